	.target	sm_103a

	.elftype	@"ET_EXEC"


//--------------------- .note.nv.tkinfo           --------------------------
	.section	.note.nv.tkinfo,"",@"SHT_NOTE"
	.sectionflags	@"SHF_NOTE_NV_TKINFO"
	.tkinfo
        /*0018*/ 	.word	0x00000002
        /*0030*/ 	.string	""
        /*0030*/ 	.string	"ptxas"
        /*0030*/ 	.string	"Cuda compilation tools, release 13.0, V13.0.88"
        /*0030*/ 	.string	"Build cuda_13.0.r13.0/compiler.36424714_0"
        /*0030*/ 	.string	"-arch sm_103a -m 64 "



//--------------------- .note.nv.cuinfo           --------------------------
	.section	.note.nv.cuinfo,"",@"SHT_NOTE"
	.sectionflags	@"SHF_NOTE_NV_CUINFO"
        /*0018*/ 	.short	0x0002
        /*001a*/ 	.short	0x0067
        /*001c*/ 	.short	0x0082
	.zero		2


//--------------------- .nv.info                  --------------------------
	.section	.nv.info,"",@"SHT_CUDA_INFO"
	.align	4


	//----- nvinfo : EIATTR_REGCOUNT
	.align		4
        /*0000*/ 	.byte	0x04, 0x2f
        /*0002*/ 	.short	(.L_42 - .L_41)
	.align		4
.L_41:
        /*0004*/ 	.word	index@(_ZN2at6native29vectorized_elementwise_kernelILi8ENS0_13BinaryFunctorIhhbZZZNS0_23logical_and_kernel_cudaERNS_14TensorIteratorEENKUlvE0_clEvENKUlvE_clEvEUlhhE_EESt5arrayIPcLm3EEEEviT0_T1_)
        /*0008*/ 	.word	0x00000004


	//----- nvinfo : EIATTR_FRAME_SIZE
	.align		4
.L_42:
        /*000c*/ 	.byte	0x04, 0x11
        /*000e*/ 	.short	(.L_44 - .L_43)
	.align		4
.L_43:
        /*0010*/ 	.word	index@(_ZN2at6native29vectorized_elementwise_kernelILi8ENS0_13BinaryFunctorIhhbZZZNS0_23logical_and_kernel_cudaERNS_14TensorIteratorEENKUlvE0_clEvENKUlvE_clEvEUlhhE_EESt5arrayIPcLm3EEEEviT0_T1_)
        /*0014*/ 	.word	0x00000000


	//----- nvinfo : EIATTR_REGCOUNT
	.align		4
.L_44:
        /*0018*/ 	.byte	0x04, 0x2f
        /*001a*/ 	.short	(.L_46 - .L_45)
	.align		4
.L_45:
        /*001c*/ 	.word	index@(_ZN2at6native29vectorized_elementwise_kernelILi4ENS0_13BinaryFunctorIhhbZZZNS0_23logical_and_kernel_cudaERNS_14TensorIteratorEENKUlvE0_clEvENKUlvE_clEvEUlhhE_EESt5arrayIPcLm3EEEEviT0_T1_)
        /*0020*/ 	.word	0x0000001e


	//----- nvinfo : EIATTR_FRAME_SIZE
	.align		4
.L_46:
        /*0024*/ 	.byte	0x04, 0x11
        /*0026*/ 	.short	(.L_48 - .L_47)
	.align		4
.L_47:
        /*0028*/ 	.word	index@(_ZN2at6native29vectorized_elementwise_kernelILi4ENS0_13BinaryFunctorIhhbZZZNS0_23logical_and_kernel_cudaERNS_14TensorIteratorEENKUlvE0_clEvENKUlvE_clEvEUlhhE_EESt5arrayIPcLm3EEEEviT0_T1_)
        /*002c*/ 	.word	0x00000000


	//----- nvinfo : EIATTR_REGCOUNT
	.align		4
.L_48:
        /*0030*/ 	.byte	0x04, 0x2f
        /*0032*/ 	.short	(.L_50 - .L_49)
	.align		4
.L_49:
        /*0034*/ 	.word	index@(_ZN2at6native29vectorized_elementwise_kernelILi2ENS0_13BinaryFunctorIhhbZZZNS0_23logical_and_kernel_cudaERNS_14TensorIteratorEENKUlvE0_clEvENKUlvE_clEvEUlhhE_EESt5arrayIPcLm3EEEEviT0_T1_)
        /*0038*/ 	.word	0x0000001e


	//----- nvinfo : EIATTR_FRAME_SIZE
	.align		4
.L_50:
        /*003c*/ 	.byte	0x04, 0x11
        /*003e*/ 	.short	(.L_52 - .L_51)
	.align		4
.L_51:
        /*0040*/ 	.word	index@(_ZN2at6native29vectorized_elementwise_kernelILi2ENS0_13BinaryFunctorIhhbZZZNS0_23logical_and_kernel_cudaERNS_14TensorIteratorEENKUlvE0_clEvENKUlvE_clEvEUlhhE_EESt5arrayIPcLm3EEEEviT0_T1_)
        /*0044*/ 	.word	0x00000000


	//----- nvinfo : EIATTR_REGCOUNT
	.align		4
.L_52:
        /*0048*/ 	.byte	0x04, 0x2f
        /*004a*/ 	.short	(.L_54 - .L_53)
	.align		4
.L_53:
        /*004c*/ 	.word	index@(_ZN2at6native27unrolled_elementwise_kernelINS0_13BinaryFunctorIhhbZZZNS0_23logical_and_kernel_cudaERNS_14TensorIteratorEENKUlvE0_clEvENKUlvE_clEvEUlhhE_EESt5arrayIPcLm3EELi4E23TrivialOffsetCalculatorILi2EjESC_ILi1EjENS0_6memory15LoadWithoutCastENSF_16StoreWithoutCastEEEviT_T0_T2_T3_T4_T5_)
        /*0050*/ 	.word	0x0000001e


	//----- nvinfo : EIATTR_FRAME_SIZE
	.align		4
.L_54:
        /*0054*/ 	.byte	0x04, 0x11
        /*0056*/ 	.short	(.L_56 - .L_55)
	.align		4
.L_55:
        /*0058*/ 	.word	index@(_ZN2at6native27unrolled_elementwise_kernelINS0_13BinaryFunctorIhhbZZZNS0_23logical_and_kernel_cudaERNS_14TensorIteratorEENKUlvE0_clEvENKUlvE_clEvEUlhhE_EESt5arrayIPcLm3EELi4E23TrivialOffsetCalculatorILi2EjESC_ILi1EjENS0_6memory15LoadWithoutCastENSF_16StoreWithoutCastEEEviT_T0_T2_T3_T4_T5_)
        /*005c*/ 	.word	0x00000000


	//----- nvinfo : EIATTR_REGCOUNT
	.align		4
.L_56:
        /*0060*/ 	.byte	0x04, 0x2f
        /*0062*/ 	.short	(.L_58 - .L_57)
	.align		4
.L_57:
        /*0064*/ 	.word	index@(_ZN2at6native18elementwise_kernelILi128ELi4EZNS0_22gpu_kernel_impl_nocastINS0_13BinaryFunctorIhhbZZZNS0_23logical_and_kernel_cudaERNS_14TensorIteratorEENKUlvE0_clEvENKUlvE_clEvEUlhhE_EEEEvRNS_18TensorIteratorBaseERKT_EUliE_EEviT1_)
        /*0068*/ 	.word	0x00000014


	//----- nvinfo : EIATTR_FRAME_SIZE
	.align		4
.L_58:
        /*006c*/ 	.byte	0x04, 0x11
        /*006e*/ 	.short	(.L_60 - .L_59)
	.align		4
.L_59:
        /*0070*/ 	.word	index@(_ZN2at6native18elementwise_kernelILi128ELi4EZNS0_22gpu_kernel_impl_nocastINS0_13BinaryFunctorIhhbZZZNS0_23logical_and_kernel_cudaERNS_14TensorIteratorEENKUlvE0_clEvENKUlvE_clEvEUlhhE_EEEEvRNS_18TensorIteratorBaseERKT_EUliE_EEviT1_)
        /*0074*/ 	.word	0x00000000


	//----- nvinfo : EIATTR_REGCOUNT
	.align		4
.L_60:
        /*0078*/ 	.byte	0x04, 0x2f
        /*007a*/ 	.short	(.L_62 - .L_61)
	.align		4
.L_61:
        /*007c*/ 	.word	index@(_ZN2at6native27unrolled_elementwise_kernelINS0_13BinaryFunctorIhhbZZZNS0_23logical_and_kernel_cudaERNS_14TensorIteratorEENKUlvE0_clEvENKUlvE_clEvEUlhhE_EESt5arrayIPcLm3EELi4E23TrivialOffsetCalculatorILi2EjESC_ILi1EjENS0_6memory12LoadWithCastILi2EEENSF_13StoreWithCastILi1EEEEEviT_T0_T2_T3_T4_T5_)
        /*0080*/ 	.word	0x0000001e


	//----- nvinfo : EIATTR_FRAME_SIZE
	.align		4
.L_62:
        /*0084*/ 	.byte	0x04, 0x11
        /*0086*/ 	.short	(.L_64 - .L_63)
	.align		4
.L_63:
        /*0088*/ 	.word	index@(_ZN2at6native27unrolled_elementwise_kernelINS0_13BinaryFunctorIhhbZZZNS0_23logical_and_kernel_cudaERNS_14TensorIteratorEENKUlvE0_clEvENKUlvE_clEvEUlhhE_EESt5arrayIPcLm3EELi4E23TrivialOffsetCalculatorILi2EjESC_ILi1EjENS0_6memory12LoadWithCastILi2EEENSF_13StoreWithCastILi1EEEEEviT_T0_T2_T3_T4_T5_)
        /*008c*/ 	.word	0x00000000


	//----- nvinfo : EIATTR_REGCOUNT
	.align		4
.L_64:
        /*0090*/ 	.byte	0x04, 0x2f
        /*0092*/ 	.short	(.L_66 - .L_65)
	.align		4
.L_65:
        /*0094*/ 	.word	index@(_ZN2at6native18elementwise_kernelILi128ELi4EZNS0_15gpu_kernel_implINS0_13BinaryFunctorIhhbZZZNS0_23logical_and_kernel_cudaERNS_14TensorIteratorEENKUlvE0_clEvENKUlvE_clEvEUlhhE_EEEEvRNS_18TensorIteratorBaseERKT_EUliE_EEviT1_)
        /*0098*/ 	.word	0x00000018


	//----- nvinfo : EIATTR_FRAME_SIZE
	.align		4
.L_66:
        /*009c*/ 	.byte	0x04, 0x11
        /*009e*/ 	.short	(.L_68 - .L_67)
	.align		4
.L_67:
        /*00a0*/ 	.word	index@(_ZN2at6native18elementwise_kernelILi128ELi4EZNS0_15gpu_kernel_implINS0_13BinaryFunctorIhhbZZZNS0_23logical_and_kernel_cudaERNS_14TensorIteratorEENKUlvE0_clEvENKUlvE_clEvEUlhhE_EEEEvRNS_18TensorIteratorBaseERKT_EUliE_EEviT1_)
        /*00a4*/ 	.word	0x00000000


	//----- nvinfo : EIATTR_REGCOUNT
	.align		4
.L_68:
        /*00a8*/ 	.byte	0x04, 0x2f
        /*00aa*/ 	.short	(.L_70 - .L_69)
	.align		4
.L_69:
        /*00ac*/ 	.word	index@(_ZN2at6native29vectorized_elementwise_kernelILi8ENS0_13AUnaryFunctorIhhbZZZNS0_23logical_and_kernel_cudaERNS_14TensorIteratorEENKUlvE0_clEvENKUlvE_clEvEUlhhE_EESt5arrayIPcLm2EEEEviT0_T1_)
        /*00b0*/ 	.word	0x00000004


	//----- nvinfo : EIATTR_FRAME_SIZE
	.align		4
.L_70:
        /*00b4*/ 	.byte	0x04, 0x11
        /*00b6*/ 	.short	(.L_72 - .L_71)
	.align		4
.L_71:
        /*00b8*/ 	.word	index@(_ZN2at6native29vectorized_elementwise_kernelILi8ENS0_13AUnaryFunctorIhhbZZZNS0_23logical_and_kernel_cudaERNS_14TensorIteratorEENKUlvE0_clEvENKUlvE_clEvEUlhhE_EESt5arrayIPcLm2EEEEviT0_T1_)
        /*00bc*/ 	.word	0x00000000


	//----- nvinfo : EIATTR_REGCOUNT
	.align		4
.L_72:
        /*00c0*/ 	.byte	0x04, 0x2f
        /*00c2*/ 	.short	(.L_74 - .L_73)
	.align		4
.L_73:
        /*00c4*/ 	.word	index@(_ZN2at6native29vectorized_elementwise_kernelILi4ENS0_13AUnaryFunctorIhhbZZZNS0_23logical_and_kernel_cudaERNS_14TensorIteratorEENKUlvE0_clEvENKUlvE_clEvEUlhhE_EESt5arrayIPcLm2EEEEviT0_T1_)
        /*00c8*/ 	.word	0x0000001c


	//----- nvinfo : EIATTR_FRAME_SIZE
	.align		4
.L_74:
        /*00cc*/ 	.byte	0x04, 0x11
        /*00ce*/ 	.short	(.L_76 - .L_75)
	.align		4
.L_75:
        /*00d0*/ 	.word	index@(_ZN2at6native29vectorized_elementwise_kernelILi4ENS0_13AUnaryFunctorIhhbZZZNS0_23logical_and_kernel_cudaERNS_14TensorIteratorEENKUlvE0_clEvENKUlvE_clEvEUlhhE_EESt5arrayIPcLm2EEEEviT0_T1_)
        /*00d4*/ 	.word	0x00000000


	//----- nvinfo : EIATTR_REGCOUNT
	.align		4
.L_76:
        /*00d8*/ 	.byte	0x04, 0x2f
        /*00da*/ 	.short	(.L_78 - .L_77)
	.align		4
.L_77:
        /*00dc*/ 	.word	index@(_ZN2at6native29vectorized_elementwise_kernelILi2ENS0_13AUnaryFunctorIhhbZZZNS0_23logical_and_kernel_cudaERNS_14TensorIteratorEENKUlvE0_clEvENKUlvE_clEvEUlhhE_EESt5arrayIPcLm2EEEEviT0_T1_)
        /*00e0*/ 	.word	0x0000001c


	//----- nvinfo : EIATTR_FRAME_SIZE
	.align		4
.L_78:
        /*00e4*/ 	.byte	0x04, 0x11
        /*00e6*/ 	.short	(.L_80 - .L_79)
	.align		4
.L_79:
        /*00e8*/ 	.word	index@(_ZN2at6native29vectorized_elementwise_kernelILi2ENS0_13AUnaryFunctorIhhbZZZNS0_23logical_and_kernel_cudaERNS_14TensorIteratorEENKUlvE0_clEvENKUlvE_clEvEUlhhE_EESt5arrayIPcLm2EEEEviT0_T1_)
        /*00ec*/ 	.word	0x00000000


	//----- nvinfo : EIATTR_REGCOUNT
	.align		4
.L_80:
        /*00f0*/ 	.byte	0x04, 0x2f
        /*00f2*/ 	.short	(.L_82 - .L_81)
	.align		4
.L_81:
        /*00f4*/ 	.word	index@(_ZN2at6native27unrolled_elementwise_kernelINS0_13AUnaryFunctorIhhbZZZNS0_23logical_and_kernel_cudaERNS_14TensorIteratorEENKUlvE0_clEvENKUlvE_clEvEUlhhE_EESt5arrayIPcLm2EELi4E23TrivialOffsetCalculatorILi1EjESD_NS0_6memory15LoadWithoutCastENSE_16StoreWithoutCastEEEviT_T0_T2_T3_T4_T5_)
        /*00f8*/ 	.word	0x00000016


	//----- nvinfo : EIATTR_FRAME_SIZE
	.align		4
.L_82:
        /*00fc*/ 	.byte	0x04, 0x11
        /*00fe*/ 	.short	(.L_84 - .L_83)
	.align		4
.L_83:
        /*0100*/ 	.word	index@(_ZN2at6native27unrolled_elementwise_kernelINS0_13AUnaryFunctorIhhbZZZNS0_23logical_and_kernel_cudaERNS_14TensorIteratorEENKUlvE0_clEvENKUlvE_clEvEUlhhE_EESt5arrayIPcLm2EELi4E23TrivialOffsetCalculatorILi1EjESD_NS0_6memory15LoadWithoutCastENSE_16StoreWithoutCastEEEviT_T0_T2_T3_T4_T5_)
        /*0104*/ 	.word	0x00000000


	//----- nvinfo : EIATTR_REGCOUNT
	.align		4
.L_84:
        /*0108*/ 	.byte	0x04, 0x2f
        /*010a*/ 	.short	(.L_86 - .L_85)
	.align		4
.L_85:
        /*010c*/ 	.word	index@(_ZN2at6native18elementwise_kernelILi128ELi4EZNS0_22gpu_kernel_impl_nocastINS0_13AUnaryFunctorIhhbZZZNS0_23logical_and_kernel_cudaERNS_14TensorIteratorEENKUlvE0_clEvENKUlvE_clEvEUlhhE_EEEEvRNS_18TensorIteratorBaseERKT_EUliE_EEviT1_)
        /*0110*/ 	.word	0x00000014


	//----- nvinfo : EIATTR_FRAME_SIZE
	.align		4
.L_86:
        /*0114*/ 	.byte	0x04, 0x11
        /*0116*/ 	.short	(.L_88 - .L_87)
	.align		4
.L_87:
        /*0118*/ 	.word	index@(_ZN2at6native18elementwise_kernelILi128ELi4EZNS0_22gpu_kernel_impl_nocastINS0_13AUnaryFunctorIhhbZZZNS0_23logical_and_kernel_cudaERNS_14TensorIteratorEENKUlvE0_clEvENKUlvE_clEvEUlhhE_EEEEvRNS_18TensorIteratorBaseERKT_EUliE_EEviT1_)
        /*011c*/ 	.word	0x00000000


	//----- nvinfo : EIATTR_REGCOUNT
	.align		4
.L_88:
        /*0120*/ 	.byte	0x04, 0x2f
        /*0122*/ 	.short	(.L_90 - .L_89)
	.align		4
.L_89:
        /*0124*/ 	.word	index@(_ZN2at6native27unrolled_elementwise_kernelINS0_13AUnaryFunctorIhhbZZZNS0_23logical_and_kernel_cudaERNS_14TensorIteratorEENKUlvE0_clEvENKUlvE_clEvEUlhhE_EESt5arrayIPcLm2EELi4E23TrivialOffsetCalculatorILi1EjESD_NS0_6memory12LoadWithCastILi1EEENSE_13StoreWithCastILi1EEEEEviT_T0_T2_T3_T4_T5_)
        /*0128*/ 	.word	0x0000001e


	//----- nvinfo : EIATTR_FRAME_SIZE
	.align		4
.L_90:
        /*012c*/ 	.byte	0x04, 0x11
        /*012e*/ 	.short	(.L_92 - .L_91)
	.align		4
.L_91:
        /*0130*/ 	.word	index@(_ZN2at6native27unrolled_elementwise_kernelINS0_13AUnaryFunctorIhhbZZZNS0_23logical_and_kernel_cudaERNS_14TensorIteratorEENKUlvE0_clEvENKUlvE_clEvEUlhhE_EESt5arrayIPcLm2EELi4E23TrivialOffsetCalculatorILi1EjESD_NS0_6memory12LoadWithCastILi1EEENSE_13StoreWithCastILi1EEEEEviT_T0_T2_T3_T4_T5_)
        /*0134*/ 	.word	0x00000000


	//----- nvinfo : EIATTR_REGCOUNT
	.align		4
.L_92:
        /*0138*/ 	.byte	0x04, 0x2f
        /*013a*/ 	.short	(.L_94 - .L_93)
	.align		4
.L_93:
        /*013c*/ 	.word	index@(_ZN2at6native18elementwise_kernelILi128ELi4EZNS0_15gpu_kernel_implINS0_13AUnaryFunctorIhhbZZZNS0_23logical_and_kernel_cudaERNS_14TensorIteratorEENKUlvE0_clEvENKUlvE_clEvEUlhhE_EEEEvRNS_18TensorIteratorBaseERKT_EUliE_EEviT1_)
        /*0140*/ 	.word	0x00000018


	//----- nvinfo : EIATTR_FRAME_SIZE
	.align		4
.L_94:
        /*0144*/ 	.byte	0x04, 0x11
        /*0146*/ 	.short	(.L_96 - .L_95)
	.align		4
.L_95:
        /*0148*/ 	.word	index@(_ZN2at6native18elementwise_kernelILi128ELi4EZNS0_15gpu_kernel_implINS0_13AUnaryFunctorIhhbZZZNS0_23logical_and_kernel_cudaERNS_14TensorIteratorEENKUlvE0_clEvENKUlvE_clEvEUlhhE_EEEEvRNS_18TensorIteratorBaseERKT_EUliE_EEviT1_)
        /*014c*/ 	.word	0x00000000


	//----- nvinfo : EIATTR_REGCOUNT
	.align		4
.L_96:
        /*0150*/ 	.byte	0x04, 0x2f
        /*0152*/ 	.short	(.L_98 - .L_97)
	.align		4
.L_97:
        /*0154*/ 	.word	index@(_ZN2at6native29vectorized_elementwise_kernelILi8ENS0_13BinaryFunctorIaabZZZNS0_23logical_and_kernel_cudaERNS_14TensorIteratorEENKUlvE0_clEvENKUlvE0_clEvEUlaaE_EESt5arrayIPcLm3EEEEviT0_T1_)
        /*0158*/ 	.word	0x00000004


	//----- nvinfo : EIATTR_FRAME_SIZE
	.align		4
.L_98:
        /*015c*/ 	.byte	0x04, 0x11
        /*015e*/ 	.short	(.L_100 - .L_99)
	.align		4
.L_99:
        /*0160*/ 	.word	index@(_ZN2at6native29vectorized_elementwise_kernelILi8ENS0_13BinaryFunctorIaabZZZNS0_23logical_and_kernel_cudaERNS_14TensorIteratorEENKUlvE0_clEvENKUlvE0_clEvEUlaaE_EESt5arrayIPcLm3EEEEviT0_T1_)
        /*0164*/ 	.word	0x00000000


	//----- nvinfo : EIATTR_REGCOUNT
	.align		4
.L_100:
        /*0168*/ 	.byte	0x04, 0x2f
        /*016a*/ 	.short	(.L_102 - .L_101)
	.align		4
.L_101:
        /*016c*/ 	.word	index@(_ZN2at6native29vectorized_elementwise_kernelILi4ENS0_13BinaryFunctorIaabZZZNS0_23logical_and_kernel_cudaERNS_14TensorIteratorEENKUlvE0_clEvENKUlvE0_clEvEUlaaE_EESt5arrayIPcLm3EEEEviT0_T1_)
        /*0170*/ 	.word	0x0000001e


	//----- nvinfo : EIATTR_FRAME_SIZE
	.align		4
.L_102:
        /*0174*/ 	.byte	0x04, 0x11
        /*0176*/ 	.short	(.L_104 - .L_103)
	.align		4
.L_103:
        /*0178*/ 	.word	index@(_ZN2at6native29vectorized_elementwise_kernelILi4ENS0_13BinaryFunctorIaabZZZNS0_23logical_and_kernel_cudaERNS_14TensorIteratorEENKUlvE0_clEvENKUlvE0_clEvEUlaaE_EESt5arrayIPcLm3EEEEviT0_T1_)
        /*017c*/ 	.word	0x00000000


	//----- nvinfo : EIATTR_REGCOUNT
	.align		4
.L_104:
        /*0180*/ 	.byte	0x04, 0x2f
        /*0182*/ 	.short	(.L_106 - .L_105)
	.align		4
.L_105:
        /*0184*/ 	.word	index@(_ZN2at6native29vectorized_elementwise_kernelILi2ENS0_13BinaryFunctorIaabZZZNS0_23logical_and_kernel_cudaERNS_14TensorIteratorEENKUlvE0_clEvENKUlvE0_clEvEUlaaE_EESt5arrayIPcLm3EEEEviT0_T1_)
        /*0188*/ 	.word	0x0000001e


	//----- nvinfo : EIATTR_FRAME_SIZE
	.align		4
.L_106:
        /*018c*/ 	.byte	0x04, 0x11
        /*018e*/ 	.short	(.L_108 - .L_107)
	.align		4
.L_107:
        /*0190*/ 	.word	index@(_ZN2at6native29vectorized_elementwise_kernelILi2ENS0_13BinaryFunctorIaabZZZNS0_23logical_and_kernel_cudaERNS_14TensorIteratorEENKUlvE0_clEvENKUlvE0_clEvEUlaaE_EESt5arrayIPcLm3EEEEviT0_T1_)
        /*0194*/ 	.word	0x00000000


	//----- nvinfo : EIATTR_REGCOUNT
	.align		4
.L_108:
        /*0198*/ 	.byte	0x04, 0x2f
        /*019a*/ 	.short	(.L_110 - .L_109)
	.align		4
.L_109:
        /*019c*/ 	.word	index@(_ZN2at6native27unrolled_elementwise_kernelINS0_13BinaryFunctorIaabZZZNS0_23logical_and_kernel_cudaERNS_14TensorIteratorEENKUlvE0_clEvENKUlvE0_clEvEUlaaE_EESt5arrayIPcLm3EELi4E23TrivialOffsetCalculatorILi2EjESC_ILi1EjENS0_6memory15LoadWithoutCastENSF_16StoreWithoutCastEEEviT_T0_T2_T3_T4_T5_)
        /*01a0*/ 	.word	0x0000001e


	//----- nvinfo : EIATTR_FRAME_SIZE
	.align		4
.L_110:
        /*01a4*/ 	.byte	0x04, 0x11
        /*01a6*/ 	.short	(.L_112 - .L_111)
	.align		4
.L_111:
        /*01a8*/ 	.word	index@(_ZN2at6native27unrolled_elementwise_kernelINS0_13BinaryFunctorIaabZZZNS0_23logical_and_kernel_cudaERNS_14TensorIteratorEENKUlvE0_clEvENKUlvE0_clEvEUlaaE_EESt5arrayIPcLm3EELi4E23TrivialOffsetCalculatorILi2EjESC_ILi1EjENS0_6memory15LoadWithoutCastENSF_16StoreWithoutCastEEEviT_T0_T2_T3_T4_T5_)
        /*01ac*/ 	.word	0x00000000


	//----- nvinfo : EIATTR_REGCOUNT
	.align		4
.L_112:
        /*01b0*/ 	.byte	0x04, 0x2f
        /*01b2*/ 	.short	(.L_114 - .L_113)
	.align		4
.L_113:
        /*01b4*/ 	.word	index@(_ZN2at6native18elementwise_kernelILi128ELi4EZNS0_22gpu_kernel_impl_nocastINS0_13BinaryFunctorIaabZZZNS0_23logical_and_kernel_cudaERNS_14TensorIteratorEENKUlvE0_clEvENKUlvE0_clEvEUlaaE_EEEEvRNS_18TensorIteratorBaseERKT_EUliE_EEviT1_)
        /*01b8*/ 	.word	0x00000014


	//----- nvinfo : EIATTR_FRAME_SIZE
	.align		4
.L_114:
        /*01bc*/ 	.byte	0x04, 0x11
        /*01be*/ 	.short	(.L_116 - .L_115)
	.align		4
.L_115:
        /*01c0*/ 	.word	index@(_ZN2at6native18elementwise_kernelILi128ELi4EZNS0_22gpu_kernel_impl_nocastINS0_13BinaryFunctorIaabZZZNS0_23logical_and_kernel_cudaERNS_14TensorIteratorEENKUlvE0_clEvENKUlvE0_clEvEUlaaE_EEEEvRNS_18TensorIteratorBaseERKT_EUliE_EEviT1_)
        /*01c4*/ 	.word	0x00000000


	//----- nvinfo : EIATTR_REGCOUNT
	.align		4
.L_116:
        /*01c8*/ 	.byte	0x04, 0x2f
        /*01ca*/ 	.short	(.L_118 - .L_117)
	.align		4
.L_117:
        /*01cc*/ 	.word	index@(_ZN2at6native27unrolled_elementwise_kernelINS0_13BinaryFunctorIaabZZZNS0_23logical_and_kernel_cudaERNS_14TensorIteratorEENKUlvE0_clEvENKUlvE0_clEvEUlaaE_EESt5arrayIPcLm3EELi4E23TrivialOffsetCalculatorILi2EjESC_ILi1EjENS0_6memory12LoadWithCastILi2EEENSF_13StoreWithCastILi1EEEEEviT_T0_T2_T3_T4_T5_)
        /*01d0*/ 	.word	0x0000001e


	//----- nvinfo : EIATTR_FRAME_SIZE
	.align		4
.L_118:
        /*01d4*/ 	.byte	0x04, 0x11
        /*01d6*/ 	.short	(.L_120 - .L_119)
	.align		4
.L_119:
        /*01d8*/ 	.word	index@(_ZN2at6native27unrolled_elementwise_kernelINS0_13BinaryFunctorIaabZZZNS0_23logical_and_kernel_cudaERNS_14TensorIteratorEENKUlvE0_clEvENKUlvE0_clEvEUlaaE_EESt5arrayIPcLm3EELi4E23TrivialOffsetCalculatorILi2EjESC_ILi1EjENS0_6memory12LoadWithCastILi2EEENSF_13StoreWithCastILi1EEEEEviT_T0_T2_T3_T4_T5_)
        /*01dc*/ 	.word	0x00000000


	//----- nvinfo : EIATTR_REGCOUNT
	.align		4
.L_120:
        /*01e0*/ 	.byte	0x04, 0x2f
        /*01e2*/ 	.short	(.L_122 - .L_121)
	.align		4
.L_121:
        /*01e4*/ 	.word	index@(_ZN2at6native18elementwise_kernelILi128ELi4EZNS0_15gpu_kernel_implINS0_13BinaryFunctorIaabZZZNS0_23logical_and_kernel_cudaERNS_14TensorIteratorEENKUlvE0_clEvENKUlvE0_clEvEUlaaE_EEEEvRNS_18TensorIteratorBaseERKT_EUliE_EEviT1_)
        /*01e8*/ 	.word	0x00000018


	//----- nvinfo : EIATTR_FRAME_SIZE
	.align		4
.L_122:
        /*01ec*/ 	.byte	0x04, 0x11
        /*01ee*/ 	.short	(.L_124 - .L_123)
	.align		4
.L_123:
        /*01f0*/ 	.word	index@(_ZN2at6native18elementwise_kernelILi128ELi4EZNS0_15gpu_kernel_implINS0_13BinaryFunctorIaabZZZNS0_23logical_and_kernel_cudaERNS_14TensorIteratorEENKUlvE0_clEvENKUlvE0_clEvEUlaaE_EEEEvRNS_18TensorIteratorBaseERKT_EUliE_EEviT1_)
        /*01f4*/ 	.word	0x00000000


	//----- nvinfo : EIATTR_REGCOUNT
	.align		4
.L_124:
        /*01f8*/ 	.byte	0x04, 0x2f
        /*01fa*/ 	.short	(.L_126 - .L_125)
	.align		4
.L_125:
        /*01fc*/ 	.word	index@(_ZN2at6native29vectorized_elementwise_kernelILi8ENS0_13AUnaryFunctorIaabZZZNS0_23logical_and_kernel_cudaERNS_14TensorIteratorEENKUlvE0_clEvENKUlvE0_clEvEUlaaE_EESt5arrayIPcLm2EEEEviT0_T1_)
        /*0200*/ 	.word	0x00000004


	//----- nvinfo : EIATTR_FRAME_SIZE
	.align		4
.L_126:
        /*0204*/ 	.byte	0x04, 0x11
        /*0206*/ 	.short	(.L_128 - .L_127)
	.align		4
.L_127:
        /*0208*/ 	.word	index@(_ZN2at6native29vectorized_elementwise_kernelILi8ENS0_13AUnaryFunctorIaabZZZNS0_23logical_and_kernel_cudaERNS_14TensorIteratorEENKUlvE0_clEvENKUlvE0_clEvEUlaaE_EESt5arrayIPcLm2EEEEviT0_T1_)
        /*020c*/ 	.word	0x00000000


	//----- nvinfo : EIATTR_REGCOUNT
	.align		4
.L_128:
        /*0210*/ 	.byte	0x04, 0x2f
        /*0212*/ 	.short	(.L_130 - .L_129)
	.align		4
.L_129:
        /*0214*/ 	.word	index@(_ZN2at6native29vectorized_elementwise_kernelILi4ENS0_13AUnaryFunctorIaabZZZNS0_23logical_and_kernel_cudaERNS_14TensorIteratorEENKUlvE0_clEvENKUlvE0_clEvEUlaaE_EESt5arrayIPcLm2EEEEviT0_T1_)
        /*0218*/ 	.word	0x0000001c


	//----- nvinfo : EIATTR_FRAME_SIZE
	.align		4
.L_130:
        /*021c*/ 	.byte	0x04, 0x11
        /*021e*/ 	.short	(.L_132 - .L_131)
	.align		4
.L_131:
        /*0220*/ 	.word	index@(_ZN2at6native29vectorized_elementwise_kernelILi4ENS0_13AUnaryFunctorIaabZZZNS0_23logical_and_kernel_cudaERNS_14TensorIteratorEENKUlvE0_clEvENKUlvE0_clEvEUlaaE_EESt5arrayIPcLm2EEEEviT0_T1_)
        /*0224*/ 	.word	0x00000000


	//----- nvinfo : EIATTR_REGCOUNT
	.align		4
.L_132:
        /*0228*/ 	.byte	0x04, 0x2f
        /*022a*/ 	.short	(.L_134 - .L_133)
	.align		4
.L_133:
        /*022c*/ 	.word	index@(_ZN2at6native29vectorized_elementwise_kernelILi2ENS0_13AUnaryFunctorIaabZZZNS0_23logical_and_kernel_cudaERNS_14TensorIteratorEENKUlvE0_clEvENKUlvE0_clEvEUlaaE_EESt5arrayIPcLm2EEEEviT0_T1_)
        /*0230*/ 	.word	0x0000001c


	//----- nvinfo : EIATTR_FRAME_SIZE
	.align		4
.L_134:
        /*0234*/ 	.byte	0x04, 0x11
        /*0236*/ 	.short	(.L_136 - .L_135)
	.align		4
.L_135:
        /*0238*/ 	.word	index@(_ZN2at6native29vectorized_elementwise_kernelILi2ENS0_13AUnaryFunctorIaabZZZNS0_23logical_and_kernel_cudaERNS_14TensorIteratorEENKUlvE0_clEvENKUlvE0_clEvEUlaaE_EESt5arrayIPcLm2EEEEviT0_T1_)
        /*023c*/ 	.word	0x00000000


	//----- nvinfo : EIATTR_REGCOUNT
	.align		4
.L_136:
        /*0240*/ 	.byte	0x04, 0x2f
        /*0242*/ 	.short	(.L_138 - .L_137)
	.align		4
.L_137:
        /*0244*/ 	.word	index@(_ZN2at6native27unrolled_elementwise_kernelINS0_13AUnaryFunctorIaabZZZNS0_23logical_and_kernel_cudaERNS_14TensorIteratorEENKUlvE0_clEvENKUlvE0_clEvEUlaaE_EESt5arrayIPcLm2EELi4E23TrivialOffsetCalculatorILi1EjESD_NS0_6memory15LoadWithoutCastENSE_16StoreWithoutCastEEEviT_T0_T2_T3_T4_T5_)
        /*0248*/ 	.word	0x00000016


	//----- nvinfo : EIATTR_FRAME_SIZE
	.align		4
.L_138:
        /*024c*/ 	.byte	0x04, 0x11
        /*024e*/ 	.short	(.L_140 - .L_139)
	.align		4
.L_139:
        /*0250*/ 	.word	index@(_ZN2at6native27unrolled_elementwise_kernelINS0_13AUnaryFunctorIaabZZZNS0_23logical_and_kernel_cudaERNS_14TensorIteratorEENKUlvE0_clEvENKUlvE0_clEvEUlaaE_EESt5arrayIPcLm2EELi4E23TrivialOffsetCalculatorILi1EjESD_NS0_6memory15LoadWithoutCastENSE_16StoreWithoutCastEEEviT_T0_T2_T3_T4_T5_)
        /*0254*/ 	.word	0x00000000


	//----- nvinfo : EIATTR_REGCOUNT
	.align		4
.L_140:
        /*0258*/ 	.byte	0x04, 0x2f
        /*025a*/ 	.short	(.L_142 - .L_141)
	.align		4
.L_141:
        /*025c*/ 	.word	index@(_ZN2at6native18elementwise_kernelILi128ELi4EZNS0_22gpu_kernel_impl_nocastINS0_13AUnaryFunctorIaabZZZNS0_23logical_and_kernel_cudaERNS_14TensorIteratorEENKUlvE0_clEvENKUlvE0_clEvEUlaaE_EEEEvRNS_18TensorIteratorBaseERKT_EUliE_EEviT1_)
        /*0260*/ 	.word	0x00000014


	//----- nvinfo : EIATTR_FRAME_SIZE
	.align		4
.L_142:
        /*0264*/ 	.byte	0x04, 0x11
        /*0266*/ 	.short	(.L_144 - .L_143)
	.align		4
.L_143:
        /*0268*/ 	.word	index@(_ZN2at6native18elementwise_kernelILi128ELi4EZNS0_22gpu_kernel_impl_nocastINS0_13AUnaryFunctorIaabZZZNS0_23logical_and_kernel_cudaERNS_14TensorIteratorEENKUlvE0_clEvENKUlvE0_clEvEUlaaE_EEEEvRNS_18TensorIteratorBaseERKT_EUliE_EEviT1_)
        /*026c*/ 	.word	0x00000000


	//----- nvinfo : EIATTR_REGCOUNT
	.align		4
.L_144:
        /*0270*/ 	.byte	0x04, 0x2f
        /*0272*/ 	.short	(.L_146 - .L_145)
	.align		4
.L_145:
        /*0274*/ 	.word	index@(_ZN2at6native27unrolled_elementwise_kernelINS0_13AUnaryFunctorIaabZZZNS0_23logical_and_kernel_cudaERNS_14TensorIteratorEENKUlvE0_clEvENKUlvE0_clEvEUlaaE_EESt5arrayIPcLm2EELi4E23TrivialOffsetCalculatorILi1EjESD_NS0_6memory12LoadWithCastILi1EEENSE_13StoreWithCastILi1EEEEEviT_T0_T2_T3_T4_T5_)
        /*0278*/ 	.word	0x0000001e


	//----- nvinfo : EIATTR_FRAME_SIZE
	.align		4
.L_146:
        /*027c*/ 	.byte	0x04, 0x11
        /*027e*/ 	.short	(.L_148 - .L_147)
	.align		4
.L_147:
        /*0280*/ 	.word	index@(_ZN2at6native27unrolled_elementwise_kernelINS0_13AUnaryFunctorIaabZZZNS0_23logical_and_kernel_cudaERNS_14TensorIteratorEENKUlvE0_clEvENKUlvE0_clEvEUlaaE_EESt5arrayIPcLm2EELi4E23TrivialOffsetCalculatorILi1EjESD_NS0_6memory12LoadWithCastILi1EEENSE_13StoreWithCastILi1EEEEEviT_T0_T2_T3_T4_T5_)
        /*0284*/ 	.word	0x00000000


	//----- nvinfo : EIATTR_REGCOUNT
	.align		4
.L_148:
        /*0288*/ 	.byte	0x04, 0x2f
        /*028a*/ 	.short	(.L_150 - .L_149)
	.align		4
.L_149:
        /*028c*/ 	.word	index@(_ZN2at6native18elementwise_kernelILi128ELi4EZNS0_15gpu_kernel_implINS0_13AUnaryFunctorIaabZZZNS0_23logical_and_kernel_cudaERNS_14TensorIteratorEENKUlvE0_clEvENKUlvE0_clEvEUlaaE_EEEEvRNS_18TensorIteratorBaseERKT_EUliE_EEviT1_)
        /*0290*/ 	.word	0x00000018


	//----- nvinfo : EIATTR_FRAME_SIZE
	.align		4
.L_150:
        /*0294*/ 	.byte	0x04, 0x11
        /*0296*/ 	.short	(.L_152 - .L_151)
	.align		4
.L_151:
        /*0298*/ 	.word	index@(_ZN2at6native18elementwise_kernelILi128ELi4EZNS0_15gpu_kernel_implINS0_13AUnaryFunctorIaabZZZNS0_23logical_and_kernel_cudaERNS_14TensorIteratorEENKUlvE0_clEvENKUlvE0_clEvEUlaaE_EEEEvRNS_18TensorIteratorBaseERKT_EUliE_EEviT1_)
        /*029c*/ 	.word	0x00000000


	//----- nvinfo : EIATTR_REGCOUNT
	.align		4
.L_152:
        /*02a0*/ 	.byte	0x04, 0x2f
        /*02a2*/ 	.short	(.L_154 - .L_153)
	.align		4
.L_153:
        /*02a4*/ 	.word	index@(_ZN2at6native29vectorized_elementwise_kernelILi8ENS0_13BinaryFunctorIiibZZZNS0_23logical_and_kernel_cudaERNS_14TensorIteratorEENKUlvE0_clEvENKUlvE1_clEvEUliiE_EESt5arrayIPcLm3EEEEviT0_T1_)
        /*02a8*/ 	.word	0x00000004


	//----- nvinfo : EIATTR_FRAME_SIZE
	.align		4
.L_154:
        /*02ac*/ 	.byte	0x04, 0x11
        /*02ae*/ 	.short	(.L_156 - .L_155)
	.align		4
.L_155:
        /*02b0*/ 	.word	index@(_ZN2at6native29vectorized_elementwise_kernelILi8ENS0_13BinaryFunctorIiibZZZNS0_23logical_and_kernel_cudaERNS_14TensorIteratorEENKUlvE0_clEvENKUlvE1_clEvEUliiE_EESt5arrayIPcLm3EEEEviT0_T1_)
        /*02b4*/ 	.word	0x00000000


	//----- nvinfo : EIATTR_REGCOUNT
	.align		4
.L_156:
        /*02b8*/ 	.byte	0x04, 0x2f
        /*02ba*/ 	.short	(.L_158 - .L_157)
	.align		4
.L_157:
        /*02bc*/ 	.word	index@(_ZN2at6native29vectorized_elementwise_kernelILi4ENS0_13BinaryFunctorIiibZZZNS0_23logical_and_kernel_cudaERNS_14TensorIteratorEENKUlvE0_clEvENKUlvE1_clEvEUliiE_EESt5arrayIPcLm3EEEEviT0_T1_)
        /*02c0*/ 	.word	0x00000020


	//----- nvinfo : EIATTR_FRAME_SIZE
	.align		4
.L_158:
        /*02c4*/ 	.byte	0x04, 0x11
        /*02c6*/ 	.short	(.L_160 - .L_159)
	.align		4
.L_159:
        /*02c8*/ 	.word	index@(_ZN2at6native29vectorized_elementwise_kernelILi4ENS0_13BinaryFunctorIiibZZZNS0_23logical_and_kernel_cudaERNS_14TensorIteratorEENKUlvE0_clEvENKUlvE1_clEvEUliiE_EESt5arrayIPcLm3EEEEviT0_T1_)
        /*02cc*/ 	.word	0x00000000


	//----- nvinfo : EIATTR_REGCOUNT
	.align		4
.L_160:
        /*02d0*/ 	.byte	0x04, 0x2f
        /*02d2*/ 	.short	(.L_162 - .L_161)
	.align		4
.L_161:
        /*02d4*/ 	.word	index@(_ZN2at6native29vectorized_elementwise_kernelILi2ENS0_13BinaryFunctorIiibZZZNS0_23logical_and_kernel_cudaERNS_14TensorIteratorEENKUlvE0_clEvENKUlvE1_clEvEUliiE_EESt5arrayIPcLm3EEEEviT0_T1_)
        /*02d8*/ 	.word	0x00000020


	//----- nvinfo : EIATTR_FRAME_SIZE
	.align		4
.L_162:
        /*02dc*/ 	.byte	0x04, 0x11
        /*02de*/ 	.short	(.L_164 - .L_163)
	.align		4
.L_163:
        /*02e0*/ 	.word	index@(_ZN2at6native29vectorized_elementwise_kernelILi2ENS0_13BinaryFunctorIiibZZZNS0_23logical_and_kernel_cudaERNS_14TensorIteratorEENKUlvE0_clEvENKUlvE1_clEvEUliiE_EESt5arrayIPcLm3EEEEviT0_T1_)
        /*02e4*/ 	.word	0x00000000


	//----- nvinfo : EIATTR_REGCOUNT
	.align		4
.L_164:
        /*02e8*/ 	.byte	0x04, 0x2f
        /*02ea*/ 	.short	(.L_166 - .L_165)
	.align		4
.L_165:
        /*02ec*/ 	.word	index@(_ZN2at6native27unrolled_elementwise_kernelINS0_13BinaryFunctorIiibZZZNS0_23logical_and_kernel_cudaERNS_14TensorIteratorEENKUlvE0_clEvENKUlvE1_clEvEUliiE_EESt5arrayIPcLm3EELi4E23TrivialOffsetCalculatorILi2EjESC_ILi1EjENS0_6memory15LoadWithoutCastENSF_16StoreWithoutCastEEEviT_T0_T2_T3_T4_T5_)
        /*02f0*/ 	.word	0x0000001e


	//----- nvinfo : EIATTR_FRAME_SIZE
	.align		4
.L_166:
        /*02f4*/ 	.byte	0x04, 0x11
        /*02f6*/ 	.short	(.L_168 - .L_167)
	.align		4
.L_167:
        /*02f8*/ 	.word	index@(_ZN2at6native27unrolled_elementwise_kernelINS0_13BinaryFunctorIiibZZZNS0_23logical_and_kernel_cudaERNS_14TensorIteratorEENKUlvE0_clEvENKUlvE1_clEvEUliiE_EESt5arrayIPcLm3EELi4E23TrivialOffsetCalculatorILi2EjESC_ILi1EjENS0_6memory15LoadWithoutCastENSF_16StoreWithoutCastEEEviT_T0_T2_T3_T4_T5_)
        /*02fc*/ 	.word	0x00000000


	//----- nvinfo : EIATTR_REGCOUNT
	.align		4
.L_168:
        /*0300*/ 	.byte	0x04, 0x2f
        /*0302*/ 	.short	(.L_170 - .L_169)
	.align		4
.L_169:
        /*0304*/ 	.word	index@(_ZN2at6native18elementwise_kernelILi128ELi4EZNS0_22gpu_kernel_impl_nocastINS0_13BinaryFunctorIiibZZZNS0_23logical_and_kernel_cudaERNS_14TensorIteratorEENKUlvE0_clEvENKUlvE1_clEvEUliiE_EEEEvRNS_18TensorIteratorBaseERKT_EUliE_EEviT1_)
        /*0308*/ 	.word	0x00000014


	//----- nvinfo : EIATTR_FRAME_SIZE
	.align		4
.L_170:
        /*030c*/ 	.byte	0x04, 0x11
        /*030e*/ 	.short	(.L_172 - .L_171)
	.align		4
.L_171:
        /*0310*/ 	.word	index@(_ZN2at6native18elementwise_kernelILi128ELi4EZNS0_22gpu_kernel_impl_nocastINS0_13BinaryFunctorIiibZZZNS0_23logical_and_kernel_cudaERNS_14TensorIteratorEENKUlvE0_clEvENKUlvE1_clEvEUliiE_EEEEvRNS_18TensorIteratorBaseERKT_EUliE_EEviT1_)
        /*0314*/ 	.word	0x00000000


	//----- nvinfo : EIATTR_REGCOUNT
	.align		4
.L_172:
        /*0318*/ 	.byte	0x04, 0x2f
        /*031a*/ 	.short	(.L_174 - .L_173)
	.align		4
.L_173:
        /*031c*/ 	.word	index@(_ZN2at6native27unrolled_elementwise_kernelINS0_13BinaryFunctorIiibZZZNS0_23logical_and_kernel_cudaERNS_14TensorIteratorEENKUlvE0_clEvENKUlvE1_clEvEUliiE_EESt5arrayIPcLm3EELi4E23TrivialOffsetCalculatorILi2EjESC_ILi1EjENS0_6memory12LoadWithCastILi2EEENSF_13StoreWithCastILi1EEEEEviT_T0_T2_T3_T4_T5_)
        /*0320*/ 	.word	0x0000001e


	//----- nvinfo : EIATTR_FRAME_SIZE
	.align		4
.L_174:
        /*0324*/ 	.byte	0x04, 0x11
        /*0326*/ 	.short	(.L_176 - .L_175)
	.align		4
.L_175:
        /*0328*/ 	.word	index@(_ZN2at6native27unrolled_elementwise_kernelINS0_13BinaryFunctorIiibZZZNS0_23logical_and_kernel_cudaERNS_14TensorIteratorEENKUlvE0_clEvENKUlvE1_clEvEUliiE_EESt5arrayIPcLm3EELi4E23TrivialOffsetCalculatorILi2EjESC_ILi1EjENS0_6memory12LoadWithCastILi2EEENSF_13StoreWithCastILi1EEEEEviT_T0_T2_T3_T4_T5_)
        /*032c*/ 	.word	0x00000000


	//----- nvinfo : EIATTR_REGCOUNT
	.align		4
.L_176:
        /*0330*/ 	.byte	0x04, 0x2f
        /*0332*/ 	.short	(.L_178 - .L_177)
	.align		4
.L_177:
        /*0334*/ 	.word	index@(_ZN2at6native18elementwise_kernelILi128ELi4EZNS0_15gpu_kernel_implINS0_13BinaryFunctorIiibZZZNS0_23logical_and_kernel_cudaERNS_14TensorIteratorEENKUlvE0_clEvENKUlvE1_clEvEUliiE_EEEEvRNS_18TensorIteratorBaseERKT_EUliE_EEviT1_)
        /*0338*/ 	.word	0x00000018


	//----- nvinfo : EIATTR_FRAME_SIZE
	.align		4
.L_178:
        /*033c*/ 	.byte	0x04, 0x11
        /*033e*/ 	.short	(.L_180 - .L_179)
	.align		4
.L_179:
        /*0340*/ 	.word	index@(_ZN2at6native18elementwise_kernelILi128ELi4EZNS0_15gpu_kernel_implINS0_13BinaryFunctorIiibZZZNS0_23logical_and_kernel_cudaERNS_14TensorIteratorEENKUlvE0_clEvENKUlvE1_clEvEUliiE_EEEEvRNS_18TensorIteratorBaseERKT_EUliE_EEviT1_)
        /*0344*/ 	.word	0x00000000


	//----- nvinfo : EIATTR_REGCOUNT
	.align		4
.L_180:
        /*0348*/ 	.byte	0x04, 0x2f
        /*034a*/ 	.short	(.L_182 - .L_181)
	.align		4
.L_181:
        /*034c*/ 	.word	index@(_ZN2at6native29vectorized_elementwise_kernelILi8ENS0_13AUnaryFunctorIiibZZZNS0_23logical_and_kernel_cudaERNS_14TensorIteratorEENKUlvE0_clEvENKUlvE1_clEvEUliiE_EESt5arrayIPcLm2EEEEviT0_T1_)
        /*0350*/ 	.word	0x00000004


	//----- nvinfo : EIATTR_FRAME_SIZE
	.align		4
.L_182:
        /*0354*/ 	.byte	0x04, 0x11
        /*0356*/ 	.short	(.L_184 - .L_183)
	.align		4
.L_183:
        /*0358*/ 	.word	index@(_ZN2at6native29vectorized_elementwise_kernelILi8ENS0_13AUnaryFunctorIiibZZZNS0_23logical_and_kernel_cudaERNS_14TensorIteratorEENKUlvE0_clEvENKUlvE1_clEvEUliiE_EESt5arrayIPcLm2EEEEviT0_T1_)
        /*035c*/ 	.word	0x00000000


	//----- nvinfo : EIATTR_REGCOUNT
	.align		4
.L_184:
        /*0360*/ 	.byte	0x04, 0x2f
        /*0362*/ 	.short	(.L_186 - .L_185)
	.align		4
.L_185:
        /*0364*/ 	.word	index@(_ZN2at6native29vectorized_elementwise_kernelILi4ENS0_13AUnaryFunctorIiibZZZNS0_23logical_and_kernel_cudaERNS_14TensorIteratorEENKUlvE0_clEvENKUlvE1_clEvEUliiE_EESt5arrayIPcLm2EEEEviT0_T1_)
        /*0368*/ 	.word	0x00000020


	//----- nvinfo : EIATTR_FRAME_SIZE
	.align		4
.L_186:
        /*036c*/ 	.byte	0x04, 0x11
        /*036e*/ 	.short	(.L_188 - .L_187)
	.align		4
.L_187:
        /*0370*/ 	.word	index@(_ZN2at6native29vectorized_elementwise_kernelILi4ENS0_13AUnaryFunctorIiibZZZNS0_23logical_and_kernel_cudaERNS_14TensorIteratorEENKUlvE0_clEvENKUlvE1_clEvEUliiE_EESt5arrayIPcLm2EEEEviT0_T1_)
        /*0374*/ 	.word	0x00000000


	//----- nvinfo : EIATTR_REGCOUNT
	.align		4
.L_188:
        /*0378*/ 	.byte	0x04, 0x2f
        /*037a*/ 	.short	(.L_190 - .L_189)
	.align		4
.L_189:
        /*037c*/ 	.word	index@(_ZN2at6native29vectorized_elementwise_kernelILi2ENS0_13AUnaryFunctorIiibZZZNS0_23logical_and_kernel_cudaERNS_14TensorIteratorEENKUlvE0_clEvENKUlvE1_clEvEUliiE_EESt5arrayIPcLm2EEEEviT0_T1_)
        /*0380*/ 	.word	0x00000020


	//----- nvinfo : EIATTR_FRAME_SIZE
	.align		4
.L_190:
        /*0384*/ 	.byte	0x04, 0x11
        /*0386*/ 	.short	(.L_192 - .L_191)
	.align		4
.L_191:
        /*0388*/ 	.word	index@(_ZN2at6native29vectorized_elementwise_kernelILi2ENS0_13AUnaryFunctorIiibZZZNS0_23logical_and_kernel_cudaERNS_14TensorIteratorEENKUlvE0_clEvENKUlvE1_clEvEUliiE_EESt5arrayIPcLm2EEEEviT0_T1_)
        /*038c*/ 	.word	0x00000000


	//----- nvinfo : EIATTR_REGCOUNT
	.align		4
.L_192:
        /*0390*/ 	.byte	0x04, 0x2f
        /*0392*/ 	.short	(.L_194 - .L_193)
	.align		4
.L_193:
        /*0394*/ 	.word	index@(_ZN2at6native27unrolled_elementwise_kernelINS0_13AUnaryFunctorIiibZZZNS0_23logical_and_kernel_cudaERNS_14TensorIteratorEENKUlvE0_clEvENKUlvE1_clEvEUliiE_EESt5arrayIPcLm2EELi4E23TrivialOffsetCalculatorILi1EjESD_NS0_6memory15LoadWithoutCastENSE_16StoreWithoutCastEEEviT_T0_T2_T3_T4_T5_)
        /*0398*/ 	.word	0x00000016


	//----- nvinfo : EIATTR_FRAME_SIZE
	.align		4
.L_194:
        /*039c*/ 	.byte	0x04, 0x11
        /*039e*/ 	.short	(.L_196 - .L_195)
	.align		4
.L_195:
        /*03a0*/ 	.word	index@(_ZN2at6native27unrolled_elementwise_kernelINS0_13AUnaryFunctorIiibZZZNS0_23logical_and_kernel_cudaERNS_14TensorIteratorEENKUlvE0_clEvENKUlvE1_clEvEUliiE_EESt5arrayIPcLm2EELi4E23TrivialOffsetCalculatorILi1EjESD_NS0_6memory15LoadWithoutCastENSE_16StoreWithoutCastEEEviT_T0_T2_T3_T4_T5_)
        /*03a4*/ 	.word	0x00000000


	//----- nvinfo : EIATTR_REGCOUNT
	.align		4
.L_196:
        /*03a8*/ 	.byte	0x04, 0x2f
        /*03aa*/ 	.short	(.L_198 - .L_197)
	.align		4
.L_197:
        /*03ac*/ 	.word	index@(_ZN2at6native18elementwise_kernelILi128ELi4EZNS0_22gpu_kernel_impl_nocastINS0_13AUnaryFunctorIiibZZZNS0_23logical_and_kernel_cudaERNS_14TensorIteratorEENKUlvE0_clEvENKUlvE1_clEvEUliiE_EEEEvRNS_18TensorIteratorBaseERKT_EUliE_EEviT1_)
        /*03b0*/ 	.word	0x00000014


	//----- nvinfo : EIATTR_FRAME_SIZE
	.align		4
.L_198:
        /*03b4*/ 	.byte	0x04, 0x11
        /*03b6*/ 	.short	(.L_200 - .L_199)
	.align		4
.L_199:
        /*03b8*/ 	.word	index@(_ZN2at6native18elementwise_kernelILi128ELi4EZNS0_22gpu_kernel_impl_nocastINS0_13AUnaryFunctorIiibZZZNS0_23logical_and_kernel_cudaERNS_14TensorIteratorEENKUlvE0_clEvENKUlvE1_clEvEUliiE_EEEEvRNS_18TensorIteratorBaseERKT_EUliE_EEviT1_)
        /*03bc*/ 	.word	0x00000000


	//----- nvinfo : EIATTR_REGCOUNT
	.align		4
.L_200:
        /*03c0*/ 	.byte	0x04, 0x2f
        /*03c2*/ 	.short	(.L_202 - .L_201)
	.align		4
.L_201:
        /*03c4*/ 	.word	index@(_ZN2at6native27unrolled_elementwise_kernelINS0_13AUnaryFunctorIiibZZZNS0_23logical_and_kernel_cudaERNS_14TensorIteratorEENKUlvE0_clEvENKUlvE1_clEvEUliiE_EESt5arrayIPcLm2EELi4E23TrivialOffsetCalculatorILi1EjESD_NS0_6memory12LoadWithCastILi1EEENSE_13StoreWithCastILi1EEEEEviT_T0_T2_T3_T4_T5_)
        /*03c8*/ 	.word	0x0000001e


	//----- nvinfo : EIATTR_FRAME_SIZE
	.align		4
.L_202:
        /*03cc*/ 	.byte	0x04, 0x11
        /*03ce*/ 	.short	(.L_204 - .L_203)
	.align		4
.L_203:
        /*03d0*/ 	.word	index@(_ZN2at6native27unrolled_elementwise_kernelINS0_13AUnaryFunctorIiibZZZNS0_23logical_and_kernel_cudaERNS_14TensorIteratorEENKUlvE0_clEvENKUlvE1_clEvEUliiE_EESt5arrayIPcLm2EELi4E23TrivialOffsetCalculatorILi1EjESD_NS0_6memory12LoadWithCastILi1EEENSE_13StoreWithCastILi1EEEEEviT_T0_T2_T3_T4_T5_)
        /*03d4*/ 	.word	0x00000000


	//----- nvinfo : EIATTR_REGCOUNT
	.align		4
.L_204:
        /*03d8*/ 	.byte	0x04, 0x2f
        /*03da*/ 	.short	(.L_206 - .L_205)
	.align		4
.L_205:
        /*03dc*/ 	.word	index@(_ZN2at6native18elementwise_kernelILi128ELi4EZNS0_15gpu_kernel_implINS0_13AUnaryFunctorIiibZZZNS0_23logical_and_kernel_cudaERNS_14TensorIteratorEENKUlvE0_clEvENKUlvE1_clEvEUliiE_EEEEvRNS_18TensorIteratorBaseERKT_EUliE_EEviT1_)
        /*03e0*/ 	.word	0x00000018


	//----- nvinfo : EIATTR_FRAME_SIZE
	.align		4
.L_206:
        /*03e4*/ 	.byte	0x04, 0x11
        /*03e6*/ 	.short	(.L_208 - .L_207)
	.align		4
.L_207:
        /*03e8*/ 	.word	index@(_ZN2at6native18elementwise_kernelILi128ELi4EZNS0_15gpu_kernel_implINS0_13AUnaryFunctorIiibZZZNS0_23logical_and_kernel_cudaERNS_14TensorIteratorEENKUlvE0_clEvENKUlvE1_clEvEUliiE_EEEEvRNS_18TensorIteratorBaseERKT_EUliE_EEviT1_)
        /*03ec*/ 	.word	0x00000000


	//----- nvinfo : EIATTR_REGCOUNT
	.align		4
.L_208:
        /*03f0*/ 	.byte	0x04, 0x2f
        /*03f2*/ 	.short	(.L_210 - .L_209)
	.align		4
.L_209:
        /*03f4*/ 	.word	index@(_ZN2at6native29vectorized_elementwise_kernelILi8ENS0_13BinaryFunctorIllbZZZNS0_23logical_and_kernel_cudaERNS_14TensorIteratorEENKUlvE0_clEvENKUlvE2_clEvEUlllE_EESt5arrayIPcLm3EEEEviT0_T1_)
        /*03f8*/ 	.word	0x00000004


	//----- nvinfo : EIATTR_FRAME_SIZE
	.align		4
.L_210:
        /*03fc*/ 	.byte	0x04, 0x11
        /*03fe*/ 	.short	(.L_212 - .L_211)
	.align		4
.L_211:
        /*0400*/ 	.word	index@(_ZN2at6native29vectorized_elementwise_kernelILi8ENS0_13BinaryFunctorIllbZZZNS0_23logical_and_kernel_cudaERNS_14TensorIteratorEENKUlvE0_clEvENKUlvE2_clEvEUlllE_EESt5arrayIPcLm3EEEEviT0_T1_)
        /*0404*/ 	.word	0x00000000


	//----- nvinfo : EIATTR_REGCOUNT
	.align		4
.L_212:
        /*0408*/ 	.byte	0x04, 0x2f
        /*040a*/ 	.short	(.L_214 - .L_213)
	.align		4
.L_213:
        /*040c*/ 	.word	index@(_ZN2at6native29vectorized_elementwise_kernelILi4ENS0_13BinaryFunctorIllbZZZNS0_23logical_and_kernel_cudaERNS_14TensorIteratorEENKUlvE0_clEvENKUlvE2_clEvEUlllE_EESt5arrayIPcLm3EEEEviT0_T1_)
        /*0410*/ 	.word	0x00000024


	//----- nvinfo : EIATTR_FRAME_SIZE
	.align		4
.L_214:
        /*0414*/ 	.byte	0x04, 0x11
        /*0416*/ 	.short	(.L_216 - .L_215)
	.align		4
.L_215:
        /*0418*/ 	.word	index@(_ZN2at6native29vectorized_elementwise_kernelILi4ENS0_13BinaryFunctorIllbZZZNS0_23logical_and_kernel_cudaERNS_14TensorIteratorEENKUlvE0_clEvENKUlvE2_clEvEUlllE_EESt5arrayIPcLm3EEEEviT0_T1_)
        /*041c*/ 	.word	0x00000000


	//----- nvinfo : EIATTR_REGCOUNT
	.align		4
.L_216:
        /*0420*/ 	.byte	0x04, 0x2f
        /*0422*/ 	.short	(.L_218 - .L_217)
	.align		4
.L_217:
        /*0424*/ 	.word	index@(_ZN2at6native29vectorized_elementwise_kernelILi2ENS0_13BinaryFunctorIllbZZZNS0_23logical_and_kernel_cudaERNS_14TensorIteratorEENKUlvE0_clEvENKUlvE2_clEvEUlllE_EESt5arrayIPcLm3EEEEviT0_T1_)
        /*0428*/ 	.word	0x00000020


	//----- nvinfo : EIATTR_FRAME_SIZE
	.align		4
.L_218:
        /*042c*/ 	.byte	0x04, 0x11
        /*042e*/ 	.short	(.L_220 - .L_219)
	.align		4
.L_219:
        /*0430*/ 	.word	index@(_ZN2at6native29vectorized_elementwise_kernelILi2ENS0_13BinaryFunctorIllbZZZNS0_23logical_and_kernel_cudaERNS_14TensorIteratorEENKUlvE0_clEvENKUlvE2_clEvEUlllE_EESt5arrayIPcLm3EEEEviT0_T1_)
        /*0434*/ 	.word	0x00000000


	//----- nvinfo : EIATTR_REGCOUNT
	.align		4
.L_220:
        /*0438*/ 	.byte	0x04, 0x2f
        /*043a*/ 	.short	(.L_222 - .L_221)
	.align		4
.L_221:
        /*043c*/ 	.word	index@(_ZN2at6native27unrolled_elementwise_kernelINS0_13BinaryFunctorIllbZZZNS0_23logical_and_kernel_cudaERNS_14TensorIteratorEENKUlvE0_clEvENKUlvE2_clEvEUlllE_EESt5arrayIPcLm3EELi4E23TrivialOffsetCalculatorILi2EjESC_ILi1EjENS0_6memory15LoadWithoutCastENSF_16StoreWithoutCastEEEviT_T0_T2_T3_T4_T5_)
        /*0440*/ 	.word	0x0000001e


	//----- nvinfo : EIATTR_FRAME_SIZE
	.align		4
.L_222:
        /*0444*/ 	.byte	0x04, 0x11
        /*0446*/ 	.short	(.L_224 - .L_223)
	.align		4
.L_223:
        /*0448*/ 	.word	index@(_ZN2at6native27unrolled_elementwise_kernelINS0_13BinaryFunctorIllbZZZNS0_23logical_and_kernel_cudaERNS_14TensorIteratorEENKUlvE0_clEvENKUlvE2_clEvEUlllE_EESt5arrayIPcLm3EELi4E23TrivialOffsetCalculatorILi2EjESC_ILi1EjENS0_6memory15LoadWithoutCastENSF_16StoreWithoutCastEEEviT_T0_T2_T3_T4_T5_)
        /*044c*/ 	.word	0x00000000


	//----- nvinfo : EIATTR_REGCOUNT
	.align		4
.L_224:
        /*0450*/ 	.byte	0x04, 0x2f
        /*0452*/ 	.short	(.L_226 - .L_225)
	.align		4
.L_225:
        /*0454*/ 	.word	index@(_ZN2at6native18elementwise_kernelILi128ELi4EZNS0_22gpu_kernel_impl_nocastINS0_13BinaryFunctorIllbZZZNS0_23logical_and_kernel_cudaERNS_14TensorIteratorEENKUlvE0_clEvENKUlvE2_clEvEUlllE_EEEEvRNS_18TensorIteratorBaseERKT_EUliE_EEviT1_)
        /*0458*/ 	.word	0x00000014


	//----- nvinfo : EIATTR_FRAME_SIZE
	.align		4
.L_226:
        /*045c*/ 	.byte	0x04, 0x11
        /*045e*/ 	.short	(.L_228 - .L_227)
	.align		4
.L_227:
        /*0460*/ 	.word	index@(_ZN2at6native18elementwise_kernelILi128ELi4EZNS0_22gpu_kernel_impl_nocastINS0_13BinaryFunctorIllbZZZNS0_23logical_and_kernel_cudaERNS_14TensorIteratorEENKUlvE0_clEvENKUlvE2_clEvEUlllE_EEEEvRNS_18TensorIteratorBaseERKT_EUliE_EEviT1_)
        /*0464*/ 	.word	0x00000000


	//----- nvinfo : EIATTR_REGCOUNT
	.align		4
.L_228:
        /*0468*/ 	.byte	0x04, 0x2f
        /*046a*/ 	.short	(.L_230 - .L_229)
	.align		4
.L_229:
        /*046c*/ 	.word	index@(_ZN2at6native27unrolled_elementwise_kernelINS0_13BinaryFunctorIllbZZZNS0_23logical_and_kernel_cudaERNS_14TensorIteratorEENKUlvE0_clEvENKUlvE2_clEvEUlllE_EESt5arrayIPcLm3EELi4E23TrivialOffsetCalculatorILi2EjESC_ILi1EjENS0_6memory12LoadWithCastILi2EEENSF_13StoreWithCastILi1EEEEEviT_T0_T2_T3_T4_T5_)
        /*0470*/ 	.word	0x0000001e


	//----- nvinfo : EIATTR_FRAME_SIZE
	.align		4
.L_230:
        /*0474*/ 	.byte	0x04, 0x11
        /*0476*/ 	.short	(.L_232 - .L_231)
	.align		4
.L_231:
        /*0478*/ 	.word	index@(_ZN2at6native27unrolled_elementwise_kernelINS0_13BinaryFunctorIllbZZZNS0_23logical_and_kernel_cudaERNS_14TensorIteratorEENKUlvE0_clEvENKUlvE2_clEvEUlllE_EESt5arrayIPcLm3EELi4E23TrivialOffsetCalculatorILi2EjESC_ILi1EjENS0_6memory12LoadWithCastILi2EEENSF_13StoreWithCastILi1EEEEEviT_T0_T2_T3_T4_T5_)
        /*047c*/ 	.word	0x00000000


	//----- nvinfo : EIATTR_REGCOUNT
	.align		4
.L_232:
        /*0480*/ 	.byte	0x04, 0x2f
        /*0482*/ 	.short	(.L_234 - .L_233)
	.align		4
.L_233:
        /*0484*/ 	.word	index@(_ZN2at6native18elementwise_kernelILi128ELi4EZNS0_15gpu_kernel_implINS0_13BinaryFunctorIllbZZZNS0_23logical_and_kernel_cudaERNS_14TensorIteratorEENKUlvE0_clEvENKUlvE2_clEvEUlllE_EEEEvRNS_18TensorIteratorBaseERKT_EUliE_EEviT1_)
        /*0488*/ 	.word	0x0000001a


	//----- nvinfo : EIATTR_FRAME_SIZE
	.align		4
.L_234:
        /*048c*/ 	.byte	0x04, 0x11
        /*048e*/ 	.short	(.L_236 - .L_235)
	.align		4
.L_235:
        /*0490*/ 	.word	index@(_ZN2at6native18elementwise_kernelILi128ELi4EZNS0_15gpu_kernel_implINS0_13BinaryFunctorIllbZZZNS0_23logical_and_kernel_cudaERNS_14TensorIteratorEENKUlvE0_clEvENKUlvE2_clEvEUlllE_EEEEvRNS_18TensorIteratorBaseERKT_EUliE_EEviT1_)
        /*0494*/ 	.word	0x00000000


	//----- nvinfo : EIATTR_REGCOUNT
	.align		4
.L_236:
        /*0498*/ 	.byte	0x04, 0x2f
        /*049a*/ 	.short	(.L_238 - .L_237)
	.align		4
.L_237:
        /*049c*/ 	.word	index@(_ZN2at6native29vectorized_elementwise_kernelILi8ENS0_13AUnaryFunctorIllbZZZNS0_23logical_and_kernel_cudaERNS_14TensorIteratorEENKUlvE0_clEvENKUlvE2_clEvEUlllE_EESt5arrayIPcLm2EEEEviT0_T1_)
        /*04a0*/ 	.word	0x00000004


	//----- nvinfo : EIATTR_FRAME_SIZE
	.align		4
.L_238:
        /*04a4*/ 	.byte	0x04, 0x11
        /*04a6*/ 	.short	(.L_240 - .L_239)
	.align		4
.L_239:
        /*04a8*/ 	.word	index@(_ZN2at6native29vectorized_elementwise_kernelILi8ENS0_13AUnaryFunctorIllbZZZNS0_23logical_and_kernel_cudaERNS_14TensorIteratorEENKUlvE0_clEvENKUlvE2_clEvEUlllE_EESt5arrayIPcLm2EEEEviT0_T1_)
        /*04ac*/ 	.word	0x00000000


	//----- nvinfo : EIATTR_REGCOUNT
	.align		4
.L_240:
        /*04b0*/ 	.byte	0x04, 0x2f
        /*04b2*/ 	.short	(.L_242 - .L_241)
	.align		4
.L_241:
        /*04b4*/ 	.word	index@(_ZN2at6native29vectorized_elementwise_kernelILi4ENS0_13AUnaryFunctorIllbZZZNS0_23logical_and_kernel_cudaERNS_14TensorIteratorEENKUlvE0_clEvENKUlvE2_clEvEUlllE_EESt5arrayIPcLm2EEEEviT0_T1_)
        /*04b8*/ 	.word	0x0000001a


	//----- nvinfo : EIATTR_FRAME_SIZE
	.align		4
.L_242:
        /*04bc*/ 	.byte	0x04, 0x11
        /*04be*/ 	.short	(.L_244 - .L_243)
	.align		4
.L_243:
        /*04c0*/ 	.word	index@(_ZN2at6native29vectorized_elementwise_kernelILi4ENS0_13AUnaryFunctorIllbZZZNS0_23logical_and_kernel_cudaERNS_14TensorIteratorEENKUlvE0_clEvENKUlvE2_clEvEUlllE_EESt5arrayIPcLm2EEEEviT0_T1_)
        /*04c4*/ 	.word	0x00000000


	//----- nvinfo : EIATTR_REGCOUNT
	.align		4
.L_244:
        /*04c8*/ 	.byte	0x04, 0x2f
        /*04ca*/ 	.short	(.L_246 - .L_245)
	.align		4
.L_245:
        /*04cc*/ 	.word	index@(_ZN2at6native29vectorized_elementwise_kernelILi2ENS0_13AUnaryFunctorIllbZZZNS0_23logical_and_kernel_cudaERNS_14TensorIteratorEENKUlvE0_clEvENKUlvE2_clEvEUlllE_EESt5arrayIPcLm2EEEEviT0_T1_)
        /*04d0*/ 	.word	0x0000001a


	//----- nvinfo : EIATTR_FRAME_SIZE
	.align		4
.L_246:
        /*04d4*/ 	.byte	0x04, 0x11
        /*04d6*/ 	.short	(.L_248 - .L_247)
	.align		4
.L_247:
        /*04d8*/ 	.word	index@(_ZN2at6native29vectorized_elementwise_kernelILi2ENS0_13AUnaryFunctorIllbZZZNS0_23logical_and_kernel_cudaERNS_14TensorIteratorEENKUlvE0_clEvENKUlvE2_clEvEUlllE_EESt5arrayIPcLm2EEEEviT0_T1_)
        /*04dc*/ 	.word	0x00000000


	//----- nvinfo : EIATTR_REGCOUNT
	.align		4
.L_248:
        /*04e0*/ 	.byte	0x04, 0x2f
        /*04e2*/ 	.short	(.L_250 - .L_249)
	.align		4
.L_249:
        /*04e4*/ 	.word	index@(_ZN2at6native27unrolled_elementwise_kernelINS0_13AUnaryFunctorIllbZZZNS0_23logical_and_kernel_cudaERNS_14TensorIteratorEENKUlvE0_clEvENKUlvE2_clEvEUlllE_EESt5arrayIPcLm2EELi4E23TrivialOffsetCalculatorILi1EjESD_NS0_6memory15LoadWithoutCastENSE_16StoreWithoutCastEEEviT_T0_T2_T3_T4_T5_)
        /*04e8*/ 	.word	0x00000016


	//----- nvinfo : EIATTR_FRAME_SIZE
	.align		4
.L_250:
        /*04ec*/ 	.byte	0x04, 0x11
        /*04ee*/ 	.short	(.L_252 - .L_251)
	.align		4
.L_251:
        /*04f0*/ 	.word	index@(_ZN2at6native27unrolled_elementwise_kernelINS0_13AUnaryFunctorIllbZZZNS0_23logical_and_kernel_cudaERNS_14TensorIteratorEENKUlvE0_clEvENKUlvE2_clEvEUlllE_EESt5arrayIPcLm2EELi4E23TrivialOffsetCalculatorILi1EjESD_NS0_6memory15LoadWithoutCastENSE_16StoreWithoutCastEEEviT_T0_T2_T3_T4_T5_)
        /*04f4*/ 	.word	0x00000000


	//----- nvinfo : EIATTR_REGCOUNT
	.align		4
.L_252:
        /*04f8*/ 	.byte	0x04, 0x2f
        /*04fa*/ 	.short	(.L_254 - .L_253)
	.align		4
.L_253:
        /*04fc*/ 	.word	index@(_ZN2at6native18elementwise_kernelILi128ELi4EZNS0_22gpu_kernel_impl_nocastINS0_13AUnaryFunctorIllbZZZNS0_23logical_and_kernel_cudaERNS_14TensorIteratorEENKUlvE0_clEvENKUlvE2_clEvEUlllE_EEEEvRNS_18TensorIteratorBaseERKT_EUliE_EEviT1_)
        /*0500*/ 	.word	0x00000014


	//----- nvinfo : EIATTR_FRAME_SIZE
	.align		4
.L_254:
        /*0504*/ 	.byte	0x04, 0x11
        /*0506*/ 	.short	(.L_256 - .L_255)
	.align		4
.L_255:
        /*0508*/ 	.word	index@(_ZN2at6native18elementwise_kernelILi128ELi4EZNS0_22gpu_kernel_impl_nocastINS0_13AUnaryFunctorIllbZZZNS0_23logical_and_kernel_cudaERNS_14TensorIteratorEENKUlvE0_clEvENKUlvE2_clEvEUlllE_EEEEvRNS_18TensorIteratorBaseERKT_EUliE_EEviT1_)
        /*050c*/ 	.word	0x00000000


	//----- nvinfo : EIATTR_REGCOUNT
	.align		4
.L_256:
        /*0510*/ 	.byte	0x04, 0x2f
        /*0512*/ 	.short	(.L_258 - .L_257)
	.align		4
.L_257:
        /*0514*/ 	.word	index@(_ZN2at6native27unrolled_elementwise_kernelINS0_13AUnaryFunctorIllbZZZNS0_23logical_and_kernel_cudaERNS_14TensorIteratorEENKUlvE0_clEvENKUlvE2_clEvEUlllE_EESt5arrayIPcLm2EELi4E23TrivialOffsetCalculatorILi1EjESD_NS0_6memory12LoadWithCastILi1EEENSE_13StoreWithCastILi1EEEEEviT_T0_T2_T3_T4_T5_)
        /*0518*/ 	.word	0x0000001e


	//----- nvinfo : EIATTR_FRAME_SIZE
	.align		4
.L_258:
        /*051c*/ 	.byte	0x04, 0x11
        /*051e*/ 	.short	(.L_260 - .L_259)
	.align		4
.L_259:
        /*0520*/ 	.word	index@(_ZN2at6native27unrolled_elementwise_kernelINS0_13AUnaryFunctorIllbZZZNS0_23logical_and_kernel_cudaERNS_14TensorIteratorEENKUlvE0_clEvENKUlvE2_clEvEUlllE_EESt5arrayIPcLm2EELi4E23TrivialOffsetCalculatorILi1EjESD_NS0_6memory12LoadWithCastILi1EEENSE_13StoreWithCastILi1EEEEEviT_T0_T2_T3_T4_T5_)
        /*0524*/ 	.word	0x00000000


	//----- nvinfo : EIATTR_REGCOUNT
	.align		4
.L_260:
        /*0528*/ 	.byte	0x04, 0x2f
        /*052a*/ 	.short	(.L_262 - .L_261)
	.align		4
.L_261:
        /*052c*/ 	.word	index@(_ZN2at6native18elementwise_kernelILi128ELi4EZNS0_15gpu_kernel_implINS0_13AUnaryFunctorIllbZZZNS0_23logical_and_kernel_cudaERNS_14TensorIteratorEENKUlvE0_clEvENKUlvE2_clEvEUlllE_EEEEvRNS_18TensorIteratorBaseERKT_EUliE_EEviT1_)
        /*0530*/ 	.word	0x00000018


	//----- nvinfo : EIATTR_FRAME_SIZE
	.align		4
.L_262:
        /*0534*/ 	.byte	0x04, 0x11
        /*0536*/ 	.short	(.L_264 - .L_263)
	.align		4
.L_263:
        /*0538*/ 	.word	index@(_ZN2at6native18elementwise_kernelILi128ELi4EZNS0_15gpu_kernel_implINS0_13AUnaryFunctorIllbZZZNS0_23logical_and_kernel_cudaERNS_14TensorIteratorEENKUlvE0_clEvENKUlvE2_clEvEUlllE_EEEEvRNS_18TensorIteratorBaseERKT_EUliE_EEviT1_)
        /*053c*/ 	.word	0x00000000


	//----- nvinfo : EIATTR_REGCOUNT
	.align		4
.L_264:
        /*0540*/ 	.byte	0x04, 0x2f
        /*0542*/ 	.short	(.L_266 - .L_265)
	.align		4
.L_265:
        /*0544*/ 	.word	index@(_ZN2at6native29vectorized_elementwise_kernelILi8ENS0_13BinaryFunctorIssbZZZNS0_23logical_and_kernel_cudaERNS_14TensorIteratorEENKUlvE0_clEvENKUlvE3_clEvEUlssE_EESt5arrayIPcLm3EEEEviT0_T1_)
        /*0548*/ 	.word	0x00000004


	//----- nvinfo : EIATTR_FRAME_SIZE
	.align		4
.L_266:
        /*054c*/ 	.byte	0x04, 0x11
        /*054e*/ 	.short	(.L_268 - .L_267)
	.align		4
.L_267:
        /*0550*/ 	.word	index@(_ZN2at6native29vectorized_elementwise_kernelILi8ENS0_13BinaryFunctorIssbZZZNS0_23logical_and_kernel_cudaERNS_14TensorIteratorEENKUlvE0_clEvENKUlvE3_clEvEUlssE_EESt5arrayIPcLm3EEEEviT0_T1_)
        /*0554*/ 	.word	0x00000000


	//----- nvinfo : EIATTR_REGCOUNT
	.align		4
.L_268:
        /*0558*/ 	.byte	0x04, 0x2f
        /*055a*/ 	.short	(.L_270 - .L_269)
	.align		4
.L_269:
        /*055c*/ 	.word	index@(_ZN2at6native29vectorized_elementwise_kernelILi4ENS0_13BinaryFunctorIssbZZZNS0_23logical_and_kernel_cudaERNS_14TensorIteratorEENKUlvE0_clEvENKUlvE3_clEvEUlssE_EESt5arrayIPcLm3EEEEviT0_T1_)
        /*0560*/ 	.word	0x00000020


	//----- nvinfo : EIATTR_FRAME_SIZE
	.align		4
.L_270:
        /*0564*/ 	.byte	0x04, 0x11
        /*0566*/ 	.short	(.L_272 - .L_271)
	.align		4
.L_271:
        /*0568*/ 	.word	index@(_ZN2at6native29vectorized_elementwise_kernelILi4ENS0_13BinaryFunctorIssbZZZNS0_23logical_and_kernel_cudaERNS_14TensorIteratorEENKUlvE0_clEvENKUlvE3_clEvEUlssE_EESt5arrayIPcLm3EEEEviT0_T1_)
        /*056c*/ 	.word	0x00000000


	//----- nvinfo : EIATTR_REGCOUNT
	.align		4
.L_272:
        /*0570*/ 	.byte	0x04, 0x2f
        /*0572*/ 	.short	(.L_274 - .L_273)
	.align		4
.L_273:
        /*0574*/ 	.word	index@(_ZN2at6native29vectorized_elementwise_kernelILi2ENS0_13BinaryFunctorIssbZZZNS0_23logical_and_kernel_cudaERNS_14TensorIteratorEENKUlvE0_clEvENKUlvE3_clEvEUlssE_EESt5arrayIPcLm3EEEEviT0_T1_)
        /*0578*/ 	.word	0x00000020


	//----- nvinfo : EIATTR_FRAME_SIZE
	.align		4
.L_274:
        /*057c*/ 	.byte	0x04, 0x11
        /*057e*/ 	.short	(.L_276 - .L_275)
	.align		4
.L_275:
        /*0580*/ 	.word	index@(_ZN2at6native29vectorized_elementwise_kernelILi2ENS0_13BinaryFunctorIssbZZZNS0_23logical_and_kernel_cudaERNS_14TensorIteratorEENKUlvE0_clEvENKUlvE3_clEvEUlssE_EESt5arrayIPcLm3EEEEviT0_T1_)
        /*0584*/ 	.word	0x00000000


	//----- nvinfo : EIATTR_REGCOUNT
	.align		4
.L_276:
        /*0588*/ 	.byte	0x04, 0x2f
        /*058a*/ 	.short	(.L_278 - .L_277)
	.align		4
.L_277:
        /*058c*/ 	.word	index@(_ZN2at6native27unrolled_elementwise_kernelINS0_13BinaryFunctorIssbZZZNS0_23logical_and_kernel_cudaERNS_14TensorIteratorEENKUlvE0_clEvENKUlvE3_clEvEUlssE_EESt5arrayIPcLm3EELi4E23TrivialOffsetCalculatorILi2EjESC_ILi1EjENS0_6memory15LoadWithoutCastENSF_16StoreWithoutCastEEEviT_T0_T2_T3_T4_T5_)
        /*0590*/ 	.word	0x0000001e


	//----- nvinfo : EIATTR_FRAME_SIZE
	.align		4
.L_278:
        /*0594*/ 	.byte	0x04, 0x11
        /*0596*/ 	.short	(.L_280 - .L_279)
	.align		4
.L_279:
        /*0598*/ 	.word	index@(_ZN2at6native27unrolled_elementwise_kernelINS0_13BinaryFunctorIssbZZZNS0_23logical_and_kernel_cudaERNS_14TensorIteratorEENKUlvE0_clEvENKUlvE3_clEvEUlssE_EESt5arrayIPcLm3EELi4E23TrivialOffsetCalculatorILi2EjESC_ILi1EjENS0_6memory15LoadWithoutCastENSF_16StoreWithoutCastEEEviT_T0_T2_T3_T4_T5_)
        /*059c*/ 	.word	0x00000000


	//----- nvinfo : EIATTR_REGCOUNT
	.align		4
.L_280:
        /*05a0*/ 	.byte	0x04, 0x2f
        /*05a2*/ 	.short	(.L_282 - .L_281)
	.align		4
.L_281:
        /*05a4*/ 	.word	index@(_ZN2at6native18elementwise_kernelILi128ELi4EZNS0_22gpu_kernel_impl_nocastINS0_13BinaryFunctorIssbZZZNS0_23logical_and_kernel_cudaERNS_14TensorIteratorEENKUlvE0_clEvENKUlvE3_clEvEUlssE_EEEEvRNS_18TensorIteratorBaseERKT_EUliE_EEviT1_)
        /*05a8*/ 	.word	0x00000014


	//----- nvinfo : EIATTR_FRAME_SIZE
	.align		4
.L_282:
        /*05ac*/ 	.byte	0x04, 0x11
        /*05ae*/ 	.short	(.L_284 - .L_283)
	.align		4
.L_283:
        /*05b0*/ 	.word	index@(_ZN2at6native18elementwise_kernelILi128ELi4EZNS0_22gpu_kernel_impl_nocastINS0_13BinaryFunctorIssbZZZNS0_23logical_and_kernel_cudaERNS_14TensorIteratorEENKUlvE0_clEvENKUlvE3_clEvEUlssE_EEEEvRNS_18TensorIteratorBaseERKT_EUliE_EEviT1_)
        /*05b4*/ 	.word	0x00000000


	//----- nvinfo : EIATTR_REGCOUNT
	.align		4
.L_284:
        /*05b8*/ 	.byte	0x04, 0x2f
        /*05ba*/ 	.short	(.L_286 - .L_285)
	.align		4
.L_285:
        /*05bc*/ 	.word	index@(_ZN2at6native27unrolled_elementwise_kernelINS0_13BinaryFunctorIssbZZZNS0_23logical_and_kernel_cudaERNS_14TensorIteratorEENKUlvE0_clEvENKUlvE3_clEvEUlssE_EESt5arrayIPcLm3EELi4E23TrivialOffsetCalculatorILi2EjESC_ILi1EjENS0_6memory12LoadWithCastILi2EEENSF_13StoreWithCastILi1EEEEEviT_T0_T2_T3_T4_T5_)
        /*05c0*/ 	.word	0x0000001e


	//----- nvinfo : EIATTR_FRAME_SIZE
	.align		4
.L_286:
        /*05c4*/ 	.byte	0x04, 0x11
        /*05c6*/ 	.short	(.L_288 - .L_287)
	.align		4
.L_287:
        /*05c8*/ 	.word	index@(_ZN2at6native27unrolled_elementwise_kernelINS0_13BinaryFunctorIssbZZZNS0_23logical_and_kernel_cudaERNS_14TensorIteratorEENKUlvE0_clEvENKUlvE3_clEvEUlssE_EESt5arrayIPcLm3EELi4E23TrivialOffsetCalculatorILi2EjESC_ILi1EjENS0_6memory12LoadWithCastILi2EEENSF_13StoreWithCastILi1EEEEEviT_T0_T2_T3_T4_T5_)
        /*05cc*/ 	.word	0x00000000


	//----- nvinfo : EIATTR_REGCOUNT
	.align		4
.L_288:
        /*05d0*/ 	.byte	0x04, 0x2f
        /*05d2*/ 	.short	(.L_290 - .L_289)
	.align		4
.L_289:
        /*05d4*/ 	.word	index@(_ZN2at6native18elementwise_kernelILi128ELi4EZNS0_15gpu_kernel_implINS0_13BinaryFunctorIssbZZZNS0_23logical_and_kernel_cudaERNS_14TensorIteratorEENKUlvE0_clEvENKUlvE3_clEvEUlssE_EEEEvRNS_18TensorIteratorBaseERKT_EUliE_EEviT1_)
        /*05d8*/ 	.word	0x00000018


	//----- nvinfo : EIATTR_FRAME_SIZE
	.align		4
.L_290:
        /*05dc*/ 	.byte	0x04, 0x11
        /*05de*/ 	.short	(.L_292 - .L_291)
	.align		4
.L_291:
        /*05e0*/ 	.word	index@(_ZN2at6native18elementwise_kernelILi128ELi4EZNS0_15gpu_kernel_implINS0_13BinaryFunctorIssbZZZNS0_23logical_and_kernel_cudaERNS_14TensorIteratorEENKUlvE0_clEvENKUlvE3_clEvEUlssE_EEEEvRNS_18TensorIteratorBaseERKT_EUliE_EEviT1_)
        /*05e4*/ 	.word	0x00000000


	//----- nvinfo : EIATTR_REGCOUNT
	.align		4
.L_292:
        /*05e8*/ 	.byte	0x04, 0x2f
        /*05ea*/ 	.short	(.L_294 - .L_293)
	.align		4
.L_293:
        /*05ec*/ 	.word	index@(_ZN2at6native29vectorized_elementwise_kernelILi8ENS0_13AUnaryFunctorIssbZZZNS0_23logical_and_kernel_cudaERNS_14TensorIteratorEENKUlvE0_clEvENKUlvE3_clEvEUlssE_EESt5arrayIPcLm2EEEEviT0_T1_)
        /*05f0*/ 	.word	0x00000004


	//----- nvinfo : EIATTR_FRAME_SIZE
	.align		4
.L_294:
        /*05f4*/ 	.byte	0x04, 0x11
        /*05f6*/ 	.short	(.L_296 - .L_295)
	.align		4
.L_295:
        /*05f8*/ 	.word	index@(_ZN2at6native29vectorized_elementwise_kernelILi8ENS0_13AUnaryFunctorIssbZZZNS0_23logical_and_kernel_cudaERNS_14TensorIteratorEENKUlvE0_clEvENKUlvE3_clEvEUlssE_EESt5arrayIPcLm2EEEEviT0_T1_)
        /*05fc*/ 	.word	0x00000000


	//----- nvinfo : EIATTR_REGCOUNT
	.align		4
.L_296:
        /*0600*/ 	.byte	0x04, 0x2f
        /*0602*/ 	.short	(.L_298 - .L_297)
	.align		4
.L_297:
        /*0604*/ 	.word	index@(_ZN2at6native29vectorized_elementwise_kernelILi4ENS0_13AUnaryFunctorIssbZZZNS0_23logical_and_kernel_cudaERNS_14TensorIteratorEENKUlvE0_clEvENKUlvE3_clEvEUlssE_EESt5arrayIPcLm2EEEEviT0_T1_)
        /*0608*/ 	.word	0x00000020


	//----- nvinfo : EIATTR_FRAME_SIZE
	.align		4
.L_298:
        /*060c*/ 	.byte	0x04, 0x11
        /*060e*/ 	.short	(.L_300 - .L_299)
	.align		4
.L_299:
        /*0610*/ 	.word	index@(_ZN2at6native29vectorized_elementwise_kernelILi4ENS0_13AUnaryFunctorIssbZZZNS0_23logical_and_kernel_cudaERNS_14TensorIteratorEENKUlvE0_clEvENKUlvE3_clEvEUlssE_EESt5arrayIPcLm2EEEEviT0_T1_)
        /*0614*/ 	.word	0x00000000


	//----- nvinfo : EIATTR_REGCOUNT
	.align		4
.L_300:
        /*0618*/ 	.byte	0x04, 0x2f
        /*061a*/ 	.short	(.L_302 - .L_301)
	.align		4
.L_301:
        /*061c*/ 	.word	index@(_ZN2at6native29vectorized_elementwise_kernelILi2ENS0_13AUnaryFunctorIssbZZZNS0_23logical_and_kernel_cudaERNS_14TensorIteratorEENKUlvE0_clEvENKUlvE3_clEvEUlssE_EESt5arrayIPcLm2EEEEviT0_T1_)
        /*0620*/ 	.word	0x00000020


	//----- nvinfo : EIATTR_FRAME_SIZE
	.align		4
.L_302:
        /*0624*/ 	.byte	0x04, 0x11
        /*0626*/ 	.short	(.L_304 - .L_303)
	.align		4
.L_303:
        /*0628*/ 	.word	index@(_ZN2at6native29vectorized_elementwise_kernelILi2ENS0_13AUnaryFunctorIssbZZZNS0_23logical_and_kernel_cudaERNS_14TensorIteratorEENKUlvE0_clEvENKUlvE3_clEvEUlssE_EESt5arrayIPcLm2EEEEviT0_T1_)
        /*062c*/ 	.word	0x00000000


	//----- nvinfo : EIATTR_REGCOUNT
	.align		4
.L_304:
        /*0630*/ 	.byte	0x04, 0x2f
        /*0632*/ 	.short	(.L_306 - .L_305)
	.align		4
.L_305:
        /*0634*/ 	.word	index@(_ZN2at6native27unrolled_elementwise_kernelINS0_13AUnaryFunctorIssbZZZNS0_23logical_and_kernel_cudaERNS_14TensorIteratorEENKUlvE0_clEvENKUlvE3_clEvEUlssE_EESt5arrayIPcLm2EELi4E23TrivialOffsetCalculatorILi1EjESD_NS0_6memory15LoadWithoutCastENSE_16StoreWithoutCastEEEviT_T0_T2_T3_T4_T5_)
        /*0638*/ 	.word	0x00000016


	//----- nvinfo : EIATTR_FRAME_SIZE
	.align		4
.L_306:
        /*063c*/ 	.byte	0x04, 0x11
        /*063e*/ 	.short	(.L_308 - .L_307)
	.align		4
.L_307:
        /*0640*/ 	.word	index@(_ZN2at6native27unrolled_elementwise_kernelINS0_13AUnaryFunctorIssbZZZNS0_23logical_and_kernel_cudaERNS_14TensorIteratorEENKUlvE0_clEvENKUlvE3_clEvEUlssE_EESt5arrayIPcLm2EELi4E23TrivialOffsetCalculatorILi1EjESD_NS0_6memory15LoadWithoutCastENSE_16StoreWithoutCastEEEviT_T0_T2_T3_T4_T5_)
        /*0644*/ 	.word	0x00000000


	//----- nvinfo : EIATTR_REGCOUNT
	.align		4
.L_308:
        /*0648*/ 	.byte	0x04, 0x2f
        /*064a*/ 	.short	(.L_310 - .L_309)
	.align		4
.L_309:
        /*064c*/ 	.word	index@(_ZN2at6native18elementwise_kernelILi128ELi4EZNS0_22gpu_kernel_impl_nocastINS0_13AUnaryFunctorIssbZZZNS0_23logical_and_kernel_cudaERNS_14TensorIteratorEENKUlvE0_clEvENKUlvE3_clEvEUlssE_EEEEvRNS_18TensorIteratorBaseERKT_EUliE_EEviT1_)
        /*0650*/ 	.word	0x00000014


	//----- nvinfo : EIATTR_FRAME_SIZE
	.align		4
.L_310:
        /*0654*/ 	.byte	0x04, 0x11
        /*0656*/ 	.short	(.L_312 - .L_311)
	.align		4
.L_311:
        /*0658*/ 	.word	index@(_ZN2at6native18elementwise_kernelILi128ELi4EZNS0_22gpu_kernel_impl_nocastINS0_13AUnaryFunctorIssbZZZNS0_23logical_and_kernel_cudaERNS_14TensorIteratorEENKUlvE0_clEvENKUlvE3_clEvEUlssE_EEEEvRNS_18TensorIteratorBaseERKT_EUliE_EEviT1_)
        /*065c*/ 	.word	0x00000000


	//----- nvinfo : EIATTR_REGCOUNT
	.align		4
.L_312:
        /*0660*/ 	.byte	0x04, 0x2f
        /*0662*/ 	.short	(.L_314 - .L_313)
	.align		4
.L_313:
        /*0664*/ 	.word	index@(_ZN2at6native27unrolled_elementwise_kernelINS0_13AUnaryFunctorIssbZZZNS0_23logical_and_kernel_cudaERNS_14TensorIteratorEENKUlvE0_clEvENKUlvE3_clEvEUlssE_EESt5arrayIPcLm2EELi4E23TrivialOffsetCalculatorILi1EjESD_NS0_6memory12LoadWithCastILi1EEENSE_13StoreWithCastILi1EEEEEviT_T0_T2_T3_T4_T5_)
        /*0668*/ 	.word	0x0000001e


	//----- nvinfo : EIATTR_FRAME_SIZE
	.align		4
.L_314:
        /*066c*/ 	.byte	0x04, 0x11
        /*066e*/ 	.short	(.L_316 - .L_315)
	.align		4
.L_315:
        /*0670*/ 	.word	index@(_ZN2at6native27unrolled_elementwise_kernelINS0_13AUnaryFunctorIssbZZZNS0_23logical_and_kernel_cudaERNS_14TensorIteratorEENKUlvE0_clEvENKUlvE3_clEvEUlssE_EESt5arrayIPcLm2EELi4E23TrivialOffsetCalculatorILi1EjESD_NS0_6memory12LoadWithCastILi1EEENSE_13StoreWithCastILi1EEEEEviT_T0_T2_T3_T4_T5_)
        /*0674*/ 	.word	0x00000000


	//----- nvinfo : EIATTR_REGCOUNT
	.align		4
.L_316:
        /*0678*/ 	.byte	0x04, 0x2f
        /*067a*/ 	.short	(.L_318 - .L_317)
	.align		4
.L_317:
        /*067c*/ 	.word	index@(_ZN2at6native18elementwise_kernelILi128ELi4EZNS0_15gpu_kernel_implINS0_13AUnaryFunctorIssbZZZNS0_23logical_and_kernel_cudaERNS_14TensorIteratorEENKUlvE0_clEvENKUlvE3_clEvEUlssE_EEEEvRNS_18TensorIteratorBaseERKT_EUliE_EEviT1_)
        /*0680*/ 	.word	0x00000018


	//----- nvinfo : EIATTR_FRAME_SIZE
	.align		4
.L_318:
        /*0684*/ 	.byte	0x04, 0x11
        /*0686*/ 	.short	(.L_320 - .L_319)
	.align		4
.L_319:
        /*0688*/ 	.word	index@(_ZN2at6native18elementwise_kernelILi128ELi4EZNS0_15gpu_kernel_implINS0_13AUnaryFunctorIssbZZZNS0_23logical_and_kernel_cudaERNS_14TensorIteratorEENKUlvE0_clEvENKUlvE3_clEvEUlssE_EEEEvRNS_18TensorIteratorBaseERKT_EUliE_EEviT1_)
        /*068c*/ 	.word	0x00000000


	//----- nvinfo : EIATTR_REGCOUNT
	.align		4
.L_320:
        /*0690*/ 	.byte	0x04, 0x2f
        /*0692*/ 	.short	(.L_322 - .L_321)
	.align		4
.L_321:
        /*0694*/ 	.word	index@(_ZN2at6native29vectorized_elementwise_kernelILi8ENS0_13BinaryFunctorIddbZZZNS0_23logical_and_kernel_cudaERNS_14TensorIteratorEENKUlvE0_clEvENKUlvE4_clEvEUlddE_EESt5arrayIPcLm3EEEEviT0_T1_)
        /*0698*/ 	.word	0x00000004


	//----- nvinfo : EIATTR_FRAME_SIZE
	.align		4
.L_322:
        /*069c*/ 	.byte	0x04, 0x11
        /*069e*/ 	.short	(.L_324 - .L_323)
	.align		4
.L_323:
        /*06a0*/ 	.word	index@(_ZN2at6native29vectorized_elementwise_kernelILi8ENS0_13BinaryFunctorIddbZZZNS0_23logical_and_kernel_cudaERNS_14TensorIteratorEENKUlvE0_clEvENKUlvE4_clEvEUlddE_EESt5arrayIPcLm3EEEEviT0_T1_)
        /*06a4*/ 	.word	0x00000000


	//----- nvinfo : EIATTR_REGCOUNT
	.align		4
.L_324:
        /*06a8*/ 	.byte	0x04, 0x2f
        /*06aa*/ 	.short	(.L_326 - .L_325)
	.align		4
.L_325:
        /*06ac*/ 	.word	index@(_ZN2at6native29vectorized_elementwise_kernelILi4ENS0_13BinaryFunctorIddbZZZNS0_23logical_and_kernel_cudaERNS_14TensorIteratorEENKUlvE0_clEvENKUlvE4_clEvEUlddE_EESt5arrayIPcLm3EEEEviT0_T1_)
        /*06b0*/ 	.word	0x00000024


	//----- nvinfo : EIATTR_FRAME_SIZE
	.align		4
.L_326:
        /*06b4*/ 	.byte	0x04, 0x11
        /*06b6*/ 	.short	(.L_328 - .L_327)
	.align		4
.L_327:
        /*06b8*/ 	.word	index@(_ZN2at6native29vectorized_elementwise_kernelILi4ENS0_13BinaryFunctorIddbZZZNS0_23logical_and_kernel_cudaERNS_14TensorIteratorEENKUlvE0_clEvENKUlvE4_clEvEUlddE_EESt5arrayIPcLm3EEEEviT0_T1_)
        /*06bc*/ 	.word	0x00000000


	//----- nvinfo : EIATTR_REGCOUNT
	.align		4
.L_328:
        /*06c0*/ 	.byte	0x04, 0x2f
        /*06c2*/ 	.short	(.L_330 - .L_329)
	.align		4
.L_329:
        /*06c4*/ 	.word	index@(_ZN2at6native29vectorized_elementwise_kernelILi2ENS0_13BinaryFunctorIddbZZZNS0_23logical_and_kernel_cudaERNS_14TensorIteratorEENKUlvE0_clEvENKUlvE4_clEvEUlddE_EESt5arrayIPcLm3EEEEviT0_T1_)
        /*06c8*/ 	.word	0x00000020


	//----- nvinfo : EIATTR_FRAME_SIZE
	.align		4
.L_330:
        /*06cc*/ 	.byte	0x04, 0x11
        /*06ce*/ 	.short	(.L_332 - .L_331)
	.align		4
.L_331:
        /*06d0*/ 	.word	index@(_ZN2at6native29vectorized_elementwise_kernelILi2ENS0_13BinaryFunctorIddbZZZNS0_23logical_and_kernel_cudaERNS_14TensorIteratorEENKUlvE0_clEvENKUlvE4_clEvEUlddE_EESt5arrayIPcLm3EEEEviT0_T1_)
        /*06d4*/ 	.word	0x00000000


	//----- nvinfo : EIATTR_REGCOUNT
	.align		4
.L_332:
        /*06d8*/ 	.byte	0x04, 0x2f
        /*06da*/ 	.short	(.L_334 - .L_333)
	.align		4
.L_333:
        /*06dc*/ 	.word	index@(_ZN2at6native27unrolled_elementwise_kernelINS0_13BinaryFunctorIddbZZZNS0_23logical_and_kernel_cudaERNS_14TensorIteratorEENKUlvE0_clEvENKUlvE4_clEvEUlddE_EESt5arrayIPcLm3EELi4E23TrivialOffsetCalculatorILi2EjESC_ILi1EjENS0_6memory15LoadWithoutCastENSF_16StoreWithoutCastEEEviT_T0_T2_T3_T4_T5_)
        /*06e0*/ 	.word	0x0000001e


	//----- nvinfo : EIATTR_FRAME_SIZE
	.align		4
.L_334:
        /*06e4*/ 	.byte	0x04, 0x11
        /*06e6*/ 	.short	(.L_336 - .L_335)
	.align		4
.L_335:
        /*06e8*/ 	.word	index@(_ZN2at6native27unrolled_elementwise_kernelINS0_13BinaryFunctorIddbZZZNS0_23logical_and_kernel_cudaERNS_14TensorIteratorEENKUlvE0_clEvENKUlvE4_clEvEUlddE_EESt5arrayIPcLm3EELi4E23TrivialOffsetCalculatorILi2EjESC_ILi1EjENS0_6memory15LoadWithoutCastENSF_16StoreWithoutCastEEEviT_T0_T2_T3_T4_T5_)
        /*06ec*/ 	.word	0x00000000


	//----- nvinfo : EIATTR_REGCOUNT
	.align		4
.L_336:
        /*06f0*/ 	.byte	0x04, 0x2f
        /*06f2*/ 	.short	(.L_338 - .L_337)
	.align		4
.L_337:
        /*06f4*/ 	.word	index@(_ZN2at6native18elementwise_kernelILi128ELi4EZNS0_22gpu_kernel_impl_nocastINS0_13BinaryFunctorIddbZZZNS0_23logical_and_kernel_cudaERNS_14TensorIteratorEENKUlvE0_clEvENKUlvE4_clEvEUlddE_EEEEvRNS_18TensorIteratorBaseERKT_EUliE_EEviT1_)
        /*06f8*/ 	.word	0x00000014


	//----- nvinfo : EIATTR_FRAME_SIZE
	.align		4
.L_338:
        /*06fc*/ 	.byte	0x04, 0x11
        /*06fe*/ 	.short	(.L_340 - .L_339)
	.align		4
.L_339:
        /*0700*/ 	.word	index@(_ZN2at6native18elementwise_kernelILi128ELi4EZNS0_22gpu_kernel_impl_nocastINS0_13BinaryFunctorIddbZZZNS0_23logical_and_kernel_cudaERNS_14TensorIteratorEENKUlvE0_clEvENKUlvE4_clEvEUlddE_EEEEvRNS_18TensorIteratorBaseERKT_EUliE_EEviT1_)
        /*0704*/ 	.word	0x00000000


	//----- nvinfo : EIATTR_REGCOUNT
	.align		4
.L_340:
        /*0708*/ 	.byte	0x04, 0x2f
        /*070a*/ 	.short	(.L_342 - .L_341)
	.align		4
.L_341:
        /*070c*/ 	.word	index@(_ZN2at6native27unrolled_elementwise_kernelINS0_13BinaryFunctorIddbZZZNS0_23logical_and_kernel_cudaERNS_14TensorIteratorEENKUlvE0_clEvENKUlvE4_clEvEUlddE_EESt5arrayIPcLm3EELi4E23TrivialOffsetCalculatorILi2EjESC_ILi1EjENS0_6memory12LoadWithCastILi2EEENSF_13StoreWithCastILi1EEEEEviT_T0_T2_T3_T4_T5_)
        /*0710*/ 	.word	0x0000001e


	//----- nvinfo : EIATTR_FRAME_SIZE
	.align		4
.L_342:
        /*0714*/ 	.byte	0x04, 0x11
        /*0716*/ 	.short	(.L_344 - .L_343)
	.align		4
.L_343:
        /*0718*/ 	.word	index@(_ZN2at6native27unrolled_elementwise_kernelINS0_13BinaryFunctorIddbZZZNS0_23logical_and_kernel_cudaERNS_14TensorIteratorEENKUlvE0_clEvENKUlvE4_clEvEUlddE_EESt5arrayIPcLm3EELi4E23TrivialOffsetCalculatorILi2EjESC_ILi1EjENS0_6memory12LoadWithCastILi2EEENSF_13StoreWithCastILi1EEEEEviT_T0_T2_T3_T4_T5_)
        /*071c*/ 	.word	0x00000000


	//----- nvinfo : EIATTR_REGCOUNT
	.align		4
.L_344:
        /*0720*/ 	.byte	0x04, 0x2f
        /*0722*/ 	.short	(.L_346 - .L_345)
	.align		4
.L_345:
        /*0724*/ 	.word	index@(_ZN2at6native18elementwise_kernelILi128ELi4EZNS0_15gpu_kernel_implINS0_13BinaryFunctorIddbZZZNS0_23logical_and_kernel_cudaERNS_14TensorIteratorEENKUlvE0_clEvENKUlvE4_clEvEUlddE_EEEEvRNS_18TensorIteratorBaseERKT_EUliE_EEviT1_)
        /*0728*/ 	.word	0x0000001a


	//----- nvinfo : EIATTR_FRAME_SIZE
	.align		4
.L_346:
        /*072c*/ 	.byte	0x04, 0x11
        /*072e*/ 	.short	(.L_348 - .L_347)
	.align		4
.L_347:
        /*0730*/ 	.word	index@(_ZN2at6native18elementwise_kernelILi128ELi4EZNS0_15gpu_kernel_implINS0_13BinaryFunctorIddbZZZNS0_23logical_and_kernel_cudaERNS_14TensorIteratorEENKUlvE0_clEvENKUlvE4_clEvEUlddE_EEEEvRNS_18TensorIteratorBaseERKT_EUliE_EEviT1_)
        /*0734*/ 	.word	0x00000000


	//----- nvinfo : EIATTR_REGCOUNT
	.align		4
.L_348:
        /*0738*/ 	.byte	0x04, 0x2f
        /*073a*/ 	.short	(.L_350 - .L_349)
	.align		4
.L_349:
        /*073c*/ 	.word	index@(_ZN2at6native29vectorized_elementwise_kernelILi8ENS0_13AUnaryFunctorIddbZZZNS0_23logical_and_kernel_cudaERNS_14TensorIteratorEENKUlvE0_clEvENKUlvE4_clEvEUlddE_EESt5arrayIPcLm2EEEEviT0_T1_)
        /*0740*/ 	.word	0x00000004


	//----- nvinfo : EIATTR_FRAME_SIZE
	.align		4
.L_350:
        /*0744*/ 	.byte	0x04, 0x11
        /*0746*/ 	.short	(.L_352 - .L_351)
	.align		4
.L_351:
        /*0748*/ 	.word	index@(_ZN2at6native29vectorized_elementwise_kernelILi8ENS0_13AUnaryFunctorIddbZZZNS0_23logical_and_kernel_cudaERNS_14TensorIteratorEENKUlvE0_clEvENKUlvE4_clEvEUlddE_EESt5arrayIPcLm2EEEEviT0_T1_)
        /*074c*/ 	.word	0x00000000


	//----- nvinfo : EIATTR_REGCOUNT
	.align		4
.L_352:
        /*0750*/ 	.byte	0x04, 0x2f
        /*0752*/ 	.short	(.L_354 - .L_353)
	.align		4
.L_353:
        /*0754*/ 	.word	index@(_ZN2at6native29vectorized_elementwise_kernelILi4ENS0_13AUnaryFunctorIddbZZZNS0_23logical_and_kernel_cudaERNS_14TensorIteratorEENKUlvE0_clEvENKUlvE4_clEvEUlddE_EESt5arrayIPcLm2EEEEviT0_T1_)
        /*0758*/ 	.word	0x0000001e


	//----- nvinfo : EIATTR_FRAME_SIZE
	.align		4
.L_354:
        /*075c*/ 	.byte	0x04, 0x11
        /*075e*/ 	.short	(.L_356 - .L_355)
	.align		4
.L_355:
        /*0760*/ 	.word	index@(_ZN2at6native29vectorized_elementwise_kernelILi4ENS0_13AUnaryFunctorIddbZZZNS0_23logical_and_kernel_cudaERNS_14TensorIteratorEENKUlvE0_clEvENKUlvE4_clEvEUlddE_EESt5arrayIPcLm2EEEEviT0_T1_)
        /*0764*/ 	.word	0x00000000


	//----- nvinfo : EIATTR_REGCOUNT
	.align		4
.L_356:
        /*0768*/ 	.byte	0x04, 0x2f
        /*076a*/ 	.short	(.L_358 - .L_357)
	.align		4
.L_357:
        /*076c*/ 	.word	index@(_ZN2at6native29vectorized_elementwise_kernelILi2ENS0_13AUnaryFunctorIddbZZZNS0_23logical_and_kernel_cudaERNS_14TensorIteratorEENKUlvE0_clEvENKUlvE4_clEvEUlddE_EESt5arrayIPcLm2EEEEviT0_T1_)
        /*0770*/ 	.word	0x0000001e


	//----- nvinfo : EIATTR_FRAME_SIZE
	.align		4
.L_358:
        /*0774*/ 	.byte	0x04, 0x11
        /*0776*/ 	.short	(.L_360 - .L_359)
	.align		4
.L_359:
        /*0778*/ 	.word	index@(_ZN2at6native29vectorized_elementwise_kernelILi2ENS0_13AUnaryFunctorIddbZZZNS0_23logical_and_kernel_cudaERNS_14TensorIteratorEENKUlvE0_clEvENKUlvE4_clEvEUlddE_EESt5arrayIPcLm2EEEEviT0_T1_)
        /*077c*/ 	.word	0x00000000


	//----- nvinfo : EIATTR_REGCOUNT
	.align		4
.L_360:
        /*0780*/ 	.byte	0x04, 0x2f
        /*0782*/ 	.short	(.L_362 - .L_361)
	.align		4
.L_361:
        /*0784*/ 	.word	index@(_ZN2at6native27unrolled_elementwise_kernelINS0_13AUnaryFunctorIddbZZZNS0_23logical_and_kernel_cudaERNS_14TensorIteratorEENKUlvE0_clEvENKUlvE4_clEvEUlddE_EESt5arrayIPcLm2EELi4E23TrivialOffsetCalculatorILi1EjESD_NS0_6memory15LoadWithoutCastENSE_16StoreWithoutCastEEEviT_T0_T2_T3_T4_T5_)
        /*0788*/ 	.word	0x00000016


	//----- nvinfo : EIATTR_FRAME_SIZE
	.align		4
.L_362:
        /*078c*/ 	.byte	0x04, 0x11
        /*078e*/ 	.short	(.L_364 - .L_363)
	.align		4
.L_363:
        /*0790*/ 	.word	index@(_ZN2at6native27unrolled_elementwise_kernelINS0_13AUnaryFunctorIddbZZZNS0_23logical_and_kernel_cudaERNS_14TensorIteratorEENKUlvE0_clEvENKUlvE4_clEvEUlddE_EESt5arrayIPcLm2EELi4E23TrivialOffsetCalculatorILi1EjESD_NS0_6memory15LoadWithoutCastENSE_16StoreWithoutCastEEEviT_T0_T2_T3_T4_T5_)
        /*0794*/ 	.word	0x00000000


	//----- nvinfo : EIATTR_REGCOUNT
	.align		4
.L_364:
        /*0798*/ 	.byte	0x04, 0x2f
        /*079a*/ 	.short	(.L_366 - .L_365)
	.align		4
.L_365:
        /*079c*/ 	.word	index@(_ZN2at6native18elementwise_kernelILi128ELi4EZNS0_22gpu_kernel_impl_nocastINS0_13AUnaryFunctorIddbZZZNS0_23logical_and_kernel_cudaERNS_14TensorIteratorEENKUlvE0_clEvENKUlvE4_clEvEUlddE_EEEEvRNS_18TensorIteratorBaseERKT_EUliE_EEviT1_)
        /*07a0*/ 	.word	0x00000014


	//----- nvinfo : EIATTR_FRAME_SIZE
	.align		4
.L_366:
        /*07a4*/ 	.byte	0x04, 0x11
        /*07a6*/ 	.short	(.L_368 - .L_367)
	.align		4
.L_367:
        /*07a8*/ 	.word	index@(_ZN2at6native18elementwise_kernelILi128ELi4EZNS0_22gpu_kernel_impl_nocastINS0_13AUnaryFunctorIddbZZZNS0_23logical_and_kernel_cudaERNS_14TensorIteratorEENKUlvE0_clEvENKUlvE4_clEvEUlddE_EEEEvRNS_18TensorIteratorBaseERKT_EUliE_EEviT1_)
        /*07ac*/ 	.word	0x00000000


	//----- nvinfo : EIATTR_REGCOUNT
	.align		4
.L_368:
        /*07b0*/ 	.byte	0x04, 0x2f
        /*07b2*/ 	.short	(.L_370 - .L_369)
	.align		4
.L_369:
        /*07b4*/ 	.word	index@(_ZN2at6native27unrolled_elementwise_kernelINS0_13AUnaryFunctorIddbZZZNS0_23logical_and_kernel_cudaERNS_14TensorIteratorEENKUlvE0_clEvENKUlvE4_clEvEUlddE_EESt5arrayIPcLm2EELi4E23TrivialOffsetCalculatorILi1EjESD_NS0_6memory12LoadWithCastILi1EEENSE_13StoreWithCastILi1EEEEEviT_T0_T2_T3_T4_T5_)
        /*07b8*/ 	.word	0x0000001e


	//----- nvinfo : EIATTR_FRAME_SIZE
	.align		4
.L_370:
        /*07bc*/ 	.byte	0x04, 0x11
        /*07be*/ 	.short	(.L_372 - .L_371)
	.align		4
.L_371:
        /*07c0*/ 	.word	index@(_ZN2at6native27unrolled_elementwise_kernelINS0_13AUnaryFunctorIddbZZZNS0_23logical_and_kernel_cudaERNS_14TensorIteratorEENKUlvE0_clEvENKUlvE4_clEvEUlddE_EESt5arrayIPcLm2EELi4E23TrivialOffsetCalculatorILi1EjESD_NS0_6memory12LoadWithCastILi1EEENSE_13StoreWithCastILi1EEEEEviT_T0_T2_T3_T4_T5_)
        /*07c4*/ 	.word	0x00000000


	//----- nvinfo : EIATTR_REGCOUNT
	.align		4
.L_372:
        /*07c8*/ 	.byte	0x04, 0x2f
        /*07ca*/ 	.short	(.L_374 - .L_373)
	.align		4
.L_373:
        /*07cc*/ 	.word	index@(_ZN2at6native18elementwise_kernelILi128ELi4EZNS0_15gpu_kernel_implINS0_13AUnaryFunctorIddbZZZNS0_23logical_and_kernel_cudaERNS_14TensorIteratorEENKUlvE0_clEvENKUlvE4_clEvEUlddE_EEEEvRNS_18TensorIteratorBaseERKT_EUliE_EEviT1_)
        /*07d0*/ 	.word	0x00000018


	//----- nvinfo : EIATTR_FRAME_SIZE
	.align		4
.L_374:
        /*07d4*/ 	.byte	0x04, 0x11
        /*07d6*/ 	.short	(.L_376 - .L_375)
	.align		4
.L_375:
        /*07d8*/ 	.word	index@(_ZN2at6native18elementwise_kernelILi128ELi4EZNS0_15gpu_kernel_implINS0_13AUnaryFunctorIddbZZZNS0_23logical_and_kernel_cudaERNS_14TensorIteratorEENKUlvE0_clEvENKUlvE4_clEvEUlddE_EEEEvRNS_18TensorIteratorBaseERKT_EUliE_EEviT1_)
        /*07dc*/ 	.word	0x00000000


	//----- nvinfo : EIATTR_REGCOUNT
	.align		4
.L_376:
        /*07e0*/ 	.byte	0x04, 0x2f
        /*07e2*/ 	.short	(.L_378 - .L_377)
	.align		4
.L_377:
        /*07e4*/ 	.word	index@(_ZN2at6native29vectorized_elementwise_kernelILi8ENS0_13BinaryFunctorIffbZZZNS0_23logical_and_kernel_cudaERNS_14TensorIteratorEENKUlvE0_clEvENKUlvE5_clEvEUlffE_EESt5arrayIPcLm3EEEEviT0_T1_)
        /*07e8*/ 	.word	0x00000004


	//----- nvinfo : EIATTR_FRAME_SIZE
	.align		4
.L_378:
        /*07ec*/ 	.byte	0x04, 0x11
        /*07ee*/ 	.short	(.L_380 - .L_379)
	.align		4
.L_379:
        /*07f0*/ 	.word	index@(_ZN2at6native29vectorized_elementwise_kernelILi8ENS0_13BinaryFunctorIffbZZZNS0_23logical_and_kernel_cudaERNS_14TensorIteratorEENKUlvE0_clEvENKUlvE5_clEvEUlffE_EESt5arrayIPcLm3EEEEviT0_T1_)
        /*07f4*/ 	.word	0x00000000


	//----- nvinfo : EIATTR_REGCOUNT
	.align		4
.L_380:
        /*07f8*/ 	.byte	0x04, 0x2f
        /*07fa*/ 	.short	(.L_382 - .L_381)
	.align		4
.L_381:
        /*07fc*/ 	.word	index@(_ZN2at6native29vectorized_elementwise_kernelILi4ENS0_13BinaryFunctorIffbZZZNS0_23logical_and_kernel_cudaERNS_14TensorIteratorEENKUlvE0_clEvENKUlvE5_clEvEUlffE_EESt5arrayIPcLm3EEEEviT0_T1_)
        /*0800*/ 	.word	0x0000001e


	//----- nvinfo : EIATTR_FRAME_SIZE
	.align		4
.L_382:
        /*0804*/ 	.byte	0x04, 0x11
        /*0806*/ 	.short	(.L_384 - .L_383)
	.align		4
.L_383:
        /*0808*/ 	.word	index@(_ZN2at6native29vectorized_elementwise_kernelILi4ENS0_13BinaryFunctorIffbZZZNS0_23logical_and_kernel_cudaERNS_14TensorIteratorEENKUlvE0_clEvENKUlvE5_clEvEUlffE_EESt5arrayIPcLm3EEEEviT0_T1_)
        /*080c*/ 	.word	0x00000000


	//----- nvinfo : EIATTR_REGCOUNT
	.align		4
.L_384:
        /*0810*/ 	.byte	0x04, 0x2f
        /*0812*/ 	.short	(.L_386 - .L_385)
	.align		4
.L_385:
        /*0814*/ 	.word	index@(_ZN2at6native29vectorized_elementwise_kernelILi2ENS0_13BinaryFunctorIffbZZZNS0_23logical_and_kernel_cudaERNS_14TensorIteratorEENKUlvE0_clEvENKUlvE5_clEvEUlffE_EESt5arrayIPcLm3EEEEviT0_T1_)
        /*0818*/ 	.word	0x0000001e


	//----- nvinfo : EIATTR_FRAME_SIZE
	.align		4
.L_386:
        /*081c*/ 	.byte	0x04, 0x11
        /*081e*/ 	.short	(.L_388 - .L_387)
	.align		4
.L_387:
        /*0820*/ 	.word	index@(_ZN2at6native29vectorized_elementwise_kernelILi2ENS0_13BinaryFunctorIffbZZZNS0_23logical_and_kernel_cudaERNS_14TensorIteratorEENKUlvE0_clEvENKUlvE5_clEvEUlffE_EESt5arrayIPcLm3EEEEviT0_T1_)
        /*0824*/ 	.word	0x00000000


	//----- nvinfo : EIATTR_REGCOUNT
	.align		4
.L_388:
        /*0828*/ 	.byte	0x04, 0x2f
        /*082a*/ 	.short	(.L_390 - .L_389)
	.align		4
.L_389:
        /*082c*/ 	.word	index@(_ZN2at6native27unrolled_elementwise_kernelINS0_13BinaryFunctorIffbZZZNS0_23logical_and_kernel_cudaERNS_14TensorIteratorEENKUlvE0_clEvENKUlvE5_clEvEUlffE_EESt5arrayIPcLm3EELi4E23TrivialOffsetCalculatorILi2EjESC_ILi1EjENS0_6memory15LoadWithoutCastENSF_16StoreWithoutCastEEEviT_T0_T2_T3_T4_T5_)
        /*0830*/ 	.word	0x0000001e


	//----- nvinfo : EIATTR_FRAME_SIZE
	.align		4
.L_390:
        /*0834*/ 	.byte	0x04, 0x11
        /*0836*/ 	.short	(.L_392 - .L_391)
	.align		4
.L_391:
        /*0838*/ 	.word	index@(_ZN2at6native27unrolled_elementwise_kernelINS0_13BinaryFunctorIffbZZZNS0_23logical_and_kernel_cudaERNS_14TensorIteratorEENKUlvE0_clEvENKUlvE5_clEvEUlffE_EESt5arrayIPcLm3EELi4E23TrivialOffsetCalculatorILi2EjESC_ILi1EjENS0_6memory15LoadWithoutCastENSF_16StoreWithoutCastEEEviT_T0_T2_T3_T4_T5_)
        /*083c*/ 	.word	0x00000000


	//----- nvinfo : EIATTR_REGCOUNT
	.align		4
.L_392:
        /*0840*/ 	.byte	0x04, 0x2f
        /*0842*/ 	.short	(.L_394 - .L_393)
	.align		4
.L_393:
        /*0844*/ 	.word	index@(_ZN2at6native18elementwise_kernelILi128ELi4EZNS0_22gpu_kernel_impl_nocastINS0_13BinaryFunctorIffbZZZNS0_23logical_and_kernel_cudaERNS_14TensorIteratorEENKUlvE0_clEvENKUlvE5_clEvEUlffE_EEEEvRNS_18TensorIteratorBaseERKT_EUliE_EEviT1_)
        /*0848*/ 	.word	0x00000014


	//----- nvinfo : EIATTR_FRAME_SIZE
	.align		4
.L_394:
        /*084c*/ 	.byte	0x04, 0x11
        /*084e*/ 	.short	(.L_396 - .L_395)
	.align		4
.L_395:
        /*0850*/ 	.word	index@(_ZN2at6native18elementwise_kernelILi128ELi4EZNS0_22gpu_kernel_impl_nocastINS0_13BinaryFunctorIffbZZZNS0_23logical_and_kernel_cudaERNS_14TensorIteratorEENKUlvE0_clEvENKUlvE5_clEvEUlffE_EEEEvRNS_18TensorIteratorBaseERKT_EUliE_EEviT1_)
        /*0854*/ 	.word	0x00000000


	//----- nvinfo : EIATTR_REGCOUNT
	.align		4
.L_396:
        /*0858*/ 	.byte	0x04, 0x2f
        /*085a*/ 	.short	(.L_398 - .L_397)
	.align		4
.L_397:
        /*085c*/ 	.word	index@(_ZN2at6native27unrolled_elementwise_kernelINS0_13BinaryFunctorIffbZZZNS0_23logical_and_kernel_cudaERNS_14TensorIteratorEENKUlvE0_clEvENKUlvE5_clEvEUlffE_EESt5arrayIPcLm3EELi4E23TrivialOffsetCalculatorILi2EjESC_ILi1EjENS0_6memory12LoadWithCastILi2EEENSF_13StoreWithCastILi1EEEEEviT_T0_T2_T3_T4_T5_)
        /*0860*/ 	.word	0x0000001e


	//----- nvinfo : EIATTR_FRAME_SIZE
	.align		4
.L_398:
        /*0864*/ 	.byte	0x04, 0x11
        /*0866*/ 	.short	(.L_400 - .L_399)
	.align		4
.L_399:
        /*0868*/ 	.word	index@(_ZN2at6native27unrolled_elementwise_kernelINS0_13BinaryFunctorIffbZZZNS0_23logical_and_kernel_cudaERNS_14TensorIteratorEENKUlvE0_clEvENKUlvE5_clEvEUlffE_EESt5arrayIPcLm3EELi4E23TrivialOffsetCalculatorILi2EjESC_ILi1EjENS0_6memory12LoadWithCastILi2EEENSF_13StoreWithCastILi1EEEEEviT_T0_T2_T3_T4_T5_)
        /*086c*/ 	.word	0x00000000


	//----- nvinfo : EIATTR_REGCOUNT
	.align		4
.L_400:
        /*0870*/ 	.byte	0x04, 0x2f
        /*0872*/ 	.short	(.L_402 - .L_401)
	.align		4
.L_401:
        /*0874*/ 	.word	index@(_ZN2at6native18elementwise_kernelILi128ELi4EZNS0_15gpu_kernel_implINS0_13BinaryFunctorIffbZZZNS0_23logical_and_kernel_cudaERNS_14TensorIteratorEENKUlvE0_clEvENKUlvE5_clEvEUlffE_EEEEvRNS_18TensorIteratorBaseERKT_EUliE_EEviT1_)
        /*0878*/ 	.word	0x00000018


	//----- nvinfo : EIATTR_FRAME_SIZE
	.align		4
.L_402:
        /*087c*/ 	.byte	0x04, 0x11
        /*087e*/ 	.short	(.L_404 - .L_403)
	.align		4
.L_403:
        /*0880*/ 	.word	index@(_ZN2at6native18elementwise_kernelILi128ELi4EZNS0_15gpu_kernel_implINS0_13BinaryFunctorIffbZZZNS0_23logical_and_kernel_cudaERNS_14TensorIteratorEENKUlvE0_clEvENKUlvE5_clEvEUlffE_EEEEvRNS_18TensorIteratorBaseERKT_EUliE_EEviT1_)
        /*0884*/ 	.word	0x00000000


	//----- nvinfo : EIATTR_REGCOUNT
	.align		4
.L_404:
        /*0888*/ 	.byte	0x04, 0x2f
        /*088a*/ 	.short	(.L_406 - .L_405)
	.align		4
.L_405:
        /*088c*/ 	.word	index@(_ZN2at6native29vectorized_elementwise_kernelILi8ENS0_13AUnaryFunctorIffbZZZNS0_23logical_and_kernel_cudaERNS_14TensorIteratorEENKUlvE0_clEvENKUlvE5_clEvEUlffE_EESt5arrayIPcLm2EEEEviT0_T1_)
        /*0890*/ 	.word	0x00000004


	//----- nvinfo : EIATTR_FRAME_SIZE
	.align		4
.L_406:
        /*0894*/ 	.byte	0x04, 0x11
        /*0896*/ 	.short	(.L_408 - .L_407)
	.align		4
.L_407:
        /*0898*/ 	.word	index@(_ZN2at6native29vectorized_elementwise_kernelILi8ENS0_13AUnaryFunctorIffbZZZNS0_23logical_and_kernel_cudaERNS_14TensorIteratorEENKUlvE0_clEvENKUlvE5_clEvEUlffE_EESt5arrayIPcLm2EEEEviT0_T1_)
        /*089c*/ 	.word	0x00000000


	//----- nvinfo : EIATTR_REGCOUNT
	.align		4
.L_408:
        /*08a0*/ 	.byte	0x04, 0x2f
        /*08a2*/ 	.short	(.L_410 - .L_409)
	.align		4
.L_409:
        /*08a4*/ 	.word	index@(_ZN2at6native29vectorized_elementwise_kernelILi4ENS0_13AUnaryFunctorIffbZZZNS0_23logical_and_kernel_cudaERNS_14TensorIteratorEENKUlvE0_clEvENKUlvE5_clEvEUlffE_EESt5arrayIPcLm2EEEEviT0_T1_)
        /*08a8*/ 	.word	0x00000020


	//----- nvinfo : EIATTR_FRAME_SIZE
	.align		4
.L_410:
        /*08ac*/ 	.byte	0x04, 0x11
        /*08ae*/ 	.short	(.L_412 - .L_411)
	.align		4
.L_411:
        /*08b0*/ 	.word	index@(_ZN2at6native29vectorized_elementwise_kernelILi4ENS0_13AUnaryFunctorIffbZZZNS0_23logical_and_kernel_cudaERNS_14TensorIteratorEENKUlvE0_clEvENKUlvE5_clEvEUlffE_EESt5arrayIPcLm2EEEEviT0_T1_)
        /*08b4*/ 	.word	0x00000000


	//----- nvinfo : EIATTR_REGCOUNT
	.align		4
.L_412:
        /*08b8*/ 	.byte	0x04, 0x2f
        /*08ba*/ 	.short	(.L_414 - .L_413)
	.align		4
.L_413:
        /*08bc*/ 	.word	index@(_ZN2at6native29vectorized_elementwise_kernelILi2ENS0_13AUnaryFunctorIffbZZZNS0_23logical_and_kernel_cudaERNS_14TensorIteratorEENKUlvE0_clEvENKUlvE5_clEvEUlffE_EESt5arrayIPcLm2EEEEviT0_T1_)
        /*08c0*/ 	.word	0x00000020


	//----- nvinfo : EIATTR_FRAME_SIZE
	.align		4
.L_414:
        /*08c4*/ 	.byte	0x04, 0x11
        /*08c6*/ 	.short	(.L_416 - .L_415)
	.align		4
.L_415:
        /*08c8*/ 	.word	index@(_ZN2at6native29vectorized_elementwise_kernelILi2ENS0_13AUnaryFunctorIffbZZZNS0_23logical_and_kernel_cudaERNS_14TensorIteratorEENKUlvE0_clEvENKUlvE5_clEvEUlffE_EESt5arrayIPcLm2EEEEviT0_T1_)
        /*08cc*/ 	.word	0x00000000


	//----- nvinfo : EIATTR_REGCOUNT
	.align		4
.L_416:
        /*08d0*/ 	.byte	0x04, 0x2f
        /*08d2*/ 	.short	(.L_418 - .L_417)
	.align		4
.L_417:
        /*08d4*/ 	.word	index@(_ZN2at6native27unrolled_elementwise_kernelINS0_13AUnaryFunctorIffbZZZNS0_23logical_and_kernel_cudaERNS_14TensorIteratorEENKUlvE0_clEvENKUlvE5_clEvEUlffE_EESt5arrayIPcLm2EELi4E23TrivialOffsetCalculatorILi1EjESD_NS0_6memory15LoadWithoutCastENSE_16StoreWithoutCastEEEviT_T0_T2_T3_T4_T5_)
        /*08d8*/ 	.word	0x00000016


	//----- nvinfo : EIATTR_FRAME_SIZE
	.align		4
.L_418:
        /*08dc*/ 	.byte	0x04, 0x11
        /*08de*/ 	.short	(.L_420 - .L_419)
	.align		4
.L_419:
        /*08e0*/ 	.word	index@(_ZN2at6native27unrolled_elementwise_kernelINS0_13AUnaryFunctorIffbZZZNS0_23logical_and_kernel_cudaERNS_14TensorIteratorEENKUlvE0_clEvENKUlvE5_clEvEUlffE_EESt5arrayIPcLm2EELi4E23TrivialOffsetCalculatorILi1EjESD_NS0_6memory15LoadWithoutCastENSE_16StoreWithoutCastEEEviT_T0_T2_T3_T4_T5_)
        /*08e4*/ 	.word	0x00000000


	//----- nvinfo : EIATTR_REGCOUNT
	.align		4
.L_420:
        /*08e8*/ 	.byte	0x04, 0x2f
        /*08ea*/ 	.short	(.L_422 - .L_421)
	.align		4
.L_421:
        /*08ec*/ 	.word	index@(_ZN2at6native18elementwise_kernelILi128ELi4EZNS0_22gpu_kernel_impl_nocastINS0_13AUnaryFunctorIffbZZZNS0_23logical_and_kernel_cudaERNS_14TensorIteratorEENKUlvE0_clEvENKUlvE5_clEvEUlffE_EEEEvRNS_18TensorIteratorBaseERKT_EUliE_EEviT1_)
        /*08f0*/ 	.word	0x00000014


	//----- nvinfo : EIATTR_FRAME_SIZE
	.align		4
.L_422:
        /*08f4*/ 	.byte	0x04, 0x11
        /*08f6*/ 	.short	(.L_424 - .L_423)
	.align		4
.L_423:
        /*08f8*/ 	.word	index@(_ZN2at6native18elementwise_kernelILi128ELi4EZNS0_22gpu_kernel_impl_nocastINS0_13AUnaryFunctorIffbZZZNS0_23logical_and_kernel_cudaERNS_14TensorIteratorEENKUlvE0_clEvENKUlvE5_clEvEUlffE_EEEEvRNS_18TensorIteratorBaseERKT_EUliE_EEviT1_)
        /*08fc*/ 	.word	0x00000000


	//----- nvinfo : EIATTR_REGCOUNT
	.align		4
.L_424:
        /*0900*/ 	.byte	0x04, 0x2f
        /*0902*/ 	.short	(.L_426 - .L_425)
	.align		4
.L_425:
        /*0904*/ 	.word	index@(_ZN2at6native27unrolled_elementwise_kernelINS0_13AUnaryFunctorIffbZZZNS0_23logical_and_kernel_cudaERNS_14TensorIteratorEENKUlvE0_clEvENKUlvE5_clEvEUlffE_EESt5arrayIPcLm2EELi4E23TrivialOffsetCalculatorILi1EjESD_NS0_6memory12LoadWithCastILi1EEENSE_13StoreWithCastILi1EEEEEviT_T0_T2_T3_T4_T5_)
        /*0908*/ 	.word	0x0000001e


	//----- nvinfo : EIATTR_FRAME_SIZE
	.align		4
.L_426:
        /*090c*/ 	.byte	0x04, 0x11
        /*090e*/ 	.short	(.L_428 - .L_427)
	.align		4
.L_427:
        /*0910*/ 	.word	index@(_ZN2at6native27unrolled_elementwise_kernelINS0_13AUnaryFunctorIffbZZZNS0_23logical_and_kernel_cudaERNS_14TensorIteratorEENKUlvE0_clEvENKUlvE5_clEvEUlffE_EESt5arrayIPcLm2EELi4E23TrivialOffsetCalculatorILi1EjESD_NS0_6memory12LoadWithCastILi1EEENSE_13StoreWithCastILi1EEEEEviT_T0_T2_T3_T4_T5_)
        /*0914*/ 	.word	0x00000000


	//----- nvinfo : EIATTR_REGCOUNT
	.align		4
.L_428:
        /*0918*/ 	.byte	0x04, 0x2f
        /*091a*/ 	.short	(.L_430 - .L_429)
	.align		4
.L_429:
        /*091c*/ 	.word	index@(_ZN2at6native18elementwise_kernelILi128ELi4EZNS0_15gpu_kernel_implINS0_13AUnaryFunctorIffbZZZNS0_23logical_and_kernel_cudaERNS_14TensorIteratorEENKUlvE0_clEvENKUlvE5_clEvEUlffE_EEEEvRNS_18TensorIteratorBaseERKT_EUliE_EEviT1_)
        /*0920*/ 	.word	0x00000018


	//----- nvinfo : EIATTR_FRAME_SIZE
	.align		4
.L_430:
        /*0924*/ 	.byte	0x04, 0x11
        /*0926*/ 	.short	(.L_432 - .L_431)
	.align		4
.L_431:
        /*0928*/ 	.word	index@(_ZN2at6native18elementwise_kernelILi128ELi4EZNS0_15gpu_kernel_implINS0_13AUnaryFunctorIffbZZZNS0_23logical_and_kernel_cudaERNS_14TensorIteratorEENKUlvE0_clEvENKUlvE5_clEvEUlffE_EEEEvRNS_18TensorIteratorBaseERKT_EUliE_EEviT1_)
        /*092c*/ 	.word	0x00000000


	//----- nvinfo : EIATTR_REGCOUNT
	.align		4
.L_432:
        /*0930*/ 	.byte	0x04, 0x2f
        /*0932*/ 	.short	(.L_434 - .L_433)
	.align		4
.L_433:
        /*0934*/ 	.word	index@(_ZN2at6native29vectorized_elementwise_kernelILi8ENS0_13BinaryFunctorIN3c104HalfES4_bZZZNS0_23logical_and_kernel_cudaERNS_14TensorIteratorEENKUlvE0_clEvENKUlvE6_clEvEUlS4_S4_E_EESt5arrayIPcLm3EEEEviT0_T1_)
        /*0938*/ 	.word	0x00000004


	//----- nvinfo : EIATTR_FRAME_SIZE
	.align		4
.L_434:
        /*093c*/ 	.byte	0x04, 0x11
        /*093e*/ 	.short	(.L_436 - .L_435)
	.align		4
.L_435:
        /*0940*/ 	.word	index@(_ZN2at6native29vectorized_elementwise_kernelILi8ENS0_13BinaryFunctorIN3c104HalfES4_bZZZNS0_23logical_and_kernel_cudaERNS_14TensorIteratorEENKUlvE0_clEvENKUlvE6_clEvEUlS4_S4_E_EESt5arrayIPcLm3EEEEviT0_T1_)
        /*0944*/ 	.word	0x00000000


	//----- nvinfo : EIATTR_REGCOUNT
	.align		4
.L_436:
        /*0948*/ 	.byte	0x04, 0x2f
        /*094a*/ 	.short	(.L_438 - .L_437)
	.align		4
.L_437:
        /*094c*/ 	.word	index@(_ZN2at6native29vectorized_elementwise_kernelILi4ENS0_13BinaryFunctorIN3c104HalfES4_bZZZNS0_23logical_and_kernel_cudaERNS_14TensorIteratorEENKUlvE0_clEvENKUlvE6_clEvEUlS4_S4_E_EESt5arrayIPcLm3EEEEviT0_T1_)
        /*0950*/ 	.word	0x0000001e


	//----- nvinfo : EIATTR_FRAME_SIZE
	.align		4
.L_438:
        /*0954*/ 	.byte	0x04, 0x11
        /*0956*/ 	.short	(.L_440 - .L_439)
	.align		4
.L_439:
        /*0958*/ 	.word	index@(_ZN2at6native29vectorized_elementwise_kernelILi4ENS0_13BinaryFunctorIN3c104HalfES4_bZZZNS0_23logical_and_kernel_cudaERNS_14TensorIteratorEENKUlvE0_clEvENKUlvE6_clEvEUlS4_S4_E_EESt5arrayIPcLm3EEEEviT0_T1_)
        /*095c*/ 	.word	0x00000000


	//----- nvinfo : EIATTR_REGCOUNT
	.align		4
.L_440:
        /*0960*/ 	.byte	0x04, 0x2f
        /*0962*/ 	.short	(.L_442 - .L_441)
	.align		4
.L_441:
        /*0964*/ 	.word	index@(_ZN2at6native29vectorized_elementwise_kernelILi2ENS0_13BinaryFunctorIN3c104HalfES4_bZZZNS0_23logical_and_kernel_cudaERNS_14TensorIteratorEENKUlvE0_clEvENKUlvE6_clEvEUlS4_S4_E_EESt5arrayIPcLm3EEEEviT0_T1_)
        /*0968*/ 	.word	0x0000001e


	//----- nvinfo : EIATTR_FRAME_SIZE
	.align		4
.L_442:
        /*096c*/ 	.byte	0x04, 0x11
        /*096e*/ 	.short	(.L_444 - .L_443)
	.align		4
.L_443:
        /*0970*/ 	.word	index@(_ZN2at6native29vectorized_elementwise_kernelILi2ENS0_13BinaryFunctorIN3c104HalfES4_bZZZNS0_23logical_and_kernel_cudaERNS_14TensorIteratorEENKUlvE0_clEvENKUlvE6_clEvEUlS4_S4_E_EESt5arrayIPcLm3EEEEviT0_T1_)
        /*0974*/ 	.word	0x00000000


	//----- nvinfo : EIATTR_REGCOUNT
	.align		4
.L_444:
        /*0978*/ 	.byte	0x04, 0x2f
        /*097a*/ 	.short	(.L_446 - .L_445)
	.align		4
.L_445:
        /*097c*/ 	.word	index@(_ZN2at6native27unrolled_elementwise_kernelINS0_13BinaryFunctorIN3c104HalfES4_bZZZNS0_23logical_and_kernel_cudaERNS_14TensorIteratorEENKUlvE0_clEvENKUlvE6_clEvEUlS4_S4_E_EESt5arrayIPcLm3EELi4E23TrivialOffsetCalculatorILi2EjESE_ILi1EjENS0_6memory15LoadWithoutCastENSH_16StoreWithoutCastEEEviT_T0_T2_T3_T4_T5_)
        /*0980*/ 	.word	0x0000001c


	//----- nvinfo : EIATTR_FRAME_SIZE
	.align		4
.L_446:
        /*0984*/ 	.byte	0x04, 0x11
        /*0986*/ 	.short	(.L_448 - .L_447)
	.align		4
.L_447:
        /*0988*/ 	.word	index@(_ZN2at6native27unrolled_elementwise_kernelINS0_13BinaryFunctorIN3c104HalfES4_bZZZNS0_23logical_and_kernel_cudaERNS_14TensorIteratorEENKUlvE0_clEvENKUlvE6_clEvEUlS4_S4_E_EESt5arrayIPcLm3EELi4E23TrivialOffsetCalculatorILi2EjESE_ILi1EjENS0_6memory15LoadWithoutCastENSH_16StoreWithoutCastEEEviT_T0_T2_T3_T4_T5_)
        /*098c*/ 	.word	0x00000000


	//----- nvinfo : EIATTR_REGCOUNT
	.align		4
.L_448:
        /*0990*/ 	.byte	0x04, 0x2f
        /*0992*/ 	.short	(.L_450 - .L_449)
	.align		4
.L_449:
        /*0994*/ 	.word	index@(_ZN2at6native18elementwise_kernelILi128ELi4EZNS0_22gpu_kernel_impl_nocastINS0_13BinaryFunctorIN3c104HalfES5_bZZZNS0_23logical_and_kernel_cudaERNS_14TensorIteratorEENKUlvE0_clEvENKUlvE6_clEvEUlS5_S5_E_EEEEvRNS_18TensorIteratorBaseERKT_EUliE_EEviT1_)
        /*0998*/ 	.word	0x00000014


	//----- nvinfo : EIATTR_FRAME_SIZE
	.align		4
.L_450:
        /*099c*/ 	.byte	0x04, 0x11
        /*099e*/ 	.short	(.L_452 - .L_451)
	.align		4
.L_451:
        /*09a0*/ 	.word	index@(_ZN2at6native18elementwise_kernelILi128ELi4EZNS0_22gpu_kernel_impl_nocastINS0_13BinaryFunctorIN3c104HalfES5_bZZZNS0_23logical_and_kernel_cudaERNS_14TensorIteratorEENKUlvE0_clEvENKUlvE6_clEvEUlS5_S5_E_EEEEvRNS_18TensorIteratorBaseERKT_EUliE_EEviT1_)
        /*09a4*/ 	.word	0x00000000


	//----- nvinfo : EIATTR_REGCOUNT
	.align		4
.L_452:
        /*09a8*/ 	.byte	0x04, 0x2f
        /*09aa*/ 	.short	(.L_454 - .L_453)
	.align		4
.L_453:
        /*09ac*/ 	.word	index@(_ZN2at6native27unrolled_elementwise_kernelINS0_13BinaryFunctorIN3c104HalfES4_bZZZNS0_23logical_and_kernel_cudaERNS_14TensorIteratorEENKUlvE0_clEvENKUlvE6_clEvEUlS4_S4_E_EESt5arrayIPcLm3EELi4E23TrivialOffsetCalculatorILi2EjESE_ILi1EjENS0_6memory12LoadWithCastILi2EEENSH_13StoreWithCastILi1EEEEEviT_T0_T2_T3_T4_T5_)
        /*09b0*/ 	.word	0x0000001f


	//----- nvinfo : EIATTR_FRAME_SIZE
	.align		4
.L_454:
        /*09b4*/ 	.byte	0x04, 0x11
        /*09b6*/ 	.short	(.L_456 - .L_455)
	.align		4
.L_455:
        /*09b8*/ 	.word	index@(_ZN2at6native27unrolled_elementwise_kernelINS0_13BinaryFunctorIN3c104HalfES4_bZZZNS0_23logical_and_kernel_cudaERNS_14TensorIteratorEENKUlvE0_clEvENKUlvE6_clEvEUlS4_S4_E_EESt5arrayIPcLm3EELi4E23TrivialOffsetCalculatorILi2EjESE_ILi1EjENS0_6memory12LoadWithCastILi2EEENSH_13StoreWithCastILi1EEEEEviT_T0_T2_T3_T4_T5_)
        /*09bc*/ 	.word	0x00000000


	//----- nvinfo : EIATTR_REGCOUNT
	.align		4
.L_456:
        /*09c0*/ 	.byte	0x04, 0x2f
        /*09c2*/ 	.short	(.L_458 - .L_457)
	.align		4
.L_457:
        /*09c4*/ 	.word	index@(_ZN2at6native18elementwise_kernelILi128ELi4EZNS0_15gpu_kernel_implINS0_13BinaryFunctorIN3c104HalfES5_bZZZNS0_23logical_and_kernel_cudaERNS_14TensorIteratorEENKUlvE0_clEvENKUlvE6_clEvEUlS5_S5_E_EEEEvRNS_18TensorIteratorBaseERKT_EUliE_EEviT1_)
        /*09c8*/ 	.word	0x00000018


	//----- nvinfo : EIATTR_FRAME_SIZE
	.align		4
.L_458:
        /*09cc*/ 	.byte	0x04, 0x11
        /*09ce*/ 	.short	(.L_460 - .L_459)
	.align		4
.L_459:
        /*09d0*/ 	.word	index@(_ZN2at6native18elementwise_kernelILi128ELi4EZNS0_15gpu_kernel_implINS0_13BinaryFunctorIN3c104HalfES5_bZZZNS0_23logical_and_kernel_cudaERNS_14TensorIteratorEENKUlvE0_clEvENKUlvE6_clEvEUlS5_S5_E_EEEEvRNS_18TensorIteratorBaseERKT_EUliE_EEviT1_)
        /*09d4*/ 	.word	0x00000000


	//----- nvinfo : EIATTR_REGCOUNT
	.align		4
.L_460:
        /*09d8*/ 	.byte	0x04, 0x2f
        /*09da*/ 	.short	(.L_462 - .L_461)
	.align		4
.L_461:
        /*09dc*/ 	.word	index@(_ZN2at6native29vectorized_elementwise_kernelILi8ENS0_13AUnaryFunctorIN3c104HalfES4_bZZZNS0_23logical_and_kernel_cudaERNS_14TensorIteratorEENKUlvE0_clEvENKUlvE6_clEvEUlS4_S4_E_EESt5arrayIPcLm2EEEEviT0_T1_)
        /*09e0*/ 	.word	0x00000004


	//----- nvinfo : EIATTR_FRAME_SIZE
	.align		4
.L_462:
        /*09e4*/ 	.byte	0x04, 0x11
        /*09e6*/ 	.short	(.L_464 - .L_463)
	.align		4
.L_463:
        /*09e8*/ 	.word	index@(_ZN2at6native29vectorized_elementwise_kernelILi8ENS0_13AUnaryFunctorIN3c104HalfES4_bZZZNS0_23logical_and_kernel_cudaERNS_14TensorIteratorEENKUlvE0_clEvENKUlvE6_clEvEUlS4_S4_E_EESt5arrayIPcLm2EEEEviT0_T1_)
        /*09ec*/ 	.word	0x00000000


	//----- nvinfo : EIATTR_REGCOUNT
	.align		4
.L_464:
        /*09f0*/ 	.byte	0x04, 0x2f
        /*09f2*/ 	.short	(.L_466 - .L_465)
	.align		4
.L_465:
        /*09f4*/ 	.word	index@(_ZN2at6native29vectorized_elementwise_kernelILi4ENS0_13AUnaryFunctorIN3c104HalfES4_bZZZNS0_23logical_and_kernel_cudaERNS_14TensorIteratorEENKUlvE0_clEvENKUlvE6_clEvEUlS4_S4_E_EESt5arrayIPcLm2EEEEviT0_T1_)
        /*09f8*/ 	.word	0x0000001c


	//----- nvinfo : EIATTR_FRAME_SIZE
	.align		4
.L_466:
        /*09fc*/ 	.byte	0x04, 0x11
        /*09fe*/ 	.short	(.L_468 - .L_467)
	.align		4
.L_467:
        /*0a00*/ 	.word	index@(_ZN2at6native29vectorized_elementwise_kernelILi4ENS0_13AUnaryFunctorIN3c104HalfES4_bZZZNS0_23logical_and_kernel_cudaERNS_14TensorIteratorEENKUlvE0_clEvENKUlvE6_clEvEUlS4_S4_E_EESt5arrayIPcLm2EEEEviT0_T1_)
        /*0a04*/ 	.word	0x00000000


	//----- nvinfo : EIATTR_REGCOUNT
	.align		4
.L_468:
        /*0a08*/ 	.byte	0x04, 0x2f
        /*0a0a*/ 	.short	(.L_470 - .L_469)
	.align		4
.L_469:
        /*0a0c*/ 	.word	index@(_ZN2at6native29vectorized_elementwise_kernelILi2ENS0_13AUnaryFunctorIN3c104HalfES4_bZZZNS0_23logical_and_kernel_cudaERNS_14TensorIteratorEENKUlvE0_clEvENKUlvE6_clEvEUlS4_S4_E_EESt5arrayIPcLm2EEEEviT0_T1_)
        /*0a10*/ 	.word	0x0000001c


	//----- nvinfo : EIATTR_FRAME_SIZE
	.align		4
.L_470:
        /*0a14*/ 	.byte	0x04, 0x11
        /*0a16*/ 	.short	(.L_472 - .L_471)
	.align		4
.L_471:
        /*0a18*/ 	.word	index@(_ZN2at6native29vectorized_elementwise_kernelILi2ENS0_13AUnaryFunctorIN3c104HalfES4_bZZZNS0_23logical_and_kernel_cudaERNS_14TensorIteratorEENKUlvE0_clEvENKUlvE6_clEvEUlS4_S4_E_EESt5arrayIPcLm2EEEEviT0_T1_)
        /*0a1c*/ 	.word	0x00000000


	//----- nvinfo : EIATTR_REGCOUNT
	.align		4
.L_472:
        /*0a20*/ 	.byte	0x04, 0x2f
        /*0a22*/ 	.short	(.L_474 - .L_473)
	.align		4
.L_473:
        /*0a24*/ 	.word	index@(_ZN2at6native27unrolled_elementwise_kernelINS0_13AUnaryFunctorIN3c104HalfES4_bZZZNS0_23logical_and_kernel_cudaERNS_14TensorIteratorEENKUlvE0_clEvENKUlvE6_clEvEUlS4_S4_E_EESt5arrayIPcLm2EELi4E23TrivialOffsetCalculatorILi1EjESF_NS0_6memory15LoadWithoutCastENSG_16StoreWithoutCastEEEviT_T0_T2_T3_T4_T5_)
        /*0a28*/ 	.word	0x00000016


	//----- nvinfo : EIATTR_FRAME_SIZE
	.align		4
.L_474:
        /*0a2c*/ 	.byte	0x04, 0x11
        /*0a2e*/ 	.short	(.L_476 - .L_475)
	.align		4
.L_475:
        /*0a30*/ 	.word	index@(_ZN2at6native27unrolled_elementwise_kernelINS0_13AUnaryFunctorIN3c104HalfES4_bZZZNS0_23logical_and_kernel_cudaERNS_14TensorIteratorEENKUlvE0_clEvENKUlvE6_clEvEUlS4_S4_E_EESt5arrayIPcLm2EELi4E23TrivialOffsetCalculatorILi1EjESF_NS0_6memory15LoadWithoutCastENSG_16StoreWithoutCastEEEviT_T0_T2_T3_T4_T5_)
        /*0a34*/ 	.word	0x00000000


	//----- nvinfo : EIATTR_REGCOUNT
	.align		4
.L_476:
        /*0a38*/ 	.byte	0x04, 0x2f
        /*0a3a*/ 	.short	(.L_478 - .L_477)
	.align		4
.L_477:
        /*0a3c*/ 	.word	index@(_ZN2at6native18elementwise_kernelILi128ELi4EZNS0_22gpu_kernel_impl_nocastINS0_13AUnaryFunctorIN3c104HalfES5_bZZZNS0_23logical_and_kernel_cudaERNS_14TensorIteratorEENKUlvE0_clEvENKUlvE6_clEvEUlS5_S5_E_EEEEvRNS_18TensorIteratorBaseERKT_EUliE_EEviT1_)
        /*0a40*/ 	.word	0x00000014


	//----- nvinfo : EIATTR_FRAME_SIZE
	.align		4
.L_478:
        /*0a44*/ 	.byte	0x04, 0x11
        /*0a46*/ 	.short	(.L_480 - .L_479)
	.align		4
.L_479:
        /*0a48*/ 	.word	index@(_ZN2at6native18elementwise_kernelILi128ELi4EZNS0_22gpu_kernel_impl_nocastINS0_13AUnaryFunctorIN3c104HalfES5_bZZZNS0_23logical_and_kernel_cudaERNS_14TensorIteratorEENKUlvE0_clEvENKUlvE6_clEvEUlS5_S5_E_EEEEvRNS_18TensorIteratorBaseERKT_EUliE_EEviT1_)
        /*0a4c*/ 	.word	0x00000000


	//----- nvinfo : EIATTR_REGCOUNT
	.align		4
.L_480:
        /*0a50*/ 	.byte	0x04, 0x2f
        /*0a52*/ 	.short	(.L_482 - .L_481)
	.align		4
.L_481:
        /*0a54*/ 	.word	index@(_ZN2at6native27unrolled_elementwise_kernelINS0_13AUnaryFunctorIN3c104HalfES4_bZZZNS0_23logical_and_kernel_cudaERNS_14TensorIteratorEENKUlvE0_clEvENKUlvE6_clEvEUlS4_S4_E_EESt5arrayIPcLm2EELi4E23TrivialOffsetCalculatorILi1EjESF_NS0_6memory12LoadWithCastILi1EEENSG_13StoreWithCastILi1EEEEEviT_T0_T2_T3_T4_T5_)
        /*0a58*/ 	.word	0x0000001e


	//----- nvinfo : EIATTR_FRAME_SIZE
	.align		4
.L_482:
        /*0a5c*/ 	.byte	0x04, 0x11
        /*0a5e*/ 	.short	(.L_484 - .L_483)
	.align		4
.L_483:
        /*0a60*/ 	.word	index@(_ZN2at6native27unrolled_elementwise_kernelINS0_13AUnaryFunctorIN3c104HalfES4_bZZZNS0_23logical_and_kernel_cudaERNS_14TensorIteratorEENKUlvE0_clEvENKUlvE6_clEvEUlS4_S4_E_EESt5arrayIPcLm2EELi4E23TrivialOffsetCalculatorILi1EjESF_NS0_6memory12LoadWithCastILi1EEENSG_13StoreWithCastILi1EEEEEviT_T0_T2_T3_T4_T5_)
        /*0a64*/ 	.word	0x00000000


	//----- nvinfo : EIATTR_REGCOUNT
	.align		4
.L_484:
        /*0a68*/ 	.byte	0x04, 0x2f
        /*0a6a*/ 	.short	(.L_486 - .L_485)
	.align		4
.L_485:
        /*0a6c*/ 	.word	index@(_ZN2at6native18elementwise_kernelILi128ELi4EZNS0_15gpu_kernel_implINS0_13AUnaryFunctorIN3c104HalfES5_bZZZNS0_23logical_and_kernel_cudaERNS_14TensorIteratorEENKUlvE0_clEvENKUlvE6_clEvEUlS5_S5_E_EEEEvRNS_18TensorIteratorBaseERKT_EUliE_EEviT1_)
        /*0a70*/ 	.word	0x00000018


	//----- nvinfo : EIATTR_FRAME_SIZE
	.align		4
.L_486:
        /*0a74*/ 	.byte	0x04, 0x11
        /*0a76*/ 	.short	(.L_488 - .L_487)
	.align		4
.L_487:
        /*0a78*/ 	.word	index@(_ZN2at6native18elementwise_kernelILi128ELi4EZNS0_15gpu_kernel_implINS0_13AUnaryFunctorIN3c104HalfES5_bZZZNS0_23logical_and_kernel_cudaERNS_14TensorIteratorEENKUlvE0_clEvENKUlvE6_clEvEUlS5_S5_E_EEEEvRNS_18TensorIteratorBaseERKT_EUliE_EEviT1_)
        /*0a7c*/ 	.word	0x00000000


	//----- nvinfo : EIATTR_REGCOUNT
	.align		4
.L_488:
        /*0a80*/ 	.byte	0x04, 0x2f
        /*0a82*/ 	.short	(.L_490 - .L_489)
	.align		4
.L_489:
        /*0a84*/ 	.word	index@(_ZN2at6native29vectorized_elementwise_kernelILi8ENS0_13BinaryFunctorIbbbZZZNS0_23logical_and_kernel_cudaERNS_14TensorIteratorEENKUlvE0_clEvENKUlvE7_clEvEUlbbE_EESt5arrayIPcLm3EEEEviT0_T1_)
        /*0a88*/ 	.word	0x00000004


	//----- nvinfo : EIATTR_FRAME_SIZE
	.align		4
.L_490:
        /*0a8c*/ 	.byte	0x04, 0x11
        /*0a8e*/ 	.short	(.L_492 - .L_491)
	.align		4
.L_491:
        /*0a90*/ 	.word	index@(_ZN2at6native29vectorized_elementwise_kernelILi8ENS0_13BinaryFunctorIbbbZZZNS0_23logical_and_kernel_cudaERNS_14TensorIteratorEENKUlvE0_clEvENKUlvE7_clEvEUlbbE_EESt5arrayIPcLm3EEEEviT0_T1_)
        /*0a94*/ 	.word	0x00000000


	//----- nvinfo : EIATTR_REGCOUNT
	.align		4
.L_492:
        /*0a98*/ 	.byte	0x04, 0x2f
        /*0a9a*/ 	.short	(.L_494 - .L_493)
	.align		4
.L_493:
        /*0a9c*/ 	.word	index@(_ZN2at6native29vectorized_elementwise_kernelILi4ENS0_13BinaryFunctorIbbbZZZNS0_23logical_and_kernel_cudaERNS_14TensorIteratorEENKUlvE0_clEvENKUlvE7_clEvEUlbbE_EESt5arrayIPcLm3EEEEviT0_T1_)
        /*0aa0*/ 	.word	0x0000001e


	//----- nvinfo : EIATTR_FRAME_SIZE
	.align		4
.L_494:
        /*0aa4*/ 	.byte	0x04, 0x11
        /*0aa6*/ 	.short	(.L_496 - .L_495)
	.align		4
.L_495:
        /*0aa8*/ 	.word	index@(_ZN2at6native29vectorized_elementwise_kernelILi4ENS0_13BinaryFunctorIbbbZZZNS0_23logical_and_kernel_cudaERNS_14TensorIteratorEENKUlvE0_clEvENKUlvE7_clEvEUlbbE_EESt5arrayIPcLm3EEEEviT0_T1_)
        /*0aac*/ 	.word	0x00000000


	//----- nvinfo : EIATTR_REGCOUNT
	.align		4
.L_496:
        /*0ab0*/ 	.byte	0x04, 0x2f
        /*0ab2*/ 	.short	(.L_498 - .L_497)
	.align		4
.L_497:
        /*0ab4*/ 	.word	index@(_ZN2at6native29vectorized_elementwise_kernelILi2ENS0_13BinaryFunctorIbbbZZZNS0_23logical_and_kernel_cudaERNS_14TensorIteratorEENKUlvE0_clEvENKUlvE7_clEvEUlbbE_EESt5arrayIPcLm3EEEEviT0_T1_)
        /*0ab8*/ 	.word	0x0000001e


	//----- nvinfo : EIATTR_FRAME_SIZE
	.align		4
.L_498:
        /*0abc*/ 	.byte	0x04, 0x11
        /*0abe*/ 	.short	(.L_500 - .L_499)
	.align		4
.L_499:
        /*0ac0*/ 	.word	index@(_ZN2at6native29vectorized_elementwise_kernelILi2ENS0_13BinaryFunctorIbbbZZZNS0_23logical_and_kernel_cudaERNS_14TensorIteratorEENKUlvE0_clEvENKUlvE7_clEvEUlbbE_EESt5arrayIPcLm3EEEEviT0_T1_)
        /*0ac4*/ 	.word	0x00000000


	//----- nvinfo : EIATTR_REGCOUNT
	.align		4
.L_500:
        /*0ac8*/ 	.byte	0x04, 0x2f
        /*0aca*/ 	.short	(.L_502 - .L_501)
	.align		4
.L_501:
        /*0acc*/ 	.word	index@(_ZN2at6native27unrolled_elementwise_kernelINS0_13BinaryFunctorIbbbZZZNS0_23logical_and_kernel_cudaERNS_14TensorIteratorEENKUlvE0_clEvENKUlvE7_clEvEUlbbE_EESt5arrayIPcLm3EELi4E23TrivialOffsetCalculatorILi2EjESC_ILi1EjENS0_6memory15LoadWithoutCastENSF_16StoreWithoutCastEEEviT_T0_T2_T3_T4_T5_)
        /*0ad0*/ 	.word	0x0000001e


	//----- nvinfo : EIATTR_FRAME_SIZE
	.align		4
.L_502:
        /*0ad4*/ 	.byte	0x04, 0x11
        /*0ad6*/ 	.short	(.L_504 - .L_503)
	.align		4
.L_503:
        /*0ad8*/ 	.word	index@(_ZN2at6native27unrolled_elementwise_kernelINS0_13BinaryFunctorIbbbZZZNS0_23logical_and_kernel_cudaERNS_14TensorIteratorEENKUlvE0_clEvENKUlvE7_clEvEUlbbE_EESt5arrayIPcLm3EELi4E23TrivialOffsetCalculatorILi2EjESC_ILi1EjENS0_6memory15LoadWithoutCastENSF_16StoreWithoutCastEEEviT_T0_T2_T3_T4_T5_)
        /*0adc*/ 	.word	0x00000000


	//----- nvinfo : EIATTR_REGCOUNT
	.align		4
.L_504:
        /*0ae0*/ 	.byte	0x04, 0x2f
        /*0ae2*/ 	.short	(.L_506 - .L_505)
	.align		4
.L_505:
        /*0ae4*/ 	.word	index@(_ZN2at6native18elementwise_kernelILi128ELi4EZNS0_22gpu_kernel_impl_nocastINS0_13BinaryFunctorIbbbZZZNS0_23logical_and_kernel_cudaERNS_14TensorIteratorEENKUlvE0_clEvENKUlvE7_clEvEUlbbE_EEEEvRNS_18TensorIteratorBaseERKT_EUliE_EEviT1_)
        /*0ae8*/ 	.word	0x00000014


	//----- nvinfo : EIATTR_FRAME_SIZE
	.align		4
.L_506:
        /*0aec*/ 	.byte	0x04, 0x11
        /*0aee*/ 	.short	(.L_508 - .L_507)
	.align		4
.L_507:
        /*0af0*/ 	.word	index@(_ZN2at6native18elementwise_kernelILi128ELi4EZNS0_22gpu_kernel_impl_nocastINS0_13BinaryFunctorIbbbZZZNS0_23logical_and_kernel_cudaERNS_14TensorIteratorEENKUlvE0_clEvENKUlvE7_clEvEUlbbE_EEEEvRNS_18TensorIteratorBaseERKT_EUliE_EEviT1_)
        /*0af4*/ 	.word	0x00000000


	//----- nvinfo : EIATTR_REGCOUNT
	.align		4
.L_508:
        /*0af8*/ 	.byte	0x04, 0x2f
        /*0afa*/ 	.short	(.L_510 - .L_509)
	.align		4
.L_509:
        /*0afc*/ 	.word	index@(_ZN2at6native27unrolled_elementwise_kernelINS0_13BinaryFunctorIbbbZZZNS0_23logical_and_kernel_cudaERNS_14TensorIteratorEENKUlvE0_clEvENKUlvE7_clEvEUlbbE_EESt5arrayIPcLm3EELi4E23TrivialOffsetCalculatorILi2EjESC_ILi1EjENS0_6memory12LoadWithCastILi2EEENSF_13StoreWithCastILi1EEEEEviT_T0_T2_T3_T4_T5_)
        /*0b00*/ 	.word	0x0000001c


	//----- nvinfo : EIATTR_FRAME_SIZE
	.align		4
.L_510:
        /*0b04*/ 	.byte	0x04, 0x11
        /*0b06*/ 	.short	(.L_512 - .L_511)
	.align		4
.L_511:
        /*0b08*/ 	.word	index@(_ZN2at6native27unrolled_elementwise_kernelINS0_13BinaryFunctorIbbbZZZNS0_23logical_and_kernel_cudaERNS_14TensorIteratorEENKUlvE0_clEvENKUlvE7_clEvEUlbbE_EESt5arrayIPcLm3EELi4E23TrivialOffsetCalculatorILi2EjESC_ILi1EjENS0_6memory12LoadWithCastILi2EEENSF_13StoreWithCastILi1EEEEEviT_T0_T2_T3_T4_T5_)
        /*0b0c*/ 	.word	0x00000000


	//----- nvinfo : EIATTR_REGCOUNT
	.align		4
.L_512:
        /*0b10*/ 	.byte	0x04, 0x2f
        /*0b12*/ 	.short	(.L_514 - .L_513)
	.align		4
.L_513:
        /*0b14*/ 	.word	index@(_ZN2at6native18elementwise_kernelILi128ELi4EZNS0_15gpu_kernel_implINS0_13BinaryFunctorIbbbZZZNS0_23logical_and_kernel_cudaERNS_14TensorIteratorEENKUlvE0_clEvENKUlvE7_clEvEUlbbE_EEEEvRNS_18TensorIteratorBaseERKT_EUliE_EEviT1_)
        /*0b18*/ 	.word	0x00000018


	//----- nvinfo : EIATTR_FRAME_SIZE
	.align		4
.L_514:
        /*0b1c*/ 	.byte	0x04, 0x11
        /*0b1e*/ 	.short	(.L_516 - .L_515)
	.align		4
.L_515:
        /*0b20*/ 	.word	index@(_ZN2at6native18elementwise_kernelILi128ELi4EZNS0_15gpu_kernel_implINS0_13BinaryFunctorIbbbZZZNS0_23logical_and_kernel_cudaERNS_14TensorIteratorEENKUlvE0_clEvENKUlvE7_clEvEUlbbE_EEEEvRNS_18TensorIteratorBaseERKT_EUliE_EEviT1_)
        /*0b24*/ 	.word	0x00000000


	//----- nvinfo : EIATTR_REGCOUNT
	.align		4
.L_516:
        /*0b28*/ 	.byte	0x04, 0x2f
        /*0b2a*/ 	.short	(.L_518 - .L_517)
	.align		4
.L_517:
        /*0b2c*/ 	.word	index@(_ZN2at6native29vectorized_elementwise_kernelILi8ENS0_13AUnaryFunctorIbbbZZZNS0_23logical_and_kernel_cudaERNS_14TensorIteratorEENKUlvE0_clEvENKUlvE7_clEvEUlbbE_EESt5arrayIPcLm2EEEEviT0_T1_)
        /*0b30*/ 	.word	0x00000004


	//----- nvinfo : EIATTR_FRAME_SIZE
	.align		4
.L_518:
        /*0b34*/ 	.byte	0x04, 0x11
        /*0b36*/ 	.short	(.L_520 - .L_519)
	.align		4
.L_519:
        /*0b38*/ 	.word	index@(_ZN2at6native29vectorized_elementwise_kernelILi8ENS0_13AUnaryFunctorIbbbZZZNS0_23logical_and_kernel_cudaERNS_14TensorIteratorEENKUlvE0_clEvENKUlvE7_clEvEUlbbE_EESt5arrayIPcLm2EEEEviT0_T1_)
        /*0b3c*/ 	.word	0x00000000


	//----- nvinfo : EIATTR_REGCOUNT
	.align		4
.L_520:
        /*0b40*/ 	.byte	0x04, 0x2f
        /*0b42*/ 	.short	(.L_522 - .L_521)
	.align		4
.L_521:
        /*0b44*/ 	.word	index@(_ZN2at6native29vectorized_elementwise_kernelILi4ENS0_13AUnaryFunctorIbbbZZZNS0_23logical_and_kernel_cudaERNS_14TensorIteratorEENKUlvE0_clEvENKUlvE7_clEvEUlbbE_EESt5arrayIPcLm2EEEEviT0_T1_)
        /*0b48*/ 	.word	0x0000001c


	//----- nvinfo : EIATTR_FRAME_SIZE
	.align		4
.L_522:
        /*0b4c*/ 	.byte	0x04, 0x11
        /*0b4e*/ 	.short	(.L_524 - .L_523)
	.align		4
.L_523:
        /*0b50*/ 	.word	index@(_ZN2at6native29vectorized_elementwise_kernelILi4ENS0_13AUnaryFunctorIbbbZZZNS0_23logical_and_kernel_cudaERNS_14TensorIteratorEENKUlvE0_clEvENKUlvE7_clEvEUlbbE_EESt5arrayIPcLm2EEEEviT0_T1_)
        /*0b54*/ 	.word	0x00000000


	//----- nvinfo : EIATTR_REGCOUNT
	.align		4
.L_524:
        /*0b58*/ 	.byte	0x04, 0x2f
        /*0b5a*/ 	.short	(.L_526 - .L_525)
	.align		4
.L_525:
        /*0b5c*/ 	.word	index@(_ZN2at6native29vectorized_elementwise_kernelILi2ENS0_13AUnaryFunctorIbbbZZZNS0_23logical_and_kernel_cudaERNS_14TensorIteratorEENKUlvE0_clEvENKUlvE7_clEvEUlbbE_EESt5arrayIPcLm2EEEEviT0_T1_)
        /*0b60*/ 	.word	0x0000001c


	//----- nvinfo : EIATTR_FRAME_SIZE
	.align		4
.L_526:
        /*0b64*/ 	.byte	0x04, 0x11
        /*0b66*/ 	.short	(.L_528 - .L_527)
	.align		4
.L_527:
        /*0b68*/ 	.word	index@(_ZN2at6native29vectorized_elementwise_kernelILi2ENS0_13AUnaryFunctorIbbbZZZNS0_23logical_and_kernel_cudaERNS_14TensorIteratorEENKUlvE0_clEvENKUlvE7_clEvEUlbbE_EESt5arrayIPcLm2EEEEviT0_T1_)
        /*0b6c*/ 	.word	0x00000000


	//----- nvinfo : EIATTR_REGCOUNT
	.align		4
.L_528:
        /*0b70*/ 	.byte	0x04, 0x2f
        /*0b72*/ 	.short	(.L_530 - .L_529)
	.align		4
.L_529:
        /*0b74*/ 	.word	index@(_ZN2at6native27unrolled_elementwise_kernelINS0_13AUnaryFunctorIbbbZZZNS0_23logical_and_kernel_cudaERNS_14TensorIteratorEENKUlvE0_clEvENKUlvE7_clEvEUlbbE_EESt5arrayIPcLm2EELi4E23TrivialOffsetCalculatorILi1EjESD_NS0_6memory15LoadWithoutCastENSE_16StoreWithoutCastEEEviT_T0_T2_T3_T4_T5_)
        /*0b78*/ 	.word	0x00000016


	//----- nvinfo : EIATTR_FRAME_SIZE
	.align		4
.L_530:
        /*0b7c*/ 	.byte	0x04, 0x11
        /*0b7e*/ 	.short	(.L_532 - .L_531)
	.align		4
.L_531:
        /*0b80*/ 	.word	index@(_ZN2at6native27unrolled_elementwise_kernelINS0_13AUnaryFunctorIbbbZZZNS0_23logical_and_kernel_cudaERNS_14TensorIteratorEENKUlvE0_clEvENKUlvE7_clEvEUlbbE_EESt5arrayIPcLm2EELi4E23TrivialOffsetCalculatorILi1EjESD_NS0_6memory15LoadWithoutCastENSE_16StoreWithoutCastEEEviT_T0_T2_T3_T4_T5_)
        /*0b84*/ 	.word	0x00000000


	//----- nvinfo : EIATTR_REGCOUNT
	.align		4
.L_532:
        /*0b88*/ 	.byte	0x04, 0x2f
        /*0b8a*/ 	.short	(.L_534 - .L_533)
	.align		4
.L_533:
        /*0b8c*/ 	.word	index@(_ZN2at6native18elementwise_kernelILi128ELi4EZNS0_22gpu_kernel_impl_nocastINS0_13AUnaryFunctorIbbbZZZNS0_23logical_and_kernel_cudaERNS_14TensorIteratorEENKUlvE0_clEvENKUlvE7_clEvEUlbbE_EEEEvRNS_18TensorIteratorBaseERKT_EUliE_EEviT1_)
        /*0b90*/ 	.word	0x00000014


	//----- nvinfo : EIATTR_FRAME_SIZE
	.align		4
.L_534:
        /*0b94*/ 	.byte	0x04, 0x11
        /*0b96*/ 	.short	(.L_536 - .L_535)
	.align		4
.L_535:
        /*0b98*/ 	.word	index@(_ZN2at6native18elementwise_kernelILi128ELi4EZNS0_22gpu_kernel_impl_nocastINS0_13AUnaryFunctorIbbbZZZNS0_23logical_and_kernel_cudaERNS_14TensorIteratorEENKUlvE0_clEvENKUlvE7_clEvEUlbbE_EEEEvRNS_18TensorIteratorBaseERKT_EUliE_EEviT1_)
        /*0b9c*/ 	.word	0x00000000


	//----- nvinfo : EIATTR_REGCOUNT
	.align		4
.L_536:
        /*0ba0*/ 	.byte	0x04, 0x2f
        /*0ba2*/ 	.short	(.L_538 - .L_537)
	.align		4
.L_537:
        /*0ba4*/ 	.word	index@(_ZN2at6native27unrolled_elementwise_kernelINS0_13AUnaryFunctorIbbbZZZNS0_23logical_and_kernel_cudaERNS_14TensorIteratorEENKUlvE0_clEvENKUlvE7_clEvEUlbbE_EESt5arrayIPcLm2EELi4E23TrivialOffsetCalculatorILi1EjESD_NS0_6memory12LoadWithCastILi1EEENSE_13StoreWithCastILi1EEEEEviT_T0_T2_T3_T4_T5_)
        /*0ba8*/ 	.word	0x0000001e


	//----- nvinfo : EIATTR_FRAME_SIZE
	.align		4
.L_538:
        /*0bac*/ 	.byte	0x04, 0x11
        /*0bae*/ 	.short	(.L_540 - .L_539)
	.align		4
.L_539:
        /*0bb0*/ 	.word	index@(_ZN2at6native27unrolled_elementwise_kernelINS0_13AUnaryFunctorIbbbZZZNS0_23logical_and_kernel_cudaERNS_14TensorIteratorEENKUlvE0_clEvENKUlvE7_clEvEUlbbE_EESt5arrayIPcLm2EELi4E23TrivialOffsetCalculatorILi1EjESD_NS0_6memory12LoadWithCastILi1EEENSE_13StoreWithCastILi1EEEEEviT_T0_T2_T3_T4_T5_)
        /*0bb4*/ 	.word	0x00000000


	//----- nvinfo : EIATTR_REGCOUNT
	.align		4
.L_540:
        /*0bb8*/ 	.byte	0x04, 0x2f
        /*0bba*/ 	.short	(.L_542 - .L_541)
	.align		4
.L_541:
        /*0bbc*/ 	.word	index@(_ZN2at6native18elementwise_kernelILi128ELi4EZNS0_15gpu_kernel_implINS0_13AUnaryFunctorIbbbZZZNS0_23logical_and_kernel_cudaERNS_14TensorIteratorEENKUlvE0_clEvENKUlvE7_clEvEUlbbE_EEEEvRNS_18TensorIteratorBaseERKT_EUliE_EEviT1_)
        /*0bc0*/ 	.word	0x00000018


	//----- nvinfo : EIATTR_FRAME_SIZE
	.align		4
.L_542:
        /*0bc4*/ 	.byte	0x04, 0x11
        /*0bc6*/ 	.short	(.L_544 - .L_543)
	.align		4
.L_543:
        /*0bc8*/ 	.word	index@(_ZN2at6native18elementwise_kernelILi128ELi4EZNS0_15gpu_kernel_implINS0_13AUnaryFunctorIbbbZZZNS0_23logical_and_kernel_cudaERNS_14TensorIteratorEENKUlvE0_clEvENKUlvE7_clEvEUlbbE_EEEEvRNS_18TensorIteratorBaseERKT_EUliE_EEviT1_)
        /*0bcc*/ 	.word	0x00000000


	//----- nvinfo : EIATTR_REGCOUNT
	.align		4
.L_544:
        /*0bd0*/ 	.byte	0x04, 0x2f
        /*0bd2*/ 	.short	(.L_546 - .L_545)
	.align		4
.L_545:
        /*0bd4*/ 	.word	index@(_ZN2at6native29vectorized_elementwise_kernelILi8ENS0_13BinaryFunctorIN3c108BFloat16ES4_bZZZNS0_23logical_and_kernel_cudaERNS_14TensorIteratorEENKUlvE0_clEvENKUlvE8_clEvEUlS4_S4_E_EESt5arrayIPcLm3EEEEviT0_T1_)
        /*0bd8*/ 	.word	0x00000004


	//----- nvinfo : EIATTR_FRAME_SIZE
	.align		4
.L_546:
        /*0bdc*/ 	.byte	0x04, 0x11
        /*0bde*/ 	.short	(.L_548 - .L_547)
	.align		4
.L_547:
        /*0be0*/ 	.word	index@(_ZN2at6native29vectorized_elementwise_kernelILi8ENS0_13BinaryFunctorIN3c108BFloat16ES4_bZZZNS0_23logical_and_kernel_cudaERNS_14TensorIteratorEENKUlvE0_clEvENKUlvE8_clEvEUlS4_S4_E_EESt5arrayIPcLm3EEEEviT0_T1_)
        /*0be4*/ 	.word	0x00000000


	//----- nvinfo : EIATTR_REGCOUNT
	.align		4
.L_548:
        /*0be8*/ 	.byte	0x04, 0x2f
        /*0bea*/ 	.short	(.L_550 - .L_549)
	.align		4
.L_549:
        /*0bec*/ 	.word	index@(_ZN2at6native29vectorized_elementwise_kernelILi4ENS0_13BinaryFunctorIN3c108BFloat16ES4_bZZZNS0_23logical_and_kernel_cudaERNS_14TensorIteratorEENKUlvE0_clEvENKUlvE8_clEvEUlS4_S4_E_EESt5arrayIPcLm3EEEEviT0_T1_)
        /*0bf0*/ 	.word	0x0000001e


	//----- nvinfo : EIATTR_FRAME_SIZE
	.align		4
.L_550:
        /*0bf4*/ 	.byte	0x04, 0x11
        /*0bf6*/ 	.short	(.L_552 - .L_551)
	.align		4
.L_551:
        /*0bf8*/ 	.word	index@(_ZN2at6native29vectorized_elementwise_kernelILi4ENS0_13BinaryFunctorIN3c108BFloat16ES4_bZZZNS0_23logical_and_kernel_cudaERNS_14TensorIteratorEENKUlvE0_clEvENKUlvE8_clEvEUlS4_S4_E_EESt5arrayIPcLm3EEEEviT0_T1_)
        /*0bfc*/ 	.word	0x00000000


	//----- nvinfo : EIATTR_REGCOUNT
	.align		4
.L_552:
        /*0c00*/ 	.byte	0x04, 0x2f
        /*0c02*/ 	.short	(.L_554 - .L_553)
	.align		4
.L_553:
        /*0c04*/ 	.word	index@(_ZN2at6native29vectorized_elementwise_kernelILi2ENS0_13BinaryFunctorIN3c108BFloat16ES4_bZZZNS0_23logical_and_kernel_cudaERNS_14TensorIteratorEENKUlvE0_clEvENKUlvE8_clEvEUlS4_S4_E_EESt5arrayIPcLm3EEEEviT0_T1_)
        /*0c08*/ 	.word	0x0000001e


	//----- nvinfo : EIATTR_FRAME_SIZE
	.align		4
.L_554:
        /*0c0c*/ 	.byte	0x04, 0x11
        /*0c0e*/ 	.short	(.L_556 - .L_555)
	.align		4
.L_555:
        /*0c10*/ 	.word	index@(_ZN2at6native29vectorized_elementwise_kernelILi2ENS0_13BinaryFunctorIN3c108BFloat16ES4_bZZZNS0_23logical_and_kernel_cudaERNS_14TensorIteratorEENKUlvE0_clEvENKUlvE8_clEvEUlS4_S4_E_EESt5arrayIPcLm3EEEEviT0_T1_)
        /*0c14*/ 	.word	0x00000000


	//----- nvinfo : EIATTR_REGCOUNT
	.align		4
.L_556:
        /*0c18*/ 	.byte	0x04, 0x2f
        /*0c1a*/ 	.short	(.L_558 - .L_557)
	.align		4
.L_557:
        /*0c1c*/ 	.word	index@(_ZN2at6native27unrolled_elementwise_kernelINS0_13BinaryFunctorIN3c108BFloat16ES4_bZZZNS0_23logical_and_kernel_cudaERNS_14TensorIteratorEENKUlvE0_clEvENKUlvE8_clEvEUlS4_S4_E_EESt5arrayIPcLm3EELi4E23TrivialOffsetCalculatorILi2EjESE_ILi1EjENS0_6memory15LoadWithoutCastENSH_16StoreWithoutCastEEEviT_T0_T2_T3_T4_T5_)
        /*0c20*/ 	.word	0x0000001c


	//----- nvinfo : EIATTR_FRAME_SIZE
	.align		4
.L_558:
        /*0c24*/ 	.byte	0x04, 0x11
        /*0c26*/ 	.short	(.L_560 - .L_559)
	.align		4
.L_559:
        /*0c28*/ 	.word	index@(_ZN2at6native27unrolled_elementwise_kernelINS0_13BinaryFunctorIN3c108BFloat16ES4_bZZZNS0_23logical_and_kernel_cudaERNS_14TensorIteratorEENKUlvE0_clEvENKUlvE8_clEvEUlS4_S4_E_EESt5arrayIPcLm3EELi4E23TrivialOffsetCalculatorILi2EjESE_ILi1EjENS0_6memory15LoadWithoutCastENSH_16StoreWithoutCastEEEviT_T0_T2_T3_T4_T5_)
        /*0c2c*/ 	.word	0x00000000


	//----- nvinfo : EIATTR_REGCOUNT
	.align		4
.L_560:
        /*0c30*/ 	.byte	0x04, 0x2f
        /*0c32*/ 	.short	(.L_562 - .L_561)
	.align		4
.L_561:
        /*0c34*/ 	.word	index@(_ZN2at6native18elementwise_kernelILi128ELi4EZNS0_22gpu_kernel_impl_nocastINS0_13BinaryFunctorIN3c108BFloat16ES5_bZZZNS0_23logical_and_kernel_cudaERNS_14TensorIteratorEENKUlvE0_clEvENKUlvE8_clEvEUlS5_S5_E_EEEEvRNS_18TensorIteratorBaseERKT_EUliE_EEviT1_)
        /*0c38*/ 	.word	0x00000014


	//----- nvinfo : EIATTR_FRAME_SIZE
	.align		4
.L_562:
        /*0c3c*/ 	.byte	0x04, 0x11
        /*0c3e*/ 	.short	(.L_564 - .L_563)
	.align		4
.L_563:
        /*0c40*/ 	.word	index@(_ZN2at6native18elementwise_kernelILi128ELi4EZNS0_22gpu_kernel_impl_nocastINS0_13BinaryFunctorIN3c108BFloat16ES5_bZZZNS0_23logical_and_kernel_cudaERNS_14TensorIteratorEENKUlvE0_clEvENKUlvE8_clEvEUlS5_S5_E_EEEEvRNS_18TensorIteratorBaseERKT_EUliE_EEviT1_)
        /*0c44*/ 	.word	0x00000000


	//----- nvinfo : EIATTR_REGCOUNT
	.align		4
.L_564:
        /*0c48*/ 	.byte	0x04, 0x2f
        /*0c4a*/ 	.short	(.L_566 - .L_565)
	.align		4
.L_565:
        /*0c4c*/ 	.word	index@(_ZN2at6native27unrolled_elementwise_kernelINS0_13BinaryFunctorIN3c108BFloat16ES4_bZZZNS0_23logical_and_kernel_cudaERNS_14TensorIteratorEENKUlvE0_clEvENKUlvE8_clEvEUlS4_S4_E_EESt5arrayIPcLm3EELi4E23TrivialOffsetCalculatorILi2EjESE_ILi1EjENS0_6memory12LoadWithCastILi2EEENSH_13StoreWithCastILi1EEEEEviT_T0_T2_T3_T4_T5_)
        /*0c50*/ 	.word	0x0000001f


	//----- nvinfo : EIATTR_FRAME_SIZE
	.align		4
.L_566:
        /*0c54*/ 	.byte	0x04, 0x11
        /*0c56*/ 	.short	(.L_568 - .L_567)
	.align		4
.L_567:
        /*0c58*/ 	.word	index@(_ZN2at6native27unrolled_elementwise_kernelINS0_13BinaryFunctorIN3c108BFloat16ES4_bZZZNS0_23logical_and_kernel_cudaERNS_14TensorIteratorEENKUlvE0_clEvENKUlvE8_clEvEUlS4_S4_E_EESt5arrayIPcLm3EELi4E23TrivialOffsetCalculatorILi2EjESE_ILi1EjENS0_6memory12LoadWithCastILi2EEENSH_13StoreWithCastILi1EEEEEviT_T0_T2_T3_T4_T5_)
        /*0c5c*/ 	.word	0x00000000


	//----- nvinfo : EIATTR_REGCOUNT
	.align		4
.L_568:
        /*0c60*/ 	.byte	0x04, 0x2f
        /*0c62*/ 	.short	(.L_570 - .L_569)
	.align		4
.L_569:
        /*0c64*/ 	.word	index@(_ZN2at6native18elementwise_kernelILi128ELi4EZNS0_15gpu_kernel_implINS0_13BinaryFunctorIN3c108BFloat16ES5_bZZZNS0_23logical_and_kernel_cudaERNS_14TensorIteratorEENKUlvE0_clEvENKUlvE8_clEvEUlS5_S5_E_EEEEvRNS_18TensorIteratorBaseERKT_EUliE_EEviT1_)
        /*0c68*/ 	.word	0x00000018


	//----- nvinfo : EIATTR_FRAME_SIZE
	.align		4
.L_570:
        /*0c6c*/ 	.byte	0x04, 0x11
        /*0c6e*/ 	.short	(.L_572 - .L_571)
	.align		4
.L_571:
        /*0c70*/ 	.word	index@(_ZN2at6native18elementwise_kernelILi128ELi4EZNS0_15gpu_kernel_implINS0_13BinaryFunctorIN3c108BFloat16ES5_bZZZNS0_23logical_and_kernel_cudaERNS_14TensorIteratorEENKUlvE0_clEvENKUlvE8_clEvEUlS5_S5_E_EEEEvRNS_18TensorIteratorBaseERKT_EUliE_EEviT1_)
        /*0c74*/ 	.word	0x00000000


	//----- nvinfo : EIATTR_REGCOUNT
	.align		4
.L_572:
        /*0c78*/ 	.byte	0x04, 0x2f
        /*0c7a*/ 	.short	(.L_574 - .L_573)
	.align		4
.L_573:
        /*0c7c*/ 	.word	index@(_ZN2at6native29vectorized_elementwise_kernelILi8ENS0_13AUnaryFunctorIN3c108BFloat16ES4_bZZZNS0_23logical_and_kernel_cudaERNS_14TensorIteratorEENKUlvE0_clEvENKUlvE8_clEvEUlS4_S4_E_EESt5arrayIPcLm2EEEEviT0_T1_)
        /*0c80*/ 	.word	0x00000004


	//----- nvinfo : EIATTR_FRAME_SIZE
	.align		4
.L_574:
        /*0c84*/ 	.byte	0x04, 0x11
        /*0c86*/ 	.short	(.L_576 - .L_575)
	.align		4
.L_575:
        /*0c88*/ 	.word	index@(_ZN2at6native29vectorized_elementwise_kernelILi8ENS0_13AUnaryFunctorIN3c108BFloat16ES4_bZZZNS0_23logical_and_kernel_cudaERNS_14TensorIteratorEENKUlvE0_clEvENKUlvE8_clEvEUlS4_S4_E_EESt5arrayIPcLm2EEEEviT0_T1_)
        /*0c8c*/ 	.word	0x00000000


	//----- nvinfo : EIATTR_REGCOUNT
	.align		4
.L_576:
        /*0c90*/ 	.byte	0x04, 0x2f
        /*0c92*/ 	.short	(.L_578 - .L_577)
	.align		4
.L_577:
        /*0c94*/ 	.word	index@(_ZN2at6native29vectorized_elementwise_kernelILi4ENS0_13AUnaryFunctorIN3c108BFloat16ES4_bZZZNS0_23logical_and_kernel_cudaERNS_14TensorIteratorEENKUlvE0_clEvENKUlvE8_clEvEUlS4_S4_E_EESt5arrayIPcLm2EEEEviT0_T1_)
        /*0c98*/ 	.word	0x0000001c


	//----- nvinfo : EIATTR_FRAME_SIZE
	.align		4
.L_578:
        /*0c9c*/ 	.byte	0x04, 0x11
        /*0c9e*/ 	.short	(.L_580 - .L_579)
	.align		4
.L_579:
        /*0ca0*/ 	.word	index@(_ZN2at6native29vectorized_elementwise_kernelILi4ENS0_13AUnaryFunctorIN3c108BFloat16ES4_bZZZNS0_23logical_and_kernel_cudaERNS_14TensorIteratorEENKUlvE0_clEvENKUlvE8_clEvEUlS4_S4_E_EESt5arrayIPcLm2EEEEviT0_T1_)
        /*0ca4*/ 	.word	0x00000000


	//----- nvinfo : EIATTR_REGCOUNT
	.align		4
.L_580:
        /*0ca8*/ 	.byte	0x04, 0x2f
        /*0caa*/ 	.short	(.L_582 - .L_581)
	.align		4
.L_581:
        /*0cac*/ 	.word	index@(_ZN2at6native29vectorized_elementwise_kernelILi2ENS0_13AUnaryFunctorIN3c108BFloat16ES4_bZZZNS0_23logical_and_kernel_cudaERNS_14TensorIteratorEENKUlvE0_clEvENKUlvE8_clEvEUlS4_S4_E_EESt5arrayIPcLm2EEEEviT0_T1_)
        /*0cb0*/ 	.word	0x0000001c


	//----- nvinfo : EIATTR_FRAME_SIZE
	.align		4
.L_582:
        /*0cb4*/ 	.byte	0x04, 0x11
        /*0cb6*/ 	.short	(.L_584 - .L_583)
	.align		4
.L_583:
        /*0cb8*/ 	.word	index@(_ZN2at6native29vectorized_elementwise_kernelILi2ENS0_13AUnaryFunctorIN3c108BFloat16ES4_bZZZNS0_23logical_and_kernel_cudaERNS_14TensorIteratorEENKUlvE0_clEvENKUlvE8_clEvEUlS4_S4_E_EESt5arrayIPcLm2EEEEviT0_T1_)
        /*0cbc*/ 	.word	0x00000000


	//----- nvinfo : EIATTR_REGCOUNT
	.align		4
.L_584:
        /*0cc0*/ 	.byte	0x04, 0x2f
        /*0cc2*/ 	.short	(.L_586 - .L_585)
	.align		4
.L_585:
        /*0cc4*/ 	.word	index@(_ZN2at6native27unrolled_elementwise_kernelINS0_13AUnaryFunctorIN3c108BFloat16ES4_bZZZNS0_23logical_and_kernel_cudaERNS_14TensorIteratorEENKUlvE0_clEvENKUlvE8_clEvEUlS4_S4_E_EESt5arrayIPcLm2EELi4E23TrivialOffsetCalculatorILi1EjESF_NS0_6memory15LoadWithoutCastENSG_16StoreWithoutCastEEEviT_T0_T2_T3_T4_T5_)
        /*0cc8*/ 	.word	0x00000016


	//----- nvinfo : EIATTR_FRAME_SIZE
	.align		4
.L_586:
        /*0ccc*/ 	.byte	0x04, 0x11
        /*0cce*/ 	.short	(.L_588 - .L_587)
	.align		4
.L_587:
        /*0cd0*/ 	.word	index@(_ZN2at6native27unrolled_elementwise_kernelINS0_13AUnaryFunctorIN3c108BFloat16ES4_bZZZNS0_23logical_and_kernel_cudaERNS_14TensorIteratorEENKUlvE0_clEvENKUlvE8_clEvEUlS4_S4_E_EESt5arrayIPcLm2EELi4E23TrivialOffsetCalculatorILi1EjESF_NS0_6memory15LoadWithoutCastENSG_16StoreWithoutCastEEEviT_T0_T2_T3_T4_T5_)
        /*0cd4*/ 	.word	0x00000000


	//----- nvinfo : EIATTR_REGCOUNT
	.align		4
.L_588:
        /*0cd8*/ 	.byte	0x04, 0x2f
        /*0cda*/ 	.short	(.L_590 - .L_589)
	.align		4
.L_589:
        /*0cdc*/ 	.word	index@(_ZN2at6native18elementwise_kernelILi128ELi4EZNS0_22gpu_kernel_impl_nocastINS0_13AUnaryFunctorIN3c108BFloat16ES5_bZZZNS0_23logical_and_kernel_cudaERNS_14TensorIteratorEENKUlvE0_clEvENKUlvE8_clEvEUlS5_S5_E_EEEEvRNS_18TensorIteratorBaseERKT_EUliE_EEviT1_)
        /*0ce0*/ 	.word	0x00000014


	//----- nvinfo : EIATTR_FRAME_SIZE
	.align		4
.L_590:
        /*0ce4*/ 	.byte	0x04, 0x11
        /*0ce6*/ 	.short	(.L_592 - .L_591)
	.align		4
.L_591:
        /*0ce8*/ 	.word	index@(_ZN2at6native18elementwise_kernelILi128ELi4EZNS0_22gpu_kernel_impl_nocastINS0_13AUnaryFunctorIN3c108BFloat16ES5_bZZZNS0_23logical_and_kernel_cudaERNS_14TensorIteratorEENKUlvE0_clEvENKUlvE8_clEvEUlS5_S5_E_EEEEvRNS_18TensorIteratorBaseERKT_EUliE_EEviT1_)
        /*0cec*/ 	.word	0x00000000


	//----- nvinfo : EIATTR_REGCOUNT
	.align		4
.L_592:
        /*0cf0*/ 	.byte	0x04, 0x2f
        /*0cf2*/ 	.short	(.L_594 - .L_593)
	.align		4
.L_593:
        /*0cf4*/ 	.word	index@(_ZN2at6native27unrolled_elementwise_kernelINS0_13AUnaryFunctorIN3c108BFloat16ES4_bZZZNS0_23logical_and_kernel_cudaERNS_14TensorIteratorEENKUlvE0_clEvENKUlvE8_clEvEUlS4_S4_E_EESt5arrayIPcLm2EELi4E23TrivialOffsetCalculatorILi1EjESF_NS0_6memory12LoadWithCastILi1EEENSG_13StoreWithCastILi1EEEEEviT_T0_T2_T3_T4_T5_)
        /*0cf8*/ 	.word	0x0000001e


	//----- nvinfo : EIATTR_FRAME_SIZE
	.align		4
.L_594:
        /*0cfc*/ 	.byte	0x04, 0x11
        /*0cfe*/ 	.short	(.L_596 - .L_595)
	.align		4
.L_595:
        /*0d00*/ 	.word	index@(_ZN2at6native27unrolled_elementwise_kernelINS0_13AUnaryFunctorIN3c108BFloat16ES4_bZZZNS0_23logical_and_kernel_cudaERNS_14TensorIteratorEENKUlvE0_clEvENKUlvE8_clEvEUlS4_S4_E_EESt5arrayIPcLm2EELi4E23TrivialOffsetCalculatorILi1EjESF_NS0_6memory12LoadWithCastILi1EEENSG_13StoreWithCastILi1EEEEEviT_T0_T2_T3_T4_T5_)
        /*0d04*/ 	.word	0x00000000


	//----- nvinfo : EIATTR_REGCOUNT
	.align		4
.L_596:
        /*0d08*/ 	.byte	0x04, 0x2f
        /*0d0a*/ 	.short	(.L_598 - .L_597)
	.align		4
.L_597:
        /*0d0c*/ 	.word	index@(_ZN2at6native18elementwise_kernelILi128ELi4EZNS0_15gpu_kernel_implINS0_13AUnaryFunctorIN3c108BFloat16ES5_bZZZNS0_23logical_and_kernel_cudaERNS_14TensorIteratorEENKUlvE0_clEvENKUlvE8_clEvEUlS5_S5_E_EEEEvRNS_18TensorIteratorBaseERKT_EUliE_EEviT1_)
        /*0d10*/ 	.word	0x00000018


	//----- nvinfo : EIATTR_FRAME_SIZE
	.align		4
.L_598:
        /*0d14*/ 	.byte	0x04, 0x11
        /*0d16*/ 	.short	(.L_600 - .L_599)
	.align		4
.L_599:
        /*0d18*/ 	.word	index@(_ZN2at6native18elementwise_kernelILi128ELi4EZNS0_15gpu_kernel_implINS0_13AUnaryFunctorIN3c108BFloat16ES5_bZZZNS0_23logical_and_kernel_cudaERNS_14TensorIteratorEENKUlvE0_clEvENKUlvE8_clEvEUlS5_S5_E_EEEEvRNS_18TensorIteratorBaseERKT_EUliE_EEviT1_)
        /*0d1c*/ 	.word	0x00000000


	//----- nvinfo : EIATTR_REGCOUNT
	.align		4
.L_600:
        /*0d20*/ 	.byte	0x04, 0x2f
        /*0d22*/ 	.short	(.L_602 - .L_601)
	.align		4
.L_601:
        /*0d24*/ 	.word	index@(_ZN2at6native29vectorized_elementwise_kernelILi8ENS0_13BinaryFunctorIhhbZZZNS0_22logical_or_kernel_cudaERNS_14TensorIteratorEENKUlvE0_clEvENKUlvE_clEvEUlhhE_EESt5arrayIPcLm3EEEEviT0_T1_)
        /*0d28*/ 	.word	0x00000004


	//----- nvinfo : EIATTR_FRAME_SIZE
	.align		4
.L_602:
        /*0d2c*/ 	.byte	0x04, 0x11
        /*0d2e*/ 	.short	(.L_604 - .L_603)
	.align		4
.L_603:
        /*0d30*/ 	.word	index@(_ZN2at6native29vectorized_elementwise_kernelILi8ENS0_13BinaryFunctorIhhbZZZNS0_22logical_or_kernel_cudaERNS_14TensorIteratorEENKUlvE0_clEvENKUlvE_clEvEUlhhE_EESt5arrayIPcLm3EEEEviT0_T1_)
        /*0d34*/ 	.word	0x00000000


	//----- nvinfo : EIATTR_REGCOUNT
	.align		4
.L_604:
        /*0d38*/ 	.byte	0x04, 0x2f
        /*0d3a*/ 	.short	(.L_606 - .L_605)
	.align		4
.L_605:
        /*0d3c*/ 	.word	index@(_ZN2at6native29vectorized_elementwise_kernelILi4ENS0_13BinaryFunctorIhhbZZZNS0_22logical_or_kernel_cudaERNS_14TensorIteratorEENKUlvE0_clEvENKUlvE_clEvEUlhhE_EESt5arrayIPcLm3EEEEviT0_T1_)
        /*0d40*/ 	.word	0x0000001e


	//----- nvinfo : EIATTR_FRAME_SIZE
	.align		4
.L_606:
        /*0d44*/ 	.byte	0x04, 0x11
        /*0d46*/ 	.short	(.L_608 - .L_607)
	.align		4
.L_607:
        /*0d48*/ 	.word	index@(_ZN2at6native29vectorized_elementwise_kernelILi4ENS0_13BinaryFunctorIhhbZZZNS0_22logical_or_kernel_cudaERNS_14TensorIteratorEENKUlvE0_clEvENKUlvE_clEvEUlhhE_EESt5arrayIPcLm3EEEEviT0_T1_)
        /*0d4c*/ 	.word	0x00000000


	//----- nvinfo : EIATTR_REGCOUNT
	.align		4
.L_608:
        /*0d50*/ 	.byte	0x04, 0x2f
        /*0d52*/ 	.short	(.L_610 - .L_609)
	.align		4
.L_609:
        /*0d54*/ 	.word	index@(_ZN2at6native29vectorized_elementwise_kernelILi2ENS0_13BinaryFunctorIhhbZZZNS0_22logical_or_kernel_cudaERNS_14TensorIteratorEENKUlvE0_clEvENKUlvE_clEvEUlhhE_EESt5arrayIPcLm3EEEEviT0_T1_)
        /*0d58*/ 	.word	0x0000001e


	//----- nvinfo : EIATTR_FRAME_SIZE
	.align		4
.L_610:
        /*0d5c*/ 	.byte	0x04, 0x11
        /*0d5e*/ 	.short	(.L_612 - .L_611)
	.align		4
.L_611:
        /*0d60*/ 	.word	index@(_ZN2at6native29vectorized_elementwise_kernelILi2ENS0_13BinaryFunctorIhhbZZZNS0_22logical_or_kernel_cudaERNS_14TensorIteratorEENKUlvE0_clEvENKUlvE_clEvEUlhhE_EESt5arrayIPcLm3EEEEviT0_T1_)
        /*0d64*/ 	.word	0x00000000


	//----- nvinfo : EIATTR_REGCOUNT
	.align		4
.L_612:
        /*0d68*/ 	.byte	0x04, 0x2f
        /*0d6a*/ 	.short	(.L_614 - .L_613)
	.align		4
.L_613:
        /*0d6c*/ 	.word	index@(_ZN2at6native27unrolled_elementwise_kernelINS0_13BinaryFunctorIhhbZZZNS0_22logical_or_kernel_cudaERNS_14TensorIteratorEENKUlvE0_clEvENKUlvE_clEvEUlhhE_EESt5arrayIPcLm3EELi4E23TrivialOffsetCalculatorILi2EjESC_ILi1EjENS0_6memory15LoadWithoutCastENSF_16StoreWithoutCastEEEviT_T0_T2_T3_T4_T5_)
        /*0d70*/ 	.word	0x0000001e


	//----- nvinfo : EIATTR_FRAME_SIZE
	.align		4
.L_614:
        /*0d74*/ 	.byte	0x04, 0x11
        /*0d76*/ 	.short	(.L_616 - .L_615)
	.align		4
.L_615:
        /*0d78*/ 	.word	index@(_ZN2at6native27unrolled_elementwise_kernelINS0_13BinaryFunctorIhhbZZZNS0_22logical_or_kernel_cudaERNS_14TensorIteratorEENKUlvE0_clEvENKUlvE_clEvEUlhhE_EESt5arrayIPcLm3EELi4E23TrivialOffsetCalculatorILi2EjESC_ILi1EjENS0_6memory15LoadWithoutCastENSF_16StoreWithoutCastEEEviT_T0_T2_T3_T4_T5_)
        /*0d7c*/ 	.word	0x00000000


	//----- nvinfo : EIATTR_REGCOUNT
	.align		4
.L_616:
        /*0d80*/ 	.byte	0x04, 0x2f
        /*0d82*/ 	.short	(.L_618 - .L_617)
	.align		4
.L_617:
        /*0d84*/ 	.word	index@(_ZN2at6native18elementwise_kernelILi128ELi4EZNS0_22gpu_kernel_impl_nocastINS0_13BinaryFunctorIhhbZZZNS0_22logical_or_kernel_cudaERNS_14TensorIteratorEENKUlvE0_clEvENKUlvE_clEvEUlhhE_EEEEvRNS_18TensorIteratorBaseERKT_EUliE_EEviT1_)
        /*0d88*/ 	.word	0x00000014


	//----- nvinfo : EIATTR_FRAME_SIZE
	.align		4
.L_618:
        /*0d8c*/ 	.byte	0x04, 0x11
        /*0d8e*/ 	.short	(.L_620 - .L_619)
	.align		4
.L_619:
        /*0d90*/ 	.word	index@(_ZN2at6native18elementwise_kernelILi128ELi4EZNS0_22gpu_kernel_impl_nocastINS0_13BinaryFunctorIhhbZZZNS0_22logical_or_kernel_cudaERNS_14TensorIteratorEENKUlvE0_clEvENKUlvE_clEvEUlhhE_EEEEvRNS_18TensorIteratorBaseERKT_EUliE_EEviT1_)
        /*0d94*/ 	.word	0x00000000


	//----- nvinfo : EIATTR_REGCOUNT
	.align		4
.L_620:
        /*0d98*/ 	.byte	0x04, 0x2f
        /*0d9a*/ 	.short	(.L_622 - .L_621)
	.align		4
.L_621:
        /*0d9c*/ 	.word	index@(_ZN2at6native27unrolled_elementwise_kernelINS0_13BinaryFunctorIhhbZZZNS0_22logical_or_kernel_cudaERNS_14TensorIteratorEENKUlvE0_clEvENKUlvE_clEvEUlhhE_EESt5arrayIPcLm3EELi4E23TrivialOffsetCalculatorILi2EjESC_ILi1EjENS0_6memory12LoadWithCastILi2EEENSF_13StoreWithCastILi1EEEEEviT_T0_T2_T3_T4_T5_)
        /*0da0*/ 	.word	0x0000001e


	//----- nvinfo : EIATTR_FRAME_SIZE
	.align		4
.L_622:
        /*0da4*/ 	.byte	0x04, 0x11
        /*0da6*/ 	.short	(.L_624 - .L_623)
	.align		4
.L_623:
        /*0da8*/ 	.word	index@(_ZN2at6native27unrolled_elementwise_kernelINS0_13BinaryFunctorIhhbZZZNS0_22logical_or_kernel_cudaERNS_14TensorIteratorEENKUlvE0_clEvENKUlvE_clEvEUlhhE_EESt5arrayIPcLm3EELi4E23TrivialOffsetCalculatorILi2EjESC_ILi1EjENS0_6memory12LoadWithCastILi2EEENSF_13StoreWithCastILi1EEEEEviT_T0_T2_T3_T4_T5_)
        /*0dac*/ 	.word	0x00000000


	//----- nvinfo : EIATTR_REGCOUNT
	.align		4
.L_624:
        /*0db0*/ 	.byte	0x04, 0x2f
        /*0db2*/ 	.short	(.L_626 - .L_625)
	.align		4
.L_625:
        /*0db4*/ 	.word	index@(_ZN2at6native18elementwise_kernelILi128ELi4EZNS0_15gpu_kernel_implINS0_13BinaryFunctorIhhbZZZNS0_22logical_or_kernel_cudaERNS_14TensorIteratorEENKUlvE0_clEvENKUlvE_clEvEUlhhE_EEEEvRNS_18TensorIteratorBaseERKT_EUliE_EEviT1_)
        /*0db8*/ 	.word	0x00000018


	//----- nvinfo : EIATTR_FRAME_SIZE
	.align		4
.L_626:
        /*0dbc*/ 	.byte	0x04, 0x11
        /*0dbe*/ 	.short	(.L_628 - .L_627)
	.align		4
.L_627:
        /*0dc0*/ 	.word	index@(_ZN2at6native18elementwise_kernelILi128ELi4EZNS0_15gpu_kernel_implINS0_13BinaryFunctorIhhbZZZNS0_22logical_or_kernel_cudaERNS_14TensorIteratorEENKUlvE0_clEvENKUlvE_clEvEUlhhE_EEEEvRNS_18TensorIteratorBaseERKT_EUliE_EEviT1_)
        /*0dc4*/ 	.word	0x00000000


	//----- nvinfo : EIATTR_REGCOUNT
	.align		4
.L_628:
        /*0dc8*/ 	.byte	0x04, 0x2f
        /*0dca*/ 	.short	(.L_630 - .L_629)
	.align		4
.L_629:
        /*0dcc*/ 	.word	index@(_ZN2at6native29vectorized_elementwise_kernelILi8ENS0_13AUnaryFunctorIhhbZZZNS0_22logical_or_kernel_cudaERNS_14TensorIteratorEENKUlvE0_clEvENKUlvE_clEvEUlhhE_EESt5arrayIPcLm2EEEEviT0_T1_)
        /*0dd0*/ 	.word	0x00000004


	//----- nvinfo : EIATTR_FRAME_SIZE
	.align		4
.L_630:
        /*0dd4*/ 	.byte	0x04, 0x11
        /*0dd6*/ 	.short	(.L_632 - .L_631)
	.align		4
.L_631:
        /*0dd8*/ 	.word	index@(_ZN2at6native29vectorized_elementwise_kernelILi8ENS0_13AUnaryFunctorIhhbZZZNS0_22logical_or_kernel_cudaERNS_14TensorIteratorEENKUlvE0_clEvENKUlvE_clEvEUlhhE_EESt5arrayIPcLm2EEEEviT0_T1_)
        /*0ddc*/ 	.word	0x00000000


	//----- nvinfo : EIATTR_REGCOUNT
	.align		4
.L_632:
        /*0de0*/ 	.byte	0x04, 0x2f
        /*0de2*/ 	.short	(.L_634 - .L_633)
	.align		4
.L_633:
        /*0de4*/ 	.word	index@(_ZN2at6native29vectorized_elementwise_kernelILi4ENS0_13AUnaryFunctorIhhbZZZNS0_22logical_or_kernel_cudaERNS_14TensorIteratorEENKUlvE0_clEvENKUlvE_clEvEUlhhE_EESt5arrayIPcLm2EEEEviT0_T1_)
        /*0de8*/ 	.word	0x0000001c


	//----- nvinfo : EIATTR_FRAME_SIZE
	.align		4
.L_634:
        /*0dec*/ 	.byte	0x04, 0x11
        /*0dee*/ 	.short	(.L_636 - .L_635)
	.align		4
.L_635:
        /*0df0*/ 	.word	index@(_ZN2at6native29vectorized_elementwise_kernelILi4ENS0_13AUnaryFunctorIhhbZZZNS0_22logical_or_kernel_cudaERNS_14TensorIteratorEENKUlvE0_clEvENKUlvE_clEvEUlhhE_EESt5arrayIPcLm2EEEEviT0_T1_)
        /*0df4*/ 	.word	0x00000000


	//----- nvinfo : EIATTR_REGCOUNT
	.align		4
.L_636:
        /*0df8*/ 	.byte	0x04, 0x2f
        /*0dfa*/ 	.short	(.L_638 - .L_637)
	.align		4
.L_637:
        /*0dfc*/ 	.word	index@(_ZN2at6native29vectorized_elementwise_kernelILi2ENS0_13AUnaryFunctorIhhbZZZNS0_22logical_or_kernel_cudaERNS_14TensorIteratorEENKUlvE0_clEvENKUlvE_clEvEUlhhE_EESt5arrayIPcLm2EEEEviT0_T1_)
        /*0e00*/ 	.word	0x0000001c


	//----- nvinfo : EIATTR_FRAME_SIZE
	.align		4
.L_638:
        /*0e04*/ 	.byte	0x04, 0x11
        /*0e06*/ 	.short	(.L_640 - .L_639)
	.align		4
.L_639:
        /*0e08*/ 	.word	index@(_ZN2at6native29vectorized_elementwise_kernelILi2ENS0_13AUnaryFunctorIhhbZZZNS0_22logical_or_kernel_cudaERNS_14TensorIteratorEENKUlvE0_clEvENKUlvE_clEvEUlhhE_EESt5arrayIPcLm2EEEEviT0_T1_)
        /*0e0c*/ 	.word	0x00000000


	//----- nvinfo : EIATTR_REGCOUNT
	.align		4
.L_640:
        /*0e10*/ 	.byte	0x04, 0x2f
        /*0e12*/ 	.short	(.L_642 - .L_641)
	.align		4
.L_641:
        /*0e14*/ 	.word	index@(_ZN2at6native27unrolled_elementwise_kernelINS0_13AUnaryFunctorIhhbZZZNS0_22logical_or_kernel_cudaERNS_14TensorIteratorEENKUlvE0_clEvENKUlvE_clEvEUlhhE_EESt5arrayIPcLm2EELi4E23TrivialOffsetCalculatorILi1EjESD_NS0_6memory15LoadWithoutCastENSE_16StoreWithoutCastEEEviT_T0_T2_T3_T4_T5_)
        /*0e18*/ 	.word	0x00000016


	//----- nvinfo : EIATTR_FRAME_SIZE
	.align		4
.L_642:
        /*0e1c*/ 	.byte	0x04, 0x11
        /*0e1e*/ 	.short	(.L_644 - .L_643)
	.align		4
.L_643:
        /*0e20*/ 	.word	index@(_ZN2at6native27unrolled_elementwise_kernelINS0_13AUnaryFunctorIhhbZZZNS0_22logical_or_kernel_cudaERNS_14TensorIteratorEENKUlvE0_clEvENKUlvE_clEvEUlhhE_EESt5arrayIPcLm2EELi4E23TrivialOffsetCalculatorILi1EjESD_NS0_6memory15LoadWithoutCastENSE_16StoreWithoutCastEEEviT_T0_T2_T3_T4_T5_)
        /*0e24*/ 	.word	0x00000000


	//----- nvinfo : EIATTR_REGCOUNT
	.align		4
.L_644:
        /*0e28*/ 	.byte	0x04, 0x2f
        /*0e2a*/ 	.short	(.L_646 - .L_645)
	.align		4
.L_645:
        /*0e2c*/ 	.word	index@(_ZN2at6native18elementwise_kernelILi128ELi4EZNS0_22gpu_kernel_impl_nocastINS0_13AUnaryFunctorIhhbZZZNS0_22logical_or_kernel_cudaERNS_14TensorIteratorEENKUlvE0_clEvENKUlvE_clEvEUlhhE_EEEEvRNS_18TensorIteratorBaseERKT_EUliE_EEviT1_)
        /*0e30*/ 	.word	0x00000014


	//----- nvinfo : EIATTR_FRAME_SIZE
	.align		4
.L_646:
        /*0e34*/ 	.byte	0x04, 0x11
        /*0e36*/ 	.short	(.L_648 - .L_647)
	.align		4
.L_647:
        /*0e38*/ 	.word	index@(_ZN2at6native18elementwise_kernelILi128ELi4EZNS0_22gpu_kernel_impl_nocastINS0_13AUnaryFunctorIhhbZZZNS0_22logical_or_kernel_cudaERNS_14TensorIteratorEENKUlvE0_clEvENKUlvE_clEvEUlhhE_EEEEvRNS_18TensorIteratorBaseERKT_EUliE_EEviT1_)
        /*0e3c*/ 	.word	0x00000000


	//----- nvinfo : EIATTR_REGCOUNT
	.align		4
.L_648:
        /*0e40*/ 	.byte	0x04, 0x2f
        /*0e42*/ 	.short	(.L_650 - .L_649)
	.align		4
.L_649:
        /*0e44*/ 	.word	index@(_ZN2at6native27unrolled_elementwise_kernelINS0_13AUnaryFunctorIhhbZZZNS0_22logical_or_kernel_cudaERNS_14TensorIteratorEENKUlvE0_clEvENKUlvE_clEvEUlhhE_EESt5arrayIPcLm2EELi4E23TrivialOffsetCalculatorILi1EjESD_NS0_6memory12LoadWithCastILi1EEENSE_13StoreWithCastILi1EEEEEviT_T0_T2_T3_T4_T5_)
        /*0e48*/ 	.word	0x0000001e


	//----- nvinfo : EIATTR_FRAME_SIZE
	.align		4
.L_650:
        /*0e4c*/ 	.byte	0x04, 0x11
        /*0e4e*/ 	.short	(.L_652 - .L_651)
	.align		4
.L_651:
        /*0e50*/ 	.word	index@(_ZN2at6native27unrolled_elementwise_kernelINS0_13AUnaryFunctorIhhbZZZNS0_22logical_or_kernel_cudaERNS_14TensorIteratorEENKUlvE0_clEvENKUlvE_clEvEUlhhE_EESt5arrayIPcLm2EELi4E23TrivialOffsetCalculatorILi1EjESD_NS0_6memory12LoadWithCastILi1EEENSE_13StoreWithCastILi1EEEEEviT_T0_T2_T3_T4_T5_)
        /*0e54*/ 	.word	0x00000000


	//----- nvinfo : EIATTR_REGCOUNT
	.align		4
.L_652:
        /*0e58*/ 	.byte	0x04, 0x2f
        /*0e5a*/ 	.short	(.L_654 - .L_653)
	.align		4
.L_653:
        /*0e5c*/ 	.word	index@(_ZN2at6native18elementwise_kernelILi128ELi4EZNS0_15gpu_kernel_implINS0_13AUnaryFunctorIhhbZZZNS0_22logical_or_kernel_cudaERNS_14TensorIteratorEENKUlvE0_clEvENKUlvE_clEvEUlhhE_EEEEvRNS_18TensorIteratorBaseERKT_EUliE_EEviT1_)
        /*0e60*/ 	.word	0x00000018


	//----- nvinfo : EIATTR_FRAME_SIZE
	.align		4
.L_654:
        /*0e64*/ 	.byte	0x04, 0x11
        /*0e66*/ 	.short	(.L_656 - .L_655)
	.align		4
.L_655:
        /*0e68*/ 	.word	index@(_ZN2at6native18elementwise_kernelILi128ELi4EZNS0_15gpu_kernel_implINS0_13AUnaryFunctorIhhbZZZNS0_22logical_or_kernel_cudaERNS_14TensorIteratorEENKUlvE0_clEvENKUlvE_clEvEUlhhE_EEEEvRNS_18TensorIteratorBaseERKT_EUliE_EEviT1_)
        /*0e6c*/ 	.word	0x00000000


	//----- nvinfo : EIATTR_REGCOUNT
	.align		4
.L_656:
        /*0e70*/ 	.byte	0x04, 0x2f
        /*0e72*/ 	.short	(.L_658 - .L_657)
	.align		4
.L_657:
        /*0e74*/ 	.word	index@(_ZN2at6native29vectorized_elementwise_kernelILi8ENS0_13BinaryFunctorIaabZZZNS0_22logical_or_kernel_cudaERNS_14TensorIteratorEENKUlvE0_clEvENKUlvE0_clEvEUlaaE_EESt5arrayIPcLm3EEEEviT0_T1_)
        /*0e78*/ 	.word	0x00000004


	//----- nvinfo : EIATTR_FRAME_SIZE
	.align		4
.L_658:
        /*0e7c*/ 	.byte	0x04, 0x11
        /*0e7e*/ 	.short	(.L_660 - .L_659)
	.align		4
.L_659:
        /*0e80*/ 	.word	index@(_ZN2at6native29vectorized_elementwise_kernelILi8ENS0_13BinaryFunctorIaabZZZNS0_22logical_or_kernel_cudaERNS_14TensorIteratorEENKUlvE0_clEvENKUlvE0_clEvEUlaaE_EESt5arrayIPcLm3EEEEviT0_T1_)
        /*0e84*/ 	.word	0x00000000


	//----- nvinfo : EIATTR_REGCOUNT
	.align		4
.L_660:
        /*0e88*/ 	.byte	0x04, 0x2f
        /*0e8a*/ 	.short	(.L_662 - .L_661)
	.align		4
.L_661:
        /*0e8c*/ 	.word	index@(_ZN2at6native29vectorized_elementwise_kernelILi4ENS0_13BinaryFunctorIaabZZZNS0_22logical_or_kernel_cudaERNS_14TensorIteratorEENKUlvE0_clEvENKUlvE0_clEvEUlaaE_EESt5arrayIPcLm3EEEEviT0_T1_)
        /*0e90*/ 	.word	0x0000001e


	//----- nvinfo : EIATTR_FRAME_SIZE
	.align		4
.L_662:
        /*0e94*/ 	.byte	0x04, 0x11
        /*0e96*/ 	.short	(.L_664 - .L_663)
	.align		4
.L_663:
        /*0e98*/ 	.word	index@(_ZN2at6native29vectorized_elementwise_kernelILi4ENS0_13BinaryFunctorIaabZZZNS0_22logical_or_kernel_cudaERNS_14TensorIteratorEENKUlvE0_clEvENKUlvE0_clEvEUlaaE_EESt5arrayIPcLm3EEEEviT0_T1_)
        /*0e9c*/ 	.word	0x00000000


	//----- nvinfo : EIATTR_REGCOUNT
	.align		4
.L_664:
        /*0ea0*/ 	.byte	0x04, 0x2f
        /*0ea2*/ 	.short	(.L_666 - .L_665)
	.align		4
.L_665:
        /*0ea4*/ 	.word	index@(_ZN2at6native29vectorized_elementwise_kernelILi2ENS0_13BinaryFunctorIaabZZZNS0_22logical_or_kernel_cudaERNS_14TensorIteratorEENKUlvE0_clEvENKUlvE0_clEvEUlaaE_EESt5arrayIPcLm3EEEEviT0_T1_)
        /*0ea8*/ 	.word	0x0000001e


	//----- nvinfo : EIATTR_FRAME_SIZE
	.align		4
.L_666:
        /*0eac*/ 	.byte	0x04, 0x11
        /*0eae*/ 	.short	(.L_668 - .L_667)
	.align		4
.L_667:
        /*0eb0*/ 	.word	index@(_ZN2at6native29vectorized_elementwise_kernelILi2ENS0_13BinaryFunctorIaabZZZNS0_22logical_or_kernel_cudaERNS_14TensorIteratorEENKUlvE0_clEvENKUlvE0_clEvEUlaaE_EESt5arrayIPcLm3EEEEviT0_T1_)
        /*0eb4*/ 	.word	0x00000000


	//----- nvinfo : EIATTR_REGCOUNT
	.align		4
.L_668:
        /*0eb8*/ 	.byte	0x04, 0x2f
        /*0eba*/ 	.short	(.L_670 - .L_669)
	.align		4
.L_669:
        /*0ebc*/ 	.word	index@(_ZN2at6native27unrolled_elementwise_kernelINS0_13BinaryFunctorIaabZZZNS0_22logical_or_kernel_cudaERNS_14TensorIteratorEENKUlvE0_clEvENKUlvE0_clEvEUlaaE_EESt5arrayIPcLm3EELi4E23TrivialOffsetCalculatorILi2EjESC_ILi1EjENS0_6memory15LoadWithoutCastENSF_16StoreWithoutCastEEEviT_T0_T2_T3_T4_T5_)
        /*0ec0*/ 	.word	0x0000001e


	//----- nvinfo : EIATTR_FRAME_SIZE
	.align		4
.L_670:
        /*0ec4*/ 	.byte	0x04, 0x11
        /*0ec6*/ 	.short	(.L_672 - .L_671)
	.align		4
.L_671:
        /*0ec8*/ 	.word	index@(_ZN2at6native27unrolled_elementwise_kernelINS0_13BinaryFunctorIaabZZZNS0_22logical_or_kernel_cudaERNS_14TensorIteratorEENKUlvE0_clEvENKUlvE0_clEvEUlaaE_EESt5arrayIPcLm3EELi4E23TrivialOffsetCalculatorILi2EjESC_ILi1EjENS0_6memory15LoadWithoutCastENSF_16StoreWithoutCastEEEviT_T0_T2_T3_T4_T5_)
        /*0ecc*/ 	.word	0x00000000


	//----- nvinfo : EIATTR_REGCOUNT
	.align		4
.L_672:
        /*0ed0*/ 	.byte	0x04, 0x2f
        /*0ed2*/ 	.short	(.L_674 - .L_673)
	.align		4
.L_673:
        /*0ed4*/ 	.word	index@(_ZN2at6native18elementwise_kernelILi128ELi4EZNS0_22gpu_kernel_impl_nocastINS0_13BinaryFunctorIaabZZZNS0_22logical_or_kernel_cudaERNS_14TensorIteratorEENKUlvE0_clEvENKUlvE0_clEvEUlaaE_EEEEvRNS_18TensorIteratorBaseERKT_EUliE_EEviT1_)
        /*0ed8*/ 	.word	0x00000014


	//----- nvinfo : EIATTR_FRAME_SIZE
	.align		4
.L_674:
        /*0edc*/ 	.byte	0x04, 0x11
        /*0ede*/ 	.short	(.L_676 - .L_675)
	.align		4
.L_675:
        /*0ee0*/ 	.word	index@(_ZN2at6native18elementwise_kernelILi128ELi4EZNS0_22gpu_kernel_impl_nocastINS0_13BinaryFunctorIaabZZZNS0_22logical_or_kernel_cudaERNS_14TensorIteratorEENKUlvE0_clEvENKUlvE0_clEvEUlaaE_EEEEvRNS_18TensorIteratorBaseERKT_EUliE_EEviT1_)
        /*0ee4*/ 	.word	0x00000000


	//----- nvinfo : EIATTR_REGCOUNT
	.align		4
.L_676:
        /*0ee8*/ 	.byte	0x04, 0x2f
        /*0eea*/ 	.short	(.L_678 - .L_677)
	.align		4
.L_677:
        /*0eec*/ 	.word	index@(_ZN2at6native27unrolled_elementwise_kernelINS0_13BinaryFunctorIaabZZZNS0_22logical_or_kernel_cudaERNS_14TensorIteratorEENKUlvE0_clEvENKUlvE0_clEvEUlaaE_EESt5arrayIPcLm3EELi4E23TrivialOffsetCalculatorILi2EjESC_ILi1EjENS0_6memory12LoadWithCastILi2EEENSF_13StoreWithCastILi1EEEEEviT_T0_T2_T3_T4_T5_)
        /*0ef0*/ 	.word	0x0000001e


	//----- nvinfo : EIATTR_FRAME_SIZE
	.align		4
.L_678:
        /*0ef4*/ 	.byte	0x04, 0x11
        /*0ef6*/ 	.short	(.L_680 - .L_679)
	.align		4
.L_679:
        /*0ef8*/ 	.word	index@(_ZN2at6native27unrolled_elementwise_kernelINS0_13BinaryFunctorIaabZZZNS0_22logical_or_kernel_cudaERNS_14TensorIteratorEENKUlvE0_clEvENKUlvE0_clEvEUlaaE_EESt5arrayIPcLm3EELi4E23TrivialOffsetCalculatorILi2EjESC_ILi1EjENS0_6memory12LoadWithCastILi2EEENSF_13StoreWithCastILi1EEEEEviT_T0_T2_T3_T4_T5_)
        /*0efc*/ 	.word	0x00000000


	//----- nvinfo : EIATTR_REGCOUNT
	.align		4
.L_680:
        /*0f00*/ 	.byte	0x04, 0x2f
        /*0f02*/ 	.short	(.L_682 - .L_681)
	.align		4
.L_681:
        /*0f04*/ 	.word	index@(_ZN2at6native18elementwise_kernelILi128ELi4EZNS0_15gpu_kernel_implINS0_13BinaryFunctorIaabZZZNS0_22logical_or_kernel_cudaERNS_14TensorIteratorEENKUlvE0_clEvENKUlvE0_clEvEUlaaE_EEEEvRNS_18TensorIteratorBaseERKT_EUliE_EEviT1_)
        /*0f08*/ 	.word	0x00000018


	//----- nvinfo : EIATTR_FRAME_SIZE
	.align		4
.L_682:
        /*0f0c*/ 	.byte	0x04, 0x11
        /*0f0e*/ 	.short	(.L_684 - .L_683)
	.align		4
.L_683:
        /*0f10*/ 	.word	index@(_ZN2at6native18elementwise_kernelILi128ELi4EZNS0_15gpu_kernel_implINS0_13BinaryFunctorIaabZZZNS0_22logical_or_kernel_cudaERNS_14TensorIteratorEENKUlvE0_clEvENKUlvE0_clEvEUlaaE_EEEEvRNS_18TensorIteratorBaseERKT_EUliE_EEviT1_)
        /*0f14*/ 	.word	0x00000000


	//----- nvinfo : EIATTR_REGCOUNT
	.align		4
.L_684:
        /*0f18*/ 	.byte	0x04, 0x2f
        /*0f1a*/ 	.short	(.L_686 - .L_685)
	.align		4
.L_685:
        /*0f1c*/ 	.word	index@(_ZN2at6native29vectorized_elementwise_kernelILi8ENS0_13AUnaryFunctorIaabZZZNS0_22logical_or_kernel_cudaERNS_14TensorIteratorEENKUlvE0_clEvENKUlvE0_clEvEUlaaE_EESt5arrayIPcLm2EEEEviT0_T1_)
        /*0f20*/ 	.word	0x00000004


	//----- nvinfo : EIATTR_FRAME_SIZE
	.align		4
.L_686:
        /*0f24*/ 	.byte	0x04, 0x11
        /*0f26*/ 	.short	(.L_688 - .L_687)
	.align		4
.L_687:
        /*0f28*/ 	.word	index@(_ZN2at6native29vectorized_elementwise_kernelILi8ENS0_13AUnaryFunctorIaabZZZNS0_22logical_or_kernel_cudaERNS_14TensorIteratorEENKUlvE0_clEvENKUlvE0_clEvEUlaaE_EESt5arrayIPcLm2EEEEviT0_T1_)
        /*0f2c*/ 	.word	0x00000000


	//----- nvinfo : EIATTR_REGCOUNT
	.align		4
.L_688:
        /*0f30*/ 	.byte	0x04, 0x2f
        /*0f32*/ 	.short	(.L_690 - .L_689)
	.align		4
.L_689:
        /*0f34*/ 	.word	index@(_ZN2at6native29vectorized_elementwise_kernelILi4ENS0_13AUnaryFunctorIaabZZZNS0_22logical_or_kernel_cudaERNS_14TensorIteratorEENKUlvE0_clEvENKUlvE0_clEvEUlaaE_EESt5arrayIPcLm2EEEEviT0_T1_)
        /*0f38*/ 	.word	0x0000001c


	//----- nvinfo : EIATTR_FRAME_SIZE
	.align		4
.L_690:
        /*0f3c*/ 	.byte	0x04, 0x11
        /*0f3e*/ 	.short	(.L_692 - .L_691)
	.align		4
.L_691:
        /*0f40*/ 	.word	index@(_ZN2at6native29vectorized_elementwise_kernelILi4ENS0_13AUnaryFunctorIaabZZZNS0_22logical_or_kernel_cudaERNS_14TensorIteratorEENKUlvE0_clEvENKUlvE0_clEvEUlaaE_EESt5arrayIPcLm2EEEEviT0_T1_)
        /*0f44*/ 	.word	0x00000000


	//----- nvinfo : EIATTR_REGCOUNT
	.align		4
.L_692:
        /*0f48*/ 	.byte	0x04, 0x2f
        /*0f4a*/ 	.short	(.L_694 - .L_693)
	.align		4
.L_693:
        /*0f4c*/ 	.word	index@(_ZN2at6native29vectorized_elementwise_kernelILi2ENS0_13AUnaryFunctorIaabZZZNS0_22logical_or_kernel_cudaERNS_14TensorIteratorEENKUlvE0_clEvENKUlvE0_clEvEUlaaE_EESt5arrayIPcLm2EEEEviT0_T1_)
        /*0f50*/ 	.word	0x0000001c


	//----- nvinfo : EIATTR_FRAME_SIZE
	.align		4
.L_694:
        /*0f54*/ 	.byte	0x04, 0x11
        /*0f56*/ 	.short	(.L_696 - .L_695)
	.align		4
.L_695:
        /*0f58*/ 	.word	index@(_ZN2at6native29vectorized_elementwise_kernelILi2ENS0_13AUnaryFunctorIaabZZZNS0_22logical_or_kernel_cudaERNS_14TensorIteratorEENKUlvE0_clEvENKUlvE0_clEvEUlaaE_EESt5arrayIPcLm2EEEEviT0_T1_)
        /*0f5c*/ 	.word	0x00000000


	//----- nvinfo : EIATTR_REGCOUNT
	.align		4
.L_696:
        /*0f60*/ 	.byte	0x04, 0x2f
        /*0f62*/ 	.short	(.L_698 - .L_697)
	.align		4
.L_697:
        /*0f64*/ 	.word	index@(_ZN2at6native27unrolled_elementwise_kernelINS0_13AUnaryFunctorIaabZZZNS0_22logical_or_kernel_cudaERNS_14TensorIteratorEENKUlvE0_clEvENKUlvE0_clEvEUlaaE_EESt5arrayIPcLm2EELi4E23TrivialOffsetCalculatorILi1EjESD_NS0_6memory15LoadWithoutCastENSE_16StoreWithoutCastEEEviT_T0_T2_T3_T4_T5_)
        /*0f68*/ 	.word	0x00000016


	//----- nvinfo : EIATTR_FRAME_SIZE
	.align		4
.L_698:
        /*0f6c*/ 	.byte	0x04, 0x11
        /*0f6e*/ 	.short	(.L_700 - .L_699)
	.align		4
.L_699:
        /*0f70*/ 	.word	index@(_ZN2at6native27unrolled_elementwise_kernelINS0_13AUnaryFunctorIaabZZZNS0_22logical_or_kernel_cudaERNS_14TensorIteratorEENKUlvE0_clEvENKUlvE0_clEvEUlaaE_EESt5arrayIPcLm2EELi4E23TrivialOffsetCalculatorILi1EjESD_NS0_6memory15LoadWithoutCastENSE_16StoreWithoutCastEEEviT_T0_T2_T3_T4_T5_)
        /*0f74*/ 	.word	0x00000000


	//----- nvinfo : EIATTR_REGCOUNT
	.align		4
.L_700:
        /*0f78*/ 	.byte	0x04, 0x2f
        /*0f7a*/ 	.short	(.L_702 - .L_701)
	.align		4
.L_701:
        /*0f7c*/ 	.word	index@(_ZN2at6native18elementwise_kernelILi128ELi4EZNS0_22gpu_kernel_impl_nocastINS0_13AUnaryFunctorIaabZZZNS0_22logical_or_kernel_cudaERNS_14TensorIteratorEENKUlvE0_clEvENKUlvE0_clEvEUlaaE_EEEEvRNS_18TensorIteratorBaseERKT_EUliE_EEviT1_)
        /*0f80*/ 	.word	0x00000014


	//----- nvinfo : EIATTR_FRAME_SIZE
	.align		4
.L_702:
        /*0f84*/ 	.byte	0x04, 0x11
        /*0f86*/ 	.short	(.L_704 - .L_703)
	.align		4
.L_703:
        /*0f88*/ 	.word	index@(_ZN2at6native18elementwise_kernelILi128ELi4EZNS0_22gpu_kernel_impl_nocastINS0_13AUnaryFunctorIaabZZZNS0_22logical_or_kernel_cudaERNS_14TensorIteratorEENKUlvE0_clEvENKUlvE0_clEvEUlaaE_EEEEvRNS_18TensorIteratorBaseERKT_EUliE_EEviT1_)
        /*0f8c*/ 	.word	0x00000000


	//----- nvinfo : EIATTR_REGCOUNT
	.align		4
.L_704:
        /*0f90*/ 	.byte	0x04, 0x2f
        /*0f92*/ 	.short	(.L_706 - .L_705)
	.align		4
.L_705:
        /*0f94*/ 	.word	index@(_ZN2at6native27unrolled_elementwise_kernelINS0_13AUnaryFunctorIaabZZZNS0_22logical_or_kernel_cudaERNS_14TensorIteratorEENKUlvE0_clEvENKUlvE0_clEvEUlaaE_EESt5arrayIPcLm2EELi4E23TrivialOffsetCalculatorILi1EjESD_NS0_6memory12LoadWithCastILi1EEENSE_13StoreWithCastILi1EEEEEviT_T0_T2_T3_T4_T5_)
        /*0f98*/ 	.word	0x0000001e


	//----- nvinfo : EIATTR_FRAME_SIZE
	.align		4
.L_706:
        /*0f9c*/ 	.byte	0x04, 0x11
        /*0f9e*/ 	.short	(.L_708 - .L_707)
	.align		4
.L_707:
        /*0fa0*/ 	.word	index@(_ZN2at6native27unrolled_elementwise_kernelINS0_13AUnaryFunctorIaabZZZNS0_22logical_or_kernel_cudaERNS_14TensorIteratorEENKUlvE0_clEvENKUlvE0_clEvEUlaaE_EESt5arrayIPcLm2EELi4E23TrivialOffsetCalculatorILi1EjESD_NS0_6memory12LoadWithCastILi1EEENSE_13StoreWithCastILi1EEEEEviT_T0_T2_T3_T4_T5_)
        /*0fa4*/ 	.word	0x00000000


	//----- nvinfo : EIATTR_REGCOUNT
	.align		4
.L_708:
        /*0fa8*/ 	.byte	0x04, 0x2f
        /*0faa*/ 	.short	(.L_710 - .L_709)
	.align		4
.L_709:
        /*0fac*/ 	.word	index@(_ZN2at6native18elementwise_kernelILi128ELi4EZNS0_15gpu_kernel_implINS0_13AUnaryFunctorIaabZZZNS0_22logical_or_kernel_cudaERNS_14TensorIteratorEENKUlvE0_clEvENKUlvE0_clEvEUlaaE_EEEEvRNS_18TensorIteratorBaseERKT_EUliE_EEviT1_)
        /*0fb0*/ 	.word	0x00000018


	//----- nvinfo : EIATTR_FRAME_SIZE
	.align		4
.L_710:
        /*0fb4*/ 	.byte	0x04, 0x11
        /*0fb6*/ 	.short	(.L_712 - .L_711)
	.align		4
.L_711:
        /*0fb8*/ 	.word	index@(_ZN2at6native18elementwise_kernelILi128ELi4EZNS0_15gpu_kernel_implINS0_13AUnaryFunctorIaabZZZNS0_22logical_or_kernel_cudaERNS_14TensorIteratorEENKUlvE0_clEvENKUlvE0_clEvEUlaaE_EEEEvRNS_18TensorIteratorBaseERKT_EUliE_EEviT1_)
        /*0fbc*/ 	.word	0x00000000


	//----- nvinfo : EIATTR_REGCOUNT
	.align		4
.L_712:
        /*0fc0*/ 	.byte	0x04, 0x2f
        /*0fc2*/ 	.short	(.L_714 - .L_713)
	.align		4
.L_713:
        /*0fc4*/ 	.word	index@(_ZN2at6native29vectorized_elementwise_kernelILi8ENS0_13BinaryFunctorIiibZZZNS0_22logical_or_kernel_cudaERNS_14TensorIteratorEENKUlvE0_clEvENKUlvE1_clEvEUliiE_EESt5arrayIPcLm3EEEEviT0_T1_)
        /*0fc8*/ 	.word	0x00000004


	//----- nvinfo : EIATTR_FRAME_SIZE
	.align		4
.L_714:
        /*0fcc*/ 	.byte	0x04, 0x11
        /*0fce*/ 	.short	(.L_716 - .L_715)
	.align		4
.L_715:
        /*0fd0*/ 	.word	index@(_ZN2at6native29vectorized_elementwise_kernelILi8ENS0_13BinaryFunctorIiibZZZNS0_22logical_or_kernel_cudaERNS_14TensorIteratorEENKUlvE0_clEvENKUlvE1_clEvEUliiE_EESt5arrayIPcLm3EEEEviT0_T1_)
        /*0fd4*/ 	.word	0x00000000


	//----- nvinfo : EIATTR_REGCOUNT
	.align		4
.L_716:
        /*0fd8*/ 	.byte	0x04, 0x2f
        /*0fda*/ 	.short	(.L_718 - .L_717)
	.align		4
.L_717:
        /*0fdc*/ 	.word	index@(_ZN2at6native29vectorized_elementwise_kernelILi4ENS0_13BinaryFunctorIiibZZZNS0_22logical_or_kernel_cudaERNS_14TensorIteratorEENKUlvE0_clEvENKUlvE1_clEvEUliiE_EESt5arrayIPcLm3EEEEviT0_T1_)
        /*0fe0*/ 	.word	0x00000020


	//----- nvinfo : EIATTR_FRAME_SIZE
	.align		4
.L_718:
        /*0fe4*/ 	.byte	0x04, 0x11
        /*0fe6*/ 	.short	(.L_720 - .L_719)
	.align		4
.L_719:
        /*0fe8*/ 	.word	index@(_ZN2at6native29vectorized_elementwise_kernelILi4ENS0_13BinaryFunctorIiibZZZNS0_22logical_or_kernel_cudaERNS_14TensorIteratorEENKUlvE0_clEvENKUlvE1_clEvEUliiE_EESt5arrayIPcLm3EEEEviT0_T1_)
        /*0fec*/ 	.word	0x00000000


	//----- nvinfo : EIATTR_REGCOUNT
	.align		4
.L_720:
        /*0ff0*/ 	.byte	0x04, 0x2f
        /*0ff2*/ 	.short	(.L_722 - .L_721)
	.align		4
.L_721:
        /*0ff4*/ 	.word	index@(_ZN2at6native29vectorized_elementwise_kernelILi2ENS0_13BinaryFunctorIiibZZZNS0_22logical_or_kernel_cudaERNS_14TensorIteratorEENKUlvE0_clEvENKUlvE1_clEvEUliiE_EESt5arrayIPcLm3EEEEviT0_T1_)
        /*0ff8*/ 	.word	0x00000020


	//----- nvinfo : EIATTR_FRAME_SIZE
	.align		4
.L_722:
        /*0ffc*/ 	.byte	0x04, 0x11
        /*0ffe*/ 	.short	(.L_724 - .L_723)
	.align		4
.L_723:
        /*1000*/ 	.word	index@(_ZN2at6native29vectorized_elementwise_kernelILi2ENS0_13BinaryFunctorIiibZZZNS0_22logical_or_kernel_cudaERNS_14TensorIteratorEENKUlvE0_clEvENKUlvE1_clEvEUliiE_EESt5arrayIPcLm3EEEEviT0_T1_)
        /*1004*/ 	.word	0x00000000


	//----- nvinfo : EIATTR_REGCOUNT
	.align		4
.L_724:
        /*1008*/ 	.byte	0x04, 0x2f
        /*100a*/ 	.short	(.L_726 - .L_725)
	.align		4
.L_725:
        /*100c*/ 	.word	index@(_ZN2at6native27unrolled_elementwise_kernelINS0_13BinaryFunctorIiibZZZNS0_22logical_or_kernel_cudaERNS_14TensorIteratorEENKUlvE0_clEvENKUlvE1_clEvEUliiE_EESt5arrayIPcLm3EELi4E23TrivialOffsetCalculatorILi2EjESC_ILi1EjENS0_6memory15LoadWithoutCastENSF_16StoreWithoutCastEEEviT_T0_T2_T3_T4_T5_)
        /*1010*/ 	.word	0x0000001e


	//----- nvinfo : EIATTR_FRAME_SIZE
	.align		4
.L_726:
        /*1014*/ 	.byte	0x04, 0x11
        /*1016*/ 	.short	(.L_728 - .L_727)
	.align		4
.L_727:
        /*1018*/ 	.word	index@(_ZN2at6native27unrolled_elementwise_kernelINS0_13BinaryFunctorIiibZZZNS0_22logical_or_kernel_cudaERNS_14TensorIteratorEENKUlvE0_clEvENKUlvE1_clEvEUliiE_EESt5arrayIPcLm3EELi4E23TrivialOffsetCalculatorILi2EjESC_ILi1EjENS0_6memory15LoadWithoutCastENSF_16StoreWithoutCastEEEviT_T0_T2_T3_T4_T5_)
        /*101c*/ 	.word	0x00000000


	//----- nvinfo : EIATTR_REGCOUNT
	.align		4
.L_728:
        /*1020*/ 	.byte	0x04, 0x2f
        /*1022*/ 	.short	(.L_730 - .L_729)
	.align		4
.L_729:
        /*1024*/ 	.word	index@(_ZN2at6native18elementwise_kernelILi128ELi4EZNS0_22gpu_kernel_impl_nocastINS0_13BinaryFunctorIiibZZZNS0_22logical_or_kernel_cudaERNS_14TensorIteratorEENKUlvE0_clEvENKUlvE1_clEvEUliiE_EEEEvRNS_18TensorIteratorBaseERKT_EUliE_EEviT1_)
        /*1028*/ 	.word	0x00000014


	//----- nvinfo : EIATTR_FRAME_SIZE
	.align		4
.L_730:
        /*102c*/ 	.byte	0x04, 0x11
        /*102e*/ 	.short	(.L_732 - .L_731)
	.align		4
.L_731:
        /*1030*/ 	.word	index@(_ZN2at6native18elementwise_kernelILi128ELi4EZNS0_22gpu_kernel_impl_nocastINS0_13BinaryFunctorIiibZZZNS0_22logical_or_kernel_cudaERNS_14TensorIteratorEENKUlvE0_clEvENKUlvE1_clEvEUliiE_EEEEvRNS_18TensorIteratorBaseERKT_EUliE_EEviT1_)
        /*1034*/ 	.word	0x00000000


	//----- nvinfo : EIATTR_REGCOUNT
	.align		4
.L_732:
        /*1038*/ 	.byte	0x04, 0x2f
        /*103a*/ 	.short	(.L_734 - .L_733)
	.align		4
.L_733:
        /*103c*/ 	.word	index@(_ZN2at6native27unrolled_elementwise_kernelINS0_13BinaryFunctorIiibZZZNS0_22logical_or_kernel_cudaERNS_14TensorIteratorEENKUlvE0_clEvENKUlvE1_clEvEUliiE_EESt5arrayIPcLm3EELi4E23TrivialOffsetCalculatorILi2EjESC_ILi1EjENS0_6memory12LoadWithCastILi2EEENSF_13StoreWithCastILi1EEEEEviT_T0_T2_T3_T4_T5_)
        /*1040*/ 	.word	0x0000001e


	//----- nvinfo : EIATTR_FRAME_SIZE
	.align		4
.L_734:
        /*1044*/ 	.byte	0x04, 0x11
        /*1046*/ 	.short	(.L_736 - .L_735)
	.align		4
.L_735:
        /*1048*/ 	.word	index@(_ZN2at6native27unrolled_elementwise_kernelINS0_13BinaryFunctorIiibZZZNS0_22logical_or_kernel_cudaERNS_14TensorIteratorEENKUlvE0_clEvENKUlvE1_clEvEUliiE_EESt5arrayIPcLm3EELi4E23TrivialOffsetCalculatorILi2EjESC_ILi1EjENS0_6memory12LoadWithCastILi2EEENSF_13StoreWithCastILi1EEEEEviT_T0_T2_T3_T4_T5_)
        /*104c*/ 	.word	0x00000000


	//----- nvinfo : EIATTR_REGCOUNT
	.align		4
.L_736:
        /*1050*/ 	.byte	0x04, 0x2f
        /*1052*/ 	.short	(.L_738 - .L_737)
	.align		4
.L_737:
        /*1054*/ 	.word	index@(_ZN2at6native18elementwise_kernelILi128ELi4EZNS0_15gpu_kernel_implINS0_13BinaryFunctorIiibZZZNS0_22logical_or_kernel_cudaERNS_14TensorIteratorEENKUlvE0_clEvENKUlvE1_clEvEUliiE_EEEEvRNS_18TensorIteratorBaseERKT_EUliE_EEviT1_)
        /*1058*/ 	.word	0x00000018


	//----- nvinfo : EIATTR_FRAME_SIZE
	.align		4
.L_738:
        /*105c*/ 	.byte	0x04, 0x11
        /*105e*/ 	.short	(.L_740 - .L_739)
	.align		4
.L_739:
        /*1060*/ 	.word	index@(_ZN2at6native18elementwise_kernelILi128ELi4EZNS0_15gpu_kernel_implINS0_13BinaryFunctorIiibZZZNS0_22logical_or_kernel_cudaERNS_14TensorIteratorEENKUlvE0_clEvENKUlvE1_clEvEUliiE_EEEEvRNS_18TensorIteratorBaseERKT_EUliE_EEviT1_)
        /*1064*/ 	.word	0x00000000


	//----- nvinfo : EIATTR_REGCOUNT
	.align		4
.L_740:
        /*1068*/ 	.byte	0x04, 0x2f
        /*106a*/ 	.short	(.L_742 - .L_741)
	.align		4
.L_741:
        /*106c*/ 	.word	index@(_ZN2at6native29vectorized_elementwise_kernelILi8ENS0_13AUnaryFunctorIiibZZZNS0_22logical_or_kernel_cudaERNS_14TensorIteratorEENKUlvE0_clEvENKUlvE1_clEvEUliiE_EESt5arrayIPcLm2EEEEviT0_T1_)
        /*1070*/ 	.word	0x00000004


	//----- nvinfo : EIATTR_FRAME_SIZE
	.align		4
.L_742:
        /*1074*/ 	.byte	0x04, 0x11
        /*1076*/ 	.short	(.L_744 - .L_743)
	.align		4
.L_743:
        /*1078*/ 	.word	index@(_ZN2at6native29vectorized_elementwise_kernelILi8ENS0_13AUnaryFunctorIiibZZZNS0_22logical_or_kernel_cudaERNS_14TensorIteratorEENKUlvE0_clEvENKUlvE1_clEvEUliiE_EESt5arrayIPcLm2EEEEviT0_T1_)
        /*107c*/ 	.word	0x00000000


	//----- nvinfo : EIATTR_REGCOUNT
	.align		4
.L_744:
        /*1080*/ 	.byte	0x04, 0x2f
        /*1082*/ 	.short	(.L_746 - .L_745)
	.align		4
.L_745:
        /*1084*/ 	.word	index@(_ZN2at6native29vectorized_elementwise_kernelILi4ENS0_13AUnaryFunctorIiibZZZNS0_22logical_or_kernel_cudaERNS_14TensorIteratorEENKUlvE0_clEvENKUlvE1_clEvEUliiE_EESt5arrayIPcLm2EEEEviT0_T1_)
        /*1088*/ 	.word	0x00000020


	//----- nvinfo : EIATTR_FRAME_SIZE
	.align		4
.L_746:
        /*108c*/ 	.byte	0x04, 0x11
        /*108e*/ 	.short	(.L_748 - .L_747)
	.align		4
.L_747:
        /*1090*/ 	.word	index@(_ZN2at6native29vectorized_elementwise_kernelILi4ENS0_13AUnaryFunctorIiibZZZNS0_22logical_or_kernel_cudaERNS_14TensorIteratorEENKUlvE0_clEvENKUlvE1_clEvEUliiE_EESt5arrayIPcLm2EEEEviT0_T1_)
        /*1094*/ 	.word	0x00000000


	//----- nvinfo : EIATTR_REGCOUNT
	.align		4
.L_748:
        /*1098*/ 	.byte	0x04, 0x2f
        /*109a*/ 	.short	(.L_750 - .L_749)
	.align		4
.L_749:
        /*109c*/ 	.word	index@(_ZN2at6native29vectorized_elementwise_kernelILi2ENS0_13AUnaryFunctorIiibZZZNS0_22logical_or_kernel_cudaERNS_14TensorIteratorEENKUlvE0_clEvENKUlvE1_clEvEUliiE_EESt5arrayIPcLm2EEEEviT0_T1_)
        /*10a0*/ 	.word	0x00000020


	//----- nvinfo : EIATTR_FRAME_SIZE
	.align		4
.L_750:
        /*10a4*/ 	.byte	0x04, 0x11
        /*10a6*/ 	.short	(.L_752 - .L_751)
	.align		4
.L_751:
        /*10a8*/ 	.word	index@(_ZN2at6native29vectorized_elementwise_kernelILi2ENS0_13AUnaryFunctorIiibZZZNS0_22logical_or_kernel_cudaERNS_14TensorIteratorEENKUlvE0_clEvENKUlvE1_clEvEUliiE_EESt5arrayIPcLm2EEEEviT0_T1_)
        /*10ac*/ 	.word	0x00000000


	//----- nvinfo : EIATTR_REGCOUNT
	.align		4
.L_752:
        /*10b0*/ 	.byte	0x04, 0x2f
        /*10b2*/ 	.short	(.L_754 - .L_753)
	.align		4
.L_753:
        /*10b4*/ 	.word	index@(_ZN2at6native27unrolled_elementwise_kernelINS0_13AUnaryFunctorIiibZZZNS0_22logical_or_kernel_cudaERNS_14TensorIteratorEENKUlvE0_clEvENKUlvE1_clEvEUliiE_EESt5arrayIPcLm2EELi4E23TrivialOffsetCalculatorILi1EjESD_NS0_6memory15LoadWithoutCastENSE_16StoreWithoutCastEEEviT_T0_T2_T3_T4_T5_)
        /*10b8*/ 	.word	0x00000016


	//----- nvinfo : EIATTR_FRAME_SIZE
	.align		4
.L_754:
        /*10bc*/ 	.byte	0x04, 0x11
        /*10be*/ 	.short	(.L_756 - .L_755)
	.align		4
.L_755:
        /*10c0*/ 	.word	index@(_ZN2at6native27unrolled_elementwise_kernelINS0_13AUnaryFunctorIiibZZZNS0_22logical_or_kernel_cudaERNS_14TensorIteratorEENKUlvE0_clEvENKUlvE1_clEvEUliiE_EESt5arrayIPcLm2EELi4E23TrivialOffsetCalculatorILi1EjESD_NS0_6memory15LoadWithoutCastENSE_16StoreWithoutCastEEEviT_T0_T2_T3_T4_T5_)
        /*10c4*/ 	.word	0x00000000


	//----- nvinfo : EIATTR_REGCOUNT
	.align		4
.L_756:
        /*10c8*/ 	.byte	0x04, 0x2f
        /*10ca*/ 	.short	(.L_758 - .L_757)
	.align		4
.L_757:
        /*10cc*/ 	.word	index@(_ZN2at6native18elementwise_kernelILi128ELi4EZNS0_22gpu_kernel_impl_nocastINS0_13AUnaryFunctorIiibZZZNS0_22logical_or_kernel_cudaERNS_14TensorIteratorEENKUlvE0_clEvENKUlvE1_clEvEUliiE_EEEEvRNS_18TensorIteratorBaseERKT_EUliE_EEviT1_)
        /*10d0*/ 	.word	0x00000014


	//----- nvinfo : EIATTR_FRAME_SIZE
	.align		4
.L_758:
        /*10d4*/ 	.byte	0x04, 0x11
        /*10d6*/ 	.short	(.L_760 - .L_759)
	.align		4
.L_759:
        /*10d8*/ 	.word	index@(_ZN2at6native18elementwise_kernelILi128ELi4EZNS0_22gpu_kernel_impl_nocastINS0_13AUnaryFunctorIiibZZZNS0_22logical_or_kernel_cudaERNS_14TensorIteratorEENKUlvE0_clEvENKUlvE1_clEvEUliiE_EEEEvRNS_18TensorIteratorBaseERKT_EUliE_EEviT1_)
        /*10dc*/ 	.word	0x00000000


	//----- nvinfo : EIATTR_REGCOUNT
	.align		4
.L_760:
        /*10e0*/ 	.byte	0x04, 0x2f
        /*10e2*/ 	.short	(.L_762 - .L_761)
	.align		4
.L_761:
        /*10e4*/ 	.word	index@(_ZN2at6native27unrolled_elementwise_kernelINS0_13AUnaryFunctorIiibZZZNS0_22logical_or_kernel_cudaERNS_14TensorIteratorEENKUlvE0_clEvENKUlvE1_clEvEUliiE_EESt5arrayIPcLm2EELi4E23TrivialOffsetCalculatorILi1EjESD_NS0_6memory12LoadWithCastILi1EEENSE_13StoreWithCastILi1EEEEEviT_T0_T2_T3_T4_T5_)
        /*10e8*/ 	.word	0x0000001e


	//----- nvinfo : EIATTR_FRAME_SIZE
	.align		4
.L_762:
        /*10ec*/ 	.byte	0x04, 0x11
        /*10ee*/ 	.short	(.L_764 - .L_763)
	.align		4
.L_763:
        /*10f0*/ 	.word	index@(_ZN2at6native27unrolled_elementwise_kernelINS0_13AUnaryFunctorIiibZZZNS0_22logical_or_kernel_cudaERNS_14TensorIteratorEENKUlvE0_clEvENKUlvE1_clEvEUliiE_EESt5arrayIPcLm2EELi4E23TrivialOffsetCalculatorILi1EjESD_NS0_6memory12LoadWithCastILi1EEENSE_13StoreWithCastILi1EEEEEviT_T0_T2_T3_T4_T5_)
        /*10f4*/ 	.word	0x00000000


	//----- nvinfo : EIATTR_REGCOUNT
	.align		4
.L_764:
        /*10f8*/ 	.byte	0x04, 0x2f
        /*10fa*/ 	.short	(.L_766 - .L_765)
	.align		4
.L_765:
        /*10fc*/ 	.word	index@(_ZN2at6native18elementwise_kernelILi128ELi4EZNS0_15gpu_kernel_implINS0_13AUnaryFunctorIiibZZZNS0_22logical_or_kernel_cudaERNS_14TensorIteratorEENKUlvE0_clEvENKUlvE1_clEvEUliiE_EEEEvRNS_18TensorIteratorBaseERKT_EUliE_EEviT1_)
        /*1100*/ 	.word	0x00000018


	//----- nvinfo : EIATTR_FRAME_SIZE
	.align		4
.L_766:
        /*1104*/ 	.byte	0x04, 0x11
        /*1106*/ 	.short	(.L_768 - .L_767)
	.align		4
.L_767:
        /*1108*/ 	.word	index@(_ZN2at6native18elementwise_kernelILi128ELi4EZNS0_15gpu_kernel_implINS0_13AUnaryFunctorIiibZZZNS0_22logical_or_kernel_cudaERNS_14TensorIteratorEENKUlvE0_clEvENKUlvE1_clEvEUliiE_EEEEvRNS_18TensorIteratorBaseERKT_EUliE_EEviT1_)
        /*110c*/ 	.word	0x00000000


	//----- nvinfo : EIATTR_REGCOUNT
	.align		4
.L_768:
        /*1110*/ 	.byte	0x04, 0x2f
        /*1112*/ 	.short	(.L_770 - .L_769)
	.align		4
.L_769:
        /*1114*/ 	.word	index@(_ZN2at6native29vectorized_elementwise_kernelILi8ENS0_13BinaryFunctorIllbZZZNS0_22logical_or_kernel_cudaERNS_14TensorIteratorEENKUlvE0_clEvENKUlvE2_clEvEUlllE_EESt5arrayIPcLm3EEEEviT0_T1_)
        /*1118*/ 	.word	0x00000004


	//----- nvinfo : EIATTR_FRAME_SIZE
	.align		4
.L_770:
        /*111c*/ 	.byte	0x04, 0x11
        /*111e*/ 	.short	(.L_772 - .L_771)
	.align		4
.L_771:
        /*1120*/ 	.word	index@(_ZN2at6native29vectorized_elementwise_kernelILi8ENS0_13BinaryFunctorIllbZZZNS0_22logical_or_kernel_cudaERNS_14TensorIteratorEENKUlvE0_clEvENKUlvE2_clEvEUlllE_EESt5arrayIPcLm3EEEEviT0_T1_)
        /*1124*/ 	.word	0x00000000


	//----- nvinfo : EIATTR_REGCOUNT
	.align		4
.L_772:
        /*1128*/ 	.byte	0x04, 0x2f
        /*112a*/ 	.short	(.L_774 - .L_773)
	.align		4
.L_773:
        /*112c*/ 	.word	index@(_ZN2at6native29vectorized_elementwise_kernelILi4ENS0_13BinaryFunctorIllbZZZNS0_22logical_or_kernel_cudaERNS_14TensorIteratorEENKUlvE0_clEvENKUlvE2_clEvEUlllE_EESt5arrayIPcLm3EEEEviT0_T1_)
        /*1130*/ 	.word	0x00000028


	//----- nvinfo : EIATTR_FRAME_SIZE
	.align		4
.L_774:
        /*1134*/ 	.byte	0x04, 0x11
        /*1136*/ 	.short	(.L_776 - .L_775)
	.align		4
.L_775:
        /*1138*/ 	.word	index@(_ZN2at6native29vectorized_elementwise_kernelILi4ENS0_13BinaryFunctorIllbZZZNS0_22logical_or_kernel_cudaERNS_14TensorIteratorEENKUlvE0_clEvENKUlvE2_clEvEUlllE_EESt5arrayIPcLm3EEEEviT0_T1_)
        /*113c*/ 	.word	0x00000000


	//----- nvinfo : EIATTR_REGCOUNT
	.align		4
.L_776:
        /*1140*/ 	.byte	0x04, 0x2f
        /*1142*/ 	.short	(.L_778 - .L_777)
	.align		4
.L_777:
        /*1144*/ 	.word	index@(_ZN2at6native29vectorized_elementwise_kernelILi2ENS0_13BinaryFunctorIllbZZZNS0_22logical_or_kernel_cudaERNS_14TensorIteratorEENKUlvE0_clEvENKUlvE2_clEvEUlllE_EESt5arrayIPcLm3EEEEviT0_T1_)
        /*1148*/ 	.word	0x00000020


	//----- nvinfo : EIATTR_FRAME_SIZE
	.align		4
.L_778:
        /*114c*/ 	.byte	0x04, 0x11
        /*114e*/ 	.short	(.L_780 - .L_779)
	.align		4
.L_779:
        /*1150*/ 	.word	index@(_ZN2at6native29vectorized_elementwise_kernelILi2ENS0_13BinaryFunctorIllbZZZNS0_22logical_or_kernel_cudaERNS_14TensorIteratorEENKUlvE0_clEvENKUlvE2_clEvEUlllE_EESt5arrayIPcLm3EEEEviT0_T1_)
        /*1154*/ 	.word	0x00000000


	//----- nvinfo : EIATTR_REGCOUNT
	.align		4
.L_780:
        /*1158*/ 	.byte	0x04, 0x2f
        /*115a*/ 	.short	(.L_782 - .L_781)
	.align		4
.L_781:
        /*115c*/ 	.word	index@(_ZN2at6native27unrolled_elementwise_kernelINS0_13BinaryFunctorIllbZZZNS0_22logical_or_kernel_cudaERNS_14TensorIteratorEENKUlvE0_clEvENKUlvE2_clEvEUlllE_EESt5arrayIPcLm3EELi4E23TrivialOffsetCalculatorILi2EjESC_ILi1EjENS0_6memory15LoadWithoutCastENSF_16StoreWithoutCastEEEviT_T0_T2_T3_T4_T5_)
        /*1160*/ 	.word	0x00000010


	//----- nvinfo : EIATTR_FRAME_SIZE
	.align		4
.L_782:
        /*1164*/ 	.byte	0x04, 0x11
        /*1166*/ 	.short	(.L_784 - .L_783)
	.align		4
.L_783:
        /*1168*/ 	.word	index@(_ZN2at6native27unrolled_elementwise_kernelINS0_13BinaryFunctorIllbZZZNS0_22logical_or_kernel_cudaERNS_14TensorIteratorEENKUlvE0_clEvENKUlvE2_clEvEUlllE_EESt5arrayIPcLm3EELi4E23TrivialOffsetCalculatorILi2EjESC_ILi1EjENS0_6memory15LoadWithoutCastENSF_16StoreWithoutCastEEEviT_T0_T2_T3_T4_T5_)
        /*116c*/ 	.word	0x00000000


	//----- nvinfo : EIATTR_REGCOUNT
	.align		4
.L_784:
        /*1170*/ 	.byte	0x04, 0x2f
        /*1172*/ 	.short	(.L_786 - .L_785)
	.align		4
.L_785:
        /*1174*/ 	.word	index@(_ZN2at6native18elementwise_kernelILi128ELi4EZNS0_22gpu_kernel_impl_nocastINS0_13BinaryFunctorIllbZZZNS0_22logical_or_kernel_cudaERNS_14TensorIteratorEENKUlvE0_clEvENKUlvE2_clEvEUlllE_EEEEvRNS_18TensorIteratorBaseERKT_EUliE_EEviT1_)
        /*1178*/ 	.word	0x00000014


	//----- nvinfo : EIATTR_FRAME_SIZE
	.align		4
.L_786:
        /*117c*/ 	.byte	0x04, 0x11
        /*117e*/ 	.short	(.L_788 - .L_787)
	.align		4
.L_787:
        /*1180*/ 	.word	index@(_ZN2at6native18elementwise_kernelILi128ELi4EZNS0_22gpu_kernel_impl_nocastINS0_13BinaryFunctorIllbZZZNS0_22logical_or_kernel_cudaERNS_14TensorIteratorEENKUlvE0_clEvENKUlvE2_clEvEUlllE_EEEEvRNS_18TensorIteratorBaseERKT_EUliE_EEviT1_)
        /*1184*/ 	.word	0x00000000


	//----- nvinfo : EIATTR_REGCOUNT
	.align		4
.L_788:
        /*1188*/ 	.byte	0x04, 0x2f
        /*118a*/ 	.short	(.L_790 - .L_789)
	.align		4
.L_789:
        /*118c*/ 	.word	index@(_ZN2at6native27unrolled_elementwise_kernelINS0_13BinaryFunctorIllbZZZNS0_22logical_or_kernel_cudaERNS_14TensorIteratorEENKUlvE0_clEvENKUlvE2_clEvEUlllE_EESt5arrayIPcLm3EELi4E23TrivialOffsetCalculatorILi2EjESC_ILi1EjENS0_6memory12LoadWithCastILi2EEENSF_13StoreWithCastILi1EEEEEviT_T0_T2_T3_T4_T5_)
        /*1190*/ 	.word	0x0000001e


	//----- nvinfo : EIATTR_FRAME_SIZE
	.align		4
.L_790:
        /*1194*/ 	.byte	0x04, 0x11
        /*1196*/ 	.short	(.L_792 - .L_791)
	.align		4
.L_791:
        /*1198*/ 	.word	index@(_ZN2at6native27unrolled_elementwise_kernelINS0_13BinaryFunctorIllbZZZNS0_22logical_or_kernel_cudaERNS_14TensorIteratorEENKUlvE0_clEvENKUlvE2_clEvEUlllE_EESt5arrayIPcLm3EELi4E23TrivialOffsetCalculatorILi2EjESC_ILi1EjENS0_6memory12LoadWithCastILi2EEENSF_13StoreWithCastILi1EEEEEviT_T0_T2_T3_T4_T5_)
        /*119c*/ 	.word	0x00000000


	//----- nvinfo : EIATTR_REGCOUNT
	.align		4
.L_792:
        /*11a0*/ 	.byte	0x04, 0x2f
        /*11a2*/ 	.short	(.L_794 - .L_793)
	.align		4
.L_793:
        /*11a4*/ 	.word	index@(_ZN2at6native18elementwise_kernelILi128ELi4EZNS0_15gpu_kernel_implINS0_13BinaryFunctorIllbZZZNS0_22logical_or_kernel_cudaERNS_14TensorIteratorEENKUlvE0_clEvENKUlvE2_clEvEUlllE_EEEEvRNS_18TensorIteratorBaseERKT_EUliE_EEviT1_)
        /*11a8*/ 	.word	0x0000001a


	//----- nvinfo : EIATTR_FRAME_SIZE
	.align		4
.L_794:
        /*11ac*/ 	.byte	0x04, 0x11
        /*11ae*/ 	.short	(.L_796 - .L_795)
	.align		4
.L_795:
        /*11b0*/ 	.word	index@(_ZN2at6native18elementwise_kernelILi128ELi4EZNS0_15gpu_kernel_implINS0_13BinaryFunctorIllbZZZNS0_22logical_or_kernel_cudaERNS_14TensorIteratorEENKUlvE0_clEvENKUlvE2_clEvEUlllE_EEEEvRNS_18TensorIteratorBaseERKT_EUliE_EEviT1_)
        /*11b4*/ 	.word	0x00000000


	//----- nvinfo : EIATTR_REGCOUNT
	.align		4
.L_796:
        /*11b8*/ 	.byte	0x04, 0x2f
        /*11ba*/ 	.short	(.L_798 - .L_797)
	.align		4
.L_797:
        /*11bc*/ 	.word	index@(_ZN2at6native29vectorized_elementwise_kernelILi8ENS0_13AUnaryFunctorIllbZZZNS0_22logical_or_kernel_cudaERNS_14TensorIteratorEENKUlvE0_clEvENKUlvE2_clEvEUlllE_EESt5arrayIPcLm2EEEEviT0_T1_)
        /*11c0*/ 	.word	0x00000004


	//----- nvinfo : EIATTR_FRAME_SIZE
	.align		4
.L_798:
        /*11c4*/ 	.byte	0x04, 0x11
        /*11c6*/ 	.short	(.L_800 - .L_799)
	.align		4
.L_799:
        /*11c8*/ 	.word	index@(_ZN2at6native29vectorized_elementwise_kernelILi8ENS0_13AUnaryFunctorIllbZZZNS0_22logical_or_kernel_cudaERNS_14TensorIteratorEENKUlvE0_clEvENKUlvE2_clEvEUlllE_EESt5arrayIPcLm2EEEEviT0_T1_)
        /*11cc*/ 	.word	0x00000000


	//----- nvinfo : EIATTR_REGCOUNT
	.align		4
.L_800:
        /*11d0*/ 	.byte	0x04, 0x2f
        /*11d2*/ 	.short	(.L_802 - .L_801)
	.align		4
.L_801:
        /*11d4*/ 	.word	index@(_ZN2at6native29vectorized_elementwise_kernelILi4ENS0_13AUnaryFunctorIllbZZZNS0_22logical_or_kernel_cudaERNS_14TensorIteratorEENKUlvE0_clEvENKUlvE2_clEvEUlllE_EESt5arrayIPcLm2EEEEviT0_T1_)
        /*11d8*/ 	.word	0x0000001a


	//----- nvinfo : EIATTR_FRAME_SIZE
	.align		4
.L_802:
        /*11dc*/ 	.byte	0x04, 0x11
        /*11de*/ 	.short	(.L_804 - .L_803)
	.align		4
.L_803:
        /*11e0*/ 	.word	index@(_ZN2at6native29vectorized_elementwise_kernelILi4ENS0_13AUnaryFunctorIllbZZZNS0_22logical_or_kernel_cudaERNS_14TensorIteratorEENKUlvE0_clEvENKUlvE2_clEvEUlllE_EESt5arrayIPcLm2EEEEviT0_T1_)
        /*11e4*/ 	.word	0x00000000


	//----- nvinfo : EIATTR_REGCOUNT
	.align		4
.L_804:
        /*11e8*/ 	.byte	0x04, 0x2f
        /*11ea*/ 	.short	(.L_806 - .L_805)
	.align		4
.L_805:
        /*11ec*/ 	.word	index@(_ZN2at6native29vectorized_elementwise_kernelILi2ENS0_13AUnaryFunctorIllbZZZNS0_22logical_or_kernel_cudaERNS_14TensorIteratorEENKUlvE0_clEvENKUlvE2_clEvEUlllE_EESt5arrayIPcLm2EEEEviT0_T1_)
        /*11f0*/ 	.word	0x0000001a


	//----- nvinfo : EIATTR_FRAME_SIZE
	.align		4
.L_806:
        /*11f4*/ 	.byte	0x04, 0x11
        /*11f6*/ 	.short	(.L_808 - .L_807)
	.align		4
.L_807:
        /*11f8*/ 	.word	index@(_ZN2at6native29vectorized_elementwise_kernelILi2ENS0_13AUnaryFunctorIllbZZZNS0_22logical_or_kernel_cudaERNS_14TensorIteratorEENKUlvE0_clEvENKUlvE2_clEvEUlllE_EESt5arrayIPcLm2EEEEviT0_T1_)
        /*11fc*/ 	.word	0x00000000


	//----- nvinfo : EIATTR_REGCOUNT
	.align		4
.L_808:
        /*1200*/ 	.byte	0x04, 0x2f
        /*1202*/ 	.short	(.L_810 - .L_809)
	.align		4
.L_809:
        /*1204*/ 	.word	index@(_ZN2at6native27unrolled_elementwise_kernelINS0_13AUnaryFunctorIllbZZZNS0_22logical_or_kernel_cudaERNS_14TensorIteratorEENKUlvE0_clEvENKUlvE2_clEvEUlllE_EESt5arrayIPcLm2EELi4E23TrivialOffsetCalculatorILi1EjESD_NS0_6memory15LoadWithoutCastENSE_16StoreWithoutCastEEEviT_T0_T2_T3_T4_T5_)
        /*1208*/ 	.word	0x00000016


	//----- nvinfo : EIATTR_FRAME_SIZE
	.align		4
.L_810:
        /*120c*/ 	.byte	0x04, 0x11
        /*120e*/ 	.short	(.L_812 - .L_811)
	.align		4
.L_811:
        /*1210*/ 	.word	index@(_ZN2at6native27unrolled_elementwise_kernelINS0_13AUnaryFunctorIllbZZZNS0_22logical_or_kernel_cudaERNS_14TensorIteratorEENKUlvE0_clEvENKUlvE2_clEvEUlllE_EESt5arrayIPcLm2EELi4E23TrivialOffsetCalculatorILi1EjESD_NS0_6memory15LoadWithoutCastENSE_16StoreWithoutCastEEEviT_T0_T2_T3_T4_T5_)
        /*1214*/ 	.word	0x00000000


	//----- nvinfo : EIATTR_REGCOUNT
	.align		4
.L_812:
        /*1218*/ 	.byte	0x04, 0x2f
        /*121a*/ 	.short	(.L_814 - .L_813)
	.align		4
.L_813:
        /*121c*/ 	.word	index@(_ZN2at6native18elementwise_kernelILi128ELi4EZNS0_22gpu_kernel_impl_nocastINS0_13AUnaryFunctorIllbZZZNS0_22logical_or_kernel_cudaERNS_14TensorIteratorEENKUlvE0_clEvENKUlvE2_clEvEUlllE_EEEEvRNS_18TensorIteratorBaseERKT_EUliE_EEviT1_)
        /*1220*/ 	.word	0x00000014


	//----- nvinfo : EIATTR_FRAME_SIZE
	.align		4
.L_814:
        /*1224*/ 	.byte	0x04, 0x11
        /*1226*/ 	.short	(.L_816 - .L_815)
	.align		4
.L_815:
        /*1228*/ 	.word	index@(_ZN2at6native18elementwise_kernelILi128ELi4EZNS0_22gpu_kernel_impl_nocastINS0_13AUnaryFunctorIllbZZZNS0_22logical_or_kernel_cudaERNS_14TensorIteratorEENKUlvE0_clEvENKUlvE2_clEvEUlllE_EEEEvRNS_18TensorIteratorBaseERKT_EUliE_EEviT1_)
        /*122c*/ 	.word	0x00000000


	//----- nvinfo : EIATTR_REGCOUNT
	.align		4
.L_816:
        /*1230*/ 	.byte	0x04, 0x2f
        /*1232*/ 	.short	(.L_818 - .L_817)
	.align		4
.L_817:
        /*1234*/ 	.word	index@(_ZN2at6native27unrolled_elementwise_kernelINS0_13AUnaryFunctorIllbZZZNS0_22logical_or_kernel_cudaERNS_14TensorIteratorEENKUlvE0_clEvENKUlvE2_clEvEUlllE_EESt5arrayIPcLm2EELi4E23TrivialOffsetCalculatorILi1EjESD_NS0_6memory12LoadWithCastILi1EEENSE_13StoreWithCastILi1EEEEEviT_T0_T2_T3_T4_T5_)
        /*1238*/ 	.word	0x0000001e


	//----- nvinfo : EIATTR_FRAME_SIZE
	.align		4
.L_818:
        /*123c*/ 	.byte	0x04, 0x11
        /*123e*/ 	.short	(.L_820 - .L_819)
	.align		4
.L_819:
        /*1240*/ 	.word	index@(_ZN2at6native27unrolled_elementwise_kernelINS0_13AUnaryFunctorIllbZZZNS0_22logical_or_kernel_cudaERNS_14TensorIteratorEENKUlvE0_clEvENKUlvE2_clEvEUlllE_EESt5arrayIPcLm2EELi4E23TrivialOffsetCalculatorILi1EjESD_NS0_6memory12LoadWithCastILi1EEENSE_13StoreWithCastILi1EEEEEviT_T0_T2_T3_T4_T5_)
        /*1244*/ 	.word	0x00000000


	//----- nvinfo : EIATTR_REGCOUNT
	.align		4
.L_820:
        /*1248*/ 	.byte	0x04, 0x2f
        /*124a*/ 	.short	(.L_822 - .L_821)
	.align		4
.L_821:
        /*124c*/ 	.word	index@(_ZN2at6native18elementwise_kernelILi128ELi4EZNS0_15gpu_kernel_implINS0_13AUnaryFunctorIllbZZZNS0_22logical_or_kernel_cudaERNS_14TensorIteratorEENKUlvE0_clEvENKUlvE2_clEvEUlllE_EEEEvRNS_18TensorIteratorBaseERKT_EUliE_EEviT1_)
        /*1250*/ 	.word	0x00000018


	//----- nvinfo : EIATTR_FRAME_SIZE
	.align		4
.L_822:
        /*1254*/ 	.byte	0x04, 0x11
        /*1256*/ 	.short	(.L_824 - .L_823)
	.align		4
.L_823:
        /*1258*/ 	.word	index@(_ZN2at6native18elementwise_kernelILi128ELi4EZNS0_15gpu_kernel_implINS0_13AUnaryFunctorIllbZZZNS0_22logical_or_kernel_cudaERNS_14TensorIteratorEENKUlvE0_clEvENKUlvE2_clEvEUlllE_EEEEvRNS_18TensorIteratorBaseERKT_EUliE_EEviT1_)
        /*125c*/ 	.word	0x00000000


	//----- nvinfo : EIATTR_REGCOUNT
	.align		4
.L_824:
        /*1260*/ 	.byte	0x04, 0x2f
        /*1262*/ 	.short	(.L_826 - .L_825)
	.align		4
.L_825:
        /*1264*/ 	.word	index@(_ZN2at6native29vectorized_elementwise_kernelILi8ENS0_13BinaryFunctorIssbZZZNS0_22logical_or_kernel_cudaERNS_14TensorIteratorEENKUlvE0_clEvENKUlvE3_clEvEUlssE_EESt5arrayIPcLm3EEEEviT0_T1_)
        /*1268*/ 	.word	0x00000004


	//----- nvinfo : EIATTR_FRAME_SIZE
	.align		4
.L_826:
        /*126c*/ 	.byte	0x04, 0x11
        /*126e*/ 	.short	(.L_828 - .L_827)
	.align		4
.L_827:
        /*1270*/ 	.word	index@(_ZN2at6native29vectorized_elementwise_kernelILi8ENS0_13BinaryFunctorIssbZZZNS0_22logical_or_kernel_cudaERNS_14TensorIteratorEENKUlvE0_clEvENKUlvE3_clEvEUlssE_EESt5arrayIPcLm3EEEEviT0_T1_)
        /*1274*/ 	.word	0x00000000


	//----- nvinfo : EIATTR_REGCOUNT
	.align		4
.L_828:
        /*1278*/ 	.byte	0x04, 0x2f
        /*127a*/ 	.short	(.L_830 - .L_829)
	.align		4
.L_829:
        /*127c*/ 	.word	index@(_ZN2at6native29vectorized_elementwise_kernelILi4ENS0_13BinaryFunctorIssbZZZNS0_22logical_or_kernel_cudaERNS_14TensorIteratorEENKUlvE0_clEvENKUlvE3_clEvEUlssE_EESt5arrayIPcLm3EEEEviT0_T1_)
        /*1280*/ 	.word	0x00000020


	//----- nvinfo : EIATTR_FRAME_SIZE
	.align		4
.L_830:
        /*1284*/ 	.byte	0x04, 0x11
        /*1286*/ 	.short	(.L_832 - .L_831)
	.align		4
.L_831:
        /*1288*/ 	.word	index@(_ZN2at6native29vectorized_elementwise_kernelILi4ENS0_13BinaryFunctorIssbZZZNS0_22logical_or_kernel_cudaERNS_14TensorIteratorEENKUlvE0_clEvENKUlvE3_clEvEUlssE_EESt5arrayIPcLm3EEEEviT0_T1_)
        /*128c*/ 	.word	0x00000000


	//----- nvinfo : EIATTR_REGCOUNT
	.align		4
.L_832:
        /*1290*/ 	.byte	0x04, 0x2f
        /*1292*/ 	.short	(.L_834 - .L_833)
	.align		4
.L_833:
        /*1294*/ 	.word	index@(_ZN2at6native29vectorized_elementwise_kernelILi2ENS0_13BinaryFunctorIssbZZZNS0_22logical_or_kernel_cudaERNS_14TensorIteratorEENKUlvE0_clEvENKUlvE3_clEvEUlssE_EESt5arrayIPcLm3EEEEviT0_T1_)
        /*1298*/ 	.word	0x00000020


	//----- nvinfo : EIATTR_FRAME_SIZE
	.align		4
.L_834:
        /*129c*/ 	.byte	0x04, 0x11
        /*129e*/ 	.short	(.L_836 - .L_835)
	.align		4
.L_835:
        /*12a0*/ 	.word	index@(_ZN2at6native29vectorized_elementwise_kernelILi2ENS0_13BinaryFunctorIssbZZZNS0_22logical_or_kernel_cudaERNS_14TensorIteratorEENKUlvE0_clEvENKUlvE3_clEvEUlssE_EESt5arrayIPcLm3EEEEviT0_T1_)
        /*12a4*/ 	.word	0x00000000


	//----- nvinfo : EIATTR_REGCOUNT
	.align		4
.L_836:
        /*12a8*/ 	.byte	0x04, 0x2f
        /*12aa*/ 	.short	(.L_838 - .L_837)
	.align		4
.L_837:
        /*12ac*/ 	.word	index@(_ZN2at6native27unrolled_elementwise_kernelINS0_13BinaryFunctorIssbZZZNS0_22logical_or_kernel_cudaERNS_14TensorIteratorEENKUlvE0_clEvENKUlvE3_clEvEUlssE_EESt5arrayIPcLm3EELi4E23TrivialOffsetCalculatorILi2EjESC_ILi1EjENS0_6memory15LoadWithoutCastENSF_16StoreWithoutCastEEEviT_T0_T2_T3_T4_T5_)
        /*12b0*/ 	.word	0x0000001e


	//----- nvinfo : EIATTR_FRAME_SIZE
	.align		4
.L_838:
        /*12b4*/ 	.byte	0x04, 0x11
        /*12b6*/ 	.short	(.L_840 - .L_839)
	.align		4
.L_839:
        /*12b8*/ 	.word	index@(_ZN2at6native27unrolled_elementwise_kernelINS0_13BinaryFunctorIssbZZZNS0_22logical_or_kernel_cudaERNS_14TensorIteratorEENKUlvE0_clEvENKUlvE3_clEvEUlssE_EESt5arrayIPcLm3EELi4E23TrivialOffsetCalculatorILi2EjESC_ILi1EjENS0_6memory15LoadWithoutCastENSF_16StoreWithoutCastEEEviT_T0_T2_T3_T4_T5_)
        /*12bc*/ 	.word	0x00000000


	//----- nvinfo : EIATTR_REGCOUNT
	.align		4
.L_840:
        /*12c0*/ 	.byte	0x04, 0x2f
        /*12c2*/ 	.short	(.L_842 - .L_841)
	.align		4
.L_841:
        /*12c4*/ 	.word	index@(_ZN2at6native18elementwise_kernelILi128ELi4EZNS0_22gpu_kernel_impl_nocastINS0_13BinaryFunctorIssbZZZNS0_22logical_or_kernel_cudaERNS_14TensorIteratorEENKUlvE0_clEvENKUlvE3_clEvEUlssE_EEEEvRNS_18TensorIteratorBaseERKT_EUliE_EEviT1_)
        /*12c8*/ 	.word	0x00000014


	//----- nvinfo : EIATTR_FRAME_SIZE
	.align		4
.L_842:
        /*12cc*/ 	.byte	0x04, 0x11
        /*12ce*/ 	.short	(.L_844 - .L_843)
	.align		4
.L_843:
        /*12d0*/ 	.word	index@(_ZN2at6native18elementwise_kernelILi128ELi4EZNS0_22gpu_kernel_impl_nocastINS0_13BinaryFunctorIssbZZZNS0_22logical_or_kernel_cudaERNS_14TensorIteratorEENKUlvE0_clEvENKUlvE3_clEvEUlssE_EEEEvRNS_18TensorIteratorBaseERKT_EUliE_EEviT1_)
        /*12d4*/ 	.word	0x00000000


	//----- nvinfo : EIATTR_REGCOUNT
	.align		4
.L_844:
        /*12d8*/ 	.byte	0x04, 0x2f
        /*12da*/ 	.short	(.L_846 - .L_845)
	.align		4
.L_845:
        /*12dc*/ 	.word	index@(_ZN2at6native27unrolled_elementwise_kernelINS0_13BinaryFunctorIssbZZZNS0_22logical_or_kernel_cudaERNS_14TensorIteratorEENKUlvE0_clEvENKUlvE3_clEvEUlssE_EESt5arrayIPcLm3EELi4E23TrivialOffsetCalculatorILi2EjESC_ILi1EjENS0_6memory12LoadWithCastILi2EEENSF_13StoreWithCastILi1EEEEEviT_T0_T2_T3_T4_T5_)
        /*12e0*/ 	.word	0x0000001e


	//----- nvinfo : EIATTR_FRAME_SIZE
	.align		4
.L_846:
        /*12e4*/ 	.byte	0x04, 0x11
        /*12e6*/ 	.short	(.L_848 - .L_847)
	.align		4
.L_847:
        /*12e8*/ 	.word	index@(_ZN2at6native27unrolled_elementwise_kernelINS0_13BinaryFunctorIssbZZZNS0_22logical_or_kernel_cudaERNS_14TensorIteratorEENKUlvE0_clEvENKUlvE3_clEvEUlssE_EESt5arrayIPcLm3EELi4E23TrivialOffsetCalculatorILi2EjESC_ILi1EjENS0_6memory12LoadWithCastILi2EEENSF_13StoreWithCastILi1EEEEEviT_T0_T2_T3_T4_T5_)
        /*12ec*/ 	.word	0x00000000


	//----- nvinfo : EIATTR_REGCOUNT
	.align		4
.L_848:
        /*12f0*/ 	.byte	0x04, 0x2f
        /*12f2*/ 	.short	(.L_850 - .L_849)
	.align		4
.L_849:
        /*12f4*/ 	.word	index@(_ZN2at6native18elementwise_kernelILi128ELi4EZNS0_15gpu_kernel_implINS0_13BinaryFunctorIssbZZZNS0_22logical_or_kernel_cudaERNS_14TensorIteratorEENKUlvE0_clEvENKUlvE3_clEvEUlssE_EEEEvRNS_18TensorIteratorBaseERKT_EUliE_EEviT1_)
        /*12f8*/ 	.word	0x00000018


	//----- nvinfo : EIATTR_FRAME_SIZE
	.align		4
.L_850:
        /*12fc*/ 	.byte	0x04, 0x11
        /*12fe*/ 	.short	(.L_852 - .L_851)
	.align		4
.L_851:
        /*1300*/ 	.word	index@(_ZN2at6native18elementwise_kernelILi128ELi4EZNS0_15gpu_kernel_implINS0_13BinaryFunctorIssbZZZNS0_22logical_or_kernel_cudaERNS_14TensorIteratorEENKUlvE0_clEvENKUlvE3_clEvEUlssE_EEEEvRNS_18TensorIteratorBaseERKT_EUliE_EEviT1_)
        /*1304*/ 	.word	0x00000000


	//----- nvinfo : EIATTR_REGCOUNT
	.align		4
.L_852:
        /*1308*/ 	.byte	0x04, 0x2f
        /*130a*/ 	.short	(.L_854 - .L_853)
	.align		4
.L_853:
        /*130c*/ 	.word	index@(_ZN2at6native29vectorized_elementwise_kernelILi8ENS0_13AUnaryFunctorIssbZZZNS0_22logical_or_kernel_cudaERNS_14TensorIteratorEENKUlvE0_clEvENKUlvE3_clEvEUlssE_EESt5arrayIPcLm2EEEEviT0_T1_)
        /*1310*/ 	.word	0x00000004


	//----- nvinfo : EIATTR_FRAME_SIZE
	.align		4
.L_854:
        /*1314*/ 	.byte	0x04, 0x11
        /*1316*/ 	.short	(.L_856 - .L_855)
	.align		4
.L_855:
        /*1318*/ 	.word	index@(_ZN2at6native29vectorized_elementwise_kernelILi8ENS0_13AUnaryFunctorIssbZZZNS0_22logical_or_kernel_cudaERNS_14TensorIteratorEENKUlvE0_clEvENKUlvE3_clEvEUlssE_EESt5arrayIPcLm2EEEEviT0_T1_)
        /*131c*/ 	.word	0x00000000


	//----- nvinfo : EIATTR_REGCOUNT
	.align		4
.L_856:
        /*1320*/ 	.byte	0x04, 0x2f
        /*1322*/ 	.short	(.L_858 - .L_857)
	.align		4
.L_857:
        /*1324*/ 	.word	index@(_ZN2at6native29vectorized_elementwise_kernelILi4ENS0_13AUnaryFunctorIssbZZZNS0_22logical_or_kernel_cudaERNS_14TensorIteratorEENKUlvE0_clEvENKUlvE3_clEvEUlssE_EESt5arrayIPcLm2EEEEviT0_T1_)
        /*1328*/ 	.word	0x00000020


	//----- nvinfo : EIATTR_FRAME_SIZE
	.align		4
.L_858:
        /*132c*/ 	.byte	0x04, 0x11
        /*132e*/ 	.short	(.L_860 - .L_859)
	.align		4
.L_859:
        /*1330*/ 	.word	index@(_ZN2at6native29vectorized_elementwise_kernelILi4ENS0_13AUnaryFunctorIssbZZZNS0_22logical_or_kernel_cudaERNS_14TensorIteratorEENKUlvE0_clEvENKUlvE3_clEvEUlssE_EESt5arrayIPcLm2EEEEviT0_T1_)
        /*1334*/ 	.word	0x00000000


	//----- nvinfo : EIATTR_REGCOUNT
	.align		4
.L_860:
        /*1338*/ 	.byte	0x04, 0x2f
        /*133a*/ 	.short	(.L_862 - .L_861)
	.align		4
.L_861:
        /*133c*/ 	.word	index@(_ZN2at6native29vectorized_elementwise_kernelILi2ENS0_13AUnaryFunctorIssbZZZNS0_22logical_or_kernel_cudaERNS_14TensorIteratorEENKUlvE0_clEvENKUlvE3_clEvEUlssE_EESt5arrayIPcLm2EEEEviT0_T1_)
        /*1340*/ 	.word	0x00000020


	//----- nvinfo : EIATTR_FRAME_SIZE
	.align		4
.L_862:
        /*1344*/ 	.byte	0x04, 0x11
        /*1346*/ 	.short	(.L_864 - .L_863)
	.align		4
.L_863:
        /*1348*/ 	.word	index@(_ZN2at6native29vectorized_elementwise_kernelILi2ENS0_13AUnaryFunctorIssbZZZNS0_22logical_or_kernel_cudaERNS_14TensorIteratorEENKUlvE0_clEvENKUlvE3_clEvEUlssE_EESt5arrayIPcLm2EEEEviT0_T1_)
        /*134c*/ 	.word	0x00000000


	//----- nvinfo : EIATTR_REGCOUNT
	.align		4
.L_864:
        /*1350*/ 	.byte	0x04, 0x2f
        /*1352*/ 	.short	(.L_866 - .L_865)
	.align		4
.L_865:
        /*1354*/ 	.word	index@(_ZN2at6native27unrolled_elementwise_kernelINS0_13AUnaryFunctorIssbZZZNS0_22logical_or_kernel_cudaERNS_14TensorIteratorEENKUlvE0_clEvENKUlvE3_clEvEUlssE_EESt5arrayIPcLm2EELi4E23TrivialOffsetCalculatorILi1EjESD_NS0_6memory15LoadWithoutCastENSE_16StoreWithoutCastEEEviT_T0_T2_T3_T4_T5_)
        /*1358*/ 	.word	0x00000016


	//----- nvinfo : EIATTR_FRAME_SIZE
	.align		4
.L_866:
        /*135c*/ 	.byte	0x04, 0x11
        /*135e*/ 	.short	(.L_868 - .L_867)
	.align		4
.L_867:
        /*1360*/ 	.word	index@(_ZN2at6native27unrolled_elementwise_kernelINS0_13AUnaryFunctorIssbZZZNS0_22logical_or_kernel_cudaERNS_14TensorIteratorEENKUlvE0_clEvENKUlvE3_clEvEUlssE_EESt5arrayIPcLm2EELi4E23TrivialOffsetCalculatorILi1EjESD_NS0_6memory15LoadWithoutCastENSE_16StoreWithoutCastEEEviT_T0_T2_T3_T4_T5_)
        /*1364*/ 	.word	0x00000000


	//----- nvinfo : EIATTR_REGCOUNT
	.align		4
.L_868:
        /*1368*/ 	.byte	0x04, 0x2f
        /*136a*/ 	.short	(.L_870 - .L_869)
	.align		4
.L_869:
        /*136c*/ 	.word	index@(_ZN2at6native18elementwise_kernelILi128ELi4EZNS0_22gpu_kernel_impl_nocastINS0_13AUnaryFunctorIssbZZZNS0_22logical_or_kernel_cudaERNS_14TensorIteratorEENKUlvE0_clEvENKUlvE3_clEvEUlssE_EEEEvRNS_18TensorIteratorBaseERKT_EUliE_EEviT1_)
        /*1370*/ 	.word	0x00000014


	//----- nvinfo : EIATTR_FRAME_SIZE
	.align		4
.L_870:
        /*1374*/ 	.byte	0x04, 0x11
        /*1376*/ 	.short	(.L_872 - .L_871)
	.align		4
.L_871:
        /*1378*/ 	.word	index@(_ZN2at6native18elementwise_kernelILi128ELi4EZNS0_22gpu_kernel_impl_nocastINS0_13AUnaryFunctorIssbZZZNS0_22logical_or_kernel_cudaERNS_14TensorIteratorEENKUlvE0_clEvENKUlvE3_clEvEUlssE_EEEEvRNS_18TensorIteratorBaseERKT_EUliE_EEviT1_)
        /*137c*/ 	.word	0x00000000


	//----- nvinfo : EIATTR_REGCOUNT
	.align		4
.L_872:
        /*1380*/ 	.byte	0x04, 0x2f
        /*1382*/ 	.short	(.L_874 - .L_873)
	.align		4
.L_873:
        /*1384*/ 	.word	index@(_ZN2at6native27unrolled_elementwise_kernelINS0_13AUnaryFunctorIssbZZZNS0_22logical_or_kernel_cudaERNS_14TensorIteratorEENKUlvE0_clEvENKUlvE3_clEvEUlssE_EESt5arrayIPcLm2EELi4E23TrivialOffsetCalculatorILi1EjESD_NS0_6memory12LoadWithCastILi1EEENSE_13StoreWithCastILi1EEEEEviT_T0_T2_T3_T4_T5_)
        /*1388*/ 	.word	0x0000001e


	//----- nvinfo : EIATTR_FRAME_SIZE
	.align		4
.L_874:
        /*138c*/ 	.byte	0x04, 0x11
        /*138e*/ 	.short	(.L_876 - .L_875)
	.align		4
.L_875:
        /*1390*/ 	.word	index@(_ZN2at6native27unrolled_elementwise_kernelINS0_13AUnaryFunctorIssbZZZNS0_22logical_or_kernel_cudaERNS_14TensorIteratorEENKUlvE0_clEvENKUlvE3_clEvEUlssE_EESt5arrayIPcLm2EELi4E23TrivialOffsetCalculatorILi1EjESD_NS0_6memory12LoadWithCastILi1EEENSE_13StoreWithCastILi1EEEEEviT_T0_T2_T3_T4_T5_)
        /*1394*/ 	.word	0x00000000


	//----- nvinfo : EIATTR_REGCOUNT
	.align		4
.L_876:
        /*1398*/ 	.byte	0x04, 0x2f
        /*139a*/ 	.short	(.L_878 - .L_877)
	.align		4
.L_877:
        /*139c*/ 	.word	index@(_ZN2at6native18elementwise_kernelILi128ELi4EZNS0_15gpu_kernel_implINS0_13AUnaryFunctorIssbZZZNS0_22logical_or_kernel_cudaERNS_14TensorIteratorEENKUlvE0_clEvENKUlvE3_clEvEUlssE_EEEEvRNS_18TensorIteratorBaseERKT_EUliE_EEviT1_)
        /*13a0*/ 	.word	0x00000018


	//----- nvinfo : EIATTR_FRAME_SIZE
	.align		4
.L_878:
        /*13a4*/ 	.byte	0x04, 0x11
        /*13a6*/ 	.short	(.L_880 - .L_879)
	.align		4
.L_879:
        /*13a8*/ 	.word	index@(_ZN2at6native18elementwise_kernelILi128ELi4EZNS0_15gpu_kernel_implINS0_13AUnaryFunctorIssbZZZNS0_22logical_or_kernel_cudaERNS_14TensorIteratorEENKUlvE0_clEvENKUlvE3_clEvEUlssE_EEEEvRNS_18TensorIteratorBaseERKT_EUliE_EEviT1_)
        /*13ac*/ 	.word	0x00000000


	//----- nvinfo : EIATTR_REGCOUNT
	.align		4
.L_880:
        /*13b0*/ 	.byte	0x04, 0x2f
        /*13b2*/ 	.short	(.L_882 - .L_881)
	.align		4
.L_881:
        /*13b4*/ 	.word	index@(_ZN2at6native29vectorized_elementwise_kernelILi8ENS0_13BinaryFunctorIddbZZZNS0_22logical_or_kernel_cudaERNS_14TensorIteratorEENKUlvE0_clEvENKUlvE4_clEvEUlddE_EESt5arrayIPcLm3EEEEviT0_T1_)
        /*13b8*/ 	.word	0x00000004


	//----- nvinfo : EIATTR_FRAME_SIZE
	.align		4
.L_882:
        /*13bc*/ 	.byte	0x04, 0x11
        /*13be*/ 	.short	(.L_884 - .L_883)
	.align		4
.L_883:
        /*13c0*/ 	.word	index@(_ZN2at6native29vectorized_elementwise_kernelILi8ENS0_13BinaryFunctorIddbZZZNS0_22logical_or_kernel_cudaERNS_14TensorIteratorEENKUlvE0_clEvENKUlvE4_clEvEUlddE_EESt5arrayIPcLm3EEEEviT0_T1_)
        /*13c4*/ 	.word	0x00000000


	//----- nvinfo : EIATTR_REGCOUNT
	.align		4
.L_884:
        /*13c8*/ 	.byte	0x04, 0x2f
        /*13ca*/ 	.short	(.L_886 - .L_885)
	.align		4
.L_885:
        /*13cc*/ 	.word	index@(_ZN2at6native29vectorized_elementwise_kernelILi4ENS0_13BinaryFunctorIddbZZZNS0_22logical_or_kernel_cudaERNS_14TensorIteratorEENKUlvE0_clEvENKUlvE4_clEvEUlddE_EESt5arrayIPcLm3EEEEviT0_T1_)
        /*13d0*/ 	.word	0x00000024


	//----- nvinfo : EIATTR_FRAME_SIZE
	.align		4
.L_886:
        /*13d4*/ 	.byte	0x04, 0x11
        /*13d6*/ 	.short	(.L_888 - .L_887)
	.align		4
.L_887:
        /*13d8*/ 	.word	index@(_ZN2at6native29vectorized_elementwise_kernelILi4ENS0_13BinaryFunctorIddbZZZNS0_22logical_or_kernel_cudaERNS_14TensorIteratorEENKUlvE0_clEvENKUlvE4_clEvEUlddE_EESt5arrayIPcLm3EEEEviT0_T1_)
        /*13dc*/ 	.word	0x00000000


	//----- nvinfo : EIATTR_REGCOUNT
	.align		4
.L_888:
        /*13e0*/ 	.byte	0x04, 0x2f
        /*13e2*/ 	.short	(.L_890 - .L_889)
	.align		4
.L_889:
        /*13e4*/ 	.word	index@(_ZN2at6native29vectorized_elementwise_kernelILi2ENS0_13BinaryFunctorIddbZZZNS0_22logical_or_kernel_cudaERNS_14TensorIteratorEENKUlvE0_clEvENKUlvE4_clEvEUlddE_EESt5arrayIPcLm3EEEEviT0_T1_)
        /*13e8*/ 	.word	0x00000020


	//----- nvinfo : EIATTR_FRAME_SIZE
	.align		4
.L_890:
        /*13ec*/ 	.byte	0x04, 0x11
        /*13ee*/ 	.short	(.L_892 - .L_891)
	.align		4
.L_891:
        /*13f0*/ 	.word	index@(_ZN2at6native29vectorized_elementwise_kernelILi2ENS0_13BinaryFunctorIddbZZZNS0_22logical_or_kernel_cudaERNS_14TensorIteratorEENKUlvE0_clEvENKUlvE4_clEvEUlddE_EESt5arrayIPcLm3EEEEviT0_T1_)
        /*13f4*/ 	.word	0x00000000


	//----- nvinfo : EIATTR_REGCOUNT
	.align		4
.L_892:
        /*13f8*/ 	.byte	0x04, 0x2f
        /*13fa*/ 	.short	(.L_894 - .L_893)
	.align		4
.L_893:
        /*13fc*/ 	.word	index@(_ZN2at6native27unrolled_elementwise_kernelINS0_13BinaryFunctorIddbZZZNS0_22logical_or_kernel_cudaERNS_14TensorIteratorEENKUlvE0_clEvENKUlvE4_clEvEUlddE_EESt5arrayIPcLm3EELi4E23TrivialOffsetCalculatorILi2EjESC_ILi1EjENS0_6memory15LoadWithoutCastENSF_16StoreWithoutCastEEEviT_T0_T2_T3_T4_T5_)
        /*1400*/ 	.word	0x0000001e


	//----- nvinfo : EIATTR_FRAME_SIZE
	.align		4
.L_894:
        /*1404*/ 	.byte	0x04, 0x11
        /*1406*/ 	.short	(.L_896 - .L_895)
	.align		4
.L_895:
        /*1408*/ 	.word	index@(_ZN2at6native27unrolled_elementwise_kernelINS0_13BinaryFunctorIddbZZZNS0_22logical_or_kernel_cudaERNS_14TensorIteratorEENKUlvE0_clEvENKUlvE4_clEvEUlddE_EESt5arrayIPcLm3EELi4E23TrivialOffsetCalculatorILi2EjESC_ILi1EjENS0_6memory15LoadWithoutCastENSF_16StoreWithoutCastEEEviT_T0_T2_T3_T4_T5_)
        /*140c*/ 	.word	0x00000000


	//----- nvinfo : EIATTR_REGCOUNT
	.align		4
.L_896:
        /*1410*/ 	.byte	0x04, 0x2f
        /*1412*/ 	.short	(.L_898 - .L_897)
	.align		4
.L_897:
        /*1414*/ 	.word	index@(_ZN2at6native18elementwise_kernelILi128ELi4EZNS0_22gpu_kernel_impl_nocastINS0_13BinaryFunctorIddbZZZNS0_22logical_or_kernel_cudaERNS_14TensorIteratorEENKUlvE0_clEvENKUlvE4_clEvEUlddE_EEEEvRNS_18TensorIteratorBaseERKT_EUliE_EEviT1_)
        /*1418*/ 	.word	0x00000014


	//----- nvinfo : EIATTR_FRAME_SIZE
	.align		4
.L_898:
        /*141c*/ 	.byte	0x04, 0x11
        /*141e*/ 	.short	(.L_900 - .L_899)
	.align		4
.L_899:
        /*1420*/ 	.word	index@(_ZN2at6native18elementwise_kernelILi128ELi4EZNS0_22gpu_kernel_impl_nocastINS0_13BinaryFunctorIddbZZZNS0_22logical_or_kernel_cudaERNS_14TensorIteratorEENKUlvE0_clEvENKUlvE4_clEvEUlddE_EEEEvRNS_18TensorIteratorBaseERKT_EUliE_EEviT1_)
        /*1424*/ 	.word	0x00000000


	//----- nvinfo : EIATTR_REGCOUNT
	.align		4
.L_900:
        /*1428*/ 	.byte	0x04, 0x2f
        /*142a*/ 	.short	(.L_902 - .L_901)
	.align		4
.L_901:
        /*142c*/ 	.word	index@(_ZN2at6native27unrolled_elementwise_kernelINS0_13BinaryFunctorIddbZZZNS0_22logical_or_kernel_cudaERNS_14TensorIteratorEENKUlvE0_clEvENKUlvE4_clEvEUlddE_EESt5arrayIPcLm3EELi4E23TrivialOffsetCalculatorILi2EjESC_ILi1EjENS0_6memory12LoadWithCastILi2EEENSF_13StoreWithCastILi1EEEEEviT_T0_T2_T3_T4_T5_)
        /*1430*/ 	.word	0x0000001e


	//----- nvinfo : EIATTR_FRAME_SIZE
	.align		4
.L_902:
        /*1434*/ 	.byte	0x04, 0x11
        /*1436*/ 	.short	(.L_904 - .L_903)
	.align		4
.L_903:
        /*1438*/ 	.word	index@(_ZN2at6native27unrolled_elementwise_kernelINS0_13BinaryFunctorIddbZZZNS0_22logical_or_kernel_cudaERNS_14TensorIteratorEENKUlvE0_clEvENKUlvE4_clEvEUlddE_EESt5arrayIPcLm3EELi4E23TrivialOffsetCalculatorILi2EjESC_ILi1EjENS0_6memory12LoadWithCastILi2EEENSF_13StoreWithCastILi1EEEEEviT_T0_T2_T3_T4_T5_)
        /*143c*/ 	.word	0x00000000


	//----- nvinfo : EIATTR_REGCOUNT
	.align		4
.L_904:
        /*1440*/ 	.byte	0x04, 0x2f
        /*1442*/ 	.short	(.L_906 - .L_905)
	.align		4
.L_905:
        /*1444*/ 	.word	index@(_ZN2at6native18elementwise_kernelILi128ELi4EZNS0_15gpu_kernel_implINS0_13BinaryFunctorIddbZZZNS0_22logical_or_kernel_cudaERNS_14TensorIteratorEENKUlvE0_clEvENKUlvE4_clEvEUlddE_EEEEvRNS_18TensorIteratorBaseERKT_EUliE_EEviT1_)
        /*1448*/ 	.word	0x0000001a


	//----- nvinfo : EIATTR_FRAME_SIZE
	.align		4
.L_906:
        /*144c*/ 	.byte	0x04, 0x11
        /*144e*/ 	.short	(.L_908 - .L_907)
	.align		4
.L_907:
        /*1450*/ 	.word	index@(_ZN2at6native18elementwise_kernelILi128ELi4EZNS0_15gpu_kernel_implINS0_13BinaryFunctorIddbZZZNS0_22logical_or_kernel_cudaERNS_14TensorIteratorEENKUlvE0_clEvENKUlvE4_clEvEUlddE_EEEEvRNS_18TensorIteratorBaseERKT_EUliE_EEviT1_)
        /*1454*/ 	.word	0x00000000


	//----- nvinfo : EIATTR_REGCOUNT
	.align		4
.L_908:
        /*1458*/ 	.byte	0x04, 0x2f
        /*145a*/ 	.short	(.L_910 - .L_909)
	.align		4
.L_909:
        /*145c*/ 	.word	index@(_ZN2at6native29vectorized_elementwise_kernelILi8ENS0_13AUnaryFunctorIddbZZZNS0_22logical_or_kernel_cudaERNS_14TensorIteratorEENKUlvE0_clEvENKUlvE4_clEvEUlddE_EESt5arrayIPcLm2EEEEviT0_T1_)
        /*1460*/ 	.word	0x00000004


	//----- nvinfo : EIATTR_FRAME_SIZE
	.align		4
.L_910:
        /*1464*/ 	.byte	0x04, 0x11
        /*1466*/ 	.short	(.L_912 - .L_911)
	.align		4
.L_911:
        /*1468*/ 	.word	index@(_ZN2at6native29vectorized_elementwise_kernelILi8ENS0_13AUnaryFunctorIddbZZZNS0_22logical_or_kernel_cudaERNS_14TensorIteratorEENKUlvE0_clEvENKUlvE4_clEvEUlddE_EESt5arrayIPcLm2EEEEviT0_T1_)
        /*146c*/ 	.word	0x00000000


	//----- nvinfo : EIATTR_REGCOUNT
	.align		4
.L_912:
        /*1470*/ 	.byte	0x04, 0x2f
        /*1472*/ 	.short	(.L_914 - .L_913)
	.align		4
.L_913:
        /*1474*/ 	.word	index@(_ZN2at6native29vectorized_elementwise_kernelILi4ENS0_13AUnaryFunctorIddbZZZNS0_22logical_or_kernel_cudaERNS_14TensorIteratorEENKUlvE0_clEvENKUlvE4_clEvEUlddE_EESt5arrayIPcLm2EEEEviT0_T1_)
        /*1478*/ 	.word	0x0000001e


	//----- nvinfo : EIATTR_FRAME_SIZE
	.align		4
.L_914:
        /*147c*/ 	.byte	0x04, 0x11
        /*147e*/ 	.short	(.L_916 - .L_915)
	.align		4
.L_915:
        /*1480*/ 	.word	index@(_ZN2at6native29vectorized_elementwise_kernelILi4ENS0_13AUnaryFunctorIddbZZZNS0_22logical_or_kernel_cudaERNS_14TensorIteratorEENKUlvE0_clEvENKUlvE4_clEvEUlddE_EESt5arrayIPcLm2EEEEviT0_T1_)
        /*1484*/ 	.word	0x00000000


	//----- nvinfo : EIATTR_REGCOUNT
	.align		4
.L_916:
        /*1488*/ 	.byte	0x04, 0x2f
        /*148a*/ 	.short	(.L_918 - .L_917)
	.align		4
.L_917:
        /*148c*/ 	.word	index@(_ZN2at6native29vectorized_elementwise_kernelILi2ENS0_13AUnaryFunctorIddbZZZNS0_22logical_or_kernel_cudaERNS_14TensorIteratorEENKUlvE0_clEvENKUlvE4_clEvEUlddE_EESt5arrayIPcLm2EEEEviT0_T1_)
        /*1490*/ 	.word	0x0000001e


	//----- nvinfo : EIATTR_FRAME_SIZE
	.align		4
.L_918:
        /*1494*/ 	.byte	0x04, 0x11
        /*1496*/ 	.short	(.L_920 - .L_919)
	.align		4
.L_919:
        /*1498*/ 	.word	index@(_ZN2at6native29vectorized_elementwise_kernelILi2ENS0_13AUnaryFunctorIddbZZZNS0_22logical_or_kernel_cudaERNS_14TensorIteratorEENKUlvE0_clEvENKUlvE4_clEvEUlddE_EESt5arrayIPcLm2EEEEviT0_T1_)
        /*149c*/ 	.word	0x00000000


	//----- nvinfo : EIATTR_REGCOUNT
	.align		4
.L_920:
        /*14a0*/ 	.byte	0x04, 0x2f
        /*14a2*/ 	.short	(.L_922 - .L_921)
	.align		4
.L_921:
        /*14a4*/ 	.word	index@(_ZN2at6native27unrolled_elementwise_kernelINS0_13AUnaryFunctorIddbZZZNS0_22logical_or_kernel_cudaERNS_14TensorIteratorEENKUlvE0_clEvENKUlvE4_clEvEUlddE_EESt5arrayIPcLm2EELi4E23TrivialOffsetCalculatorILi1EjESD_NS0_6memory15LoadWithoutCastENSE_16StoreWithoutCastEEEviT_T0_T2_T3_T4_T5_)
        /*14a8*/ 	.word	0x00000016


	//----- nvinfo : EIATTR_FRAME_SIZE
	.align		4
.L_922:
        /*14ac*/ 	.byte	0x04, 0x11
        /*14ae*/ 	.short	(.L_924 - .L_923)
	.align		4
.L_923:
        /*14b0*/ 	.word	index@(_ZN2at6native27unrolled_elementwise_kernelINS0_13AUnaryFunctorIddbZZZNS0_22logical_or_kernel_cudaERNS_14TensorIteratorEENKUlvE0_clEvENKUlvE4_clEvEUlddE_EESt5arrayIPcLm2EELi4E23TrivialOffsetCalculatorILi1EjESD_NS0_6memory15LoadWithoutCastENSE_16StoreWithoutCastEEEviT_T0_T2_T3_T4_T5_)
        /*14b4*/ 	.word	0x00000000


	//----- nvinfo : EIATTR_REGCOUNT
	.align		4
.L_924:
        /*14b8*/ 	.byte	0x04, 0x2f
        /*14ba*/ 	.short	(.L_926 - .L_925)
	.align		4
.L_925:
        /*14bc*/ 	.word	index@(_ZN2at6native18elementwise_kernelILi128ELi4EZNS0_22gpu_kernel_impl_nocastINS0_13AUnaryFunctorIddbZZZNS0_22logical_or_kernel_cudaERNS_14TensorIteratorEENKUlvE0_clEvENKUlvE4_clEvEUlddE_EEEEvRNS_18TensorIteratorBaseERKT_EUliE_EEviT1_)
        /*14c0*/ 	.word	0x00000014


	//----- nvinfo : EIATTR_FRAME_SIZE
	.align		4
.L_926:
        /*14c4*/ 	.byte	0x04, 0x11
        /*14c6*/ 	.short	(.L_928 - .L_927)
	.align		4
.L_927:
        /*14c8*/ 	.word	index@(_ZN2at6native18elementwise_kernelILi128ELi4EZNS0_22gpu_kernel_impl_nocastINS0_13AUnaryFunctorIddbZZZNS0_22logical_or_kernel_cudaERNS_14TensorIteratorEENKUlvE0_clEvENKUlvE4_clEvEUlddE_EEEEvRNS_18TensorIteratorBaseERKT_EUliE_EEviT1_)
        /*14cc*/ 	.word	0x00000000


	//----- nvinfo : EIATTR_REGCOUNT
	.align		4
.L_928:
        /*14d0*/ 	.byte	0x04, 0x2f
        /*14d2*/ 	.short	(.L_930 - .L_929)
	.align		4
.L_929:
        /*14d4*/ 	.word	index@(_ZN2at6native27unrolled_elementwise_kernelINS0_13AUnaryFunctorIddbZZZNS0_22logical_or_kernel_cudaERNS_14TensorIteratorEENKUlvE0_clEvENKUlvE4_clEvEUlddE_EESt5arrayIPcLm2EELi4E23TrivialOffsetCalculatorILi1EjESD_NS0_6memory12LoadWithCastILi1EEENSE_13StoreWithCastILi1EEEEEviT_T0_T2_T3_T4_T5_)
        /*14d8*/ 	.word	0x0000001e


	//----- nvinfo : EIATTR_FRAME_SIZE
	.align		4
.L_930:
        /*14dc*/ 	.byte	0x04, 0x11
        /*14de*/ 	.short	(.L_932 - .L_931)
	.align		4
.L_931:
        /*14e0*/ 	.word	index@(_ZN2at6native27unrolled_elementwise_kernelINS0_13AUnaryFunctorIddbZZZNS0_22logical_or_kernel_cudaERNS_14TensorIteratorEENKUlvE0_clEvENKUlvE4_clEvEUlddE_EESt5arrayIPcLm2EELi4E23TrivialOffsetCalculatorILi1EjESD_NS0_6memory12LoadWithCastILi1EEENSE_13StoreWithCastILi1EEEEEviT_T0_T2_T3_T4_T5_)
        /*14e4*/ 	.word	0x00000000


	//----- nvinfo : EIATTR_REGCOUNT
	.align		4
.L_932:
        /*14e8*/ 	.byte	0x04, 0x2f
        /*14ea*/ 	.short	(.L_934 - .L_933)
	.align		4
.L_933:
        /*14ec*/ 	.word	index@(_ZN2at6native18elementwise_kernelILi128ELi4EZNS0_15gpu_kernel_implINS0_13AUnaryFunctorIddbZZZNS0_22logical_or_kernel_cudaERNS_14TensorIteratorEENKUlvE0_clEvENKUlvE4_clEvEUlddE_EEEEvRNS_18TensorIteratorBaseERKT_EUliE_EEviT1_)
        /*14f0*/ 	.word	0x00000018


	//----- nvinfo : EIATTR_FRAME_SIZE
	.align		4
.L_934:
        /*14f4*/ 	.byte	0x04, 0x11
        /*14f6*/ 	.short	(.L_936 - .L_935)
	.align		4
.L_935:
        /*14f8*/ 	.word	index@(_ZN2at6native18elementwise_kernelILi128ELi4EZNS0_15gpu_kernel_implINS0_13AUnaryFunctorIddbZZZNS0_22logical_or_kernel_cudaERNS_14TensorIteratorEENKUlvE0_clEvENKUlvE4_clEvEUlddE_EEEEvRNS_18TensorIteratorBaseERKT_EUliE_EEviT1_)
        /*14fc*/ 	.word	0x00000000


	//----- nvinfo : EIATTR_REGCOUNT
	.align		4
.L_936:
        /*1500*/ 	.byte	0x04, 0x2f
        /*1502*/ 	.short	(.L_938 - .L_937)
	.align		4
.L_937:
        /*1504*/ 	.word	index@(_ZN2at6native29vectorized_elementwise_kernelILi8ENS0_13BinaryFunctorIffbZZZNS0_22logical_or_kernel_cudaERNS_14TensorIteratorEENKUlvE0_clEvENKUlvE5_clEvEUlffE_EESt5arrayIPcLm3EEEEviT0_T1_)
        /*1508*/ 	.word	0x00000004


	//----- nvinfo : EIATTR_FRAME_SIZE
	.align		4
.L_938:
        /*150c*/ 	.byte	0x04, 0x11
        /*150e*/ 	.short	(.L_940 - .L_939)
	.align		4
.L_939:
        /*1510*/ 	.word	index@(_ZN2at6native29vectorized_elementwise_kernelILi8ENS0_13BinaryFunctorIffbZZZNS0_22logical_or_kernel_cudaERNS_14TensorIteratorEENKUlvE0_clEvENKUlvE5_clEvEUlffE_EESt5arrayIPcLm3EEEEviT0_T1_)
        /*1514*/ 	.word	0x00000000


	//----- nvinfo : EIATTR_REGCOUNT
	.align		4
.L_940:
        /*1518*/ 	.byte	0x04, 0x2f
        /*151a*/ 	.short	(.L_942 - .L_941)
	.align		4
.L_941:
        /*151c*/ 	.word	index@(_ZN2at6native29vectorized_elementwise_kernelILi4ENS0_13BinaryFunctorIffbZZZNS0_22logical_or_kernel_cudaERNS_14TensorIteratorEENKUlvE0_clEvENKUlvE5_clEvEUlffE_EESt5arrayIPcLm3EEEEviT0_T1_)
        /*1520*/ 	.word	0x0000001e


	//----- nvinfo : EIATTR_FRAME_SIZE
	.align		4
.L_942:
        /*1524*/ 	.byte	0x04, 0x11
        /*1526*/ 	.short	(.L_944 - .L_943)
	.align		4
.L_943:
        /*1528*/ 	.word	index@(_ZN2at6native29vectorized_elementwise_kernelILi4ENS0_13BinaryFunctorIffbZZZNS0_22logical_or_kernel_cudaERNS_14TensorIteratorEENKUlvE0_clEvENKUlvE5_clEvEUlffE_EESt5arrayIPcLm3EEEEviT0_T1_)
        /*152c*/ 	.word	0x00000000


	//----- nvinfo : EIATTR_REGCOUNT
	.align		4
.L_944:
        /*1530*/ 	.byte	0x04, 0x2f
        /*1532*/ 	.short	(.L_946 - .L_945)
	.align		4
.L_945:
        /*1534*/ 	.word	index@(_ZN2at6native29vectorized_elementwise_kernelILi2ENS0_13BinaryFunctorIffbZZZNS0_22logical_or_kernel_cudaERNS_14TensorIteratorEENKUlvE0_clEvENKUlvE5_clEvEUlffE_EESt5arrayIPcLm3EEEEviT0_T1_)
        /*1538*/ 	.word	0x0000001e


	//----- nvinfo : EIATTR_FRAME_SIZE
	.align		4
.L_946:
        /*153c*/ 	.byte	0x04, 0x11
        /*153e*/ 	.short	(.L_948 - .L_947)
	.align		4
.L_947:
        /*1540*/ 	.word	index@(_ZN2at6native29vectorized_elementwise_kernelILi2ENS0_13BinaryFunctorIffbZZZNS0_22logical_or_kernel_cudaERNS_14TensorIteratorEENKUlvE0_clEvENKUlvE5_clEvEUlffE_EESt5arrayIPcLm3EEEEviT0_T1_)
        /*1544*/ 	.word	0x00000000


	//----- nvinfo : EIATTR_REGCOUNT
	.align		4
.L_948:
        /*1548*/ 	.byte	0x04, 0x2f
        /*154a*/ 	.short	(.L_950 - .L_949)
	.align		4
.L_949:
        /*154c*/ 	.word	index@(_ZN2at6native27unrolled_elementwise_kernelINS0_13BinaryFunctorIffbZZZNS0_22logical_or_kernel_cudaERNS_14TensorIteratorEENKUlvE0_clEvENKUlvE5_clEvEUlffE_EESt5arrayIPcLm3EELi4E23TrivialOffsetCalculatorILi2EjESC_ILi1EjENS0_6memory15LoadWithoutCastENSF_16StoreWithoutCastEEEviT_T0_T2_T3_T4_T5_)
        /*1550*/ 	.word	0x0000001e


	//----- nvinfo : EIATTR_FRAME_SIZE
	.align		4
.L_950:
        /*1554*/ 	.byte	0x04, 0x11
        /*1556*/ 	.short	(.L_952 - .L_951)
	.align		4
.L_951:
        /*1558*/ 	.word	index@(_ZN2at6native27unrolled_elementwise_kernelINS0_13BinaryFunctorIffbZZZNS0_22logical_or_kernel_cudaERNS_14TensorIteratorEENKUlvE0_clEvENKUlvE5_clEvEUlffE_EESt5arrayIPcLm3EELi4E23TrivialOffsetCalculatorILi2EjESC_ILi1EjENS0_6memory15LoadWithoutCastENSF_16StoreWithoutCastEEEviT_T0_T2_T3_T4_T5_)
        /*155c*/ 	.word	0x00000000


	//----- nvinfo : EIATTR_REGCOUNT
	.align		4
.L_952:
        /*1560*/ 	.byte	0x04, 0x2f
        /*1562*/ 	.short	(.L_954 - .L_953)
	.align		4
.L_953:
        /*1564*/ 	.word	index@(_ZN2at6native18elementwise_kernelILi128ELi4EZNS0_22gpu_kernel_impl_nocastINS0_13BinaryFunctorIffbZZZNS0_22logical_or_kernel_cudaERNS_14TensorIteratorEENKUlvE0_clEvENKUlvE5_clEvEUlffE_EEEEvRNS_18TensorIteratorBaseERKT_EUliE_EEviT1_)
        /*1568*/ 	.word	0x00000014


	//----- nvinfo : EIATTR_FRAME_SIZE
	.align		4
.L_954:
        /*156c*/ 	.byte	0x04, 0x11
        /*156e*/ 	.short	(.L_956 - .L_955)
	.align		4
.L_955:
        /*1570*/ 	.word	index@(_ZN2at6native18elementwise_kernelILi128ELi4EZNS0_22gpu_kernel_impl_nocastINS0_13BinaryFunctorIffbZZZNS0_22logical_or_kernel_cudaERNS_14TensorIteratorEENKUlvE0_clEvENKUlvE5_clEvEUlffE_EEEEvRNS_18TensorIteratorBaseERKT_EUliE_EEviT1_)
        /*1574*/ 	.word	0x00000000


	//----- nvinfo : EIATTR_REGCOUNT
	.align		4
.L_956:
        /*1578*/ 	.byte	0x04, 0x2f
        /*157a*/ 	.short	(.L_958 - .L_957)
	.align		4
.L_957:
        /*157c*/ 	.word	index@(_ZN2at6native27unrolled_elementwise_kernelINS0_13BinaryFunctorIffbZZZNS0_22logical_or_kernel_cudaERNS_14TensorIteratorEENKUlvE0_clEvENKUlvE5_clEvEUlffE_EESt5arrayIPcLm3EELi4E23TrivialOffsetCalculatorILi2EjESC_ILi1EjENS0_6memory12LoadWithCastILi2EEENSF_13StoreWithCastILi1EEEEEviT_T0_T2_T3_T4_T5_)
        /*1580*/ 	.word	0x0000001e


	//----- nvinfo : EIATTR_FRAME_SIZE
	.align		4
.L_958:
        /*1584*/ 	.byte	0x04, 0x11
        /*1586*/ 	.short	(.L_960 - .L_959)
	.align		4
.L_959:
        /*1588*/ 	.word	index@(_ZN2at6native27unrolled_elementwise_kernelINS0_13BinaryFunctorIffbZZZNS0_22logical_or_kernel_cudaERNS_14TensorIteratorEENKUlvE0_clEvENKUlvE5_clEvEUlffE_EESt5arrayIPcLm3EELi4E23TrivialOffsetCalculatorILi2EjESC_ILi1EjENS0_6memory12LoadWithCastILi2EEENSF_13StoreWithCastILi1EEEEEviT_T0_T2_T3_T4_T5_)
        /*158c*/ 	.word	0x00000000


	//----- nvinfo : EIATTR_REGCOUNT
	.align		4
.L_960:
        /*1590*/ 	.byte	0x04, 0x2f
        /*1592*/ 	.short	(.L_962 - .L_961)
	.align		4
.L_961:
        /*1594*/ 	.word	index@(_ZN2at6native18elementwise_kernelILi128ELi4EZNS0_15gpu_kernel_implINS0_13BinaryFunctorIffbZZZNS0_22logical_or_kernel_cudaERNS_14TensorIteratorEENKUlvE0_clEvENKUlvE5_clEvEUlffE_EEEEvRNS_18TensorIteratorBaseERKT_EUliE_EEviT1_)
        /*1598*/ 	.word	0x00000018


	//----- nvinfo : EIATTR_FRAME_SIZE
	.align		4
.L_962:
        /*159c*/ 	.byte	0x04, 0x11
        /*159e*/ 	.short	(.L_964 - .L_963)
	.align		4
.L_963:
        /*15a0*/ 	.word	index@(_ZN2at6native18elementwise_kernelILi128ELi4EZNS0_15gpu_kernel_implINS0_13BinaryFunctorIffbZZZNS0_22logical_or_kernel_cudaERNS_14TensorIteratorEENKUlvE0_clEvENKUlvE5_clEvEUlffE_EEEEvRNS_18TensorIteratorBaseERKT_EUliE_EEviT1_)
        /*15a4*/ 	.word	0x00000000


	//----- nvinfo : EIATTR_REGCOUNT
	.align		4
.L_964:
        /*15a8*/ 	.byte	0x04, 0x2f
        /*15aa*/ 	.short	(.L_966 - .L_965)
	.align		4
.L_965:
        /*15ac*/ 	.word	index@(_ZN2at6native29vectorized_elementwise_kernelILi8ENS0_13AUnaryFunctorIffbZZZNS0_22logical_or_kernel_cudaERNS_14TensorIteratorEENKUlvE0_clEvENKUlvE5_clEvEUlffE_EESt5arrayIPcLm2EEEEviT0_T1_)
        /*15b0*/ 	.word	0x00000004


	//----- nvinfo : EIATTR_FRAME_SIZE
	.align		4
.L_966:
        /*15b4*/ 	.byte	0x04, 0x11
        /*15b6*/ 	.short	(.L_968 - .L_967)
	.align		4
.L_967:
        /*15b8*/ 	.word	index@(_ZN2at6native29vectorized_elementwise_kernelILi8ENS0_13AUnaryFunctorIffbZZZNS0_22logical_or_kernel_cudaERNS_14TensorIteratorEENKUlvE0_clEvENKUlvE5_clEvEUlffE_EESt5arrayIPcLm2EEEEviT0_T1_)
        /*15bc*/ 	.word	0x00000000


	//----- nvinfo : EIATTR_REGCOUNT
	.align		4
.L_968:
        /*15c0*/ 	.byte	0x04, 0x2f
        /*15c2*/ 	.short	(.L_970 - .L_969)
	.align		4
.L_969:
        /*15c4*/ 	.word	index@(_ZN2at6native29vectorized_elementwise_kernelILi4ENS0_13AUnaryFunctorIffbZZZNS0_22logical_or_kernel_cudaERNS_14TensorIteratorEENKUlvE0_clEvENKUlvE5_clEvEUlffE_EESt5arrayIPcLm2EEEEviT0_T1_)
        /*15c8*/ 	.word	0x00000020


	//----- nvinfo : EIATTR_FRAME_SIZE
	.align		4
.L_970:
        /*15cc*/ 	.byte	0x04, 0x11
        /*15ce*/ 	.short	(.L_972 - .L_971)
	.align		4
.L_971:
        /*15d0*/ 	.word	index@(_ZN2at6native29vectorized_elementwise_kernelILi4ENS0_13AUnaryFunctorIffbZZZNS0_22logical_or_kernel_cudaERNS_14TensorIteratorEENKUlvE0_clEvENKUlvE5_clEvEUlffE_EESt5arrayIPcLm2EEEEviT0_T1_)
        /*15d4*/ 	.word	0x00000000


	//----- nvinfo : EIATTR_REGCOUNT
	.align		4
.L_972:
        /*15d8*/ 	.byte	0x04, 0x2f
        /*15da*/ 	.short	(.L_974 - .L_973)
	.align		4
.L_973:
        /*15dc*/ 	.word	index@(_ZN2at6native29vectorized_elementwise_kernelILi2ENS0_13AUnaryFunctorIffbZZZNS0_22logical_or_kernel_cudaERNS_14TensorIteratorEENKUlvE0_clEvENKUlvE5_clEvEUlffE_EESt5arrayIPcLm2EEEEviT0_T1_)
        /*15e0*/ 	.word	0x00000020


	//----- nvinfo : EIATTR_FRAME_SIZE
	.align		4
.L_974:
        /*15e4*/ 	.byte	0x04, 0x11
        /*15e6*/ 	.short	(.L_976 - .L_975)
	.align		4
.L_975:
        /*15e8*/ 	.word	index@(_ZN2at6native29vectorized_elementwise_kernelILi2ENS0_13AUnaryFunctorIffbZZZNS0_22logical_or_kernel_cudaERNS_14TensorIteratorEENKUlvE0_clEvENKUlvE5_clEvEUlffE_EESt5arrayIPcLm2EEEEviT0_T1_)
        /*15ec*/ 	.word	0x00000000


	//----- nvinfo : EIATTR_REGCOUNT
	.align		4
.L_976:
        /*15f0*/ 	.byte	0x04, 0x2f
        /*15f2*/ 	.short	(.L_978 - .L_977)
	.align		4
.L_977:
        /*15f4*/ 	.word	index@(_ZN2at6native27unrolled_elementwise_kernelINS0_13AUnaryFunctorIffbZZZNS0_22logical_or_kernel_cudaERNS_14TensorIteratorEENKUlvE0_clEvENKUlvE5_clEvEUlffE_EESt5arrayIPcLm2EELi4E23TrivialOffsetCalculatorILi1EjESD_NS0_6memory15LoadWithoutCastENSE_16StoreWithoutCastEEEviT_T0_T2_T3_T4_T5_)
        /*15f8*/ 	.word	0x00000016


	//----- nvinfo : EIATTR_FRAME_SIZE
	.align		4
.L_978:
        /*15fc*/ 	.byte	0x04, 0x11
        /*15fe*/ 	.short	(.L_980 - .L_979)
	.align		4
.L_979:
        /*1600*/ 	.word	index@(_ZN2at6native27unrolled_elementwise_kernelINS0_13AUnaryFunctorIffbZZZNS0_22logical_or_kernel_cudaERNS_14TensorIteratorEENKUlvE0_clEvENKUlvE5_clEvEUlffE_EESt5arrayIPcLm2EELi4E23TrivialOffsetCalculatorILi1EjESD_NS0_6memory15LoadWithoutCastENSE_16StoreWithoutCastEEEviT_T0_T2_T3_T4_T5_)
        /*1604*/ 	.word	0x00000000


	//----- nvinfo : EIATTR_REGCOUNT
	.align		4
.L_980:
        /*1608*/ 	.byte	0x04, 0x2f
        /*160a*/ 	.short	(.L_982 - .L_981)
	.align		4
.L_981:
        /*160c*/ 	.word	index@(_ZN2at6native18elementwise_kernelILi128ELi4EZNS0_22gpu_kernel_impl_nocastINS0_13AUnaryFunctorIffbZZZNS0_22logical_or_kernel_cudaERNS_14TensorIteratorEENKUlvE0_clEvENKUlvE5_clEvEUlffE_EEEEvRNS_18TensorIteratorBaseERKT_EUliE_EEviT1_)
        /*1610*/ 	.word	0x00000014


	//----- nvinfo : EIATTR_FRAME_SIZE
	.align		4
.L_982:
        /*1614*/ 	.byte	0x04, 0x11
        /*1616*/ 	.short	(.L_984 - .L_983)
	.align		4
.L_983:
        /*1618*/ 	.word	index@(_ZN2at6native18elementwise_kernelILi128ELi4EZNS0_22gpu_kernel_impl_nocastINS0_13AUnaryFunctorIffbZZZNS0_22logical_or_kernel_cudaERNS_14TensorIteratorEENKUlvE0_clEvENKUlvE5_clEvEUlffE_EEEEvRNS_18TensorIteratorBaseERKT_EUliE_EEviT1_)
        /*161c*/ 	.word	0x00000000


	//----- nvinfo : EIATTR_REGCOUNT
	.align		4
.L_984:
        /*1620*/ 	.byte	0x04, 0x2f
        /*1622*/ 	.short	(.L_986 - .L_985)
	.align		4
.L_985:
        /*1624*/ 	.word	index@(_ZN2at6native27unrolled_elementwise_kernelINS0_13AUnaryFunctorIffbZZZNS0_22logical_or_kernel_cudaERNS_14TensorIteratorEENKUlvE0_clEvENKUlvE5_clEvEUlffE_EESt5arrayIPcLm2EELi4E23TrivialOffsetCalculatorILi1EjESD_NS0_6memory12LoadWithCastILi1EEENSE_13StoreWithCastILi1EEEEEviT_T0_T2_T3_T4_T5_)
        /*1628*/ 	.word	0x0000001e


	//----- nvinfo : EIATTR_FRAME_SIZE
	.align		4
.L_986:
        /*162c*/ 	.byte	0x04, 0x11
        /*162e*/ 	.short	(.L_988 - .L_987)
	.align		4
.L_987:
        /*1630*/ 	.word	index@(_ZN2at6native27unrolled_elementwise_kernelINS0_13AUnaryFunctorIffbZZZNS0_22logical_or_kernel_cudaERNS_14TensorIteratorEENKUlvE0_clEvENKUlvE5_clEvEUlffE_EESt5arrayIPcLm2EELi4E23TrivialOffsetCalculatorILi1EjESD_NS0_6memory12LoadWithCastILi1EEENSE_13StoreWithCastILi1EEEEEviT_T0_T2_T3_T4_T5_)
        /*1634*/ 	.word	0x00000000


	//----- nvinfo : EIATTR_REGCOUNT
	.align		4
.L_988:
        /*1638*/ 	.byte	0x04, 0x2f
        /*163a*/ 	.short	(.L_990 - .L_989)
	.align		4
.L_989:
        /*163c*/ 	.word	index@(_ZN2at6native18elementwise_kernelILi128ELi4EZNS0_15gpu_kernel_implINS0_13AUnaryFunctorIffbZZZNS0_22logical_or_kernel_cudaERNS_14TensorIteratorEENKUlvE0_clEvENKUlvE5_clEvEUlffE_EEEEvRNS_18TensorIteratorBaseERKT_EUliE_EEviT1_)
        /*1640*/ 	.word	0x00000018


	//----- nvinfo : EIATTR_FRAME_SIZE
	.align		4
.L_990:
        /*1644*/ 	.byte	0x04, 0x11
        /*1646*/ 	.short	(.L_992 - .L_991)
	.align		4
.L_991:
        /*1648*/ 	.word	index@(_ZN2at6native18elementwise_kernelILi128ELi4EZNS0_15gpu_kernel_implINS0_13AUnaryFunctorIffbZZZNS0_22logical_or_kernel_cudaERNS_14TensorIteratorEENKUlvE0_clEvENKUlvE5_clEvEUlffE_EEEEvRNS_18TensorIteratorBaseERKT_EUliE_EEviT1_)
        /*164c*/ 	.word	0x00000000


	//----- nvinfo : EIATTR_REGCOUNT
	.align		4
.L_992:
        /*1650*/ 	.byte	0x04, 0x2f
        /*1652*/ 	.short	(.L_994 - .L_993)
	.align		4
.L_993:
        /*1654*/ 	.word	index@(_ZN2at6native29vectorized_elementwise_kernelILi8ENS0_13BinaryFunctorIN3c104HalfES4_bZZZNS0_22logical_or_kernel_cudaERNS_14TensorIteratorEENKUlvE0_clEvENKUlvE6_clEvEUlS4_S4_E_EESt5arrayIPcLm3EEEEviT0_T1_)
        /*1658*/ 	.word	0x00000004


	//----- nvinfo : EIATTR_FRAME_SIZE
	.align		4
.L_994:
        /*165c*/ 	.byte	0x04, 0x11
        /*165e*/ 	.short	(.L_996 - .L_995)
	.align		4
.L_995:
        /*1660*/ 	.word	index@(_ZN2at6native29vectorized_elementwise_kernelILi8ENS0_13BinaryFunctorIN3c104HalfES4_bZZZNS0_22logical_or_kernel_cudaERNS_14TensorIteratorEENKUlvE0_clEvENKUlvE6_clEvEUlS4_S4_E_EESt5arrayIPcLm3EEEEviT0_T1_)
        /*1664*/ 	.word	0x00000000


	//----- nvinfo : EIATTR_REGCOUNT
	.align		4
.L_996:
        /*1668*/ 	.byte	0x04, 0x2f
        /*166a*/ 	.short	(.L_998 - .L_997)
	.align		4
.L_997:
        /*166c*/ 	.word	index@(_ZN2at6native29vectorized_elementwise_kernelILi4ENS0_13BinaryFunctorIN3c104HalfES4_bZZZNS0_22logical_or_kernel_cudaERNS_14TensorIteratorEENKUlvE0_clEvENKUlvE6_clEvEUlS4_S4_E_EESt5arrayIPcLm3EEEEviT0_T1_)
        /*1670*/ 	.word	0x0000001e


	//----- nvinfo : EIATTR_FRAME_SIZE
	.align		4
.L_998:
        /*1674*/ 	.byte	0x04, 0x11
        /*1676*/ 	.short	(.L_1000 - .L_999)
	.align		4
.L_999:
        /*1678*/ 	.word	index@(_ZN2at6native29vectorized_elementwise_kernelILi4ENS0_13BinaryFunctorIN3c104HalfES4_bZZZNS0_22logical_or_kernel_cudaERNS_14TensorIteratorEENKUlvE0_clEvENKUlvE6_clEvEUlS4_S4_E_EESt5arrayIPcLm3EEEEviT0_T1_)
        /*167c*/ 	.word	0x00000000


	//----- nvinfo : EIATTR_REGCOUNT
	.align		4
.L_1000:
        /*1680*/ 	.byte	0x04, 0x2f
        /*1682*/ 	.short	(.L_1002 - .L_1001)
	.align		4
.L_1001:
        /*1684*/ 	.word	index@(_ZN2at6native29vectorized_elementwise_kernelILi2ENS0_13BinaryFunctorIN3c104HalfES4_bZZZNS0_22logical_or_kernel_cudaERNS_14TensorIteratorEENKUlvE0_clEvENKUlvE6_clEvEUlS4_S4_E_EESt5arrayIPcLm3EEEEviT0_T1_)
        /*1688*/ 	.word	0x0000001e


	//----- nvinfo : EIATTR_FRAME_SIZE
	.align		4
.L_1002:
        /*168c*/ 	.byte	0x04, 0x11
        /*168e*/ 	.short	(.L_1004 - .L_1003)
	.align		4
.L_1003:
        /*1690*/ 	.word	index@(_ZN2at6native29vectorized_elementwise_kernelILi2ENS0_13BinaryFunctorIN3c104HalfES4_bZZZNS0_22logical_or_kernel_cudaERNS_14TensorIteratorEENKUlvE0_clEvENKUlvE6_clEvEUlS4_S4_E_EESt5arrayIPcLm3EEEEviT0_T1_)
        /*1694*/ 	.word	0x00000000


	//----- nvinfo : EIATTR_REGCOUNT
	.align		4
.L_1004:
        /*1698*/ 	.byte	0x04, 0x2f
        /*169a*/ 	.short	(.L_1006 - .L_1005)
	.align		4
.L_1005:
        /*169c*/ 	.word	index@(_ZN2at6native27unrolled_elementwise_kernelINS0_13BinaryFunctorIN3c104HalfES4_bZZZNS0_22logical_or_kernel_cudaERNS_14TensorIteratorEENKUlvE0_clEvENKUlvE6_clEvEUlS4_S4_E_EESt5arrayIPcLm3EELi4E23TrivialOffsetCalculatorILi2EjESE_ILi1EjENS0_6memory15LoadWithoutCastENSH_16StoreWithoutCastEEEviT_T0_T2_T3_T4_T5_)
        /*16a0*/ 	.word	0x0000001c


	//----- nvinfo : EIATTR_FRAME_SIZE
	.align		4
.L_1006:
        /*16a4*/ 	.byte	0x04, 0x11
        /*16a6*/ 	.short	(.L_1008 - .L_1007)
	.align		4
.L_1007:
        /*16a8*/ 	.word	index@(_ZN2at6native27unrolled_elementwise_kernelINS0_13BinaryFunctorIN3c104HalfES4_bZZZNS0_22logical_or_kernel_cudaERNS_14TensorIteratorEENKUlvE0_clEvENKUlvE6_clEvEUlS4_S4_E_EESt5arrayIPcLm3EELi4E23TrivialOffsetCalculatorILi2EjESE_ILi1EjENS0_6memory15LoadWithoutCastENSH_16StoreWithoutCastEEEviT_T0_T2_T3_T4_T5_)
        /*16ac*/ 	.word	0x00000000


	//----- nvinfo : EIATTR_REGCOUNT
	.align		4
.L_1008:
        /*16b0*/ 	.byte	0x04, 0x2f
        /*16b2*/ 	.short	(.L_1010 - .L_1009)
	.align		4
.L_1009:
        /*16b4*/ 	.word	index@(_ZN2at6native18elementwise_kernelILi128ELi4EZNS0_22gpu_kernel_impl_nocastINS0_13BinaryFunctorIN3c104HalfES5_bZZZNS0_22logical_or_kernel_cudaERNS_14TensorIteratorEENKUlvE0_clEvENKUlvE6_clEvEUlS5_S5_E_EEEEvRNS_18TensorIteratorBaseERKT_EUliE_EEviT1_)
        /*16b8*/ 	.word	0x00000014


	//----- nvinfo : EIATTR_FRAME_SIZE
	.align		4
.L_1010:
        /*16bc*/ 	.byte	0x04, 0x11
        /*16be*/ 	.short	(.L_1012 - .L_1011)
	.align		4
.L_1011:
        /*16c0*/ 	.word	index@(_ZN2at6native18elementwise_kernelILi128ELi4EZNS0_22gpu_kernel_impl_nocastINS0_13BinaryFunctorIN3c104HalfES5_bZZZNS0_22logical_or_kernel_cudaERNS_14TensorIteratorEENKUlvE0_clEvENKUlvE6_clEvEUlS5_S5_E_EEEEvRNS_18TensorIteratorBaseERKT_EUliE_EEviT1_)
        /*16c4*/ 	.word	0x00000000


	//----- nvinfo : EIATTR_REGCOUNT
	.align		4
.L_1012:
        /*16c8*/ 	.byte	0x04, 0x2f
        /*16ca*/ 	.short	(.L_1014 - .L_1013)
	.align		4
.L_1013:
        /*16cc*/ 	.word	index@(_ZN2at6native27unrolled_elementwise_kernelINS0_13BinaryFunctorIN3c104HalfES4_bZZZNS0_22logical_or_kernel_cudaERNS_14TensorIteratorEENKUlvE0_clEvENKUlvE6_clEvEUlS4_S4_E_EESt5arrayIPcLm3EELi4E23TrivialOffsetCalculatorILi2EjESE_ILi1EjENS0_6memory12LoadWithCastILi2EEENSH_13StoreWithCastILi1EEEEEviT_T0_T2_T3_T4_T5_)
        /*16d0*/ 	.word	0x0000001f


	//----- nvinfo : EIATTR_FRAME_SIZE
	.align		4
.L_1014:
        /*16d4*/ 	.byte	0x04, 0x11
        /*16d6*/ 	.short	(.L_1016 - .L_1015)
	.align		4
.L_1015:
        /*16d8*/ 	.word	index@(_ZN2at6native27unrolled_elementwise_kernelINS0_13BinaryFunctorIN3c104HalfES4_bZZZNS0_22logical_or_kernel_cudaERNS_14TensorIteratorEENKUlvE0_clEvENKUlvE6_clEvEUlS4_S4_E_EESt5arrayIPcLm3EELi4E23TrivialOffsetCalculatorILi2EjESE_ILi1EjENS0_6memory12LoadWithCastILi2EEENSH_13StoreWithCastILi1EEEEEviT_T0_T2_T3_T4_T5_)
        /*16dc*/ 	.word	0x00000000


	//----- nvinfo : EIATTR_REGCOUNT
	.align		4
.L_1016:
        /*16e0*/ 	.byte	0x04, 0x2f
        /*16e2*/ 	.short	(.L_1018 - .L_1017)
	.align		4
.L_1017:
        /*16e4*/ 	.word	index@(_ZN2at6native18elementwise_kernelILi128ELi4EZNS0_15gpu_kernel_implINS0_13BinaryFunctorIN3c104HalfES5_bZZZNS0_22logical_or_kernel_cudaERNS_14TensorIteratorEENKUlvE0_clEvENKUlvE6_clEvEUlS5_S5_E_EEEEvRNS_18TensorIteratorBaseERKT_EUliE_EEviT1_)
        /*16e8*/ 	.word	0x00000018


	//----- nvinfo : EIATTR_FRAME_SIZE
	.align		4
.L_1018:
        /*16ec*/ 	.byte	0x04, 0x11
        /*16ee*/ 	.short	(.L_1020 - .L_1019)
	.align		4
.L_1019:
        /*16f0*/ 	.word	index@(_ZN2at6native18elementwise_kernelILi128ELi4EZNS0_15gpu_kernel_implINS0_13BinaryFunctorIN3c104HalfES5_bZZZNS0_22logical_or_kernel_cudaERNS_14TensorIteratorEENKUlvE0_clEvENKUlvE6_clEvEUlS5_S5_E_EEEEvRNS_18TensorIteratorBaseERKT_EUliE_EEviT1_)
        /*16f4*/ 	.word	0x00000000


	//----- nvinfo : EIATTR_REGCOUNT
	.align		4
.L_1020:
        /*16f8*/ 	.byte	0x04, 0x2f
        /*16fa*/ 	.short	(.L_1022 - .L_1021)
	.align		4
.L_1021:
        /*16fc*/ 	.word	index@(_ZN2at6native29vectorized_elementwise_kernelILi8ENS0_13AUnaryFunctorIN3c104HalfES4_bZZZNS0_22logical_or_kernel_cudaERNS_14TensorIteratorEENKUlvE0_clEvENKUlvE6_clEvEUlS4_S4_E_EESt5arrayIPcLm2EEEEviT0_T1_)
        /*1700*/ 	.word	0x00000004


	//----- nvinfo : EIATTR_FRAME_SIZE
	.align		4
.L_1022:
        /*1704*/ 	.byte	0x04, 0x11
        /*1706*/ 	.short	(.L_1024 - .L_1023)
	.align		4
.L_1023:
        /*1708*/ 	.word	index@(_ZN2at6native29vectorized_elementwise_kernelILi8ENS0_13AUnaryFunctorIN3c104HalfES4_bZZZNS0_22logical_or_kernel_cudaERNS_14TensorIteratorEENKUlvE0_clEvENKUlvE6_clEvEUlS4_S4_E_EESt5arrayIPcLm2EEEEviT0_T1_)
        /*170c*/ 	.word	0x00000000


	//----- nvinfo : EIATTR_REGCOUNT
	.align		4
.L_1024:
        /*1710*/ 	.byte	0x04, 0x2f
        /*1712*/ 	.short	(.L_1026 - .L_1025)
	.align		4
.L_1025:
        /*1714*/ 	.word	index@(_ZN2at6native29vectorized_elementwise_kernelILi4ENS0_13AUnaryFunctorIN3c104HalfES4_bZZZNS0_22logical_or_kernel_cudaERNS_14TensorIteratorEENKUlvE0_clEvENKUlvE6_clEvEUlS4_S4_E_EESt5arrayIPcLm2EEEEviT0_T1_)
        /*1718*/ 	.word	0x0000001c


	//----- nvinfo : EIATTR_FRAME_SIZE
	.align		4
.L_1026:
        /*171c*/ 	.byte	0x04, 0x11
        /*171e*/ 	.short	(.L_1028 - .L_1027)
	.align		4
.L_1027:
        /*1720*/ 	.word	index@(_ZN2at6native29vectorized_elementwise_kernelILi4ENS0_13AUnaryFunctorIN3c104HalfES4_bZZZNS0_22logical_or_kernel_cudaERNS_14TensorIteratorEENKUlvE0_clEvENKUlvE6_clEvEUlS4_S4_E_EESt5arrayIPcLm2EEEEviT0_T1_)
        /*1724*/ 	.word	0x00000000


	//----- nvinfo : EIATTR_REGCOUNT
	.align		4
.L_1028:
        /*1728*/ 	.byte	0x04, 0x2f
        /*172a*/ 	.short	(.L_1030 - .L_1029)
	.align		4
.L_1029:
        /*172c*/ 	.word	index@(_ZN2at6native29vectorized_elementwise_kernelILi2ENS0_13AUnaryFunctorIN3c104HalfES4_bZZZNS0_22logical_or_kernel_cudaERNS_14TensorIteratorEENKUlvE0_clEvENKUlvE6_clEvEUlS4_S4_E_EESt5arrayIPcLm2EEEEviT0_T1_)
        /*1730*/ 	.word	0x0000001c


	//----- nvinfo : EIATTR_FRAME_SIZE
	.align		4
.L_1030:
        /*1734*/ 	.byte	0x04, 0x11
        /*1736*/ 	.short	(.L_1032 - .L_1031)
	.align		4
.L_1031:
        /*1738*/ 	.word	index@(_ZN2at6native29vectorized_elementwise_kernelILi2ENS0_13AUnaryFunctorIN3c104HalfES4_bZZZNS0_22logical_or_kernel_cudaERNS_14TensorIteratorEENKUlvE0_clEvENKUlvE6_clEvEUlS4_S4_E_EESt5arrayIPcLm2EEEEviT0_T1_)
        /*173c*/ 	.word	0x00000000


	//----- nvinfo : EIATTR_REGCOUNT
	.align		4
.L_1032:
        /*1740*/ 	.byte	0x04, 0x2f
        /*1742*/ 	.short	(.L_1034 - .L_1033)
	.align		4
.L_1033:
        /*1744*/ 	.word	index@(_ZN2at6native27unrolled_elementwise_kernelINS0_13AUnaryFunctorIN3c104HalfES4_bZZZNS0_22logical_or_kernel_cudaERNS_14TensorIteratorEENKUlvE0_clEvENKUlvE6_clEvEUlS4_S4_E_EESt5arrayIPcLm2EELi4E23TrivialOffsetCalculatorILi1EjESF_NS0_6memory15LoadWithoutCastENSG_16StoreWithoutCastEEEviT_T0_T2_T3_T4_T5_)
        /*1748*/ 	.word	0x00000016


	//----- nvinfo : EIATTR_FRAME_SIZE
	.align		4
.L_1034:
        /*174c*/ 	.byte	0x04, 0x11
        /*174e*/ 	.short	(.L_1036 - .L_1035)
	.align		4
.L_1035:
        /*1750*/ 	.word	index@(_ZN2at6native27unrolled_elementwise_kernelINS0_13AUnaryFunctorIN3c104HalfES4_bZZZNS0_22logical_or_kernel_cudaERNS_14TensorIteratorEENKUlvE0_clEvENKUlvE6_clEvEUlS4_S4_E_EESt5arrayIPcLm2EELi4E23TrivialOffsetCalculatorILi1EjESF_NS0_6memory15LoadWithoutCastENSG_16StoreWithoutCastEEEviT_T0_T2_T3_T4_T5_)
        /*1754*/ 	.word	0x00000000


	//----- nvinfo : EIATTR_REGCOUNT
	.align		4
.L_1036:
        /*1758*/ 	.byte	0x04, 0x2f
        /*175a*/ 	.short	(.L_1038 - .L_1037)
	.align		4
.L_1037:
        /*175c*/ 	.word	index@(_ZN2at6native18elementwise_kernelILi128ELi4EZNS0_22gpu_kernel_impl_nocastINS0_13AUnaryFunctorIN3c104HalfES5_bZZZNS0_22logical_or_kernel_cudaERNS_14TensorIteratorEENKUlvE0_clEvENKUlvE6_clEvEUlS5_S5_E_EEEEvRNS_18TensorIteratorBaseERKT_EUliE_EEviT1_)
        /*1760*/ 	.word	0x00000014


	//----- nvinfo : EIATTR_FRAME_SIZE
	.align		4
.L_1038:
        /*1764*/ 	.byte	0x04, 0x11
        /*1766*/ 	.short	(.L_1040 - .L_1039)
	.align		4
.L_1039:
        /*1768*/ 	.word	index@(_ZN2at6native18elementwise_kernelILi128ELi4EZNS0_22gpu_kernel_impl_nocastINS0_13AUnaryFunctorIN3c104HalfES5_bZZZNS0_22logical_or_kernel_cudaERNS_14TensorIteratorEENKUlvE0_clEvENKUlvE6_clEvEUlS5_S5_E_EEEEvRNS_18TensorIteratorBaseERKT_EUliE_EEviT1_)
        /*176c*/ 	.word	0x00000000


	//----- nvinfo : EIATTR_REGCOUNT
	.align		4
.L_1040:
        /*1770*/ 	.byte	0x04, 0x2f
        /*1772*/ 	.short	(.L_1042 - .L_1041)
	.align		4
.L_1041:
        /*1774*/ 	.word	index@(_ZN2at6native27unrolled_elementwise_kernelINS0_13AUnaryFunctorIN3c104HalfES4_bZZZNS0_22logical_or_kernel_cudaERNS_14TensorIteratorEENKUlvE0_clEvENKUlvE6_clEvEUlS4_S4_E_EESt5arrayIPcLm2EELi4E23TrivialOffsetCalculatorILi1EjESF_NS0_6memory12LoadWithCastILi1EEENSG_13StoreWithCastILi1EEEEEviT_T0_T2_T3_T4_T5_)
        /*1778*/ 	.word	0x0000001e


	//----- nvinfo : EIATTR_FRAME_SIZE
	.align		4
.L_1042:
        /*177c*/ 	.byte	0x04, 0x11
        /*177e*/ 	.short	(.L_1044 - .L_1043)
	.align		4
.L_1043:
        /*1780*/ 	.word	index@(_ZN2at6native27unrolled_elementwise_kernelINS0_13AUnaryFunctorIN3c104HalfES4_bZZZNS0_22logical_or_kernel_cudaERNS_14TensorIteratorEENKUlvE0_clEvENKUlvE6_clEvEUlS4_S4_E_EESt5arrayIPcLm2EELi4E23TrivialOffsetCalculatorILi1EjESF_NS0_6memory12LoadWithCastILi1EEENSG_13StoreWithCastILi1EEEEEviT_T0_T2_T3_T4_T5_)
        /*1784*/ 	.word	0x00000000


	//----- nvinfo : EIATTR_REGCOUNT
	.align		4
.L_1044:
        /*1788*/ 	.byte	0x04, 0x2f
        /*178a*/ 	.short	(.L_1046 - .L_1045)
	.align		4
.L_1045:
        /*178c*/ 	.word	index@(_ZN2at6native18elementwise_kernelILi128ELi4EZNS0_15gpu_kernel_implINS0_13AUnaryFunctorIN3c104HalfES5_bZZZNS0_22logical_or_kernel_cudaERNS_14TensorIteratorEENKUlvE0_clEvENKUlvE6_clEvEUlS5_S5_E_EEEEvRNS_18TensorIteratorBaseERKT_EUliE_EEviT1_)
        /*1790*/ 	.word	0x00000018


	//----- nvinfo : EIATTR_FRAME_SIZE
	.align		4
.L_1046:
        /*1794*/ 	.byte	0x04, 0x11
        /*1796*/ 	.short	(.L_1048 - .L_1047)
	.align		4
.L_1047:
        /*1798*/ 	.word	index@(_ZN2at6native18elementwise_kernelILi128ELi4EZNS0_15gpu_kernel_implINS0_13AUnaryFunctorIN3c104HalfES5_bZZZNS0_22logical_or_kernel_cudaERNS_14TensorIteratorEENKUlvE0_clEvENKUlvE6_clEvEUlS5_S5_E_EEEEvRNS_18TensorIteratorBaseERKT_EUliE_EEviT1_)
        /*179c*/ 	.word	0x00000000


	//----- nvinfo : EIATTR_REGCOUNT
	.align		4
.L_1048:
        /*17a0*/ 	.byte	0x04, 0x2f
        /*17a2*/ 	.short	(.L_1050 - .L_1049)
	.align		4
.L_1049:
        /*17a4*/ 	.word	index@(_ZN2at6native29vectorized_elementwise_kernelILi8ENS0_13BinaryFunctorIbbbZZZNS0_22logical_or_kernel_cudaERNS_14TensorIteratorEENKUlvE0_clEvENKUlvE7_clEvEUlbbE_EESt5arrayIPcLm3EEEEviT0_T1_)
        /*17a8*/ 	.word	0x00000004


	//----- nvinfo : EIATTR_FRAME_SIZE
	.align		4
.L_1050:
        /*17ac*/ 	.byte	0x04, 0x11
        /*17ae*/ 	.short	(.L_1052 - .L_1051)
	.align		4
.L_1051:
        /*17b0*/ 	.word	index@(_ZN2at6native29vectorized_elementwise_kernelILi8ENS0_13BinaryFunctorIbbbZZZNS0_22logical_or_kernel_cudaERNS_14TensorIteratorEENKUlvE0_clEvENKUlvE7_clEvEUlbbE_EESt5arrayIPcLm3EEEEviT0_T1_)
        /*17b4*/ 	.word	0x00000000


	//----- nvinfo : EIATTR_REGCOUNT
	.align		4
.L_1052:
        /*17b8*/ 	.byte	0x04, 0x2f
        /*17ba*/ 	.short	(.L_1054 - .L_1053)
	.align		4
.L_1053:
        /*17bc*/ 	.word	index@(_ZN2at6native29vectorized_elementwise_kernelILi4ENS0_13BinaryFunctorIbbbZZZNS0_22logical_or_kernel_cudaERNS_14TensorIteratorEENKUlvE0_clEvENKUlvE7_clEvEUlbbE_EESt5arrayIPcLm3EEEEviT0_T1_)
        /*17c0*/ 	.word	0x0000001e


	//----- nvinfo : EIATTR_FRAME_SIZE
	.align		4
.L_1054:
        /*17c4*/ 	.byte	0x04, 0x11
        /*17c6*/ 	.short	(.L_1056 - .L_1055)
	.align		4
.L_1055:
        /*17c8*/ 	.word	index@(_ZN2at6native29vectorized_elementwise_kernelILi4ENS0_13BinaryFunctorIbbbZZZNS0_22logical_or_kernel_cudaERNS_14TensorIteratorEENKUlvE0_clEvENKUlvE7_clEvEUlbbE_EESt5arrayIPcLm3EEEEviT0_T1_)
        /*17cc*/ 	.word	0x00000000


	//----- nvinfo : EIATTR_REGCOUNT
	.align		4
.L_1056:
        /*17d0*/ 	.byte	0x04, 0x2f
        /*17d2*/ 	.short	(.L_1058 - .L_1057)
	.align		4
.L_1057:
        /*17d4*/ 	.word	index@(_ZN2at6native29vectorized_elementwise_kernelILi2ENS0_13BinaryFunctorIbbbZZZNS0_22logical_or_kernel_cudaERNS_14TensorIteratorEENKUlvE0_clEvENKUlvE7_clEvEUlbbE_EESt5arrayIPcLm3EEEEviT0_T1_)
        /*17d8*/ 	.word	0x0000001e


	//----- nvinfo : EIATTR_FRAME_SIZE
	.align		4
.L_1058:
        /*17dc*/ 	.byte	0x04, 0x11
        /*17de*/ 	.short	(.L_1060 - .L_1059)
	.align		4
.L_1059:
        /*17e0*/ 	.word	index@(_ZN2at6native29vectorized_elementwise_kernelILi2ENS0_13BinaryFunctorIbbbZZZNS0_22logical_or_kernel_cudaERNS_14TensorIteratorEENKUlvE0_clEvENKUlvE7_clEvEUlbbE_EESt5arrayIPcLm3EEEEviT0_T1_)
        /*17e4*/ 	.word	0x00000000


	//----- nvinfo : EIATTR_REGCOUNT
	.align		4
.L_1060:
        /*17e8*/ 	.byte	0x04, 0x2f
        /*17ea*/ 	.short	(.L_1062 - .L_1061)
	.align		4
.L_1061:
        /*17ec*/ 	.word	index@(_ZN2at6native27unrolled_elementwise_kernelINS0_13BinaryFunctorIbbbZZZNS0_22logical_or_kernel_cudaERNS_14TensorIteratorEENKUlvE0_clEvENKUlvE7_clEvEUlbbE_EESt5arrayIPcLm3EELi4E23TrivialOffsetCalculatorILi2EjESC_ILi1EjENS0_6memory15LoadWithoutCastENSF_16StoreWithoutCastEEEviT_T0_T2_T3_T4_T5_)
        /*17f0*/ 	.word	0x0000001e


	//----- nvinfo : EIATTR_FRAME_SIZE
	.align		4
.L_1062:
        /*17f4*/ 	.byte	0x04, 0x11
        /*17f6*/ 	.short	(.L_1064 - .L_1063)
	.align		4
.L_1063:
        /*17f8*/ 	.word	index@(_ZN2at6native27unrolled_elementwise_kernelINS0_13BinaryFunctorIbbbZZZNS0_22logical_or_kernel_cudaERNS_14TensorIteratorEENKUlvE0_clEvENKUlvE7_clEvEUlbbE_EESt5arrayIPcLm3EELi4E23TrivialOffsetCalculatorILi2EjESC_ILi1EjENS0_6memory15LoadWithoutCastENSF_16StoreWithoutCastEEEviT_T0_T2_T3_T4_T5_)
        /*17fc*/ 	.word	0x00000000


	//----- nvinfo : EIATTR_REGCOUNT
	.align		4
.L_1064:
        /*1800*/ 	.byte	0x04, 0x2f
        /*1802*/ 	.short	(.L_1066 - .L_1065)
	.align		4
.L_1065:
        /*1804*/ 	.word	index@(_ZN2at6native18elementwise_kernelILi128ELi4EZNS0_22gpu_kernel_impl_nocastINS0_13BinaryFunctorIbbbZZZNS0_22logical_or_kernel_cudaERNS_14TensorIteratorEENKUlvE0_clEvENKUlvE7_clEvEUlbbE_EEEEvRNS_18TensorIteratorBaseERKT_EUliE_EEviT1_)
        /*1808*/ 	.word	0x00000014


	//----- nvinfo : EIATTR_FRAME_SIZE
	.align		4
.L_1066:
        /*180c*/ 	.byte	0x04, 0x11
        /*180e*/ 	.short	(.L_1068 - .L_1067)
	.align		4
.L_1067:
        /*1810*/ 	.word	index@(_ZN2at6native18elementwise_kernelILi128ELi4EZNS0_22gpu_kernel_impl_nocastINS0_13BinaryFunctorIbbbZZZNS0_22logical_or_kernel_cudaERNS_14TensorIteratorEENKUlvE0_clEvENKUlvE7_clEvEUlbbE_EEEEvRNS_18TensorIteratorBaseERKT_EUliE_EEviT1_)
        /*1814*/ 	.word	0x00000000


	//----- nvinfo : EIATTR_REGCOUNT
	.align		4
.L_1068:
        /*1818*/ 	.byte	0x04, 0x2f
        /*181a*/ 	.short	(.L_1070 - .L_1069)
	.align		4
.L_1069:
        /*181c*/ 	.word	index@(_ZN2at6native27unrolled_elementwise_kernelINS0_13BinaryFunctorIbbbZZZNS0_22logical_or_kernel_cudaERNS_14TensorIteratorEENKUlvE0_clEvENKUlvE7_clEvEUlbbE_EESt5arrayIPcLm3EELi4E23TrivialOffsetCalculatorILi2EjESC_ILi1EjENS0_6memory12LoadWithCastILi2EEENSF_13StoreWithCastILi1EEEEEviT_T0_T2_T3_T4_T5_)
        /*1820*/ 	.word	0x0000001c


	//----- nvinfo : EIATTR_FRAME_SIZE
	.align		4
.L_1070:
        /*1824*/ 	.byte	0x04, 0x11
        /*1826*/ 	.short	(.L_1072 - .L_1071)
	.align		4
.L_1071:
        /*1828*/ 	.word	index@(_ZN2at6native27unrolled_elementwise_kernelINS0_13BinaryFunctorIbbbZZZNS0_22logical_or_kernel_cudaERNS_14TensorIteratorEENKUlvE0_clEvENKUlvE7_clEvEUlbbE_EESt5arrayIPcLm3EELi4E23TrivialOffsetCalculatorILi2EjESC_ILi1EjENS0_6memory12LoadWithCastILi2EEENSF_13StoreWithCastILi1EEEEEviT_T0_T2_T3_T4_T5_)
        /*182c*/ 	.word	0x00000000


	//----- nvinfo : EIATTR_REGCOUNT
	.align		4
.L_1072:
        /*1830*/ 	.byte	0x04, 0x2f
        /*1832*/ 	.short	(.L_1074 - .L_1073)
	.align		4
.L_1073:
        /*1834*/ 	.word	index@(_ZN2at6native18elementwise_kernelILi128ELi4EZNS0_15gpu_kernel_implINS0_13BinaryFunctorIbbbZZZNS0_22logical_or_kernel_cudaERNS_14TensorIteratorEENKUlvE0_clEvENKUlvE7_clEvEUlbbE_EEEEvRNS_18TensorIteratorBaseERKT_EUliE_EEviT1_)
        /*1838*/ 	.word	0x00000018


	//----- nvinfo : EIATTR_FRAME_SIZE
	.align		4
.L_1074:
        /*183c*/ 	.byte	0x04, 0x11
        /*183e*/ 	.short	(.L_1076 - .L_1075)
	.align		4
.L_1075:
        /*1840*/ 	.word	index@(_ZN2at6native18elementwise_kernelILi128ELi4EZNS0_15gpu_kernel_implINS0_13BinaryFunctorIbbbZZZNS0_22logical_or_kernel_cudaERNS_14TensorIteratorEENKUlvE0_clEvENKUlvE7_clEvEUlbbE_EEEEvRNS_18TensorIteratorBaseERKT_EUliE_EEviT1_)
        /*1844*/ 	.word	0x00000000


	//----- nvinfo : EIATTR_REGCOUNT
	.align		4
.L_1076:
        /*1848*/ 	.byte	0x04, 0x2f
        /*184a*/ 	.short	(.L_1078 - .L_1077)
	.align		4
.L_1077:
        /*184c*/ 	.word	index@(_ZN2at6native29vectorized_elementwise_kernelILi8ENS0_13AUnaryFunctorIbbbZZZNS0_22logical_or_kernel_cudaERNS_14TensorIteratorEENKUlvE0_clEvENKUlvE7_clEvEUlbbE_EESt5arrayIPcLm2EEEEviT0_T1_)
        /*1850*/ 	.word	0x00000004


	//----- nvinfo : EIATTR_FRAME_SIZE
	.align		4
.L_1078:
        /*1854*/ 	.byte	0x04, 0x11
        /*1856*/ 	.short	(.L_1080 - .L_1079)
	.align		4
.L_1079:
        /*1858*/ 	.word	index@(_ZN2at6native29vectorized_elementwise_kernelILi8ENS0_13AUnaryFunctorIbbbZZZNS0_22logical_or_kernel_cudaERNS_14TensorIteratorEENKUlvE0_clEvENKUlvE7_clEvEUlbbE_EESt5arrayIPcLm2EEEEviT0_T1_)
        /*185c*/ 	.word	0x00000000


	//----- nvinfo : EIATTR_REGCOUNT
	.align		4
.L_1080:
        /*1860*/ 	.byte	0x04, 0x2f
        /*1862*/ 	.short	(.L_1082 - .L_1081)
	.align		4
.L_1081:
        /*1864*/ 	.word	index@(_ZN2at6native29vectorized_elementwise_kernelILi4ENS0_13AUnaryFunctorIbbbZZZNS0_22logical_or_kernel_cudaERNS_14TensorIteratorEENKUlvE0_clEvENKUlvE7_clEvEUlbbE_EESt5arrayIPcLm2EEEEviT0_T1_)
        /*1868*/ 	.word	0x0000001c


	//----- nvinfo : EIATTR_FRAME_SIZE
	.align		4
.L_1082:
        /*186c*/ 	.byte	0x04, 0x11
        /*186e*/ 	.short	(.L_1084 - .L_1083)
	.align		4
.L_1083:
        /*1870*/ 	.word	index@(_ZN2at6native29vectorized_elementwise_kernelILi4ENS0_13AUnaryFunctorIbbbZZZNS0_22logical_or_kernel_cudaERNS_14TensorIteratorEENKUlvE0_clEvENKUlvE7_clEvEUlbbE_EESt5arrayIPcLm2EEEEviT0_T1_)
        /*1874*/ 	.word	0x00000000


	//----- nvinfo : EIATTR_REGCOUNT
	.align		4
.L_1084:
        /*1878*/ 	.byte	0x04, 0x2f
        /*187a*/ 	.short	(.L_1086 - .L_1085)
	.align		4
.L_1085:
        /*187c*/ 	.word	index@(_ZN2at6native29vectorized_elementwise_kernelILi2ENS0_13AUnaryFunctorIbbbZZZNS0_22logical_or_kernel_cudaERNS_14TensorIteratorEENKUlvE0_clEvENKUlvE7_clEvEUlbbE_EESt5arrayIPcLm2EEEEviT0_T1_)
        /*1880*/ 	.word	0x0000001c


	//----- nvinfo : EIATTR_FRAME_SIZE
	.align		4
.L_1086:
        /*1884*/ 	.byte	0x04, 0x11
        /*1886*/ 	.short	(.L_1088 - .L_1087)
	.align		4
.L_1087:
        /*1888*/ 	.word	index@(_ZN2at6native29vectorized_elementwise_kernelILi2ENS0_13AUnaryFunctorIbbbZZZNS0_22logical_or_kernel_cudaERNS_14TensorIteratorEENKUlvE0_clEvENKUlvE7_clEvEUlbbE_EESt5arrayIPcLm2EEEEviT0_T1_)
        /*188c*/ 	.word	0x00000000


	//----- nvinfo : EIATTR_REGCOUNT
	.align		4
.L_1088:
        /*1890*/ 	.byte	0x04, 0x2f
        /*1892*/ 	.short	(.L_1090 - .L_1089)
	.align		4
.L_1089:
        /*1894*/ 	.word	index@(_ZN2at6native27unrolled_elementwise_kernelINS0_13AUnaryFunctorIbbbZZZNS0_22logical_or_kernel_cudaERNS_14TensorIteratorEENKUlvE0_clEvENKUlvE7_clEvEUlbbE_EESt5arrayIPcLm2EELi4E23TrivialOffsetCalculatorILi1EjESD_NS0_6memory15LoadWithoutCastENSE_16StoreWithoutCastEEEviT_T0_T2_T3_T4_T5_)
        /*1898*/ 	.word	0x00000016


	//----- nvinfo : EIATTR_FRAME_SIZE
	.align		4
.L_1090:
        /*189c*/ 	.byte	0x04, 0x11
        /*189e*/ 	.short	(.L_1092 - .L_1091)
	.align		4
.L_1091:
        /*18a0*/ 	.word	index@(_ZN2at6native27unrolled_elementwise_kernelINS0_13AUnaryFunctorIbbbZZZNS0_22logical_or_kernel_cudaERNS_14TensorIteratorEENKUlvE0_clEvENKUlvE7_clEvEUlbbE_EESt5arrayIPcLm2EELi4E23TrivialOffsetCalculatorILi1EjESD_NS0_6memory15LoadWithoutCastENSE_16StoreWithoutCastEEEviT_T0_T2_T3_T4_T5_)
        /*18a4*/ 	.word	0x00000000


	//----- nvinfo : EIATTR_REGCOUNT
	.align		4
.L_1092:
        /*18a8*/ 	.byte	0x04, 0x2f
        /*18aa*/ 	.short	(.L_1094 - .L_1093)
	.align		4
.L_1093:
        /*18ac*/ 	.word	index@(_ZN2at6native18elementwise_kernelILi128ELi4EZNS0_22gpu_kernel_impl_nocastINS0_13AUnaryFunctorIbbbZZZNS0_22logical_or_kernel_cudaERNS_14TensorIteratorEENKUlvE0_clEvENKUlvE7_clEvEUlbbE_EEEEvRNS_18TensorIteratorBaseERKT_EUliE_EEviT1_)
        /*18b0*/ 	.word	0x00000014


	//----- nvinfo : EIATTR_FRAME_SIZE
	.align		4
.L_1094:
        /*18b4*/ 	.byte	0x04, 0x11
        /*18b6*/ 	.short	(.L_1096 - .L_1095)
	.align		4
.L_1095:
        /*18b8*/ 	.word	index@(_ZN2at6native18elementwise_kernelILi128ELi4EZNS0_22gpu_kernel_impl_nocastINS0_13AUnaryFunctorIbbbZZZNS0_22logical_or_kernel_cudaERNS_14TensorIteratorEENKUlvE0_clEvENKUlvE7_clEvEUlbbE_EEEEvRNS_18TensorIteratorBaseERKT_EUliE_EEviT1_)
        /*18bc*/ 	.word	0x00000000


	//----- nvinfo : EIATTR_REGCOUNT
	.align		4
.L_1096:
        /*18c0*/ 	.byte	0x04, 0x2f
        /*18c2*/ 	.short	(.L_1098 - .L_1097)
	.align		4
.L_1097:
        /*18c4*/ 	.word	index@(_ZN2at6native27unrolled_elementwise_kernelINS0_13AUnaryFunctorIbbbZZZNS0_22logical_or_kernel_cudaERNS_14TensorIteratorEENKUlvE0_clEvENKUlvE7_clEvEUlbbE_EESt5arrayIPcLm2EELi4E23TrivialOffsetCalculatorILi1EjESD_NS0_6memory12LoadWithCastILi1EEENSE_13StoreWithCastILi1EEEEEviT_T0_T2_T3_T4_T5_)
        /*18c8*/ 	.word	0x0000001e


	//----- nvinfo : EIATTR_FRAME_SIZE
	.align		4
.L_1098:
        /*18cc*/ 	.byte	0x04, 0x11
        /*18ce*/ 	.short	(.L_1100 - .L_1099)
	.align		4
.L_1099:
        /*18d0*/ 	.word	index@(_ZN2at6native27unrolled_elementwise_kernelINS0_13AUnaryFunctorIbbbZZZNS0_22logical_or_kernel_cudaERNS_14TensorIteratorEENKUlvE0_clEvENKUlvE7_clEvEUlbbE_EESt5arrayIPcLm2EELi4E23TrivialOffsetCalculatorILi1EjESD_NS0_6memory12LoadWithCastILi1EEENSE_13StoreWithCastILi1EEEEEviT_T0_T2_T3_T4_T5_)
        /*18d4*/ 	.word	0x00000000


	//----- nvinfo : EIATTR_REGCOUNT
	.align		4
.L_1100:
        /*18d8*/ 	.byte	0x04, 0x2f
        /*18da*/ 	.short	(.L_1102 - .L_1101)
	.align		4
.L_1101:
        /*18dc*/ 	.word	index@(_ZN2at6native18elementwise_kernelILi128ELi4EZNS0_15gpu_kernel_implINS0_13AUnaryFunctorIbbbZZZNS0_22logical_or_kernel_cudaERNS_14TensorIteratorEENKUlvE0_clEvENKUlvE7_clEvEUlbbE_EEEEvRNS_18TensorIteratorBaseERKT_EUliE_EEviT1_)
        /*18e0*/ 	.word	0x00000018


	//----- nvinfo : EIATTR_FRAME_SIZE
	.align		4
.L_1102:
        /*18e4*/ 	.byte	0x04, 0x11
        /*18e6*/ 	.short	(.L_1104 - .L_1103)
	.align		4
.L_1103:
        /*18e8*/ 	.word	index@(_ZN2at6native18elementwise_kernelILi128ELi4EZNS0_15gpu_kernel_implINS0_13AUnaryFunctorIbbbZZZNS0_22logical_or_kernel_cudaERNS_14TensorIteratorEENKUlvE0_clEvENKUlvE7_clEvEUlbbE_EEEEvRNS_18TensorIteratorBaseERKT_EUliE_EEviT1_)
        /*18ec*/ 	.word	0x00000000


	//----- nvinfo : EIATTR_REGCOUNT
	.align		4
.L_1104:
        /*18f0*/ 	.byte	0x04, 0x2f
        /*18f2*/ 	.short	(.L_1106 - .L_1105)
	.align		4
.L_1105:
        /*18f4*/ 	.word	index@(_ZN2at6native29vectorized_elementwise_kernelILi8ENS0_13BinaryFunctorIN3c108BFloat16ES4_bZZZNS0_22logical_or_kernel_cudaERNS_14TensorIteratorEENKUlvE0_clEvENKUlvE8_clEvEUlS4_S4_E_EESt5arrayIPcLm3EEEEviT0_T1_)
        /*18f8*/ 	.word	0x00000004


	//----- nvinfo : EIATTR_FRAME_SIZE
	.align		4
.L_1106:
        /*18fc*/ 	.byte	0x04, 0x11
        /*18fe*/ 	.short	(.L_1108 - .L_1107)
	.align		4
.L_1107:
        /*1900*/ 	.word	index@(_ZN2at6native29vectorized_elementwise_kernelILi8ENS0_13BinaryFunctorIN3c108BFloat16ES4_bZZZNS0_22logical_or_kernel_cudaERNS_14TensorIteratorEENKUlvE0_clEvENKUlvE8_clEvEUlS4_S4_E_EESt5arrayIPcLm3EEEEviT0_T1_)
        /*1904*/ 	.word	0x00000000


	//----- nvinfo : EIATTR_REGCOUNT
	.align		4
.L_1108:
        /*1908*/ 	.byte	0x04, 0x2f
        /*190a*/ 	.short	(.L_1110 - .L_1109)
	.align		4
.L_1109:
        /*190c*/ 	.word	index@(_ZN2at6native29vectorized_elementwise_kernelILi4ENS0_13BinaryFunctorIN3c108BFloat16ES4_bZZZNS0_22logical_or_kernel_cudaERNS_14TensorIteratorEENKUlvE0_clEvENKUlvE8_clEvEUlS4_S4_E_EESt5arrayIPcLm3EEEEviT0_T1_)
        /*1910*/ 	.word	0x0000001e


	//----- nvinfo : EIATTR_FRAME_SIZE
	.align		4
.L_1110:
        /*1914*/ 	.byte	0x04, 0x11
        /*1916*/ 	.short	(.L_1112 - .L_1111)
	.align		4
.L_1111:
        /*1918*/ 	.word	index@(_ZN2at6native29vectorized_elementwise_kernelILi4ENS0_13BinaryFunctorIN3c108BFloat16ES4_bZZZNS0_22logical_or_kernel_cudaERNS_14TensorIteratorEENKUlvE0_clEvENKUlvE8_clEvEUlS4_S4_E_EESt5arrayIPcLm3EEEEviT0_T1_)
        /*191c*/ 	.word	0x00000000


	//----- nvinfo : EIATTR_REGCOUNT
	.align		4
.L_1112:
        /*1920*/ 	.byte	0x04, 0x2f
        /*1922*/ 	.short	(.L_1114 - .L_1113)
	.align		4
.L_1113:
        /*1924*/ 	.word	index@(_ZN2at6native29vectorized_elementwise_kernelILi2ENS0_13BinaryFunctorIN3c108BFloat16ES4_bZZZNS0_22logical_or_kernel_cudaERNS_14TensorIteratorEENKUlvE0_clEvENKUlvE8_clEvEUlS4_S4_E_EESt5arrayIPcLm3EEEEviT0_T1_)
        /*1928*/ 	.word	0x0000001e


	//----- nvinfo : EIATTR_FRAME_SIZE
	.align		4
.L_1114:
        /*192c*/ 	.byte	0x04, 0x11
        /*192e*/ 	.short	(.L_1116 - .L_1115)
	.align		4
.L_1115:
        /*1930*/ 	.word	index@(_ZN2at6native29vectorized_elementwise_kernelILi2ENS0_13BinaryFunctorIN3c108BFloat16ES4_bZZZNS0_22logical_or_kernel_cudaERNS_14TensorIteratorEENKUlvE0_clEvENKUlvE8_clEvEUlS4_S4_E_EESt5arrayIPcLm3EEEEviT0_T1_)
        /*1934*/ 	.word	0x00000000


	//----- nvinfo : EIATTR_REGCOUNT
	.align		4
.L_1116:
        /*1938*/ 	.byte	0x04, 0x2f
        /*193a*/ 	.short	(.L_1118 - .L_1117)
	.align		4
.L_1117:
        /*193c*/ 	.word	index@(_ZN2at6native27unrolled_elementwise_kernelINS0_13BinaryFunctorIN3c108BFloat16ES4_bZZZNS0_22logical_or_kernel_cudaERNS_14TensorIteratorEENKUlvE0_clEvENKUlvE8_clEvEUlS4_S4_E_EESt5arrayIPcLm3EELi4E23TrivialOffsetCalculatorILi2EjESE_ILi1EjENS0_6memory15LoadWithoutCastENSH_16StoreWithoutCastEEEviT_T0_T2_T3_T4_T5_)
        /*1940*/ 	.word	0x0000001c


	//----- nvinfo : EIATTR_FRAME_SIZE
	.align		4
.L_1118:
        /*1944*/ 	.byte	0x04, 0x11
        /*1946*/ 	.short	(.L_1120 - .L_1119)
	.align		4
.L_1119:
        /*1948*/ 	.word	index@(_ZN2at6native27unrolled_elementwise_kernelINS0_13BinaryFunctorIN3c108BFloat16ES4_bZZZNS0_22logical_or_kernel_cudaERNS_14TensorIteratorEENKUlvE0_clEvENKUlvE8_clEvEUlS4_S4_E_EESt5arrayIPcLm3EELi4E23TrivialOffsetCalculatorILi2EjESE_ILi1EjENS0_6memory15LoadWithoutCastENSH_16StoreWithoutCastEEEviT_T0_T2_T3_T4_T5_)
        /*194c*/ 	.word	0x00000000


	//----- nvinfo : EIATTR_REGCOUNT
	.align		4
.L_1120:
        /*1950*/ 	.byte	0x04, 0x2f
        /*1952*/ 	.short	(.L_1122 - .L_1121)
	.align		4
.L_1121:
        /*1954*/ 	.word	index@(_ZN2at6native18elementwise_kernelILi128ELi4EZNS0_22gpu_kernel_impl_nocastINS0_13BinaryFunctorIN3c108BFloat16ES5_bZZZNS0_22logical_or_kernel_cudaERNS_14TensorIteratorEENKUlvE0_clEvENKUlvE8_clEvEUlS5_S5_E_EEEEvRNS_18TensorIteratorBaseERKT_EUliE_EEviT1_)
        /*1958*/ 	.word	0x00000014


	//----- nvinfo : EIATTR_FRAME_SIZE
	.align		4
.L_1122:
        /*195c*/ 	.byte	0x04, 0x11
        /*195e*/ 	.short	(.L_1124 - .L_1123)
	.align		4
.L_1123:
        /*1960*/ 	.word	index@(_ZN2at6native18elementwise_kernelILi128ELi4EZNS0_22gpu_kernel_impl_nocastINS0_13BinaryFunctorIN3c108BFloat16ES5_bZZZNS0_22logical_or_kernel_cudaERNS_14TensorIteratorEENKUlvE0_clEvENKUlvE8_clEvEUlS5_S5_E_EEEEvRNS_18TensorIteratorBaseERKT_EUliE_EEviT1_)
        /*1964*/ 	.word	0x00000000


	//----- nvinfo : EIATTR_REGCOUNT
	.align		4
.L_1124:
        /*1968*/ 	.byte	0x04, 0x2f
        /*196a*/ 	.short	(.L_1126 - .L_1125)
	.align		4
.L_1125:
        /*196c*/ 	.word	index@(_ZN2at6native27unrolled_elementwise_kernelINS0_13BinaryFunctorIN3c108BFloat16ES4_bZZZNS0_22logical_or_kernel_cudaERNS_14TensorIteratorEENKUlvE0_clEvENKUlvE8_clEvEUlS4_S4_E_EESt5arrayIPcLm3EELi4E23TrivialOffsetCalculatorILi2EjESE_ILi1EjENS0_6memory12LoadWithCastILi2EEENSH_13StoreWithCastILi1EEEEEviT_T0_T2_T3_T4_T5_)
        /*1970*/ 	.word	0x0000001f


	//----- nvinfo : EIATTR_FRAME_SIZE
	.align		4
.L_1126:
        /*1974*/ 	.byte	0x04, 0x11
        /*1976*/ 	.short	(.L_1128 - .L_1127)
	.align		4
.L_1127:
        /*1978*/ 	.word	index@(_ZN2at6native27unrolled_elementwise_kernelINS0_13BinaryFunctorIN3c108BFloat16ES4_bZZZNS0_22logical_or_kernel_cudaERNS_14TensorIteratorEENKUlvE0_clEvENKUlvE8_clEvEUlS4_S4_E_EESt5arrayIPcLm3EELi4E23TrivialOffsetCalculatorILi2EjESE_ILi1EjENS0_6memory12LoadWithCastILi2EEENSH_13StoreWithCastILi1EEEEEviT_T0_T2_T3_T4_T5_)
        /*197c*/ 	.word	0x00000000


	//----- nvinfo : EIATTR_REGCOUNT
	.align		4
.L_1128:
        /*1980*/ 	.byte	0x04, 0x2f
        /*1982*/ 	.short	(.L_1130 - .L_1129)
	.align		4
.L_1129:
        /*1984*/ 	.word	index@(_ZN2at6native18elementwise_kernelILi128ELi4EZNS0_15gpu_kernel_implINS0_13BinaryFunctorIN3c108BFloat16ES5_bZZZNS0_22logical_or_kernel_cudaERNS_14TensorIteratorEENKUlvE0_clEvENKUlvE8_clEvEUlS5_S5_E_EEEEvRNS_18TensorIteratorBaseERKT_EUliE_EEviT1_)
        /*1988*/ 	.word	0x00000018


	//----- nvinfo : EIATTR_FRAME_SIZE
	.align		4
.L_1130:
        /*198c*/ 	.byte	0x04, 0x11
        /*198e*/ 	.short	(.L_1132 - .L_1131)
	.align		4
.L_1131:
        /*1990*/ 	.word	index@(_ZN2at6native18elementwise_kernelILi128ELi4EZNS0_15gpu_kernel_implINS0_13BinaryFunctorIN3c108BFloat16ES5_bZZZNS0_22logical_or_kernel_cudaERNS_14TensorIteratorEENKUlvE0_clEvENKUlvE8_clEvEUlS5_S5_E_EEEEvRNS_18TensorIteratorBaseERKT_EUliE_EEviT1_)
        /*1994*/ 	.word	0x00000000


	//----- nvinfo : EIATTR_REGCOUNT
	.align		4
.L_1132:
        /*1998*/ 	.byte	0x04, 0x2f
        /*199a*/ 	.short	(.L_1134 - .L_1133)
	.align		4
.L_1133:
        /*199c*/ 	.word	index@(_ZN2at6native29vectorized_elementwise_kernelILi8ENS0_13AUnaryFunctorIN3c108BFloat16ES4_bZZZNS0_22logical_or_kernel_cudaERNS_14TensorIteratorEENKUlvE0_clEvENKUlvE8_clEvEUlS4_S4_E_EESt5arrayIPcLm2EEEEviT0_T1_)
        /*19a0*/ 	.word	0x00000004


	//----- nvinfo : EIATTR_FRAME_SIZE
	.align		4
.L_1134:
        /*19a4*/ 	.byte	0x04, 0x11
        /*19a6*/ 	.short	(.L_1136 - .L_1135)
	.align		4
.L_1135:
        /*19a8*/ 	.word	index@(_ZN2at6native29vectorized_elementwise_kernelILi8ENS0_13AUnaryFunctorIN3c108BFloat16ES4_bZZZNS0_22logical_or_kernel_cudaERNS_14TensorIteratorEENKUlvE0_clEvENKUlvE8_clEvEUlS4_S4_E_EESt5arrayIPcLm2EEEEviT0_T1_)
        /*19ac*/ 	.word	0x00000000


	//----- nvinfo : EIATTR_REGCOUNT
	.align		4
.L_1136:
        /*19b0*/ 	.byte	0x04, 0x2f
        /*19b2*/ 	.short	(.L_1138 - .L_1137)
	.align		4
.L_1137:
        /*19b4*/ 	.word	index@(_ZN2at6native29vectorized_elementwise_kernelILi4ENS0_13AUnaryFunctorIN3c108BFloat16ES4_bZZZNS0_22logical_or_kernel_cudaERNS_14TensorIteratorEENKUlvE0_clEvENKUlvE8_clEvEUlS4_S4_E_EESt5arrayIPcLm2EEEEviT0_T1_)
        /*19b8*/ 	.word	0x0000001c


	//----- nvinfo : EIATTR_FRAME_SIZE
	.align		4
.L_1138:
        /*19bc*/ 	.byte	0x04, 0x11
        /*19be*/ 	.short	(.L_1140 - .L_1139)
	.align		4
.L_1139:
        /*19c0*/ 	.word	index@(_ZN2at6native29vectorized_elementwise_kernelILi4ENS0_13AUnaryFunctorIN3c108BFloat16ES4_bZZZNS0_22logical_or_kernel_cudaERNS_14TensorIteratorEENKUlvE0_clEvENKUlvE8_clEvEUlS4_S4_E_EESt5arrayIPcLm2EEEEviT0_T1_)
        /*19c4*/ 	.word	0x00000000


	//----- nvinfo : EIATTR_REGCOUNT
	.align		4
.L_1140:
        /*19c8*/ 	.byte	0x04, 0x2f
        /*19ca*/ 	.short	(.L_1142 - .L_1141)
	.align		4
.L_1141:
        /*19cc*/ 	.word	index@(_ZN2at6native29vectorized_elementwise_kernelILi2ENS0_13AUnaryFunctorIN3c108BFloat16ES4_bZZZNS0_22logical_or_kernel_cudaERNS_14TensorIteratorEENKUlvE0_clEvENKUlvE8_clEvEUlS4_S4_E_EESt5arrayIPcLm2EEEEviT0_T1_)
        /*19d0*/ 	.word	0x0000001c


	//----- nvinfo : EIATTR_FRAME_SIZE
	.align		4
.L_1142:
        /*19d4*/ 	.byte	0x04, 0x11
        /*19d6*/ 	.short	(.L_1144 - .L_1143)
	.align		4
.L_1143:
        /*19d8*/ 	.word	index@(_ZN2at6native29vectorized_elementwise_kernelILi2ENS0_13AUnaryFunctorIN3c108BFloat16ES4_bZZZNS0_22logical_or_kernel_cudaERNS_14TensorIteratorEENKUlvE0_clEvENKUlvE8_clEvEUlS4_S4_E_EESt5arrayIPcLm2EEEEviT0_T1_)
        /*19dc*/ 	.word	0x00000000


	//----- nvinfo : EIATTR_REGCOUNT
	.align		4
.L_1144:
        /*19e0*/ 	.byte	0x04, 0x2f
        /*19e2*/ 	.short	(.L_1146 - .L_1145)
	.align		4
.L_1145:
        /*19e4*/ 	.word	index@(_ZN2at6native27unrolled_elementwise_kernelINS0_13AUnaryFunctorIN3c108BFloat16ES4_bZZZNS0_22logical_or_kernel_cudaERNS_14TensorIteratorEENKUlvE0_clEvENKUlvE8_clEvEUlS4_S4_E_EESt5arrayIPcLm2EELi4E23TrivialOffsetCalculatorILi1EjESF_NS0_6memory15LoadWithoutCastENSG_16StoreWithoutCastEEEviT_T0_T2_T3_T4_T5_)
        /*19e8*/ 	.word	0x00000016


	//----- nvinfo : EIATTR_FRAME_SIZE
	.align		4
.L_1146:
        /*19ec*/ 	.byte	0x04, 0x11
        /*19ee*/ 	.short	(.L_1148 - .L_1147)
	.align		4
.L_1147:
        /*19f0*/ 	.word	index@(_ZN2at6native27unrolled_elementwise_kernelINS0_13AUnaryFunctorIN3c108BFloat16ES4_bZZZNS0_22logical_or_kernel_cudaERNS_14TensorIteratorEENKUlvE0_clEvENKUlvE8_clEvEUlS4_S4_E_EESt5arrayIPcLm2EELi4E23TrivialOffsetCalculatorILi1EjESF_NS0_6memory15LoadWithoutCastENSG_16StoreWithoutCastEEEviT_T0_T2_T3_T4_T5_)
        /*19f4*/ 	.word	0x00000000


	//----- nvinfo : EIATTR_REGCOUNT
	.align		4
.L_1148:
        /*19f8*/ 	.byte	0x04, 0x2f
        /*19fa*/ 	.short	(.L_1150 - .L_1149)
	.align		4
.L_1149:
        /*19fc*/ 	.word	index@(_ZN2at6native18elementwise_kernelILi128ELi4EZNS0_22gpu_kernel_impl_nocastINS0_13AUnaryFunctorIN3c108BFloat16ES5_bZZZNS0_22logical_or_kernel_cudaERNS_14TensorIteratorEENKUlvE0_clEvENKUlvE8_clEvEUlS5_S5_E_EEEEvRNS_18TensorIteratorBaseERKT_EUliE_EEviT1_)
        /*1a00*/ 	.word	0x00000014


	//----- nvinfo : EIATTR_FRAME_SIZE
	.align		4
.L_1150:
        /*1a04*/ 	.byte	0x04, 0x11
        /*1a06*/ 	.short	(.L_1152 - .L_1151)
	.align		4
.L_1151:
        /*1a08*/ 	.word	index@(_ZN2at6native18elementwise_kernelILi128ELi4EZNS0_22gpu_kernel_impl_nocastINS0_13AUnaryFunctorIN3c108BFloat16ES5_bZZZNS0_22logical_or_kernel_cudaERNS_14TensorIteratorEENKUlvE0_clEvENKUlvE8_clEvEUlS5_S5_E_EEEEvRNS_18TensorIteratorBaseERKT_EUliE_EEviT1_)
        /*1a0c*/ 	.word	0x00000000


	//----- nvinfo : EIATTR_REGCOUNT
	.align		4
.L_1152:
        /*1a10*/ 	.byte	0x04, 0x2f
        /*1a12*/ 	.short	(.L_1154 - .L_1153)
	.align		4
.L_1153:
        /*1a14*/ 	.word	index@(_ZN2at6native27unrolled_elementwise_kernelINS0_13AUnaryFunctorIN3c108BFloat16ES4_bZZZNS0_22logical_or_kernel_cudaERNS_14TensorIteratorEENKUlvE0_clEvENKUlvE8_clEvEUlS4_S4_E_EESt5arrayIPcLm2EELi4E23TrivialOffsetCalculatorILi1EjESF_NS0_6memory12LoadWithCastILi1EEENSG_13StoreWithCastILi1EEEEEviT_T0_T2_T3_T4_T5_)
        /*1a18*/ 	.word	0x0000001e


	//----- nvinfo : EIATTR_FRAME_SIZE
	.align		4
.L_1154:
        /*1a1c*/ 	.byte	0x04, 0x11
        /*1a1e*/ 	.short	(.L_1156 - .L_1155)
	.align		4
.L_1155:
        /*1a20*/ 	.word	index@(_ZN2at6native27unrolled_elementwise_kernelINS0_13AUnaryFunctorIN3c108BFloat16ES4_bZZZNS0_22logical_or_kernel_cudaERNS_14TensorIteratorEENKUlvE0_clEvENKUlvE8_clEvEUlS4_S4_E_EESt5arrayIPcLm2EELi4E23TrivialOffsetCalculatorILi1EjESF_NS0_6memory12LoadWithCastILi1EEENSG_13StoreWithCastILi1EEEEEviT_T0_T2_T3_T4_T5_)
        /*1a24*/ 	.word	0x00000000


	//----- nvinfo : EIATTR_REGCOUNT
	.align		4
.L_1156:
        /*1a28*/ 	.byte	0x04, 0x2f
        /*1a2a*/ 	.short	(.L_1158 - .L_1157)
	.align		4
.L_1157:
        /*1a2c*/ 	.word	index@(_ZN2at6native18elementwise_kernelILi128ELi4EZNS0_15gpu_kernel_implINS0_13AUnaryFunctorIN3c108BFloat16ES5_bZZZNS0_22logical_or_kernel_cudaERNS_14TensorIteratorEENKUlvE0_clEvENKUlvE8_clEvEUlS5_S5_E_EEEEvRNS_18TensorIteratorBaseERKT_EUliE_EEviT1_)
        /*1a30*/ 	.word	0x00000018


	//----- nvinfo : EIATTR_FRAME_SIZE
	.align		4
.L_1158:
        /*1a34*/ 	.byte	0x04, 0x11
        /*1a36*/ 	.short	(.L_1160 - .L_1159)
	.align		4
.L_1159:
        /*1a38*/ 	.word	index@(_ZN2at6native18elementwise_kernelILi128ELi4EZNS0_15gpu_kernel_implINS0_13AUnaryFunctorIN3c108BFloat16ES5_bZZZNS0_22logical_or_kernel_cudaERNS_14TensorIteratorEENKUlvE0_clEvENKUlvE8_clEvEUlS5_S5_E_EEEEvRNS_18TensorIteratorBaseERKT_EUliE_EEviT1_)
        /*1a3c*/ 	.word	0x00000000


	//----- nvinfo : EIATTR_REGCOUNT
	.align		4
.L_1160:
        /*1a40*/ 	.byte	0x04, 0x2f
        /*1a42*/ 	.short	(.L_1162 - .L_1161)
	.align		4
.L_1161:
        /*1a44*/ 	.word	index@(_ZN2at6native29vectorized_elementwise_kernelILi8ENS0_13BinaryFunctorIhhbZZZNS0_23logical_xor_kernel_cudaERNS_14TensorIteratorEENKUlvE0_clEvENKUlvE_clEvEUlhhE_EESt5arrayIPcLm3EEEEviT0_T1_)
        /*1a48*/ 	.word	0x00000004


	//----- nvinfo : EIATTR_FRAME_SIZE
	.align		4
.L_1162:
        /*1a4c*/ 	.byte	0x04, 0x11
        /*1a4e*/ 	.short	(.L_1164 - .L_1163)
	.align		4
.L_1163:
        /*1a50*/ 	.word	index@(_ZN2at6native29vectorized_elementwise_kernelILi8ENS0_13BinaryFunctorIhhbZZZNS0_23logical_xor_kernel_cudaERNS_14TensorIteratorEENKUlvE0_clEvENKUlvE_clEvEUlhhE_EESt5arrayIPcLm3EEEEviT0_T1_)
        /*1a54*/ 	.word	0x00000000


	//----- nvinfo : EIATTR_REGCOUNT
	.align		4
.L_1164:
        /*1a58*/ 	.byte	0x04, 0x2f
        /*1a5a*/ 	.short	(.L_1166 - .L_1165)
	.align		4
.L_1165:
        /*1a5c*/ 	.word	index@(_ZN2at6native29vectorized_elementwise_kernelILi4ENS0_13BinaryFunctorIhhbZZZNS0_23logical_xor_kernel_cudaERNS_14TensorIteratorEENKUlvE0_clEvENKUlvE_clEvEUlhhE_EESt5arrayIPcLm3EEEEviT0_T1_)
        /*1a60*/ 	.word	0x00000030


	//----- nvinfo : EIATTR_FRAME_SIZE
	.align		4
.L_1166:
        /*1a64*/ 	.byte	0x04, 0x11
        /*1a66*/ 	.short	(.L_1168 - .L_1167)
	.align		4
.L_1167:
        /*1a68*/ 	.word	index@(_ZN2at6native29vectorized_elementwise_kernelILi4ENS0_13BinaryFunctorIhhbZZZNS0_23logical_xor_kernel_cudaERNS_14TensorIteratorEENKUlvE0_clEvENKUlvE_clEvEUlhhE_EESt5arrayIPcLm3EEEEviT0_T1_)
        /*1a6c*/ 	.word	0x00000000


	//----- nvinfo : EIATTR_REGCOUNT
	.align		4
.L_1168:
        /*1a70*/ 	.byte	0x04, 0x2f
        /*1a72*/ 	.short	(.L_1170 - .L_1169)
	.align		4
.L_1169:
        /*1a74*/ 	.word	index@(_ZN2at6native29vectorized_elementwise_kernelILi2ENS0_13BinaryFunctorIhhbZZZNS0_23logical_xor_kernel_cudaERNS_14TensorIteratorEENKUlvE0_clEvENKUlvE_clEvEUlhhE_EESt5arrayIPcLm3EEEEviT0_T1_)
        /*1a78*/ 	.word	0x00000030


	//----- nvinfo : EIATTR_FRAME_SIZE
	.align		4
.L_1170:
        /*1a7c*/ 	.byte	0x04, 0x11
        /*1a7e*/ 	.short	(.L_1172 - .L_1171)
	.align		4
.L_1171:
        /*1a80*/ 	.word	index@(_ZN2at6native29vectorized_elementwise_kernelILi2ENS0_13BinaryFunctorIhhbZZZNS0_23logical_xor_kernel_cudaERNS_14TensorIteratorEENKUlvE0_clEvENKUlvE_clEvEUlhhE_EESt5arrayIPcLm3EEEEviT0_T1_)
        /*1a84*/ 	.word	0x00000000


	//----- nvinfo : EIATTR_REGCOUNT
	.align		4
.L_1172:
        /*1a88*/ 	.byte	0x04, 0x2f
        /*1a8a*/ 	.short	(.L_1174 - .L_1173)
	.align		4
.L_1173:
        /*1a8c*/ 	.word	index@(_ZN2at6native27unrolled_elementwise_kernelINS0_13BinaryFunctorIhhbZZZNS0_23logical_xor_kernel_cudaERNS_14TensorIteratorEENKUlvE0_clEvENKUlvE_clEvEUlhhE_EESt5arrayIPcLm3EELi4E23TrivialOffsetCalculatorILi2EjESC_ILi1EjENS0_6memory15LoadWithoutCastENSF_16StoreWithoutCastEEEviT_T0_T2_T3_T4_T5_)
        /*1a90*/ 	.word	0x0000001e


	//----- nvinfo : EIATTR_FRAME_SIZE
	.align		4
.L_1174:
        /*1a94*/ 	.byte	0x04, 0x11
        /*1a96*/ 	.short	(.L_1176 - .L_1175)
	.align		4
.L_1175:
        /*1a98*/ 	.word	index@(_ZN2at6native27unrolled_elementwise_kernelINS0_13BinaryFunctorIhhbZZZNS0_23logical_xor_kernel_cudaERNS_14TensorIteratorEENKUlvE0_clEvENKUlvE_clEvEUlhhE_EESt5arrayIPcLm3EELi4E23TrivialOffsetCalculatorILi2EjESC_ILi1EjENS0_6memory15LoadWithoutCastENSF_16StoreWithoutCastEEEviT_T0_T2_T3_T4_T5_)
        /*1a9c*/ 	.word	0x00000000


	//----- nvinfo : EIATTR_REGCOUNT
	.align		4
.L_1176:
        /*1aa0*/ 	.byte	0x04, 0x2f
        /*1aa2*/ 	.short	(.L_1178 - .L_1177)
	.align		4
.L_1177:
        /*1aa4*/ 	.word	index@(_ZN2at6native18elementwise_kernelILi128ELi4EZNS0_22gpu_kernel_impl_nocastINS0_13BinaryFunctorIhhbZZZNS0_23logical_xor_kernel_cudaERNS_14TensorIteratorEENKUlvE0_clEvENKUlvE_clEvEUlhhE_EEEEvRNS_18TensorIteratorBaseERKT_EUliE_EEviT1_)
        /*1aa8*/ 	.word	0x00000014


	//----- nvinfo : EIATTR_FRAME_SIZE
	.align		4
.L_1178:
        /*1aac*/ 	.byte	0x04, 0x11
        /*1aae*/ 	.short	(.L_1180 - .L_1179)
	.align		4
.L_1179:
        /*1ab0*/ 	.word	index@(_ZN2at6native18elementwise_kernelILi128ELi4EZNS0_22gpu_kernel_impl_nocastINS0_13BinaryFunctorIhhbZZZNS0_23logical_xor_kernel_cudaERNS_14TensorIteratorEENKUlvE0_clEvENKUlvE_clEvEUlhhE_EEEEvRNS_18TensorIteratorBaseERKT_EUliE_EEviT1_)
        /*1ab4*/ 	.word	0x00000000


	//----- nvinfo : EIATTR_REGCOUNT
	.align		4
.L_1180:
        /*1ab8*/ 	.byte	0x04, 0x2f
        /*1aba*/ 	.short	(.L_1182 - .L_1181)
	.align		4
.L_1181:
        /*1abc*/ 	.word	index@(_ZN2at6native27unrolled_elementwise_kernelINS0_13BinaryFunctorIhhbZZZNS0_23logical_xor_kernel_cudaERNS_14TensorIteratorEENKUlvE0_clEvENKUlvE_clEvEUlhhE_EESt5arrayIPcLm3EELi4E23TrivialOffsetCalculatorILi2EjESC_ILi1EjENS0_6memory12LoadWithCastILi2EEENSF_13StoreWithCastILi1EEEEEviT_T0_T2_T3_T4_T5_)
        /*1ac0*/ 	.word	0x0000001e


	//----- nvinfo : EIATTR_FRAME_SIZE
	.align		4
.L_1182:
        /*1ac4*/ 	.byte	0x04, 0x11
        /*1ac6*/ 	.short	(.L_1184 - .L_1183)
	.align		4
.L_1183:
        /*1ac8*/ 	.word	index@(_ZN2at6native27unrolled_elementwise_kernelINS0_13BinaryFunctorIhhbZZZNS0_23logical_xor_kernel_cudaERNS_14TensorIteratorEENKUlvE0_clEvENKUlvE_clEvEUlhhE_EESt5arrayIPcLm3EELi4E23TrivialOffsetCalculatorILi2EjESC_ILi1EjENS0_6memory12LoadWithCastILi2EEENSF_13StoreWithCastILi1EEEEEviT_T0_T2_T3_T4_T5_)
        /*1acc*/ 	.word	0x00000000


	//----- nvinfo : EIATTR_REGCOUNT
	.align		4
.L_1184:
        /*1ad0*/ 	.byte	0x04, 0x2f
        /*1ad2*/ 	.short	(.L_1186 - .L_1185)
	.align		4
.L_1185:
        /*1ad4*/ 	.word	index@(_ZN2at6native18elementwise_kernelILi128ELi4EZNS0_15gpu_kernel_implINS0_13BinaryFunctorIhhbZZZNS0_23logical_xor_kernel_cudaERNS_14TensorIteratorEENKUlvE0_clEvENKUlvE_clEvEUlhhE_EEEEvRNS_18TensorIteratorBaseERKT_EUliE_EEviT1_)
        /*1ad8*/ 	.word	0x00000018


	//----- nvinfo : EIATTR_FRAME_SIZE
	.align		4
.L_1186:
        /*1adc*/ 	.byte	0x04, 0x11
        /*1ade*/ 	.short	(.L_1188 - .L_1187)
	.align		4
.L_1187:
        /*1ae0*/ 	.word	index@(_ZN2at6native18elementwise_kernelILi128ELi4EZNS0_15gpu_kernel_implINS0_13BinaryFunctorIhhbZZZNS0_23logical_xor_kernel_cudaERNS_14TensorIteratorEENKUlvE0_clEvENKUlvE_clEvEUlhhE_EEEEvRNS_18TensorIteratorBaseERKT_EUliE_EEviT1_)
        /*1ae4*/ 	.word	0x00000000


	//----- nvinfo : EIATTR_REGCOUNT
	.align		4
.L_1188:
        /*1ae8*/ 	.byte	0x04, 0x2f
        /*1aea*/ 	.short	(.L_1190 - .L_1189)
	.align		4
.L_1189:
        /*1aec*/ 	.word	index@(_ZN2at6native29vectorized_elementwise_kernelILi8ENS0_13AUnaryFunctorIhhbZZZNS0_23logical_xor_kernel_cudaERNS_14TensorIteratorEENKUlvE0_clEvENKUlvE_clEvEUlhhE_EESt5arrayIPcLm2EEEEviT0_T1_)
        /*1af0*/ 	.word	0x00000004


	//----- nvinfo : EIATTR_FRAME_SIZE
	.align		4
.L_1190:
        /*1af4*/ 	.byte	0x04, 0x11
        /*1af6*/ 	.short	(.L_1192 - .L_1191)
	.align		4
.L_1191:
        /*1af8*/ 	.word	index@(_ZN2at6native29vectorized_elementwise_kernelILi8ENS0_13AUnaryFunctorIhhbZZZNS0_23logical_xor_kernel_cudaERNS_14TensorIteratorEENKUlvE0_clEvENKUlvE_clEvEUlhhE_EESt5arrayIPcLm2EEEEviT0_T1_)
        /*1afc*/ 	.word	0x00000000


	//----- nvinfo : EIATTR_REGCOUNT
	.align		4
.L_1192:
        /*1b00*/ 	.byte	0x04, 0x2f
        /*1b02*/ 	.short	(.L_1194 - .L_1193)
	.align		4
.L_1193:
        /*1b04*/ 	.word	index@(_ZN2at6native29vectorized_elementwise_kernelILi4ENS0_13AUnaryFunctorIhhbZZZNS0_23logical_xor_kernel_cudaERNS_14TensorIteratorEENKUlvE0_clEvENKUlvE_clEvEUlhhE_EESt5arrayIPcLm2EEEEviT0_T1_)
        /*1b08*/ 	.word	0x0000001c


	//----- nvinfo : EIATTR_FRAME_SIZE
	.align		4
.L_1194:
        /*1b0c*/ 	.byte	0x04, 0x11
        /*1b0e*/ 	.short	(.L_1196 - .L_1195)
	.align		4
.L_1195:
        /*1b10*/ 	.word	index@(_ZN2at6native29vectorized_elementwise_kernelILi4ENS0_13AUnaryFunctorIhhbZZZNS0_23logical_xor_kernel_cudaERNS_14TensorIteratorEENKUlvE0_clEvENKUlvE_clEvEUlhhE_EESt5arrayIPcLm2EEEEviT0_T1_)
        /*1b14*/ 	.word	0x00000000


	//----- nvinfo : EIATTR_REGCOUNT
	.align		4
.L_1196:
        /*1b18*/ 	.byte	0x04, 0x2f
        /*1b1a*/ 	.short	(.L_1198 - .L_1197)
	.align		4
.L_1197:
        /*1b1c*/ 	.word	index@(_ZN2at6native29vectorized_elementwise_kernelILi2ENS0_13AUnaryFunctorIhhbZZZNS0_23logical_xor_kernel_cudaERNS_14TensorIteratorEENKUlvE0_clEvENKUlvE_clEvEUlhhE_EESt5arrayIPcLm2EEEEviT0_T1_)
        /*1b20*/ 	.word	0x0000001c


	//----- nvinfo : EIATTR_FRAME_SIZE
	.align		4
.L_1198:
        /*1b24*/ 	.byte	0x04, 0x11
        /*1b26*/ 	.short	(.L_1200 - .L_1199)
	.align		4
.L_1199:
        /*1b28*/ 	.word	index@(_ZN2at6native29vectorized_elementwise_kernelILi2ENS0_13AUnaryFunctorIhhbZZZNS0_23logical_xor_kernel_cudaERNS_14TensorIteratorEENKUlvE0_clEvENKUlvE_clEvEUlhhE_EESt5arrayIPcLm2EEEEviT0_T1_)
        /*1b2c*/ 	.word	0x00000000


	//----- nvinfo : EIATTR_REGCOUNT
	.align		4
.L_1200:
        /*1b30*/ 	.byte	0x04, 0x2f
        /*1b32*/ 	.short	(.L_1202 - .L_1201)
	.align		4
.L_1201:
        /*1b34*/ 	.word	index@(_ZN2at6native27unrolled_elementwise_kernelINS0_13AUnaryFunctorIhhbZZZNS0_23logical_xor_kernel_cudaERNS_14TensorIteratorEENKUlvE0_clEvENKUlvE_clEvEUlhhE_EESt5arrayIPcLm2EELi4E23TrivialOffsetCalculatorILi1EjESD_NS0_6memory15LoadWithoutCastENSE_16StoreWithoutCastEEEviT_T0_T2_T3_T4_T5_)
        /*1b38*/ 	.word	0x00000016


	//----- nvinfo : EIATTR_FRAME_SIZE
	.align		4
.L_1202:
        /*1b3c*/ 	.byte	0x04, 0x11
        /*1b3e*/ 	.short	(.L_1204 - .L_1203)
	.align		4
.L_1203:
        /*1b40*/ 	.word	index@(_ZN2at6native27unrolled_elementwise_kernelINS0_13AUnaryFunctorIhhbZZZNS0_23logical_xor_kernel_cudaERNS_14TensorIteratorEENKUlvE0_clEvENKUlvE_clEvEUlhhE_EESt5arrayIPcLm2EELi4E23TrivialOffsetCalculatorILi1EjESD_NS0_6memory15LoadWithoutCastENSE_16StoreWithoutCastEEEviT_T0_T2_T3_T4_T5_)
        /*1b44*/ 	.word	0x00000000


	//----- nvinfo : EIATTR_REGCOUNT
	.align		4
.L_1204:
        /*1b48*/ 	.byte	0x04, 0x2f
        /*1b4a*/ 	.short	(.L_1206 - .L_1205)
	.align		4
.L_1205:
        /*1b4c*/ 	.word	index@(_ZN2at6native18elementwise_kernelILi128ELi4EZNS0_22gpu_kernel_impl_nocastINS0_13AUnaryFunctorIhhbZZZNS0_23logical_xor_kernel_cudaERNS_14TensorIteratorEENKUlvE0_clEvENKUlvE_clEvEUlhhE_EEEEvRNS_18TensorIteratorBaseERKT_EUliE_EEviT1_)
        /*1b50*/ 	.word	0x00000014


	//----- nvinfo : EIATTR_FRAME_SIZE
	.align		4
.L_1206:
        /*1b54*/ 	.byte	0x04, 0x11
        /*1b56*/ 	.short	(.L_1208 - .L_1207)
	.align		4
.L_1207:
        /*1b58*/ 	.word	index@(_ZN2at6native18elementwise_kernelILi128ELi4EZNS0_22gpu_kernel_impl_nocastINS0_13AUnaryFunctorIhhbZZZNS0_23logical_xor_kernel_cudaERNS_14TensorIteratorEENKUlvE0_clEvENKUlvE_clEvEUlhhE_EEEEvRNS_18TensorIteratorBaseERKT_EUliE_EEviT1_)
        /*1b5c*/ 	.word	0x00000000


	//----- nvinfo : EIATTR_REGCOUNT
	.align		4
.L_1208:
        /*1b60*/ 	.byte	0x04, 0x2f
        /*1b62*/ 	.short	(.L_1210 - .L_1209)
	.align		4
.L_1209:
        /*1b64*/ 	.word	index@(_ZN2at6native27unrolled_elementwise_kernelINS0_13AUnaryFunctorIhhbZZZNS0_23logical_xor_kernel_cudaERNS_14TensorIteratorEENKUlvE0_clEvENKUlvE_clEvEUlhhE_EESt5arrayIPcLm2EELi4E23TrivialOffsetCalculatorILi1EjESD_NS0_6memory12LoadWithCastILi1EEENSE_13StoreWithCastILi1EEEEEviT_T0_T2_T3_T4_T5_)
        /*1b68*/ 	.word	0x0000001e


	//----- nvinfo : EIATTR_FRAME_SIZE
	.align		4
.L_1210:
        /*1b6c*/ 	.byte	0x04, 0x11
        /*1b6e*/ 	.short	(.L_1212 - .L_1211)
	.align		4
.L_1211:
        /*1b70*/ 	.word	index@(_ZN2at6native27unrolled_elementwise_kernelINS0_13AUnaryFunctorIhhbZZZNS0_23logical_xor_kernel_cudaERNS_14TensorIteratorEENKUlvE0_clEvENKUlvE_clEvEUlhhE_EESt5arrayIPcLm2EELi4E23TrivialOffsetCalculatorILi1EjESD_NS0_6memory12LoadWithCastILi1EEENSE_13StoreWithCastILi1EEEEEviT_T0_T2_T3_T4_T5_)
        /*1b74*/ 	.word	0x00000000


	//----- nvinfo : EIATTR_REGCOUNT
	.align		4
.L_1212:
        /*1b78*/ 	.byte	0x04, 0x2f
        /*1b7a*/ 	.short	(.L_1214 - .L_1213)
	.align		4
.L_1213:
        /*1b7c*/ 	.word	index@(_ZN2at6native18elementwise_kernelILi128ELi4EZNS0_15gpu_kernel_implINS0_13AUnaryFunctorIhhbZZZNS0_23logical_xor_kernel_cudaERNS_14TensorIteratorEENKUlvE0_clEvENKUlvE_clEvEUlhhE_EEEEvRNS_18TensorIteratorBaseERKT_EUliE_EEviT1_)
        /*1b80*/ 	.word	0x00000018


	//----- nvinfo : EIATTR_FRAME_SIZE
	.align		4
.L_1214:
        /*1b84*/ 	.byte	0x04, 0x11
        /*1b86*/ 	.short	(.L_1216 - .L_1215)
	.align		4
.L_1215:
        /*1b88*/ 	.word	index@(_ZN2at6native18elementwise_kernelILi128ELi4EZNS0_15gpu_kernel_implINS0_13AUnaryFunctorIhhbZZZNS0_23logical_xor_kernel_cudaERNS_14TensorIteratorEENKUlvE0_clEvENKUlvE_clEvEUlhhE_EEEEvRNS_18TensorIteratorBaseERKT_EUliE_EEviT1_)
        /*1b8c*/ 	.word	0x00000000


	//----- nvinfo : EIATTR_REGCOUNT
	.align		4
.L_1216:
        /*1b90*/ 	.byte	0x04, 0x2f
        /*1b92*/ 	.short	(.L_1218 - .L_1217)
	.align		4
.L_1217:
        /*1b94*/ 	.word	index@(_ZN2at6native29vectorized_elementwise_kernelILi8ENS0_13BinaryFunctorIaabZZZNS0_23logical_xor_kernel_cudaERNS_14TensorIteratorEENKUlvE0_clEvENKUlvE0_clEvEUlaaE_EESt5arrayIPcLm3EEEEviT0_T1_)
        /*1b98*/ 	.word	0x00000004


	//----- nvinfo : EIATTR_FRAME_SIZE
	.align		4
.L_1218:
        /*1b9c*/ 	.byte	0x04, 0x11
        /*1b9e*/ 	.short	(.L_1220 - .L_1219)
	.align		4
.L_1219:
        /*1ba0*/ 	.word	index@(_ZN2at6native29vectorized_elementwise_kernelILi8ENS0_13BinaryFunctorIaabZZZNS0_23logical_xor_kernel_cudaERNS_14TensorIteratorEENKUlvE0_clEvENKUlvE0_clEvEUlaaE_EESt5arrayIPcLm3EEEEviT0_T1_)
        /*1ba4*/ 	.word	0x00000000


	//----- nvinfo : EIATTR_REGCOUNT
	.align		4
.L_1220:
        /*1ba8*/ 	.byte	0x04, 0x2f
        /*1baa*/ 	.short	(.L_1222 - .L_1221)
	.align		4
.L_1221:
        /*1bac*/ 	.word	index@(_ZN2at6native29vectorized_elementwise_kernelILi4ENS0_13BinaryFunctorIaabZZZNS0_23logical_xor_kernel_cudaERNS_14TensorIteratorEENKUlvE0_clEvENKUlvE0_clEvEUlaaE_EESt5arrayIPcLm3EEEEviT0_T1_)
        /*1bb0*/ 	.word	0x00000030


	//----- nvinfo : EIATTR_FRAME_SIZE
	.align		4
.L_1222:
        /*1bb4*/ 	.byte	0x04, 0x11
        /*1bb6*/ 	.short	(.L_1224 - .L_1223)
	.align		4
.L_1223:
        /*1bb8*/ 	.word	index@(_ZN2at6native29vectorized_elementwise_kernelILi4ENS0_13BinaryFunctorIaabZZZNS0_23logical_xor_kernel_cudaERNS_14TensorIteratorEENKUlvE0_clEvENKUlvE0_clEvEUlaaE_EESt5arrayIPcLm3EEEEviT0_T1_)
        /*1bbc*/ 	.word	0x00000000


	//----- nvinfo : EIATTR_REGCOUNT
	.align		4
.L_1224:
        /*1bc0*/ 	.byte	0x04, 0x2f
        /*1bc2*/ 	.short	(.L_1226 - .L_1225)
	.align		4
.L_1225:
        /*1bc4*/ 	.word	index@(_ZN2at6native29vectorized_elementwise_kernelILi2ENS0_13BinaryFunctorIaabZZZNS0_23logical_xor_kernel_cudaERNS_14TensorIteratorEENKUlvE0_clEvENKUlvE0_clEvEUlaaE_EESt5arrayIPcLm3EEEEviT0_T1_)
        /*1bc8*/ 	.word	0x00000030


	//----- nvinfo : EIATTR_FRAME_SIZE
	.align		4
.L_1226:
        /*1bcc*/ 	.byte	0x04, 0x11
        /*1bce*/ 	.short	(.L_1228 - .L_1227)
	.align		4
.L_1227:
        /*1bd0*/ 	.word	index@(_ZN2at6native29vectorized_elementwise_kernelILi2ENS0_13BinaryFunctorIaabZZZNS0_23logical_xor_kernel_cudaERNS_14TensorIteratorEENKUlvE0_clEvENKUlvE0_clEvEUlaaE_EESt5arrayIPcLm3EEEEviT0_T1_)
        /*1bd4*/ 	.word	0x00000000


	//----- nvinfo : EIATTR_REGCOUNT
	.align		4
.L_1228:
        /*1bd8*/ 	.byte	0x04, 0x2f
        /*1bda*/ 	.short	(.L_1230 - .L_1229)
	.align		4
.L_1229:
        /*1bdc*/ 	.word	index@(_ZN2at6native27unrolled_elementwise_kernelINS0_13BinaryFunctorIaabZZZNS0_23logical_xor_kernel_cudaERNS_14TensorIteratorEENKUlvE0_clEvENKUlvE0_clEvEUlaaE_EESt5arrayIPcLm3EELi4E23TrivialOffsetCalculatorILi2EjESC_ILi1EjENS0_6memory15LoadWithoutCastENSF_16StoreWithoutCastEEEviT_T0_T2_T3_T4_T5_)
        /*1be0*/ 	.word	0x0000001e


	//----- nvinfo : EIATTR_FRAME_SIZE
	.align		4
.L_1230:
        /*1be4*/ 	.byte	0x04, 0x11
        /*1be6*/ 	.short	(.L_1232 - .L_1231)
	.align		4
.L_1231:
        /*1be8*/ 	.word	index@(_ZN2at6native27unrolled_elementwise_kernelINS0_13BinaryFunctorIaabZZZNS0_23logical_xor_kernel_cudaERNS_14TensorIteratorEENKUlvE0_clEvENKUlvE0_clEvEUlaaE_EESt5arrayIPcLm3EELi4E23TrivialOffsetCalculatorILi2EjESC_ILi1EjENS0_6memory15LoadWithoutCastENSF_16StoreWithoutCastEEEviT_T0_T2_T3_T4_T5_)
        /*1bec*/ 	.word	0x00000000


	//----- nvinfo : EIATTR_REGCOUNT
	.align		4
.L_1232:
        /*1bf0*/ 	.byte	0x04, 0x2f
        /*1bf2*/ 	.short	(.L_1234 - .L_1233)
	.align		4
.L_1233:
        /*1bf4*/ 	.word	index@(_ZN2at6native18elementwise_kernelILi128ELi4EZNS0_22gpu_kernel_impl_nocastINS0_13BinaryFunctorIaabZZZNS0_23logical_xor_kernel_cudaERNS_14TensorIteratorEENKUlvE0_clEvENKUlvE0_clEvEUlaaE_EEEEvRNS_18TensorIteratorBaseERKT_EUliE_EEviT1_)
        /*1bf8*/ 	.word	0x00000014


	//----- nvinfo : EIATTR_FRAME_SIZE
	.align		4
.L_1234:
        /*1bfc*/ 	.byte	0x04, 0x11
        /*1bfe*/ 	.short	(.L_1236 - .L_1235)
	.align		4
.L_1235:
        /*1c00*/ 	.word	index@(_ZN2at6native18elementwise_kernelILi128ELi4EZNS0_22gpu_kernel_impl_nocastINS0_13BinaryFunctorIaabZZZNS0_23logical_xor_kernel_cudaERNS_14TensorIteratorEENKUlvE0_clEvENKUlvE0_clEvEUlaaE_EEEEvRNS_18TensorIteratorBaseERKT_EUliE_EEviT1_)
        /*1c04*/ 	.word	0x00000000


	//----- nvinfo : EIATTR_REGCOUNT
	.align		4
.L_1236:
        /*1c08*/ 	.byte	0x04, 0x2f
        /*1c0a*/ 	.short	(.L_1238 - .L_1237)
	.align		4
.L_1237:
        /*1c0c*/ 	.word	index@(_ZN2at6native27unrolled_elementwise_kernelINS0_13BinaryFunctorIaabZZZNS0_23logical_xor_kernel_cudaERNS_14TensorIteratorEENKUlvE0_clEvENKUlvE0_clEvEUlaaE_EESt5arrayIPcLm3EELi4E23TrivialOffsetCalculatorILi2EjESC_ILi1EjENS0_6memory12LoadWithCastILi2EEENSF_13StoreWithCastILi1EEEEEviT_T0_T2_T3_T4_T5_)
        /*1c10*/ 	.word	0x0000001e


	//----- nvinfo : EIATTR_FRAME_SIZE
	.align		4
.L_1238:
        /*1c14*/ 	.byte	0x04, 0x11
        /*1c16*/ 	.short	(.L_1240 - .L_1239)
	.align		4
.L_1239:
        /*1c18*/ 	.word	index@(_ZN2at6native27unrolled_elementwise_kernelINS0_13BinaryFunctorIaabZZZNS0_23logical_xor_kernel_cudaERNS_14TensorIteratorEENKUlvE0_clEvENKUlvE0_clEvEUlaaE_EESt5arrayIPcLm3EELi4E23TrivialOffsetCalculatorILi2EjESC_ILi1EjENS0_6memory12LoadWithCastILi2EEENSF_13StoreWithCastILi1EEEEEviT_T0_T2_T3_T4_T5_)
        /*1c1c*/ 	.word	0x00000000


	//----- nvinfo : EIATTR_REGCOUNT
	.align		4
.L_1240:
        /*1c20*/ 	.byte	0x04, 0x2f
        /*1c22*/ 	.short	(.L_1242 - .L_1241)
	.align		4
.L_1241:
        /*1c24*/ 	.word	index@(_ZN2at6native18elementwise_kernelILi128ELi4EZNS0_15gpu_kernel_implINS0_13BinaryFunctorIaabZZZNS0_23logical_xor_kernel_cudaERNS_14TensorIteratorEENKUlvE0_clEvENKUlvE0_clEvEUlaaE_EEEEvRNS_18TensorIteratorBaseERKT_EUliE_EEviT1_)
        /*1c28*/ 	.word	0x00000018


	//----- nvinfo : EIATTR_FRAME_SIZE
	.align		4
.L_1242:
        /*1c2c*/ 	.byte	0x04, 0x11
        /*1c2e*/ 	.short	(.L_1244 - .L_1243)
	.align		4
.L_1243:
        /*1c30*/ 	.word	index@(_ZN2at6native18elementwise_kernelILi128ELi4EZNS0_15gpu_kernel_implINS0_13BinaryFunctorIaabZZZNS0_23logical_xor_kernel_cudaERNS_14TensorIteratorEENKUlvE0_clEvENKUlvE0_clEvEUlaaE_EEEEvRNS_18TensorIteratorBaseERKT_EUliE_EEviT1_)
        /*1c34*/ 	.word	0x00000000


	//----- nvinfo : EIATTR_REGCOUNT
	.align		4
.L_1244:
        /*1c38*/ 	.byte	0x04, 0x2f
        /*1c3a*/ 	.short	(.L_1246 - .L_1245)
	.align		4
.L_1245:
        /*1c3c*/ 	.word	index@(_ZN2at6native29vectorized_elementwise_kernelILi8ENS0_13AUnaryFunctorIaabZZZNS0_23logical_xor_kernel_cudaERNS_14TensorIteratorEENKUlvE0_clEvENKUlvE0_clEvEUlaaE_EESt5arrayIPcLm2EEEEviT0_T1_)
        /*1c40*/ 	.word	0x00000004


	//----- nvinfo : EIATTR_FRAME_SIZE
	.align		4
.L_1246:
        /*1c44*/ 	.byte	0x04, 0x11
        /*1c46*/ 	.short	(.L_1248 - .L_1247)
	.align		4
.L_1247:
        /*1c48*/ 	.word	index@(_ZN2at6native29vectorized_elementwise_kernelILi8ENS0_13AUnaryFunctorIaabZZZNS0_23logical_xor_kernel_cudaERNS_14TensorIteratorEENKUlvE0_clEvENKUlvE0_clEvEUlaaE_EESt5arrayIPcLm2EEEEviT0_T1_)
        /*1c4c*/ 	.word	0x00000000


	//----- nvinfo : EIATTR_REGCOUNT
	.align		4
.L_1248:
        /*1c50*/ 	.byte	0x04, 0x2f
        /*1c52*/ 	.short	(.L_1250 - .L_1249)
	.align		4
.L_1249:
        /*1c54*/ 	.word	index@(_ZN2at6native29vectorized_elementwise_kernelILi4ENS0_13AUnaryFunctorIaabZZZNS0_23logical_xor_kernel_cudaERNS_14TensorIteratorEENKUlvE0_clEvENKUlvE0_clEvEUlaaE_EESt5arrayIPcLm2EEEEviT0_T1_)
        /*1c58*/ 	.word	0x0000001c


	//----- nvinfo : EIATTR_FRAME_SIZE
	.align		4
.L_1250:
        /*1c5c*/ 	.byte	0x04, 0x11
        /*1c5e*/ 	.short	(.L_1252 - .L_1251)
	.align		4
.L_1251:
        /*1c60*/ 	.word	index@(_ZN2at6native29vectorized_elementwise_kernelILi4ENS0_13AUnaryFunctorIaabZZZNS0_23logical_xor_kernel_cudaERNS_14TensorIteratorEENKUlvE0_clEvENKUlvE0_clEvEUlaaE_EESt5arrayIPcLm2EEEEviT0_T1_)
        /*1c64*/ 	.word	0x00000000


	//----- nvinfo : EIATTR_REGCOUNT
	.align		4
.L_1252:
        /*1c68*/ 	.byte	0x04, 0x2f
        /*1c6a*/ 	.short	(.L_1254 - .L_1253)
	.align		4
.L_1253:
        /*1c6c*/ 	.word	index@(_ZN2at6native29vectorized_elementwise_kernelILi2ENS0_13AUnaryFunctorIaabZZZNS0_23logical_xor_kernel_cudaERNS_14TensorIteratorEENKUlvE0_clEvENKUlvE0_clEvEUlaaE_EESt5arrayIPcLm2EEEEviT0_T1_)
        /*1c70*/ 	.word	0x0000001c


	//----- nvinfo : EIATTR_FRAME_SIZE
	.align		4
.L_1254:
        /*1c74*/ 	.byte	0x04, 0x11
        /*1c76*/ 	.short	(.L_1256 - .L_1255)
	.align		4
.L_1255:
        /*1c78*/ 	.word	index@(_ZN2at6native29vectorized_elementwise_kernelILi2ENS0_13AUnaryFunctorIaabZZZNS0_23logical_xor_kernel_cudaERNS_14TensorIteratorEENKUlvE0_clEvENKUlvE0_clEvEUlaaE_EESt5arrayIPcLm2EEEEviT0_T1_)
        /*1c7c*/ 	.word	0x00000000


	//----- nvinfo : EIATTR_REGCOUNT
	.align		4
.L_1256:
        /*1c80*/ 	.byte	0x04, 0x2f
        /*1c82*/ 	.short	(.L_1258 - .L_1257)
	.align		4
.L_1257:
        /*1c84*/ 	.word	index@(_ZN2at6native27unrolled_elementwise_kernelINS0_13AUnaryFunctorIaabZZZNS0_23logical_xor_kernel_cudaERNS_14TensorIteratorEENKUlvE0_clEvENKUlvE0_clEvEUlaaE_EESt5arrayIPcLm2EELi4E23TrivialOffsetCalculatorILi1EjESD_NS0_6memory15LoadWithoutCastENSE_16StoreWithoutCastEEEviT_T0_T2_T3_T4_T5_)
        /*1c88*/ 	.word	0x00000016


	//----- nvinfo : EIATTR_FRAME_SIZE
	.align		4
.L_1258:
        /*1c8c*/ 	.byte	0x04, 0x11
        /*1c8e*/ 	.short	(.L_1260 - .L_1259)
	.align		4
.L_1259:
        /*1c90*/ 	.word	index@(_ZN2at6native27unrolled_elementwise_kernelINS0_13AUnaryFunctorIaabZZZNS0_23logical_xor_kernel_cudaERNS_14TensorIteratorEENKUlvE0_clEvENKUlvE0_clEvEUlaaE_EESt5arrayIPcLm2EELi4E23TrivialOffsetCalculatorILi1EjESD_NS0_6memory15LoadWithoutCastENSE_16StoreWithoutCastEEEviT_T0_T2_T3_T4_T5_)
        /*1c94*/ 	.word	0x00000000


	//----- nvinfo : EIATTR_REGCOUNT
	.align		4
.L_1260:
        /*1c98*/ 	.byte	0x04, 0x2f
        /*1c9a*/ 	.short	(.L_1262 - .L_1261)
	.align		4
.L_1261:
        /*1c9c*/ 	.word	index@(_ZN2at6native18elementwise_kernelILi128ELi4EZNS0_22gpu_kernel_impl_nocastINS0_13AUnaryFunctorIaabZZZNS0_23logical_xor_kernel_cudaERNS_14TensorIteratorEENKUlvE0_clEvENKUlvE0_clEvEUlaaE_EEEEvRNS_18TensorIteratorBaseERKT_EUliE_EEviT1_)
        /*1ca0*/ 	.word	0x00000014


	//----- nvinfo : EIATTR_FRAME_SIZE
	.align		4
.L_1262:
        /*1ca4*/ 	.byte	0x04, 0x11
        /*1ca6*/ 	.short	(.L_1264 - .L_1263)
	.align		4
.L_1263:
        /*1ca8*/ 	.word	index@(_ZN2at6native18elementwise_kernelILi128ELi4EZNS0_22gpu_kernel_impl_nocastINS0_13AUnaryFunctorIaabZZZNS0_23logical_xor_kernel_cudaERNS_14TensorIteratorEENKUlvE0_clEvENKUlvE0_clEvEUlaaE_EEEEvRNS_18TensorIteratorBaseERKT_EUliE_EEviT1_)
        /*1cac*/ 	.word	0x00000000


	//----- nvinfo : EIATTR_REGCOUNT
	.align		4
.L_1264:
        /*1cb0*/ 	.byte	0x04, 0x2f
        /*1cb2*/ 	.short	(.L_1266 - .L_1265)
	.align		4
.L_1265:
        /*1cb4*/ 	.word	index@(_ZN2at6native27unrolled_elementwise_kernelINS0_13AUnaryFunctorIaabZZZNS0_23logical_xor_kernel_cudaERNS_14TensorIteratorEENKUlvE0_clEvENKUlvE0_clEvEUlaaE_EESt5arrayIPcLm2EELi4E23TrivialOffsetCalculatorILi1EjESD_NS0_6memory12LoadWithCastILi1EEENSE_13StoreWithCastILi1EEEEEviT_T0_T2_T3_T4_T5_)
        /*1cb8*/ 	.word	0x0000001e


	//----- nvinfo : EIATTR_FRAME_SIZE
	.align		4
.L_1266:
        /*1cbc*/ 	.byte	0x04, 0x11
        /*1cbe*/ 	.short	(.L_1268 - .L_1267)
	.align		4
.L_1267:
        /*1cc0*/ 	.word	index@(_ZN2at6native27unrolled_elementwise_kernelINS0_13AUnaryFunctorIaabZZZNS0_23logical_xor_kernel_cudaERNS_14TensorIteratorEENKUlvE0_clEvENKUlvE0_clEvEUlaaE_EESt5arrayIPcLm2EELi4E23TrivialOffsetCalculatorILi1EjESD_NS0_6memory12LoadWithCastILi1EEENSE_13StoreWithCastILi1EEEEEviT_T0_T2_T3_T4_T5_)
        /*1cc4*/ 	.word	0x00000000


	//----- nvinfo : EIATTR_REGCOUNT
	.align		4
.L_1268:
        /*1cc8*/ 	.byte	0x04, 0x2f
        /*1cca*/ 	.short	(.L_1270 - .L_1269)
	.align		4
.L_1269:
        /*1ccc*/ 	.word	index@(_ZN2at6native18elementwise_kernelILi128ELi4EZNS0_15gpu_kernel_implINS0_13AUnaryFunctorIaabZZZNS0_23logical_xor_kernel_cudaERNS_14TensorIteratorEENKUlvE0_clEvENKUlvE0_clEvEUlaaE_EEEEvRNS_18TensorIteratorBaseERKT_EUliE_EEviT1_)
        /*1cd0*/ 	.word	0x00000018


	//----- nvinfo : EIATTR_FRAME_SIZE
	.align		4
.L_1270:
        /*1cd4*/ 	.byte	0x04, 0x11
        /*1cd6*/ 	.short	(.L_1272 - .L_1271)
	.align		4
.L_1271:
        /*1cd8*/ 	.word	index@(_ZN2at6native18elementwise_kernelILi128ELi4EZNS0_15gpu_kernel_implINS0_13AUnaryFunctorIaabZZZNS0_23logical_xor_kernel_cudaERNS_14TensorIteratorEENKUlvE0_clEvENKUlvE0_clEvEUlaaE_EEEEvRNS_18TensorIteratorBaseERKT_EUliE_EEviT1_)
        /*1cdc*/ 	.word	0x00000000


	//----- nvinfo : EIATTR_REGCOUNT
	.align		4
.L_1272:
        /*1ce0*/ 	.byte	0x04, 0x2f
        /*1ce2*/ 	.short	(.L_1274 - .L_1273)
	.align		4
.L_1273:
        /*1ce4*/ 	.word	index@(_ZN2at6native29vectorized_elementwise_kernelILi8ENS0_13BinaryFunctorIiibZZZNS0_23logical_xor_kernel_cudaERNS_14TensorIteratorEENKUlvE0_clEvENKUlvE1_clEvEUliiE_EESt5arrayIPcLm3EEEEviT0_T1_)
        /*1ce8*/ 	.word	0x00000004


	//----- nvinfo : EIATTR_FRAME_SIZE
	.align		4
.L_1274:
        /*1cec*/ 	.byte	0x04, 0x11
        /*1cee*/ 	.short	(.L_1276 - .L_1275)
	.align		4
.L_1275:
        /*1cf0*/ 	.word	index@(_ZN2at6native29vectorized_elementwise_kernelILi8ENS0_13BinaryFunctorIiibZZZNS0_23logical_xor_kernel_cudaERNS_14TensorIteratorEENKUlvE0_clEvENKUlvE1_clEvEUliiE_EESt5arrayIPcLm3EEEEviT0_T1_)
        /*1cf4*/ 	.word	0x00000000


	//----- nvinfo : EIATTR_REGCOUNT
	.align		4
.L_1276:
        /*1cf8*/ 	.byte	0x04, 0x2f
        /*1cfa*/ 	.short	(.L_1278 - .L_1277)
	.align		4
.L_1277:
        /*1cfc*/ 	.word	index@(_ZN2at6native29vectorized_elementwise_kernelILi4ENS0_13BinaryFunctorIiibZZZNS0_23logical_xor_kernel_cudaERNS_14TensorIteratorEENKUlvE0_clEvENKUlvE1_clEvEUliiE_EESt5arrayIPcLm3EEEEviT0_T1_)
        /*1d00*/ 	.word	0x00000020


	//----- nvinfo : EIATTR_FRAME_SIZE
	.align		4
.L_1278:
        /*1d04*/ 	.byte	0x04, 0x11
        /*1d06*/ 	.short	(.L_1280 - .L_1279)
	.align		4
.L_1279:
        /*1d08*/ 	.word	index@(_ZN2at6native29vectorized_elementwise_kernelILi4ENS0_13BinaryFunctorIiibZZZNS0_23logical_xor_kernel_cudaERNS_14TensorIteratorEENKUlvE0_clEvENKUlvE1_clEvEUliiE_EESt5arrayIPcLm3EEEEviT0_T1_)
        /*1d0c*/ 	.word	0x00000000


	//----- nvinfo : EIATTR_REGCOUNT
	.align		4
.L_1280:
        /*1d10*/ 	.byte	0x04, 0x2f
        /*1d12*/ 	.short	(.L_1282 - .L_1281)
	.align		4
.L_1281:
        /*1d14*/ 	.word	index@(_ZN2at6native29vectorized_elementwise_kernelILi2ENS0_13BinaryFunctorIiibZZZNS0_23logical_xor_kernel_cudaERNS_14TensorIteratorEENKUlvE0_clEvENKUlvE1_clEvEUliiE_EESt5arrayIPcLm3EEEEviT0_T1_)
        /*1d18*/ 	.word	0x00000020


	//----- nvinfo : EIATTR_FRAME_SIZE
	.align		4
.L_1282:
        /*1d1c*/ 	.byte	0x04, 0x11
        /*1d1e*/ 	.short	(.L_1284 - .L_1283)
	.align		4
.L_1283:
        /*1d20*/ 	.word	index@(_ZN2at6native29vectorized_elementwise_kernelILi2ENS0_13BinaryFunctorIiibZZZNS0_23logical_xor_kernel_cudaERNS_14TensorIteratorEENKUlvE0_clEvENKUlvE1_clEvEUliiE_EESt5arrayIPcLm3EEEEviT0_T1_)
        /*1d24*/ 	.word	0x00000000


	//----- nvinfo : EIATTR_REGCOUNT
	.align		4
.L_1284:
        /*1d28*/ 	.byte	0x04, 0x2f
        /*1d2a*/ 	.short	(.L_1286 - .L_1285)
	.align		4
.L_1285:
        /*1d2c*/ 	.word	index@(_ZN2at6native27unrolled_elementwise_kernelINS0_13BinaryFunctorIiibZZZNS0_23logical_xor_kernel_cudaERNS_14TensorIteratorEENKUlvE0_clEvENKUlvE1_clEvEUliiE_EESt5arrayIPcLm3EELi4E23TrivialOffsetCalculatorILi2EjESC_ILi1EjENS0_6memory15LoadWithoutCastENSF_16StoreWithoutCastEEEviT_T0_T2_T3_T4_T5_)
        /*1d30*/ 	.word	0x0000001e


	//----- nvinfo : EIATTR_FRAME_SIZE
	.align		4
.L_1286:
        /*1d34*/ 	.byte	0x04, 0x11
        /*1d36*/ 	.short	(.L_1288 - .L_1287)
	.align		4
.L_1287:
        /*1d38*/ 	.word	index@(_ZN2at6native27unrolled_elementwise_kernelINS0_13BinaryFunctorIiibZZZNS0_23logical_xor_kernel_cudaERNS_14TensorIteratorEENKUlvE0_clEvENKUlvE1_clEvEUliiE_EESt5arrayIPcLm3EELi4E23TrivialOffsetCalculatorILi2EjESC_ILi1EjENS0_6memory15LoadWithoutCastENSF_16StoreWithoutCastEEEviT_T0_T2_T3_T4_T5_)
        /*1d3c*/ 	.word	0x00000000


	//----- nvinfo : EIATTR_REGCOUNT
	.align		4
.L_1288:
        /*1d40*/ 	.byte	0x04, 0x2f
        /*1d42*/ 	.short	(.L_1290 - .L_1289)
	.align		4
.L_1289:
        /*1d44*/ 	.word	index@(_ZN2at6native18elementwise_kernelILi128ELi4EZNS0_22gpu_kernel_impl_nocastINS0_13BinaryFunctorIiibZZZNS0_23logical_xor_kernel_cudaERNS_14TensorIteratorEENKUlvE0_clEvENKUlvE1_clEvEUliiE_EEEEvRNS_18TensorIteratorBaseERKT_EUliE_EEviT1_)
        /*1d48*/ 	.word	0x00000014


	//----- nvinfo : EIATTR_FRAME_SIZE
	.align		4
.L_1290:
        /*1d4c*/ 	.byte	0x04, 0x11
        /*1d4e*/ 	.short	(.L_1292 - .L_1291)
	.align		4
.L_1291:
        /*1d50*/ 	.word	index@(_ZN2at6native18elementwise_kernelILi128ELi4EZNS0_22gpu_kernel_impl_nocastINS0_13BinaryFunctorIiibZZZNS0_23logical_xor_kernel_cudaERNS_14TensorIteratorEENKUlvE0_clEvENKUlvE1_clEvEUliiE_EEEEvRNS_18TensorIteratorBaseERKT_EUliE_EEviT1_)
        /*1d54*/ 	.word	0x00000000


	//----- nvinfo : EIATTR_REGCOUNT
	.align		4
.L_1292:
        /*1d58*/ 	.byte	0x04, 0x2f
        /*1d5a*/ 	.short	(.L_1294 - .L_1293)
	.align		4
.L_1293:
        /*1d5c*/ 	.word	index@(_ZN2at6native27unrolled_elementwise_kernelINS0_13BinaryFunctorIiibZZZNS0_23logical_xor_kernel_cudaERNS_14TensorIteratorEENKUlvE0_clEvENKUlvE1_clEvEUliiE_EESt5arrayIPcLm3EELi4E23TrivialOffsetCalculatorILi2EjESC_ILi1EjENS0_6memory12LoadWithCastILi2EEENSF_13StoreWithCastILi1EEEEEviT_T0_T2_T3_T4_T5_)
        /*1d60*/ 	.word	0x0000001e


	//----- nvinfo : EIATTR_FRAME_SIZE
	.align		4
.L_1294:
        /*1d64*/ 	.byte	0x04, 0x11
        /*1d66*/ 	.short	(.L_1296 - .L_1295)
	.align		4
.L_1295:
        /*1d68*/ 	.word	index@(_ZN2at6native27unrolled_elementwise_kernelINS0_13BinaryFunctorIiibZZZNS0_23logical_xor_kernel_cudaERNS_14TensorIteratorEENKUlvE0_clEvENKUlvE1_clEvEUliiE_EESt5arrayIPcLm3EELi4E23TrivialOffsetCalculatorILi2EjESC_ILi1EjENS0_6memory12LoadWithCastILi2EEENSF_13StoreWithCastILi1EEEEEviT_T0_T2_T3_T4_T5_)
        /*1d6c*/ 	.word	0x00000000


	//----- nvinfo : EIATTR_REGCOUNT
	.align		4
.L_1296:
        /*1d70*/ 	.byte	0x04, 0x2f
        /*1d72*/ 	.short	(.L_1298 - .L_1297)
	.align		4
.L_1297:
        /*1d74*/ 	.word	index@(_ZN2at6native18elementwise_kernelILi128ELi4EZNS0_15gpu_kernel_implINS0_13BinaryFunctorIiibZZZNS0_23logical_xor_kernel_cudaERNS_14TensorIteratorEENKUlvE0_clEvENKUlvE1_clEvEUliiE_EEEEvRNS_18TensorIteratorBaseERKT_EUliE_EEviT1_)
        /*1d78*/ 	.word	0x00000018


	//----- nvinfo : EIATTR_FRAME_SIZE
	.align		4
.L_1298:
        /*1d7c*/ 	.byte	0x04, 0x11
        /*1d7e*/ 	.short	(.L_1300 - .L_1299)
	.align		4
.L_1299:
        /*1d80*/ 	.word	index@(_ZN2at6native18elementwise_kernelILi128ELi4EZNS0_15gpu_kernel_implINS0_13BinaryFunctorIiibZZZNS0_23logical_xor_kernel_cudaERNS_14TensorIteratorEENKUlvE0_clEvENKUlvE1_clEvEUliiE_EEEEvRNS_18TensorIteratorBaseERKT_EUliE_EEviT1_)
        /*1d84*/ 	.word	0x00000000


	//----- nvinfo : EIATTR_REGCOUNT
	.align		4
.L_1300:
        /*1d88*/ 	.byte	0x04, 0x2f
        /*1d8a*/ 	.short	(.L_1302 - .L_1301)
	.align		4
.L_1301:
        /*1d8c*/ 	.word	index@(_ZN2at6native29vectorized_elementwise_kernelILi8ENS0_13AUnaryFunctorIiibZZZNS0_23logical_xor_kernel_cudaERNS_14TensorIteratorEENKUlvE0_clEvENKUlvE1_clEvEUliiE_EESt5arrayIPcLm2EEEEviT0_T1_)
        /*1d90*/ 	.word	0x00000004


	//----- nvinfo : EIATTR_FRAME_SIZE
	.align		4
.L_1302:
        /*1d94*/ 	.byte	0x04, 0x11
        /*1d96*/ 	.short	(.L_1304 - .L_1303)
	.align		4
.L_1303:
        /*1d98*/ 	.word	index@(_ZN2at6native29vectorized_elementwise_kernelILi8ENS0_13AUnaryFunctorIiibZZZNS0_23logical_xor_kernel_cudaERNS_14TensorIteratorEENKUlvE0_clEvENKUlvE1_clEvEUliiE_EESt5arrayIPcLm2EEEEviT0_T1_)
        /*1d9c*/ 	.word	0x00000000


	//----- nvinfo : EIATTR_REGCOUNT
	.align		4
.L_1304:
        /*1da0*/ 	.byte	0x04, 0x2f
        /*1da2*/ 	.short	(.L_1306 - .L_1305)
	.align		4
.L_1305:
        /*1da4*/ 	.word	index@(_ZN2at6native29vectorized_elementwise_kernelILi4ENS0_13AUnaryFunctorIiibZZZNS0_23logical_xor_kernel_cudaERNS_14TensorIteratorEENKUlvE0_clEvENKUlvE1_clEvEUliiE_EESt5arrayIPcLm2EEEEviT0_T1_)
        /*1da8*/ 	.word	0x00000020


	//----- nvinfo : EIATTR_FRAME_SIZE
	.align		4
.L_1306:
        /*1dac*/ 	.byte	0x04, 0x11
        /*1dae*/ 	.short	(.L_1308 - .L_1307)
	.align		4
.L_1307:
        /*1db0*/ 	.word	index@(_ZN2at6native29vectorized_elementwise_kernelILi4ENS0_13AUnaryFunctorIiibZZZNS0_23logical_xor_kernel_cudaERNS_14TensorIteratorEENKUlvE0_clEvENKUlvE1_clEvEUliiE_EESt5arrayIPcLm2EEEEviT0_T1_)
        /*1db4*/ 	.word	0x00000000


	//----- nvinfo : EIATTR_REGCOUNT
	.align		4
.L_1308:
        /*1db8*/ 	.byte	0x04, 0x2f
        /*1dba*/ 	.short	(.L_1310 - .L_1309)
	.align		4
.L_1309:
        /*1dbc*/ 	.word	index@(_ZN2at6native29vectorized_elementwise_kernelILi2ENS0_13AUnaryFunctorIiibZZZNS0_23logical_xor_kernel_cudaERNS_14TensorIteratorEENKUlvE0_clEvENKUlvE1_clEvEUliiE_EESt5arrayIPcLm2EEEEviT0_T1_)
        /*1dc0*/ 	.word	0x00000020


	//----- nvinfo : EIATTR_FRAME_SIZE
	.align		4
.L_1310:
        /*1dc4*/ 	.byte	0x04, 0x11
        /*1dc6*/ 	.short	(.L_1312 - .L_1311)
	.align		4
.L_1311:
        /*1dc8*/ 	.word	index@(_ZN2at6native29vectorized_elementwise_kernelILi2ENS0_13AUnaryFunctorIiibZZZNS0_23logical_xor_kernel_cudaERNS_14TensorIteratorEENKUlvE0_clEvENKUlvE1_clEvEUliiE_EESt5arrayIPcLm2EEEEviT0_T1_)
        /*1dcc*/ 	.word	0x00000000


	//----- nvinfo : EIATTR_REGCOUNT
	.align		4
.L_1312:
        /*1dd0*/ 	.byte	0x04, 0x2f
        /*1dd2*/ 	.short	(.L_1314 - .L_1313)
	.align		4
.L_1313:
        /*1dd4*/ 	.word	index@(_ZN2at6native27unrolled_elementwise_kernelINS0_13AUnaryFunctorIiibZZZNS0_23logical_xor_kernel_cudaERNS_14TensorIteratorEENKUlvE0_clEvENKUlvE1_clEvEUliiE_EESt5arrayIPcLm2EELi4E23TrivialOffsetCalculatorILi1EjESD_NS0_6memory15LoadWithoutCastENSE_16StoreWithoutCastEEEviT_T0_T2_T3_T4_T5_)
        /*1dd8*/ 	.word	0x00000016


	//----- nvinfo : EIATTR_FRAME_SIZE
	.align		4
.L_1314:
        /*1ddc*/ 	.byte	0x04, 0x11
        /*1dde*/ 	.short	(.L_1316 - .L_1315)
	.align		4
.L_1315:
        /*1de0*/ 	.word	index@(_ZN2at6native27unrolled_elementwise_kernelINS0_13AUnaryFunctorIiibZZZNS0_23logical_xor_kernel_cudaERNS_14TensorIteratorEENKUlvE0_clEvENKUlvE1_clEvEUliiE_EESt5arrayIPcLm2EELi4E23TrivialOffsetCalculatorILi1EjESD_NS0_6memory15LoadWithoutCastENSE_16StoreWithoutCastEEEviT_T0_T2_T3_T4_T5_)
        /*1de4*/ 	.word	0x00000000


	//----- nvinfo : EIATTR_REGCOUNT
	.align		4
.L_1316:
        /*1de8*/ 	.byte	0x04, 0x2f
        /*1dea*/ 	.short	(.L_1318 - .L_1317)
	.align		4
.L_1317:
        /*1dec*/ 	.word	index@(_ZN2at6native18elementwise_kernelILi128ELi4EZNS0_22gpu_kernel_impl_nocastINS0_13AUnaryFunctorIiibZZZNS0_23logical_xor_kernel_cudaERNS_14TensorIteratorEENKUlvE0_clEvENKUlvE1_clEvEUliiE_EEEEvRNS_18TensorIteratorBaseERKT_EUliE_EEviT1_)
        /*1df0*/ 	.word	0x00000014


	//----- nvinfo : EIATTR_FRAME_SIZE
	.align		4
.L_1318:
        /*1df4*/ 	.byte	0x04, 0x11
        /*1df6*/ 	.short	(.L_1320 - .L_1319)
	.align		4
.L_1319:
        /*1df8*/ 	.word	index@(_ZN2at6native18elementwise_kernelILi128ELi4EZNS0_22gpu_kernel_impl_nocastINS0_13AUnaryFunctorIiibZZZNS0_23logical_xor_kernel_cudaERNS_14TensorIteratorEENKUlvE0_clEvENKUlvE1_clEvEUliiE_EEEEvRNS_18TensorIteratorBaseERKT_EUliE_EEviT1_)
        /*1dfc*/ 	.word	0x00000000


	//----- nvinfo : EIATTR_REGCOUNT
	.align		4
.L_1320:
        /*1e00*/ 	.byte	0x04, 0x2f
        /*1e02*/ 	.short	(.L_1322 - .L_1321)
	.align		4
.L_1321:
        /*1e04*/ 	.word	index@(_ZN2at6native27unrolled_elementwise_kernelINS0_13AUnaryFunctorIiibZZZNS0_23logical_xor_kernel_cudaERNS_14TensorIteratorEENKUlvE0_clEvENKUlvE1_clEvEUliiE_EESt5arrayIPcLm2EELi4E23TrivialOffsetCalculatorILi1EjESD_NS0_6memory12LoadWithCastILi1EEENSE_13StoreWithCastILi1EEEEEviT_T0_T2_T3_T4_T5_)
        /*1e08*/ 	.word	0x0000001e


	//----- nvinfo : EIATTR_FRAME_SIZE
	.align		4
.L_1322:
        /*1e0c*/ 	.byte	0x04, 0x11
        /*1e0e*/ 	.short	(.L_1324 - .L_1323)
	.align		4
.L_1323:
        /*1e10*/ 	.word	index@(_ZN2at6native27unrolled_elementwise_kernelINS0_13AUnaryFunctorIiibZZZNS0_23logical_xor_kernel_cudaERNS_14TensorIteratorEENKUlvE0_clEvENKUlvE1_clEvEUliiE_EESt5arrayIPcLm2EELi4E23TrivialOffsetCalculatorILi1EjESD_NS0_6memory12LoadWithCastILi1EEENSE_13StoreWithCastILi1EEEEEviT_T0_T2_T3_T4_T5_)
        /*1e14*/ 	.word	0x00000000


	//----- nvinfo : EIATTR_REGCOUNT
	.align		4
.L_1324:
        /*1e18*/ 	.byte	0x04, 0x2f
        /*1e1a*/ 	.short	(.L_1326 - .L_1325)
	.align		4
.L_1325:
        /*1e1c*/ 	.word	index@(_ZN2at6native18elementwise_kernelILi128ELi4EZNS0_15gpu_kernel_implINS0_13AUnaryFunctorIiibZZZNS0_23logical_xor_kernel_cudaERNS_14TensorIteratorEENKUlvE0_clEvENKUlvE1_clEvEUliiE_EEEEvRNS_18TensorIteratorBaseERKT_EUliE_EEviT1_)
        /*1e20*/ 	.word	0x00000018


	//----- nvinfo : EIATTR_FRAME_SIZE
	.align		4
.L_1326:
        /*1e24*/ 	.byte	0x04, 0x11
        /*1e26*/ 	.short	(.L_1328 - .L_1327)
	.align		4
.L_1327:
        /*1e28*/ 	.word	index@(_ZN2at6native18elementwise_kernelILi128ELi4EZNS0_15gpu_kernel_implINS0_13AUnaryFunctorIiibZZZNS0_23logical_xor_kernel_cudaERNS_14TensorIteratorEENKUlvE0_clEvENKUlvE1_clEvEUliiE_EEEEvRNS_18TensorIteratorBaseERKT_EUliE_EEviT1_)
        /*1e2c*/ 	.word	0x00000000


	//----- nvinfo : EIATTR_REGCOUNT
	.align		4
.L_1328:
        /*1e30*/ 	.byte	0x04, 0x2f
        /*1e32*/ 	.short	(.L_1330 - .L_1329)
	.align		4
.L_1329:
        /*1e34*/ 	.word	index@(_ZN2at6native29vectorized_elementwise_kernelILi8ENS0_13BinaryFunctorIllbZZZNS0_23logical_xor_kernel_cudaERNS_14TensorIteratorEENKUlvE0_clEvENKUlvE2_clEvEUlllE_EESt5arrayIPcLm3EEEEviT0_T1_)
        /*1e38*/ 	.word	0x00000004


	//----- nvinfo : EIATTR_FRAME_SIZE
	.align		4
.L_1330:
        /*1e3c*/ 	.byte	0x04, 0x11
        /*1e3e*/ 	.short	(.L_1332 - .L_1331)
	.align		4
.L_1331:
        /*1e40*/ 	.word	index@(_ZN2at6native29vectorized_elementwise_kernelILi8ENS0_13BinaryFunctorIllbZZZNS0_23logical_xor_kernel_cudaERNS_14TensorIteratorEENKUlvE0_clEvENKUlvE2_clEvEUlllE_EESt5arrayIPcLm3EEEEviT0_T1_)
        /*1e44*/ 	.word	0x00000000


	//----- nvinfo : EIATTR_REGCOUNT
	.align		4
.L_1332:
        /*1e48*/ 	.byte	0x04, 0x2f
        /*1e4a*/ 	.short	(.L_1334 - .L_1333)
	.align		4
.L_1333:
        /*1e4c*/ 	.word	index@(_ZN2at6native29vectorized_elementwise_kernelILi4ENS0_13BinaryFunctorIllbZZZNS0_23logical_xor_kernel_cudaERNS_14TensorIteratorEENKUlvE0_clEvENKUlvE2_clEvEUlllE_EESt5arrayIPcLm3EEEEviT0_T1_)
        /*1e50*/ 	.word	0x00000024


	//----- nvinfo : EIATTR_FRAME_SIZE
	.align		4
.L_1334:
        /*1e54*/ 	.byte	0x04, 0x11
        /*1e56*/ 	.short	(.L_1336 - .L_1335)
	.align		4
.L_1335:
        /*1e58*/ 	.word	index@(_ZN2at6native29vectorized_elementwise_kernelILi4ENS0_13BinaryFunctorIllbZZZNS0_23logical_xor_kernel_cudaERNS_14TensorIteratorEENKUlvE0_clEvENKUlvE2_clEvEUlllE_EESt5arrayIPcLm3EEEEviT0_T1_)
        /*1e5c*/ 	.word	0x00000000


	//----- nvinfo : EIATTR_REGCOUNT
	.align		4
.L_1336:
        /*1e60*/ 	.byte	0x04, 0x2f
        /*1e62*/ 	.short	(.L_1338 - .L_1337)
	.align		4
.L_1337:
        /*1e64*/ 	.word	index@(_ZN2at6native29vectorized_elementwise_kernelILi2ENS0_13BinaryFunctorIllbZZZNS0_23logical_xor_kernel_cudaERNS_14TensorIteratorEENKUlvE0_clEvENKUlvE2_clEvEUlllE_EESt5arrayIPcLm3EEEEviT0_T1_)
        /*1e68*/ 	.word	0x00000020


	//----- nvinfo : EIATTR_FRAME_SIZE
	.align		4
.L_1338:
        /*1e6c*/ 	.byte	0x04, 0x11
        /*1e6e*/ 	.short	(.L_1340 - .L_1339)
	.align		4
.L_1339:
        /*1e70*/ 	.word	index@(_ZN2at6native29vectorized_elementwise_kernelILi2ENS0_13BinaryFunctorIllbZZZNS0_23logical_xor_kernel_cudaERNS_14TensorIteratorEENKUlvE0_clEvENKUlvE2_clEvEUlllE_EESt5arrayIPcLm3EEEEviT0_T1_)
        /*1e74*/ 	.word	0x00000000


	//----- nvinfo : EIATTR_REGCOUNT
	.align		4
.L_1340:
        /*1e78*/ 	.byte	0x04, 0x2f
        /*1e7a*/ 	.short	(.L_1342 - .L_1341)
	.align		4
.L_1341:
        /*1e7c*/ 	.word	index@(_ZN2at6native27unrolled_elementwise_kernelINS0_13BinaryFunctorIllbZZZNS0_23logical_xor_kernel_cudaERNS_14TensorIteratorEENKUlvE0_clEvENKUlvE2_clEvEUlllE_EESt5arrayIPcLm3EELi4E23TrivialOffsetCalculatorILi2EjESC_ILi1EjENS0_6memory15LoadWithoutCastENSF_16StoreWithoutCastEEEviT_T0_T2_T3_T4_T5_)
        /*1e80*/ 	.word	0x00000018


	//----- nvinfo : EIATTR_FRAME_SIZE
	.align		4
.L_1342:
        /*1e84*/ 	.byte	0x04, 0x11
        /*1e86*/ 	.short	(.L_1344 - .L_1343)
	.align		4
.L_1343:
        /*1e88*/ 	.word	index@(_ZN2at6native27unrolled_elementwise_kernelINS0_13BinaryFunctorIllbZZZNS0_23logical_xor_kernel_cudaERNS_14TensorIteratorEENKUlvE0_clEvENKUlvE2_clEvEUlllE_EESt5arrayIPcLm3EELi4E23TrivialOffsetCalculatorILi2EjESC_ILi1EjENS0_6memory15LoadWithoutCastENSF_16StoreWithoutCastEEEviT_T0_T2_T3_T4_T5_)
        /*1e8c*/ 	.word	0x00000000


	//----- nvinfo : EIATTR_REGCOUNT
	.align		4
.L_1344:
        /*1e90*/ 	.byte	0x04, 0x2f
        /*1e92*/ 	.short	(.L_1346 - .L_1345)
	.align		4
.L_1345:
        /*1e94*/ 	.word	index@(_ZN2at6native18elementwise_kernelILi128ELi4EZNS0_22gpu_kernel_impl_nocastINS0_13BinaryFunctorIllbZZZNS0_23logical_xor_kernel_cudaERNS_14TensorIteratorEENKUlvE0_clEvENKUlvE2_clEvEUlllE_EEEEvRNS_18TensorIteratorBaseERKT_EUliE_EEviT1_)
        /*1e98*/ 	.word	0x00000014


	//----- nvinfo : EIATTR_FRAME_SIZE
	.align		4
.L_1346:
        /*1e9c*/ 	.byte	0x04, 0x11
        /*1e9e*/ 	.short	(.L_1348 - .L_1347)
	.align		4
.L_1347:
        /*1ea0*/ 	.word	index@(_ZN2at6native18elementwise_kernelILi128ELi4EZNS0_22gpu_kernel_impl_nocastINS0_13BinaryFunctorIllbZZZNS0_23logical_xor_kernel_cudaERNS_14TensorIteratorEENKUlvE0_clEvENKUlvE2_clEvEUlllE_EEEEvRNS_18TensorIteratorBaseERKT_EUliE_EEviT1_)
        /*1ea4*/ 	.word	0x00000000


	//----- nvinfo : EIATTR_REGCOUNT
	.align		4
.L_1348:
        /*1ea8*/ 	.byte	0x04, 0x2f
        /*1eaa*/ 	.short	(.L_1350 - .L_1349)
	.align		4
.L_1349:
        /*1eac*/ 	.word	index@(_ZN2at6native27unrolled_elementwise_kernelINS0_13BinaryFunctorIllbZZZNS0_23logical_xor_kernel_cudaERNS_14TensorIteratorEENKUlvE0_clEvENKUlvE2_clEvEUlllE_EESt5arrayIPcLm3EELi4E23TrivialOffsetCalculatorILi2EjESC_ILi1EjENS0_6memory12LoadWithCastILi2EEENSF_13StoreWithCastILi1EEEEEviT_T0_T2_T3_T4_T5_)
        /*1eb0*/ 	.word	0x00000020


	//----- nvinfo : EIATTR_FRAME_SIZE
	.align		4
.L_1350:
        /*1eb4*/ 	.byte	0x04, 0x11
        /*1eb6*/ 	.short	(.L_1352 - .L_1351)
	.align		4
.L_1351:
        /*1eb8*/ 	.word	index@(_ZN2at6native27unrolled_elementwise_kernelINS0_13BinaryFunctorIllbZZZNS0_23logical_xor_kernel_cudaERNS_14TensorIteratorEENKUlvE0_clEvENKUlvE2_clEvEUlllE_EESt5arrayIPcLm3EELi4E23TrivialOffsetCalculatorILi2EjESC_ILi1EjENS0_6memory12LoadWithCastILi2EEENSF_13StoreWithCastILi1EEEEEviT_T0_T2_T3_T4_T5_)
        /*1ebc*/ 	.word	0x00000000


	//----- nvinfo : EIATTR_REGCOUNT
	.align		4
.L_1352:
        /*1ec0*/ 	.byte	0x04, 0x2f
        /*1ec2*/ 	.short	(.L_1354 - .L_1353)
	.align		4
.L_1353:
        /*1ec4*/ 	.word	index@(_ZN2at6native18elementwise_kernelILi128ELi4EZNS0_15gpu_kernel_implINS0_13BinaryFunctorIllbZZZNS0_23logical_xor_kernel_cudaERNS_14TensorIteratorEENKUlvE0_clEvENKUlvE2_clEvEUlllE_EEEEvRNS_18TensorIteratorBaseERKT_EUliE_EEviT1_)
        /*1ec8*/ 	.word	0x0000001a


	//----- nvinfo : EIATTR_FRAME_SIZE
	.align		4
.L_1354:
        /*1ecc*/ 	.byte	0x04, 0x11
        /*1ece*/ 	.short	(.L_1356 - .L_1355)
	.align		4
.L_1355:
        /*1ed0*/ 	.word	index@(_ZN2at6native18elementwise_kernelILi128ELi4EZNS0_15gpu_kernel_implINS0_13BinaryFunctorIllbZZZNS0_23logical_xor_kernel_cudaERNS_14TensorIteratorEENKUlvE0_clEvENKUlvE2_clEvEUlllE_EEEEvRNS_18TensorIteratorBaseERKT_EUliE_EEviT1_)
        /*1ed4*/ 	.word	0x00000000


	//----- nvinfo : EIATTR_REGCOUNT
	.align		4
.L_1356:
        /*1ed8*/ 	.byte	0x04, 0x2f
        /*1eda*/ 	.short	(.L_1358 - .L_1357)
	.align		4
.L_1357:
        /*1edc*/ 	.word	index@(_ZN2at6native29vectorized_elementwise_kernelILi8ENS0_13AUnaryFunctorIllbZZZNS0_23logical_xor_kernel_cudaERNS_14TensorIteratorEENKUlvE0_clEvENKUlvE2_clEvEUlllE_EESt5arrayIPcLm2EEEEviT0_T1_)
        /*1ee0*/ 	.word	0x00000004


	//----- nvinfo : EIATTR_FRAME_SIZE
	.align		4
.L_1358:
        /*1ee4*/ 	.byte	0x04, 0x11
        /*1ee6*/ 	.short	(.L_1360 - .L_1359)
	.align		4
.L_1359:
        /*1ee8*/ 	.word	index@(_ZN2at6native29vectorized_elementwise_kernelILi8ENS0_13AUnaryFunctorIllbZZZNS0_23logical_xor_kernel_cudaERNS_14TensorIteratorEENKUlvE0_clEvENKUlvE2_clEvEUlllE_EESt5arrayIPcLm2EEEEviT0_T1_)
        /*1eec*/ 	.word	0x00000000


	//----- nvinfo : EIATTR_REGCOUNT
	.align		4
.L_1360:
        /*1ef0*/ 	.byte	0x04, 0x2f
        /*1ef2*/ 	.short	(.L_1362 - .L_1361)
	.align		4
.L_1361:
        /*1ef4*/ 	.word	index@(_ZN2at6native29vectorized_elementwise_kernelILi4ENS0_13AUnaryFunctorIllbZZZNS0_23logical_xor_kernel_cudaERNS_14TensorIteratorEENKUlvE0_clEvENKUlvE2_clEvEUlllE_EESt5arrayIPcLm2EEEEviT0_T1_)
        /*1ef8*/ 	.word	0x0000001a


	//----- nvinfo : EIATTR_FRAME_SIZE
	.align		4
.L_1362:
        /*1efc*/ 	.byte	0x04, 0x11
        /*1efe*/ 	.short	(.L_1364 - .L_1363)
	.align		4
.L_1363:
        /*1f00*/ 	.word	index@(_ZN2at6native29vectorized_elementwise_kernelILi4ENS0_13AUnaryFunctorIllbZZZNS0_23logical_xor_kernel_cudaERNS_14TensorIteratorEENKUlvE0_clEvENKUlvE2_clEvEUlllE_EESt5arrayIPcLm2EEEEviT0_T1_)
        /*1f04*/ 	.word	0x00000000


	//----- nvinfo : EIATTR_REGCOUNT
	.align		4
.L_1364:
        /*1f08*/ 	.byte	0x04, 0x2f
        /*1f0a*/ 	.short	(.L_1366 - .L_1365)
	.align		4
.L_1365:
        /*1f0c*/ 	.word	index@(_ZN2at6native29vectorized_elementwise_kernelILi2ENS0_13AUnaryFunctorIllbZZZNS0_23logical_xor_kernel_cudaERNS_14TensorIteratorEENKUlvE0_clEvENKUlvE2_clEvEUlllE_EESt5arrayIPcLm2EEEEviT0_T1_)
        /*1f10*/ 	.word	0x0000001a


	//----- nvinfo : EIATTR_FRAME_SIZE
	.align		4
.L_1366:
        /*1f14*/ 	.byte	0x04, 0x11
        /*1f16*/ 	.short	(.L_1368 - .L_1367)
	.align		4
.L_1367:
        /*1f18*/ 	.word	index@(_ZN2at6native29vectorized_elementwise_kernelILi2ENS0_13AUnaryFunctorIllbZZZNS0_23logical_xor_kernel_cudaERNS_14TensorIteratorEENKUlvE0_clEvENKUlvE2_clEvEUlllE_EESt5arrayIPcLm2EEEEviT0_T1_)
        /*1f1c*/ 	.word	0x00000000


	//----- nvinfo : EIATTR_REGCOUNT
	.align		4
.L_1368:
        /*1f20*/ 	.byte	0x04, 0x2f
        /*1f22*/ 	.short	(.L_1370 - .L_1369)
	.align		4
.L_1369:
        /*1f24*/ 	.word	index@(_ZN2at6native27unrolled_elementwise_kernelINS0_13AUnaryFunctorIllbZZZNS0_23logical_xor_kernel_cudaERNS_14TensorIteratorEENKUlvE0_clEvENKUlvE2_clEvEUlllE_EESt5arrayIPcLm2EELi4E23TrivialOffsetCalculatorILi1EjESD_NS0_6memory15LoadWithoutCastENSE_16StoreWithoutCastEEEviT_T0_T2_T3_T4_T5_)
        /*1f28*/ 	.word	0x00000016


	//----- nvinfo : EIATTR_FRAME_SIZE
	.align		4
.L_1370:
        /*1f2c*/ 	.byte	0x04, 0x11
        /*1f2e*/ 	.short	(.L_1372 - .L_1371)
	.align		4
.L_1371:
        /*1f30*/ 	.word	index@(_ZN2at6native27unrolled_elementwise_kernelINS0_13AUnaryFunctorIllbZZZNS0_23logical_xor_kernel_cudaERNS_14TensorIteratorEENKUlvE0_clEvENKUlvE2_clEvEUlllE_EESt5arrayIPcLm2EELi4E23TrivialOffsetCalculatorILi1EjESD_NS0_6memory15LoadWithoutCastENSE_16StoreWithoutCastEEEviT_T0_T2_T3_T4_T5_)
        /*1f34*/ 	.word	0x00000000


	//----- nvinfo : EIATTR_REGCOUNT
	.align		4
.L_1372:
        /*1f38*/ 	.byte	0x04, 0x2f
        /*1f3a*/ 	.short	(.L_1374 - .L_1373)
	.align		4
.L_1373:
        /*1f3c*/ 	.word	index@(_ZN2at6native18elementwise_kernelILi128ELi4EZNS0_22gpu_kernel_impl_nocastINS0_13AUnaryFunctorIllbZZZNS0_23logical_xor_kernel_cudaERNS_14TensorIteratorEENKUlvE0_clEvENKUlvE2_clEvEUlllE_EEEEvRNS_18TensorIteratorBaseERKT_EUliE_EEviT1_)
        /*1f40*/ 	.word	0x00000014


	//----- nvinfo : EIATTR_FRAME_SIZE
	.align		4
.L_1374:
        /*1f44*/ 	.byte	0x04, 0x11
        /*1f46*/ 	.short	(.L_1376 - .L_1375)
	.align		4
.L_1375:
        /*1f48*/ 	.word	index@(_ZN2at6native18elementwise_kernelILi128ELi4EZNS0_22gpu_kernel_impl_nocastINS0_13AUnaryFunctorIllbZZZNS0_23logical_xor_kernel_cudaERNS_14TensorIteratorEENKUlvE0_clEvENKUlvE2_clEvEUlllE_EEEEvRNS_18TensorIteratorBaseERKT_EUliE_EEviT1_)
        /*1f4c*/ 	.word	0x00000000


	//----- nvinfo : EIATTR_REGCOUNT
	.align		4
.L_1376:
        /*1f50*/ 	.byte	0x04, 0x2f
        /*1f52*/ 	.short	(.L_1378 - .L_1377)
	.align		4
.L_1377:
        /*1f54*/ 	.word	index@(_ZN2at6native27unrolled_elementwise_kernelINS0_13AUnaryFunctorIllbZZZNS0_23logical_xor_kernel_cudaERNS_14TensorIteratorEENKUlvE0_clEvENKUlvE2_clEvEUlllE_EESt5arrayIPcLm2EELi4E23TrivialOffsetCalculatorILi1EjESD_NS0_6memory12LoadWithCastILi1EEENSE_13StoreWithCastILi1EEEEEviT_T0_T2_T3_T4_T5_)
        /*1f58*/ 	.word	0x0000001e


	//----- nvinfo : EIATTR_FRAME_SIZE
	.align		4
.L_1378:
        /*1f5c*/ 	.byte	0x04, 0x11
        /*1f5e*/ 	.short	(.L_1380 - .L_1379)
	.align		4
.L_1379:
        /*1f60*/ 	.word	index@(_ZN2at6native27unrolled_elementwise_kernelINS0_13AUnaryFunctorIllbZZZNS0_23logical_xor_kernel_cudaERNS_14TensorIteratorEENKUlvE0_clEvENKUlvE2_clEvEUlllE_EESt5arrayIPcLm2EELi4E23TrivialOffsetCalculatorILi1EjESD_NS0_6memory12LoadWithCastILi1EEENSE_13StoreWithCastILi1EEEEEviT_T0_T2_T3_T4_T5_)
        /*1f64*/ 	.word	0x00000000


	//----- nvinfo : EIATTR_REGCOUNT
	.align		4
.L_1380:
        /*1f68*/ 	.byte	0x04, 0x2f
        /*1f6a*/ 	.short	(.L_1382 - .L_1381)
	.align		4
.L_1381:
        /*1f6c*/ 	.word	index@(_ZN2at6native18elementwise_kernelILi128ELi4EZNS0_15gpu_kernel_implINS0_13AUnaryFunctorIllbZZZNS0_23logical_xor_kernel_cudaERNS_14TensorIteratorEENKUlvE0_clEvENKUlvE2_clEvEUlllE_EEEEvRNS_18TensorIteratorBaseERKT_EUliE_EEviT1_)
        /*1f70*/ 	.word	0x00000018


	//----- nvinfo : EIATTR_FRAME_SIZE
	.align		4
.L_1382:
        /*1f74*/ 	.byte	0x04, 0x11
        /*1f76*/ 	.short	(.L_1384 - .L_1383)
	.align		4
.L_1383:
        /*1f78*/ 	.word	index@(_ZN2at6native18elementwise_kernelILi128ELi4EZNS0_15gpu_kernel_implINS0_13AUnaryFunctorIllbZZZNS0_23logical_xor_kernel_cudaERNS_14TensorIteratorEENKUlvE0_clEvENKUlvE2_clEvEUlllE_EEEEvRNS_18TensorIteratorBaseERKT_EUliE_EEviT1_)
        /*1f7c*/ 	.word	0x00000000


	//----- nvinfo : EIATTR_REGCOUNT
	.align		4
.L_1384:
        /*1f80*/ 	.byte	0x04, 0x2f
        /*1f82*/ 	.short	(.L_1386 - .L_1385)
	.align		4
.L_1385:
        /*1f84*/ 	.word	index@(_ZN2at6native29vectorized_elementwise_kernelILi8ENS0_13BinaryFunctorIssbZZZNS0_23logical_xor_kernel_cudaERNS_14TensorIteratorEENKUlvE0_clEvENKUlvE3_clEvEUlssE_EESt5arrayIPcLm3EEEEviT0_T1_)
        /*1f88*/ 	.word	0x00000004


	//----- nvinfo : EIATTR_FRAME_SIZE
	.align		4
.L_1386:
        /*1f8c*/ 	.byte	0x04, 0x11
        /*1f8e*/ 	.short	(.L_1388 - .L_1387)
	.align		4
.L_1387:
        /*1f90*/ 	.word	index@(_ZN2at6native29vectorized_elementwise_kernelILi8ENS0_13BinaryFunctorIssbZZZNS0_23logical_xor_kernel_cudaERNS_14TensorIteratorEENKUlvE0_clEvENKUlvE3_clEvEUlssE_EESt5arrayIPcLm3EEEEviT0_T1_)
        /*1f94*/ 	.word	0x00000000


	//----- nvinfo : EIATTR_REGCOUNT
	.align		4
.L_1388:
        /*1f98*/ 	.byte	0x04, 0x2f
        /*1f9a*/ 	.short	(.L_1390 - .L_1389)
	.align		4
.L_1389:
        /*1f9c*/ 	.word	index@(_ZN2at6native29vectorized_elementwise_kernelILi4ENS0_13BinaryFunctorIssbZZZNS0_23logical_xor_kernel_cudaERNS_14TensorIteratorEENKUlvE0_clEvENKUlvE3_clEvEUlssE_EESt5arrayIPcLm3EEEEviT0_T1_)
        /*1fa0*/ 	.word	0x00000020


	//----- nvinfo : EIATTR_FRAME_SIZE
	.align		4
.L_1390:
        /*1fa4*/ 	.byte	0x04, 0x11
        /*1fa6*/ 	.short	(.L_1392 - .L_1391)
	.align		4
.L_1391:
        /*1fa8*/ 	.word	index@(_ZN2at6native29vectorized_elementwise_kernelILi4ENS0_13BinaryFunctorIssbZZZNS0_23logical_xor_kernel_cudaERNS_14TensorIteratorEENKUlvE0_clEvENKUlvE3_clEvEUlssE_EESt5arrayIPcLm3EEEEviT0_T1_)
        /*1fac*/ 	.word	0x00000000


	//----- nvinfo : EIATTR_REGCOUNT
	.align		4
.L_1392:
        /*1fb0*/ 	.byte	0x04, 0x2f
        /*1fb2*/ 	.short	(.L_1394 - .L_1393)
	.align		4
.L_1393:
        /*1fb4*/ 	.word	index@(_ZN2at6native29vectorized_elementwise_kernelILi2ENS0_13BinaryFunctorIssbZZZNS0_23logical_xor_kernel_cudaERNS_14TensorIteratorEENKUlvE0_clEvENKUlvE3_clEvEUlssE_EESt5arrayIPcLm3EEEEviT0_T1_)
        /*1fb8*/ 	.word	0x00000020


	//----- nvinfo : EIATTR_FRAME_SIZE
	.align		4
.L_1394:
        /*1fbc*/ 	.byte	0x04, 0x11
        /*1fbe*/ 	.short	(.L_1396 - .L_1395)
	.align		4
.L_1395:
        /*1fc0*/ 	.word	index@(_ZN2at6native29vectorized_elementwise_kernelILi2ENS0_13BinaryFunctorIssbZZZNS0_23logical_xor_kernel_cudaERNS_14TensorIteratorEENKUlvE0_clEvENKUlvE3_clEvEUlssE_EESt5arrayIPcLm3EEEEviT0_T1_)
        /*1fc4*/ 	.word	0x00000000


	//----- nvinfo : EIATTR_REGCOUNT
	.align		4
.L_1396:
        /*1fc8*/ 	.byte	0x04, 0x2f
        /*1fca*/ 	.short	(.L_1398 - .L_1397)
	.align		4
.L_1397:
        /*1fcc*/ 	.word	index@(_ZN2at6native27unrolled_elementwise_kernelINS0_13BinaryFunctorIssbZZZNS0_23logical_xor_kernel_cudaERNS_14TensorIteratorEENKUlvE0_clEvENKUlvE3_clEvEUlssE_EESt5arrayIPcLm3EELi4E23TrivialOffsetCalculatorILi2EjESC_ILi1EjENS0_6memory15LoadWithoutCastENSF_16StoreWithoutCastEEEviT_T0_T2_T3_T4_T5_)
        /*1fd0*/ 	.word	0x0000001e


	//----- nvinfo : EIATTR_FRAME_SIZE
	.align		4
.L_1398:
        /*1fd4*/ 	.byte	0x04, 0x11
        /*1fd6*/ 	.short	(.L_1400 - .L_1399)
	.align		4
.L_1399:
        /*1fd8*/ 	.word	index@(_ZN2at6native27unrolled_elementwise_kernelINS0_13BinaryFunctorIssbZZZNS0_23logical_xor_kernel_cudaERNS_14TensorIteratorEENKUlvE0_clEvENKUlvE3_clEvEUlssE_EESt5arrayIPcLm3EELi4E23TrivialOffsetCalculatorILi2EjESC_ILi1EjENS0_6memory15LoadWithoutCastENSF_16StoreWithoutCastEEEviT_T0_T2_T3_T4_T5_)
        /*1fdc*/ 	.word	0x00000000


	//----- nvinfo : EIATTR_REGCOUNT
	.align		4
.L_1400:
        /*1fe0*/ 	.byte	0x04, 0x2f
        /*1fe2*/ 	.short	(.L_1402 - .L_1401)
	.align		4
.L_1401:
        /*1fe4*/ 	.word	index@(_ZN2at6native18elementwise_kernelILi128ELi4EZNS0_22gpu_kernel_impl_nocastINS0_13BinaryFunctorIssbZZZNS0_23logical_xor_kernel_cudaERNS_14TensorIteratorEENKUlvE0_clEvENKUlvE3_clEvEUlssE_EEEEvRNS_18TensorIteratorBaseERKT_EUliE_EEviT1_)
        /*1fe8*/ 	.word	0x00000014


	//----- nvinfo : EIATTR_FRAME_SIZE
	.align		4
.L_1402:
        /*1fec*/ 	.byte	0x04, 0x11
        /*1fee*/ 	.short	(.L_1404 - .L_1403)
	.align		4
.L_1403:
        /*1ff0*/ 	.word	index@(_ZN2at6native18elementwise_kernelILi128ELi4EZNS0_22gpu_kernel_impl_nocastINS0_13BinaryFunctorIssbZZZNS0_23logical_xor_kernel_cudaERNS_14TensorIteratorEENKUlvE0_clEvENKUlvE3_clEvEUlssE_EEEEvRNS_18TensorIteratorBaseERKT_EUliE_EEviT1_)
        /*1ff4*/ 	.word	0x00000000


	//----- nvinfo : EIATTR_REGCOUNT
	.align		4
.L_1404:
        /*1ff8*/ 	.byte	0x04, 0x2f
        /*1ffa*/ 	.short	(.L_1406 - .L_1405)
	.align		4
.L_1405:
        /*1ffc*/ 	.word	index@(_ZN2at6native27unrolled_elementwise_kernelINS0_13BinaryFunctorIssbZZZNS0_23logical_xor_kernel_cudaERNS_14TensorIteratorEENKUlvE0_clEvENKUlvE3_clEvEUlssE_EESt5arrayIPcLm3EELi4E23TrivialOffsetCalculatorILi2EjESC_ILi1EjENS0_6memory12LoadWithCastILi2EEENSF_13StoreWithCastILi1EEEEEviT_T0_T2_T3_T4_T5_)
        /*2000*/ 	.word	0x0000001e


	//----- nvinfo : EIATTR_FRAME_SIZE
	.align		4
.L_1406:
        /*2004*/ 	.byte	0x04, 0x11
        /*2006*/ 	.short	(.L_1408 - .L_1407)
	.align		4
.L_1407:
        /*2008*/ 	.word	index@(_ZN2at6native27unrolled_elementwise_kernelINS0_13BinaryFunctorIssbZZZNS0_23logical_xor_kernel_cudaERNS_14TensorIteratorEENKUlvE0_clEvENKUlvE3_clEvEUlssE_EESt5arrayIPcLm3EELi4E23TrivialOffsetCalculatorILi2EjESC_ILi1EjENS0_6memory12LoadWithCastILi2EEENSF_13StoreWithCastILi1EEEEEviT_T0_T2_T3_T4_T5_)
        /*200c*/ 	.word	0x00000000


	//----- nvinfo : EIATTR_REGCOUNT
	.align		4
.L_1408:
        /*2010*/ 	.byte	0x04, 0x2f
        /*2012*/ 	.short	(.L_1410 - .L_1409)
	.align		4
.L_1409:
        /*2014*/ 	.word	index@(_ZN2at6native18elementwise_kernelILi128ELi4EZNS0_15gpu_kernel_implINS0_13BinaryFunctorIssbZZZNS0_23logical_xor_kernel_cudaERNS_14TensorIteratorEENKUlvE0_clEvENKUlvE3_clEvEUlssE_EEEEvRNS_18TensorIteratorBaseERKT_EUliE_EEviT1_)
        /*2018*/ 	.word	0x00000018


	//----- nvinfo : EIATTR_FRAME_SIZE
	.align		4
.L_1410:
        /*201c*/ 	.byte	0x04, 0x11
        /*201e*/ 	.short	(.L_1412 - .L_1411)
	.align		4
.L_1411:
        /*2020*/ 	.word	index@(_ZN2at6native18elementwise_kernelILi128ELi4EZNS0_15gpu_kernel_implINS0_13BinaryFunctorIssbZZZNS0_23logical_xor_kernel_cudaERNS_14TensorIteratorEENKUlvE0_clEvENKUlvE3_clEvEUlssE_EEEEvRNS_18TensorIteratorBaseERKT_EUliE_EEviT1_)
        /*2024*/ 	.word	0x00000000


	//----- nvinfo : EIATTR_REGCOUNT
	.align		4
.L_1412:
        /*2028*/ 	.byte	0x04, 0x2f
        /*202a*/ 	.short	(.L_1414 - .L_1413)
	.align		4
.L_1413:
        /*202c*/ 	.word	index@(_ZN2at6native29vectorized_elementwise_kernelILi8ENS0_13AUnaryFunctorIssbZZZNS0_23logical_xor_kernel_cudaERNS_14TensorIteratorEENKUlvE0_clEvENKUlvE3_clEvEUlssE_EESt5arrayIPcLm2EEEEviT0_T1_)
        /*2030*/ 	.word	0x00000004


	//----- nvinfo : EIATTR_FRAME_SIZE
	.align		4
.L_1414:
        /*2034*/ 	.byte	0x04, 0x11
        /*2036*/ 	.short	(.L_1416 - .L_1415)
	.align		4
.L_1415:
        /*2038*/ 	.word	index@(_ZN2at6native29vectorized_elementwise_kernelILi8ENS0_13AUnaryFunctorIssbZZZNS0_23logical_xor_kernel_cudaERNS_14TensorIteratorEENKUlvE0_clEvENKUlvE3_clEvEUlssE_EESt5arrayIPcLm2EEEEviT0_T1_)
        /*203c*/ 	.word	0x00000000


	//----- nvinfo : EIATTR_REGCOUNT
	.align		4
.L_1416:
        /*2040*/ 	.byte	0x04, 0x2f
        /*2042*/ 	.short	(.L_1418 - .L_1417)
	.align		4
.L_1417:
        /*2044*/ 	.word	index@(_ZN2at6native29vectorized_elementwise_kernelILi4ENS0_13AUnaryFunctorIssbZZZNS0_23logical_xor_kernel_cudaERNS_14TensorIteratorEENKUlvE0_clEvENKUlvE3_clEvEUlssE_EESt5arrayIPcLm2EEEEviT0_T1_)
        /*2048*/ 	.word	0x00000020


	//----- nvinfo : EIATTR_FRAME_SIZE
	.align		4
.L_1418:
        /*204c*/ 	.byte	0x04, 0x11
        /*204e*/ 	.short	(.L_1420 - .L_1419)
	.align		4
.L_1419:
        /*2050*/ 	.word	index@(_ZN2at6native29vectorized_elementwise_kernelILi4ENS0_13AUnaryFunctorIssbZZZNS0_23logical_xor_kernel_cudaERNS_14TensorIteratorEENKUlvE0_clEvENKUlvE3_clEvEUlssE_EESt5arrayIPcLm2EEEEviT0_T1_)
        /*2054*/ 	.word	0x00000000


	//----- nvinfo : EIATTR_REGCOUNT
	.align		4
.L_1420:
        /*2058*/ 	.byte	0x04, 0x2f
        /*205a*/ 	.short	(.L_1422 - .L_1421)
	.align		4
.L_1421:
        /*205c*/ 	.word	index@(_ZN2at6native29vectorized_elementwise_kernelILi2ENS0_13AUnaryFunctorIssbZZZNS0_23logical_xor_kernel_cudaERNS_14TensorIteratorEENKUlvE0_clEvENKUlvE3_clEvEUlssE_EESt5arrayIPcLm2EEEEviT0_T1_)
        /*2060*/ 	.word	0x00000020


	//----- nvinfo : EIATTR_FRAME_SIZE
	.align		4
.L_1422:
        /*2064*/ 	.byte	0x04, 0x11
        /*2066*/ 	.short	(.L_1424 - .L_1423)
	.align		4
.L_1423:
        /*2068*/ 	.word	index@(_ZN2at6native29vectorized_elementwise_kernelILi2ENS0_13AUnaryFunctorIssbZZZNS0_23logical_xor_kernel_cudaERNS_14TensorIteratorEENKUlvE0_clEvENKUlvE3_clEvEUlssE_EESt5arrayIPcLm2EEEEviT0_T1_)
        /*206c*/ 	.word	0x00000000


	//----- nvinfo : EIATTR_REGCOUNT
	.align		4
.L_1424:
        /*2070*/ 	.byte	0x04, 0x2f
        /*2072*/ 	.short	(.L_1426 - .L_1425)
	.align		4
.L_1425:
        /*2074*/ 	.word	index@(_ZN2at6native27unrolled_elementwise_kernelINS0_13AUnaryFunctorIssbZZZNS0_23logical_xor_kernel_cudaERNS_14TensorIteratorEENKUlvE0_clEvENKUlvE3_clEvEUlssE_EESt5arrayIPcLm2EELi4E23TrivialOffsetCalculatorILi1EjESD_NS0_6memory15LoadWithoutCastENSE_16StoreWithoutCastEEEviT_T0_T2_T3_T4_T5_)
        /*2078*/ 	.word	0x00000016


	//----- nvinfo : EIATTR_FRAME_SIZE
	.align		4
.L_1426:
        /*207c*/ 	.byte	0x04, 0x11
        /*207e*/ 	.short	(.L_1428 - .L_1427)
	.align		4
.L_1427:
        /*2080*/ 	.word	index@(_ZN2at6native27unrolled_elementwise_kernelINS0_13AUnaryFunctorIssbZZZNS0_23logical_xor_kernel_cudaERNS_14TensorIteratorEENKUlvE0_clEvENKUlvE3_clEvEUlssE_EESt5arrayIPcLm2EELi4E23TrivialOffsetCalculatorILi1EjESD_NS0_6memory15LoadWithoutCastENSE_16StoreWithoutCastEEEviT_T0_T2_T3_T4_T5_)
        /*2084*/ 	.word	0x00000000


	//----- nvinfo : EIATTR_REGCOUNT
	.align		4
.L_1428:
        /*2088*/ 	.byte	0x04, 0x2f
        /*208a*/ 	.short	(.L_1430 - .L_1429)
	.align		4
.L_1429:
        /*208c*/ 	.word	index@(_ZN2at6native18elementwise_kernelILi128ELi4EZNS0_22gpu_kernel_impl_nocastINS0_13AUnaryFunctorIssbZZZNS0_23logical_xor_kernel_cudaERNS_14TensorIteratorEENKUlvE0_clEvENKUlvE3_clEvEUlssE_EEEEvRNS_18TensorIteratorBaseERKT_EUliE_EEviT1_)
        /*2090*/ 	.word	0x00000014


	//----- nvinfo : EIATTR_FRAME_SIZE
	.align		4
.L_1430:
        /*2094*/ 	.byte	0x04, 0x11
        /*2096*/ 	.short	(.L_1432 - .L_1431)
	.align		4
.L_1431:
        /*2098*/ 	.word	index@(_ZN2at6native18elementwise_kernelILi128ELi4EZNS0_22gpu_kernel_impl_nocastINS0_13AUnaryFunctorIssbZZZNS0_23logical_xor_kernel_cudaERNS_14TensorIteratorEENKUlvE0_clEvENKUlvE3_clEvEUlssE_EEEEvRNS_18TensorIteratorBaseERKT_EUliE_EEviT1_)
        /*209c*/ 	.word	0x00000000


	//----- nvinfo : EIATTR_REGCOUNT
	.align		4
.L_1432:
        /*20a0*/ 	.byte	0x04, 0x2f
        /*20a2*/ 	.short	(.L_1434 - .L_1433)
	.align		4
.L_1433:
        /*20a4*/ 	.word	index@(_ZN2at6native27unrolled_elementwise_kernelINS0_13AUnaryFunctorIssbZZZNS0_23logical_xor_kernel_cudaERNS_14TensorIteratorEENKUlvE0_clEvENKUlvE3_clEvEUlssE_EESt5arrayIPcLm2EELi4E23TrivialOffsetCalculatorILi1EjESD_NS0_6memory12LoadWithCastILi1EEENSE_13StoreWithCastILi1EEEEEviT_T0_T2_T3_T4_T5_)
        /*20a8*/ 	.word	0x0000001e


	//----- nvinfo : EIATTR_FRAME_SIZE
	.align		4
.L_1434:
        /*20ac*/ 	.byte	0x04, 0x11
        /*20ae*/ 	.short	(.L_1436 - .L_1435)
	.align		4
.L_1435:
        /*20b0*/ 	.word	index@(_ZN2at6native27unrolled_elementwise_kernelINS0_13AUnaryFunctorIssbZZZNS0_23logical_xor_kernel_cudaERNS_14TensorIteratorEENKUlvE0_clEvENKUlvE3_clEvEUlssE_EESt5arrayIPcLm2EELi4E23TrivialOffsetCalculatorILi1EjESD_NS0_6memory12LoadWithCastILi1EEENSE_13StoreWithCastILi1EEEEEviT_T0_T2_T3_T4_T5_)
        /*20b4*/ 	.word	0x00000000


	//----- nvinfo : EIATTR_REGCOUNT
	.align		4
.L_1436:
        /*20b8*/ 	.byte	0x04, 0x2f
        /*20ba*/ 	.short	(.L_1438 - .L_1437)
	.align		4
.L_1437:
        /*20bc*/ 	.word	index@(_ZN2at6native18elementwise_kernelILi128ELi4EZNS0_15gpu_kernel_implINS0_13AUnaryFunctorIssbZZZNS0_23logical_xor_kernel_cudaERNS_14TensorIteratorEENKUlvE0_clEvENKUlvE3_clEvEUlssE_EEEEvRNS_18TensorIteratorBaseERKT_EUliE_EEviT1_)
        /*20c0*/ 	.word	0x00000018


	//----- nvinfo : EIATTR_FRAME_SIZE
	.align		4
.L_1438:
        /*20c4*/ 	.byte	0x04, 0x11
        /*20c6*/ 	.short	(.L_1440 - .L_1439)
	.align		4
.L_1439:
        /*20c8*/ 	.word	index@(_ZN2at6native18elementwise_kernelILi128ELi4EZNS0_15gpu_kernel_implINS0_13AUnaryFunctorIssbZZZNS0_23logical_xor_kernel_cudaERNS_14TensorIteratorEENKUlvE0_clEvENKUlvE3_clEvEUlssE_EEEEvRNS_18TensorIteratorBaseERKT_EUliE_EEviT1_)
        /*20cc*/ 	.word	0x00000000


	//----- nvinfo : EIATTR_REGCOUNT
	.align		4
.L_1440:
        /*20d0*/ 	.byte	0x04, 0x2f
        /*20d2*/ 	.short	(.L_1442 - .L_1441)
	.align		4
.L_1441:
        /*20d4*/ 	.word	index@(_ZN2at6native29vectorized_elementwise_kernelILi8ENS0_13BinaryFunctorIddbZZZNS0_23logical_xor_kernel_cudaERNS_14TensorIteratorEENKUlvE0_clEvENKUlvE4_clEvEUlddE_EESt5arrayIPcLm3EEEEviT0_T1_)
        /*20d8*/ 	.word	0x00000004


	//----- nvinfo : EIATTR_FRAME_SIZE
	.align		4
.L_1442:
        /*20dc*/ 	.byte	0x04, 0x11
        /*20de*/ 	.short	(.L_1444 - .L_1443)
	.align		4
.L_1443:
        /*20e0*/ 	.word	index@(_ZN2at6native29vectorized_elementwise_kernelILi8ENS0_13BinaryFunctorIddbZZZNS0_23logical_xor_kernel_cudaERNS_14TensorIteratorEENKUlvE0_clEvENKUlvE4_clEvEUlddE_EESt5arrayIPcLm3EEEEviT0_T1_)
        /*20e4*/ 	.word	0x00000000


	//----- nvinfo : EIATTR_REGCOUNT
	.align		4
.L_1444:
        /*20e8*/ 	.byte	0x04, 0x2f
        /*20ea*/ 	.short	(.L_1446 - .L_1445)
	.align		4
.L_1445:
        /*20ec*/ 	.word	index@(_ZN2at6native29vectorized_elementwise_kernelILi4ENS0_13BinaryFunctorIddbZZZNS0_23logical_xor_kernel_cudaERNS_14TensorIteratorEENKUlvE0_clEvENKUlvE4_clEvEUlddE_EESt5arrayIPcLm3EEEEviT0_T1_)
        /*20f0*/ 	.word	0x00000024


	//----- nvinfo : EIATTR_FRAME_SIZE
	.align		4
.L_1446:
        /*20f4*/ 	.byte	0x04, 0x11
        /*20f6*/ 	.short	(.L_1448 - .L_1447)
	.align		4
.L_1447:
        /*20f8*/ 	.word	index@(_ZN2at6native29vectorized_elementwise_kernelILi4ENS0_13BinaryFunctorIddbZZZNS0_23logical_xor_kernel_cudaERNS_14TensorIteratorEENKUlvE0_clEvENKUlvE4_clEvEUlddE_EESt5arrayIPcLm3EEEEviT0_T1_)
        /*20fc*/ 	.word	0x00000000


	//----- nvinfo : EIATTR_REGCOUNT
	.align		4
.L_1448:
        /*2100*/ 	.byte	0x04, 0x2f
        /*2102*/ 	.short	(.L_1450 - .L_1449)
	.align		4
.L_1449:
        /*2104*/ 	.word	index@(_ZN2at6native29vectorized_elementwise_kernelILi2ENS0_13BinaryFunctorIddbZZZNS0_23logical_xor_kernel_cudaERNS_14TensorIteratorEENKUlvE0_clEvENKUlvE4_clEvEUlddE_EESt5arrayIPcLm3EEEEviT0_T1_)
        /*2108*/ 	.word	0x00000020


	//----- nvinfo : EIATTR_FRAME_SIZE
	.align		4
.L_1450:
        /*210c*/ 	.byte	0x04, 0x11
        /*210e*/ 	.short	(.L_1452 - .L_1451)
	.align		4
.L_1451:
        /*2110*/ 	.word	index@(_ZN2at6native29vectorized_elementwise_kernelILi2ENS0_13BinaryFunctorIddbZZZNS0_23logical_xor_kernel_cudaERNS_14TensorIteratorEENKUlvE0_clEvENKUlvE4_clEvEUlddE_EESt5arrayIPcLm3EEEEviT0_T1_)
        /*2114*/ 	.word	0x00000000


	//----- nvinfo : EIATTR_REGCOUNT
	.align		4
.L_1452:
        /*2118*/ 	.byte	0x04, 0x2f
        /*211a*/ 	.short	(.L_1454 - .L_1453)
	.align		4
.L_1453:
        /*211c*/ 	.word	index@(_ZN2at6native27unrolled_elementwise_kernelINS0_13BinaryFunctorIddbZZZNS0_23logical_xor_kernel_cudaERNS_14TensorIteratorEENKUlvE0_clEvENKUlvE4_clEvEUlddE_EESt5arrayIPcLm3EELi4E23TrivialOffsetCalculatorILi2EjESC_ILi1EjENS0_6memory15LoadWithoutCastENSF_16StoreWithoutCastEEEviT_T0_T2_T3_T4_T5_)
        /*2120*/ 	.word	0x00000018


	//----- nvinfo : EIATTR_FRAME_SIZE
	.align		4
.L_1454:
        /*2124*/ 	.byte	0x04, 0x11
        /*2126*/ 	.short	(.L_1456 - .L_1455)
	.align		4
.L_1455:
        /*2128*/ 	.word	index@(_ZN2at6native27unrolled_elementwise_kernelINS0_13BinaryFunctorIddbZZZNS0_23logical_xor_kernel_cudaERNS_14TensorIteratorEENKUlvE0_clEvENKUlvE4_clEvEUlddE_EESt5arrayIPcLm3EELi4E23TrivialOffsetCalculatorILi2EjESC_ILi1EjENS0_6memory15LoadWithoutCastENSF_16StoreWithoutCastEEEviT_T0_T2_T3_T4_T5_)
        /*212c*/ 	.word	0x00000000


	//----- nvinfo : EIATTR_REGCOUNT
	.align		4
.L_1456:
        /*2130*/ 	.byte	0x04, 0x2f
        /*2132*/ 	.short	(.L_1458 - .L_1457)
	.align		4
.L_1457:
        /*2134*/ 	.word	index@(_ZN2at6native18elementwise_kernelILi128ELi4EZNS0_22gpu_kernel_impl_nocastINS0_13BinaryFunctorIddbZZZNS0_23logical_xor_kernel_cudaERNS_14TensorIteratorEENKUlvE0_clEvENKUlvE4_clEvEUlddE_EEEEvRNS_18TensorIteratorBaseERKT_EUliE_EEviT1_)
        /*2138*/ 	.word	0x00000014


	//----- nvinfo : EIATTR_FRAME_SIZE
	.align		4
.L_1458:
        /*213c*/ 	.byte	0x04, 0x11
        /*213e*/ 	.short	(.L_1460 - .L_1459)
	.align		4
.L_1459:
        /*2140*/ 	.word	index@(_ZN2at6native18elementwise_kernelILi128ELi4EZNS0_22gpu_kernel_impl_nocastINS0_13BinaryFunctorIddbZZZNS0_23logical_xor_kernel_cudaERNS_14TensorIteratorEENKUlvE0_clEvENKUlvE4_clEvEUlddE_EEEEvRNS_18TensorIteratorBaseERKT_EUliE_EEviT1_)
        /*2144*/ 	.word	0x00000000


	//----- nvinfo : EIATTR_REGCOUNT
	.align		4
.L_1460:
        /*2148*/ 	.byte	0x04, 0x2f
        /*214a*/ 	.short	(.L_1462 - .L_1461)
	.align		4
.L_1461:
        /*214c*/ 	.word	index@(_ZN2at6native27unrolled_elementwise_kernelINS0_13BinaryFunctorIddbZZZNS0_23logical_xor_kernel_cudaERNS_14TensorIteratorEENKUlvE0_clEvENKUlvE4_clEvEUlddE_EESt5arrayIPcLm3EELi4E23TrivialOffsetCalculatorILi2EjESC_ILi1EjENS0_6memory12LoadWithCastILi2EEENSF_13StoreWithCastILi1EEEEEviT_T0_T2_T3_T4_T5_)
        /*2150*/ 	.word	0x00000020


	//----- nvinfo : EIATTR_FRAME_SIZE
	.align		4
.L_1462:
        /*2154*/ 	.byte	0x04, 0x11
        /*2156*/ 	.short	(.L_1464 - .L_1463)
	.align		4
.L_1463:
        /*2158*/ 	.word	index@(_ZN2at6native27unrolled_elementwise_kernelINS0_13BinaryFunctorIddbZZZNS0_23logical_xor_kernel_cudaERNS_14TensorIteratorEENKUlvE0_clEvENKUlvE4_clEvEUlddE_EESt5arrayIPcLm3EELi4E23TrivialOffsetCalculatorILi2EjESC_ILi1EjENS0_6memory12LoadWithCastILi2EEENSF_13StoreWithCastILi1EEEEEviT_T0_T2_T3_T4_T5_)
        /*215c*/ 	.word	0x00000000


	//----- nvinfo : EIATTR_REGCOUNT
	.align		4
.L_1464:
        /*2160*/ 	.byte	0x04, 0x2f
        /*2162*/ 	.short	(.L_1466 - .L_1465)
	.align		4
.L_1465:
        /*2164*/ 	.word	index@(_ZN2at6native18elementwise_kernelILi128ELi4EZNS0_15gpu_kernel_implINS0_13BinaryFunctorIddbZZZNS0_23logical_xor_kernel_cudaERNS_14TensorIteratorEENKUlvE0_clEvENKUlvE4_clEvEUlddE_EEEEvRNS_18TensorIteratorBaseERKT_EUliE_EEviT1_)
        /*2168*/ 	.word	0x0000001a


	//----- nvinfo : EIATTR_FRAME_SIZE
	.align		4
.L_1466:
        /*216c*/ 	.byte	0x04, 0x11
        /*216e*/ 	.short	(.L_1468 - .L_1467)
	.align		4
.L_1467:
        /*2170*/ 	.word	index@(_ZN2at6native18elementwise_kernelILi128ELi4EZNS0_15gpu_kernel_implINS0_13BinaryFunctorIddbZZZNS0_23logical_xor_kernel_cudaERNS_14TensorIteratorEENKUlvE0_clEvENKUlvE4_clEvEUlddE_EEEEvRNS_18TensorIteratorBaseERKT_EUliE_EEviT1_)
        /*2174*/ 	.word	0x00000000


	//----- nvinfo : EIATTR_REGCOUNT
	.align		4
.L_1468:
        /*2178*/ 	.byte	0x04, 0x2f
        /*217a*/ 	.short	(.L_1470 - .L_1469)
	.align		4
.L_1469:
        /*217c*/ 	.word	index@(_ZN2at6native29vectorized_elementwise_kernelILi8ENS0_13AUnaryFunctorIddbZZZNS0_23logical_xor_kernel_cudaERNS_14TensorIteratorEENKUlvE0_clEvENKUlvE4_clEvEUlddE_EESt5arrayIPcLm2EEEEviT0_T1_)
        /*2180*/ 	.word	0x00000004


	//----- nvinfo : EIATTR_FRAME_SIZE
	.align		4
.L_1470:
        /*2184*/ 	.byte	0x04, 0x11
        /*2186*/ 	.short	(.L_1472 - .L_1471)
	.align		4
.L_1471:
        /*2188*/ 	.word	index@(_ZN2at6native29vectorized_elementwise_kernelILi8ENS0_13AUnaryFunctorIddbZZZNS0_23logical_xor_kernel_cudaERNS_14TensorIteratorEENKUlvE0_clEvENKUlvE4_clEvEUlddE_EESt5arrayIPcLm2EEEEviT0_T1_)
        /*218c*/ 	.word	0x00000000


	//----- nvinfo : EIATTR_REGCOUNT
	.align		4
.L_1472:
        /*2190*/ 	.byte	0x04, 0x2f
        /*2192*/ 	.short	(.L_1474 - .L_1473)
	.align		4
.L_1473:
        /*2194*/ 	.word	index@(_ZN2at6native29vectorized_elementwise_kernelILi4ENS0_13AUnaryFunctorIddbZZZNS0_23logical_xor_kernel_cudaERNS_14TensorIteratorEENKUlvE0_clEvENKUlvE4_clEvEUlddE_EESt5arrayIPcLm2EEEEviT0_T1_)
        /*2198*/ 	.word	0x0000001e


	//----- nvinfo : EIATTR_FRAME_SIZE
	.align		4
.L_1474:
        /*219c*/ 	.byte	0x04, 0x11
        /*219e*/ 	.short	(.L_1476 - .L_1475)
	.align		4
.L_1475:
        /*21a0*/ 	.word	index@(_ZN2at6native29vectorized_elementwise_kernelILi4ENS0_13AUnaryFunctorIddbZZZNS0_23logical_xor_kernel_cudaERNS_14TensorIteratorEENKUlvE0_clEvENKUlvE4_clEvEUlddE_EESt5arrayIPcLm2EEEEviT0_T1_)
        /*21a4*/ 	.word	0x00000000


	//----- nvinfo : EIATTR_REGCOUNT
	.align		4
.L_1476:
        /*21a8*/ 	.byte	0x04, 0x2f
        /*21aa*/ 	.short	(.L_1478 - .L_1477)
	.align		4
.L_1477:
        /*21ac*/ 	.word	index@(_ZN2at6native29vectorized_elementwise_kernelILi2ENS0_13AUnaryFunctorIddbZZZNS0_23logical_xor_kernel_cudaERNS_14TensorIteratorEENKUlvE0_clEvENKUlvE4_clEvEUlddE_EESt5arrayIPcLm2EEEEviT0_T1_)
        /*21b0*/ 	.word	0x0000001e


	//----- nvinfo : EIATTR_FRAME_SIZE
	.align		4
.L_1478:
        /*21b4*/ 	.byte	0x04, 0x11
        /*21b6*/ 	.short	(.L_1480 - .L_1479)
	.align		4
.L_1479:
        /*21b8*/ 	.word	index@(_ZN2at6native29vectorized_elementwise_kernelILi2ENS0_13AUnaryFunctorIddbZZZNS0_23logical_xor_kernel_cudaERNS_14TensorIteratorEENKUlvE0_clEvENKUlvE4_clEvEUlddE_EESt5arrayIPcLm2EEEEviT0_T1_)
        /*21bc*/ 	.word	0x00000000


	//----- nvinfo : EIATTR_REGCOUNT
	.align		4
.L_1480:
        /*21c0*/ 	.byte	0x04, 0x2f
        /*21c2*/ 	.short	(.L_1482 - .L_1481)
	.align		4
.L_1481:
        /*21c4*/ 	.word	index@(_ZN2at6native27unrolled_elementwise_kernelINS0_13AUnaryFunctorIddbZZZNS0_23logical_xor_kernel_cudaERNS_14TensorIteratorEENKUlvE0_clEvENKUlvE4_clEvEUlddE_EESt5arrayIPcLm2EELi4E23TrivialOffsetCalculatorILi1EjESD_NS0_6memory15LoadWithoutCastENSE_16StoreWithoutCastEEEviT_T0_T2_T3_T4_T5_)
        /*21c8*/ 	.word	0x00000016


	//----- nvinfo : EIATTR_FRAME_SIZE
	.align		4
.L_1482:
        /*21cc*/ 	.byte	0x04, 0x11
        /*21ce*/ 	.short	(.L_1484 - .L_1483)
	.align		4
.L_1483:
        /*21d0*/ 	.word	index@(_ZN2at6native27unrolled_elementwise_kernelINS0_13AUnaryFunctorIddbZZZNS0_23logical_xor_kernel_cudaERNS_14TensorIteratorEENKUlvE0_clEvENKUlvE4_clEvEUlddE_EESt5arrayIPcLm2EELi4E23TrivialOffsetCalculatorILi1EjESD_NS0_6memory15LoadWithoutCastENSE_16StoreWithoutCastEEEviT_T0_T2_T3_T4_T5_)
        /*21d4*/ 	.word	0x00000000


	//----- nvinfo : EIATTR_REGCOUNT
	.align		4
.L_1484:
        /*21d8*/ 	.byte	0x04, 0x2f
        /*21da*/ 	.short	(.L_1486 - .L_1485)
	.align		4
.L_1485:
        /*21dc*/ 	.word	index@(_ZN2at6native18elementwise_kernelILi128ELi4EZNS0_22gpu_kernel_impl_nocastINS0_13AUnaryFunctorIddbZZZNS0_23logical_xor_kernel_cudaERNS_14TensorIteratorEENKUlvE0_clEvENKUlvE4_clEvEUlddE_EEEEvRNS_18TensorIteratorBaseERKT_EUliE_EEviT1_)
        /*21e0*/ 	.word	0x00000014


	//----- nvinfo : EIATTR_FRAME_SIZE
	.align		4
.L_1486:
        /*21e4*/ 	.byte	0x04, 0x11
        /*21e6*/ 	.short	(.L_1488 - .L_1487)
	.align		4
.L_1487:
        /*21e8*/ 	.word	index@(_ZN2at6native18elementwise_kernelILi128ELi4EZNS0_22gpu_kernel_impl_nocastINS0_13AUnaryFunctorIddbZZZNS0_23logical_xor_kernel_cudaERNS_14TensorIteratorEENKUlvE0_clEvENKUlvE4_clEvEUlddE_EEEEvRNS_18TensorIteratorBaseERKT_EUliE_EEviT1_)
        /*21ec*/ 	.word	0x00000000


	//----- nvinfo : EIATTR_REGCOUNT
	.align		4
.L_1488:
        /*21f0*/ 	.byte	0x04, 0x2f
        /*21f2*/ 	.short	(.L_1490 - .L_1489)
	.align		4
.L_1489:
        /*21f4*/ 	.word	index@(_ZN2at6native27unrolled_elementwise_kernelINS0_13AUnaryFunctorIddbZZZNS0_23logical_xor_kernel_cudaERNS_14TensorIteratorEENKUlvE0_clEvENKUlvE4_clEvEUlddE_EESt5arrayIPcLm2EELi4E23TrivialOffsetCalculatorILi1EjESD_NS0_6memory12LoadWithCastILi1EEENSE_13StoreWithCastILi1EEEEEviT_T0_T2_T3_T4_T5_)
        /*21f8*/ 	.word	0x0000001e


	//----- nvinfo : EIATTR_FRAME_SIZE
	.align		4
.L_1490:
        /*21fc*/ 	.byte	0x04, 0x11
        /*21fe*/ 	.short	(.L_1492 - .L_1491)
	.align		4
.L_1491:
        /*2200*/ 	.word	index@(_ZN2at6native27unrolled_elementwise_kernelINS0_13AUnaryFunctorIddbZZZNS0_23logical_xor_kernel_cudaERNS_14TensorIteratorEENKUlvE0_clEvENKUlvE4_clEvEUlddE_EESt5arrayIPcLm2EELi4E23TrivialOffsetCalculatorILi1EjESD_NS0_6memory12LoadWithCastILi1EEENSE_13StoreWithCastILi1EEEEEviT_T0_T2_T3_T4_T5_)
        /*2204*/ 	.word	0x00000000


	//----- nvinfo : EIATTR_REGCOUNT
	.align		4
.L_1492:
        /*2208*/ 	.byte	0x04, 0x2f
        /*220a*/ 	.short	(.L_1494 - .L_1493)
	.align		4
.L_1493:
        /*220c*/ 	.word	index@(_ZN2at6native18elementwise_kernelILi128ELi4EZNS0_15gpu_kernel_implINS0_13AUnaryFunctorIddbZZZNS0_23logical_xor_kernel_cudaERNS_14TensorIteratorEENKUlvE0_clEvENKUlvE4_clEvEUlddE_EEEEvRNS_18TensorIteratorBaseERKT_EUliE_EEviT1_)
        /*2210*/ 	.word	0x00000018


	//----- nvinfo : EIATTR_FRAME_SIZE
	.align		4
.L_1494:
        /*2214*/ 	.byte	0x04, 0x11
        /*2216*/ 	.short	(.L_1496 - .L_1495)
	.align		4
.L_1495:
        /*2218*/ 	.word	index@(_ZN2at6native18elementwise_kernelILi128ELi4EZNS0_15gpu_kernel_implINS0_13AUnaryFunctorIddbZZZNS0_23logical_xor_kernel_cudaERNS_14TensorIteratorEENKUlvE0_clEvENKUlvE4_clEvEUlddE_EEEEvRNS_18TensorIteratorBaseERKT_EUliE_EEviT1_)
        /*221c*/ 	.word	0x00000000


	//----- nvinfo : EIATTR_REGCOUNT
	.align		4
.L_1496:
        /*2220*/ 	.byte	0x04, 0x2f
        /*2222*/ 	.short	(.L_1498 - .L_1497)
	.align		4
.L_1497:
        /*2224*/ 	.word	index@(_ZN2at6native29vectorized_elementwise_kernelILi8ENS0_13BinaryFunctorIffbZZZNS0_23logical_xor_kernel_cudaERNS_14TensorIteratorEENKUlvE0_clEvENKUlvE5_clEvEUlffE_EESt5arrayIPcLm3EEEEviT0_T1_)
        /*2228*/ 	.word	0x00000004


	//----- nvinfo : EIATTR_FRAME_SIZE
	.align		4
.L_1498:
        /*222c*/ 	.byte	0x04, 0x11
        /*222e*/ 	.short	(.L_1500 - .L_1499)
	.align		4
.L_1499:
        /*2230*/ 	.word	index@(_ZN2at6native29vectorized_elementwise_kernelILi8ENS0_13BinaryFunctorIffbZZZNS0_23logical_xor_kernel_cudaERNS_14TensorIteratorEENKUlvE0_clEvENKUlvE5_clEvEUlffE_EESt5arrayIPcLm3EEEEviT0_T1_)
        /*2234*/ 	.word	0x00000000


	//----- nvinfo : EIATTR_REGCOUNT
	.align		4
.L_1500:
        /*2238*/ 	.byte	0x04, 0x2f
        /*223a*/ 	.short	(.L_1502 - .L_1501)
	.align		4
.L_1501:
        /*223c*/ 	.word	index@(_ZN2at6native29vectorized_elementwise_kernelILi4ENS0_13BinaryFunctorIffbZZZNS0_23logical_xor_kernel_cudaERNS_14TensorIteratorEENKUlvE0_clEvENKUlvE5_clEvEUlffE_EESt5arrayIPcLm3EEEEviT0_T1_)
        /*2240*/ 	.word	0x00000020


	//----- nvinfo : EIATTR_FRAME_SIZE
	.align		4
.L_1502:
        /*2244*/ 	.byte	0x04, 0x11
        /*2246*/ 	.short	(.L_1504 - .L_1503)
	.align		4
.L_1503:
        /*2248*/ 	.word	index@(_ZN2at6native29vectorized_elementwise_kernelILi4ENS0_13BinaryFunctorIffbZZZNS0_23logical_xor_kernel_cudaERNS_14TensorIteratorEENKUlvE0_clEvENKUlvE5_clEvEUlffE_EESt5arrayIPcLm3EEEEviT0_T1_)
        /*224c*/ 	.word	0x00000000


	//----- nvinfo : EIATTR_REGCOUNT
	.align		4
.L_1504:
        /*2250*/ 	.byte	0x04, 0x2f
        /*2252*/ 	.short	(.L_1506 - .L_1505)
	.align		4
.L_1505:
        /*2254*/ 	.word	index@(_ZN2at6native29vectorized_elementwise_kernelILi2ENS0_13BinaryFunctorIffbZZZNS0_23logical_xor_kernel_cudaERNS_14TensorIteratorEENKUlvE0_clEvENKUlvE5_clEvEUlffE_EESt5arrayIPcLm3EEEEviT0_T1_)
        /*2258*/ 	.word	0x00000020


	//----- nvinfo : EIATTR_FRAME_SIZE
	.align		4
.L_1506:
        /*225c*/ 	.byte	0x04, 0x11
        /*225e*/ 	.short	(.L_1508 - .L_1507)
	.align		4
.L_1507:
        /*2260*/ 	.word	index@(_ZN2at6native29vectorized_elementwise_kernelILi2ENS0_13BinaryFunctorIffbZZZNS0_23logical_xor_kernel_cudaERNS_14TensorIteratorEENKUlvE0_clEvENKUlvE5_clEvEUlffE_EESt5arrayIPcLm3EEEEviT0_T1_)
        /*2264*/ 	.word	0x00000000


	//----- nvinfo : EIATTR_REGCOUNT
	.align		4
.L_1508:
        /*2268*/ 	.byte	0x04, 0x2f
        /*226a*/ 	.short	(.L_1510 - .L_1509)
	.align		4
.L_1509:
        /*226c*/ 	.word	index@(_ZN2at6native27unrolled_elementwise_kernelINS0_13BinaryFunctorIffbZZZNS0_23logical_xor_kernel_cudaERNS_14TensorIteratorEENKUlvE0_clEvENKUlvE5_clEvEUlffE_EESt5arrayIPcLm3EELi4E23TrivialOffsetCalculatorILi2EjESC_ILi1EjENS0_6memory15LoadWithoutCastENSF_16StoreWithoutCastEEEviT_T0_T2_T3_T4_T5_)
        /*2270*/ 	.word	0x0000001e


	//----- nvinfo : EIATTR_FRAME_SIZE
	.align		4
.L_1510:
        /*2274*/ 	.byte	0x04, 0x11
        /*2276*/ 	.short	(.L_1512 - .L_1511)
	.align		4
.L_1511:
        /*2278*/ 	.word	index@(_ZN2at6native27unrolled_elementwise_kernelINS0_13BinaryFunctorIffbZZZNS0_23logical_xor_kernel_cudaERNS_14TensorIteratorEENKUlvE0_clEvENKUlvE5_clEvEUlffE_EESt5arrayIPcLm3EELi4E23TrivialOffsetCalculatorILi2EjESC_ILi1EjENS0_6memory15LoadWithoutCastENSF_16StoreWithoutCastEEEviT_T0_T2_T3_T4_T5_)
        /*227c*/ 	.word	0x00000000


	//----- nvinfo : EIATTR_REGCOUNT
	.align		4
.L_1512:
        /*2280*/ 	.byte	0x04, 0x2f
        /*2282*/ 	.short	(.L_1514 - .L_1513)
	.align		4
.L_1513:
        /*2284*/ 	.word	index@(_ZN2at6native18elementwise_kernelILi128ELi4EZNS0_22gpu_kernel_impl_nocastINS0_13BinaryFunctorIffbZZZNS0_23logical_xor_kernel_cudaERNS_14TensorIteratorEENKUlvE0_clEvENKUlvE5_clEvEUlffE_EEEEvRNS_18TensorIteratorBaseERKT_EUliE_EEviT1_)
        /*2288*/ 	.word	0x00000014


	//----- nvinfo : EIATTR_FRAME_SIZE
	.align		4
.L_1514:
        /*228c*/ 	.byte	0x04, 0x11
        /*228e*/ 	.short	(.L_1516 - .L_1515)
	.align		4
.L_1515:
        /*2290*/ 	.word	index@(_ZN2at6native18elementwise_kernelILi128ELi4EZNS0_22gpu_kernel_impl_nocastINS0_13BinaryFunctorIffbZZZNS0_23logical_xor_kernel_cudaERNS_14TensorIteratorEENKUlvE0_clEvENKUlvE5_clEvEUlffE_EEEEvRNS_18TensorIteratorBaseERKT_EUliE_EEviT1_)
        /*2294*/ 	.word	0x00000000


	//----- nvinfo : EIATTR_REGCOUNT
	.align		4
.L_1516:
        /*2298*/ 	.byte	0x04, 0x2f
        /*229a*/ 	.short	(.L_1518 - .L_1517)
	.align		4
.L_1517:
        /*229c*/ 	.word	index@(_ZN2at6native27unrolled_elementwise_kernelINS0_13BinaryFunctorIffbZZZNS0_23logical_xor_kernel_cudaERNS_14TensorIteratorEENKUlvE0_clEvENKUlvE5_clEvEUlffE_EESt5arrayIPcLm3EELi4E23TrivialOffsetCalculatorILi2EjESC_ILi1EjENS0_6memory12LoadWithCastILi2EEENSF_13StoreWithCastILi1EEEEEviT_T0_T2_T3_T4_T5_)
        /*22a0*/ 	.word	0x0000001e


	//----- nvinfo : EIATTR_FRAME_SIZE
	.align		4
.L_1518:
        /*22a4*/ 	.byte	0x04, 0x11
        /*22a6*/ 	.short	(.L_1520 - .L_1519)
	.align		4
.L_1519:
        /*22a8*/ 	.word	index@(_ZN2at6native27unrolled_elementwise_kernelINS0_13BinaryFunctorIffbZZZNS0_23logical_xor_kernel_cudaERNS_14TensorIteratorEENKUlvE0_clEvENKUlvE5_clEvEUlffE_EESt5arrayIPcLm3EELi4E23TrivialOffsetCalculatorILi2EjESC_ILi1EjENS0_6memory12LoadWithCastILi2EEENSF_13StoreWithCastILi1EEEEEviT_T0_T2_T3_T4_T5_)
        /*22ac*/ 	.word	0x00000000


	//----- nvinfo : EIATTR_REGCOUNT
	.align		4
.L_1520:
        /*22b0*/ 	.byte	0x04, 0x2f
        /*22b2*/ 	.short	(.L_1522 - .L_1521)
	.align		4
.L_1521:
        /*22b4*/ 	.word	index@(_ZN2at6native18elementwise_kernelILi128ELi4EZNS0_15gpu_kernel_implINS0_13BinaryFunctorIffbZZZNS0_23logical_xor_kernel_cudaERNS_14TensorIteratorEENKUlvE0_clEvENKUlvE5_clEvEUlffE_EEEEvRNS_18TensorIteratorBaseERKT_EUliE_EEviT1_)
        /*22b8*/ 	.word	0x00000018


	//----- nvinfo : EIATTR_FRAME_SIZE
	.align		4
.L_1522:
        /*22bc*/ 	.byte	0x04, 0x11
        /*22be*/ 	.short	(.L_1524 - .L_1523)
	.align		4
.L_1523:
        /*22c0*/ 	.word	index@(_ZN2at6native18elementwise_kernelILi128ELi4EZNS0_15gpu_kernel_implINS0_13BinaryFunctorIffbZZZNS0_23logical_xor_kernel_cudaERNS_14TensorIteratorEENKUlvE0_clEvENKUlvE5_clEvEUlffE_EEEEvRNS_18TensorIteratorBaseERKT_EUliE_EEviT1_)
        /*22c4*/ 	.word	0x00000000


	//----- nvinfo : EIATTR_REGCOUNT
	.align		4
.L_1524:
        /*22c8*/ 	.byte	0x04, 0x2f
        /*22ca*/ 	.short	(.L_1526 - .L_1525)
	.align		4
.L_1525:
        /*22cc*/ 	.word	index@(_ZN2at6native29vectorized_elementwise_kernelILi8ENS0_13AUnaryFunctorIffbZZZNS0_23logical_xor_kernel_cudaERNS_14TensorIteratorEENKUlvE0_clEvENKUlvE5_clEvEUlffE_EESt5arrayIPcLm2EEEEviT0_T1_)
        /*22d0*/ 	.word	0x00000004


	//----- nvinfo : EIATTR_FRAME_SIZE
	.align		4
.L_1526:
        /*22d4*/ 	.byte	0x04, 0x11
        /*22d6*/ 	.short	(.L_1528 - .L_1527)
	.align		4
.L_1527:
        /*22d8*/ 	.word	index@(_ZN2at6native29vectorized_elementwise_kernelILi8ENS0_13AUnaryFunctorIffbZZZNS0_23logical_xor_kernel_cudaERNS_14TensorIteratorEENKUlvE0_clEvENKUlvE5_clEvEUlffE_EESt5arrayIPcLm2EEEEviT0_T1_)
        /*22dc*/ 	.word	0x00000000


	//----- nvinfo : EIATTR_REGCOUNT
	.align		4
.L_1528:
        /*22e0*/ 	.byte	0x04, 0x2f
        /*22e2*/ 	.short	(.L_1530 - .L_1529)
	.align		4
.L_1529:
        /*22e4*/ 	.word	index@(_ZN2at6native29vectorized_elementwise_kernelILi4ENS0_13AUnaryFunctorIffbZZZNS0_23logical_xor_kernel_cudaERNS_14TensorIteratorEENKUlvE0_clEvENKUlvE5_clEvEUlffE_EESt5arrayIPcLm2EEEEviT0_T1_)
        /*22e8*/ 	.word	0x00000020


	//----- nvinfo : EIATTR_FRAME_SIZE
	.align		4
.L_1530:
        /*22ec*/ 	.byte	0x04, 0x11
        /*22ee*/ 	.short	(.L_1532 - .L_1531)
	.align		4
.L_1531:
        /*22f0*/ 	.word	index@(_ZN2at6native29vectorized_elementwise_kernelILi4ENS0_13AUnaryFunctorIffbZZZNS0_23logical_xor_kernel_cudaERNS_14TensorIteratorEENKUlvE0_clEvENKUlvE5_clEvEUlffE_EESt5arrayIPcLm2EEEEviT0_T1_)
        /*22f4*/ 	.word	0x00000000


	//----- nvinfo : EIATTR_REGCOUNT
	.align		4
.L_1532:
        /*22f8*/ 	.byte	0x04, 0x2f
        /*22fa*/ 	.short	(.L_1534 - .L_1533)
	.align		4
.L_1533:
        /*22fc*/ 	.word	index@(_ZN2at6native29vectorized_elementwise_kernelILi2ENS0_13AUnaryFunctorIffbZZZNS0_23logical_xor_kernel_cudaERNS_14TensorIteratorEENKUlvE0_clEvENKUlvE5_clEvEUlffE_EESt5arrayIPcLm2EEEEviT0_T1_)
        /*2300*/ 	.word	0x00000020


	//----- nvinfo : EIATTR_FRAME_SIZE
	.align		4
.L_1534:
        /*2304*/ 	.byte	0x04, 0x11
        /*2306*/ 	.short	(.L_1536 - .L_1535)
	.align		4
.L_1535:
        /*2308*/ 	.word	index@(_ZN2at6native29vectorized_elementwise_kernelILi2ENS0_13AUnaryFunctorIffbZZZNS0_23logical_xor_kernel_cudaERNS_14TensorIteratorEENKUlvE0_clEvENKUlvE5_clEvEUlffE_EESt5arrayIPcLm2EEEEviT0_T1_)
        /*230c*/ 	.word	0x00000000


	//----- nvinfo : EIATTR_REGCOUNT
	.align		4
.L_1536:
        /*2310*/ 	.byte	0x04, 0x2f
        /*2312*/ 	.short	(.L_1538 - .L_1537)
	.align		4
.L_1537:
        /*2314*/ 	.word	index@(_ZN2at6native27unrolled_elementwise_kernelINS0_13AUnaryFunctorIffbZZZNS0_23logical_xor_kernel_cudaERNS_14TensorIteratorEENKUlvE0_clEvENKUlvE5_clEvEUlffE_EESt5arrayIPcLm2EELi4E23TrivialOffsetCalculatorILi1EjESD_NS0_6memory15LoadWithoutCastENSE_16StoreWithoutCastEEEviT_T0_T2_T3_T4_T5_)
        /*2318*/ 	.word	0x00000016


	//----- nvinfo : EIATTR_FRAME_SIZE
	.align		4
.L_1538:
        /*231c*/ 	.byte	0x04, 0x11
        /*231e*/ 	.short	(.L_1540 - .L_1539)
	.align		4
.L_1539:
        /*2320*/ 	.word	index@(_ZN2at6native27unrolled_elementwise_kernelINS0_13AUnaryFunctorIffbZZZNS0_23logical_xor_kernel_cudaERNS_14TensorIteratorEENKUlvE0_clEvENKUlvE5_clEvEUlffE_EESt5arrayIPcLm2EELi4E23TrivialOffsetCalculatorILi1EjESD_NS0_6memory15LoadWithoutCastENSE_16StoreWithoutCastEEEviT_T0_T2_T3_T4_T5_)
        /*2324*/ 	.word	0x00000000


	//----- nvinfo : EIATTR_REGCOUNT
	.align		4
.L_1540:
        /*2328*/ 	.byte	0x04, 0x2f
        /*232a*/ 	.short	(.L_1542 - .L_1541)
	.align		4
.L_1541:
        /*232c*/ 	.word	index@(_ZN2at6native18elementwise_kernelILi128ELi4EZNS0_22gpu_kernel_impl_nocastINS0_13AUnaryFunctorIffbZZZNS0_23logical_xor_kernel_cudaERNS_14TensorIteratorEENKUlvE0_clEvENKUlvE5_clEvEUlffE_EEEEvRNS_18TensorIteratorBaseERKT_EUliE_EEviT1_)
        /*2330*/ 	.word	0x00000014


	//----- nvinfo : EIATTR_FRAME_SIZE
	.align		4
.L_1542:
        /*2334*/ 	.byte	0x04, 0x11
        /*2336*/ 	.short	(.L_1544 - .L_1543)
	.align		4
.L_1543:
        /*2338*/ 	.word	index@(_ZN2at6native18elementwise_kernelILi128ELi4EZNS0_22gpu_kernel_impl_nocastINS0_13AUnaryFunctorIffbZZZNS0_23logical_xor_kernel_cudaERNS_14TensorIteratorEENKUlvE0_clEvENKUlvE5_clEvEUlffE_EEEEvRNS_18TensorIteratorBaseERKT_EUliE_EEviT1_)
        /*233c*/ 	.word	0x00000000


	//----- nvinfo : EIATTR_REGCOUNT
	.align		4
.L_1544:
        /*2340*/ 	.byte	0x04, 0x2f
        /*2342*/ 	.short	(.L_1546 - .L_1545)
	.align		4
.L_1545:
        /*2344*/ 	.word	index@(_ZN2at6native27unrolled_elementwise_kernelINS0_13AUnaryFunctorIffbZZZNS0_23logical_xor_kernel_cudaERNS_14TensorIteratorEENKUlvE0_clEvENKUlvE5_clEvEUlffE_EESt5arrayIPcLm2EELi4E23TrivialOffsetCalculatorILi1EjESD_NS0_6memory12LoadWithCastILi1EEENSE_13StoreWithCastILi1EEEEEviT_T0_T2_T3_T4_T5_)
        /*2348*/ 	.word	0x0000001e


	//----- nvinfo : EIATTR_FRAME_SIZE
	.align		4
.L_1546:
        /*234c*/ 	.byte	0x04, 0x11
        /*234e*/ 	.short	(.L_1548 - .L_1547)
	.align		4
.L_1547:
        /*2350*/ 	.word	index@(_ZN2at6native27unrolled_elementwise_kernelINS0_13AUnaryFunctorIffbZZZNS0_23logical_xor_kernel_cudaERNS_14TensorIteratorEENKUlvE0_clEvENKUlvE5_clEvEUlffE_EESt5arrayIPcLm2EELi4E23TrivialOffsetCalculatorILi1EjESD_NS0_6memory12LoadWithCastILi1EEENSE_13StoreWithCastILi1EEEEEviT_T0_T2_T3_T4_T5_)
        /*2354*/ 	.word	0x00000000


	//----- nvinfo : EIATTR_REGCOUNT
	.align		4
.L_1548:
        /*2358*/ 	.byte	0x04, 0x2f
        /*235a*/ 	.short	(.L_1550 - .L_1549)
	.align		4
.L_1549:
        /*235c*/ 	.word	index@(_ZN2at6native18elementwise_kernelILi128ELi4EZNS0_15gpu_kernel_implINS0_13AUnaryFunctorIffbZZZNS0_23logical_xor_kernel_cudaERNS_14TensorIteratorEENKUlvE0_clEvENKUlvE5_clEvEUlffE_EEEEvRNS_18TensorIteratorBaseERKT_EUliE_EEviT1_)
        /*2360*/ 	.word	0x00000018


	//----- nvinfo : EIATTR_FRAME_SIZE
	.align		4
.L_1550:
        /*2364*/ 	.byte	0x04, 0x11
        /*2366*/ 	.short	(.L_1552 - .L_1551)
	.align		4
.L_1551:
        /*2368*/ 	.word	index@(_ZN2at6native18elementwise_kernelILi128ELi4EZNS0_15gpu_kernel_implINS0_13AUnaryFunctorIffbZZZNS0_23logical_xor_kernel_cudaERNS_14TensorIteratorEENKUlvE0_clEvENKUlvE5_clEvEUlffE_EEEEvRNS_18TensorIteratorBaseERKT_EUliE_EEviT1_)
        /*236c*/ 	.word	0x00000000


	//----- nvinfo : EIATTR_REGCOUNT
	.align		4
.L_1552:
        /*2370*/ 	.byte	0x04, 0x2f
        /*2372*/ 	.short	(.L_1554 - .L_1553)
	.align		4
.L_1553:
        /*2374*/ 	.word	index@(_ZN2at6native29vectorized_elementwise_kernelILi8ENS0_13BinaryFunctorIN3c104HalfES4_bZZZNS0_23logical_xor_kernel_cudaERNS_14TensorIteratorEENKUlvE0_clEvENKUlvE6_clEvEUlS4_S4_E_EESt5arrayIPcLm3EEEEviT0_T1_)
        /*2378*/ 	.word	0x00000004


	//----- nvinfo : EIATTR_FRAME_SIZE
	.align		4
.L_1554:
        /*237c*/ 	.byte	0x04, 0x11
        /*237e*/ 	.short	(.L_1556 - .L_1555)
	.align		4
.L_1555:
        /*2380*/ 	.word	index@(_ZN2at6native29vectorized_elementwise_kernelILi8ENS0_13BinaryFunctorIN3c104HalfES4_bZZZNS0_23logical_xor_kernel_cudaERNS_14TensorIteratorEENKUlvE0_clEvENKUlvE6_clEvEUlS4_S4_E_EESt5arrayIPcLm3EEEEviT0_T1_)
        /*2384*/ 	.word	0x00000000


	//----- nvinfo : EIATTR_REGCOUNT
	.align		4
.L_1556:
        /*2388*/ 	.byte	0x04, 0x2f
        /*238a*/ 	.short	(.L_1558 - .L_1557)
	.align		4
.L_1557:
        /*238c*/ 	.word	index@(_ZN2at6native29vectorized_elementwise_kernelILi4ENS0_13BinaryFunctorIN3c104HalfES4_bZZZNS0_23logical_xor_kernel_cudaERNS_14TensorIteratorEENKUlvE0_clEvENKUlvE6_clEvEUlS4_S4_E_EESt5arrayIPcLm3EEEEviT0_T1_)
        /*2390*/ 	.word	0x00000028


	//----- nvinfo : EIATTR_FRAME_SIZE
	.align		4
.L_1558:
        /*2394*/ 	.byte	0x04, 0x11
        /*2396*/ 	.short	(.L_1560 - .L_1559)
	.align		4
.L_1559:
        /*2398*/ 	.word	index@(_ZN2at6native29vectorized_elementwise_kernelILi4ENS0_13BinaryFunctorIN3c104HalfES4_bZZZNS0_23logical_xor_kernel_cudaERNS_14TensorIteratorEENKUlvE0_clEvENKUlvE6_clEvEUlS4_S4_E_EESt5arrayIPcLm3EEEEviT0_T1_)
        /*239c*/ 	.word	0x00000000


	//----- nvinfo : EIATTR_REGCOUNT
	.align		4
.L_1560:
        /*23a0*/ 	.byte	0x04, 0x2f
        /*23a2*/ 	.short	(.L_1562 - .L_1561)
	.align		4
.L_1561:
        /*23a4*/ 	.word	index@(_ZN2at6native29vectorized_elementwise_kernelILi2ENS0_13BinaryFunctorIN3c104HalfES4_bZZZNS0_23logical_xor_kernel_cudaERNS_14TensorIteratorEENKUlvE0_clEvENKUlvE6_clEvEUlS4_S4_E_EESt5arrayIPcLm3EEEEviT0_T1_)
        /*23a8*/ 	.word	0x00000028


	//----- nvinfo : EIATTR_FRAME_SIZE
	.align		4
.L_1562:
        /*23ac*/ 	.byte	0x04, 0x11
        /*23ae*/ 	.short	(.L_1564 - .L_1563)
	.align		4
.L_1563:
        /*23b0*/ 	.word	index@(_ZN2at6native29vectorized_elementwise_kernelILi2ENS0_13BinaryFunctorIN3c104HalfES4_bZZZNS0_23logical_xor_kernel_cudaERNS_14TensorIteratorEENKUlvE0_clEvENKUlvE6_clEvEUlS4_S4_E_EESt5arrayIPcLm3EEEEviT0_T1_)
        /*23b4*/ 	.word	0x00000000


	//----- nvinfo : EIATTR_REGCOUNT
	.align		4
.L_1564:
        /*23b8*/ 	.byte	0x04, 0x2f
        /*23ba*/ 	.short	(.L_1566 - .L_1565)
	.align		4
.L_1565:
        /*23bc*/ 	.word	index@(_ZN2at6native27unrolled_elementwise_kernelINS0_13BinaryFunctorIN3c104HalfES4_bZZZNS0_23logical_xor_kernel_cudaERNS_14TensorIteratorEENKUlvE0_clEvENKUlvE6_clEvEUlS4_S4_E_EESt5arrayIPcLm3EELi4E23TrivialOffsetCalculatorILi2EjESE_ILi1EjENS0_6memory15LoadWithoutCastENSH_16StoreWithoutCastEEEviT_T0_T2_T3_T4_T5_)
        /*23c0*/ 	.word	0x0000001e


	//----- nvinfo : EIATTR_FRAME_SIZE
	.align		4
.L_1566:
        /*23c4*/ 	.byte	0x04, 0x11
        /*23c6*/ 	.short	(.L_1568 - .L_1567)
	.align		4
.L_1567:
        /*23c8*/ 	.word	index@(_ZN2at6native27unrolled_elementwise_kernelINS0_13BinaryFunctorIN3c104HalfES4_bZZZNS0_23logical_xor_kernel_cudaERNS_14TensorIteratorEENKUlvE0_clEvENKUlvE6_clEvEUlS4_S4_E_EESt5arrayIPcLm3EELi4E23TrivialOffsetCalculatorILi2EjESE_ILi1EjENS0_6memory15LoadWithoutCastENSH_16StoreWithoutCastEEEviT_T0_T2_T3_T4_T5_)
        /*23cc*/ 	.word	0x00000000


	//----- nvinfo : EIATTR_REGCOUNT
	.align		4
.L_1568:
        /*23d0*/ 	.byte	0x04, 0x2f
        /*23d2*/ 	.short	(.L_1570 - .L_1569)
	.align		4
.L_1569:
        /*23d4*/ 	.word	index@(_ZN2at6native18elementwise_kernelILi128ELi4EZNS0_22gpu_kernel_impl_nocastINS0_13BinaryFunctorIN3c104HalfES5_bZZZNS0_23logical_xor_kernel_cudaERNS_14TensorIteratorEENKUlvE0_clEvENKUlvE6_clEvEUlS5_S5_E_EEEEvRNS_18TensorIteratorBaseERKT_EUliE_EEviT1_)
        /*23d8*/ 	.word	0x00000014


	//----- nvinfo : EIATTR_FRAME_SIZE
	.align		4
.L_1570:
        /*23dc*/ 	.byte	0x04, 0x11
        /*23de*/ 	.short	(.L_1572 - .L_1571)
	.align		4
.L_1571:
        /*23e0*/ 	.word	index@(_ZN2at6native18elementwise_kernelILi128ELi4EZNS0_22gpu_kernel_impl_nocastINS0_13BinaryFunctorIN3c104HalfES5_bZZZNS0_23logical_xor_kernel_cudaERNS_14TensorIteratorEENKUlvE0_clEvENKUlvE6_clEvEUlS5_S5_E_EEEEvRNS_18TensorIteratorBaseERKT_EUliE_EEviT1_)
        /*23e4*/ 	.word	0x00000000


	//----- nvinfo : EIATTR_REGCOUNT
	.align		4
.L_1572:
        /*23e8*/ 	.byte	0x04, 0x2f
        /*23ea*/ 	.short	(.L_1574 - .L_1573)
	.align		4
.L_1573:
        /*23ec*/ 	.word	index@(_ZN2at6native27unrolled_elementwise_kernelINS0_13BinaryFunctorIN3c104HalfES4_bZZZNS0_23logical_xor_kernel_cudaERNS_14TensorIteratorEENKUlvE0_clEvENKUlvE6_clEvEUlS4_S4_E_EESt5arrayIPcLm3EELi4E23TrivialOffsetCalculatorILi2EjESE_ILi1EjENS0_6memory12LoadWithCastILi2EEENSH_13StoreWithCastILi1EEEEEviT_T0_T2_T3_T4_T5_)
        /*23f0*/ 	.word	0x0000001e


	//----- nvinfo : EIATTR_FRAME_SIZE
	.align		4
.L_1574:
        /*23f4*/ 	.byte	0x04, 0x11
        /*23f6*/ 	.short	(.L_1576 - .L_1575)
	.align		4
.L_1575:
        /*23f8*/ 	.word	index@(_ZN2at6native27unrolled_elementwise_kernelINS0_13BinaryFunctorIN3c104HalfES4_bZZZNS0_23logical_xor_kernel_cudaERNS_14TensorIteratorEENKUlvE0_clEvENKUlvE6_clEvEUlS4_S4_E_EESt5arrayIPcLm3EELi4E23TrivialOffsetCalculatorILi2EjESE_ILi1EjENS0_6memory12LoadWithCastILi2EEENSH_13StoreWithCastILi1EEEEEviT_T0_T2_T3_T4_T5_)
        /*23fc*/ 	.word	0x00000000


	//----- nvinfo : EIATTR_REGCOUNT
	.align		4
.L_1576:
        /*2400*/ 	.byte	0x04, 0x2f
        /*2402*/ 	.short	(.L_1578 - .L_1577)
	.align		4
.L_1577:
        /*2404*/ 	.word	index@(_ZN2at6native18elementwise_kernelILi128ELi4EZNS0_15gpu_kernel_implINS0_13BinaryFunctorIN3c104HalfES5_bZZZNS0_23logical_xor_kernel_cudaERNS_14TensorIteratorEENKUlvE0_clEvENKUlvE6_clEvEUlS5_S5_E_EEEEvRNS_18TensorIteratorBaseERKT_EUliE_EEviT1_)
        /*2408*/ 	.word	0x00000018


	//----- nvinfo : EIATTR_FRAME_SIZE
	.align		4
.L_1578:
        /*240c*/ 	.byte	0x04, 0x11
        /*240e*/ 	.short	(.L_1580 - .L_1579)
	.align		4
.L_1579:
        /*2410*/ 	.word	index@(_ZN2at6native18elementwise_kernelILi128ELi4EZNS0_15gpu_kernel_implINS0_13BinaryFunctorIN3c104HalfES5_bZZZNS0_23logical_xor_kernel_cudaERNS_14TensorIteratorEENKUlvE0_clEvENKUlvE6_clEvEUlS5_S5_E_EEEEvRNS_18TensorIteratorBaseERKT_EUliE_EEviT1_)
        /*2414*/ 	.word	0x00000000


	//----- nvinfo : EIATTR_REGCOUNT
	.align		4
.L_1580:
        /*2418*/ 	.byte	0x04, 0x2f
        /*241a*/ 	.short	(.L_1582 - .L_1581)
	.align		4
.L_1581:
        /*241c*/ 	.word	index@(_ZN2at6native29vectorized_elementwise_kernelILi8ENS0_13AUnaryFunctorIN3c104HalfES4_bZZZNS0_23logical_xor_kernel_cudaERNS_14TensorIteratorEENKUlvE0_clEvENKUlvE6_clEvEUlS4_S4_E_EESt5arrayIPcLm2EEEEviT0_T1_)
        /*2420*/ 	.word	0x00000004


	//----- nvinfo : EIATTR_FRAME_SIZE
	.align		4
.L_1582:
        /*2424*/ 	.byte	0x04, 0x11
        /*2426*/ 	.short	(.L_1584 - .L_1583)
	.align		4
.L_1583:
        /*2428*/ 	.word	index@(_ZN2at6native29vectorized_elementwise_kernelILi8ENS0_13AUnaryFunctorIN3c104HalfES4_bZZZNS0_23logical_xor_kernel_cudaERNS_14TensorIteratorEENKUlvE0_clEvENKUlvE6_clEvEUlS4_S4_E_EESt5arrayIPcLm2EEEEviT0_T1_)
        /*242c*/ 	.word	0x00000000


	//----- nvinfo : EIATTR_REGCOUNT
	.align		4
.L_1584:
        /*2430*/ 	.byte	0x04, 0x2f
        /*2432*/ 	.short	(.L_1586 - .L_1585)
	.align		4
.L_1585:
        /*2434*/ 	.word	index@(_ZN2at6native29vectorized_elementwise_kernelILi4ENS0_13AUnaryFunctorIN3c104HalfES4_bZZZNS0_23logical_xor_kernel_cudaERNS_14TensorIteratorEENKUlvE0_clEvENKUlvE6_clEvEUlS4_S4_E_EESt5arrayIPcLm2EEEEviT0_T1_)
        /*2438*/ 	.word	0x00000020


	//----- nvinfo : EIATTR_FRAME_SIZE
	.align		4
.L_1586:
        /*243c*/ 	.byte	0x04, 0x11
        /*243e*/ 	.short	(.L_1588 - .L_1587)
	.align		4
.L_1587:
        /*2440*/ 	.word	index@(_ZN2at6native29vectorized_elementwise_kernelILi4ENS0_13AUnaryFunctorIN3c104HalfES4_bZZZNS0_23logical_xor_kernel_cudaERNS_14TensorIteratorEENKUlvE0_clEvENKUlvE6_clEvEUlS4_S4_E_EESt5arrayIPcLm2EEEEviT0_T1_)
        /*2444*/ 	.word	0x00000000


	//----- nvinfo : EIATTR_REGCOUNT
	.align		4
.L_1588:
        /*2448*/ 	.byte	0x04, 0x2f
        /*244a*/ 	.short	(.L_1590 - .L_1589)
	.align		4
.L_1589:
        /*244c*/ 	.word	index@(_ZN2at6native29vectorized_elementwise_kernelILi2ENS0_13AUnaryFunctorIN3c104HalfES4_bZZZNS0_23logical_xor_kernel_cudaERNS_14TensorIteratorEENKUlvE0_clEvENKUlvE6_clEvEUlS4_S4_E_EESt5arrayIPcLm2EEEEviT0_T1_)
        /*2450*/ 	.word	0x00000020


	//----- nvinfo : EIATTR_FRAME_SIZE
	.align		4
.L_1590:
        /*2454*/ 	.byte	0x04, 0x11
        /*2456*/ 	.short	(.L_1592 - .L_1591)
	.align		4
.L_1591:
        /*2458*/ 	.word	index@(_ZN2at6native29vectorized_elementwise_kernelILi2ENS0_13AUnaryFunctorIN3c104HalfES4_bZZZNS0_23logical_xor_kernel_cudaERNS_14TensorIteratorEENKUlvE0_clEvENKUlvE6_clEvEUlS4_S4_E_EESt5arrayIPcLm2EEEEviT0_T1_)
        /*245c*/ 	.word	0x00000000


	//----- nvinfo : EIATTR_REGCOUNT
	.align		4
.L_1592:
        /*2460*/ 	.byte	0x04, 0x2f
        /*2462*/ 	.short	(.L_1594 - .L_1593)
	.align		4
.L_1593:
        /*2464*/ 	.word	index@(_ZN2at6native27unrolled_elementwise_kernelINS0_13AUnaryFunctorIN3c104HalfES4_bZZZNS0_23logical_xor_kernel_cudaERNS_14TensorIteratorEENKUlvE0_clEvENKUlvE6_clEvEUlS4_S4_E_EESt5arrayIPcLm2EELi4E23TrivialOffsetCalculatorILi1EjESF_NS0_6memory15LoadWithoutCastENSG_16StoreWithoutCastEEEviT_T0_T2_T3_T4_T5_)
        /*2468*/ 	.word	0x00000017


	//----- nvinfo : EIATTR_FRAME_SIZE
	.align		4
.L_1594:
        /*246c*/ 	.byte	0x04, 0x11
        /*246e*/ 	.short	(.L_1596 - .L_1595)
	.align		4
.L_1595:
        /*2470*/ 	.word	index@(_ZN2at6native27unrolled_elementwise_kernelINS0_13AUnaryFunctorIN3c104HalfES4_bZZZNS0_23logical_xor_kernel_cudaERNS_14TensorIteratorEENKUlvE0_clEvENKUlvE6_clEvEUlS4_S4_E_EESt5arrayIPcLm2EELi4E23TrivialOffsetCalculatorILi1EjESF_NS0_6memory15LoadWithoutCastENSG_16StoreWithoutCastEEEviT_T0_T2_T3_T4_T5_)
        /*2474*/ 	.word	0x00000000


	//----- nvinfo : EIATTR_REGCOUNT
	.align		4
.L_1596:
        /*2478*/ 	.byte	0x04, 0x2f
        /*247a*/ 	.short	(.L_1598 - .L_1597)
	.align		4
.L_1597:
        /*247c*/ 	.word	index@(_ZN2at6native18elementwise_kernelILi128ELi4EZNS0_22gpu_kernel_impl_nocastINS0_13AUnaryFunctorIN3c104HalfES5_bZZZNS0_23logical_xor_kernel_cudaERNS_14TensorIteratorEENKUlvE0_clEvENKUlvE6_clEvEUlS5_S5_E_EEEEvRNS_18TensorIteratorBaseERKT_EUliE_EEviT1_)
        /*2480*/ 	.word	0x00000014


	//----- nvinfo : EIATTR_FRAME_SIZE
	.align		4
.L_1598:
        /*2484*/ 	.byte	0x04, 0x11
        /*2486*/ 	.short	(.L_1600 - .L_1599)
	.align		4
.L_1599:
        /*2488*/ 	.word	index@(_ZN2at6native18elementwise_kernelILi128ELi4EZNS0_22gpu_kernel_impl_nocastINS0_13AUnaryFunctorIN3c104HalfES5_bZZZNS0_23logical_xor_kernel_cudaERNS_14TensorIteratorEENKUlvE0_clEvENKUlvE6_clEvEUlS5_S5_E_EEEEvRNS_18TensorIteratorBaseERKT_EUliE_EEviT1_)
        /*248c*/ 	.word	0x00000000


	//----- nvinfo : EIATTR_REGCOUNT
	.align		4
.L_1600:
        /*2490*/ 	.byte	0x04, 0x2f
        /*2492*/ 	.short	(.L_1602 - .L_1601)
	.align		4
.L_1601:
        /*2494*/ 	.word	index@(_ZN2at6native27unrolled_elementwise_kernelINS0_13AUnaryFunctorIN3c104HalfES4_bZZZNS0_23logical_xor_kernel_cudaERNS_14TensorIteratorEENKUlvE0_clEvENKUlvE6_clEvEUlS4_S4_E_EESt5arrayIPcLm2EELi4E23TrivialOffsetCalculatorILi1EjESF_NS0_6memory12LoadWithCastILi1EEENSG_13StoreWithCastILi1EEEEEviT_T0_T2_T3_T4_T5_)
        /*2498*/ 	.word	0x0000001e


	//----- nvinfo : EIATTR_FRAME_SIZE
	.align		4
.L_1602:
        /*249c*/ 	.byte	0x04, 0x11
        /*249e*/ 	.short	(.L_1604 - .L_1603)
	.align		4
.L_1603:
        /*24a0*/ 	.word	index@(_ZN2at6native27unrolled_elementwise_kernelINS0_13AUnaryFunctorIN3c104HalfES4_bZZZNS0_23logical_xor_kernel_cudaERNS_14TensorIteratorEENKUlvE0_clEvENKUlvE6_clEvEUlS4_S4_E_EESt5arrayIPcLm2EELi4E23TrivialOffsetCalculatorILi1EjESF_NS0_6memory12LoadWithCastILi1EEENSG_13StoreWithCastILi1EEEEEviT_T0_T2_T3_T4_T5_)
        /*24a4*/ 	.word	0x00000000


	//----- nvinfo : EIATTR_REGCOUNT
	.align		4
.L_1604:
        /*24a8*/ 	.byte	0x04, 0x2f
        /*24aa*/ 	.short	(.L_1606 - .L_1605)
	.align		4
.L_1605:
        /*24ac*/ 	.word	index@(_ZN2at6native18elementwise_kernelILi128ELi4EZNS0_15gpu_kernel_implINS0_13AUnaryFunctorIN3c104HalfES5_bZZZNS0_23logical_xor_kernel_cudaERNS_14TensorIteratorEENKUlvE0_clEvENKUlvE6_clEvEUlS5_S5_E_EEEEvRNS_18TensorIteratorBaseERKT_EUliE_EEviT1_)
        /*24b0*/ 	.word	0x00000018


	//----- nvinfo : EIATTR_FRAME_SIZE
	.align		4
.L_1606:
        /*24b4*/ 	.byte	0x04, 0x11
        /*24b6*/ 	.short	(.L_1608 - .L_1607)
	.align		4
.L_1607:
        /*24b8*/ 	.word	index@(_ZN2at6native18elementwise_kernelILi128ELi4EZNS0_15gpu_kernel_implINS0_13AUnaryFunctorIN3c104HalfES5_bZZZNS0_23logical_xor_kernel_cudaERNS_14TensorIteratorEENKUlvE0_clEvENKUlvE6_clEvEUlS5_S5_E_EEEEvRNS_18TensorIteratorBaseERKT_EUliE_EEviT1_)
        /*24bc*/ 	.word	0x00000000


	//----- nvinfo : EIATTR_REGCOUNT
	.align		4
.L_1608:
        /*24c0*/ 	.byte	0x04, 0x2f
        /*24c2*/ 	.short	(.L_1610 - .L_1609)
	.align		4
.L_1609:
        /*24c4*/ 	.word	index@(_ZN2at6native29vectorized_elementwise_kernelILi8ENS0_13BinaryFunctorIbbbZZZNS0_23logical_xor_kernel_cudaERNS_14TensorIteratorEENKUlvE0_clEvENKUlvE7_clEvEUlbbE_EESt5arrayIPcLm3EEEEviT0_T1_)
        /*24c8*/ 	.word	0x00000004


	//----- nvinfo : EIATTR_FRAME_SIZE
	.align		4
.L_1610:
        /*24cc*/ 	.byte	0x04, 0x11
        /*24ce*/ 	.short	(.L_1612 - .L_1611)
	.align		4
.L_1611:
        /*24d0*/ 	.word	index@(_ZN2at6native29vectorized_elementwise_kernelILi8ENS0_13BinaryFunctorIbbbZZZNS0_23logical_xor_kernel_cudaERNS_14TensorIteratorEENKUlvE0_clEvENKUlvE7_clEvEUlbbE_EESt5arrayIPcLm3EEEEviT0_T1_)
        /*24d4*/ 	.word	0x00000000


	//----- nvinfo : EIATTR_REGCOUNT
	.align		4
.L_1612:
        /*24d8*/ 	.byte	0x04, 0x2f
        /*24da*/ 	.short	(.L_1614 - .L_1613)
	.align		4
.L_1613:
        /*24dc*/ 	.word	index@(_ZN2at6native29vectorized_elementwise_kernelILi4ENS0_13BinaryFunctorIbbbZZZNS0_23logical_xor_kernel_cudaERNS_14TensorIteratorEENKUlvE0_clEvENKUlvE7_clEvEUlbbE_EESt5arrayIPcLm3EEEEviT0_T1_)
        /*24e0*/ 	.word	0x00000030


	//----- nvinfo : EIATTR_FRAME_SIZE
	.align		4
.L_1614:
        /*24e4*/ 	.byte	0x04, 0x11
        /*24e6*/ 	.short	(.L_1616 - .L_1615)
	.align		4
.L_1615:
        /*24e8*/ 	.word	index@(_ZN2at6native29vectorized_elementwise_kernelILi4ENS0_13BinaryFunctorIbbbZZZNS0_23logical_xor_kernel_cudaERNS_14TensorIteratorEENKUlvE0_clEvENKUlvE7_clEvEUlbbE_EESt5arrayIPcLm3EEEEviT0_T1_)
        /*24ec*/ 	.word	0x00000000


	//----- nvinfo : EIATTR_REGCOUNT
	.align		4
.L_1616:
        /*24f0*/ 	.byte	0x04, 0x2f
        /*24f2*/ 	.short	(.L_1618 - .L_1617)
	.align		4
.L_1617:
        /*24f4*/ 	.word	index@(_ZN2at6native29vectorized_elementwise_kernelILi2ENS0_13BinaryFunctorIbbbZZZNS0_23logical_xor_kernel_cudaERNS_14TensorIteratorEENKUlvE0_clEvENKUlvE7_clEvEUlbbE_EESt5arrayIPcLm3EEEEviT0_T1_)
        /*24f8*/ 	.word	0x00000030


	//----- nvinfo : EIATTR_FRAME_SIZE
	.align		4
.L_1618:
        /*24fc*/ 	.byte	0x04, 0x11
        /*24fe*/ 	.short	(.L_1620 - .L_1619)
	.align		4
.L_1619:
        /*2500*/ 	.word	index@(_ZN2at6native29vectorized_elementwise_kernelILi2ENS0_13BinaryFunctorIbbbZZZNS0_23logical_xor_kernel_cudaERNS_14TensorIteratorEENKUlvE0_clEvENKUlvE7_clEvEUlbbE_EESt5arrayIPcLm3EEEEviT0_T1_)
        /*2504*/ 	.word	0x00000000


	//----- nvinfo : EIATTR_REGCOUNT
	.align		4
.L_1620:
        /*2508*/ 	.byte	0x04, 0x2f
        /*250a*/ 	.short	(.L_1622 - .L_1621)
	.align		4
.L_1621:
        /*250c*/ 	.word	index@(_ZN2at6native27unrolled_elementwise_kernelINS0_13BinaryFunctorIbbbZZZNS0_23logical_xor_kernel_cudaERNS_14TensorIteratorEENKUlvE0_clEvENKUlvE7_clEvEUlbbE_EESt5arrayIPcLm3EELi4E23TrivialOffsetCalculatorILi2EjESC_ILi1EjENS0_6memory15LoadWithoutCastENSF_16StoreWithoutCastEEEviT_T0_T2_T3_T4_T5_)
        /*2510*/ 	.word	0x0000001e


	//----- nvinfo : EIATTR_FRAME_SIZE
	.align		4
.L_1622:
        /*2514*/ 	.byte	0x04, 0x11
        /*2516*/ 	.short	(.L_1624 - .L_1623)
	.align		4
.L_1623:
        /*2518*/ 	.word	index@(_ZN2at6native27unrolled_elementwise_kernelINS0_13BinaryFunctorIbbbZZZNS0_23logical_xor_kernel_cudaERNS_14TensorIteratorEENKUlvE0_clEvENKUlvE7_clEvEUlbbE_EESt5arrayIPcLm3EELi4E23TrivialOffsetCalculatorILi2EjESC_ILi1EjENS0_6memory15LoadWithoutCastENSF_16StoreWithoutCastEEEviT_T0_T2_T3_T4_T5_)
        /*251c*/ 	.word	0x00000000


	//----- nvinfo : EIATTR_REGCOUNT
	.align		4
.L_1624:
        /*2520*/ 	.byte	0x04, 0x2f
        /*2522*/ 	.short	(.L_1626 - .L_1625)
	.align		4
.L_1625:
        /*2524*/ 	.word	index@(_ZN2at6native18elementwise_kernelILi128ELi4EZNS0_22gpu_kernel_impl_nocastINS0_13BinaryFunctorIbbbZZZNS0_23logical_xor_kernel_cudaERNS_14TensorIteratorEENKUlvE0_clEvENKUlvE7_clEvEUlbbE_EEEEvRNS_18TensorIteratorBaseERKT_EUliE_EEviT1_)
        /*2528*/ 	.word	0x00000014


	//----- nvinfo : EIATTR_FRAME_SIZE
	.align		4
.L_1626:
        /*252c*/ 	.byte	0x04, 0x11
        /*252e*/ 	.short	(.L_1628 - .L_1627)
	.align		4
.L_1627:
        /*2530*/ 	.word	index@(_ZN2at6native18elementwise_kernelILi128ELi4EZNS0_22gpu_kernel_impl_nocastINS0_13BinaryFunctorIbbbZZZNS0_23logical_xor_kernel_cudaERNS_14TensorIteratorEENKUlvE0_clEvENKUlvE7_clEvEUlbbE_EEEEvRNS_18TensorIteratorBaseERKT_EUliE_EEviT1_)
        /*2534*/ 	.word	0x00000000


	//----- nvinfo : EIATTR_REGCOUNT
	.align		4
.L_1628:
        /*2538*/ 	.byte	0x04, 0x2f
        /*253a*/ 	.short	(.L_1630 - .L_1629)
	.align		4
.L_1629:
        /*253c*/ 	.word	index@(_ZN2at6native27unrolled_elementwise_kernelINS0_13BinaryFunctorIbbbZZZNS0_23logical_xor_kernel_cudaERNS_14TensorIteratorEENKUlvE0_clEvENKUlvE7_clEvEUlbbE_EESt5arrayIPcLm3EELi4E23TrivialOffsetCalculatorILi2EjESC_ILi1EjENS0_6memory12LoadWithCastILi2EEENSF_13StoreWithCastILi1EEEEEviT_T0_T2_T3_T4_T5_)
        /*2540*/ 	.word	0x0000001f


	//----- nvinfo : EIATTR_FRAME_SIZE
	.align		4
.L_1630:
        /*2544*/ 	.byte	0x04, 0x11
        /*2546*/ 	.short	(.L_1632 - .L_1631)
	.align		4
.L_1631:
        /*2548*/ 	.word	index@(_ZN2at6native27unrolled_elementwise_kernelINS0_13BinaryFunctorIbbbZZZNS0_23logical_xor_kernel_cudaERNS_14TensorIteratorEENKUlvE0_clEvENKUlvE7_clEvEUlbbE_EESt5arrayIPcLm3EELi4E23TrivialOffsetCalculatorILi2EjESC_ILi1EjENS0_6memory12LoadWithCastILi2EEENSF_13StoreWithCastILi1EEEEEviT_T0_T2_T3_T4_T5_)
        /*254c*/ 	.word	0x00000000


	//----- nvinfo : EIATTR_REGCOUNT
	.align		4
.L_1632:
        /*2550*/ 	.byte	0x04, 0x2f
        /*2552*/ 	.short	(.L_1634 - .L_1633)
	.align		4
.L_1633:
        /*2554*/ 	.word	index@(_ZN2at6native18elementwise_kernelILi128ELi4EZNS0_15gpu_kernel_implINS0_13BinaryFunctorIbbbZZZNS0_23logical_xor_kernel_cudaERNS_14TensorIteratorEENKUlvE0_clEvENKUlvE7_clEvEUlbbE_EEEEvRNS_18TensorIteratorBaseERKT_EUliE_EEviT1_)
        /*2558*/ 	.word	0x00000018


	//----- nvinfo : EIATTR_FRAME_SIZE
	.align		4
.L_1634:
        /*255c*/ 	.byte	0x04, 0x11
        /*255e*/ 	.short	(.L_1636 - .L_1635)
	.align		4
.L_1635:
        /*2560*/ 	.word	index@(_ZN2at6native18elementwise_kernelILi128ELi4EZNS0_15gpu_kernel_implINS0_13BinaryFunctorIbbbZZZNS0_23logical_xor_kernel_cudaERNS_14TensorIteratorEENKUlvE0_clEvENKUlvE7_clEvEUlbbE_EEEEvRNS_18TensorIteratorBaseERKT_EUliE_EEviT1_)
        /*2564*/ 	.word	0x00000000


	//----- nvinfo : EIATTR_REGCOUNT
	.align		4
.L_1636:
        /*2568*/ 	.byte	0x04, 0x2f
        /*256a*/ 	.short	(.L_1638 - .L_1637)
	.align		4
.L_1637:
        /*256c*/ 	.word	index@(_ZN2at6native29vectorized_elementwise_kernelILi8ENS0_13AUnaryFunctorIbbbZZZNS0_23logical_xor_kernel_cudaERNS_14TensorIteratorEENKUlvE0_clEvENKUlvE7_clEvEUlbbE_EESt5arrayIPcLm2EEEEviT0_T1_)
        /*2570*/ 	.word	0x00000004


	//----- nvinfo : EIATTR_FRAME_SIZE
	.align		4
.L_1638:
        /*2574*/ 	.byte	0x04, 0x11
        /*2576*/ 	.short	(.L_1640 - .L_1639)
	.align		4
.L_1639:
        /*2578*/ 	.word	index@(_ZN2at6native29vectorized_elementwise_kernelILi8ENS0_13AUnaryFunctorIbbbZZZNS0_23logical_xor_kernel_cudaERNS_14TensorIteratorEENKUlvE0_clEvENKUlvE7_clEvEUlbbE_EESt5arrayIPcLm2EEEEviT0_T1_)
        /*257c*/ 	.word	0x00000000


	//----- nvinfo : EIATTR_REGCOUNT
	.align		4
.L_1640:
        /*2580*/ 	.byte	0x04, 0x2f
        /*2582*/ 	.short	(.L_1642 - .L_1641)
	.align		4
.L_1641:
        /*2584*/ 	.word	index@(_ZN2at6native29vectorized_elementwise_kernelILi4ENS0_13AUnaryFunctorIbbbZZZNS0_23logical_xor_kernel_cudaERNS_14TensorIteratorEENKUlvE0_clEvENKUlvE7_clEvEUlbbE_EESt5arrayIPcLm2EEEEviT0_T1_)
        /*2588*/ 	.word	0x0000001c


	//----- nvinfo : EIATTR_FRAME_SIZE
	.align		4
.L_1642:
        /*258c*/ 	.byte	0x04, 0x11
        /*258e*/ 	.short	(.L_1644 - .L_1643)
	.align		4
.L_1643:
        /*2590*/ 	.word	index@(_ZN2at6native29vectorized_elementwise_kernelILi4ENS0_13AUnaryFunctorIbbbZZZNS0_23logical_xor_kernel_cudaERNS_14TensorIteratorEENKUlvE0_clEvENKUlvE7_clEvEUlbbE_EESt5arrayIPcLm2EEEEviT0_T1_)
        /*2594*/ 	.word	0x00000000


	//----- nvinfo : EIATTR_REGCOUNT
	.align		4
.L_1644:
        /*2598*/ 	.byte	0x04, 0x2f
        /*259a*/ 	.short	(.L_1646 - .L_1645)
	.align		4
.L_1645:
        /*259c*/ 	.word	index@(_ZN2at6native29vectorized_elementwise_kernelILi2ENS0_13AUnaryFunctorIbbbZZZNS0_23logical_xor_kernel_cudaERNS_14TensorIteratorEENKUlvE0_clEvENKUlvE7_clEvEUlbbE_EESt5arrayIPcLm2EEEEviT0_T1_)
        /*25a0*/ 	.word	0x0000001c


	//----- nvinfo : EIATTR_FRAME_SIZE
	.align		4
.L_1646:
        /*25a4*/ 	.byte	0x04, 0x11
        /*25a6*/ 	.short	(.L_1648 - .L_1647)
	.align		4
.L_1647:
        /*25a8*/ 	.word	index@(_ZN2at6native29vectorized_elementwise_kernelILi2ENS0_13AUnaryFunctorIbbbZZZNS0_23logical_xor_kernel_cudaERNS_14TensorIteratorEENKUlvE0_clEvENKUlvE7_clEvEUlbbE_EESt5arrayIPcLm2EEEEviT0_T1_)
        /*25ac*/ 	.word	0x00000000


	//----- nvinfo : EIATTR_REGCOUNT
	.align		4
.L_1648:
        /*25b0*/ 	.byte	0x04, 0x2f
        /*25b2*/ 	.short	(.L_1650 - .L_1649)
	.align		4
.L_1649:
        /*25b4*/ 	.word	index@(_ZN2at6native27unrolled_elementwise_kernelINS0_13AUnaryFunctorIbbbZZZNS0_23logical_xor_kernel_cudaERNS_14TensorIteratorEENKUlvE0_clEvENKUlvE7_clEvEUlbbE_EESt5arrayIPcLm2EELi4E23TrivialOffsetCalculatorILi1EjESD_NS0_6memory15LoadWithoutCastENSE_16StoreWithoutCastEEEviT_T0_T2_T3_T4_T5_)
        /*25b8*/ 	.word	0x00000016


	//----- nvinfo : EIATTR_FRAME_SIZE
	.align		4
.L_1650:
        /*25bc*/ 	.byte	0x04, 0x11
        /*25be*/ 	.short	(.L_1652 - .L_1651)
	.align		4
.L_1651:
        /*25c0*/ 	.word	index@(_ZN2at6native27unrolled_elementwise_kernelINS0_13AUnaryFunctorIbbbZZZNS0_23logical_xor_kernel_cudaERNS_14TensorIteratorEENKUlvE0_clEvENKUlvE7_clEvEUlbbE_EESt5arrayIPcLm2EELi4E23TrivialOffsetCalculatorILi1EjESD_NS0_6memory15LoadWithoutCastENSE_16StoreWithoutCastEEEviT_T0_T2_T3_T4_T5_)
        /*25c4*/ 	.word	0x00000000


	//----- nvinfo : EIATTR_REGCOUNT
	.align		4
.L_1652:
        /*25c8*/ 	.byte	0x04, 0x2f
        /*25ca*/ 	.short	(.L_1654 - .L_1653)
	.align		4
.L_1653:
        /*25cc*/ 	.word	index@(_ZN2at6native18elementwise_kernelILi128ELi4EZNS0_22gpu_kernel_impl_nocastINS0_13AUnaryFunctorIbbbZZZNS0_23logical_xor_kernel_cudaERNS_14TensorIteratorEENKUlvE0_clEvENKUlvE7_clEvEUlbbE_EEEEvRNS_18TensorIteratorBaseERKT_EUliE_EEviT1_)
        /*25d0*/ 	.word	0x00000014


	//----- nvinfo : EIATTR_FRAME_SIZE
	.align		4
.L_1654:
        /*25d4*/ 	.byte	0x04, 0x11
        /*25d6*/ 	.short	(.L_1656 - .L_1655)
	.align		4
.L_1655:
        /*25d8*/ 	.word	index@(_ZN2at6native18elementwise_kernelILi128ELi4EZNS0_22gpu_kernel_impl_nocastINS0_13AUnaryFunctorIbbbZZZNS0_23logical_xor_kernel_cudaERNS_14TensorIteratorEENKUlvE0_clEvENKUlvE7_clEvEUlbbE_EEEEvRNS_18TensorIteratorBaseERKT_EUliE_EEviT1_)
        /*25dc*/ 	.word	0x00000000


	//----- nvinfo : EIATTR_REGCOUNT
	.align		4
.L_1656:
        /*25e0*/ 	.byte	0x04, 0x2f
        /*25e2*/ 	.short	(.L_1658 - .L_1657)
	.align		4
.L_1657:
        /*25e4*/ 	.word	index@(_ZN2at6native27unrolled_elementwise_kernelINS0_13AUnaryFunctorIbbbZZZNS0_23logical_xor_kernel_cudaERNS_14TensorIteratorEENKUlvE0_clEvENKUlvE7_clEvEUlbbE_EESt5arrayIPcLm2EELi4E23TrivialOffsetCalculatorILi1EjESD_NS0_6memory12LoadWithCastILi1EEENSE_13StoreWithCastILi1EEEEEviT_T0_T2_T3_T4_T5_)
        /*25e8*/ 	.word	0x0000001e


	//----- nvinfo : EIATTR_FRAME_SIZE
	.align		4
.L_1658:
        /*25ec*/ 	.byte	0x04, 0x11
        /*25ee*/ 	.short	(.L_1660 - .L_1659)
	.align		4
.L_1659:
        /*25f0*/ 	.word	index@(_ZN2at6native27unrolled_elementwise_kernelINS0_13AUnaryFunctorIbbbZZZNS0_23logical_xor_kernel_cudaERNS_14TensorIteratorEENKUlvE0_clEvENKUlvE7_clEvEUlbbE_EESt5arrayIPcLm2EELi4E23TrivialOffsetCalculatorILi1EjESD_NS0_6memory12LoadWithCastILi1EEENSE_13StoreWithCastILi1EEEEEviT_T0_T2_T3_T4_T5_)
        /*25f4*/ 	.word	0x00000000


	//----- nvinfo : EIATTR_REGCOUNT
	.align		4
.L_1660:
        /*25f8*/ 	.byte	0x04, 0x2f
        /*25fa*/ 	.short	(.L_1662 - .L_1661)
	.align		4
.L_1661:
        /*25fc*/ 	.word	index@(_ZN2at6native18elementwise_kernelILi128ELi4EZNS0_15gpu_kernel_implINS0_13AUnaryFunctorIbbbZZZNS0_23logical_xor_kernel_cudaERNS_14TensorIteratorEENKUlvE0_clEvENKUlvE7_clEvEUlbbE_EEEEvRNS_18TensorIteratorBaseERKT_EUliE_EEviT1_)
        /*2600*/ 	.word	0x00000018


	//----- nvinfo : EIATTR_FRAME_SIZE
	.align		4
.L_1662:
        /*2604*/ 	.byte	0x04, 0x11
        /*2606*/ 	.short	(.L_1664 - .L_1663)
	.align		4
.L_1663:
        /*2608*/ 	.word	index@(_ZN2at6native18elementwise_kernelILi128ELi4EZNS0_15gpu_kernel_implINS0_13AUnaryFunctorIbbbZZZNS0_23logical_xor_kernel_cudaERNS_14TensorIteratorEENKUlvE0_clEvENKUlvE7_clEvEUlbbE_EEEEvRNS_18TensorIteratorBaseERKT_EUliE_EEviT1_)
        /*260c*/ 	.word	0x00000000


	//----- nvinfo : EIATTR_REGCOUNT
	.align		4
.L_1664:
        /*2610*/ 	.byte	0x04, 0x2f
        /*2612*/ 	.short	(.L_1666 - .L_1665)
	.align		4
.L_1665:
        /*2614*/ 	.word	index@(_ZN2at6native29vectorized_elementwise_kernelILi8ENS0_13BinaryFunctorIN3c108BFloat16ES4_bZZZNS0_23logical_xor_kernel_cudaERNS_14TensorIteratorEENKUlvE0_clEvENKUlvE8_clEvEUlS4_S4_E_EESt5arrayIPcLm3EEEEviT0_T1_)
        /*2618*/ 	.word	0x00000004


	//----- nvinfo : EIATTR_FRAME_SIZE
	.align		4
.L_1666:
        /*261c*/ 	.byte	0x04, 0x11
        /*261e*/ 	.short	(.L_1668 - .L_1667)
	.align		4
.L_1667:
        /*2620*/ 	.word	index@(_ZN2at6native29vectorized_elementwise_kernelILi8ENS0_13BinaryFunctorIN3c108BFloat16ES4_bZZZNS0_23logical_xor_kernel_cudaERNS_14TensorIteratorEENKUlvE0_clEvENKUlvE8_clEvEUlS4_S4_E_EESt5arrayIPcLm3EEEEviT0_T1_)
        /*2624*/ 	.word	0x00000000


	//----- nvinfo : EIATTR_REGCOUNT
	.align		4
.L_1668:
        /*2628*/ 	.byte	0x04, 0x2f
        /*262a*/ 	.short	(.L_1670 - .L_1669)
	.align		4
.L_1669:
        /*262c*/ 	.word	index@(_ZN2at6native29vectorized_elementwise_kernelILi4ENS0_13BinaryFunctorIN3c108BFloat16ES4_bZZZNS0_23logical_xor_kernel_cudaERNS_14TensorIteratorEENKUlvE0_clEvENKUlvE8_clEvEUlS4_S4_E_EESt5arrayIPcLm3EEEEviT0_T1_)
        /*2630*/ 	.word	0x00000028


	//----- nvinfo : EIATTR_FRAME_SIZE
	.align		4
.L_1670:
        /*2634*/ 	.byte	0x04, 0x11
        /*2636*/ 	.short	(.L_1672 - .L_1671)
	.align		4
.L_1671:
        /*2638*/ 	.word	index@(_ZN2at6native29vectorized_elementwise_kernelILi4ENS0_13BinaryFunctorIN3c108BFloat16ES4_bZZZNS0_23logical_xor_kernel_cudaERNS_14TensorIteratorEENKUlvE0_clEvENKUlvE8_clEvEUlS4_S4_E_EESt5arrayIPcLm3EEEEviT0_T1_)
        /*263c*/ 	.word	0x00000000


	//----- nvinfo : EIATTR_REGCOUNT
	.align		4
.L_1672:
        /*2640*/ 	.byte	0x04, 0x2f
        /*2642*/ 	.short	(.L_1674 - .L_1673)
	.align		4
.L_1673:
        /*2644*/ 	.word	index@(_ZN2at6native29vectorized_elementwise_kernelILi2ENS0_13BinaryFunctorIN3c108BFloat16ES4_bZZZNS0_23logical_xor_kernel_cudaERNS_14TensorIteratorEENKUlvE0_clEvENKUlvE8_clEvEUlS4_S4_E_EESt5arrayIPcLm3EEEEviT0_T1_)
        /*2648*/ 	.word	0x00000028


	//----- nvinfo : EIATTR_FRAME_SIZE
	.align		4
.L_1674:
        /*264c*/ 	.byte	0x04, 0x11
        /*264e*/ 	.short	(.L_1676 - .L_1675)
	.align		4
.L_1675:
        /*2650*/ 	.word	index@(_ZN2at6native29vectorized_elementwise_kernelILi2ENS0_13BinaryFunctorIN3c108BFloat16ES4_bZZZNS0_23logical_xor_kernel_cudaERNS_14TensorIteratorEENKUlvE0_clEvENKUlvE8_clEvEUlS4_S4_E_EESt5arrayIPcLm3EEEEviT0_T1_)
        /*2654*/ 	.word	0x00000000


	//----- nvinfo : EIATTR_REGCOUNT
	.align		4
.L_1676:
        /*2658*/ 	.byte	0x04, 0x2f
        /*265a*/ 	.short	(.L_1678 - .L_1677)
	.align		4
.L_1677:
        /*265c*/ 	.word	index@(_ZN2at6native27unrolled_elementwise_kernelINS0_13BinaryFunctorIN3c108BFloat16ES4_bZZZNS0_23logical_xor_kernel_cudaERNS_14TensorIteratorEENKUlvE0_clEvENKUlvE8_clEvEUlS4_S4_E_EESt5arrayIPcLm3EELi4E23TrivialOffsetCalculatorILi2EjESE_ILi1EjENS0_6memory15LoadWithoutCastENSH_16StoreWithoutCastEEEviT_T0_T2_T3_T4_T5_)
        /*2660*/ 	.word	0x0000001e


	//----- nvinfo : EIATTR_FRAME_SIZE
	.align		4
.L_1678:
        /*2664*/ 	.byte	0x04, 0x11
        /*2666*/ 	.short	(.L_1680 - .L_1679)
	.align		4
.L_1679:
        /*2668*/ 	.word	index@(_ZN2at6native27unrolled_elementwise_kernelINS0_13BinaryFunctorIN3c108BFloat16ES4_bZZZNS0_23logical_xor_kernel_cudaERNS_14TensorIteratorEENKUlvE0_clEvENKUlvE8_clEvEUlS4_S4_E_EESt5arrayIPcLm3EELi4E23TrivialOffsetCalculatorILi2EjESE_ILi1EjENS0_6memory15LoadWithoutCastENSH_16StoreWithoutCastEEEviT_T0_T2_T3_T4_T5_)
        /*266c*/ 	.word	0x00000000


	//----- nvinfo : EIATTR_REGCOUNT
	.align		4
.L_1680:
        /*2670*/ 	.byte	0x04, 0x2f
        /*2672*/ 	.short	(.L_1682 - .L_1681)
	.align		4
.L_1681:
        /*2674*/ 	.word	index@(_ZN2at6native18elementwise_kernelILi128ELi4EZNS0_22gpu_kernel_impl_nocastINS0_13BinaryFunctorIN3c108BFloat16ES5_bZZZNS0_23logical_xor_kernel_cudaERNS_14TensorIteratorEENKUlvE0_clEvENKUlvE8_clEvEUlS5_S5_E_EEEEvRNS_18TensorIteratorBaseERKT_EUliE_EEviT1_)
        /*2678*/ 	.word	0x00000014


	//----- nvinfo : EIATTR_FRAME_SIZE
	.align		4
.L_1682:
        /*267c*/ 	.byte	0x04, 0x11
        /*267e*/ 	.short	(.L_1684 - .L_1683)
	.align		4
.L_1683:
        /*2680*/ 	.word	index@(_ZN2at6native18elementwise_kernelILi128ELi4EZNS0_22gpu_kernel_impl_nocastINS0_13BinaryFunctorIN3c108BFloat16ES5_bZZZNS0_23logical_xor_kernel_cudaERNS_14TensorIteratorEENKUlvE0_clEvENKUlvE8_clEvEUlS5_S5_E_EEEEvRNS_18TensorIteratorBaseERKT_EUliE_EEviT1_)
        /*2684*/ 	.word	0x00000000


	//----- nvinfo : EIATTR_REGCOUNT
	.align		4
.L_1684:
        /*2688*/ 	.byte	0x04, 0x2f
        /*268a*/ 	.short	(.L_1686 - .L_1685)
	.align		4
.L_1685:
        /*268c*/ 	.word	index@(_ZN2at6native27unrolled_elementwise_kernelINS0_13BinaryFunctorIN3c108BFloat16ES4_bZZZNS0_23logical_xor_kernel_cudaERNS_14TensorIteratorEENKUlvE0_clEvENKUlvE8_clEvEUlS4_S4_E_EESt5arrayIPcLm3EELi4E23TrivialOffsetCalculatorILi2EjESE_ILi1EjENS0_6memory12LoadWithCastILi2EEENSH_13StoreWithCastILi1EEEEEviT_T0_T2_T3_T4_T5_)
        /*2690*/ 	.word	0x0000001e


	//----- nvinfo : EIATTR_FRAME_SIZE
	.align		4
.L_1686:
        /*2694*/ 	.byte	0x04, 0x11
        /*2696*/ 	.short	(.L_1688 - .L_1687)
	.align		4
.L_1687:
        /*2698*/ 	.word	index@(_ZN2at6native27unrolled_elementwise_kernelINS0_13BinaryFunctorIN3c108BFloat16ES4_bZZZNS0_23logical_xor_kernel_cudaERNS_14TensorIteratorEENKUlvE0_clEvENKUlvE8_clEvEUlS4_S4_E_EESt5arrayIPcLm3EELi4E23TrivialOffsetCalculatorILi2EjESE_ILi1EjENS0_6memory12LoadWithCastILi2EEENSH_13StoreWithCastILi1EEEEEviT_T0_T2_T3_T4_T5_)
        /*269c*/ 	.word	0x00000000


	//----- nvinfo : EIATTR_REGCOUNT
	.align		4
.L_1688:
        /*26a0*/ 	.byte	0x04, 0x2f
        /*26a2*/ 	.short	(.L_1690 - .L_1689)
	.align		4
.L_1689:
        /*26a4*/ 	.word	index@(_ZN2at6native18elementwise_kernelILi128ELi4EZNS0_15gpu_kernel_implINS0_13BinaryFunctorIN3c108BFloat16ES5_bZZZNS0_23logical_xor_kernel_cudaERNS_14TensorIteratorEENKUlvE0_clEvENKUlvE8_clEvEUlS5_S5_E_EEEEvRNS_18TensorIteratorBaseERKT_EUliE_EEviT1_)
        /*26a8*/ 	.word	0x00000018


	//----- nvinfo : EIATTR_FRAME_SIZE
	.align		4
.L_1690:
        /*26ac*/ 	.byte	0x04, 0x11
        /*26ae*/ 	.short	(.L_1692 - .L_1691)
	.align		4
.L_1691:
        /*26b0*/ 	.word	index@(_ZN2at6native18elementwise_kernelILi128ELi4EZNS0_15gpu_kernel_implINS0_13BinaryFunctorIN3c108BFloat16ES5_bZZZNS0_23logical_xor_kernel_cudaERNS_14TensorIteratorEENKUlvE0_clEvENKUlvE8_clEvEUlS5_S5_E_EEEEvRNS_18TensorIteratorBaseERKT_EUliE_EEviT1_)
        /*26b4*/ 	.word	0x00000000


	//----- nvinfo : EIATTR_REGCOUNT
	.align		4
.L_1692:
        /*26b8*/ 	.byte	0x04, 0x2f
        /*26ba*/ 	.short	(.L_1694 - .L_1693)
	.align		4
.L_1693:
        /*26bc*/ 	.word	index@(_ZN2at6native29vectorized_elementwise_kernelILi8ENS0_13AUnaryFunctorIN3c108BFloat16ES4_bZZZNS0_23logical_xor_kernel_cudaERNS_14TensorIteratorEENKUlvE0_clEvENKUlvE8_clEvEUlS4_S4_E_EESt5arrayIPcLm2EEEEviT0_T1_)
        /*26c0*/ 	.word	0x00000004


	//----- nvinfo : EIATTR_FRAME_SIZE
	.align		4
.L_1694:
        /*26c4*/ 	.byte	0x04, 0x11
        /*26c6*/ 	.short	(.L_1696 - .L_1695)
	.align		4
.L_1695:
        /*26c8*/ 	.word	index@(_ZN2at6native29vectorized_elementwise_kernelILi8ENS0_13AUnaryFunctorIN3c108BFloat16ES4_bZZZNS0_23logical_xor_kernel_cudaERNS_14TensorIteratorEENKUlvE0_clEvENKUlvE8_clEvEUlS4_S4_E_EESt5arrayIPcLm2EEEEviT0_T1_)
        /*26cc*/ 	.word	0x00000000


	//----- nvinfo : EIATTR_REGCOUNT
	.align		4
.L_1696:
        /*26d0*/ 	.byte	0x04, 0x2f
        /*26d2*/ 	.short	(.L_1698 - .L_1697)
	.align		4
.L_1697:
        /*26d4*/ 	.word	index@(_ZN2at6native29vectorized_elementwise_kernelILi4ENS0_13AUnaryFunctorIN3c108BFloat16ES4_bZZZNS0_23logical_xor_kernel_cudaERNS_14TensorIteratorEENKUlvE0_clEvENKUlvE8_clEvEUlS4_S4_E_EESt5arrayIPcLm2EEEEviT0_T1_)
        /*26d8*/ 	.word	0x00000020


	//----- nvinfo : EIATTR_FRAME_SIZE
	.align		4
.L_1698:
        /*26dc*/ 	.byte	0x04, 0x11
        /*26de*/ 	.short	(.L_1700 - .L_1699)
	.align		4
.L_1699:
        /*26e0*/ 	.word	index@(_ZN2at6native29vectorized_elementwise_kernelILi4ENS0_13AUnaryFunctorIN3c108BFloat16ES4_bZZZNS0_23logical_xor_kernel_cudaERNS_14TensorIteratorEENKUlvE0_clEvENKUlvE8_clEvEUlS4_S4_E_EESt5arrayIPcLm2EEEEviT0_T1_)
        /*26e4*/ 	.word	0x00000000


	//----- nvinfo : EIATTR_REGCOUNT
	.align		4
.L_1700:
        /*26e8*/ 	.byte	0x04, 0x2f
        /*26ea*/ 	.short	(.L_1702 - .L_1701)
	.align		4
.L_1701:
        /*26ec*/ 	.word	index@(_ZN2at6native29vectorized_elementwise_kernelILi2ENS0_13AUnaryFunctorIN3c108BFloat16ES4_bZZZNS0_23logical_xor_kernel_cudaERNS_14TensorIteratorEENKUlvE0_clEvENKUlvE8_clEvEUlS4_S4_E_EESt5arrayIPcLm2EEEEviT0_T1_)
        /*26f0*/ 	.word	0x00000020


	//----- nvinfo : EIATTR_FRAME_SIZE
	.align		4
.L_1702:
        /*26f4*/ 	.byte	0x04, 0x11
        /*26f6*/ 	.short	(.L_1704 - .L_1703)
	.align		4
.L_1703:
        /*26f8*/ 	.word	index@(_ZN2at6native29vectorized_elementwise_kernelILi2ENS0_13AUnaryFunctorIN3c108BFloat16ES4_bZZZNS0_23logical_xor_kernel_cudaERNS_14TensorIteratorEENKUlvE0_clEvENKUlvE8_clEvEUlS4_S4_E_EESt5arrayIPcLm2EEEEviT0_T1_)
        /*26fc*/ 	.word	0x00000000


	//----- nvinfo : EIATTR_REGCOUNT
	.align		4
.L_1704:
        /*2700*/ 	.byte	0x04, 0x2f
        /*2702*/ 	.short	(.L_1706 - .L_1705)
	.align		4
.L_1705:
        /*2704*/ 	.word	index@(_ZN2at6native27unrolled_elementwise_kernelINS0_13AUnaryFunctorIN3c108BFloat16ES4_bZZZNS0_23logical_xor_kernel_cudaERNS_14TensorIteratorEENKUlvE0_clEvENKUlvE8_clEvEUlS4_S4_E_EESt5arrayIPcLm2EELi4E23TrivialOffsetCalculatorILi1EjESF_NS0_6memory15LoadWithoutCastENSG_16StoreWithoutCastEEEviT_T0_T2_T3_T4_T5_)
        /*2708*/ 	.word	0x00000015


	//----- nvinfo : EIATTR_FRAME_SIZE
	.align		4
.L_1706:
        /*270c*/ 	.byte	0x04, 0x11
        /*270e*/ 	.short	(.L_1708 - .L_1707)
	.align		4
.L_1707:
        /*2710*/ 	.word	index@(_ZN2at6native27unrolled_elementwise_kernelINS0_13AUnaryFunctorIN3c108BFloat16ES4_bZZZNS0_23logical_xor_kernel_cudaERNS_14TensorIteratorEENKUlvE0_clEvENKUlvE8_clEvEUlS4_S4_E_EESt5arrayIPcLm2EELi4E23TrivialOffsetCalculatorILi1EjESF_NS0_6memory15LoadWithoutCastENSG_16StoreWithoutCastEEEviT_T0_T2_T3_T4_T5_)
        /*2714*/ 	.word	0x00000000


	//----- nvinfo : EIATTR_REGCOUNT
	.align		4
.L_1708:
        /*2718*/ 	.byte	0x04, 0x2f
        /*271a*/ 	.short	(.L_1710 - .L_1709)
	.align		4
.L_1709:
        /*271c*/ 	.word	index@(_ZN2at6native18elementwise_kernelILi128ELi4EZNS0_22gpu_kernel_impl_nocastINS0_13AUnaryFunctorIN3c108BFloat16ES5_bZZZNS0_23logical_xor_kernel_cudaERNS_14TensorIteratorEENKUlvE0_clEvENKUlvE8_clEvEUlS5_S5_E_EEEEvRNS_18TensorIteratorBaseERKT_EUliE_EEviT1_)
        /*2720*/ 	.word	0x00000014


	//----- nvinfo : EIATTR_FRAME_SIZE
	.align		4
.L_1710:
        /*2724*/ 	.byte	0x04, 0x11
        /*2726*/ 	.short	(.L_1712 - .L_1711)
	.align		4
.L_1711:
        /*2728*/ 	.word	index@(_ZN2at6native18elementwise_kernelILi128ELi4EZNS0_22gpu_kernel_impl_nocastINS0_13AUnaryFunctorIN3c108BFloat16ES5_bZZZNS0_23logical_xor_kernel_cudaERNS_14TensorIteratorEENKUlvE0_clEvENKUlvE8_clEvEUlS5_S5_E_EEEEvRNS_18TensorIteratorBaseERKT_EUliE_EEviT1_)
        /*272c*/ 	.word	0x00000000


	//----- nvinfo : EIATTR_REGCOUNT
	.align		4
.L_1712:
        /*2730*/ 	.byte	0x04, 0x2f
        /*2732*/ 	.short	(.L_1714 - .L_1713)
	.align		4
.L_1713:
        /*2734*/ 	.word	index@(_ZN2at6native27unrolled_elementwise_kernelINS0_13AUnaryFunctorIN3c108BFloat16ES4_bZZZNS0_23logical_xor_kernel_cudaERNS_14TensorIteratorEENKUlvE0_clEvENKUlvE8_clEvEUlS4_S4_E_EESt5arrayIPcLm2EELi4E23TrivialOffsetCalculatorILi1EjESF_NS0_6memory12LoadWithCastILi1EEENSG_13StoreWithCastILi1EEEEEviT_T0_T2_T3_T4_T5_)
        /*2738*/ 	.word	0x0000001e


	//----- nvinfo : EIATTR_FRAME_SIZE
	.align		4
.L_1714:
        /*273c*/ 	.byte	0x04, 0x11
        /*273e*/ 	.short	(.L_1716 - .L_1715)
	.align		4
.L_1715:
        /*2740*/ 	.word	index@(_ZN2at6native27unrolled_elementwise_kernelINS0_13AUnaryFunctorIN3c108BFloat16ES4_bZZZNS0_23logical_xor_kernel_cudaERNS_14TensorIteratorEENKUlvE0_clEvENKUlvE8_clEvEUlS4_S4_E_EESt5arrayIPcLm2EELi4E23TrivialOffsetCalculatorILi1EjESF_NS0_6memory12LoadWithCastILi1EEENSG_13StoreWithCastILi1EEEEEviT_T0_T2_T3_T4_T5_)
        /*2744*/ 	.word	0x00000000


	//----- nvinfo : EIATTR_REGCOUNT
	.align		4
.L_1716:
        /*2748*/ 	.byte	0x04, 0x2f
        /*274a*/ 	.short	(.L_1718 - .L_1717)
	.align		4
.L_1717:
        /*274c*/ 	.word	index@(_ZN2at6native18elementwise_kernelILi128ELi4EZNS0_15gpu_kernel_implINS0_13AUnaryFunctorIN3c108BFloat16ES5_bZZZNS0_23logical_xor_kernel_cudaERNS_14TensorIteratorEENKUlvE0_clEvENKUlvE8_clEvEUlS5_S5_E_EEEEvRNS_18TensorIteratorBaseERKT_EUliE_EEviT1_)
        /*2750*/ 	.word	0x00000018


	//----- nvinfo : EIATTR_FRAME_SIZE
	.align		4
.L_1718:
        /*2754*/ 	.byte	0x04, 0x11
        /*2756*/ 	.short	(.L_1720 - .L_1719)
	.align		4
.L_1719:
        /*2758*/ 	.word	index@(_ZN2at6native18elementwise_kernelILi128ELi4EZNS0_15gpu_kernel_implINS0_13AUnaryFunctorIN3c108BFloat16ES5_bZZZNS0_23logical_xor_kernel_cudaERNS_14TensorIteratorEENKUlvE0_clEvENKUlvE8_clEvEUlS5_S5_E_EEEEvRNS_18TensorIteratorBaseERKT_EUliE_EEviT1_)
        /*275c*/ 	.word	0x00000000


	//----- nvinfo : EIATTR_MIN_STACK_SIZE
	.align		4
.L_1720:
        /*2760*/ 	.byte	0x04, 0x12
        /*2762*/ 	.short	(.L_1722 - .L_1721)
	.align		4
.L_1721:
        /*2764*/ 	.word	index@(_ZN2at6native18elementwise_kernelILi128ELi4EZNS0_15gpu_kernel_implINS0_13AUnaryFunctorIN3c108BFloat16ES5_bZZZNS0_23logical_xor_kernel_cudaERNS_14TensorIteratorEENKUlvE0_clEvENKUlvE8_clEvEUlS5_S5_E_EEEEvRNS_18TensorIteratorBaseERKT_EUliE_EEviT1_)
        /*2768*/ 	.word	0x00000000


	//----- nvinfo : EIATTR_MIN_STACK_SIZE
	.align		4
.L_1722:
        /*276c*/ 	.byte	0x04, 0x12
        /*276e*/ 	.short	(.L_1724 - .L_1723)
	.align		4
.L_1723:
        /*2770*/ 	.word	index@(_ZN2at6native27unrolled_elementwise_kernelINS0_13AUnaryFunctorIN3c108BFloat16ES4_bZZZNS0_23logical_xor_kernel_cudaERNS_14TensorIteratorEENKUlvE0_clEvENKUlvE8_clEvEUlS4_S4_E_EESt5arrayIPcLm2EELi4E23TrivialOffsetCalculatorILi1EjESF_NS0_6memory12LoadWithCastILi1EEENSG_13StoreWithCastILi1EEEEEviT_T0_T2_T3_T4_T5_)
        /*2774*/ 	.word	0x00000000


	//----- nvinfo : EIATTR_MIN_STACK_SIZE
	.align		4
.L_1724:
        /*2778*/ 	.byte	0x04, 0x12
        /*277a*/ 	.short	(.L_1726 - .L_1725)
	.align		4
.L_1725:
        /*277c*/ 	.word	index@(_ZN2at6native18elementwise_kernelILi128ELi4EZNS0_22gpu_kernel_impl_nocastINS0_13AUnaryFunctorIN3c108BFloat16ES5_bZZZNS0_23logical_xor_kernel_cudaERNS_14TensorIteratorEENKUlvE0_clEvENKUlvE8_clEvEUlS5_S5_E_EEEEvRNS_18TensorIteratorBaseERKT_EUliE_EEviT1_)
        /*2780*/ 	.word	0x00000000


	//----- nvinfo : EIATTR_MIN_STACK_SIZE
	.align		4
.L_1726:
        /*2784*/ 	.byte	0x04, 0x12
        /*2786*/ 	.short	(.L_1728 - .L_1727)
	.align		4
.L_1727:
        /*2788*/ 	.word	index@(_ZN2at6native27unrolled_elementwise_kernelINS0_13AUnaryFunctorIN3c108BFloat16ES4_bZZZNS0_23logical_xor_kernel_cudaERNS_14TensorIteratorEENKUlvE0_clEvENKUlvE8_clEvEUlS4_S4_E_EESt5arrayIPcLm2EELi4E23TrivialOffsetCalculatorILi1EjESF_NS0_6memory15LoadWithoutCastENSG_16StoreWithoutCastEEEviT_T0_T2_T3_T4_T5_)
        /*278c*/ 	.word	0x00000000


	//----- nvinfo : EIATTR_MIN_STACK_SIZE
	.align		4
.L_1728:
        /*2790*/ 	.byte	0x04, 0x12
        /*2792*/ 	.short	(.L_1730 - .L_1729)
	.align		4
.L_1729:
        /*2794*/ 	.word	index@(_ZN2at6native29vectorized_elementwise_kernelILi2ENS0_13AUnaryFunctorIN3c108BFloat16ES4_bZZZNS0_23logical_xor_kernel_cudaERNS_14TensorIteratorEENKUlvE0_clEvENKUlvE8_clEvEUlS4_S4_E_EESt5arrayIPcLm2EEEEviT0_T1_)
        /*2798*/ 	.word	0x00000000


	//----- nvinfo : EIATTR_MIN_STACK_SIZE
	.align		4
.L_1730:
        /*279c*/ 	.byte	0x04, 0x12
        /*279e*/ 	.short	(.L_1732 - .L_1731)
	.align		4
.L_1731:
        /*27a0*/ 	.word	index@(_ZN2at6native29vectorized_elementwise_kernelILi4ENS0_13AUnaryFunctorIN3c108BFloat16ES4_bZZZNS0_23logical_xor_kernel_cudaERNS_14TensorIteratorEENKUlvE0_clEvENKUlvE8_clEvEUlS4_S4_E_EESt5arrayIPcLm2EEEEviT0_T1_)
        /*27a4*/ 	.word	0x00000000


	//----- nvinfo : EIATTR_MIN_STACK_SIZE
	.align		4
.L_1732:
        /*27a8*/ 	.byte	0x04, 0x12
        /*27aa*/ 	.short	(.L_1734 - .L_1733)
	.align		4
.L_1733:
        /*27ac*/ 	.word	index@(_ZN2at6native29vectorized_elementwise_kernelILi8ENS0_13AUnaryFunctorIN3c108BFloat16ES4_bZZZNS0_23logical_xor_kernel_cudaERNS_14TensorIteratorEENKUlvE0_clEvENKUlvE8_clEvEUlS4_S4_E_EESt5arrayIPcLm2EEEEviT0_T1_)
        /*27b0*/ 	.word	0x00000000


	//----- nvinfo : EIATTR_MIN_STACK_SIZE
	.align		4
.L_1734:
        /*27b4*/ 	.byte	0x04, 0x12
        /*27b6*/ 	.short	(.L_1736 - .L_1735)
	.align		4
.L_1735:
        /*27b8*/ 	.word	index@(_ZN2at6native18elementwise_kernelILi128ELi4EZNS0_15gpu_kernel_implINS0_13BinaryFunctorIN3c108BFloat16ES5_bZZZNS0_23logical_xor_kernel_cudaERNS_14TensorIteratorEENKUlvE0_clEvENKUlvE8_clEvEUlS5_S5_E_EEEEvRNS_18TensorIteratorBaseERKT_EUliE_EEviT1_)
        /*27bc*/ 	.word	0x00000000


	//----- nvinfo : EIATTR_MIN_STACK_SIZE
	.align		4
.L_1736:
        /*27c0*/ 	.byte	0x04, 0x12
        /*27c2*/ 	.short	(.L_1738 - .L_1737)
	.align		4
.L_1737:
        /*27c4*/ 	.word	index@(_ZN2at6native27unrolled_elementwise_kernelINS0_13BinaryFunctorIN3c108BFloat16ES4_bZZZNS0_23logical_xor_kernel_cudaERNS_14TensorIteratorEENKUlvE0_clEvENKUlvE8_clEvEUlS4_S4_E_EESt5arrayIPcLm3EELi4E23TrivialOffsetCalculatorILi2EjESE_ILi1EjENS0_6memory12LoadWithCastILi2EEENSH_13StoreWithCastILi1EEEEEviT_T0_T2_T3_T4_T5_)
        /*27c8*/ 	.word	0x00000000


	//----- nvinfo : EIATTR_MIN_STACK_SIZE
	.align		4
.L_1738:
        /*27cc*/ 	.byte	0x04, 0x12
        /*27ce*/ 	.short	(.L_1740 - .L_1739)
	.align		4
.L_1739:
        /*27d0*/ 	.word	index@(_ZN2at6native18elementwise_kernelILi128ELi4EZNS0_22gpu_kernel_impl_nocastINS0_13BinaryFunctorIN3c108BFloat16ES5_bZZZNS0_23logical_xor_kernel_cudaERNS_14TensorIteratorEENKUlvE0_clEvENKUlvE8_clEvEUlS5_S5_E_EEEEvRNS_18TensorIteratorBaseERKT_EUliE_EEviT1_)
        /*27d4*/ 	.word	0x00000000


	//----- nvinfo : EIATTR_MIN_STACK_SIZE
	.align		4
.L_1740:
        /*27d8*/ 	.byte	0x04, 0x12
        /*27da*/ 	.short	(.L_1742 - .L_1741)
	.align		4
.L_1741:
        /*27dc*/ 	.word	index@(_ZN2at6native27unrolled_elementwise_kernelINS0_13BinaryFunctorIN3c108BFloat16ES4_bZZZNS0_23logical_xor_kernel_cudaERNS_14TensorIteratorEENKUlvE0_clEvENKUlvE8_clEvEUlS4_S4_E_EESt5arrayIPcLm3EELi4E23TrivialOffsetCalculatorILi2EjESE_ILi1EjENS0_6memory15LoadWithoutCastENSH_16StoreWithoutCastEEEviT_T0_T2_T3_T4_T5_)
        /*27e0*/ 	.word	0x00000000


	//----- nvinfo : EIATTR_MIN_STACK_SIZE
	.align		4
.L_1742:
        /*27e4*/ 	.byte	0x04, 0x12
        /*27e6*/ 	.short	(.L_1744 - .L_1743)
	.align		4
.L_1743:
        /*27e8*/ 	.word	index@(_ZN2at6native29vectorized_elementwise_kernelILi2ENS0_13BinaryFunctorIN3c108BFloat16ES4_bZZZNS0_23logical_xor_kernel_cudaERNS_14TensorIteratorEENKUlvE0_clEvENKUlvE8_clEvEUlS4_S4_E_EESt5arrayIPcLm3EEEEviT0_T1_)
        /*27ec*/ 	.word	0x00000000


	//----- nvinfo : EIATTR_MIN_STACK_SIZE
	.align		4
.L_1744:
        /*27f0*/ 	.byte	0x04, 0x12
        /*27f2*/ 	.short	(.L_1746 - .L_1745)
	.align		4
.L_1745:
        /*27f4*/ 	.word	index@(_ZN2at6native29vectorized_elementwise_kernelILi4ENS0_13BinaryFunctorIN3c108BFloat16ES4_bZZZNS0_23logical_xor_kernel_cudaERNS_14TensorIteratorEENKUlvE0_clEvENKUlvE8_clEvEUlS4_S4_E_EESt5arrayIPcLm3EEEEviT0_T1_)
        /*27f8*/ 	.word	0x00000000


	//----- nvinfo : EIATTR_MIN_STACK_SIZE
	.align		4
.L_1746:
        /*27fc*/ 	.byte	0x04, 0x12
        /*27fe*/ 	.short	(.L_1748 - .L_1747)
	.align		4
.L_1747:
        /*2800*/ 	.word	index@(_ZN2at6native29vectorized_elementwise_kernelILi8ENS0_13BinaryFunctorIN3c108BFloat16ES4_bZZZNS0_23logical_xor_kernel_cudaERNS_14TensorIteratorEENKUlvE0_clEvENKUlvE8_clEvEUlS4_S4_E_EESt5arrayIPcLm3EEEEviT0_T1_)
        /*2804*/ 	.word	0x00000000


	//----- nvinfo : EIATTR_MIN_STACK_SIZE
	.align		4
.L_1748:
        /*2808*/ 	.byte	0x04, 0x12
        /*280a*/ 	.short	(.L_1750 - .L_1749)
	.align		4
.L_1749:
        /*280c*/ 	.word	index@(_ZN2at6native18elementwise_kernelILi128ELi4EZNS0_15gpu_kernel_implINS0_13AUnaryFunctorIbbbZZZNS0_23logical_xor_kernel_cudaERNS_14TensorIteratorEENKUlvE0_clEvENKUlvE7_clEvEUlbbE_EEEEvRNS_18TensorIteratorBaseERKT_EUliE_EEviT1_)
        /*2810*/ 	.word	0x00000000


	//----- nvinfo : EIATTR_MIN_STACK_SIZE
	.align		4
.L_1750:
        /*2814*/ 	.byte	0x04, 0x12
        /*2816*/ 	.short	(.L_1752 - .L_1751)
	.align		4
.L_1751:
        /*2818*/ 	.word	index@(_ZN2at6native27unrolled_elementwise_kernelINS0_13AUnaryFunctorIbbbZZZNS0_23logical_xor_kernel_cudaERNS_14TensorIteratorEENKUlvE0_clEvENKUlvE7_clEvEUlbbE_EESt5arrayIPcLm2EELi4E23TrivialOffsetCalculatorILi1EjESD_NS0_6memory12LoadWithCastILi1EEENSE_13StoreWithCastILi1EEEEEviT_T0_T2_T3_T4_T5_)
        /*281c*/ 	.word	0x00000000


	//----- nvinfo : EIATTR_MIN_STACK_SIZE
	.align		4
.L_1752:
        /*2820*/ 	.byte	0x04, 0x12
        /*2822*/ 	.short	(.L_1754 - .L_1753)
	.align		4
.L_1753:
        /*2824*/ 	.word	index@(_ZN2at6native18elementwise_kernelILi128ELi4EZNS0_22gpu_kernel_impl_nocastINS0_13AUnaryFunctorIbbbZZZNS0_23logical_xor_kernel_cudaERNS_14TensorIteratorEENKUlvE0_clEvENKUlvE7_clEvEUlbbE_EEEEvRNS_18TensorIteratorBaseERKT_EUliE_EEviT1_)
        /*2828*/ 	.word	0x00000000


	//----- nvinfo : EIATTR_MIN_STACK_SIZE
	.align		4
.L_1754:
        /*282c*/ 	.byte	0x04, 0x12
        /*282e*/ 	.short	(.L_1756 - .L_1755)
	.align		4
.L_1755:
        /*2830*/ 	.word	index@(_ZN2at6native27unrolled_elementwise_kernelINS0_13AUnaryFunctorIbbbZZZNS0_23logical_xor_kernel_cudaERNS_14TensorIteratorEENKUlvE0_clEvENKUlvE7_clEvEUlbbE_EESt5arrayIPcLm2EELi4E23TrivialOffsetCalculatorILi1EjESD_NS0_6memory15LoadWithoutCastENSE_16StoreWithoutCastEEEviT_T0_T2_T3_T4_T5_)
        /*2834*/ 	.word	0x00000000


	//----- nvinfo : EIATTR_MIN_STACK_SIZE
	.align		4
.L_1756:
        /*2838*/ 	.byte	0x04, 0x12
        /*283a*/ 	.short	(.L_1758 - .L_1757)
	.align		4
.L_1757:
        /*283c*/ 	.word	index@(_ZN2at6native29vectorized_elementwise_kernelILi2ENS0_13AUnaryFunctorIbbbZZZNS0_23logical_xor_kernel_cudaERNS_14TensorIteratorEENKUlvE0_clEvENKUlvE7_clEvEUlbbE_EESt5arrayIPcLm2EEEEviT0_T1_)
        /*2840*/ 	.word	0x00000000


	//----- nvinfo : EIATTR_MIN_STACK_SIZE
	.align		4
.L_1758:
        /*2844*/ 	.byte	0x04, 0x12
        /*2846*/ 	.short	(.L_1760 - .L_1759)
	.align		4
.L_1759:
        /*2848*/ 	.word	index@(_ZN2at6native29vectorized_elementwise_kernelILi4ENS0_13AUnaryFunctorIbbbZZZNS0_23logical_xor_kernel_cudaERNS_14TensorIteratorEENKUlvE0_clEvENKUlvE7_clEvEUlbbE_EESt5arrayIPcLm2EEEEviT0_T1_)
        /*284c*/ 	.word	0x00000000


	//----- nvinfo : EIATTR_MIN_STACK_SIZE
	.align		4
.L_1760:
        /*2850*/ 	.byte	0x04, 0x12
        /*2852*/ 	.short	(.L_1762 - .L_1761)
	.align		4
.L_1761:
        /*2854*/ 	.word	index@(_ZN2at6native29vectorized_elementwise_kernelILi8ENS0_13AUnaryFunctorIbbbZZZNS0_23logical_xor_kernel_cudaERNS_14TensorIteratorEENKUlvE0_clEvENKUlvE7_clEvEUlbbE_EESt5arrayIPcLm2EEEEviT0_T1_)
        /*2858*/ 	.word	0x00000000


	//----- nvinfo : EIATTR_MIN_STACK_SIZE
	.align		4
.L_1762:
        /*285c*/ 	.byte	0x04, 0x12
        /*285e*/ 	.short	(.L_1764 - .L_1763)
	.align		4
.L_1763:
        /*2860*/ 	.word	index@(_ZN2at6native18elementwise_kernelILi128ELi4EZNS0_15gpu_kernel_implINS0_13BinaryFunctorIbbbZZZNS0_23logical_xor_kernel_cudaERNS_14TensorIteratorEENKUlvE0_clEvENKUlvE7_clEvEUlbbE_EEEEvRNS_18TensorIteratorBaseERKT_EUliE_EEviT1_)
        /*2864*/ 	.word	0x00000000


	//----- nvinfo : EIATTR_MIN_STACK_SIZE
	.align		4
.L_1764:
        /*2868*/ 	.byte	0x04, 0x12
        /*286a*/ 	.short	(.L_1766 - .L_1765)
	.align		4
.L_1765:
        /*286c*/ 	.word	index@(_ZN2at6native27unrolled_elementwise_kernelINS0_13BinaryFunctorIbbbZZZNS0_23logical_xor_kernel_cudaERNS_14TensorIteratorEENKUlvE0_clEvENKUlvE7_clEvEUlbbE_EESt5arrayIPcLm3EELi4E23TrivialOffsetCalculatorILi2EjESC_ILi1EjENS0_6memory12LoadWithCastILi2EEENSF_13StoreWithCastILi1EEEEEviT_T0_T2_T3_T4_T5_)
        /*2870*/ 	.word	0x00000000


	//----- nvinfo : EIATTR_MIN_STACK_SIZE
	.align		4
.L_1766:
        /*2874*/ 	.byte	0x04, 0x12
        /*2876*/ 	.short	(.L_1768 - .L_1767)
	.align		4
.L_1767:
        /*2878*/ 	.word	index@(_ZN2at6native18elementwise_kernelILi128ELi4EZNS0_22gpu_kernel_impl_nocastINS0_13BinaryFunctorIbbbZZZNS0_23logical_xor_kernel_cudaERNS_14TensorIteratorEENKUlvE0_clEvENKUlvE7_clEvEUlbbE_EEEEvRNS_18TensorIteratorBaseERKT_EUliE_EEviT1_)
        /*287c*/ 	.word	0x00000000


	//----- nvinfo : EIATTR_MIN_STACK_SIZE
	.align		4
.L_1768:
        /*2880*/ 	.byte	0x04, 0x12
        /*2882*/ 	.short	(.L_1770 - .L_1769)
	.align		4
.L_1769:
        /*2884*/ 	.word	index@(_ZN2at6native27unrolled_elementwise_kernelINS0_13BinaryFunctorIbbbZZZNS0_23logical_xor_kernel_cudaERNS_14TensorIteratorEENKUlvE0_clEvENKUlvE7_clEvEUlbbE_EESt5arrayIPcLm3EELi4E23TrivialOffsetCalculatorILi2EjESC_ILi1EjENS0_6memory15LoadWithoutCastENSF_16StoreWithoutCastEEEviT_T0_T2_T3_T4_T5_)
        /*2888*/ 	.word	0x00000000


	//----- nvinfo : EIATTR_MIN_STACK_SIZE
	.align		4
.L_1770:
        /*288c*/ 	.byte	0x04, 0x12
        /*288e*/ 	.short	(.L_1772 - .L_1771)
	.align		4
.L_1771:
        /*2890*/ 	.word	index@(_ZN2at6native29vectorized_elementwise_kernelILi2ENS0_13BinaryFunctorIbbbZZZNS0_23logical_xor_kernel_cudaERNS_14TensorIteratorEENKUlvE0_clEvENKUlvE7_clEvEUlbbE_EESt5arrayIPcLm3EEEEviT0_T1_)
        /*2894*/ 	.word	0x00000000


	//----- nvinfo : EIATTR_MIN_STACK_SIZE
	.align		4
.L_1772:
        /*2898*/ 	.byte	0x04, 0x12
        /*289a*/ 	.short	(.L_1774 - .L_1773)
	.align		4
.L_1773:
        /*289c*/ 	.word	index@(_ZN2at6native29vectorized_elementwise_kernelILi4ENS0_13BinaryFunctorIbbbZZZNS0_23logical_xor_kernel_cudaERNS_14TensorIteratorEENKUlvE0_clEvENKUlvE7_clEvEUlbbE_EESt5arrayIPcLm3EEEEviT0_T1_)
        /*28a0*/ 	.word	0x00000000


	//----- nvinfo : EIATTR_MIN_STACK_SIZE
	.align		4
.L_1774:
        /*28a4*/ 	.byte	0x04, 0x12
        /*28a6*/ 	.short	(.L_1776 - .L_1775)
	.align		4
.L_1775:
        /*28a8*/ 	.word	index@(_ZN2at6native29vectorized_elementwise_kernelILi8ENS0_13BinaryFunctorIbbbZZZNS0_23logical_xor_kernel_cudaERNS_14TensorIteratorEENKUlvE0_clEvENKUlvE7_clEvEUlbbE_EESt5arrayIPcLm3EEEEviT0_T1_)
        /*28ac*/ 	.word	0x00000000


	//----- nvinfo : EIATTR_MIN_STACK_SIZE
	.align		4
.L_1776:
        /*28b0*/ 	.byte	0x04, 0x12
        /*28b2*/ 	.short	(.L_1778 - .L_1777)
	.align		4
.L_1777:
        /*28b4*/ 	.word	index@(_ZN2at6native18elementwise_kernelILi128ELi4EZNS0_15gpu_kernel_implINS0_13AUnaryFunctorIN3c104HalfES5_bZZZNS0_23logical_xor_kernel_cudaERNS_14TensorIteratorEENKUlvE0_clEvENKUlvE6_clEvEUlS5_S5_E_EEEEvRNS_18TensorIteratorBaseERKT_EUliE_EEviT1_)
        /*28b8*/ 	.word	0x00000000


	//----- nvinfo : EIATTR_MIN_STACK_SIZE
	.align		4
.L_1778:
        /*28bc*/ 	.byte	0x04, 0x12
        /*28be*/ 	.short	(.L_1780 - .L_1779)
	.align		4
.L_1779:
        /*28c0*/ 	.word	index@(_ZN2at6native27unrolled_elementwise_kernelINS0_13AUnaryFunctorIN3c104HalfES4_bZZZNS0_23logical_xor_kernel_cudaERNS_14TensorIteratorEENKUlvE0_clEvENKUlvE6_clEvEUlS4_S4_E_EESt5arrayIPcLm2EELi4E23TrivialOffsetCalculatorILi1EjESF_NS0_6memory12LoadWithCastILi1EEENSG_13StoreWithCastILi1EEEEEviT_T0_T2_T3_T4_T5_)
        /*28c4*/ 	.word	0x00000000


	//----- nvinfo : EIATTR_MIN_STACK_SIZE
	.align		4
.L_1780:
        /*28c8*/ 	.byte	0x04, 0x12
        /*28ca*/ 	.short	(.L_1782 - .L_1781)
	.align		4
.L_1781:
        /*28cc*/ 	.word	index@(_ZN2at6native18elementwise_kernelILi128ELi4EZNS0_22gpu_kernel_impl_nocastINS0_13AUnaryFunctorIN3c104HalfES5_bZZZNS0_23logical_xor_kernel_cudaERNS_14TensorIteratorEENKUlvE0_clEvENKUlvE6_clEvEUlS5_S5_E_EEEEvRNS_18TensorIteratorBaseERKT_EUliE_EEviT1_)
        /*28d0*/ 	.word	0x00000000


	//----- nvinfo : EIATTR_MIN_STACK_SIZE
	.align		4
.L_1782:
        /*28d4*/ 	.byte	0x04, 0x12
        /*28d6*/ 	.short	(.L_1784 - .L_1783)
	.align		4
.L_1783:
        /*28d8*/ 	.word	index@(_ZN2at6native27unrolled_elementwise_kernelINS0_13AUnaryFunctorIN3c104HalfES4_bZZZNS0_23logical_xor_kernel_cudaERNS_14TensorIteratorEENKUlvE0_clEvENKUlvE6_clEvEUlS4_S4_E_EESt5arrayIPcLm2EELi4E23TrivialOffsetCalculatorILi1EjESF_NS0_6memory15LoadWithoutCastENSG_16StoreWithoutCastEEEviT_T0_T2_T3_T4_T5_)
        /*28dc*/ 	.word	0x00000000


	//----- nvinfo : EIATTR_MIN_STACK_SIZE
	.align		4
.L_1784:
        /*28e0*/ 	.byte	0x04, 0x12
        /*28e2*/ 	.short	(.L_1786 - .L_1785)
	.align		4
.L_1785:
        /*28e4*/ 	.word	index@(_ZN2at6native29vectorized_elementwise_kernelILi2ENS0_13AUnaryFunctorIN3c104HalfES4_bZZZNS0_23logical_xor_kernel_cudaERNS_14TensorIteratorEENKUlvE0_clEvENKUlvE6_clEvEUlS4_S4_E_EESt5arrayIPcLm2EEEEviT0_T1_)
        /*28e8*/ 	.word	0x00000000


	//----- nvinfo : EIATTR_MIN_STACK_SIZE
	.align		4
.L_1786:
        /*28ec*/ 	.byte	0x04, 0x12
        /*28ee*/ 	.short	(.L_1788 - .L_1787)
	.align		4
.L_1787:
        /*28f0*/ 	.word	index@(_ZN2at6native29vectorized_elementwise_kernelILi4ENS0_13AUnaryFunctorIN3c104HalfES4_bZZZNS0_23logical_xor_kernel_cudaERNS_14TensorIteratorEENKUlvE0_clEvENKUlvE6_clEvEUlS4_S4_E_EESt5arrayIPcLm2EEEEviT0_T1_)
        /*28f4*/ 	.word	0x00000000


	//----- nvinfo : EIATTR_MIN_STACK_SIZE
	.align		4
.L_1788:
        /*28f8*/ 	.byte	0x04, 0x12
        /*28fa*/ 	.short	(.L_1790 - .L_1789)
	.align		4
.L_1789:
        /*28fc*/ 	.word	index@(_ZN2at6native29vectorized_elementwise_kernelILi8ENS0_13AUnaryFunctorIN3c104HalfES4_bZZZNS0_23logical_xor_kernel_cudaERNS_14TensorIteratorEENKUlvE0_clEvENKUlvE6_clEvEUlS4_S4_E_EESt5arrayIPcLm2EEEEviT0_T1_)
        /*2900*/ 	.word	0x00000000


	//----- nvinfo : EIATTR_MIN_STACK_SIZE
	.align		4
.L_1790:
        /*2904*/ 	.byte	0x04, 0x12
        /*2906*/ 	.short	(.L_1792 - .L_1791)
	.align		4
.L_1791:
        /*2908*/ 	.word	index@(_ZN2at6native18elementwise_kernelILi128ELi4EZNS0_15gpu_kernel_implINS0_13BinaryFunctorIN3c104HalfES5_bZZZNS0_23logical_xor_kernel_cudaERNS_14TensorIteratorEENKUlvE0_clEvENKUlvE6_clEvEUlS5_S5_E_EEEEvRNS_18TensorIteratorBaseERKT_EUliE_EEviT1_)
        /*290c*/ 	.word	0x00000000


	//----- nvinfo : EIATTR_MIN_STACK_SIZE
	.align		4
.L_1792:
        /*2910*/ 	.byte	0x04, 0x12
        /*2912*/ 	.short	(.L_1794 - .L_1793)
	.align		4
.L_1793:
        /*2914*/ 	.word	index@(_ZN2at6native27unrolled_elementwise_kernelINS0_13BinaryFunctorIN3c104HalfES4_bZZZNS0_23logical_xor_kernel_cudaERNS_14TensorIteratorEENKUlvE0_clEvENKUlvE6_clEvEUlS4_S4_E_EESt5arrayIPcLm3EELi4E23TrivialOffsetCalculatorILi2EjESE_ILi1EjENS0_6memory12LoadWithCastILi2EEENSH_13StoreWithCastILi1EEEEEviT_T0_T2_T3_T4_T5_)
        /*2918*/ 	.word	0x00000000


	//----- nvinfo : EIATTR_MIN_STACK_SIZE
	.align		4
.L_1794:
        /*291c*/ 	.byte	0x04, 0x12
        /*291e*/ 	.short	(.L_1796 - .L_1795)
	.align		4
.L_1795:
        /*2920*/ 	.word	index@(_ZN2at6native18elementwise_kernelILi128ELi4EZNS0_22gpu_kernel_impl_nocastINS0_13BinaryFunctorIN3c104HalfES5_bZZZNS0_23logical_xor_kernel_cudaERNS_14TensorIteratorEENKUlvE0_clEvENKUlvE6_clEvEUlS5_S5_E_EEEEvRNS_18TensorIteratorBaseERKT_EUliE_EEviT1_)
        /*2924*/ 	.word	0x00000000


	//----- nvinfo : EIATTR_MIN_STACK_SIZE
	.align		4
.L_1796:
        /*2928*/ 	.byte	0x04, 0x12
        /*292a*/ 	.short	(.L_1798 - .L_1797)
	.align		4
.L_1797:
        /*292c*/ 	.word	index@(_ZN2at6native27unrolled_elementwise_kernelINS0_13BinaryFunctorIN3c104HalfES4_bZZZNS0_23logical_xor_kernel_cudaERNS_14TensorIteratorEENKUlvE0_clEvENKUlvE6_clEvEUlS4_S4_E_EESt5arrayIPcLm3EELi4E23TrivialOffsetCalculatorILi2EjESE_ILi1EjENS0_6memory15LoadWithoutCastENSH_16StoreWithoutCastEEEviT_T0_T2_T3_T4_T5_)
        /*2930*/ 	.word	0x00000000


	//----- nvinfo : EIATTR_MIN_STACK_SIZE
	.align		4
.L_1798:
        /*2934*/ 	.byte	0x04, 0x12
        /*2936*/ 	.short	(.L_1800 - .L_1799)
	.align		4
.L_1799:
        /*2938*/ 	.word	index@(_ZN2at6native29vectorized_elementwise_kernelILi2ENS0_13BinaryFunctorIN3c104HalfES4_bZZZNS0_23logical_xor_kernel_cudaERNS_14TensorIteratorEENKUlvE0_clEvENKUlvE6_clEvEUlS4_S4_E_EESt5arrayIPcLm3EEEEviT0_T1_)
        /*293c*/ 	.word	0x00000000


	//----- nvinfo : EIATTR_MIN_STACK_SIZE
	.align		4
.L_1800:
        /*2940*/ 	.byte	0x04, 0x12
        /*2942*/ 	.short	(.L_1802 - .L_1801)
	.align		4
.L_1801:
        /*2944*/ 	.word	index@(_ZN2at6native29vectorized_elementwise_kernelILi4ENS0_13BinaryFunctorIN3c104HalfES4_bZZZNS0_23logical_xor_kernel_cudaERNS_14TensorIteratorEENKUlvE0_clEvENKUlvE6_clEvEUlS4_S4_E_EESt5arrayIPcLm3EEEEviT0_T1_)
        /*2948*/ 	.word	0x00000000


	//----- nvinfo : EIATTR_MIN_STACK_SIZE
	.align		4
.L_1802:
        /*294c*/ 	.byte	0x04, 0x12
        /*294e*/ 	.short	(.L_1804 - .L_1803)
	.align		4
.L_1803:
        /*2950*/ 	.word	index@(_ZN2at6native29vectorized_elementwise_kernelILi8ENS0_13BinaryFunctorIN3c104HalfES4_bZZZNS0_23logical_xor_kernel_cudaERNS_14TensorIteratorEENKUlvE0_clEvENKUlvE6_clEvEUlS4_S4_E_EESt5arrayIPcLm3EEEEviT0_T1_)
        /*2954*/ 	.word	0x00000000


	//----- nvinfo : EIATTR_MIN_STACK_SIZE
	.align		4
.L_1804:
        /*2958*/ 	.byte	0x04, 0x12
        /*295a*/ 	.short	(.L_1806 - .L_1805)
	.align		4
.L_1805:
        /*295c*/ 	.word	index@(_ZN2at6native18elementwise_kernelILi128ELi4EZNS0_15gpu_kernel_implINS0_13AUnaryFunctorIffbZZZNS0_23logical_xor_kernel_cudaERNS_14TensorIteratorEENKUlvE0_clEvENKUlvE5_clEvEUlffE_EEEEvRNS_18TensorIteratorBaseERKT_EUliE_EEviT1_)
        /*2960*/ 	.word	0x00000000


	//----- nvinfo : EIATTR_MIN_STACK_SIZE
	.align		4
.L_1806:
        /*2964*/ 	.byte	0x04, 0x12
        /*2966*/ 	.short	(.L_1808 - .L_1807)
	.align		4
.L_1807:
        /*2968*/ 	.word	index@(_ZN2at6native27unrolled_elementwise_kernelINS0_13AUnaryFunctorIffbZZZNS0_23logical_xor_kernel_cudaERNS_14TensorIteratorEENKUlvE0_clEvENKUlvE5_clEvEUlffE_EESt5arrayIPcLm2EELi4E23TrivialOffsetCalculatorILi1EjESD_NS0_6memory12LoadWithCastILi1EEENSE_13StoreWithCastILi1EEEEEviT_T0_T2_T3_T4_T5_)
        /*296c*/ 	.word	0x00000000


	//----- nvinfo : EIATTR_MIN_STACK_SIZE
	.align		4
.L_1808:
        /*2970*/ 	.byte	0x04, 0x12
        /*2972*/ 	.short	(.L_1810 - .L_1809)
	.align		4
.L_1809:
        /*2974*/ 	.word	index@(_ZN2at6native18elementwise_kernelILi128ELi4EZNS0_22gpu_kernel_impl_nocastINS0_13AUnaryFunctorIffbZZZNS0_23logical_xor_kernel_cudaERNS_14TensorIteratorEENKUlvE0_clEvENKUlvE5_clEvEUlffE_EEEEvRNS_18TensorIteratorBaseERKT_EUliE_EEviT1_)
        /*2978*/ 	.word	0x00000000


	//----- nvinfo : EIATTR_MIN_STACK_SIZE
	.align		4
.L_1810:
        /*297c*/ 	.byte	0x04, 0x12
        /*297e*/ 	.short	(.L_1812 - .L_1811)
	.align		4
.L_1811:
        /*2980*/ 	.word	index@(_ZN2at6native27unrolled_elementwise_kernelINS0_13AUnaryFunctorIffbZZZNS0_23logical_xor_kernel_cudaERNS_14TensorIteratorEENKUlvE0_clEvENKUlvE5_clEvEUlffE_EESt5arrayIPcLm2EELi4E23TrivialOffsetCalculatorILi1EjESD_NS0_6memory15LoadWithoutCastENSE_16StoreWithoutCastEEEviT_T0_T2_T3_T4_T5_)
        /*2984*/ 	.word	0x00000000


	//----- nvinfo : EIATTR_MIN_STACK_SIZE
	.align		4
.L_1812:
        /*2988*/ 	.byte	0x04, 0x12
        /*298a*/ 	.short	(.L_1814 - .L_1813)
	.align		4
.L_1813:
        /*298c*/ 	.word	index@(_ZN2at6native29vectorized_elementwise_kernelILi2ENS0_13AUnaryFunctorIffbZZZNS0_23logical_xor_kernel_cudaERNS_14TensorIteratorEENKUlvE0_clEvENKUlvE5_clEvEUlffE_EESt5arrayIPcLm2EEEEviT0_T1_)
        /*2990*/ 	.word	0x00000000


	//----- nvinfo : EIATTR_MIN_STACK_SIZE
	.align		4
.L_1814:
        /*2994*/ 	.byte	0x04, 0x12
        /*2996*/ 	.short	(.L_1816 - .L_1815)
	.align		4
.L_1815:
        /*2998*/ 	.word	index@(_ZN2at6native29vectorized_elementwise_kernelILi4ENS0_13AUnaryFunctorIffbZZZNS0_23logical_xor_kernel_cudaERNS_14TensorIteratorEENKUlvE0_clEvENKUlvE5_clEvEUlffE_EESt5arrayIPcLm2EEEEviT0_T1_)
        /*299c*/ 	.word	0x00000000


	//----- nvinfo : EIATTR_MIN_STACK_SIZE
	.align		4
.L_1816:
        /*29a0*/ 	.byte	0x04, 0x12
        /*29a2*/ 	.short	(.L_1818 - .L_1817)
	.align		4
.L_1817:
        /*29a4*/ 	.word	index@(_ZN2at6native29vectorized_elementwise_kernelILi8ENS0_13AUnaryFunctorIffbZZZNS0_23logical_xor_kernel_cudaERNS_14TensorIteratorEENKUlvE0_clEvENKUlvE5_clEvEUlffE_EESt5arrayIPcLm2EEEEviT0_T1_)
        /*29a8*/ 	.word	0x00000000


	//----- nvinfo : EIATTR_MIN_STACK_SIZE
	.align		4
.L_1818:
        /*29ac*/ 	.byte	0x04, 0x12
        /*29ae*/ 	.short	(.L_1820 - .L_1819)
	.align		4
.L_1819:
        /*29b0*/ 	.word	index@(_ZN2at6native18elementwise_kernelILi128ELi4EZNS0_15gpu_kernel_implINS0_13BinaryFunctorIffbZZZNS0_23logical_xor_kernel_cudaERNS_14TensorIteratorEENKUlvE0_clEvENKUlvE5_clEvEUlffE_EEEEvRNS_18TensorIteratorBaseERKT_EUliE_EEviT1_)
        /*29b4*/ 	.word	0x00000000


	//----- nvinfo : EIATTR_MIN_STACK_SIZE
	.align		4
.L_1820:
        /*29b8*/ 	.byte	0x04, 0x12
        /*29ba*/ 	.short	(.L_1822 - .L_1821)
	.align		4
.L_1821:
        /*29bc*/ 	.word	index@(_ZN2at6native27unrolled_elementwise_kernelINS0_13BinaryFunctorIffbZZZNS0_23logical_xor_kernel_cudaERNS_14TensorIteratorEENKUlvE0_clEvENKUlvE5_clEvEUlffE_EESt5arrayIPcLm3EELi4E23TrivialOffsetCalculatorILi2EjESC_ILi1EjENS0_6memory12LoadWithCastILi2EEENSF_13StoreWithCastILi1EEEEEviT_T0_T2_T3_T4_T5_)
        /*29c0*/ 	.word	0x00000000


	//----- nvinfo : EIATTR_MIN_STACK_SIZE
	.align		4
.L_1822:
        /*29c4*/ 	.byte	0x04, 0x12
        /*29c6*/ 	.short	(.L_1824 - .L_1823)
	.align		4
.L_1823:
        /*29c8*/ 	.word	index@(_ZN2at6native18elementwise_kernelILi128ELi4EZNS0_22gpu_kernel_impl_nocastINS0_13BinaryFunctorIffbZZZNS0_23logical_xor_kernel_cudaERNS_14TensorIteratorEENKUlvE0_clEvENKUlvE5_clEvEUlffE_EEEEvRNS_18TensorIteratorBaseERKT_EUliE_EEviT1_)
        /*29cc*/ 	.word	0x00000000


	//----- nvinfo : EIATTR_MIN_STACK_SIZE
	.align		4
.L_1824:
        /*29d0*/ 	.byte	0x04, 0x12
        /*29d2*/ 	.short	(.L_1826 - .L_1825)
	.align		4
.L_1825:
        /*29d4*/ 	.word	index@(_ZN2at6native27unrolled_elementwise_kernelINS0_13BinaryFunctorIffbZZZNS0_23logical_xor_kernel_cudaERNS_14TensorIteratorEENKUlvE0_clEvENKUlvE5_clEvEUlffE_EESt5arrayIPcLm3EELi4E23TrivialOffsetCalculatorILi2EjESC_ILi1EjENS0_6memory15LoadWithoutCastENSF_16StoreWithoutCastEEEviT_T0_T2_T3_T4_T5_)
        /*29d8*/ 	.word	0x00000000


	//----- nvinfo : EIATTR_MIN_STACK_SIZE
	.align		4
.L_1826:
        /*29dc*/ 	.byte	0x04, 0x12
        /*29de*/ 	.short	(.L_1828 - .L_1827)
	.align		4
.L_1827:
        /*29e0*/ 	.word	index@(_ZN2at6native29vectorized_elementwise_kernelILi2ENS0_13BinaryFunctorIffbZZZNS0_23logical_xor_kernel_cudaERNS_14TensorIteratorEENKUlvE0_clEvENKUlvE5_clEvEUlffE_EESt5arrayIPcLm3EEEEviT0_T1_)
        /*29e4*/ 	.word	0x00000000


	//----- nvinfo : EIATTR_MIN_STACK_SIZE
	.align		4
.L_1828:
        /*29e8*/ 	.byte	0x04, 0x12
        /*29ea*/ 	.short	(.L_1830 - .L_1829)
	.align		4
.L_1829:
        /*29ec*/ 	.word	index@(_ZN2at6native29vectorized_elementwise_kernelILi4ENS0_13BinaryFunctorIffbZZZNS0_23logical_xor_kernel_cudaERNS_14TensorIteratorEENKUlvE0_clEvENKUlvE5_clEvEUlffE_EESt5arrayIPcLm3EEEEviT0_T1_)
        /*29f0*/ 	.word	0x00000000


	//----- nvinfo : EIATTR_MIN_STACK_SIZE
	.align		4
.L_1830:
        /*29f4*/ 	.byte	0x04, 0x12
        /*29f6*/ 	.short	(.L_1832 - .L_1831)
	.align		4
.L_1831:
        /*29f8*/ 	.word	index@(_ZN2at6native29vectorized_elementwise_kernelILi8ENS0_13BinaryFunctorIffbZZZNS0_23logical_xor_kernel_cudaERNS_14TensorIteratorEENKUlvE0_clEvENKUlvE5_clEvEUlffE_EESt5arrayIPcLm3EEEEviT0_T1_)
        /*29fc*/ 	.word	0x00000000


	//----- nvinfo : EIATTR_MIN_STACK_SIZE
	.align		4
.L_1832:
        /*2a00*/ 	.byte	0x04, 0x12
        /*2a02*/ 	.short	(.L_1834 - .L_1833)
	.align		4
.L_1833:
        /*2a04*/ 	.word	index@(_ZN2at6native18elementwise_kernelILi128ELi4EZNS0_15gpu_kernel_implINS0_13AUnaryFunctorIddbZZZNS0_23logical_xor_kernel_cudaERNS_14TensorIteratorEENKUlvE0_clEvENKUlvE4_clEvEUlddE_EEEEvRNS_18TensorIteratorBaseERKT_EUliE_EEviT1_)
        /*2a08*/ 	.word	0x00000000


	//----- nvinfo : EIATTR_MIN_STACK_SIZE
	.align		4
.L_1834:
        /*2a0c*/ 	.byte	0x04, 0x12
        /*2a0e*/ 	.short	(.L_1836 - .L_1835)
	.align		4
.L_1835:
        /*2a10*/ 	.word	index@(_ZN2at6native27unrolled_elementwise_kernelINS0_13AUnaryFunctorIddbZZZNS0_23logical_xor_kernel_cudaERNS_14TensorIteratorEENKUlvE0_clEvENKUlvE4_clEvEUlddE_EESt5arrayIPcLm2EELi4E23TrivialOffsetCalculatorILi1EjESD_NS0_6memory12LoadWithCastILi1EEENSE_13StoreWithCastILi1EEEEEviT_T0_T2_T3_T4_T5_)
        /*2a14*/ 	.word	0x00000000


	//----- nvinfo : EIATTR_MIN_STACK_SIZE
	.align		4
.L_1836:
        /*2a18*/ 	.byte	0x04, 0x12
        /*2a1a*/ 	.short	(.L_1838 - .L_1837)
	.align		4
.L_1837:
        /*2a1c*/ 	.word	index@(_ZN2at6native18elementwise_kernelILi128ELi4EZNS0_22gpu_kernel_impl_nocastINS0_13AUnaryFunctorIddbZZZNS0_23logical_xor_kernel_cudaERNS_14TensorIteratorEENKUlvE0_clEvENKUlvE4_clEvEUlddE_EEEEvRNS_18TensorIteratorBaseERKT_EUliE_EEviT1_)
        /*2a20*/ 	.word	0x00000000


	//----- nvinfo : EIATTR_MIN_STACK_SIZE
	.align		4
.L_1838:
        /*2a24*/ 	.byte	0x04, 0x12
        /*2a26*/ 	.short	(.L_1840 - .L_1839)
	.align		4
.L_1839:
        /*2a28*/ 	.word	index@(_ZN2at6native27unrolled_elementwise_kernelINS0_13AUnaryFunctorIddbZZZNS0_23logical_xor_kernel_cudaERNS_14TensorIteratorEENKUlvE0_clEvENKUlvE4_clEvEUlddE_EESt5arrayIPcLm2EELi4E23TrivialOffsetCalculatorILi1EjESD_NS0_6memory15LoadWithoutCastENSE_16StoreWithoutCastEEEviT_T0_T2_T3_T4_T5_)
        /*2a2c*/ 	.word	0x00000000


	//----- nvinfo : EIATTR_MIN_STACK_SIZE
	.align		4
.L_1840:
        /*2a30*/ 	.byte	0x04, 0x12
        /*2a32*/ 	.short	(.L_1842 - .L_1841)
	.align		4
.L_1841:
        /*2a34*/ 	.word	index@(_ZN2at6native29vectorized_elementwise_kernelILi2ENS0_13AUnaryFunctorIddbZZZNS0_23logical_xor_kernel_cudaERNS_14TensorIteratorEENKUlvE0_clEvENKUlvE4_clEvEUlddE_EESt5arrayIPcLm2EEEEviT0_T1_)
        /*2a38*/ 	.word	0x00000000


	//----- nvinfo : EIATTR_MIN_STACK_SIZE
	.align		4
.L_1842:
        /*2a3c*/ 	.byte	0x04, 0x12
        /*2a3e*/ 	.short	(.L_1844 - .L_1843)
	.align		4
.L_1843:
        /*2a40*/ 	.word	index@(_ZN2at6native29vectorized_elementwise_kernelILi4ENS0_13AUnaryFunctorIddbZZZNS0_23logical_xor_kernel_cudaERNS_14TensorIteratorEENKUlvE0_clEvENKUlvE4_clEvEUlddE_EESt5arrayIPcLm2EEEEviT0_T1_)
        /*2a44*/ 	.word	0x00000000


	//----- nvinfo : EIATTR_MIN_STACK_SIZE
	.align		4
.L_1844:
        /*2a48*/ 	.byte	0x04, 0x12
        /*2a4a*/ 	.short	(.L_1846 - .L_1845)
	.align		4
.L_1845:
        /*2a4c*/ 	.word	index@(_ZN2at6native29vectorized_elementwise_kernelILi8ENS0_13AUnaryFunctorIddbZZZNS0_23logical_xor_kernel_cudaERNS_14TensorIteratorEENKUlvE0_clEvENKUlvE4_clEvEUlddE_EESt5arrayIPcLm2EEEEviT0_T1_)
        /*2a50*/ 	.word	0x00000000


	//----- nvinfo : EIATTR_MIN_STACK_SIZE
	.align		4
.L_1846:
        /*2a54*/ 	.byte	0x04, 0x12
        /*2a56*/ 	.short	(.L_1848 - .L_1847)
	.align		4
.L_1847:
        /*2a58*/ 	.word	index@(_ZN2at6native18elementwise_kernelILi128ELi4EZNS0_15gpu_kernel_implINS0_13BinaryFunctorIddbZZZNS0_23logical_xor_kernel_cudaERNS_14TensorIteratorEENKUlvE0_clEvENKUlvE4_clEvEUlddE_EEEEvRNS_18TensorIteratorBaseERKT_EUliE_EEviT1_)
        /*2a5c*/ 	.word	0x00000000


	//----- nvinfo : EIATTR_MIN_STACK_SIZE
	.align		4
.L_1848:
        /*2a60*/ 	.byte	0x04, 0x12
        /*2a62*/ 	.short	(.L_1850 - .L_1849)
	.align		4
.L_1849:
        /*2a64*/ 	.word	index@(_ZN2at6native27unrolled_elementwise_kernelINS0_13BinaryFunctorIddbZZZNS0_23logical_xor_kernel_cudaERNS_14TensorIteratorEENKUlvE0_clEvENKUlvE4_clEvEUlddE_EESt5arrayIPcLm3EELi4E23TrivialOffsetCalculatorILi2EjESC_ILi1EjENS0_6memory12LoadWithCastILi2EEENSF_13StoreWithCastILi1EEEEEviT_T0_T2_T3_T4_T5_)
        /*2a68*/ 	.word	0x00000000


	//----- nvinfo : EIATTR_MIN_STACK_SIZE
	.align		4
.L_1850:
        /*2a6c*/ 	.byte	0x04, 0x12
        /*2a6e*/ 	.short	(.L_1852 - .L_1851)
	.align		4
.L_1851:
        /*2a70*/ 	.word	index@(_ZN2at6native18elementwise_kernelILi128ELi4EZNS0_22gpu_kernel_impl_nocastINS0_13BinaryFunctorIddbZZZNS0_23logical_xor_kernel_cudaERNS_14TensorIteratorEENKUlvE0_clEvENKUlvE4_clEvEUlddE_EEEEvRNS_18TensorIteratorBaseERKT_EUliE_EEviT1_)
        /*2a74*/ 	.word	0x00000000


	//----- nvinfo : EIATTR_MIN_STACK_SIZE
	.align		4
.L_1852:
        /*2a78*/ 	.byte	0x04, 0x12
        /*2a7a*/ 	.short	(.L_1854 - .L_1853)
	.align		4
.L_1853:
        /*2a7c*/ 	.word	index@(_ZN2at6native27unrolled_elementwise_kernelINS0_13BinaryFunctorIddbZZZNS0_23logical_xor_kernel_cudaERNS_14TensorIteratorEENKUlvE0_clEvENKUlvE4_clEvEUlddE_EESt5arrayIPcLm3EELi4E23TrivialOffsetCalculatorILi2EjESC_ILi1EjENS0_6memory15LoadWithoutCastENSF_16StoreWithoutCastEEEviT_T0_T2_T3_T4_T5_)
        /*2a80*/ 	.word	0x00000000


	//----- nvinfo : EIATTR_MIN_STACK_SIZE
	.align		4
.L_1854:
        /*2a84*/ 	.byte	0x04, 0x12
        /*2a86*/ 	.short	(.L_1856 - .L_1855)
	.align		4
.L_1855:
        /*2a88*/ 	.word	index@(_ZN2at6native29vectorized_elementwise_kernelILi2ENS0_13BinaryFunctorIddbZZZNS0_23logical_xor_kernel_cudaERNS_14TensorIteratorEENKUlvE0_clEvENKUlvE4_clEvEUlddE_EESt5arrayIPcLm3EEEEviT0_T1_)
        /*2a8c*/ 	.word	0x00000000


	//----- nvinfo : EIATTR_MIN_STACK_SIZE
	.align		4
.L_1856:
        /*2a90*/ 	.byte	0x04, 0x12
        /*2a92*/ 	.short	(.L_1858 - .L_1857)
	.align		4
.L_1857:
        /*2a94*/ 	.word	index@(_ZN2at6native29vectorized_elementwise_kernelILi4ENS0_13BinaryFunctorIddbZZZNS0_23logical_xor_kernel_cudaERNS_14TensorIteratorEENKUlvE0_clEvENKUlvE4_clEvEUlddE_EESt5arrayIPcLm3EEEEviT0_T1_)
        /*2a98*/ 	.word	0x00000000


	//----- nvinfo : EIATTR_MIN_STACK_SIZE
	.align		4
.L_1858:
        /*2a9c*/ 	.byte	0x04, 0x12
        /*2a9e*/ 	.short	(.L_1860 - .L_1859)
	.align		4
.L_1859:
        /*2aa0*/ 	.word	index@(_ZN2at6native29vectorized_elementwise_kernelILi8ENS0_13BinaryFunctorIddbZZZNS0_23logical_xor_kernel_cudaERNS_14TensorIteratorEENKUlvE0_clEvENKUlvE4_clEvEUlddE_EESt5arrayIPcLm3EEEEviT0_T1_)
        /*2aa4*/ 	.word	0x00000000


	//----- nvinfo : EIATTR_MIN_STACK_SIZE
	.align		4
.L_1860:
        /*2aa8*/ 	.byte	0x04, 0x12
        /*2aaa*/ 	.short	(.L_1862 - .L_1861)
	.align		4
.L_1861:
        /*2aac*/ 	.word	index@(_ZN2at6native18elementwise_kernelILi128ELi4EZNS0_15gpu_kernel_implINS0_13AUnaryFunctorIssbZZZNS0_23logical_xor_kernel_cudaERNS_14TensorIteratorEENKUlvE0_clEvENKUlvE3_clEvEUlssE_EEEEvRNS_18TensorIteratorBaseERKT_EUliE_EEviT1_)
        /*2ab0*/ 	.word	0x00000000


	//----- nvinfo : EIATTR_MIN_STACK_SIZE
	.align		4
.L_1862:
        /*2ab4*/ 	.byte	0x04, 0x12
        /*2ab6*/ 	.short	(.L_1864 - .L_1863)
	.align		4
.L_1863:
        /*2ab8*/ 	.word	index@(_ZN2at6native27unrolled_elementwise_kernelINS0_13AUnaryFunctorIssbZZZNS0_23logical_xor_kernel_cudaERNS_14TensorIteratorEENKUlvE0_clEvENKUlvE3_clEvEUlssE_EESt5arrayIPcLm2EELi4E23TrivialOffsetCalculatorILi1EjESD_NS0_6memory12LoadWithCastILi1EEENSE_13StoreWithCastILi1EEEEEviT_T0_T2_T3_T4_T5_)
        /*2abc*/ 	.word	0x00000000


	//----- nvinfo : EIATTR_MIN_STACK_SIZE
	.align		4
.L_1864:
        /*2ac0*/ 	.byte	0x04, 0x12
        /*2ac2*/ 	.short	(.L_1866 - .L_1865)
	.align		4
.L_1865:
        /*2ac4*/ 	.word	index@(_ZN2at6native18elementwise_kernelILi128ELi4EZNS0_22gpu_kernel_impl_nocastINS0_13AUnaryFunctorIssbZZZNS0_23logical_xor_kernel_cudaERNS_14TensorIteratorEENKUlvE0_clEvENKUlvE3_clEvEUlssE_EEEEvRNS_18TensorIteratorBaseERKT_EUliE_EEviT1_)
        /*2ac8*/ 	.word	0x00000000


	//----- nvinfo : EIATTR_MIN_STACK_SIZE
	.align		4
.L_1866:
        /*2acc*/ 	.byte	0x04, 0x12
        /*2ace*/ 	.short	(.L_1868 - .L_1867)
	.align		4
.L_1867:
        /*2ad0*/ 	.word	index@(_ZN2at6native27unrolled_elementwise_kernelINS0_13AUnaryFunctorIssbZZZNS0_23logical_xor_kernel_cudaERNS_14TensorIteratorEENKUlvE0_clEvENKUlvE3_clEvEUlssE_EESt5arrayIPcLm2EELi4E23TrivialOffsetCalculatorILi1EjESD_NS0_6memory15LoadWithoutCastENSE_16StoreWithoutCastEEEviT_T0_T2_T3_T4_T5_)
        /*2ad4*/ 	.word	0x00000000


	//----- nvinfo : EIATTR_MIN_STACK_SIZE
	.align		4
.L_1868:
        /*2ad8*/ 	.byte	0x04, 0x12
        /*2ada*/ 	.short	(.L_1870 - .L_1869)
	.align		4
.L_1869:
        /*2adc*/ 	.word	index@(_ZN2at6native29vectorized_elementwise_kernelILi2ENS0_13AUnaryFunctorIssbZZZNS0_23logical_xor_kernel_cudaERNS_14TensorIteratorEENKUlvE0_clEvENKUlvE3_clEvEUlssE_EESt5arrayIPcLm2EEEEviT0_T1_)
        /*2ae0*/ 	.word	0x00000000


	//----- nvinfo : EIATTR_MIN_STACK_SIZE
	.align		4
.L_1870:
        /*2ae4*/ 	.byte	0x04, 0x12
        /*2ae6*/ 	.short	(.L_1872 - .L_1871)
	.align		4
.L_1871:
        /*2ae8*/ 	.word	index@(_ZN2at6native29vectorized_elementwise_kernelILi4ENS0_13AUnaryFunctorIssbZZZNS0_23logical_xor_kernel_cudaERNS_14TensorIteratorEENKUlvE0_clEvENKUlvE3_clEvEUlssE_EESt5arrayIPcLm2EEEEviT0_T1_)
        /*2aec*/ 	.word	0x00000000


	//----- nvinfo : EIATTR_MIN_STACK_SIZE
	.align		4
.L_1872:
        /*2af0*/ 	.byte	0x04, 0x12
        /*2af2*/ 	.short	(.L_1874 - .L_1873)
	.align		4
.L_1873:
        /*2af4*/ 	.word	index@(_ZN2at6native29vectorized_elementwise_kernelILi8ENS0_13AUnaryFunctorIssbZZZNS0_23logical_xor_kernel_cudaERNS_14TensorIteratorEENKUlvE0_clEvENKUlvE3_clEvEUlssE_EESt5arrayIPcLm2EEEEviT0_T1_)
        /*2af8*/ 	.word	0x00000000


	//----- nvinfo : EIATTR_MIN_STACK_SIZE
	.align		4
.L_1874:
        /*2afc*/ 	.byte	0x04, 0x12
        /*2afe*/ 	.short	(.L_1876 - .L_1875)
	.align		4
.L_1875:
        /*2b00*/ 	.word	index@(_ZN2at6native18elementwise_kernelILi128ELi4EZNS0_15gpu_kernel_implINS0_13BinaryFunctorIssbZZZNS0_23logical_xor_kernel_cudaERNS_14TensorIteratorEENKUlvE0_clEvENKUlvE3_clEvEUlssE_EEEEvRNS_18TensorIteratorBaseERKT_EUliE_EEviT1_)
        /*2b04*/ 	.word	0x00000000


	//----- nvinfo : EIATTR_MIN_STACK_SIZE
	.align		4
.L_1876:
        /*2b08*/ 	.byte	0x04, 0x12
        /*2b0a*/ 	.short	(.L_1878 - .L_1877)
	.align		4
.L_1877:
        /*2b0c*/ 	.word	index@(_ZN2at6native27unrolled_elementwise_kernelINS0_13BinaryFunctorIssbZZZNS0_23logical_xor_kernel_cudaERNS_14TensorIteratorEENKUlvE0_clEvENKUlvE3_clEvEUlssE_EESt5arrayIPcLm3EELi4E23TrivialOffsetCalculatorILi2EjESC_ILi1EjENS0_6memory12LoadWithCastILi2EEENSF_13StoreWithCastILi1EEEEEviT_T0_T2_T3_T4_T5_)
        /*2b10*/ 	.word	0x00000000


	//----- nvinfo : EIATTR_MIN_STACK_SIZE
	.align		4
.L_1878:
        /*2b14*/ 	.byte	0x04, 0x12
        /*2b16*/ 	.short	(.L_1880 - .L_1879)
	.align		4
.L_1879:
        /*2b18*/ 	.word	index@(_ZN2at6native18elementwise_kernelILi128ELi4EZNS0_22gpu_kernel_impl_nocastINS0_13BinaryFunctorIssbZZZNS0_23logical_xor_kernel_cudaERNS_14TensorIteratorEENKUlvE0_clEvENKUlvE3_clEvEUlssE_EEEEvRNS_18TensorIteratorBaseERKT_EUliE_EEviT1_)
        /*2b1c*/ 	.word	0x00000000


	//----- nvinfo : EIATTR_MIN_STACK_SIZE
	.align		4
.L_1880:
        /*2b20*/ 	.byte	0x04, 0x12
        /*2b22*/ 	.short	(.L_1882 - .L_1881)
	.align		4
.L_1881:
        /*2b24*/ 	.word	index@(_ZN2at6native27unrolled_elementwise_kernelINS0_13BinaryFunctorIssbZZZNS0_23logical_xor_kernel_cudaERNS_14TensorIteratorEENKUlvE0_clEvENKUlvE3_clEvEUlssE_EESt5arrayIPcLm3EELi4E23TrivialOffsetCalculatorILi2EjESC_ILi1EjENS0_6memory15LoadWithoutCastENSF_16StoreWithoutCastEEEviT_T0_T2_T3_T4_T5_)
        /*2b28*/ 	.word	0x00000000


	//----- nvinfo : EIATTR_MIN_STACK_SIZE
	.align		4
.L_1882:
        /*2b2c*/ 	.byte	0x04, 0x12
        /*2b2e*/ 	.short	(.L_1884 - .L_1883)
	.align		4
.L_1883:
        /*2b30*/ 	.word	index@(_ZN2at6native29vectorized_elementwise_kernelILi2ENS0_13BinaryFunctorIssbZZZNS0_23logical_xor_kernel_cudaERNS_14TensorIteratorEENKUlvE0_clEvENKUlvE3_clEvEUlssE_EESt5arrayIPcLm3EEEEviT0_T1_)
        /*2b34*/ 	.word	0x00000000


	//----- nvinfo : EIATTR_MIN_STACK_SIZE
	.align		4
.L_1884:
        /*2b38*/ 	.byte	0x04, 0x12
        /*2b3a*/ 	.short	(.L_1886 - .L_1885)
	.align		4
.L_1885:
        /*2b3c*/ 	.word	index@(_ZN2at6native29vectorized_elementwise_kernelILi4ENS0_13BinaryFunctorIssbZZZNS0_23logical_xor_kernel_cudaERNS_14TensorIteratorEENKUlvE0_clEvENKUlvE3_clEvEUlssE_EESt5arrayIPcLm3EEEEviT0_T1_)
        /*2b40*/ 	.word	0x00000000


	//----- nvinfo : EIATTR_MIN_STACK_SIZE
	.align		4
.L_1886:
        /*2b44*/ 	.byte	0x04, 0x12
        /*2b46*/ 	.short	(.L_1888 - .L_1887)
	.align		4
.L_1887:
        /*2b48*/ 	.word	index@(_ZN2at6native29vectorized_elementwise_kernelILi8ENS0_13BinaryFunctorIssbZZZNS0_23logical_xor_kernel_cudaERNS_14TensorIteratorEENKUlvE0_clEvENKUlvE3_clEvEUlssE_EESt5arrayIPcLm3EEEEviT0_T1_)
        /*2b4c*/ 	.word	0x00000000


	//----- nvinfo : EIATTR_MIN_STACK_SIZE
	.align		4
.L_1888:
        /*2b50*/ 	.byte	0x04, 0x12
        /*2b52*/ 	.short	(.L_1890 - .L_1889)
	.align		4
.L_1889:
        /*2b54*/ 	.word	index@(_ZN2at6native18elementwise_kernelILi128ELi4EZNS0_15gpu_kernel_implINS0_13AUnaryFunctorIllbZZZNS0_23logical_xor_kernel_cudaERNS_14TensorIteratorEENKUlvE0_clEvENKUlvE2_clEvEUlllE_EEEEvRNS_18TensorIteratorBaseERKT_EUliE_EEviT1_)
        /*2b58*/ 	.word	0x00000000


	//----- nvinfo : EIATTR_MIN_STACK_SIZE
	.align		4
.L_1890:
        /*2b5c*/ 	.byte	0x04, 0x12
        /*2b5e*/ 	.short	(.L_1892 - .L_1891)
	.align		4
.L_1891:
        /*2b60*/ 	.word	index@(_ZN2at6native27unrolled_elementwise_kernelINS0_13AUnaryFunctorIllbZZZNS0_23logical_xor_kernel_cudaERNS_14TensorIteratorEENKUlvE0_clEvENKUlvE2_clEvEUlllE_EESt5arrayIPcLm2EELi4E23TrivialOffsetCalculatorILi1EjESD_NS0_6memory12LoadWithCastILi1EEENSE_13StoreWithCastILi1EEEEEviT_T0_T2_T3_T4_T5_)
        /*2b64*/ 	.word	0x00000000


	//----- nvinfo : EIATTR_MIN_STACK_SIZE
	.align		4
.L_1892:
        /*2b68*/ 	.byte	0x04, 0x12
        /*2b6a*/ 	.short	(.L_1894 - .L_1893)
	.align		4
.L_1893:
        /*2b6c*/ 	.word	index@(_ZN2at6native18elementwise_kernelILi128ELi4EZNS0_22gpu_kernel_impl_nocastINS0_13AUnaryFunctorIllbZZZNS0_23logical_xor_kernel_cudaERNS_14TensorIteratorEENKUlvE0_clEvENKUlvE2_clEvEUlllE_EEEEvRNS_18TensorIteratorBaseERKT_EUliE_EEviT1_)
        /*2b70*/ 	.word	0x00000000


	//----- nvinfo : EIATTR_MIN_STACK_SIZE
	.align		4
.L_1894:
        /*2b74*/ 	.byte	0x04, 0x12
        /*2b76*/ 	.short	(.L_1896 - .L_1895)
	.align		4
.L_1895:
        /*2b78*/ 	.word	index@(_ZN2at6native27unrolled_elementwise_kernelINS0_13AUnaryFunctorIllbZZZNS0_23logical_xor_kernel_cudaERNS_14TensorIteratorEENKUlvE0_clEvENKUlvE2_clEvEUlllE_EESt5arrayIPcLm2EELi4E23TrivialOffsetCalculatorILi1EjESD_NS0_6memory15LoadWithoutCastENSE_16StoreWithoutCastEEEviT_T0_T2_T3_T4_T5_)
        /*2b7c*/ 	.word	0x00000000


	//----- nvinfo : EIATTR_MIN_STACK_SIZE
	.align		4
.L_1896:
        /*2b80*/ 	.byte	0x04, 0x12
        /*2b82*/ 	.short	(.L_1898 - .L_1897)
	.align		4
.L_1897:
        /*2b84*/ 	.word	index@(_ZN2at6native29vectorized_elementwise_kernelILi2ENS0_13AUnaryFunctorIllbZZZNS0_23logical_xor_kernel_cudaERNS_14TensorIteratorEENKUlvE0_clEvENKUlvE2_clEvEUlllE_EESt5arrayIPcLm2EEEEviT0_T1_)
        /*2b88*/ 	.word	0x00000000


	//----- nvinfo : EIATTR_MIN_STACK_SIZE
	.align		4
.L_1898:
        /*2b8c*/ 	.byte	0x04, 0x12
        /*2b8e*/ 	.short	(.L_1900 - .L_1899)
	.align		4
.L_1899:
        /*2b90*/ 	.word	index@(_ZN2at6native29vectorized_elementwise_kernelILi4ENS0_13AUnaryFunctorIllbZZZNS0_23logical_xor_kernel_cudaERNS_14TensorIteratorEENKUlvE0_clEvENKUlvE2_clEvEUlllE_EESt5arrayIPcLm2EEEEviT0_T1_)
        /*2b94*/ 	.word	0x00000000


	//----- nvinfo : EIATTR_MIN_STACK_SIZE
	.align		4
.L_1900:
        /*2b98*/ 	.byte	0x04, 0x12
        /*2b9a*/ 	.short	(.L_1902 - .L_1901)
	.align		4
.L_1901:
        /*2b9c*/ 	.word	index@(_ZN2at6native29vectorized_elementwise_kernelILi8ENS0_13AUnaryFunctorIllbZZZNS0_23logical_xor_kernel_cudaERNS_14TensorIteratorEENKUlvE0_clEvENKUlvE2_clEvEUlllE_EESt5arrayIPcLm2EEEEviT0_T1_)
        /*2ba0*/ 	.word	0x00000000


	//----- nvinfo : EIATTR_MIN_STACK_SIZE
	.align		4
.L_1902:
        /*2ba4*/ 	.byte	0x04, 0x12
        /*2ba6*/ 	.short	(.L_1904 - .L_1903)
	.align		4
.L_1903:
        /*2ba8*/ 	.word	index@(_ZN2at6native18elementwise_kernelILi128ELi4EZNS0_15gpu_kernel_implINS0_13BinaryFunctorIllbZZZNS0_23logical_xor_kernel_cudaERNS_14TensorIteratorEENKUlvE0_clEvENKUlvE2_clEvEUlllE_EEEEvRNS_18TensorIteratorBaseERKT_EUliE_EEviT1_)
        /*2bac*/ 	.word	0x00000000


	//----- nvinfo : EIATTR_MIN_STACK_SIZE
	.align		4
.L_1904:
        /*2bb0*/ 	.byte	0x04, 0x12
        /*2bb2*/ 	.short	(.L_1906 - .L_1905)
	.align		4
.L_1905:
        /*2bb4*/ 	.word	index@(_ZN2at6native27unrolled_elementwise_kernelINS0_13BinaryFunctorIllbZZZNS0_23logical_xor_kernel_cudaERNS_14TensorIteratorEENKUlvE0_clEvENKUlvE2_clEvEUlllE_EESt5arrayIPcLm3EELi4E23TrivialOffsetCalculatorILi2EjESC_ILi1EjENS0_6memory12LoadWithCastILi2EEENSF_13StoreWithCastILi1EEEEEviT_T0_T2_T3_T4_T5_)
        /*2bb8*/ 	.word	0x00000000


	//----- nvinfo : EIATTR_MIN_STACK_SIZE
	.align		4
.L_1906:
        /*2bbc*/ 	.byte	0x04, 0x12
        /*2bbe*/ 	.short	(.L_1908 - .L_1907)
	.align		4
.L_1907:
        /*2bc0*/ 	.word	index@(_ZN2at6native18elementwise_kernelILi128ELi4EZNS0_22gpu_kernel_impl_nocastINS0_13BinaryFunctorIllbZZZNS0_23logical_xor_kernel_cudaERNS_14TensorIteratorEENKUlvE0_clEvENKUlvE2_clEvEUlllE_EEEEvRNS_18TensorIteratorBaseERKT_EUliE_EEviT1_)
        /*2bc4*/ 	.word	0x00000000


	//----- nvinfo : EIATTR_MIN_STACK_SIZE
	.align		4
.L_1908:
        /*2bc8*/ 	.byte	0x04, 0x12
        /*2bca*/ 	.short	(.L_1910 - .L_1909)
	.align		4
.L_1909:
        /*2bcc*/ 	.word	index@(_ZN2at6native27unrolled_elementwise_kernelINS0_13BinaryFunctorIllbZZZNS0_23logical_xor_kernel_cudaERNS_14TensorIteratorEENKUlvE0_clEvENKUlvE2_clEvEUlllE_EESt5arrayIPcLm3EELi4E23TrivialOffsetCalculatorILi2EjESC_ILi1EjENS0_6memory15LoadWithoutCastENSF_16StoreWithoutCastEEEviT_T0_T2_T3_T4_T5_)
        /*2bd0*/ 	.word	0x00000000


	//----- nvinfo : EIATTR_MIN_STACK_SIZE
	.align		4
.L_1910:
        /*2bd4*/ 	.byte	0x04, 0x12
        /*2bd6*/ 	.short	(.L_1912 - .L_1911)
	.align		4
.L_1911:
        /*2bd8*/ 	.word	index@(_ZN2at6native29vectorized_elementwise_kernelILi2ENS0_13BinaryFunctorIllbZZZNS0_23logical_xor_kernel_cudaERNS_14TensorIteratorEENKUlvE0_clEvENKUlvE2_clEvEUlllE_EESt5arrayIPcLm3EEEEviT0_T1_)
        /*2bdc*/ 	.word	0x00000000


	//----- nvinfo : EIATTR_MIN_STACK_SIZE
	.align		4
.L_1912:
        /*2be0*/ 	.byte	0x04, 0x12
        /*2be2*/ 	.short	(.L_1914 - .L_1913)
	.align		4
.L_1913:
        /*2be4*/ 	.word	index@(_ZN2at6native29vectorized_elementwise_kernelILi4ENS0_13BinaryFunctorIllbZZZNS0_23logical_xor_kernel_cudaERNS_14TensorIteratorEENKUlvE0_clEvENKUlvE2_clEvEUlllE_EESt5arrayIPcLm3EEEEviT0_T1_)
        /*2be8*/ 	.word	0x00000000


	//----- nvinfo : EIATTR_MIN_STACK_SIZE
	.align		4
.L_1914:
        /*2bec*/ 	.byte	0x04, 0x12
        /*2bee*/ 	.short	(.L_1916 - .L_1915)
	.align		4
.L_1915:
        /*2bf0*/ 	.word	index@(_ZN2at6native29vectorized_elementwise_kernelILi8ENS0_13BinaryFunctorIllbZZZNS0_23logical_xor_kernel_cudaERNS_14TensorIteratorEENKUlvE0_clEvENKUlvE2_clEvEUlllE_EESt5arrayIPcLm3EEEEviT0_T1_)
        /*2bf4*/ 	.word	0x00000000


	//----- nvinfo : EIATTR_MIN_STACK_SIZE
	.align		4
.L_1916:
        /*2bf8*/ 	.byte	0x04, 0x12
        /*2bfa*/ 	.short	(.L_1918 - .L_1917)
	.align		4
.L_1917:
        /*2bfc*/ 	.word	index@(_ZN2at6native18elementwise_kernelILi128ELi4EZNS0_15gpu_kernel_implINS0_13AUnaryFunctorIiibZZZNS0_23logical_xor_kernel_cudaERNS_14TensorIteratorEENKUlvE0_clEvENKUlvE1_clEvEUliiE_EEEEvRNS_18TensorIteratorBaseERKT_EUliE_EEviT1_)
        /*2c00*/ 	.word	0x00000000


	//----- nvinfo : EIATTR_MIN_STACK_SIZE
	.align		4
.L_1918:
        /*2c04*/ 	.byte	0x04, 0x12
        /*2c06*/ 	.short	(.L_1920 - .L_1919)
	.align		4
.L_1919:
        /*2c08*/ 	.word	index@(_ZN2at6native27unrolled_elementwise_kernelINS0_13AUnaryFunctorIiibZZZNS0_23logical_xor_kernel_cudaERNS_14TensorIteratorEENKUlvE0_clEvENKUlvE1_clEvEUliiE_EESt5arrayIPcLm2EELi4E23TrivialOffsetCalculatorILi1EjESD_NS0_6memory12LoadWithCastILi1EEENSE_13StoreWithCastILi1EEEEEviT_T0_T2_T3_T4_T5_)
        /*2c0c*/ 	.word	0x00000000


	//----- nvinfo : EIATTR_MIN_STACK_SIZE
	.align		4
.L_1920:
        /*2c10*/ 	.byte	0x04, 0x12
        /*2c12*/ 	.short	(.L_1922 - .L_1921)
	.align		4
.L_1921:
        /*2c14*/ 	.word	index@(_ZN2at6native18elementwise_kernelILi128ELi4EZNS0_22gpu_kernel_impl_nocastINS0_13AUnaryFunctorIiibZZZNS0_23logical_xor_kernel_cudaERNS_14TensorIteratorEENKUlvE0_clEvENKUlvE1_clEvEUliiE_EEEEvRNS_18TensorIteratorBaseERKT_EUliE_EEviT1_)
        /*2c18*/ 	.word	0x00000000


	//----- nvinfo : EIATTR_MIN_STACK_SIZE
	.align		4
.L_1922:
        /*2c1c*/ 	.byte	0x04, 0x12
        /*2c1e*/ 	.short	(.L_1924 - .L_1923)
	.align		4
.L_1923:
        /*2c20*/ 	.word	index@(_ZN2at6native27unrolled_elementwise_kernelINS0_13AUnaryFunctorIiibZZZNS0_23logical_xor_kernel_cudaERNS_14TensorIteratorEENKUlvE0_clEvENKUlvE1_clEvEUliiE_EESt5arrayIPcLm2EELi4E23TrivialOffsetCalculatorILi1EjESD_NS0_6memory15LoadWithoutCastENSE_16StoreWithoutCastEEEviT_T0_T2_T3_T4_T5_)
        /*2c24*/ 	.word	0x00000000


	//----- nvinfo : EIATTR_MIN_STACK_SIZE
	.align		4
.L_1924:
        /*2c28*/ 	.byte	0x04, 0x12
        /*2c2a*/ 	.short	(.L_1926 - .L_1925)
	.align		4
.L_1925:
        /*2c2c*/ 	.word	index@(_ZN2at6native29vectorized_elementwise_kernelILi2ENS0_13AUnaryFunctorIiibZZZNS0_23logical_xor_kernel_cudaERNS_14TensorIteratorEENKUlvE0_clEvENKUlvE1_clEvEUliiE_EESt5arrayIPcLm2EEEEviT0_T1_)
        /*2c30*/ 	.word	0x00000000


	//----- nvinfo : EIATTR_MIN_STACK_SIZE
	.align		4
.L_1926:
        /*2c34*/ 	.byte	0x04, 0x12
        /*2c36*/ 	.short	(.L_1928 - .L_1927)
	.align		4
.L_1927:
        /*2c38*/ 	.word	index@(_ZN2at6native29vectorized_elementwise_kernelILi4ENS0_13AUnaryFunctorIiibZZZNS0_23logical_xor_kernel_cudaERNS_14TensorIteratorEENKUlvE0_clEvENKUlvE1_clEvEUliiE_EESt5arrayIPcLm2EEEEviT0_T1_)
        /*2c3c*/ 	.word	0x00000000


	//----- nvinfo : EIATTR_MIN_STACK_SIZE
	.align		4
.L_1928:
        /*2c40*/ 	.byte	0x04, 0x12
        /*2c42*/ 	.short	(.L_1930 - .L_1929)
	.align		4
.L_1929:
        /*2c44*/ 	.word	index@(_ZN2at6native29vectorized_elementwise_kernelILi8ENS0_13AUnaryFunctorIiibZZZNS0_23logical_xor_kernel_cudaERNS_14TensorIteratorEENKUlvE0_clEvENKUlvE1_clEvEUliiE_EESt5arrayIPcLm2EEEEviT0_T1_)
        /*2c48*/ 	.word	0x00000000


	//----- nvinfo : EIATTR_MIN_STACK_SIZE
	.align		4
.L_1930:
        /*2c4c*/ 	.byte	0x04, 0x12
        /*2c4e*/ 	.short	(.L_1932 - .L_1931)
	.align		4
.L_1931:
        /*2c50*/ 	.word	index@(_ZN2at6native18elementwise_kernelILi128ELi4EZNS0_15gpu_kernel_implINS0_13BinaryFunctorIiibZZZNS0_23logical_xor_kernel_cudaERNS_14TensorIteratorEENKUlvE0_clEvENKUlvE1_clEvEUliiE_EEEEvRNS_18TensorIteratorBaseERKT_EUliE_EEviT1_)
        /*2c54*/ 	.word	0x00000000


	//----- nvinfo : EIATTR_MIN_STACK_SIZE
	.align		4
.L_1932:
        /*2c58*/ 	.byte	0x04, 0x12
        /*2c5a*/ 	.short	(.L_1934 - .L_1933)
	.align		4
.L_1933:
        /*2c5c*/ 	.word	index@(_ZN2at6native27unrolled_elementwise_kernelINS0_13BinaryFunctorIiibZZZNS0_23logical_xor_kernel_cudaERNS_14TensorIteratorEENKUlvE0_clEvENKUlvE1_clEvEUliiE_EESt5arrayIPcLm3EELi4E23TrivialOffsetCalculatorILi2EjESC_ILi1EjENS0_6memory12LoadWithCastILi2EEENSF_13StoreWithCastILi1EEEEEviT_T0_T2_T3_T4_T5_)
        /*2c60*/ 	.word	0x00000000


	//----- nvinfo : EIATTR_MIN_STACK_SIZE
	.align		4
.L_1934:
        /*2c64*/ 	.byte	0x04, 0x12
        /*2c66*/ 	.short	(.L_1936 - .L_1935)
	.align		4
.L_1935:
        /*2c68*/ 	.word	index@(_ZN2at6native18elementwise_kernelILi128ELi4EZNS0_22gpu_kernel_impl_nocastINS0_13BinaryFunctorIiibZZZNS0_23logical_xor_kernel_cudaERNS_14TensorIteratorEENKUlvE0_clEvENKUlvE1_clEvEUliiE_EEEEvRNS_18TensorIteratorBaseERKT_EUliE_EEviT1_)
        /*2c6c*/ 	.word	0x00000000


	//----- nvinfo : EIATTR_MIN_STACK_SIZE
	.align		4
.L_1936:
        /*2c70*/ 	.byte	0x04, 0x12
        /*2c72*/ 	.short	(.L_1938 - .L_1937)
	.align		4
.L_1937:
        /*2c74*/ 	.word	index@(_ZN2at6native27unrolled_elementwise_kernelINS0_13BinaryFunctorIiibZZZNS0_23logical_xor_kernel_cudaERNS_14TensorIteratorEENKUlvE0_clEvENKUlvE1_clEvEUliiE_EESt5arrayIPcLm3EELi4E23TrivialOffsetCalculatorILi2EjESC_ILi1EjENS0_6memory15LoadWithoutCastENSF_16StoreWithoutCastEEEviT_T0_T2_T3_T4_T5_)
        /*2c78*/ 	.word	0x00000000


	//----- nvinfo : EIATTR_MIN_STACK_SIZE
	.align		4
.L_1938:
        /*2c7c*/ 	.byte	0x04, 0x12
        /*2c7e*/ 	.short	(.L_1940 - .L_1939)
	.align		4
.L_1939:
        /*2c80*/ 	.word	index@(_ZN2at6native29vectorized_elementwise_kernelILi2ENS0_13BinaryFunctorIiibZZZNS0_23logical_xor_kernel_cudaERNS_14TensorIteratorEENKUlvE0_clEvENKUlvE1_clEvEUliiE_EESt5arrayIPcLm3EEEEviT0_T1_)
        /*2c84*/ 	.word	0x00000000


	//----- nvinfo : EIATTR_MIN_STACK_SIZE
	.align		4
.L_1940:
        /*2c88*/ 	.byte	0x04, 0x12
        /*2c8a*/ 	.short	(.L_1942 - .L_1941)
	.align		4
.L_1941:
        /*2c8c*/ 	.word	index@(_ZN2at6native29vectorized_elementwise_kernelILi4ENS0_13BinaryFunctorIiibZZZNS0_23logical_xor_kernel_cudaERNS_14TensorIteratorEENKUlvE0_clEvENKUlvE1_clEvEUliiE_EESt5arrayIPcLm3EEEEviT0_T1_)
        /*2c90*/ 	.word	0x00000000


	//----- nvinfo : EIATTR_MIN_STACK_SIZE
	.align		4
.L_1942:
        /*2c94*/ 	.byte	0x04, 0x12
        /*2c96*/ 	.short	(.L_1944 - .L_1943)
	.align		4
.L_1943:
        /*2c98*/ 	.word	index@(_ZN2at6native29vectorized_elementwise_kernelILi8ENS0_13BinaryFunctorIiibZZZNS0_23logical_xor_kernel_cudaERNS_14TensorIteratorEENKUlvE0_clEvENKUlvE1_clEvEUliiE_EESt5arrayIPcLm3EEEEviT0_T1_)
        /*2c9c*/ 	.word	0x00000000


	//----- nvinfo : EIATTR_MIN_STACK_SIZE
	.align		4
.L_1944:
        /*2ca0*/ 	.byte	0x04, 0x12
        /*2ca2*/ 	.short	(.L_1946 - .L_1945)
	.align		4
.L_1945:
        /*2ca4*/ 	.word	index@(_ZN2at6native18elementwise_kernelILi128ELi4EZNS0_15gpu_kernel_implINS0_13AUnaryFunctorIaabZZZNS0_23logical_xor_kernel_cudaERNS_14TensorIteratorEENKUlvE0_clEvENKUlvE0_clEvEUlaaE_EEEEvRNS_18TensorIteratorBaseERKT_EUliE_EEviT1_)
        /*2ca8*/ 	.word	0x00000000


	//----- nvinfo : EIATTR_MIN_STACK_SIZE
	.align		4
.L_1946:
        /*2cac*/ 	.byte	0x04, 0x12
        /*2cae*/ 	.short	(.L_1948 - .L_1947)
	.align		4
.L_1947:
        /*2cb0*/ 	.word	index@(_ZN2at6native27unrolled_elementwise_kernelINS0_13AUnaryFunctorIaabZZZNS0_23logical_xor_kernel_cudaERNS_14TensorIteratorEENKUlvE0_clEvENKUlvE0_clEvEUlaaE_EESt5arrayIPcLm2EELi4E23TrivialOffsetCalculatorILi1EjESD_NS0_6memory12LoadWithCastILi1EEENSE_13StoreWithCastILi1EEEEEviT_T0_T2_T3_T4_T5_)
        /*2cb4*/ 	.word	0x00000000


	//----- nvinfo : EIATTR_MIN_STACK_SIZE
	.align		4
.L_1948:
        /*2cb8*/ 	.byte	0x04, 0x12
        /*2cba*/ 	.short	(.L_1950 - .L_1949)
	.align		4
.L_1949:
        /*2cbc*/ 	.word	index@(_ZN2at6native18elementwise_kernelILi128ELi4EZNS0_22gpu_kernel_impl_nocastINS0_13AUnaryFunctorIaabZZZNS0_23logical_xor_kernel_cudaERNS_14TensorIteratorEENKUlvE0_clEvENKUlvE0_clEvEUlaaE_EEEEvRNS_18TensorIteratorBaseERKT_EUliE_EEviT1_)
        /*2cc0*/ 	.word	0x00000000


	//----- nvinfo : EIATTR_MIN_STACK_SIZE
	.align		4
.L_1950:
        /*2cc4*/ 	.byte	0x04, 0x12
        /*2cc6*/ 	.short	(.L_1952 - .L_1951)
	.align		4
.L_1951:
        /*2cc8*/ 	.word	index@(_ZN2at6native27unrolled_elementwise_kernelINS0_13AUnaryFunctorIaabZZZNS0_23logical_xor_kernel_cudaERNS_14TensorIteratorEENKUlvE0_clEvENKUlvE0_clEvEUlaaE_EESt5arrayIPcLm2EELi4E23TrivialOffsetCalculatorILi1EjESD_NS0_6memory15LoadWithoutCastENSE_16StoreWithoutCastEEEviT_T0_T2_T3_T4_T5_)
        /*2ccc*/ 	.word	0x00000000


	//----- nvinfo : EIATTR_MIN_STACK_SIZE
	.align		4
.L_1952:
        /*2cd0*/ 	.byte	0x04, 0x12
        /*2cd2*/ 	.short	(.L_1954 - .L_1953)
	.align		4
.L_1953:
        /*2cd4*/ 	.word	index@(_ZN2at6native29vectorized_elementwise_kernelILi2ENS0_13AUnaryFunctorIaabZZZNS0_23logical_xor_kernel_cudaERNS_14TensorIteratorEENKUlvE0_clEvENKUlvE0_clEvEUlaaE_EESt5arrayIPcLm2EEEEviT0_T1_)
        /*2cd8*/ 	.word	0x00000000


	//----- nvinfo : EIATTR_MIN_STACK_SIZE
	.align		4
.L_1954:
        /*2cdc*/ 	.byte	0x04, 0x12
        /*2cde*/ 	.short	(.L_1956 - .L_1955)
	.align		4
.L_1955:
        /*2ce0*/ 	.word	index@(_ZN2at6native29vectorized_elementwise_kernelILi4ENS0_13AUnaryFunctorIaabZZZNS0_23logical_xor_kernel_cudaERNS_14TensorIteratorEENKUlvE0_clEvENKUlvE0_clEvEUlaaE_EESt5arrayIPcLm2EEEEviT0_T1_)
        /*2ce4*/ 	.word	0x00000000


	//----- nvinfo : EIATTR_MIN_STACK_SIZE
	.align		4
.L_1956:
        /*2ce8*/ 	.byte	0x04, 0x12
        /*2cea*/ 	.short	(.L_1958 - .L_1957)
	.align		4
.L_1957:
        /*2cec*/ 	.word	index@(_ZN2at6native29vectorized_elementwise_kernelILi8ENS0_13AUnaryFunctorIaabZZZNS0_23logical_xor_kernel_cudaERNS_14TensorIteratorEENKUlvE0_clEvENKUlvE0_clEvEUlaaE_EESt5arrayIPcLm2EEEEviT0_T1_)
        /*2cf0*/ 	.word	0x00000000


	//----- nvinfo : EIATTR_MIN_STACK_SIZE
	.align		4
.L_1958:
        /*2cf4*/ 	.byte	0x04, 0x12
        /*2cf6*/ 	.short	(.L_1960 - .L_1959)
	.align		4
.L_1959:
        /*2cf8*/ 	.word	index@(_ZN2at6native18elementwise_kernelILi128ELi4EZNS0_15gpu_kernel_implINS0_13BinaryFunctorIaabZZZNS0_23logical_xor_kernel_cudaERNS_14TensorIteratorEENKUlvE0_clEvENKUlvE0_clEvEUlaaE_EEEEvRNS_18TensorIteratorBaseERKT_EUliE_EEviT1_)
        /*2cfc*/ 	.word	0x00000000


	//----- nvinfo : EIATTR_MIN_STACK_SIZE
	.align		4
.L_1960:
        /*2d00*/ 	.byte	0x04, 0x12
        /*2d02*/ 	.short	(.L_1962 - .L_1961)
	.align		4
.L_1961:
        /*2d04*/ 	.word	index@(_ZN2at6native27unrolled_elementwise_kernelINS0_13BinaryFunctorIaabZZZNS0_23logical_xor_kernel_cudaERNS_14TensorIteratorEENKUlvE0_clEvENKUlvE0_clEvEUlaaE_EESt5arrayIPcLm3EELi4E23TrivialOffsetCalculatorILi2EjESC_ILi1EjENS0_6memory12LoadWithCastILi2EEENSF_13StoreWithCastILi1EEEEEviT_T0_T2_T3_T4_T5_)
        /*2d08*/ 	.word	0x00000000


	//----- nvinfo : EIATTR_MIN_STACK_SIZE
	.align		4
.L_1962:
        /*2d0c*/ 	.byte	0x04, 0x12
        /*2d0e*/ 	.short	(.L_1964 - .L_1963)
	.align		4
.L_1963:
        /*2d10*/ 	.word	index@(_ZN2at6native18elementwise_kernelILi128ELi4EZNS0_22gpu_kernel_impl_nocastINS0_13BinaryFunctorIaabZZZNS0_23logical_xor_kernel_cudaERNS_14TensorIteratorEENKUlvE0_clEvENKUlvE0_clEvEUlaaE_EEEEvRNS_18TensorIteratorBaseERKT_EUliE_EEviT1_)
        /*2d14*/ 	.word	0x00000000


	//----- nvinfo : EIATTR_MIN_STACK_SIZE
	.align		4
.L_1964:
        /*2d18*/ 	.byte	0x04, 0x12
        /*2d1a*/ 	.short	(.L_1966 - .L_1965)
	.align		4
.L_1965:
        /*2d1c*/ 	.word	index@(_ZN2at6native27unrolled_elementwise_kernelINS0_13BinaryFunctorIaabZZZNS0_23logical_xor_kernel_cudaERNS_14TensorIteratorEENKUlvE0_clEvENKUlvE0_clEvEUlaaE_EESt5arrayIPcLm3EELi4E23TrivialOffsetCalculatorILi2EjESC_ILi1EjENS0_6memory15LoadWithoutCastENSF_16StoreWithoutCastEEEviT_T0_T2_T3_T4_T5_)
        /*2d20*/ 	.word	0x00000000


	//----- nvinfo : EIATTR_MIN_STACK_SIZE
	.align		4
.L_1966:
        /*2d24*/ 	.byte	0x04, 0x12
        /*2d26*/ 	.short	(.L_1968 - .L_1967)
	.align		4
.L_1967:
        /*2d28*/ 	.word	index@(_ZN2at6native29vectorized_elementwise_kernelILi2ENS0_13BinaryFunctorIaabZZZNS0_23logical_xor_kernel_cudaERNS_14TensorIteratorEENKUlvE0_clEvENKUlvE0_clEvEUlaaE_EESt5arrayIPcLm3EEEEviT0_T1_)
        /*2d2c*/ 	.word	0x00000000


	//----- nvinfo : EIATTR_MIN_STACK_SIZE
	.align		4
.L_1968:
        /*2d30*/ 	.byte	0x04, 0x12
        /*2d32*/ 	.short	(.L_1970 - .L_1969)
	.align		4
.L_1969:
        /*2d34*/ 	.word	index@(_ZN2at6native29vectorized_elementwise_kernelILi4ENS0_13BinaryFunctorIaabZZZNS0_23logical_xor_kernel_cudaERNS_14TensorIteratorEENKUlvE0_clEvENKUlvE0_clEvEUlaaE_EESt5arrayIPcLm3EEEEviT0_T1_)
        /*2d38*/ 	.word	0x00000000


	//----- nvinfo : EIATTR_MIN_STACK_SIZE
	.align		4
.L_1970:
        /*2d3c*/ 	.byte	0x04, 0x12
        /*2d3e*/ 	.short	(.L_1972 - .L_1971)
	.align		4
.L_1971:
        /*2d40*/ 	.word	index@(_ZN2at6native29vectorized_elementwise_kernelILi8ENS0_13BinaryFunctorIaabZZZNS0_23logical_xor_kernel_cudaERNS_14TensorIteratorEENKUlvE0_clEvENKUlvE0_clEvEUlaaE_EESt5arrayIPcLm3EEEEviT0_T1_)
        /*2d44*/ 	.word	0x00000000


	//----- nvinfo : EIATTR_MIN_STACK_SIZE
	.align		4
.L_1972:
        /*2d48*/ 	.byte	0x04, 0x12
        /*2d4a*/ 	.short	(.L_1974 - .L_1973)
	.align		4
.L_1973:
        /*2d4c*/ 	.word	index@(_ZN2at6native18elementwise_kernelILi128ELi4EZNS0_15gpu_kernel_implINS0_13AUnaryFunctorIhhbZZZNS0_23logical_xor_kernel_cudaERNS_14TensorIteratorEENKUlvE0_clEvENKUlvE_clEvEUlhhE_EEEEvRNS_18TensorIteratorBaseERKT_EUliE_EEviT1_)
        /*2d50*/ 	.word	0x00000000


	//----- nvinfo : EIATTR_MIN_STACK_SIZE
	.align		4
.L_1974:
        /*2d54*/ 	.byte	0x04, 0x12
        /*2d56*/ 	.short	(.L_1976 - .L_1975)
	.align		4
.L_1975:
        /*2d58*/ 	.word	index@(_ZN2at6native27unrolled_elementwise_kernelINS0_13AUnaryFunctorIhhbZZZNS0_23logical_xor_kernel_cudaERNS_14TensorIteratorEENKUlvE0_clEvENKUlvE_clEvEUlhhE_EESt5arrayIPcLm2EELi4E23TrivialOffsetCalculatorILi1EjESD_NS0_6memory12LoadWithCastILi1EEENSE_13StoreWithCastILi1EEEEEviT_T0_T2_T3_T4_T5_)
        /*2d5c*/ 	.word	0x00000000


	//----- nvinfo : EIATTR_MIN_STACK_SIZE
	.align		4
.L_1976:
        /*2d60*/ 	.byte	0x04, 0x12
        /*2d62*/ 	.short	(.L_1978 - .L_1977)
	.align		4
.L_1977:
        /*2d64*/ 	.word	index@(_ZN2at6native18elementwise_kernelILi128ELi4EZNS0_22gpu_kernel_impl_nocastINS0_13AUnaryFunctorIhhbZZZNS0_23logical_xor_kernel_cudaERNS_14TensorIteratorEENKUlvE0_clEvENKUlvE_clEvEUlhhE_EEEEvRNS_18TensorIteratorBaseERKT_EUliE_EEviT1_)
        /*2d68*/ 	.word	0x00000000


	//----- nvinfo : EIATTR_MIN_STACK_SIZE
	.align		4
.L_1978:
        /*2d6c*/ 	.byte	0x04, 0x12
        /*2d6e*/ 	.short	(.L_1980 - .L_1979)
	.align		4
.L_1979:
        /*2d70*/ 	.word	index@(_ZN2at6native27unrolled_elementwise_kernelINS0_13AUnaryFunctorIhhbZZZNS0_23logical_xor_kernel_cudaERNS_14TensorIteratorEENKUlvE0_clEvENKUlvE_clEvEUlhhE_EESt5arrayIPcLm2EELi4E23TrivialOffsetCalculatorILi1EjESD_NS0_6memory15LoadWithoutCastENSE_16StoreWithoutCastEEEviT_T0_T2_T3_T4_T5_)
        /*2d74*/ 	.word	0x00000000


	//----- nvinfo : EIATTR_MIN_STACK_SIZE
	.align		4
.L_1980:
        /*2d78*/ 	.byte	0x04, 0x12
        /*2d7a*/ 	.short	(.L_1982 - .L_1981)
	.align		4
.L_1981:
        /*2d7c*/ 	.word	index@(_ZN2at6native29vectorized_elementwise_kernelILi2ENS0_13AUnaryFunctorIhhbZZZNS0_23logical_xor_kernel_cudaERNS_14TensorIteratorEENKUlvE0_clEvENKUlvE_clEvEUlhhE_EESt5arrayIPcLm2EEEEviT0_T1_)
        /*2d80*/ 	.word	0x00000000


	//----- nvinfo : EIATTR_MIN_STACK_SIZE
	.align		4
.L_1982:
        /*2d84*/ 	.byte	0x04, 0x12
        /*2d86*/ 	.short	(.L_1984 - .L_1983)
	.align		4
.L_1983:
        /*2d88*/ 	.word	index@(_ZN2at6native29vectorized_elementwise_kernelILi4ENS0_13AUnaryFunctorIhhbZZZNS0_23logical_xor_kernel_cudaERNS_14TensorIteratorEENKUlvE0_clEvENKUlvE_clEvEUlhhE_EESt5arrayIPcLm2EEEEviT0_T1_)
        /*2d8c*/ 	.word	0x00000000


	//----- nvinfo : EIATTR_MIN_STACK_SIZE
	.align		4
.L_1984:
        /*2d90*/ 	.byte	0x04, 0x12
        /*2d92*/ 	.short	(.L_1986 - .L_1985)
	.align		4
.L_1985:
        /*2d94*/ 	.word	index@(_ZN2at6native29vectorized_elementwise_kernelILi8ENS0_13AUnaryFunctorIhhbZZZNS0_23logical_xor_kernel_cudaERNS_14TensorIteratorEENKUlvE0_clEvENKUlvE_clEvEUlhhE_EESt5arrayIPcLm2EEEEviT0_T1_)
        /*2d98*/ 	.word	0x00000000


	//----- nvinfo : EIATTR_MIN_STACK_SIZE
	.align		4
.L_1986:
        /*2d9c*/ 	.byte	0x04, 0x12
        /*2d9e*/ 	.short	(.L_1988 - .L_1987)
	.align		4
.L_1987:
        /*2da0*/ 	.word	index@(_ZN2at6native18elementwise_kernelILi128ELi4EZNS0_15gpu_kernel_implINS0_13BinaryFunctorIhhbZZZNS0_23logical_xor_kernel_cudaERNS_14TensorIteratorEENKUlvE0_clEvENKUlvE_clEvEUlhhE_EEEEvRNS_18TensorIteratorBaseERKT_EUliE_EEviT1_)
        /*2da4*/ 	.word	0x00000000


	//----- nvinfo : EIATTR_MIN_STACK_SIZE
	.align		4
.L_1988:
        /*2da8*/ 	.byte	0x04, 0x12
        /*2daa*/ 	.short	(.L_1990 - .L_1989)
	.align		4
.L_1989:
        /*2dac*/ 	.word	index@(_ZN2at6native27unrolled_elementwise_kernelINS0_13BinaryFunctorIhhbZZZNS0_23logical_xor_kernel_cudaERNS_14TensorIteratorEENKUlvE0_clEvENKUlvE_clEvEUlhhE_EESt5arrayIPcLm3EELi4E23TrivialOffsetCalculatorILi2EjESC_ILi1EjENS0_6memory12LoadWithCastILi2EEENSF_13StoreWithCastILi1EEEEEviT_T0_T2_T3_T4_T5_)
        /*2db0*/ 	.word	0x00000000


	//----- nvinfo : EIATTR_MIN_STACK_SIZE
	.align		4
.L_1990:
        /*2db4*/ 	.byte	0x04, 0x12
        /*2db6*/ 	.short	(.L_1992 - .L_1991)
	.align		4
.L_1991:
        /*2db8*/ 	.word	index@(_ZN2at6native18elementwise_kernelILi128ELi4EZNS0_22gpu_kernel_impl_nocastINS0_13BinaryFunctorIhhbZZZNS0_23logical_xor_kernel_cudaERNS_14TensorIteratorEENKUlvE0_clEvENKUlvE_clEvEUlhhE_EEEEvRNS_18TensorIteratorBaseERKT_EUliE_EEviT1_)
        /*2dbc*/ 	.word	0x00000000


	//----- nvinfo : EIATTR_MIN_STACK_SIZE
	.align		4
.L_1992:
        /*2dc0*/ 	.byte	0x04, 0x12
        /*2dc2*/ 	.short	(.L_1994 - .L_1993)
	.align		4
.L_1993:
        /*2dc4*/ 	.word	index@(_ZN2at6native27unrolled_elementwise_kernelINS0_13BinaryFunctorIhhbZZZNS0_23logical_xor_kernel_cudaERNS_14TensorIteratorEENKUlvE0_clEvENKUlvE_clEvEUlhhE_EESt5arrayIPcLm3EELi4E23TrivialOffsetCalculatorILi2EjESC_ILi1EjENS0_6memory15LoadWithoutCastENSF_16StoreWithoutCastEEEviT_T0_T2_T3_T4_T5_)
        /*2dc8*/ 	.word	0x00000000


	//----- nvinfo : EIATTR_MIN_STACK_SIZE
	.align		4
.L_1994:
        /*2dcc*/ 	.byte	0x04, 0x12
        /*2dce*/ 	.short	(.L_1996 - .L_1995)
	.align		4
.L_1995:
        /*2dd0*/ 	.word	index@(_ZN2at6native29vectorized_elementwise_kernelILi2ENS0_13BinaryFunctorIhhbZZZNS0_23logical_xor_kernel_cudaERNS_14TensorIteratorEENKUlvE0_clEvENKUlvE_clEvEUlhhE_EESt5arrayIPcLm3EEEEviT0_T1_)
        /*2dd4*/ 	.word	0x00000000


	//----- nvinfo : EIATTR_MIN_STACK_SIZE
	.align		4
.L_1996:
        /*2dd8*/ 	.byte	0x04, 0x12
        /*2dda*/ 	.short	(.L_1998 - .L_1997)
	.align		4
.L_1997:
        /*2ddc*/ 	.word	index@(_ZN2at6native29vectorized_elementwise_kernelILi4ENS0_13BinaryFunctorIhhbZZZNS0_23logical_xor_kernel_cudaERNS_14TensorIteratorEENKUlvE0_clEvENKUlvE_clEvEUlhhE_EESt5arrayIPcLm3EEEEviT0_T1_)
        /*2de0*/ 	.word	0x00000000


	//----- nvinfo : EIATTR_MIN_STACK_SIZE
	.align		4
.L_1998:
        /*2de4*/ 	.byte	0x04, 0x12
        /*2de6*/ 	.short	(.L_2000 - .L_1999)
	.align		4
.L_1999:
        /*2de8*/ 	.word	index@(_ZN2at6native29vectorized_elementwise_kernelILi8ENS0_13BinaryFunctorIhhbZZZNS0_23logical_xor_kernel_cudaERNS_14TensorIteratorEENKUlvE0_clEvENKUlvE_clEvEUlhhE_EESt5arrayIPcLm3EEEEviT0_T1_)
        /*2dec*/ 	.word	0x00000000


	//----- nvinfo : EIATTR_MIN_STACK_SIZE
	.align		4
.L_2000:
        /*2df0*/ 	.byte	0x04, 0x12
        /*2df2*/ 	.short	(.L_2002 - .L_2001)
	.align		4
.L_2001:
        /*2df4*/ 	.word	index@(_ZN2at6native18elementwise_kernelILi128ELi4EZNS0_15gpu_kernel_implINS0_13AUnaryFunctorIN3c108BFloat16ES5_bZZZNS0_22logical_or_kernel_cudaERNS_14TensorIteratorEENKUlvE0_clEvENKUlvE8_clEvEUlS5_S5_E_EEEEvRNS_18TensorIteratorBaseERKT_EUliE_EEviT1_)
        /*2df8*/ 	.word	0x00000000


	//----- nvinfo : EIATTR_MIN_STACK_SIZE
	.align		4
.L_2002:
        /*2dfc*/ 	.byte	0x04, 0x12
        /*2dfe*/ 	.short	(.L_2004 - .L_2003)
	.align		4
.L_2003:
        /*2e00*/ 	.word	index@(_ZN2at6native27unrolled_elementwise_kernelINS0_13AUnaryFunctorIN3c108BFloat16ES4_bZZZNS0_22logical_or_kernel_cudaERNS_14TensorIteratorEENKUlvE0_clEvENKUlvE8_clEvEUlS4_S4_E_EESt5arrayIPcLm2EELi4E23TrivialOffsetCalculatorILi1EjESF_NS0_6memory12LoadWithCastILi1EEENSG_13StoreWithCastILi1EEEEEviT_T0_T2_T3_T4_T5_)
        /*2e04*/ 	.word	0x00000000


	//----- nvinfo : EIATTR_MIN_STACK_SIZE
	.align		4
.L_2004:
        /*2e08*/ 	.byte	0x04, 0x12
        /*2e0a*/ 	.short	(.L_2006 - .L_2005)
	.align		4
.L_2005:
        /*2e0c*/ 	.word	index@(_ZN2at6native18elementwise_kernelILi128ELi4EZNS0_22gpu_kernel_impl_nocastINS0_13AUnaryFunctorIN3c108BFloat16ES5_bZZZNS0_22logical_or_kernel_cudaERNS_14TensorIteratorEENKUlvE0_clEvENKUlvE8_clEvEUlS5_S5_E_EEEEvRNS_18TensorIteratorBaseERKT_EUliE_EEviT1_)
        /*2e10*/ 	.word	0x00000000


	//----- nvinfo : EIATTR_MIN_STACK_SIZE
	.align		4
.L_2006:
        /*2e14*/ 	.byte	0x04, 0x12
        /*2e16*/ 	.short	(.L_2008 - .L_2007)
	.align		4
.L_2007:
        /*2e18*/ 	.word	index@(_ZN2at6native27unrolled_elementwise_kernelINS0_13AUnaryFunctorIN3c108BFloat16ES4_bZZZNS0_22logical_or_kernel_cudaERNS_14TensorIteratorEENKUlvE0_clEvENKUlvE8_clEvEUlS4_S4_E_EESt5arrayIPcLm2EELi4E23TrivialOffsetCalculatorILi1EjESF_NS0_6memory15LoadWithoutCastENSG_16StoreWithoutCastEEEviT_T0_T2_T3_T4_T5_)
        /*2e1c*/ 	.word	0x00000000


	//----- nvinfo : EIATTR_MIN_STACK_SIZE
	.align		4
.L_2008:
        /*2e20*/ 	.byte	0x04, 0x12
        /*2e22*/ 	.short	(.L_2010 - .L_2009)
	.align		4
.L_2009:
        /*2e24*/ 	.word	index@(_ZN2at6native29vectorized_elementwise_kernelILi2ENS0_13AUnaryFunctorIN3c108BFloat16ES4_bZZZNS0_22logical_or_kernel_cudaERNS_14TensorIteratorEENKUlvE0_clEvENKUlvE8_clEvEUlS4_S4_E_EESt5arrayIPcLm2EEEEviT0_T1_)
        /*2e28*/ 	.word	0x00000000


	//----- nvinfo : EIATTR_MIN_STACK_SIZE
	.align		4
.L_2010:
        /*2e2c*/ 	.byte	0x04, 0x12
        /*2e2e*/ 	.short	(.L_2012 - .L_2011)
	.align		4
.L_2011:
        /*2e30*/ 	.word	index@(_ZN2at6native29vectorized_elementwise_kernelILi4ENS0_13AUnaryFunctorIN3c108BFloat16ES4_bZZZNS0_22logical_or_kernel_cudaERNS_14TensorIteratorEENKUlvE0_clEvENKUlvE8_clEvEUlS4_S4_E_EESt5arrayIPcLm2EEEEviT0_T1_)
        /*2e34*/ 	.word	0x00000000


	//----- nvinfo : EIATTR_MIN_STACK_SIZE
	.align		4
.L_2012:
        /*2e38*/ 	.byte	0x04, 0x12
        /*2e3a*/ 	.short	(.L_2014 - .L_2013)
	.align		4
.L_2013:
        /*2e3c*/ 	.word	index@(_ZN2at6native29vectorized_elementwise_kernelILi8ENS0_13AUnaryFunctorIN3c108BFloat16ES4_bZZZNS0_22logical_or_kernel_cudaERNS_14TensorIteratorEENKUlvE0_clEvENKUlvE8_clEvEUlS4_S4_E_EESt5arrayIPcLm2EEEEviT0_T1_)
        /*2e40*/ 	.word	0x00000000


	//----- nvinfo : EIATTR_MIN_STACK_SIZE
	.align		4
.L_2014:
        /*2e44*/ 	.byte	0x04, 0x12
        /*2e46*/ 	.short	(.L_2016 - .L_2015)
	.align		4
.L_2015:
        /*2e48*/ 	.word	index@(_ZN2at6native18elementwise_kernelILi128ELi4EZNS0_15gpu_kernel_implINS0_13BinaryFunctorIN3c108BFloat16ES5_bZZZNS0_22logical_or_kernel_cudaERNS_14TensorIteratorEENKUlvE0_clEvENKUlvE8_clEvEUlS5_S5_E_EEEEvRNS_18TensorIteratorBaseERKT_EUliE_EEviT1_)
        /*2e4c*/ 	.word	0x00000000


	//----- nvinfo : EIATTR_MIN_STACK_SIZE
	.align		4
.L_2016:
        /*2e50*/ 	.byte	0x04, 0x12
        /*2e52*/ 	.short	(.L_2018 - .L_2017)
	.align		4
.L_2017:
        /*2e54*/ 	.word	index@(_ZN2at6native27unrolled_elementwise_kernelINS0_13BinaryFunctorIN3c108BFloat16ES4_bZZZNS0_22logical_or_kernel_cudaERNS_14TensorIteratorEENKUlvE0_clEvENKUlvE8_clEvEUlS4_S4_E_EESt5arrayIPcLm3EELi4E23TrivialOffsetCalculatorILi2EjESE_ILi1EjENS0_6memory12LoadWithCastILi2EEENSH_13StoreWithCastILi1EEEEEviT_T0_T2_T3_T4_T5_)
        /*2e58*/ 	.word	0x00000000


	//----- nvinfo : EIATTR_MIN_STACK_SIZE
	.align		4
.L_2018:
        /*2e5c*/ 	.byte	0x04, 0x12
        /*2e5e*/ 	.short	(.L_2020 - .L_2019)
	.align		4
.L_2019:
        /*2e60*/ 	.word	index@(_ZN2at6native18elementwise_kernelILi128ELi4EZNS0_22gpu_kernel_impl_nocastINS0_13BinaryFunctorIN3c108BFloat16ES5_bZZZNS0_22logical_or_kernel_cudaERNS_14TensorIteratorEENKUlvE0_clEvENKUlvE8_clEvEUlS5_S5_E_EEEEvRNS_18TensorIteratorBaseERKT_EUliE_EEviT1_)
        /*2e64*/ 	.word	0x00000000


	//----- nvinfo : EIATTR_MIN_STACK_SIZE
	.align		4
.L_2020:
        /*2e68*/ 	.byte	0x04, 0x12
        /*2e6a*/ 	.short	(.L_2022 - .L_2021)
	.align		4
.L_2021:
        /*2e6c*/ 	.word	index@(_ZN2at6native27unrolled_elementwise_kernelINS0_13BinaryFunctorIN3c108BFloat16ES4_bZZZNS0_22logical_or_kernel_cudaERNS_14TensorIteratorEENKUlvE0_clEvENKUlvE8_clEvEUlS4_S4_E_EESt5arrayIPcLm3EELi4E23TrivialOffsetCalculatorILi2EjESE_ILi1EjENS0_6memory15LoadWithoutCastENSH_16StoreWithoutCastEEEviT_T0_T2_T3_T4_T5_)
        /*2e70*/ 	.word	0x00000000


	//----- nvinfo : EIATTR_MIN_STACK_SIZE
	.align		4
.L_2022:
        /*2e74*/ 	.byte	0x04, 0x12
        /*2e76*/ 	.short	(.L_2024 - .L_2023)
	.align		4
.L_2023:
        /*2e78*/ 	.word	index@(_ZN2at6native29vectorized_elementwise_kernelILi2ENS0_13BinaryFunctorIN3c108BFloat16ES4_bZZZNS0_22logical_or_kernel_cudaERNS_14TensorIteratorEENKUlvE0_clEvENKUlvE8_clEvEUlS4_S4_E_EESt5arrayIPcLm3EEEEviT0_T1_)
        /*2e7c*/ 	.word	0x00000000


	//----- nvinfo : EIATTR_MIN_STACK_SIZE
	.align		4
.L_2024:
        /*2e80*/ 	.byte	0x04, 0x12
        /*2e82*/ 	.short	(.L_2026 - .L_2025)
	.align		4
.L_2025:
        /*2e84*/ 	.word	index@(_ZN2at6native29vectorized_elementwise_kernelILi4ENS0_13BinaryFunctorIN3c108BFloat16ES4_bZZZNS0_22logical_or_kernel_cudaERNS_14TensorIteratorEENKUlvE0_clEvENKUlvE8_clEvEUlS4_S4_E_EESt5arrayIPcLm3EEEEviT0_T1_)
        /*2e88*/ 	.word	0x00000000


	//----- nvinfo : EIATTR_MIN_STACK_SIZE
	.align		4
.L_2026:
        /*2e8c*/ 	.byte	0x04, 0x12
        /*2e8e*/ 	.short	(.L_2028 - .L_2027)
	.align		4
.L_2027:
        /*2e90*/ 	.word	index@(_ZN2at6native29vectorized_elementwise_kernelILi8ENS0_13BinaryFunctorIN3c108BFloat16ES4_bZZZNS0_22logical_or_kernel_cudaERNS_14TensorIteratorEENKUlvE0_clEvENKUlvE8_clEvEUlS4_S4_E_EESt5arrayIPcLm3EEEEviT0_T1_)
        /*2e94*/ 	.word	0x00000000


	//----- nvinfo : EIATTR_MIN_STACK_SIZE
	.align		4
.L_2028:
        /*2e98*/ 	.byte	0x04, 0x12
        /*2e9a*/ 	.short	(.L_2030 - .L_2029)
	.align		4
.L_2029:
        /*2e9c*/ 	.word	index@(_ZN2at6native18elementwise_kernelILi128ELi4EZNS0_15gpu_kernel_implINS0_13AUnaryFunctorIbbbZZZNS0_22logical_or_kernel_cudaERNS_14TensorIteratorEENKUlvE0_clEvENKUlvE7_clEvEUlbbE_EEEEvRNS_18TensorIteratorBaseERKT_EUliE_EEviT1_)
        /*2ea0*/ 	.word	0x00000000


	//----- nvinfo : EIATTR_MIN_STACK_SIZE
	.align		4
.L_2030:
        /*2ea4*/ 	.byte	0x04, 0x12
        /*2ea6*/ 	.short	(.L_2032 - .L_2031)
	.align		4
.L_2031:
        /*2ea8*/ 	.word	index@(_ZN2at6native27unrolled_elementwise_kernelINS0_13AUnaryFunctorIbbbZZZNS0_22logical_or_kernel_cudaERNS_14TensorIteratorEENKUlvE0_clEvENKUlvE7_clEvEUlbbE_EESt5arrayIPcLm2EELi4E23TrivialOffsetCalculatorILi1EjESD_NS0_6memory12LoadWithCastILi1EEENSE_13StoreWithCastILi1EEEEEviT_T0_T2_T3_T4_T5_)
        /*2eac*/ 	.word	0x00000000


	//----- nvinfo : EIATTR_MIN_STACK_SIZE
	.align		4
.L_2032:
        /*2eb0*/ 	.byte	0x04, 0x12
        /*2eb2*/ 	.short	(.L_2034 - .L_2033)
	.align		4
.L_2033:
        /*2eb4*/ 	.word	index@(_ZN2at6native18elementwise_kernelILi128ELi4EZNS0_22gpu_kernel_impl_nocastINS0_13AUnaryFunctorIbbbZZZNS0_22logical_or_kernel_cudaERNS_14TensorIteratorEENKUlvE0_clEvENKUlvE7_clEvEUlbbE_EEEEvRNS_18TensorIteratorBaseERKT_EUliE_EEviT1_)
        /*2eb8*/ 	.word	0x00000000


	//----- nvinfo : EIATTR_MIN_STACK_SIZE
	.align		4
.L_2034:
        /*2ebc*/ 	.byte	0x04, 0x12
        /*2ebe*/ 	.short	(.L_2036 - .L_2035)
	.align		4
.L_2035:
        /*2ec0*/ 	.word	index@(_ZN2at6native27unrolled_elementwise_kernelINS0_13AUnaryFunctorIbbbZZZNS0_22logical_or_kernel_cudaERNS_14TensorIteratorEENKUlvE0_clEvENKUlvE7_clEvEUlbbE_EESt5arrayIPcLm2EELi4E23TrivialOffsetCalculatorILi1EjESD_NS0_6memory15LoadWithoutCastENSE_16StoreWithoutCastEEEviT_T0_T2_T3_T4_T5_)
        /*2ec4*/ 	.word	0x00000000


	//----- nvinfo : EIATTR_MIN_STACK_SIZE
	.align		4
.L_2036:
        /*2ec8*/ 	.byte	0x04, 0x12
        /*2eca*/ 	.short	(.L_2038 - .L_2037)
	.align		4
.L_2037:
        /*2ecc*/ 	.word	index@(_ZN2at6native29vectorized_elementwise_kernelILi2ENS0_13AUnaryFunctorIbbbZZZNS0_22logical_or_kernel_cudaERNS_14TensorIteratorEENKUlvE0_clEvENKUlvE7_clEvEUlbbE_EESt5arrayIPcLm2EEEEviT0_T1_)
        /*2ed0*/ 	.word	0x00000000


	//----- nvinfo : EIATTR_MIN_STACK_SIZE
	.align		4
.L_2038:
        /*2ed4*/ 	.byte	0x04, 0x12
        /*2ed6*/ 	.short	(.L_2040 - .L_2039)
	.align		4
.L_2039:
        /*2ed8*/ 	.word	index@(_ZN2at6native29vectorized_elementwise_kernelILi4ENS0_13AUnaryFunctorIbbbZZZNS0_22logical_or_kernel_cudaERNS_14TensorIteratorEENKUlvE0_clEvENKUlvE7_clEvEUlbbE_EESt5arrayIPcLm2EEEEviT0_T1_)
        /*2edc*/ 	.word	0x00000000


	//----- nvinfo : EIATTR_MIN_STACK_SIZE
	.align		4
.L_2040:
        /*2ee0*/ 	.byte	0x04, 0x12
        /*2ee2*/ 	.short	(.L_2042 - .L_2041)
	.align		4
.L_2041:
        /*2ee4*/ 	.word	index@(_ZN2at6native29vectorized_elementwise_kernelILi8ENS0_13AUnaryFunctorIbbbZZZNS0_22logical_or_kernel_cudaERNS_14TensorIteratorEENKUlvE0_clEvENKUlvE7_clEvEUlbbE_EESt5arrayIPcLm2EEEEviT0_T1_)
        /*2ee8*/ 	.word	0x00000000


	//----- nvinfo : EIATTR_MIN_STACK_SIZE
	.align		4
.L_2042:
        /*2eec*/ 	.byte	0x04, 0x12
        /*2eee*/ 	.short	(.L_2044 - .L_2043)
	.align		4
.L_2043:
        /*2ef0*/ 	.word	index@(_ZN2at6native18elementwise_kernelILi128ELi4EZNS0_15gpu_kernel_implINS0_13BinaryFunctorIbbbZZZNS0_22logical_or_kernel_cudaERNS_14TensorIteratorEENKUlvE0_clEvENKUlvE7_clEvEUlbbE_EEEEvRNS_18TensorIteratorBaseERKT_EUliE_EEviT1_)
        /*2ef4*/ 	.word	0x00000000


	//----- nvinfo : EIATTR_MIN_STACK_SIZE
	.align		4
.L_2044:
        /*2ef8*/ 	.byte	0x04, 0x12
        /*2efa*/ 	.short	(.L_2046 - .L_2045)
	.align		4
.L_2045:
        /*2efc*/ 	.word	index@(_ZN2at6native27unrolled_elementwise_kernelINS0_13BinaryFunctorIbbbZZZNS0_22logical_or_kernel_cudaERNS_14TensorIteratorEENKUlvE0_clEvENKUlvE7_clEvEUlbbE_EESt5arrayIPcLm3EELi4E23TrivialOffsetCalculatorILi2EjESC_ILi1EjENS0_6memory12LoadWithCastILi2EEENSF_13StoreWithCastILi1EEEEEviT_T0_T2_T3_T4_T5_)
        /*2f00*/ 	.word	0x00000000


	//----- nvinfo : EIATTR_MIN_STACK_SIZE
	.align		4
.L_2046:
        /*2f04*/ 	.byte	0x04, 0x12
        /*2f06*/ 	.short	(.L_2048 - .L_2047)
	.align		4
.L_2047:
        /*2f08*/ 	.word	index@(_ZN2at6native18elementwise_kernelILi128ELi4EZNS0_22gpu_kernel_impl_nocastINS0_13BinaryFunctorIbbbZZZNS0_22logical_or_kernel_cudaERNS_14TensorIteratorEENKUlvE0_clEvENKUlvE7_clEvEUlbbE_EEEEvRNS_18TensorIteratorBaseERKT_EUliE_EEviT1_)
        /*2f0c*/ 	.word	0x00000000


	//----- nvinfo : EIATTR_MIN_STACK_SIZE
	.align		4
.L_2048:
        /*2f10*/ 	.byte	0x04, 0x12
        /*2f12*/ 	.short	(.L_2050 - .L_2049)
	.align		4
.L_2049:
        /*2f14*/ 	.word	index@(_ZN2at6native27unrolled_elementwise_kernelINS0_13BinaryFunctorIbbbZZZNS0_22logical_or_kernel_cudaERNS_14TensorIteratorEENKUlvE0_clEvENKUlvE7_clEvEUlbbE_EESt5arrayIPcLm3EELi4E23TrivialOffsetCalculatorILi2EjESC_ILi1EjENS0_6memory15LoadWithoutCastENSF_16StoreWithoutCastEEEviT_T0_T2_T3_T4_T5_)
        /*2f18*/ 	.word	0x00000000


	//----- nvinfo : EIATTR_MIN_STACK_SIZE
	.align		4
.L_2050:
        /*2f1c*/ 	.byte	0x04, 0x12
        /*2f1e*/ 	.short	(.L_2052 - .L_2051)
	.align		4
.L_2051:
        /*2f20*/ 	.word	index@(_ZN2at6native29vectorized_elementwise_kernelILi2ENS0_13BinaryFunctorIbbbZZZNS0_22logical_or_kernel_cudaERNS_14TensorIteratorEENKUlvE0_clEvENKUlvE7_clEvEUlbbE_EESt5arrayIPcLm3EEEEviT0_T1_)
        /*2f24*/ 	.word	0x00000000


	//----- nvinfo : EIATTR_MIN_STACK_SIZE
	.align		4
.L_2052:
        /*2f28*/ 	.byte	0x04, 0x12
        /*2f2a*/ 	.short	(.L_2054 - .L_2053)
	.align		4
.L_2053:
        /*2f2c*/ 	.word	index@(_ZN2at6native29vectorized_elementwise_kernelILi4ENS0_13BinaryFunctorIbbbZZZNS0_22logical_or_kernel_cudaERNS_14TensorIteratorEENKUlvE0_clEvENKUlvE7_clEvEUlbbE_EESt5arrayIPcLm3EEEEviT0_T1_)
        /*2f30*/ 	.word	0x00000000


	//----- nvinfo : EIATTR_MIN_STACK_SIZE
	.align		4
.L_2054:
        /*2f34*/ 	.byte	0x04, 0x12
        /*2f36*/ 	.short	(.L_2056 - .L_2055)
	.align		4
.L_2055:
        /*2f38*/ 	.word	index@(_ZN2at6native29vectorized_elementwise_kernelILi8ENS0_13BinaryFunctorIbbbZZZNS0_22logical_or_kernel_cudaERNS_14TensorIteratorEENKUlvE0_clEvENKUlvE7_clEvEUlbbE_EESt5arrayIPcLm3EEEEviT0_T1_)
        /*2f3c*/ 	.word	0x00000000


	//----- nvinfo : EIATTR_MIN_STACK_SIZE
	.align		4
.L_2056:
        /*2f40*/ 	.byte	0x04, 0x12
        /*2f42*/ 	.short	(.L_2058 - .L_2057)
	.align		4
.L_2057:
        /*2f44*/ 	.word	index@(_ZN2at6native18elementwise_kernelILi128ELi4EZNS0_15gpu_kernel_implINS0_13AUnaryFunctorIN3c104HalfES5_bZZZNS0_22logical_or_kernel_cudaERNS_14TensorIteratorEENKUlvE0_clEvENKUlvE6_clEvEUlS5_S5_E_EEEEvRNS_18TensorIteratorBaseERKT_EUliE_EEviT1_)
        /*2f48*/ 	.word	0x00000000


	//----- nvinfo : EIATTR_MIN_STACK_SIZE
	.align		4
.L_2058:
        /*2f4c*/ 	.byte	0x04, 0x12
        /*2f4e*/ 	.short	(.L_2060 - .L_2059)
	.align		4
.L_2059:
        /*2f50*/ 	.word	index@(_ZN2at6native27unrolled_elementwise_kernelINS0_13AUnaryFunctorIN3c104HalfES4_bZZZNS0_22logical_or_kernel_cudaERNS_14TensorIteratorEENKUlvE0_clEvENKUlvE6_clEvEUlS4_S4_E_EESt5arrayIPcLm2EELi4E23TrivialOffsetCalculatorILi1EjESF_NS0_6memory12LoadWithCastILi1EEENSG_13StoreWithCastILi1EEEEEviT_T0_T2_T3_T4_T5_)
        /*2f54*/ 	.word	0x00000000


	//----- nvinfo : EIATTR_MIN_STACK_SIZE
	.align		4
.L_2060:
        /*2f58*/ 	.byte	0x04, 0x12
        /*2f5a*/ 	.short	(.L_2062 - .L_2061)
	.align		4
.L_2061:
        /*2f5c*/ 	.word	index@(_ZN2at6native18elementwise_kernelILi128ELi4EZNS0_22gpu_kernel_impl_nocastINS0_13AUnaryFunctorIN3c104HalfES5_bZZZNS0_22logical_or_kernel_cudaERNS_14TensorIteratorEENKUlvE0_clEvENKUlvE6_clEvEUlS5_S5_E_EEEEvRNS_18TensorIteratorBaseERKT_EUliE_EEviT1_)
        /*2f60*/ 	.word	0x00000000


	//----- nvinfo : EIATTR_MIN_STACK_SIZE
	.align		4
.L_2062:
        /*2f64*/ 	.byte	0x04, 0x12
        /*2f66*/ 	.short	(.L_2064 - .L_2063)
	.align		4
.L_2063:
        /*2f68*/ 	.word	index@(_ZN2at6native27unrolled_elementwise_kernelINS0_13AUnaryFunctorIN3c104HalfES4_bZZZNS0_22logical_or_kernel_cudaERNS_14TensorIteratorEENKUlvE0_clEvENKUlvE6_clEvEUlS4_S4_E_EESt5arrayIPcLm2EELi4E23TrivialOffsetCalculatorILi1EjESF_NS0_6memory15LoadWithoutCastENSG_16StoreWithoutCastEEEviT_T0_T2_T3_T4_T5_)
        /*2f6c*/ 	.word	0x00000000


	//----- nvinfo : EIATTR_MIN_STACK_SIZE
	.align		4
.L_2064:
        /*2f70*/ 	.byte	0x04, 0x12
        /*2f72*/ 	.short	(.L_2066 - .L_2065)
	.align		4
.L_2065:
        /*2f74*/ 	.word	index@(_ZN2at6native29vectorized_elementwise_kernelILi2ENS0_13AUnaryFunctorIN3c104HalfES4_bZZZNS0_22logical_or_kernel_cudaERNS_14TensorIteratorEENKUlvE0_clEvENKUlvE6_clEvEUlS4_S4_E_EESt5arrayIPcLm2EEEEviT0_T1_)
        /*2f78*/ 	.word	0x00000000


	//----- nvinfo : EIATTR_MIN_STACK_SIZE
	.align		4
.L_2066:
        /*2f7c*/ 	.byte	0x04, 0x12
        /*2f7e*/ 	.short	(.L_2068 - .L_2067)
	.align		4
.L_2067:
        /*2f80*/ 	.word	index@(_ZN2at6native29vectorized_elementwise_kernelILi4ENS0_13AUnaryFunctorIN3c104HalfES4_bZZZNS0_22logical_or_kernel_cudaERNS_14TensorIteratorEENKUlvE0_clEvENKUlvE6_clEvEUlS4_S4_E_EESt5arrayIPcLm2EEEEviT0_T1_)
        /*2f84*/ 	.word	0x00000000


	//----- nvinfo : EIATTR_MIN_STACK_SIZE
	.align		4
.L_2068:
        /*2f88*/ 	.byte	0x04, 0x12
        /*2f8a*/ 	.short	(.L_2070 - .L_2069)
	.align		4
.L_2069:
        /*2f8c*/ 	.word	index@(_ZN2at6native29vectorized_elementwise_kernelILi8ENS0_13AUnaryFunctorIN3c104HalfES4_bZZZNS0_22logical_or_kernel_cudaERNS_14TensorIteratorEENKUlvE0_clEvENKUlvE6_clEvEUlS4_S4_E_EESt5arrayIPcLm2EEEEviT0_T1_)
        /*2f90*/ 	.word	0x00000000


	//----- nvinfo : EIATTR_MIN_STACK_SIZE
	.align		4
.L_2070:
        /*2f94*/ 	.byte	0x04, 0x12
        /*2f96*/ 	.short	(.L_2072 - .L_2071)
	.align		4
.L_2071:
        /*2f98*/ 	.word	index@(_ZN2at6native18elementwise_kernelILi128ELi4EZNS0_15gpu_kernel_implINS0_13BinaryFunctorIN3c104HalfES5_bZZZNS0_22logical_or_kernel_cudaERNS_14TensorIteratorEENKUlvE0_clEvENKUlvE6_clEvEUlS5_S5_E_EEEEvRNS_18TensorIteratorBaseERKT_EUliE_EEviT1_)
        /*2f9c*/ 	.word	0x00000000


	//----- nvinfo : EIATTR_MIN_STACK_SIZE
	.align		4
.L_2072:
        /*2fa0*/ 	.byte	0x04, 0x12
        /*2fa2*/ 	.short	(.L_2074 - .L_2073)
	.align		4
.L_2073:
        /*2fa4*/ 	.word	index@(_ZN2at6native27unrolled_elementwise_kernelINS0_13BinaryFunctorIN3c104HalfES4_bZZZNS0_22logical_or_kernel_cudaERNS_14TensorIteratorEENKUlvE0_clEvENKUlvE6_clEvEUlS4_S4_E_EESt5arrayIPcLm3EELi4E23TrivialOffsetCalculatorILi2EjESE_ILi1EjENS0_6memory12LoadWithCastILi2EEENSH_13StoreWithCastILi1EEEEEviT_T0_T2_T3_T4_T5_)
        /*2fa8*/ 	.word	0x00000000


	//----- nvinfo : EIATTR_MIN_STACK_SIZE
	.align		4
.L_2074:
        /*2fac*/ 	.byte	0x04, 0x12
        /*2fae*/ 	.short	(.L_2076 - .L_2075)
	.align		4
.L_2075:
        /*2fb0*/ 	.word	index@(_ZN2at6native18elementwise_kernelILi128ELi4EZNS0_22gpu_kernel_impl_nocastINS0_13BinaryFunctorIN3c104HalfES5_bZZZNS0_22logical_or_kernel_cudaERNS_14TensorIteratorEENKUlvE0_clEvENKUlvE6_clEvEUlS5_S5_E_EEEEvRNS_18TensorIteratorBaseERKT_EUliE_EEviT1_)
        /*2fb4*/ 	.word	0x00000000


	//----- nvinfo : EIATTR_MIN_STACK_SIZE
	.align		4
.L_2076:
        /*2fb8*/ 	.byte	0x04, 0x12
        /*2fba*/ 	.short	(.L_2078 - .L_2077)
	.align		4
.L_2077:
        /*2fbc*/ 	.word	index@(_ZN2at6native27unrolled_elementwise_kernelINS0_13BinaryFunctorIN3c104HalfES4_bZZZNS0_22logical_or_kernel_cudaERNS_14TensorIteratorEENKUlvE0_clEvENKUlvE6_clEvEUlS4_S4_E_EESt5arrayIPcLm3EELi4E23TrivialOffsetCalculatorILi2EjESE_ILi1EjENS0_6memory15LoadWithoutCastENSH_16StoreWithoutCastEEEviT_T0_T2_T3_T4_T5_)
        /*2fc0*/ 	.word	0x00000000


	//----- nvinfo : EIATTR_MIN_STACK_SIZE
	.align		4
.L_2078:
        /*2fc4*/ 	.byte	0x04, 0x12
        /*2fc6*/ 	.short	(.L_2080 - .L_2079)
	.align		4
.L_2079:
        /*2fc8*/ 	.word	index@(_ZN2at6native29vectorized_elementwise_kernelILi2ENS0_13BinaryFunctorIN3c104HalfES4_bZZZNS0_22logical_or_kernel_cudaERNS_14TensorIteratorEENKUlvE0_clEvENKUlvE6_clEvEUlS4_S4_E_EESt5arrayIPcLm3EEEEviT0_T1_)
        /*2fcc*/ 	.word	0x00000000


	//----- nvinfo : EIATTR_MIN_STACK_SIZE
	.align		4
.L_2080:
        /*2fd0*/ 	.byte	0x04, 0x12
        /*2fd2*/ 	.short	(.L_2082 - .L_2081)
	.align		4
.L_2081:
        /*2fd4*/ 	.word	index@(_ZN2at6native29vectorized_elementwise_kernelILi4ENS0_13BinaryFunctorIN3c104HalfES4_bZZZNS0_22logical_or_kernel_cudaERNS_14TensorIteratorEENKUlvE0_clEvENKUlvE6_clEvEUlS4_S4_E_EESt5arrayIPcLm3EEEEviT0_T1_)
        /*2fd8*/ 	.word	0x00000000


	//----- nvinfo : EIATTR_MIN_STACK_SIZE
	.align		4
.L_2082:
        /*2fdc*/ 	.byte	0x04, 0x12
        /*2fde*/ 	.short	(.L_2084 - .L_2083)
	.align		4
.L_2083:
        /*2fe0*/ 	.word	index@(_ZN2at6native29vectorized_elementwise_kernelILi8ENS0_13BinaryFunctorIN3c104HalfES4_bZZZNS0_22logical_or_kernel_cudaERNS_14TensorIteratorEENKUlvE0_clEvENKUlvE6_clEvEUlS4_S4_E_EESt5arrayIPcLm3EEEEviT0_T1_)
        /*2fe4*/ 	.word	0x00000000


	//----- nvinfo : EIATTR_MIN_STACK_SIZE
	.align		4
.L_2084:
        /*2fe8*/ 	.byte	0x04, 0x12
        /*2fea*/ 	.short	(.L_2086 - .L_2085)
	.align		4
.L_2085:
        /*2fec*/ 	.word	index@(_ZN2at6native18elementwise_kernelILi128ELi4EZNS0_15gpu_kernel_implINS0_13AUnaryFunctorIffbZZZNS0_22logical_or_kernel_cudaERNS_14TensorIteratorEENKUlvE0_clEvENKUlvE5_clEvEUlffE_EEEEvRNS_18TensorIteratorBaseERKT_EUliE_EEviT1_)
        /*2ff0*/ 	.word	0x00000000


	//----- nvinfo : EIATTR_MIN_STACK_SIZE
	.align		4
.L_2086:
        /*2ff4*/ 	.byte	0x04, 0x12
        /*2ff6*/ 	.short	(.L_2088 - .L_2087)
	.align		4
.L_2087:
        /*2ff8*/ 	.word	index@(_ZN2at6native27unrolled_elementwise_kernelINS0_13AUnaryFunctorIffbZZZNS0_22logical_or_kernel_cudaERNS_14TensorIteratorEENKUlvE0_clEvENKUlvE5_clEvEUlffE_EESt5arrayIPcLm2EELi4E23TrivialOffsetCalculatorILi1EjESD_NS0_6memory12LoadWithCastILi1EEENSE_13StoreWithCastILi1EEEEEviT_T0_T2_T3_T4_T5_)
        /*2ffc*/ 	.word	0x00000000


	//----- nvinfo : EIATTR_MIN_STACK_SIZE
	.align		4
.L_2088:
        /*3000*/ 	.byte	0x04, 0x12
        /*3002*/ 	.short	(.L_2090 - .L_2089)
	.align		4
.L_2089:
        /*3004*/ 	.word	index@(_ZN2at6native18elementwise_kernelILi128ELi4EZNS0_22gpu_kernel_impl_nocastINS0_13AUnaryFunctorIffbZZZNS0_22logical_or_kernel_cudaERNS_14TensorIteratorEENKUlvE0_clEvENKUlvE5_clEvEUlffE_EEEEvRNS_18TensorIteratorBaseERKT_EUliE_EEviT1_)
        /*3008*/ 	.word	0x00000000


	//----- nvinfo : EIATTR_MIN_STACK_SIZE
	.align		4
.L_2090:
        /*300c*/ 	.byte	0x04, 0x12
        /*300e*/ 	.short	(.L_2092 - .L_2091)
	.align		4
.L_2091:
        /*3010*/ 	.word	index@(_ZN2at6native27unrolled_elementwise_kernelINS0_13AUnaryFunctorIffbZZZNS0_22logical_or_kernel_cudaERNS_14TensorIteratorEENKUlvE0_clEvENKUlvE5_clEvEUlffE_EESt5arrayIPcLm2EELi4E23TrivialOffsetCalculatorILi1EjESD_NS0_6memory15LoadWithoutCastENSE_16StoreWithoutCastEEEviT_T0_T2_T3_T4_T5_)
        /*3014*/ 	.word	0x00000000


	//----- nvinfo : EIATTR_MIN_STACK_SIZE
	.align		4
.L_2092:
        /*3018*/ 	.byte	0x04, 0x12
        /*301a*/ 	.short	(.L_2094 - .L_2093)
	.align		4
.L_2093:
        /*301c*/ 	.word	index@(_ZN2at6native29vectorized_elementwise_kernelILi2ENS0_13AUnaryFunctorIffbZZZNS0_22logical_or_kernel_cudaERNS_14TensorIteratorEENKUlvE0_clEvENKUlvE5_clEvEUlffE_EESt5arrayIPcLm2EEEEviT0_T1_)
        /*3020*/ 	.word	0x00000000


	//----- nvinfo : EIATTR_MIN_STACK_SIZE
	.align		4
.L_2094:
        /*3024*/ 	.byte	0x04, 0x12
        /*3026*/ 	.short	(.L_2096 - .L_2095)
	.align		4
.L_2095:
        /*3028*/ 	.word	index@(_ZN2at6native29vectorized_elementwise_kernelILi4ENS0_13AUnaryFunctorIffbZZZNS0_22logical_or_kernel_cudaERNS_14TensorIteratorEENKUlvE0_clEvENKUlvE5_clEvEUlffE_EESt5arrayIPcLm2EEEEviT0_T1_)
        /*302c*/ 	.word	0x00000000


	//----- nvinfo : EIATTR_MIN_STACK_SIZE
	.align		4
.L_2096:
        /*3030*/ 	.byte	0x04, 0x12
        /*3032*/ 	.short	(.L_2098 - .L_2097)
	.align		4
.L_2097:
        /*3034*/ 	.word	index@(_ZN2at6native29vectorized_elementwise_kernelILi8ENS0_13AUnaryFunctorIffbZZZNS0_22logical_or_kernel_cudaERNS_14TensorIteratorEENKUlvE0_clEvENKUlvE5_clEvEUlffE_EESt5arrayIPcLm2EEEEviT0_T1_)
        /*3038*/ 	.word	0x00000000


	//----- nvinfo : EIATTR_MIN_STACK_SIZE
	.align		4
.L_2098:
        /*303c*/ 	.byte	0x04, 0x12
        /*303e*/ 	.short	(.L_2100 - .L_2099)
	.align		4
.L_2099:
        /*3040*/ 	.word	index@(_ZN2at6native18elementwise_kernelILi128ELi4EZNS0_15gpu_kernel_implINS0_13BinaryFunctorIffbZZZNS0_22logical_or_kernel_cudaERNS_14TensorIteratorEENKUlvE0_clEvENKUlvE5_clEvEUlffE_EEEEvRNS_18TensorIteratorBaseERKT_EUliE_EEviT1_)
        /*3044*/ 	.word	0x00000000


	//----- nvinfo : EIATTR_MIN_STACK_SIZE
	.align		4
.L_2100:
        /*3048*/ 	.byte	0x04, 0x12
        /*304a*/ 	.short	(.L_2102 - .L_2101)
	.align		4
.L_2101:
        /*304c*/ 	.word	index@(_ZN2at6native27unrolled_elementwise_kernelINS0_13BinaryFunctorIffbZZZNS0_22logical_or_kernel_cudaERNS_14TensorIteratorEENKUlvE0_clEvENKUlvE5_clEvEUlffE_EESt5arrayIPcLm3EELi4E23TrivialOffsetCalculatorILi2EjESC_ILi1EjENS0_6memory12LoadWithCastILi2EEENSF_13StoreWithCastILi1EEEEEviT_T0_T2_T3_T4_T5_)
        /*3050*/ 	.word	0x00000000


	//----- nvinfo : EIATTR_MIN_STACK_SIZE
	.align		4
.L_2102:
        /*3054*/ 	.byte	0x04, 0x12
        /*3056*/ 	.short	(.L_2104 - .L_2103)
	.align		4
.L_2103:
        /*3058*/ 	.word	index@(_ZN2at6native18elementwise_kernelILi128ELi4EZNS0_22gpu_kernel_impl_nocastINS0_13BinaryFunctorIffbZZZNS0_22logical_or_kernel_cudaERNS_14TensorIteratorEENKUlvE0_clEvENKUlvE5_clEvEUlffE_EEEEvRNS_18TensorIteratorBaseERKT_EUliE_EEviT1_)
        /*305c*/ 	.word	0x00000000


	//----- nvinfo : EIATTR_MIN_STACK_SIZE
	.align		4
.L_2104:
        /*3060*/ 	.byte	0x04, 0x12
        /*3062*/ 	.short	(.L_2106 - .L_2105)
	.align		4
.L_2105:
        /*3064*/ 	.word	index@(_ZN2at6native27unrolled_elementwise_kernelINS0_13BinaryFunctorIffbZZZNS0_22logical_or_kernel_cudaERNS_14TensorIteratorEENKUlvE0_clEvENKUlvE5_clEvEUlffE_EESt5arrayIPcLm3EELi4E23TrivialOffsetCalculatorILi2EjESC_ILi1EjENS0_6memory15LoadWithoutCastENSF_16StoreWithoutCastEEEviT_T0_T2_T3_T4_T5_)
        /*3068*/ 	.word	0x00000000


	//----- nvinfo : EIATTR_MIN_STACK_SIZE
	.align		4
.L_2106:
        /*306c*/ 	.byte	0x04, 0x12
        /*306e*/ 	.short	(.L_2108 - .L_2107)
	.align		4
.L_2107:
        /*3070*/ 	.word	index@(_ZN2at6native29vectorized_elementwise_kernelILi2ENS0_13BinaryFunctorIffbZZZNS0_22logical_or_kernel_cudaERNS_14TensorIteratorEENKUlvE0_clEvENKUlvE5_clEvEUlffE_EESt5arrayIPcLm3EEEEviT0_T1_)
        /*3074*/ 	.word	0x00000000


	//----- nvinfo : EIATTR_MIN_STACK_SIZE
	.align		4
.L_2108:
        /*3078*/ 	.byte	0x04, 0x12
        /*307a*/ 	.short	(.L_2110 - .L_2109)
	.align		4
.L_2109:
        /*307c*/ 	.word	index@(_ZN2at6native29vectorized_elementwise_kernelILi4ENS0_13BinaryFunctorIffbZZZNS0_22logical_or_kernel_cudaERNS_14TensorIteratorEENKUlvE0_clEvENKUlvE5_clEvEUlffE_EESt5arrayIPcLm3EEEEviT0_T1_)
        /*3080*/ 	.word	0x00000000


	//----- nvinfo : EIATTR_MIN_STACK_SIZE
	.align		4
.L_2110:
        /*3084*/ 	.byte	0x04, 0x12
        /*3086*/ 	.short	(.L_2112 - .L_2111)
	.align		4
.L_2111:
        /*3088*/ 	.word	index@(_ZN2at6native29vectorized_elementwise_kernelILi8ENS0_13BinaryFunctorIffbZZZNS0_22logical_or_kernel_cudaERNS_14TensorIteratorEENKUlvE0_clEvENKUlvE5_clEvEUlffE_EESt5arrayIPcLm3EEEEviT0_T1_)
        /*308c*/ 	.word	0x00000000


	//----- nvinfo : EIATTR_MIN_STACK_SIZE
	.align		4
.L_2112:
        /*3090*/ 	.byte	0x04, 0x12
        /*3092*/ 	.short	(.L_2114 - .L_2113)
	.align		4
.L_2113:
        /*3094*/ 	.word	index@(_ZN2at6native18elementwise_kernelILi128ELi4EZNS0_15gpu_kernel_implINS0_13AUnaryFunctorIddbZZZNS0_22logical_or_kernel_cudaERNS_14TensorIteratorEENKUlvE0_clEvENKUlvE4_clEvEUlddE_EEEEvRNS_18TensorIteratorBaseERKT_EUliE_EEviT1_)
        /*3098*/ 	.word	0x00000000


	//----- nvinfo : EIATTR_MIN_STACK_SIZE
	.align		4
.L_2114:
        /*309c*/ 	.byte	0x04, 0x12
        /*309e*/ 	.short	(.L_2116 - .L_2115)
	.align		4
.L_2115:
        /*30a0*/ 	.word	index@(_ZN2at6native27unrolled_elementwise_kernelINS0_13AUnaryFunctorIddbZZZNS0_22logical_or_kernel_cudaERNS_14TensorIteratorEENKUlvE0_clEvENKUlvE4_clEvEUlddE_EESt5arrayIPcLm2EELi4E23TrivialOffsetCalculatorILi1EjESD_NS0_6memory12LoadWithCastILi1EEENSE_13StoreWithCastILi1EEEEEviT_T0_T2_T3_T4_T5_)
        /*30a4*/ 	.word	0x00000000


	//----- nvinfo : EIATTR_MIN_STACK_SIZE
	.align		4
.L_2116:
        /*30a8*/ 	.byte	0x04, 0x12
        /*30aa*/ 	.short	(.L_2118 - .L_2117)
	.align		4
.L_2117:
        /*30ac*/ 	.word	index@(_ZN2at6native18elementwise_kernelILi128ELi4EZNS0_22gpu_kernel_impl_nocastINS0_13AUnaryFunctorIddbZZZNS0_22logical_or_kernel_cudaERNS_14TensorIteratorEENKUlvE0_clEvENKUlvE4_clEvEUlddE_EEEEvRNS_18TensorIteratorBaseERKT_EUliE_EEviT1_)
        /*30b0*/ 	.word	0x00000000


	//----- nvinfo : EIATTR_MIN_STACK_SIZE
	.align		4
.L_2118:
        /*30b4*/ 	.byte	0x04, 0x12
        /*30b6*/ 	.short	(.L_2120 - .L_2119)
	.align		4
.L_2119:
        /*30b8*/ 	.word	index@(_ZN2at6native27unrolled_elementwise_kernelINS0_13AUnaryFunctorIddbZZZNS0_22logical_or_kernel_cudaERNS_14TensorIteratorEENKUlvE0_clEvENKUlvE4_clEvEUlddE_EESt5arrayIPcLm2EELi4E23TrivialOffsetCalculatorILi1EjESD_NS0_6memory15LoadWithoutCastENSE_16StoreWithoutCastEEEviT_T0_T2_T3_T4_T5_)
        /*30bc*/ 	.word	0x00000000


	//----- nvinfo : EIATTR_MIN_STACK_SIZE
	.align		4
.L_2120:
        /*30c0*/ 	.byte	0x04, 0x12
        /*30c2*/ 	.short	(.L_2122 - .L_2121)
	.align		4
.L_2121:
        /*30c4*/ 	.word	index@(_ZN2at6native29vectorized_elementwise_kernelILi2ENS0_13AUnaryFunctorIddbZZZNS0_22logical_or_kernel_cudaERNS_14TensorIteratorEENKUlvE0_clEvENKUlvE4_clEvEUlddE_EESt5arrayIPcLm2EEEEviT0_T1_)
        /*30c8*/ 	.word	0x00000000


	//----- nvinfo : EIATTR_MIN_STACK_SIZE
	.align		4
.L_2122:
        /*30cc*/ 	.byte	0x04, 0x12
        /*30ce*/ 	.short	(.L_2124 - .L_2123)
	.align		4
.L_2123:
        /*30d0*/ 	.word	index@(_ZN2at6native29vectorized_elementwise_kernelILi4ENS0_13AUnaryFunctorIddbZZZNS0_22logical_or_kernel_cudaERNS_14TensorIteratorEENKUlvE0_clEvENKUlvE4_clEvEUlddE_EESt5arrayIPcLm2EEEEviT0_T1_)
        /*30d4*/ 	.word	0x00000000


	//----- nvinfo : EIATTR_MIN_STACK_SIZE
	.align		4
.L_2124:
        /*30d8*/ 	.byte	0x04, 0x12
        /*30da*/ 	.short	(.L_2126 - .L_2125)
	.align		4
.L_2125:
        /*30dc*/ 	.word	index@(_ZN2at6native29vectorized_elementwise_kernelILi8ENS0_13AUnaryFunctorIddbZZZNS0_22logical_or_kernel_cudaERNS_14TensorIteratorEENKUlvE0_clEvENKUlvE4_clEvEUlddE_EESt5arrayIPcLm2EEEEviT0_T1_)
        /*30e0*/ 	.word	0x00000000


	//----- nvinfo : EIATTR_MIN_STACK_SIZE
	.align		4
.L_2126:
        /*30e4*/ 	.byte	0x04, 0x12
        /*30e6*/ 	.short	(.L_2128 - .L_2127)
	.align		4
.L_2127:
        /*30e8*/ 	.word	index@(_ZN2at6native18elementwise_kernelILi128ELi4EZNS0_15gpu_kernel_implINS0_13BinaryFunctorIddbZZZNS0_22logical_or_kernel_cudaERNS_14TensorIteratorEENKUlvE0_clEvENKUlvE4_clEvEUlddE_EEEEvRNS_18TensorIteratorBaseERKT_EUliE_EEviT1_)
        /*30ec*/ 	.word	0x00000000


	//----- nvinfo : EIATTR_MIN_STACK_SIZE
	.align		4
.L_2128:
        /*30f0*/ 	.byte	0x04, 0x12
        /*30f2*/ 	.short	(.L_2130 - .L_2129)
	.align		4
.L_2129:
        /*30f4*/ 	.word	index@(_ZN2at6native27unrolled_elementwise_kernelINS0_13BinaryFunctorIddbZZZNS0_22logical_or_kernel_cudaERNS_14TensorIteratorEENKUlvE0_clEvENKUlvE4_clEvEUlddE_EESt5arrayIPcLm3EELi4E23TrivialOffsetCalculatorILi2EjESC_ILi1EjENS0_6memory12LoadWithCastILi2EEENSF_13StoreWithCastILi1EEEEEviT_T0_T2_T3_T4_T5_)
        /*30f8*/ 	.word	0x00000000


	//----- nvinfo : EIATTR_MIN_STACK_SIZE
	.align		4
.L_2130:
        /*30fc*/ 	.byte	0x04, 0x12
        /*30fe*/ 	.short	(.L_2132 - .L_2131)
	.align		4
.L_2131:
        /*3100*/ 	.word	index@(_ZN2at6native18elementwise_kernelILi128ELi4EZNS0_22gpu_kernel_impl_nocastINS0_13BinaryFunctorIddbZZZNS0_22logical_or_kernel_cudaERNS_14TensorIteratorEENKUlvE0_clEvENKUlvE4_clEvEUlddE_EEEEvRNS_18TensorIteratorBaseERKT_EUliE_EEviT1_)
        /*3104*/ 	.word	0x00000000


	//----- nvinfo : EIATTR_MIN_STACK_SIZE
	.align		4
.L_2132:
        /*3108*/ 	.byte	0x04, 0x12
        /*310a*/ 	.short	(.L_2134 - .L_2133)
	.align		4
.L_2133:
        /*310c*/ 	.word	index@(_ZN2at6native27unrolled_elementwise_kernelINS0_13BinaryFunctorIddbZZZNS0_22logical_or_kernel_cudaERNS_14TensorIteratorEENKUlvE0_clEvENKUlvE4_clEvEUlddE_EESt5arrayIPcLm3EELi4E23TrivialOffsetCalculatorILi2EjESC_ILi1EjENS0_6memory15LoadWithoutCastENSF_16StoreWithoutCastEEEviT_T0_T2_T3_T4_T5_)
        /*3110*/ 	.word	0x00000000


	//----- nvinfo : EIATTR_MIN_STACK_SIZE
	.align		4
.L_2134:
        /*3114*/ 	.byte	0x04, 0x12
        /*3116*/ 	.short	(.L_2136 - .L_2135)
	.align		4
.L_2135:
        /*3118*/ 	.word	index@(_ZN2at6native29vectorized_elementwise_kernelILi2ENS0_13BinaryFunctorIddbZZZNS0_22logical_or_kernel_cudaERNS_14TensorIteratorEENKUlvE0_clEvENKUlvE4_clEvEUlddE_EESt5arrayIPcLm3EEEEviT0_T1_)
        /*311c*/ 	.word	0x00000000


	//----- nvinfo : EIATTR_MIN_STACK_SIZE
	.align		4
.L_2136:
        /*3120*/ 	.byte	0x04, 0x12
        /*3122*/ 	.short	(.L_2138 - .L_2137)
	.align		4
.L_2137:
        /*3124*/ 	.word	index@(_ZN2at6native29vectorized_elementwise_kernelILi4ENS0_13BinaryFunctorIddbZZZNS0_22logical_or_kernel_cudaERNS_14TensorIteratorEENKUlvE0_clEvENKUlvE4_clEvEUlddE_EESt5arrayIPcLm3EEEEviT0_T1_)
        /*3128*/ 	.word	0x00000000


	//----- nvinfo : EIATTR_MIN_STACK_SIZE
	.align		4
.L_2138:
        /*312c*/ 	.byte	0x04, 0x12
        /*312e*/ 	.short	(.L_2140 - .L_2139)
	.align		4
.L_2139:
        /*3130*/ 	.word	index@(_ZN2at6native29vectorized_elementwise_kernelILi8ENS0_13BinaryFunctorIddbZZZNS0_22logical_or_kernel_cudaERNS_14TensorIteratorEENKUlvE0_clEvENKUlvE4_clEvEUlddE_EESt5arrayIPcLm3EEEEviT0_T1_)
        /*3134*/ 	.word	0x00000000


	//----- nvinfo : EIATTR_MIN_STACK_SIZE
	.align		4
.L_2140:
        /*3138*/ 	.byte	0x04, 0x12
        /*313a*/ 	.short	(.L_2142 - .L_2141)
	.align		4
.L_2141:
        /*313c*/ 	.word	index@(_ZN2at6native18elementwise_kernelILi128ELi4EZNS0_15gpu_kernel_implINS0_13AUnaryFunctorIssbZZZNS0_22logical_or_kernel_cudaERNS_14TensorIteratorEENKUlvE0_clEvENKUlvE3_clEvEUlssE_EEEEvRNS_18TensorIteratorBaseERKT_EUliE_EEviT1_)
        /*3140*/ 	.word	0x00000000


	//----- nvinfo : EIATTR_MIN_STACK_SIZE
	.align		4
.L_2142:
        /*3144*/ 	.byte	0x04, 0x12
        /*3146*/ 	.short	(.L_2144 - .L_2143)
	.align		4
.L_2143:
        /*3148*/ 	.word	index@(_ZN2at6native27unrolled_elementwise_kernelINS0_13AUnaryFunctorIssbZZZNS0_22logical_or_kernel_cudaERNS_14TensorIteratorEENKUlvE0_clEvENKUlvE3_clEvEUlssE_EESt5arrayIPcLm2EELi4E23TrivialOffsetCalculatorILi1EjESD_NS0_6memory12LoadWithCastILi1EEENSE_13StoreWithCastILi1EEEEEviT_T0_T2_T3_T4_T5_)
        /*314c*/ 	.word	0x00000000


	//----- nvinfo : EIATTR_MIN_STACK_SIZE
	.align		4
.L_2144:
        /*3150*/ 	.byte	0x04, 0x12
        /*3152*/ 	.short	(.L_2146 - .L_2145)
	.align		4
.L_2145:
        /*3154*/ 	.word	index@(_ZN2at6native18elementwise_kernelILi128ELi4EZNS0_22gpu_kernel_impl_nocastINS0_13AUnaryFunctorIssbZZZNS0_22logical_or_kernel_cudaERNS_14TensorIteratorEENKUlvE0_clEvENKUlvE3_clEvEUlssE_EEEEvRNS_18TensorIteratorBaseERKT_EUliE_EEviT1_)
        /*3158*/ 	.word	0x00000000


	//----- nvinfo : EIATTR_MIN_STACK_SIZE
	.align		4
.L_2146:
        /*315c*/ 	.byte	0x04, 0x12
        /*315e*/ 	.short	(.L_2148 - .L_2147)
	.align		4
.L_2147:
        /*3160*/ 	.word	index@(_ZN2at6native27unrolled_elementwise_kernelINS0_13AUnaryFunctorIssbZZZNS0_22logical_or_kernel_cudaERNS_14TensorIteratorEENKUlvE0_clEvENKUlvE3_clEvEUlssE_EESt5arrayIPcLm2EELi4E23TrivialOffsetCalculatorILi1EjESD_NS0_6memory15LoadWithoutCastENSE_16StoreWithoutCastEEEviT_T0_T2_T3_T4_T5_)
        /*3164*/ 	.word	0x00000000


	//----- nvinfo : EIATTR_MIN_STACK_SIZE
	.align		4
.L_2148:
        /*3168*/ 	.byte	0x04, 0x12
        /*316a*/ 	.short	(.L_2150 - .L_2149)
	.align		4
.L_2149:
        /*316c*/ 	.word	index@(_ZN2at6native29vectorized_elementwise_kernelILi2ENS0_13AUnaryFunctorIssbZZZNS0_22logical_or_kernel_cudaERNS_14TensorIteratorEENKUlvE0_clEvENKUlvE3_clEvEUlssE_EESt5arrayIPcLm2EEEEviT0_T1_)
        /*3170*/ 	.word	0x00000000


	//----- nvinfo : EIATTR_MIN_STACK_SIZE
	.align		4
.L_2150:
        /*3174*/ 	.byte	0x04, 0x12
        /*3176*/ 	.short	(.L_2152 - .L_2151)
	.align		4
.L_2151:
        /*3178*/ 	.word	index@(_ZN2at6native29vectorized_elementwise_kernelILi4ENS0_13AUnaryFunctorIssbZZZNS0_22logical_or_kernel_cudaERNS_14TensorIteratorEENKUlvE0_clEvENKUlvE3_clEvEUlssE_EESt5arrayIPcLm2EEEEviT0_T1_)
        /*317c*/ 	.word	0x00000000


	//----- nvinfo : EIATTR_MIN_STACK_SIZE
	.align		4
.L_2152:
        /*3180*/ 	.byte	0x04, 0x12
        /*3182*/ 	.short	(.L_2154 - .L_2153)
	.align		4
.L_2153:
        /*3184*/ 	.word	index@(_ZN2at6native29vectorized_elementwise_kernelILi8ENS0_13AUnaryFunctorIssbZZZNS0_22logical_or_kernel_cudaERNS_14TensorIteratorEENKUlvE0_clEvENKUlvE3_clEvEUlssE_EESt5arrayIPcLm2EEEEviT0_T1_)
        /*3188*/ 	.word	0x00000000


	//----- nvinfo : EIATTR_MIN_STACK_SIZE
	.align		4
.L_2154:
        /*318c*/ 	.byte	0x04, 0x12
        /*318e*/ 	.short	(.L_2156 - .L_2155)
	.align		4
.L_2155:
        /*3190*/ 	.word	index@(_ZN2at6native18elementwise_kernelILi128ELi4EZNS0_15gpu_kernel_implINS0_13BinaryFunctorIssbZZZNS0_22logical_or_kernel_cudaERNS_14TensorIteratorEENKUlvE0_clEvENKUlvE3_clEvEUlssE_EEEEvRNS_18TensorIteratorBaseERKT_EUliE_EEviT1_)
        /*3194*/ 	.word	0x00000000


	//----- nvinfo : EIATTR_MIN_STACK_SIZE
	.align		4
.L_2156:
        /*3198*/ 	.byte	0x04, 0x12
        /*319a*/ 	.short	(.L_2158 - .L_2157)
	.align		4
.L_2157:
        /*319c*/ 	.word	index@(_ZN2at6native27unrolled_elementwise_kernelINS0_13BinaryFunctorIssbZZZNS0_22logical_or_kernel_cudaERNS_14TensorIteratorEENKUlvE0_clEvENKUlvE3_clEvEUlssE_EESt5arrayIPcLm3EELi4E23TrivialOffsetCalculatorILi2EjESC_ILi1EjENS0_6memory12LoadWithCastILi2EEENSF_13StoreWithCastILi1EEEEEviT_T0_T2_T3_T4_T5_)
        /*31a0*/ 	.word	0x00000000


	//----- nvinfo : EIATTR_MIN_STACK_SIZE
	.align		4
.L_2158:
        /*31a4*/ 	.byte	0x04, 0x12
        /*31a6*/ 	.short	(.L_2160 - .L_2159)
	.align		4
.L_2159:
        /*31a8*/ 	.word	index@(_ZN2at6native18elementwise_kernelILi128ELi4EZNS0_22gpu_kernel_impl_nocastINS0_13BinaryFunctorIssbZZZNS0_22logical_or_kernel_cudaERNS_14TensorIteratorEENKUlvE0_clEvENKUlvE3_clEvEUlssE_EEEEvRNS_18TensorIteratorBaseERKT_EUliE_EEviT1_)
        /*31ac*/ 	.word	0x00000000


	//----- nvinfo : EIATTR_MIN_STACK_SIZE
	.align		4
.L_2160:
        /*31b0*/ 	.byte	0x04, 0x12
        /*31b2*/ 	.short	(.L_2162 - .L_2161)
	.align		4
.L_2161:
        /*31b4*/ 	.word	index@(_ZN2at6native27unrolled_elementwise_kernelINS0_13BinaryFunctorIssbZZZNS0_22logical_or_kernel_cudaERNS_14TensorIteratorEENKUlvE0_clEvENKUlvE3_clEvEUlssE_EESt5arrayIPcLm3EELi4E23TrivialOffsetCalculatorILi2EjESC_ILi1EjENS0_6memory15LoadWithoutCastENSF_16StoreWithoutCastEEEviT_T0_T2_T3_T4_T5_)
        /*31b8*/ 	.word	0x00000000


	//----- nvinfo : EIATTR_MIN_STACK_SIZE
	.align		4
.L_2162:
        /*31bc*/ 	.byte	0x04, 0x12
        /*31be*/ 	.short	(.L_2164 - .L_2163)
	.align		4
.L_2163:
        /*31c0*/ 	.word	index@(_ZN2at6native29vectorized_elementwise_kernelILi2ENS0_13BinaryFunctorIssbZZZNS0_22logical_or_kernel_cudaERNS_14TensorIteratorEENKUlvE0_clEvENKUlvE3_clEvEUlssE_EESt5arrayIPcLm3EEEEviT0_T1_)
        /*31c4*/ 	.word	0x00000000


	//----- nvinfo : EIATTR_MIN_STACK_SIZE
	.align		4
.L_2164:
        /*31c8*/ 	.byte	0x04, 0x12
        /*31ca*/ 	.short	(.L_2166 - .L_2165)
	.align		4
.L_2165:
        /*31cc*/ 	.word	index@(_ZN2at6native29vectorized_elementwise_kernelILi4ENS0_13BinaryFunctorIssbZZZNS0_22logical_or_kernel_cudaERNS_14TensorIteratorEENKUlvE0_clEvENKUlvE3_clEvEUlssE_EESt5arrayIPcLm3EEEEviT0_T1_)
        /*31d0*/ 	.word	0x00000000


	//----- nvinfo : EIATTR_MIN_STACK_SIZE
	.align		4
.L_2166:
        /*31d4*/ 	.byte	0x04, 0x12
        /*31d6*/ 	.short	(.L_2168 - .L_2167)
	.align		4
.L_2167:
        /*31d8*/ 	.word	index@(_ZN2at6native29vectorized_elementwise_kernelILi8ENS0_13BinaryFunctorIssbZZZNS0_22logical_or_kernel_cudaERNS_14TensorIteratorEENKUlvE0_clEvENKUlvE3_clEvEUlssE_EESt5arrayIPcLm3EEEEviT0_T1_)
        /*31dc*/ 	.word	0x00000000


	//----- nvinfo : EIATTR_MIN_STACK_SIZE
	.align		4
.L_2168:
        /*31e0*/ 	.byte	0x04, 0x12
        /*31e2*/ 	.short	(.L_2170 - .L_2169)
	.align		4
.L_2169:
        /*31e4*/ 	.word	index@(_ZN2at6native18elementwise_kernelILi128ELi4EZNS0_15gpu_kernel_implINS0_13AUnaryFunctorIllbZZZNS0_22logical_or_kernel_cudaERNS_14TensorIteratorEENKUlvE0_clEvENKUlvE2_clEvEUlllE_EEEEvRNS_18TensorIteratorBaseERKT_EUliE_EEviT1_)
        /*31e8*/ 	.word	0x00000000


	//----- nvinfo : EIATTR_MIN_STACK_SIZE
	.align		4
.L_2170:
        /*31ec*/ 	.byte	0x04, 0x12
        /*31ee*/ 	.short	(.L_2172 - .L_2171)
	.align		4
.L_2171:
        /*31f0*/ 	.word	index@(_ZN2at6native27unrolled_elementwise_kernelINS0_13AUnaryFunctorIllbZZZNS0_22logical_or_kernel_cudaERNS_14TensorIteratorEENKUlvE0_clEvENKUlvE2_clEvEUlllE_EESt5arrayIPcLm2EELi4E23TrivialOffsetCalculatorILi1EjESD_NS0_6memory12LoadWithCastILi1EEENSE_13StoreWithCastILi1EEEEEviT_T0_T2_T3_T4_T5_)
        /*31f4*/ 	.word	0x00000000


	//----- nvinfo : EIATTR_MIN_STACK_SIZE
	.align		4
.L_2172:
        /*31f8*/ 	.byte	0x04, 0x12
        /*31fa*/ 	.short	(.L_2174 - .L_2173)
	.align		4
.L_2173:
        /*31fc*/ 	.word	index@(_ZN2at6native18elementwise_kernelILi128ELi4EZNS0_22gpu_kernel_impl_nocastINS0_13AUnaryFunctorIllbZZZNS0_22logical_or_kernel_cudaERNS_14TensorIteratorEENKUlvE0_clEvENKUlvE2_clEvEUlllE_EEEEvRNS_18TensorIteratorBaseERKT_EUliE_EEviT1_)
        /*3200*/ 	.word	0x00000000


	//----- nvinfo : EIATTR_MIN_STACK_SIZE
	.align		4
.L_2174:
        /*3204*/ 	.byte	0x04, 0x12
        /*3206*/ 	.short	(.L_2176 - .L_2175)
	.align		4
.L_2175:
        /*3208*/ 	.word	index@(_ZN2at6native27unrolled_elementwise_kernelINS0_13AUnaryFunctorIllbZZZNS0_22logical_or_kernel_cudaERNS_14TensorIteratorEENKUlvE0_clEvENKUlvE2_clEvEUlllE_EESt5arrayIPcLm2EELi4E23TrivialOffsetCalculatorILi1EjESD_NS0_6memory15LoadWithoutCastENSE_16StoreWithoutCastEEEviT_T0_T2_T3_T4_T5_)
        /*320c*/ 	.word	0x00000000


	//----- nvinfo : EIATTR_MIN_STACK_SIZE
	.align		4
.L_2176:
        /*3210*/ 	.byte	0x04, 0x12
        /*3212*/ 	.short	(.L_2178 - .L_2177)
	.align		4
.L_2177:
        /*3214*/ 	.word	index@(_ZN2at6native29vectorized_elementwise_kernelILi2ENS0_13AUnaryFunctorIllbZZZNS0_22logical_or_kernel_cudaERNS_14TensorIteratorEENKUlvE0_clEvENKUlvE2_clEvEUlllE_EESt5arrayIPcLm2EEEEviT0_T1_)
        /*3218*/ 	.word	0x00000000


	//----- nvinfo : EIATTR_MIN_STACK_SIZE
	.align		4
.L_2178:
        /*321c*/ 	.byte	0x04, 0x12
        /*321e*/ 	.short	(.L_2180 - .L_2179)
	.align		4
.L_2179:
        /*3220*/ 	.word	index@(_ZN2at6native29vectorized_elementwise_kernelILi4ENS0_13AUnaryFunctorIllbZZZNS0_22logical_or_kernel_cudaERNS_14TensorIteratorEENKUlvE0_clEvENKUlvE2_clEvEUlllE_EESt5arrayIPcLm2EEEEviT0_T1_)
        /*3224*/ 	.word	0x00000000


	//----- nvinfo : EIATTR_MIN_STACK_SIZE
	.align		4
.L_2180:
        /*3228*/ 	.byte	0x04, 0x12
        /*322a*/ 	.short	(.L_2182 - .L_2181)
	.align		4
.L_2181:
        /*322c*/ 	.word	index@(_ZN2at6native29vectorized_elementwise_kernelILi8ENS0_13AUnaryFunctorIllbZZZNS0_22logical_or_kernel_cudaERNS_14TensorIteratorEENKUlvE0_clEvENKUlvE2_clEvEUlllE_EESt5arrayIPcLm2EEEEviT0_T1_)
        /*3230*/ 	.word	0x00000000


	//----- nvinfo : EIATTR_MIN_STACK_SIZE
	.align		4
.L_2182:
        /*3234*/ 	.byte	0x04, 0x12
        /*3236*/ 	.short	(.L_2184 - .L_2183)
	.align		4
.L_2183:
        /*3238*/ 	.word	index@(_ZN2at6native18elementwise_kernelILi128ELi4EZNS0_15gpu_kernel_implINS0_13BinaryFunctorIllbZZZNS0_22logical_or_kernel_cudaERNS_14TensorIteratorEENKUlvE0_clEvENKUlvE2_clEvEUlllE_EEEEvRNS_18TensorIteratorBaseERKT_EUliE_EEviT1_)
        /*323c*/ 	.word	0x00000000


	//----- nvinfo : EIATTR_MIN_STACK_SIZE
	.align		4
.L_2184:
        /*3240*/ 	.byte	0x04, 0x12
        /*3242*/ 	.short	(.L_2186 - .L_2185)
	.align		4
.L_2185:
        /*3244*/ 	.word	index@(_ZN2at6native27unrolled_elementwise_kernelINS0_13BinaryFunctorIllbZZZNS0_22logical_or_kernel_cudaERNS_14TensorIteratorEENKUlvE0_clEvENKUlvE2_clEvEUlllE_EESt5arrayIPcLm3EELi4E23TrivialOffsetCalculatorILi2EjESC_ILi1EjENS0_6memory12LoadWithCastILi2EEENSF_13StoreWithCastILi1EEEEEviT_T0_T2_T3_T4_T5_)
        /*3248*/ 	.word	0x00000000


	//----- nvinfo : EIATTR_MIN_STACK_SIZE
	.align		4
.L_2186:
        /*324c*/ 	.byte	0x04, 0x12
        /*324e*/ 	.short	(.L_2188 - .L_2187)
	.align		4
.L_2187:
        /*3250*/ 	.word	index@(_ZN2at6native18elementwise_kernelILi128ELi4EZNS0_22gpu_kernel_impl_nocastINS0_13BinaryFunctorIllbZZZNS0_22logical_or_kernel_cudaERNS_14TensorIteratorEENKUlvE0_clEvENKUlvE2_clEvEUlllE_EEEEvRNS_18TensorIteratorBaseERKT_EUliE_EEviT1_)
        /*3254*/ 	.word	0x00000000


	//----- nvinfo : EIATTR_MIN_STACK_SIZE
	.align		4
.L_2188:
        /*3258*/ 	.byte	0x04, 0x12
        /*325a*/ 	.short	(.L_2190 - .L_2189)
	.align		4
.L_2189:
        /*325c*/ 	.word	index@(_ZN2at6native27unrolled_elementwise_kernelINS0_13BinaryFunctorIllbZZZNS0_22logical_or_kernel_cudaERNS_14TensorIteratorEENKUlvE0_clEvENKUlvE2_clEvEUlllE_EESt5arrayIPcLm3EELi4E23TrivialOffsetCalculatorILi2EjESC_ILi1EjENS0_6memory15LoadWithoutCastENSF_16StoreWithoutCastEEEviT_T0_T2_T3_T4_T5_)
        /*3260*/ 	.word	0x00000000


	//----- nvinfo : EIATTR_MIN_STACK_SIZE
	.align		4
.L_2190:
        /*3264*/ 	.byte	0x04, 0x12
        /*3266*/ 	.short	(.L_2192 - .L_2191)
	.align		4
.L_2191:
        /*3268*/ 	.word	index@(_ZN2at6native29vectorized_elementwise_kernelILi2ENS0_13BinaryFunctorIllbZZZNS0_22logical_or_kernel_cudaERNS_14TensorIteratorEENKUlvE0_clEvENKUlvE2_clEvEUlllE_EESt5arrayIPcLm3EEEEviT0_T1_)
        /*326c*/ 	.word	0x00000000


	//----- nvinfo : EIATTR_MIN_STACK_SIZE
	.align		4
.L_2192:
        /*3270*/ 	.byte	0x04, 0x12
        /*3272*/ 	.short	(.L_2194 - .L_2193)
	.align		4
.L_2193:
        /*3274*/ 	.word	index@(_ZN2at6native29vectorized_elementwise_kernelILi4ENS0_13BinaryFunctorIllbZZZNS0_22logical_or_kernel_cudaERNS_14TensorIteratorEENKUlvE0_clEvENKUlvE2_clEvEUlllE_EESt5arrayIPcLm3EEEEviT0_T1_)
        /*3278*/ 	.word	0x00000000


	//----- nvinfo : EIATTR_MIN_STACK_SIZE
	.align		4
.L_2194:
        /*327c*/ 	.byte	0x04, 0x12
        /*327e*/ 	.short	(.L_2196 - .L_2195)
	.align		4
.L_2195:
        /*3280*/ 	.word	index@(_ZN2at6native29vectorized_elementwise_kernelILi8ENS0_13BinaryFunctorIllbZZZNS0_22logical_or_kernel_cudaERNS_14TensorIteratorEENKUlvE0_clEvENKUlvE2_clEvEUlllE_EESt5arrayIPcLm3EEEEviT0_T1_)
        /*3284*/ 	.word	0x00000000


	//----- nvinfo : EIATTR_MIN_STACK_SIZE
	.align		4
.L_2196:
        /*3288*/ 	.byte	0x04, 0x12
        /*328a*/ 	.short	(.L_2198 - .L_2197)
	.align		4
.L_2197:
        /*328c*/ 	.word	index@(_ZN2at6native18elementwise_kernelILi128ELi4EZNS0_15gpu_kernel_implINS0_13AUnaryFunctorIiibZZZNS0_22logical_or_kernel_cudaERNS_14TensorIteratorEENKUlvE0_clEvENKUlvE1_clEvEUliiE_EEEEvRNS_18TensorIteratorBaseERKT_EUliE_EEviT1_)
        /*3290*/ 	.word	0x00000000


	//----- nvinfo : EIATTR_MIN_STACK_SIZE
	.align		4
.L_2198:
        /*3294*/ 	.byte	0x04, 0x12
        /*3296*/ 	.short	(.L_2200 - .L_2199)
	.align		4
.L_2199:
        /*3298*/ 	.word	index@(_ZN2at6native27unrolled_elementwise_kernelINS0_13AUnaryFunctorIiibZZZNS0_22logical_or_kernel_cudaERNS_14TensorIteratorEENKUlvE0_clEvENKUlvE1_clEvEUliiE_EESt5arrayIPcLm2EELi4E23TrivialOffsetCalculatorILi1EjESD_NS0_6memory12LoadWithCastILi1EEENSE_13StoreWithCastILi1EEEEEviT_T0_T2_T3_T4_T5_)
        /*329c*/ 	.word	0x00000000


	//----- nvinfo : EIATTR_MIN_STACK_SIZE
	.align		4
.L_2200:
        /*32a0*/ 	.byte	0x04, 0x12
        /*32a2*/ 	.short	(.L_2202 - .L_2201)
	.align		4
.L_2201:
        /*32a4*/ 	.word	index@(_ZN2at6native18elementwise_kernelILi128ELi4EZNS0_22gpu_kernel_impl_nocastINS0_13AUnaryFunctorIiibZZZNS0_22logical_or_kernel_cudaERNS_14TensorIteratorEENKUlvE0_clEvENKUlvE1_clEvEUliiE_EEEEvRNS_18TensorIteratorBaseERKT_EUliE_EEviT1_)
        /*32a8*/ 	.word	0x00000000


	//----- nvinfo : EIATTR_MIN_STACK_SIZE
	.align		4
.L_2202:
        /*32ac*/ 	.byte	0x04, 0x12
        /*32ae*/ 	.short	(.L_2204 - .L_2203)
	.align		4
.L_2203:
        /*32b0*/ 	.word	index@(_ZN2at6native27unrolled_elementwise_kernelINS0_13AUnaryFunctorIiibZZZNS0_22logical_or_kernel_cudaERNS_14TensorIteratorEENKUlvE0_clEvENKUlvE1_clEvEUliiE_EESt5arrayIPcLm2EELi4E23TrivialOffsetCalculatorILi1EjESD_NS0_6memory15LoadWithoutCastENSE_16StoreWithoutCastEEEviT_T0_T2_T3_T4_T5_)
        /*32b4*/ 	.word	0x00000000


	//----- nvinfo : EIATTR_MIN_STACK_SIZE
	.align		4
.L_2204:
        /*32b8*/ 	.byte	0x04, 0x12
        /*32ba*/ 	.short	(.L_2206 - .L_2205)
	.align		4
.L_2205:
        /*32bc*/ 	.word	index@(_ZN2at6native29vectorized_elementwise_kernelILi2ENS0_13AUnaryFunctorIiibZZZNS0_22logical_or_kernel_cudaERNS_14TensorIteratorEENKUlvE0_clEvENKUlvE1_clEvEUliiE_EESt5arrayIPcLm2EEEEviT0_T1_)
        /*32c0*/ 	.word	0x00000000


	//----- nvinfo : EIATTR_MIN_STACK_SIZE
	.align		4
.L_2206:
        /*32c4*/ 	.byte	0x04, 0x12
        /*32c6*/ 	.short	(.L_2208 - .L_2207)
	.align		4
.L_2207:
        /*32c8*/ 	.word	index@(_ZN2at6native29vectorized_elementwise_kernelILi4ENS0_13AUnaryFunctorIiibZZZNS0_22logical_or_kernel_cudaERNS_14TensorIteratorEENKUlvE0_clEvENKUlvE1_clEvEUliiE_EESt5arrayIPcLm2EEEEviT0_T1_)
        /*32cc*/ 	.word	0x00000000


	//----- nvinfo : EIATTR_MIN_STACK_SIZE
	.align		4
.L_2208:
        /*32d0*/ 	.byte	0x04, 0x12
        /*32d2*/ 	.short	(.L_2210 - .L_2209)
	.align		4
.L_2209:
        /*32d4*/ 	.word	index@(_ZN2at6native29vectorized_elementwise_kernelILi8ENS0_13AUnaryFunctorIiibZZZNS0_22logical_or_kernel_cudaERNS_14TensorIteratorEENKUlvE0_clEvENKUlvE1_clEvEUliiE_EESt5arrayIPcLm2EEEEviT0_T1_)
        /*32d8*/ 	.word	0x00000000


	//----- nvinfo : EIATTR_MIN_STACK_SIZE
	.align		4
.L_2210:
        /*32dc*/ 	.byte	0x04, 0x12
        /*32de*/ 	.short	(.L_2212 - .L_2211)
	.align		4
.L_2211:
        /*32e0*/ 	.word	index@(_ZN2at6native18elementwise_kernelILi128ELi4EZNS0_15gpu_kernel_implINS0_13BinaryFunctorIiibZZZNS0_22logical_or_kernel_cudaERNS_14TensorIteratorEENKUlvE0_clEvENKUlvE1_clEvEUliiE_EEEEvRNS_18TensorIteratorBaseERKT_EUliE_EEviT1_)
        /*32e4*/ 	.word	0x00000000


	//----- nvinfo : EIATTR_MIN_STACK_SIZE
	.align		4
.L_2212:
        /*32e8*/ 	.byte	0x04, 0x12
        /*32ea*/ 	.short	(.L_2214 - .L_2213)
	.align		4
.L_2213:
        /*32ec*/ 	.word	index@(_ZN2at6native27unrolled_elementwise_kernelINS0_13BinaryFunctorIiibZZZNS0_22logical_or_kernel_cudaERNS_14TensorIteratorEENKUlvE0_clEvENKUlvE1_clEvEUliiE_EESt5arrayIPcLm3EELi4E23TrivialOffsetCalculatorILi2EjESC_ILi1EjENS0_6memory12LoadWithCastILi2EEENSF_13StoreWithCastILi1EEEEEviT_T0_T2_T3_T4_T5_)
        /*32f0*/ 	.word	0x00000000


	//----- nvinfo : EIATTR_MIN_STACK_SIZE
	.align		4
.L_2214:
        /*32f4*/ 	.byte	0x04, 0x12
        /*32f6*/ 	.short	(.L_2216 - .L_2215)
	.align		4
.L_2215:
        /*32f8*/ 	.word	index@(_ZN2at6native18elementwise_kernelILi128ELi4EZNS0_22gpu_kernel_impl_nocastINS0_13BinaryFunctorIiibZZZNS0_22logical_or_kernel_cudaERNS_14TensorIteratorEENKUlvE0_clEvENKUlvE1_clEvEUliiE_EEEEvRNS_18TensorIteratorBaseERKT_EUliE_EEviT1_)
        /*32fc*/ 	.word	0x00000000


	//----- nvinfo : EIATTR_MIN_STACK_SIZE
	.align		4
.L_2216:
        /*3300*/ 	.byte	0x04, 0x12
        /*3302*/ 	.short	(.L_2218 - .L_2217)
	.align		4
.L_2217:
        /*3304*/ 	.word	index@(_ZN2at6native27unrolled_elementwise_kernelINS0_13BinaryFunctorIiibZZZNS0_22logical_or_kernel_cudaERNS_14TensorIteratorEENKUlvE0_clEvENKUlvE1_clEvEUliiE_EESt5arrayIPcLm3EELi4E23TrivialOffsetCalculatorILi2EjESC_ILi1EjENS0_6memory15LoadWithoutCastENSF_16StoreWithoutCastEEEviT_T0_T2_T3_T4_T5_)
        /*3308*/ 	.word	0x00000000


	//----- nvinfo : EIATTR_MIN_STACK_SIZE
	.align		4
.L_2218:
        /*330c*/ 	.byte	0x04, 0x12
        /*330e*/ 	.short	(.L_2220 - .L_2219)
	.align		4
.L_2219:
        /*3310*/ 	.word	index@(_ZN2at6native29vectorized_elementwise_kernelILi2ENS0_13BinaryFunctorIiibZZZNS0_22logical_or_kernel_cudaERNS_14TensorIteratorEENKUlvE0_clEvENKUlvE1_clEvEUliiE_EESt5arrayIPcLm3EEEEviT0_T1_)
        /*3314*/ 	.word	0x00000000


	//----- nvinfo : EIATTR_MIN_STACK_SIZE
	.align		4
.L_2220:
        /*3318*/ 	.byte	0x04, 0x12
        /*331a*/ 	.short	(.L_2222 - .L_2221)
	.align		4
.L_2221:
        /*331c*/ 	.word	index@(_ZN2at6native29vectorized_elementwise_kernelILi4ENS0_13BinaryFunctorIiibZZZNS0_22logical_or_kernel_cudaERNS_14TensorIteratorEENKUlvE0_clEvENKUlvE1_clEvEUliiE_EESt5arrayIPcLm3EEEEviT0_T1_)
        /*3320*/ 	.word	0x00000000


	//----- nvinfo : EIATTR_MIN_STACK_SIZE
	.align		4
.L_2222:
        /*3324*/ 	.byte	0x04, 0x12
        /*3326*/ 	.short	(.L_2224 - .L_2223)
	.align		4
.L_2223:
        /*3328*/ 	.word	index@(_ZN2at6native29vectorized_elementwise_kernelILi8ENS0_13BinaryFunctorIiibZZZNS0_22logical_or_kernel_cudaERNS_14TensorIteratorEENKUlvE0_clEvENKUlvE1_clEvEUliiE_EESt5arrayIPcLm3EEEEviT0_T1_)
        /*332c*/ 	.word	0x00000000


	//----- nvinfo : EIATTR_MIN_STACK_SIZE
	.align		4
.L_2224:
        /*3330*/ 	.byte	0x04, 0x12
        /*3332*/ 	.short	(.L_2226 - .L_2225)
	.align		4
.L_2225:
        /*3334*/ 	.word	index@(_ZN2at6native18elementwise_kernelILi128ELi4EZNS0_15gpu_kernel_implINS0_13AUnaryFunctorIaabZZZNS0_22logical_or_kernel_cudaERNS_14TensorIteratorEENKUlvE0_clEvENKUlvE0_clEvEUlaaE_EEEEvRNS_18TensorIteratorBaseERKT_EUliE_EEviT1_)
        /*3338*/ 	.word	0x00000000


	//----- nvinfo : EIATTR_MIN_STACK_SIZE
	.align		4
.L_2226:
        /*333c*/ 	.byte	0x04, 0x12
        /*333e*/ 	.short	(.L_2228 - .L_2227)
	.align		4
.L_2227:
        /*3340*/ 	.word	index@(_ZN2at6native27unrolled_elementwise_kernelINS0_13AUnaryFunctorIaabZZZNS0_22logical_or_kernel_cudaERNS_14TensorIteratorEENKUlvE0_clEvENKUlvE0_clEvEUlaaE_EESt5arrayIPcLm2EELi4E23TrivialOffsetCalculatorILi1EjESD_NS0_6memory12LoadWithCastILi1EEENSE_13StoreWithCastILi1EEEEEviT_T0_T2_T3_T4_T5_)
        /*3344*/ 	.word	0x00000000


	//----- nvinfo : EIATTR_MIN_STACK_SIZE
	.align		4
.L_2228:
        /*3348*/ 	.byte	0x04, 0x12
        /*334a*/ 	.short	(.L_2230 - .L_2229)
	.align		4
.L_2229:
        /*334c*/ 	.word	index@(_ZN2at6native18elementwise_kernelILi128ELi4EZNS0_22gpu_kernel_impl_nocastINS0_13AUnaryFunctorIaabZZZNS0_22logical_or_kernel_cudaERNS_14TensorIteratorEENKUlvE0_clEvENKUlvE0_clEvEUlaaE_EEEEvRNS_18TensorIteratorBaseERKT_EUliE_EEviT1_)
        /*3350*/ 	.word	0x00000000


	//----- nvinfo : EIATTR_MIN_STACK_SIZE
	.align		4
.L_2230:
        /*3354*/ 	.byte	0x04, 0x12
        /*3356*/ 	.short	(.L_2232 - .L_2231)
	.align		4
.L_2231:
        /*3358*/ 	.word	index@(_ZN2at6native27unrolled_elementwise_kernelINS0_13AUnaryFunctorIaabZZZNS0_22logical_or_kernel_cudaERNS_14TensorIteratorEENKUlvE0_clEvENKUlvE0_clEvEUlaaE_EESt5arrayIPcLm2EELi4E23TrivialOffsetCalculatorILi1EjESD_NS0_6memory15LoadWithoutCastENSE_16StoreWithoutCastEEEviT_T0_T2_T3_T4_T5_)
        /*335c*/ 	.word	0x00000000


	//----- nvinfo : EIATTR_MIN_STACK_SIZE
	.align		4
.L_2232:
        /*3360*/ 	.byte	0x04, 0x12
        /*3362*/ 	.short	(.L_2234 - .L_2233)
	.align		4
.L_2233:
        /*3364*/ 	.word	index@(_ZN2at6native29vectorized_elementwise_kernelILi2ENS0_13AUnaryFunctorIaabZZZNS0_22logical_or_kernel_cudaERNS_14TensorIteratorEENKUlvE0_clEvENKUlvE0_clEvEUlaaE_EESt5arrayIPcLm2EEEEviT0_T1_)
        /*3368*/ 	.word	0x00000000


	//----- nvinfo : EIATTR_MIN_STACK_SIZE
	.align		4
.L_2234:
        /*336c*/ 	.byte	0x04, 0x12
        /*336e*/ 	.short	(.L_2236 - .L_2235)
	.align		4
.L_2235:
        /*3370*/ 	.word	index@(_ZN2at6native29vectorized_elementwise_kernelILi4ENS0_13AUnaryFunctorIaabZZZNS0_22logical_or_kernel_cudaERNS_14TensorIteratorEENKUlvE0_clEvENKUlvE0_clEvEUlaaE_EESt5arrayIPcLm2EEEEviT0_T1_)
        /*3374*/ 	.word	0x00000000


	//----- nvinfo : EIATTR_MIN_STACK_SIZE
	.align		4
.L_2236:
        /*3378*/ 	.byte	0x04, 0x12
        /*337a*/ 	.short	(.L_2238 - .L_2237)
	.align		4
.L_2237:
        /*337c*/ 	.word	index@(_ZN2at6native29vectorized_elementwise_kernelILi8ENS0_13AUnaryFunctorIaabZZZNS0_22logical_or_kernel_cudaERNS_14TensorIteratorEENKUlvE0_clEvENKUlvE0_clEvEUlaaE_EESt5arrayIPcLm2EEEEviT0_T1_)
        /*3380*/ 	.word	0x00000000


	//----- nvinfo : EIATTR_MIN_STACK_SIZE
	.align		4
.L_2238:
        /*3384*/ 	.byte	0x04, 0x12
        /*3386*/ 	.short	(.L_2240 - .L_2239)
	.align		4
.L_2239:
        /*3388*/ 	.word	index@(_ZN2at6native18elementwise_kernelILi128ELi4EZNS0_15gpu_kernel_implINS0_13BinaryFunctorIaabZZZNS0_22logical_or_kernel_cudaERNS_14TensorIteratorEENKUlvE0_clEvENKUlvE0_clEvEUlaaE_EEEEvRNS_18TensorIteratorBaseERKT_EUliE_EEviT1_)
        /*338c*/ 	.word	0x00000000


	//----- nvinfo : EIATTR_MIN_STACK_SIZE
	.align		4
.L_2240:
        /*3390*/ 	.byte	0x04, 0x12
        /*3392*/ 	.short	(.L_2242 - .L_2241)
	.align		4
.L_2241:
        /*3394*/ 	.word	index@(_ZN2at6native27unrolled_elementwise_kernelINS0_13BinaryFunctorIaabZZZNS0_22logical_or_kernel_cudaERNS_14TensorIteratorEENKUlvE0_clEvENKUlvE0_clEvEUlaaE_EESt5arrayIPcLm3EELi4E23TrivialOffsetCalculatorILi2EjESC_ILi1EjENS0_6memory12LoadWithCastILi2EEENSF_13StoreWithCastILi1EEEEEviT_T0_T2_T3_T4_T5_)
        /*3398*/ 	.word	0x00000000


	//----- nvinfo : EIATTR_MIN_STACK_SIZE
	.align		4
.L_2242:
        /*339c*/ 	.byte	0x04, 0x12
        /*339e*/ 	.short	(.L_2244 - .L_2243)
	.align		4
.L_2243:
        /*33a0*/ 	.word	index@(_ZN2at6native18elementwise_kernelILi128ELi4EZNS0_22gpu_kernel_impl_nocastINS0_13BinaryFunctorIaabZZZNS0_22logical_or_kernel_cudaERNS_14TensorIteratorEENKUlvE0_clEvENKUlvE0_clEvEUlaaE_EEEEvRNS_18TensorIteratorBaseERKT_EUliE_EEviT1_)
        /*33a4*/ 	.word	0x00000000


	//----- nvinfo : EIATTR_MIN_STACK_SIZE
	.align		4
.L_2244:
        /*33a8*/ 	.byte	0x04, 0x12
        /*33aa*/ 	.short	(.L_2246 - .L_2245)
	.align		4
.L_2245:
        /*33ac*/ 	.word	index@(_ZN2at6native27unrolled_elementwise_kernelINS0_13BinaryFunctorIaabZZZNS0_22logical_or_kernel_cudaERNS_14TensorIteratorEENKUlvE0_clEvENKUlvE0_clEvEUlaaE_EESt5arrayIPcLm3EELi4E23TrivialOffsetCalculatorILi2EjESC_ILi1EjENS0_6memory15LoadWithoutCastENSF_16StoreWithoutCastEEEviT_T0_T2_T3_T4_T5_)
        /*33b0*/ 	.word	0x00000000


	//----- nvinfo : EIATTR_MIN_STACK_SIZE
	.align		4
.L_2246:
        /*33b4*/ 	.byte	0x04, 0x12
        /*33b6*/ 	.short	(.L_2248 - .L_2247)
	.align		4
.L_2247:
        /*33b8*/ 	.word	index@(_ZN2at6native29vectorized_elementwise_kernelILi2ENS0_13BinaryFunctorIaabZZZNS0_22logical_or_kernel_cudaERNS_14TensorIteratorEENKUlvE0_clEvENKUlvE0_clEvEUlaaE_EESt5arrayIPcLm3EEEEviT0_T1_)
        /*33bc*/ 	.word	0x00000000


	//----- nvinfo : EIATTR_MIN_STACK_SIZE
	.align		4
.L_2248:
        /*33c0*/ 	.byte	0x04, 0x12
        /*33c2*/ 	.short	(.L_2250 - .L_2249)
	.align		4
.L_2249:
        /*33c4*/ 	.word	index@(_ZN2at6native29vectorized_elementwise_kernelILi4ENS0_13BinaryFunctorIaabZZZNS0_22logical_or_kernel_cudaERNS_14TensorIteratorEENKUlvE0_clEvENKUlvE0_clEvEUlaaE_EESt5arrayIPcLm3EEEEviT0_T1_)
        /*33c8*/ 	.word	0x00000000


	//----- nvinfo : EIATTR_MIN_STACK_SIZE
	.align		4
.L_2250:
        /*33cc*/ 	.byte	0x04, 0x12
        /*33ce*/ 	.short	(.L_2252 - .L_2251)
	.align		4
.L_2251:
        /*33d0*/ 	.word	index@(_ZN2at6native29vectorized_elementwise_kernelILi8ENS0_13BinaryFunctorIaabZZZNS0_22logical_or_kernel_cudaERNS_14TensorIteratorEENKUlvE0_clEvENKUlvE0_clEvEUlaaE_EESt5arrayIPcLm3EEEEviT0_T1_)
        /*33d4*/ 	.word	0x00000000


	//----- nvinfo : EIATTR_MIN_STACK_SIZE
	.align		4
.L_2252:
        /*33d8*/ 	.byte	0x04, 0x12
        /*33da*/ 	.short	(.L_2254 - .L_2253)
	.align		4
.L_2253:
        /*33dc*/ 	.word	index@(_ZN2at6native18elementwise_kernelILi128ELi4EZNS0_15gpu_kernel_implINS0_13AUnaryFunctorIhhbZZZNS0_22logical_or_kernel_cudaERNS_14TensorIteratorEENKUlvE0_clEvENKUlvE_clEvEUlhhE_EEEEvRNS_18TensorIteratorBaseERKT_EUliE_EEviT1_)
        /*33e0*/ 	.word	0x00000000


	//----- nvinfo : EIATTR_MIN_STACK_SIZE
	.align		4
.L_2254:
        /*33e4*/ 	.byte	0x04, 0x12
        /*33e6*/ 	.short	(.L_2256 - .L_2255)
	.align		4
.L_2255:
        /*33e8*/ 	.word	index@(_ZN2at6native27unrolled_elementwise_kernelINS0_13AUnaryFunctorIhhbZZZNS0_22logical_or_kernel_cudaERNS_14TensorIteratorEENKUlvE0_clEvENKUlvE_clEvEUlhhE_EESt5arrayIPcLm2EELi4E23TrivialOffsetCalculatorILi1EjESD_NS0_6memory12LoadWithCastILi1EEENSE_13StoreWithCastILi1EEEEEviT_T0_T2_T3_T4_T5_)
        /*33ec*/ 	.word	0x00000000


	//----- nvinfo : EIATTR_MIN_STACK_SIZE
	.align		4
.L_2256:
        /*33f0*/ 	.byte	0x04, 0x12
        /*33f2*/ 	.short	(.L_2258 - .L_2257)
	.align		4
.L_2257:
        /*33f4*/ 	.word	index@(_ZN2at6native18elementwise_kernelILi128ELi4EZNS0_22gpu_kernel_impl_nocastINS0_13AUnaryFunctorIhhbZZZNS0_22logical_or_kernel_cudaERNS_14TensorIteratorEENKUlvE0_clEvENKUlvE_clEvEUlhhE_EEEEvRNS_18TensorIteratorBaseERKT_EUliE_EEviT1_)
        /*33f8*/ 	.word	0x00000000


	//----- nvinfo : EIATTR_MIN_STACK_SIZE
	.align		4
.L_2258:
        /*33fc*/ 	.byte	0x04, 0x12
        /*33fe*/ 	.short	(.L_2260 - .L_2259)
	.align		4
.L_2259:
        /*3400*/ 	.word	index@(_ZN2at6native27unrolled_elementwise_kernelINS0_13AUnaryFunctorIhhbZZZNS0_22logical_or_kernel_cudaERNS_14TensorIteratorEENKUlvE0_clEvENKUlvE_clEvEUlhhE_EESt5arrayIPcLm2EELi4E23TrivialOffsetCalculatorILi1EjESD_NS0_6memory15LoadWithoutCastENSE_16StoreWithoutCastEEEviT_T0_T2_T3_T4_T5_)
        /*3404*/ 	.word	0x00000000


	//----- nvinfo : EIATTR_MIN_STACK_SIZE
	.align		4
.L_2260:
        /*3408*/ 	.byte	0x04, 0x12
        /*340a*/ 	.short	(.L_2262 - .L_2261)
	.align		4
.L_2261:
        /*340c*/ 	.word	index@(_ZN2at6native29vectorized_elementwise_kernelILi2ENS0_13AUnaryFunctorIhhbZZZNS0_22logical_or_kernel_cudaERNS_14TensorIteratorEENKUlvE0_clEvENKUlvE_clEvEUlhhE_EESt5arrayIPcLm2EEEEviT0_T1_)
        /*3410*/ 	.word	0x00000000


	//----- nvinfo : EIATTR_MIN_STACK_SIZE
	.align		4
.L_2262:
        /*3414*/ 	.byte	0x04, 0x12
        /*3416*/ 	.short	(.L_2264 - .L_2263)
	.align		4
.L_2263:
        /*3418*/ 	.word	index@(_ZN2at6native29vectorized_elementwise_kernelILi4ENS0_13AUnaryFunctorIhhbZZZNS0_22logical_or_kernel_cudaERNS_14TensorIteratorEENKUlvE0_clEvENKUlvE_clEvEUlhhE_EESt5arrayIPcLm2EEEEviT0_T1_)
        /*341c*/ 	.word	0x00000000


	//----- nvinfo : EIATTR_MIN_STACK_SIZE
	.align		4
.L_2264:
        /*3420*/ 	.byte	0x04, 0x12
        /*3422*/ 	.short	(.L_2266 - .L_2265)
	.align		4
.L_2265:
        /*3424*/ 	.word	index@(_ZN2at6native29vectorized_elementwise_kernelILi8ENS0_13AUnaryFunctorIhhbZZZNS0_22logical_or_kernel_cudaERNS_14TensorIteratorEENKUlvE0_clEvENKUlvE_clEvEUlhhE_EESt5arrayIPcLm2EEEEviT0_T1_)
        /*3428*/ 	.word	0x00000000


	//----- nvinfo : EIATTR_MIN_STACK_SIZE
	.align		4
.L_2266:
        /*342c*/ 	.byte	0x04, 0x12
        /*342e*/ 	.short	(.L_2268 - .L_2267)
	.align		4
.L_2267:
        /*3430*/ 	.word	index@(_ZN2at6native18elementwise_kernelILi128ELi4EZNS0_15gpu_kernel_implINS0_13BinaryFunctorIhhbZZZNS0_22logical_or_kernel_cudaERNS_14TensorIteratorEENKUlvE0_clEvENKUlvE_clEvEUlhhE_EEEEvRNS_18TensorIteratorBaseERKT_EUliE_EEviT1_)
        /*3434*/ 	.word	0x00000000


	//----- nvinfo : EIATTR_MIN_STACK_SIZE
	.align		4
.L_2268:
        /*3438*/ 	.byte	0x04, 0x12
        /*343a*/ 	.short	(.L_2270 - .L_2269)
	.align		4
.L_2269:
        /*343c*/ 	.word	index@(_ZN2at6native27unrolled_elementwise_kernelINS0_13BinaryFunctorIhhbZZZNS0_22logical_or_kernel_cudaERNS_14TensorIteratorEENKUlvE0_clEvENKUlvE_clEvEUlhhE_EESt5arrayIPcLm3EELi4E23TrivialOffsetCalculatorILi2EjESC_ILi1EjENS0_6memory12LoadWithCastILi2EEENSF_13StoreWithCastILi1EEEEEviT_T0_T2_T3_T4_T5_)
        /*3440*/ 	.word	0x00000000


	//----- nvinfo : EIATTR_MIN_STACK_SIZE
	.align		4
.L_2270:
        /*3444*/ 	.byte	0x04, 0x12
        /*3446*/ 	.short	(.L_2272 - .L_2271)
	.align		4
.L_2271:
        /*3448*/ 	.word	index@(_ZN2at6native18elementwise_kernelILi128ELi4EZNS0_22gpu_kernel_impl_nocastINS0_13BinaryFunctorIhhbZZZNS0_22logical_or_kernel_cudaERNS_14TensorIteratorEENKUlvE0_clEvENKUlvE_clEvEUlhhE_EEEEvRNS_18TensorIteratorBaseERKT_EUliE_EEviT1_)
        /*344c*/ 	.word	0x00000000


	//----- nvinfo : EIATTR_MIN_STACK_SIZE
	.align		4
.L_2272:
        /*3450*/ 	.byte	0x04, 0x12
        /*3452*/ 	.short	(.L_2274 - .L_2273)
	.align		4
.L_2273:
        /*3454*/ 	.word	index@(_ZN2at6native27unrolled_elementwise_kernelINS0_13BinaryFunctorIhhbZZZNS0_22logical_or_kernel_cudaERNS_14TensorIteratorEENKUlvE0_clEvENKUlvE_clEvEUlhhE_EESt5arrayIPcLm3EELi4E23TrivialOffsetCalculatorILi2EjESC_ILi1EjENS0_6memory15LoadWithoutCastENSF_16StoreWithoutCastEEEviT_T0_T2_T3_T4_T5_)
        /*3458*/ 	.word	0x00000000


	//----- nvinfo : EIATTR_MIN_STACK_SIZE
	.align		4
.L_2274:
        /*345c*/ 	.byte	0x04, 0x12
        /*345e*/ 	.short	(.L_2276 - .L_2275)
	.align		4
.L_2275:
        /*3460*/ 	.word	index@(_ZN2at6native29vectorized_elementwise_kernelILi2ENS0_13BinaryFunctorIhhbZZZNS0_22logical_or_kernel_cudaERNS_14TensorIteratorEENKUlvE0_clEvENKUlvE_clEvEUlhhE_EESt5arrayIPcLm3EEEEviT0_T1_)
        /*3464*/ 	.word	0x00000000


	//----- nvinfo : EIATTR_MIN_STACK_SIZE
	.align		4
.L_2276:
        /*3468*/ 	.byte	0x04, 0x12
        /*346a*/ 	.short	(.L_2278 - .L_2277)
	.align		4
.L_2277:
        /*346c*/ 	.word	index@(_ZN2at6native29vectorized_elementwise_kernelILi4ENS0_13BinaryFunctorIhhbZZZNS0_22logical_or_kernel_cudaERNS_14TensorIteratorEENKUlvE0_clEvENKUlvE_clEvEUlhhE_EESt5arrayIPcLm3EEEEviT0_T1_)
        /*3470*/ 	.word	0x00000000


	//----- nvinfo : EIATTR_MIN_STACK_SIZE
	.align		4
.L_2278:
        /*3474*/ 	.byte	0x04, 0x12
        /*3476*/ 	.short	(.L_2280 - .L_2279)
	.align		4
.L_2279:
        /*3478*/ 	.word	index@(_ZN2at6native29vectorized_elementwise_kernelILi8ENS0_13BinaryFunctorIhhbZZZNS0_22logical_or_kernel_cudaERNS_14TensorIteratorEENKUlvE0_clEvENKUlvE_clEvEUlhhE_EESt5arrayIPcLm3EEEEviT0_T1_)
        /*347c*/ 	.word	0x00000000


	//----- nvinfo : EIATTR_MIN_STACK_SIZE
	.align		4
.L_2280:
        /*3480*/ 	.byte	0x04, 0x12
        /*3482*/ 	.short	(.L_2282 - .L_2281)
	.align		4
.L_2281:
        /*3484*/ 	.word	index@(_ZN2at6native18elementwise_kernelILi128ELi4EZNS0_15gpu_kernel_implINS0_13AUnaryFunctorIN3c108BFloat16ES5_bZZZNS0_23logical_and_kernel_cudaERNS_14TensorIteratorEENKUlvE0_clEvENKUlvE8_clEvEUlS5_S5_E_EEEEvRNS_18TensorIteratorBaseERKT_EUliE_EEviT1_)
        /*3488*/ 	.word	0x00000000


	//----- nvinfo : EIATTR_MIN_STACK_SIZE
	.align		4
.L_2282:
        /*348c*/ 	.byte	0x04, 0x12
        /*348e*/ 	.short	(.L_2284 - .L_2283)
	.align		4
.L_2283:
        /*3490*/ 	.word	index@(_ZN2at6native27unrolled_elementwise_kernelINS0_13AUnaryFunctorIN3c108BFloat16ES4_bZZZNS0_23logical_and_kernel_cudaERNS_14TensorIteratorEENKUlvE0_clEvENKUlvE8_clEvEUlS4_S4_E_EESt5arrayIPcLm2EELi4E23TrivialOffsetCalculatorILi1EjESF_NS0_6memory12LoadWithCastILi1EEENSG_13StoreWithCastILi1EEEEEviT_T0_T2_T3_T4_T5_)
        /*3494*/ 	.word	0x00000000


	//----- nvinfo : EIATTR_MIN_STACK_SIZE
	.align		4
.L_2284:
        /*3498*/ 	.byte	0x04, 0x12
        /*349a*/ 	.short	(.L_2286 - .L_2285)
	.align		4
.L_2285:
        /*349c*/ 	.word	index@(_ZN2at6native18elementwise_kernelILi128ELi4EZNS0_22gpu_kernel_impl_nocastINS0_13AUnaryFunctorIN3c108BFloat16ES5_bZZZNS0_23logical_and_kernel_cudaERNS_14TensorIteratorEENKUlvE0_clEvENKUlvE8_clEvEUlS5_S5_E_EEEEvRNS_18TensorIteratorBaseERKT_EUliE_EEviT1_)
        /*34a0*/ 	.word	0x00000000


	//----- nvinfo : EIATTR_MIN_STACK_SIZE
	.align		4
.L_2286:
        /*34a4*/ 	.byte	0x04, 0x12
        /*34a6*/ 	.short	(.L_2288 - .L_2287)
	.align		4
.L_2287:
        /*34a8*/ 	.word	index@(_ZN2at6native27unrolled_elementwise_kernelINS0_13AUnaryFunctorIN3c108BFloat16ES4_bZZZNS0_23logical_and_kernel_cudaERNS_14TensorIteratorEENKUlvE0_clEvENKUlvE8_clEvEUlS4_S4_E_EESt5arrayIPcLm2EELi4E23TrivialOffsetCalculatorILi1EjESF_NS0_6memory15LoadWithoutCastENSG_16StoreWithoutCastEEEviT_T0_T2_T3_T4_T5_)
        /*34ac*/ 	.word	0x00000000


	//----- nvinfo : EIATTR_MIN_STACK_SIZE
	.align		4
.L_2288:
        /*34b0*/ 	.byte	0x04, 0x12
        /*34b2*/ 	.short	(.L_2290 - .L_2289)
	.align		4
.L_2289:
        /*34b4*/ 	.word	index@(_ZN2at6native29vectorized_elementwise_kernelILi2ENS0_13AUnaryFunctorIN3c108BFloat16ES4_bZZZNS0_23logical_and_kernel_cudaERNS_14TensorIteratorEENKUlvE0_clEvENKUlvE8_clEvEUlS4_S4_E_EESt5arrayIPcLm2EEEEviT0_T1_)
        /*34b8*/ 	.word	0x00000000


	//----- nvinfo : EIATTR_MIN_STACK_SIZE
	.align		4
.L_2290:
        /*34bc*/ 	.byte	0x04, 0x12
        /*34be*/ 	.short	(.L_2292 - .L_2291)
	.align		4
.L_2291:
        /*34c0*/ 	.word	index@(_ZN2at6native29vectorized_elementwise_kernelILi4ENS0_13AUnaryFunctorIN3c108BFloat16ES4_bZZZNS0_23logical_and_kernel_cudaERNS_14TensorIteratorEENKUlvE0_clEvENKUlvE8_clEvEUlS4_S4_E_EESt5arrayIPcLm2EEEEviT0_T1_)
        /*34c4*/ 	.word	0x00000000


	//----- nvinfo : EIATTR_MIN_STACK_SIZE
	.align		4
.L_2292:
        /*34c8*/ 	.byte	0x04, 0x12
        /*34ca*/ 	.short	(.L_2294 - .L_2293)
	.align		4
.L_2293:
        /*34cc*/ 	.word	index@(_ZN2at6native29vectorized_elementwise_kernelILi8ENS0_13AUnaryFunctorIN3c108BFloat16ES4_bZZZNS0_23logical_and_kernel_cudaERNS_14TensorIteratorEENKUlvE0_clEvENKUlvE8_clEvEUlS4_S4_E_EESt5arrayIPcLm2EEEEviT0_T1_)
        /*34d0*/ 	.word	0x00000000


	//----- nvinfo : EIATTR_MIN_STACK_SIZE
	.align		4
.L_2294:
        /*34d4*/ 	.byte	0x04, 0x12
        /*34d6*/ 	.short	(.L_2296 - .L_2295)
	.align		4
.L_2295:
        /*34d8*/ 	.word	index@(_ZN2at6native18elementwise_kernelILi128ELi4EZNS0_15gpu_kernel_implINS0_13BinaryFunctorIN3c108BFloat16ES5_bZZZNS0_23logical_and_kernel_cudaERNS_14TensorIteratorEENKUlvE0_clEvENKUlvE8_clEvEUlS5_S5_E_EEEEvRNS_18TensorIteratorBaseERKT_EUliE_EEviT1_)
        /*34dc*/ 	.word	0x00000000


	//----- nvinfo : EIATTR_MIN_STACK_SIZE
	.align		4
.L_2296:
        /*34e0*/ 	.byte	0x04, 0x12
        /*34e2*/ 	.short	(.L_2298 - .L_2297)
	.align		4
.L_2297:
        /*34e4*/ 	.word	index@(_ZN2at6native27unrolled_elementwise_kernelINS0_13BinaryFunctorIN3c108BFloat16ES4_bZZZNS0_23logical_and_kernel_cudaERNS_14TensorIteratorEENKUlvE0_clEvENKUlvE8_clEvEUlS4_S4_E_EESt5arrayIPcLm3EELi4E23TrivialOffsetCalculatorILi2EjESE_ILi1EjENS0_6memory12LoadWithCastILi2EEENSH_13StoreWithCastILi1EEEEEviT_T0_T2_T3_T4_T5_)
        /*34e8*/ 	.word	0x00000000


	//----- nvinfo : EIATTR_MIN_STACK_SIZE
	.align		4
.L_2298:
        /*34ec*/ 	.byte	0x04, 0x12
        /*34ee*/ 	.short	(.L_2300 - .L_2299)
	.align		4
.L_2299:
        /*34f0*/ 	.word	index@(_ZN2at6native18elementwise_kernelILi128ELi4EZNS0_22gpu_kernel_impl_nocastINS0_13BinaryFunctorIN3c108BFloat16ES5_bZZZNS0_23logical_and_kernel_cudaERNS_14TensorIteratorEENKUlvE0_clEvENKUlvE8_clEvEUlS5_S5_E_EEEEvRNS_18TensorIteratorBaseERKT_EUliE_EEviT1_)
        /*34f4*/ 	.word	0x00000000


	//----- nvinfo : EIATTR_MIN_STACK_SIZE
	.align		4
.L_2300:
        /*34f8*/ 	.byte	0x04, 0x12
        /*34fa*/ 	.short	(.L_2302 - .L_2301)
	.align		4
.L_2301:
        /*34fc*/ 	.word	index@(_ZN2at6native27unrolled_elementwise_kernelINS0_13BinaryFunctorIN3c108BFloat16ES4_bZZZNS0_23logical_and_kernel_cudaERNS_14TensorIteratorEENKUlvE0_clEvENKUlvE8_clEvEUlS4_S4_E_EESt5arrayIPcLm3EELi4E23TrivialOffsetCalculatorILi2EjESE_ILi1EjENS0_6memory15LoadWithoutCastENSH_16StoreWithoutCastEEEviT_T0_T2_T3_T4_T5_)
        /*3500*/ 	.word	0x00000000


	//----- nvinfo : EIATTR_MIN_STACK_SIZE
	.align		4
.L_2302:
        /*3504*/ 	.byte	0x04, 0x12
        /*3506*/ 	.short	(.L_2304 - .L_2303)
	.align		4
.L_2303:
        /*3508*/ 	.word	index@(_ZN2at6native29vectorized_elementwise_kernelILi2ENS0_13BinaryFunctorIN3c108BFloat16ES4_bZZZNS0_23logical_and_kernel_cudaERNS_14TensorIteratorEENKUlvE0_clEvENKUlvE8_clEvEUlS4_S4_E_EESt5arrayIPcLm3EEEEviT0_T1_)
        /*350c*/ 	.word	0x00000000


	//----- nvinfo : EIATTR_MIN_STACK_SIZE
	.align		4
.L_2304:
        /*3510*/ 	.byte	0x04, 0x12
        /*3512*/ 	.short	(.L_2306 - .L_2305)
	.align		4
.L_2305:
        /*3514*/ 	.word	index@(_ZN2at6native29vectorized_elementwise_kernelILi4ENS0_13BinaryFunctorIN3c108BFloat16ES4_bZZZNS0_23logical_and_kernel_cudaERNS_14TensorIteratorEENKUlvE0_clEvENKUlvE8_clEvEUlS4_S4_E_EESt5arrayIPcLm3EEEEviT0_T1_)
        /*3518*/ 	.word	0x00000000


	//----- nvinfo : EIATTR_MIN_STACK_SIZE
	.align		4
.L_2306:
        /*351c*/ 	.byte	0x04, 0x12
        /*351e*/ 	.short	(.L_2308 - .L_2307)
	.align		4
.L_2307:
        /*3520*/ 	.word	index@(_ZN2at6native29vectorized_elementwise_kernelILi8ENS0_13BinaryFunctorIN3c108BFloat16ES4_bZZZNS0_23logical_and_kernel_cudaERNS_14TensorIteratorEENKUlvE0_clEvENKUlvE8_clEvEUlS4_S4_E_EESt5arrayIPcLm3EEEEviT0_T1_)
        /*3524*/ 	.word	0x00000000


	//----- nvinfo : EIATTR_MIN_STACK_SIZE
	.align		4
.L_2308:
        /*3528*/ 	.byte	0x04, 0x12
        /*352a*/ 	.short	(.L_2310 - .L_2309)
	.align		4
.L_2309:
        /*352c*/ 	.word	index@(_ZN2at6native18elementwise_kernelILi128ELi4EZNS0_15gpu_kernel_implINS0_13AUnaryFunctorIbbbZZZNS0_23logical_and_kernel_cudaERNS_14TensorIteratorEENKUlvE0_clEvENKUlvE7_clEvEUlbbE_EEEEvRNS_18TensorIteratorBaseERKT_EUliE_EEviT1_)
        /*3530*/ 	.word	0x00000000


	//----- nvinfo : EIATTR_MIN_STACK_SIZE
	.align		4
.L_2310:
        /*3534*/ 	.byte	0x04, 0x12
        /*3536*/ 	.short	(.L_2312 - .L_2311)
	.align		4
.L_2311:
        /*3538*/ 	.word	index@(_ZN2at6native27unrolled_elementwise_kernelINS0_13AUnaryFunctorIbbbZZZNS0_23logical_and_kernel_cudaERNS_14TensorIteratorEENKUlvE0_clEvENKUlvE7_clEvEUlbbE_EESt5arrayIPcLm2EELi4E23TrivialOffsetCalculatorILi1EjESD_NS0_6memory12LoadWithCastILi1EEENSE_13StoreWithCastILi1EEEEEviT_T0_T2_T3_T4_T5_)
        /*353c*/ 	.word	0x00000000


	//----- nvinfo : EIATTR_MIN_STACK_SIZE
	.align		4
.L_2312:
        /*3540*/ 	.byte	0x04, 0x12
        /*3542*/ 	.short	(.L_2314 - .L_2313)
	.align		4
.L_2313:
        /*3544*/ 	.word	index@(_ZN2at6native18elementwise_kernelILi128ELi4EZNS0_22gpu_kernel_impl_nocastINS0_13AUnaryFunctorIbbbZZZNS0_23logical_and_kernel_cudaERNS_14TensorIteratorEENKUlvE0_clEvENKUlvE7_clEvEUlbbE_EEEEvRNS_18TensorIteratorBaseERKT_EUliE_EEviT1_)
        /*3548*/ 	.word	0x00000000


	//----- nvinfo : EIATTR_MIN_STACK_SIZE
	.align		4
.L_2314:
        /*354c*/ 	.byte	0x04, 0x12
        /*354e*/ 	.short	(.L_2316 - .L_2315)
	.align		4
.L_2315:
        /*3550*/ 	.word	index@(_ZN2at6native27unrolled_elementwise_kernelINS0_13AUnaryFunctorIbbbZZZNS0_23logical_and_kernel_cudaERNS_14TensorIteratorEENKUlvE0_clEvENKUlvE7_clEvEUlbbE_EESt5arrayIPcLm2EELi4E23TrivialOffsetCalculatorILi1EjESD_NS0_6memory15LoadWithoutCastENSE_16StoreWithoutCastEEEviT_T0_T2_T3_T4_T5_)
        /*3554*/ 	.word	0x00000000


	//----- nvinfo : EIATTR_MIN_STACK_SIZE
	.align		4
.L_2316:
        /*3558*/ 	.byte	0x04, 0x12
        /*355a*/ 	.short	(.L_2318 - .L_2317)
	.align		4
.L_2317:
        /*355c*/ 	.word	index@(_ZN2at6native29vectorized_elementwise_kernelILi2ENS0_13AUnaryFunctorIbbbZZZNS0_23logical_and_kernel_cudaERNS_14TensorIteratorEENKUlvE0_clEvENKUlvE7_clEvEUlbbE_EESt5arrayIPcLm2EEEEviT0_T1_)
        /*3560*/ 	.word	0x00000000


	//----- nvinfo : EIATTR_MIN_STACK_SIZE
	.align		4
.L_2318:
        /*3564*/ 	.byte	0x04, 0x12
        /*3566*/ 	.short	(.L_2320 - .L_2319)
	.align		4
.L_2319:
        /*3568*/ 	.word	index@(_ZN2at6native29vectorized_elementwise_kernelILi4ENS0_13AUnaryFunctorIbbbZZZNS0_23logical_and_kernel_cudaERNS_14TensorIteratorEENKUlvE0_clEvENKUlvE7_clEvEUlbbE_EESt5arrayIPcLm2EEEEviT0_T1_)
        /*356c*/ 	.word	0x00000000


	//----- nvinfo : EIATTR_MIN_STACK_SIZE
	.align		4
.L_2320:
        /*3570*/ 	.byte	0x04, 0x12
        /*3572*/ 	.short	(.L_2322 - .L_2321)
	.align		4
.L_2321:
        /*3574*/ 	.word	index@(_ZN2at6native29vectorized_elementwise_kernelILi8ENS0_13AUnaryFunctorIbbbZZZNS0_23logical_and_kernel_cudaERNS_14TensorIteratorEENKUlvE0_clEvENKUlvE7_clEvEUlbbE_EESt5arrayIPcLm2EEEEviT0_T1_)
        /*3578*/ 	.word	0x00000000


	//----- nvinfo : EIATTR_MIN_STACK_SIZE
	.align		4
.L_2322:
        /*357c*/ 	.byte	0x04, 0x12
        /*357e*/ 	.short	(.L_2324 - .L_2323)
	.align		4
.L_2323:
        /*3580*/ 	.word	index@(_ZN2at6native18elementwise_kernelILi128ELi4EZNS0_15gpu_kernel_implINS0_13BinaryFunctorIbbbZZZNS0_23logical_and_kernel_cudaERNS_14TensorIteratorEENKUlvE0_clEvENKUlvE7_clEvEUlbbE_EEEEvRNS_18TensorIteratorBaseERKT_EUliE_EEviT1_)
        /*3584*/ 	.word	0x00000000


	//----- nvinfo : EIATTR_MIN_STACK_SIZE
	.align		4
.L_2324:
        /*3588*/ 	.byte	0x04, 0x12
        /*358a*/ 	.short	(.L_2326 - .L_2325)
	.align		4
.L_2325:
        /*358c*/ 	.word	index@(_ZN2at6native27unrolled_elementwise_kernelINS0_13BinaryFunctorIbbbZZZNS0_23logical_and_kernel_cudaERNS_14TensorIteratorEENKUlvE0_clEvENKUlvE7_clEvEUlbbE_EESt5arrayIPcLm3EELi4E23TrivialOffsetCalculatorILi2EjESC_ILi1EjENS0_6memory12LoadWithCastILi2EEENSF_13StoreWithCastILi1EEEEEviT_T0_T2_T3_T4_T5_)
        /*3590*/ 	.word	0x00000000


	//----- nvinfo : EIATTR_MIN_STACK_SIZE
	.align		4
.L_2326:
        /*3594*/ 	.byte	0x04, 0x12
        /*3596*/ 	.short	(.L_2328 - .L_2327)
	.align		4
.L_2327:
        /*3598*/ 	.word	index@(_ZN2at6native18elementwise_kernelILi128ELi4EZNS0_22gpu_kernel_impl_nocastINS0_13BinaryFunctorIbbbZZZNS0_23logical_and_kernel_cudaERNS_14TensorIteratorEENKUlvE0_clEvENKUlvE7_clEvEUlbbE_EEEEvRNS_18TensorIteratorBaseERKT_EUliE_EEviT1_)
        /*359c*/ 	.word	0x00000000


	//----- nvinfo : EIATTR_MIN_STACK_SIZE
	.align		4
.L_2328:
        /*35a0*/ 	.byte	0x04, 0x12
        /*35a2*/ 	.short	(.L_2330 - .L_2329)
	.align		4
.L_2329:
        /*35a4*/ 	.word	index@(_ZN2at6native27unrolled_elementwise_kernelINS0_13BinaryFunctorIbbbZZZNS0_23logical_and_kernel_cudaERNS_14TensorIteratorEENKUlvE0_clEvENKUlvE7_clEvEUlbbE_EESt5arrayIPcLm3EELi4E23TrivialOffsetCalculatorILi2EjESC_ILi1EjENS0_6memory15LoadWithoutCastENSF_16StoreWithoutCastEEEviT_T0_T2_T3_T4_T5_)
        /*35a8*/ 	.word	0x00000000


	//----- nvinfo : EIATTR_MIN_STACK_SIZE
	.align		4
.L_2330:
        /*35ac*/ 	.byte	0x04, 0x12
        /*35ae*/ 	.short	(.L_2332 - .L_2331)
	.align		4
.L_2331:
        /*35b0*/ 	.word	index@(_ZN2at6native29vectorized_elementwise_kernelILi2ENS0_13BinaryFunctorIbbbZZZNS0_23logical_and_kernel_cudaERNS_14TensorIteratorEENKUlvE0_clEvENKUlvE7_clEvEUlbbE_EESt5arrayIPcLm3EEEEviT0_T1_)
        /*35b4*/ 	.word	0x00000000


	//----- nvinfo : EIATTR_MIN_STACK_SIZE
	.align		4
.L_2332:
        /*35b8*/ 	.byte	0x04, 0x12
        /*35ba*/ 	.short	(.L_2334 - .L_2333)
	.align		4
.L_2333:
        /*35bc*/ 	.word	index@(_ZN2at6native29vectorized_elementwise_kernelILi4ENS0_13BinaryFunctorIbbbZZZNS0_23logical_and_kernel_cudaERNS_14TensorIteratorEENKUlvE0_clEvENKUlvE7_clEvEUlbbE_EESt5arrayIPcLm3EEEEviT0_T1_)
        /*35c0*/ 	.word	0x00000000


	//----- nvinfo : EIATTR_MIN_STACK_SIZE
	.align		4
.L_2334:
        /*35c4*/ 	.byte	0x04, 0x12
        /*35c6*/ 	.short	(.L_2336 - .L_2335)
	.align		4
.L_2335:
        /*35c8*/ 	.word	index@(_ZN2at6native29vectorized_elementwise_kernelILi8ENS0_13BinaryFunctorIbbbZZZNS0_23logical_and_kernel_cudaERNS_14TensorIteratorEENKUlvE0_clEvENKUlvE7_clEvEUlbbE_EESt5arrayIPcLm3EEEEviT0_T1_)
        /*35cc*/ 	.word	0x00000000


	//----- nvinfo : EIATTR_MIN_STACK_SIZE
	.align		4
.L_2336:
        /*35d0*/ 	.byte	0x04, 0x12
        /*35d2*/ 	.short	(.L_2338 - .L_2337)
	.align		4
.L_2337:
        /*35d4*/ 	.word	index@(_ZN2at6native18elementwise_kernelILi128ELi4EZNS0_15gpu_kernel_implINS0_13AUnaryFunctorIN3c104HalfES5_bZZZNS0_23logical_and_kernel_cudaERNS_14TensorIteratorEENKUlvE0_clEvENKUlvE6_clEvEUlS5_S5_E_EEEEvRNS_18TensorIteratorBaseERKT_EUliE_EEviT1_)
        /*35d8*/ 	.word	0x00000000


	//----- nvinfo : EIATTR_MIN_STACK_SIZE
	.align		4
.L_2338:
        /*35dc*/ 	.byte	0x04, 0x12
        /*35de*/ 	.short	(.L_2340 - .L_2339)
	.align		4
.L_2339:
        /*35e0*/ 	.word	index@(_ZN2at6native27unrolled_elementwise_kernelINS0_13AUnaryFunctorIN3c104HalfES4_bZZZNS0_23logical_and_kernel_cudaERNS_14TensorIteratorEENKUlvE0_clEvENKUlvE6_clEvEUlS4_S4_E_EESt5arrayIPcLm2EELi4E23TrivialOffsetCalculatorILi1EjESF_NS0_6memory12LoadWithCastILi1EEENSG_13StoreWithCastILi1EEEEEviT_T0_T2_T3_T4_T5_)
        /*35e4*/ 	.word	0x00000000


	//----- nvinfo : EIATTR_MIN_STACK_SIZE
	.align		4
.L_2340:
        /*35e8*/ 	.byte	0x04, 0x12
        /*35ea*/ 	.short	(.L_2342 - .L_2341)
	.align		4
.L_2341:
        /*35ec*/ 	.word	index@(_ZN2at6native18elementwise_kernelILi128ELi4EZNS0_22gpu_kernel_impl_nocastINS0_13AUnaryFunctorIN3c104HalfES5_bZZZNS0_23logical_and_kernel_cudaERNS_14TensorIteratorEENKUlvE0_clEvENKUlvE6_clEvEUlS5_S5_E_EEEEvRNS_18TensorIteratorBaseERKT_EUliE_EEviT1_)
        /*35f0*/ 	.word	0x00000000


	//----- nvinfo : EIATTR_MIN_STACK_SIZE
	.align		4
.L_2342:
        /*35f4*/ 	.byte	0x04, 0x12
        /*35f6*/ 	.short	(.L_2344 - .L_2343)
	.align		4
.L_2343:
        /*35f8*/ 	.word	index@(_ZN2at6native27unrolled_elementwise_kernelINS0_13AUnaryFunctorIN3c104HalfES4_bZZZNS0_23logical_and_kernel_cudaERNS_14TensorIteratorEENKUlvE0_clEvENKUlvE6_clEvEUlS4_S4_E_EESt5arrayIPcLm2EELi4E23TrivialOffsetCalculatorILi1EjESF_NS0_6memory15LoadWithoutCastENSG_16StoreWithoutCastEEEviT_T0_T2_T3_T4_T5_)
        /*35fc*/ 	.word	0x00000000


	//----- nvinfo : EIATTR_MIN_STACK_SIZE
	.align		4
.L_2344:
        /*3600*/ 	.byte	0x04, 0x12
        /*3602*/ 	.short	(.L_2346 - .L_2345)
	.align		4
.L_2345:
        /*3604*/ 	.word	index@(_ZN2at6native29vectorized_elementwise_kernelILi2ENS0_13AUnaryFunctorIN3c104HalfES4_bZZZNS0_23logical_and_kernel_cudaERNS_14TensorIteratorEENKUlvE0_clEvENKUlvE6_clEvEUlS4_S4_E_EESt5arrayIPcLm2EEEEviT0_T1_)
        /*3608*/ 	.word	0x00000000


	//----- nvinfo : EIATTR_MIN_STACK_SIZE
	.align		4
.L_2346:
        /*360c*/ 	.byte	0x04, 0x12
        /*360e*/ 	.short	(.L_2348 - .L_2347)
	.align		4
.L_2347:
        /*3610*/ 	.word	index@(_ZN2at6native29vectorized_elementwise_kernelILi4ENS0_13AUnaryFunctorIN3c104HalfES4_bZZZNS0_23logical_and_kernel_cudaERNS_14TensorIteratorEENKUlvE0_clEvENKUlvE6_clEvEUlS4_S4_E_EESt5arrayIPcLm2EEEEviT0_T1_)
        /*3614*/ 	.word	0x00000000


	//----- nvinfo : EIATTR_MIN_STACK_SIZE
	.align		4
.L_2348:
        /*3618*/ 	.byte	0x04, 0x12
        /*361a*/ 	.short	(.L_2350 - .L_2349)
	.align		4
.L_2349:
        /*361c*/ 	.word	index@(_ZN2at6native29vectorized_elementwise_kernelILi8ENS0_13AUnaryFunctorIN3c104HalfES4_bZZZNS0_23logical_and_kernel_cudaERNS_14TensorIteratorEENKUlvE0_clEvENKUlvE6_clEvEUlS4_S4_E_EESt5arrayIPcLm2EEEEviT0_T1_)
        /*3620*/ 	.word	0x00000000


	//----- nvinfo : EIATTR_MIN_STACK_SIZE
	.align		4
.L_2350:
        /*3624*/ 	.byte	0x04, 0x12
        /*3626*/ 	.short	(.L_2352 - .L_2351)
	.align		4
.L_2351:
        /*3628*/ 	.word	index@(_ZN2at6native18elementwise_kernelILi128ELi4EZNS0_15gpu_kernel_implINS0_13BinaryFunctorIN3c104HalfES5_bZZZNS0_23logical_and_kernel_cudaERNS_14TensorIteratorEENKUlvE0_clEvENKUlvE6_clEvEUlS5_S5_E_EEEEvRNS_18TensorIteratorBaseERKT_EUliE_EEviT1_)
        /*362c*/ 	.word	0x00000000


	//----- nvinfo : EIATTR_MIN_STACK_SIZE
	.align		4
.L_2352:
        /*3630*/ 	.byte	0x04, 0x12
        /*3632*/ 	.short	(.L_2354 - .L_2353)
	.align		4
.L_2353:
        /*3634*/ 	.word	index@(_ZN2at6native27unrolled_elementwise_kernelINS0_13BinaryFunctorIN3c104HalfES4_bZZZNS0_23logical_and_kernel_cudaERNS_14TensorIteratorEENKUlvE0_clEvENKUlvE6_clEvEUlS4_S4_E_EESt5arrayIPcLm3EELi4E23TrivialOffsetCalculatorILi2EjESE_ILi1EjENS0_6memory12LoadWithCastILi2EEENSH_13StoreWithCastILi1EEEEEviT_T0_T2_T3_T4_T5_)
        /*3638*/ 	.word	0x00000000


	//----- nvinfo : EIATTR_MIN_STACK_SIZE
	.align		4
.L_2354:
        /*363c*/ 	.byte	0x04, 0x12
        /*363e*/ 	.short	(.L_2356 - .L_2355)
	.align		4
.L_2355:
        /*3640*/ 	.word	index@(_ZN2at6native18elementwise_kernelILi128ELi4EZNS0_22gpu_kernel_impl_nocastINS0_13BinaryFunctorIN3c104HalfES5_bZZZNS0_23logical_and_kernel_cudaERNS_14TensorIteratorEENKUlvE0_clEvENKUlvE6_clEvEUlS5_S5_E_EEEEvRNS_18TensorIteratorBaseERKT_EUliE_EEviT1_)
        /*3644*/ 	.word	0x00000000


	//----- nvinfo : EIATTR_MIN_STACK_SIZE
	.align		4
.L_2356:
        /*3648*/ 	.byte	0x04, 0x12
        /*364a*/ 	.short	(.L_2358 - .L_2357)
	.align		4
.L_2357:
        /*364c*/ 	.word	index@(_ZN2at6native27unrolled_elementwise_kernelINS0_13BinaryFunctorIN3c104HalfES4_bZZZNS0_23logical_and_kernel_cudaERNS_14TensorIteratorEENKUlvE0_clEvENKUlvE6_clEvEUlS4_S4_E_EESt5arrayIPcLm3EELi4E23TrivialOffsetCalculatorILi2EjESE_ILi1EjENS0_6memory15LoadWithoutCastENSH_16StoreWithoutCastEEEviT_T0_T2_T3_T4_T5_)
        /*3650*/ 	.word	0x00000000


	//----- nvinfo : EIATTR_MIN_STACK_SIZE
	.align		4
.L_2358:
        /*3654*/ 	.byte	0x04, 0x12
        /*3656*/ 	.short	(.L_2360 - .L_2359)
	.align		4
.L_2359:
        /*3658*/ 	.word	index@(_ZN2at6native29vectorized_elementwise_kernelILi2ENS0_13BinaryFunctorIN3c104HalfES4_bZZZNS0_23logical_and_kernel_cudaERNS_14TensorIteratorEENKUlvE0_clEvENKUlvE6_clEvEUlS4_S4_E_EESt5arrayIPcLm3EEEEviT0_T1_)
        /*365c*/ 	.word	0x00000000


	//----- nvinfo : EIATTR_MIN_STACK_SIZE
	.align		4
.L_2360:
        /*3660*/ 	.byte	0x04, 0x12
        /*3662*/ 	.short	(.L_2362 - .L_2361)
	.align		4
.L_2361:
        /*3664*/ 	.word	index@(_ZN2at6native29vectorized_elementwise_kernelILi4ENS0_13BinaryFunctorIN3c104HalfES4_bZZZNS0_23logical_and_kernel_cudaERNS_14TensorIteratorEENKUlvE0_clEvENKUlvE6_clEvEUlS4_S4_E_EESt5arrayIPcLm3EEEEviT0_T1_)
        /*3668*/ 	.word	0x00000000


	//----- nvinfo : EIATTR_MIN_STACK_SIZE
	.align		4
.L_2362:
        /*366c*/ 	.byte	0x04, 0x12
        /*366e*/ 	.short	(.L_2364 - .L_2363)
	.align		4
.L_2363:
        /*3670*/ 	.word	index@(_ZN2at6native29vectorized_elementwise_kernelILi8ENS0_13BinaryFunctorIN3c104HalfES4_bZZZNS0_23logical_and_kernel_cudaERNS_14TensorIteratorEENKUlvE0_clEvENKUlvE6_clEvEUlS4_S4_E_EESt5arrayIPcLm3EEEEviT0_T1_)
        /*3674*/ 	.word	0x00000000


	//----- nvinfo : EIATTR_MIN_STACK_SIZE
	.align		4
.L_2364:
        /*3678*/ 	.byte	0x04, 0x12
        /*367a*/ 	.short	(.L_2366 - .L_2365)
	.align		4
.L_2365:
        /*367c*/ 	.word	index@(_ZN2at6native18elementwise_kernelILi128ELi4EZNS0_15gpu_kernel_implINS0_13AUnaryFunctorIffbZZZNS0_23logical_and_kernel_cudaERNS_14TensorIteratorEENKUlvE0_clEvENKUlvE5_clEvEUlffE_EEEEvRNS_18TensorIteratorBaseERKT_EUliE_EEviT1_)
        /*3680*/ 	.word	0x00000000


	//----- nvinfo : EIATTR_MIN_STACK_SIZE
	.align		4
.L_2366:
        /*3684*/ 	.byte	0x04, 0x12
        /*3686*/ 	.short	(.L_2368 - .L_2367)
	.align		4
.L_2367:
        /*3688*/ 	.word	index@(_ZN2at6native27unrolled_elementwise_kernelINS0_13AUnaryFunctorIffbZZZNS0_23logical_and_kernel_cudaERNS_14TensorIteratorEENKUlvE0_clEvENKUlvE5_clEvEUlffE_EESt5arrayIPcLm2EELi4E23TrivialOffsetCalculatorILi1EjESD_NS0_6memory12LoadWithCastILi1EEENSE_13StoreWithCastILi1EEEEEviT_T0_T2_T3_T4_T5_)
        /*368c*/ 	.word	0x00000000


	//----- nvinfo : EIATTR_MIN_STACK_SIZE
	.align		4
.L_2368:
        /*3690*/ 	.byte	0x04, 0x12
        /*3692*/ 	.short	(.L_2370 - .L_2369)
	.align		4
.L_2369:
        /*3694*/ 	.word	index@(_ZN2at6native18elementwise_kernelILi128ELi4EZNS0_22gpu_kernel_impl_nocastINS0_13AUnaryFunctorIffbZZZNS0_23logical_and_kernel_cudaERNS_14TensorIteratorEENKUlvE0_clEvENKUlvE5_clEvEUlffE_EEEEvRNS_18TensorIteratorBaseERKT_EUliE_EEviT1_)
        /*3698*/ 	.word	0x00000000


	//----- nvinfo : EIATTR_MIN_STACK_SIZE
	.align		4
.L_2370:
        /*369c*/ 	.byte	0x04, 0x12
        /*369e*/ 	.short	(.L_2372 - .L_2371)
	.align		4
.L_2371:
        /*36a0*/ 	.word	index@(_ZN2at6native27unrolled_elementwise_kernelINS0_13AUnaryFunctorIffbZZZNS0_23logical_and_kernel_cudaERNS_14TensorIteratorEENKUlvE0_clEvENKUlvE5_clEvEUlffE_EESt5arrayIPcLm2EELi4E23TrivialOffsetCalculatorILi1EjESD_NS0_6memory15LoadWithoutCastENSE_16StoreWithoutCastEEEviT_T0_T2_T3_T4_T5_)
        /*36a4*/ 	.word	0x00000000


	//----- nvinfo : EIATTR_MIN_STACK_SIZE
	.align		4
.L_2372:
        /*36a8*/ 	.byte	0x04, 0x12
        /*36aa*/ 	.short	(.L_2374 - .L_2373)
	.align		4
.L_2373:
        /*36ac*/ 	.word	index@(_ZN2at6native29vectorized_elementwise_kernelILi2ENS0_13AUnaryFunctorIffbZZZNS0_23logical_and_kernel_cudaERNS_14TensorIteratorEENKUlvE0_clEvENKUlvE5_clEvEUlffE_EESt5arrayIPcLm2EEEEviT0_T1_)
        /*36b0*/ 	.word	0x00000000


	//----- nvinfo : EIATTR_MIN_STACK_SIZE
	.align		4
.L_2374:
        /*36b4*/ 	.byte	0x04, 0x12
        /*36b6*/ 	.short	(.L_2376 - .L_2375)
	.align		4
.L_2375:
        /*36b8*/ 	.word	index@(_ZN2at6native29vectorized_elementwise_kernelILi4ENS0_13AUnaryFunctorIffbZZZNS0_23logical_and_kernel_cudaERNS_14TensorIteratorEENKUlvE0_clEvENKUlvE5_clEvEUlffE_EESt5arrayIPcLm2EEEEviT0_T1_)
        /*36bc*/ 	.word	0x00000000


	//----- nvinfo : EIATTR_MIN_STACK_SIZE
	.align		4
.L_2376:
        /*36c0*/ 	.byte	0x04, 0x12
        /*36c2*/ 	.short	(.L_2378 - .L_2377)
	.align		4
.L_2377:
        /*36c4*/ 	.word	index@(_ZN2at6native29vectorized_elementwise_kernelILi8ENS0_13AUnaryFunctorIffbZZZNS0_23logical_and_kernel_cudaERNS_14TensorIteratorEENKUlvE0_clEvENKUlvE5_clEvEUlffE_EESt5arrayIPcLm2EEEEviT0_T1_)
        /*36c8*/ 	.word	0x00000000


	//----- nvinfo : EIATTR_MIN_STACK_SIZE
	.align		4
.L_2378:
        /*36cc*/ 	.byte	0x04, 0x12
        /*36ce*/ 	.short	(.L_2380 - .L_2379)
	.align		4
.L_2379:
        /*36d0*/ 	.word	index@(_ZN2at6native18elementwise_kernelILi128ELi4EZNS0_15gpu_kernel_implINS0_13BinaryFunctorIffbZZZNS0_23logical_and_kernel_cudaERNS_14TensorIteratorEENKUlvE0_clEvENKUlvE5_clEvEUlffE_EEEEvRNS_18TensorIteratorBaseERKT_EUliE_EEviT1_)
        /*36d4*/ 	.word	0x00000000


	//----- nvinfo : EIATTR_MIN_STACK_SIZE
	.align		4
.L_2380:
        /*36d8*/ 	.byte	0x04, 0x12
        /*36da*/ 	.short	(.L_2382 - .L_2381)
	.align		4
.L_2381:
        /*36dc*/ 	.word	index@(_ZN2at6native27unrolled_elementwise_kernelINS0_13BinaryFunctorIffbZZZNS0_23logical_and_kernel_cudaERNS_14TensorIteratorEENKUlvE0_clEvENKUlvE5_clEvEUlffE_EESt5arrayIPcLm3EELi4E23TrivialOffsetCalculatorILi2EjESC_ILi1EjENS0_6memory12LoadWithCastILi2EEENSF_13StoreWithCastILi1EEEEEviT_T0_T2_T3_T4_T5_)
        /*36e0*/ 	.word	0x00000000


	//----- nvinfo : EIATTR_MIN_STACK_SIZE
	.align		4
.L_2382:
        /*36e4*/ 	.byte	0x04, 0x12
        /*36e6*/ 	.short	(.L_2384 - .L_2383)
	.align		4
.L_2383:
        /*36e8*/ 	.word	index@(_ZN2at6native18elementwise_kernelILi128ELi4EZNS0_22gpu_kernel_impl_nocastINS0_13BinaryFunctorIffbZZZNS0_23logical_and_kernel_cudaERNS_14TensorIteratorEENKUlvE0_clEvENKUlvE5_clEvEUlffE_EEEEvRNS_18TensorIteratorBaseERKT_EUliE_EEviT1_)
        /*36ec*/ 	.word	0x00000000


	//----- nvinfo : EIATTR_MIN_STACK_SIZE
	.align		4
.L_2384:
        /*36f0*/ 	.byte	0x04, 0x12
        /*36f2*/ 	.short	(.L_2386 - .L_2385)
	.align		4
.L_2385:
        /*36f4*/ 	.word	index@(_ZN2at6native27unrolled_elementwise_kernelINS0_13BinaryFunctorIffbZZZNS0_23logical_and_kernel_cudaERNS_14TensorIteratorEENKUlvE0_clEvENKUlvE5_clEvEUlffE_EESt5arrayIPcLm3EELi4E23TrivialOffsetCalculatorILi2EjESC_ILi1EjENS0_6memory15LoadWithoutCastENSF_16StoreWithoutCastEEEviT_T0_T2_T3_T4_T5_)
        /*36f8*/ 	.word	0x00000000


	//----- nvinfo : EIATTR_MIN_STACK_SIZE
	.align		4
.L_2386:
        /*36fc*/ 	.byte	0x04, 0x12
        /*36fe*/ 	.short	(.L_2388 - .L_2387)
	.align		4
.L_2387:
        /*3700*/ 	.word	index@(_ZN2at6native29vectorized_elementwise_kernelILi2ENS0_13BinaryFunctorIffbZZZNS0_23logical_and_kernel_cudaERNS_14TensorIteratorEENKUlvE0_clEvENKUlvE5_clEvEUlffE_EESt5arrayIPcLm3EEEEviT0_T1_)
        /*3704*/ 	.word	0x00000000


	//----- nvinfo : EIATTR_MIN_STACK_SIZE
	.align		4
.L_2388:
        /*3708*/ 	.byte	0x04, 0x12
        /*370a*/ 	.short	(.L_2390 - .L_2389)
	.align		4
.L_2389:
        /*370c*/ 	.word	index@(_ZN2at6native29vectorized_elementwise_kernelILi4ENS0_13BinaryFunctorIffbZZZNS0_23logical_and_kernel_cudaERNS_14TensorIteratorEENKUlvE0_clEvENKUlvE5_clEvEUlffE_EESt5arrayIPcLm3EEEEviT0_T1_)
        /*3710*/ 	.word	0x00000000


	//----- nvinfo : EIATTR_MIN_STACK_SIZE
	.align		4
.L_2390:
        /*3714*/ 	.byte	0x04, 0x12
        /*3716*/ 	.short	(.L_2392 - .L_2391)
	.align		4
.L_2391:
        /*3718*/ 	.word	index@(_ZN2at6native29vectorized_elementwise_kernelILi8ENS0_13BinaryFunctorIffbZZZNS0_23logical_and_kernel_cudaERNS_14TensorIteratorEENKUlvE0_clEvENKUlvE5_clEvEUlffE_EESt5arrayIPcLm3EEEEviT0_T1_)
        /*371c*/ 	.word	0x00000000


	//----- nvinfo : EIATTR_MIN_STACK_SIZE
	.align		4
.L_2392:
        /*3720*/ 	.byte	0x04, 0x12
        /*3722*/ 	.short	(.L_2394 - .L_2393)
	.align		4
.L_2393:
        /*3724*/ 	.word	index@(_ZN2at6native18elementwise_kernelILi128ELi4EZNS0_15gpu_kernel_implINS0_13AUnaryFunctorIddbZZZNS0_23logical_and_kernel_cudaERNS_14TensorIteratorEENKUlvE0_clEvENKUlvE4_clEvEUlddE_EEEEvRNS_18TensorIteratorBaseERKT_EUliE_EEviT1_)
        /*3728*/ 	.word	0x00000000


	//----- nvinfo : EIATTR_MIN_STACK_SIZE
	.align		4
.L_2394:
        /*372c*/ 	.byte	0x04, 0x12
        /*372e*/ 	.short	(.L_2396 - .L_2395)
	.align		4
.L_2395:
        /*3730*/ 	.word	index@(_ZN2at6native27unrolled_elementwise_kernelINS0_13AUnaryFunctorIddbZZZNS0_23logical_and_kernel_cudaERNS_14TensorIteratorEENKUlvE0_clEvENKUlvE4_clEvEUlddE_EESt5arrayIPcLm2EELi4E23TrivialOffsetCalculatorILi1EjESD_NS0_6memory12LoadWithCastILi1EEENSE_13StoreWithCastILi1EEEEEviT_T0_T2_T3_T4_T5_)
        /*3734*/ 	.word	0x00000000


	//----- nvinfo : EIATTR_MIN_STACK_SIZE
	.align		4
.L_2396:
        /*3738*/ 	.byte	0x04, 0x12
        /*373a*/ 	.short	(.L_2398 - .L_2397)
	.align		4
.L_2397:
        /*373c*/ 	.word	index@(_ZN2at6native18elementwise_kernelILi128ELi4EZNS0_22gpu_kernel_impl_nocastINS0_13AUnaryFunctorIddbZZZNS0_23logical_and_kernel_cudaERNS_14TensorIteratorEENKUlvE0_clEvENKUlvE4_clEvEUlddE_EEEEvRNS_18TensorIteratorBaseERKT_EUliE_EEviT1_)
        /*3740*/ 	.word	0x00000000


	//----- nvinfo : EIATTR_MIN_STACK_SIZE
	.align		4
.L_2398:
        /*3744*/ 	.byte	0x04, 0x12
        /*3746*/ 	.short	(.L_2400 - .L_2399)
	.align		4
.L_2399:
        /*3748*/ 	.word	index@(_ZN2at6native27unrolled_elementwise_kernelINS0_13AUnaryFunctorIddbZZZNS0_23logical_and_kernel_cudaERNS_14TensorIteratorEENKUlvE0_clEvENKUlvE4_clEvEUlddE_EESt5arrayIPcLm2EELi4E23TrivialOffsetCalculatorILi1EjESD_NS0_6memory15LoadWithoutCastENSE_16StoreWithoutCastEEEviT_T0_T2_T3_T4_T5_)
        /*374c*/ 	.word	0x00000000


	//----- nvinfo : EIATTR_MIN_STACK_SIZE
	.align		4
.L_2400:
        /*3750*/ 	.byte	0x04, 0x12
        /*3752*/ 	.short	(.L_2402 - .L_2401)
	.align		4
.L_2401:
        /*3754*/ 	.word	index@(_ZN2at6native29vectorized_elementwise_kernelILi2ENS0_13AUnaryFunctorIddbZZZNS0_23logical_and_kernel_cudaERNS_14TensorIteratorEENKUlvE0_clEvENKUlvE4_clEvEUlddE_EESt5arrayIPcLm2EEEEviT0_T1_)
        /*3758*/ 	.word	0x00000000


	//----- nvinfo : EIATTR_MIN_STACK_SIZE
	.align		4
.L_2402:
        /*375c*/ 	.byte	0x04, 0x12
        /*375e*/ 	.short	(.L_2404 - .L_2403)
	.align		4
.L_2403:
        /*3760*/ 	.word	index@(_ZN2at6native29vectorized_elementwise_kernelILi4ENS0_13AUnaryFunctorIddbZZZNS0_23logical_and_kernel_cudaERNS_14TensorIteratorEENKUlvE0_clEvENKUlvE4_clEvEUlddE_EESt5arrayIPcLm2EEEEviT0_T1_)
        /*3764*/ 	.word	0x00000000


	//----- nvinfo : EIATTR_MIN_STACK_SIZE
	.align		4
.L_2404:
        /*3768*/ 	.byte	0x04, 0x12
        /*376a*/ 	.short	(.L_2406 - .L_2405)
	.align		4
.L_2405:
        /*376c*/ 	.word	index@(_ZN2at6native29vectorized_elementwise_kernelILi8ENS0_13AUnaryFunctorIddbZZZNS0_23logical_and_kernel_cudaERNS_14TensorIteratorEENKUlvE0_clEvENKUlvE4_clEvEUlddE_EESt5arrayIPcLm2EEEEviT0_T1_)
        /*3770*/ 	.word	0x00000000


	//----- nvinfo : EIATTR_MIN_STACK_SIZE
	.align		4
.L_2406:
        /*3774*/ 	.byte	0x04, 0x12
        /*3776*/ 	.short	(.L_2408 - .L_2407)
	.align		4
.L_2407:
        /*3778*/ 	.word	index@(_ZN2at6native18elementwise_kernelILi128ELi4EZNS0_15gpu_kernel_implINS0_13BinaryFunctorIddbZZZNS0_23logical_and_kernel_cudaERNS_14TensorIteratorEENKUlvE0_clEvENKUlvE4_clEvEUlddE_EEEEvRNS_18TensorIteratorBaseERKT_EUliE_EEviT1_)
        /*377c*/ 	.word	0x00000000


	//----- nvinfo : EIATTR_MIN_STACK_SIZE
	.align		4
.L_2408:
        /*3780*/ 	.byte	0x04, 0x12
        /*3782*/ 	.short	(.L_2410 - .L_2409)
	.align		4
.L_2409:
        /*3784*/ 	.word	index@(_ZN2at6native27unrolled_elementwise_kernelINS0_13BinaryFunctorIddbZZZNS0_23logical_and_kernel_cudaERNS_14TensorIteratorEENKUlvE0_clEvENKUlvE4_clEvEUlddE_EESt5arrayIPcLm3EELi4E23TrivialOffsetCalculatorILi2EjESC_ILi1EjENS0_6memory12LoadWithCastILi2EEENSF_13StoreWithCastILi1EEEEEviT_T0_T2_T3_T4_T5_)
        /*3788*/ 	.word	0x00000000


	//----- nvinfo : EIATTR_MIN_STACK_SIZE
	.align		4
.L_2410:
        /*378c*/ 	.byte	0x04, 0x12
        /*378e*/ 	.short	(.L_2412 - .L_2411)
	.align		4
.L_2411:
        /*3790*/ 	.word	index@(_ZN2at6native18elementwise_kernelILi128ELi4EZNS0_22gpu_kernel_impl_nocastINS0_13BinaryFunctorIddbZZZNS0_23logical_and_kernel_cudaERNS_14TensorIteratorEENKUlvE0_clEvENKUlvE4_clEvEUlddE_EEEEvRNS_18TensorIteratorBaseERKT_EUliE_EEviT1_)
        /*3794*/ 	.word	0x00000000


	//----- nvinfo : EIATTR_MIN_STACK_SIZE
	.align		4
.L_2412:
        /*3798*/ 	.byte	0x04, 0x12
        /*379a*/ 	.short	(.L_2414 - .L_2413)
	.align		4
.L_2413:
        /*379c*/ 	.word	index@(_ZN2at6native27unrolled_elementwise_kernelINS0_13BinaryFunctorIddbZZZNS0_23logical_and_kernel_cudaERNS_14TensorIteratorEENKUlvE0_clEvENKUlvE4_clEvEUlddE_EESt5arrayIPcLm3EELi4E23TrivialOffsetCalculatorILi2EjESC_ILi1EjENS0_6memory15LoadWithoutCastENSF_16StoreWithoutCastEEEviT_T0_T2_T3_T4_T5_)
        /*37a0*/ 	.word	0x00000000


	//----- nvinfo : EIATTR_MIN_STACK_SIZE
	.align		4
.L_2414:
        /*37a4*/ 	.byte	0x04, 0x12
        /*37a6*/ 	.short	(.L_2416 - .L_2415)
	.align		4
.L_2415:
        /*37a8*/ 	.word	index@(_ZN2at6native29vectorized_elementwise_kernelILi2ENS0_13BinaryFunctorIddbZZZNS0_23logical_and_kernel_cudaERNS_14TensorIteratorEENKUlvE0_clEvENKUlvE4_clEvEUlddE_EESt5arrayIPcLm3EEEEviT0_T1_)
        /*37ac*/ 	.word	0x00000000


	//----- nvinfo : EIATTR_MIN_STACK_SIZE
	.align		4
.L_2416:
        /*37b0*/ 	.byte	0x04, 0x12
        /*37b2*/ 	.short	(.L_2418 - .L_2417)
	.align		4
.L_2417:
        /*37b4*/ 	.word	index@(_ZN2at6native29vectorized_elementwise_kernelILi4ENS0_13BinaryFunctorIddbZZZNS0_23logical_and_kernel_cudaERNS_14TensorIteratorEENKUlvE0_clEvENKUlvE4_clEvEUlddE_EESt5arrayIPcLm3EEEEviT0_T1_)
        /*37b8*/ 	.word	0x00000000


	//----- nvinfo : EIATTR_MIN_STACK_SIZE
	.align		4
.L_2418:
        /*37bc*/ 	.byte	0x04, 0x12
        /*37be*/ 	.short	(.L_2420 - .L_2419)
	.align		4
.L_2419:
        /*37c0*/ 	.word	index@(_ZN2at6native29vectorized_elementwise_kernelILi8ENS0_13BinaryFunctorIddbZZZNS0_23logical_and_kernel_cudaERNS_14TensorIteratorEENKUlvE0_clEvENKUlvE4_clEvEUlddE_EESt5arrayIPcLm3EEEEviT0_T1_)
        /*37c4*/ 	.word	0x00000000


	//----- nvinfo : EIATTR_MIN_STACK_SIZE
	.align		4
.L_2420:
        /*37c8*/ 	.byte	0x04, 0x12
        /*37ca*/ 	.short	(.L_2422 - .L_2421)
	.align		4
.L_2421:
        /*37cc*/ 	.word	index@(_ZN2at6native18elementwise_kernelILi128ELi4EZNS0_15gpu_kernel_implINS0_13AUnaryFunctorIssbZZZNS0_23logical_and_kernel_cudaERNS_14TensorIteratorEENKUlvE0_clEvENKUlvE3_clEvEUlssE_EEEEvRNS_18TensorIteratorBaseERKT_EUliE_EEviT1_)
        /*37d0*/ 	.word	0x00000000


	//----- nvinfo : EIATTR_MIN_STACK_SIZE
	.align		4
.L_2422:
        /*37d4*/ 	.byte	0x04, 0x12
        /*37d6*/ 	.short	(.L_2424 - .L_2423)
	.align		4
.L_2423:
        /*37d8*/ 	.word	index@(_ZN2at6native27unrolled_elementwise_kernelINS0_13AUnaryFunctorIssbZZZNS0_23logical_and_kernel_cudaERNS_14TensorIteratorEENKUlvE0_clEvENKUlvE3_clEvEUlssE_EESt5arrayIPcLm2EELi4E23TrivialOffsetCalculatorILi1EjESD_NS0_6memory12LoadWithCastILi1EEENSE_13StoreWithCastILi1EEEEEviT_T0_T2_T3_T4_T5_)
        /*37dc*/ 	.word	0x00000000


	//----- nvinfo : EIATTR_MIN_STACK_SIZE
	.align		4
.L_2424:
        /*37e0*/ 	.byte	0x04, 0x12
        /*37e2*/ 	.short	(.L_2426 - .L_2425)
	.align		4
.L_2425:
        /*37e4*/ 	.word	index@(_ZN2at6native18elementwise_kernelILi128ELi4EZNS0_22gpu_kernel_impl_nocastINS0_13AUnaryFunctorIssbZZZNS0_23logical_and_kernel_cudaERNS_14TensorIteratorEENKUlvE0_clEvENKUlvE3_clEvEUlssE_EEEEvRNS_18TensorIteratorBaseERKT_EUliE_EEviT1_)
        /*37e8*/ 	.word	0x00000000


	//----- nvinfo : EIATTR_MIN_STACK_SIZE
	.align		4
.L_2426:
        /*37ec*/ 	.byte	0x04, 0x12
        /*37ee*/ 	.short	(.L_2428 - .L_2427)
	.align		4
.L_2427:
        /*37f0*/ 	.word	index@(_ZN2at6native27unrolled_elementwise_kernelINS0_13AUnaryFunctorIssbZZZNS0_23logical_and_kernel_cudaERNS_14TensorIteratorEENKUlvE0_clEvENKUlvE3_clEvEUlssE_EESt5arrayIPcLm2EELi4E23TrivialOffsetCalculatorILi1EjESD_NS0_6memory15LoadWithoutCastENSE_16StoreWithoutCastEEEviT_T0_T2_T3_T4_T5_)
        /*37f4*/ 	.word	0x00000000


	//----- nvinfo : EIATTR_MIN_STACK_SIZE
	.align		4
.L_2428:
        /*37f8*/ 	.byte	0x04, 0x12
        /*37fa*/ 	.short	(.L_2430 - .L_2429)
	.align		4
.L_2429:
        /*37fc*/ 	.word	index@(_ZN2at6native29vectorized_elementwise_kernelILi2ENS0_13AUnaryFunctorIssbZZZNS0_23logical_and_kernel_cudaERNS_14TensorIteratorEENKUlvE0_clEvENKUlvE3_clEvEUlssE_EESt5arrayIPcLm2EEEEviT0_T1_)
        /*3800*/ 	.word	0x00000000


	//----- nvinfo : EIATTR_MIN_STACK_SIZE
	.align		4
.L_2430:
        /*3804*/ 	.byte	0x04, 0x12
        /*3806*/ 	.short	(.L_2432 - .L_2431)
	.align		4
.L_2431:
        /*3808*/ 	.word	index@(_ZN2at6native29vectorized_elementwise_kernelILi4ENS0_13AUnaryFunctorIssbZZZNS0_23logical_and_kernel_cudaERNS_14TensorIteratorEENKUlvE0_clEvENKUlvE3_clEvEUlssE_EESt5arrayIPcLm2EEEEviT0_T1_)
        /*380c*/ 	.word	0x00000000


	//----- nvinfo : EIATTR_MIN_STACK_SIZE
	.align		4
.L_2432:
        /*3810*/ 	.byte	0x04, 0x12
        /*3812*/ 	.short	(.L_2434 - .L_2433)
	.align		4
.L_2433:
        /*3814*/ 	.word	index@(_ZN2at6native29vectorized_elementwise_kernelILi8ENS0_13AUnaryFunctorIssbZZZNS0_23logical_and_kernel_cudaERNS_14TensorIteratorEENKUlvE0_clEvENKUlvE3_clEvEUlssE_EESt5arrayIPcLm2EEEEviT0_T1_)
        /*3818*/ 	.word	0x00000000


	//----- nvinfo : EIATTR_MIN_STACK_SIZE
	.align		4
.L_2434:
        /*381c*/ 	.byte	0x04, 0x12
        /*381e*/ 	.short	(.L_2436 - .L_2435)
	.align		4
.L_2435:
        /*3820*/ 	.word	index@(_ZN2at6native18elementwise_kernelILi128ELi4EZNS0_15gpu_kernel_implINS0_13BinaryFunctorIssbZZZNS0_23logical_and_kernel_cudaERNS_14TensorIteratorEENKUlvE0_clEvENKUlvE3_clEvEUlssE_EEEEvRNS_18TensorIteratorBaseERKT_EUliE_EEviT1_)
        /*3824*/ 	.word	0x00000000


	//----- nvinfo : EIATTR_MIN_STACK_SIZE
	.align		4
.L_2436:
        /*3828*/ 	.byte	0x04, 0x12
        /*382a*/ 	.short	(.L_2438 - .L_2437)
	.align		4
.L_2437:
        /*382c*/ 	.word	index@(_ZN2at6native27unrolled_elementwise_kernelINS0_13BinaryFunctorIssbZZZNS0_23logical_and_kernel_cudaERNS_14TensorIteratorEENKUlvE0_clEvENKUlvE3_clEvEUlssE_EESt5arrayIPcLm3EELi4E23TrivialOffsetCalculatorILi2EjESC_ILi1EjENS0_6memory12LoadWithCastILi2EEENSF_13StoreWithCastILi1EEEEEviT_T0_T2_T3_T4_T5_)
        /*3830*/ 	.word	0x00000000


	//----- nvinfo : EIATTR_MIN_STACK_SIZE
	.align		4
.L_2438:
        /*3834*/ 	.byte	0x04, 0x12
        /*3836*/ 	.short	(.L_2440 - .L_2439)
	.align		4
.L_2439:
        /*3838*/ 	.word	index@(_ZN2at6native18elementwise_kernelILi128ELi4EZNS0_22gpu_kernel_impl_nocastINS0_13BinaryFunctorIssbZZZNS0_23logical_and_kernel_cudaERNS_14TensorIteratorEENKUlvE0_clEvENKUlvE3_clEvEUlssE_EEEEvRNS_18TensorIteratorBaseERKT_EUliE_EEviT1_)
        /*383c*/ 	.word	0x00000000


	//----- nvinfo : EIATTR_MIN_STACK_SIZE
	.align		4
.L_2440:
        /*3840*/ 	.byte	0x04, 0x12
        /*3842*/ 	.short	(.L_2442 - .L_2441)
	.align		4
.L_2441:
        /*3844*/ 	.word	index@(_ZN2at6native27unrolled_elementwise_kernelINS0_13BinaryFunctorIssbZZZNS0_23logical_and_kernel_cudaERNS_14TensorIteratorEENKUlvE0_clEvENKUlvE3_clEvEUlssE_EESt5arrayIPcLm3EELi4E23TrivialOffsetCalculatorILi2EjESC_ILi1EjENS0_6memory15LoadWithoutCastENSF_16StoreWithoutCastEEEviT_T0_T2_T3_T4_T5_)
        /*3848*/ 	.word	0x00000000


	//----- nvinfo : EIATTR_MIN_STACK_SIZE
	.align		4
.L_2442:
        /*384c*/ 	.byte	0x04, 0x12
        /*384e*/ 	.short	(.L_2444 - .L_2443)
	.align		4
.L_2443:
        /*3850*/ 	.word	index@(_ZN2at6native29vectorized_elementwise_kernelILi2ENS0_13BinaryFunctorIssbZZZNS0_23logical_and_kernel_cudaERNS_14TensorIteratorEENKUlvE0_clEvENKUlvE3_clEvEUlssE_EESt5arrayIPcLm3EEEEviT0_T1_)
        /*3854*/ 	.word	0x00000000


	//----- nvinfo : EIATTR_MIN_STACK_SIZE
	.align		4
.L_2444:
        /*3858*/ 	.byte	0x04, 0x12
        /*385a*/ 	.short	(.L_2446 - .L_2445)
	.align		4
.L_2445:
        /*385c*/ 	.word	index@(_ZN2at6native29vectorized_elementwise_kernelILi4ENS0_13BinaryFunctorIssbZZZNS0_23logical_and_kernel_cudaERNS_14TensorIteratorEENKUlvE0_clEvENKUlvE3_clEvEUlssE_EESt5arrayIPcLm3EEEEviT0_T1_)
        /*3860*/ 	.word	0x00000000


	//----- nvinfo : EIATTR_MIN_STACK_SIZE
	.align		4
.L_2446:
        /*3864*/ 	.byte	0x04, 0x12
        /*3866*/ 	.short	(.L_2448 - .L_2447)
	.align		4
.L_2447:
        /*3868*/ 	.word	index@(_ZN2at6native29vectorized_elementwise_kernelILi8ENS0_13BinaryFunctorIssbZZZNS0_23logical_and_kernel_cudaERNS_14TensorIteratorEENKUlvE0_clEvENKUlvE3_clEvEUlssE_EESt5arrayIPcLm3EEEEviT0_T1_)
        /*386c*/ 	.word	0x00000000


	//----- nvinfo : EIATTR_MIN_STACK_SIZE
	.align		4
.L_2448:
        /*3870*/ 	.byte	0x04, 0x12
        /*3872*/ 	.short	(.L_2450 - .L_2449)
	.align		4
.L_2449:
        /*3874*/ 	.word	index@(_ZN2at6native18elementwise_kernelILi128ELi4EZNS0_15gpu_kernel_implINS0_13AUnaryFunctorIllbZZZNS0_23logical_and_kernel_cudaERNS_14TensorIteratorEENKUlvE0_clEvENKUlvE2_clEvEUlllE_EEEEvRNS_18TensorIteratorBaseERKT_EUliE_EEviT1_)
        /*3878*/ 	.word	0x00000000


	//----- nvinfo : EIATTR_MIN_STACK_SIZE
	.align		4
.L_2450:
        /*387c*/ 	.byte	0x04, 0x12
        /*387e*/ 	.short	(.L_2452 - .L_2451)
	.align		4
.L_2451:
        /*3880*/ 	.word	index@(_ZN2at6native27unrolled_elementwise_kernelINS0_13AUnaryFunctorIllbZZZNS0_23logical_and_kernel_cudaERNS_14TensorIteratorEENKUlvE0_clEvENKUlvE2_clEvEUlllE_EESt5arrayIPcLm2EELi4E23TrivialOffsetCalculatorILi1EjESD_NS0_6memory12LoadWithCastILi1EEENSE_13StoreWithCastILi1EEEEEviT_T0_T2_T3_T4_T5_)
        /*3884*/ 	.word	0x00000000


	//----- nvinfo : EIATTR_MIN_STACK_SIZE
	.align		4
.L_2452:
        /*3888*/ 	.byte	0x04, 0x12
        /*388a*/ 	.short	(.L_2454 - .L_2453)
	.align		4
.L_2453:
        /*388c*/ 	.word	index@(_ZN2at6native18elementwise_kernelILi128ELi4EZNS0_22gpu_kernel_impl_nocastINS0_13AUnaryFunctorIllbZZZNS0_23logical_and_kernel_cudaERNS_14TensorIteratorEENKUlvE0_clEvENKUlvE2_clEvEUlllE_EEEEvRNS_18TensorIteratorBaseERKT_EUliE_EEviT1_)
        /*3890*/ 	.word	0x00000000


	//----- nvinfo : EIATTR_MIN_STACK_SIZE
	.align		4
.L_2454:
        /*3894*/ 	.byte	0x04, 0x12
        /*3896*/ 	.short	(.L_2456 - .L_2455)
	.align		4
.L_2455:
        /*3898*/ 	.word	index@(_ZN2at6native27unrolled_elementwise_kernelINS0_13AUnaryFunctorIllbZZZNS0_23logical_and_kernel_cudaERNS_14TensorIteratorEENKUlvE0_clEvENKUlvE2_clEvEUlllE_EESt5arrayIPcLm2EELi4E23TrivialOffsetCalculatorILi1EjESD_NS0_6memory15LoadWithoutCastENSE_16StoreWithoutCastEEEviT_T0_T2_T3_T4_T5_)
        /*389c*/ 	.word	0x00000000


	//----- nvinfo : EIATTR_MIN_STACK_SIZE
	.align		4
.L_2456:
        /*38a0*/ 	.byte	0x04, 0x12
        /*38a2*/ 	.short	(.L_2458 - .L_2457)
	.align		4
.L_2457:
        /*38a4*/ 	.word	index@(_ZN2at6native29vectorized_elementwise_kernelILi2ENS0_13AUnaryFunctorIllbZZZNS0_23logical_and_kernel_cudaERNS_14TensorIteratorEENKUlvE0_clEvENKUlvE2_clEvEUlllE_EESt5arrayIPcLm2EEEEviT0_T1_)
        /*38a8*/ 	.word	0x00000000


	//----- nvinfo : EIATTR_MIN_STACK_SIZE
	.align		4
.L_2458:
        /*38ac*/ 	.byte	0x04, 0x12
        /*38ae*/ 	.short	(.L_2460 - .L_2459)
	.align		4
.L_2459:
        /*38b0*/ 	.word	index@(_ZN2at6native29vectorized_elementwise_kernelILi4ENS0_13AUnaryFunctorIllbZZZNS0_23logical_and_kernel_cudaERNS_14TensorIteratorEENKUlvE0_clEvENKUlvE2_clEvEUlllE_EESt5arrayIPcLm2EEEEviT0_T1_)
        /*38b4*/ 	.word	0x00000000


	//----- nvinfo : EIATTR_MIN_STACK_SIZE
	.align		4
.L_2460:
        /*38b8*/ 	.byte	0x04, 0x12
        /*38ba*/ 	.short	(.L_2462 - .L_2461)
	.align		4
.L_2461:
        /*38bc*/ 	.word	index@(_ZN2at6native29vectorized_elementwise_kernelILi8ENS0_13AUnaryFunctorIllbZZZNS0_23logical_and_kernel_cudaERNS_14TensorIteratorEENKUlvE0_clEvENKUlvE2_clEvEUlllE_EESt5arrayIPcLm2EEEEviT0_T1_)
        /*38c0*/ 	.word	0x00000000


	//----- nvinfo : EIATTR_MIN_STACK_SIZE
	.align		4
.L_2462:
        /*38c4*/ 	.byte	0x04, 0x12
        /*38c6*/ 	.short	(.L_2464 - .L_2463)
	.align		4
.L_2463:
        /*38c8*/ 	.word	index@(_ZN2at6native18elementwise_kernelILi128ELi4EZNS0_15gpu_kernel_implINS0_13BinaryFunctorIllbZZZNS0_23logical_and_kernel_cudaERNS_14TensorIteratorEENKUlvE0_clEvENKUlvE2_clEvEUlllE_EEEEvRNS_18TensorIteratorBaseERKT_EUliE_EEviT1_)
        /*38cc*/ 	.word	0x00000000


	//----- nvinfo : EIATTR_MIN_STACK_SIZE
	.align		4
.L_2464:
        /*38d0*/ 	.byte	0x04, 0x12
        /*38d2*/ 	.short	(.L_2466 - .L_2465)
	.align		4
.L_2465:
        /*38d4*/ 	.word	index@(_ZN2at6native27unrolled_elementwise_kernelINS0_13BinaryFunctorIllbZZZNS0_23logical_and_kernel_cudaERNS_14TensorIteratorEENKUlvE0_clEvENKUlvE2_clEvEUlllE_EESt5arrayIPcLm3EELi4E23TrivialOffsetCalculatorILi2EjESC_ILi1EjENS0_6memory12LoadWithCastILi2EEENSF_13StoreWithCastILi1EEEEEviT_T0_T2_T3_T4_T5_)
        /*38d8*/ 	.word	0x00000000


	//----- nvinfo : EIATTR_MIN_STACK_SIZE
	.align		4
.L_2466:
        /*38dc*/ 	.byte	0x04, 0x12
        /*38de*/ 	.short	(.L_2468 - .L_2467)
	.align		4
.L_2467:
        /*38e0*/ 	.word	index@(_ZN2at6native18elementwise_kernelILi128ELi4EZNS0_22gpu_kernel_impl_nocastINS0_13BinaryFunctorIllbZZZNS0_23logical_and_kernel_cudaERNS_14TensorIteratorEENKUlvE0_clEvENKUlvE2_clEvEUlllE_EEEEvRNS_18TensorIteratorBaseERKT_EUliE_EEviT1_)
        /*38e4*/ 	.word	0x00000000


	//----- nvinfo : EIATTR_MIN_STACK_SIZE
	.align		4
.L_2468:
        /*38e8*/ 	.byte	0x04, 0x12
        /*38ea*/ 	.short	(.L_2470 - .L_2469)
	.align		4
.L_2469:
        /*38ec*/ 	.word	index@(_ZN2at6native27unrolled_elementwise_kernelINS0_13BinaryFunctorIllbZZZNS0_23logical_and_kernel_cudaERNS_14TensorIteratorEENKUlvE0_clEvENKUlvE2_clEvEUlllE_EESt5arrayIPcLm3EELi4E23TrivialOffsetCalculatorILi2EjESC_ILi1EjENS0_6memory15LoadWithoutCastENSF_16StoreWithoutCastEEEviT_T0_T2_T3_T4_T5_)
        /*38f0*/ 	.word	0x00000000


	//----- nvinfo : EIATTR_MIN_STACK_SIZE
	.align		4
.L_2470:
        /*38f4*/ 	.byte	0x04, 0x12
        /*38f6*/ 	.short	(.L_2472 - .L_2471)
	.align		4
.L_2471:
        /*38f8*/ 	.word	index@(_ZN2at6native29vectorized_elementwise_kernelILi2ENS0_13BinaryFunctorIllbZZZNS0_23logical_and_kernel_cudaERNS_14TensorIteratorEENKUlvE0_clEvENKUlvE2_clEvEUlllE_EESt5arrayIPcLm3EEEEviT0_T1_)
        /*38fc*/ 	.word	0x00000000


	//----- nvinfo : EIATTR_MIN_STACK_SIZE
	.align		4
.L_2472:
        /*3900*/ 	.byte	0x04, 0x12
        /*3902*/ 	.short	(.L_2474 - .L_2473)
	.align		4
.L_2473:
        /*3904*/ 	.word	index@(_ZN2at6native29vectorized_elementwise_kernelILi4ENS0_13BinaryFunctorIllbZZZNS0_23logical_and_kernel_cudaERNS_14TensorIteratorEENKUlvE0_clEvENKUlvE2_clEvEUlllE_EESt5arrayIPcLm3EEEEviT0_T1_)
        /*3908*/ 	.word	0x00000000


	//----- nvinfo : EIATTR_MIN_STACK_SIZE
	.align		4
.L_2474:
        /*390c*/ 	.byte	0x04, 0x12
        /*390e*/ 	.short	(.L_2476 - .L_2475)
	.align		4
.L_2475:
        /*3910*/ 	.word	index@(_ZN2at6native29vectorized_elementwise_kernelILi8ENS0_13BinaryFunctorIllbZZZNS0_23logical_and_kernel_cudaERNS_14TensorIteratorEENKUlvE0_clEvENKUlvE2_clEvEUlllE_EESt5arrayIPcLm3EEEEviT0_T1_)
        /*3914*/ 	.word	0x00000000


	//----- nvinfo : EIATTR_MIN_STACK_SIZE
	.align		4
.L_2476:
        /*3918*/ 	.byte	0x04, 0x12
        /*391a*/ 	.short	(.L_2478 - .L_2477)
	.align		4
.L_2477:
        /*391c*/ 	.word	index@(_ZN2at6native18elementwise_kernelILi128ELi4EZNS0_15gpu_kernel_implINS0_13AUnaryFunctorIiibZZZNS0_23logical_and_kernel_cudaERNS_14TensorIteratorEENKUlvE0_clEvENKUlvE1_clEvEUliiE_EEEEvRNS_18TensorIteratorBaseERKT_EUliE_EEviT1_)
        /*3920*/ 	.word	0x00000000


	//----- nvinfo : EIATTR_MIN_STACK_SIZE
	.align		4
.L_2478:
        /*3924*/ 	.byte	0x04, 0x12
        /*3926*/ 	.short	(.L_2480 - .L_2479)
	.align		4
.L_2479:
        /*3928*/ 	.word	index@(_ZN2at6native27unrolled_elementwise_kernelINS0_13AUnaryFunctorIiibZZZNS0_23logical_and_kernel_cudaERNS_14TensorIteratorEENKUlvE0_clEvENKUlvE1_clEvEUliiE_EESt5arrayIPcLm2EELi4E23TrivialOffsetCalculatorILi1EjESD_NS0_6memory12LoadWithCastILi1EEENSE_13StoreWithCastILi1EEEEEviT_T0_T2_T3_T4_T5_)
        /*392c*/ 	.word	0x00000000


	//----- nvinfo : EIATTR_MIN_STACK_SIZE
	.align		4
.L_2480:
        /*3930*/ 	.byte	0x04, 0x12
        /*3932*/ 	.short	(.L_2482 - .L_2481)
	.align		4
.L_2481:
        /*3934*/ 	.word	index@(_ZN2at6native18elementwise_kernelILi128ELi4EZNS0_22gpu_kernel_impl_nocastINS0_13AUnaryFunctorIiibZZZNS0_23logical_and_kernel_cudaERNS_14TensorIteratorEENKUlvE0_clEvENKUlvE1_clEvEUliiE_EEEEvRNS_18TensorIteratorBaseERKT_EUliE_EEviT1_)
        /*3938*/ 	.word	0x00000000


	//----- nvinfo : EIATTR_MIN_STACK_SIZE
	.align		4
.L_2482:
        /*393c*/ 	.byte	0x04, 0x12
        /*393e*/ 	.short	(.L_2484 - .L_2483)
	.align		4
.L_2483:
        /*3940*/ 	.word	index@(_ZN2at6native27unrolled_elementwise_kernelINS0_13AUnaryFunctorIiibZZZNS0_23logical_and_kernel_cudaERNS_14TensorIteratorEENKUlvE0_clEvENKUlvE1_clEvEUliiE_EESt5arrayIPcLm2EELi4E23TrivialOffsetCalculatorILi1EjESD_NS0_6memory15LoadWithoutCastENSE_16StoreWithoutCastEEEviT_T0_T2_T3_T4_T5_)
        /*3944*/ 	.word	0x00000000


	//----- nvinfo : EIATTR_MIN_STACK_SIZE
	.align		4
.L_2484:
        /*3948*/ 	.byte	0x04, 0x12
        /*394a*/ 	.short	(.L_2486 - .L_2485)
	.align		4
.L_2485:
        /*394c*/ 	.word	index@(_ZN2at6native29vectorized_elementwise_kernelILi2ENS0_13AUnaryFunctorIiibZZZNS0_23logical_and_kernel_cudaERNS_14TensorIteratorEENKUlvE0_clEvENKUlvE1_clEvEUliiE_EESt5arrayIPcLm2EEEEviT0_T1_)
        /*3950*/ 	.word	0x00000000


	//----- nvinfo : EIATTR_MIN_STACK_SIZE
	.align		4
.L_2486:
        /*3954*/ 	.byte	0x04, 0x12
        /*3956*/ 	.short	(.L_2488 - .L_2487)
	.align		4
.L_2487:
        /*3958*/ 	.word	index@(_ZN2at6native29vectorized_elementwise_kernelILi4ENS0_13AUnaryFunctorIiibZZZNS0_23logical_and_kernel_cudaERNS_14TensorIteratorEENKUlvE0_clEvENKUlvE1_clEvEUliiE_EESt5arrayIPcLm2EEEEviT0_T1_)
        /*395c*/ 	.word	0x00000000


	//----- nvinfo : EIATTR_MIN_STACK_SIZE
	.align		4
.L_2488:
        /*3960*/ 	.byte	0x04, 0x12
        /*3962*/ 	.short	(.L_2490 - .L_2489)
	.align		4
.L_2489:
        /*3964*/ 	.word	index@(_ZN2at6native29vectorized_elementwise_kernelILi8ENS0_13AUnaryFunctorIiibZZZNS0_23logical_and_kernel_cudaERNS_14TensorIteratorEENKUlvE0_clEvENKUlvE1_clEvEUliiE_EESt5arrayIPcLm2EEEEviT0_T1_)
        /*3968*/ 	.word	0x00000000


	//----- nvinfo : EIATTR_MIN_STACK_SIZE
	.align		4
.L_2490:
        /*396c*/ 	.byte	0x04, 0x12
        /*396e*/ 	.short	(.L_2492 - .L_2491)
	.align		4
.L_2491:
        /*3970*/ 	.word	index@(_ZN2at6native18elementwise_kernelILi128ELi4EZNS0_15gpu_kernel_implINS0_13BinaryFunctorIiibZZZNS0_23logical_and_kernel_cudaERNS_14TensorIteratorEENKUlvE0_clEvENKUlvE1_clEvEUliiE_EEEEvRNS_18TensorIteratorBaseERKT_EUliE_EEviT1_)
        /*3974*/ 	.word	0x00000000


	//----- nvinfo : EIATTR_MIN_STACK_SIZE
	.align		4
.L_2492:
        /*3978*/ 	.byte	0x04, 0x12
        /*397a*/ 	.short	(.L_2494 - .L_2493)
	.align		4
.L_2493:
        /*397c*/ 	.word	index@(_ZN2at6native27unrolled_elementwise_kernelINS0_13BinaryFunctorIiibZZZNS0_23logical_and_kernel_cudaERNS_14TensorIteratorEENKUlvE0_clEvENKUlvE1_clEvEUliiE_EESt5arrayIPcLm3EELi4E23TrivialOffsetCalculatorILi2EjESC_ILi1EjENS0_6memory12LoadWithCastILi2EEENSF_13StoreWithCastILi1EEEEEviT_T0_T2_T3_T4_T5_)
        /*3980*/ 	.word	0x00000000


	//----- nvinfo : EIATTR_MIN_STACK_SIZE
	.align		4
.L_2494:
        /*3984*/ 	.byte	0x04, 0x12
        /*3986*/ 	.short	(.L_2496 - .L_2495)
	.align		4
.L_2495:
        /*3988*/ 	.word	index@(_ZN2at6native18elementwise_kernelILi128ELi4EZNS0_22gpu_kernel_impl_nocastINS0_13BinaryFunctorIiibZZZNS0_23logical_and_kernel_cudaERNS_14TensorIteratorEENKUlvE0_clEvENKUlvE1_clEvEUliiE_EEEEvRNS_18TensorIteratorBaseERKT_EUliE_EEviT1_)
        /*398c*/ 	.word	0x00000000


	//----- nvinfo : EIATTR_MIN_STACK_SIZE
	.align		4
.L_2496:
        /*3990*/ 	.byte	0x04, 0x12
        /*3992*/ 	.short	(.L_2498 - .L_2497)
	.align		4
.L_2497:
        /*3994*/ 	.word	index@(_ZN2at6native27unrolled_elementwise_kernelINS0_13BinaryFunctorIiibZZZNS0_23logical_and_kernel_cudaERNS_14TensorIteratorEENKUlvE0_clEvENKUlvE1_clEvEUliiE_EESt5arrayIPcLm3EELi4E23TrivialOffsetCalculatorILi2EjESC_ILi1EjENS0_6memory15LoadWithoutCastENSF_16StoreWithoutCastEEEviT_T0_T2_T3_T4_T5_)
        /*3998*/ 	.word	0x00000000


	//----- nvinfo : EIATTR_MIN_STACK_SIZE
	.align		4
.L_2498:
        /*399c*/ 	.byte	0x04, 0x12
        /*399e*/ 	.short	(.L_2500 - .L_2499)
	.align		4
.L_2499:
        /*39a0*/ 	.word	index@(_ZN2at6native29vectorized_elementwise_kernelILi2ENS0_13BinaryFunctorIiibZZZNS0_23logical_and_kernel_cudaERNS_14TensorIteratorEENKUlvE0_clEvENKUlvE1_clEvEUliiE_EESt5arrayIPcLm3EEEEviT0_T1_)
        /*39a4*/ 	.word	0x00000000


	//----- nvinfo : EIATTR_MIN_STACK_SIZE
	.align		4
.L_2500:
        /*39a8*/ 	.byte	0x04, 0x12
        /*39aa*/ 	.short	(.L_2502 - .L_2501)
	.align		4
.L_2501:
        /*39ac*/ 	.word	index@(_ZN2at6native29vectorized_elementwise_kernelILi4ENS0_13BinaryFunctorIiibZZZNS0_23logical_and_kernel_cudaERNS_14TensorIteratorEENKUlvE0_clEvENKUlvE1_clEvEUliiE_EESt5arrayIPcLm3EEEEviT0_T1_)
        /*39b0*/ 	.word	0x00000000


	//----- nvinfo : EIATTR_MIN_STACK_SIZE
	.align		4
.L_2502:
        /*39b4*/ 	.byte	0x04, 0x12
        /*39b6*/ 	.short	(.L_2504 - .L_2503)
	.align		4
.L_2503:
        /*39b8*/ 	.word	index@(_ZN2at6native29vectorized_elementwise_kernelILi8ENS0_13BinaryFunctorIiibZZZNS0_23logical_and_kernel_cudaERNS_14TensorIteratorEENKUlvE0_clEvENKUlvE1_clEvEUliiE_EESt5arrayIPcLm3EEEEviT0_T1_)
        /*39bc*/ 	.word	0x00000000


	//----- nvinfo : EIATTR_MIN_STACK_SIZE
	.align		4
.L_2504:
        /*39c0*/ 	.byte	0x04, 0x12
        /*39c2*/ 	.short	(.L_2506 - .L_2505)
	.align		4
.L_2505:
        /*39c4*/ 	.word	index@(_ZN2at6native18elementwise_kernelILi128ELi4EZNS0_15gpu_kernel_implINS0_13AUnaryFunctorIaabZZZNS0_23logical_and_kernel_cudaERNS_14TensorIteratorEENKUlvE0_clEvENKUlvE0_clEvEUlaaE_EEEEvRNS_18TensorIteratorBaseERKT_EUliE_EEviT1_)
        /*39c8*/ 	.word	0x00000000


	//----- nvinfo : EIATTR_MIN_STACK_SIZE
	.align		4
.L_2506:
        /*39cc*/ 	.byte	0x04, 0x12
        /*39ce*/ 	.short	(.L_2508 - .L_2507)
	.align		4
.L_2507:
        /*39d0*/ 	.word	index@(_ZN2at6native27unrolled_elementwise_kernelINS0_13AUnaryFunctorIaabZZZNS0_23logical_and_kernel_cudaERNS_14TensorIteratorEENKUlvE0_clEvENKUlvE0_clEvEUlaaE_EESt5arrayIPcLm2EELi4E23TrivialOffsetCalculatorILi1EjESD_NS0_6memory12LoadWithCastILi1EEENSE_13StoreWithCastILi1EEEEEviT_T0_T2_T3_T4_T5_)
        /*39d4*/ 	.word	0x00000000


	//----- nvinfo : EIATTR_MIN_STACK_SIZE
	.align		4
.L_2508:
        /*39d8*/ 	.byte	0x04, 0x12
        /*39da*/ 	.short	(.L_2510 - .L_2509)
	.align		4
.L_2509:
        /*39dc*/ 	.word	index@(_ZN2at6native18elementwise_kernelILi128ELi4EZNS0_22gpu_kernel_impl_nocastINS0_13AUnaryFunctorIaabZZZNS0_23logical_and_kernel_cudaERNS_14TensorIteratorEENKUlvE0_clEvENKUlvE0_clEvEUlaaE_EEEEvRNS_18TensorIteratorBaseERKT_EUliE_EEviT1_)
        /*39e0*/ 	.word	0x00000000


	//----- nvinfo : EIATTR_MIN_STACK_SIZE
	.align		4
.L_2510:
        /*39e4*/ 	.byte	0x04, 0x12
        /*39e6*/ 	.short	(.L_2512 - .L_2511)
	.align		4
.L_2511:
        /*39e8*/ 	.word	index@(_ZN2at6native27unrolled_elementwise_kernelINS0_13AUnaryFunctorIaabZZZNS0_23logical_and_kernel_cudaERNS_14TensorIteratorEENKUlvE0_clEvENKUlvE0_clEvEUlaaE_EESt5arrayIPcLm2EELi4E23TrivialOffsetCalculatorILi1EjESD_NS0_6memory15LoadWithoutCastENSE_16StoreWithoutCastEEEviT_T0_T2_T3_T4_T5_)
        /*39ec*/ 	.word	0x00000000


	//----- nvinfo : EIATTR_MIN_STACK_SIZE
	.align		4
.L_2512:
        /*39f0*/ 	.byte	0x04, 0x12
        /*39f2*/ 	.short	(.L_2514 - .L_2513)
	.align		4
.L_2513:
        /*39f4*/ 	.word	index@(_ZN2at6native29vectorized_elementwise_kernelILi2ENS0_13AUnaryFunctorIaabZZZNS0_23logical_and_kernel_cudaERNS_14TensorIteratorEENKUlvE0_clEvENKUlvE0_clEvEUlaaE_EESt5arrayIPcLm2EEEEviT0_T1_)
        /*39f8*/ 	.word	0x00000000


	//----- nvinfo : EIATTR_MIN_STACK_SIZE
	.align		4
.L_2514:
        /*39fc*/ 	.byte	0x04, 0x12
        /*39fe*/ 	.short	(.L_2516 - .L_2515)
	.align		4
.L_2515:
        /*3a00*/ 	.word	index@(_ZN2at6native29vectorized_elementwise_kernelILi4ENS0_13AUnaryFunctorIaabZZZNS0_23logical_and_kernel_cudaERNS_14TensorIteratorEENKUlvE0_clEvENKUlvE0_clEvEUlaaE_EESt5arrayIPcLm2EEEEviT0_T1_)
        /*3a04*/ 	.word	0x00000000


	//----- nvinfo : EIATTR_MIN_STACK_SIZE
	.align		4
.L_2516:
        /*3a08*/ 	.byte	0x04, 0x12
        /*3a0a*/ 	.short	(.L_2518 - .L_2517)
	.align		4
.L_2517:
        /*3a0c*/ 	.word	index@(_ZN2at6native29vectorized_elementwise_kernelILi8ENS0_13AUnaryFunctorIaabZZZNS0_23logical_and_kernel_cudaERNS_14TensorIteratorEENKUlvE0_clEvENKUlvE0_clEvEUlaaE_EESt5arrayIPcLm2EEEEviT0_T1_)
        /*3a10*/ 	.word	0x00000000


	//----- nvinfo : EIATTR_MIN_STACK_SIZE
	.align		4
.L_2518:
        /*3a14*/ 	.byte	0x04, 0x12
        /*3a16*/ 	.short	(.L_2520 - .L_2519)
	.align		4
.L_2519:
        /*3a18*/ 	.word	index@(_ZN2at6native18elementwise_kernelILi128ELi4EZNS0_15gpu_kernel_implINS0_13BinaryFunctorIaabZZZNS0_23logical_and_kernel_cudaERNS_14TensorIteratorEENKUlvE0_clEvENKUlvE0_clEvEUlaaE_EEEEvRNS_18TensorIteratorBaseERKT_EUliE_EEviT1_)
        /*3a1c*/ 	.word	0x00000000


	//----- nvinfo : EIATTR_MIN_STACK_SIZE
	.align		4
.L_2520:
        /*3a20*/ 	.byte	0x04, 0x12
        /*3a22*/ 	.short	(.L_2522 - .L_2521)
	.align		4
.L_2521:
        /*3a24*/ 	.word	index@(_ZN2at6native27unrolled_elementwise_kernelINS0_13BinaryFunctorIaabZZZNS0_23logical_and_kernel_cudaERNS_14TensorIteratorEENKUlvE0_clEvENKUlvE0_clEvEUlaaE_EESt5arrayIPcLm3EELi4E23TrivialOffsetCalculatorILi2EjESC_ILi1EjENS0_6memory12LoadWithCastILi2EEENSF_13StoreWithCastILi1EEEEEviT_T0_T2_T3_T4_T5_)
        /*3a28*/ 	.word	0x00000000


	//----- nvinfo : EIATTR_MIN_STACK_SIZE
	.align		4
.L_2522:
        /*3a2c*/ 	.byte	0x04, 0x12
        /*3a2e*/ 	.short	(.L_2524 - .L_2523)
	.align		4
.L_2523:
        /*3a30*/ 	.word	index@(_ZN2at6native18elementwise_kernelILi128ELi4EZNS0_22gpu_kernel_impl_nocastINS0_13BinaryFunctorIaabZZZNS0_23logical_and_kernel_cudaERNS_14TensorIteratorEENKUlvE0_clEvENKUlvE0_clEvEUlaaE_EEEEvRNS_18TensorIteratorBaseERKT_EUliE_EEviT1_)
        /*3a34*/ 	.word	0x00000000


	//----- nvinfo : EIATTR_MIN_STACK_SIZE
	.align		4
.L_2524:
        /*3a38*/ 	.byte	0x04, 0x12
        /*3a3a*/ 	.short	(.L_2526 - .L_2525)
	.align		4
.L_2525:
        /*3a3c*/ 	.word	index@(_ZN2at6native27unrolled_elementwise_kernelINS0_13BinaryFunctorIaabZZZNS0_23logical_and_kernel_cudaERNS_14TensorIteratorEENKUlvE0_clEvENKUlvE0_clEvEUlaaE_EESt5arrayIPcLm3EELi4E23TrivialOffsetCalculatorILi2EjESC_ILi1EjENS0_6memory15LoadWithoutCastENSF_16StoreWithoutCastEEEviT_T0_T2_T3_T4_T5_)
        /*3a40*/ 	.word	0x00000000


	//----- nvinfo : EIATTR_MIN_STACK_SIZE
	.align		4
.L_2526:
        /*3a44*/ 	.byte	0x04, 0x12
        /*3a46*/ 	.short	(.L_2528 - .L_2527)
	.align		4
.L_2527:
        /*3a48*/ 	.word	index@(_ZN2at6native29vectorized_elementwise_kernelILi2ENS0_13BinaryFunctorIaabZZZNS0_23logical_and_kernel_cudaERNS_14TensorIteratorEENKUlvE0_clEvENKUlvE0_clEvEUlaaE_EESt5arrayIPcLm3EEEEviT0_T1_)
        /*3a4c*/ 	.word	0x00000000


	//----- nvinfo : EIATTR_MIN_STACK_SIZE
	.align		4
.L_2528:
        /*3a50*/ 	.byte	0x04, 0x12
        /*3a52*/ 	.short	(.L_2530 - .L_2529)
	.align		4
.L_2529:
        /*3a54*/ 	.word	index@(_ZN2at6native29vectorized_elementwise_kernelILi4ENS0_13BinaryFunctorIaabZZZNS0_23logical_and_kernel_cudaERNS_14TensorIteratorEENKUlvE0_clEvENKUlvE0_clEvEUlaaE_EESt5arrayIPcLm3EEEEviT0_T1_)
        /*3a58*/ 	.word	0x00000000


	//----- nvinfo : EIATTR_MIN_STACK_SIZE
	.align		4
.L_2530:
        /*3a5c*/ 	.byte	0x04, 0x12
        /*3a5e*/ 	.short	(.L_2532 - .L_2531)
	.align		4
.L_2531:
        /*3a60*/ 	.word	index@(_ZN2at6native29vectorized_elementwise_kernelILi8ENS0_13BinaryFunctorIaabZZZNS0_23logical_and_kernel_cudaERNS_14TensorIteratorEENKUlvE0_clEvENKUlvE0_clEvEUlaaE_EESt5arrayIPcLm3EEEEviT0_T1_)
        /*3a64*/ 	.word	0x00000000


	//----- nvinfo : EIATTR_MIN_STACK_SIZE
	.align		4
.L_2532:
        /*3a68*/ 	.byte	0x04, 0x12
        /*3a6a*/ 	.short	(.L_2534 - .L_2533)
	.align		4
.L_2533:
        /*3a6c*/ 	.word	index@(_ZN2at6native18elementwise_kernelILi128ELi4EZNS0_15gpu_kernel_implINS0_13AUnaryFunctorIhhbZZZNS0_23logical_and_kernel_cudaERNS_14TensorIteratorEENKUlvE0_clEvENKUlvE_clEvEUlhhE_EEEEvRNS_18TensorIteratorBaseERKT_EUliE_EEviT1_)
        /*3a70*/ 	.word	0x00000000


	//----- nvinfo : EIATTR_MIN_STACK_SIZE
	.align		4
.L_2534:
        /*3a74*/ 	.byte	0x04, 0x12
        /*3a76*/ 	.short	(.L_2536 - .L_2535)
	.align		4
.L_2535:
        /*3a78*/ 	.word	index@(_ZN2at6native27unrolled_elementwise_kernelINS0_13AUnaryFunctorIhhbZZZNS0_23logical_and_kernel_cudaERNS_14TensorIteratorEENKUlvE0_clEvENKUlvE_clEvEUlhhE_EESt5arrayIPcLm2EELi4E23TrivialOffsetCalculatorILi1EjESD_NS0_6memory12LoadWithCastILi1EEENSE_13StoreWithCastILi1EEEEEviT_T0_T2_T3_T4_T5_)
        /*3a7c*/ 	.word	0x00000000


	//----- nvinfo : EIATTR_MIN_STACK_SIZE
	.align		4
.L_2536:
        /*3a80*/ 	.byte	0x04, 0x12
        /*3a82*/ 	.short	(.L_2538 - .L_2537)
	.align		4
.L_2537:
        /*3a84*/ 	.word	index@(_ZN2at6native18elementwise_kernelILi128ELi4EZNS0_22gpu_kernel_impl_nocastINS0_13AUnaryFunctorIhhbZZZNS0_23logical_and_kernel_cudaERNS_14TensorIteratorEENKUlvE0_clEvENKUlvE_clEvEUlhhE_EEEEvRNS_18TensorIteratorBaseERKT_EUliE_EEviT1_)
        /*3a88*/ 	.word	0x00000000


	//----- nvinfo : EIATTR_MIN_STACK_SIZE
	.align		4
.L_2538:
        /*3a8c*/ 	.byte	0x04, 0x12
        /*3a8e*/ 	.short	(.L_2540 - .L_2539)
	.align		4
.L_2539:
        /*3a90*/ 	.word	index@(_ZN2at6native27unrolled_elementwise_kernelINS0_13AUnaryFunctorIhhbZZZNS0_23logical_and_kernel_cudaERNS_14TensorIteratorEENKUlvE0_clEvENKUlvE_clEvEUlhhE_EESt5arrayIPcLm2EELi4E23TrivialOffsetCalculatorILi1EjESD_NS0_6memory15LoadWithoutCastENSE_16StoreWithoutCastEEEviT_T0_T2_T3_T4_T5_)
        /*3a94*/ 	.word	0x00000000


	//----- nvinfo : EIATTR_MIN_STACK_SIZE
	.align		4
.L_2540:
        /*3a98*/ 	.byte	0x04, 0x12
        /*3a9a*/ 	.short	(.L_2542 - .L_2541)
	.align		4
.L_2541:
        /*3a9c*/ 	.word	index@(_ZN2at6native29vectorized_elementwise_kernelILi2ENS0_13AUnaryFunctorIhhbZZZNS0_23logical_and_kernel_cudaERNS_14TensorIteratorEENKUlvE0_clEvENKUlvE_clEvEUlhhE_EESt5arrayIPcLm2EEEEviT0_T1_)
        /*3aa0*/ 	.word	0x00000000


	//----- nvinfo : EIATTR_MIN_STACK_SIZE
	.align		4
.L_2542:
        /*3aa4*/ 	.byte	0x04, 0x12
        /*3aa6*/ 	.short	(.L_2544 - .L_2543)
	.align		4
.L_2543:
        /*3aa8*/ 	.word	index@(_ZN2at6native29vectorized_elementwise_kernelILi4ENS0_13AUnaryFunctorIhhbZZZNS0_23logical_and_kernel_cudaERNS_14TensorIteratorEENKUlvE0_clEvENKUlvE_clEvEUlhhE_EESt5arrayIPcLm2EEEEviT0_T1_)
        /*3aac*/ 	.word	0x00000000


	//----- nvinfo : EIATTR_MIN_STACK_SIZE
	.align		4
.L_2544:
        /*3ab0*/ 	.byte	0x04, 0x12
        /*3ab2*/ 	.short	(.L_2546 - .L_2545)
	.align		4
.L_2545:
        /*3ab4*/ 	.word	index@(_ZN2at6native29vectorized_elementwise_kernelILi8ENS0_13AUnaryFunctorIhhbZZZNS0_23logical_and_kernel_cudaERNS_14TensorIteratorEENKUlvE0_clEvENKUlvE_clEvEUlhhE_EESt5arrayIPcLm2EEEEviT0_T1_)
        /*3ab8*/ 	.word	0x00000000


	//----- nvinfo : EIATTR_MIN_STACK_SIZE
	.align		4
.L_2546:
        /*3abc*/ 	.byte	0x04, 0x12
        /*3abe*/ 	.short	(.L_2548 - .L_2547)
	.align		4
.L_2547:
        /*3ac0*/ 	.word	index@(_ZN2at6native18elementwise_kernelILi128ELi4EZNS0_15gpu_kernel_implINS0_13BinaryFunctorIhhbZZZNS0_23logical_and_kernel_cudaERNS_14TensorIteratorEENKUlvE0_clEvENKUlvE_clEvEUlhhE_EEEEvRNS_18TensorIteratorBaseERKT_EUliE_EEviT1_)
        /*3ac4*/ 	.word	0x00000000


	//----- nvinfo : EIATTR_MIN_STACK_SIZE
	.align		4
.L_2548:
        /*3ac8*/ 	.byte	0x04, 0x12
        /*3aca*/ 	.short	(.L_2550 - .L_2549)
	.align		4
.L_2549:
        /*3acc*/ 	.word	index@(_ZN2at6native27unrolled_elementwise_kernelINS0_13BinaryFunctorIhhbZZZNS0_23logical_and_kernel_cudaERNS_14TensorIteratorEENKUlvE0_clEvENKUlvE_clEvEUlhhE_EESt5arrayIPcLm3EELi4E23TrivialOffsetCalculatorILi2EjESC_ILi1EjENS0_6memory12LoadWithCastILi2EEENSF_13StoreWithCastILi1EEEEEviT_T0_T2_T3_T4_T5_)
        /*3ad0*/ 	.word	0x00000000


	//----- nvinfo : EIATTR_MIN_STACK_SIZE
	.align		4
.L_2550:
        /*3ad4*/ 	.byte	0x04, 0x12
        /*3ad6*/ 	.short	(.L_2552 - .L_2551)
	.align		4
.L_2551:
        /*3ad8*/ 	.word	index@(_ZN2at6native18elementwise_kernelILi128ELi4EZNS0_22gpu_kernel_impl_nocastINS0_13BinaryFunctorIhhbZZZNS0_23logical_and_kernel_cudaERNS_14TensorIteratorEENKUlvE0_clEvENKUlvE_clEvEUlhhE_EEEEvRNS_18TensorIteratorBaseERKT_EUliE_EEviT1_)
        /*3adc*/ 	.word	0x00000000


	//----- nvinfo : EIATTR_MIN_STACK_SIZE
	.align		4
.L_2552:
        /*3ae0*/ 	.byte	0x04, 0x12
        /*3ae2*/ 	.short	(.L_2554 - .L_2553)
	.align		4
.L_2553:
        /*3ae4*/ 	.word	index@(_ZN2at6native27unrolled_elementwise_kernelINS0_13BinaryFunctorIhhbZZZNS0_23logical_and_kernel_cudaERNS_14TensorIteratorEENKUlvE0_clEvENKUlvE_clEvEUlhhE_EESt5arrayIPcLm3EELi4E23TrivialOffsetCalculatorILi2EjESC_ILi1EjENS0_6memory15LoadWithoutCastENSF_16StoreWithoutCastEEEviT_T0_T2_T3_T4_T5_)
        /*3ae8*/ 	.word	0x00000000


	//----- nvinfo : EIATTR_MIN_STACK_SIZE
	.align		4
.L_2554:
        /*3aec*/ 	.byte	0x04, 0x12
        /*3aee*/ 	.short	(.L_2556 - .L_2555)
	.align		4
.L_2555:
        /*3af0*/ 	.word	index@(_ZN2at6native29vectorized_elementwise_kernelILi2ENS0_13BinaryFunctorIhhbZZZNS0_23logical_and_kernel_cudaERNS_14TensorIteratorEENKUlvE0_clEvENKUlvE_clEvEUlhhE_EESt5arrayIPcLm3EEEEviT0_T1_)
        /*3af4*/ 	.word	0x00000000


	//----- nvinfo : EIATTR_MIN_STACK_SIZE
	.align		4
.L_2556:
        /*3af8*/ 	.byte	0x04, 0x12
        /*3afa*/ 	.short	(.L_2558 - .L_2557)
	.align		4
.L_2557:
        /*3afc*/ 	.word	index@(_ZN2at6native29vectorized_elementwise_kernelILi4ENS0_13BinaryFunctorIhhbZZZNS0_23logical_and_kernel_cudaERNS_14TensorIteratorEENKUlvE0_clEvENKUlvE_clEvEUlhhE_EESt5arrayIPcLm3EEEEviT0_T1_)
        /*3b00*/ 	.word	0x00000000


	//----- nvinfo : EIATTR_MIN_STACK_SIZE
	.align		4
.L_2558:
        /*3b04*/ 	.byte	0x04, 0x12
        /*3b06*/ 	.short	(.L_2560 - .L_2559)
	.align		4
.L_2559:
        /*3b08*/ 	.word	index@(_ZN2at6native29vectorized_elementwise_kernelILi8ENS0_13BinaryFunctorIhhbZZZNS0_23logical_and_kernel_cudaERNS_14TensorIteratorEENKUlvE0_clEvENKUlvE_clEvEUlhhE_EESt5arrayIPcLm3EEEEviT0_T1_)
        /*3b0c*/ 	.word	0x00000000
.L_2560:


//--------------------- .nv.compat                --------------------------
	.section	.nv.compat,"",@"SHT_CUDA_COMPAT_INFO"
	.align	4
        /*0000*/ 	.byte	0x02, 0x09, 0x01, 0x00, 0x02, 0x02, 0x01, 0x00, 0x02, 0x05, 0x05, 0x00, 0x03, 0x07, 0x01, 0x01
        /*0010*/ 	.byte	0x02, 0x03, 0x00, 0x00, 0x02, 0x06, 0x01, 0x00, 0x04, 0x0b, 0x08, 0x00, 0x00, 0x00, 0x00, 0x00
        /*0020*/ 	.byte	0x00, 0x00, 0x00, 0x00


//--------------------- .nv.info._ZN2at6native18elementwise_kernelILi128ELi4EZNS0_15gpu_kernel_implINS0_13AUnaryFunctorIN3c108BFloat16ES5_bZZZNS0_23logical_xor_kernel_cudaERNS_14TensorIteratorEENKUlvE0_clEvENKUlvE8_clEvEUlS5_S5_E_EEEEvRNS_18TensorIteratorBaseERKT_EUliE_EEviT1_ --------------------------
	.section	.nv.info._ZN2at6native18elementwise_kernelILi128ELi4EZNS0_15gpu_kernel_implINS0_13AUnaryFunctorIN3c108BFloat16ES5_bZZZNS0_23logical_xor_kernel_cudaERNS_14TensorIteratorEENKUlvE0_clEvENKUlvE8_clEvEUlS5_S5_E_EEEEvRNS_18TensorIteratorBaseERKT_EUliE_EEviT1_,"",@"SHT_CUDA_INFO"
	.sectionflags	@""
	.align	4


	//----- nvinfo : EIATTR_CUDA_API_VERSION
	.align		4
        /*0000*/ 	.byte	0x04, 0x37
        /*0002*/ 	.short	(.L_2562 - .L_2561)
.L_2561:
        /*0004*/ 	.word	0x00000082


	//----- nvinfo : EIATTR_KPARAM_INFO
	.align		4
.L_2562:
        /*0008*/ 	.byte	0x04, 0x17
        /*000a*/ 	.short	(.L_2564 - .L_2563)
.L_2563:
        /*000c*/ 	.word	0x00000000
        /*0010*/ 	.short	0x0001
        /*0012*/ 	.short	0x0008
        /*0014*/ 	.byte	0x00, 0xf0, 0x61, 0x08


	//----- nvinfo : EIATTR_KPARAM_INFO
	.align		4
.L_2564:
        /*0018*/ 	.byte	0x04, 0x17
        /*001a*/ 	.short	(.L_2566 - .L_2565)
.L_2565:
        /*001c*/ 	.word	0x00000000
        /*0020*/ 	.short	0x0000
        /*0022*/ 	.short	0x0000
        /*0024*/ 	.byte	0x00, 0xf0, 0x11, 0x00


	//----- nvinfo : EIATTR_SPARSE_MMA_MASK
	.align		4
.L_2566:
        /*0028*/ 	.byte	0x03, 0x50
        /*002a*/ 	.short	0x0000


	//----- nvinfo : EIATTR_MAXREG_COUNT
	.align		4
        /*002c*/ 	.byte	0x03, 0x1b
        /*002e*/ 	.short	0x0080


	//----- nvinfo : EIATTR_EXTERNS
	.align		4
        /*0030*/ 	.byte	0x04, 0x0f
        /*0032*/ 	.short	(.L_2568 - .L_2567)


	//   ....[0]....
	.align		4
.L_2567:
        /*0034*/ 	.word	index@(__assertfail)


	//----- nvinfo : EIATTR_MERCURY_ISA_VERSION
	.align		4
.L_2568:
        /*0038*/ 	.byte	0x03, 0x5f
        /*003a*/ 	.short	0x0101


	//----- nvinfo : EIATTR_VRC_CTA_INIT_COUNT
	.align		4
        /*003c*/ 	.byte	0x02, 0x4a
	.zero		1
	.zero		1


	//----- nvinfo : EIATTR_SYSCALL_OFFSETS
	.align		4
        /*0040*/ 	.byte	0x04, 0x46
        /*0042*/ 	.short	(.L_2570 - .L_2569)


	//   ....[0]....
.L_2569:
        /*0044*/ 	.word	0x000022a0


	//   ....[1]....
        /*0048*/ 	.word	0x00003030


	//   ....[2]....
        /*004c*/ 	.word	0x00005430


	//   ....[3]....
        /*0050*/ 	.word	0x00006010


	//   ....[4]....
        /*0054*/ 	.word	0x00008500


	//   ....[5]....
        /*0058*/ 	.word	0x000090e0


	//   ....[6]....
        /*005c*/ 	.word	0x0000b5e0


	//   ....[7]....
        /*0060*/ 	.word	0x0000c180


	//----- nvinfo : EIATTR_EXIT_INSTR_OFFSETS
	.align		4
.L_2570:
        /*0064*/ 	.byte	0x04, 0x1c
        /*0066*/ 	.short	(.L_2572 - .L_2571)


	//   ....[0]....
.L_2571:
        /*0068*/ 	.word	0x00009370


	//   ....[1]....
        /*006c*/ 	.word	0x0000b7a0


	//   ....[2]....
        /*0070*/ 	.word	0x0000b7c0


	//   ....[3]....
        /*0074*/ 	.word	0x0000b850


	//   ....[4]....
        /*0078*/ 	.word	0x0000b870


	//   ....[5]....
        /*007c*/ 	.word	0x0000b890


	//   ....[6]....
        /*0080*/ 	.word	0x0000b920


	//   ....[7]....
        /*0084*/ 	.word	0x0000b960


	//   ....[8]....
        /*0088*/ 	.word	0x0000ba00


	//   ....[9]....
        /*008c*/ 	.word	0x0000ba50


	//   ....[10]....
        /*0090*/ 	.word	0x0000ba80


	//   ....[11]....
        /*0094*/ 	.word	0x0000bb40


	//   ....[12]....
        /*0098*/ 	.word	0x0000bc80


	//   ....[13]....
        /*009c*/ 	.word	0x0000bdc0


	//   ....[14]....
        /*00a0*/ 	.word	0x0000bf10


	//   ....[15]....
        /*00a4*/ 	.word	0x0000bf40


	//   ....[16]....
        /*00a8*/ 	.word	0x0000bf60


	//   ....[17]....
        /*00ac*/ 	.word	0x0000bfe0


	//   ....[18]....
        /*00b0*/ 	.word	0x0000c020


	//   ....[19]....
        /*00b4*/ 	.word	0x0000c190


	//   ....[20]....
        /*00b8*/ 	.word	0x0000c270


	//   ....[21]....
        /*00bc*/ 	.word	0x0000c310


	//   ....[22]....
        /*00c0*/ 	.word	0x0000c340


	//   ....[23]....
        /*00c4*/ 	.word	0x0000c390


	//   ....[24]....
        /*00c8*/ 	.word	0x0000c3d0


	//----- nvinfo : EIATTR_MAX_THREADS
	.align		4
.L_2572:
        /*00cc*/ 	.byte	0x04, 0x05
        /*00ce*/ 	.short	(.L_2574 - .L_2573)
.L_2573:
        /*00d0*/ 	.word	0x00000080
        /*00d4*/ 	.word	0x00000001
        /*00d8*/ 	.word	0x00000001


	//----- nvinfo : EIATTR_CRS_STACK_SIZE
	.align		4
.L_2574:
        /*00dc*/ 	.byte	0x04, 0x1e
        /*00de*/ 	.short	(.L_2576 - .L_2575)
.L_2575:
        /*00e0*/ 	.word	0x00000000


	//----- nvinfo : EIATTR_CBANK_PARAM_SIZE
	.align		4
.L_2576:
        /*00e4*/ 	.byte	0x03, 0x19
        /*00e6*/ 	.short	0x0220


	//----- nvinfo : EIATTR_PARAM_CBANK
	.align		4
        /*00e8*/ 	.byte	0x04, 0x0a
        /*00ea*/ 	.short	(.L_2578 - .L_2577)
	.align		4
.L_2577:
        /*00ec*/ 	.word	index@(.nv.constant0._ZN2at6native18elementwise_kernelILi128ELi4EZNS0_15gpu_kernel_implINS0_13AUnaryFunctorIN3c108BFloat16ES5_bZZZNS0_23logical_xor_kernel_cudaERNS_14TensorIteratorEENKUlvE0_clEvENKUlvE8_clEvEUlS5_S5_E_EEEEvRNS_18TensorIteratorBaseERKT_EUliE_EEviT1_)
        /*00f0*/ 	.short	0x0380
        /*00f2*/ 	.short	0x0220


	//----- nvinfo : EIATTR_SW_WAR
	.align		4
.L_2578:
        /*00f4*/ 	.byte	0x04, 0x36
        /*00f6*/ 	.short	(.L_2580 - .L_2579)
.L_2579:
        /*00f8*/ 	.word	0x00000008
.L_2580:


//--------------------- .nv.info._ZN2at6native27unrolled_elementwise_kernelINS0_13AUnaryFunctorIN3c108BFloat16ES4_bZZZNS0_23logical_xor_kernel_cudaERNS_14TensorIteratorEENKUlvE0_clEvENKUlvE8_clEvEUlS4_S4_E_EESt5arrayIPcLm2EELi4E23TrivialOffsetCalculatorILi1EjESF_NS0_6memory12LoadWithCastILi1EEENSG_13StoreWithCastILi1EEEEEviT_T0_T2_T3_T4_T5_ --------------------------
	.section	.nv.info._ZN2at6native27unrolled_elementwise_kernelINS0_13AUnaryFunctorIN3c108BFloat16ES4_bZZZNS0_23logical_xor_kernel_cudaERNS_14TensorIteratorEENKUlvE0_clEvENKUlvE8_clEvEUlS4_S4_E_EESt5arrayIPcLm2EELi4E23TrivialOffsetCalculatorILi1EjESF_NS0_6memory12LoadWithCastILi1EEENSG_13StoreWithCastILi1EEEEEviT_T0_T2_T3_T4_T5_,"",@"SHT_CUDA_INFO"
	.sectionflags	@""
	.align	4


	//----- nvinfo : EIATTR_CUDA_API_VERSION
	.align		4
        /*0000*/ 	.byte	0x04, 0x37
        /*0002*/ 	.short	(.L_2582 - .L_2581)
.L_2581:
        /*0004*/ 	.word	0x00000082


	//----- nvinfo : EIATTR_KPARAM_INFO
	.align		4
.L_2582:
        /*0008*/ 	.byte	0x04, 0x17
        /*000a*/ 	.short	(.L_2584 - .L_2583)
.L_2583:
        /*000c*/ 	.word	0x00000000
        /*0010*/ 	.short	0x0006
        /*0012*/ 	.short	0x0024
        /*0014*/ 	.byte	0x00, 0xf0, 0x21, 0x00


	//----- nvinfo : EIATTR_KPARAM_INFO
	.align		4
.L_2584:
        /*0018*/ 	.byte	0x04, 0x17
        /*001a*/ 	.short	(.L_2586 - .L_2585)
.L_2585:
        /*001c*/ 	.word	0x00000000
        /*0020*/ 	.short	0x0005
        /*0022*/ 	.short	0x001c
        /*0024*/ 	.byte	0x00, 0xf0, 0x21, 0x00


	//----- nvinfo : EIATTR_KPARAM_INFO
	.align		4
.L_2586:
        /*0028*/ 	.byte	0x04, 0x17
        /*002a*/ 	.short	(.L_2588 - .L_2587)
.L_2587:
        /*002c*/ 	.word	0x00000000
        /*0030*/ 	.short	0x0004
        /*0032*/ 	.short	0x0019
        /*0034*/ 	.byte	0x00, 0xf0, 0x05, 0x00


	//----- nvinfo : EIATTR_KPARAM_INFO
	.align		4
.L_2588:
        /*0038*/ 	.byte	0x04, 0x17
        /*003a*/ 	.short	(.L_2590 - .L_2589)
.L_2589:
        /*003c*/ 	.word	0x00000000
        /*0040*/ 	.short	0x0003
        /*0042*/ 	.short	0x0018
        /*0044*/ 	.byte	0x00, 0xf0, 0x05, 0x00


	//----- nvinfo : EIATTR_KPARAM_INFO
	.align		4
.L_2590:
        /*0048*/ 	.byte	0x04, 0x17
        /*004a*/ 	.short	(.L_2592 - .L_2591)
.L_2591:
        /*004c*/ 	.word	0x00000000
        /*0050*/ 	.short	0x0002
        /*0052*/ 	.short	0x0008
        /*0054*/ 	.byte	0x00, 0xf0, 0x41, 0x00


	//----- nvinfo : EIATTR_KPARAM_INFO
	.align		4
.L_2592:
        /*0058*/ 	.byte	0x04, 0x17
        /*005a*/ 	.short	(.L_2594 - .L_2593)
.L_2593:
        /*005c*/ 	.word	0x00000000
        /*0060*/ 	.short	0x0001
        /*0062*/ 	.short	0x0004
        /*0064*/ 	.byte	0x00, 0xf0, 0x11, 0x00


	//----- nvinfo : EIATTR_KPARAM_INFO
	.align		4
.L_2594:
        /*0068*/ 	.byte	0x04, 0x17
        /*006a*/ 	.short	(.L_2596 - .L_2595)
.L_2595:
        /*006c*/ 	.word	0x00000000
        /*0070*/ 	.short	0x0000
        /*0072*/ 	.short	0x0000
        /*0074*/ 	.byte	0x00, 0xf0, 0x11, 0x00


	//----- nvinfo : EIATTR_SPARSE_MMA_MASK
	.align		4
.L_2596:
        /*0078*/ 	.byte	0x03, 0x50
        /*007a*/ 	.short	0x0000


	//----- nvinfo : EIATTR_MAXREG_COUNT
	.align		4
        /*007c*/ 	.byte	0x03, 0x1b
        /*007e*/ 	.short	0x00ff


	//----- nvinfo : EIATTR_EXTERNS
	.align		4
        /*0080*/ 	.byte	0x04, 0x0f
        /*0082*/ 	.short	(.L_2598 - .L_2597)


	//   ....[0]....
	.align		4
.L_2597:
        /*0084*/ 	.word	index@(__assertfail)


	//----- nvinfo : EIATTR_MERCURY_ISA_VERSION
	.align		4
.L_2598:
        /*0088*/ 	.byte	0x03, 0x5f
        /*008a*/ 	.short	0x0101


	//----- nvinfo : EIATTR_VRC_CTA_INIT_COUNT
	.align		4
        /*008c*/ 	.byte	0x02, 0x4a
	.zero		1
	.zero		1


	//----- nvinfo : EIATTR_SYSCALL_OFFSETS
	.align		4
        /*0090*/ 	.byte	0x04, 0x46
        /*0092*/ 	.short	(.L_2600 - .L_2599)


	//   ....[0]....
.L_2599:
        /*0094*/ 	.word	0x00001080


	//   ....[1]....
        /*0098*/ 	.word	0x000022e0


	//   ....[2]....
        /*009c*/ 	.word	0x00003480


	//   ....[3]....
        /*00a0*/ 	.word	0x00004530


	//   ....[4]....
        /*00a4*/ 	.word	0x000056e0


	//   ....[5]....
        /*00a8*/ 	.word	0x00006470


	//   ....[6]....
        /*00ac*/ 	.word	0x000072e0


	//   ....[7]....
        /*00b0*/ 	.word	0x00008150


	//----- nvinfo : EIATTR_EXIT_INSTR_OFFSETS
	.align		4
.L_2600:
        /*00b4*/ 	.byte	0x04, 0x1c
        /*00b6*/ 	.short	(.L_2602 - .L_2601)


	//   ....[0]....
.L_2601:
        /*00b8*/ 	.word	0x000075b0


	//   ....[1]....
        /*00bc*/ 	.word	0x000076e0


	//   ....[2]....
        /*00c0*/ 	.word	0x00007700


	//   ....[3]....
        /*00c4*/ 	.word	0x00007790


	//   ....[4]....
        /*00c8*/ 	.word	0x000077b0


	//   ....[5]....
        /*00cc*/ 	.word	0x000077d0


	//   ....[6]....
        /*00d0*/ 	.word	0x00007860


	//   ....[7]....
        /*00d4*/ 	.word	0x000078a0


	//   ....[8]....
        /*00d8*/ 	.word	0x00007940


	//   ....[9]....
        /*00dc*/ 	.word	0x00007990


	//   ....[10]....
        /*00e0*/ 	.word	0x000079c0


	//   ....[11]....
        /*00e4*/ 	.word	0x00007a80


	//   ....[12]....
        /*00e8*/ 	.word	0x00007bf0


	//   ....[13]....
        /*00ec*/ 	.word	0x00007d60


	//   ....[14]....
        /*00f0*/ 	.word	0x00007ec0


	//   ....[15]....
        /*00f4*/ 	.word	0x00007ef0


	//   ....[16]....
        /*00f8*/ 	.word	0x00007f10


	//   ....[17]....
        /*00fc*/ 	.word	0x00007fb0


	//   ....[18]....
        /*0100*/ 	.word	0x00007ff0


	//   ....[19]....
        /*0104*/ 	.word	0x00008160


	//   ....[20]....
        /*0108*/ 	.word	0x00008270


	//   ....[21]....
        /*010c*/ 	.word	0x000083b0


	//   ....[22]....
        /*0110*/ 	.word	0x000083f0


	//----- nvinfo : EIATTR_MAX_THREADS
	.align		4
.L_2602:
        /*0114*/ 	.byte	0x04, 0x05
        /*0116*/ 	.short	(.L_2604 - .L_2603)
.L_2603:
        /*0118*/ 	.word	0x00000080
        /*011c*/ 	.word	0x00000001
        /*0120*/ 	.word	0x00000001


	//----- nvinfo : EIATTR_CRS_STACK_SIZE
	.align		4
.L_2604:
        /*0124*/ 	.byte	0x04, 0x1e
        /*0126*/ 	.short	(.L_2606 - .L_2605)
.L_2605:
        /*0128*/ 	.word	0x00000000


	//----- nvinfo : EIATTR_CBANK_PARAM_SIZE
	.align		4
.L_2606:
        /*012c*/ 	.byte	0x03, 0x19
        /*012e*/ 	.short	0x002c


	//----- nvinfo : EIATTR_PARAM_CBANK
	.align		4
        /*0130*/ 	.byte	0x04, 0x0a
        /*0132*/ 	.short	(.L_2608 - .L_2607)
	.align		4
.L_2607:
        /*0134*/ 	.word	index@(.nv.constant0._ZN2at6native27unrolled_elementwise_kernelINS0_13AUnaryFunctorIN3c108BFloat16ES4_bZZZNS0_23logical_xor_kernel_cudaERNS_14TensorIteratorEENKUlvE0_clEvENKUlvE8_clEvEUlS4_S4_E_EESt5arrayIPcLm2EELi4E23TrivialOffsetCalculatorILi1EjESF_NS0_6memory12LoadWithCastILi1EEENSG_13StoreWithCastILi1EEEEEviT_T0_T2_T3_T4_T5_)
        /*0138*/ 	.short	0x0380
        /*013a*/ 	.short	0x002c


	//----- nvinfo : EIATTR_SW_WAR
	.align		4
.L_2608:
        /*013c*/ 	.byte	0x04, 0x36
        /*013e*/ 	.short	(.L_2610 - .L_2609)
.L_2609:
        /*0140*/ 	.word	0x00000008
.L_2610:


//--------------------- .nv.info._ZN2at6native18elementwise_kernelILi128ELi4EZNS0_22gpu_kernel_impl_nocastINS0_13AUnaryFunctorIN3c108BFloat16ES5_bZZZNS0_23logical_xor_kernel_cudaERNS_14TensorIteratorEENKUlvE0_clEvENKUlvE8_clEvEUlS5_S5_E_EEEEvRNS_18TensorIteratorBaseERKT_EUliE_EEviT1_ --------------------------
	.section	.nv.info._ZN2at6native18elementwise_kernelILi128ELi4EZNS0_22gpu_kernel_impl_nocastINS0_13AUnaryFunctorIN3c108BFloat16ES5_bZZZNS0_23logical_xor_kernel_cudaERNS_14TensorIteratorEENKUlvE0_clEvENKUlvE8_clEvEUlS5_S5_E_EEEEvRNS_18TensorIteratorBaseERKT_EUliE_EEviT1_,"",@"SHT_CUDA_INFO"
	.sectionflags	@""
	.align	4


	//----- nvinfo : EIATTR_CUDA_API_VERSION
	.align		4
        /*0000*/ 	.byte	0x04, 0x37
        /*0002*/ 	.short	(.L_2612 - .L_2611)
.L_2611:
        /*0004*/ 	.word	0x00000082


	//----- nvinfo : EIATTR_KPARAM_INFO
	.align		4
.L_2612:
        /*0008*/ 	.byte	0x04, 0x17
        /*000a*/ 	.short	(.L_2614 - .L_2613)
.L_2613:
        /*000c*/ 	.word	0x00000000
        /*0010*/ 	.short	0x0001
        /*0012*/ 	.short	0x0008
        /*0014*/ 	.byte	0x00, 0xf0, 0x61, 0x08


	//----- nvinfo : EIATTR_KPARAM_INFO
	.align		4
.L_2614:
        /*0018*/ 	.byte	0x04, 0x17
        /*001a*/ 	.short	(.L_2616 - .L_2615)
.L_2615:
        /*001c*/ 	.word	0x00000000
        /*0020*/ 	.short	0x0000
        /*0022*/ 	.short	0x0000
        /*0024*/ 	.byte	0x00, 0xf0, 0x11, 0x00


	//----- nvinfo : EIATTR_SPARSE_MMA_MASK
	.align		4
.L_2616:
        /*0028*/ 	.byte	0x03, 0x50
        /*002a*/ 	.short	0x0000


	//----- nvinfo : EIATTR_MAXREG_COUNT
	.align		4
        /*002c*/ 	.byte	0x03, 0x1b
        /*002e*/ 	.short	0x0080


	//----- nvinfo : EIATTR_MERCURY_ISA_VERSION
	.align		4
        /*0030*/ 	.byte	0x03, 0x5f
        /*0032*/ 	.short	0x0101


	//----- nvinfo : EIATTR_VRC_CTA_INIT_COUNT
	.align		4
        /*0034*/ 	.byte	0x02, 0x4a
	.zero		1
	.zero		1


	//----- nvinfo : EIATTR_EXIT_INSTR_OFFSETS
	.align		4
        /*0038*/ 	.byte	0x04, 0x1c
        /*003a*/ 	.short	(.L_2618 - .L_2617)


	//   ....[0]....
.L_2617:
        /*003c*/ 	.word	0x000003a0


	//   ....[1]....
        /*0040*/ 	.word	0x00000450


	//   ....[2]....
        /*0044*/ 	.word	0x00004000


	//   ....[3]....
        /*0048*/ 	.word	0x00005380


	//----- nvinfo : EIATTR_MAX_THREADS
	.align		4
.L_2618:
        /*004c*/ 	.byte	0x04, 0x05
        /*004e*/ 	.short	(.L_2620 - .L_2619)
.L_2619:
        /*0050*/ 	.word	0x00000080
        /*0054*/ 	.word	0x00000001
        /*0058*/ 	.word	0x00000001


	//----- nvinfo : EIATTR_CRS_STACK_SIZE
	.align		4
.L_2620:
        /*005c*/ 	.byte	0x04, 0x1e
        /*005e*/ 	.short	(.L_2622 - .L_2621)
.L_2621:
        /*0060*/ 	.word	0x00000000


	//----- nvinfo : EIATTR_CBANK_PARAM_SIZE
	.align		4
.L_2622:
        /*0064*/ 	.byte	0x03, 0x19
        /*0066*/ 	.short	0x0220


	//----- nvinfo : EIATTR_PARAM_CBANK
	.align		4
        /*0068*/ 	.byte	0x04, 0x0a
        /*006a*/ 	.short	(.L_2624 - .L_2623)
	.align		4
.L_2623:
        /*006c*/ 	.word	index@(.nv.constant0._ZN2at6native18elementwise_kernelILi128ELi4EZNS0_22gpu_kernel_impl_nocastINS0_13AUnaryFunctorIN3c108BFloat16ES5_bZZZNS0_23logical_xor_kernel_cudaERNS_14TensorIteratorEENKUlvE0_clEvENKUlvE8_clEvEUlS5_S5_E_EEEEvRNS_18TensorIteratorBaseERKT_EUliE_EEviT1_)
        /*0070*/ 	.short	0x0380
        /*0072*/ 	.short	0x0220


	//----- nvinfo : EIATTR_SW_WAR
	.align		4
.L_2624:
        /*0074*/ 	.byte	0x04, 0x36
        /*0076*/ 	.short	(.L_2626 - .L_2625)
.L_2625:
        /*0078*/ 	.word	0x00000008
.L_2626:


//--------------------- .nv.info._ZN2at6native27unrolled_elementwise_kernelINS0_13AUnaryFunctorIN3c108BFloat16ES4_bZZZNS0_23logical_xor_kernel_cudaERNS_14TensorIteratorEENKUlvE0_clEvENKUlvE8_clEvEUlS4_S4_E_EESt5arrayIPcLm2EELi4E23TrivialOffsetCalculatorILi1EjESF_NS0_6memory15LoadWithoutCastENSG_16StoreWithoutCastEEEviT_T0_T2_T3_T4_T5_ --------------------------
	.section	.nv.info._ZN2at6native27unrolled_elementwise_kernelINS0_13AUnaryFunctorIN3c108BFloat16ES4_bZZZNS0_23logical_xor_kernel_cudaERNS_14TensorIteratorEENKUlvE0_clEvENKUlvE8_clEvEUlS4_S4_E_EESt5arrayIPcLm2EELi4E23TrivialOffsetCalculatorILi1EjESF_NS0_6memory15LoadWithoutCastENSG_16StoreWithoutCastEEEviT_T0_T2_T3_T4_T5_,"",@"SHT_CUDA_INFO"
	.sectionflags	@""
	.align	4


	//----- nvinfo : EIATTR_CUDA_API_VERSION
	.align		4
        /*0000*/ 	.byte	0x04, 0x37
        /*0002*/ 	.short	(.L_2628 - .L_2627)
.L_2627:
        /*0004*/ 	.word	0x00000082


	//----- nvinfo : EIATTR_KPARAM_INFO
	.align		4
.L_2628:
        /*0008*/ 	.byte	0x04, 0x17
        /*000a*/ 	.short	(.L_2630 - .L_2629)
.L_2629:
        /*000c*/ 	.word	0x00000000
        /*0010*/ 	.short	0x0006
        /*0012*/ 	.short	0x001b
        /*0014*/ 	.byte	0x00, 0xf0, 0x05, 0x00


	//----- nvinfo : EIATTR_KPARAM_INFO
	.align		4
.L_2630:
        /*0018*/ 	.byte	0x04, 0x17
        /*001a*/ 	.short	(.L_2632 - .L_2631)
.L_2631:
        /*001c*/ 	.word	0x00000000
        /*0020*/ 	.short	0x0005
        /*0022*/ 	.short	0x001a
        /*0024*/ 	.byte	0x00, 0xf0, 0x05, 0x00


	//----- nvinfo : EIATTR_KPARAM_INFO
	.align		4
.L_2632:
        /*0028*/ 	.byte	0x04, 0x17
        /*002a*/ 	.short	(.L_2634 - .L_2633)
.L_2633:
        /*002c*/ 	.word	0x00000000
        /*0030*/ 	.short	0x0004
        /*0032*/ 	.short	0x0019
        /*0034*/ 	.byte	0x00, 0xf0, 0x05, 0x00


	//----- nvinfo : EIATTR_KPARAM_INFO
	.align		4
.L_2634:
        /*0038*/ 	.byte	0x04, 0x17
        /*003a*/ 	.short	(.L_2636 - .L_2635)
.L_2635:
        /*003c*/ 	.word	0x00000000
        /*0040*/ 	.short	0x0003
        /*0042*/ 	.short	0x0018
        /*0044*/ 	.byte	0x00, 0xf0, 0x05, 0x00


	//----- nvinfo : EIATTR_KPARAM_INFO
	.align		4
.L_2636:
        /*0048*/ 	.byte	0x04, 0x17
        /*004a*/ 	.short	(.L_2638 - .L_2637)
.L_2637:
        /*004c*/ 	.word	0x00000000
        /*0050*/ 	.short	0x0002
        /*0052*/ 	.short	0x0008
        /*0054*/ 	.byte	0x00, 0xf0, 0x41, 0x00


	//----- nvinfo : EIATTR_KPARAM_INFO
	.align		4
.L_2638:
        /*0058*/ 	.byte	0x04, 0x17
        /*005a*/ 	.short	(.L_2640 - .L_2639)
.L_2639:
        /*005c*/ 	.word	0x00000000
        /*0060*/ 	.short	0x0001
        /*0062*/ 	.short	0x0004
        /*0064*/ 	.byte	0x00, 0xf0, 0x11, 0x00


	//----- nvinfo : EIATTR_KPARAM_INFO
	.align		4
.L_2640:
        /*0068*/ 	.byte	0x04, 0x17
        /*006a*/ 	.short	(.L_2642 - .L_2641)
.L_2641:
        /*006c*/ 	.word	0x00000000
        /*0070*/ 	.short	0x0000
        /*0072*/ 	.short	0x0000
        /*0074*/ 	.byte	0x00, 0xf0, 0x11, 0x00


	//----- nvinfo : EIATTR_SPARSE_MMA_MASK
	.align		4
.L_2642:
        /*0078*/ 	.byte	0x03, 0x50
        /*007a*/ 	.short	0x0000


	//----- nvinfo : EIATTR_MAXREG_COUNT
	.align		4
        /*007c*/ 	.byte	0x03, 0x1b
        /*007e*/ 	.short	0x00ff


	//----- nvinfo : EIATTR_MERCURY_ISA_VERSION
	.align		4
        /*0080*/ 	.byte	0x03, 0x5f
        /*0082*/ 	.short	0x0101


	//----- nvinfo : EIATTR_VRC_CTA_INIT_COUNT
	.align		4
        /*0084*/ 	.byte	0x02, 0x4a
	.zero		1
	.zero		1


	//----- nvinfo : EIATTR_EXIT_INSTR_OFFSETS
	.align		4
        /*0088*/ 	.byte	0x04, 0x1c
        /*008a*/ 	.short	(.L_2644 - .L_2643)


	//   ....[0]....
.L_2643:
        /*008c*/ 	.word	0x00000530


	//   ....[1]....
        /*0090*/ 	.word	0x000005f0


	//----- nvinfo : EIATTR_MAX_THREADS
	.align		4
.L_2644:
        /*0094*/ 	.byte	0x04, 0x05
        /*0096*/ 	.short	(.L_2646 - .L_2645)
.L_2645:
        /*0098*/ 	.word	0x00000080
        /*009c*/ 	.word	0x00000001
        /*00a0*/ 	.word	0x00000001


	//----- nvinfo : EIATTR_CRS_STACK_SIZE
	.align		4
.L_2646:
        /*00a4*/ 	.byte	0x04, 0x1e
        /*00a6*/ 	.short	(.L_2648 - .L_2647)
.L_2647:
        /*00a8*/ 	.word	0x00000000


	//----- nvinfo : EIATTR_CBANK_PARAM_SIZE
	.align		4
.L_2648:
        /*00ac*/ 	.byte	0x03, 0x19
        /*00ae*/ 	.short	0x001c


	//----- nvinfo : EIATTR_PARAM_CBANK
	.align		4
        /*00b0*/ 	.byte	0x04, 0x0a
        /*00b2*/ 	.short	(.L_2650 - .L_2649)
	.align		4
.L_2649:
        /*00b4*/ 	.word	index@(.nv.constant0._ZN2at6native27unrolled_elementwise_kernelINS0_13AUnaryFunctorIN3c108BFloat16ES4_bZZZNS0_23logical_xor_kernel_cudaERNS_14TensorIteratorEENKUlvE0_clEvENKUlvE8_clEvEUlS4_S4_E_EESt5arrayIPcLm2EELi4E23TrivialOffsetCalculatorILi1EjESF_NS0_6memory15LoadWithoutCastENSG_16StoreWithoutCastEEEviT_T0_T2_T3_T4_T5_)
        /*00b8*/ 	.short	0x0380
        /*00ba*/ 	.short	0x001c


	//----- nvinfo : EIATTR_SW_WAR
	.align		4
.L_2650:
        /*00bc*/ 	.byte	0x04, 0x36
        /*00be*/ 	.short	(.L_2652 - .L_2651)
.L_2651:
        /*00c0*/ 	.word	0x00000008
.L_2652:


//--------------------- .nv.info._ZN2at6native29vectorized_elementwise_kernelILi2ENS0_13AUnaryFunctorIN3c108BFloat16ES4_bZZZNS0_23logical_xor_kernel_cudaERNS_14TensorIteratorEENKUlvE0_clEvENKUlvE8_clEvEUlS4_S4_E_EESt5arrayIPcLm2EEEEviT0_T1_ --------------------------
	.section	.nv.info._ZN2at6native29vectorized_elementwise_kernelILi2ENS0_13AUnaryFunctorIN3c108BFloat16ES4_bZZZNS0_23logical_xor_kernel_cudaERNS_14TensorIteratorEENKUlvE0_clEvENKUlvE8_clEvEUlS4_S4_E_EESt5arrayIPcLm2EEEEviT0_T1_,"",@"SHT_CUDA_INFO"
	.sectionflags	@""
	.align	4


	//----- nvinfo : EIATTR_CUDA_API_VERSION
	.align		4
        /*0000*/ 	.byte	0x04, 0x37
        /*0002*/ 	.short	(.L_2654 - .L_2653)
.L_2653:
        /*0004*/ 	.word	0x00000082


	//----- nvinfo : EIATTR_KPARAM_INFO
	.align		4
.L_2654:
        /*0008*/ 	.byte	0x04, 0x17
        /*000a*/ 	.short	(.L_2656 - .L_2655)
.L_2655:
        /*000c*/ 	.word	0x00000000
        /*0010*/ 	.short	0x0002
        /*0012*/ 	.short	0x0008
        /*0014*/ 	.byte	0x00, 0xf0, 0x41, 0x00


	//----- nvinfo : EIATTR_KPARAM_INFO
	.align		4
.L_2656:
        /*0018*/ 	.byte	0x04, 0x17
        /*001a*/ 	.short	(.L_2658 - .L_2657)
.L_2657:
        /*001c*/ 	.word	0x00000000
        /*0020*/ 	.short	0x0001
        /*0022*/ 	.short	0x0004
        /*0024*/ 	.byte	0x00, 0xf0, 0x11, 0x00


	//----- nvinfo : EIATTR_KPARAM_INFO
	.align		4
.L_2658:
        /*0028*/ 	.byte	0x04, 0x17
        /*002a*/ 	.short	(.L_2660 - .L_2659)
.L_2659:
        /*002c*/ 	.word	0x00000000
        /*0030*/ 	.short	0x0000
        /*0032*/ 	.short	0x0000
        /*0034*/ 	.byte	0x00, 0xf0, 0x11, 0x00


	//----- nvinfo : EIATTR_SPARSE_MMA_MASK
	.align		4
.L_2660:
        /*0038*/ 	.byte	0x03, 0x50
        /*003a*/ 	.short	0x0000


	//----- nvinfo : EIATTR_MAXREG_COUNT
	.align		4
        /*003c*/ 	.byte	0x03, 0x1b
        /*003e*/ 	.short	0x00ff


	//----- nvinfo : EIATTR_MERCURY_ISA_VERSION
	.align		4
        /*0040*/ 	.byte	0x03, 0x5f
        /*0042*/ 	.short	0x0101


	//----- nvinfo : EIATTR_VRC_CTA_INIT_COUNT
	.align		4
        /*0044*/ 	.byte	0x02, 0x4a
	.zero		1
	.zero		1


	//----- nvinfo : EIATTR_EXIT_INSTR_OFFSETS
	.align		4
        /*0048*/ 	.byte	0x04, 0x1c
        /*004a*/ 	.short	(.L_2662 - .L_2661)


	//   ....[0]....
.L_2661:
        /*004c*/ 	.word	0x00000bf0


	//   ....[1]....
        /*0050*/ 	.word	0x00000c50


	//   ....[2]....
        /*0054*/ 	.word	0x00001000


	//----- nvinfo : EIATTR_MAX_THREADS
	.align		4
.L_2662:
        /*0058*/ 	.byte	0x04, 0x05
        /*005a*/ 	.short	(.L_2664 - .L_2663)
.L_2663:
        /*005c*/ 	.word	0x00000080
        /*0060*/ 	.word	0x00000001
        /*0064*/ 	.word	0x00000001


	//----- nvinfo : EIATTR_CRS_STACK_SIZE
	.align		4
.L_2664:
        /*0068*/ 	.byte	0x04, 0x1e
        /*006a*/ 	.short	(.L_2666 - .L_2665)
.L_2665:
        /*006c*/ 	.word	0x00000000


	//----- nvinfo : EIATTR_CBANK_PARAM_SIZE
	.align		4
.L_2666:
        /*0070*/ 	.byte	0x03, 0x19
        /*0072*/ 	.short	0x0018


	//----- nvinfo : EIATTR_PARAM_CBANK
	.align		4
        /*0074*/ 	.byte	0x04, 0x0a
        /*0076*/ 	.short	(.L_2668 - .L_2667)
	.align		4
.L_2667:
        /*0078*/ 	.word	index@(.nv.constant0._ZN2at6native29vectorized_elementwise_kernelILi2ENS0_13AUnaryFunctorIN3c108BFloat16ES4_bZZZNS0_23logical_xor_kernel_cudaERNS_14TensorIteratorEENKUlvE0_clEvENKUlvE8_clEvEUlS4_S4_E_EESt5arrayIPcLm2EEEEviT0_T1_)
        /*007c*/ 	.short	0x0380
        /*007e*/ 	.short	0x0018


	//----- nvinfo : EIATTR_SW_WAR
	.align		4
.L_2668:
        /*0080*/ 	.byte	0x04, 0x36
        /*0082*/ 	.short	(.L_2670 - .L_2669)
.L_2669:
        /*0084*/ 	.word	0x00000008
.L_2670:


//--------------------- .nv.info._ZN2at6native29vectorized_elementwise_kernelILi4ENS0_13AUnaryFunctorIN3c108BFloat16ES4_bZZZNS0_23logical_xor_kernel_cudaERNS_14TensorIteratorEENKUlvE0_clEvENKUlvE8_clEvEUlS4_S4_E_EESt5arrayIPcLm2EEEEviT0_T1_ --------------------------
	.section	.nv.info._ZN2at6native29vectorized_elementwise_kernelILi4ENS0_13AUnaryFunctorIN3c108BFloat16ES4_bZZZNS0_23logical_xor_kernel_cudaERNS_14TensorIteratorEENKUlvE0_clEvENKUlvE8_clEvEUlS4_S4_E_EESt5arrayIPcLm2EEEEviT0_T1_,"",@"SHT_CUDA_INFO"
	.sectionflags	@""
	.align	4


	//----- nvinfo : EIATTR_CUDA_API_VERSION
	.align		4
        /*0000*/ 	.byte	0x04, 0x37
        /*0002*/ 	.short	(.L_2672 - .L_2671)
.L_2671:
        /*0004*/ 	.word	0x00000082


	//----- nvinfo : EIATTR_KPARAM_INFO
	.align		4
.L_2672:
        /*0008*/ 	.byte	0x04, 0x17
        /*000a*/ 	.short	(.L_2674 - .L_2673)
.L_2673:
        /*000c*/ 	.word	0x00000000
        /*0010*/ 	.short	0x0002
        /*0012*/ 	.short	0x0008
        /*0014*/ 	.byte	0x00, 0xf0, 0x41, 0x00


	//----- nvinfo : EIATTR_KPARAM_INFO
	.align		4
.L_2674:
        /*0018*/ 	.byte	0x04, 0x17
        /*001a*/ 	.short	(.L_2676 - .L_2675)
.L_2675:
        /*001c*/ 	.word	0x00000000
        /*0020*/ 	.short	0x0001
        /*0022*/ 	.short	0x0004
        /*0024*/ 	.byte	0x00, 0xf0, 0x11, 0x00


	//----- nvinfo : EIATTR_KPARAM_INFO
	.align		4
.L_2676:
        /*0028*/ 	.byte	0x04, 0x17
        /*002a*/ 	.short	(.L_2678 - .L_2677)
.L_2677:
        /*002c*/ 	.word	0x00000000
        /*0030*/ 	.short	0x0000
        /*0032*/ 	.short	0x0000
        /*0034*/ 	.byte	0x00, 0xf0, 0x11, 0x00


	//----- nvinfo : EIATTR_SPARSE_MMA_MASK
	.align		4
.L_2678:
        /*0038*/ 	.byte	0x03, 0x50
        /*003a*/ 	.short	0x0000


	//----- nvinfo : EIATTR_MAXREG_COUNT
	.align		4
        /*003c*/ 	.byte	0x03, 0x1b
        /*003e*/ 	.short	0x00ff


	//----- nvinfo : EIATTR_MERCURY_ISA_VERSION
	.align		4
        /*0040*/ 	.byte	0x03, 0x5f
        /*0042*/ 	.short	0x0101


	//----- nvinfo : EIATTR_VRC_CTA_INIT_COUNT
	.align		4
        /*0044*/ 	.byte	0x02, 0x4a
	.zero		1
	.zero		1


	//----- nvinfo : EIATTR_EXIT_INSTR_OFFSETS
	.align		4
        /*0048*/ 	.byte	0x04, 0x1c
        /*004a*/ 	.short	(.L_2680 - .L_2679)


	//   ....[0]....
.L_2679:
        /*004c*/ 	.word	0x00000bf0


	//   ....[1]....
        /*0050*/ 	.word	0x00000c50


	//   ....[2]....
        /*0054*/ 	.word	0x00000fe0


	//----- nvinfo : EIATTR_MAX_THREADS
	.align		4
.L_2680:
        /*0058*/ 	.byte	0x04, 0x05
        /*005a*/ 	.short	(.L_2682 - .L_2681)
.L_2681:
        /*005c*/ 	.word	0x00000080
        /*0060*/ 	.word	0x00000001
        /*0064*/ 	.word	0x00000001


	//----- nvinfo : EIATTR_CRS_STACK_SIZE
	.align		4
.L_2682:
        /*0068*/ 	.byte	0x04, 0x1e
        /*006a*/ 	.short	(.L_2684 - .L_2683)
.L_2683:
        /*006c*/ 	.word	0x00000000


	//----- nvinfo : EIATTR_CBANK_PARAM_SIZE
	.align		4
.L_2684:
        /*0070*/ 	.byte	0x03, 0x19
        /*0072*/ 	.short	0x0018


	//----- nvinfo : EIATTR_PARAM_CBANK
	.align		4
        /*0074*/ 	.byte	0x04, 0x0a
        /*0076*/ 	.short	(.L_2686 - .L_2685)
	.align		4
.L_2685:
        /*0078*/ 	.word	index@(.nv.constant0._ZN2at6native29vectorized_elementwise_kernelILi4ENS0_13AUnaryFunctorIN3c108BFloat16ES4_bZZZNS0_23logical_xor_kernel_cudaERNS_14TensorIteratorEENKUlvE0_clEvENKUlvE8_clEvEUlS4_S4_E_EESt5arrayIPcLm2EEEEviT0_T1_)
        /*007c*/ 	.short	0x0380
        /*007e*/ 	.short	0x0018


	//----- nvinfo : EIATTR_SW_WAR
	.align		4
.L_2686:
        /*0080*/ 	.byte	0x04, 0x36
        /*0082*/ 	.short	(.L_2688 - .L_2687)
.L_2687:
        /*0084*/ 	.word	0x00000008
.L_2688:


//--------------------- .nv.info._ZN2at6native29vectorized_elementwise_kernelILi8ENS0_13AUnaryFunctorIN3c108BFloat16ES4_bZZZNS0_23logical_xor_kernel_cudaERNS_14TensorIteratorEENKUlvE0_clEvENKUlvE8_clEvEUlS4_S4_E_EESt5arrayIPcLm2EEEEviT0_T1_ --------------------------
	.section	.nv.info._ZN2at6native29vectorized_elementwise_kernelILi8ENS0_13AUnaryFunctorIN3c108BFloat16ES4_bZZZNS0_23logical_xor_kernel_cudaERNS_14TensorIteratorEENKUlvE0_clEvENKUlvE8_clEvEUlS4_S4_E_EESt5arrayIPcLm2EEEEviT0_T1_,"",@"SHT_CUDA_INFO"
	.sectionflags	@""
	.align	4


	//----- nvinfo : EIATTR_CUDA_API_VERSION
	.align		4
        /*0000*/ 	.byte	0x04, 0x37
        /*0002*/ 	.short	(.L_2690 - .L_2689)
.L_2689:
        /*0004*/ 	.word	0x00000082


	//----- nvinfo : EIATTR_KPARAM_INFO
	.align		4
.L_2690:
        /*0008*/ 	.byte	0x04, 0x17
        /*000a*/ 	.short	(.L_2692 - .L_2691)
.L_2691:
        /*000c*/ 	.word	0x00000000
        /*0010*/ 	.short	0x0002
        /*0012*/ 	.short	0x0008
        /*0014*/ 	.byte	0x00, 0xf0, 0x41, 0x00


	//----- nvinfo : EIATTR_KPARAM_INFO
	.align		4
.L_2692:
        /*0018*/ 	.byte	0x04, 0x17
        /*001a*/ 	.short	(.L_2694 - .L_2693)
.L_2693:
        /*001c*/ 	.word	0x00000000
        /*0020*/ 	.short	0x0001
        /*0022*/ 	.short	0x0004
        /*0024*/ 	.byte	0x00, 0xf0, 0x11, 0x00


	//----- nvinfo : EIATTR_KPARAM_INFO
	.align		4
.L_2694:
        /*0028*/ 	.byte	0x04, 0x17
        /*002a*/ 	.short	(.L_2696 - .L_2695)
.L_2695:
        /*002c*/ 	.word	0x00000000
        /*0030*/ 	.short	0x0000
        /*0032*/ 	.short	0x0000
        /*0034*/ 	.byte	0x00, 0xf0, 0x11, 0x00


	//----- nvinfo : EIATTR_SPARSE_MMA_MASK
	.align		4
.L_2696:
        /*0038*/ 	.byte	0x03, 0x50
        /*003a*/ 	.short	0x0000


	//----- nvinfo : EIATTR_MAXREG_COUNT
	.align		4
        /*003c*/ 	.byte	0x03, 0x1b
        /*003e*/ 	.short	0x00ff


	//----- nvinfo : EIATTR_MERCURY_ISA_VERSION
	.align		4
        /*0040*/ 	.byte	0x03, 0x5f
        /*0042*/ 	.short	0x0101


	//----- nvinfo : EIATTR_VRC_CTA_INIT_COUNT
	.align		4
        /*0044*/ 	.byte	0x02, 0x4a
	.zero		1
	.zero		1


	//----- nvinfo : EIATTR_EXIT_INSTR_OFFSETS
	.align		4
        /*0048*/ 	.byte	0x04, 0x1c
        /*004a*/ 	.short	(.L_2698 - .L_2697)


	//   ....[0]....
.L_2697:
        /*004c*/ 	.word	0x00000010


	//----- nvinfo : EIATTR_MAX_THREADS
	.align		4
.L_2698:
        /*0050*/ 	.byte	0x04, 0x05
        /*0052*/ 	.short	(.L_2700 - .L_2699)
.L_2699:
        /*0054*/ 	.word	0x00000080
        /*0058*/ 	.word	0x00000001
        /*005c*/ 	.word	0x00000001


	//----- nvinfo : EIATTR_CBANK_PARAM_SIZE
	.align		4
.L_2700:
        /*0060*/ 	.byte	0x03, 0x19
        /*0062*/ 	.short	0x0018


	//----- nvinfo : EIATTR_PARAM_CBANK
	.align		4
        /*0064*/ 	.byte	0x04, 0x0a
        /*0066*/ 	.short	(.L_2702 - .L_2701)
	.align		4
.L_2701:
        /*0068*/ 	.word	index@(.nv.constant0._ZN2at6native29vectorized_elementwise_kernelILi8ENS0_13AUnaryFunctorIN3c108BFloat16ES4_bZZZNS0_23logical_xor_kernel_cudaERNS_14TensorIteratorEENKUlvE0_clEvENKUlvE8_clEvEUlS4_S4_E_EESt5arrayIPcLm2EEEEviT0_T1_)
        /*006c*/ 	.short	0x0380
        /*006e*/ 	.short	0x0018


	//----- nvinfo : EIATTR_SW_WAR
	.align		4
.L_2702:
        /*0070*/ 	.byte	0x04, 0x36
        /*0072*/ 	.short	(.L_2704 - .L_2703)
.L_2703:
        /*0074*/ 	.word	0x00000008
.L_2704:


//--------------------- .nv.info._ZN2at6native18elementwise_kernelILi128ELi4EZNS0_15gpu_kernel_implINS0_13BinaryFunctorIN3c108BFloat16ES5_bZZZNS0_23logical_xor_kernel_cudaERNS_14TensorIteratorEENKUlvE0_clEvENKUlvE8_clEvEUlS5_S5_E_EEEEvRNS_18TensorIteratorBaseERKT_EUliE_EEviT1_ --------------------------
	.section	.nv.info._ZN2at6native18elementwise_kernelILi128ELi4EZNS0_15gpu_kernel_implINS0_13BinaryFunctorIN3c108BFloat16ES5_bZZZNS0_23logical_xor_kernel_cudaERNS_14TensorIteratorEENKUlvE0_clEvENKUlvE8_clEvEUlS5_S5_E_EEEEvRNS_18TensorIteratorBaseERKT_EUliE_EEviT1_,"",@"SHT_CUDA_INFO"
	.sectionflags	@""
	.align	4


	//----- nvinfo : EIATTR_CUDA_API_VERSION
	.align		4
        /*0000*/ 	.byte	0x04, 0x37
        /*0002*/ 	.short	(.L_2706 - .L_2705)
.L_2705:
        /*0004*/ 	.word	0x00000082


	//----- nvinfo : EIATTR_KPARAM_INFO
	.align		4
.L_2706:
        /*0008*/ 	.byte	0x04, 0x17
        /*000a*/ 	.short	(.L_2708 - .L_2707)
.L_2707:
        /*000c*/ 	.word	0x00000000
        /*0010*/ 	.short	0x0001
        /*0012*/ 	.short	0x0008
        /*0014*/ 	.byte	0x00, 0xf0, 0x21, 0x0a


	//----- nvinfo : EIATTR_KPARAM_INFO
	.align		4
.L_2708:
        /*0018*/ 	.byte	0x04, 0x17
        /*001a*/ 	.short	(.L_2710 - .L_2709)
.L_2709:
        /*001c*/ 	.word	0x00000000
        /*0020*/ 	.short	0x0000
        /*0022*/ 	.short	0x0000
        /*0024*/ 	.byte	0x00, 0xf0, 0x11, 0x00


	//----- nvinfo : EIATTR_SPARSE_MMA_MASK
	.align		4
.L_2710:
        /*0028*/ 	.byte	0x03, 0x50
        /*002a*/ 	.short	0x0000


	//----- nvinfo : EIATTR_MAXREG_COUNT
	.align		4
        /*002c*/ 	.byte	0x03, 0x1b
        /*002e*/ 	.short	0x0080


	//----- nvinfo : EIATTR_EXTERNS
	.align		4
        /*0030*/ 	.byte	0x04, 0x0f
        /*0032*/ 	.short	(.L_2712 - .L_2711)


	//   ....[0]....
	.align		4
.L_2711:
        /*0034*/ 	.word	index@(__assertfail)


	//----- nvinfo : EIATTR_MERCURY_ISA_VERSION
	.align		4
.L_2712:
        /*0038*/ 	.byte	0x03, 0x5f
        /*003a*/ 	.short	0x0101


	//----- nvinfo : EIATTR_VRC_CTA_INIT_COUNT
	.align		4
        /*003c*/ 	.byte	0x02, 0x4a
	.zero		1
	.zero		1


	//----- nvinfo : EIATTR_SYSCALL_OFFSETS
	.align		4
        /*0040*/ 	.byte	0x04, 0x46
        /*0042*/ 	.short	(.L_2714 - .L_2713)


	//   ....[0]....
.L_2713:
        /*0044*/ 	.word	0x000026b0


	//   ....[1]....
        /*0048*/ 	.word	0x000036d0


	//   ....[2]....
        /*004c*/ 	.word	0x00004460


	//   ....[3]....
        /*0050*/ 	.word	0x00006c80


	//   ....[4]....
        /*0054*/ 	.word	0x00007c90


	//   ....[5]....
        /*0058*/ 	.word	0x00008870


	//   ....[6]....
        /*005c*/ 	.word	0x0000b180


	//   ....[7]....
        /*0060*/ 	.word	0x0000c190


	//   ....[8]....
        /*0064*/ 	.word	0x0000cd70


	//   ....[9]....
        /*0068*/ 	.word	0x0000f6a0


	//   ....[10]....
        /*006c*/ 	.word	0x000106b0


	//   ....[11]....
        /*0070*/ 	.word	0x00011250


	//----- nvinfo : EIATTR_EXIT_INSTR_OFFSETS
	.align		4
.L_2714:
        /*0074*/ 	.byte	0x04, 0x1c
        /*0076*/ 	.short	(.L_2716 - .L_2715)


	//   ....[0]....
.L_2715:
        /*0078*/ 	.word	0x0000d000


	//   ....[1]....
        /*007c*/ 	.word	0x00010870


	//   ....[2]....
        /*0080*/ 	.word	0x00010890


	//   ....[3]....
        /*0084*/ 	.word	0x00010920


	//   ....[4]....
        /*0088*/ 	.word	0x00010940


	//   ....[5]....
        /*008c*/ 	.word	0x00010960


	//   ....[6]....
        /*0090*/ 	.word	0x000109f0


	//   ....[7]....
        /*0094*/ 	.word	0x00010a30


	//   ....[8]....
        /*0098*/ 	.word	0x00010ad0


	//   ....[9]....
        /*009c*/ 	.word	0x00010b20


	//   ....[10]....
        /*00a0*/ 	.word	0x00010b50


	//   ....[11]....
        /*00a4*/ 	.word	0x00010c10


	//   ....[12]....
        /*00a8*/ 	.word	0x00010d50


	//   ....[13]....
        /*00ac*/ 	.word	0x00010e90


	//   ....[14]....
        /*00b0*/ 	.word	0x00010fe0


	//   ....[15]....
        /*00b4*/ 	.word	0x00011010


	//   ....[16]....
        /*00b8*/ 	.word	0x00011030


	//   ....[17]....
        /*00bc*/ 	.word	0x000110b0


	//   ....[18]....
        /*00c0*/ 	.word	0x000110f0


	//   ....[19]....
        /*00c4*/ 	.word	0x00011260


	//   ....[20]....
        /*00c8*/ 	.word	0x00011340


	//   ....[21]....
        /*00cc*/ 	.word	0x000113e0


	//   ....[22]....
        /*00d0*/ 	.word	0x00011410


	//   ....[23]....
        /*00d4*/ 	.word	0x00011460


	//   ....[24]....
        /*00d8*/ 	.word	0x000114a0


	//----- nvinfo : EIATTR_MAX_THREADS
	.align		4
.L_2716:
        /*00dc*/ 	.byte	0x04, 0x05
        /*00de*/ 	.short	(.L_2718 - .L_2717)
.L_2717:
        /*00e0*/ 	.word	0x00000080
        /*00e4*/ 	.word	0x00000001
        /*00e8*/ 	.word	0x00000001


	//----- nvinfo : EIATTR_CRS_STACK_SIZE
	.align		4
.L_2718:
        /*00ec*/ 	.byte	0x04, 0x1e
        /*00ee*/ 	.short	(.L_2720 - .L_2719)
.L_2719:
        /*00f0*/ 	.word	0x00000000


	//----- nvinfo : EIATTR_CBANK_PARAM_SIZE
	.align		4
.L_2720:
        /*00f4*/ 	.byte	0x03, 0x19
        /*00f6*/ 	.short	0x0290


	//----- nvinfo : EIATTR_PARAM_CBANK
	.align		4
        /*00f8*/ 	.byte	0x04, 0x0a
        /*00fa*/ 	.short	(.L_2722 - .L_2721)
	.align		4
.L_2721:
        /*00fc*/ 	.word	index@(.nv.constant0._ZN2at6native18elementwise_kernelILi128ELi4EZNS0_15gpu_kernel_implINS0_13BinaryFunctorIN3c108BFloat16ES5_bZZZNS0_23logical_xor_kernel_cudaERNS_14TensorIteratorEENKUlvE0_clEvENKUlvE8_clEvEUlS5_S5_E_EEEEvRNS_18TensorIteratorBaseERKT_EUliE_EEviT1_)
        /*0100*/ 	.short	0x0380
        /*0102*/ 	.short	0x0290


	//----- nvinfo : EIATTR_SW_WAR
	.align		4
.L_2722:
        /*0104*/ 	.byte	0x04, 0x36
        /*0106*/ 	.short	(.L_2724 - .L_2723)
.L_2723:
        /*0108*/ 	.word	0x00000008
.L_2724:


//--------------------- .nv.info._ZN2at6native27unrolled_elementwise_kernelINS0_13BinaryFunctorIN3c108BFloat16ES4_bZZZNS0_23logical_xor_kernel_cudaERNS_14TensorIteratorEENKUlvE0_clEvENKUlvE8_clEvEUlS4_S4_E_EESt5arrayIPcLm3EELi4E23TrivialOffsetCalculatorILi2EjESE_ILi1EjENS0_6memory12LoadWithCastILi2EEENSH_13StoreWithCastILi1EEEEEviT_T0_T2_T3_T4_T5_ --------------------------
	.section	.nv.info._ZN2at6native27unrolled_elementwise_kernelINS0_13BinaryFunctorIN3c108BFloat16ES4_bZZZNS0_23logical_xor_kernel_cudaERNS_14TensorIteratorEENKUlvE0_clEvENKUlvE8_clEvEUlS4_S4_E_EESt5arrayIPcLm3EELi4E23TrivialOffsetCalculatorILi2EjESE_ILi1EjENS0_6memory12LoadWithCastILi2EEENSH_13StoreWithCastILi1EEEEEviT_T0_T2_T3_T4_T5_,"",@"SHT_CUDA_INFO"
	.sectionflags	@""
	.align	4


	//----- nvinfo : EIATTR_CUDA_API_VERSION
	.align		4
        /*0000*/ 	.byte	0x04, 0x37
        /*0002*/ 	.short	(.L_2726 - .L_2725)
.L_2725:
        /*0004*/ 	.word	0x00000082


	//----- nvinfo : EIATTR_KPARAM_INFO
	.align		4
.L_2726:
        /*0008*/ 	.byte	0x04, 0x17
        /*000a*/ 	.short	(.L_2728 - .L_2727)
.L_2727:
        /*000c*/ 	.word	0x00000000
        /*0010*/ 	.short	0x0006
        /*0012*/ 	.short	0x0030
        /*0014*/ 	.byte	0x00, 0xf0, 0x21, 0x00


	//----- nvinfo : EIATTR_KPARAM_INFO
	.align		4
.L_2728:
        /*0018*/ 	.byte	0x04, 0x17
        /*001a*/ 	.short	(.L_2730 - .L_2729)
.L_2729:
        /*001c*/ 	.word	0x00000000
        /*0020*/ 	.short	0x0005
        /*0022*/ 	.short	0x0024
        /*0024*/ 	.byte	0x00, 0xf0, 0x31, 0x00


	//----- nvinfo : EIATTR_KPARAM_INFO
	.align		4
.L_2730:
        /*0028*/ 	.byte	0x04, 0x17
        /*002a*/ 	.short	(.L_2732 - .L_2731)
.L_2731:
        /*002c*/ 	.word	0x00000000
        /*0030*/ 	.short	0x0004
        /*0032*/ 	.short	0x0021
        /*0034*/ 	.byte	0x00, 0xf0, 0x05, 0x00


	//----- nvinfo : EIATTR_KPARAM_INFO
	.align		4
.L_2732:
        /*0038*/ 	.byte	0x04, 0x17
        /*003a*/ 	.short	(.L_2734 - .L_2733)
.L_2733:
        /*003c*/ 	.word	0x00000000
        /*0040*/ 	.short	0x0003
        /*0042*/ 	.short	0x0020
        /*0044*/ 	.byte	0x00, 0xf0, 0x05, 0x00


	//----- nvinfo : EIATTR_KPARAM_INFO
	.align		4
.L_2734:
        /*0048*/ 	.byte	0x04, 0x17
        /*004a*/ 	.short	(.L_2736 - .L_2735)
.L_2735:
        /*004c*/ 	.word	0x00000000
        /*0050*/ 	.short	0x0002
        /*0052*/ 	.short	0x0008
        /*0054*/ 	.byte	0x00, 0xf0, 0x61, 0x00


	//----- nvinfo : EIATTR_KPARAM_INFO
	.align		4
.L_2736:
        /*0058*/ 	.byte	0x04, 0x17
        /*005a*/ 	.short	(.L_2738 - .L_2737)
.L_2737:
        /*005c*/ 	.word	0x00000000
        /*0060*/ 	.short	0x0001
        /*0062*/ 	.short	0x0004
        /*0064*/ 	.byte	0x00, 0xf0, 0x05, 0x00


	//----- nvinfo : EIATTR_KPARAM_INFO
	.align		4
.L_2738:
        /*0068*/ 	.byte	0x04, 0x17
        /*006a*/ 	.short	(.L_2740 - .L_2739)
.L_2739:
        /*006c*/ 	.word	0x00000000
        /*0070*/ 	.short	0x0000
        /*0072*/ 	.short	0x0000
        /*0074*/ 	.byte	0x00, 0xf0, 0x11, 0x00


	//----- nvinfo : EIATTR_SPARSE_MMA_MASK
	.align		4
.L_2740:
        /*0078*/ 	.byte	0x03, 0x50
        /*007a*/ 	.short	0x0000


	//----- nvinfo : EIATTR_MAXREG_COUNT
	.align		4
        /*007c*/ 	.byte	0x03, 0x1b
        /*007e*/ 	.short	0x00ff


	//----- nvinfo : EIATTR_EXTERNS
	.align		4
        /*0080*/ 	.byte	0x04, 0x0f
        /*0082*/ 	.short	(.L_2742 - .L_2741)


	//   ....[0]....
	.align		4
.L_2741:
        /*0084*/ 	.word	index@(__assertfail)


	//----- nvinfo : EIATTR_MERCURY_ISA_VERSION
	.align		4
.L_2742:
        /*0088*/ 	.byte	0x03, 0x5f
        /*008a*/ 	.short	0x0101


	//----- nvinfo : EIATTR_VRC_CTA_INIT_COUNT
	.align		4
        /*008c*/ 	.byte	0x02, 0x4a
	.zero		1
	.zero		1


	//----- nvinfo : EIATTR_SYSCALL_OFFSETS
	.align		4
        /*0090*/ 	.byte	0x04, 0x46
        /*0092*/ 	.short	(.L_2744 - .L_2743)


	//   ....[0]....
.L_2743:
        /*0094*/ 	.word	0x000010a0


	//   ....[1]....
        /*0098*/ 	.word	0x000021d0


	//   ....[2]....
        /*009c*/ 	.word	0x00003440


	//   ....[3]....
        /*00a0*/ 	.word	0x00004570


	//   ....[4]....
        /*00a4*/ 	.word	0x00005720


	//   ....[5]....
        /*00a8*/ 	.word	0x00006860


	//   ....[6]....
        /*00ac*/ 	.word	0x00007a10


	//   ....[7]....
        /*00b0*/ 	.word	0x00008a60


	//   ....[8]....
        /*00b4*/ 	.word	0x00009c00


	//   ....[9]....
        /*00b8*/ 	.word	0x0000a990


	//   ....[10]....
        /*00bc*/ 	.word	0x0000b800


	//   ....[11]....
        /*00c0*/ 	.word	0x0000c670


	//----- nvinfo : EIATTR_EXIT_INSTR_OFFSETS
	.align		4
.L_2744:
        /*00c4*/ 	.byte	0x04, 0x1c
        /*00c6*/ 	.short	(.L_2746 - .L_2745)


	//   ....[0]....
.L_2745:
        /*00c8*/ 	.word	0x0000bad0


	//   ....[1]....
        /*00cc*/ 	.word	0x0000bc00


	//   ....[2]....
        /*00d0*/ 	.word	0x0000bc20


	//   ....[3]....
        /*00d4*/ 	.word	0x0000bcb0


	//   ....[4]....
        /*00d8*/ 	.word	0x0000bcd0


	//   ....[5]....
        /*00dc*/ 	.word	0x0000bcf0


	//   ....[6]....
        /*00e0*/ 	.word	0x0000bd80


	//   ....[7]....
        /*00e4*/ 	.word	0x0000bdc0


	//   ....[8]....
        /*00e8*/ 	.word	0x0000be60


	//   ....[9]....
        /*00ec*/ 	.word	0x0000beb0


	//   ....[10]....
        /*00f0*/ 	.word	0x0000bee0


	//   ....[11]....
        /*00f4*/ 	.word	0x0000bfa0


	//   ....[12]....
        /*00f8*/ 	.word	0x0000c110


	//   ....[13]....
        /*00fc*/ 	.word	0x0000c280


	//   ....[14]....
        /*0100*/ 	.word	0x0000c3e0


	//   ....[15]....
        /*0104*/ 	.word	0x0000c410


	//   ....[16]....
        /*0108*/ 	.word	0x0000c430


	//   ....[17]....
        /*010c*/ 	.word	0x0000c4d0


	//   ....[18]....
        /*0110*/ 	.word	0x0000c510


	//   ....[19]....
        /*0114*/ 	.word	0x0000c680


	//   ....[20]....
        /*0118*/ 	.word	0x0000c790


	//   ....[21]....
        /*011c*/ 	.word	0x0000c8d0


	//   ....[22]....
        /*0120*/ 	.word	0x0000c910


	//----- nvinfo : EIATTR_MAX_THREADS
	.align		4
.L_2746:
        /*0124*/ 	.byte	0x04, 0x05
        /*0126*/ 	.short	(.L_2748 - .L_2747)
.L_2747:
        /*0128*/ 	.word	0x00000080
        /*012c*/ 	.word	0x00000001
        /*0130*/ 	.word	0x00000001


	//----- nvinfo : EIATTR_CRS_STACK_SIZE
	.align		4
.L_2748:
        /*0134*/ 	.byte	0x04, 0x1e
        /*0136*/ 	.short	(.L_2750 - .L_2749)
.L_2749:
        /*0138*/ 	.word	0x00000000


	//----- nvinfo : EIATTR_CBANK_PARAM_SIZE
	.align		4
.L_2750:
        /*013c*/ 	.byte	0x03, 0x19
        /*013e*/ 	.short	0x0038


	//----- nvinfo : EIATTR_PARAM_CBANK
	.align		4
        /*0140*/ 	.byte	0x04, 0x0a
        /*0142*/ 	.short	(.L_2752 - .L_2751)
	.align		4
.L_2751:
        /*0144*/ 	.word	index@(.nv.constant0._ZN2at6native27unrolled_elementwise_kernelINS0_13BinaryFunctorIN3c108BFloat16ES4_bZZZNS0_23logical_xor_kernel_cudaERNS_14TensorIteratorEENKUlvE0_clEvENKUlvE8_clEvEUlS4_S4_E_EESt5arrayIPcLm3EELi4E23TrivialOffsetCalculatorILi2EjESE_ILi1EjENS0_6memory12LoadWithCastILi2EEENSH_13StoreWithCastILi1EEEEEviT_T0_T2_T3_T4_T5_)
        /*0148*/ 	.short	0x0380
        /*014a*/ 	.short	0x0038


	//----- nvinfo : EIATTR_SW_WAR
	.align		4
.L_2752:
        /*014c*/ 	.byte	0x04, 0x36
        /*014e*/ 	.short	(.L_2754 - .L_2753)
.L_2753:
        /*0150*/ 	.word	0x00000008
.L_2754:


//--------------------- .nv.info._ZN2at6native18elementwise_kernelILi128ELi4EZNS0_22gpu_kernel_impl_nocastINS0_13BinaryFunctorIN3c108BFloat16ES5_bZZZNS0_23logical_xor_kernel_cudaERNS_14TensorIteratorEENKUlvE0_clEvENKUlvE8_clEvEUlS5_S5_E_EEEEvRNS_18TensorIteratorBaseERKT_EUliE_EEviT1_ --------------------------
	.section	.nv.info._ZN2at6native18elementwise_kernelILi128ELi4EZNS0_22gpu_kernel_impl_nocastINS0_13BinaryFunctorIN3c108BFloat16ES5_bZZZNS0_23logical_xor_kernel_cudaERNS_14TensorIteratorEENKUlvE0_clEvENKUlvE8_clEvEUlS5_S5_E_EEEEvRNS_18TensorIteratorBaseERKT_EUliE_EEviT1_,"",@"SHT_CUDA_INFO"
	.sectionflags	@""
	.align	4


	//----- nvinfo : EIATTR_CUDA_API_VERSION
	.align		4
        /*0000*/ 	.byte	0x04, 0x37
        /*0002*/ 	.short	(.L_2756 - .L_2755)
.L_2755:
        /*0004*/ 	.word	0x00000082


	//----- nvinfo : EIATTR_KPARAM_INFO
	.align		4
.L_2756:
        /*0008*/ 	.byte	0x04, 0x17
        /*000a*/ 	.short	(.L_2758 - .L_2757)
.L_2757:
        /*000c*/ 	.word	0x00000000
        /*0010*/ 	.short	0x0001
        /*0012*/ 	.short	0x0008
        /*0014*/ 	.byte	0x00, 0xf0, 0x21, 0x0a


	//----- nvinfo : EIATTR_KPARAM_INFO
	.align		4
.L_2758:
        /*0018*/ 	.byte	0x04, 0x17
        /*001a*/ 	.short	(.L_2760 - .L_2759)
.L_2759:
        /*001c*/ 	.word	0x00000000
        /*0020*/ 	.short	0x0000
        /*0022*/ 	.short	0x0000
        /*0024*/ 	.byte	0x00, 0xf0, 0x11, 0x00


	//----- nvinfo : EIATTR_SPARSE_MMA_MASK
	.align		4
.L_2760:
        /*0028*/ 	.byte	0x03, 0x50
        /*002a*/ 	.short	0x0000


	//----- nvinfo : EIATTR_MAXREG_COUNT
	.align		4
        /*002c*/ 	.byte	0x03, 0x1b
        /*002e*/ 	.short	0x0080


	//----- nvinfo : EIATTR_MERCURY_ISA_VERSION
	.align		4
        /*0030*/ 	.byte	0x03, 0x5f
        /*0032*/ 	.short	0x0101


	//----- nvinfo : EIATTR_VRC_CTA_INIT_COUNT
	.align		4
        /*0034*/ 	.byte	0x02, 0x4a
	.zero		1
	.zero		1


	//----- nvinfo : EIATTR_EXIT_INSTR_OFFSETS
	.align		4
        /*0038*/ 	.byte	0x04, 0x1c
        /*003a*/ 	.short	(.L_2762 - .L_2761)


	//   ....[0]....
.L_2761:
        /*003c*/ 	.word	0x000003f0


	//   ....[1]....
        /*0040*/ 	.word	0x000004c0


	//   ....[2]....
        /*0044*/ 	.word	0x00004a90


	//   ....[3]....
        /*0048*/ 	.word	0x00006170


	//----- nvinfo : EIATTR_MAX_THREADS
	.align		4
.L_2762:
        /*004c*/ 	.byte	0x04, 0x05
        /*004e*/ 	.short	(.L_2764 - .L_2763)
.L_2763:
        /*0050*/ 	.word	0x00000080
        /*0054*/ 	.word	0x00000001
        /*0058*/ 	.word	0x00000001


	//----- nvinfo : EIATTR_CRS_STACK_SIZE
	.align		4
.L_2764:
        /*005c*/ 	.byte	0x04, 0x1e
        /*005e*/ 	.short	(.L_2766 - .L_2765)
.L_2765:
        /*0060*/ 	.word	0x00000000


	//----- nvinfo : EIATTR_CBANK_PARAM_SIZE
	.align		4
.L_2766:
        /*0064*/ 	.byte	0x03, 0x19
        /*0066*/ 	.short	0x0290


	//----- nvinfo : EIATTR_PARAM_CBANK
	.align		4
        /*0068*/ 	.byte	0x04, 0x0a
        /*006a*/ 	.short	(.L_2768 - .L_2767)
	.align		4
.L_2767:
        /*006c*/ 	.word	index@(.nv.constant0._ZN2at6native18elementwise_kernelILi128ELi4EZNS0_22gpu_kernel_impl_nocastINS0_13BinaryFunctorIN3c108BFloat16ES5_bZZZNS0_23logical_xor_kernel_cudaERNS_14TensorIteratorEENKUlvE0_clEvENKUlvE8_clEvEUlS5_S5_E_EEEEvRNS_18TensorIteratorBaseERKT_EUliE_EEviT1_)
        /*0070*/ 	.short	0x0380
        /*0072*/ 	.short	0x0290


	//----- nvinfo : EIATTR_SW_WAR
	.align		4
.L_2768:
        /*0074*/ 	.byte	0x04, 0x36
        /*0076*/ 	.short	(.L_2770 - .L_2769)
.L_2769:
        /*0078*/ 	.word	0x00000008
.L_2770:


//--------------------- .nv.info._ZN2at6native27unrolled_elementwise_kernelINS0_13BinaryFunctorIN3c108BFloat16ES4_bZZZNS0_23logical_xor_kernel_cudaERNS_14TensorIteratorEENKUlvE0_clEvENKUlvE8_clEvEUlS4_S4_E_EESt5arrayIPcLm3EELi4E23TrivialOffsetCalculatorILi2EjESE_ILi1EjENS0_6memory15LoadWithoutCastENSH_16StoreWithoutCastEEEviT_T0_T2_T3_T4_T5_ --------------------------
	.section	.nv.info._ZN2at6native27unrolled_elementwise_kernelINS0_13BinaryFunctorIN3c108BFloat16ES4_bZZZNS0_23logical_xor_kernel_cudaERNS_14TensorIteratorEENKUlvE0_clEvENKUlvE8_clEvEUlS4_S4_E_EESt5arrayIPcLm3EELi4E23TrivialOffsetCalculatorILi2EjESE_ILi1EjENS0_6memory15LoadWithoutCastENSH_16StoreWithoutCastEEEviT_T0_T2_T3_T4_T5_,"",@"SHT_CUDA_INFO"
	.sectionflags	@""
	.align	4


	//----- nvinfo : EIATTR_CUDA_API_VERSION
	.align		4
        /*0000*/ 	.byte	0x04, 0x37
        /*0002*/ 	.short	(.L_2772 - .L_2771)
.L_2771:
        /*0004*/ 	.word	0x00000082


	//----- nvinfo : EIATTR_KPARAM_INFO
	.align		4
.L_2772:
        /*0008*/ 	.byte	0x04, 0x17
        /*000a*/ 	.short	(.L_2774 - .L_2773)
.L_2773:
        /*000c*/ 	.word	0x00000000
        /*0010*/ 	.short	0x0006
        /*0012*/ 	.short	0x0023
        /*0014*/ 	.byte	0x00, 0xf0, 0x05, 0x00


	//----- nvinfo : EIATTR_KPARAM_INFO
	.align		4
.L_2774:
        /*0018*/ 	.byte	0x04, 0x17
        /*001a*/ 	.short	(.L_2776 - .L_2775)
.L_2775:
        /*001c*/ 	.word	0x00000000
        /*0020*/ 	.short	0x0005
        /*0022*/ 	.short	0x0022
        /*0024*/ 	.byte	0x00, 0xf0, 0x05, 0x00


	//----- nvinfo : EIATTR_KPARAM_INFO
	.align		4
.L_2776:
        /*0028*/ 	.byte	0x04, 0x17
        /*002a*/ 	.short	(.L_2778 - .L_2777)
.L_2777:
        /*002c*/ 	.word	0x00000000
        /*0030*/ 	.short	0x0004
        /*0032*/ 	.short	0x0021
        /*0034*/ 	.byte	0x00, 0xf0, 0x05, 0x00


	//----- nvinfo : EIATTR_KPARAM_INFO
	.align		4
.L_2778:
        /*0038*/ 	.byte	0x04, 0x17
        /*003a*/ 	.short	(.L_2780 - .L_2779)
.L_2779:
        /*003c*/ 	.word	0x00000000
        /*0040*/ 	.short	0x0003
        /*0042*/ 	.short	0x0020
        /*0044*/ 	.byte	0x00, 0xf0, 0x05, 0x00


	//----- nvinfo : EIATTR_KPARAM_INFO
	.align		4
.L_2780:
        /*0048*/ 	.byte	0x04, 0x17
        /*004a*/ 	.short	(.L_2782 - .L_2781)
.L_2781:
        /*004c*/ 	.word	0x00000000
        /*0050*/ 	.short	0x0002
        /*0052*/ 	.short	0x0008
        /*0054*/ 	.byte	0x00, 0xf0, 0x61, 0x00


	//----- nvinfo : EIATTR_KPARAM_INFO
	.align		4
.L_2782:
        /*0058*/ 	.byte	0x04, 0x17
        /*005a*/ 	.short	(.L_2784 - .L_2783)
.L_2783:
        /*005c*/ 	.word	0x00000000
        /*0060*/ 	.short	0x0001
        /*0062*/ 	.short	0x0004
        /*0064*/ 	.byte	0x00, 0xf0, 0x05, 0x00


	//----- nvinfo : EIATTR_KPARAM_INFO
	.align		4
.L_2784:
        /*0068*/ 	.byte	0x04, 0x17
        /*006a*/ 	.short	(.L_2786 - .L_2785)
.L_2785:
        /*006c*/ 	.word	0x00000000
        /*0070*/ 	.short	0x0000
        /*0072*/ 	.short	0x0000
        /*0074*/ 	.byte	0x00, 0xf0, 0x11, 0x00


	//----- nvinfo : EIATTR_SPARSE_MMA_MASK
	.align		4
.L_2786:
        /*0078*/ 	.byte	0x03, 0x50
        /*007a*/ 	.short	0x0000


	//----- nvinfo : EIATTR_MAXREG_COUNT
	.align		4
        /*007c*/ 	.byte	0x03, 0x1b
        /*007e*/ 	.short	0x00ff


	//----- nvinfo : EIATTR_MERCURY_ISA_VERSION
	.align		4
        /*0080*/ 	.byte	0x03, 0x5f
        /*0082*/ 	.short	0x0101


	//----- nvinfo : EIATTR_VRC_CTA_INIT_COUNT
	.align		4
        /*0084*/ 	.byte	0x02, 0x4a
	.zero		1
	.zero		1


	//----- nvinfo : EIATTR_EXIT_INSTR_OFFSETS
	.align		4
        /*0088*/ 	.byte	0x04, 0x1c
        /*008a*/ 	.short	(.L_2788 - .L_2787)


	//   ....[0]....
.L_2787:
        /*008c*/ 	.word	0x00000620


	//   ....[1]....
        /*0090*/ 	.word	0x000006e0


	//----- nvinfo : EIATTR_MAX_THREADS
	.align		4
.L_2788:
        /*0094*/ 	.byte	0x04, 0x05
        /*0096*/ 	.short	(.L_2790 - .L_2789)
.L_2789:
        /*0098*/ 	.word	0x00000080
        /*009c*/ 	.word	0x00000001
        /*00a0*/ 	.word	0x00000001


	//----- nvinfo : EIATTR_CRS_STACK_SIZE
	.align		4
.L_2790:
        /*00a4*/ 	.byte	0x04, 0x1e
        /*00a6*/ 	.short	(.L_2792 - .L_2791)
.L_2791:
        /*00a8*/ 	.word	0x00000000


	//----- nvinfo : EIATTR_CBANK_PARAM_SIZE
	.align		4
.L_2792:
        /*00ac*/ 	.byte	0x03, 0x19
        /*00ae*/ 	.short	0x0024


	//----- nvinfo : EIATTR_PARAM_CBANK
	.align		4
        /*00b0*/ 	.byte	0x04, 0x0a
        /*00b2*/ 	.short	(.L_2794 - .L_2793)
	.align		4
.L_2793:
        /*00b4*/ 	.word	index@(.nv.constant0._ZN2at6native27unrolled_elementwise_kernelINS0_13BinaryFunctorIN3c108BFloat16ES4_bZZZNS0_23logical_xor_kernel_cudaERNS_14TensorIteratorEENKUlvE0_clEvENKUlvE8_clEvEUlS4_S4_E_EESt5arrayIPcLm3EELi4E23TrivialOffsetCalculatorILi2EjESE_ILi1EjENS0_6memory15LoadWithoutCastENSH_16StoreWithoutCastEEEviT_T0_T2_T3_T4_T5_)
        /*00b8*/ 	.short	0x0380
        /*00ba*/ 	.short	0x0024


	//----- nvinfo : EIATTR_SW_WAR
	.align		4
.L_2794:
        /*00bc*/ 	.byte	0x04, 0x36
        /*00be*/ 	.short	(.L_2796 - .L_2795)
.L_2795:
        /*00c0*/ 	.word	0x00000008
.L_2796:


//--------------------- .nv.info._ZN2at6native29vectorized_elementwise_kernelILi2ENS0_13BinaryFunctorIN3c108BFloat16ES4_bZZZNS0_23logical_xor_kernel_cudaERNS_14TensorIteratorEENKUlvE0_clEvENKUlvE8_clEvEUlS4_S4_E_EESt5arrayIPcLm3EEEEviT0_T1_ --------------------------
	.section	.nv.info._ZN2at6native29vectorized_elementwise_kernelILi2ENS0_13BinaryFunctorIN3c108BFloat16ES4_bZZZNS0_23logical_xor_kernel_cudaERNS_14TensorIteratorEENKUlvE0_clEvENKUlvE8_clEvEUlS4_S4_E_EESt5arrayIPcLm3EEEEviT0_T1_,"",@"SHT_CUDA_INFO"
	.sectionflags	@""
	.align	4


	//----- nvinfo : EIATTR_CUDA_API_VERSION
	.align		4
        /*0000*/ 	.byte	0x04, 0x37
        /*0002*/ 	.short	(.L_2798 - .L_2797)
.L_2797:
        /*0004*/ 	.word	0x00000082


	//----- nvinfo : EIATTR_KPARAM_INFO
	.align		4
.L_2798:
        /*0008*/ 	.byte	0x04, 0x17
        /*000a*/ 	.short	(.L_2800 - .L_2799)
.L_2799:
        /*000c*/ 	.word	0x00000000
        /*0010*/ 	.short	0x0002
        /*0012*/ 	.short	0x0008
        /*0014*/ 	.byte	0x00, 0xf0, 0x61, 0x00


	//----- nvinfo : EIATTR_KPARAM_INFO
	.align		4
.L_2800:
        /*0018*/ 	.byte	0x04, 0x17
        /*001a*/ 	.short	(.L_2802 - .L_2801)
.L_2801:
        /*001c*/ 	.word	0x00000000
        /*0020*/ 	.short	0x0001
        /*0022*/ 	.short	0x0004
        /*0024*/ 	.byte	0x00, 0xf0, 0x05, 0x00


	//----- nvinfo : EIATTR_KPARAM_INFO
	.align		4
.L_2802:
        /*0028*/ 	.byte	0x04, 0x17
        /*002a*/ 	.short	(.L_2804 - .L_2803)
.L_2803:
        /*002c*/ 	.word	0x00000000
        /*0030*/ 	.short	0x0000
        /*0032*/ 	.short	0x0000
        /*0034*/ 	.byte	0x00, 0xf0, 0x11, 0x00


	//----- nvinfo : EIATTR_SPARSE_MMA_MASK
	.align		4
.L_2804:
        /*0038*/ 	.byte	0x03, 0x50
        /*003a*/ 	.short	0x0000


	//----- nvinfo : EIATTR_MAXREG_COUNT
	.align		4
        /*003c*/ 	.byte	0x03, 0x1b
        /*003e*/ 	.short	0x00ff


	//----- nvinfo : EIATTR_MERCURY_ISA_VERSION
	.align		4
        /*0040*/ 	.byte	0x03, 0x5f
        /*0042*/ 	.short	0x0101


	//----- nvinfo : EIATTR_VRC_CTA_INIT_COUNT
	.align		4
        /*0044*/ 	.byte	0x02, 0x4a
	.zero		1
	.zero		1


	//----- nvinfo : EIATTR_EXIT_INSTR_OFFSETS
	.align		4
        /*0048*/ 	.byte	0x04, 0x1c
        /*004a*/ 	.short	(.L_2806 - .L_2805)


	//   ....[0]....
.L_2805:
        /*004c*/ 	.word	0x00000de0


	//   ....[1]....
        /*0050*/ 	.word	0x00000e40


	//   ....[2]....
        /*0054*/ 	.word	0x00001380


	//----- nvinfo : EIATTR_MAX_THREADS
	.align		4
.L_2806:
        /*0058*/ 	.byte	0x04, 0x05
        /*005a*/ 	.short	(.L_2808 - .L_2807)
.L_2807:
        /*005c*/ 	.word	0x00000080
        /*0060*/ 	.word	0x00000001
        /*0064*/ 	.word	0x00000001


	//----- nvinfo : EIATTR_CRS_STACK_SIZE
	.align		4
.L_2808:
        /*0068*/ 	.byte	0x04, 0x1e
        /*006a*/ 	.short	(.L_2810 - .L_2809)
.L_2809:
        /*006c*/ 	.word	0x00000000


	//----- nvinfo : EIATTR_CBANK_PARAM_SIZE
	.align		4
.L_2810:
        /*0070*/ 	.byte	0x03, 0x19
        /*0072*/ 	.short	0x0020


	//----- nvinfo : EIATTR_PARAM_CBANK
	.align		4
        /*0074*/ 	.byte	0x04, 0x0a
        /*0076*/ 	.short	(.L_2812 - .L_2811)
	.align		4
.L_2811:
        /*0078*/ 	.word	index@(.nv.constant0._ZN2at6native29vectorized_elementwise_kernelILi2ENS0_13BinaryFunctorIN3c108BFloat16ES4_bZZZNS0_23logical_xor_kernel_cudaERNS_14TensorIteratorEENKUlvE0_clEvENKUlvE8_clEvEUlS4_S4_E_EESt5arrayIPcLm3EEEEviT0_T1_)
        /*007c*/ 	.short	0x0380
        /*007e*/ 	.short	0x0020


	//----- nvinfo : EIATTR_SW_WAR
	.align		4
.L_2812:
        /*0080*/ 	.byte	0x04, 0x36
        /*0082*/ 	.short	(.L_2814 - .L_2813)
.L_2813:
        /*0084*/ 	.word	0x00000008
.L_2814:


//--------------------- .nv.info._ZN2at6native29vectorized_elementwise_kernelILi4ENS0_13BinaryFunctorIN3c108BFloat16ES4_bZZZNS0_23logical_xor_kernel_cudaERNS_14TensorIteratorEENKUlvE0_clEvENKUlvE8_clEvEUlS4_S4_E_EESt5arrayIPcLm3EEEEviT0_T1_ --------------------------
	.section	.nv.info._ZN2at6native29vectorized_elementwise_kernelILi4ENS0_13BinaryFunctorIN3c108BFloat16ES4_bZZZNS0_23logical_xor_kernel_cudaERNS_14TensorIteratorEENKUlvE0_clEvENKUlvE8_clEvEUlS4_S4_E_EESt5arrayIPcLm3EEEEviT0_T1_,"",@"SHT_CUDA_INFO"
	.sectionflags	@""
	.align	4


	//----- nvinfo : EIATTR_CUDA_API_VERSION
	.align		4
        /*0000*/ 	.byte	0x04, 0x37
        /*0002*/ 	.short	(.L_2816 - .L_2815)
.L_2815:
        /*0004*/ 	.word	0x00000082


	//----- nvinfo : EIATTR_KPARAM_INFO
	.align		4
.L_2816:
        /*0008*/ 	.byte	0x04, 0x17
        /*000a*/ 	.short	(.L_2818 - .L_2817)
.L_2817:
        /*000c*/ 	.word	0x00000000
        /*0010*/ 	.short	0x0002
        /*0012*/ 	.short	0x0008
        /*0014*/ 	.byte	0x00, 0xf0, 0x61, 0x00


	//----- nvinfo : EIATTR_KPARAM_INFO
	.align		4
.L_2818:
        /*0018*/ 	.byte	0x04, 0x17
        /*001a*/ 	.short	(.L_2820 - .L_2819)
.L_2819:
        /*001c*/ 	.word	0x00000000
        /*0020*/ 	.short	0x0001
        /*0022*/ 	.short	0x0004
        /*0024*/ 	.byte	0x00, 0xf0, 0x05, 0x00


	//----- nvinfo : EIATTR_KPARAM_INFO
	.align		4
.L_2820:
        /*0028*/ 	.byte	0x04, 0x17
        /*002a*/ 	.short	(.L_2822 - .L_2821)
.L_2821:
        /*002c*/ 	.word	0x00000000
        /*0030*/ 	.short	0x0000
        /*0032*/ 	.short	0x0000
        /*0034*/ 	.byte	0x00, 0xf0, 0x11, 0x00


	//----- nvinfo : EIATTR_SPARSE_MMA_MASK
	.align		4
.L_2822:
        /*0038*/ 	.byte	0x03, 0x50
        /*003a*/ 	.short	0x0000


	//----- nvinfo : EIATTR_MAXREG_COUNT
	.align		4
        /*003c*/ 	.byte	0x03, 0x1b
        /*003e*/ 	.short	0x00ff


	//----- nvinfo : EIATTR_MERCURY_ISA_VERSION
	.align		4
        /*0040*/ 	.byte	0x03, 0x5f
        /*0042*/ 	.short	0x0101


	//----- nvinfo : EIATTR_VRC_CTA_INIT_COUNT
	.align		4
        /*0044*/ 	.byte	0x02, 0x4a
	.zero		1
	.zero		1


	//----- nvinfo : EIATTR_EXIT_INSTR_OFFSETS
	.align		4
        /*0048*/ 	.byte	0x04, 0x1c
        /*004a*/ 	.short	(.L_2824 - .L_2823)


	//   ....[0]....
.L_2823:
        /*004c*/ 	.word	0x00000de0


	//   ....[1]....
        /*0050*/ 	.word	0x00000e40


	//   ....[2]....
        /*0054*/ 	.word	0x00001340


	//----- nvinfo : EIATTR_MAX_THREADS
	.align		4
.L_2824:
        /*0058*/ 	.byte	0x04, 0x05
        /*005a*/ 	.short	(.L_2826 - .L_2825)
.L_2825:
        /*005c*/ 	.word	0x00000080
        /*0060*/ 	.word	0x00000001
        /*0064*/ 	.word	0x00000001


	//----- nvinfo : EIATTR_CRS_STACK_SIZE
	.align		4
.L_2826:
        /*0068*/ 	.byte	0x04, 0x1e
        /*006a*/ 	.short	(.L_2828 - .L_2827)
.L_2827:
        /*006c*/ 	.word	0x00000000


	//----- nvinfo : EIATTR_CBANK_PARAM_SIZE
	.align		4
.L_2828:
        /*0070*/ 	.byte	0x03, 0x19
        /*0072*/ 	.short	0x0020


	//----- nvinfo : EIATTR_PARAM_CBANK
	.align		4
        /*0074*/ 	.byte	0x04, 0x0a
        /*0076*/ 	.short	(.L_2830 - .L_2829)
	.align		4
.L_2829:
        /*0078*/ 	.word	index@(.nv.constant0._ZN2at6native29vectorized_elementwise_kernelILi4ENS0_13BinaryFunctorIN3c108BFloat16ES4_bZZZNS0_23logical_xor_kernel_cudaERNS_14TensorIteratorEENKUlvE0_clEvENKUlvE8_clEvEUlS4_S4_E_EESt5arrayIPcLm3EEEEviT0_T1_)
        /*007c*/ 	.short	0x0380
        /*007e*/ 	.short	0x0020


	//----- nvinfo : EIATTR_SW_WAR
	.align		4
.L_2830:
        /*0080*/ 	.byte	0x04, 0x36
        /*0082*/ 	.short	(.L_2832 - .L_2831)
.L_2831:
        /*0084*/ 	.word	0x00000008
.L_2832:


//--------------------- .nv.info._ZN2at6native29vectorized_elementwise_kernelILi8ENS0_13BinaryFunctorIN3c108BFloat16ES4_bZZZNS0_23logical_xor_kernel_cudaERNS_14TensorIteratorEENKUlvE0_clEvENKUlvE8_clEvEUlS4_S4_E_EESt5arrayIPcLm3EEEEviT0_T1_ --------------------------
	.section	.nv.info._ZN2at6native29vectorized_elementwise_kernelILi8ENS0_13BinaryFunctorIN3c108BFloat16ES4_bZZZNS0_23logical_xor_kernel_cudaERNS_14TensorIteratorEENKUlvE0_clEvENKUlvE8_clEvEUlS4_S4_E_EESt5arrayIPcLm3EEEEviT0_T1_,"",@"SHT_CUDA_INFO"
	.sectionflags	@""
	.align	4


	//----- nvinfo : EIATTR_CUDA_API_VERSION
	.align		4
        /*0000*/ 	.byte	0x04, 0x37
        /*0002*/ 	.short	(.L_2834 - .L_2833)
.L_2833:
        /*0004*/ 	.word	0x00000082


	//----- nvinfo : EIATTR_KPARAM_INFO
	.align		4
.L_2834:
        /*0008*/ 	.byte	0x04, 0x17
        /*000a*/ 	.short	(.L_2836 - .L_2835)
.L_2835:
        /*000c*/ 	.word	0x00000000
        /*0010*/ 	.short	0x0002
        /*0012*/ 	.short	0x0008
        /*0014*/ 	.byte	0x00, 0xf0, 0x61, 0x00


	//----- nvinfo : EIATTR_KPARAM_INFO
	.align		4
.L_2836:
        /*0018*/ 	.byte	0x04, 0x17
        /*001a*/ 	.short	(.L_2838 - .L_2837)
.L_2837:
        /*001c*/ 	.word	0x00000000
        /*0020*/ 	.short	0x0001
        /*0022*/ 	.short	0x0004
        /*0024*/ 	.byte	0x00, 0xf0, 0x05, 0x00


	//----- nvinfo : EIATTR_KPARAM_INFO
	.align		4
.L_2838:
        /*0028*/ 	.byte	0x04, 0x17
        /*002a*/ 	.short	(.L_2840 - .L_2839)
.L_2839:
        /*002c*/ 	.word	0x00000000
        /*0030*/ 	.short	0x0000
        /*0032*/ 	.short	0x0000
        /*0034*/ 	.byte	0x00, 0xf0, 0x11, 0x00


	//----- nvinfo : EIATTR_SPARSE_MMA_MASK
	.align		4
.L_2840:
        /*0038*/ 	.byte	0x03, 0x50
        /*003a*/ 	.short	0x0000


	//----- nvinfo : EIATTR_MAXREG_COUNT
	.align		4
        /*003c*/ 	.byte	0x03, 0x1b
        /*003e*/ 	.short	0x00ff


	//----- nvinfo : EIATTR_MERCURY_ISA_VERSION
	.align		4
        /*0040*/ 	.byte	0x03, 0x5f
        /*0042*/ 	.short	0x0101


	//----- nvinfo : EIATTR_VRC_CTA_INIT_COUNT
	.align		4
        /*0044*/ 	.byte	0x02, 0x4a
	.zero		1
	.zero		1


	//----- nvinfo : EIATTR_EXIT_INSTR_OFFSETS
	.align		4
        /*0048*/ 	.byte	0x04, 0x1c
        /*004a*/ 	.short	(.L_2842 - .L_2841)


	//   ....[0]....
.L_2841:
        /*004c*/ 	.word	0x00000010


	//----- nvinfo : EIATTR_MAX_THREADS
	.align		4
.L_2842:
        /*0050*/ 	.byte	0x04, 0x05
        /*0052*/ 	.short	(.L_2844 - .L_2843)
.L_2843:
        /*0054*/ 	.word	0x00000080
        /*0058*/ 	.word	0x00000001
        /*005c*/ 	.word	0x00000001


	//----- nvinfo : EIATTR_CBANK_PARAM_SIZE
	.align		4
.L_2844:
        /*0060*/ 	.byte	0x03, 0x19
        /*0062*/ 	.short	0x0020


	//----- nvinfo : EIATTR_PARAM_CBANK
	.align		4
        /*0064*/ 	.byte	0x04, 0x0a
        /*0066*/ 	.short	(.L_2846 - .L_2845)
	.align		4
.L_2845:
        /*0068*/ 	.word	index@(.nv.constant0._ZN2at6native29vectorized_elementwise_kernelILi8ENS0_13BinaryFunctorIN3c108BFloat16ES4_bZZZNS0_23logical_xor_kernel_cudaERNS_14TensorIteratorEENKUlvE0_clEvENKUlvE8_clEvEUlS4_S4_E_EESt5arrayIPcLm3EEEEviT0_T1_)
        /*006c*/ 	.short	0x0380
        /*006e*/ 	.short	0x0020


	//----- nvinfo : EIATTR_SW_WAR
	.align		4
.L_2846:
        /*0070*/ 	.byte	0x04, 0x36
        /*0072*/ 	.short	(.L_2848 - .L_2847)
.L_2847:
        /*0074*/ 	.word	0x00000008
.L_2848:


//--------------------- .nv.info._ZN2at6native18elementwise_kernelILi128ELi4EZNS0_15gpu_kernel_implINS0_13AUnaryFunctorIbbbZZZNS0_23logical_xor_kernel_cudaERNS_14TensorIteratorEENKUlvE0_clEvENKUlvE7_clEvEUlbbE_EEEEvRNS_18TensorIteratorBaseERKT_EUliE_EEviT1_ --------------------------
	.section	.nv.info._ZN2at6native18elementwise_kernelILi128ELi4EZNS0_15gpu_kernel_implINS0_13AUnaryFunctorIbbbZZZNS0_23logical_xor_kernel_cudaERNS_14TensorIteratorEENKUlvE0_clEvENKUlvE7_clEvEUlbbE_EEEEvRNS_18TensorIteratorBaseERKT_EUliE_EEviT1_,"",@"SHT_CUDA_INFO"
	.sectionflags	@""
	.align	4


	//----- nvinfo : EIATTR_CUDA_API_VERSION
	.align		4
        /*0000*/ 	.byte	0x04, 0x37
        /*0002*/ 	.short	(.L_2850 - .L_2849)
.L_2849:
        /*0004*/ 	.word	0x00000082


	//----- nvinfo : EIATTR_KPARAM_INFO
	.align		4
.L_2850:
        /*0008*/ 	.byte	0x04, 0x17
        /*000a*/ 	.short	(.L_2852 - .L_2851)
.L_2851:
        /*000c*/ 	.word	0x00000000
        /*0010*/ 	.short	0x0001
        /*0012*/ 	.short	0x0008
        /*0014*/ 	.byte	0x00, 0xf0, 0x61, 0x08


	//----- nvinfo : EIATTR_KPARAM_INFO
	.align		4
.L_2852:
        /*0018*/ 	.byte	0x04, 0x17
        /*001a*/ 	.short	(.L_2854 - .L_2853)
.L_2853:
        /*001c*/ 	.word	0x00000000
        /*0020*/ 	.short	0x0000
        /*0022*/ 	.short	0x0000
        /*0024*/ 	.byte	0x00, 0xf0, 0x11, 0x00


	//----- nvinfo : EIATTR_SPARSE_MMA_MASK
	.align		4
.L_2854:
        /*0028*/ 	.byte	0x03, 0x50
        /*002a*/ 	.short	0x0000


	//----- nvinfo : EIATTR_MAXREG_COUNT
	.align		4
        /*002c*/ 	.byte	0x03, 0x1b
        /*002e*/ 	.short	0x0080


	//----- nvinfo : EIATTR_EXTERNS
	.align		4
        /*0030*/ 	.byte	0x04, 0x0f
        /*0032*/ 	.short	(.L_2856 - .L_2855)


	//   ....[0]....
	.align		4
.L_2855:
        /*0034*/ 	.word	index@(__assertfail)


	//----- nvinfo : EIATTR_MERCURY_ISA_VERSION
	.align		4
.L_2856:
        /*0038*/ 	.byte	0x03, 0x5f
        /*003a*/ 	.short	0x0101


	//----- nvinfo : EIATTR_VRC_CTA_INIT_COUNT
	.align		4
        /*003c*/ 	.byte	0x02, 0x4a
	.zero		1
	.zero		1


	//----- nvinfo : EIATTR_SYSCALL_OFFSETS
	.align		4
        /*0040*/ 	.byte	0x04, 0x46
        /*0042*/ 	.short	(.L_2858 - .L_2857)


	//   ....[0]....
.L_2857:
        /*0044*/ 	.word	0x00001d90


	//   ....[1]....
        /*0048*/ 	.word	0x00002a60


	//   ....[2]....
        /*004c*/ 	.word	0x000048d0


	//   ....[3]....
        /*0050*/ 	.word	0x00005470


	//   ....[4]....
        /*0054*/ 	.word	0x000073d0


	//   ....[5]....
        /*0058*/ 	.word	0x00007f70


	//   ....[6]....
        /*005c*/ 	.word	0x00009ee0


	//   ....[7]....
        /*0060*/ 	.word	0x0000aa40


	//----- nvinfo : EIATTR_EXIT_INSTR_OFFSETS
	.align		4
.L_2858:
        /*0064*/ 	.byte	0x04, 0x1c
        /*0066*/ 	.short	(.L_2860 - .L_2859)


	//   ....[0]....
.L_2859:
        /*0068*/ 	.word	0x00008200


	//   ....[1]....
        /*006c*/ 	.word	0x0000a060


	//   ....[2]....
        /*0070*/ 	.word	0x0000a080


	//   ....[3]....
        /*0074*/ 	.word	0x0000a110


	//   ....[4]....
        /*0078*/ 	.word	0x0000a130


	//   ....[5]....
        /*007c*/ 	.word	0x0000a150


	//   ....[6]....
        /*0080*/ 	.word	0x0000a1e0


	//   ....[7]....
        /*0084*/ 	.word	0x0000a220


	//   ....[8]....
        /*0088*/ 	.word	0x0000a2c0


	//   ....[9]....
        /*008c*/ 	.word	0x0000a310


	//   ....[10]....
        /*0090*/ 	.word	0x0000a340


	//   ....[11]....
        /*0094*/ 	.word	0x0000a400


	//   ....[12]....
        /*0098*/ 	.word	0x0000a540


	//   ....[13]....
        /*009c*/ 	.word	0x0000a680


	//   ....[14]....
        /*00a0*/ 	.word	0x0000a7d0


	//   ....[15]....
        /*00a4*/ 	.word	0x0000a800


	//   ....[16]....
        /*00a8*/ 	.word	0x0000a820


	//   ....[17]....
        /*00ac*/ 	.word	0x0000a8a0


	//   ....[18]....
        /*00b0*/ 	.word	0x0000a8e0


	//   ....[19]....
        /*00b4*/ 	.word	0x0000aa50


	//   ....[20]....
        /*00b8*/ 	.word	0x0000ab30


	//   ....[21]....
        /*00bc*/ 	.word	0x0000abd0


	//   ....[22]....
        /*00c0*/ 	.word	0x0000ac00


	//   ....[23]....
        /*00c4*/ 	.word	0x0000ac50


	//   ....[24]....
        /*00c8*/ 	.word	0x0000ac90


	//----- nvinfo : EIATTR_MAX_THREADS
	.align		4
.L_2860:
        /*00cc*/ 	.byte	0x04, 0x05
        /*00ce*/ 	.short	(.L_2862 - .L_2861)
.L_2861:
        /*00d0*/ 	.word	0x00000080
        /*00d4*/ 	.word	0x00000001
        /*00d8*/ 	.word	0x00000001


	//----- nvinfo : EIATTR_CRS_STACK_SIZE
	.align		4
.L_2862:
        /*00dc*/ 	.byte	0x04, 0x1e
        /*00de*/ 	.short	(.L_2864 - .L_2863)
.L_2863:
        /*00e0*/ 	.word	0x00000000


	//----- nvinfo : EIATTR_CBANK_PARAM_SIZE
	.align		4
.L_2864:
        /*00e4*/ 	.byte	0x03, 0x19
        /*00e6*/ 	.short	0x0220


	//----- nvinfo : EIATTR_PARAM_CBANK
	.align		4
        /*00e8*/ 	.byte	0x04, 0x0a
        /*00ea*/ 	.short	(.L_2866 - .L_2865)
	.align		4
.L_2865:
        /*00ec*/ 	.word	index@(.nv.constant0._ZN2at6native18elementwise_kernelILi128ELi4EZNS0_15gpu_kernel_implINS0_13AUnaryFunctorIbbbZZZNS0_23logical_xor_kernel_cudaERNS_14TensorIteratorEENKUlvE0_clEvENKUlvE7_clEvEUlbbE_EEEEvRNS_18TensorIteratorBaseERKT_EUliE_EEviT1_)
        /*00f0*/ 	.short	0x0380
        /*00f2*/ 	.short	0x0220


	//----- nvinfo : EIATTR_SW_WAR
	.align		4
.L_2866:
        /*00f4*/ 	.byte	0x04, 0x36
        /*00f6*/ 	.short	(.L_2868 - .L_2867)
.L_2867:
        /*00f8*/ 	.word	0x00000008
.L_2868:


//--------------------- .nv.info._ZN2at6native27unrolled_elementwise_kernelINS0_13AUnaryFunctorIbbbZZZNS0_23logical_xor_kernel_cudaERNS_14TensorIteratorEENKUlvE0_clEvENKUlvE7_clEvEUlbbE_EESt5arrayIPcLm2EELi4E23TrivialOffsetCalculatorILi1EjESD_NS0_6memory12LoadWithCastILi1EEENSE_13StoreWithCastILi1EEEEEviT_T0_T2_T3_T4_T5_ --------------------------
	.section	.nv.info._ZN2at6native27unrolled_elementwise_kernelINS0_13AUnaryFunctorIbbbZZZNS0_23logical_xor_kernel_cudaERNS_14TensorIteratorEENKUlvE0_clEvENKUlvE7_clEvEUlbbE_EESt5arrayIPcLm2EELi4E23TrivialOffsetCalculatorILi1EjESD_NS0_6memory12LoadWithCastILi1EEENSE_13StoreWithCastILi1EEEEEviT_T0_T2_T3_T4_T5_,"",@"SHT_CUDA_INFO"
	.sectionflags	@""
	.align	4


	//----- nvinfo : EIATTR_CUDA_API_VERSION
	.align		4
        /*0000*/ 	.byte	0x04, 0x37
        /*0002*/ 	.short	(.L_2870 - .L_2869)
.L_2869:
        /*0004*/ 	.word	0x00000082


	//----- nvinfo : EIATTR_KPARAM_INFO
	.align		4
.L_2870:
        /*0008*/ 	.byte	0x04, 0x17
        /*000a*/ 	.short	(.L_2872 - .L_2871)
.L_2871:
        /*000c*/ 	.word	0x00000000
        /*0010*/ 	.short	0x0006
        /*0012*/ 	.short	0x0024
        /*0014*/ 	.byte	0x00, 0xf0, 0x21, 0x00


	//----- nvinfo : EIATTR_KPARAM_INFO
	.align		4
.L_2872:
        /*0018*/ 	.byte	0x04, 0x17
        /*001a*/ 	.short	(.L_2874 - .L_2873)
.L_2873:
        /*001c*/ 	.word	0x00000000
        /*0020*/ 	.short	0x0005
        /*0022*/ 	.short	0x001c
        /*0024*/ 	.byte	0x00, 0xf0, 0x21, 0x00


	//----- nvinfo : EIATTR_KPARAM_INFO
	.align		4
.L_2874:
        /*0028*/ 	.byte	0x04, 0x17
        /*002a*/ 	.short	(.L_2876 - .L_2875)
.L_2875:
        /*002c*/ 	.word	0x00000000
        /*0030*/ 	.short	0x0004
        /*0032*/ 	.short	0x0019
        /*0034*/ 	.byte	0x00, 0xf0, 0x05, 0x00


	//----- nvinfo : EIATTR_KPARAM_INFO
	.align		4
.L_2876:
        /*0038*/ 	.byte	0x04, 0x17
        /*003a*/ 	.short	(.L_2878 - .L_2877)
.L_2877:
        /*003c*/ 	.word	0x00000000
        /*0040*/ 	.short	0x0003
        /*0042*/ 	.short	0x0018
        /*0044*/ 	.byte	0x00, 0xf0, 0x05, 0x00


	//----- nvinfo : EIATTR_KPARAM_INFO
	.align		4
.L_2878:
        /*0048*/ 	.byte	0x04, 0x17
        /*004a*/ 	.short	(.L_2880 - .L_2879)
.L_2879:
        /*004c*/ 	.word	0x00000000
        /*0050*/ 	.short	0x0002
        /*0052*/ 	.short	0x0008
        /*0054*/ 	.byte	0x00, 0xf0, 0x41, 0x00


	//----- nvinfo : EIATTR_KPARAM_INFO
	.align		4
.L_2880:
        /*0058*/ 	.byte	0x04, 0x17
        /*005a*/ 	.short	(.L_2882 - .L_2881)
.L_2881:
        /*005c*/ 	.word	0x00000000
        /*0060*/ 	.short	0x0001
        /*0062*/ 	.short	0x0004
        /*0064*/ 	.byte	0x00, 0xf0, 0x09, 0x00


	//----- nvinfo : EIATTR_KPARAM_INFO
	.align		4
.L_2882:
        /*0068*/ 	.byte	0x04, 0x17
        /*006a*/ 	.short	(.L_2884 - .L_2883)
.L_2883:
        /*006c*/ 	.word	0x00000000
        /*0070*/ 	.short	0x0000
        /*0072*/ 	.short	0x0000
        /*0074*/ 	.byte	0x00, 0xf0, 0x11, 0x00


	//----- nvinfo : EIATTR_SPARSE_MMA_MASK
	.align		4
.L_2884:
        /*0078*/ 	.byte	0x03, 0x50
        /*007a*/ 	.short	0x0000


	//----- nvinfo : EIATTR_MAXREG_COUNT
	.align		4
        /*007c*/ 	.byte	0x03, 0x1b
        /*007e*/ 	.short	0x00ff


	//----- nvinfo : EIATTR_EXTERNS
	.align		4
        /*0080*/ 	.byte	0x04, 0x0f
        /*0082*/ 	.short	(.L_2886 - .L_2885)


	//   ....[0]....
	.align		4
.L_2885:
        /*0084*/ 	.word	index@(__assertfail)


	//----- nvinfo : EIATTR_MERCURY_ISA_VERSION
	.align		4
.L_2886:
        /*0088*/ 	.byte	0x03, 0x5f
        /*008a*/ 	.short	0x0101


	//----- nvinfo : EIATTR_VRC_CTA_INIT_COUNT
	.align		4
        /*008c*/ 	.byte	0x02, 0x4a
	.zero		1
	.zero		1


	//----- nvinfo : EIATTR_SYSCALL_OFFSETS
	.align		4
        /*0090*/ 	.byte	0x04, 0x46
        /*0092*/ 	.short	(.L_2888 - .L_2887)


	//   ....[0]....
.L_2887:
        /*0094*/ 	.word	0x00000bc0


	//   ....[1]....
        /*0098*/ 	.word	0x00001870


	//   ....[2]....
        /*009c*/ 	.word	0x000024e0


	//   ....[3]....
        /*00a0*/ 	.word	0x00003140


	//   ....[4]....
        /*00a4*/ 	.word	0x00003f50


	//   ....[5]....
        /*00a8*/ 	.word	0x00004c10


	//   ....[6]....
        /*00ac*/ 	.word	0x000059d0


	//   ....[7]....
        /*00b0*/ 	.word	0x00006760


	//----- nvinfo : EIATTR_EXIT_INSTR_OFFSETS
	.align		4
.L_2888:
        /*00b4*/ 	.byte	0x04, 0x1c
        /*00b6*/ 	.short	(.L_2890 - .L_2889)


	//   ....[0]....
.L_2889:
        /*00b8*/ 	.word	0x00005c50


	//   ....[1]....
        /*00bc*/ 	.word	0x00005d80


	//   ....[2]....
        /*00c0*/ 	.word	0x00005da0


	//   ....[3]....
        /*00c4*/ 	.word	0x00005e30


	//   ....[4]....
        /*00c8*/ 	.word	0x00005e50


	//   ....[5]....
        /*00cc*/ 	.word	0x00005e70


	//   ....[6]....
        /*00d0*/ 	.word	0x00005f00


	//   ....[7]....
        /*00d4*/ 	.word	0x00005f40


	//   ....[8]....
        /*00d8*/ 	.word	0x00005fe0


	//   ....[9]....
        /*00dc*/ 	.word	0x00006030


	//   ....[10]....
        /*00e0*/ 	.word	0x00006060


	//   ....[11]....
        /*00e4*/ 	.word	0x00006120


	//   ....[12]....
        /*00e8*/ 	.word	0x00006260


	//   ....[13]....
        /*00ec*/ 	.word	0x000063a0


	//   ....[14]....
        /*00f0*/ 	.word	0x000064f0


	//   ....[15]....
        /*00f4*/ 	.word	0x00006520


	//   ....[16]....
        /*00f8*/ 	.word	0x00006540


	//   ....[17]....
        /*00fc*/ 	.word	0x000065c0


	//   ....[18]....
        /*0100*/ 	.word	0x00006600


	//   ....[19]....
        /*0104*/ 	.word	0x00006770


	//   ....[20]....
        /*0108*/ 	.word	0x00006850


	//   ....[21]....
        /*010c*/ 	.word	0x000068f0


	//   ....[22]....
        /*0110*/ 	.word	0x00006920


	//   ....[23]....
        /*0114*/ 	.word	0x00006970


	//   ....[24]....
        /*0118*/ 	.word	0x000069b0


	//----- nvinfo : EIATTR_MAX_THREADS
	.align		4
.L_2890:
        /*011c*/ 	.byte	0x04, 0x05
        /*011e*/ 	.short	(.L_2892 - .L_2891)
.L_2891:
        /*0120*/ 	.word	0x00000080
        /*0124*/ 	.word	0x00000001
        /*0128*/ 	.word	0x00000001


	//----- nvinfo : EIATTR_CRS_STACK_SIZE
	.align		4
.L_2892:
        /*012c*/ 	.byte	0x04, 0x1e
        /*012e*/ 	.short	(.L_2894 - .L_2893)
.L_2893:
        /*0130*/ 	.word	0x00000000


	//----- nvinfo : EIATTR_CBANK_PARAM_SIZE
	.align		4
.L_2894:
        /*0134*/ 	.byte	0x03, 0x19
        /*0136*/ 	.short	0x002c


	//----- nvinfo : EIATTR_PARAM_CBANK
	.align		4
        /*0138*/ 	.byte	0x04, 0x0a
        /*013a*/ 	.short	(.L_2896 - .L_2895)
	.align		4
.L_2895:
        /*013c*/ 	.word	index@(.nv.constant0._ZN2at6native27unrolled_elementwise_kernelINS0_13AUnaryFunctorIbbbZZZNS0_23logical_xor_kernel_cudaERNS_14TensorIteratorEENKUlvE0_clEvENKUlvE7_clEvEUlbbE_EESt5arrayIPcLm2EELi4E23TrivialOffsetCalculatorILi1EjESD_NS0_6memory12LoadWithCastILi1EEENSE_13StoreWithCastILi1EEEEEviT_T0_T2_T3_T4_T5_)
        /*0140*/ 	.short	0x0380
        /*0142*/ 	.short	0x002c


	//----- nvinfo : EIATTR_SW_WAR
	.align		4
.L_2896:
        /*0144*/ 	.byte	0x04, 0x36
        /*0146*/ 	.short	(.L_2898 - .L_2897)
.L_2897:
        /*0148*/ 	.word	0x00000008
.L_2898:


//--------------------- .nv.info._ZN2at6native18elementwise_kernelILi128ELi4EZNS0_22gpu_kernel_impl_nocastINS0_13AUnaryFunctorIbbbZZZNS0_23logical_xor_kernel_cudaERNS_14TensorIteratorEENKUlvE0_clEvENKUlvE7_clEvEUlbbE_EEEEvRNS_18TensorIteratorBaseERKT_EUliE_EEviT1_ --------------------------
	.section	.nv.info._ZN2at6native18elementwise_kernelILi128ELi4EZNS0_22gpu_kernel_impl_nocastINS0_13AUnaryFunctorIbbbZZZNS0_23logical_xor_kernel_cudaERNS_14TensorIteratorEENKUlvE0_clEvENKUlvE7_clEvEUlbbE_EEEEvRNS_18TensorIteratorBaseERKT_EUliE_EEviT1_,"",@"SHT_CUDA_INFO"
	.sectionflags	@""
	.align	4


	//----- nvinfo : EIATTR_CUDA_API_VERSION
	.align		4
        /*0000*/ 	.byte	0x04, 0x37
        /*0002*/ 	.short	(.L_2900 - .L_2899)
.L_2899:
        /*0004*/ 	.word	0x00000082


	//----- nvinfo : EIATTR_KPARAM_INFO
	.align		4
.L_2900:
        /*0008*/ 	.byte	0x04, 0x17
        /*000a*/ 	.short	(.L_2902 - .L_2901)
.L_2901:
        /*000c*/ 	.word	0x00000000
        /*0010*/ 	.short	0x0001
        /*0012*/ 	.short	0x0008
        /*0014*/ 	.byte	0x00, 0xf0, 0x61, 0x08


	//----- nvinfo : EIATTR_KPARAM_INFO
	.align		4
.L_2902:
        /*0018*/ 	.byte	0x04, 0x17
        /*001a*/ 	.short	(.L_2904 - .L_2903)
.L_2903:
        /*001c*/ 	.word	0x00000000
        /*0020*/ 	.short	0x0000
        /*0022*/ 	.short	0x0000
        /*0024*/ 	.byte	0x00, 0xf0, 0x11, 0x00


	//----- nvinfo : EIATTR_SPARSE_MMA_MASK
	.align		4
.L_2904:
        /*0028*/ 	.byte	0x03, 0x50
        /*002a*/ 	.short	0x0000


	//----- nvinfo : EIATTR_MAXREG_COUNT
	.align		4
        /*002c*/ 	.byte	0x03, 0x1b
        /*002e*/ 	.short	0x0080


	//----- nvinfo : EIATTR_MERCURY_ISA_VERSION
	.align		4
        /*0030*/ 	.byte	0x03, 0x5f
        /*0032*/ 	.short	0x0101


	//----- nvinfo : EIATTR_VRC_CTA_INIT_COUNT
	.align		4
        /*0034*/ 	.byte	0x02, 0x4a
	.zero		1
	.zero		1


	//----- nvinfo : EIATTR_EXIT_INSTR_OFFSETS
	.align		4
        /*0038*/ 	.byte	0x04, 0x1c
        /*003a*/ 	.short	(.L_2906 - .L_2905)


	//   ....[0]....
.L_2905:
        /*003c*/ 	.word	0x00000310


	//   ....[1]....
        /*0040*/ 	.word	0x00000390


	//   ....[2]....
        /*0044*/ 	.word	0x00003eb0


	//   ....[3]....
        /*0048*/ 	.word	0x00005200


	//----- nvinfo : EIATTR_MAX_THREADS
	.align		4
.L_2906:
        /*004c*/ 	.byte	0x04, 0x05
        /*004e*/ 	.short	(.L_2908 - .L_2907)
.L_2907:
        /*0050*/ 	.word	0x00000080
        /*0054*/ 	.word	0x00000001
        /*0058*/ 	.word	0x00000001


	//----- nvinfo : EIATTR_CRS_STACK_SIZE
	.align		4
.L_2908:
        /*005c*/ 	.byte	0x04, 0x1e
        /*005e*/ 	.short	(.L_2910 - .L_2909)
.L_2909:
        /*0060*/ 	.word	0x00000000


	//----- nvinfo : EIATTR_CBANK_PARAM_SIZE
	.align		4
.L_2910:
        /*0064*/ 	.byte	0x03, 0x19
        /*0066*/ 	.short	0x0220


	//----- nvinfo : EIATTR_PARAM_CBANK
	.align		4
        /*0068*/ 	.byte	0x04, 0x0a
        /*006a*/ 	.short	(.L_2912 - .L_2911)
	.align		4
.L_2911:
        /*006c*/ 	.word	index@(.nv.constant0._ZN2at6native18elementwise_kernelILi128ELi4EZNS0_22gpu_kernel_impl_nocastINS0_13AUnaryFunctorIbbbZZZNS0_23logical_xor_kernel_cudaERNS_14TensorIteratorEENKUlvE0_clEvENKUlvE7_clEvEUlbbE_EEEEvRNS_18TensorIteratorBaseERKT_EUliE_EEviT1_)
        /*0070*/ 	.short	0x0380
        /*0072*/ 	.short	0x0220


	//----- nvinfo : EIATTR_SW_WAR
	.align		4
.L_2912:
        /*0074*/ 	.byte	0x04, 0x36
        /*0076*/ 	.short	(.L_2914 - .L_2913)
.L_2913:
        /*0078*/ 	.word	0x00000008
.L_2914:


//--------------------- .nv.info._ZN2at6native27unrolled_elementwise_kernelINS0_13AUnaryFunctorIbbbZZZNS0_23logical_xor_kernel_cudaERNS_14TensorIteratorEENKUlvE0_clEvENKUlvE7_clEvEUlbbE_EESt5arrayIPcLm2EELi4E23TrivialOffsetCalculatorILi1EjESD_NS0_6memory15LoadWithoutCastENSE_16StoreWithoutCastEEEviT_T0_T2_T3_T4_T5_ --------------------------
	.section	.nv.info._ZN2at6native27unrolled_elementwise_kernelINS0_13AUnaryFunctorIbbbZZZNS0_23logical_xor_kernel_cudaERNS_14TensorIteratorEENKUlvE0_clEvENKUlvE7_clEvEUlbbE_EESt5arrayIPcLm2EELi4E23TrivialOffsetCalculatorILi1EjESD_NS0_6memory15LoadWithoutCastENSE_16StoreWithoutCastEEEviT_T0_T2_T3_T4_T5_,"",@"SHT_CUDA_INFO"
	.sectionflags	@""
	.align	4


	//----- nvinfo : EIATTR_CUDA_API_VERSION
	.align		4
        /*0000*/ 	.byte	0x04, 0x37
        /*0002*/ 	.short	(.L_2916 - .L_2915)
.L_2915:
        /*0004*/ 	.word	0x00000082


	//----- nvinfo : EIATTR_KPARAM_INFO
	.align		4
.L_2916:
        /*0008*/ 	.byte	0x04, 0x17
        /*000a*/ 	.short	(.L_2918 - .L_2917)
.L_2917:
        /*000c*/ 	.word	0x00000000
        /*0010*/ 	.short	0x0006
        /*0012*/ 	.short	0x001b
        /*0014*/ 	.byte	0x00, 0xf0, 0x05, 0x00


	//----- nvinfo : EIATTR_KPARAM_INFO
	.align		4
.L_2918:
        /*0018*/ 	.byte	0x04, 0x17
        /*001a*/ 	.short	(.L_2920 - .L_2919)
.L_2919:
        /*001c*/ 	.word	0x00000000
        /*0020*/ 	.short	0x0005
        /*0022*/ 	.short	0x001a
        /*0024*/ 	.byte	0x00, 0xf0, 0x05, 0x00


	//----- nvinfo : EIATTR_KPARAM_INFO
	.align		4
.L_2920:
        /*0028*/ 	.byte	0x04, 0x17
        /*002a*/ 	.short	(.L_2922 - .L_2921)
.L_2921:
        /*002c*/ 	.word	0x00000000
        /*0030*/ 	.short	0x0004
        /*0032*/ 	.short	0x0019
        /*0034*/ 	.byte	0x00, 0xf0, 0x05, 0x00


	//----- nvinfo : EIATTR_KPARAM_INFO
	.align		4
.L_2922:
        /*0038*/ 	.byte	0x04, 0x17
        /*003a*/ 	.short	(.L_2924 - .L_2923)
.L_2923:
        /*003c*/ 	.word	0x00000000
        /*0040*/ 	.short	0x0003
        /*0042*/ 	.short	0x0018
        /*0044*/ 	.byte	0x00, 0xf0, 0x05, 0x00


	//----- nvinfo : EIATTR_KPARAM_INFO
	.align		4
.L_2924:
        /*0048*/ 	.byte	0x04, 0x17
        /*004a*/ 	.short	(.L_2926 - .L_2925)
.L_2925:
        /*004c*/ 	.word	0x00000000
        /*0050*/ 	.short	0x0002
        /*0052*/ 	.short	0x0008
        /*0054*/ 	.byte	0x00, 0xf0, 0x41, 0x00


	//----- nvinfo : EIATTR_KPARAM_INFO
	.align		4
.L_2926:
        /*0058*/ 	.byte	0x04, 0x17
        /*005a*/ 	.short	(.L_2928 - .L_2927)
.L_2927:
        /*005c*/ 	.word	0x00000000
        /*0060*/ 	.short	0x0001
        /*0062*/ 	.short	0x0004
        /*0064*/ 	.byte	0x00, 0xf0, 0x09, 0x00


	//----- nvinfo : EIATTR_KPARAM_INFO
	.align		4
.L_2928:
        /*0068*/ 	.byte	0x04, 0x17
        /*006a*/ 	.short	(.L_2930 - .L_2929)
.L_2929:
        /*006c*/ 	.word	0x00000000
        /*0070*/ 	.short	0x0000
        /*0072*/ 	.short	0x0000
        /*0074*/ 	.byte	0x00, 0xf0, 0x11, 0x00


	//----- nvinfo : EIATTR_SPARSE_MMA_MASK
	.align		4
.L_2930:
        /*0078*/ 	.byte	0x03, 0x50
        /*007a*/ 	.short	0x0000


	//----- nvinfo : EIATTR_MAXREG_COUNT
	.align		4
        /*007c*/ 	.byte	0x03, 0x1b
        /*007e*/ 	.short	0x00ff


	//----- nvinfo : EIATTR_MERCURY_ISA_VERSION
	.align		4
        /*0080*/ 	.byte	0x03, 0x5f
        /*0082*/ 	.short	0x0101


	//----- nvinfo : EIATTR_VRC_CTA_INIT_COUNT
	.align		4
        /*0084*/ 	.byte	0x02, 0x4a
	.zero		1
	.zero		1


	//----- nvinfo : EIATTR_EXIT_INSTR_OFFSETS
	.align		4
        /*0088*/ 	.byte	0x04, 0x1c
        /*008a*/ 	.short	(.L_2932 - .L_2931)


	//   ....[0]....
.L_2931:
        /*008c*/ 	.word	0x000004d0


	//   ....[1]....
        /*0090*/ 	.word	0x00000530


	//----- nvinfo : EIATTR_MAX_THREADS
	.align		4
.L_2932:
        /*0094*/ 	.byte	0x04, 0x05
        /*0096*/ 	.short	(.L_2934 - .L_2933)
.L_2933:
        /*0098*/ 	.word	0x00000080
        /*009c*/ 	.word	0x00000001
        /*00a0*/ 	.word	0x00000001


	//----- nvinfo : EIATTR_CRS_STACK_SIZE
	.align		4
.L_2934:
        /*00a4*/ 	.byte	0x04, 0x1e
        /*00a6*/ 	.short	(.L_2936 - .L_2935)
.L_2935:
        /*00a8*/ 	.word	0x00000000


	//----- nvinfo : EIATTR_CBANK_PARAM_SIZE
	.align		4
.L_2936:
        /*00ac*/ 	.byte	0x03, 0x19
        /*00ae*/ 	.short	0x001c


	//----- nvinfo : EIATTR_PARAM_CBANK
	.align		4
        /*00b0*/ 	.byte	0x04, 0x0a
        /*00b2*/ 	.short	(.L_2938 - .L_2937)
	.align		4
.L_2937:
        /*00b4*/ 	.word	index@(.nv.constant0._ZN2at6native27unrolled_elementwise_kernelINS0_13AUnaryFunctorIbbbZZZNS0_23logical_xor_kernel_cudaERNS_14TensorIteratorEENKUlvE0_clEvENKUlvE7_clEvEUlbbE_EESt5arrayIPcLm2EELi4E23TrivialOffsetCalculatorILi1EjESD_NS0_6memory15LoadWithoutCastENSE_16StoreWithoutCastEEEviT_T0_T2_T3_T4_T5_)
        /*00b8*/ 	.short	0x0380
        /*00ba*/ 	.short	0x001c


	//----- nvinfo : EIATTR_SW_WAR
	.align		4
.L_2938:
        /*00bc*/ 	.byte	0x04, 0x36
        /*00be*/ 	.short	(.L_2940 - .L_2939)
.L_2939:
        /*00c0*/ 	.word	0x00000008
.L_2940:


//--------------------- .nv.info._ZN2at6native29vectorized_elementwise_kernelILi2ENS0_13AUnaryFunctorIbbbZZZNS0_23logical_xor_kernel_cudaERNS_14TensorIteratorEENKUlvE0_clEvENKUlvE7_clEvEUlbbE_EESt5arrayIPcLm2EEEEviT0_T1_ --------------------------
	.section	.nv.info._ZN2at6native29vectorized_elementwise_kernelILi2ENS0_13AUnaryFunctorIbbbZZZNS0_23logical_xor_kernel_cudaERNS_14TensorIteratorEENKUlvE0_clEvENKUlvE7_clEvEUlbbE_EESt5arrayIPcLm2EEEEviT0_T1_,"",@"SHT_CUDA_INFO"
	.sectionflags	@""
	.align	4


	//----- nvinfo : EIATTR_CUDA_API_VERSION
	.align		4
        /*0000*/ 	.byte	0x04, 0x37
        /*0002*/ 	.short	(.L_2942 - .L_2941)
.L_2941:
        /*0004*/ 	.word	0x00000082


	//----- nvinfo : EIATTR_KPARAM_INFO
	.align		4
.L_2942:
        /*0008*/ 	.byte	0x04, 0x17
        /*000a*/ 	.short	(.L_2944 - .L_2943)
.L_2943:
        /*000c*/ 	.word	0x00000000
        /*0010*/ 	.short	0x0002
        /*0012*/ 	.short	0x0008
        /*0014*/ 	.byte	0x00, 0xf0, 0x41, 0x00


	//----- nvinfo : EIATTR_KPARAM_INFO
	.align		4
.L_2944:
        /*0018*/ 	.byte	0x04, 0x17
        /*001a*/ 	.short	(.L_2946 - .L_2945)
.L_2945:
        /*001c*/ 	.word	0x00000000
        /*0020*/ 	.short	0x0001
        /*0022*/ 	.short	0x0004
        /*0024*/ 	.byte	0x00, 0xf0, 0x09, 0x00


	//----- nvinfo : EIATTR_KPARAM_INFO
	.align		4
.L_2946:
        /*0028*/ 	.byte	0x04, 0x17
        /*002a*/ 	.short	(.L_2948 - .L_2947)
.L_2947:
        /*002c*/ 	.word	0x00000000
        /*0030*/ 	.short	0x0000
        /*0032*/ 	.short	0x0000
        /*0034*/ 	.byte	0x00, 0xf0, 0x11, 0x00


	//----- nvinfo : EIATTR_SPARSE_MMA_MASK
	.align		4
.L_2948:
        /*0038*/ 	.byte	0x03, 0x50
        /*003a*/ 	.short	0x0000


	//----- nvinfo : EIATTR_MAXREG_COUNT
	.align		4
        /*003c*/ 	.byte	0x03, 0x1b
        /*003e*/ 	.short	0x00ff


	//----- nvinfo : EIATTR_MERCURY_ISA_VERSION
	.align		4
        /*0040*/ 	.byte	0x03, 0x5f
        /*0042*/ 	.short	0x0101


	//----- nvinfo : EIATTR_VRC_CTA_INIT_COUNT
	.align		4
        /*0044*/ 	.byte	0x02, 0x4a
	.zero		1
	.zero		1


	//----- nvinfo : EIATTR_EXIT_INSTR_OFFSETS
	.align		4
        /*0048*/ 	.byte	0x04, 0x1c
        /*004a*/ 	.short	(.L_2950 - .L_2949)


	//   ....[0]....
.L_2949:
        /*004c*/ 	.word	0x000009e0


	//   ....[1]....
        /*0050*/ 	.word	0x00000a40


	//   ....[2]....
        /*0054*/ 	.word	0x00000d70


	//----- nvinfo : EIATTR_MAX_THREADS
	.align		4
.L_2950:
        /*0058*/ 	.byte	0x04, 0x05
        /*005a*/ 	.short	(.L_2952 - .L_2951)
.L_2951:
        /*005c*/ 	.word	0x00000080
        /*0060*/ 	.word	0x00000001
        /*0064*/ 	.word	0x00000001


	//----- nvinfo : EIATTR_CRS_STACK_SIZE
	.align		4
.L_2952:
        /*0068*/ 	.byte	0x04, 0x1e
        /*006a*/ 	.short	(.L_2954 - .L_2953)
.L_2953:
        /*006c*/ 	.word	0x00000000


	//----- nvinfo : EIATTR_CBANK_PARAM_SIZE
	.align		4
.L_2954:
        /*0070*/ 	.byte	0x03, 0x19
        /*0072*/ 	.short	0x0018


	//----- nvinfo : EIATTR_PARAM_CBANK
	.align		4
        /*0074*/ 	.byte	0x04, 0x0a
        /*0076*/ 	.short	(.L_2956 - .L_2955)
	.align		4
.L_2955:
        /*0078*/ 	.word	index@(.nv.constant0._ZN2at6native29vectorized_elementwise_kernelILi2ENS0_13AUnaryFunctorIbbbZZZNS0_23logical_xor_kernel_cudaERNS_14TensorIteratorEENKUlvE0_clEvENKUlvE7_clEvEUlbbE_EESt5arrayIPcLm2EEEEviT0_T1_)
        /*007c*/ 	.short	0x0380
        /*007e*/ 	.short	0x0018


	//----- nvinfo : EIATTR_SW_WAR
	.align		4
.L_2956:
        /*0080*/ 	.byte	0x04, 0x36
        /*0082*/ 	.short	(.L_2958 - .L_2957)
.L_2957:
        /*0084*/ 	.word	0x00000008
.L_2958:


//--------------------- .nv.info._ZN2at6native29vectorized_elementwise_kernelILi4ENS0_13AUnaryFunctorIbbbZZZNS0_23logical_xor_kernel_cudaERNS_14TensorIteratorEENKUlvE0_clEvENKUlvE7_clEvEUlbbE_EESt5arrayIPcLm2EEEEviT0_T1_ --------------------------
	.section	.nv.info._ZN2at6native29vectorized_elementwise_kernelILi4ENS0_13AUnaryFunctorIbbbZZZNS0_23logical_xor_kernel_cudaERNS_14TensorIteratorEENKUlvE0_clEvENKUlvE7_clEvEUlbbE_EESt5arrayIPcLm2EEEEviT0_T1_,"",@"SHT_CUDA_INFO"
	.sectionflags	@""
	.align	4


	//----- nvinfo : EIATTR_CUDA_API_VERSION
	.align		4
        /*0000*/ 	.byte	0x04, 0x37
        /*0002*/ 	.short	(.L_2960 - .L_2959)
.L_2959:
        /*0004*/ 	.word	0x00000082


	//----- nvinfo : EIATTR_KPARAM_INFO
	.align		4
.L_2960:
        /*0008*/ 	.byte	0x04, 0x17
        /*000a*/ 	.short	(.L_2962 - .L_2961)
.L_2961:
        /*000c*/ 	.word	0x00000000
        /*0010*/ 	.short	0x0002
        /*0012*/ 	.short	0x0008
        /*0014*/ 	.byte	0x00, 0xf0, 0x41, 0x00


	//----- nvinfo : EIATTR_KPARAM_INFO
	.align		4
.L_2962:
        /*0018*/ 	.byte	0x04, 0x17
        /*001a*/ 	.short	(.L_2964 - .L_2963)
.L_2963:
        /*001c*/ 	.word	0x00000000
        /*0020*/ 	.short	0x0001
        /*0022*/ 	.short	0x0004
        /*0024*/ 	.byte	0x00, 0xf0, 0x09, 0x00


	//----- nvinfo : EIATTR_KPARAM_INFO
	.align		4
.L_2964:
        /*0028*/ 	.byte	0x04, 0x17
        /*002a*/ 	.short	(.L_2966 - .L_2965)
.L_2965:
        /*002c*/ 	.word	0x00000000
        /*0030*/ 	.short	0x0000
        /*0032*/ 	.short	0x0000
        /*0034*/ 	.byte	0x00, 0xf0, 0x11, 0x00


	//----- nvinfo : EIATTR_SPARSE_MMA_MASK
	.align		4
.L_2966:
        /*0038*/ 	.byte	0x03, 0x50
        /*003a*/ 	.short	0x0000


	//----- nvinfo : EIATTR_MAXREG_COUNT
	.align		4
        /*003c*/ 	.byte	0x03, 0x1b
        /*003e*/ 	.short	0x00ff


	//----- nvinfo : EIATTR_MERCURY_ISA_VERSION
	.align		4
        /*0040*/ 	.byte	0x03, 0x5f
        /*0042*/ 	.short	0x0101


	//----- nvinfo : EIATTR_VRC_CTA_INIT_COUNT
	.align		4
        /*0044*/ 	.byte	0x02, 0x4a
	.zero		1
	.zero		1


	//----- nvinfo : EIATTR_EXIT_INSTR_OFFSETS
	.align		4
        /*0048*/ 	.byte	0x04, 0x1c
        /*004a*/ 	.short	(.L_2968 - .L_2967)


	//   ....[0]....
.L_2967:
        /*004c*/ 	.word	0x000009e0


	//   ....[1]....
        /*0050*/ 	.word	0x00000a40


	//   ....[2]....
        /*0054*/ 	.word	0x00000d50


	//----- nvinfo : EIATTR_MAX_THREADS
	.align		4
.L_2968:
        /*0058*/ 	.byte	0x04, 0x05
        /*005a*/ 	.short	(.L_2970 - .L_2969)
.L_2969:
        /*005c*/ 	.word	0x00000080
        /*0060*/ 	.word	0x00000001
        /*0064*/ 	.word	0x00000001


	//----- nvinfo : EIATTR_CRS_STACK_SIZE
	.align		4
.L_2970:
        /*0068*/ 	.byte	0x04, 0x1e
        /*006a*/ 	.short	(.L_2972 - .L_2971)
.L_2971:
        /*006c*/ 	.word	0x00000000


	//----- nvinfo : EIATTR_CBANK_PARAM_SIZE
	.align		4
.L_2972:
        /*0070*/ 	.byte	0x03, 0x19
        /*0072*/ 	.short	0x0018


	//----- nvinfo : EIATTR_PARAM_CBANK
	.align		4
        /*0074*/ 	.byte	0x04, 0x0a
        /*0076*/ 	.short	(.L_2974 - .L_2973)
	.align		4
.L_2973:
        /*0078*/ 	.word	index@(.nv.constant0._ZN2at6native29vectorized_elementwise_kernelILi4ENS0_13AUnaryFunctorIbbbZZZNS0_23logical_xor_kernel_cudaERNS_14TensorIteratorEENKUlvE0_clEvENKUlvE7_clEvEUlbbE_EESt5arrayIPcLm2EEEEviT0_T1_)
        /*007c*/ 	.short	0x0380
        /*007e*/ 	.short	0x0018


	//----- nvinfo : EIATTR_SW_WAR
	.align		4
.L_2974:
        /*0080*/ 	.byte	0x04, 0x36
        /*0082*/ 	.short	(.L_2976 - .L_2975)
.L_2975:
        /*0084*/ 	.word	0x00000008
.L_2976:


//--------------------- .nv.info._ZN2at6native29vectorized_elementwise_kernelILi8ENS0_13AUnaryFunctorIbbbZZZNS0_23logical_xor_kernel_cudaERNS_14TensorIteratorEENKUlvE0_clEvENKUlvE7_clEvEUlbbE_EESt5arrayIPcLm2EEEEviT0_T1_ --------------------------
	.section	.nv.info._ZN2at6native29vectorized_elementwise_kernelILi8ENS0_13AUnaryFunctorIbbbZZZNS0_23logical_xor_kernel_cudaERNS_14TensorIteratorEENKUlvE0_clEvENKUlvE7_clEvEUlbbE_EESt5arrayIPcLm2EEEEviT0_T1_,"",@"SHT_CUDA_INFO"
	.sectionflags	@""
	.align	4


	//----- nvinfo : EIATTR_CUDA_API_VERSION
	.align		4
        /*0000*/ 	.byte	0x04, 0x37
        /*0002*/ 	.short	(.L_2978 - .L_2977)
.L_2977:
        /*0004*/ 	.word	0x00000082


	//----- nvinfo : EIATTR_KPARAM_INFO
	.align		4
.L_2978:
        /*0008*/ 	.byte	0x04, 0x17
        /*000a*/ 	.short	(.L_2980 - .L_2979)
.L_2979:
        /*000c*/ 	.word	0x00000000
        /*0010*/ 	.short	0x0002
        /*0012*/ 	.short	0x0008
        /*0014*/ 	.byte	0x00, 0xf0, 0x41, 0x00


	//----- nvinfo : EIATTR_KPARAM_INFO
	.align		4
.L_2980:
        /*0018*/ 	.byte	0x04, 0x17
        /*001a*/ 	.short	(.L_2982 - .L_2981)
.L_2981:
        /*001c*/ 	.word	0x00000000
        /*0020*/ 	.short	0x0001
        /*0022*/ 	.short	0x0004
        /*0024*/ 	.byte	0x00, 0xf0, 0x09, 0x00


	//----- nvinfo : EIATTR_KPARAM_INFO
	.align		4
.L_2982:
        /*0028*/ 	.byte	0x04, 0x17
        /*002a*/ 	.short	(.L_2984 - .L_2983)
.L_2983:
        /*002c*/ 	.word	0x00000000
        /*0030*/ 	.short	0x0000
        /*0032*/ 	.short	0x0000
        /*0034*/ 	.byte	0x00, 0xf0, 0x11, 0x00


	//----- nvinfo : EIATTR_SPARSE_MMA_MASK
	.align		4
.L_2984:
        /*0038*/ 	.byte	0x03, 0x50
        /*003a*/ 	.short	0x0000


	//----- nvinfo : EIATTR_MAXREG_COUNT
	.align		4
        /*003c*/ 	.byte	0x03, 0x1b
        /*003e*/ 	.short	0x00ff


	//----- nvinfo : EIATTR_MERCURY_ISA_VERSION
	.align		4
        /*0040*/ 	.byte	0x03, 0x5f
        /*0042*/ 	.short	0x0101


	//----- nvinfo : EIATTR_VRC_CTA_INIT_COUNT
	.align		4
        /*0044*/ 	.byte	0x02, 0x4a
	.zero		1
	.zero		1


	//----- nvinfo : EIATTR_EXIT_INSTR_OFFSETS
	.align		4
        /*0048*/ 	.byte	0x04, 0x1c
        /*004a*/ 	.short	(.L_2986 - .L_2985)


	//   ....[0]....
.L_2985:
        /*004c*/ 	.word	0x00000010


	//----- nvinfo : EIATTR_MAX_THREADS
	.align		4
.L_2986:
        /*0050*/ 	.byte	0x04, 0x05
        /*0052*/ 	.short	(.L_2988 - .L_2987)
.L_2987:
        /*0054*/ 	.word	0x00000080
        /*0058*/ 	.word	0x00000001
        /*005c*/ 	.word	0x00000001


	//----- nvinfo : EIATTR_CBANK_PARAM_SIZE
	.align		4
.L_2988:
        /*0060*/ 	.byte	0x03, 0x19
        /*0062*/ 	.short	0x0018


	//----- nvinfo : EIATTR_PARAM_CBANK
	.align		4
        /*0064*/ 	.byte	0x04, 0x0a
        /*0066*/ 	.short	(.L_2990 - .L_2989)
	.align		4
.L_2989:
        /*0068*/ 	.word	index@(.nv.constant0._ZN2at6native29vectorized_elementwise_kernelILi8ENS0_13AUnaryFunctorIbbbZZZNS0_23logical_xor_kernel_cudaERNS_14TensorIteratorEENKUlvE0_clEvENKUlvE7_clEvEUlbbE_EESt5arrayIPcLm2EEEEviT0_T1_)
        /*006c*/ 	.short	0x0380
        /*006e*/ 	.short	0x0018


	//----- nvinfo : EIATTR_SW_WAR
	.align		4
.L_2990:
        /*0070*/ 	.byte	0x04, 0x36
        /*0072*/ 	.short	(.L_2992 - .L_2991)
.L_2991:
        /*0074*/ 	.word	0x00000008
.L_2992:


//--------------------- .nv.info._ZN2at6native18elementwise_kernelILi128ELi4EZNS0_15gpu_kernel_implINS0_13BinaryFunctorIbbbZZZNS0_23logical_xor_kernel_cudaERNS_14TensorIteratorEENKUlvE0_clEvENKUlvE7_clEvEUlbbE_EEEEvRNS_18TensorIteratorBaseERKT_EUliE_EEviT1_ --------------------------
	.section	.nv.info._ZN2at6native18elementwise_kernelILi128ELi4EZNS0_15gpu_kernel_implINS0_13BinaryFunctorIbbbZZZNS0_23logical_xor_kernel_cudaERNS_14TensorIteratorEENKUlvE0_clEvENKUlvE7_clEvEUlbbE_EEEEvRNS_18TensorIteratorBaseERKT_EUliE_EEviT1_,"",@"SHT_CUDA_INFO"
	.sectionflags	@""
	.align	4


	//----- nvinfo : EIATTR_CUDA_API_VERSION
	.align		4
        /*0000*/ 	.byte	0x04, 0x37
        /*0002*/ 	.short	(.L_2994 - .L_2993)
.L_2993:
        /*0004*/ 	.word	0x00000082


	//----- nvinfo : EIATTR_KPARAM_INFO
	.align		4
.L_2994:
        /*0008*/ 	.byte	0x04, 0x17
        /*000a*/ 	.short	(.L_2996 - .L_2995)
.L_2995:
        /*000c*/ 	.word	0x00000000
        /*0010*/ 	.short	0x0001
        /*0012*/ 	.short	0x0008
        /*0014*/ 	.byte	0x00, 0xf0, 0x21, 0x0a


	//----- nvinfo : EIATTR_KPARAM_INFO
	.align		4
.L_2996:
        /*0018*/ 	.byte	0x04, 0x17
        /*001a*/ 	.short	(.L_2998 - .L_2997)
.L_2997:
        /*001c*/ 	.word	0x00000000
        /*0020*/ 	.short	0x0000
        /*0022*/ 	.short	0x0000
        /*0024*/ 	.byte	0x00, 0xf0, 0x11, 0x00


	//----- nvinfo : EIATTR_SPARSE_MMA_MASK
	.align		4
.L_2998:
        /*0028*/ 	.byte	0x03, 0x50
        /*002a*/ 	.short	0x0000


	//----- nvinfo : EIATTR_MAXREG_COUNT
	.align		4
        /*002c*/ 	.byte	0x03, 0x1b
        /*002e*/ 	.short	0x0080


	//----- nvinfo : EIATTR_EXTERNS
	.align		4
        /*0030*/ 	.byte	0x04, 0x0f
        /*0032*/ 	.short	(.L_3000 - .L_2999)


	//   ....[0]....
	.align		4
.L_2999:
        /*0034*/ 	.word	index@(__assertfail)


	//----- nvinfo : EIATTR_MERCURY_ISA_VERSION
	.align		4
.L_3000:
        /*0038*/ 	.byte	0x03, 0x5f
        /*003a*/ 	.short	0x0101


	//----- nvinfo : EIATTR_VRC_CTA_INIT_COUNT
	.align		4
        /*003c*/ 	.byte	0x02, 0x4a
	.zero		1
	.zero		1


	//----- nvinfo : EIATTR_SYSCALL_OFFSETS
	.align		4
        /*0040*/ 	.byte	0x04, 0x46
        /*0042*/ 	.short	(.L_3002 - .L_3001)


	//   ....[0]....
.L_3001:
        /*0044*/ 	.word	0x000021f0


	//   ....[1]....
        /*0048*/ 	.word	0x00002c90


	//   ....[2]....
        /*004c*/ 	.word	0x00003970


	//   ....[3]....
        /*0050*/ 	.word	0x00005c50


	//   ....[4]....
        /*0054*/ 	.word	0x000066e0


	//   ....[5]....
        /*0058*/ 	.word	0x00007290


	//   ....[6]....
        /*005c*/ 	.word	0x00009660


	//   ....[7]....
        /*0060*/ 	.word	0x0000a0f0


	//   ....[8]....
        /*0064*/ 	.word	0x0000aca0


	//   ....[9]....
        /*0068*/ 	.word	0x0000d090


	//   ....[10]....
        /*006c*/ 	.word	0x0000db20


	//   ....[11]....
        /*0070*/ 	.word	0x0000e690


	//----- nvinfo : EIATTR_EXIT_INSTR_OFFSETS
	.align		4
.L_3002:
        /*0074*/ 	.byte	0x04, 0x1c
        /*0076*/ 	.short	(.L_3004 - .L_3003)


	//   ....[0]....
.L_3003:
        /*0078*/ 	.word	0x0000af30


	//   ....[1]....
        /*007c*/ 	.word	0x0000dcb0


	//   ....[2]....
        /*0080*/ 	.word	0x0000dcd0


	//   ....[3]....
        /*0084*/ 	.word	0x0000dd60


	//   ....[4]....
        /*0088*/ 	.word	0x0000dd80


	//   ....[5]....
        /*008c*/ 	.word	0x0000dda0


	//   ....[6]....
        /*0090*/ 	.word	0x0000de30


	//   ....[7]....
        /*0094*/ 	.word	0x0000de70


	//   ....[8]....
        /*0098*/ 	.word	0x0000df10


	//   ....[9]....
        /*009c*/ 	.word	0x0000df60


	//   ....[10]....
        /*00a0*/ 	.word	0x0000df90


	//   ....[11]....
        /*00a4*/ 	.word	0x0000e050


	//   ....[12]....
        /*00a8*/ 	.word	0x0000e190


	//   ....[13]....
        /*00ac*/ 	.word	0x0000e2d0


	//   ....[14]....
        /*00b0*/ 	.word	0x0000e420


	//   ....[15]....
        /*00b4*/ 	.word	0x0000e450


	//   ....[16]....
        /*00b8*/ 	.word	0x0000e470


	//   ....[17]....
        /*00bc*/ 	.word	0x0000e4f0


	//   ....[18]....
        /*00c0*/ 	.word	0x0000e530


	//   ....[19]....
        /*00c4*/ 	.word	0x0000e6a0


	//   ....[20]....
        /*00c8*/ 	.word	0x0000e780


	//   ....[21]....
        /*00cc*/ 	.word	0x0000e820


	//   ....[22]....
        /*00d0*/ 	.word	0x0000e850


	//   ....[23]....
        /*00d4*/ 	.word	0x0000e8a0


	//   ....[24]....
        /*00d8*/ 	.word	0x0000e8e0


	//----- nvinfo : EIATTR_MAX_THREADS
	.align		4
.L_3004:
        /*00dc*/ 	.byte	0x04, 0x05
        /*00de*/ 	.short	(.L_3006 - .L_3005)
.L_3005:
        /*00e0*/ 	.word	0x00000080
        /*00e4*/ 	.word	0x00000001
        /*00e8*/ 	.word	0x00000001


	//----- nvinfo : EIATTR_CRS_STACK_SIZE
	.align		4
.L_3006:
        /*00ec*/ 	.byte	0x04, 0x1e
        /*00ee*/ 	.short	(.L_3008 - .L_3007)
.L_3007:
        /*00f0*/ 	.word	0x00000000


	//----- nvinfo : EIATTR_CBANK_PARAM_SIZE
	.align		4
.L_3008:
        /*00f4*/ 	.byte	0x03, 0x19
        /*00f6*/ 	.short	0x0290


	//----- nvinfo : EIATTR_PARAM_CBANK
	.align		4
        /*00f8*/ 	.byte	0x04, 0x0a
        /*00fa*/ 	.short	(.L_3010 - .L_3009)
	.align		4
.L_3009:
        /*00fc*/ 	.word	index@(.nv.constant0._ZN2at6native18elementwise_kernelILi128ELi4EZNS0_15gpu_kernel_implINS0_13BinaryFunctorIbbbZZZNS0_23logical_xor_kernel_cudaERNS_14TensorIteratorEENKUlvE0_clEvENKUlvE7_clEvEUlbbE_EEEEvRNS_18TensorIteratorBaseERKT_EUliE_EEviT1_)
        /*0100*/ 	.short	0x0380
        /*0102*/ 	.short	0x0290


	//----- nvinfo : EIATTR_SW_WAR
	.align		4
.L_3010:
        /*0104*/ 	.byte	0x04, 0x36
        /*0106*/ 	.short	(.L_3012 - .L_3011)
.L_3011:
        /*0108*/ 	.word	0x00000008
.L_3012:


//--------------------- .nv.info._ZN2at6native27unrolled_elementwise_kernelINS0_13BinaryFunctorIbbbZZZNS0_23logical_xor_kernel_cudaERNS_14TensorIteratorEENKUlvE0_clEvENKUlvE7_clEvEUlbbE_EESt5arrayIPcLm3EELi4E23TrivialOffsetCalculatorILi2EjESC_ILi1EjENS0_6memory12LoadWithCastILi2EEENSF_13StoreWithCastILi1EEEEEviT_T0_T2_T3_T4_T5_ --------------------------
	.section	.nv.info._ZN2at6native27unrolled_elementwise_kernelINS0_13BinaryFunctorIbbbZZZNS0_23logical_xor_kernel_cudaERNS_14TensorIteratorEENKUlvE0_clEvENKUlvE7_clEvEUlbbE_EESt5arrayIPcLm3EELi4E23TrivialOffsetCalculatorILi2EjESC_ILi1EjENS0_6memory12LoadWithCastILi2EEENSF_13StoreWithCastILi1EEEEEviT_T0_T2_T3_T4_T5_,"",@"SHT_CUDA_INFO"
	.sectionflags	@""
	.align	4


	//----- nvinfo : EIATTR_CUDA_API_VERSION
	.align		4
        /*0000*/ 	.byte	0x04, 0x37
        /*0002*/ 	.short	(.L_3014 - .L_3013)
.L_3013:
        /*0004*/ 	.word	0x00000082


	//----- nvinfo : EIATTR_KPARAM_INFO
	.align		4
.L_3014:
        /*0008*/ 	.byte	0x04, 0x17
        /*000a*/ 	.short	(.L_3016 - .L_3015)
.L_3015:
        /*000c*/ 	.word	0x00000000
        /*0010*/ 	.short	0x0006
        /*0012*/ 	.short	0x0030
        /*0014*/ 	.byte	0x00, 0xf0, 0x21, 0x00


	//----- nvinfo : EIATTR_KPARAM_INFO
	.align		4
.L_3016:
        /*0018*/ 	.byte	0x04, 0x17
        /*001a*/ 	.short	(.L_3018 - .L_3017)
.L_3017:
        /*001c*/ 	.word	0x00000000
        /*0020*/ 	.short	0x0005
        /*0022*/ 	.short	0x0024
        /*0024*/ 	.byte	0x00, 0xf0, 0x31, 0x00


	//----- nvinfo : EIATTR_KPARAM_INFO
	.align		4
.L_3018:
        /*0028*/ 	.byte	0x04, 0x17
        /*002a*/ 	.short	(.L_3020 - .L_3019)
.L_3019:
        /*002c*/ 	.word	0x00000000
        /*0030*/ 	.short	0x0004
        /*0032*/ 	.short	0x0021
        /*0034*/ 	.byte	0x00, 0xf0, 0x05, 0x00


	//----- nvinfo : EIATTR_KPARAM_INFO
	.align		4
.L_3020:
        /*0038*/ 	.byte	0x04, 0x17
        /*003a*/ 	.short	(.L_3022 - .L_3021)
.L_3021:
        /*003c*/ 	.word	0x00000000
        /*0040*/ 	.short	0x0003
        /*0042*/ 	.short	0x0020
        /*0044*/ 	.byte	0x00, 0xf0, 0x05, 0x00


	//----- nvinfo : EIATTR_KPARAM_INFO
	.align		4
.L_3022:
        /*0048*/ 	.byte	0x04, 0x17
        /*004a*/ 	.short	(.L_3024 - .L_3023)
.L_3023:
        /*004c*/ 	.word	0x00000000
        /*0050*/ 	.short	0x0002
        /*0052*/ 	.short	0x0008
        /*0054*/ 	.byte	0x00, 0xf0, 0x61, 0x00


	//----- nvinfo : EIATTR_KPARAM_INFO
	.align		4
.L_3024:
        /*0058*/ 	.byte	0x04, 0x17
        /*005a*/ 	.short	(.L_3026 - .L_3025)
.L_3025:
        /*005c*/ 	.word	0x00000000
        /*0060*/ 	.short	0x0001
        /*0062*/ 	.short	0x0004
        /*0064*/ 	.byte	0x00, 0xf0, 0x05, 0x00


	//----- nvinfo : EIATTR_KPARAM_INFO
	.align		4
.L_3026:
        /*0068*/ 	.byte	0x04, 0x17
        /*006a*/ 	.short	(.L_3028 - .L_3027)
.L_3027:
        /*006c*/ 	.word	0x00000000
        /*0070*/ 	.short	0x0000
        /*0072*/ 	.short	0x0000
        /*0074*/ 	.byte	0x00, 0xf0, 0x11, 0x00


	//----- nvinfo : EIATTR_SPARSE_MMA_MASK
	.align		4
.L_3028:
        /*0078*/ 	.byte	0x03, 0x50
        /*007a*/ 	.short	0x0000


	//----- nvinfo : EIATTR_MAXREG_COUNT
	.align		4
        /*007c*/ 	.byte	0x03, 0x1b
        /*007e*/ 	.short	0x00ff


	//----- nvinfo : EIATTR_EXTERNS
	.align		4
        /*0080*/ 	.byte	0x04, 0x0f
        /*0082*/ 	.short	(.L_3030 - .L_3029)


	//   ....[0]....
	.align		4
.L_3029:
        /*0084*/ 	.word	index@(__assertfail)


	//----- nvinfo : EIATTR_MERCURY_ISA_VERSION
	.align		4
.L_3030:
        /*0088*/ 	.byte	0x03, 0x5f
        /*008a*/ 	.short	0x0101


	//----- nvinfo : EIATTR_VRC_CTA_INIT_COUNT
	.align		4
        /*008c*/ 	.byte	0x02, 0x4a
	.zero		1
	.zero		1


	//----- nvinfo : EIATTR_SYSCALL_OFFSETS
	.align		4
        /*0090*/ 	.byte	0x04, 0x46
        /*0092*/ 	.short	(.L_3032 - .L_3031)


	//   ....[0]....
.L_3031:
        /*0094*/ 	.word	0x00000bf0


	//   ....[1]....
        /*0098*/ 	.word	0x000017e0


	//   ....[2]....
        /*009c*/ 	.word	0x000024b0


	//   ....[3]....
        /*00a0*/ 	.word	0x000030a0


	//   ....[4]....
        /*00a4*/ 	.word	0x00003d30


	//   ....[5]....
        /*00a8*/ 	.word	0x00004920


	//   ....[6]....
        /*00ac*/ 	.word	0x000055b0


	//   ....[7]....
        /*00b0*/ 	.word	0x000061a0


	//   ....[8]....
        /*00b4*/ 	.word	0x00007000


	//   ....[9]....
        /*00b8*/ 	.word	0x00007cc0


	//   ....[10]....
        /*00bc*/ 	.word	0x00008a80


	//   ....[11]....
        /*00c0*/ 	.word	0x00009810


	//----- nvinfo : EIATTR_EXIT_INSTR_OFFSETS
	.align		4
.L_3032:
        /*00c4*/ 	.byte	0x04, 0x1c
        /*00c6*/ 	.short	(.L_3034 - .L_3033)


	//   ....[0]....
.L_3033:
        /*00c8*/ 	.word	0x00008d00


	//   ....[1]....
        /*00cc*/ 	.word	0x00008e30


	//   ....[2]....
        /*00d0*/ 	.word	0x00008e50


	//   ....[3]....
        /*00d4*/ 	.word	0x00008ee0


	//   ....[4]....
        /*00d8*/ 	.word	0x00008f00


	//   ....[5]....
        /*00dc*/ 	.word	0x00008f20


	//   ....[6]....
        /*00e0*/ 	.word	0x00008fb0


	//   ....[7]....
        /*00e4*/ 	.word	0x00008ff0


	//   ....[8]....
        /*00e8*/ 	.word	0x00009090


	//   ....[9]....
        /*00ec*/ 	.word	0x000090e0


	//   ....[10]....
        /*00f0*/ 	.word	0x00009110


	//   ....[11]....
        /*00f4*/ 	.word	0x000091d0


	//   ....[12]....
        /*00f8*/ 	.word	0x00009310


	//   ....[13]....
        /*00fc*/ 	.word	0x00009450


	//   ....[14]....
        /*0100*/ 	.word	0x000095a0


	//   ....[15]....
        /*0104*/ 	.word	0x000095d0


	//   ....[16]....
        /*0108*/ 	.word	0x000095f0


	//   ....[17]....
        /*010c*/ 	.word	0x00009670


	//   ....[18]....
        /*0110*/ 	.word	0x000096b0


	//   ....[19]....
        /*0114*/ 	.word	0x00009820


	//   ....[20]....
        /*0118*/ 	.word	0x00009900


	//   ....[21]....
        /*011c*/ 	.word	0x000099a0


	//   ....[22]....
        /*0120*/ 	.word	0x000099d0


	//   ....[23]....
        /*0124*/ 	.word	0x00009a20


	//   ....[24]....
        /*0128*/ 	.word	0x00009a60


	//----- nvinfo : EIATTR_MAX_THREADS
	.align		4
.L_3034:
        /*012c*/ 	.byte	0x04, 0x05
        /*012e*/ 	.short	(.L_3036 - .L_3035)
.L_3035:
        /*0130*/ 	.word	0x00000080
        /*0134*/ 	.word	0x00000001
        /*0138*/ 	.word	0x00000001


	//----- nvinfo : EIATTR_CRS_STACK_SIZE
	.align		4
.L_3036:
        /*013c*/ 	.byte	0x04, 0x1e
        /*013e*/ 	.short	(.L_3038 - .L_3037)
.L_3037:
        /*0140*/ 	.word	0x00000000


	//----- nvinfo : EIATTR_CBANK_PARAM_SIZE
	.align		4
.L_3038:
        /*0144*/ 	.byte	0x03, 0x19
        /*0146*/ 	.short	0x0038


	//----- nvinfo : EIATTR_PARAM_CBANK
	.align		4
        /*0148*/ 	.byte	0x04, 0x0a
        /*014a*/ 	.short	(.L_3040 - .L_3039)
	.align		4
.L_3039:
        /*014c*/ 	.word	index@(.nv.constant0._ZN2at6native27unrolled_elementwise_kernelINS0_13BinaryFunctorIbbbZZZNS0_23logical_xor_kernel_cudaERNS_14TensorIteratorEENKUlvE0_clEvENKUlvE7_clEvEUlbbE_EESt5arrayIPcLm3EELi4E23TrivialOffsetCalculatorILi2EjESC_ILi1EjENS0_6memory12LoadWithCastILi2EEENSF_13StoreWithCastILi1EEEEEviT_T0_T2_T3_T4_T5_)
        /*0150*/ 	.short	0x0380
        /*0152*/ 	.short	0x0038


	//----- nvinfo : EIATTR_SW_WAR
	.align		4
.L_3040:
        /*0154*/ 	.byte	0x04, 0x36
        /*0156*/ 	.short	(.L_3042 - .L_3041)
.L_3041:
        /*0158*/ 	.word	0x00000008
.L_3042:


//--------------------- .nv.info._ZN2at6native18elementwise_kernelILi128ELi4EZNS0_22gpu_kernel_impl_nocastINS0_13BinaryFunctorIbbbZZZNS0_23logical_xor_kernel_cudaERNS_14TensorIteratorEENKUlvE0_clEvENKUlvE7_clEvEUlbbE_EEEEvRNS_18TensorIteratorBaseERKT_EUliE_EEviT1_ --------------------------
	.section	.nv.info._ZN2at6native18elementwise_kernelILi128ELi4EZNS0_22gpu_kernel_impl_nocastINS0_13BinaryFunctorIbbbZZZNS0_23logical_xor_kernel_cudaERNS_14TensorIteratorEENKUlvE0_clEvENKUlvE7_clEvEUlbbE_EEEEvRNS_18TensorIteratorBaseERKT_EUliE_EEviT1_,"",@"SHT_CUDA_INFO"
	.sectionflags	@""
	.align	4


	//----- nvinfo : EIATTR_CUDA_API_VERSION
	.align		4
        /*0000*/ 	.byte	0x04, 0x37
        /*0002*/ 	.short	(.L_3044 - .L_3043)
.L_3043:
        /*0004*/ 	.word	0x00000082


	//----- nvinfo : EIATTR_KPARAM_INFO
	.align		4
.L_3044:
        /*0008*/ 	.byte	0x04, 0x17
        /*000a*/ 	.short	(.L_3046 - .L_3045)
.L_3045:
        /*000c*/ 	.word	0x00000000
        /*0010*/ 	.short	0x0001
        /*0012*/ 	.short	0x0008
        /*0014*/ 	.byte	0x00, 0xf0, 0x21, 0x0a


	//----- nvinfo : EIATTR_KPARAM_INFO
	.align		4
.L_3046:
        /*0018*/ 	.byte	0x04, 0x17
        /*001a*/ 	.short	(.L_3048 - .L_3047)
.L_3047:
        /*001c*/ 	.word	0x00000000
        /*0020*/ 	.short	0x0000
        /*0022*/ 	.short	0x0000
        /*0024*/ 	.byte	0x00, 0xf0, 0x11, 0x00


	//----- nvinfo : EIATTR_SPARSE_MMA_MASK
	.align		4
.L_3048:
        /*0028*/ 	.byte	0x03, 0x50
        /*002a*/ 	.short	0x0000


	//----- nvinfo : EIATTR_MAXREG_COUNT
	.align		4
        /*002c*/ 	.byte	0x03, 0x1b
        /*002e*/ 	.short	0x0080


	//----- nvinfo : EIATTR_MERCURY_ISA_VERSION
	.align		4
        /*0030*/ 	.byte	0x03, 0x5f
        /*0032*/ 	.short	0x0101


	//----- nvinfo : EIATTR_VRC_CTA_INIT_COUNT
	.align		4
        /*0034*/ 	.byte	0x02, 0x4a
	.zero		1
	.zero		1


	//----- nvinfo : EIATTR_EXIT_INSTR_OFFSETS
	.align		4
        /*0038*/ 	.byte	0x04, 0x1c
        /*003a*/ 	.short	(.L_3050 - .L_3049)


	//   ....[0]....
.L_3049:
        /*003c*/ 	.word	0x00000360


	//   ....[1]....
        /*0040*/ 	.word	0x00000400


	//   ....[2]....
        /*0044*/ 	.word	0x00004940


	//   ....[3]....
        /*0048*/ 	.word	0x00005ff0


	//----- nvinfo : EIATTR_MAX_THREADS
	.align		4
.L_3050:
        /*004c*/ 	.byte	0x04, 0x05
        /*004e*/ 	.short	(.L_3052 - .L_3051)
.L_3051:
        /*0050*/ 	.word	0x00000080
        /*0054*/ 	.word	0x00000001
        /*0058*/ 	.word	0x00000001


	//----- nvinfo : EIATTR_CRS_STACK_SIZE
	.align		4
.L_3052:
        /*005c*/ 	.byte	0x04, 0x1e
        /*005e*/ 	.short	(.L_3054 - .L_3053)
.L_3053:
        /*0060*/ 	.word	0x00000000


	//----- nvinfo : EIATTR_CBANK_PARAM_SIZE
	.align		4
.L_3054:
        /*0064*/ 	.byte	0x03, 0x19
        /*0066*/ 	.short	0x0290


	//----- nvinfo : EIATTR_PARAM_CBANK
	.align		4
        /*0068*/ 	.byte	0x04, 0x0a
        /*006a*/ 	.short	(.L_3056 - .L_3055)
	.align		4
.L_3055:
        /*006c*/ 	.word	index@(.nv.constant0._ZN2at6native18elementwise_kernelILi128ELi4EZNS0_22gpu_kernel_impl_nocastINS0_13BinaryFunctorIbbbZZZNS0_23logical_xor_kernel_cudaERNS_14TensorIteratorEENKUlvE0_clEvENKUlvE7_clEvEUlbbE_EEEEvRNS_18TensorIteratorBaseERKT_EUliE_EEviT1_)
        /*0070*/ 	.short	0x0380
        /*0072*/ 	.short	0x0290


	//----- nvinfo : EIATTR_SW_WAR
	.align		4
.L_3056:
        /*0074*/ 	.byte	0x04, 0x36
        /*0076*/ 	.short	(.L_3058 - .L_3057)
.L_3057:
        /*0078*/ 	.word	0x00000008
.L_3058:


//--------------------- .nv.info._ZN2at6native27unrolled_elementwise_kernelINS0_13BinaryFunctorIbbbZZZNS0_23logical_xor_kernel_cudaERNS_14TensorIteratorEENKUlvE0_clEvENKUlvE7_clEvEUlbbE_EESt5arrayIPcLm3EELi4E23TrivialOffsetCalculatorILi2EjESC_ILi1EjENS0_6memory15LoadWithoutCastENSF_16StoreWithoutCastEEEviT_T0_T2_T3_T4_T5_ --------------------------
	.section	.nv.info._ZN2at6native27unrolled_elementwise_kernelINS0_13BinaryFunctorIbbbZZZNS0_23logical_xor_kernel_cudaERNS_14TensorIteratorEENKUlvE0_clEvENKUlvE7_clEvEUlbbE_EESt5arrayIPcLm3EELi4E23TrivialOffsetCalculatorILi2EjESC_ILi1EjENS0_6memory15LoadWithoutCastENSF_16StoreWithoutCastEEEviT_T0_T2_T3_T4_T5_,"",@"SHT_CUDA_INFO"
	.sectionflags	@""
	.align	4


	//----- nvinfo : EIATTR_CUDA_API_VERSION
	.align		4
        /*0000*/ 	.byte	0x04, 0x37
        /*0002*/ 	.short	(.L_3060 - .L_3059)
.L_3059:
        /*0004*/ 	.word	0x00000082


	//----- nvinfo : EIATTR_KPARAM_INFO
	.align		4
.L_3060:
        /*0008*/ 	.byte	0x04, 0x17
        /*000a*/ 	.short	(.L_3062 - .L_3061)
.L_3061:
        /*000c*/ 	.word	0x00000000
        /*0010*/ 	.short	0x0006
        /*0012*/ 	.short	0x0023
        /*0014*/ 	.byte	0x00, 0xf0, 0x05, 0x00


	//----- nvinfo : EIATTR_KPARAM_INFO
	.align		4
.L_3062:
        /*0018*/ 	.byte	0x04, 0x17
        /*001a*/ 	.short	(.L_3064 - .L_3063)
.L_3063:
        /*001c*/ 	.word	0x00000000
        /*0020*/ 	.short	0x0005
        /*0022*/ 	.short	0x0022
        /*0024*/ 	.byte	0x00, 0xf0, 0x05, 0x00


	//----- nvinfo : EIATTR_KPARAM_INFO
	.align		4
.L_3064:
        /*0028*/ 	.byte	0x04, 0x17
        /*002a*/ 	.short	(.L_3066 - .L_3065)
.L_3065:
        /*002c*/ 	.word	0x00000000
        /*0030*/ 	.short	0x0004
        /*0032*/ 	.short	0x0021
        /*0034*/ 	.byte	0x00, 0xf0, 0x05, 0x00


	//----- nvinfo : EIATTR_KPARAM_INFO
	.align		4
.L_3066:
        /*0038*/ 	.byte	0x04, 0x17
        /*003a*/ 	.short	(.L_3068 - .L_3067)
.L_3067:
        /*003c*/ 	.word	0x00000000
        /*0040*/ 	.short	0x0003
        /*0042*/ 	.short	0x0020
        /*0044*/ 	.byte	0x00, 0xf0, 0x05, 0x00


	//----- nvinfo : EIATTR_KPARAM_INFO
	.align		4
.L_3068:
        /*0048*/ 	.byte	0x04, 0x17
        /*004a*/ 	.short	(.L_3070 - .L_3069)
.L_3069:
        /*004c*/ 	.word	0x00000000
        /*0050*/ 	.short	0x0002
        /*0052*/ 	.short	0x0008
        /*0054*/ 	.byte	0x00, 0xf0, 0x61, 0x00


	//----- nvinfo : EIATTR_KPARAM_INFO
	.align		4
.L_3070:
        /*0058*/ 	.byte	0x04, 0x17
        /*005a*/ 	.short	(.L_3072 - .L_3071)
.L_3071:
        /*005c*/ 	.word	0x00000000
        /*0060*/ 	.short	0x0001
        /*0062*/ 	.short	0x0004
        /*0064*/ 	.byte	0x00, 0xf0, 0x05, 0x00


	//----- nvinfo : EIATTR_KPARAM_INFO
	.align		4
.L_3072:
        /*0068*/ 	.byte	0x04, 0x17
        /*006a*/ 	.short	(.L_3074 - .L_3073)
.L_3073:
        /*006c*/ 	.word	0x00000000
        /*0070*/ 	.short	0x0000
        /*0072*/ 	.short	0x0000
        /*0074*/ 	.byte	0x00, 0xf0, 0x11, 0x00


	//----- nvinfo : EIATTR_SPARSE_MMA_MASK
	.align		4
.L_3074:
        /*0078*/ 	.byte	0x03, 0x50
        /*007a*/ 	.short	0x0000


	//----- nvinfo : EIATTR_MAXREG_COUNT
	.align		4
        /*007c*/ 	.byte	0x03, 0x1b
        /*007e*/ 	.short	0x00ff


	//----- nvinfo : EIATTR_MERCURY_ISA_VERSION
	.align		4
        /*0080*/ 	.byte	0x03, 0x5f
        /*0082*/ 	.short	0x0101


	//----- nvinfo : EIATTR_VRC_CTA_INIT_COUNT
	.align		4
        /*0084*/ 	.byte	0x02, 0x4a
	.zero		1
	.zero		1


	//----- nvinfo : EIATTR_EXIT_INSTR_OFFSETS
	.align		4
        /*0088*/ 	.byte	0x04, 0x1c
        /*008a*/ 	.short	(.L_3076 - .L_3075)


	//   ....[0]....
.L_3075:
        /*008c*/ 	.word	0x00000600


	//   ....[1]....
        /*0090*/ 	.word	0x00000660


	//----- nvinfo : EIATTR_MAX_THREADS
	.align		4
.L_3076:
        /*0094*/ 	.byte	0x04, 0x05
        /*0096*/ 	.short	(.L_3078 - .L_3077)
.L_3077:
        /*0098*/ 	.word	0x00000080
        /*009c*/ 	.word	0x00000001
        /*00a0*/ 	.word	0x00000001


	//----- nvinfo : EIATTR_CRS_STACK_SIZE
	.align		4
.L_3078:
        /*00a4*/ 	.byte	0x04, 0x1e
        /*00a6*/ 	.short	(.L_3080 - .L_3079)
.L_3079:
        /*00a8*/ 	.word	0x00000000


	//----- nvinfo : EIATTR_CBANK_PARAM_SIZE
	.align		4
.L_3080:
        /*00ac*/ 	.byte	0x03, 0x19
        /*00ae*/ 	.short	0x0024


	//----- nvinfo : EIATTR_PARAM_CBANK
	.align		4
        /*00b0*/ 	.byte	0x04, 0x0a
        /*00b2*/ 	.short	(.L_3082 - .L_3081)
	.align		4
.L_3081:
        /*00b4*/ 	.word	index@(.nv.constant0._ZN2at6native27unrolled_elementwise_kernelINS0_13BinaryFunctorIbbbZZZNS0_23logical_xor_kernel_cudaERNS_14TensorIteratorEENKUlvE0_clEvENKUlvE7_clEvEUlbbE_EESt5arrayIPcLm3EELi4E23TrivialOffsetCalculatorILi2EjESC_ILi1EjENS0_6memory15LoadWithoutCastENSF_16StoreWithoutCastEEEviT_T0_T2_T3_T4_T5_)
        /*00b8*/ 	.short	0x0380
        /*00ba*/ 	.short	0x0024


	//----- nvinfo : EIATTR_SW_WAR
	.align		4
.L_3082:
        /*00bc*/ 	.byte	0x04, 0x36
        /*00be*/ 	.short	(.L_3084 - .L_3083)
.L_3083:
        /*00c0*/ 	.word	0x00000008
.L_3084:


//--------------------- .nv.info._ZN2at6native29vectorized_elementwise_kernelILi2ENS0_13BinaryFunctorIbbbZZZNS0_23logical_xor_kernel_cudaERNS_14TensorIteratorEENKUlvE0_clEvENKUlvE7_clEvEUlbbE_EESt5arrayIPcLm3EEEEviT0_T1_ --------------------------
	.section	.nv.info._ZN2at6native29vectorized_elementwise_kernelILi2ENS0_13BinaryFunctorIbbbZZZNS0_23logical_xor_kernel_cudaERNS_14TensorIteratorEENKUlvE0_clEvENKUlvE7_clEvEUlbbE_EESt5arrayIPcLm3EEEEviT0_T1_,"",@"SHT_CUDA_INFO"
	.sectionflags	@""
	.align	4


	//----- nvinfo : EIATTR_CUDA_API_VERSION
	.align		4
        /*0000*/ 	.byte	0x04, 0x37
        /*0002*/ 	.short	(.L_3086 - .L_3085)
.L_3085:
        /*0004*/ 	.word	0x00000082


	//----- nvinfo : EIATTR_KPARAM_INFO
	.align		4
.L_3086:
        /*0008*/ 	.byte	0x04, 0x17
        /*000a*/ 	.short	(.L_3088 - .L_3087)
.L_3087:
        /*000c*/ 	.word	0x00000000
        /*0010*/ 	.short	0x0002
        /*0012*/ 	.short	0x0008
        /*0014*/ 	.byte	0x00, 0xf0, 0x61, 0x00


	//----- nvinfo : EIATTR_KPARAM_INFO
	.align		4
.L_3088:
        /*0018*/ 	.byte	0x04, 0x17
        /*001a*/ 	.short	(.L_3090 - .L_3089)
.L_3089:
        /*001c*/ 	.word	0x00000000
        /*0020*/ 	.short	0x0001
        /*0022*/ 	.short	0x0004
        /*0024*/ 	.byte	0x00, 0xf0, 0x05, 0x00


	//----- nvinfo : EIATTR_KPARAM_INFO
	.align		4
.L_3090:
        /*0028*/ 	.byte	0x04, 0x17
        /*002a*/ 	.short	(.L_3092 - .L_3091)
.L_3091:
        /*002c*/ 	.word	0x00000000
        /*0030*/ 	.short	0x0000
        /*0032*/ 	.short	0x0000
        /*0034*/ 	.byte	0x00, 0xf0, 0x11, 0x00


	//----- nvinfo : EIATTR_SPARSE_MMA_MASK
	.align		4
.L_3092:
        /*0038*/ 	.byte	0x03, 0x50
        /*003a*/ 	.short	0x0000


	//----- nvinfo : EIATTR_MAXREG_COUNT
	.align		4
        /*003c*/ 	.byte	0x03, 0x1b
        /*003e*/ 	.short	0x00ff


	//----- nvinfo : EIATTR_MERCURY_ISA_VERSION
	.align		4
        /*0040*/ 	.byte	0x03, 0x5f
        /*0042*/ 	.short	0x0101


	//----- nvinfo : EIATTR_VRC_CTA_INIT_COUNT
	.align		4
        /*0044*/ 	.byte	0x02, 0x4a
	.zero		1
	.zero		1


	//----- nvinfo : EIATTR_EXIT_INSTR_OFFSETS
	.align		4
        /*0048*/ 	.byte	0x04, 0x1c
        /*004a*/ 	.short	(.L_3094 - .L_3093)


	//   ....[0]....
.L_3093:
        /*004c*/ 	.word	0x00000f70


	//   ....[1]....
        /*0050*/ 	.word	0x00000fd0


	//   ....[2]....
        /*0054*/ 	.word	0x00001480


	//----- nvinfo : EIATTR_MAX_THREADS
	.align		4
.L_3094:
        /*0058*/ 	.byte	0x04, 0x05
        /*005a*/ 	.short	(.L_3096 - .L_3095)
.L_3095:
        /*005c*/ 	.word	0x00000080
        /*0060*/ 	.word	0x00000001
        /*0064*/ 	.word	0x00000001


	//----- nvinfo : EIATTR_CRS_STACK_SIZE
	.align		4
.L_3096:
        /*0068*/ 	.byte	0x04, 0x1e
        /*006a*/ 	.short	(.L_3098 - .L_3097)
.L_3097:
        /*006c*/ 	.word	0x00000000


	//----- nvinfo : EIATTR_CBANK_PARAM_SIZE
	.align		4
.L_3098:
        /*0070*/ 	.byte	0x03, 0x19
        /*0072*/ 	.short	0x0020


	//----- nvinfo : EIATTR_PARAM_CBANK
	.align		4
        /*0074*/ 	.byte	0x04, 0x0a
        /*0076*/ 	.short	(.L_3100 - .L_3099)
	.align		4
.L_3099:
        /*0078*/ 	.word	index@(.nv.constant0._ZN2at6native29vectorized_elementwise_kernelILi2ENS0_13BinaryFunctorIbbbZZZNS0_23logical_xor_kernel_cudaERNS_14TensorIteratorEENKUlvE0_clEvENKUlvE7_clEvEUlbbE_EESt5arrayIPcLm3EEEEviT0_T1_)
        /*007c*/ 	.short	0x0380
        /*007e*/ 	.short	0x0020


	//----- nvinfo : EIATTR_SW_WAR
	.align		4
.L_3100:
        /*0080*/ 	.byte	0x04, 0x36
        /*0082*/ 	.short	(.L_3102 - .L_3101)
.L_3101:
        /*0084*/ 	.word	0x00000008
.L_3102:


//--------------------- .nv.info._ZN2at6native29vectorized_elementwise_kernelILi4ENS0_13BinaryFunctorIbbbZZZNS0_23logical_xor_kernel_cudaERNS_14TensorIteratorEENKUlvE0_clEvENKUlvE7_clEvEUlbbE_EESt5arrayIPcLm3EEEEviT0_T1_ --------------------------
	.section	.nv.info._ZN2at6native29vectorized_elementwise_kernelILi4ENS0_13BinaryFunctorIbbbZZZNS0_23logical_xor_kernel_cudaERNS_14TensorIteratorEENKUlvE0_clEvENKUlvE7_clEvEUlbbE_EESt5arrayIPcLm3EEEEviT0_T1_,"",@"SHT_CUDA_INFO"
	.sectionflags	@""
	.align	4


	//----- nvinfo : EIATTR_CUDA_API_VERSION
	.align		4
        /*0000*/ 	.byte	0x04, 0x37
        /*0002*/ 	.short	(.L_3104 - .L_3103)
.L_3103:
        /*0004*/ 	.word	0x00000082


	//----- nvinfo : EIATTR_KPARAM_INFO
	.align		4
.L_3104:
        /*0008*/ 	.byte	0x04, 0x17
        /*000a*/ 	.short	(.L_3106 - .L_3105)
.L_3105:
        /*000c*/ 	.word	0x00000000
        /*0010*/ 	.short	0x0002
        /*0012*/ 	.short	0x0008
        /*0014*/ 	.byte	0x00, 0xf0, 0x61, 0x00


	//----- nvinfo : EIATTR_KPARAM_INFO
	.align		4
.L_3106:
        /*0018*/ 	.byte	0x04, 0x17
        /*001a*/ 	.short	(.L_3108 - .L_3107)
.L_3107:
        /*001c*/ 	.word	0x00000000
        /*0020*/ 	.short	0x0001
        /*0022*/ 	.short	0x0004
        /*0024*/ 	.byte	0x00, 0xf0, 0x05, 0x00


	//----- nvinfo : EIATTR_KPARAM_INFO
	.align		4
.L_3108:
        /*0028*/ 	.byte	0x04, 0x17
        /*002a*/ 	.short	(.L_3110 - .L_3109)
.L_3109:
        /*002c*/ 	.word	0x00000000
        /*0030*/ 	.short	0x0000
        /*0032*/ 	.short	0x0000
        /*0034*/ 	.byte	0x00, 0xf0, 0x11, 0x00


	//----- nvinfo : EIATTR_SPARSE_MMA_MASK
	.align		4
.L_3110:
        /*0038*/ 	.byte	0x03, 0x50
        /*003a*/ 	.short	0x0000


	//----- nvinfo : EIATTR_MAXREG_COUNT
	.align		4
        /*003c*/ 	.byte	0x03, 0x1b
        /*003e*/ 	.short	0x00ff


	//----- nvinfo : EIATTR_MERCURY_ISA_VERSION
	.align		4
        /*0040*/ 	.byte	0x03, 0x5f
        /*0042*/ 	.short	0x0101


	//----- nvinfo : EIATTR_VRC_CTA_INIT_COUNT
	.align		4
        /*0044*/ 	.byte	0x02, 0x4a
	.zero		1
	.zero		1


	//----- nvinfo : EIATTR_EXIT_INSTR_OFFSETS
	.align		4
        /*0048*/ 	.byte	0x04, 0x1c
        /*004a*/ 	.short	(.L_3112 - .L_3111)


	//   ....[0]....
.L_3111:
        /*004c*/ 	.word	0x00000f70


	//   ....[1]....
        /*0050*/ 	.word	0x00000fd0


	//   ....[2]....
        /*0054*/ 	.word	0x00001440


	//----- nvinfo : EIATTR_MAX_THREADS
	.align		4
.L_3112:
        /*0058*/ 	.byte	0x04, 0x05
        /*005a*/ 	.short	(.L_3114 - .L_3113)
.L_3113:
        /*005c*/ 	.word	0x00000080
        /*0060*/ 	.word	0x00000001
        /*0064*/ 	.word	0x00000001


	//----- nvinfo : EIATTR_CRS_STACK_SIZE
	.align		4
.L_3114:
        /*0068*/ 	.byte	0x04, 0x1e
        /*006a*/ 	.short	(.L_3116 - .L_3115)
.L_3115:
        /*006c*/ 	.word	0x00000000


	//----- nvinfo : EIATTR_CBANK_PARAM_SIZE
	.align		4
.L_3116:
        /*0070*/ 	.byte	0x03, 0x19
        /*0072*/ 	.short	0x0020


	//----- nvinfo : EIATTR_PARAM_CBANK
	.align		4
        /*0074*/ 	.byte	0x04, 0x0a
        /*0076*/ 	.short	(.L_3118 - .L_3117)
	.align		4
.L_3117:
        /*0078*/ 	.word	index@(.nv.constant0._ZN2at6native29vectorized_elementwise_kernelILi4ENS0_13BinaryFunctorIbbbZZZNS0_23logical_xor_kernel_cudaERNS_14TensorIteratorEENKUlvE0_clEvENKUlvE7_clEvEUlbbE_EESt5arrayIPcLm3EEEEviT0_T1_)
        /*007c*/ 	.short	0x0380
        /*007e*/ 	.short	0x0020


	//----- nvinfo : EIATTR_SW_WAR
	.align		4
.L_3118:
        /*0080*/ 	.byte	0x04, 0x36
        /*0082*/ 	.short	(.L_3120 - .L_3119)
.L_3119:
        /*0084*/ 	.word	0x00000008
.L_3120:


//--------------------- .nv.info._ZN2at6native29vectorized_elementwise_kernelILi8ENS0_13BinaryFunctorIbbbZZZNS0_23logical_xor_kernel_cudaERNS_14TensorIteratorEENKUlvE0_clEvENKUlvE7_clEvEUlbbE_EESt5arrayIPcLm3EEEEviT0_T1_ --------------------------
	.section	.nv.info._ZN2at6native29vectorized_elementwise_kernelILi8ENS0_13BinaryFunctorIbbbZZZNS0_23logical_xor_kernel_cudaERNS_14TensorIteratorEENKUlvE0_clEvENKUlvE7_clEvEUlbbE_EESt5arrayIPcLm3EEEEviT0_T1_,"",@"SHT_CUDA_INFO"
	.sectionflags	@""
	.align	4


	//----- nvinfo : EIATTR_CUDA_API_VERSION
	.align		4
        /*0000*/ 	.byte	0x04, 0x37
        /*0002*/ 	.short	(.L_3122 - .L_3121)
.L_3121:
        /*0004*/ 	.word	0x00000082


	//----- nvinfo : EIATTR_KPARAM_INFO
	.align		4
.L_3122:
        /*0008*/ 	.byte	0x04, 0x17
        /*000a*/ 	.short	(.L_3124 - .L_3123)
.L_3123:
        /*000c*/ 	.word	0x00000000
        /*0010*/ 	.short	0x0002
        /*0012*/ 	.short	0x0008
        /*0014*/ 	.byte	0x00, 0xf0, 0x61, 0x00


	//----- nvinfo : EIATTR_KPARAM_INFO
	.align		4
.L_3124:
        /*0018*/ 	.byte	0x04, 0x17
        /*001a*/ 	.short	(.L_3126 - .L_3125)
.L_3125:
        /*001c*/ 	.word	0x00000000
        /*0020*/ 	.short	0x0001
        /*0022*/ 	.short	0x0004
        /*0024*/ 	.byte	0x00, 0xf0, 0x05, 0x00


	//----- nvinfo : EIATTR_KPARAM_INFO
	.align		4
.L_3126:
        /*0028*/ 	.byte	0x04, 0x17
        /*002a*/ 	.short	(.L_3128 - .L_3127)
.L_3127:
        /*002c*/ 	.word	0x00000000
        /*0030*/ 	.short	0x0000
        /*0032*/ 	.short	0x0000
        /*0034*/ 	.byte	0x00, 0xf0, 0x11, 0x00


	//----- nvinfo : EIATTR_SPARSE_MMA_MASK
	.align		4
.L_3128:
        /*0038*/ 	.byte	0x03, 0x50
        /*003a*/ 	.short	0x0000


	//----- nvinfo : EIATTR_MAXREG_COUNT
	.align		4
        /*003c*/ 	.byte	0x03, 0x1b
        /*003e*/ 	.short	0x00ff


	//----- nvinfo : EIATTR_MERCURY_ISA_VERSION
	.align		4
        /*0040*/ 	.byte	0x03, 0x5f
        /*0042*/ 	.short	0x0101


	//----- nvinfo : EIATTR_VRC_CTA_INIT_COUNT
	.align		4
        /*0044*/ 	.byte	0x02, 0x4a
	.zero		1
	.zero		1


	//----- nvinfo : EIATTR_EXIT_INSTR_OFFSETS
	.align		4
        /*0048*/ 	.byte	0x04, 0x1c
        /*004a*/ 	.short	(.L_3130 - .L_3129)


	//   ....[0]....
.L_3129:
        /*004c*/ 	.word	0x00000010


	//----- nvinfo : EIATTR_MAX_THREADS
	.align		4
.L_3130:
        /*0050*/ 	.byte	0x04, 0x05
        /*0052*/ 	.short	(.L_3132 - .L_3131)
.L_3131:
        /*0054*/ 	.word	0x00000080
        /*0058*/ 	.word	0x00000001
        /*005c*/ 	.word	0x00000001


	//----- nvinfo : EIATTR_CBANK_PARAM_SIZE
	.align		4
.L_3132:
        /*0060*/ 	.byte	0x03, 0x19
        /*0062*/ 	.short	0x0020


	//----- nvinfo : EIATTR_PARAM_CBANK
	.align		4
        /*0064*/ 	.byte	0x04, 0x0a
        /*0066*/ 	.short	(.L_3134 - .L_3133)
	.align		4
.L_3133:
        /*0068*/ 	.word	index@(.nv.constant0._ZN2at6native29vectorized_elementwise_kernelILi8ENS0_13BinaryFunctorIbbbZZZNS0_23logical_xor_kernel_cudaERNS_14TensorIteratorEENKUlvE0_clEvENKUlvE7_clEvEUlbbE_EESt5arrayIPcLm3EEEEviT0_T1_)
        /*006c*/ 	.short	0x0380
        /*006e*/ 	.short	0x0020


	//----- nvinfo : EIATTR_SW_WAR
	.align		4
.L_3134:
        /*0070*/ 	.byte	0x04, 0x36
        /*0072*/ 	.short	(.L_3136 - .L_3135)
.L_3135:
        /*0074*/ 	.word	0x00000008
.L_3136:


//--------------------- .nv.info._ZN2at6native18elementwise_kernelILi128ELi4EZNS0_15gpu_kernel_implINS0_13AUnaryFunctorIN3c104HalfES5_bZZZNS0_23logical_xor_kernel_cudaERNS_14TensorIteratorEENKUlvE0_clEvENKUlvE6_clEvEUlS5_S5_E_EEEEvRNS_18TensorIteratorBaseERKT_EUliE_EEviT1_ --------------------------
	.section	.nv.info._ZN2at6native18elementwise_kernelILi128ELi4EZNS0_15gpu_kernel_implINS0_13AUnaryFunctorIN3c104HalfES5_bZZZNS0_23logical_xor_kernel_cudaERNS_14TensorIteratorEENKUlvE0_clEvENKUlvE6_clEvEUlS5_S5_E_EEEEvRNS_18TensorIteratorBaseERKT_EUliE_EEviT1_,"",@"SHT_CUDA_INFO"
	.sectionflags	@""
	.align	4


	//----- nvinfo : EIATTR_CUDA_API_VERSION
	.align		4
        /*0000*/ 	.byte	0x04, 0x37
        /*0002*/ 	.short	(.L_3138 - .L_3137)
.L_3137:
        /*0004*/ 	.word	0x00000082


	//----- nvinfo : EIATTR_KPARAM_INFO
	.align		4
.L_3138:
        /*0008*/ 	.byte	0x04, 0x17
        /*000a*/ 	.short	(.L_3140 - .L_3139)
.L_3139:
        /*000c*/ 	.word	0x00000000
        /*0010*/ 	.short	0x0001
        /*0012*/ 	.short	0x0008
        /*0014*/ 	.byte	0x00, 0xf0, 0x61, 0x08


	//----- nvinfo : EIATTR_KPARAM_INFO
	.align		4
.L_3140:
        /*0018*/ 	.byte	0x04, 0x17
        /*001a*/ 	.short	(.L_3142 - .L_3141)
.L_3141:
        /*001c*/ 	.word	0x00000000
        /*0020*/ 	.short	0x0000
        /*0022*/ 	.short	0x0000
        /*0024*/ 	.byte	0x00, 0xf0, 0x11, 0x00


	//----- nvinfo : EIATTR_SPARSE_MMA_MASK
	.align		4
.L_3142:
        /*0028*/ 	.byte	0x03, 0x50
        /*002a*/ 	.short	0x0000


	//----- nvinfo : EIATTR_MAXREG_COUNT
	.align		4
        /*002c*/ 	.byte	0x03, 0x1b
        /*002e*/ 	.short	0x0080


	//----- nvinfo : EIATTR_EXTERNS
	.align		4
        /*0030*/ 	.byte	0x04, 0x0f
        /*0032*/ 	.short	(.L_3144 - .L_3143)


	//   ....[0]....
	.align		4
.L_3143:
        /*0034*/ 	.word	index@(__assertfail)


	//----- nvinfo : EIATTR_MERCURY_ISA_VERSION
	.align		4
.L_3144:
        /*0038*/ 	.byte	0x03, 0x5f
        /*003a*/ 	.short	0x0101


	//----- nvinfo : EIATTR_VRC_CTA_INIT_COUNT
	.align		4
        /*003c*/ 	.byte	0x02, 0x4a
	.zero		1
	.zero		1


	//----- nvinfo : EIATTR_SYSCALL_OFFSETS
	.align		4
        /*0040*/ 	.byte	0x04, 0x46
        /*0042*/ 	.short	(.L_3146 - .L_3145)


	//   ....[0]....
.L_3145:
        /*0044*/ 	.word	0x00002270


	//   ....[1]....
        /*0048*/ 	.word	0x00003010


	//   ....[2]....
        /*004c*/ 	.word	0x000053f0


	//   ....[3]....
        /*0050*/ 	.word	0x00005fe0


	//   ....[4]....
        /*0054*/ 	.word	0x000084b0


	//   ....[5]....
        /*0058*/ 	.word	0x000090a0


	//   ....[6]....
        /*005c*/ 	.word	0x0000b580


	//   ....[7]....
        /*0060*/ 	.word	0x0000c130


	//----- nvinfo : EIATTR_EXIT_INSTR_OFFSETS
	.align		4
.L_3146:
        /*0064*/ 	.byte	0x04, 0x1c
        /*0066*/ 	.short	(.L_3148 - .L_3147)


	//   ....[0]....
.L_3147:
        /*0068*/ 	.word	0x00009330


	//   ....[1]....
        /*006c*/ 	.word	0x0000b750


	//   ....[2]....
        /*0070*/ 	.word	0x0000b770


	//   ....[3]....
        /*0074*/ 	.word	0x0000b800


	//   ....[4]....
        /*0078*/ 	.word	0x0000b820


	//   ....[5]....
        /*007c*/ 	.word	0x0000b840


	//   ....[6]....
        /*0080*/ 	.word	0x0000b8d0


	//   ....[7]....
        /*0084*/ 	.word	0x0000b910


	//   ....[8]....
        /*0088*/ 	.word	0x0000b9b0


	//   ....[9]....
        /*008c*/ 	.word	0x0000ba00


	//   ....[10]....
        /*0090*/ 	.word	0x0000ba30


	//   ....[11]....
        /*0094*/ 	.word	0x0000baf0


	//   ....[12]....
        /*0098*/ 	.word	0x0000bc30


	//   ....[13]....
        /*009c*/ 	.word	0x0000bd70


	//   ....[14]....
        /*00a0*/ 	.word	0x0000bec0


	//   ....[15]....
        /*00a4*/ 	.word	0x0000bef0


	//   ....[16]....
        /*00a8*/ 	.word	0x0000bf10


	//   ....[17]....
        /*00ac*/ 	.word	0x0000bf90


	//   ....[18]....
        /*00b0*/ 	.word	0x0000bfd0


	//   ....[19]....
        /*00b4*/ 	.word	0x0000c140


	//   ....[20]....
        /*00b8*/ 	.word	0x0000c220


	//   ....[21]....
        /*00bc*/ 	.word	0x0000c2c0


	//   ....[22]....
        /*00c0*/ 	.word	0x0000c2f0


	//   ....[23]....
        /*00c4*/ 	.word	0x0000c340


	//   ....[24]....
        /*00c8*/ 	.word	0x0000c380


	//----- nvinfo : EIATTR_MAX_THREADS
	.align		4
.L_3148:
        /*00cc*/ 	.byte	0x04, 0x05
        /*00ce*/ 	.short	(.L_3150 - .L_3149)
.L_3149:
        /*00d0*/ 	.word	0x00000080
        /*00d4*/ 	.word	0x00000001
        /*00d8*/ 	.word	0x00000001


	//----- nvinfo : EIATTR_CRS_STACK_SIZE
	.align		4
.L_3150:
        /*00dc*/ 	.byte	0x04, 0x1e
        /*00de*/ 	.short	(.L_3152 - .L_3151)
.L_3151:
        /*00e0*/ 	.word	0x00000000


	//----- nvinfo : EIATTR_CBANK_PARAM_SIZE
	.align		4
.L_3152:
        /*00e4*/ 	.byte	0x03, 0x19
        /*00e6*/ 	.short	0x0220


	//----- nvinfo : EIATTR_PARAM_CBANK
	.align		4
        /*00e8*/ 	.byte	0x04, 0x0a
        /*00ea*/ 	.short	(.L_3154 - .L_3153)
	.align		4
.L_3153:
        /*00ec*/ 	.word	index@(.nv.constant0._ZN2at6native18elementwise_kernelILi128ELi4EZNS0_15gpu_kernel_implINS0_13AUnaryFunctorIN3c104HalfES5_bZZZNS0_23logical_xor_kernel_cudaERNS_14TensorIteratorEENKUlvE0_clEvENKUlvE6_clEvEUlS5_S5_E_EEEEvRNS_18TensorIteratorBaseERKT_EUliE_EEviT1_)
        /*00f0*/ 	.short	0x0380
        /*00f2*/ 	.short	0x0220


	//----- nvinfo : EIATTR_SW_WAR
	.align		4
.L_3154:
        /*00f4*/ 	.byte	0x04, 0x36
        /*00f6*/ 	.short	(.L_3156 - .L_3155)
.L_3155:
        /*00f8*/ 	.word	0x00000008
.L_3156:


//--------------------- .nv.info._ZN2at6native27unrolled_elementwise_kernelINS0_13AUnaryFunctorIN3c104HalfES4_bZZZNS0_23logical_xor_kernel_cudaERNS_14TensorIteratorEENKUlvE0_clEvENKUlvE6_clEvEUlS4_S4_E_EESt5arrayIPcLm2EELi4E23TrivialOffsetCalculatorILi1EjESF_NS0_6memory12LoadWithCastILi1EEENSG_13StoreWithCastILi1EEEEEviT_T0_T2_T3_T4_T5_ --------------------------
	.section	.nv.info._ZN2at6native27unrolled_elementwise_kernelINS0_13AUnaryFunctorIN3c104HalfES4_bZZZNS0_23logical_xor_kernel_cudaERNS_14TensorIteratorEENKUlvE0_clEvENKUlvE6_clEvEUlS4_S4_E_EESt5arrayIPcLm2EELi4E23TrivialOffsetCalculatorILi1EjESF_NS0_6memory12LoadWithCastILi1EEENSG_13StoreWithCastILi1EEEEEviT_T0_T2_T3_T4_T5_,"",@"SHT_CUDA_INFO"
	.sectionflags	@""
	.align	4


	//----- nvinfo : EIATTR_CUDA_API_VERSION
	.align		4
        /*0000*/ 	.byte	0x04, 0x37
        /*0002*/ 	.short	(.L_3158 - .L_3157)
.L_3157:
        /*0004*/ 	.word	0x00000082


	//----- nvinfo : EIATTR_KPARAM_INFO
	.align		4
.L_3158:
        /*0008*/ 	.byte	0x04, 0x17
        /*000a*/ 	.short	(.L_3160 - .L_3159)
.L_3159:
        /*000c*/ 	.word	0x00000000
        /*0010*/ 	.short	0x0006
        /*0012*/ 	.short	0x0024
        /*0014*/ 	.byte	0x00, 0xf0, 0x21, 0x00


	//----- nvinfo : EIATTR_KPARAM_INFO
	.align		4
.L_3160:
        /*0018*/ 	.byte	0x04, 0x17
        /*001a*/ 	.short	(.L_3162 - .L_3161)
.L_3161:
        /*001c*/ 	.word	0x00000000
        /*0020*/ 	.short	0x0005
        /*0022*/ 	.short	0x001c
        /*0024*/ 	.byte	0x00, 0xf0, 0x21, 0x00


	//----- nvinfo : EIATTR_KPARAM_INFO
	.align		4
.L_3162:
        /*0028*/ 	.byte	0x04, 0x17
        /*002a*/ 	.short	(.L_3164 - .L_3163)
.L_3163:
        /*002c*/ 	.word	0x00000000
        /*0030*/ 	.short	0x0004
        /*0032*/ 	.short	0x0019
        /*0034*/ 	.byte	0x00, 0xf0, 0x05, 0x00


	//----- nvinfo : EIATTR_KPARAM_INFO
	.align		4
.L_3164:
        /*0038*/ 	.byte	0x04, 0x17
        /*003a*/ 	.short	(.L_3166 - .L_3165)
.L_3165:
        /*003c*/ 	.word	0x00000000
        /*0040*/ 	.short	0x0003
        /*0042*/ 	.short	0x0018
        /*0044*/ 	.byte	0x00, 0xf0, 0x05, 0x00


	//----- nvinfo : EIATTR_KPARAM_INFO
	.align		4
.L_3166:
        /*0048*/ 	.byte	0x04, 0x17
        /*004a*/ 	.short	(.L_3168 - .L_3167)
.L_3167:
        /*004c*/ 	.word	0x00000000
        /*0050*/ 	.short	0x0002
        /*0052*/ 	.short	0x0008
        /*0054*/ 	.byte	0x00, 0xf0, 0x41, 0x00


	//----- nvinfo : EIATTR_KPARAM_INFO
	.align		4
.L_3168:
        /*0058*/ 	.byte	0x04, 0x17
        /*005a*/ 	.short	(.L_3170 - .L_3169)
.L_3169:
        /*005c*/ 	.word	0x00000000
        /*0060*/ 	.short	0x0001
        /*0062*/ 	.short	0x0004
        /*0064*/ 	.byte	0x00, 0xf0, 0x11, 0x00


	//----- nvinfo : EIATTR_KPARAM_INFO
	.align		4
.L_3170:
        /*0068*/ 	.byte	0x04, 0x17
        /*006a*/ 	.short	(.L_3172 - .L_3171)
.L_3171:
        /*006c*/ 	.word	0x00000000
        /*0070*/ 	.short	0x0000
        /*0072*/ 	.short	0x0000
        /*0074*/ 	.byte	0x00, 0xf0, 0x11, 0x00


	//----- nvinfo : EIATTR_SPARSE_MMA_MASK
	.align		4
.L_3172:
        /*0078*/ 	.byte	0x03, 0x50
        /*007a*/ 	.short	0x0000


	//----- nvinfo : EIATTR_MAXREG_COUNT
	.align		4
        /*007c*/ 	.byte	0x03, 0x1b
        /*007e*/ 	.short	0x00ff


	//----- nvinfo : EIATTR_EXTERNS
	.align		4
        /*0080*/ 	.byte	0x04, 0x0f
        /*0082*/ 	.short	(.L_3174 - .L_3173)


	//   ....[0]....
	.align		4
.L_3173:
        /*0084*/ 	.word	index@(__assertfail)


	//----- nvinfo : EIATTR_MERCURY_ISA_VERSION
	.align		4
.L_3174:
        /*0088*/ 	.byte	0x03, 0x5f
        /*008a*/ 	.short	0x0101


	//----- nvinfo : EIATTR_VRC_CTA_INIT_COUNT
	.align		4
        /*008c*/ 	.byte	0x02, 0x4a
	.zero		1
	.zero		1


	//----- nvinfo : EIATTR_SYSCALL_OFFSETS
	.align		4
        /*0090*/ 	.byte	0x04, 0x46
        /*0092*/ 	.short	(.L_3176 - .L_3175)


	//   ....[0]....
.L_3175:
        /*0094*/ 	.word	0x00001050


	//   ....[1]....
        /*0098*/ 	.word	0x00002280


	//   ....[2]....
        /*009c*/ 	.word	0x000033f0


	//   ....[3]....
        /*00a0*/ 	.word	0x00004480


	//   ....[4]....
        /*00a4*/ 	.word	0x00005660


	//   ....[5]....
        /*00a8*/ 	.word	0x000063f0


	//   ....[6]....
        /*00ac*/ 	.word	0x00007260


	//   ....[7]....
        /*00b0*/ 	.word	0x000080d0


	//----- nvinfo : EIATTR_EXIT_INSTR_OFFSETS
	.align		4
.L_3176:
        /*00b4*/ 	.byte	0x04, 0x1c
        /*00b6*/ 	.short	(.L_3178 - .L_3177)


	//   ....[0]....
.L_3177:
        /*00b8*/ 	.word	0x00007530


	//   ....[1]....
        /*00bc*/ 	.word	0x00007660


	//   ....[2]....
        /*00c0*/ 	.word	0x00007680


	//   ....[3]....
        /*00c4*/ 	.word	0x00007710


	//   ....[4]....
        /*00c8*/ 	.word	0x00007730


	//   ....[5]....
        /*00cc*/ 	.word	0x00007750


	//   ....[6]....
        /*00d0*/ 	.word	0x000077e0


	//   ....[7]....
        /*00d4*/ 	.word	0x00007820


	//   ....[8]....
        /*00d8*/ 	.word	0x000078c0


	//   ....[9]....
        /*00dc*/ 	.word	0x00007910


	//   ....[10]....
        /*00e0*/ 	.word	0x00007940


	//   ....[11]....
        /*00e4*/ 	.word	0x00007a00


	//   ....[12]....
        /*00e8*/ 	.word	0x00007b70


	//   ....[13]....
        /*00ec*/ 	.word	0x00007ce0


	//   ....[14]....
        /*00f0*/ 	.word	0x00007e40


	//   ....[15]....
        /*00f4*/ 	.word	0x00007e70


	//   ....[16]....
        /*00f8*/ 	.word	0x00007e90


	//   ....[17]....
        /*00fc*/ 	.word	0x00007f30


	//   ....[18]....
        /*0100*/ 	.word	0x00007f70


	//   ....[19]....
        /*0104*/ 	.word	0x000080e0


	//   ....[20]....
        /*0108*/ 	.word	0x000081f0


	//   ....[21]....
        /*010c*/ 	.word	0x00008330


	//   ....[22]....
        /*0110*/ 	.word	0x00008370


	//----- nvinfo : EIATTR_MAX_THREADS
	.align		4
.L_3178:
        /*0114*/ 	.byte	0x04, 0x05
        /*0116*/ 	.short	(.L_3180 - .L_3179)
.L_3179:
        /*0118*/ 	.word	0x00000080
        /*011c*/ 	.word	0x00000001
        /*0120*/ 	.word	0x00000001


	//----- nvinfo : EIATTR_CRS_STACK_SIZE
	.align		4
.L_3180:
        /*0124*/ 	.byte	0x04, 0x1e
        /*0126*/ 	.short	(.L_3182 - .L_3181)
.L_3181:
        /*0128*/ 	.word	0x00000000


	//----- nvinfo : EIATTR_CBANK_PARAM_SIZE
	.align		4
.L_3182:
        /*012c*/ 	.byte	0x03, 0x19
        /*012e*/ 	.short	0x002c


	//----- nvinfo : EIATTR_PARAM_CBANK
	.align		4
        /*0130*/ 	.byte	0x04, 0x0a
        /*0132*/ 	.short	(.L_3184 - .L_3183)
	.align		4
.L_3183:
        /*0134*/ 	.word	index@(.nv.constant0._ZN2at6native27unrolled_elementwise_kernelINS0_13AUnaryFunctorIN3c104HalfES4_bZZZNS0_23logical_xor_kernel_cudaERNS_14TensorIteratorEENKUlvE0_clEvENKUlvE6_clEvEUlS4_S4_E_EESt5arrayIPcLm2EELi4E23TrivialOffsetCalculatorILi1EjESF_NS0_6memory12LoadWithCastILi1EEENSG_13StoreWithCastILi1EEEEEviT_T0_T2_T3_T4_T5_)
        /*0138*/ 	.short	0x0380
        /*013a*/ 	.short	0x002c


	//----- nvinfo : EIATTR_SW_WAR
	.align		4
.L_3184:
        /*013c*/ 	.byte	0x04, 0x36
        /*013e*/ 	.short	(.L_3186 - .L_3185)
.L_3185:
        /*0140*/ 	.word	0x00000008
.L_3186:


//--------------------- .nv.info._ZN2at6native18elementwise_kernelILi128ELi4EZNS0_22gpu_kernel_impl_nocastINS0_13AUnaryFunctorIN3c104HalfES5_bZZZNS0_23logical_xor_kernel_cudaERNS_14TensorIteratorEENKUlvE0_clEvENKUlvE6_clEvEUlS5_S5_E_EEEEvRNS_18TensorIteratorBaseERKT_EUliE_EEviT1_ --------------------------
	.section	.nv.info._ZN2at6native18elementwise_kernelILi128ELi4EZNS0_22gpu_kernel_impl_nocastINS0_13AUnaryFunctorIN3c104HalfES5_bZZZNS0_23logical_xor_kernel_cudaERNS_14TensorIteratorEENKUlvE0_clEvENKUlvE6_clEvEUlS5_S5_E_EEEEvRNS_18TensorIteratorBaseERKT_EUliE_EEviT1_,"",@"SHT_CUDA_INFO"
	.sectionflags	@""
	.align	4


	//----- nvinfo : EIATTR_CUDA_API_VERSION
	.align		4
        /*0000*/ 	.byte	0x04, 0x37
        /*0002*/ 	.short	(.L_3188 - .L_3187)
.L_3187:
        /*0004*/ 	.word	0x00000082


	//----- nvinfo : EIATTR_KPARAM_INFO
	.align		4
.L_3188:
        /*0008*/ 	.byte	0x04, 0x17
        /*000a*/ 	.short	(.L_3190 - .L_3189)
.L_3189:
        /*000c*/ 	.word	0x00000000
        /*0010*/ 	.short	0x0001
        /*0012*/ 	.short	0x0008
        /*0014*/ 	.byte	0x00, 0xf0, 0x61, 0x08


	//----- nvinfo : EIATTR_KPARAM_INFO
	.align		4
.L_3190:
        /*0018*/ 	.byte	0x04, 0x17
        /*001a*/ 	.short	(.L_3192 - .L_3191)
.L_3191:
        /*001c*/ 	.word	0x00000000
        /*0020*/ 	.short	0x0000
        /*0022*/ 	.short	0x0000
        /*0024*/ 	.byte	0x00, 0xf0, 0x11, 0x00


	//----- nvinfo : EIATTR_SPARSE_MMA_MASK
	.align		4
.L_3192:
        /*0028*/ 	.byte	0x03, 0x50
        /*002a*/ 	.short	0x0000


	//----- nvinfo : EIATTR_MAXREG_COUNT
	.align		4
        /*002c*/ 	.byte	0x03, 0x1b
        /*002e*/ 	.short	0x0080


	//----- nvinfo : EIATTR_MERCURY_ISA_VERSION
	.align		4
        /*0030*/ 	.byte	0x03, 0x5f
        /*0032*/ 	.short	0x0101


	//----- nvinfo : EIATTR_VRC_CTA_INIT_COUNT
	.align		4
        /*0034*/ 	.byte	0x02, 0x4a
	.zero		1
	.zero		1


	//----- nvinfo : EIATTR_EXIT_INSTR_OFFSETS
	.align		4
        /*0038*/ 	.byte	0x04, 0x1c
        /*003a*/ 	.short	(.L_3194 - .L_3193)


	//   ....[0]....
.L_3193:
        /*003c*/ 	.word	0x000003c0


	//   ....[1]....
        /*0040*/ 	.word	0x00000480


	//   ....[2]....
        /*0044*/ 	.word	0x00004060


	//   ....[3]....
        /*0048*/ 	.word	0x000053f0


	//----- nvinfo : EIATTR_MAX_THREADS
	.align		4
.L_3194:
        /*004c*/ 	.byte	0x04, 0x05
        /*004e*/ 	.short	(.L_3196 - .L_3195)
.L_3195:
        /*0050*/ 	.word	0x00000080
        /*0054*/ 	.word	0x00000001
        /*0058*/ 	.word	0x00000001


	//----- nvinfo : EIATTR_CRS_STACK_SIZE
	.align		4
.L_3196:
        /*005c*/ 	.byte	0x04, 0x1e
        /*005e*/ 	.short	(.L_3198 - .L_3197)
.L_3197:
        /*0060*/ 	.word	0x00000000


	//----- nvinfo : EIATTR_CBANK_PARAM_SIZE
	.align		4
.L_3198:
        /*0064*/ 	.byte	0x03, 0x19
        /*0066*/ 	.short	0x0220


	//----- nvinfo : EIATTR_PARAM_CBANK
	.align		4
        /*0068*/ 	.byte	0x04, 0x0a
        /*006a*/ 	.short	(.L_3200 - .L_3199)
	.align		4
.L_3199:
        /*006c*/ 	.word	index@(.nv.constant0._ZN2at6native18elementwise_kernelILi128ELi4EZNS0_22gpu_kernel_impl_nocastINS0_13AUnaryFunctorIN3c104HalfES5_bZZZNS0_23logical_xor_kernel_cudaERNS_14TensorIteratorEENKUlvE0_clEvENKUlvE6_clEvEUlS5_S5_E_EEEEvRNS_18TensorIteratorBaseERKT_EUliE_EEviT1_)
        /*0070*/ 	.short	0x0380
        /*0072*/ 	.short	0x0220


	//----- nvinfo : EIATTR_SW_WAR
	.align		4
.L_3200:
        /*0074*/ 	.byte	0x04, 0x36
        /*0076*/ 	.short	(.L_3202 - .L_3201)
.L_3201:
        /*0078*/ 	.word	0x00000008
.L_3202:


//--------------------- .nv.info._ZN2at6native27unrolled_elementwise_kernelINS0_13AUnaryFunctorIN3c104HalfES4_bZZZNS0_23logical_xor_kernel_cudaERNS_14TensorIteratorEENKUlvE0_clEvENKUlvE6_clEvEUlS4_S4_E_EESt5arrayIPcLm2EELi4E23TrivialOffsetCalculatorILi1EjESF_NS0_6memory15LoadWithoutCastENSG_16StoreWithoutCastEEEviT_T0_T2_T3_T4_T5_ --------------------------
	.section	.nv.info._ZN2at6native27unrolled_elementwise_kernelINS0_13AUnaryFunctorIN3c104HalfES4_bZZZNS0_23logical_xor_kernel_cudaERNS_14TensorIteratorEENKUlvE0_clEvENKUlvE6_clEvEUlS4_S4_E_EESt5arrayIPcLm2EELi4E23TrivialOffsetCalculatorILi1EjESF_NS0_6memory15LoadWithoutCastENSG_16StoreWithoutCastEEEviT_T0_T2_T3_T4_T5_,"",@"SHT_CUDA_INFO"
	.sectionflags	@""
	.align	4


	//----- nvinfo : EIATTR_CUDA_API_VERSION
	.align		4
        /*0000*/ 	.byte	0x04, 0x37
        /*0002*/ 	.short	(.L_3204 - .L_3203)
.L_3203:
        /*0004*/ 	.word	0x00000082


	//----- nvinfo : EIATTR_KPARAM_INFO
	.align		4
.L_3204:
        /*0008*/ 	.byte	0x04, 0x17
        /*000a*/ 	.short	(.L_3206 - .L_3205)
.L_3205:
        /*000c*/ 	.word	0x00000000
        /*0010*/ 	.short	0x0006
        /*0012*/ 	.short	0x001b
        /*0014*/ 	.byte	0x00, 0xf0, 0x05, 0x00


	//----- nvinfo : EIATTR_KPARAM_INFO
	.align		4
.L_3206:
        /*0018*/ 	.byte	0x04, 0x17
        /*001a*/ 	.short	(.L_3208 - .L_3207)
.L_3207:
        /*001c*/ 	.word	0x00000000
        /*0020*/ 	.short	0x0005
        /*0022*/ 	.short	0x001a
        /*0024*/ 	.byte	0x00, 0xf0, 0x05, 0x00


	//----- nvinfo : EIATTR_KPARAM_INFO
	.align		4
.L_3208:
        /*0028*/ 	.byte	0x04, 0x17
        /*002a*/ 	.short	(.L_3210 - .L_3209)
.L_3209:
        /*002c*/ 	.word	0x00000000
        /*0030*/ 	.short	0x0004
        /*0032*/ 	.short	0x0019
        /*0034*/ 	.byte	0x00, 0xf0, 0x05, 0x00


	//----- nvinfo : EIATTR_KPARAM_INFO
	.align		4
.L_3210:
        /*0038*/ 	.byte	0x04, 0x17
        /*003a*/ 	.short	(.L_3212 - .L_3211)
.L_3211:
        /*003c*/ 	.word	0x00000000
        /*0040*/ 	.short	0x0003
        /*0042*/ 	.short	0x0018
        /*0044*/ 	.byte	0x00, 0xf0, 0x05, 0x00


	//----- nvinfo : EIATTR_KPARAM_INFO
	.align		4
.L_3212:
        /*0048*/ 	.byte	0x04, 0x17
        /*004a*/ 	.short	(.L_3214 - .L_3213)
.L_3213:
        /*004c*/ 	.word	0x00000000
        /*0050*/ 	.short	0x0002
        /*0052*/ 	.short	0x0008
        /*0054*/ 	.byte	0x00, 0xf0, 0x41, 0x00


	//----- nvinfo : EIATTR_KPARAM_INFO
	.align		4
.L_3214:
        /*0058*/ 	.byte	0x04, 0x17
        /*005a*/ 	.short	(.L_3216 - .L_3215)
.L_3215:
        /*005c*/ 	.word	0x00000000
        /*0060*/ 	.short	0x0001
        /*0062*/ 	.short	0x0004
        /*0064*/ 	.byte	0x00, 0xf0, 0x11, 0x00


	//----- nvinfo : EIATTR_KPARAM_INFO
	.align		4
.L_3216:
        /*0068*/ 	.byte	0x04, 0x17
        /*006a*/ 	.short	(.L_3218 - .L_3217)
.L_3217:
        /*006c*/ 	.word	0x00000000
        /*0070*/ 	.short	0x0000
        /*0072*/ 	.short	0x0000
        /*0074*/ 	.byte	0x00, 0xf0, 0x11, 0x00


	//----- nvinfo : EIATTR_SPARSE_MMA_MASK
	.align		4
.L_3218:
        /*0078*/ 	.byte	0x03, 0x50
        /*007a*/ 	.short	0x0000


	//----- nvinfo : EIATTR_MAXREG_COUNT
	.align		4
        /*007c*/ 	.byte	0x03, 0x1b
        /*007e*/ 	.short	0x00ff


	//----- nvinfo : EIATTR_MERCURY_ISA_VERSION
	.align		4
        /*0080*/ 	.byte	0x03, 0x5f
        /*0082*/ 	.short	0x0101


	//----- nvinfo : EIATTR_VRC_CTA_INIT_COUNT
	.align		4
        /*0084*/ 	.byte	0x02, 0x4a
	.zero		1
	.zero		1


	//----- nvinfo : EIATTR_EXIT_INSTR_OFFSETS
	.align		4
        /*0088*/ 	.byte	0x04, 0x1c
        /*008a*/ 	.short	(.L_3220 - .L_3219)


	//   ....[0]....
.L_3219:
        /*008c*/ 	.word	0x00000560


	//   ....[1]....
        /*0090*/ 	.word	0x00000620


	//----- nvinfo : EIATTR_MAX_THREADS
	.align		4
.L_3220:
        /*0094*/ 	.byte	0x04, 0x05
        /*0096*/ 	.short	(.L_3222 - .L_3221)
.L_3221:
        /*0098*/ 	.word	0x00000080
        /*009c*/ 	.word	0x00000001
        /*00a0*/ 	.word	0x00000001


	//----- nvinfo : EIATTR_CRS_STACK_SIZE
	.align		4
.L_3222:
        /*00a4*/ 	.byte	0x04, 0x1e
        /*00a6*/ 	.short	(.L_3224 - .L_3223)
.L_3223:
        /*00a8*/ 	.word	0x00000000


	//----- nvinfo : EIATTR_CBANK_PARAM_SIZE
	.align		4
.L_3224:
        /*00ac*/ 	.byte	0x03, 0x19
        /*00ae*/ 	.short	0x001c


	//----- nvinfo : EIATTR_PARAM_CBANK
	.align		4
        /*00b0*/ 	.byte	0x04, 0x0a
        /*00b2*/ 	.short	(.L_3226 - .L_3225)
	.align		4
.L_3225:
        /*00b4*/ 	.word	index@(.nv.constant0._ZN2at6native27unrolled_elementwise_kernelINS0_13AUnaryFunctorIN3c104HalfES4_bZZZNS0_23logical_xor_kernel_cudaERNS_14TensorIteratorEENKUlvE0_clEvENKUlvE6_clEvEUlS4_S4_E_EESt5arrayIPcLm2EELi4E23TrivialOffsetCalculatorILi1EjESF_NS0_6memory15LoadWithoutCastENSG_16StoreWithoutCastEEEviT_T0_T2_T3_T4_T5_)
        /*00b8*/ 	.short	0x0380
        /*00ba*/ 	.short	0x001c


	//----- nvinfo : EIATTR_SW_WAR
	.align		4
.L_3226:
        /*00bc*/ 	.byte	0x04, 0x36
        /*00be*/ 	.short	(.L_3228 - .L_3227)
.L_3227:
        /*00c0*/ 	.word	0x00000008
.L_3228:


//--------------------- .nv.info._ZN2at6native29vectorized_elementwise_kernelILi2ENS0_13AUnaryFunctorIN3c104HalfES4_bZZZNS0_23logical_xor_kernel_cudaERNS_14TensorIteratorEENKUlvE0_clEvENKUlvE6_clEvEUlS4_S4_E_EESt5arrayIPcLm2EEEEviT0_T1_ --------------------------
	.section	.nv.info._ZN2at6native29vectorized_elementwise_kernelILi2ENS0_13AUnaryFunctorIN3c104HalfES4_bZZZNS0_23logical_xor_kernel_cudaERNS_14TensorIteratorEENKUlvE0_clEvENKUlvE6_clEvEUlS4_S4_E_EESt5arrayIPcLm2EEEEviT0_T1_,"",@"SHT_CUDA_INFO"
	.sectionflags	@""
	.align	4


	//----- nvinfo : EIATTR_CUDA_API_VERSION
	.align		4
        /*0000*/ 	.byte	0x04, 0x37
        /*0002*/ 	.short	(.L_3230 - .L_3229)
.L_3229:
        /*0004*/ 	.word	0x00000082


	//----- nvinfo : EIATTR_KPARAM_INFO
	.align		4
.L_3230:
        /*0008*/ 	.byte	0x04, 0x17
        /*000a*/ 	.short	(.L_3232 - .L_3231)
.L_3231:
        /*000c*/ 	.word	0x00000000
        /*0010*/ 	.short	0x0002
        /*0012*/ 	.short	0x0008
        /*0014*/ 	.byte	0x00, 0xf0, 0x41, 0x00


	//----- nvinfo : EIATTR_KPARAM_INFO
	.align		4
.L_3232:
        /*0018*/ 	.byte	0x04, 0x17
        /*001a*/ 	.short	(.L_3234 - .L_3233)
.L_3233:
        /*001c*/ 	.word	0x00000000
        /*0020*/ 	.short	0x0001
        /*0022*/ 	.short	0x0004
        /*0024*/ 	.byte	0x00, 0xf0, 0x11, 0x00


	//----- nvinfo : EIATTR_KPARAM_INFO
	.align		4
.L_3234:
        /*0028*/ 	.byte	0x04, 0x17
        /*002a*/ 	.short	(.L_3236 - .L_3235)
.L_3235:
        /*002c*/ 	.word	0x00000000
        /*0030*/ 	.short	0x0000
        /*0032*/ 	.short	0x0000
        /*0034*/ 	.byte	0x00, 0xf0, 0x11, 0x00


	//----- nvinfo : EIATTR_SPARSE_MMA_MASK
	.align		4
.L_3236:
        /*0038*/ 	.byte	0x03, 0x50
        /*003a*/ 	.short	0x0000


	//----- nvinfo : EIATTR_MAXREG_COUNT
	.align		4
        /*003c*/ 	.byte	0x03, 0x1b
        /*003e*/ 	.short	0x00ff


	//----- nvinfo : EIATTR_MERCURY_ISA_VERSION
	.align		4
        /*0040*/ 	.byte	0x03, 0x5f
        /*0042*/ 	.short	0x0101


	//----- nvinfo : EIATTR_VRC_CTA_INIT_COUNT
	.align		4
        /*0044*/ 	.byte	0x02, 0x4a
	.zero		1
	.zero		1


	//----- nvinfo : EIATTR_EXIT_INSTR_OFFSETS
	.align		4
        /*0048*/ 	.byte	0x04, 0x1c
        /*004a*/ 	.short	(.L_3238 - .L_3237)


	//   ....[0]....
.L_3237:
        /*004c*/ 	.word	0x00000c60


	//   ....[1]....
        /*0050*/ 	.word	0x00000cc0


	//   ....[2]....
        /*0054*/ 	.word	0x00001040


	//----- nvinfo : EIATTR_MAX_THREADS
	.align		4
.L_3238:
        /*0058*/ 	.byte	0x04, 0x05
        /*005a*/ 	.short	(.L_3240 - .L_3239)
.L_3239:
        /*005c*/ 	.word	0x00000080
        /*0060*/ 	.word	0x00000001
        /*0064*/ 	.word	0x00000001


	//----- nvinfo : EIATTR_CRS_STACK_SIZE
	.align		4
.L_3240:
        /*0068*/ 	.byte	0x04, 0x1e
        /*006a*/ 	.short	(.L_3242 - .L_3241)
.L_3241:
        /*006c*/ 	.word	0x00000000


	//----- nvinfo : EIATTR_CBANK_PARAM_SIZE
	.align		4
.L_3242:
        /*0070*/ 	.byte	0x03, 0x19
        /*0072*/ 	.short	0x0018


	//----- nvinfo : EIATTR_PARAM_CBANK
	.align		4
        /*0074*/ 	.byte	0x04, 0x0a
        /*0076*/ 	.short	(.L_3244 - .L_3243)
	.align		4
.L_3243:
        /*0078*/ 	.word	index@(.nv.constant0._ZN2at6native29vectorized_elementwise_kernelILi2ENS0_13AUnaryFunctorIN3c104HalfES4_bZZZNS0_23logical_xor_kernel_cudaERNS_14TensorIteratorEENKUlvE0_clEvENKUlvE6_clEvEUlS4_S4_E_EESt5arrayIPcLm2EEEEviT0_T1_)
        /*007c*/ 	.short	0x0380
        /*007e*/ 	.short	0x0018


	//----- nvinfo : EIATTR_SW_WAR
	.align		4
.L_3244:
        /*0080*/ 	.byte	0x04, 0x36
        /*0082*/ 	.short	(.L_3246 - .L_3245)
.L_3245:
        /*0084*/ 	.word	0x00000008
.L_3246:


//--------------------- .nv.info._ZN2at6native29vectorized_elementwise_kernelILi4ENS0_13AUnaryFunctorIN3c104HalfES4_bZZZNS0_23logical_xor_kernel_cudaERNS_14TensorIteratorEENKUlvE0_clEvENKUlvE6_clEvEUlS4_S4_E_EESt5arrayIPcLm2EEEEviT0_T1_ --------------------------
	.section	.nv.info._ZN2at6native29vectorized_elementwise_kernelILi4ENS0_13AUnaryFunctorIN3c104HalfES4_bZZZNS0_23logical_xor_kernel_cudaERNS_14TensorIteratorEENKUlvE0_clEvENKUlvE6_clEvEUlS4_S4_E_EESt5arrayIPcLm2EEEEviT0_T1_,"",@"SHT_CUDA_INFO"
	.sectionflags	@""
	.align	4


	//----- nvinfo : EIATTR_CUDA_API_VERSION
	.align		4
        /*0000*/ 	.byte	0x04, 0x37
        /*0002*/ 	.short	(.L_3248 - .L_3247)
.L_3247:
        /*0004*/ 	.word	0x00000082


	//----- nvinfo : EIATTR_KPARAM_INFO
	.align		4
.L_3248:
        /*0008*/ 	.byte	0x04, 0x17
        /*000a*/ 	.short	(.L_3250 - .L_3249)
.L_3249:
        /*000c*/ 	.word	0x00000000
        /*0010*/ 	.short	0x0002
        /*0012*/ 	.short	0x0008
        /*0014*/ 	.byte	0x00, 0xf0, 0x41, 0x00


	//----- nvinfo : EIATTR_KPARAM_INFO
	.align		4
.L_3250:
        /*0018*/ 	.byte	0x04, 0x17
        /*001a*/ 	.short	(.L_3252 - .L_3251)
.L_3251:
        /*001c*/ 	.word	0x00000000
        /*0020*/ 	.short	0x0001
        /*0022*/ 	.short	0x0004
        /*0024*/ 	.byte	0x00, 0xf0, 0x11, 0x00


	//----- nvinfo : EIATTR_KPARAM_INFO
	.align		4
.L_3252:
        /*0028*/ 	.byte	0x04, 0x17
        /*002a*/ 	.short	(.L_3254 - .L_3253)
.L_3253:
        /*002c*/ 	.word	0x00000000
        /*0030*/ 	.short	0x0000
        /*0032*/ 	.short	0x0000
        /*0034*/ 	.byte	0x00, 0xf0, 0x11, 0x00


	//----- nvinfo : EIATTR_SPARSE_MMA_MASK
	.align		4
.L_3254:
        /*0038*/ 	.byte	0x03, 0x50
        /*003a*/ 	.short	0x0000


	//----- nvinfo : EIATTR_MAXREG_COUNT
	.align		4
        /*003c*/ 	.byte	0x03, 0x1b
        /*003e*/ 	.short	0x00ff


	//----- nvinfo : EIATTR_MERCURY_ISA_VERSION
	.align		4
        /*0040*/ 	.byte	0x03, 0x5f
        /*0042*/ 	.short	0x0101


	//----- nvinfo : EIATTR_VRC_CTA_INIT_COUNT
	.align		4
        /*0044*/ 	.byte	0x02, 0x4a
	.zero		1
	.zero		1


	//----- nvinfo : EIATTR_EXIT_INSTR_OFFSETS
	.align		4
        /*0048*/ 	.byte	0x04, 0x1c
        /*004a*/ 	.short	(.L_3256 - .L_3255)


	//   ....[0]....
.L_3255:
        /*004c*/ 	.word	0x00000c60


	//   ....[1]....
        /*0050*/ 	.word	0x00000cc0


	//   ....[2]....
        /*0054*/ 	.word	0x00001020


	//----- nvinfo : EIATTR_MAX_THREADS
	.align		4
.L_3256:
        /*0058*/ 	.byte	0x04, 0x05
        /*005a*/ 	.short	(.L_3258 - .L_3257)
.L_3257:
        /*005c*/ 	.word	0x00000080
        /*0060*/ 	.word	0x00000001
        /*0064*/ 	.word	0x00000001


	//----- nvinfo : EIATTR_CRS_STACK_SIZE
	.align		4
.L_3258:
        /*0068*/ 	.byte	0x04, 0x1e
        /*006a*/ 	.short	(.L_3260 - .L_3259)
.L_3259:
        /*006c*/ 	.word	0x00000000


	//----- nvinfo : EIATTR_CBANK_PARAM_SIZE
	.align		4
.L_3260:
        /*0070*/ 	.byte	0x03, 0x19
        /*0072*/ 	.short	0x0018


	//----- nvinfo : EIATTR_PARAM_CBANK
	.align		4
        /*0074*/ 	.byte	0x04, 0x0a
        /*0076*/ 	.short	(.L_3262 - .L_3261)
	.align		4
.L_3261:
        /*0078*/ 	.word	index@(.nv.constant0._ZN2at6native29vectorized_elementwise_kernelILi4ENS0_13AUnaryFunctorIN3c104HalfES4_bZZZNS0_23logical_xor_kernel_cudaERNS_14TensorIteratorEENKUlvE0_clEvENKUlvE6_clEvEUlS4_S4_E_EESt5arrayIPcLm2EEEEviT0_T1_)
        /*007c*/ 	.short	0x0380
        /*007e*/ 	.short	0x0018


	//----- nvinfo : EIATTR_SW_WAR
	.align		4
.L_3262:
        /*0080*/ 	.byte	0x04, 0x36
        /*0082*/ 	.short	(.L_3264 - .L_3263)
.L_3263:
        /*0084*/ 	.word	0x00000008
.L_3264:


//--------------------- .nv.info._ZN2at6native29vectorized_elementwise_kernelILi8ENS0_13AUnaryFunctorIN3c104HalfES4_bZZZNS0_23logical_xor_kernel_cudaERNS_14TensorIteratorEENKUlvE0_clEvENKUlvE6_clEvEUlS4_S4_E_EESt5arrayIPcLm2EEEEviT0_T1_ --------------------------
	.section	.nv.info._ZN2at6native29vectorized_elementwise_kernelILi8ENS0_13AUnaryFunctorIN3c104HalfES4_bZZZNS0_23logical_xor_kernel_cudaERNS_14TensorIteratorEENKUlvE0_clEvENKUlvE6_clEvEUlS4_S4_E_EESt5arrayIPcLm2EEEEviT0_T1_,"",@"SHT_CUDA_INFO"
	.sectionflags	@""
	.align	4


	//----- nvinfo : EIATTR_CUDA_API_VERSION
	.align		4
        /*0000*/ 	.byte	0x04, 0x37
        /*0002*/ 	.short	(.L_3266 - .L_3265)
.L_3265:
        /*0004*/ 	.word	0x00000082


	//----- nvinfo : EIATTR_KPARAM_INFO
	.align		4
.L_3266:
        /*0008*/ 	.byte	0x04, 0x17
        /*000a*/ 	.short	(.L_3268 - .L_3267)
.L_3267:
        /*000c*/ 	.word	0x00000000
        /*0010*/ 	.short	0x0002
        /*0012*/ 	.short	0x0008
        /*0014*/ 	.byte	0x00, 0xf0, 0x41, 0x00


	//----- nvinfo : EIATTR_KPARAM_INFO
	.align		4
.L_3268:
        /*0018*/ 	.byte	0x04, 0x17
        /*001a*/ 	.short	(.L_3270 - .L_3269)
.L_3269:
        /*001c*/ 	.word	0x00000000
        /*0020*/ 	.short	0x0001
        /*0022*/ 	.short	0x0004
        /*0024*/ 	.byte	0x00, 0xf0, 0x11, 0x00


	//----- nvinfo : EIATTR_KPARAM_INFO
	.align		4
.L_3270:
        /*0028*/ 	.byte	0x04, 0x17
        /*002a*/ 	.short	(.L_3272 - .L_3271)
.L_3271:
        /*002c*/ 	.word	0x00000000
        /*0030*/ 	.short	0x0000
        /*0032*/ 	.short	0x0000
        /*0034*/ 	.byte	0x00, 0xf0, 0x11, 0x00


	//----- nvinfo : EIATTR_SPARSE_MMA_MASK
	.align		4
.L_3272:
        /*0038*/ 	.byte	0x03, 0x50
        /*003a*/ 	.short	0x0000


	//----- nvinfo : EIATTR_MAXREG_COUNT
	.align		4
        /*003c*/ 	.byte	0x03, 0x1b
        /*003e*/ 	.short	0x00ff


	//----- nvinfo : EIATTR_MERCURY_ISA_VERSION
	.align		4
        /*0040*/ 	.byte	0x03, 0x5f
        /*0042*/ 	.short	0x0101


	//----- nvinfo : EIATTR_VRC_CTA_INIT_COUNT
	.align		4
        /*0044*/ 	.byte	0x02, 0x4a
	.zero		1
	.zero		1


	//----- nvinfo : EIATTR_EXIT_INSTR_OFFSETS
	.align		4
        /*0048*/ 	.byte	0x04, 0x1c
        /*004a*/ 	.short	(.L_3274 - .L_3273)


	//   ....[0]....
.L_3273:
        /*004c*/ 	.word	0x00000010


	//----- nvinfo : EIATTR_MAX_THREADS
	.align		4
.L_3274:
        /*0050*/ 	.byte	0x04, 0x05
        /*0052*/ 	.short	(.L_3276 - .L_3275)
.L_3275:
        /*0054*/ 	.word	0x00000080
        /*0058*/ 	.word	0x00000001
        /*005c*/ 	.word	0x00000001


	//----- nvinfo : EIATTR_CBANK_PARAM_SIZE
	.align		4
.L_3276:
        /*0060*/ 	.byte	0x03, 0x19
        /*0062*/ 	.short	0x0018


	//----- nvinfo : EIATTR_PARAM_CBANK
	.align		4
        /*0064*/ 	.byte	0x04, 0x0a
        /*0066*/ 	.short	(.L_3278 - .L_3277)
	.align		4
.L_3277:
        /*0068*/ 	.word	index@(.nv.constant0._ZN2at6native29vectorized_elementwise_kernelILi8ENS0_13AUnaryFunctorIN3c104HalfES4_bZZZNS0_23logical_xor_kernel_cudaERNS_14TensorIteratorEENKUlvE0_clEvENKUlvE6_clEvEUlS4_S4_E_EESt5arrayIPcLm2EEEEviT0_T1_)
        /*006c*/ 	.short	0x0380
        /*006e*/ 	.short	0x0018


	//----- nvinfo : EIATTR_SW_WAR
	.align		4
.L_3278:
        /*0070*/ 	.byte	0x04, 0x36
        /*0072*/ 	.short	(.L_3280 - .L_3279)
.L_3279:
        /*0074*/ 	.word	0x00000008
.L_3280:


//--------------------- .nv.info._ZN2at6native18elementwise_kernelILi128ELi4EZNS0_15gpu_kernel_implINS0_13BinaryFunctorIN3c104HalfES5_bZZZNS0_23logical_xor_kernel_cudaERNS_14TensorIteratorEENKUlvE0_clEvENKUlvE6_clEvEUlS5_S5_E_EEEEvRNS_18TensorIteratorBaseERKT_EUliE_EEviT1_ --------------------------
	.section	.nv.info._ZN2at6native18elementwise_kernelILi128ELi4EZNS0_15gpu_kernel_implINS0_13BinaryFunctorIN3c104HalfES5_bZZZNS0_23logical_xor_kernel_cudaERNS_14TensorIteratorEENKUlvE0_clEvENKUlvE6_clEvEUlS5_S5_E_EEEEvRNS_18TensorIteratorBaseERKT_EUliE_EEviT1_,"",@"SHT_CUDA_INFO"
	.sectionflags	@""
	.align	4


	//----- nvinfo : EIATTR_CUDA_API_VERSION
	.align		4
        /*0000*/ 	.byte	0x04, 0x37
        /*0002*/ 	.short	(.L_3282 - .L_3281)
.L_3281:
        /*0004*/ 	.word	0x00000082


	//----- nvinfo : EIATTR_KPARAM_INFO
	.align		4
.L_3282:
        /*0008*/ 	.byte	0x04, 0x17
        /*000a*/ 	.short	(.L_3284 - .L_3283)
.L_3283:
        /*000c*/ 	.word	0x00000000
        /*0010*/ 	.short	0x0001
        /*0012*/ 	.short	0x0008
        /*0014*/ 	.byte	0x00, 0xf0, 0x21, 0x0a


	//----- nvinfo : EIATTR_KPARAM_INFO
	.align		4
.L_3284:
        /*0018*/ 	.byte	0x04, 0x17
        /*001a*/ 	.short	(.L_3286 - .L_3285)
.L_3285:
        /*001c*/ 	.word	0x00000000
        /*0020*/ 	.short	0x0000
        /*0022*/ 	.short	0x0000
        /*0024*/ 	.byte	0x00, 0xf0, 0x11, 0x00


	//----- nvinfo : EIATTR_SPARSE_MMA_MASK
	.align		4
.L_3286:
        /*0028*/ 	.byte	0x03, 0x50
        /*002a*/ 	.short	0x0000


	//----- nvinfo : EIATTR_MAXREG_COUNT
	.align		4
        /*002c*/ 	.byte	0x03, 0x1b
        /*002e*/ 	.short	0x0080


	//----- nvinfo : EIATTR_EXTERNS
	.align		4
        /*0030*/ 	.byte	0x04, 0x0f
        /*0032*/ 	.short	(.L_3288 - .L_3287)


	//   ....[0]....
	.align		4
.L_3287:
        /*0034*/ 	.word	index@(__assertfail)


	//----- nvinfo : EIATTR_MERCURY_ISA_VERSION
	.align		4
.L_3288:
        /*0038*/ 	.byte	0x03, 0x5f
        /*003a*/ 	.short	0x0101


	//----- nvinfo : EIATTR_VRC_CTA_INIT_COUNT
	.align		4
        /*003c*/ 	.byte	0x02, 0x4a
	.zero		1
	.zero		1


	//----- nvinfo : EIATTR_SYSCALL_OFFSETS
	.align		4
        /*0040*/ 	.byte	0x04, 0x46
        /*0042*/ 	.short	(.L_3290 - .L_3289)


	//   ....[0]....
.L_3289:
        /*0044*/ 	.word	0x00002680


	//   ....[1]....
        /*0048*/ 	.word	0x00003680


	//   ....[2]....
        /*004c*/ 	.word	0x00004410


	//   ....[3]....
        /*0050*/ 	.word	0x00006c00


	//   ....[4]....
        /*0054*/ 	.word	0x00007bf0


	//   ....[5]....
        /*0058*/ 	.word	0x000087d0


	//   ....[6]....
        /*005c*/ 	.word	0x0000b0b0


	//   ....[7]....
        /*0060*/ 	.word	0x0000c0a0


	//   ....[8]....
        /*0064*/ 	.word	0x0000cc80


	//   ....[9]....
        /*0068*/ 	.word	0x0000f580


	//   ....[10]....
        /*006c*/ 	.word	0x00010570


	//   ....[11]....
        /*0070*/ 	.word	0x00011110


	//----- nvinfo : EIATTR_EXIT_INSTR_OFFSETS
	.align		4
.L_3290:
        /*0074*/ 	.byte	0x04, 0x1c
        /*0076*/ 	.short	(.L_3292 - .L_3291)


	//   ....[0]....
.L_3291:
        /*0078*/ 	.word	0x0000cf10


	//   ....[1]....
        /*007c*/ 	.word	0x00010730


	//   ....[2]....
        /*0080*/ 	.word	0x00010750


	//   ....[3]....
        /*0084*/ 	.word	0x000107e0


	//   ....[4]....
        /*0088*/ 	.word	0x00010800


	//   ....[5]....
        /*008c*/ 	.word	0x00010820


	//   ....[6]....
        /*0090*/ 	.word	0x000108b0


	//   ....[7]....
        /*0094*/ 	.word	0x000108f0


	//   ....[8]....
        /*0098*/ 	.word	0x00010990


	//   ....[9]....
        /*009c*/ 	.word	0x000109e0


	//   ....[10]....
        /*00a0*/ 	.word	0x00010a10


	//   ....[11]....
        /*00a4*/ 	.word	0x00010ad0


	//   ....[12]....
        /*00a8*/ 	.word	0x00010c10


	//   ....[13]....
        /*00ac*/ 	.word	0x00010d50


	//   ....[14]....
        /*00b0*/ 	.word	0x00010ea0


	//   ....[15]....
        /*00b4*/ 	.word	0x00010ed0


	//   ....[16]....
        /*00b8*/ 	.word	0x00010ef0


	//   ....[17]....
        /*00bc*/ 	.word	0x00010f70


	//   ....[18]....
        /*00c0*/ 	.word	0x00010fb0


	//   ....[19]....
        /*00c4*/ 	.word	0x00011120


	//   ....[20]....
        /*00c8*/ 	.word	0x00011200


	//   ....[21]....
        /*00cc*/ 	.word	0x000112a0


	//   ....[22]....
        /*00d0*/ 	.word	0x000112d0


	//   ....[23]....
        /*00d4*/ 	.word	0x00011320


	//   ....[24]....
        /*00d8*/ 	.word	0x00011360


	//----- nvinfo : EIATTR_MAX_THREADS
	.align		4
.L_3292:
        /*00dc*/ 	.byte	0x04, 0x05
        /*00de*/ 	.short	(.L_3294 - .L_3293)
.L_3293:
        /*00e0*/ 	.word	0x00000080
        /*00e4*/ 	.word	0x00000001
        /*00e8*/ 	.word	0x00000001


	//----- nvinfo : EIATTR_CRS_STACK_SIZE
	.align		4
.L_3294:
        /*00ec*/ 	.byte	0x04, 0x1e
        /*00ee*/ 	.short	(.L_3296 - .L_3295)
.L_3295:
        /*00f0*/ 	.word	0x00000000


	//----- nvinfo : EIATTR_CBANK_PARAM_SIZE
	.align		4
.L_3296:
        /*00f4*/ 	.byte	0x03, 0x19
        /*00f6*/ 	.short	0x0290


	//----- nvinfo : EIATTR_PARAM_CBANK
	.align		4
        /*00f8*/ 	.byte	0x04, 0x0a
        /*00fa*/ 	.short	(.L_3298 - .L_3297)
	.align		4
.L_3297:
        /*00fc*/ 	.word	index@(.nv.constant0._ZN2at6native18elementwise_kernelILi128ELi4EZNS0_15gpu_kernel_implINS0_13BinaryFunctorIN3c104HalfES5_bZZZNS0_23logical_xor_kernel_cudaERNS_14TensorIteratorEENKUlvE0_clEvENKUlvE6_clEvEUlS5_S5_E_EEEEvRNS_18TensorIteratorBaseERKT_EUliE_EEviT1_)
        /*0100*/ 	.short	0x0380
        /*0102*/ 	.short	0x0290


	//----- nvinfo : EIATTR_SW_WAR
	.align		4
.L_3298:
        /*0104*/ 	.byte	0x04, 0x36
        /*0106*/ 	.short	(.L_3300 - .L_3299)
.L_3299:
        /*0108*/ 	.word	0x00000008
.L_3300:


//--------------------- .nv.info._ZN2at6native27unrolled_elementwise_kernelINS0_13BinaryFunctorIN3c104HalfES4_bZZZNS0_23logical_xor_kernel_cudaERNS_14TensorIteratorEENKUlvE0_clEvENKUlvE6_clEvEUlS4_S4_E_EESt5arrayIPcLm3EELi4E23TrivialOffsetCalculatorILi2EjESE_ILi1EjENS0_6memory12LoadWithCastILi2EEENSH_13StoreWithCastILi1EEEEEviT_T0_T2_T3_T4_T5_ --------------------------
	.section	.nv.info._ZN2at6native27unrolled_elementwise_kernelINS0_13BinaryFunctorIN3c104HalfES4_bZZZNS0_23logical_xor_kernel_cudaERNS_14TensorIteratorEENKUlvE0_clEvENKUlvE6_clEvEUlS4_S4_E_EESt5arrayIPcLm3EELi4E23TrivialOffsetCalculatorILi2EjESE_ILi1EjENS0_6memory12LoadWithCastILi2EEENSH_13StoreWithCastILi1EEEEEviT_T0_T2_T3_T4_T5_,"",@"SHT_CUDA_INFO"
	.sectionflags	@""
	.align	4


	//----- nvinfo : EIATTR_CUDA_API_VERSION
	.align		4
        /*0000*/ 	.byte	0x04, 0x37
        /*0002*/ 	.short	(.L_3302 - .L_3301)
.L_3301:
        /*0004*/ 	.word	0x00000082


	//----- nvinfo : EIATTR_KPARAM_INFO
	.align		4
.L_3302:
        /*0008*/ 	.byte	0x04, 0x17
        /*000a*/ 	.short	(.L_3304 - .L_3303)
.L_3303:
        /*000c*/ 	.word	0x00000000
        /*0010*/ 	.short	0x0006
        /*0012*/ 	.short	0x0030
        /*0014*/ 	.byte	0x00, 0xf0, 0x21, 0x00


	//----- nvinfo : EIATTR_KPARAM_INFO
	.align		4
.L_3304:
        /*0018*/ 	.byte	0x04, 0x17
        /*001a*/ 	.short	(.L_3306 - .L_3305)
.L_3305:
        /*001c*/ 	.word	0x00000000
        /*0020*/ 	.short	0x0005
        /*0022*/ 	.short	0x0024
        /*0024*/ 	.byte	0x00, 0xf0, 0x31, 0x00


	//----- nvinfo : EIATTR_KPARAM_INFO
	.align		4
.L_3306:
        /*0028*/ 	.byte	0x04, 0x17
        /*002a*/ 	.short	(.L_3308 - .L_3307)
.L_3307:
        /*002c*/ 	.word	0x00000000
        /*0030*/ 	.short	0x0004
        /*0032*/ 	.short	0x0021
        /*0034*/ 	.byte	0x00, 0xf0, 0x05, 0x00


	//----- nvinfo : EIATTR_KPARAM_INFO
	.align		4
.L_3308:
        /*0038*/ 	.byte	0x04, 0x17
        /*003a*/ 	.short	(.L_3310 - .L_3309)
.L_3309:
        /*003c*/ 	.word	0x00000000
        /*0040*/ 	.short	0x0003
        /*0042*/ 	.short	0x0020
        /*0044*/ 	.byte	0x00, 0xf0, 0x05, 0x00


	//----- nvinfo : EIATTR_KPARAM_INFO
	.align		4
.L_3310:
        /*0048*/ 	.byte	0x04, 0x17
        /*004a*/ 	.short	(.L_3312 - .L_3311)
.L_3311:
        /*004c*/ 	.word	0x00000000
        /*0050*/ 	.short	0x0002
        /*0052*/ 	.short	0x0008
        /*0054*/ 	.byte	0x00, 0xf0, 0x61, 0x00


	//----- nvinfo : EIATTR_KPARAM_INFO
	.align		4
.L_3312:
        /*0058*/ 	.byte	0x04, 0x17
        /*005a*/ 	.short	(.L_3314 - .L_3313)
.L_3313:
        /*005c*/ 	.word	0x00000000
        /*0060*/ 	.short	0x0001
        /*0062*/ 	.short	0x0004
        /*0064*/ 	.byte	0x00, 0xf0, 0x05, 0x00


	//----- nvinfo : EIATTR_KPARAM_INFO
	.align		4
.L_3314:
        /*0068*/ 	.byte	0x04, 0x17
        /*006a*/ 	.short	(.L_3316 - .L_3315)
.L_3315:
        /*006c*/ 	.word	0x00000000
        /*0070*/ 	.short	0x0000
        /*0072*/ 	.short	0x0000
        /*0074*/ 	.byte	0x00, 0xf0, 0x11, 0x00


	//----- nvinfo : EIATTR_SPARSE_MMA_MASK
	.align		4
.L_3316:
        /*0078*/ 	.byte	0x03, 0x50
        /*007a*/ 	.short	0x0000


	//----- nvinfo : EIATTR_MAXREG_COUNT
	.align		4
        /*007c*/ 	.byte	0x03, 0x1b
        /*007e*/ 	.short	0x00ff


	//----- nvinfo : EIATTR_EXTERNS
	.align		4
        /*0080*/ 	.byte	0x04, 0x0f
        /*0082*/ 	.short	(.L_3318 - .L_3317)


	//   ....[0]....
	.align		4
.L_3317:
        /*0084*/ 	.word	index@(__assertfail)


	//----- nvinfo : EIATTR_MERCURY_ISA_VERSION
	.align		4
.L_3318:
        /*0088*/ 	.byte	0x03, 0x5f
        /*008a*/ 	.short	0x0101


	//----- nvinfo : EIATTR_VRC_CTA_INIT_COUNT
	.align		4
        /*008c*/ 	.byte	0x02, 0x4a
	.zero		1
	.zero		1


	//----- nvinfo : EIATTR_SYSCALL_OFFSETS
	.align		4
        /*0090*/ 	.byte	0x04, 0x46
        /*0092*/ 	.short	(.L_3320 - .L_3319)


	//   ....[0]....
.L_3319:
        /*0094*/ 	.word	0x00001070


	//   ....[1]....
        /*0098*/ 	.word	0x00002170


	//   ....[2]....
        /*009c*/ 	.word	0x000033b0


	//   ....[3]....
        /*00a0*/ 	.word	0x000044b0


	//   ....[4]....
        /*00a4*/ 	.word	0x00005630


	//   ....[5]....
        /*00a8*/ 	.word	0x00006740


	//   ....[6]....
        /*00ac*/ 	.word	0x000078c0


	//   ....[7]....
        /*00b0*/ 	.word	0x000088f0


	//   ....[8]....
        /*00b4*/ 	.word	0x00009a90


	//   ....[9]....
        /*00b8*/ 	.word	0x0000a820


	//   ....[10]....
        /*00bc*/ 	.word	0x0000b690


	//   ....[11]....
        /*00c0*/ 	.word	0x0000c500


	//----- nvinfo : EIATTR_EXIT_INSTR_OFFSETS
	.align		4
.L_3320:
        /*00c4*/ 	.byte	0x04, 0x1c
        /*00c6*/ 	.short	(.L_3322 - .L_3321)


	//   ....[0]....
.L_3321:
        /*00c8*/ 	.word	0x0000b960


	//   ....[1]....
        /*00cc*/ 	.word	0x0000ba90


	//   ....[2]....
        /*00d0*/ 	.word	0x0000bab0


	//   ....[3]....
        /*00d4*/ 	.word	0x0000bb40


	//   ....[4]....
        /*00d8*/ 	.word	0x0000bb60


	//   ....[5]....
        /*00dc*/ 	.word	0x0000bb80


	//   ....[6]....
        /*00e0*/ 	.word	0x0000bc10


	//   ....[7]....
        /*00e4*/ 	.word	0x0000bc50


	//   ....[8]....
        /*00e8*/ 	.word	0x0000bcf0


	//   ....[9]....
        /*00ec*/ 	.word	0x0000bd40


	//   ....[10]....
        /*00f0*/ 	.word	0x0000bd70


	//   ....[11]....
        /*00f4*/ 	.word	0x0000be30


	//   ....[12]....
        /*00f8*/ 	.word	0x0000bfa0


	//   ....[13]....
        /*00fc*/ 	.word	0x0000c110


	//   ....[14]....
        /*0100*/ 	.word	0x0000c270


	//   ....[15]....
        /*0104*/ 	.word	0x0000c2a0


	//   ....[16]....
        /*0108*/ 	.word	0x0000c2c0


	//   ....[17]....
        /*010c*/ 	.word	0x0000c360


	//   ....[18]....
        /*0110*/ 	.word	0x0000c3a0


	//   ....[19]....
        /*0114*/ 	.word	0x0000c510


	//   ....[20]....
        /*0118*/ 	.word	0x0000c620


	//   ....[21]....
        /*011c*/ 	.word	0x0000c760


	//   ....[22]....
        /*0120*/ 	.word	0x0000c7a0


	//----- nvinfo : EIATTR_MAX_THREADS
	.align		4
.L_3322:
        /*0124*/ 	.byte	0x04, 0x05
        /*0126*/ 	.short	(.L_3324 - .L_3323)
.L_3323:
        /*0128*/ 	.word	0x00000080
        /*012c*/ 	.word	0x00000001
        /*0130*/ 	.word	0x00000001


	//----- nvinfo : EIATTR_CRS_STACK_SIZE
	.align		4
.L_3324:
        /*0134*/ 	.byte	0x04, 0x1e
        /*0136*/ 	.short	(.L_3326 - .L_3325)
.L_3325:
        /*0138*/ 	.word	0x00000000


	//----- nvinfo : EIATTR_CBANK_PARAM_SIZE
	.align		4
.L_3326:
        /*013c*/ 	.byte	0x03, 0x19
        /*013e*/ 	.short	0x0038


	//----- nvinfo : EIATTR_PARAM_CBANK
	.align		4
        /*0140*/ 	.byte	0x04, 0x0a
        /*0142*/ 	.short	(.L_3328 - .L_3327)
	.align		4
.L_3327:
        /*0144*/ 	.word	index@(.nv.constant0._ZN2at6native27unrolled_elementwise_kernelINS0_13BinaryFunctorIN3c104HalfES4_bZZZNS0_23logical_xor_kernel_cudaERNS_14TensorIteratorEENKUlvE0_clEvENKUlvE6_clEvEUlS4_S4_E_EESt5arrayIPcLm3EELi4E23TrivialOffsetCalculatorILi2EjESE_ILi1EjENS0_6memory12LoadWithCastILi2EEENSH_13StoreWithCastILi1EEEEEviT_T0_T2_T3_T4_T5_)
        /*0148*/ 	.short	0x0380
        /*014a*/ 	.short	0x0038


	//----- nvinfo : EIATTR_SW_WAR
	.align		4
.L_3328:
        /*014c*/ 	.byte	0x04, 0x36
        /*014e*/ 	.short	(.L_3330 - .L_3329)
.L_3329:
        /*0150*/ 	.word	0x00000008
.L_3330:


//--------------------- .nv.info._ZN2at6native18elementwise_kernelILi128ELi4EZNS0_22gpu_kernel_impl_nocastINS0_13BinaryFunctorIN3c104HalfES5_bZZZNS0_23logical_xor_kernel_cudaERNS_14TensorIteratorEENKUlvE0_clEvENKUlvE6_clEvEUlS5_S5_E_EEEEvRNS_18TensorIteratorBaseERKT_EUliE_EEviT1_ --------------------------
	.section	.nv.info._ZN2at6native18elementwise_kernelILi128ELi4EZNS0_22gpu_kernel_impl_nocastINS0_13BinaryFunctorIN3c104HalfES5_bZZZNS0_23logical_xor_kernel_cudaERNS_14TensorIteratorEENKUlvE0_clEvENKUlvE6_clEvEUlS5_S5_E_EEEEvRNS_18TensorIteratorBaseERKT_EUliE_EEviT1_,"",@"SHT_CUDA_INFO"
	.sectionflags	@""
	.align	4


	//----- nvinfo : EIATTR_CUDA_API_VERSION
	.align		4
        /*0000*/ 	.byte	0x04, 0x37
        /*0002*/ 	.short	(.L_3332 - .L_3331)
.L_3331:
        /*0004*/ 	.word	0x00000082


	//----- nvinfo : EIATTR_KPARAM_INFO
	.align		4
.L_3332:
        /*0008*/ 	.byte	0x04, 0x17
        /*000a*/ 	.short	(.L_3334 - .L_3333)
.L_3333:
        /*000c*/ 	.word	0x00000000
        /*0010*/ 	.short	0x0001
        /*0012*/ 	.short	0x0008
        /*0014*/ 	.byte	0x00, 0xf0, 0x21, 0x0a


	//----- nvinfo : EIATTR_KPARAM_INFO
	.align		4
.L_3334:
        /*0018*/ 	.byte	0x04, 0x17
        /*001a*/ 	.short	(.L_3336 - .L_3335)
.L_3335:
        /*001c*/ 	.word	0x00000000
        /*0020*/ 	.short	0x0000
        /*0022*/ 	.short	0x0000
        /*0024*/ 	.byte	0x00, 0xf0, 0x11, 0x00


	//----- nvinfo : EIATTR_SPARSE_MMA_MASK
	.align		4
.L_3336:
        /*0028*/ 	.byte	0x03, 0x50
        /*002a*/ 	.short	0x0000


	//----- nvinfo : EIATTR_MAXREG_COUNT
	.align		4
        /*002c*/ 	.byte	0x03, 0x1b
        /*002e*/ 	.short	0x0080


	//----- nvinfo : EIATTR_MERCURY_ISA_VERSION
	.align		4
        /*0030*/ 	.byte	0x03, 0x5f
        /*0032*/ 	.short	0x0101


	//----- nvinfo : EIATTR_VRC_CTA_INIT_COUNT
	.align		4
        /*0034*/ 	.byte	0x02, 0x4a
	.zero		1
	.zero		1


	//----- nvinfo : EIATTR_EXIT_INSTR_OFFSETS
	.align		4
        /*0038*/ 	.byte	0x04, 0x1c
        /*003a*/ 	.short	(.L_3338 - .L_3337)


	//   ....[0]....
.L_3337:
        /*003c*/ 	.word	0x000003f0


	//   ....[1]....
        /*0040*/ 	.word	0x000004c0


	//   ....[2]....
        /*0044*/ 	.word	0x00004a90


	//   ....[3]....
        /*0048*/ 	.word	0x00006170


	//----- nvinfo : EIATTR_MAX_THREADS
	.align		4
.L_3338:
        /*004c*/ 	.byte	0x04, 0x05
        /*004e*/ 	.short	(.L_3340 - .L_3339)
.L_3339:
        /*0050*/ 	.word	0x00000080
        /*0054*/ 	.word	0x00000001
        /*0058*/ 	.word	0x00000001


	//----- nvinfo : EIATTR_CRS_STACK_SIZE
	.align		4
.L_3340:
        /*005c*/ 	.byte	0x04, 0x1e
        /*005e*/ 	.short	(.L_3342 - .L_3341)
.L_3341:
        /*0060*/ 	.word	0x00000000


	//----- nvinfo : EIATTR_CBANK_PARAM_SIZE
	.align		4
.L_3342:
        /*0064*/ 	.byte	0x03, 0x19
        /*0066*/ 	.short	0x0290


	//----- nvinfo : EIATTR_PARAM_CBANK
	.align		4
        /*0068*/ 	.byte	0x04, 0x0a
        /*006a*/ 	.short	(.L_3344 - .L_3343)
	.align		4
.L_3343:
        /*006c*/ 	.word	index@(.nv.constant0._ZN2at6native18elementwise_kernelILi128ELi4EZNS0_22gpu_kernel_impl_nocastINS0_13BinaryFunctorIN3c104HalfES5_bZZZNS0_23logical_xor_kernel_cudaERNS_14TensorIteratorEENKUlvE0_clEvENKUlvE6_clEvEUlS5_S5_E_EEEEvRNS_18TensorIteratorBaseERKT_EUliE_EEviT1_)
        /*0070*/ 	.short	0x0380
        /*0072*/ 	.short	0x0290


	//----- nvinfo : EIATTR_SW_WAR
	.align		4
.L_3344:
        /*0074*/ 	.byte	0x04, 0x36
        /*0076*/ 	.short	(.L_3346 - .L_3345)
.L_3345:
        /*0078*/ 	.word	0x00000008
.L_3346:


//--------------------- .nv.info._ZN2at6native27unrolled_elementwise_kernelINS0_13BinaryFunctorIN3c104HalfES4_bZZZNS0_23logical_xor_kernel_cudaERNS_14TensorIteratorEENKUlvE0_clEvENKUlvE6_clEvEUlS4_S4_E_EESt5arrayIPcLm3EELi4E23TrivialOffsetCalculatorILi2EjESE_ILi1EjENS0_6memory15LoadWithoutCastENSH_16StoreWithoutCastEEEviT_T0_T2_T3_T4_T5_ --------------------------
	.section	.nv.info._ZN2at6native27unrolled_elementwise_kernelINS0_13BinaryFunctorIN3c104HalfES4_bZZZNS0_23logical_xor_kernel_cudaERNS_14TensorIteratorEENKUlvE0_clEvENKUlvE6_clEvEUlS4_S4_E_EESt5arrayIPcLm3EELi4E23TrivialOffsetCalculatorILi2EjESE_ILi1EjENS0_6memory15LoadWithoutCastENSH_16StoreWithoutCastEEEviT_T0_T2_T3_T4_T5_,"",@"SHT_CUDA_INFO"
	.sectionflags	@""
	.align	4


	//----- nvinfo : EIATTR_CUDA_API_VERSION
	.align		4
        /*0000*/ 	.byte	0x04, 0x37
        /*0002*/ 	.short	(.L_3348 - .L_3347)
.L_3347:
        /*0004*/ 	.word	0x00000082


	//----- nvinfo : EIATTR_KPARAM_INFO
	.align		4
.L_3348:
        /*0008*/ 	.byte	0x04, 0x17
        /*000a*/ 	.short	(.L_3350 - .L_3349)
.L_3349:
        /*000c*/ 	.word	0x00000000
        /*0010*/ 	.short	0x0006
        /*0012*/ 	.short	0x0023
        /*0014*/ 	.byte	0x00, 0xf0, 0x05, 0x00


	//----- nvinfo : EIATTR_KPARAM_INFO
	.align		4
.L_3350:
        /*0018*/ 	.byte	0x04, 0x17
        /*001a*/ 	.short	(.L_3352 - .L_3351)
.L_3351:
        /*001c*/ 	.word	0x00000000
        /*0020*/ 	.short	0x0005
        /*0022*/ 	.short	0x0022
        /*0024*/ 	.byte	0x00, 0xf0, 0x05, 0x00


	//----- nvinfo : EIATTR_KPARAM_INFO
	.align		4
.L_3352:
        /*0028*/ 	.byte	0x04, 0x17
        /*002a*/ 	.short	(.L_3354 - .L_3353)
.L_3353:
        /*002c*/ 	.word	0x00000000
        /*0030*/ 	.short	0x0004
        /*0032*/ 	.short	0x0021
        /*0034*/ 	.byte	0x00, 0xf0, 0x05, 0x00


	//----- nvinfo : EIATTR_KPARAM_INFO
	.align		4
.L_3354:
        /*0038*/ 	.byte	0x04, 0x17
        /*003a*/ 	.short	(.L_3356 - .L_3355)
.L_3355:
        /*003c*/ 	.word	0x00000000
        /*0040*/ 	.short	0x0003
        /*0042*/ 	.short	0x0020
        /*0044*/ 	.byte	0x00, 0xf0, 0x05, 0x00


	//----- nvinfo : EIATTR_KPARAM_INFO
	.align		4
.L_3356:
        /*0048*/ 	.byte	0x04, 0x17
        /*004a*/ 	.short	(.L_3358 - .L_3357)
.L_3357:
        /*004c*/ 	.word	0x00000000
        /*0050*/ 	.short	0x0002
        /*0052*/ 	.short	0x0008
        /*0054*/ 	.byte	0x00, 0xf0, 0x61, 0x00


	//----- nvinfo : EIATTR_KPARAM_INFO
	.align		4
.L_3358:
        /*0058*/ 	.byte	0x04, 0x17
        /*005a*/ 	.short	(.L_3360 - .L_3359)
.L_3359:
        /*005c*/ 	.word	0x00000000
        /*0060*/ 	.short	0x0001
        /*0062*/ 	.short	0x0004
        /*0064*/ 	.byte	0x00, 0xf0, 0x05, 0x00


	//----- nvinfo : EIATTR_KPARAM_INFO
	.align		4
.L_3360:
        /*0068*/ 	.byte	0x04, 0x17
        /*006a*/ 	.short	(.L_3362 - .L_3361)
.L_3361:
        /*006c*/ 	.word	0x00000000
        /*0070*/ 	.short	0x0000
        /*0072*/ 	.short	0x0000
        /*0074*/ 	.byte	0x00, 0xf0, 0x11, 0x00


	//----- nvinfo : EIATTR_SPARSE_MMA_MASK
	.align		4
.L_3362:
        /*0078*/ 	.byte	0x03, 0x50
        /*007a*/ 	.short	0x0000


	//----- nvinfo : EIATTR_MAXREG_COUNT
	.align		4
        /*007c*/ 	.byte	0x03, 0x1b
        /*007e*/ 	.short	0x00ff


	//----- nvinfo : EIATTR_MERCURY_ISA_VERSION
	.align		4
        /*0080*/ 	.byte	0x03, 0x5f
        /*0082*/ 	.short	0x0101


	//----- nvinfo : EIATTR_VRC_CTA_INIT_COUNT
	.align		4
        /*0084*/ 	.byte	0x02, 0x4a
	.zero		1
	.zero		1


	//----- nvinfo : EIATTR_EXIT_INSTR_OFFSETS
	.align		4
        /*0088*/ 	.byte	0x04, 0x1c
        /*008a*/ 	.short	(.L_3364 - .L_3363)


	//   ....[0]....
.L_3363:
        /*008c*/ 	.word	0x00000620


	//   ....[1]....
        /*0090*/ 	.word	0x000006e0


	//----- nvinfo : EIATTR_MAX_THREADS
	.align		4
.L_3364:
        /*0094*/ 	.byte	0x04, 0x05
        /*0096*/ 	.short	(.L_3366 - .L_3365)
.L_3365:
        /*0098*/ 	.word	0x00000080
        /*009c*/ 	.word	0x00000001
        /*00a0*/ 	.word	0x00000001


	//----- nvinfo : EIATTR_CRS_STACK_SIZE
	.align		4
.L_3366:
        /*00a4*/ 	.byte	0x04, 0x1e
        /*00a6*/ 	.short	(.L_3368 - .L_3367)
.L_3367:
        /*00a8*/ 	.word	0x00000000


	//----- nvinfo : EIATTR_CBANK_PARAM_SIZE
	.align		4
.L_3368:
        /*00ac*/ 	.byte	0x03, 0x19
        /*00ae*/ 	.short	0x0024


	//----- nvinfo : EIATTR_PARAM_CBANK
	.align		4
        /*00b0*/ 	.byte	0x04, 0x0a
        /*00b2*/ 	.short	(.L_3370 - .L_3369)
	.align		4
.L_3369:
        /*00b4*/ 	.word	index@(.nv.constant0._ZN2at6native27unrolled_elementwise_kernelINS0_13BinaryFunctorIN3c104HalfES4_bZZZNS0_23logical_xor_kernel_cudaERNS_14TensorIteratorEENKUlvE0_clEvENKUlvE6_clEvEUlS4_S4_E_EESt5arrayIPcLm3EELi4E23TrivialOffsetCalculatorILi2EjESE_ILi1EjENS0_6memory15LoadWithoutCastENSH_16StoreWithoutCastEEEviT_T0_T2_T3_T4_T5_)
        /*00b8*/ 	.short	0x0380
        /*00ba*/ 	.short	0x0024


	//----- nvinfo : EIATTR_SW_WAR
	.align		4
.L_3370:
        /*00bc*/ 	.byte	0x04, 0x36
        /*00be*/ 	.short	(.L_3372 - .L_3371)
.L_3371:
        /*00c0*/ 	.word	0x00000008
.L_3372:


//--------------------- .nv.info._ZN2at6native29vectorized_elementwise_kernelILi2ENS0_13BinaryFunctorIN3c104HalfES4_bZZZNS0_23logical_xor_kernel_cudaERNS_14TensorIteratorEENKUlvE0_clEvENKUlvE6_clEvEUlS4_S4_E_EESt5arrayIPcLm3EEEEviT0_T1_ --------------------------
	.section	.nv.info._ZN2at6native29vectorized_elementwise_kernelILi2ENS0_13BinaryFunctorIN3c104HalfES4_bZZZNS0_23logical_xor_kernel_cudaERNS_14TensorIteratorEENKUlvE0_clEvENKUlvE6_clEvEUlS4_S4_E_EESt5arrayIPcLm3EEEEviT0_T1_,"",@"SHT_CUDA_INFO"
	.sectionflags	@""
	.align	4


	//----- nvinfo : EIATTR_CUDA_API_VERSION
	.align		4
        /*0000*/ 	.byte	0x04, 0x37
        /*0002*/ 	.short	(.L_3374 - .L_3373)
.L_3373:
        /*0004*/ 	.word	0x00000082


	//----- nvinfo : EIATTR_KPARAM_INFO
	.align		4
.L_3374:
        /*0008*/ 	.byte	0x04, 0x17
        /*000a*/ 	.short	(.L_3376 - .L_3375)
.L_3375:
        /*000c*/ 	.word	0x00000000
        /*0010*/ 	.short	0x0002
        /*0012*/ 	.short	0x0008
        /*0014*/ 	.byte	0x00, 0xf0, 0x61, 0x00


	//----- nvinfo : EIATTR_KPARAM_INFO
	.align		4
.L_3376:
        /*0018*/ 	.byte	0x04, 0x17
        /*001a*/ 	.short	(.L_3378 - .L_3377)
.L_3377:
        /*001c*/ 	.word	0x00000000
        /*0020*/ 	.short	0x0001
        /*0022*/ 	.short	0x0004
        /*0024*/ 	.byte	0x00, 0xf0, 0x05, 0x00


	//----- nvinfo : EIATTR_KPARAM_INFO
	.align		4
.L_3378:
        /*0028*/ 	.byte	0x04, 0x17
        /*002a*/ 	.short	(.L_3380 - .L_3379)
.L_3379:
        /*002c*/ 	.word	0x00000000
        /*0030*/ 	.short	0x0000
        /*0032*/ 	.short	0x0000
        /*0034*/ 	.byte	0x00, 0xf0, 0x11, 0x00


	//----- nvinfo : EIATTR_SPARSE_MMA_MASK
	.align		4
.L_3380:
        /*0038*/ 	.byte	0x03, 0x50
        /*003a*/ 	.short	0x0000


	//----- nvinfo : EIATTR_MAXREG_COUNT
	.align		4
        /*003c*/ 	.byte	0x03, 0x1b
        /*003e*/ 	.short	0x00ff


	//----- nvinfo : EIATTR_MERCURY_ISA_VERSION
	.align		4
        /*0040*/ 	.byte	0x03, 0x5f
        /*0042*/ 	.short	0x0101


	//----- nvinfo : EIATTR_VRC_CTA_INIT_COUNT
	.align		4
        /*0044*/ 	.byte	0x02, 0x4a
	.zero		1
	.zero		1


	//----- nvinfo : EIATTR_EXIT_INSTR_OFFSETS
	.align		4
        /*0048*/ 	.byte	0x04, 0x1c
        /*004a*/ 	.short	(.L_3382 - .L_3381)


	//   ....[0]....
.L_3381:
        /*004c*/ 	.word	0x00000de0


	//   ....[1]....
        /*0050*/ 	.word	0x00000e40


	//   ....[2]....
        /*0054*/ 	.word	0x00001300


	//----- nvinfo : EIATTR_MAX_THREADS
	.align		4
.L_3382:
        /*0058*/ 	.byte	0x04, 0x05
        /*005a*/ 	.short	(.L_3384 - .L_3383)
.L_3383:
        /*005c*/ 	.word	0x00000080
        /*0060*/ 	.word	0x00000001
        /*0064*/ 	.word	0x00000001


	//----- nvinfo : EIATTR_CRS_STACK_SIZE
	.align		4
.L_3384:
        /*0068*/ 	.byte	0x04, 0x1e
        /*006a*/ 	.short	(.L_3386 - .L_3385)
.L_3385:
        /*006c*/ 	.word	0x00000000


	//----- nvinfo : EIATTR_CBANK_PARAM_SIZE
	.align		4
.L_3386:
        /*0070*/ 	.byte	0x03, 0x19
        /*0072*/ 	.short	0x0020


	//----- nvinfo : EIATTR_PARAM_CBANK
	.align		4
        /*0074*/ 	.byte	0x04, 0x0a
        /*0076*/ 	.short	(.L_3388 - .L_3387)
	.align		4
.L_3387:
        /*0078*/ 	.word	index@(.nv.constant0._ZN2at6native29vectorized_elementwise_kernelILi2ENS0_13BinaryFunctorIN3c104HalfES4_bZZZNS0_23logical_xor_kernel_cudaERNS_14TensorIteratorEENKUlvE0_clEvENKUlvE6_clEvEUlS4_S4_E_EESt5arrayIPcLm3EEEEviT0_T1_)
        /*007c*/ 	.short	0x0380
        /*007e*/ 	.short	0x0020


	//----- nvinfo : EIATTR_SW_WAR
	.align		4
.L_3388:
        /*0080*/ 	.byte	0x04, 0x36
        /*0082*/ 	.short	(.L_3390 - .L_3389)
.L_3389:
        /*0084*/ 	.word	0x00000008
.L_3390:


//--------------------- .nv.info._ZN2at6native29vectorized_elementwise_kernelILi4ENS0_13BinaryFunctorIN3c104HalfES4_bZZZNS0_23logical_xor_kernel_cudaERNS_14TensorIteratorEENKUlvE0_clEvENKUlvE6_clEvEUlS4_S4_E_EESt5arrayIPcLm3EEEEviT0_T1_ --------------------------
	.section	.nv.info._ZN2at6native29vectorized_elementwise_kernelILi4ENS0_13BinaryFunctorIN3c104HalfES4_bZZZNS0_23logical_xor_kernel_cudaERNS_14TensorIteratorEENKUlvE0_clEvENKUlvE6_clEvEUlS4_S4_E_EESt5arrayIPcLm3EEEEviT0_T1_,"",@"SHT_CUDA_INFO"
	.sectionflags	@""
	.align	4


	//----- nvinfo : EIATTR_CUDA_API_VERSION
	.align		4
        /*0000*/ 	.byte	0x04, 0x37
        /*0002*/ 	.short	(.L_3392 - .L_3391)
.L_3391:
        /*0004*/ 	.word	0x00000082


	//----- nvinfo : EIATTR_KPARAM_INFO
	.align		4
.L_3392:
        /*0008*/ 	.byte	0x04, 0x17
        /*000a*/ 	.short	(.L_3394 - .L_3393)
.L_3393:
        /*000c*/ 	.word	0x00000000
        /*0010*/ 	.short	0x0002
        /*0012*/ 	.short	0x0008
        /*0014*/ 	.byte	0x00, 0xf0, 0x61, 0x00


	//----- nvinfo : EIATTR_KPARAM_INFO
	.align		4
.L_3394:
        /*0018*/ 	.byte	0x04, 0x17
        /*001a*/ 	.short	(.L_3396 - .L_3395)
.L_3395:
        /*001c*/ 	.word	0x00000000
        /*0020*/ 	.short	0x0001
        /*0022*/ 	.short	0x0004
        /*0024*/ 	.byte	0x00, 0xf0, 0x05, 0x00


	//----- nvinfo : EIATTR_KPARAM_INFO
	.align		4
.L_3396:
        /*0028*/ 	.byte	0x04, 0x17
        /*002a*/ 	.short	(.L_3398 - .L_3397)
.L_3397:
        /*002c*/ 	.word	0x00000000
        /*0030*/ 	.short	0x0000
        /*0032*/ 	.short	0x0000
        /*0034*/ 	.byte	0x00, 0xf0, 0x11, 0x00


	//----- nvinfo : EIATTR_SPARSE_MMA_MASK
	.align		4
.L_3398:
        /*0038*/ 	.byte	0x03, 0x50
        /*003a*/ 	.short	0x0000


	//----- nvinfo : EIATTR_MAXREG_COUNT
	.align		4
        /*003c*/ 	.byte	0x03, 0x1b
        /*003e*/ 	.short	0x00ff


	//----- nvinfo : EIATTR_MERCURY_ISA_VERSION
	.align		4
        /*0040*/ 	.byte	0x03, 0x5f
        /*0042*/ 	.short	0x0101


	//----- nvinfo : EIATTR_VRC_CTA_INIT_COUNT
	.align		4
        /*0044*/ 	.byte	0x02, 0x4a
	.zero		1
	.zero		1


	//----- nvinfo : EIATTR_EXIT_INSTR_OFFSETS
	.align		4
        /*0048*/ 	.byte	0x04, 0x1c
        /*004a*/ 	.short	(.L_3400 - .L_3399)


	//   ....[0]....
.L_3399:
        /*004c*/ 	.word	0x00000de0


	//   ....[1]....
        /*0050*/ 	.word	0x00000e40


	//   ....[2]....
        /*0054*/ 	.word	0x000012c0


	//----- nvinfo : EIATTR_MAX_THREADS
	.align		4
.L_3400:
        /*0058*/ 	.byte	0x04, 0x05
        /*005a*/ 	.short	(.L_3402 - .L_3401)
.L_3401:
        /*005c*/ 	.word	0x00000080
        /*0060*/ 	.word	0x00000001
        /*0064*/ 	.word	0x00000001


	//----- nvinfo : EIATTR_CRS_STACK_SIZE
	.align		4
.L_3402:
        /*0068*/ 	.byte	0x04, 0x1e
        /*006a*/ 	.short	(.L_3404 - .L_3403)
.L_3403:
        /*006c*/ 	.word	0x00000000


	//----- nvinfo : EIATTR_CBANK_PARAM_SIZE
	.align		4
.L_3404:
        /*0070*/ 	.byte	0x03, 0x19
        /*0072*/ 	.short	0x0020


	//----- nvinfo : EIATTR_PARAM_CBANK
	.align		4
        /*0074*/ 	.byte	0x04, 0x0a
        /*0076*/ 	.short	(.L_3406 - .L_3405)
	.align		4
.L_3405:
        /*0078*/ 	.word	index@(.nv.constant0._ZN2at6native29vectorized_elementwise_kernelILi4ENS0_13BinaryFunctorIN3c104HalfES4_bZZZNS0_23logical_xor_kernel_cudaERNS_14TensorIteratorEENKUlvE0_clEvENKUlvE6_clEvEUlS4_S4_E_EESt5arrayIPcLm3EEEEviT0_T1_)
        /*007c*/ 	.short	0x0380
        /*007e*/ 	.short	0x0020


	//----- nvinfo : EIATTR_SW_WAR
	.align		4
.L_3406:
        /*0080*/ 	.byte	0x04, 0x36
        /*0082*/ 	.short	(.L_3408 - .L_3407)
.L_3407:
        /*0084*/ 	.word	0x00000008
.L_3408:


//--------------------- .nv.info._ZN2at6native29vectorized_elementwise_kernelILi8ENS0_13BinaryFunctorIN3c104HalfES4_bZZZNS0_23logical_xor_kernel_cudaERNS_14TensorIteratorEENKUlvE0_clEvENKUlvE6_clEvEUlS4_S4_E_EESt5arrayIPcLm3EEEEviT0_T1_ --------------------------
	.section	.nv.info._ZN2at6native29vectorized_elementwise_kernelILi8ENS0_13BinaryFunctorIN3c104HalfES4_bZZZNS0_23logical_xor_kernel_cudaERNS_14TensorIteratorEENKUlvE0_clEvENKUlvE6_clEvEUlS4_S4_E_EESt5arrayIPcLm3EEEEviT0_T1_,"",@"SHT_CUDA_INFO"
	.sectionflags	@""
	.align	4


	//----- nvinfo : EIATTR_CUDA_API_VERSION
	.align		4
        /*0000*/ 	.byte	0x04, 0x37
        /*0002*/ 	.short	(.L_3410 - .L_3409)
.L_3409:
        /*0004*/ 	.word	0x00000082


	//----- nvinfo : EIATTR_KPARAM_INFO
	.align		4
.L_3410:
        /*0008*/ 	.byte	0x04, 0x17
        /*000a*/ 	.short	(.L_3412 - .L_3411)
.L_3411:
        /*000c*/ 	.word	0x00000000
        /*0010*/ 	.short	0x0002
        /*0012*/ 	.short	0x0008
        /*0014*/ 	.byte	0x00, 0xf0, 0x61, 0x00


	//----- nvinfo : EIATTR_KPARAM_INFO
	.align		4
.L_3412:
        /*0018*/ 	.byte	0x04, 0x17
        /*001a*/ 	.short	(.L_3414 - .L_3413)
.L_3413:
        /*001c*/ 	.word	0x00000000
        /*0020*/ 	.short	0x0001
        /*0022*/ 	.short	0x0004
        /*0024*/ 	.byte	0x00, 0xf0, 0x05, 0x00


	//----- nvinfo : EIATTR_KPARAM_INFO
	.align		4
.L_3414:
        /*0028*/ 	.byte	0x04, 0x17
        /*002a*/ 	.short	(.L_3416 - .L_3415)
.L_3415:
        /*002c*/ 	.word	0x00000000
        /*0030*/ 	.short	0x0000
        /*0032*/ 	.short	0x0000
        /*0034*/ 	.byte	0x00, 0xf0, 0x11, 0x00


	//----- nvinfo : EIATTR_SPARSE_MMA_MASK
	.align		4
.L_3416:
        /*0038*/ 	.byte	0x03, 0x50
        /*003a*/ 	.short	0x0000


	//----- nvinfo : EIATTR_MAXREG_COUNT
	.align		4
        /*003c*/ 	.byte	0x03, 0x1b
        /*003e*/ 	.short	0x00ff


	//----- nvinfo : EIATTR_MERCURY_ISA_VERSION
	.align		4
        /*0040*/ 	.byte	0x03, 0x5f
        /*0042*/ 	.short	0x0101


	//----- nvinfo : EIATTR_VRC_CTA_INIT_COUNT
	.align		4
        /*0044*/ 	.byte	0x02, 0x4a
	.zero		1
	.zero		1


	//----- nvinfo : EIATTR_EXIT_INSTR_OFFSETS
	.align		4
        /*0048*/ 	.byte	0x04, 0x1c
        /*004a*/ 	.short	(.L_3418 - .L_3417)


	//   ....[0]....
.L_3417:
        /*004c*/ 	.word	0x00000010


	//----- nvinfo : EIATTR_MAX_THREADS
	.align		4
.L_3418:
        /*0050*/ 	.byte	0x04, 0x05
        /*0052*/ 	.short	(.L_3420 - .L_3419)
.L_3419:
        /*0054*/ 	.word	0x00000080
        /*0058*/ 	.word	0x00000001
        /*005c*/ 	.word	0x00000001


	//----- nvinfo : EIATTR_CBANK_PARAM_SIZE
	.align		4
.L_3420:
        /*0060*/ 	.byte	0x03, 0x19
        /*0062*/ 	.short	0x0020


	//----- nvinfo : EIATTR_PARAM_CBANK
	.align		4
        /*0064*/ 	.byte	0x04, 0x0a
        /*0066*/ 	.short	(.L_3422 - .L_3421)
	.align		4
.L_3421:
        /*0068*/ 	.word	index@(.nv.constant0._ZN2at6native29vectorized_elementwise_kernelILi8ENS0_13BinaryFunctorIN3c104HalfES4_bZZZNS0_23logical_xor_kernel_cudaERNS_14TensorIteratorEENKUlvE0_clEvENKUlvE6_clEvEUlS4_S4_E_EESt5arrayIPcLm3EEEEviT0_T1_)
        /*006c*/ 	.short	0x0380
        /*006e*/ 	.short	0x0020


	//----- nvinfo : EIATTR_SW_WAR
	.align		4
.L_3422:
        /*0070*/ 	.byte	0x04, 0x36
        /*0072*/ 	.short	(.L_3424 - .L_3423)
.L_3423:
        /*0074*/ 	.word	0x00000008
.L_3424:


//--------------------- .nv.info._ZN2at6native18elementwise_kernelILi128ELi4EZNS0_15gpu_kernel_implINS0_13AUnaryFunctorIffbZZZNS0_23logical_xor_kernel_cudaERNS_14TensorIteratorEENKUlvE0_clEvENKUlvE5_clEvEUlffE_EEEEvRNS_18TensorIteratorBaseERKT_EUliE_EEviT1_ --------------------------
	.section	.nv.info._ZN2at6native18elementwise_kernelILi128ELi4EZNS0_15gpu_kernel_implINS0_13AUnaryFunctorIffbZZZNS0_23logical_xor_kernel_cudaERNS_14TensorIteratorEENKUlvE0_clEvENKUlvE5_clEvEUlffE_EEEEvRNS_18TensorIteratorBaseERKT_EUliE_EEviT1_,"",@"SHT_CUDA_INFO"
	.sectionflags	@""
	.align	4


	//----- nvinfo : EIATTR_CUDA_API_VERSION
	.align		4
        /*0000*/ 	.byte	0x04, 0x37
        /*0002*/ 	.short	(.L_3426 - .L_3425)
.L_3425:
        /*0004*/ 	.word	0x00000082


	//----- nvinfo : EIATTR_KPARAM_INFO
	.align		4
.L_3426:
        /*0008*/ 	.byte	0x04, 0x17
        /*000a*/ 	.short	(.L_3428 - .L_3427)
.L_3427:
        /*000c*/ 	.word	0x00000000
        /*0010*/ 	.short	0x0001
        /*0012*/ 	.short	0x0008
        /*0014*/ 	.byte	0x00, 0xf0, 0x81, 0x08


	//----- nvinfo : EIATTR_KPARAM_INFO
	.align		4
.L_3428:
        /*0018*/ 	.byte	0x04, 0x17
        /*001a*/ 	.short	(.L_3430 - .L_3429)
.L_3429:
        /*001c*/ 	.word	0x00000000
        /*0020*/ 	.short	0x0000
        /*0022*/ 	.short	0x0000
        /*0024*/ 	.byte	0x00, 0xf0, 0x11, 0x00


	//----- nvinfo : EIATTR_SPARSE_MMA_MASK
	.align		4
.L_3430:
        /*0028*/ 	.byte	0x03, 0x50
        /*002a*/ 	.short	0x0000


	//----- nvinfo : EIATTR_MAXREG_COUNT
	.align		4
        /*002c*/ 	.byte	0x03, 0x1b
        /*002e*/ 	.short	0x0080


	//----- nvinfo : EIATTR_EXTERNS
	.align		4
        /*0030*/ 	.byte	0x04, 0x0f
        /*0032*/ 	.short	(.L_3432 - .L_3431)


	//   ....[0]....
	.align		4
.L_3431:
        /*0034*/ 	.word	index@(__assertfail)


	//----- nvinfo : EIATTR_MERCURY_ISA_VERSION
	.align		4
.L_3432:
        /*0038*/ 	.byte	0x03, 0x5f
        /*003a*/ 	.short	0x0101


	//----- nvinfo : EIATTR_VRC_CTA_INIT_COUNT
	.align		4
        /*003c*/ 	.byte	0x02, 0x4a
	.zero		1
	.zero		1


	//----- nvinfo : EIATTR_SYSCALL_OFFSETS
	.align		4
        /*0040*/ 	.byte	0x04, 0x46
        /*0042*/ 	.short	(.L_3434 - .L_3433)


	//   ....[0]....
.L_3433:
        /*0044*/ 	.word	0x00002150


	//   ....[1]....
        /*0048*/ 	.word	0x00002e90


	//   ....[2]....
        /*004c*/ 	.word	0x00005120


	//   ....[3]....
        /*0050*/ 	.word	0x00005ce0


	//   ....[4]....
        /*0054*/ 	.word	0x00008060


	//   ....[5]....
        /*0058*/ 	.word	0x00008c20


	//   ....[6]....
        /*005c*/ 	.word	0x0000afb0


	//   ....[7]....
        /*0060*/ 	.word	0x0000bb30


	//----- nvinfo : EIATTR_EXIT_INSTR_OFFSETS
	.align		4
.L_3434:
        /*0064*/ 	.byte	0x04, 0x1c
        /*0066*/ 	.short	(.L_3436 - .L_3435)


	//   ....[0]....
.L_3435:
        /*0068*/ 	.word	0x00008eb0


	//   ....[1]....
        /*006c*/ 	.word	0x0000b150


	//   ....[2]....
        /*0070*/ 	.word	0x0000b170


	//   ....[3]....
        /*0074*/ 	.word	0x0000b200


	//   ....[4]....
        /*0078*/ 	.word	0x0000b220


	//   ....[5]....
        /*007c*/ 	.word	0x0000b240


	//   ....[6]....
        /*0080*/ 	.word	0x0000b2d0


	//   ....[7]....
        /*0084*/ 	.word	0x0000b310


	//   ....[8]....
        /*0088*/ 	.word	0x0000b3b0


	//   ....[9]....
        /*008c*/ 	.word	0x0000b400


	//   ....[10]....
        /*0090*/ 	.word	0x0000b430


	//   ....[11]....
        /*0094*/ 	.word	0x0000b4f0


	//   ....[12]....
        /*0098*/ 	.word	0x0000b630


	//   ....[13]....
        /*009c*/ 	.word	0x0000b770


	//   ....[14]....
        /*00a0*/ 	.word	0x0000b8c0


	//   ....[15]....
        /*00a4*/ 	.word	0x0000b8f0


	//   ....[16]....
        /*00a8*/ 	.word	0x0000b910


	//   ....[17]....
        /*00ac*/ 	.word	0x0000b990


	//   ....[18]....
        /*00b0*/ 	.word	0x0000b9d0


	//   ....[19]....
        /*00b4*/ 	.word	0x0000bb40


	//   ....[20]....
        /*00b8*/ 	.word	0x0000bc20


	//   ....[21]....
        /*00bc*/ 	.word	0x0000bcc0


	//   ....[22]....
        /*00c0*/ 	.word	0x0000bcf0


	//   ....[23]....
        /*00c4*/ 	.word	0x0000bd40


	//   ....[24]....
        /*00c8*/ 	.word	0x0000bd80


	//----- nvinfo : EIATTR_MAX_THREADS
	.align		4
.L_3436:
        /*00cc*/ 	.byte	0x04, 0x05
        /*00ce*/ 	.short	(.L_3438 - .L_3437)
.L_3437:
        /*00d0*/ 	.word	0x00000080
        /*00d4*/ 	.word	0x00000001
        /*00d8*/ 	.word	0x00000001


	//----- nvinfo : EIATTR_CRS_STACK_SIZE
	.align		4
.L_3438:
        /*00dc*/ 	.byte	0x04, 0x1e
        /*00de*/ 	.short	(.L_3440 - .L_3439)
.L_3439:
        /*00e0*/ 	.word	0x00000000


	//----- nvinfo : EIATTR_CBANK_PARAM_SIZE
	.align		4
.L_3440:
        /*00e4*/ 	.byte	0x03, 0x19
        /*00e6*/ 	.short	0x0228


	//----- nvinfo : EIATTR_PARAM_CBANK
	.align		4
        /*00e8*/ 	.byte	0x04, 0x0a
        /*00ea*/ 	.short	(.L_3442 - .L_3441)
	.align		4
.L_3441:
        /*00ec*/ 	.word	index@(.nv.constant0._ZN2at6native18elementwise_kernelILi128ELi4EZNS0_15gpu_kernel_implINS0_13AUnaryFunctorIffbZZZNS0_23logical_xor_kernel_cudaERNS_14TensorIteratorEENKUlvE0_clEvENKUlvE5_clEvEUlffE_EEEEvRNS_18TensorIteratorBaseERKT_EUliE_EEviT1_)
        /*00f0*/ 	.short	0x0380
        /*00f2*/ 	.short	0x0228


	//----- nvinfo : EIATTR_SW_WAR
	.align		4
.L_3442:
        /*00f4*/ 	.byte	0x04, 0x36
        /*00f6*/ 	.short	(.L_3444 - .L_3443)
.L_3443:
        /*00f8*/ 	.word	0x00000008
.L_3444:


//--------------------- .nv.info._ZN2at6native27unrolled_elementwise_kernelINS0_13AUnaryFunctorIffbZZZNS0_23logical_xor_kernel_cudaERNS_14TensorIteratorEENKUlvE0_clEvENKUlvE5_clEvEUlffE_EESt5arrayIPcLm2EELi4E23TrivialOffsetCalculatorILi1EjESD_NS0_6memory12LoadWithCastILi1EEENSE_13StoreWithCastILi1EEEEEviT_T0_T2_T3_T4_T5_ --------------------------
	.section	.nv.info._ZN2at6native27unrolled_elementwise_kernelINS0_13AUnaryFunctorIffbZZZNS0_23logical_xor_kernel_cudaERNS_14TensorIteratorEENKUlvE0_clEvENKUlvE5_clEvEUlffE_EESt5arrayIPcLm2EELi4E23TrivialOffsetCalculatorILi1EjESD_NS0_6memory12LoadWithCastILi1EEENSE_13StoreWithCastILi1EEEEEviT_T0_T2_T3_T4_T5_,"",@"SHT_CUDA_INFO"
	.sectionflags	@""
	.align	4


	//----- nvinfo : EIATTR_CUDA_API_VERSION
	.align		4
        /*0000*/ 	.byte	0x04, 0x37
        /*0002*/ 	.short	(.L_3446 - .L_3445)
.L_3445:
        /*0004*/ 	.word	0x00000082


	//----- nvinfo : EIATTR_KPARAM_INFO
	.align		4
.L_3446:
        /*0008*/ 	.byte	0x04, 0x17
        /*000a*/ 	.short	(.L_3448 - .L_3447)
.L_3447:
        /*000c*/ 	.word	0x00000000
        /*0010*/ 	.short	0x0006
        /*0012*/ 	.short	0x002c
        /*0014*/ 	.byte	0x00, 0xf0, 0x21, 0x00


	//----- nvinfo : EIATTR_KPARAM_INFO
	.align		4
.L_3448:
        /*0018*/ 	.byte	0x04, 0x17
        /*001a*/ 	.short	(.L_3450 - .L_3449)
.L_3449:
        /*001c*/ 	.word	0x00000000
        /*0020*/ 	.short	0x0005
        /*0022*/ 	.short	0x0024
        /*0024*/ 	.byte	0x00, 0xf0, 0x21, 0x00


	//----- nvinfo : EIATTR_KPARAM_INFO
	.align		4
.L_3450:
        /*0028*/ 	.byte	0x04, 0x17
        /*002a*/ 	.short	(.L_3452 - .L_3451)
.L_3451:
        /*002c*/ 	.word	0x00000000
        /*0030*/ 	.short	0x0004
        /*0032*/ 	.short	0x0021
        /*0034*/ 	.byte	0x00, 0xf0, 0x05, 0x00


	//----- nvinfo : EIATTR_KPARAM_INFO
	.align		4
.L_3452:
        /*0038*/ 	.byte	0x04, 0x17
        /*003a*/ 	.short	(.L_3454 - .L_3453)
.L_3453:
        /*003c*/ 	.word	0x00000000
        /*0040*/ 	.short	0x0003
        /*0042*/ 	.short	0x0020
        /*0044*/ 	.byte	0x00, 0xf0, 0x05, 0x00


	//----- nvinfo : EIATTR_KPARAM_INFO
	.align		4
.L_3454:
        /*0048*/ 	.byte	0x04, 0x17
        /*004a*/ 	.short	(.L_3456 - .L_3455)
.L_3455:
        /*004c*/ 	.word	0x00000000
        /*0050*/ 	.short	0x0002
        /*0052*/ 	.short	0x0010
        /*0054*/ 	.byte	0x00, 0xf0, 0x41, 0x00


	//----- nvinfo : EIATTR_KPARAM_INFO
	.align		4
.L_3456:
        /*0058*/ 	.byte	0x04, 0x17
        /*005a*/ 	.short	(.L_3458 - .L_3457)
.L_3457:
        /*005c*/ 	.word	0x00000000
        /*0060*/ 	.short	0x0001
        /*0062*/ 	.short	0x0004
        /*0064*/ 	.byte	0x00, 0xf0, 0x21, 0x00


	//----- nvinfo : EIATTR_KPARAM_INFO
	.align		4
.L_3458:
        /*0068*/ 	.byte	0x04, 0x17
        /*006a*/ 	.short	(.L_3460 - .L_3459)
.L_3459:
        /*006c*/ 	.word	0x00000000
        /*0070*/ 	.short	0x0000
        /*0072*/ 	.short	0x0000
        /*0074*/ 	.byte	0x00, 0xf0, 0x11, 0x00


	//----- nvinfo : EIATTR_SPARSE_MMA_MASK
	.align		4
.L_3460:
        /*0078*/ 	.byte	0x03, 0x50
        /*007a*/ 	.short	0x0000


	//----- nvinfo : EIATTR_MAXREG_COUNT
	.align		4
        /*007c*/ 	.byte	0x03, 0x1b
        /*007e*/ 	.short	0x00ff


	//----- nvinfo : EIATTR_EXTERNS
	.align		4
        /*0080*/ 	.byte	0x04, 0x0f
        /*0082*/ 	.short	(.L_3462 - .L_3461)


	//   ....[0]....
	.align		4
.L_3461:
        /*0084*/ 	.word	index@(__assertfail)


	//----- nvinfo : EIATTR_MERCURY_ISA_VERSION
	.align		4
.L_3462:
        /*0088*/ 	.byte	0x03, 0x5f
        /*008a*/ 	.short	0x0101


	//----- nvinfo : EIATTR_VRC_CTA_INIT_COUNT
	.align		4
        /*008c*/ 	.byte	0x02, 0x4a
	.zero		1
	.zero		1


	//----- nvinfo : EIATTR_SYSCALL_OFFSETS
	.align		4
        /*0090*/ 	.byte	0x04, 0x46
        /*0092*/ 	.short	(.L_3464 - .L_3463)


	//   ....[0]....
.L_3463:
        /*0094*/ 	.word	0x00000e70


	//   ....[1]....
        /*0098*/ 	.word	0x00001e30


	//   ....[2]....
        /*009c*/ 	.word	0x00002d70


	//   ....[3]....
        /*00a0*/ 	.word	0x00003ca0


	//   ....[4]....
        /*00a4*/ 	.word	0x00004ab0


	//   ....[5]....
        /*00a8*/ 	.word	0x00005770


	//   ....[6]....
        /*00ac*/ 	.word	0x00006530


	//   ....[7]....
        /*00b0*/ 	.word	0x000072c0


	//----- nvinfo : EIATTR_EXIT_INSTR_OFFSETS
	.align		4
.L_3464:
        /*00b4*/ 	.byte	0x04, 0x1c
        /*00b6*/ 	.short	(.L_3466 - .L_3465)


	//   ....[0]....
.L_3465:
        /*00b8*/ 	.word	0x000067b0


	//   ....[1]....
        /*00bc*/ 	.word	0x000068e0


	//   ....[2]....
        /*00c0*/ 	.word	0x00006900


	//   ....[3]....
        /*00c4*/ 	.word	0x00006990


	//   ....[4]....
        /*00c8*/ 	.word	0x000069b0


	//   ....[5]....
        /*00cc*/ 	.word	0x000069d0


	//   ....[6]....
        /*00d0*/ 	.word	0x00006a60


	//   ....[7]....
        /*00d4*/ 	.word	0x00006aa0


	//   ....[8]....
        /*00d8*/ 	.word	0x00006b40


	//   ....[9]....
        /*00dc*/ 	.word	0x00006b90


	//   ....[10]....
        /*00e0*/ 	.word	0x00006bc0


	//   ....[11]....
        /*00e4*/ 	.word	0x00006c80


	//   ....[12]....
        /*00e8*/ 	.word	0x00006dc0


	//   ....[13]....
        /*00ec*/ 	.word	0x00006f00


	//   ....[14]....
        /*00f0*/ 	.word	0x00007050


	//   ....[15]....
        /*00f4*/ 	.word	0x00007080


	//   ....[16]....
        /*00f8*/ 	.word	0x000070a0


	//   ....[17]....
        /*00fc*/ 	.word	0x00007120


	//   ....[18]....
        /*0100*/ 	.word	0x00007160


	//   ....[19]....
        /*0104*/ 	.word	0x000072d0


	//   ....[20]....
        /*0108*/ 	.word	0x000073b0


	//   ....[21]....
        /*010c*/ 	.word	0x00007450


	//   ....[22]....
        /*0110*/ 	.word	0x00007480


	//   ....[23]....
        /*0114*/ 	.word	0x000074d0


	//   ....[24]....
        /*0118*/ 	.word	0x00007510


	//----- nvinfo : EIATTR_MAX_THREADS
	.align		4
.L_3466:
        /*011c*/ 	.byte	0x04, 0x05
        /*011e*/ 	.short	(.L_3468 - .L_3467)
.L_3467:
        /*0120*/ 	.word	0x00000080
        /*0124*/ 	.word	0x00000001
        /*0128*/ 	.word	0x00000001


	//----- nvinfo : EIATTR_CRS_STACK_SIZE
	.align		4
.L_3468:
        /*012c*/ 	.byte	0x04, 0x1e
        /*012e*/ 	.short	(.L_3470 - .L_3469)
.L_3469:
        /*0130*/ 	.word	0x00000000


	//----- nvinfo : EIATTR_CBANK_PARAM_SIZE
	.align		4
.L_3470:
        /*0134*/ 	.byte	0x03, 0x19
        /*0136*/ 	.short	0x0034


	//----- nvinfo : EIATTR_PARAM_CBANK
	.align		4
        /*0138*/ 	.byte	0x04, 0x0a
        /*013a*/ 	.short	(.L_3472 - .L_3471)
	.align		4
.L_3471:
        /*013c*/ 	.word	index@(.nv.constant0._ZN2at6native27unrolled_elementwise_kernelINS0_13AUnaryFunctorIffbZZZNS0_23logical_xor_kernel_cudaERNS_14TensorIteratorEENKUlvE0_clEvENKUlvE5_clEvEUlffE_EESt5arrayIPcLm2EELi4E23TrivialOffsetCalculatorILi1EjESD_NS0_6memory12LoadWithCastILi1EEENSE_13StoreWithCastILi1EEEEEviT_T0_T2_T3_T4_T5_)
        /*0140*/ 	.short	0x0380
        /*0142*/ 	.short	0x0034


	//----- nvinfo : EIATTR_SW_WAR
	.align		4
.L_3472:
        /*0144*/ 	.byte	0x04, 0x36
        /*0146*/ 	.short	(.L_3474 - .L_3473)
.L_3473:
        /*0148*/ 	.word	0x00000008
.L_3474:


//--------------------- .nv.info._ZN2at6native18elementwise_kernelILi128ELi4EZNS0_22gpu_kernel_impl_nocastINS0_13AUnaryFunctorIffbZZZNS0_23logical_xor_kernel_cudaERNS_14TensorIteratorEENKUlvE0_clEvENKUlvE5_clEvEUlffE_EEEEvRNS_18TensorIteratorBaseERKT_EUliE_EEviT1_ --------------------------
	.section	.nv.info._ZN2at6native18elementwise_kernelILi128ELi4EZNS0_22gpu_kernel_impl_nocastINS0_13AUnaryFunctorIffbZZZNS0_23logical_xor_kernel_cudaERNS_14TensorIteratorEENKUlvE0_clEvENKUlvE5_clEvEUlffE_EEEEvRNS_18TensorIteratorBaseERKT_EUliE_EEviT1_,"",@"SHT_CUDA_INFO"
	.sectionflags	@""
	.align	4


	//----- nvinfo : EIATTR_CUDA_API_VERSION
	.align		4
        /*0000*/ 	.byte	0x04, 0x37
        /*0002*/ 	.short	(.L_3476 - .L_3475)
.L_3475:
        /*0004*/ 	.word	0x00000082


	//----- nvinfo : EIATTR_KPARAM_INFO
	.align		4
.L_3476:
        /*0008*/ 	.byte	0x04, 0x17
        /*000a*/ 	.short	(.L_3478 - .L_3477)
.L_3477:
        /*000c*/ 	.word	0x00000000
        /*0010*/ 	.short	0x0001
        /*0012*/ 	.short	0x0008
        /*0014*/ 	.byte	0x00, 0xf0, 0x61, 0x08


	//----- nvinfo : EIATTR_KPARAM_INFO
	.align		4
.L_3478:
        /*0018*/ 	.byte	0x04, 0x17
        /*001a*/ 	.short	(.L_3480 - .L_3479)
.L_3479:
        /*001c*/ 	.word	0x00000000
        /*0020*/ 	.short	0x0000
        /*0022*/ 	.short	0x0000
        /*0024*/ 	.byte	0x00, 0xf0, 0x11, 0x00


	//----- nvinfo : EIATTR_SPARSE_MMA_MASK
	.align		4
.L_3480:
        /*0028*/ 	.byte	0x03, 0x50
        /*002a*/ 	.short	0x0000


	//----- nvinfo : EIATTR_MAXREG_COUNT
	.align		4
        /*002c*/ 	.byte	0x03, 0x1b
        /*002e*/ 	.short	0x0080


	//----- nvinfo : EIATTR_MERCURY_ISA_VERSION
	.align		4
        /*0030*/ 	.byte	0x03, 0x5f
        /*0032*/ 	.short	0x0101


	//----- nvinfo : EIATTR_VRC_CTA_INIT_COUNT
	.align		4
        /*0034*/ 	.byte	0x02, 0x4a
	.zero		1
	.zero		1


	//----- nvinfo : EIATTR_EXIT_INSTR_OFFSETS
	.align		4
        /*0038*/ 	.byte	0x04, 0x1c
        /*003a*/ 	.short	(.L_3482 - .L_3481)


	//   ....[0]....
.L_3481:
        /*003c*/ 	.word	0x00000360


	//   ....[1]....
        /*0040*/ 	.word	0x00000400


	//   ....[2]....
        /*0044*/ 	.word	0x00003f80


	//   ....[3]....
        /*0048*/ 	.word	0x000052f0


	//----- nvinfo : EIATTR_MAX_THREADS
	.align		4
.L_3482:
        /*004c*/ 	.byte	0x04, 0x05
        /*004e*/ 	.short	(.L_3484 - .L_3483)
.L_3483:
        /*0050*/ 	.word	0x00000080
        /*0054*/ 	.word	0x00000001
        /*0058*/ 	.word	0x00000001


	//----- nvinfo : EIATTR_CRS_STACK_SIZE
	.align		4
.L_3484:
        /*005c*/ 	.byte	0x04, 0x1e
        /*005e*/ 	.short	(.L_3486 - .L_3485)
.L_3485:
        /*0060*/ 	.word	0x00000000


	//----- nvinfo : EIATTR_CBANK_PARAM_SIZE
	.align		4
.L_3486:
        /*0064*/ 	.byte	0x03, 0x19
        /*0066*/ 	.short	0x0220


	//----- nvinfo : EIATTR_PARAM_CBANK
	.align		4
        /*0068*/ 	.byte	0x04, 0x0a
        /*006a*/ 	.short	(.L_3488 - .L_3487)
	.align		4
.L_3487:
        /*006c*/ 	.word	index@(.nv.constant0._ZN2at6native18elementwise_kernelILi128ELi4EZNS0_22gpu_kernel_impl_nocastINS0_13AUnaryFunctorIffbZZZNS0_23logical_xor_kernel_cudaERNS_14TensorIteratorEENKUlvE0_clEvENKUlvE5_clEvEUlffE_EEEEvRNS_18TensorIteratorBaseERKT_EUliE_EEviT1_)
        /*0070*/ 	.short	0x0380
        /*0072*/ 	.short	0x0220


	//----- nvinfo : EIATTR_SW_WAR
	.align		4
.L_3488:
        /*0074*/ 	.byte	0x04, 0x36
        /*0076*/ 	.short	(.L_3490 - .L_3489)
.L_3489:
        /*0078*/ 	.word	0x00000008
.L_3490:


//--------------------- .nv.info._ZN2at6native27unrolled_elementwise_kernelINS0_13AUnaryFunctorIffbZZZNS0_23logical_xor_kernel_cudaERNS_14TensorIteratorEENKUlvE0_clEvENKUlvE5_clEvEUlffE_EESt5arrayIPcLm2EELi4E23TrivialOffsetCalculatorILi1EjESD_NS0_6memory15LoadWithoutCastENSE_16StoreWithoutCastEEEviT_T0_T2_T3_T4_T5_ --------------------------
	.section	.nv.info._ZN2at6native27unrolled_elementwise_kernelINS0_13AUnaryFunctorIffbZZZNS0_23logical_xor_kernel_cudaERNS_14TensorIteratorEENKUlvE0_clEvENKUlvE5_clEvEUlffE_EESt5arrayIPcLm2EELi4E23TrivialOffsetCalculatorILi1EjESD_NS0_6memory15LoadWithoutCastENSE_16StoreWithoutCastEEEviT_T0_T2_T3_T4_T5_,"",@"SHT_CUDA_INFO"
	.sectionflags	@""
	.align	4


	//----- nvinfo : EIATTR_CUDA_API_VERSION
	.align		4
        /*0000*/ 	.byte	0x04, 0x37
        /*0002*/ 	.short	(.L_3492 - .L_3491)
.L_3491:
        /*0004*/ 	.word	0x00000082


	//----- nvinfo : EIATTR_KPARAM_INFO
	.align		4
.L_3492:
        /*0008*/ 	.byte	0x04, 0x17
        /*000a*/ 	.short	(.L_3494 - .L_3493)
.L_3493:
        /*000c*/ 	.word	0x00000000
        /*0010*/ 	.short	0x0006
        /*0012*/ 	.short	0x0023
        /*0014*/ 	.byte	0x00, 0xf0, 0x05, 0x00


	//----- nvinfo : EIATTR_KPARAM_INFO
	.align		4
.L_3494:
        /*0018*/ 	.byte	0x04, 0x17
        /*001a*/ 	.short	(.L_3496 - .L_3495)
.L_3495:
        /*001c*/ 	.word	0x00000000
        /*0020*/ 	.short	0x0005
        /*0022*/ 	.short	0x0022
        /*0024*/ 	.byte	0x00, 0xf0, 0x05, 0x00


	//----- nvinfo : EIATTR_KPARAM_INFO
	.align		4
.L_3496:
        /*0028*/ 	.byte	0x04, 0x17
        /*002a*/ 	.short	(.L_3498 - .L_3497)
.L_3497:
        /*002c*/ 	.word	0x00000000
        /*0030*/ 	.short	0x0004
        /*0032*/ 	.short	0x0021
        /*0034*/ 	.byte	0x00, 0xf0, 0x05, 0x00


	//----- nvinfo : EIATTR_KPARAM_INFO
	.align		4
.L_3498:
        /*0038*/ 	.byte	0x04, 0x17
        /*003a*/ 	.short	(.L_3500 - .L_3499)
.L_3499:
        /*003c*/ 	.word	0x00000000
        /*0040*/ 	.short	0x0003
        /*0042*/ 	.short	0x0020
        /*0044*/ 	.byte	0x00, 0xf0, 0x05, 0x00


	//----- nvinfo : EIATTR_KPARAM_INFO
	.align		4
.L_3500:
        /*0048*/ 	.byte	0x04, 0x17
        /*004a*/ 	.short	(.L_3502 - .L_3501)
.L_3501:
        /*004c*/ 	.word	0x00000000
        /*0050*/ 	.short	0x0002
        /*0052*/ 	.short	0x0010
        /*0054*/ 	.byte	0x00, 0xf0, 0x41, 0x00


	//----- nvinfo : EIATTR_KPARAM_INFO
	.align		4
.L_3502:
        /*0058*/ 	.byte	0x04, 0x17
        /*005a*/ 	.short	(.L_3504 - .L_3503)
.L_3503:
        /*005c*/ 	.word	0x00000000
        /*0060*/ 	.short	0x0001
        /*0062*/ 	.short	0x0004
        /*0064*/ 	.byte	0x00, 0xf0, 0x21, 0x00


	//----- nvinfo : EIATTR_KPARAM_INFO
	.align		4
.L_3504:
        /*0068*/ 	.byte	0x04, 0x17
        /*006a*/ 	.short	(.L_3506 - .L_3505)
.L_3505:
        /*006c*/ 	.word	0x00000000
        /*0070*/ 	.short	0x0000
        /*0072*/ 	.short	0x0000
        /*0074*/ 	.byte	0x00, 0xf0, 0x11, 0x00


	//----- nvinfo : EIATTR_SPARSE_MMA_MASK
	.align		4
.L_3506:
        /*0078*/ 	.byte	0x03, 0x50
        /*007a*/ 	.short	0x0000


	//----- nvinfo : EIATTR_MAXREG_COUNT
	.align		4
        /*007c*/ 	.byte	0x03, 0x1b
        /*007e*/ 	.short	0x00ff


	//----- nvinfo : EIATTR_MERCURY_ISA_VERSION
	.align		4
        /*0080*/ 	.byte	0x03, 0x5f
        /*0082*/ 	.short	0x0101


	//----- nvinfo : EIATTR_VRC_CTA_INIT_COUNT
	.align		4
        /*0084*/ 	.byte	0x02, 0x4a
	.zero		1
	.zero		1


	//----- nvinfo : EIATTR_EXIT_INSTR_OFFSETS
	.align		4
        /*0088*/ 	.byte	0x04, 0x1c
        /*008a*/ 	.short	(.L_3508 - .L_3507)


	//   ....[0]....
.L_3507:
        /*008c*/ 	.word	0x000004a0


	//   ....[1]....
        /*0090*/ 	.word	0x00000500


	//----- nvinfo : EIATTR_MAX_THREADS
	.align		4
.L_3508:
        /*0094*/ 	.byte	0x04, 0x05
        /*0096*/ 	.short	(.L_3510 - .L_3509)
.L_3509:
        /*0098*/ 	.word	0x00000080
        /*009c*/ 	.word	0x00000001
        /*00a0*/ 	.word	0x00000001


	//----- nvinfo : EIATTR_CRS_STACK_SIZE
	.align		4
.L_3510:
        /*00a4*/ 	.byte	0x04, 0x1e
        /*00a6*/ 	.short	(.L_3512 - .L_3511)
.L_3511:
        /*00a8*/ 	.word	0x00000000


	//----- nvinfo : EIATTR_CBANK_PARAM_SIZE
	.align		4
.L_3512:
        /*00ac*/ 	.byte	0x03, 0x19
        /*00ae*/ 	.short	0x0024


	//----- nvinfo : EIATTR_PARAM_CBANK
	.align		4
        /*00b0*/ 	.byte	0x04, 0x0a
        /*00b2*/ 	.short	(.L_3514 - .L_3513)
	.align		4
.L_3513:
        /*00b4*/ 	.word	index@(.nv.constant0._ZN2at6native27unrolled_elementwise_kernelINS0_13AUnaryFunctorIffbZZZNS0_23logical_xor_kernel_cudaERNS_14TensorIteratorEENKUlvE0_clEvENKUlvE5_clEvEUlffE_EESt5arrayIPcLm2EELi4E23TrivialOffsetCalculatorILi1EjESD_NS0_6memory15LoadWithoutCastENSE_16StoreWithoutCastEEEviT_T0_T2_T3_T4_T5_)
        /*00b8*/ 	.short	0x0380
        /*00ba*/ 	.short	0x0024


	//----- nvinfo : EIATTR_SW_WAR
	.align		4
.L_3514:
        /*00bc*/ 	.byte	0x04, 0x36
        /*00be*/ 	.short	(.L_3516 - .L_3515)
.L_3515:
        /*00c0*/ 	.word	0x00000008
.L_3516:


//--------------------- .nv.info._ZN2at6native29vectorized_elementwise_kernelILi2ENS0_13AUnaryFunctorIffbZZZNS0_23logical_xor_kernel_cudaERNS_14TensorIteratorEENKUlvE0_clEvENKUlvE5_clEvEUlffE_EESt5arrayIPcLm2EEEEviT0_T1_ --------------------------
	.section	.nv.info._ZN2at6native29vectorized_elementwise_kernelILi2ENS0_13AUnaryFunctorIffbZZZNS0_23logical_xor_kernel_cudaERNS_14TensorIteratorEENKUlvE0_clEvENKUlvE5_clEvEUlffE_EESt5arrayIPcLm2EEEEviT0_T1_,"",@"SHT_CUDA_INFO"
	.sectionflags	@""
	.align	4


	//----- nvinfo : EIATTR_CUDA_API_VERSION
	.align		4
        /*0000*/ 	.byte	0x04, 0x37
        /*0002*/ 	.short	(.L_3518 - .L_3517)
.L_3517:
        /*0004*/ 	.word	0x00000082


	//----- nvinfo : EIATTR_KPARAM_INFO
	.align		4
.L_3518:
        /*0008*/ 	.byte	0x04, 0x17
        /*000a*/ 	.short	(.L_3520 - .L_3519)
.L_3519:
        /*000c*/ 	.word	0x00000000
        /*0010*/ 	.short	0x0002
        /*0012*/ 	.short	0x0010
        /*0014*/ 	.byte	0x00, 0xf0, 0x41, 0x00


	//----- nvinfo : EIATTR_KPARAM_INFO
	.align		4
.L_3520:
        /*0018*/ 	.byte	0x04, 0x17
        /*001a*/ 	.short	(.L_3522 - .L_3521)
.L_3521:
        /*001c*/ 	.word	0x00000000
        /*0020*/ 	.short	0x0001
        /*0022*/ 	.short	0x0004
        /*0024*/ 	.byte	0x00, 0xf0, 0x21, 0x00


	//----- nvinfo : EIATTR_KPARAM_INFO
	.align		4
.L_3522:
        /*0028*/ 	.byte	0x04, 0x17
        /*002a*/ 	.short	(.L_3524 - .L_3523)
.L_3523:
        /*002c*/ 	.word	0x00000000
        /*0030*/ 	.short	0x0000
        /*0032*/ 	.short	0x0000
        /*0034*/ 	.byte	0x00, 0xf0, 0x11, 0x00


	//----- nvinfo : EIATTR_SPARSE_MMA_MASK
	.align		4
.L_3524:
        /*0038*/ 	.byte	0x03, 0x50
        /*003a*/ 	.short	0x0000


	//----- nvinfo : EIATTR_MAXREG_COUNT
	.align		4
        /*003c*/ 	.byte	0x03, 0x1b
        /*003e*/ 	.short	0x00ff


	//----- nvinfo : EIATTR_MERCURY_ISA_VERSION
	.align		4
        /*0040*/ 	.byte	0x03, 0x5f
        /*0042*/ 	.short	0x0101


	//----- nvinfo : EIATTR_VRC_CTA_INIT_COUNT
	.align		4
        /*0044*/ 	.byte	0x02, 0x4a
	.zero		1
	.zero		1


	//----- nvinfo : EIATTR_EXIT_INSTR_OFFSETS
	.align		4
        /*0048*/ 	.byte	0x04, 0x1c
        /*004a*/ 	.short	(.L_3526 - .L_3525)


	//   ....[0]....
.L_3525:
        /*004c*/ 	.word	0x000009c0


	//   ....[1]....
        /*0050*/ 	.word	0x00000a20


	//   ....[2]....
        /*0054*/ 	.word	0x00000d10


	//----- nvinfo : EIATTR_MAX_THREADS
	.align		4
.L_3526:
        /*0058*/ 	.byte	0x04, 0x05
        /*005a*/ 	.short	(.L_3528 - .L_3527)
.L_3527:
        /*005c*/ 	.word	0x00000080
        /*0060*/ 	.word	0x00000001
        /*0064*/ 	.word	0x00000001


	//----- nvinfo : EIATTR_CRS_STACK_SIZE
	.align		4
.L_3528:
        /*0068*/ 	.byte	0x04, 0x1e
        /*006a*/ 	.short	(.L_3530 - .L_3529)
.L_3529:
        /*006c*/ 	.word	0x00000000


	//----- nvinfo : EIATTR_CBANK_PARAM_SIZE
	.align		4
.L_3530:
        /*0070*/ 	.byte	0x03, 0x19
        /*0072*/ 	.short	0x0020


	//----- nvinfo : EIATTR_PARAM_CBANK
	.align		4
        /*0074*/ 	.byte	0x04, 0x0a
        /*0076*/ 	.short	(.L_3532 - .L_3531)
	.align		4
.L_3531:
        /*0078*/ 	.word	index@(.nv.constant0._ZN2at6native29vectorized_elementwise_kernelILi2ENS0_13AUnaryFunctorIffbZZZNS0_23logical_xor_kernel_cudaERNS_14TensorIteratorEENKUlvE0_clEvENKUlvE5_clEvEUlffE_EESt5arrayIPcLm2EEEEviT0_T1_)
        /*007c*/ 	.short	0x0380
        /*007e*/ 	.short	0x0020


	//----- nvinfo : EIATTR_SW_WAR
	.align		4
.L_3532:
        /*0080*/ 	.byte	0x04, 0x36
        /*0082*/ 	.short	(.L_3534 - .L_3533)
.L_3533:
        /*0084*/ 	.word	0x00000008
.L_3534:


//--------------------- .nv.info._ZN2at6native29vectorized_elementwise_kernelILi4ENS0_13AUnaryFunctorIffbZZZNS0_23logical_xor_kernel_cudaERNS_14TensorIteratorEENKUlvE0_clEvENKUlvE5_clEvEUlffE_EESt5arrayIPcLm2EEEEviT0_T1_ --------------------------
	.section	.nv.info._ZN2at6native29vectorized_elementwise_kernelILi4ENS0_13AUnaryFunctorIffbZZZNS0_23logical_xor_kernel_cudaERNS_14TensorIteratorEENKUlvE0_clEvENKUlvE5_clEvEUlffE_EESt5arrayIPcLm2EEEEviT0_T1_,"",@"SHT_CUDA_INFO"
	.sectionflags	@""
	.align	4


	//----- nvinfo : EIATTR_CUDA_API_VERSION
	.align		4
        /*0000*/ 	.byte	0x04, 0x37
        /*0002*/ 	.short	(.L_3536 - .L_3535)
.L_3535:
        /*0004*/ 	.word	0x00000082


	//----- nvinfo : EIATTR_KPARAM_INFO
	.align		4
.L_3536:
        /*0008*/ 	.byte	0x04, 0x17
        /*000a*/ 	.short	(.L_3538 - .L_3537)
.L_3537:
        /*000c*/ 	.word	0x00000000
        /*0010*/ 	.short	0x0002
        /*0012*/ 	.short	0x0010
        /*0014*/ 	.byte	0x00, 0xf0, 0x41, 0x00


	//----- nvinfo : EIATTR_KPARAM_INFO
	.align		4
.L_3538:
        /*0018*/ 	.byte	0x04, 0x17
        /*001a*/ 	.short	(.L_3540 - .L_3539)
.L_3539:
        /*001c*/ 	.word	0x00000000
        /*0020*/ 	.short	0x0001
        /*0022*/ 	.short	0x0004
        /*0024*/ 	.byte	0x00, 0xf0, 0x21, 0x00


	//----- nvinfo : EIATTR_KPARAM_INFO
	.align		4
.L_3540:
        /*0028*/ 	.byte	0x04, 0x17
        /*002a*/ 	.short	(.L_3542 - .L_3541)
.L_3541:
        /*002c*/ 	.word	0x00000000
        /*0030*/ 	.short	0x0000
        /*0032*/ 	.short	0x0000
        /*0034*/ 	.byte	0x00, 0xf0, 0x11, 0x00


	//----- nvinfo : EIATTR_SPARSE_MMA_MASK
	.align		4
.L_3542:
        /*0038*/ 	.byte	0x03, 0x50
        /*003a*/ 	.short	0x0000


	//----- nvinfo : EIATTR_MAXREG_COUNT
	.align		4
        /*003c*/ 	.byte	0x03, 0x1b
        /*003e*/ 	.short	0x00ff


	//----- nvinfo : EIATTR_MERCURY_ISA_VERSION
	.align		4
        /*0040*/ 	.byte	0x03, 0x5f
        /*0042*/ 	.short	0x0101


	//----- nvinfo : EIATTR_VRC_CTA_INIT_COUNT
	.align		4
        /*0044*/ 	.byte	0x02, 0x4a
	.zero		1
	.zero		1


	//----- nvinfo : EIATTR_EXIT_INSTR_OFFSETS
	.align		4
        /*0048*/ 	.byte	0x04, 0x1c
        /*004a*/ 	.short	(.L_3544 - .L_3543)


	//   ....[0]....
.L_3543:
        /*004c*/ 	.word	0x000009c0


	//   ....[1]....
        /*0050*/ 	.word	0x00000a20


	//   ....[2]....
        /*0054*/ 	.word	0x00000cf0


	//----- nvinfo : EIATTR_MAX_THREADS
	.align		4
.L_3544:
        /*0058*/ 	.byte	0x04, 0x05
        /*005a*/ 	.short	(.L_3546 - .L_3545)
.L_3545:
        /*005c*/ 	.word	0x00000080
        /*0060*/ 	.word	0x00000001
        /*0064*/ 	.word	0x00000001


	//----- nvinfo : EIATTR_CRS_STACK_SIZE
	.align		4
.L_3546:
        /*0068*/ 	.byte	0x04, 0x1e
        /*006a*/ 	.short	(.L_3548 - .L_3547)
.L_3547:
        /*006c*/ 	.word	0x00000000


	//----- nvinfo : EIATTR_CBANK_PARAM_SIZE
	.align		4
.L_3548:
        /*0070*/ 	.byte	0x03, 0x19
        /*0072*/ 	.short	0x0020


	//----- nvinfo : EIATTR_PARAM_CBANK
	.align		4
        /*0074*/ 	.byte	0x04, 0x0a
        /*0076*/ 	.short	(.L_3550 - .L_3549)
	.align		4
.L_3549:
        /*0078*/ 	.word	index@(.nv.constant0._ZN2at6native29vectorized_elementwise_kernelILi4ENS0_13AUnaryFunctorIffbZZZNS0_23logical_xor_kernel_cudaERNS_14TensorIteratorEENKUlvE0_clEvENKUlvE5_clEvEUlffE_EESt5arrayIPcLm2EEEEviT0_T1_)
        /*007c*/ 	.short	0x0380
        /*007e*/ 	.short	0x0020


	//----- nvinfo : EIATTR_SW_WAR
	.align		4
.L_3550:
        /*0080*/ 	.byte	0x04, 0x36
        /*0082*/ 	.short	(.L_3552 - .L_3551)
.L_3551:
        /*0084*/ 	.word	0x00000008
.L_3552:


//--------------------- .nv.info._ZN2at6native29vectorized_elementwise_kernelILi8ENS0_13AUnaryFunctorIffbZZZNS0_23logical_xor_kernel_cudaERNS_14TensorIteratorEENKUlvE0_clEvENKUlvE5_clEvEUlffE_EESt5arrayIPcLm2EEEEviT0_T1_ --------------------------
	.section	.nv.info._ZN2at6native29vectorized_elementwise_kernelILi8ENS0_13AUnaryFunctorIffbZZZNS0_23logical_xor_kernel_cudaERNS_14TensorIteratorEENKUlvE0_clEvENKUlvE5_clEvEUlffE_EESt5arrayIPcLm2EEEEviT0_T1_,"",@"SHT_CUDA_INFO"
	.sectionflags	@""
	.align	4


	//----- nvinfo : EIATTR_CUDA_API_VERSION
	.align		4
        /*0000*/ 	.byte	0x04, 0x37
        /*0002*/ 	.short	(.L_3554 - .L_3553)
.L_3553:
        /*0004*/ 	.word	0x00000082


	//----- nvinfo : EIATTR_KPARAM_INFO
	.align		4
.L_3554:
        /*0008*/ 	.byte	0x04, 0x17
        /*000a*/ 	.short	(.L_3556 - .L_3555)
.L_3555:
        /*000c*/ 	.word	0x00000000
        /*0010*/ 	.short	0x0002
        /*0012*/ 	.short	0x0010
        /*0014*/ 	.byte	0x00, 0xf0, 0x41, 0x00


	//----- nvinfo : EIATTR_KPARAM_INFO
	.align		4
.L_3556:
        /*0018*/ 	.byte	0x04, 0x17
        /*001a*/ 	.short	(.L_3558 - .L_3557)
.L_3557:
        /*001c*/ 	.word	0x00000000
        /*0020*/ 	.short	0x0001
        /*0022*/ 	.short	0x0004
        /*0024*/ 	.byte	0x00, 0xf0, 0x21, 0x00


	//----- nvinfo : EIATTR_KPARAM_INFO
	.align		4
.L_3558:
        /*0028*/ 	.byte	0x04, 0x17
        /*002a*/ 	.short	(.L_3560 - .L_3559)
.L_3559:
        /*002c*/ 	.word	0x00000000
        /*0030*/ 	.short	0x0000
        /*0032*/ 	.short	0x0000
        /*0034*/ 	.byte	0x00, 0xf0, 0x11, 0x00


	//----- nvinfo : EIATTR_SPARSE_MMA_MASK
	.align		4
.L_3560:
        /*0038*/ 	.byte	0x03, 0x50
        /*003a*/ 	.short	0x0000


	//----- nvinfo : EIATTR_MAXREG_COUNT
	.align		4
        /*003c*/ 	.byte	0x03, 0x1b
        /*003e*/ 	.short	0x00ff


	//----- nvinfo : EIATTR_MERCURY_ISA_VERSION
	.align		4
        /*0040*/ 	.byte	0x03, 0x5f
        /*0042*/ 	.short	0x0101


	//----- nvinfo : EIATTR_VRC_CTA_INIT_COUNT
	.align		4
        /*0044*/ 	.byte	0x02, 0x4a
	.zero		1
	.zero		1


	//----- nvinfo : EIATTR_EXIT_INSTR_OFFSETS
	.align		4
        /*0048*/ 	.byte	0x04, 0x1c
        /*004a*/ 	.short	(.L_3562 - .L_3561)


	//   ....[0]....
.L_3561:
        /*004c*/ 	.word	0x00000010


	//----- nvinfo : EIATTR_MAX_THREADS
	.align		4
.L_3562:
        /*0050*/ 	.byte	0x04, 0x05
        /*0052*/ 	.short	(.L_3564 - .L_3563)
.L_3563:
        /*0054*/ 	.word	0x00000080
        /*0058*/ 	.word	0x00000001
        /*005c*/ 	.word	0x00000001


	//----- nvinfo : EIATTR_CBANK_PARAM_SIZE
	.align		4
.L_3564:
        /*0060*/ 	.byte	0x03, 0x19
        /*0062*/ 	.short	0x0020


	//----- nvinfo : EIATTR_PARAM_CBANK
	.align		4
        /*0064*/ 	.byte	0x04, 0x0a
        /*0066*/ 	.short	(.L_3566 - .L_3565)
	.align		4
.L_3565:
        /*0068*/ 	.word	index@(.nv.constant0._ZN2at6native29vectorized_elementwise_kernelILi8ENS0_13AUnaryFunctorIffbZZZNS0_23logical_xor_kernel_cudaERNS_14TensorIteratorEENKUlvE0_clEvENKUlvE5_clEvEUlffE_EESt5arrayIPcLm2EEEEviT0_T1_)
        /*006c*/ 	.short	0x0380
        /*006e*/ 	.short	0x0020


	//----- nvinfo : EIATTR_SW_WAR
	.align		4
.L_3566:
        /*0070*/ 	.byte	0x04, 0x36
        /*0072*/ 	.short	(.L_3568 - .L_3567)
.L_3567:
        /*0074*/ 	.word	0x00000008
.L_3568:


//--------------------- .nv.info._ZN2at6native18elementwise_kernelILi128ELi4EZNS0_15gpu_kernel_implINS0_13BinaryFunctorIffbZZZNS0_23logical_xor_kernel_cudaERNS_14TensorIteratorEENKUlvE0_clEvENKUlvE5_clEvEUlffE_EEEEvRNS_18TensorIteratorBaseERKT_EUliE_EEviT1_ --------------------------
	.section	.nv.info._ZN2at6native18elementwise_kernelILi128ELi4EZNS0_15gpu_kernel_implINS0_13BinaryFunctorIffbZZZNS0_23logical_xor_kernel_cudaERNS_14TensorIteratorEENKUlvE0_clEvENKUlvE5_clEvEUlffE_EEEEvRNS_18TensorIteratorBaseERKT_EUliE_EEviT1_,"",@"SHT_CUDA_INFO"
	.sectionflags	@""
	.align	4


	//----- nvinfo : EIATTR_CUDA_API_VERSION
	.align		4
        /*0000*/ 	.byte	0x04, 0x37
        /*0002*/ 	.short	(.L_3570 - .L_3569)
.L_3569:
        /*0004*/ 	.word	0x00000082


	//----- nvinfo : EIATTR_KPARAM_INFO
	.align		4
.L_3570:
        /*0008*/ 	.byte	0x04, 0x17
        /*000a*/ 	.short	(.L_3572 - .L_3571)
.L_3571:
        /*000c*/ 	.word	0x00000000
        /*0010*/ 	.short	0x0001
        /*0012*/ 	.short	0x0008
        /*0014*/ 	.byte	0x00, 0xf0, 0x21, 0x0a


	//----- nvinfo : EIATTR_KPARAM_INFO
	.align		4
.L_3572:
        /*0018*/ 	.byte	0x04, 0x17
        /*001a*/ 	.short	(.L_3574 - .L_3573)
.L_3573:
        /*001c*/ 	.word	0x00000000
        /*0020*/ 	.short	0x0000
        /*0022*/ 	.short	0x0000
        /*0024*/ 	.byte	0x00, 0xf0, 0x11, 0x00


	//----- nvinfo : EIATTR_SPARSE_MMA_MASK
	.align		4
.L_3574:
        /*0028*/ 	.byte	0x03, 0x50
        /*002a*/ 	.short	0x0000


	//----- nvinfo : EIATTR_MAXREG_COUNT
	.align		4
        /*002c*/ 	.byte	0x03, 0x1b
        /*002e*/ 	.short	0x0080


	//----- nvinfo : EIATTR_EXTERNS
	.align		4
        /*0030*/ 	.byte	0x04, 0x0f
        /*0032*/ 	.short	(.L_3576 - .L_3575)


	//   ....[0]....
	.align		4
.L_3575:
        /*0034*/ 	.word	index@(__assertfail)


	//----- nvinfo : EIATTR_MERCURY_ISA_VERSION
	.align		4
.L_3576:
        /*0038*/ 	.byte	0x03, 0x5f
        /*003a*/ 	.short	0x0101


	//----- nvinfo : EIATTR_VRC_CTA_INIT_COUNT
	.align		4
        /*003c*/ 	.byte	0x02, 0x4a
	.zero		1
	.zero		1


	//----- nvinfo : EIATTR_SYSCALL_OFFSETS
	.align		4
        /*0040*/ 	.byte	0x04, 0x46
        /*0042*/ 	.short	(.L_3578 - .L_3577)


	//   ....[0]....
.L_3577:
        /*0044*/ 	.word	0x00002490


	//   ....[1]....
        /*0048*/ 	.word	0x00003300


	//   ....[2]....
        /*004c*/ 	.word	0x00004030


	//   ....[3]....
        /*0050*/ 	.word	0x000065f0


	//   ....[4]....
        /*0054*/ 	.word	0x00007460


	//   ....[5]....
        /*0058*/ 	.word	0x00008010


	//   ....[6]....
        /*005c*/ 	.word	0x0000a6c0


	//   ....[7]....
        /*0060*/ 	.word	0x0000b530


	//   ....[8]....
        /*0064*/ 	.word	0x0000c0e0


	//   ....[9]....
        /*0068*/ 	.word	0x0000e7b0


	//   ....[10]....
        /*006c*/ 	.word	0x0000f620


	//   ....[11]....
        /*0070*/ 	.word	0x00010190


	//----- nvinfo : EIATTR_EXIT_INSTR_OFFSETS
	.align		4
.L_3578:
        /*0074*/ 	.byte	0x04, 0x1c
        /*0076*/ 	.short	(.L_3580 - .L_3579)


	//   ....[0]....
.L_3579:
        /*0078*/ 	.word	0x0000c370


	//   ....[1]....
        /*007c*/ 	.word	0x0000f7b0


	//   ....[2]....
        /*0080*/ 	.word	0x0000f7d0


	//   ....[3]....
        /*0084*/ 	.word	0x0000f860


	//   ....[4]....
        /*0088*/ 	.word	0x0000f880


	//   ....[5]....
        /*008c*/ 	.word	0x0000f8a0


	//   ....[6]....
        /*0090*/ 	.word	0x0000f930


	//   ....[7]....
        /*0094*/ 	.word	0x0000f970


	//   ....[8]....
        /*0098*/ 	.word	0x0000fa10


	//   ....[9]....
        /*009c*/ 	.word	0x0000fa60


	//   ....[10]....
        /*00a0*/ 	.word	0x0000fa90


	//   ....[11]....
        /*00a4*/ 	.word	0x0000fb50


	//   ....[12]....
        /*00a8*/ 	.word	0x0000fc90


	//   ....[13]....
        /*00ac*/ 	.word	0x0000fdd0


	//   ....[14]....
        /*00b0*/ 	.word	0x0000ff20


	//   ....[15]....
        /*00b4*/ 	.word	0x0000ff50


	//   ....[16]....
        /*00b8*/ 	.word	0x0000ff70


	//   ....[17]....
        /*00bc*/ 	.word	0x0000fff0


	//   ....[18]....
        /*00c0*/ 	.word	0x00010030


	//   ....[19]....
        /*00c4*/ 	.word	0x000101a0


	//   ....[20]....
        /*00c8*/ 	.word	0x00010280


	//   ....[21]....
        /*00cc*/ 	.word	0x00010320


	//   ....[22]....
        /*00d0*/ 	.word	0x00010350


	//   ....[23]....
        /*00d4*/ 	.word	0x000103a0


	//   ....[24]....
        /*00d8*/ 	.word	0x000103e0


	//----- nvinfo : EIATTR_MAX_THREADS
	.align		4
.L_3580:
        /*00dc*/ 	.byte	0x04, 0x05
        /*00de*/ 	.short	(.L_3582 - .L_3581)
.L_3581:
        /*00e0*/ 	.word	0x00000080
        /*00e4*/ 	.word	0x00000001
        /*00e8*/ 	.word	0x00000001


	//----- nvinfo : EIATTR_CRS_STACK_SIZE
	.align		4
.L_3582:
        /*00ec*/ 	.byte	0x04, 0x1e
        /*00ee*/ 	.short	(.L_3584 - .L_3583)
.L_3583:
        /*00f0*/ 	.word	0x00000000


	//----- nvinfo : EIATTR_CBANK_PARAM_SIZE
	.align		4
.L_3584:
        /*00f4*/ 	.byte	0x03, 0x19
        /*00f6*/ 	.short	0x0290


	//----- nvinfo : EIATTR_PARAM_CBANK
	.align		4
        /*00f8*/ 	.byte	0x04, 0x0a
        /*00fa*/ 	.short	(.L_3586 - .L_3585)
	.align		4
.L_3585:
        /*00fc*/ 	.word	index@(.nv.constant0._ZN2at6native18elementwise_kernelILi128ELi4EZNS0_15gpu_kernel_implINS0_13BinaryFunctorIffbZZZNS0_23logical_xor_kernel_cudaERNS_14TensorIteratorEENKUlvE0_clEvENKUlvE5_clEvEUlffE_EEEEvRNS_18TensorIteratorBaseERKT_EUliE_EEviT1_)
        /*0100*/ 	.short	0x0380
        /*0102*/ 	.short	0x0290


	//----- nvinfo : EIATTR_SW_WAR
	.align		4
.L_3586:
        /*0104*/ 	.byte	0x04, 0x36
        /*0106*/ 	.short	(.L_3588 - .L_3587)
.L_3587:
        /*0108*/ 	.word	0x00000008
.L_3588:


//--------------------- .nv.info._ZN2at6native27unrolled_elementwise_kernelINS0_13BinaryFunctorIffbZZZNS0_23logical_xor_kernel_cudaERNS_14TensorIteratorEENKUlvE0_clEvENKUlvE5_clEvEUlffE_EESt5arrayIPcLm3EELi4E23TrivialOffsetCalculatorILi2EjESC_ILi1EjENS0_6memory12LoadWithCastILi2EEENSF_13StoreWithCastILi1EEEEEviT_T0_T2_T3_T4_T5_ --------------------------
	.section	.nv.info._ZN2at6native27unrolled_elementwise_kernelINS0_13BinaryFunctorIffbZZZNS0_23logical_xor_kernel_cudaERNS_14TensorIteratorEENKUlvE0_clEvENKUlvE5_clEvEUlffE_EESt5arrayIPcLm3EELi4E23TrivialOffsetCalculatorILi2EjESC_ILi1EjENS0_6memory12LoadWithCastILi2EEENSF_13StoreWithCastILi1EEEEEviT_T0_T2_T3_T4_T5_,"",@"SHT_CUDA_INFO"
	.sectionflags	@""
	.align	4


	//----- nvinfo : EIATTR_CUDA_API_VERSION
	.align		4
        /*0000*/ 	.byte	0x04, 0x37
        /*0002*/ 	.short	(.L_3590 - .L_3589)
.L_3589:
        /*0004*/ 	.word	0x00000082


	//----- nvinfo : EIATTR_KPARAM_INFO
	.align		4
.L_3590:
        /*0008*/ 	.byte	0x04, 0x17
        /*000a*/ 	.short	(.L_3592 - .L_3591)
.L_3591:
        /*000c*/ 	.word	0x00000000
        /*0010*/ 	.short	0x0006
        /*0012*/ 	.short	0x0030
        /*0014*/ 	.byte	0x00, 0xf0, 0x21, 0x00


	//----- nvinfo : EIATTR_KPARAM_INFO
	.align		4
.L_3592:
        /*0018*/ 	.byte	0x04, 0x17
        /*001a*/ 	.short	(.L_3594 - .L_3593)
.L_3593:
        /*001c*/ 	.word	0x00000000
        /*0020*/ 	.short	0x0005
        /*0022*/ 	.short	0x0024
        /*0024*/ 	.byte	0x00, 0xf0, 0x31, 0x00


	//----- nvinfo : EIATTR_KPARAM_INFO
	.align		4
.L_3594:
        /*0028*/ 	.byte	0x04, 0x17
        /*002a*/ 	.short	(.L_3596 - .L_3595)
.L_3595:
        /*002c*/ 	.word	0x00000000
        /*0030*/ 	.short	0x0004
        /*0032*/ 	.short	0x0021
        /*0034*/ 	.byte	0x00, 0xf0, 0x05, 0x00


	//----- nvinfo : EIATTR_KPARAM_INFO
	.align		4
.L_3596:
        /*0038*/ 	.byte	0x04, 0x17
        /*003a*/ 	.short	(.L_3598 - .L_3597)
.L_3597:
        /*003c*/ 	.word	0x00000000
        /*0040*/ 	.short	0x0003
        /*0042*/ 	.short	0x0020
        /*0044*/ 	.byte	0x00, 0xf0, 0x05, 0x00


	//----- nvinfo : EIATTR_KPARAM_INFO
	.align		4
.L_3598:
        /*0048*/ 	.byte	0x04, 0x17
        /*004a*/ 	.short	(.L_3600 - .L_3599)
.L_3599:
        /*004c*/ 	.word	0x00000000
        /*0050*/ 	.short	0x0002
        /*0052*/ 	.short	0x0008
        /*0054*/ 	.byte	0x00, 0xf0, 0x61, 0x00


	//----- nvinfo : EIATTR_KPARAM_INFO
	.align		4
.L_3600:
        /*0058*/ 	.byte	0x04, 0x17
        /*005a*/ 	.short	(.L_3602 - .L_3601)
.L_3601:
        /*005c*/ 	.word	0x00000000
        /*0060*/ 	.short	0x0001
        /*0062*/ 	.short	0x0004
        /*0064*/ 	.byte	0x00, 0xf0, 0x05, 0x00


	//----- nvinfo : EIATTR_KPARAM_INFO
	.align		4
.L_3602:
        /*0068*/ 	.byte	0x04, 0x17
        /*006a*/ 	.short	(.L_3604 - .L_3603)
.L_3603:
        /*006c*/ 	.word	0x00000000
        /*0070*/ 	.short	0x0000
        /*0072*/ 	.short	0x0000
        /*0074*/ 	.byte	0x00, 0xf0, 0x11, 0x00


	//----- nvinfo : EIATTR_SPARSE_MMA_MASK
	.align		4
.L_3604:
        /*0078*/ 	.byte	0x03, 0x50
        /*007a*/ 	.short	0x0000


	//----- nvinfo : EIATTR_MAXREG_COUNT
	.align		4
        /*007c*/ 	.byte	0x03, 0x1b
        /*007e*/ 	.short	0x00ff


	//----- nvinfo : EIATTR_EXTERNS
	.align		4
        /*0080*/ 	.byte	0x04, 0x0f
        /*0082*/ 	.short	(.L_3606 - .L_3605)


	//   ....[0]....
	.align		4
.L_3605:
        /*0084*/ 	.word	index@(__assertfail)


	//----- nvinfo : EIATTR_MERCURY_ISA_VERSION
	.align		4
.L_3606:
        /*0088*/ 	.byte	0x03, 0x5f
        /*008a*/ 	.short	0x0101


	//----- nvinfo : EIATTR_VRC_CTA_INIT_COUNT
	.align		4
        /*008c*/ 	.byte	0x02, 0x4a
	.zero		1
	.zero		1


	//----- nvinfo : EIATTR_SYSCALL_OFFSETS
	.align		4
        /*0090*/ 	.byte	0x04, 0x46
        /*0092*/ 	.short	(.L_3608 - .L_3607)


	//   ....[0]....
.L_3607:
        /*0094*/ 	.word	0x00000e90


	//   ....[1]....
        /*0098*/ 	.word	0x00001d30


	//   ....[2]....
        /*009c*/ 	.word	0x00002d30


	//   ....[3]....
        /*00a0*/ 	.word	0x00003bd0


	//   ....[4]....
        /*00a4*/ 	.word	0x00004b50


	//   ....[5]....
        /*00a8*/ 	.word	0x00005a00


	//   ....[6]....
        /*00ac*/ 	.word	0x00006950


	//   ....[7]....
        /*00b0*/ 	.word	0x00007800


	//   ....[8]....
        /*00b4*/ 	.word	0x00008630


	//   ....[9]....
        /*00b8*/ 	.word	0x000092f0


	//   ....[10]....
        /*00bc*/ 	.word	0x0000a0b0


	//   ....[11]....
        /*00c0*/ 	.word	0x0000ae40


	//----- nvinfo : EIATTR_EXIT_INSTR_OFFSETS
	.align		4
.L_3608:
        /*00c4*/ 	.byte	0x04, 0x1c
        /*00c6*/ 	.short	(.L_3610 - .L_3609)


	//   ....[0]....
.L_3609:
        /*00c8*/ 	.word	0x0000a330


	//   ....[1]....
        /*00cc*/ 	.word	0x0000a460


	//   ....[2]....
        /*00d0*/ 	.word	0x0000a480


	//   ....[3]....
        /*00d4*/ 	.word	0x0000a510


	//   ....[4]....
        /*00d8*/ 	.word	0x0000a530


	//   ....[5]....
        /*00dc*/ 	.word	0x0000a550


	//   ....[6]....
        /*00e0*/ 	.word	0x0000a5e0


	//   ....[7]....
        /*00e4*/ 	.word	0x0000a620


	//   ....[8]....
        /*00e8*/ 	.word	0x0000a6c0


	//   ....[9]....
        /*00ec*/ 	.word	0x0000a710


	//   ....[10]....
        /*00f0*/ 	.word	0x0000a740


	//   ....[11]....
        /*00f4*/ 	.word	0x0000a800


	//   ....[12]....
        /*00f8*/ 	.word	0x0000a940


	//   ....[13]....
        /*00fc*/ 	.word	0x0000aa80


	//   ....[14]....
        /*0100*/ 	.word	0x0000abd0


	//   ....[15]....
        /*0104*/ 	.word	0x0000ac00


	//   ....[16]....
        /*0108*/ 	.word	0x0000ac20


	//   ....[17]....
        /*010c*/ 	.word	0x0000aca0


	//   ....[18]....
        /*0110*/ 	.word	0x0000ace0


	//   ....[19]....
        /*0114*/ 	.word	0x0000ae50


	//   ....[20]....
        /*0118*/ 	.word	0x0000af30


	//   ....[21]....
        /*011c*/ 	.word	0x0000afd0


	//   ....[22]....
        /*0120*/ 	.word	0x0000b000


	//   ....[23]....
        /*0124*/ 	.word	0x0000b050


	//   ....[24]....
        /*0128*/ 	.word	0x0000b090


	//----- nvinfo : EIATTR_MAX_THREADS
	.align		4
.L_3610:
        /*012c*/ 	.byte	0x04, 0x05
        /*012e*/ 	.short	(.L_3612 - .L_3611)
.L_3611:
        /*0130*/ 	.word	0x00000080
        /*0134*/ 	.word	0x00000001
        /*0138*/ 	.word	0x00000001


	//----- nvinfo : EIATTR_CRS_STACK_SIZE
	.align		4
.L_3612:
        /*013c*/ 	.byte	0x04, 0x1e
        /*013e*/ 	.short	(.L_3614 - .L_3613)
.L_3613:
        /*0140*/ 	.word	0x00000000


	//----- nvinfo : EIATTR_CBANK_PARAM_SIZE
	.align		4
.L_3614:
        /*0144*/ 	.byte	0x03, 0x19
        /*0146*/ 	.short	0x0038


	//----- nvinfo : EIATTR_PARAM_CBANK
	.align		4
        /*0148*/ 	.byte	0x04, 0x0a
        /*014a*/ 	.short	(.L_3616 - .L_3615)
	.align		4
.L_3615:
        /*014c*/ 	.word	index@(.nv.constant0._ZN2at6native27unrolled_elementwise_kernelINS0_13BinaryFunctorIffbZZZNS0_23logical_xor_kernel_cudaERNS_14TensorIteratorEENKUlvE0_clEvENKUlvE5_clEvEUlffE_EESt5arrayIPcLm3EELi4E23TrivialOffsetCalculatorILi2EjESC_ILi1EjENS0_6memory12LoadWithCastILi2EEENSF_13StoreWithCastILi1EEEEEviT_T0_T2_T3_T4_T5_)
        /*0150*/ 	.short	0x0380
        /*0152*/ 	.short	0x0038


	//----- nvinfo : EIATTR_SW_WAR
	.align		4
.L_3616:
        /*0154*/ 	.byte	0x04, 0x36
        /*0156*/ 	.short	(.L_3618 - .L_3617)
.L_3617:
        /*0158*/ 	.word	0x00000008
.L_3618:


//--------------------- .nv.info._ZN2at6native18elementwise_kernelILi128ELi4EZNS0_22gpu_kernel_impl_nocastINS0_13BinaryFunctorIffbZZZNS0_23logical_xor_kernel_cudaERNS_14TensorIteratorEENKUlvE0_clEvENKUlvE5_clEvEUlffE_EEEEvRNS_18TensorIteratorBaseERKT_EUliE_EEviT1_ --------------------------
	.section	.nv.info._ZN2at6native18elementwise_kernelILi128ELi4EZNS0_22gpu_kernel_impl_nocastINS0_13BinaryFunctorIffbZZZNS0_23logical_xor_kernel_cudaERNS_14TensorIteratorEENKUlvE0_clEvENKUlvE5_clEvEUlffE_EEEEvRNS_18TensorIteratorBaseERKT_EUliE_EEviT1_,"",@"SHT_CUDA_INFO"
	.sectionflags	@""
	.align	4


	//----- nvinfo : EIATTR_CUDA_API_VERSION
	.align		4
        /*0000*/ 	.byte	0x04, 0x37
        /*0002*/ 	.short	(.L_3620 - .L_3619)
.L_3619:
        /*0004*/ 	.word	0x00000082


	//----- nvinfo : EIATTR_KPARAM_INFO
	.align		4
.L_3620:
        /*0008*/ 	.byte	0x04, 0x17
        /*000a*/ 	.short	(.L_3622 - .L_3621)
.L_3621:
        /*000c*/ 	.word	0x00000000
        /*0010*/ 	.short	0x0001
        /*0012*/ 	.short	0x0008
        /*0014*/ 	.byte	0x00, 0xf0, 0x21, 0x0a


	//----- nvinfo : EIATTR_KPARAM_INFO
	.align		4
.L_3622:
        /*0018*/ 	.byte	0x04, 0x17
        /*001a*/ 	.short	(.L_3624 - .L_3623)
.L_3623:
        /*001c*/ 	.word	0x00000000
        /*0020*/ 	.short	0x0000
        /*0022*/ 	.short	0x0000
        /*0024*/ 	.byte	0x00, 0xf0, 0x11, 0x00


	//----- nvinfo : EIATTR_SPARSE_MMA_MASK
	.align		4
.L_3624:
        /*0028*/ 	.byte	0x03, 0x50
        /*002a*/ 	.short	0x0000


	//----- nvinfo : EIATTR_MAXREG_COUNT
	.align		4
        /*002c*/ 	.byte	0x03, 0x1b
        /*002e*/ 	.short	0x0080


	//----- nvinfo : EIATTR_MERCURY_ISA_VERSION
	.align		4
        /*0030*/ 	.byte	0x03, 0x5f
        /*0032*/ 	.short	0x0101


	//----- nvinfo : EIATTR_VRC_CTA_INIT_COUNT
	.align		4
        /*0034*/ 	.byte	0x02, 0x4a
	.zero		1
	.zero		1


	//----- nvinfo : EIATTR_EXIT_INSTR_OFFSETS
	.align		4
        /*0038*/ 	.byte	0x04, 0x1c
        /*003a*/ 	.short	(.L_3626 - .L_3625)


	//   ....[0]....
.L_3625:
        /*003c*/ 	.word	0x00000390


	//   ....[1]....
        /*0040*/ 	.word	0x00000440


	//   ....[2]....
        /*0044*/ 	.word	0x000049b0


	//   ....[3]....
        /*0048*/ 	.word	0x00006070


	//----- nvinfo : EIATTR_MAX_THREADS
	.align		4
.L_3626:
        /*004c*/ 	.byte	0x04, 0x05
        /*004e*/ 	.short	(.L_3628 - .L_3627)
.L_3627:
        /*0050*/ 	.word	0x00000080
        /*0054*/ 	.word	0x00000001
        /*0058*/ 	.word	0x00000001


	//----- nvinfo : EIATTR_CRS_STACK_SIZE
	.align		4
.L_3628:
        /*005c*/ 	.byte	0x04, 0x1e
        /*005e*/ 	.short	(.L_3630 - .L_3629)
.L_3629:
        /*0060*/ 	.word	0x00000000


	//----- nvinfo : EIATTR_CBANK_PARAM_SIZE
	.align		4
.L_3630:
        /*0064*/ 	.byte	0x03, 0x19
        /*0066*/ 	.short	0x0290


	//----- nvinfo : EIATTR_PARAM_CBANK
	.align		4
        /*0068*/ 	.byte	0x04, 0x0a
        /*006a*/ 	.short	(.L_3632 - .L_3631)
	.align		4
.L_3631:
        /*006c*/ 	.word	index@(.nv.constant0._ZN2at6native18elementwise_kernelILi128ELi4EZNS0_22gpu_kernel_impl_nocastINS0_13BinaryFunctorIffbZZZNS0_23logical_xor_kernel_cudaERNS_14TensorIteratorEENKUlvE0_clEvENKUlvE5_clEvEUlffE_EEEEvRNS_18TensorIteratorBaseERKT_EUliE_EEviT1_)
        /*0070*/ 	.short	0x0380
        /*0072*/ 	.short	0x0290


	//----- nvinfo : EIATTR_SW_WAR
	.align		4
.L_3632:
        /*0074*/ 	.byte	0x04, 0x36
        /*0076*/ 	.short	(.L_3634 - .L_3633)
.L_3633:
        /*0078*/ 	.word	0x00000008
.L_3634:


//--------------------- .nv.info._ZN2at6native27unrolled_elementwise_kernelINS0_13BinaryFunctorIffbZZZNS0_23logical_xor_kernel_cudaERNS_14TensorIteratorEENKUlvE0_clEvENKUlvE5_clEvEUlffE_EESt5arrayIPcLm3EELi4E23TrivialOffsetCalculatorILi2EjESC_ILi1EjENS0_6memory15LoadWithoutCastENSF_16StoreWithoutCastEEEviT_T0_T2_T3_T4_T5_ --------------------------
	.section	.nv.info._ZN2at6native27unrolled_elementwise_kernelINS0_13BinaryFunctorIffbZZZNS0_23logical_xor_kernel_cudaERNS_14TensorIteratorEENKUlvE0_clEvENKUlvE5_clEvEUlffE_EESt5arrayIPcLm3EELi4E23TrivialOffsetCalculatorILi2EjESC_ILi1EjENS0_6memory15LoadWithoutCastENSF_16StoreWithoutCastEEEviT_T0_T2_T3_T4_T5_,"",@"SHT_CUDA_INFO"
	.sectionflags	@""
	.align	4


	//----- nvinfo : EIATTR_CUDA_API_VERSION
	.align		4
        /*0000*/ 	.byte	0x04, 0x37
        /*0002*/ 	.short	(.L_3636 - .L_3635)
.L_3635:
        /*0004*/ 	.word	0x00000082


	//----- nvinfo : EIATTR_KPARAM_INFO
	.align		4
.L_3636:
        /*0008*/ 	.byte	0x04, 0x17
        /*000a*/ 	.short	(.L_3638 - .L_3637)
.L_3637:
        /*000c*/ 	.word	0x00000000
        /*0010*/ 	.short	0x0006
        /*0012*/ 	.short	0x0023
        /*0014*/ 	.byte	0x00, 0xf0, 0x05, 0x00


	//----- nvinfo : EIATTR_KPARAM_INFO
	.align		4
.L_3638:
        /*0018*/ 	.byte	0x04, 0x17
        /*001a*/ 	.short	(.L_3640 - .L_3639)
.L_3639:
        /*001c*/ 	.word	0x00000000
        /*0020*/ 	.short	0x0005
        /*0022*/ 	.short	0x0022
        /*0024*/ 	.byte	0x00, 0xf0, 0x05, 0x00


	//----- nvinfo : EIATTR_KPARAM_INFO
	.align		4
.L_3640:
        /*0028*/ 	.byte	0x04, 0x17
        /*002a*/ 	.short	(.L_3642 - .L_3641)
.L_3641:
        /*002c*/ 	.word	0x00000000
        /*0030*/ 	.short	0x0004
        /*0032*/ 	.short	0x0021
        /*0034*/ 	.byte	0x00, 0xf0, 0x05, 0x00


	//----- nvinfo : EIATTR_KPARAM_INFO
	.align		4
.L_3642:
        /*0038*/ 	.byte	0x04, 0x17
        /*003a*/ 	.short	(.L_3644 - .L_3643)
.L_3643:
        /*003c*/ 	.word	0x00000000
        /*0040*/ 	.short	0x0003
        /*0042*/ 	.short	0x0020
        /*0044*/ 	.byte	0x00, 0xf0, 0x05, 0x00


	//----- nvinfo : EIATTR_KPARAM_INFO
	.align		4
.L_3644:
        /*0048*/ 	.byte	0x04, 0x17
        /*004a*/ 	.short	(.L_3646 - .L_3645)
.L_3645:
        /*004c*/ 	.word	0x00000000
        /*0050*/ 	.short	0x0002
        /*0052*/ 	.short	0x0008
        /*0054*/ 	.byte	0x00, 0xf0, 0x61, 0x00


	//----- nvinfo : EIATTR_KPARAM_INFO
	.align		4
.L_3646:
        /*0058*/ 	.byte	0x04, 0x17
        /*005a*/ 	.short	(.L_3648 - .L_3647)
.L_3647:
        /*005c*/ 	.word	0x00000000
        /*0060*/ 	.short	0x0001
        /*0062*/ 	.short	0x0004
        /*0064*/ 	.byte	0x00, 0xf0, 0x05, 0x00


	//----- nvinfo : EIATTR_KPARAM_INFO
	.align		4
.L_3648:
        /*0068*/ 	.byte	0x04, 0x17
        /*006a*/ 	.short	(.L_3650 - .L_3649)
.L_3649:
        /*006c*/ 	.word	0x00000000
        /*0070*/ 	.short	0x0000
        /*0072*/ 	.short	0x0000
        /*0074*/ 	.byte	0x00, 0xf0, 0x11, 0x00


	//----- nvinfo : EIATTR_SPARSE_MMA_MASK
	.align		4
.L_3650:
        /*0078*/ 	.byte	0x03, 0x50
        /*007a*/ 	.short	0x0000


	//----- nvinfo : EIATTR_MAXREG_COUNT
	.align		4
        /*007c*/ 	.byte	0x03, 0x1b
        /*007e*/ 	.short	0x00ff


	//----- nvinfo : EIATTR_MERCURY_ISA_VERSION
	.align		4
        /*0080*/ 	.byte	0x03, 0x5f
        /*0082*/ 	.short	0x0101


	//----- nvinfo : EIATTR_VRC_CTA_INIT_COUNT
	.align		4
        /*0084*/ 	.byte	0x02, 0x4a
	.zero		1
	.zero		1


	//----- nvinfo : EIATTR_EXIT_INSTR_OFFSETS
	.align		4
        /*0088*/ 	.byte	0x04, 0x1c
        /*008a*/ 	.short	(.L_3652 - .L_3651)


	//   ....[0]....
.L_3651:
        /*008c*/ 	.word	0x00000590


	//   ....[1]....
        /*0090*/ 	.word	0x000005f0


	//----- nvinfo : EIATTR_MAX_THREADS
	.align		4
.L_3652:
        /*0094*/ 	.byte	0x04, 0x05
        /*0096*/ 	.short	(.L_3654 - .L_3653)
.L_3653:
        /*0098*/ 	.word	0x00000080
        /*009c*/ 	.word	0x00000001
        /*00a0*/ 	.word	0x00000001


	//----- nvinfo : EIATTR_CRS_STACK_SIZE
	.align		4
.L_3654:
        /*00a4*/ 	.byte	0x04, 0x1e
        /*00a6*/ 	.short	(.L_3656 - .L_3655)
.L_3655:
        /*00a8*/ 	.word	0x00000000


	//----- nvinfo : EIATTR_CBANK_PARAM_SIZE
	.align		4
.L_3656:
        /*00ac*/ 	.byte	0x03, 0x19
        /*00ae*/ 	.short	0x0024


	//----- nvinfo : EIATTR_PARAM_CBANK
	.align		4
        /*00b0*/ 	.byte	0x04, 0x0a
        /*00b2*/ 	.short	(.L_3658 - .L_3657)
	.align		4
.L_3657:
        /*00b4*/ 	.word	index@(.nv.constant0._ZN2at6native27unrolled_elementwise_kernelINS0_13BinaryFunctorIffbZZZNS0_23logical_xor_kernel_cudaERNS_14TensorIteratorEENKUlvE0_clEvENKUlvE5_clEvEUlffE_EESt5arrayIPcLm3EELi4E23TrivialOffsetCalculatorILi2EjESC_ILi1EjENS0_6memory15LoadWithoutCastENSF_16StoreWithoutCastEEEviT_T0_T2_T3_T4_T5_)
        /*00b8*/ 	.short	0x0380
        /*00ba*/ 	.short	0x0024


	//----- nvinfo : EIATTR_SW_WAR
	.align		4
.L_3658:
        /*00bc*/ 	.byte	0x04, 0x36
        /*00be*/ 	.short	(.L_3660 - .L_3659)
.L_3659:
        /*00c0*/ 	.word	0x00000008
.L_3660:


//--------------------- .nv.info._ZN2at6native29vectorized_elementwise_kernelILi2ENS0_13BinaryFunctorIffbZZZNS0_23logical_xor_kernel_cudaERNS_14TensorIteratorEENKUlvE0_clEvENKUlvE5_clEvEUlffE_EESt5arrayIPcLm3EEEEviT0_T1_ --------------------------
	.section	.nv.info._ZN2at6native29vectorized_elementwise_kernelILi2ENS0_13BinaryFunctorIffbZZZNS0_23logical_xor_kernel_cudaERNS_14TensorIteratorEENKUlvE0_clEvENKUlvE5_clEvEUlffE_EESt5arrayIPcLm3EEEEviT0_T1_,"",@"SHT_CUDA_INFO"
	.sectionflags	@""
	.align	4


	//----- nvinfo : EIATTR_CUDA_API_VERSION
	.align		4
        /*0000*/ 	.byte	0x04, 0x37
        /*0002*/ 	.short	(.L_3662 - .L_3661)
.L_3661:
        /*0004*/ 	.word	0x00000082


	//----- nvinfo : EIATTR_KPARAM_INFO
	.align		4
.L_3662:
        /*0008*/ 	.byte	0x04, 0x17
        /*000a*/ 	.short	(.L_3664 - .L_3663)
.L_3663:
        /*000c*/ 	.word	0x00000000
        /*0010*/ 	.short	0x0002
        /*0012*/ 	.short	0x0008
        /*0014*/ 	.byte	0x00, 0xf0, 0x61, 0x00


	//----- nvinfo : EIATTR_KPARAM_INFO
	.align		4
.L_3664:
        /*0018*/ 	.byte	0x04, 0x17
        /*001a*/ 	.short	(.L_3666 - .L_3665)
.L_3665:
        /*001c*/ 	.word	0x00000000
        /*0020*/ 	.short	0x0001
        /*0022*/ 	.short	0x0004
        /*0024*/ 	.byte	0x00, 0xf0, 0x05, 0x00


	//----- nvinfo : EIATTR_KPARAM_INFO
	.align		4
.L_3666:
        /*0028*/ 	.byte	0x04, 0x17
        /*002a*/ 	.short	(.L_3668 - .L_3667)
.L_3667:
        /*002c*/ 	.word	0x00000000
        /*0030*/ 	.short	0x0000
        /*0032*/ 	.short	0x0000
        /*0034*/ 	.byte	0x00, 0xf0, 0x11, 0x00


	//----- nvinfo : EIATTR_SPARSE_MMA_MASK
	.align		4
.L_3668:
        /*0038*/ 	.byte	0x03, 0x50
        /*003a*/ 	.short	0x0000


	//----- nvinfo : EIATTR_MAXREG_COUNT
	.align		4
        /*003c*/ 	.byte	0x03, 0x1b
        /*003e*/ 	.short	0x00ff


	//----- nvinfo : EIATTR_MERCURY_ISA_VERSION
	.align		4
        /*0040*/ 	.byte	0x03, 0x5f
        /*0042*/ 	.short	0x0101


	//----- nvinfo : EIATTR_VRC_CTA_INIT_COUNT
	.align		4
        /*0044*/ 	.byte	0x02, 0x4a
	.zero		1
	.zero		1


	//----- nvinfo : EIATTR_EXIT_INSTR_OFFSETS
	.align		4
        /*0048*/ 	.byte	0x04, 0x1c
        /*004a*/ 	.short	(.L_3670 - .L_3669)


	//   ....[0]....
.L_3669:
        /*004c*/ 	.word	0x00000ba0


	//   ....[1]....
        /*0050*/ 	.word	0x00000c00


	//   ....[2]....
        /*0054*/ 	.word	0x00000fc0


	//----- nvinfo : EIATTR_MAX_THREADS
	.align		4
.L_3670:
        /*0058*/ 	.byte	0x04, 0x05
        /*005a*/ 	.short	(.L_3672 - .L_3671)
.L_3671:
        /*005c*/ 	.word	0x00000080
        /*0060*/ 	.word	0x00000001
        /*0064*/ 	.word	0x00000001


	//----- nvinfo : EIATTR_CRS_STACK_SIZE
	.align		4
.L_3672:
        /*0068*/ 	.byte	0x04, 0x1e
        /*006a*/ 	.short	(.L_3674 - .L_3673)
.L_3673:
        /*006c*/ 	.word	0x00000000


	//----- nvinfo : EIATTR_CBANK_PARAM_SIZE
	.align		4
.L_3674:
        /*0070*/ 	.byte	0x03, 0x19
        /*0072*/ 	.short	0x0020


	//----- nvinfo : EIATTR_PARAM_CBANK
	.align		4
        /*0074*/ 	.byte	0x04, 0x0a
        /*0076*/ 	.short	(.L_3676 - .L_3675)
	.align		4
.L_3675:
        /*0078*/ 	.word	index@(.nv.constant0._ZN2at6native29vectorized_elementwise_kernelILi2ENS0_13BinaryFunctorIffbZZZNS0_23logical_xor_kernel_cudaERNS_14TensorIteratorEENKUlvE0_clEvENKUlvE5_clEvEUlffE_EESt5arrayIPcLm3EEEEviT0_T1_)
        /*007c*/ 	.short	0x0380
        /*007e*/ 	.short	0x0020


	//----- nvinfo : EIATTR_SW_WAR
	.align		4
.L_3676:
        /*0080*/ 	.byte	0x04, 0x36
        /*0082*/ 	.short	(.L_3678 - .L_3677)
.L_3677:
        /*0084*/ 	.word	0x00000008
.L_3678:


//--------------------- .nv.info._ZN2at6native29vectorized_elementwise_kernelILi4ENS0_13BinaryFunctorIffbZZZNS0_23logical_xor_kernel_cudaERNS_14TensorIteratorEENKUlvE0_clEvENKUlvE5_clEvEUlffE_EESt5arrayIPcLm3EEEEviT0_T1_ --------------------------
	.section	.nv.info._ZN2at6native29vectorized_elementwise_kernelILi4ENS0_13BinaryFunctorIffbZZZNS0_23logical_xor_kernel_cudaERNS_14TensorIteratorEENKUlvE0_clEvENKUlvE5_clEvEUlffE_EESt5arrayIPcLm3EEEEviT0_T1_,"",@"SHT_CUDA_INFO"
	.sectionflags	@""
	.align	4


	//----- nvinfo : EIATTR_CUDA_API_VERSION
	.align		4
        /*0000*/ 	.byte	0x04, 0x37
        /*0002*/ 	.short	(.L_3680 - .L_3679)
.L_3679:
        /*0004*/ 	.word	0x00000082


	//----- nvinfo : EIATTR_KPARAM_INFO
	.align		4
.L_3680:
        /*0008*/ 	.byte	0x04, 0x17
        /*000a*/ 	.short	(.L_3682 - .L_3681)
.L_3681:
        /*000c*/ 	.word	0x00000000
        /*0010*/ 	.short	0x0002
        /*0012*/ 	.short	0x0008
        /*0014*/ 	.byte	0x00, 0xf0, 0x61, 0x00


	//----- nvinfo : EIATTR_KPARAM_INFO
	.align		4
.L_3682:
        /*0018*/ 	.byte	0x04, 0x17
        /*001a*/ 	.short	(.L_3684 - .L_3683)
.L_3683:
        /*001c*/ 	.word	0x00000000
        /*0020*/ 	.short	0x0001
        /*0022*/ 	.short	0x0004
        /*0024*/ 	.byte	0x00, 0xf0, 0x05, 0x00


	//----- nvinfo : EIATTR_KPARAM_INFO
	.align		4
.L_3684:
        /*0028*/ 	.byte	0x04, 0x17
        /*002a*/ 	.short	(.L_3686 - .L_3685)
.L_3685:
        /*002c*/ 	.word	0x00000000
        /*0030*/ 	.short	0x0000
        /*0032*/ 	.short	0x0000
        /*0034*/ 	.byte	0x00, 0xf0, 0x11, 0x00


	//----- nvinfo : EIATTR_SPARSE_MMA_MASK
	.align		4
.L_3686:
        /*0038*/ 	.byte	0x03, 0x50
        /*003a*/ 	.short	0x0000


	//----- nvinfo : EIATTR_MAXREG_COUNT
	.align		4
        /*003c*/ 	.byte	0x03, 0x1b
        /*003e*/ 	.short	0x00ff


	//----- nvinfo : EIATTR_MERCURY_ISA_VERSION
	.align		4
        /*0040*/ 	.byte	0x03, 0x5f
        /*0042*/ 	.short	0x0101


	//----- nvinfo : EIATTR_VRC_CTA_INIT_COUNT
	.align		4
        /*0044*/ 	.byte	0x02, 0x4a
	.zero		1
	.zero		1


	//----- nvinfo : EIATTR_EXIT_INSTR_OFFSETS
	.align		4
        /*0048*/ 	.byte	0x04, 0x1c
        /*004a*/ 	.short	(.L_3688 - .L_3687)


	//   ....[0]....
.L_3687:
        /*004c*/ 	.word	0x00000ba0


	//   ....[1]....
        /*0050*/ 	.word	0x00000c00


	//   ....[2]....
        /*0054*/ 	.word	0x00000f80


	//----- nvinfo : EIATTR_MAX_THREADS
	.align		4
.L_3688:
        /*0058*/ 	.byte	0x04, 0x05
        /*005a*/ 	.short	(.L_3690 - .L_3689)
.L_3689:
        /*005c*/ 	.word	0x00000080
        /*0060*/ 	.word	0x00000001
        /*0064*/ 	.word	0x00000001


	//----- nvinfo : EIATTR_CRS_STACK_SIZE
	.align		4
.L_3690:
        /*0068*/ 	.byte	0x04, 0x1e
        /*006a*/ 	.short	(.L_3692 - .L_3691)
.L_3691:
        /*006c*/ 	.word	0x00000000


	//----- nvinfo : EIATTR_CBANK_PARAM_SIZE
	.align		4
.L_3692:
        /*0070*/ 	.byte	0x03, 0x19
        /*0072*/ 	.short	0x0020


	//----- nvinfo : EIATTR_PARAM_CBANK
	.align		4
        /*0074*/ 	.byte	0x04, 0x0a
        /*0076*/ 	.short	(.L_3694 - .L_3693)
	.align		4
.L_3693:
        /*0078*/ 	.word	index@(.nv.constant0._ZN2at6native29vectorized_elementwise_kernelILi4ENS0_13BinaryFunctorIffbZZZNS0_23logical_xor_kernel_cudaERNS_14TensorIteratorEENKUlvE0_clEvENKUlvE5_clEvEUlffE_EESt5arrayIPcLm3EEEEviT0_T1_)
        /*007c*/ 	.short	0x0380
        /*007e*/ 	.short	0x0020


	//----- nvinfo : EIATTR_SW_WAR
	.align		4
.L_3694:
        /*0080*/ 	.byte	0x04, 0x36
        /*0082*/ 	.short	(.L_3696 - .L_3695)
.L_3695:
        /*0084*/ 	.word	0x00000008
.L_3696:


//--------------------- .nv.info._ZN2at6native29vectorized_elementwise_kernelILi8ENS0_13BinaryFunctorIffbZZZNS0_23logical_xor_kernel_cudaERNS_14TensorIteratorEENKUlvE0_clEvENKUlvE5_clEvEUlffE_EESt5arrayIPcLm3EEEEviT0_T1_ --------------------------
	.section	.nv.info._ZN2at6native29vectorized_elementwise_kernelILi8ENS0_13BinaryFunctorIffbZZZNS0_23logical_xor_kernel_cudaERNS_14TensorIteratorEENKUlvE0_clEvENKUlvE5_clEvEUlffE_EESt5arrayIPcLm3EEEEviT0_T1_,"",@"SHT_CUDA_INFO"
	.sectionflags	@""
	.align	4


	//----- nvinfo : EIATTR_CUDA_API_VERSION
	.align		4
        /*0000*/ 	.byte	0x04, 0x37
        /*0002*/ 	.short	(.L_3698 - .L_3697)
.L_3697:
        /*0004*/ 	.word	0x00000082


	//----- nvinfo : EIATTR_KPARAM_INFO
	.align		4
.L_3698:
        /*0008*/ 	.byte	0x04, 0x17
        /*000a*/ 	.short	(.L_3700 - .L_3699)
.L_3699:
        /*000c*/ 	.word	0x00000000
        /*0010*/ 	.short	0x0002
        /*0012*/ 	.short	0x0008
        /*0014*/ 	.byte	0x00, 0xf0, 0x61, 0x00


	//----- nvinfo : EIATTR_KPARAM_INFO
	.align		4
.L_3700:
        /*0018*/ 	.byte	0x04, 0x17
        /*001a*/ 	.short	(.L_3702 - .L_3701)
.L_3701:
        /*001c*/ 	.word	0x00000000
        /*0020*/ 	.short	0x0001
        /*0022*/ 	.short	0x0004
        /*0024*/ 	.byte	0x00, 0xf0, 0x05, 0x00


	//----- nvinfo : EIATTR_KPARAM_INFO
	.align		4
.L_3702:
        /*0028*/ 	.byte	0x04, 0x17
        /*002a*/ 	.short	(.L_3704 - .L_3703)
.L_3703:
        /*002c*/ 	.word	0x00000000
        /*0030*/ 	.short	0x0000
        /*0032*/ 	.short	0x0000
        /*0034*/ 	.byte	0x00, 0xf0, 0x11, 0x00


	//----- nvinfo : EIATTR_SPARSE_MMA_MASK
	.align		4
.L_3704:
        /*0038*/ 	.byte	0x03, 0x50
        /*003a*/ 	.short	0x0000


	//----- nvinfo : EIATTR_MAXREG_COUNT
	.align		4
        /*003c*/ 	.byte	0x03, 0x1b
        /*003e*/ 	.short	0x00ff


	//----- nvinfo : EIATTR_MERCURY_ISA_VERSION
	.align		4
        /*0040*/ 	.byte	0x03, 0x5f
        /*0042*/ 	.short	0x0101


	//----- nvinfo : EIATTR_VRC_CTA_INIT_COUNT
	.align		4
        /*0044*/ 	.byte	0x02, 0x4a
	.zero		1
	.zero		1


	//----- nvinfo : EIATTR_EXIT_INSTR_OFFSETS
	.align		4
        /*0048*/ 	.byte	0x04, 0x1c
        /*004a*/ 	.short	(.L_3706 - .L_3705)


	//   ....[0]....
.L_3705:
        /*004c*/ 	.word	0x00000010


	//----- nvinfo : EIATTR_MAX_THREADS
	.align		4
.L_3706:
        /*0050*/ 	.byte	0x04, 0x05
        /*0052*/ 	.short	(.L_3708 - .L_3707)
.L_3707:
        /*0054*/ 	.word	0x00000080
        /*0058*/ 	.word	0x00000001
        /*005c*/ 	.word	0x00000001


	//----- nvinfo : EIATTR_CBANK_PARAM_SIZE
	.align		4
.L_3708:
        /*0060*/ 	.byte	0x03, 0x19
        /*0062*/ 	.short	0x0020


	//----- nvinfo : EIATTR_PARAM_CBANK
	.align		4
        /*0064*/ 	.byte	0x04, 0x0a
        /*0066*/ 	.short	(.L_3710 - .L_3709)
	.align		4
.L_3709:
        /*0068*/ 	.word	index@(.nv.constant0._ZN2at6native29vectorized_elementwise_kernelILi8ENS0_13BinaryFunctorIffbZZZNS0_23logical_xor_kernel_cudaERNS_14TensorIteratorEENKUlvE0_clEvENKUlvE5_clEvEUlffE_EESt5arrayIPcLm3EEEEviT0_T1_)
        /*006c*/ 	.short	0x0380
        /*006e*/ 	.short	0x0020


	//----- nvinfo : EIATTR_SW_WAR
	.align		4
.L_3710:
        /*0070*/ 	.byte	0x04, 0x36
        /*0072*/ 	.short	(.L_3712 - .L_3711)
.L_3711:
        /*0074*/ 	.word	0x00000008
.L_3712:


//--------------------- .nv.info._ZN2at6native18elementwise_kernelILi128ELi4EZNS0_15gpu_kernel_implINS0_13AUnaryFunctorIddbZZZNS0_23logical_xor_kernel_cudaERNS_14TensorIteratorEENKUlvE0_clEvENKUlvE4_clEvEUlddE_EEEEvRNS_18TensorIteratorBaseERKT_EUliE_EEviT1_ --------------------------
	.section	.nv.info._ZN2at6native18elementwise_kernelILi128ELi4EZNS0_15gpu_kernel_implINS0_13AUnaryFunctorIddbZZZNS0_23logical_xor_kernel_cudaERNS_14TensorIteratorEENKUlvE0_clEvENKUlvE4_clEvEUlddE_EEEEvRNS_18TensorIteratorBaseERKT_EUliE_EEviT1_,"",@"SHT_CUDA_INFO"
	.sectionflags	@""
	.align	4


	//----- nvinfo : EIATTR_CUDA_API_VERSION
	.align		4
        /*0000*/ 	.byte	0x04, 0x37
        /*0002*/ 	.short	(.L_3714 - .L_3713)
.L_3713:
        /*0004*/ 	.word	0x00000082


	//----- nvinfo : EIATTR_KPARAM_INFO
	.align		4
.L_3714:
        /*0008*/ 	.byte	0x04, 0x17
        /*000a*/ 	.short	(.L_3716 - .L_3715)
.L_3715:
        /*000c*/ 	.word	0x00000000
        /*0010*/ 	.short	0x0001
        /*0012*/ 	.short	0x0008
        /*0014*/ 	.byte	0x00, 0xf0, 0xa1, 0x08


	//----- nvinfo : EIATTR_KPARAM_INFO
	.align		4
.L_3716:
        /*0018*/ 	.byte	0x04, 0x17
        /*001a*/ 	.short	(.L_3718 - .L_3717)
.L_3717:
        /*001c*/ 	.word	0x00000000
        /*0020*/ 	.short	0x0000
        /*0022*/ 	.short	0x0000
        /*0024*/ 	.byte	0x00, 0xf0, 0x11, 0x00


	//----- nvinfo : EIATTR_SPARSE_MMA_MASK
	.align		4
.L_3718:
        /*0028*/ 	.byte	0x03, 0x50
        /*002a*/ 	.short	0x0000


	//----- nvinfo : EIATTR_MAXREG_COUNT
	.align		4
        /*002c*/ 	.byte	0x03, 0x1b
        /*002e*/ 	.short	0x0080


	//----- nvinfo : EIATTR_EXTERNS
	.align		4
        /*0030*/ 	.byte	0x04, 0x0f
        /*0032*/ 	.short	(.L_3720 - .L_3719)


	//   ....[0]....
	.align		4
.L_3719:
        /*0034*/ 	.word	index@(__assertfail)


	//----- nvinfo : EIATTR_MERCURY_ISA_VERSION
	.align		4
.L_3720:
        /*0038*/ 	.byte	0x03, 0x5f
        /*003a*/ 	.short	0x0101


	//----- nvinfo : EIATTR_VRC_CTA_INIT_COUNT
	.align		4
        /*003c*/ 	.byte	0x02, 0x4a
	.zero		1
	.zero		1


	//----- nvinfo : EIATTR_SYSCALL_OFFSETS
	.align		4
        /*0040*/ 	.byte	0x04, 0x46
        /*0042*/ 	.short	(.L_3722 - .L_3721)


	//   ....[0]....
.L_3721:
        /*0044*/ 	.word	0x00002180


	//   ....[1]....
        /*0048*/ 	.word	0x00002f20


	//   ....[2]....
        /*004c*/ 	.word	0x00005220


	//   ....[3]....
        /*0050*/ 	.word	0x00005e00


	//   ....[4]....
        /*0054*/ 	.word	0x000081f0


	//   ....[5]....
        /*0058*/ 	.word	0x00008dd0


	//   ....[6]....
        /*005c*/ 	.word	0x0000b1d0


	//   ....[7]....
        /*0060*/ 	.word	0x0000bd70


	//----- nvinfo : EIATTR_EXIT_INSTR_OFFSETS
	.align		4
.L_3722:
        /*0064*/ 	.byte	0x04, 0x1c
        /*0066*/ 	.short	(.L_3724 - .L_3723)


	//   ....[0]....
.L_3723:
        /*0068*/ 	.word	0x00009060


	//   ....[1]....
        /*006c*/ 	.word	0x0000b390


	//   ....[2]....
        /*0070*/ 	.word	0x0000b3b0


	//   ....[3]....
        /*0074*/ 	.word	0x0000b440


	//   ....[4]....
        /*0078*/ 	.word	0x0000b460


	//   ....[5]....
        /*007c*/ 	.word	0x0000b480


	//   ....[6]....
        /*0080*/ 	.word	0x0000b510


	//   ....[7]....
        /*0084*/ 	.word	0x0000b550


	//   ....[8]....
        /*0088*/ 	.word	0x0000b5f0


	//   ....[9]....
        /*008c*/ 	.word	0x0000b640


	//   ....[10]....
        /*0090*/ 	.word	0x0000b670


	//   ....[11]....
        /*0094*/ 	.word	0x0000b730


	//   ....[12]....
        /*0098*/ 	.word	0x0000b870


	//   ....[13]....
        /*009c*/ 	.word	0x0000b9b0


	//   ....[14]....
        /*00a0*/ 	.word	0x0000bb00


	//   ....[15]....
        /*00a4*/ 	.word	0x0000bb30


	//   ....[16]....
        /*00a8*/ 	.word	0x0000bb50


	//   ....[17]....
        /*00ac*/ 	.word	0x0000bbd0


	//   ....[18]....
        /*00b0*/ 	.word	0x0000bc10


	//   ....[19]....
        /*00b4*/ 	.word	0x0000bd80


	//   ....[20]....
        /*00b8*/ 	.word	0x0000be60


	//   ....[21]....
        /*00bc*/ 	.word	0x0000bf00


	//   ....[22]....
        /*00c0*/ 	.word	0x0000bf30


	//   ....[23]....
        /*00c4*/ 	.word	0x0000bf80


	//   ....[24]....
        /*00c8*/ 	.word	0x0000bfc0


	//----- nvinfo : EIATTR_MAX_THREADS
	.align		4
.L_3724:
        /*00cc*/ 	.byte	0x04, 0x05
        /*00ce*/ 	.short	(.L_3726 - .L_3725)
.L_3725:
        /*00d0*/ 	.word	0x00000080
        /*00d4*/ 	.word	0x00000001
        /*00d8*/ 	.word	0x00000001


	//----- nvinfo : EIATTR_CRS_STACK_SIZE
	.align		4
.L_3726:
        /*00dc*/ 	.byte	0x04, 0x1e
        /*00de*/ 	.short	(.L_3728 - .L_3727)
.L_3727:
        /*00e0*/ 	.word	0x00000000


	//----- nvinfo : EIATTR_CBANK_PARAM_SIZE
	.align		4
.L_3728:
        /*00e4*/ 	.byte	0x03, 0x19
        /*00e6*/ 	.short	0x0230


	//----- nvinfo : EIATTR_PARAM_CBANK
	.align		4
        /*00e8*/ 	.byte	0x04, 0x0a
        /*00ea*/ 	.short	(.L_3730 - .L_3729)
	.align		4
.L_3729:
        /*00ec*/ 	.word	index@(.nv.constant0._ZN2at6native18elementwise_kernelILi128ELi4EZNS0_15gpu_kernel_implINS0_13AUnaryFunctorIddbZZZNS0_23logical_xor_kernel_cudaERNS_14TensorIteratorEENKUlvE0_clEvENKUlvE4_clEvEUlddE_EEEEvRNS_18TensorIteratorBaseERKT_EUliE_EEviT1_)
        /*00f0*/ 	.short	0x0380
        /*00f2*/ 	.short	0x0230


	//----- nvinfo : EIATTR_SW_WAR
	.align		4
.L_3730:
        /*00f4*/ 	.byte	0x04, 0x36
        /*00f6*/ 	.short	(.L_3732 - .L_3731)
.L_3731:
        /*00f8*/ 	.word	0x00000008
.L_3732:


//--------------------- .nv.info._ZN2at6native27unrolled_elementwise_kernelINS0_13AUnaryFunctorIddbZZZNS0_23logical_xor_kernel_cudaERNS_14TensorIteratorEENKUlvE0_clEvENKUlvE4_clEvEUlddE_EESt5arrayIPcLm2EELi4E23TrivialOffsetCalculatorILi1EjESD_NS0_6memory12LoadWithCastILi1EEENSE_13StoreWithCastILi1EEEEEviT_T0_T2_T3_T4_T5_ --------------------------
	.section	.nv.info._ZN2at6native27unrolled_elementwise_kernelINS0_13AUnaryFunctorIddbZZZNS0_23logical_xor_kernel_cudaERNS_14TensorIteratorEENKUlvE0_clEvENKUlvE4_clEvEUlddE_EESt5arrayIPcLm2EELi4E23TrivialOffsetCalculatorILi1EjESD_NS0_6memory12LoadWithCastILi1EEENSE_13StoreWithCastILi1EEEEEviT_T0_T2_T3_T4_T5_,"",@"SHT_CUDA_INFO"
	.sectionflags	@""
	.align	4


	//----- nvinfo : EIATTR_CUDA_API_VERSION
	.align		4
        /*0000*/ 	.byte	0x04, 0x37
        /*0002*/ 	.short	(.L_3734 - .L_3733)
.L_3733:
        /*0004*/ 	.word	0x00000082


	//----- nvinfo : EIATTR_KPARAM_INFO
	.align		4
.L_3734:
        /*0008*/ 	.byte	0x04, 0x17
        /*000a*/ 	.short	(.L_3736 - .L_3735)
.L_3735:
        /*000c*/ 	.word	0x00000000
        /*0010*/ 	.short	0x0006
        /*0012*/ 	.short	0x0034
        /*0014*/ 	.byte	0x00, 0xf0, 0x21, 0x00


	//----- nvinfo : EIATTR_KPARAM_INFO
	.align		4
.L_3736:
        /*0018*/ 	.byte	0x04, 0x17
        /*001a*/ 	.short	(.L_3738 - .L_3737)
.L_3737:
        /*001c*/ 	.word	0x00000000
        /*0020*/ 	.short	0x0005
        /*0022*/ 	.short	0x002c
        /*0024*/ 	.byte	0x00, 0xf0, 0x21, 0x00


	//----- nvinfo : EIATTR_KPARAM_INFO
	.align		4
.L_3738:
        /*0028*/ 	.byte	0x04, 0x17
        /*002a*/ 	.short	(.L_3740 - .L_3739)
.L_3739:
        /*002c*/ 	.word	0x00000000
        /*0030*/ 	.short	0x0004
        /*0032*/ 	.short	0x0029
        /*0034*/ 	.byte	0x00, 0xf0, 0x05, 0x00


	//----- nvinfo : EIATTR_KPARAM_INFO
	.align		4
.L_3740:
        /*0038*/ 	.byte	0x04, 0x17
        /*003a*/ 	.short	(.L_3742 - .L_3741)
.L_3741:
        /*003c*/ 	.word	0x00000000
        /*0040*/ 	.short	0x0003
        /*0042*/ 	.short	0x0028
        /*0044*/ 	.byte	0x00, 0xf0, 0x05, 0x00


	//----- nvinfo : EIATTR_KPARAM_INFO
	.align		4
.L_3742:
        /*0048*/ 	.byte	0x04, 0x17
        /*004a*/ 	.short	(.L_3744 - .L_3743)
.L_3743:
        /*004c*/ 	.word	0x00000000
        /*0050*/ 	.short	0x0002
        /*0052*/ 	.short	0x0018
        /*0054*/ 	.byte	0x00, 0xf0, 0x41, 0x00


	//----- nvinfo : EIATTR_KPARAM_INFO
	.align		4
.L_3744:
        /*0058*/ 	.byte	0x04, 0x17
        /*005a*/ 	.short	(.L_3746 - .L_3745)
.L_3745:
        /*005c*/ 	.word	0x00000000
        /*0060*/ 	.short	0x0001
        /*0062*/ 	.short	0x0008
        /*0064*/ 	.byte	0x00, 0xf0, 0x41, 0x00


	//----- nvinfo : EIATTR_KPARAM_INFO
	.align		4
.L_3746:
        /*0068*/ 	.byte	0x04, 0x17
        /*006a*/ 	.short	(.L_3748 - .L_3747)
.L_3747:
        /*006c*/ 	.word	0x00000000
        /*0070*/ 	.short	0x0000
        /*0072*/ 	.short	0x0000
        /*0074*/ 	.byte	0x00, 0xf0, 0x11, 0x00


	//----- nvinfo : EIATTR_SPARSE_MMA_MASK
	.align		4
.L_3748:
        /*0078*/ 	.byte	0x03, 0x50
        /*007a*/ 	.short	0x0000


	//----- nvinfo : EIATTR_MAXREG_COUNT
	.align		4
        /*007c*/ 	.byte	0x03, 0x1b
        /*007e*/ 	.short	0x00ff


	//----- nvinfo : EIATTR_EXTERNS
	.align		4
        /*0080*/ 	.byte	0x04, 0x0f
        /*0082*/ 	.short	(.L_3750 - .L_3749)


	//   ....[0]....
	.align		4
.L_3749:
        /*0084*/ 	.word	index@(__assertfail)


	//----- nvinfo : EIATTR_MERCURY_ISA_VERSION
	.align		4
.L_3750:
        /*0088*/ 	.byte	0x03, 0x5f
        /*008a*/ 	.short	0x0101


	//----- nvinfo : EIATTR_VRC_CTA_INIT_COUNT
	.align		4
        /*008c*/ 	.byte	0x02, 0x4a
	.zero		1
	.zero		1


	//----- nvinfo : EIATTR_SYSCALL_OFFSETS
	.align		4
        /*0090*/ 	.byte	0x04, 0x46
        /*0092*/ 	.short	(.L_3752 - .L_3751)


	//   ....[0]....
.L_3751:
        /*0094*/ 	.word	0x00000ea0


	//   ....[1]....
        /*0098*/ 	.word	0x00001f10


	//   ....[2]....
        /*009c*/ 	.word	0x00002ec0


	//   ....[3]....
        /*00a0*/ 	.word	0x00003e60


	//   ....[4]....
        /*00a4*/ 	.word	0x00004d20


	//   ....[5]....
        /*00a8*/ 	.word	0x000059e0


	//   ....[6]....
        /*00ac*/ 	.word	0x000067a0


	//   ....[7]....
        /*00b0*/ 	.word	0x00007530


	//----- nvinfo : EIATTR_EXIT_INSTR_OFFSETS
	.align		4
.L_3752:
        /*00b4*/ 	.byte	0x04, 0x1c
        /*00b6*/ 	.short	(.L_3754 - .L_3753)


	//   ....[0]....
.L_3753:
        /*00b8*/ 	.word	0x00006a20


	//   ....[1]....
        /*00bc*/ 	.word	0x00006b50


	//   ....[2]....
        /*00c0*/ 	.word	0x00006b70


	//   ....[3]....
        /*00c4*/ 	.word	0x00006c00


	//   ....[4]....
        /*00c8*/ 	.word	0x00006c20


	//   ....[5]....
        /*00cc*/ 	.word	0x00006c40


	//   ....[6]....
        /*00d0*/ 	.word	0x00006cd0


	//   ....[7]....
        /*00d4*/ 	.word	0x00006d10


	//   ....[8]....
        /*00d8*/ 	.word	0x00006db0


	//   ....[9]....
        /*00dc*/ 	.word	0x00006e00


	//   ....[10]....
        /*00e0*/ 	.word	0x00006e30


	//   ....[11]....
        /*00e4*/ 	.word	0x00006ef0


	//   ....[12]....
        /*00e8*/ 	.word	0x00007030


	//   ....[13]....
        /*00ec*/ 	.word	0x00007170


	//   ....[14]....
        /*00f0*/ 	.word	0x000072c0


	//   ....[15]....
        /*00f4*/ 	.word	0x000072f0


	//   ....[16]....
        /*00f8*/ 	.word	0x00007310


	//   ....[17]....
        /*00fc*/ 	.word	0x00007390


	//   ....[18]....
        /*0100*/ 	.word	0x000073d0


	//   ....[19]....
        /*0104*/ 	.word	0x00007540


	//   ....[20]....
        /*0108*/ 	.word	0x00007620


	//   ....[21]....
        /*010c*/ 	.word	0x000076c0


	//   ....[22]....
        /*0110*/ 	.word	0x000076f0


	//   ....[23]....
        /*0114*/ 	.word	0x00007740


	//   ....[24]....
        /*0118*/ 	.word	0x00007780


	//----- nvinfo : EIATTR_MAX_THREADS
	.align		4
.L_3754:
        /*011c*/ 	.byte	0x04, 0x05
        /*011e*/ 	.short	(.L_3756 - .L_3755)
.L_3755:
        /*0120*/ 	.word	0x00000080
        /*0124*/ 	.word	0x00000001
        /*0128*/ 	.word	0x00000001


	//----- nvinfo : EIATTR_CRS_STACK_SIZE
	.align		4
.L_3756:
        /*012c*/ 	.byte	0x04, 0x1e
        /*012e*/ 	.short	(.L_3758 - .L_3757)
.L_3757:
        /*0130*/ 	.word	0x00000000


	//----- nvinfo : EIATTR_CBANK_PARAM_SIZE
	.align		4
.L_3758:
        /*0134*/ 	.byte	0x03, 0x19
        /*0136*/ 	.short	0x003c


	//----- nvinfo : EIATTR_PARAM_CBANK
	.align		4
        /*0138*/ 	.byte	0x04, 0x0a
        /*013a*/ 	.short	(.L_3760 - .L_3759)
	.align		4
.L_3759:
        /*013c*/ 	.word	index@(.nv.constant0._ZN2at6native27unrolled_elementwise_kernelINS0_13AUnaryFunctorIddbZZZNS0_23logical_xor_kernel_cudaERNS_14TensorIteratorEENKUlvE0_clEvENKUlvE4_clEvEUlddE_EESt5arrayIPcLm2EELi4E23TrivialOffsetCalculatorILi1EjESD_NS0_6memory12LoadWithCastILi1EEENSE_13StoreWithCastILi1EEEEEviT_T0_T2_T3_T4_T5_)
        /*0140*/ 	.short	0x0380
        /*0142*/ 	.short	0x003c


	//----- nvinfo : EIATTR_SW_WAR
	.align		4
.L_3760:
        /*0144*/ 	.byte	0x04, 0x36
        /*0146*/ 	.short	(.L_3762 - .L_3761)
.L_3761:
        /*0148*/ 	.word	0x00000008
.L_3762:


//--------------------- .nv.info._ZN2at6native18elementwise_kernelILi128ELi4EZNS0_22gpu_kernel_impl_nocastINS0_13AUnaryFunctorIddbZZZNS0_23logical_xor_kernel_cudaERNS_14TensorIteratorEENKUlvE0_clEvENKUlvE4_clEvEUlddE_EEEEvRNS_18TensorIteratorBaseERKT_EUliE_EEviT1_ --------------------------
	.section	.nv.info._ZN2at6native18elementwise_kernelILi128ELi4EZNS0_22gpu_kernel_impl_nocastINS0_13AUnaryFunctorIddbZZZNS0_23logical_xor_kernel_cudaERNS_14TensorIteratorEENKUlvE0_clEvENKUlvE4_clEvEUlddE_EEEEvRNS_18TensorIteratorBaseERKT_EUliE_EEviT1_,"",@"SHT_CUDA_INFO"
	.sectionflags	@""
	.align	4


	//----- nvinfo : EIATTR_CUDA_API_VERSION
	.align		4
        /*0000*/ 	.byte	0x04, 0x37
        /*0002*/ 	.short	(.L_3764 - .L_3763)
.L_3763:
        /*0004*/ 	.word	0x00000082


	//----- nvinfo : EIATTR_KPARAM_INFO
	.align		4
.L_3764:
        /*0008*/ 	.byte	0x04, 0x17
        /*000a*/ 	.short	(.L_3766 - .L_3765)
.L_3765:
        /*000c*/ 	.word	0x00000000
        /*0010*/ 	.short	0x0001
        /*0012*/ 	.short	0x0008
        /*0014*/ 	.byte	0x00, 0xf0, 0x81, 0x08


	//----- nvinfo : EIATTR_KPARAM_INFO
	.align		4
.L_3766:
        /*0018*/ 	.byte	0x04, 0x17
        /*001a*/ 	.short	(.L_3768 - .L_3767)
.L_3767:
        /*001c*/ 	.word	0x00000000
        /*0020*/ 	.short	0x0000
        /*0022*/ 	.short	0x0000
        /*0024*/ 	.byte	0x00, 0xf0, 0x11, 0x00


	//----- nvinfo : EIATTR_SPARSE_MMA_MASK
	.align		4
.L_3768:
        /*0028*/ 	.byte	0x03, 0x50
        /*002a*/ 	.short	0x0000


	//----- nvinfo : EIATTR_MAXREG_COUNT
	.align		4
        /*002c*/ 	.byte	0x03, 0x1b
        /*002e*/ 	.short	0x0080


	//----- nvinfo : EIATTR_MERCURY_ISA_VERSION
	.align		4
        /*0030*/ 	.byte	0x03, 0x5f
        /*0032*/ 	.short	0x0101


	//----- nvinfo : EIATTR_VRC_CTA_INIT_COUNT
	.align		4
        /*0034*/ 	.byte	0x02, 0x4a
	.zero		1
	.zero		1


	//----- nvinfo : EIATTR_EXIT_INSTR_OFFSETS
	.align		4
        /*0038*/ 	.byte	0x04, 0x1c
        /*003a*/ 	.short	(.L_3770 - .L_3769)


	//   ....[0]....
.L_3769:
        /*003c*/ 	.word	0x000003f0


	//   ....[1]....
        /*0040*/ 	.word	0x000004c0


	//   ....[2]....
        /*0044*/ 	.word	0x000040d0


	//   ....[3]....
        /*0048*/ 	.word	0x00005470


	//----- nvinfo : EIATTR_MAX_THREADS
	.align		4
.L_3770:
        /*004c*/ 	.byte	0x04, 0x05
        /*004e*/ 	.short	(.L_3772 - .L_3771)
.L_3771:
        /*0050*/ 	.word	0x00000080
        /*0054*/ 	.word	0x00000001
        /*0058*/ 	.word	0x00000001


	//----- nvinfo : EIATTR_CRS_STACK_SIZE
	.align		4
.L_3772:
        /*005c*/ 	.byte	0x04, 0x1e
        /*005e*/ 	.short	(.L_3774 - .L_3773)
.L_3773:
        /*0060*/ 	.word	0x00000000


	//----- nvinfo : EIATTR_CBANK_PARAM_SIZE
	.align		4
.L_3774:
        /*0064*/ 	.byte	0x03, 0x19
        /*0066*/ 	.short	0x0228


	//----- nvinfo : EIATTR_PARAM_CBANK
	.align		4
        /*0068*/ 	.byte	0x04, 0x0a
        /*006a*/ 	.short	(.L_3776 - .L_3775)
	.align		4
.L_3775:
        /*006c*/ 	.word	index@(.nv.constant0._ZN2at6native18elementwise_kernelILi128ELi4EZNS0_22gpu_kernel_impl_nocastINS0_13AUnaryFunctorIddbZZZNS0_23logical_xor_kernel_cudaERNS_14TensorIteratorEENKUlvE0_clEvENKUlvE4_clEvEUlddE_EEEEvRNS_18TensorIteratorBaseERKT_EUliE_EEviT1_)
        /*0070*/ 	.short	0x0380
        /*0072*/ 	.short	0x0228


	//----- nvinfo : EIATTR_SW_WAR
	.align		4
.L_3776:
        /*0074*/ 	.byte	0x04, 0x36
        /*0076*/ 	.short	(.L_3778 - .L_3777)
.L_3777:
        /*0078*/ 	.word	0x00000008
.L_3778:


//--------------------- .nv.info._ZN2at6native27unrolled_elementwise_kernelINS0_13AUnaryFunctorIddbZZZNS0_23logical_xor_kernel_cudaERNS_14TensorIteratorEENKUlvE0_clEvENKUlvE4_clEvEUlddE_EESt5arrayIPcLm2EELi4E23TrivialOffsetCalculatorILi1EjESD_NS0_6memory15LoadWithoutCastENSE_16StoreWithoutCastEEEviT_T0_T2_T3_T4_T5_ --------------------------
	.section	.nv.info._ZN2at6native27unrolled_elementwise_kernelINS0_13AUnaryFunctorIddbZZZNS0_23logical_xor_kernel_cudaERNS_14TensorIteratorEENKUlvE0_clEvENKUlvE4_clEvEUlddE_EESt5arrayIPcLm2EELi4E23TrivialOffsetCalculatorILi1EjESD_NS0_6memory15LoadWithoutCastENSE_16StoreWithoutCastEEEviT_T0_T2_T3_T4_T5_,"",@"SHT_CUDA_INFO"
	.sectionflags	@""
	.align	4


	//----- nvinfo : EIATTR_CUDA_API_VERSION
	.align		4
        /*0000*/ 	.byte	0x04, 0x37
        /*0002*/ 	.short	(.L_3780 - .L_3779)
.L_3779:
        /*0004*/ 	.word	0x00000082


	//----- nvinfo : EIATTR_KPARAM_INFO
	.align		4
.L_3780:
        /*0008*/ 	.byte	0x04, 0x17
        /*000a*/ 	.short	(.L_3782 - .L_3781)
.L_3781:
        /*000c*/ 	.word	0x00000000
        /*0010*/ 	.short	0x0006
        /*0012*/ 	.short	0x002b
        /*0014*/ 	.byte	0x00, 0xf0, 0x05, 0x00


	//----- nvinfo : EIATTR_KPARAM_INFO
	.align		4
.L_3782:
        /*0018*/ 	.byte	0x04, 0x17
        /*001a*/ 	.short	(.L_3784 - .L_3783)
.L_3783:
        /*001c*/ 	.word	0x00000000
        /*0020*/ 	.short	0x0005
        /*0022*/ 	.short	0x002a
        /*0024*/ 	.byte	0x00, 0xf0, 0x05, 0x00


	//----- nvinfo : EIATTR_KPARAM_INFO
	.align		4
.L_3784:
        /*0028*/ 	.byte	0x04, 0x17
        /*002a*/ 	.short	(.L_3786 - .L_3785)
.L_3785:
        /*002c*/ 	.word	0x00000000
        /*0030*/ 	.short	0x0004
        /*0032*/ 	.short	0x0029
        /*0034*/ 	.byte	0x00, 0xf0, 0x05, 0x00


	//----- nvinfo : EIATTR_KPARAM_INFO
	.align		4
.L_3786:
        /*0038*/ 	.byte	0x04, 0x17
        /*003a*/ 	.short	(.L_3788 - .L_3787)
.L_3787:
        /*003c*/ 	.word	0x00000000
        /*0040*/ 	.short	0x0003
        /*0042*/ 	.short	0x0028
        /*0044*/ 	.byte	0x00, 0xf0, 0x05, 0x00


	//----- nvinfo : EIATTR_KPARAM_INFO
	.align		4
.L_3788:
        /*0048*/ 	.byte	0x04, 0x17
        /*004a*/ 	.short	(.L_3790 - .L_3789)
.L_3789:
        /*004c*/ 	.word	0x00000000
        /*0050*/ 	.short	0x0002
        /*0052*/ 	.short	0x0018
        /*0054*/ 	.byte	0x00, 0xf0, 0x41, 0x00


	//----- nvinfo : EIATTR_KPARAM_INFO
	.align		4
.L_3790:
        /*0058*/ 	.byte	0x04, 0x17
        /*005a*/ 	.short	(.L_3792 - .L_3791)
.L_3791:
        /*005c*/ 	.word	0x00000000
        /*0060*/ 	.short	0x0001
        /*0062*/ 	.short	0x0008
        /*0064*/ 	.byte	0x00, 0xf0, 0x41, 0x00


	//----- nvinfo : EIATTR_KPARAM_INFO
	.align		4
.L_3792:
        /*0068*/ 	.byte	0x04, 0x17
        /*006a*/ 	.short	(.L_3794 - .L_3793)
.L_3793:
        /*006c*/ 	.word	0x00000000
        /*0070*/ 	.short	0x0000
        /*0072*/ 	.short	0x0000
        /*0074*/ 	.byte	0x00, 0xf0, 0x11, 0x00


	//----- nvinfo : EIATTR_SPARSE_MMA_MASK
	.align		4
.L_3794:
        /*0078*/ 	.byte	0x03, 0x50
        /*007a*/ 	.short	0x0000


	//----- nvinfo : EIATTR_MAXREG_COUNT
	.align		4
        /*007c*/ 	.byte	0x03, 0x1b
        /*007e*/ 	.short	0x00ff


	//----- nvinfo : EIATTR_MERCURY_ISA_VERSION
	.align		4
        /*0080*/ 	.byte	0x03, 0x5f
        /*0082*/ 	.short	0x0101


	//----- nvinfo : EIATTR_VRC_CTA_INIT_COUNT
	.align		4
        /*0084*/ 	.byte	0x02, 0x4a
	.zero		1
	.zero		1


	//----- nvinfo : EIATTR_EXIT_INSTR_OFFSETS
	.align		4
        /*0088*/ 	.byte	0x04, 0x1c
        /*008a*/ 	.short	(.L_3796 - .L_3795)


	//   ....[0]....
.L_3795:
        /*008c*/ 	.word	0x00000690


	//   ....[1]....
        /*0090*/ 	.word	0x000006f0


	//----- nvinfo : EIATTR_MAX_THREADS
	.align		4
.L_3796:
        /*0094*/ 	.byte	0x04, 0x05
        /*0096*/ 	.short	(.L_3798 - .L_3797)
.L_3797:
        /*0098*/ 	.word	0x00000080
        /*009c*/ 	.word	0x00000001
        /*00a0*/ 	.word	0x00000001


	//----- nvinfo : EIATTR_CRS_STACK_SIZE
	.align		4
.L_3798:
        /*00a4*/ 	.byte	0x04, 0x1e
        /*00a6*/ 	.short	(.L_3800 - .L_3799)
.L_3799:
        /*00a8*/ 	.word	0x00000000


	//----- nvinfo : EIATTR_CBANK_PARAM_SIZE
	.align		4
.L_3800:
        /*00ac*/ 	.byte	0x03, 0x19
        /*00ae*/ 	.short	0x002c


	//----- nvinfo : EIATTR_PARAM_CBANK
	.align		4
        /*00b0*/ 	.byte	0x04, 0x0a
        /*00b2*/ 	.short	(.L_3802 - .L_3801)
	.align		4
.L_3801:
        /*00b4*/ 	.word	index@(.nv.constant0._ZN2at6native27unrolled_elementwise_kernelINS0_13AUnaryFunctorIddbZZZNS0_23logical_xor_kernel_cudaERNS_14TensorIteratorEENKUlvE0_clEvENKUlvE4_clEvEUlddE_EESt5arrayIPcLm2EELi4E23TrivialOffsetCalculatorILi1EjESD_NS0_6memory15LoadWithoutCastENSE_16StoreWithoutCastEEEviT_T0_T2_T3_T4_T5_)
        /*00b8*/ 	.short	0x0380
        /*00ba*/ 	.short	0x002c


	//----- nvinfo : EIATTR_SW_WAR
	.align		4
.L_3802:
        /*00bc*/ 	.byte	0x04, 0x36
        /*00be*/ 	.short	(.L_3804 - .L_3803)
.L_3803:
        /*00c0*/ 	.word	0x00000008
.L_3804:


//--------------------- .nv.info._ZN2at6native29vectorized_elementwise_kernelILi2ENS0_13AUnaryFunctorIddbZZZNS0_23logical_xor_kernel_cudaERNS_14TensorIteratorEENKUlvE0_clEvENKUlvE4_clEvEUlddE_EESt5arrayIPcLm2EEEEviT0_T1_ --------------------------
	.section	.nv.info._ZN2at6native29vectorized_elementwise_kernelILi2ENS0_13AUnaryFunctorIddbZZZNS0_23logical_xor_kernel_cudaERNS_14TensorIteratorEENKUlvE0_clEvENKUlvE4_clEvEUlddE_EESt5arrayIPcLm2EEEEviT0_T1_,"",@"SHT_CUDA_INFO"
	.sectionflags	@""
	.align	4


	//----- nvinfo : EIATTR_CUDA_API_VERSION
	.align		4
        /*0000*/ 	.byte	0x04, 0x37
        /*0002*/ 	.short	(.L_3806 - .L_3805)
.L_3805:
        /*0004*/ 	.word	0x00000082


	//----- nvinfo : EIATTR_KPARAM_INFO
	.align		4
.L_3806:
        /*0008*/ 	.byte	0x04, 0x17
        /*000a*/ 	.short	(.L_3808 - .L_3807)
.L_3807:
        /*000c*/ 	.word	0x00000000
        /*0010*/ 	.short	0x0002
        /*0012*/ 	.short	0x0018
        /*0014*/ 	.byte	0x00, 0xf0, 0x41, 0x00


	//----- nvinfo : EIATTR_KPARAM_INFO
	.align		4
.L_3808:
        /*0018*/ 	.byte	0x04, 0x17
        /*001a*/ 	.short	(.L_3810 - .L_3809)
.L_3809:
        /*001c*/ 	.word	0x00000000
        /*0020*/ 	.short	0x0001
        /*0022*/ 	.short	0x0008
        /*0024*/ 	.byte	0x00, 0xf0, 0x41, 0x00


	//----- nvinfo : EIATTR_KPARAM_INFO
	.align		4
.L_3810:
        /*0028*/ 	.byte	0x04, 0x17
        /*002a*/ 	.short	(.L_3812 - .L_3811)
.L_3811:
        /*002c*/ 	.word	0x00000000
        /*0030*/ 	.short	0x0000
        /*0032*/ 	.short	0x0000
        /*0034*/ 	.byte	0x00, 0xf0, 0x11, 0x00


	//----- nvinfo : EIATTR_SPARSE_MMA_MASK
	.align		4
.L_3812:
        /*0038*/ 	.byte	0x03, 0x50
        /*003a*/ 	.short	0x0000


	//----- nvinfo : EIATTR_MAXREG_COUNT
	.align		4
        /*003c*/ 	.byte	0x03, 0x1b
        /*003e*/ 	.short	0x00ff


	//----- nvinfo : EIATTR_MERCURY_ISA_VERSION
	.align		4
        /*0040*/ 	.byte	0x03, 0x5f
        /*0042*/ 	.short	0x0101


	//----- nvinfo : EIATTR_VRC_CTA_INIT_COUNT
	.align		4
        /*0044*/ 	.byte	0x02, 0x4a
	.zero		1
	.zero		1


	//----- nvinfo : EIATTR_EXIT_INSTR_OFFSETS
	.align		4
        /*0048*/ 	.byte	0x04, 0x1c
        /*004a*/ 	.short	(.L_3814 - .L_3813)


	//   ....[0]....
.L_3813:
        /*004c*/ 	.word	0x00000d20


	//   ....[1]....
        /*0050*/ 	.word	0x00000d80


	//   ....[2]....
        /*0054*/ 	.word	0x000011d0


	//----- nvinfo : EIATTR_MAX_THREADS
	.align		4
.L_3814:
        /*0058*/ 	.byte	0x04, 0x05
        /*005a*/ 	.short	(.L_3816 - .L_3815)
.L_3815:
        /*005c*/ 	.word	0x00000080
        /*0060*/ 	.word	0x00000001
        /*0064*/ 	.word	0x00000001


	//----- nvinfo : EIATTR_CRS_STACK_SIZE
	.align		4
.L_3816:
        /*0068*/ 	.byte	0x04, 0x1e
        /*006a*/ 	.short	(.L_3818 - .L_3817)
.L_3817:
        /*006c*/ 	.word	0x00000000


	//----- nvinfo : EIATTR_CBANK_PARAM_SIZE
	.align		4
.L_3818:
        /*0070*/ 	.byte	0x03, 0x19
        /*0072*/ 	.short	0x0028


	//----- nvinfo : EIATTR_PARAM_CBANK
	.align		4
        /*0074*/ 	.byte	0x04, 0x0a
        /*0076*/ 	.short	(.L_3820 - .L_3819)
	.align		4
.L_3819:
        /*0078*/ 	.word	index@(.nv.constant0._ZN2at6native29vectorized_elementwise_kernelILi2ENS0_13AUnaryFunctorIddbZZZNS0_23logical_xor_kernel_cudaERNS_14TensorIteratorEENKUlvE0_clEvENKUlvE4_clEvEUlddE_EESt5arrayIPcLm2EEEEviT0_T1_)
        /*007c*/ 	.short	0x0380
        /*007e*/ 	.short	0x0028


	//----- nvinfo : EIATTR_SW_WAR
	.align		4
.L_3820:
        /*0080*/ 	.byte	0x04, 0x36
        /*0082*/ 	.short	(.L_3822 - .L_3821)
.L_3821:
        /*0084*/ 	.word	0x00000008
.L_3822:


//--------------------- .nv.info._ZN2at6native29vectorized_elementwise_kernelILi4ENS0_13AUnaryFunctorIddbZZZNS0_23logical_xor_kernel_cudaERNS_14TensorIteratorEENKUlvE0_clEvENKUlvE4_clEvEUlddE_EESt5arrayIPcLm2EEEEviT0_T1_ --------------------------
	.section	.nv.info._ZN2at6native29vectorized_elementwise_kernelILi4ENS0_13AUnaryFunctorIddbZZZNS0_23logical_xor_kernel_cudaERNS_14TensorIteratorEENKUlvE0_clEvENKUlvE4_clEvEUlddE_EESt5arrayIPcLm2EEEEviT0_T1_,"",@"SHT_CUDA_INFO"
	.sectionflags	@""
	.align	4


	//----- nvinfo : EIATTR_CUDA_API_VERSION
	.align		4
        /*0000*/ 	.byte	0x04, 0x37
        /*0002*/ 	.short	(.L_3824 - .L_3823)
.L_3823:
        /*0004*/ 	.word	0x00000082


	//----- nvinfo : EIATTR_KPARAM_INFO
	.align		4
.L_3824:
        /*0008*/ 	.byte	0x04, 0x17
        /*000a*/ 	.short	(.L_3826 - .L_3825)
.L_3825:
        /*000c*/ 	.word	0x00000000
        /*0010*/ 	.short	0x0002
        /*0012*/ 	.short	0x0018
        /*0014*/ 	.byte	0x00, 0xf0, 0x41, 0x00


	//----- nvinfo : EIATTR_KPARAM_INFO
	.align		4
.L_3826:
        /*0018*/ 	.byte	0x04, 0x17
        /*001a*/ 	.short	(.L_3828 - .L_3827)
.L_3827:
        /*001c*/ 	.word	0x00000000
        /*0020*/ 	.short	0x0001
        /*0022*/ 	.short	0x0008
        /*0024*/ 	.byte	0x00, 0xf0, 0x41, 0x00


	//----- nvinfo : EIATTR_KPARAM_INFO
	.align		4
.L_3828:
        /*0028*/ 	.byte	0x04, 0x17
        /*002a*/ 	.short	(.L_3830 - .L_3829)
.L_3829:
        /*002c*/ 	.word	0x00000000
        /*0030*/ 	.short	0x0000
        /*0032*/ 	.short	0x0000
        /*0034*/ 	.byte	0x00, 0xf0, 0x11, 0x00


	//----- nvinfo : EIATTR_SPARSE_MMA_MASK
	.align		4
.L_3830:
        /*0038*/ 	.byte	0x03, 0x50
        /*003a*/ 	.short	0x0000


	//----- nvinfo : EIATTR_MAXREG_COUNT
	.align		4
        /*003c*/ 	.byte	0x03, 0x1b
        /*003e*/ 	.short	0x00ff


	//----- nvinfo : EIATTR_MERCURY_ISA_VERSION
	.align		4
        /*0040*/ 	.byte	0x03, 0x5f
        /*0042*/ 	.short	0x0101


	//----- nvinfo : EIATTR_VRC_CTA_INIT_COUNT
	.align		4
        /*0044*/ 	.byte	0x02, 0x4a
	.zero		1
	.zero		1


	//----- nvinfo : EIATTR_EXIT_INSTR_OFFSETS
	.align		4
        /*0048*/ 	.byte	0x04, 0x1c
        /*004a*/ 	.short	(.L_3832 - .L_3831)


	//   ....[0]....
.L_3831:
        /*004c*/ 	.word	0x00000d20


	//   ....[1]....
        /*0050*/ 	.word	0x00000d80


	//   ....[2]....
        /*0054*/ 	.word	0x000011a0


	//----- nvinfo : EIATTR_MAX_THREADS
	.align		4
.L_3832:
        /*0058*/ 	.byte	0x04, 0x05
        /*005a*/ 	.short	(.L_3834 - .L_3833)
.L_3833:
        /*005c*/ 	.word	0x00000080
        /*0060*/ 	.word	0x00000001
        /*0064*/ 	.word	0x00000001


	//----- nvinfo : EIATTR_CRS_STACK_SIZE
	.align		4
.L_3834:
        /*0068*/ 	.byte	0x04, 0x1e
        /*006a*/ 	.short	(.L_3836 - .L_3835)
.L_3835:
        /*006c*/ 	.word	0x00000000


	//----- nvinfo : EIATTR_CBANK_PARAM_SIZE
	.align		4
.L_3836:
        /*0070*/ 	.byte	0x03, 0x19
        /*0072*/ 	.short	0x0028


	//----- nvinfo : EIATTR_PARAM_CBANK
	.align		4
        /*0074*/ 	.byte	0x04, 0x0a
        /*0076*/ 	.short	(.L_3838 - .L_3837)
	.align		4
.L_3837:
        /*0078*/ 	.word	index@(.nv.constant0._ZN2at6native29vectorized_elementwise_kernelILi4ENS0_13AUnaryFunctorIddbZZZNS0_23logical_xor_kernel_cudaERNS_14TensorIteratorEENKUlvE0_clEvENKUlvE4_clEvEUlddE_EESt5arrayIPcLm2EEEEviT0_T1_)
        /*007c*/ 	.short	0x0380
        /*007e*/ 	.short	0x0028


	//----- nvinfo : EIATTR_SW_WAR
	.align		4
.L_3838:
        /*0080*/ 	.byte	0x04, 0x36
        /*0082*/ 	.short	(.L_3840 - .L_3839)
.L_3839:
        /*0084*/ 	.word	0x00000008
.L_3840:


//--------------------- .nv.info._ZN2at6native29vectorized_elementwise_kernelILi8ENS0_13AUnaryFunctorIddbZZZNS0_23logical_xor_kernel_cudaERNS_14TensorIteratorEENKUlvE0_clEvENKUlvE4_clEvEUlddE_EESt5arrayIPcLm2EEEEviT0_T1_ --------------------------
	.section	.nv.info._ZN2at6native29vectorized_elementwise_kernelILi8ENS0_13AUnaryFunctorIddbZZZNS0_23logical_xor_kernel_cudaERNS_14TensorIteratorEENKUlvE0_clEvENKUlvE4_clEvEUlddE_EESt5arrayIPcLm2EEEEviT0_T1_,"",@"SHT_CUDA_INFO"
	.sectionflags	@""
	.align	4


	//----- nvinfo : EIATTR_CUDA_API_VERSION
	.align		4
        /*0000*/ 	.byte	0x04, 0x37
        /*0002*/ 	.short	(.L_3842 - .L_3841)
.L_3841:
        /*0004*/ 	.word	0x00000082


	//----- nvinfo : EIATTR_KPARAM_INFO
	.align		4
.L_3842:
        /*0008*/ 	.byte	0x04, 0x17
        /*000a*/ 	.short	(.L_3844 - .L_3843)
.L_3843:
        /*000c*/ 	.word	0x00000000
        /*0010*/ 	.short	0x0002
        /*0012*/ 	.short	0x0018
        /*0014*/ 	.byte	0x00, 0xf0, 0x41, 0x00


	//----- nvinfo : EIATTR_KPARAM_INFO
	.align		4
.L_3844:
        /*0018*/ 	.byte	0x04, 0x17
        /*001a*/ 	.short	(.L_3846 - .L_3845)
.L_3845:
        /*001c*/ 	.word	0x00000000
        /*0020*/ 	.short	0x0001
        /*0022*/ 	.short	0x0008
        /*0024*/ 	.byte	0x00, 0xf0, 0x41, 0x00


	//----- nvinfo : EIATTR_KPARAM_INFO
	.align		4
.L_3846:
        /*0028*/ 	.byte	0x04, 0x17
        /*002a*/ 	.short	(.L_3848 - .L_3847)
.L_3847:
        /*002c*/ 	.word	0x00000000
        /*0030*/ 	.short	0x0000
        /*0032*/ 	.short	0x0000
        /*0034*/ 	.byte	0x00, 0xf0, 0x11, 0x00


	//----- nvinfo : EIATTR_SPARSE_MMA_MASK
	.align		4
.L_3848:
        /*0038*/ 	.byte	0x03, 0x50
        /*003a*/ 	.short	0x0000


	//----- nvinfo : EIATTR_MAXREG_COUNT
	.align		4
        /*003c*/ 	.byte	0x03, 0x1b
        /*003e*/ 	.short	0x00ff


	//----- nvinfo : EIATTR_MERCURY_ISA_VERSION
	.align		4
        /*0040*/ 	.byte	0x03, 0x5f
        /*0042*/ 	.short	0x0101


	//----- nvinfo : EIATTR_VRC_CTA_INIT_COUNT
	.align		4
        /*0044*/ 	.byte	0x02, 0x4a
	.zero		1
	.zero		1


	//----- nvinfo : EIATTR_EXIT_INSTR_OFFSETS
	.align		4
        /*0048*/ 	.byte	0x04, 0x1c
        /*004a*/ 	.short	(.L_3850 - .L_3849)


	//   ....[0]....
.L_3849:
        /*004c*/ 	.word	0x00000010


	//----- nvinfo : EIATTR_MAX_THREADS
	.align		4
.L_3850:
        /*0050*/ 	.byte	0x04, 0x05
        /*0052*/ 	.short	(.L_3852 - .L_3851)
.L_3851:
        /*0054*/ 	.word	0x00000080
        /*0058*/ 	.word	0x00000001
        /*005c*/ 	.word	0x00000001


	//----- nvinfo : EIATTR_CBANK_PARAM_SIZE
	.align		4
.L_3852:
        /*0060*/ 	.byte	0x03, 0x19
        /*0062*/ 	.short	0x0028


	//----- nvinfo : EIATTR_PARAM_CBANK
	.align		4
        /*0064*/ 	.byte	0x04, 0x0a
        /*0066*/ 	.short	(.L_3854 - .L_3853)
	.align		4
.L_3853:
        /*0068*/ 	.word	index@(.nv.constant0._ZN2at6native29vectorized_elementwise_kernelILi8ENS0_13AUnaryFunctorIddbZZZNS0_23logical_xor_kernel_cudaERNS_14TensorIteratorEENKUlvE0_clEvENKUlvE4_clEvEUlddE_EESt5arrayIPcLm2EEEEviT0_T1_)
        /*006c*/ 	.short	0x0380
        /*006e*/ 	.short	0x0028


	//----- nvinfo : EIATTR_SW_WAR
	.align		4
.L_3854:
        /*0070*/ 	.byte	0x04, 0x36
        /*0072*/ 	.short	(.L_3856 - .L_3855)
.L_3855:
        /*0074*/ 	.word	0x00000008
.L_3856:


//--------------------- .nv.info._ZN2at6native18elementwise_kernelILi128ELi4EZNS0_15gpu_kernel_implINS0_13BinaryFunctorIddbZZZNS0_23logical_xor_kernel_cudaERNS_14TensorIteratorEENKUlvE0_clEvENKUlvE4_clEvEUlddE_EEEEvRNS_18TensorIteratorBaseERKT_EUliE_EEviT1_ --------------------------
	.section	.nv.info._ZN2at6native18elementwise_kernelILi128ELi4EZNS0_15gpu_kernel_implINS0_13BinaryFunctorIddbZZZNS0_23logical_xor_kernel_cudaERNS_14TensorIteratorEENKUlvE0_clEvENKUlvE4_clEvEUlddE_EEEEvRNS_18TensorIteratorBaseERKT_EUliE_EEviT1_,"",@"SHT_CUDA_INFO"
	.sectionflags	@""
	.align	4


	//----- nvinfo : EIATTR_CUDA_API_VERSION
	.align		4
        /*0000*/ 	.byte	0x04, 0x37
        /*0002*/ 	.short	(.L_3858 - .L_3857)
.L_3857:
        /*0004*/ 	.word	0x00000082


	//----- nvinfo : EIATTR_KPARAM_INFO
	.align		4
.L_3858:
        /*0008*/ 	.byte	0x04, 0x17
        /*000a*/ 	.short	(.L_3860 - .L_3859)
.L_3859:
        /*000c*/ 	.word	0x00000000
        /*0010*/ 	.short	0x0001
        /*0012*/ 	.short	0x0008
        /*0014*/ 	.byte	0x00, 0xf0, 0x21, 0x0a


	//----- nvinfo : EIATTR_KPARAM_INFO
	.align		4
.L_3860:
        /*0018*/ 	.byte	0x04, 0x17
        /*001a*/ 	.short	(.L_3862 - .L_3861)
.L_3861:
        /*001c*/ 	.word	0x00000000
        /*0020*/ 	.short	0x0000
        /*0022*/ 	.short	0x0000
        /*0024*/ 	.byte	0x00, 0xf0, 0x11, 0x00


	//----- nvinfo : EIATTR_SPARSE_MMA_MASK
	.align		4
.L_3862:
        /*0028*/ 	.byte	0x03, 0x50
        /*002a*/ 	.short	0x0000


	//----- nvinfo : EIATTR_MAXREG_COUNT
	.align		4
        /*002c*/ 	.byte	0x03, 0x1b
        /*002e*/ 	.short	0x0080


	//----- nvinfo : EIATTR_EXTERNS
	.align		4
        /*0030*/ 	.byte	0x04, 0x0f
        /*0032*/ 	.short	(.L_3864 - .L_3863)


	//   ....[0]....
	.align		4
.L_3863:
        /*0034*/ 	.word	index@(__assertfail)


	//----- nvinfo : EIATTR_MERCURY_ISA_VERSION
	.align		4
.L_3864:
        /*0038*/ 	.byte	0x03, 0x5f
        /*003a*/ 	.short	0x0101


	//----- nvinfo : EIATTR_VRC_CTA_INIT_COUNT
	.align		4
        /*003c*/ 	.byte	0x02, 0x4a
	.zero		1
	.zero		1


	//----- nvinfo : EIATTR_SYSCALL_OFFSETS
	.align		4
        /*0040*/ 	.byte	0x04, 0x46
        /*0042*/ 	.short	(.L_3866 - .L_3865)


	//   ....[0]....
.L_3865:
        /*0044*/ 	.word	0x000024c0


	//   ....[1]....
        /*0048*/ 	.word	0x000033a0


	//   ....[2]....
        /*004c*/ 	.word	0x00004130


	//   ....[3]....
        /*0050*/ 	.word	0x00006760


	//   ....[4]....
        /*0054*/ 	.word	0x00007640


	//   ....[5]....
        /*0058*/ 	.word	0x00008210


	//   ....[6]....
        /*005c*/ 	.word	0x0000a930


	//   ....[7]....
        /*0060*/ 	.word	0x0000b810


	//   ....[8]....
        /*0064*/ 	.word	0x0000c3e0


	//   ....[9]....
        /*0068*/ 	.word	0x0000eb20


	//   ....[10]....
        /*006c*/ 	.word	0x0000fa00


	//   ....[11]....
        /*0070*/ 	.word	0x000105a0


	//----- nvinfo : EIATTR_EXIT_INSTR_OFFSETS
	.align		4
.L_3866:
        /*0074*/ 	.byte	0x04, 0x1c
        /*0076*/ 	.short	(.L_3868 - .L_3867)


	//   ....[0]....
.L_3867:
        /*0078*/ 	.word	0x0000c670


	//   ....[1]....
        /*007c*/ 	.word	0x0000fbc0


	//   ....[2]....
        /*0080*/ 	.word	0x0000fbe0


	//   ....[3]....
        /*0084*/ 	.word	0x0000fc70


	//   ....[4]....
        /*0088*/ 	.word	0x0000fc90


	//   ....[5]....
        /*008c*/ 	.word	0x0000fcb0


	//   ....[6]....
        /*0090*/ 	.word	0x0000fd40


	//   ....[7]....
        /*0094*/ 	.word	0x0000fd80


	//   ....[8]....
        /*0098*/ 	.word	0x0000fe20


	//   ....[9]....
        /*009c*/ 	.word	0x0000fe70


	//   ....[10]....
        /*00a0*/ 	.word	0x0000fea0


	//   ....[11]....
        /*00a4*/ 	.word	0x0000ff60


	//   ....[12]....
        /*00a8*/ 	.word	0x000100a0


	//   ....[13]....
        /*00ac*/ 	.word	0x000101e0


	//   ....[14]....
        /*00b0*/ 	.word	0x00010330


	//   ....[15]....
        /*00b4*/ 	.word	0x00010360


	//   ....[16]....
        /*00b8*/ 	.word	0x00010380


	//   ....[17]....
        /*00bc*/ 	.word	0x00010400


	//   ....[18]....
        /*00c0*/ 	.word	0x00010440


	//   ....[19]....
        /*00c4*/ 	.word	0x000105b0


	//   ....[20]....
        /*00c8*/ 	.word	0x00010690


	//   ....[21]....
        /*00cc*/ 	.word	0x00010730


	//   ....[22]....
        /*00d0*/ 	.word	0x00010760


	//   ....[23]....
        /*00d4*/ 	.word	0x000107b0


	//   ....[24]....
        /*00d8*/ 	.word	0x000107f0


	//----- nvinfo : EIATTR_MAX_THREADS
	.align		4
.L_3868:
        /*00dc*/ 	.byte	0x04, 0x05
        /*00de*/ 	.short	(.L_3870 - .L_3869)
.L_3869:
        /*00e0*/ 	.word	0x00000080
        /*00e4*/ 	.word	0x00000001
        /*00e8*/ 	.word	0x00000001


	//----- nvinfo : EIATTR_CRS_STACK_SIZE
	.align		4
.L_3870:
        /*00ec*/ 	.byte	0x04, 0x1e
        /*00ee*/ 	.short	(.L_3872 - .L_3871)
.L_3871:
        /*00f0*/ 	.word	0x00000000


	//----- nvinfo : EIATTR_CBANK_PARAM_SIZE
	.align		4
.L_3872:
        /*00f4*/ 	.byte	0x03, 0x19
        /*00f6*/ 	.short	0x0290


	//----- nvinfo : EIATTR_PARAM_CBANK
	.align		4
        /*00f8*/ 	.byte	0x04, 0x0a
        /*00fa*/ 	.short	(.L_3874 - .L_3873)
	.align		4
.L_3873:
        /*00fc*/ 	.word	index@(.nv.constant0._ZN2at6native18elementwise_kernelILi128ELi4EZNS0_15gpu_kernel_implINS0_13BinaryFunctorIddbZZZNS0_23logical_xor_kernel_cudaERNS_14TensorIteratorEENKUlvE0_clEvENKUlvE4_clEvEUlddE_EEEEvRNS_18TensorIteratorBaseERKT_EUliE_EEviT1_)
        /*0100*/ 	.short	0x0380
        /*0102*/ 	.short	0x0290


	//----- nvinfo : EIATTR_SW_WAR
	.align		4
.L_3874:
        /*0104*/ 	.byte	0x04, 0x36
        /*0106*/ 	.short	(.L_3876 - .L_3875)
.L_3875:
        /*0108*/ 	.word	0x00000008
.L_3876:


//--------------------- .nv.info._ZN2at6native27unrolled_elementwise_kernelINS0_13BinaryFunctorIddbZZZNS0_23logical_xor_kernel_cudaERNS_14TensorIteratorEENKUlvE0_clEvENKUlvE4_clEvEUlddE_EESt5arrayIPcLm3EELi4E23TrivialOffsetCalculatorILi2EjESC_ILi1EjENS0_6memory12LoadWithCastILi2EEENSF_13StoreWithCastILi1EEEEEviT_T0_T2_T3_T4_T5_ --------------------------
	.section	.nv.info._ZN2at6native27unrolled_elementwise_kernelINS0_13BinaryFunctorIddbZZZNS0_23logical_xor_kernel_cudaERNS_14TensorIteratorEENKUlvE0_clEvENKUlvE4_clEvEUlddE_EESt5arrayIPcLm3EELi4E23TrivialOffsetCalculatorILi2EjESC_ILi1EjENS0_6memory12LoadWithCastILi2EEENSF_13StoreWithCastILi1EEEEEviT_T0_T2_T3_T4_T5_,"",@"SHT_CUDA_INFO"
	.sectionflags	@""
	.align	4


	//----- nvinfo : EIATTR_CUDA_API_VERSION
	.align		4
        /*0000*/ 	.byte	0x04, 0x37
        /*0002*/ 	.short	(.L_3878 - .L_3877)
.L_3877:
        /*0004*/ 	.word	0x00000082


	//----- nvinfo : EIATTR_KPARAM_INFO
	.align		4
.L_3878:
        /*0008*/ 	.byte	0x04, 0x17
        /*000a*/ 	.short	(.L_3880 - .L_3879)
.L_3879:
        /*000c*/ 	.word	0x00000000
        /*0010*/ 	.short	0x0006
        /*0012*/ 	.short	0x0030
        /*0014*/ 	.byte	0x00, 0xf0, 0x21, 0x00


	//----- nvinfo : EIATTR_KPARAM_INFO
	.align		4
.L_3880:
        /*0018*/ 	.byte	0x04, 0x17
        /*001a*/ 	.short	(.L_3882 - .L_3881)
.L_3881:
        /*001c*/ 	.word	0x00000000
        /*0020*/ 	.short	0x0005
        /*0022*/ 	.short	0x0024
        /*0024*/ 	.byte	0x00, 0xf0, 0x31, 0x00


	//----- nvinfo : EIATTR_KPARAM_INFO
	.align		4
.L_3882:
        /*0028*/ 	.byte	0x04, 0x17
        /*002a*/ 	.short	(.L_3884 - .L_3883)
.L_3883:
        /*002c*/ 	.word	0x00000000
        /*0030*/ 	.short	0x0004
        /*0032*/ 	.short	0x0021
        /*0034*/ 	.byte	0x00, 0xf0, 0x05, 0x00


	//----- nvinfo : EIATTR_KPARAM_INFO
	.align		4
.L_3884:
        /*0038*/ 	.byte	0x04, 0x17
        /*003a*/ 	.short	(.L_3886 - .L_3885)
.L_3885:
        /*003c*/ 	.word	0x00000000
        /*0040*/ 	.short	0x0003
        /*0042*/ 	.short	0x0020
        /*0044*/ 	.byte	0x00, 0xf0, 0x05, 0x00


	//----- nvinfo : EIATTR_KPARAM_INFO
	.align		4
.L_3886:
        /*0048*/ 	.byte	0x04, 0x17
        /*004a*/ 	.short	(.L_3888 - .L_3887)
.L_3887:
        /*004c*/ 	.word	0x00000000
        /*0050*/ 	.short	0x0002
        /*0052*/ 	.short	0x0008
        /*0054*/ 	.byte	0x00, 0xf0, 0x61, 0x00


	//----- nvinfo : EIATTR_KPARAM_INFO
	.align		4
.L_3888:
        /*0058*/ 	.byte	0x04, 0x17
        /*005a*/ 	.short	(.L_3890 - .L_3889)
.L_3889:
        /*005c*/ 	.word	0x00000000
        /*0060*/ 	.short	0x0001
        /*0062*/ 	.short	0x0004
        /*0064*/ 	.byte	0x00, 0xf0, 0x05, 0x00


	//----- nvinfo : EIATTR_KPARAM_INFO
	.align		4
.L_3890:
        /*0068*/ 	.byte	0x04, 0x17
        /*006a*/ 	.short	(.L_3892 - .L_3891)
.L_3891:
        /*006c*/ 	.word	0x00000000
        /*0070*/ 	.short	0x0000
        /*0072*/ 	.short	0x0000
        /*0074*/ 	.byte	0x00, 0xf0, 0x11, 0x00


	//----- nvinfo : EIATTR_SPARSE_MMA_MASK
	.align		4
.L_3892:
        /*0078*/ 	.byte	0x03, 0x50
        /*007a*/ 	.short	0x0000


	//----- nvinfo : EIATTR_MAXREG_COUNT
	.align		4
        /*007c*/ 	.byte	0x03, 0x1b
        /*007e*/ 	.short	0x00ff


	//----- nvinfo : EIATTR_EXTERNS
	.align		4
        /*0080*/ 	.byte	0x04, 0x0f
        /*0082*/ 	.short	(.L_3894 - .L_3893)


	//   ....[0]....
	.align		4
.L_3893:
        /*0084*/ 	.word	index@(__assertfail)


	//----- nvinfo : EIATTR_MERCURY_ISA_VERSION
	.align		4
.L_3894:
        /*0088*/ 	.byte	0x03, 0x5f
        /*008a*/ 	.short	0x0101


	//----- nvinfo : EIATTR_VRC_CTA_INIT_COUNT
	.align		4
        /*008c*/ 	.byte	0x02, 0x4a
	.zero		1
	.zero		1


	//----- nvinfo : EIATTR_SYSCALL_OFFSETS
	.align		4
        /*0090*/ 	.byte	0x04, 0x46
        /*0092*/ 	.short	(.L_3896 - .L_3895)


	//   ....[0]....
.L_3895:
        /*0094*/ 	.word	0x00000ed0


	//   ....[1]....
        /*0098*/ 	.word	0x00001de0


	//   ....[2]....
        /*009c*/ 	.word	0x00002ed0


	//   ....[3]....
        /*00a0*/ 	.word	0x00003de0


	//   ....[4]....
        /*00a4*/ 	.word	0x00004e10


	//   ....[5]....
        /*00a8*/ 	.word	0x00005d30


	//   ....[6]....
        /*00ac*/ 	.word	0x00006d30


	//   ....[7]....
        /*00b0*/ 	.word	0x00007c50


	//   ....[8]....
        /*00b4*/ 	.word	0x00008ab0


	//   ....[9]....
        /*00b8*/ 	.word	0x00009770


	//   ....[10]....
        /*00bc*/ 	.word	0x0000a530


	//   ....[11]....
        /*00c0*/ 	.word	0x0000b2c0


	//----- nvinfo : EIATTR_EXIT_INSTR_OFFSETS
	.align		4
.L_3896:
        /*00c4*/ 	.byte	0x04, 0x1c
        /*00c6*/ 	.short	(.L_3898 - .L_3897)


	//   ....[0]....
.L_3897:
        /*00c8*/ 	.word	0x0000a7b0


	//   ....[1]....
        /*00cc*/ 	.word	0x0000a8e0


	//   ....[2]....
        /*00d0*/ 	.word	0x0000a900


	//   ....[3]....
        /*00d4*/ 	.word	0x0000a990


	//   ....[4]....
        /*00d8*/ 	.word	0x0000a9b0


	//   ....[5]....
        /*00dc*/ 	.word	0x0000a9d0


	//   ....[6]....
        /*00e0*/ 	.word	0x0000aa60


	//   ....[7]....
        /*00e4*/ 	.word	0x0000aaa0


	//   ....[8]....
        /*00e8*/ 	.word	0x0000ab40


	//   ....[9]....
        /*00ec*/ 	.word	0x0000ab90


	//   ....[10]....
        /*00f0*/ 	.word	0x0000abc0


	//   ....[11]....
        /*00f4*/ 	.word	0x0000ac80


	//   ....[12]....
        /*00f8*/ 	.word	0x0000adc0


	//   ....[13]....
        /*00fc*/ 	.word	0x0000af00


	//   ....[14]....
        /*0100*/ 	.word	0x0000b050


	//   ....[15]....
        /*0104*/ 	.word	0x0000b080


	//   ....[16]....
        /*0108*/ 	.word	0x0000b0a0


	//   ....[17]....
        /*010c*/ 	.word	0x0000b120


	//   ....[18]....
        /*0110*/ 	.word	0x0000b160


	//   ....[19]....
        /*0114*/ 	.word	0x0000b2d0


	//   ....[20]....
        /*0118*/ 	.word	0x0000b3b0


	//   ....[21]....
        /*011c*/ 	.word	0x0000b450


	//   ....[22]....
        /*0120*/ 	.word	0x0000b480


	//   ....[23]....
        /*0124*/ 	.word	0x0000b4d0


	//   ....[24]....
        /*0128*/ 	.word	0x0000b510


	//----- nvinfo : EIATTR_MAX_THREADS
	.align		4
.L_3898:
        /*012c*/ 	.byte	0x04, 0x05
        /*012e*/ 	.short	(.L_3900 - .L_3899)
.L_3899:
        /*0130*/ 	.word	0x00000080
        /*0134*/ 	.word	0x00000001
        /*0138*/ 	.word	0x00000001


	//----- nvinfo : EIATTR_CRS_STACK_SIZE
	.align		4
.L_3900:
        /*013c*/ 	.byte	0x04, 0x1e
        /*013e*/ 	.short	(.L_3902 - .L_3901)
.L_3901:
        /*0140*/ 	.word	0x00000000


	//----- nvinfo : EIATTR_CBANK_PARAM_SIZE
	.align		4
.L_3902:
        /*0144*/ 	.byte	0x03, 0x19
        /*0146*/ 	.short	0x0038


	//----- nvinfo : EIATTR_PARAM_CBANK
	.align		4
        /*0148*/ 	.byte	0x04, 0x0a
        /*014a*/ 	.short	(.L_3904 - .L_3903)
	.align		4
.L_3903:
        /*014c*/ 	.word	index@(.nv.constant0._ZN2at6native27unrolled_elementwise_kernelINS0_13BinaryFunctorIddbZZZNS0_23logical_xor_kernel_cudaERNS_14TensorIteratorEENKUlvE0_clEvENKUlvE4_clEvEUlddE_EESt5arrayIPcLm3EELi4E23TrivialOffsetCalculatorILi2EjESC_ILi1EjENS0_6memory12LoadWithCastILi2EEENSF_13StoreWithCastILi1EEEEEviT_T0_T2_T3_T4_T5_)
        /*0150*/ 	.short	0x0380
        /*0152*/ 	.short	0x0038


	//----- nvinfo : EIATTR_SW_WAR
	.align		4
.L_3904:
        /*0154*/ 	.byte	0x04, 0x36
        /*0156*/ 	.short	(.L_3906 - .L_3905)
.L_3905:
        /*0158*/ 	.word	0x00000008
.L_3906:


//--------------------- .nv.info._ZN2at6native18elementwise_kernelILi128ELi4EZNS0_22gpu_kernel_impl_nocastINS0_13BinaryFunctorIddbZZZNS0_23logical_xor_kernel_cudaERNS_14TensorIteratorEENKUlvE0_clEvENKUlvE4_clEvEUlddE_EEEEvRNS_18TensorIteratorBaseERKT_EUliE_EEviT1_ --------------------------
	.section	.nv.info._ZN2at6native18elementwise_kernelILi128ELi4EZNS0_22gpu_kernel_impl_nocastINS0_13BinaryFunctorIddbZZZNS0_23logical_xor_kernel_cudaERNS_14TensorIteratorEENKUlvE0_clEvENKUlvE4_clEvEUlddE_EEEEvRNS_18TensorIteratorBaseERKT_EUliE_EEviT1_,"",@"SHT_CUDA_INFO"
	.sectionflags	@""
	.align	4


	//----- nvinfo : EIATTR_CUDA_API_VERSION
	.align		4
        /*0000*/ 	.byte	0x04, 0x37
        /*0002*/ 	.short	(.L_3908 - .L_3907)
.L_3907:
        /*0004*/ 	.word	0x00000082


	//----- nvinfo : EIATTR_KPARAM_INFO
	.align		4
.L_3908:
        /*0008*/ 	.byte	0x04, 0x17
        /*000a*/ 	.short	(.L_3910 - .L_3909)
.L_3909:
        /*000c*/ 	.word	0x00000000
        /*0010*/ 	.short	0x0001
        /*0012*/ 	.short	0x0008
        /*0014*/ 	.byte	0x00, 0xf0, 0x21, 0x0a


	//----- nvinfo : EIATTR_KPARAM_INFO
	.align		4
.L_3910:
        /*0018*/ 	.byte	0x04, 0x17
        /*001a*/ 	.short	(.L_3912 - .L_3911)
.L_3911:
        /*001c*/ 	.word	0x00000000
        /*0020*/ 	.short	0x0000
        /*0022*/ 	.short	0x0000
        /*0024*/ 	.byte	0x00, 0xf0, 0x11, 0x00


	//----- nvinfo : EIATTR_SPARSE_MMA_MASK
	.align		4
.L_3912:
        /*0028*/ 	.byte	0x03, 0x50
        /*002a*/ 	.short	0x0000


	//----- nvinfo : EIATTR_MAXREG_COUNT
	.align		4
        /*002c*/ 	.byte	0x03, 0x1b
        /*002e*/ 	.short	0x0080


	//----- nvinfo : EIATTR_MERCURY_ISA_VERSION
	.align		4
        /*0030*/ 	.byte	0x03, 0x5f
        /*0032*/ 	.short	0x0101


	//----- nvinfo : EIATTR_VRC_CTA_INIT_COUNT
	.align		4
        /*0034*/ 	.byte	0x02, 0x4a
	.zero		1
	.zero		1


	//----- nvinfo : EIATTR_EXIT_INSTR_OFFSETS
	.align		4
        /*0038*/ 	.byte	0x04, 0x1c
        /*003a*/ 	.short	(.L_3914 - .L_3913)


	//   ....[0]....
.L_3913:
        /*003c*/ 	.word	0x00000420


	//   ....[1]....
        /*0040*/ 	.word	0x00000500


	//   ....[2]....
        /*0044*/ 	.word	0x00004b00


	//   ....[3]....
        /*0048*/ 	.word	0x000061f0


	//----- nvinfo : EIATTR_MAX_THREADS
	.align		4
.L_3914:
        /*004c*/ 	.byte	0x04, 0x05
        /*004e*/ 	.short	(.L_3916 - .L_3915)
.L_3915:
        /*0050*/ 	.word	0x00000080
        /*0054*/ 	.word	0x00000001
        /*0058*/ 	.word	0x00000001


	//----- nvinfo : EIATTR_CRS_STACK_SIZE
	.align		4
.L_3916:
        /*005c*/ 	.byte	0x04, 0x1e
        /*005e*/ 	.short	(.L_3918 - .L_3917)
.L_3917:
        /*0060*/ 	.word	0x00000000


	//----- nvinfo : EIATTR_CBANK_PARAM_SIZE
	.align		4
.L_3918:
        /*0064*/ 	.byte	0x03, 0x19
        /*0066*/ 	.short	0x0290


	//----- nvinfo : EIATTR_PARAM_CBANK
	.align		4
        /*0068*/ 	.byte	0x04, 0x0a
        /*006a*/ 	.short	(.L_3920 - .L_3919)
	.align		4
.L_3919:
        /*006c*/ 	.word	index@(.nv.constant0._ZN2at6native18elementwise_kernelILi128ELi4EZNS0_22gpu_kernel_impl_nocastINS0_13BinaryFunctorIddbZZZNS0_23logical_xor_kernel_cudaERNS_14TensorIteratorEENKUlvE0_clEvENKUlvE4_clEvEUlddE_EEEEvRNS_18TensorIteratorBaseERKT_EUliE_EEviT1_)
        /*0070*/ 	.short	0x0380
        /*0072*/ 	.short	0x0290


	//----- nvinfo : EIATTR_SW_WAR
	.align		4
.L_3920:
        /*0074*/ 	.byte	0x04, 0x36
        /*0076*/ 	.short	(.L_3922 - .L_3921)
.L_3921:
        /*0078*/ 	.word	0x00000008
.L_3922:


//--------------------- .nv.info._ZN2at6native27unrolled_elementwise_kernelINS0_13BinaryFunctorIddbZZZNS0_23logical_xor_kernel_cudaERNS_14TensorIteratorEENKUlvE0_clEvENKUlvE4_clEvEUlddE_EESt5arrayIPcLm3EELi4E23TrivialOffsetCalculatorILi2EjESC_ILi1EjENS0_6memory15LoadWithoutCastENSF_16StoreWithoutCastEEEviT_T0_T2_T3_T4_T5_ --------------------------
	.section	.nv.info._ZN2at6native27unrolled_elementwise_kernelINS0_13BinaryFunctorIddbZZZNS0_23logical_xor_kernel_cudaERNS_14TensorIteratorEENKUlvE0_clEvENKUlvE4_clEvEUlddE_EESt5arrayIPcLm3EELi4E23TrivialOffsetCalculatorILi2EjESC_ILi1EjENS0_6memory15LoadWithoutCastENSF_16StoreWithoutCastEEEviT_T0_T2_T3_T4_T5_,"",@"SHT_CUDA_INFO"
	.sectionflags	@""
	.align	4


	//----- nvinfo : EIATTR_CUDA_API_VERSION
	.align		4
        /*0000*/ 	.byte	0x04, 0x37
        /*0002*/ 	.short	(.L_3924 - .L_3923)
.L_3923:
        /*0004*/ 	.word	0x00000082


	//----- nvinfo : EIATTR_KPARAM_INFO
	.align		4
.L_3924:
        /*0008*/ 	.byte	0x04, 0x17
        /*000a*/ 	.short	(.L_3926 - .L_3925)
.L_3925:
        /*000c*/ 	.word	0x00000000
        /*0010*/ 	.short	0x0006
        /*0012*/ 	.short	0x0023
        /*0014*/ 	.byte	0x00, 0xf0, 0x05, 0x00


	//----- nvinfo : EIATTR_KPARAM_INFO
	.align		4
.L_3926:
        /*0018*/ 	.byte	0x04, 0x17
        /*001a*/ 	.short	(.L_3928 - .L_3927)
.L_3927:
        /*001c*/ 	.word	0x00000000
        /*0020*/ 	.short	0x0005
        /*0022*/ 	.short	0x0022
        /*0024*/ 	.byte	0x00, 0xf0, 0x05, 0x00


	//----- nvinfo : EIATTR_KPARAM_INFO
	.align		4
.L_3928:
        /*0028*/ 	.byte	0x04, 0x17
        /*002a*/ 	.short	(.L_3930 - .L_3929)
.L_3929:
        /*002c*/ 	.word	0x00000000
        /*0030*/ 	.short	0x0004
        /*0032*/ 	.short	0x0021
        /*0034*/ 	.byte	0x00, 0xf0, 0x05, 0x00


	//----- nvinfo : EIATTR_KPARAM_INFO
	.align		4
.L_3930:
        /*0038*/ 	.byte	0x04, 0x17
        /*003a*/ 	.short	(.L_3932 - .L_3931)
.L_3931:
        /*003c*/ 	.word	0x00000000
        /*0040*/ 	.short	0x0003
        /*0042*/ 	.short	0x0020
        /*0044*/ 	.byte	0x00, 0xf0, 0x05, 0x00


	//----- nvinfo : EIATTR_KPARAM_INFO
	.align		4
.L_3932:
        /*0048*/ 	.byte	0x04, 0x17
        /*004a*/ 	.short	(.L_3934 - .L_3933)
.L_3933:
        /*004c*/ 	.word	0x00000000
        /*0050*/ 	.short	0x0002
        /*0052*/ 	.short	0x0008
        /*0054*/ 	.byte	0x00, 0xf0, 0x61, 0x00


	//----- nvinfo : EIATTR_KPARAM_INFO
	.align		4
.L_3934:
        /*0058*/ 	.byte	0x04, 0x17
        /*005a*/ 	.short	(.L_3936 - .L_3935)
.L_3935:
        /*005c*/ 	.word	0x00000000
        /*0060*/ 	.short	0x0001
        /*0062*/ 	.short	0x0004
        /*0064*/ 	.byte	0x00, 0xf0, 0x05, 0x00


	//----- nvinfo : EIATTR_KPARAM_INFO
	.align		4
.L_3936:
        /*0068*/ 	.byte	0x04, 0x17
        /*006a*/ 	.short	(.L_3938 - .L_3937)
.L_3937:
        /*006c*/ 	.word	0x00000000
        /*0070*/ 	.short	0x0000
        /*0072*/ 	.short	0x0000
        /*0074*/ 	.byte	0x00, 0xf0, 0x11, 0x00


	//----- nvinfo : EIATTR_SPARSE_MMA_MASK
	.align		4
.L_3938:
        /*0078*/ 	.byte	0x03, 0x50
        /*007a*/ 	.short	0x0000


	//----- nvinfo : EIATTR_MAXREG_COUNT
	.align		4
        /*007c*/ 	.byte	0x03, 0x1b
        /*007e*/ 	.short	0x00ff


	//----- nvinfo : EIATTR_MERCURY_ISA_VERSION
	.align		4
        /*0080*/ 	.byte	0x03, 0x5f
        /*0082*/ 	.short	0x0101


	//----- nvinfo : EIATTR_VRC_CTA_INIT_COUNT
	.align		4
        /*0084*/ 	.byte	0x02, 0x4a
	.zero		1
	.zero		1


	//----- nvinfo : EIATTR_EXIT_INSTR_OFFSETS
	.align		4
        /*0088*/ 	.byte	0x04, 0x1c
        /*008a*/ 	.short	(.L_3940 - .L_3939)


	//   ....[0]....
.L_3939:
        /*008c*/ 	.word	0x00000770


	//   ....[1]....
        /*0090*/ 	.word	0x000007d0


	//----- nvinfo : EIATTR_MAX_THREADS
	.align		4
.L_3940:
        /*0094*/ 	.byte	0x04, 0x05
        /*0096*/ 	.short	(.L_3942 - .L_3941)
.L_3941:
        /*0098*/ 	.word	0x00000080
        /*009c*/ 	.word	0x00000001
        /*00a0*/ 	.word	0x00000001


	//----- nvinfo : EIATTR_CRS_STACK_SIZE
	.align		4
.L_3942:
        /*00a4*/ 	.byte	0x04, 0x1e
        /*00a6*/ 	.short	(.L_3944 - .L_3943)
.L_3943:
        /*00a8*/ 	.word	0x00000000


	//----- nvinfo : EIATTR_CBANK_PARAM_SIZE
	.align		4
.L_3944:
        /*00ac*/ 	.byte	0x03, 0x19
        /*00ae*/ 	.short	0x0024


	//----- nvinfo : EIATTR_PARAM_CBANK
	.align		4
        /*00b0*/ 	.byte	0x04, 0x0a
        /*00b2*/ 	.short	(.L_3946 - .L_3945)
	.align		4
.L_3945:
        /*00b4*/ 	.word	index@(.nv.constant0._ZN2at6native27unrolled_elementwise_kernelINS0_13BinaryFunctorIddbZZZNS0_23logical_xor_kernel_cudaERNS_14TensorIteratorEENKUlvE0_clEvENKUlvE4_clEvEUlddE_EESt5arrayIPcLm3EELi4E23TrivialOffsetCalculatorILi2EjESC_ILi1EjENS0_6memory15LoadWithoutCastENSF_16StoreWithoutCastEEEviT_T0_T2_T3_T4_T5_)
        /*00b8*/ 	.short	0x0380
        /*00ba*/ 	.short	0x0024


	//----- nvinfo : EIATTR_SW_WAR
	.align		4
.L_3946:
        /*00bc*/ 	.byte	0x04, 0x36
        /*00be*/ 	.short	(.L_3948 - .L_3947)
.L_3947:
        /*00c0*/ 	.word	0x00000008
.L_3948:


//--------------------- .nv.info._ZN2at6native29vectorized_elementwise_kernelILi2ENS0_13BinaryFunctorIddbZZZNS0_23logical_xor_kernel_cudaERNS_14TensorIteratorEENKUlvE0_clEvENKUlvE4_clEvEUlddE_EESt5arrayIPcLm3EEEEviT0_T1_ --------------------------
	.section	.nv.info._ZN2at6native29vectorized_elementwise_kernelILi2ENS0_13BinaryFunctorIddbZZZNS0_23logical_xor_kernel_cudaERNS_14TensorIteratorEENKUlvE0_clEvENKUlvE4_clEvEUlddE_EESt5arrayIPcLm3EEEEviT0_T1_,"",@"SHT_CUDA_INFO"
	.sectionflags	@""
	.align	4


	//----- nvinfo : EIATTR_CUDA_API_VERSION
	.align		4
        /*0000*/ 	.byte	0x04, 0x37
        /*0002*/ 	.short	(.L_3950 - .L_3949)
.L_3949:
        /*0004*/ 	.word	0x00000082


	//----- nvinfo : EIATTR_KPARAM_INFO
	.align		4
.L_3950:
        /*0008*/ 	.byte	0x04, 0x17
        /*000a*/ 	.short	(.L_3952 - .L_3951)
.L_3951:
        /*000c*/ 	.word	0x00000000
        /*0010*/ 	.short	0x0002
        /*0012*/ 	.short	0x0008
        /*0014*/ 	.byte	0x00, 0xf0, 0x61, 0x00


	//----- nvinfo : EIATTR_KPARAM_INFO
	.align		4
.L_3952:
        /*0018*/ 	.byte	0x04, 0x17
        /*001a*/ 	.short	(.L_3954 - .L_3953)
.L_3953:
        /*001c*/ 	.word	0x00000000
        /*0020*/ 	.short	0x0001
        /*0022*/ 	.short	0x0004
        /*0024*/ 	.byte	0x00, 0xf0, 0x05, 0x00


	//----- nvinfo : EIATTR_KPARAM_INFO
	.align		4
.L_3954:
        /*0028*/ 	.byte	0x04, 0x17
        /*002a*/ 	.short	(.L_3956 - .L_3955)
.L_3955:
        /*002c*/ 	.word	0x00000000
        /*0030*/ 	.short	0x0000
        /*0032*/ 	.short	0x0000
        /*0034*/ 	.byte	0x00, 0xf0, 0x11, 0x00


	//----- nvinfo : EIATTR_SPARSE_MMA_MASK
	.align		4
.L_3956:
        /*0038*/ 	.byte	0x03, 0x50
        /*003a*/ 	.short	0x0000


	//----- nvinfo : EIATTR_MAXREG_COUNT
	.align		4
        /*003c*/ 	.byte	0x03, 0x1b
        /*003e*/ 	.short	0x00ff


	//----- nvinfo : EIATTR_MERCURY_ISA_VERSION
	.align		4
        /*0040*/ 	.byte	0x03, 0x5f
        /*0042*/ 	.short	0x0101


	//----- nvinfo : EIATTR_VRC_CTA_INIT_COUNT
	.align		4
        /*0044*/ 	.byte	0x02, 0x4a
	.zero		1
	.zero		1


	//----- nvinfo : EIATTR_EXIT_INSTR_OFFSETS
	.align		4
        /*0048*/ 	.byte	0x04, 0x1c
        /*004a*/ 	.short	(.L_3958 - .L_3957)


	//   ....[0]....
.L_3957:
        /*004c*/ 	.word	0x00001030


	//   ....[1]....
        /*0050*/ 	.word	0x00001090


	//   ....[2]....
        /*0054*/ 	.word	0x00001760


	//----- nvinfo : EIATTR_MAX_THREADS
	.align		4
.L_3958:
        /*0058*/ 	.byte	0x04, 0x05
        /*005a*/ 	.short	(.L_3960 - .L_3959)
.L_3959:
        /*005c*/ 	.word	0x00000080
        /*0060*/ 	.word	0x00000001
        /*0064*/ 	.word	0x00000001


	//----- nvinfo : EIATTR_CRS_STACK_SIZE
	.align		4
.L_3960:
        /*0068*/ 	.byte	0x04, 0x1e
        /*006a*/ 	.short	(.L_3962 - .L_3961)
.L_3961:
        /*006c*/ 	.word	0x00000000


	//----- nvinfo : EIATTR_CBANK_PARAM_SIZE
	.align		4
.L_3962:
        /*0070*/ 	.byte	0x03, 0x19
        /*0072*/ 	.short	0x0020


	//----- nvinfo : EIATTR_PARAM_CBANK
	.align		4
        /*0074*/ 	.byte	0x04, 0x0a
        /*0076*/ 	.short	(.L_3964 - .L_3963)
	.align		4
.L_3963:
        /*0078*/ 	.word	index@(.nv.constant0._ZN2at6native29vectorized_elementwise_kernelILi2ENS0_13BinaryFunctorIddbZZZNS0_23logical_xor_kernel_cudaERNS_14TensorIteratorEENKUlvE0_clEvENKUlvE4_clEvEUlddE_EESt5arrayIPcLm3EEEEviT0_T1_)
        /*007c*/ 	.short	0x0380
        /*007e*/ 	.short	0x0020


	//----- nvinfo : EIATTR_SW_WAR
	.align		4
.L_3964:
        /*0080*/ 	.byte	0x04, 0x36
        /*0082*/ 	.short	(.L_3966 - .L_3965)
.L_3965:
        /*0084*/ 	.word	0x00000008
.L_3966:


//--------------------- .nv.info._ZN2at6native29vectorized_elementwise_kernelILi4ENS0_13BinaryFunctorIddbZZZNS0_23logical_xor_kernel_cudaERNS_14TensorIteratorEENKUlvE0_clEvENKUlvE4_clEvEUlddE_EESt5arrayIPcLm3EEEEviT0_T1_ --------------------------
	.section	.nv.info._ZN2at6native29vectorized_elementwise_kernelILi4ENS0_13BinaryFunctorIddbZZZNS0_23logical_xor_kernel_cudaERNS_14TensorIteratorEENKUlvE0_clEvENKUlvE4_clEvEUlddE_EESt5arrayIPcLm3EEEEviT0_T1_,"",@"SHT_CUDA_INFO"
	.sectionflags	@""
	.align	4


	//----- nvinfo : EIATTR_CUDA_API_VERSION
	.align		4
        /*0000*/ 	.byte	0x04, 0x37
        /*0002*/ 	.short	(.L_3968 - .L_3967)
.L_3967:
        /*0004*/ 	.word	0x00000082


	//----- nvinfo : EIATTR_KPARAM_INFO
	.align		4
.L_3968:
        /*0008*/ 	.byte	0x04, 0x17
        /*000a*/ 	.short	(.L_3970 - .L_3969)
.L_3969:
        /*000c*/ 	.word	0x00000000
        /*0010*/ 	.short	0x0002
        /*0012*/ 	.short	0x0008
        /*0014*/ 	.byte	0x00, 0xf0, 0x61, 0x00


	//----- nvinfo : EIATTR_KPARAM_INFO
	.align		4
.L_3970:
        /*0018*/ 	.byte	0x04, 0x17
        /*001a*/ 	.short	(.L_3972 - .L_3971)
.L_3971:
        /*001c*/ 	.word	0x00000000
        /*0020*/ 	.short	0x0001
        /*0022*/ 	.short	0x0004
        /*0024*/ 	.byte	0x00, 0xf0, 0x05, 0x00


	//----- nvinfo : EIATTR_KPARAM_INFO
	.align		4
.L_3972:
        /*0028*/ 	.byte	0x04, 0x17
        /*002a*/ 	.short	(.L_3974 - .L_3973)
.L_3973:
        /*002c*/ 	.word	0x00000000
        /*0030*/ 	.short	0x0000
        /*0032*/ 	.short	0x0000
        /*0034*/ 	.byte	0x00, 0xf0, 0x11, 0x00


	//----- nvinfo : EIATTR_SPARSE_MMA_MASK
	.align		4
.L_3974:
        /*0038*/ 	.byte	0x03, 0x50
        /*003a*/ 	.short	0x0000


	//----- nvinfo : EIATTR_MAXREG_COUNT
	.align		4
        /*003c*/ 	.byte	0x03, 0x1b
        /*003e*/ 	.short	0x00ff


	//----- nvinfo : EIATTR_MERCURY_ISA_VERSION
	.align		4
        /*0040*/ 	.byte	0x03, 0x5f
        /*0042*/ 	.short	0x0101


	//----- nvinfo : EIATTR_VRC_CTA_INIT_COUNT
	.align		4
        /*0044*/ 	.byte	0x02, 0x4a
	.zero		1
	.zero		1


	//----- nvinfo : EIATTR_EXIT_INSTR_OFFSETS
	.align		4
        /*0048*/ 	.byte	0x04, 0x1c
        /*004a*/ 	.short	(.L_3976 - .L_3975)


	//   ....[0]....
.L_3975:
        /*004c*/ 	.word	0x00001030


	//   ....[1]....
        /*0050*/ 	.word	0x00001090


	//   ....[2]....
        /*0054*/ 	.word	0x00001730


	//----- nvinfo : EIATTR_MAX_THREADS
	.align		4
.L_3976:
        /*0058*/ 	.byte	0x04, 0x05
        /*005a*/ 	.short	(.L_3978 - .L_3977)
.L_3977:
        /*005c*/ 	.word	0x00000080
        /*0060*/ 	.word	0x00000001
        /*0064*/ 	.word	0x00000001


	//----- nvinfo : EIATTR_CRS_STACK_SIZE
	.align		4
.L_3978:
        /*0068*/ 	.byte	0x04, 0x1e
        /*006a*/ 	.short	(.L_3980 - .L_3979)
.L_3979:
        /*006c*/ 	.word	0x00000000


	//----- nvinfo : EIATTR_CBANK_PARAM_SIZE
	.align		4
.L_3980:
        /*0070*/ 	.byte	0x03, 0x19
        /*0072*/ 	.short	0x0020


	//----- nvinfo : EIATTR_PARAM_CBANK
	.align		4
        /*0074*/ 	.byte	0x04, 0x0a
        /*0076*/ 	.short	(.L_3982 - .L_3981)
	.align		4
.L_3981:
        /*0078*/ 	.word	index@(.nv.constant0._ZN2at6native29vectorized_elementwise_kernelILi4ENS0_13BinaryFunctorIddbZZZNS0_23logical_xor_kernel_cudaERNS_14TensorIteratorEENKUlvE0_clEvENKUlvE4_clEvEUlddE_EESt5arrayIPcLm3EEEEviT0_T1_)
        /*007c*/ 	.short	0x0380
        /*007e*/ 	.short	0x0020


	//----- nvinfo : EIATTR_SW_WAR
	.align		4
.L_3982:
        /*0080*/ 	.byte	0x04, 0x36
        /*0082*/ 	.short	(.L_3984 - .L_3983)
.L_3983:
        /*0084*/ 	.word	0x00000008
.L_3984:


//--------------------- .nv.info._ZN2at6native29vectorized_elementwise_kernelILi8ENS0_13BinaryFunctorIddbZZZNS0_23logical_xor_kernel_cudaERNS_14TensorIteratorEENKUlvE0_clEvENKUlvE4_clEvEUlddE_EESt5arrayIPcLm3EEEEviT0_T1_ --------------------------
	.section	.nv.info._ZN2at6native29vectorized_elementwise_kernelILi8ENS0_13BinaryFunctorIddbZZZNS0_23logical_xor_kernel_cudaERNS_14TensorIteratorEENKUlvE0_clEvENKUlvE4_clEvEUlddE_EESt5arrayIPcLm3EEEEviT0_T1_,"",@"SHT_CUDA_INFO"
	.sectionflags	@""
	.align	4


	//----- nvinfo : EIATTR_CUDA_API_VERSION
	.align		4
        /*0000*/ 	.byte	0x04, 0x37
        /*0002*/ 	.short	(.L_3986 - .L_3985)
.L_3985:
        /*0004*/ 	.word	0x00000082


	//----- nvinfo : EIATTR_KPARAM_INFO
	.align		4
.L_3986:
        /*0008*/ 	.byte	0x04, 0x17
        /*000a*/ 	.short	(.L_3988 - .L_3987)
.L_3987:
        /*000c*/ 	.word	0x00000000
        /*0010*/ 	.short	0x0002
        /*0012*/ 	.short	0x0008
        /*0014*/ 	.byte	0x00, 0xf0, 0x61, 0x00


	//----- nvinfo : EIATTR_KPARAM_INFO
	.align		4
.L_3988:
        /*0018*/ 	.byte	0x04, 0x17
        /*001a*/ 	.short	(.L_3990 - .L_3989)
.L_3989:
        /*001c*/ 	.word	0x00000000
        /*0020*/ 	.short	0x0001
        /*0022*/ 	.short	0x0004
        /*0024*/ 	.byte	0x00, 0xf0, 0x05, 0x00


	//----- nvinfo : EIATTR_KPARAM_INFO
	.align		4
.L_3990:
        /*0028*/ 	.byte	0x04, 0x17
        /*002a*/ 	.short	(.L_3992 - .L_3991)
.L_3991:
        /*002c*/ 	.word	0x00000000
        /*0030*/ 	.short	0x0000
        /*0032*/ 	.short	0x0000
        /*0034*/ 	.byte	0x00, 0xf0, 0x11, 0x00


	//----- nvinfo : EIATTR_SPARSE_MMA_MASK
	.align		4
.L_3992:
        /*0038*/ 	.byte	0x03, 0x50
        /*003a*/ 	.short	0x0000


	//----- nvinfo : EIATTR_MAXREG_COUNT
	.align		4
        /*003c*/ 	.byte	0x03, 0x1b
        /*003e*/ 	.short	0x00ff


	//----- nvinfo : EIATTR_MERCURY_ISA_VERSION
	.align		4
        /*0040*/ 	.byte	0x03, 0x5f
        /*0042*/ 	.short	0x0101


	//----- nvinfo : EIATTR_VRC_CTA_INIT_COUNT
	.align		4
        /*0044*/ 	.byte	0x02, 0x4a
	.zero		1
	.zero		1


	//----- nvinfo : EIATTR_EXIT_INSTR_OFFSETS
	.align		4
        /*0048*/ 	.byte	0x04, 0x1c
        /*004a*/ 	.short	(.L_3994 - .L_3993)


	//   ....[0]....
.L_3993:
        /*004c*/ 	.word	0x00000010


	//----- nvinfo : EIATTR_MAX_THREADS
	.align		4
.L_3994:
        /*0050*/ 	.byte	0x04, 0x05
        /*0052*/ 	.short	(.L_3996 - .L_3995)
.L_3995:
        /*0054*/ 	.word	0x00000080
        /*0058*/ 	.word	0x00000001
        /*005c*/ 	.word	0x00000001


	//----- nvinfo : EIATTR_CBANK_PARAM_SIZE
	.align		4
.L_3996:
        /*0060*/ 	.byte	0x03, 0x19
        /*0062*/ 	.short	0x0020


	//----- nvinfo : EIATTR_PARAM_CBANK
	.align		4
        /*0064*/ 	.byte	0x04, 0x0a
        /*0066*/ 	.short	(.L_3998 - .L_3997)
	.align		4
.L_3997:
        /*0068*/ 	.word	index@(.nv.constant0._ZN2at6native29vectorized_elementwise_kernelILi8ENS0_13BinaryFunctorIddbZZZNS0_23logical_xor_kernel_cudaERNS_14TensorIteratorEENKUlvE0_clEvENKUlvE4_clEvEUlddE_EESt5arrayIPcLm3EEEEviT0_T1_)
        /*006c*/ 	.short	0x0380
        /*006e*/ 	.short	0x0020


	//----- nvinfo : EIATTR_SW_WAR
	.align		4
.L_3998:
        /*0070*/ 	.byte	0x04, 0x36
        /*0072*/ 	.short	(.L_4000 - .L_3999)
.L_3999:
        /*0074*/ 	.word	0x00000008
.L_4000:


//--------------------- .nv.info._ZN2at6native18elementwise_kernelILi128ELi4EZNS0_15gpu_kernel_implINS0_13AUnaryFunctorIssbZZZNS0_23logical_xor_kernel_cudaERNS_14TensorIteratorEENKUlvE0_clEvENKUlvE3_clEvEUlssE_EEEEvRNS_18TensorIteratorBaseERKT_EUliE_EEviT1_ --------------------------
	.section	.nv.info._ZN2at6native18elementwise_kernelILi128ELi4EZNS0_15gpu_kernel_implINS0_13AUnaryFunctorIssbZZZNS0_23logical_xor_kernel_cudaERNS_14TensorIteratorEENKUlvE0_clEvENKUlvE3_clEvEUlssE_EEEEvRNS_18TensorIteratorBaseERKT_EUliE_EEviT1_,"",@"SHT_CUDA_INFO"
	.sectionflags	@""
	.align	4


	//----- nvinfo : EIATTR_CUDA_API_VERSION
	.align		4
        /*0000*/ 	.byte	0x04, 0x37
        /*0002*/ 	.short	(.L_4002 - .L_4001)
.L_4001:
        /*0004*/ 	.word	0x00000082


	//----- nvinfo : EIATTR_KPARAM_INFO
	.align		4
.L_4002:
        /*0008*/ 	.byte	0x04, 0x17
        /*000a*/ 	.short	(.L_4004 - .L_4003)
.L_4003:
        /*000c*/ 	.word	0x00000000
        /*0010*/ 	.short	0x0001
        /*0012*/ 	.short	0x0008
        /*0014*/ 	.byte	0x00, 0xf0, 0x61, 0x08


	//----- nvinfo : EIATTR_KPARAM_INFO
	.align		4
.L_4004:
        /*0018*/ 	.byte	0x04, 0x17
        /*001a*/ 	.short	(.L_4006 - .L_4005)
.L_4005:
        /*001c*/ 	.word	0x00000000
        /*0020*/ 	.short	0x0000
        /*0022*/ 	.short	0x0000
        /*0024*/ 	.byte	0x00, 0xf0, 0x11, 0x00


	//----- nvinfo : EIATTR_SPARSE_MMA_MASK
	.align		4
.L_4006:
        /*0028*/ 	.byte	0x03, 0x50
        /*002a*/ 	.short	0x0000


	//----- nvinfo : EIATTR_MAXREG_COUNT
	.align		4
        /*002c*/ 	.byte	0x03, 0x1b
        /*002e*/ 	.short	0x0080


	//----- nvinfo : EIATTR_EXTERNS
	.align		4
        /*0030*/ 	.byte	0x04, 0x0f
        /*0032*/ 	.short	(.L_4008 - .L_4007)


	//   ....[0]....
	.align		4
.L_4007:
        /*0034*/ 	.word	index@(__assertfail)


	//----- nvinfo : EIATTR_MERCURY_ISA_VERSION
	.align		4
.L_4008:
        /*0038*/ 	.byte	0x03, 0x5f
        /*003a*/ 	.short	0x0101


	//----- nvinfo : EIATTR_VRC_CTA_INIT_COUNT
	.align		4
        /*003c*/ 	.byte	0x02, 0x4a
	.zero		1
	.zero		1


	//----- nvinfo : EIATTR_SYSCALL_OFFSETS
	.align		4
        /*0040*/ 	.byte	0x04, 0x46
        /*0042*/ 	.short	(.L_4010 - .L_4009)


	//   ....[0]....
.L_4009:
        /*0044*/ 	.word	0x00002120


	//   ....[1]....
        /*0048*/ 	.word	0x00002e90


	//   ....[2]....
        /*004c*/ 	.word	0x00005130


	//   ....[3]....
        /*0050*/ 	.word	0x00005ce0


	//   ....[4]....
        /*0054*/ 	.word	0x00008070


	//   ....[5]....
        /*0058*/ 	.word	0x00008c20


	//   ....[6]....
        /*005c*/ 	.word	0x0000afc0


	//   ....[7]....
        /*0060*/ 	.word	0x0000bb30


	//----- nvinfo : EIATTR_EXIT_INSTR_OFFSETS
	.align		4
.L_4010:
        /*0064*/ 	.byte	0x04, 0x1c
        /*0066*/ 	.short	(.L_4012 - .L_4011)


	//   ....[0]....
.L_4011:
        /*0068*/ 	.word	0x00008eb0


	//   ....[1]....
        /*006c*/ 	.word	0x0000b150


	//   ....[2]....
        /*0070*/ 	.word	0x0000b170


	//   ....[3]....
        /*0074*/ 	.word	0x0000b200


	//   ....[4]....
        /*0078*/ 	.word	0x0000b220


	//   ....[5]....
        /*007c*/ 	.word	0x0000b240


	//   ....[6]....
        /*0080*/ 	.word	0x0000b2d0


	//   ....[7]....
        /*0084*/ 	.word	0x0000b310


	//   ....[8]....
        /*0088*/ 	.word	0x0000b3b0


	//   ....[9]....
        /*008c*/ 	.word	0x0000b400


	//   ....[10]....
        /*0090*/ 	.word	0x0000b430


	//   ....[11]....
        /*0094*/ 	.word	0x0000b4f0


	//   ....[12]....
        /*0098*/ 	.word	0x0000b630


	//   ....[13]....
        /*009c*/ 	.word	0x0000b770


	//   ....[14]....
        /*00a0*/ 	.word	0x0000b8c0


	//   ....[15]....
        /*00a4*/ 	.word	0x0000b8f0


	//   ....[16]....
        /*00a8*/ 	.word	0x0000b910


	//   ....[17]....
        /*00ac*/ 	.word	0x0000b990


	//   ....[18]....
        /*00b0*/ 	.word	0x0000b9d0


	//   ....[19]....
        /*00b4*/ 	.word	0x0000bb40


	//   ....[20]....
        /*00b8*/ 	.word	0x0000bc20


	//   ....[21]....
        /*00bc*/ 	.word	0x0000bcc0


	//   ....[22]....
        /*00c0*/ 	.word	0x0000bcf0


	//   ....[23]....
        /*00c4*/ 	.word	0x0000bd40


	//   ....[24]....
        /*00c8*/ 	.word	0x0000bd80


	//----- nvinfo : EIATTR_MAX_THREADS
	.align		4
.L_4012:
        /*00cc*/ 	.byte	0x04, 0x05
        /*00ce*/ 	.short	(.L_4014 - .L_4013)
.L_4013:
        /*00d0*/ 	.word	0x00000080
        /*00d4*/ 	.word	0x00000001
        /*00d8*/ 	.word	0x00000001


	//----- nvinfo : EIATTR_CRS_STACK_SIZE
	.align		4
.L_4014:
        /*00dc*/ 	.byte	0x04, 0x1e
        /*00de*/ 	.short	(.L_4016 - .L_4015)
.L_4015:
        /*00e0*/ 	.word	0x00000000


	//----- nvinfo : EIATTR_CBANK_PARAM_SIZE
	.align		4
.L_4016:
        /*00e4*/ 	.byte	0x03, 0x19
        /*00e6*/ 	.short	0x0220


	//----- nvinfo : EIATTR_PARAM_CBANK
	.align		4
        /*00e8*/ 	.byte	0x04, 0x0a
        /*00ea*/ 	.short	(.L_4018 - .L_4017)
	.align		4
.L_4017:
        /*00ec*/ 	.word	index@(.nv.constant0._ZN2at6native18elementwise_kernelILi128ELi4EZNS0_15gpu_kernel_implINS0_13AUnaryFunctorIssbZZZNS0_23logical_xor_kernel_cudaERNS_14TensorIteratorEENKUlvE0_clEvENKUlvE3_clEvEUlssE_EEEEvRNS_18TensorIteratorBaseERKT_EUliE_EEviT1_)
        /*00f0*/ 	.short	0x0380
        /*00f2*/ 	.short	0x0220


	//----- nvinfo : EIATTR_SW_WAR
	.align		4
.L_4018:
        /*00f4*/ 	.byte	0x04, 0x36
        /*00f6*/ 	.short	(.L_4020 - .L_4019)
.L_4019:
        /*00f8*/ 	.word	0x00000008
.L_4020:


//--------------------- .nv.info._ZN2at6native27unrolled_elementwise_kernelINS0_13AUnaryFunctorIssbZZZNS0_23logical_xor_kernel_cudaERNS_14TensorIteratorEENKUlvE0_clEvENKUlvE3_clEvEUlssE_EESt5arrayIPcLm2EELi4E23TrivialOffsetCalculatorILi1EjESD_NS0_6memory12LoadWithCastILi1EEENSE_13StoreWithCastILi1EEEEEviT_T0_T2_T3_T4_T5_ --------------------------
	.section	.nv.info._ZN2at6native27unrolled_elementwise_kernelINS0_13AUnaryFunctorIssbZZZNS0_23logical_xor_kernel_cudaERNS_14TensorIteratorEENKUlvE0_clEvENKUlvE3_clEvEUlssE_EESt5arrayIPcLm2EELi4E23TrivialOffsetCalculatorILi1EjESD_NS0_6memory12LoadWithCastILi1EEENSE_13StoreWithCastILi1EEEEEviT_T0_T2_T3_T4_T5_,"",@"SHT_CUDA_INFO"
	.sectionflags	@""
	.align	4


	//----- nvinfo : EIATTR_CUDA_API_VERSION
	.align		4
        /*0000*/ 	.byte	0x04, 0x37
        /*0002*/ 	.short	(.L_4022 - .L_4021)
.L_4021:
        /*0004*/ 	.word	0x00000082


	//----- nvinfo : EIATTR_KPARAM_INFO
	.align		4
.L_4022:
        /*0008*/ 	.byte	0x04, 0x17
        /*000a*/ 	.short	(.L_4024 - .L_4023)
.L_4023:
        /*000c*/ 	.word	0x00000000
        /*0010*/ 	.short	0x0006
        /*0012*/ 	.short	0x0024
        /*0014*/ 	.byte	0x00, 0xf0, 0x21, 0x00


	//----- nvinfo : EIATTR_KPARAM_INFO
	.align		4
.L_4024:
        /*0018*/ 	.byte	0x04, 0x17
        /*001a*/ 	.short	(.L_4026 - .L_4025)
.L_4025:
        /*001c*/ 	.word	0x00000000
        /*0020*/ 	.short	0x0005
        /*0022*/ 	.short	0x001c
        /*0024*/ 	.byte	0x00, 0xf0, 0x21, 0x00


	//----- nvinfo : EIATTR_KPARAM_INFO
	.align		4
.L_4026:
        /*0028*/ 	.byte	0x04, 0x17
        /*002a*/ 	.short	(.L_4028 - .L_4027)
.L_4027:
        /*002c*/ 	.word	0x00000000
        /*0030*/ 	.short	0x0004
        /*0032*/ 	.short	0x0019
        /*0034*/ 	.byte	0x00, 0xf0, 0x05, 0x00


	//----- nvinfo : EIATTR_KPARAM_INFO
	.align		4
.L_4028:
        /*0038*/ 	.byte	0x04, 0x17
        /*003a*/ 	.short	(.L_4030 - .L_4029)
.L_4029:
        /*003c*/ 	.word	0x00000000
        /*0040*/ 	.short	0x0003
        /*0042*/ 	.short	0x0018
        /*0044*/ 	.byte	0x00, 0xf0, 0x05, 0x00


	//----- nvinfo : EIATTR_KPARAM_INFO
	.align		4
.L_4030:
        /*0048*/ 	.byte	0x04, 0x17
        /*004a*/ 	.short	(.L_4032 - .L_4031)
.L_4031:
        /*004c*/ 	.word	0x00000000
        /*0050*/ 	.short	0x0002
        /*0052*/ 	.short	0x0008
        /*0054*/ 	.byte	0x00, 0xf0, 0x41, 0x00


	//----- nvinfo : EIATTR_KPARAM_INFO
	.align		4
.L_4032:
        /*0058*/ 	.byte	0x04, 0x17
        /*005a*/ 	.short	(.L_4034 - .L_4033)
.L_4033:
        /*005c*/ 	.word	0x00000000
        /*0060*/ 	.short	0x0001
        /*0062*/ 	.short	0x0004
        /*0064*/ 	.byte	0x00, 0xf0, 0x11, 0x00


	//----- nvinfo : EIATTR_KPARAM_INFO
	.align		4
.L_4034:
        /*0068*/ 	.byte	0x04, 0x17
        /*006a*/ 	.short	(.L_4036 - .L_4035)
.L_4035:
        /*006c*/ 	.word	0x00000000
        /*0070*/ 	.short	0x0000
        /*0072*/ 	.short	0x0000
        /*0074*/ 	.byte	0x00, 0xf0, 0x11, 0x00


	//----- nvinfo : EIATTR_SPARSE_MMA_MASK
	.align		4
.L_4036:
        /*0078*/ 	.byte	0x03, 0x50
        /*007a*/ 	.short	0x0000


	//----- nvinfo : EIATTR_MAXREG_COUNT
	.align		4
        /*007c*/ 	.byte	0x03, 0x1b
        /*007e*/ 	.short	0x00ff


	//----- nvinfo : EIATTR_EXTERNS
	.align		4
        /*0080*/ 	.byte	0x04, 0x0f
        /*0082*/ 	.short	(.L_4038 - .L_4037)


	//   ....[0]....
	.align		4
.L_4037:
        /*0084*/ 	.word	index@(__assertfail)


	//----- nvinfo : EIATTR_MERCURY_ISA_VERSION
	.align		4
.L_4038:
        /*0088*/ 	.byte	0x03, 0x5f
        /*008a*/ 	.short	0x0101


	//----- nvinfo : EIATTR_VRC_CTA_INIT_COUNT
	.align		4
        /*008c*/ 	.byte	0x02, 0x4a
	.zero		1
	.zero		1


	//----- nvinfo : EIATTR_SYSCALL_OFFSETS
	.align		4
        /*0090*/ 	.byte	0x04, 0x46
        /*0092*/ 	.short	(.L_4040 - .L_4039)


	//   ....[0]....
.L_4039:
        /*0094*/ 	.word	0x00000e40


	//   ....[1]....
        /*0098*/ 	.word	0x00001e30


	//   ....[2]....
        /*009c*/ 	.word	0x00002d60


	//   ....[3]....
        /*00a0*/ 	.word	0x00003c80


	//   ....[4]....
        /*00a4*/ 	.word	0x00004a70


	//   ....[5]....
        /*00a8*/ 	.word	0x00005730


	//   ....[6]....
        /*00ac*/ 	.word	0x000064f0


	//   ....[7]....
        /*00b0*/ 	.word	0x00007280


	//----- nvinfo : EIATTR_EXIT_INSTR_OFFSETS
	.align		4
.L_4040:
        /*00b4*/ 	.byte	0x04, 0x1c
        /*00b6*/ 	.short	(.L_4042 - .L_4041)


	//   ....[0]....
.L_4041:
        /*00b8*/ 	.word	0x00006770


	//   ....[1]....
        /*00bc*/ 	.word	0x000068a0


	//   ....[2]....
        /*00c0*/ 	.word	0x000068c0


	//   ....[3]....
        /*00c4*/ 	.word	0x00006950


	//   ....[4]....
        /*00c8*/ 	.word	0x00006970


	//   ....[5]....
        /*00cc*/ 	.word	0x00006990


	//   ....[6]....
        /*00d0*/ 	.word	0x00006a20


	//   ....[7]....
        /*00d4*/ 	.word	0x00006a60


	//   ....[8]....
        /*00d8*/ 	.word	0x00006b00


	//   ....[9]....
        /*00dc*/ 	.word	0x00006b50


	//   ....[10]....
        /*00e0*/ 	.word	0x00006b80


	//   ....[11]....
        /*00e4*/ 	.word	0x00006c40


	//   ....[12]....
        /*00e8*/ 	.word	0x00006d80


	//   ....[13]....
        /*00ec*/ 	.word	0x00006ec0


	//   ....[14]....
        /*00f0*/ 	.word	0x00007010


	//   ....[15]....
        /*00f4*/ 	.word	0x00007040


	//   ....[16]....
        /*00f8*/ 	.word	0x00007060


	//   ....[17]....
        /*00fc*/ 	.word	0x000070e0


	//   ....[18]....
        /*0100*/ 	.word	0x00007120


	//   ....[19]....
        /*0104*/ 	.word	0x00007290


	//   ....[20]....
        /*0108*/ 	.word	0x00007370


	//   ....[21]....
        /*010c*/ 	.word	0x00007410


	//   ....[22]....
        /*0110*/ 	.word	0x00007440


	//   ....[23]....
        /*0114*/ 	.word	0x00007490


	//   ....[24]....
        /*0118*/ 	.word	0x000074d0


	//----- nvinfo : EIATTR_MAX_THREADS
	.align		4
.L_4042:
        /*011c*/ 	.byte	0x04, 0x05
        /*011e*/ 	.short	(.L_4044 - .L_4043)
.L_4043:
        /*0120*/ 	.word	0x00000080
        /*0124*/ 	.word	0x00000001
        /*0128*/ 	.word	0x00000001


	//----- nvinfo : EIATTR_CRS_STACK_SIZE
	.align		4
.L_4044:
        /*012c*/ 	.byte	0x04, 0x1e
        /*012e*/ 	.short	(.L_4046 - .L_4045)
.L_4045:
        /*0130*/ 	.word	0x00000000


	//----- nvinfo : EIATTR_CBANK_PARAM_SIZE
	.align		4
.L_4046:
        /*0134*/ 	.byte	0x03, 0x19
        /*0136*/ 	.short	0x002c


	//----- nvinfo : EIATTR_PARAM_CBANK
	.align		4
        /*0138*/ 	.byte	0x04, 0x0a
        /*013a*/ 	.short	(.L_4048 - .L_4047)
	.align		4
.L_4047:
        /*013c*/ 	.word	index@(.nv.constant0._ZN2at6native27unrolled_elementwise_kernelINS0_13AUnaryFunctorIssbZZZNS0_23logical_xor_kernel_cudaERNS_14TensorIteratorEENKUlvE0_clEvENKUlvE3_clEvEUlssE_EESt5arrayIPcLm2EELi4E23TrivialOffsetCalculatorILi1EjESD_NS0_6memory12LoadWithCastILi1EEENSE_13StoreWithCastILi1EEEEEviT_T0_T2_T3_T4_T5_)
        /*0140*/ 	.short	0x0380
        /*0142*/ 	.short	0x002c


	//----- nvinfo : EIATTR_SW_WAR
	.align		4
.L_4048:
        /*0144*/ 	.byte	0x04, 0x36
        /*0146*/ 	.short	(.L_4050 - .L_4049)
.L_4049:
        /*0148*/ 	.word	0x00000008
.L_4050:


//--------------------- .nv.info._ZN2at6native18elementwise_kernelILi128ELi4EZNS0_22gpu_kernel_impl_nocastINS0_13AUnaryFunctorIssbZZZNS0_23logical_xor_kernel_cudaERNS_14TensorIteratorEENKUlvE0_clEvENKUlvE3_clEvEUlssE_EEEEvRNS_18TensorIteratorBaseERKT_EUliE_EEviT1_ --------------------------
	.section	.nv.info._ZN2at6native18elementwise_kernelILi128ELi4EZNS0_22gpu_kernel_impl_nocastINS0_13AUnaryFunctorIssbZZZNS0_23logical_xor_kernel_cudaERNS_14TensorIteratorEENKUlvE0_clEvENKUlvE3_clEvEUlssE_EEEEvRNS_18TensorIteratorBaseERKT_EUliE_EEviT1_,"",@"SHT_CUDA_INFO"
	.sectionflags	@""
	.align	4


	//----- nvinfo : EIATTR_CUDA_API_VERSION
	.align		4
        /*0000*/ 	.byte	0x04, 0x37
        /*0002*/ 	.short	(.L_4052 - .L_4051)
.L_4051:
        /*0004*/ 	.word	0x00000082


	//----- nvinfo : EIATTR_KPARAM_INFO
	.align		4
.L_4052:
        /*0008*/ 	.byte	0x04, 0x17
        /*000a*/ 	.short	(.L_4054 - .L_4053)
.L_4053:
        /*000c*/ 	.word	0x00000000
        /*0010*/ 	.short	0x0001
        /*0012*/ 	.short	0x0008
        /*0014*/ 	.byte	0x00, 0xf0, 0x61, 0x08


	//----- nvinfo : EIATTR_KPARAM_INFO
	.align		4
.L_4054:
        /*0018*/ 	.byte	0x04, 0x17
        /*001a*/ 	.short	(.L_4056 - .L_4055)
.L_4055:
        /*001c*/ 	.word	0x00000000
        /*0020*/ 	.short	0x0000
        /*0022*/ 	.short	0x0000
        /*0024*/ 	.byte	0x00, 0xf0, 0x11, 0x00


	//----- nvinfo : EIATTR_SPARSE_MMA_MASK
	.align		4
.L_4056:
        /*0028*/ 	.byte	0x03, 0x50
        /*002a*/ 	.short	0x0000


	//----- nvinfo : EIATTR_MAXREG_COUNT
	.align		4
        /*002c*/ 	.byte	0x03, 0x1b
        /*002e*/ 	.short	0x0080


	//----- nvinfo : EIATTR_MERCURY_ISA_VERSION
	.align		4
        /*0030*/ 	.byte	0x03, 0x5f
        /*0032*/ 	.short	0x0101


	//----- nvinfo : EIATTR_VRC_CTA_INIT_COUNT
	.align		4
        /*0034*/ 	.byte	0x02, 0x4a
	.zero		1
	.zero		1


	//----- nvinfo : EIATTR_EXIT_INSTR_OFFSETS
	.align		4
        /*0038*/ 	.byte	0x04, 0x1c
        /*003a*/ 	.short	(.L_4058 - .L_4057)


	//   ....[0]....
.L_4057:
        /*003c*/ 	.word	0x00000360


	//   ....[1]....
        /*0040*/ 	.word	0x00000400


	//   ....[2]....
        /*0044*/ 	.word	0x00003f80


	//   ....[3]....
        /*0048*/ 	.word	0x000052f0


	//----- nvinfo : EIATTR_MAX_THREADS
	.align		4
.L_4058:
        /*004c*/ 	.byte	0x04, 0x05
        /*004e*/ 	.short	(.L_4060 - .L_4059)
.L_4059:
        /*0050*/ 	.word	0x00000080
        /*0054*/ 	.word	0x00000001
        /*0058*/ 	.word	0x00000001


	//----- nvinfo : EIATTR_CRS_STACK_SIZE
	.align		4
.L_4060:
        /*005c*/ 	.byte	0x04, 0x1e
        /*005e*/ 	.short	(.L_4062 - .L_4061)
.L_4061:
        /*0060*/ 	.word	0x00000000


	//----- nvinfo : EIATTR_CBANK_PARAM_SIZE
	.align		4
.L_4062:
        /*0064*/ 	.byte	0x03, 0x19
        /*0066*/ 	.short	0x0220


	//----- nvinfo : EIATTR_PARAM_CBANK
	.align		4
        /*0068*/ 	.byte	0x04, 0x0a
        /*006a*/ 	.short	(.L_4064 - .L_4063)
	.align		4
.L_4063:
        /*006c*/ 	.word	index@(.nv.constant0._ZN2at6native18elementwise_kernelILi128ELi4EZNS0_22gpu_kernel_impl_nocastINS0_13AUnaryFunctorIssbZZZNS0_23logical_xor_kernel_cudaERNS_14TensorIteratorEENKUlvE0_clEvENKUlvE3_clEvEUlssE_EEEEvRNS_18TensorIteratorBaseERKT_EUliE_EEviT1_)
        /*0070*/ 	.short	0x0380
        /*0072*/ 	.short	0x0220


	//----- nvinfo : EIATTR_SW_WAR
	.align		4
.L_4064:
        /*0074*/ 	.byte	0x04, 0x36
        /*0076*/ 	.short	(.L_4066 - .L_4065)
.L_4065:
        /*0078*/ 	.word	0x00000008
.L_4066:


//--------------------- .nv.info._ZN2at6native27unrolled_elementwise_kernelINS0_13AUnaryFunctorIssbZZZNS0_23logical_xor_kernel_cudaERNS_14TensorIteratorEENKUlvE0_clEvENKUlvE3_clEvEUlssE_EESt5arrayIPcLm2EELi4E23TrivialOffsetCalculatorILi1EjESD_NS0_6memory15LoadWithoutCastENSE_16StoreWithoutCastEEEviT_T0_T2_T3_T4_T5_ --------------------------
	.section	.nv.info._ZN2at6native27unrolled_elementwise_kernelINS0_13AUnaryFunctorIssbZZZNS0_23logical_xor_kernel_cudaERNS_14TensorIteratorEENKUlvE0_clEvENKUlvE3_clEvEUlssE_EESt5arrayIPcLm2EELi4E23TrivialOffsetCalculatorILi1EjESD_NS0_6memory15LoadWithoutCastENSE_16StoreWithoutCastEEEviT_T0_T2_T3_T4_T5_,"",@"SHT_CUDA_INFO"
	.sectionflags	@""
	.align	4


	//----- nvinfo : EIATTR_CUDA_API_VERSION
	.align		4
        /*0000*/ 	.byte	0x04, 0x37
        /*0002*/ 	.short	(.L_4068 - .L_4067)
.L_4067:
        /*0004*/ 	.word	0x00000082


	//----- nvinfo : EIATTR_KPARAM_INFO
	.align		4
.L_4068:
        /*0008*/ 	.byte	0x04, 0x17
        /*000a*/ 	.short	(.L_4070 - .L_4069)
.L_4069:
        /*000c*/ 	.word	0x00000000
        /*0010*/ 	.short	0x0006
        /*0012*/ 	.short	0x001b
        /*0014*/ 	.byte	0x00, 0xf0, 0x05, 0x00


	//----- nvinfo : EIATTR_KPARAM_INFO
	.align		4
.L_4070:
        /*0018*/ 	.byte	0x04, 0x17
        /*001a*/ 	.short	(.L_4072 - .L_4071)
.L_4071:
        /*001c*/ 	.word	0x00000000
        /*0020*/ 	.short	0x0005
        /*0022*/ 	.short	0x001a
        /*0024*/ 	.byte	0x00, 0xf0, 0x05, 0x00


	//----- nvinfo : EIATTR_KPARAM_INFO
	.align		4
.L_4072:
        /*0028*/ 	.byte	0x04, 0x17
        /*002a*/ 	.short	(.L_4074 - .L_4073)
.L_4073:
        /*002c*/ 	.word	0x00000000
        /*0030*/ 	.short	0x0004
        /*0032*/ 	.short	0x0019
        /*0034*/ 	.byte	0x00, 0xf0, 0x05, 0x00


	//----- nvinfo : EIATTR_KPARAM_INFO
	.align		4
.L_4074:
        /*0038*/ 	.byte	0x04, 0x17
        /*003a*/ 	.short	(.L_4076 - .L_4075)
.L_4075:
        /*003c*/ 	.word	0x00000000
        /*0040*/ 	.short	0x0003
        /*0042*/ 	.short	0x0018
        /*0044*/ 	.byte	0x00, 0xf0, 0x05, 0x00


	//----- nvinfo : EIATTR_KPARAM_INFO
	.align		4
.L_4076:
        /*0048*/ 	.byte	0x04, 0x17
        /*004a*/ 	.short	(.L_4078 - .L_4077)
.L_4077:
        /*004c*/ 	.word	0x00000000
        /*0050*/ 	.short	0x0002
        /*0052*/ 	.short	0x0008
        /*0054*/ 	.byte	0x00, 0xf0, 0x41, 0x00


	//----- nvinfo : EIATTR_KPARAM_INFO
	.align		4
.L_4078:
        /*0058*/ 	.byte	0x04, 0x17
        /*005a*/ 	.short	(.L_4080 - .L_4079)
.L_4079:
        /*005c*/ 	.word	0x00000000
        /*0060*/ 	.short	0x0001
        /*0062*/ 	.short	0x0004
        /*0064*/ 	.byte	0x00, 0xf0, 0x11, 0x00


	//----- nvinfo : EIATTR_KPARAM_INFO
	.align		4
.L_4080:
        /*0068*/ 	.byte	0x04, 0x17
        /*006a*/ 	.short	(.L_4082 - .L_4081)
.L_4081:
        /*006c*/ 	.word	0x00000000
        /*0070*/ 	.short	0x0000
        /*0072*/ 	.short	0x0000
        /*0074*/ 	.byte	0x00, 0xf0, 0x11, 0x00


	//----- nvinfo : EIATTR_SPARSE_MMA_MASK
	.align		4
.L_4082:
        /*0078*/ 	.byte	0x03, 0x50
        /*007a*/ 	.short	0x0000


	//----- nvinfo : EIATTR_MAXREG_COUNT
	.align		4
        /*007c*/ 	.byte	0x03, 0x1b
        /*007e*/ 	.short	0x00ff


	//----- nvinfo : EIATTR_MERCURY_ISA_VERSION
	.align		4
        /*0080*/ 	.byte	0x03, 0x5f
        /*0082*/ 	.short	0x0101


	//----- nvinfo : EIATTR_VRC_CTA_INIT_COUNT
	.align		4
        /*0084*/ 	.byte	0x02, 0x4a
	.zero		1
	.zero		1


	//----- nvinfo : EIATTR_EXIT_INSTR_OFFSETS
	.align		4
        /*0088*/ 	.byte	0x04, 0x1c
        /*008a*/ 	.short	(.L_4084 - .L_4083)


	//   ....[0]....
.L_4083:
        /*008c*/ 	.word	0x000004a0


	//   ....[1]....
        /*0090*/ 	.word	0x00000500


	//----- nvinfo : EIATTR_MAX_THREADS
	.align		4
.L_4084:
        /*0094*/ 	.byte	0x04, 0x05
        /*0096*/ 	.short	(.L_4086 - .L_4085)
.L_4085:
        /*0098*/ 	.word	0x00000080
        /*009c*/ 	.word	0x00000001
        /*00a0*/ 	.word	0x00000001


	//----- nvinfo : EIATTR_CRS_STACK_SIZE
	.align		4
.L_4086:
        /*00a4*/ 	.byte	0x04, 0x1e
        /*00a6*/ 	.short	(.L_4088 - .L_4087)
.L_4087:
        /*00a8*/ 	.word	0x00000000


	//----- nvinfo : EIATTR_CBANK_PARAM_SIZE
	.align		4
.L_4088:
        /*00ac*/ 	.byte	0x03, 0x19
        /*00ae*/ 	.short	0x001c


	//----- nvinfo : EIATTR_PARAM_CBANK
	.align		4
        /*00b0*/ 	.byte	0x04, 0x0a
        /*00b2*/ 	.short	(.L_4090 - .L_4089)
	.align		4
.L_4089:
        /*00b4*/ 	.word	index@(.nv.constant0._ZN2at6native27unrolled_elementwise_kernelINS0_13AUnaryFunctorIssbZZZNS0_23logical_xor_kernel_cudaERNS_14TensorIteratorEENKUlvE0_clEvENKUlvE3_clEvEUlssE_EESt5arrayIPcLm2EELi4E23TrivialOffsetCalculatorILi1EjESD_NS0_6memory15LoadWithoutCastENSE_16StoreWithoutCastEEEviT_T0_T2_T3_T4_T5_)
        /*00b8*/ 	.short	0x0380
        /*00ba*/ 	.short	0x001c


	//----- nvinfo : EIATTR_SW_WAR
	.align		4
.L_4090:
        /*00bc*/ 	.byte	0x04, 0x36
        /*00be*/ 	.short	(.L_4092 - .L_4091)
.L_4091:
        /*00c0*/ 	.word	0x00000008
.L_4092:


//--------------------- .nv.info._ZN2at6native29vectorized_elementwise_kernelILi2ENS0_13AUnaryFunctorIssbZZZNS0_23logical_xor_kernel_cudaERNS_14TensorIteratorEENKUlvE0_clEvENKUlvE3_clEvEUlssE_EESt5arrayIPcLm2EEEEviT0_T1_ --------------------------
	.section	.nv.info._ZN2at6native29vectorized_elementwise_kernelILi2ENS0_13AUnaryFunctorIssbZZZNS0_23logical_xor_kernel_cudaERNS_14TensorIteratorEENKUlvE0_clEvENKUlvE3_clEvEUlssE_EESt5arrayIPcLm2EEEEviT0_T1_,"",@"SHT_CUDA_INFO"
	.sectionflags	@""
	.align	4


	//----- nvinfo : EIATTR_CUDA_API_VERSION
	.align		4
        /*0000*/ 	.byte	0x04, 0x37
        /*0002*/ 	.short	(.L_4094 - .L_4093)
.L_4093:
        /*0004*/ 	.word	0x00000082


	//----- nvinfo : EIATTR_KPARAM_INFO
	.align		4
.L_4094:
        /*0008*/ 	.byte	0x04, 0x17
        /*000a*/ 	.short	(.L_4096 - .L_4095)
.L_4095:
        /*000c*/ 	.word	0x00000000
        /*0010*/ 	.short	0x0002
        /*0012*/ 	.short	0x0008
        /*0014*/ 	.byte	0x00, 0xf0, 0x41, 0x00


	//----- nvinfo : EIATTR_KPARAM_INFO
	.align		4
.L_4096:
        /*0018*/ 	.byte	0x04, 0x17
        /*001a*/ 	.short	(.L_4098 - .L_4097)
.L_4097:
        /*001c*/ 	.word	0x00000000
        /*0020*/ 	.short	0x0001
        /*0022*/ 	.short	0x0004
        /*0024*/ 	.byte	0x00, 0xf0, 0x11, 0x00


	//----- nvinfo : EIATTR_KPARAM_INFO
	.align		4
.L_4098:
        /*0028*/ 	.byte	0x04, 0x17
        /*002a*/ 	.short	(.L_4100 - .L_4099)
.L_4099:
        /*002c*/ 	.word	0x00000000
        /*0030*/ 	.short	0x0000
        /*0032*/ 	.short	0x0000
        /*0034*/ 	.byte	0x00, 0xf0, 0x11, 0x00


	//----- nvinfo : EIATTR_SPARSE_MMA_MASK
	.align		4
.L_4100:
        /*0038*/ 	.byte	0x03, 0x50
        /*003a*/ 	.short	0x0000


	//----- nvinfo : EIATTR_MAXREG_COUNT
	.align		4
        /*003c*/ 	.byte	0x03, 0x1b
        /*003e*/ 	.short	0x00ff


	//----- nvinfo : EIATTR_MERCURY_ISA_VERSION
	.align		4
        /*0040*/ 	.byte	0x03, 0x5f
        /*0042*/ 	.short	0x0101


	//----- nvinfo : EIATTR_VRC_CTA_INIT_COUNT
	.align		4
        /*0044*/ 	.byte	0x02, 0x4a
	.zero		1
	.zero		1


	//----- nvinfo : EIATTR_EXIT_INSTR_OFFSETS
	.align		4
        /*0048*/ 	.byte	0x04, 0x1c
        /*004a*/ 	.short	(.L_4102 - .L_4101)


	//   ....[0]....
.L_4101:
        /*004c*/ 	.word	0x00000910


	//   ....[1]....
        /*0050*/ 	.word	0x00000970


	//   ....[2]....
        /*0054*/ 	.word	0x00000cb0


	//----- nvinfo : EIATTR_MAX_THREADS
	.align		4
.L_4102:
        /*0058*/ 	.byte	0x04, 0x05
        /*005a*/ 	.short	(.L_4104 - .L_4103)
.L_4103:
        /*005c*/ 	.word	0x00000080
        /*0060*/ 	.word	0x00000001
        /*0064*/ 	.word	0x00000001


	//----- nvinfo : EIATTR_CRS_STACK_SIZE
	.align		4
.L_4104:
        /*0068*/ 	.byte	0x04, 0x1e
        /*006a*/ 	.short	(.L_4106 - .L_4105)
.L_4105:
        /*006c*/ 	.word	0x00000000


	//----- nvinfo : EIATTR_CBANK_PARAM_SIZE
	.align		4
.L_4106:
        /*0070*/ 	.byte	0x03, 0x19
        /*0072*/ 	.short	0x0018


	//----- nvinfo : EIATTR_PARAM_CBANK
	.align		4
        /*0074*/ 	.byte	0x04, 0x0a
        /*0076*/ 	.short	(.L_4108 - .L_4107)
	.align		4
.L_4107:
        /*0078*/ 	.word	index@(.nv.constant0._ZN2at6native29vectorized_elementwise_kernelILi2ENS0_13AUnaryFunctorIssbZZZNS0_23logical_xor_kernel_cudaERNS_14TensorIteratorEENKUlvE0_clEvENKUlvE3_clEvEUlssE_EESt5arrayIPcLm2EEEEviT0_T1_)
        /*007c*/ 	.short	0x0380
        /*007e*/ 	.short	0x0018


	//----- nvinfo : EIATTR_SW_WAR
	.align		4
.L_4108:
        /*0080*/ 	.byte	0x04, 0x36
        /*0082*/ 	.short	(.L_4110 - .L_4109)
.L_4109:
        /*0084*/ 	.word	0x00000008
.L_4110:


//--------------------- .nv.info._ZN2at6native29vectorized_elementwise_kernelILi4ENS0_13AUnaryFunctorIssbZZZNS0_23logical_xor_kernel_cudaERNS_14TensorIteratorEENKUlvE0_clEvENKUlvE3_clEvEUlssE_EESt5arrayIPcLm2EEEEviT0_T1_ --------------------------
	.section	.nv.info._ZN2at6native29vectorized_elementwise_kernelILi4ENS0_13AUnaryFunctorIssbZZZNS0_23logical_xor_kernel_cudaERNS_14TensorIteratorEENKUlvE0_clEvENKUlvE3_clEvEUlssE_EESt5arrayIPcLm2EEEEviT0_T1_,"",@"SHT_CUDA_INFO"
	.sectionflags	@""
	.align	4


	//----- nvinfo : EIATTR_CUDA_API_VERSION
	.align		4
        /*0000*/ 	.byte	0x04, 0x37
        /*0002*/ 	.short	(.L_4112 - .L_4111)
.L_4111:
        /*0004*/ 	.word	0x00000082


	//----- nvinfo : EIATTR_KPARAM_INFO
	.align		4
.L_4112:
        /*0008*/ 	.byte	0x04, 0x17
        /*000a*/ 	.short	(.L_4114 - .L_4113)
.L_4113:
        /*000c*/ 	.word	0x00000000
        /*0010*/ 	.short	0x0002
        /*0012*/ 	.short	0x0008
        /*0014*/ 	.byte	0x00, 0xf0, 0x41, 0x00


	//----- nvinfo : EIATTR_KPARAM_INFO
	.align		4
.L_4114:
        /*0018*/ 	.byte	0x04, 0x17
        /*001a*/ 	.short	(.L_4116 - .L_4115)
.L_4115:
        /*001c*/ 	.word	0x00000000
        /*0020*/ 	.short	0x0001
        /*0022*/ 	.short	0x0004
        /*0024*/ 	.byte	0x00, 0xf0, 0x11, 0x00


	//----- nvinfo : EIATTR_KPARAM_INFO
	.align		4
.L_4116:
        /*0028*/ 	.byte	0x04, 0x17
        /*002a*/ 	.short	(.L_4118 - .L_4117)
.L_4117:
        /*002c*/ 	.word	0x00000000
        /*0030*/ 	.short	0x0000
        /*0032*/ 	.short	0x0000
        /*0034*/ 	.byte	0x00, 0xf0, 0x11, 0x00


	//----- nvinfo : EIATTR_SPARSE_MMA_MASK
	.align		4
.L_4118:
        /*0038*/ 	.byte	0x03, 0x50
        /*003a*/ 	.short	0x0000


	//----- nvinfo : EIATTR_MAXREG_COUNT
	.align		4
        /*003c*/ 	.byte	0x03, 0x1b
        /*003e*/ 	.short	0x00ff


	//----- nvinfo : EIATTR_MERCURY_ISA_VERSION
	.align		4
        /*0040*/ 	.byte	0x03, 0x5f
        /*0042*/ 	.short	0x0101


	//----- nvinfo : EIATTR_VRC_CTA_INIT_COUNT
	.align		4
        /*0044*/ 	.byte	0x02, 0x4a
	.zero		1
	.zero		1


	//----- nvinfo : EIATTR_EXIT_INSTR_OFFSETS
	.align		4
        /*0048*/ 	.byte	0x04, 0x1c
        /*004a*/ 	.short	(.L_4120 - .L_4119)


	//   ....[0]....
.L_4119:
        /*004c*/ 	.word	0x00000910


	//   ....[1]....
        /*0050*/ 	.word	0x00000970


	//   ....[2]....
        /*0054*/ 	.word	0x00000c80


	//----- nvinfo : EIATTR_MAX_THREADS
	.align		4
.L_4120:
        /*0058*/ 	.byte	0x04, 0x05
        /*005a*/ 	.short	(.L_4122 - .L_4121)
.L_4121:
        /*005c*/ 	.word	0x00000080
        /*0060*/ 	.word	0x00000001
        /*0064*/ 	.word	0x00000001


	//----- nvinfo : EIATTR_CRS_STACK_SIZE
	.align		4
.L_4122:
        /*0068*/ 	.byte	0x04, 0x1e
        /*006a*/ 	.short	(.L_4124 - .L_4123)
.L_4123:
        /*006c*/ 	.word	0x00000000


	//----- nvinfo : EIATTR_CBANK_PARAM_SIZE
	.align		4
.L_4124:
        /*0070*/ 	.byte	0x03, 0x19
        /*0072*/ 	.short	0x0018


	//----- nvinfo : EIATTR_PARAM_CBANK
	.align		4
        /*0074*/ 	.byte	0x04, 0x0a
        /*0076*/ 	.short	(.L_4126 - .L_4125)
	.align		4
.L_4125:
        /*0078*/ 	.word	index@(.nv.constant0._ZN2at6native29vectorized_elementwise_kernelILi4ENS0_13AUnaryFunctorIssbZZZNS0_23logical_xor_kernel_cudaERNS_14TensorIteratorEENKUlvE0_clEvENKUlvE3_clEvEUlssE_EESt5arrayIPcLm2EEEEviT0_T1_)
        /*007c*/ 	.short	0x0380
        /*007e*/ 	.short	0x0018


	//----- nvinfo : EIATTR_SW_WAR
	.align		4
.L_4126:
        /*0080*/ 	.byte	0x04, 0x36
        /*0082*/ 	.short	(.L_4128 - .L_4127)
.L_4127:
        /*0084*/ 	.word	0x00000008
.L_4128:


//--------------------- .nv.info._ZN2at6native29vectorized_elementwise_kernelILi8ENS0_13AUnaryFunctorIssbZZZNS0_23logical_xor_kernel_cudaERNS_14TensorIteratorEENKUlvE0_clEvENKUlvE3_clEvEUlssE_EESt5arrayIPcLm2EEEEviT0_T1_ --------------------------
	.section	.nv.info._ZN2at6native29vectorized_elementwise_kernelILi8ENS0_13AUnaryFunctorIssbZZZNS0_23logical_xor_kernel_cudaERNS_14TensorIteratorEENKUlvE0_clEvENKUlvE3_clEvEUlssE_EESt5arrayIPcLm2EEEEviT0_T1_,"",@"SHT_CUDA_INFO"
	.sectionflags	@""
	.align	4


	//----- nvinfo : EIATTR_CUDA_API_VERSION
	.align		4
        /*0000*/ 	.byte	0x04, 0x37
        /*0002*/ 	.short	(.L_4130 - .L_4129)
.L_4129:
        /*0004*/ 	.word	0x00000082


	//----- nvinfo : EIATTR_KPARAM_INFO
	.align		4
.L_4130:
        /*0008*/ 	.byte	0x04, 0x17
        /*000a*/ 	.short	(.L_4132 - .L_4131)
.L_4131:
        /*000c*/ 	.word	0x00000000
        /*0010*/ 	.short	0x0002
        /*0012*/ 	.short	0x0008
        /*0014*/ 	.byte	0x00, 0xf0, 0x41, 0x00


	//----- nvinfo : EIATTR_KPARAM_INFO
	.align		4
.L_4132:
        /*0018*/ 	.byte	0x04, 0x17
        /*001a*/ 	.short	(.L_4134 - .L_4133)
.L_4133:
        /*001c*/ 	.word	0x00000000
        /*0020*/ 	.short	0x0001
        /*0022*/ 	.short	0x0004
        /*0024*/ 	.byte	0x00, 0xf0, 0x11, 0x00


	//----- nvinfo : EIATTR_KPARAM_INFO
	.align		4
.L_4134:
        /*0028*/ 	.byte	0x04, 0x17
        /*002a*/ 	.short	(.L_4136 - .L_4135)
.L_4135:
        /*002c*/ 	.word	0x00000000
        /*0030*/ 	.short	0x0000
        /*0032*/ 	.short	0x0000
        /*0034*/ 	.byte	0x00, 0xf0, 0x11, 0x00


	//----- nvinfo : EIATTR_SPARSE_MMA_MASK
	.align		4
.L_4136:
        /*0038*/ 	.byte	0x03, 0x50
        /*003a*/ 	.short	0x0000


	//----- nvinfo : EIATTR_MAXREG_COUNT
	.align		4
        /*003c*/ 	.byte	0x03, 0x1b
        /*003e*/ 	.short	0x00ff


	//----- nvinfo : EIATTR_MERCURY_ISA_VERSION
	.align		4
        /*0040*/ 	.byte	0x03, 0x5f
        /*0042*/ 	.short	0x0101


	//----- nvinfo : EIATTR_VRC_CTA_INIT_COUNT
	.align		4
        /*0044*/ 	.byte	0x02, 0x4a
	.zero		1
	.zero		1


	//----- nvinfo : EIATTR_EXIT_INSTR_OFFSETS
	.align		4
        /*0048*/ 	.byte	0x04, 0x1c
        /*004a*/ 	.short	(.L_4138 - .L_4137)


	//   ....[0]....
.L_4137:
        /*004c*/ 	.word	0x00000010


	//----- nvinfo : EIATTR_MAX_THREADS
	.align		4
.L_4138:
        /*0050*/ 	.byte	0x04, 0x05
        /*0052*/ 	.short	(.L_4140 - .L_4139)
.L_4139:
        /*0054*/ 	.word	0x00000080
        /*0058*/ 	.word	0x00000001
        /*005c*/ 	.word	0x00000001


	//----- nvinfo : EIATTR_CBANK_PARAM_SIZE
	.align		4
.L_4140:
        /*0060*/ 	.byte	0x03, 0x19
        /*0062*/ 	.short	0x0018


	//----- nvinfo : EIATTR_PARAM_CBANK
	.align		4
        /*0064*/ 	.byte	0x04, 0x0a
        /*0066*/ 	.short	(.L_4142 - .L_4141)
	.align		4
.L_4141:
        /*0068*/ 	.word	index@(.nv.constant0._ZN2at6native29vectorized_elementwise_kernelILi8ENS0_13AUnaryFunctorIssbZZZNS0_23logical_xor_kernel_cudaERNS_14TensorIteratorEENKUlvE0_clEvENKUlvE3_clEvEUlssE_EESt5arrayIPcLm2EEEEviT0_T1_)
        /*006c*/ 	.short	0x0380
        /*006e*/ 	.short	0x0018


	//----- nvinfo : EIATTR_SW_WAR
	.align		4
.L_4142:
        /*0070*/ 	.byte	0x04, 0x36
        /*0072*/ 	.short	(.L_4144 - .L_4143)
.L_4143:
        /*0074*/ 	.word	0x00000008
.L_4144:


//--------------------- .nv.info._ZN2at6native18elementwise_kernelILi128ELi4EZNS0_15gpu_kernel_implINS0_13BinaryFunctorIssbZZZNS0_23logical_xor_kernel_cudaERNS_14TensorIteratorEENKUlvE0_clEvENKUlvE3_clEvEUlssE_EEEEvRNS_18TensorIteratorBaseERKT_EUliE_EEviT1_ --------------------------
	.section	.nv.info._ZN2at6native18elementwise_kernelILi128ELi4EZNS0_15gpu_kernel_implINS0_13BinaryFunctorIssbZZZNS0_23logical_xor_kernel_cudaERNS_14TensorIteratorEENKUlvE0_clEvENKUlvE3_clEvEUlssE_EEEEvRNS_18TensorIteratorBaseERKT_EUliE_EEviT1_,"",@"SHT_CUDA_INFO"
	.sectionflags	@""
	.align	4


	//----- nvinfo : EIATTR_CUDA_API_VERSION
	.align		4
        /*0000*/ 	.byte	0x04, 0x37
        /*0002*/ 	.short	(.L_4146 - .L_4145)
.L_4145:
        /*0004*/ 	.word	0x00000082


	//----- nvinfo : EIATTR_KPARAM_INFO
	.align		4
.L_4146:
        /*0008*/ 	.byte	0x04, 0x17
        /*000a*/ 	.short	(.L_4148 - .L_4147)
.L_4147:
        /*000c*/ 	.word	0x00000000
        /*0010*/ 	.short	0x0001
        /*0012*/ 	.short	0x0008
        /*0014*/ 	.byte	0x00, 0xf0, 0x21, 0x0a


	//----- nvinfo : EIATTR_KPARAM_INFO
	.align		4
.L_4148:
        /*0018*/ 	.byte	0x04, 0x17
        /*001a*/ 	.short	(.L_4150 - .L_4149)
.L_4149:
        /*001c*/ 	.word	0x00000000
        /*0020*/ 	.short	0x0000
        /*0022*/ 	.short	0x0000
        /*0024*/ 	.byte	0x00, 0xf0, 0x11, 0x00


	//----- nvinfo : EIATTR_SPARSE_MMA_MASK
	.align		4
.L_4150:
        /*0028*/ 	.byte	0x03, 0x50
        /*002a*/ 	.short	0x0000


	//----- nvinfo : EIATTR_MAXREG_COUNT
	.align		4
        /*002c*/ 	.byte	0x03, 0x1b
        /*002e*/ 	.short	0x0080


	//----- nvinfo : EIATTR_EXTERNS
	.align		4
        /*0030*/ 	.byte	0x04, 0x0f
        /*0032*/ 	.short	(.L_4152 - .L_4151)


	//   ....[0]....
	.align		4
.L_4151:
        /*0034*/ 	.word	index@(__assertfail)


	//----- nvinfo : EIATTR_MERCURY_ISA_VERSION
	.align		4
.L_4152:
        /*0038*/ 	.byte	0x03, 0x5f
        /*003a*/ 	.short	0x0101


	//----- nvinfo : EIATTR_VRC_CTA_INIT_COUNT
	.align		4
        /*003c*/ 	.byte	0x02, 0x4a
	.zero		1
	.zero		1


	//----- nvinfo : EIATTR_SYSCALL_OFFSETS
	.align		4
        /*0040*/ 	.byte	0x04, 0x46
        /*0042*/ 	.short	(.L_4154 - .L_4153)


	//   ....[0]....
.L_4153:
        /*0044*/ 	.word	0x00002460


	//   ....[1]....
        /*0048*/ 	.word	0x000032b0


	//   ....[2]....
        /*004c*/ 	.word	0x00004010


	//   ....[3]....
        /*0050*/ 	.word	0x000065e0


	//   ....[4]....
        /*0054*/ 	.word	0x00007430


	//   ....[5]....
        /*0058*/ 	.word	0x00007fd0


	//   ....[6]....
        /*005c*/ 	.word	0x0000a690


	//   ....[7]....
        /*0060*/ 	.word	0x0000b4e0


	//   ....[8]....
        /*0064*/ 	.word	0x0000c080


	//   ....[9]....
        /*0068*/ 	.word	0x0000e760


	//   ....[10]....
        /*006c*/ 	.word	0x0000f5b0


	//   ....[11]....
        /*0070*/ 	.word	0x00010100


	//----- nvinfo : EIATTR_EXIT_INSTR_OFFSETS
	.align		4
.L_4154:
        /*0074*/ 	.byte	0x04, 0x1c
        /*0076*/ 	.short	(.L_4156 - .L_4155)


	//   ....[0]....
.L_4155:
        /*0078*/ 	.word	0x0000c310


	//   ....[1]....
        /*007c*/ 	.word	0x0000f720


	//   ....[2]....
        /*0080*/ 	.word	0x0000f740


	//   ....[3]....
        /*0084*/ 	.word	0x0000f7d0


	//   ....[4]....
        /*0088*/ 	.word	0x0000f7f0


	//   ....[5]....
        /*008c*/ 	.word	0x0000f810


	//   ....[6]....
        /*0090*/ 	.word	0x0000f8a0


	//   ....[7]....
        /*0094*/ 	.word	0x0000f8e0


	//   ....[8]....
        /*0098*/ 	.word	0x0000f980


	//   ....[9]....
        /*009c*/ 	.word	0x0000f9d0


	//   ....[10]....
        /*00a0*/ 	.word	0x0000fa00


	//   ....[11]....
        /*00a4*/ 	.word	0x0000fac0


	//   ....[12]....
        /*00a8*/ 	.word	0x0000fc00


	//   ....[13]....
        /*00ac*/ 	.word	0x0000fd40


	//   ....[14]....
        /*00b0*/ 	.word	0x0000fe90


	//   ....[15]....
        /*00b4*/ 	.word	0x0000fec0


	//   ....[16]....
        /*00b8*/ 	.word	0x0000fee0


	//   ....[17]....
        /*00bc*/ 	.word	0x0000ff60


	//   ....[18]....
        /*00c0*/ 	.word	0x0000ffa0


	//   ....[19]....
        /*00c4*/ 	.word	0x00010110


	//   ....[20]....
        /*00c8*/ 	.word	0x000101f0


	//   ....[21]....
        /*00cc*/ 	.word	0x00010290


	//   ....[22]....
        /*00d0*/ 	.word	0x000102c0


	//   ....[23]....
        /*00d4*/ 	.word	0x00010310


	//   ....[24]....
        /*00d8*/ 	.word	0x00010350


	//----- nvinfo : EIATTR_MAX_THREADS
	.align		4
.L_4156:
        /*00dc*/ 	.byte	0x04, 0x05
        /*00de*/ 	.short	(.L_4158 - .L_4157)
.L_4157:
        /*00e0*/ 	.word	0x00000080
        /*00e4*/ 	.word	0x00000001
        /*00e8*/ 	.word	0x00000001


	//----- nvinfo : EIATTR_CRS_STACK_SIZE
	.align		4
.L_4158:
        /*00ec*/ 	.byte	0x04, 0x1e
        /*00ee*/ 	.short	(.L_4160 - .L_4159)
.L_4159:
        /*00f0*/ 	.word	0x00000000


	//----- nvinfo : EIATTR_CBANK_PARAM_SIZE
	.align		4
.L_4160:
        /*00f4*/ 	.byte	0x03, 0x19
        /*00f6*/ 	.short	0x0290


	//----- nvinfo : EIATTR_PARAM_CBANK
	.align		4
        /*00f8*/ 	.byte	0x04, 0x0a
        /*00fa*/ 	.short	(.L_4162 - .L_4161)
	.align		4
.L_4161:
        /*00fc*/ 	.word	index@(.nv.constant0._ZN2at6native18elementwise_kernelILi128ELi4EZNS0_15gpu_kernel_implINS0_13BinaryFunctorIssbZZZNS0_23logical_xor_kernel_cudaERNS_14TensorIteratorEENKUlvE0_clEvENKUlvE3_clEvEUlssE_EEEEvRNS_18TensorIteratorBaseERKT_EUliE_EEviT1_)
        /*0100*/ 	.short	0x0380
        /*0102*/ 	.short	0x0290


	//----- nvinfo : EIATTR_SW_WAR
	.align		4
.L_4162:
        /*0104*/ 	.byte	0x04, 0x36
        /*0106*/ 	.short	(.L_4164 - .L_4163)
.L_4163:
        /*0108*/ 	.word	0x00000008
.L_4164:


//--------------------- .nv.info._ZN2at6native27unrolled_elementwise_kernelINS0_13BinaryFunctorIssbZZZNS0_23logical_xor_kernel_cudaERNS_14TensorIteratorEENKUlvE0_clEvENKUlvE3_clEvEUlssE_EESt5arrayIPcLm3EELi4E23TrivialOffsetCalculatorILi2EjESC_ILi1EjENS0_6memory12LoadWithCastILi2EEENSF_13StoreWithCastILi1EEEEEviT_T0_T2_T3_T4_T5_ --------------------------
	.section	.nv.info._ZN2at6native27unrolled_elementwise_kernelINS0_13BinaryFunctorIssbZZZNS0_23logical_xor_kernel_cudaERNS_14TensorIteratorEENKUlvE0_clEvENKUlvE3_clEvEUlssE_EESt5arrayIPcLm3EELi4E23TrivialOffsetCalculatorILi2EjESC_ILi1EjENS0_6memory12LoadWithCastILi2EEENSF_13StoreWithCastILi1EEEEEviT_T0_T2_T3_T4_T5_,"",@"SHT_CUDA_INFO"
	.sectionflags	@""
	.align	4


	//----- nvinfo : EIATTR_CUDA_API_VERSION
	.align		4
        /*0000*/ 	.byte	0x04, 0x37
        /*0002*/ 	.short	(.L_4166 - .L_4165)
.L_4165:
        /*0004*/ 	.word	0x00000082


	//----- nvinfo : EIATTR_KPARAM_INFO
	.align		4
.L_4166:
        /*0008*/ 	.byte	0x04, 0x17
        /*000a*/ 	.short	(.L_4168 - .L_4167)
.L_4167:
        /*000c*/ 	.word	0x00000000
        /*0010*/ 	.short	0x0006
        /*0012*/ 	.short	0x0030
        /*0014*/ 	.byte	0x00, 0xf0, 0x21, 0x00


	//----- nvinfo : EIATTR_KPARAM_INFO
	.align		4
.L_4168:
        /*0018*/ 	.byte	0x04, 0x17
        /*001a*/ 	.short	(.L_4170 - .L_4169)
.L_4169:
        /*001c*/ 	.word	0x00000000
        /*0020*/ 	.short	0x0005
        /*0022*/ 	.short	0x0024
        /*0024*/ 	.byte	0x00, 0xf0, 0x31, 0x00


	//----- nvinfo : EIATTR_KPARAM_INFO
	.align		4
.L_4170:
        /*0028*/ 	.byte	0x04, 0x17
        /*002a*/ 	.short	(.L_4172 - .L_4171)
.L_4171:
        /*002c*/ 	.word	0x00000000
        /*0030*/ 	.short	0x0004
        /*0032*/ 	.short	0x0021
        /*0034*/ 	.byte	0x00, 0xf0, 0x05, 0x00


	//----- nvinfo : EIATTR_KPARAM_INFO
	.align		4
.L_4172:
        /*0038*/ 	.byte	0x04, 0x17
        /*003a*/ 	.short	(.L_4174 - .L_4173)
.L_4173:
        /*003c*/ 	.word	0x00000000
        /*0040*/ 	.short	0x0003
        /*0042*/ 	.short	0x0020
        /*0044*/ 	.byte	0x00, 0xf0, 0x05, 0x00


	//----- nvinfo : EIATTR_KPARAM_INFO
	.align		4
.L_4174:
        /*0048*/ 	.byte	0x04, 0x17
        /*004a*/ 	.short	(.L_4176 - .L_4175)
.L_4175:
        /*004c*/ 	.word	0x00000000
        /*0050*/ 	.short	0x0002
        /*0052*/ 	.short	0x0008
        /*0054*/ 	.byte	0x00, 0xf0, 0x61, 0x00


	//----- nvinfo : EIATTR_KPARAM_INFO
	.align		4
.L_4176:
        /*0058*/ 	.byte	0x04, 0x17
        /*005a*/ 	.short	(.L_4178 - .L_4177)
.L_4177:
        /*005c*/ 	.word	0x00000000
        /*0060*/ 	.short	0x0001
        /*0062*/ 	.short	0x0004
        /*0064*/ 	.byte	0x00, 0xf0, 0x05, 0x00


	//----- nvinfo : EIATTR_KPARAM_INFO
	.align		4
.L_4178:
        /*0068*/ 	.byte	0x04, 0x17
        /*006a*/ 	.short	(.L_4180 - .L_4179)
.L_4179:
        /*006c*/ 	.word	0x00000000
        /*0070*/ 	.short	0x0000
        /*0072*/ 	.short	0x0000
        /*0074*/ 	.byte	0x00, 0xf0, 0x11, 0x00


	//----- nvinfo : EIATTR_SPARSE_MMA_MASK
	.align		4
.L_4180:
        /*0078*/ 	.byte	0x03, 0x50
        /*007a*/ 	.short	0x0000


	//----- nvinfo : EIATTR_MAXREG_COUNT
	.align		4
        /*007c*/ 	.byte	0x03, 0x1b
        /*007e*/ 	.short	0x00ff


	//----- nvinfo : EIATTR_EXTERNS
	.align		4
        /*0080*/ 	.byte	0x04, 0x0f
        /*0082*/ 	.short	(.L_4182 - .L_4181)


	//   ....[0]....
	.align		4
.L_4181:
        /*0084*/ 	.word	index@(__assertfail)


	//----- nvinfo : EIATTR_MERCURY_ISA_VERSION
	.align		4
.L_4182:
        /*0088*/ 	.byte	0x03, 0x5f
        /*008a*/ 	.short	0x0101


	//----- nvinfo : EIATTR_VRC_CTA_INIT_COUNT
	.align		4
        /*008c*/ 	.byte	0x02, 0x4a
	.zero		1
	.zero		1


	//----- nvinfo : EIATTR_SYSCALL_OFFSETS
	.align		4
        /*0090*/ 	.byte	0x04, 0x46
        /*0092*/ 	.short	(.L_4184 - .L_4183)


	//   ....[0]....
.L_4183:
        /*0094*/ 	.word	0x00000e70


	//   ....[1]....
        /*0098*/ 	.word	0x00001cf0


	//   ....[2]....
        /*009c*/ 	.word	0x00002d40


	//   ....[3]....
        /*00a0*/ 	.word	0x00003bc0


	//   ....[4]....
        /*00a4*/ 	.word	0x00004b50


	//   ....[5]....
        /*00a8*/ 	.word	0x000059e0


	//   ....[6]....
        /*00ac*/ 	.word	0x00006940


	//   ....[7]....
        /*00b0*/ 	.word	0x000077d0


	//   ....[8]....
        /*00b4*/ 	.word	0x000085e0


	//   ....[9]....
        /*00b8*/ 	.word	0x000092a0


	//   ....[10]....
        /*00bc*/ 	.word	0x0000a060


	//   ....[11]....
        /*00c0*/ 	.word	0x0000adf0


	//----- nvinfo : EIATTR_EXIT_INSTR_OFFSETS
	.align		4
.L_4184:
        /*00c4*/ 	.byte	0x04, 0x1c
        /*00c6*/ 	.short	(.L_4186 - .L_4185)


	//   ....[0]....
.L_4185:
        /*00c8*/ 	.word	0x0000a2e0


	//   ....[1]....
        /*00cc*/ 	.word	0x0000a410


	//   ....[2]....
        /*00d0*/ 	.word	0x0000a430


	//   ....[3]....
        /*00d4*/ 	.word	0x0000a4c0


	//   ....[4]....
        /*00d8*/ 	.word	0x0000a4e0


	//   ....[5]....
        /*00dc*/ 	.word	0x0000a500


	//   ....[6]....
        /*00e0*/ 	.word	0x0000a590


	//   ....[7]....
        /*00e4*/ 	.word	0x0000a5d0


	//   ....[8]....
        /*00e8*/ 	.word	0x0000a670


	//   ....[9]....
        /*00ec*/ 	.word	0x0000a6c0


	//   ....[10]....
        /*00f0*/ 	.word	0x0000a6f0


	//   ....[11]....
        /*00f4*/ 	.word	0x0000a7b0


	//   ....[12]....
        /*00f8*/ 	.word	0x0000a8f0


	//   ....[13]....
        /*00fc*/ 	.word	0x0000aa30


	//   ....[14]....
        /*0100*/ 	.word	0x0000ab80


	//   ....[15]....
        /*0104*/ 	.word	0x0000abb0


	//   ....[16]....
        /*0108*/ 	.word	0x0000abd0


	//   ....[17]....
        /*010c*/ 	.word	0x0000ac50


	//   ....[18]....
        /*0110*/ 	.word	0x0000ac90


	//   ....[19]....
        /*0114*/ 	.word	0x0000ae00


	//   ....[20]....
        /*0118*/ 	.word	0x0000aee0


	//   ....[21]....
        /*011c*/ 	.word	0x0000af80


	//   ....[22]....
        /*0120*/ 	.word	0x0000afb0


	//   ....[23]....
        /*0124*/ 	.word	0x0000b000


	//   ....[24]....
        /*0128*/ 	.word	0x0000b040


	//----- nvinfo : EIATTR_MAX_THREADS
	.align		4
.L_4186:
        /*012c*/ 	.byte	0x04, 0x05
        /*012e*/ 	.short	(.L_4188 - .L_4187)
.L_4187:
        /*0130*/ 	.word	0x00000080
        /*0134*/ 	.word	0x00000001
        /*0138*/ 	.word	0x00000001


	//----- nvinfo : EIATTR_CRS_STACK_SIZE
	.align		4
.L_4188:
        /*013c*/ 	.byte	0x04, 0x1e
        /*013e*/ 	.short	(.L_4190 - .L_4189)
.L_4189:
        /*0140*/ 	.word	0x00000000


	//----- nvinfo : EIATTR_CBANK_PARAM_SIZE
	.align		4
.L_4190:
        /*0144*/ 	.byte	0x03, 0x19
        /*0146*/ 	.short	0x0038


	//----- nvinfo : EIATTR_PARAM_CBANK
	.align		4
        /*0148*/ 	.byte	0x04, 0x0a
        /*014a*/ 	.short	(.L_4192 - .L_4191)
	.align		4
.L_4191:
        /*014c*/ 	.word	index@(.nv.constant0._ZN2at6native27unrolled_elementwise_kernelINS0_13BinaryFunctorIssbZZZNS0_23logical_xor_kernel_cudaERNS_14TensorIteratorEENKUlvE0_clEvENKUlvE3_clEvEUlssE_EESt5arrayIPcLm3EELi4E23TrivialOffsetCalculatorILi2EjESC_ILi1EjENS0_6memory12LoadWithCastILi2EEENSF_13StoreWithCastILi1EEEEEviT_T0_T2_T3_T4_T5_)
        /*0150*/ 	.short	0x0380
        /*0152*/ 	.short	0x0038


	//----- nvinfo : EIATTR_SW_WAR
	.align		4
.L_4192:
        /*0154*/ 	.byte	0x04, 0x36
        /*0156*/ 	.short	(.L_4194 - .L_4193)
.L_4193:
        /*0158*/ 	.word	0x00000008
.L_4194:


//--------------------- .nv.info._ZN2at6native18elementwise_kernelILi128ELi4EZNS0_22gpu_kernel_impl_nocastINS0_13BinaryFunctorIssbZZZNS0_23logical_xor_kernel_cudaERNS_14TensorIteratorEENKUlvE0_clEvENKUlvE3_clEvEUlssE_EEEEvRNS_18TensorIteratorBaseERKT_EUliE_EEviT1_ --------------------------
	.section	.nv.info._ZN2at6native18elementwise_kernelILi128ELi4EZNS0_22gpu_kernel_impl_nocastINS0_13BinaryFunctorIssbZZZNS0_23logical_xor_kernel_cudaERNS_14TensorIteratorEENKUlvE0_clEvENKUlvE3_clEvEUlssE_EEEEvRNS_18TensorIteratorBaseERKT_EUliE_EEviT1_,"",@"SHT_CUDA_INFO"
	.sectionflags	@""
	.align	4


	//----- nvinfo : EIATTR_CUDA_API_VERSION
	.align		4
        /*0000*/ 	.byte	0x04, 0x37
        /*0002*/ 	.short	(.L_4196 - .L_4195)
.L_4195:
        /*0004*/ 	.word	0x00000082


	//----- nvinfo : EIATTR_KPARAM_INFO
	.align		4
.L_4196:
        /*0008*/ 	.byte	0x04, 0x17
        /*000a*/ 	.short	(.L_4198 - .L_4197)
.L_4197:
        /*000c*/ 	.word	0x00000000
        /*0010*/ 	.short	0x0001
        /*0012*/ 	.short	0x0008
        /*0014*/ 	.byte	0x00, 0xf0, 0x21, 0x0a


	//----- nvinfo : EIATTR_KPARAM_INFO
	.align		4
.L_4198:
        /*0018*/ 	.byte	0x04, 0x17
        /*001a*/ 	.short	(.L_4200 - .L_4199)
.L_4199:
        /*001c*/ 	.word	0x00000000
        /*0020*/ 	.short	0x0000
        /*0022*/ 	.short	0x0000
        /*0024*/ 	.byte	0x00, 0xf0, 0x11, 0x00


	//----- nvinfo : EIATTR_SPARSE_MMA_MASK
	.align		4
.L_4200:
        /*0028*/ 	.byte	0x03, 0x50
        /*002a*/ 	.short	0x0000


	//----- nvinfo : EIATTR_MAXREG_COUNT
	.align		4
        /*002c*/ 	.byte	0x03, 0x1b
        /*002e*/ 	.short	0x0080


	//----- nvinfo : EIATTR_MERCURY_ISA_VERSION
	.align		4
        /*0030*/ 	.byte	0x03, 0x5f
        /*0032*/ 	.short	0x0101


	//----- nvinfo : EIATTR_VRC_CTA_INIT_COUNT
	.align		4
        /*0034*/ 	.byte	0x02, 0x4a
	.zero		1
	.zero		1


	//----- nvinfo : EIATTR_EXIT_INSTR_OFFSETS
	.align		4
        /*0038*/ 	.byte	0x04, 0x1c
        /*003a*/ 	.short	(.L_4202 - .L_4201)


	//   ....[0]....
.L_4201:
        /*003c*/ 	.word	0x00000360


	//   ....[1]....
        /*0040*/ 	.word	0x00000400


	//   ....[2]....
        /*0044*/ 	.word	0x00004940


	//   ....[3]....
        /*0048*/ 	.word	0x00005ff0


	//----- nvinfo : EIATTR_MAX_THREADS
	.align		4
.L_4202:
        /*004c*/ 	.byte	0x04, 0x05
        /*004e*/ 	.short	(.L_4204 - .L_4203)
.L_4203:
        /*0050*/ 	.word	0x00000080
        /*0054*/ 	.word	0x00000001
        /*0058*/ 	.word	0x00000001


	//----- nvinfo : EIATTR_CRS_STACK_SIZE
	.align		4
.L_4204:
        /*005c*/ 	.byte	0x04, 0x1e
        /*005e*/ 	.short	(.L_4206 - .L_4205)
.L_4205:
        /*0060*/ 	.word	0x00000000


	//----- nvinfo : EIATTR_CBANK_PARAM_SIZE
	.align		4
.L_4206:
        /*0064*/ 	.byte	0x03, 0x19
        /*0066*/ 	.short	0x0290


	//----- nvinfo : EIATTR_PARAM_CBANK
	.align		4
        /*0068*/ 	.byte	0x04, 0x0a
        /*006a*/ 	.short	(.L_4208 - .L_4207)
	.align		4
.L_4207:
        /*006c*/ 	.word	index@(.nv.constant0._ZN2at6native18elementwise_kernelILi128ELi4EZNS0_22gpu_kernel_impl_nocastINS0_13BinaryFunctorIssbZZZNS0_23logical_xor_kernel_cudaERNS_14TensorIteratorEENKUlvE0_clEvENKUlvE3_clEvEUlssE_EEEEvRNS_18TensorIteratorBaseERKT_EUliE_EEviT1_)
        /*0070*/ 	.short	0x0380
        /*0072*/ 	.short	0x0290


	//----- nvinfo : EIATTR_SW_WAR
	.align		4
.L_4208:
        /*0074*/ 	.byte	0x04, 0x36
        /*0076*/ 	.short	(.L_4210 - .L_4209)
.L_4209:
        /*0078*/ 	.word	0x00000008
.L_4210:


//--------------------- .nv.info._ZN2at6native27unrolled_elementwise_kernelINS0_13BinaryFunctorIssbZZZNS0_23logical_xor_kernel_cudaERNS_14TensorIteratorEENKUlvE0_clEvENKUlvE3_clEvEUlssE_EESt5arrayIPcLm3EELi4E23TrivialOffsetCalculatorILi2EjESC_ILi1EjENS0_6memory15LoadWithoutCastENSF_16StoreWithoutCastEEEviT_T0_T2_T3_T4_T5_ --------------------------
	.section	.nv.info._ZN2at6native27unrolled_elementwise_kernelINS0_13BinaryFunctorIssbZZZNS0_23logical_xor_kernel_cudaERNS_14TensorIteratorEENKUlvE0_clEvENKUlvE3_clEvEUlssE_EESt5arrayIPcLm3EELi4E23TrivialOffsetCalculatorILi2EjESC_ILi1EjENS0_6memory15LoadWithoutCastENSF_16StoreWithoutCastEEEviT_T0_T2_T3_T4_T5_,"",@"SHT_CUDA_INFO"
	.sectionflags	@""
	.align	4


	//----- nvinfo : EIATTR_CUDA_API_VERSION
	.align		4
        /*0000*/ 	.byte	0x04, 0x37
        /*0002*/ 	.short	(.L_4212 - .L_4211)
.L_4211:
        /*0004*/ 	.word	0x00000082


	//----- nvinfo : EIATTR_KPARAM_INFO
	.align		4
.L_4212:
        /*0008*/ 	.byte	0x04, 0x17
        /*000a*/ 	.short	(.L_4214 - .L_4213)
.L_4213:
        /*000c*/ 	.word	0x00000000
        /*0010*/ 	.short	0x0006
        /*0012*/ 	.short	0x0023
        /*0014*/ 	.byte	0x00, 0xf0, 0x05, 0x00


	//----- nvinfo : EIATTR_KPARAM_INFO
	.align		4
.L_4214:
        /*0018*/ 	.byte	0x04, 0x17
        /*001a*/ 	.short	(.L_4216 - .L_4215)
.L_4215:
        /*001c*/ 	.word	0x00000000
        /*0020*/ 	.short	0x0005
        /*0022*/ 	.short	0x0022
        /*0024*/ 	.byte	0x00, 0xf0, 0x05, 0x00


	//----- nvinfo : EIATTR_KPARAM_INFO
	.align		4
.L_4216:
        /*0028*/ 	.byte	0x04, 0x17
        /*002a*/ 	.short	(.L_4218 - .L_4217)
.L_4217:
        /*002c*/ 	.word	0x00000000
        /*0030*/ 	.short	0x0004
        /*0032*/ 	.short	0x0021
        /*0034*/ 	.byte	0x00, 0xf0, 0x05, 0x00


	//----- nvinfo : EIATTR_KPARAM_INFO
	.align		4
.L_4218:
        /*0038*/ 	.byte	0x04, 0x17
        /*003a*/ 	.short	(.L_4220 - .L_4219)
.L_4219:
        /*003c*/ 	.word	0x00000000
        /*0040*/ 	.short	0x0003
        /*0042*/ 	.short	0x0020
        /*0044*/ 	.byte	0x00, 0xf0, 0x05, 0x00


	//----- nvinfo : EIATTR_KPARAM_INFO
	.align		4
.L_4220:
        /*0048*/ 	.byte	0x04, 0x17
        /*004a*/ 	.short	(.L_4222 - .L_4221)
.L_4221:
        /*004c*/ 	.word	0x00000000
        /*0050*/ 	.short	0x0002
        /*0052*/ 	.short	0x0008
        /*0054*/ 	.byte	0x00, 0xf0, 0x61, 0x00


	//----- nvinfo : EIATTR_KPARAM_INFO
	.align		4
.L_4222:
        /*0058*/ 	.byte	0x04, 0x17
        /*005a*/ 	.short	(.L_4224 - .L_4223)
.L_4223:
        /*005c*/ 	.word	0x00000000
        /*0060*/ 	.short	0x0001
        /*0062*/ 	.short	0x0004
        /*0064*/ 	.byte	0x00, 0xf0, 0x05, 0x00


	//----- nvinfo : EIATTR_KPARAM_INFO
	.align		4
.L_4224:
        /*0068*/ 	.byte	0x04, 0x17
        /*006a*/ 	.short	(.L_4226 - .L_4225)
.L_4225:
        /*006c*/ 	.word	0x00000000
        /*0070*/ 	.short	0x0000
        /*0072*/ 	.short	0x0000
        /*0074*/ 	.byte	0x00, 0xf0, 0x11, 0x00


	//----- nvinfo : EIATTR_SPARSE_MMA_MASK
	.align		4
.L_4226:
        /*0078*/ 	.byte	0x03, 0x50
        /*007a*/ 	.short	0x0000


	//----- nvinfo : EIATTR_MAXREG_COUNT
	.align		4
        /*007c*/ 	.byte	0x03, 0x1b
        /*007e*/ 	.short	0x00ff


	//----- nvinfo : EIATTR_MERCURY_ISA_VERSION
	.align		4
        /*0080*/ 	.byte	0x03, 0x5f
        /*0082*/ 	.short	0x0101


	//----- nvinfo : EIATTR_VRC_CTA_INIT_COUNT
	.align		4
        /*0084*/ 	.byte	0x02, 0x4a
	.zero		1
	.zero		1


	//----- nvinfo : EIATTR_EXIT_INSTR_OFFSETS
	.align		4
        /*0088*/ 	.byte	0x04, 0x1c
        /*008a*/ 	.short	(.L_4228 - .L_4227)


	//   ....[0]....
.L_4227:
        /*008c*/ 	.word	0x00000580


	//   ....[1]....
        /*0090*/ 	.word	0x000005e0


	//----- nvinfo : EIATTR_MAX_THREADS
	.align		4
.L_4228:
        /*0094*/ 	.byte	0x04, 0x05
        /*0096*/ 	.short	(.L_4230 - .L_4229)
.L_4229:
        /*0098*/ 	.word	0x00000080
        /*009c*/ 	.word	0x00000001
        /*00a0*/ 	.word	0x00000001


	//----- nvinfo : EIATTR_CRS_STACK_SIZE
	.align		4
.L_4230:
        /*00a4*/ 	.byte	0x04, 0x1e
        /*00a6*/ 	.short	(.L_4232 - .L_4231)
.L_4231:
        /*00a8*/ 	.word	0x00000000


	//----- nvinfo : EIATTR_CBANK_PARAM_SIZE
	.align		4
.L_4232:
        /*00ac*/ 	.byte	0x03, 0x19
        /*00ae*/ 	.short	0x0024


	//----- nvinfo : EIATTR_PARAM_CBANK
	.align		4
        /*00b0*/ 	.byte	0x04, 0x0a
        /*00b2*/ 	.short	(.L_4234 - .L_4233)
	.align		4
.L_4233:
        /*00b4*/ 	.word	index@(.nv.constant0._ZN2at6native27unrolled_elementwise_kernelINS0_13BinaryFunctorIssbZZZNS0_23logical_xor_kernel_cudaERNS_14TensorIteratorEENKUlvE0_clEvENKUlvE3_clEvEUlssE_EESt5arrayIPcLm3EELi4E23TrivialOffsetCalculatorILi2EjESC_ILi1EjENS0_6memory15LoadWithoutCastENSF_16StoreWithoutCastEEEviT_T0_T2_T3_T4_T5_)
        /*00b8*/ 	.short	0x0380
        /*00ba*/ 	.short	0x0024


	//----- nvinfo : EIATTR_SW_WAR
	.align		4
.L_4234:
        /*00bc*/ 	.byte	0x04, 0x36
        /*00be*/ 	.short	(.L_4236 - .L_4235)
.L_4235:
        /*00c0*/ 	.word	0x00000008
.L_4236:


//--------------------- .nv.info._ZN2at6native29vectorized_elementwise_kernelILi2ENS0_13BinaryFunctorIssbZZZNS0_23logical_xor_kernel_cudaERNS_14TensorIteratorEENKUlvE0_clEvENKUlvE3_clEvEUlssE_EESt5arrayIPcLm3EEEEviT0_T1_ --------------------------
	.section	.nv.info._ZN2at6native29vectorized_elementwise_kernelILi2ENS0_13BinaryFunctorIssbZZZNS0_23logical_xor_kernel_cudaERNS_14TensorIteratorEENKUlvE0_clEvENKUlvE3_clEvEUlssE_EESt5arrayIPcLm3EEEEviT0_T1_,"",@"SHT_CUDA_INFO"
	.sectionflags	@""
	.align	4


	//----- nvinfo : EIATTR_CUDA_API_VERSION
	.align		4
        /*0000*/ 	.byte	0x04, 0x37
        /*0002*/ 	.short	(.L_4238 - .L_4237)
.L_4237:
        /*0004*/ 	.word	0x00000082


	//----- nvinfo : EIATTR_KPARAM_INFO
	.align		4
.L_4238:
        /*0008*/ 	.byte	0x04, 0x17
        /*000a*/ 	.short	(.L_4240 - .L_4239)
.L_4239:
        /*000c*/ 	.word	0x00000000
        /*0010*/ 	.short	0x0002
        /*0012*/ 	.short	0x0008
        /*0014*/ 	.byte	0x00, 0xf0, 0x61, 0x00


	//----- nvinfo : EIATTR_KPARAM_INFO
	.align		4
.L_4240:
        /*0018*/ 	.byte	0x04, 0x17
        /*001a*/ 	.short	(.L_4242 - .L_4241)
.L_4241:
        /*001c*/ 	.word	0x00000000
        /*0020*/ 	.short	0x0001
        /*0022*/ 	.short	0x0004
        /*0024*/ 	.byte	0x00, 0xf0, 0x05, 0x00


	//----- nvinfo : EIATTR_KPARAM_INFO
	.align		4
.L_4242:
        /*0028*/ 	.byte	0x04, 0x17
        /*002a*/ 	.short	(.L_4244 - .L_4243)
.L_4243:
        /*002c*/ 	.word	0x00000000
        /*0030*/ 	.short	0x0000
        /*0032*/ 	.short	0x0000
        /*0034*/ 	.byte	0x00, 0xf0, 0x11, 0x00


	//----- nvinfo : EIATTR_SPARSE_MMA_MASK
	.align		4
.L_4244:
        /*0038*/ 	.byte	0x03, 0x50
        /*003a*/ 	.short	0x0000


	//----- nvinfo : EIATTR_MAXREG_COUNT
	.align		4
        /*003c*/ 	.byte	0x03, 0x1b
        /*003e*/ 	.short	0x00ff


	//----- nvinfo : EIATTR_MERCURY_ISA_VERSION
	.align		4
        /*0040*/ 	.byte	0x03, 0x5f
        /*0042*/ 	.short	0x0101


	//----- nvinfo : EIATTR_VRC_CTA_INIT_COUNT
	.align		4
        /*0044*/ 	.byte	0x02, 0x4a
	.zero		1
	.zero		1


	//----- nvinfo : EIATTR_EXIT_INSTR_OFFSETS
	.align		4
        /*0048*/ 	.byte	0x04, 0x1c
        /*004a*/ 	.short	(.L_4246 - .L_4245)


	//   ....[0]....
.L_4245:
        /*004c*/ 	.word	0x00000b70


	//   ....[1]....
        /*0050*/ 	.word	0x00000bd0


	//   ....[2]....
        /*0054*/ 	.word	0x000010e0


	//----- nvinfo : EIATTR_MAX_THREADS
	.align		4
.L_4246:
        /*0058*/ 	.byte	0x04, 0x05
        /*005a*/ 	.short	(.L_4248 - .L_4247)
.L_4247:
        /*005c*/ 	.word	0x00000080
        /*0060*/ 	.word	0x00000001
        /*0064*/ 	.word	0x00000001


	//----- nvinfo : EIATTR_CRS_STACK_SIZE
	.align		4
.L_4248:
        /*0068*/ 	.byte	0x04, 0x1e
        /*006a*/ 	.short	(.L_4250 - .L_4249)
.L_4249:
        /*006c*/ 	.word	0x00000000


	//----- nvinfo : EIATTR_CBANK_PARAM_SIZE
	.align		4
.L_4250:
        /*0070*/ 	.byte	0x03, 0x19
        /*0072*/ 	.short	0x0020


	//----- nvinfo : EIATTR_PARAM_CBANK
	.align		4
        /*0074*/ 	.byte	0x04, 0x0a
        /*0076*/ 	.short	(.L_4252 - .L_4251)
	.align		4
.L_4251:
        /*0078*/ 	.word	index@(.nv.constant0._ZN2at6native29vectorized_elementwise_kernelILi2ENS0_13BinaryFunctorIssbZZZNS0_23logical_xor_kernel_cudaERNS_14TensorIteratorEENKUlvE0_clEvENKUlvE3_clEvEUlssE_EESt5arrayIPcLm3EEEEviT0_T1_)
        /*007c*/ 	.short	0x0380
        /*007e*/ 	.short	0x0020


	//----- nvinfo : EIATTR_SW_WAR
	.align		4
.L_4252:
        /*0080*/ 	.byte	0x04, 0x36
        /*0082*/ 	.short	(.L_4254 - .L_4253)
.L_4253:
        /*0084*/ 	.word	0x00000008
.L_4254:


//--------------------- .nv.info._ZN2at6native29vectorized_elementwise_kernelILi4ENS0_13BinaryFunctorIssbZZZNS0_23logical_xor_kernel_cudaERNS_14TensorIteratorEENKUlvE0_clEvENKUlvE3_clEvEUlssE_EESt5arrayIPcLm3EEEEviT0_T1_ --------------------------
	.section	.nv.info._ZN2at6native29vectorized_elementwise_kernelILi4ENS0_13BinaryFunctorIssbZZZNS0_23logical_xor_kernel_cudaERNS_14TensorIteratorEENKUlvE0_clEvENKUlvE3_clEvEUlssE_EESt5arrayIPcLm3EEEEviT0_T1_,"",@"SHT_CUDA_INFO"
	.sectionflags	@""
	.align	4


	//----- nvinfo : EIATTR_CUDA_API_VERSION
	.align		4
        /*0000*/ 	.byte	0x04, 0x37
        /*0002*/ 	.short	(.L_4256 - .L_4255)
.L_4255:
        /*0004*/ 	.word	0x00000082


	//----- nvinfo : EIATTR_KPARAM_INFO
	.align		4
.L_4256:
        /*0008*/ 	.byte	0x04, 0x17
        /*000a*/ 	.short	(.L_4258 - .L_4257)
.L_4257:
        /*000c*/ 	.word	0x00000000
        /*0010*/ 	.short	0x0002
        /*0012*/ 	.short	0x0008
        /*0014*/ 	.byte	0x00, 0xf0, 0x61, 0x00


	//----- nvinfo : EIATTR_KPARAM_INFO
	.align		4
.L_4258:
        /*0018*/ 	.byte	0x04, 0x17
        /*001a*/ 	.short	(.L_4260 - .L_4259)
.L_4259:
        /*001c*/ 	.word	0x00000000
        /*0020*/ 	.short	0x0001
        /*0022*/ 	.short	0x0004
        /*0024*/ 	.byte	0x00, 0xf0, 0x05, 0x00


	//----- nvinfo : EIATTR_KPARAM_INFO
	.align		4
.L_4260:
        /*0028*/ 	.byte	0x04, 0x17
        /*002a*/ 	.short	(.L_4262 - .L_4261)
.L_4261:
        /*002c*/ 	.word	0x00000000
        /*0030*/ 	.short	0x0000
        /*0032*/ 	.short	0x0000
        /*0034*/ 	.byte	0x00, 0xf0, 0x11, 0x00


	//----- nvinfo : EIATTR_SPARSE_MMA_MASK
	.align		4
.L_4262:
        /*0038*/ 	.byte	0x03, 0x50
        /*003a*/ 	.short	0x0000


	//----- nvinfo : EIATTR_MAXREG_COUNT
	.align		4
        /*003c*/ 	.byte	0x03, 0x1b
        /*003e*/ 	.short	0x00ff


	//----- nvinfo : EIATTR_MERCURY_ISA_VERSION
	.align		4
        /*0040*/ 	.byte	0x03, 0x5f
        /*0042*/ 	.short	0x0101


	//----- nvinfo : EIATTR_VRC_CTA_INIT_COUNT
	.align		4
        /*0044*/ 	.byte	0x02, 0x4a
	.zero		1
	.zero		1


	//----- nvinfo : EIATTR_EXIT_INSTR_OFFSETS
	.align		4
        /*0048*/ 	.byte	0x04, 0x1c
        /*004a*/ 	.short	(.L_4264 - .L_4263)


	//   ....[0]....
.L_4263:
        /*004c*/ 	.word	0x00000b70


	//   ....[1]....
        /*0050*/ 	.word	0x00000bd0


	//   ....[2]....
        /*0054*/ 	.word	0x000010d0


	//----- nvinfo : EIATTR_MAX_THREADS
	.align		4
.L_4264:
        /*0058*/ 	.byte	0x04, 0x05
        /*005a*/ 	.short	(.L_4266 - .L_4265)
.L_4265:
        /*005c*/ 	.word	0x00000080
        /*0060*/ 	.word	0x00000001
        /*0064*/ 	.word	0x00000001


	//----- nvinfo : EIATTR_CRS_STACK_SIZE
	.align		4
.L_4266:
        /*0068*/ 	.byte	0x04, 0x1e
        /*006a*/ 	.short	(.L_4268 - .L_4267)
.L_4267:
        /*006c*/ 	.word	0x00000000


	//----- nvinfo : EIATTR_CBANK_PARAM_SIZE
	.align		4
.L_4268:
        /*0070*/ 	.byte	0x03, 0x19
        /*0072*/ 	.short	0x0020


	//----- nvinfo : EIATTR_PARAM_CBANK
	.align		4
        /*0074*/ 	.byte	0x04, 0x0a
        /*0076*/ 	.short	(.L_4270 - .L_4269)
	.align		4
.L_4269:
        /*0078*/ 	.word	index@(.nv.constant0._ZN2at6native29vectorized_elementwise_kernelILi4ENS0_13BinaryFunctorIssbZZZNS0_23logical_xor_kernel_cudaERNS_14TensorIteratorEENKUlvE0_clEvENKUlvE3_clEvEUlssE_EESt5arrayIPcLm3EEEEviT0_T1_)
        /*007c*/ 	.short	0x0380
        /*007e*/ 	.short	0x0020


	//----- nvinfo : EIATTR_SW_WAR
	.align		4
.L_4270:
        /*0080*/ 	.byte	0x04, 0x36
        /*0082*/ 	.short	(.L_4272 - .L_4271)
.L_4271:
        /*0084*/ 	.word	0x00000008
.L_4272:


//--------------------- .nv.info._ZN2at6native29vectorized_elementwise_kernelILi8ENS0_13BinaryFunctorIssbZZZNS0_23logical_xor_kernel_cudaERNS_14TensorIteratorEENKUlvE0_clEvENKUlvE3_clEvEUlssE_EESt5arrayIPcLm3EEEEviT0_T1_ --------------------------
	.section	.nv.info._ZN2at6native29vectorized_elementwise_kernelILi8ENS0_13BinaryFunctorIssbZZZNS0_23logical_xor_kernel_cudaERNS_14TensorIteratorEENKUlvE0_clEvENKUlvE3_clEvEUlssE_EESt5arrayIPcLm3EEEEviT0_T1_,"",@"SHT_CUDA_INFO"
	.sectionflags	@""
	.align	4


	//----- nvinfo : EIATTR_CUDA_API_VERSION
	.align		4
        /*0000*/ 	.byte	0x04, 0x37
        /*0002*/ 	.short	(.L_4274 - .L_4273)
.L_4273:
        /*0004*/ 	.word	0x00000082


	//----- nvinfo : EIATTR_KPARAM_INFO
	.align		4
.L_4274:
        /*0008*/ 	.byte	0x04, 0x17
        /*000a*/ 	.short	(.L_4276 - .L_4275)
.L_4275:
        /*000c*/ 	.word	0x00000000
        /*0010*/ 	.short	0x0002
        /*0012*/ 	.short	0x0008
        /*0014*/ 	.byte	0x00, 0xf0, 0x61, 0x00


	//----- nvinfo : EIATTR_KPARAM_INFO
	.align		4
.L_4276:
        /*0018*/ 	.byte	0x04, 0x17
        /*001a*/ 	.short	(.L_4278 - .L_4277)
.L_4277:
        /*001c*/ 	.word	0x00000000
        /*0020*/ 	.short	0x0001
        /*0022*/ 	.short	0x0004
        /*0024*/ 	.byte	0x00, 0xf0, 0x05, 0x00


	//----- nvinfo : EIATTR_KPARAM_INFO
	.align		4
.L_4278:
        /*0028*/ 	.byte	0x04, 0x17
        /*002a*/ 	.short	(.L_4280 - .L_4279)
.L_4279:
        /*002c*/ 	.word	0x00000000
        /*0030*/ 	.short	0x0000
        /*0032*/ 	.short	0x0000
        /*0034*/ 	.byte	0x00, 0xf0, 0x11, 0x00


	//----- nvinfo : EIATTR_SPARSE_MMA_MASK
	.align		4
.L_4280:
        /*0038*/ 	.byte	0x03, 0x50
        /*003a*/ 	.short	0x0000


	//----- nvinfo : EIATTR_MAXREG_COUNT
	.align		4
        /*003c*/ 	.byte	0x03, 0x1b
        /*003e*/ 	.short	0x00ff


	//----- nvinfo : EIATTR_MERCURY_ISA_VERSION
	.align		4
        /*0040*/ 	.byte	0x03, 0x5f
        /*0042*/ 	.short	0x0101


	//----- nvinfo : EIATTR_VRC_CTA_INIT_COUNT
	.align		4
        /*0044*/ 	.byte	0x02, 0x4a
	.zero		1
	.zero		1


	//----- nvinfo : EIATTR_EXIT_INSTR_OFFSETS
	.align		4
        /*0048*/ 	.byte	0x04, 0x1c
        /*004a*/ 	.short	(.L_4282 - .L_4281)


	//   ....[0]....
.L_4281:
        /*004c*/ 	.word	0x00000010


	//----- nvinfo : EIATTR_MAX_THREADS
	.align		4
.L_4282:
        /*0050*/ 	.byte	0x04, 0x05
        /*0052*/ 	.short	(.L_4284 - .L_4283)
.L_4283:
        /*0054*/ 	.word	0x00000080
        /*0058*/ 	.word	0x00000001
        /*005c*/ 	.word	0x00000001


	//----- nvinfo : EIATTR_CBANK_PARAM_SIZE
	.align		4
.L_4284:
        /*0060*/ 	.byte	0x03, 0x19
        /*0062*/ 	.short	0x0020


	//----- nvinfo : EIATTR_PARAM_CBANK
	.align		4
        /*0064*/ 	.byte	0x04, 0x0a
        /*0066*/ 	.short	(.L_4286 - .L_4285)
	.align		4
.L_4285:
        /*0068*/ 	.word	index@(.nv.constant0._ZN2at6native29vectorized_elementwise_kernelILi8ENS0_13BinaryFunctorIssbZZZNS0_23logical_xor_kernel_cudaERNS_14TensorIteratorEENKUlvE0_clEvENKUlvE3_clEvEUlssE_EESt5arrayIPcLm3EEEEviT0_T1_)
        /*006c*/ 	.short	0x0380
        /*006e*/ 	.short	0x0020


	//----- nvinfo : EIATTR_SW_WAR
	.align		4
.L_4286:
        /*0070*/ 	.byte	0x04, 0x36
        /*0072*/ 	.short	(.L_4288 - .L_4287)
.L_4287:
        /*0074*/ 	.word	0x00000008
.L_4288:


//--------------------- .nv.info._ZN2at6native18elementwise_kernelILi128ELi4EZNS0_15gpu_kernel_implINS0_13AUnaryFunctorIllbZZZNS0_23logical_xor_kernel_cudaERNS_14TensorIteratorEENKUlvE0_clEvENKUlvE2_clEvEUlllE_EEEEvRNS_18TensorIteratorBaseERKT_EUliE_EEviT1_ --------------------------
	.section	.nv.info._ZN2at6native18elementwise_kernelILi128ELi4EZNS0_15gpu_kernel_implINS0_13AUnaryFunctorIllbZZZNS0_23logical_xor_kernel_cudaERNS_14TensorIteratorEENKUlvE0_clEvENKUlvE2_clEvEUlllE_EEEEvRNS_18TensorIteratorBaseERKT_EUliE_EEviT1_,"",@"SHT_CUDA_INFO"
	.sectionflags	@""
	.align	4


	//----- nvinfo : EIATTR_CUDA_API_VERSION
	.align		4
        /*0000*/ 	.byte	0x04, 0x37
        /*0002*/ 	.short	(.L_4290 - .L_4289)
.L_4289:
        /*0004*/ 	.word	0x00000082


	//----- nvinfo : EIATTR_KPARAM_INFO
	.align		4
.L_4290:
        /*0008*/ 	.byte	0x04, 0x17
        /*000a*/ 	.short	(.L_4292 - .L_4291)
.L_4291:
        /*000c*/ 	.word	0x00000000
        /*0010*/ 	.short	0x0001
        /*0012*/ 	.short	0x0008
        /*0014*/ 	.byte	0x00, 0xf0, 0xa1, 0x08


	//----- nvinfo : EIATTR_KPARAM_INFO
	.align		4
.L_4292:
        /*0018*/ 	.byte	0x04, 0x17
        /*001a*/ 	.short	(.L_4294 - .L_4293)
.L_4293:
        /*001c*/ 	.word	0x00000000
        /*0020*/ 	.short	0x0000
        /*0022*/ 	.short	0x0000
        /*0024*/ 	.byte	0x00, 0xf0, 0x11, 0x00


	//----- nvinfo : EIATTR_SPARSE_MMA_MASK
	.align		4
.L_4294:
        /*0028*/ 	.byte	0x03, 0x50
        /*002a*/ 	.short	0x0000


	//----- nvinfo : EIATTR_MAXREG_COUNT
	.align		4
        /*002c*/ 	.byte	0x03, 0x1b
        /*002e*/ 	.short	0x0080


	//----- nvinfo : EIATTR_EXTERNS
	.align		4
        /*0030*/ 	.byte	0x04, 0x0f
        /*0032*/ 	.short	(.L_4296 - .L_4295)


	//   ....[0]....
	.align		4
.L_4295:
        /*0034*/ 	.word	index@(__assertfail)


	//----- nvinfo : EIATTR_MERCURY_ISA_VERSION
	.align		4
.L_4296:
        /*0038*/ 	.byte	0x03, 0x5f
        /*003a*/ 	.short	0x0101


	//----- nvinfo : EIATTR_VRC_CTA_INIT_COUNT
	.align		4
        /*003c*/ 	.byte	0x02, 0x4a
	.zero		1
	.zero		1


	//----- nvinfo : EIATTR_SYSCALL_OFFSETS
	.align		4
        /*0040*/ 	.byte	0x04, 0x46
        /*0042*/ 	.short	(.L_4298 - .L_4297)


	//   ....[0]....
.L_4297:
        /*0044*/ 	.word	0x00002110


	//   ....[1]....
        /*0048*/ 	.word	0x00002e70


	//   ....[2]....
        /*004c*/ 	.word	0x000050f0


	//   ....[3]....
        /*0050*/ 	.word	0x00005ca0


	//   ....[4]....
        /*0054*/ 	.word	0x00008010


	//   ....[5]....
        /*0058*/ 	.word	0x00008bc0


	//   ....[6]....
        /*005c*/ 	.word	0x0000af40


	//   ....[7]....
        /*0060*/ 	.word	0x0000bab0


	//----- nvinfo : EIATTR_EXIT_INSTR_OFFSETS
	.align		4
.L_4298:
        /*0064*/ 	.byte	0x04, 0x1c
        /*0066*/ 	.short	(.L_4300 - .L_4299)


	//   ....[0]....
.L_4299:
        /*0068*/ 	.word	0x00008e50


	//   ....[1]....
        /*006c*/ 	.word	0x0000b0d0


	//   ....[2]....
        /*0070*/ 	.word	0x0000b0f0


	//   ....[3]....
        /*0074*/ 	.word	0x0000b180


	//   ....[4]....
        /*0078*/ 	.word	0x0000b1a0


	//   ....[5]....
        /*007c*/ 	.word	0x0000b1c0


	//   ....[6]....
        /*0080*/ 	.word	0x0000b250


	//   ....[7]....
        /*0084*/ 	.word	0x0000b290


	//   ....[8]....
        /*0088*/ 	.word	0x0000b330


	//   ....[9]....
        /*008c*/ 	.word	0x0000b380


	//   ....[10]....
        /*0090*/ 	.word	0x0000b3b0


	//   ....[11]....
        /*0094*/ 	.word	0x0000b470


	//   ....[12]....
        /*0098*/ 	.word	0x0000b5b0


	//   ....[13]....
        /*009c*/ 	.word	0x0000b6f0


	//   ....[14]....
        /*00a0*/ 	.word	0x0000b840


	//   ....[15]....
        /*00a4*/ 	.word	0x0000b870


	//   ....[16]....
        /*00a8*/ 	.word	0x0000b890


	//   ....[17]....
        /*00ac*/ 	.word	0x0000b910


	//   ....[18]....
        /*00b0*/ 	.word	0x0000b950


	//   ....[19]....
        /*00b4*/ 	.word	0x0000bac0


	//   ....[20]....
        /*00b8*/ 	.word	0x0000bba0


	//   ....[21]....
        /*00bc*/ 	.word	0x0000bc40


	//   ....[22]....
        /*00c0*/ 	.word	0x0000bc70


	//   ....[23]....
        /*00c4*/ 	.word	0x0000bcc0


	//   ....[24]....
        /*00c8*/ 	.word	0x0000bd00


	//----- nvinfo : EIATTR_MAX_THREADS
	.align		4
.L_4300:
        /*00cc*/ 	.byte	0x04, 0x05
        /*00ce*/ 	.short	(.L_4302 - .L_4301)
.L_4301:
        /*00d0*/ 	.word	0x00000080
        /*00d4*/ 	.word	0x00000001
        /*00d8*/ 	.word	0x00000001


	//----- nvinfo : EIATTR_CRS_STACK_SIZE
	.align		4
.L_4302:
        /*00dc*/ 	.byte	0x04, 0x1e
        /*00de*/ 	.short	(.L_4304 - .L_4303)
.L_4303:
        /*00e0*/ 	.word	0x00000000


	//----- nvinfo : EIATTR_CBANK_PARAM_SIZE
	.align		4
.L_4304:
        /*00e4*/ 	.byte	0x03, 0x19
        /*00e6*/ 	.short	0x0230


	//----- nvinfo : EIATTR_PARAM_CBANK
	.align		4
        /*00e8*/ 	.byte	0x04, 0x0a
        /*00ea*/ 	.short	(.L_4306 - .L_4305)
	.align		4
.L_4305:
        /*00ec*/ 	.word	index@(.nv.constant0._ZN2at6native18elementwise_kernelILi128ELi4EZNS0_15gpu_kernel_implINS0_13AUnaryFunctorIllbZZZNS0_23logical_xor_kernel_cudaERNS_14TensorIteratorEENKUlvE0_clEvENKUlvE2_clEvEUlllE_EEEEvRNS_18TensorIteratorBaseERKT_EUliE_EEviT1_)
        /*00f0*/ 	.short	0x0380
        /*00f2*/ 	.short	0x0230


	//----- nvinfo : EIATTR_SW_WAR
	.align		4
.L_4306:
        /*00f4*/ 	.byte	0x04, 0x36
        /*00f6*/ 	.short	(.L_4308 - .L_4307)
.L_4307:
        /*00f8*/ 	.word	0x00000008
.L_4308:


//--------------------- .nv.info._ZN2at6native27unrolled_elementwise_kernelINS0_13AUnaryFunctorIllbZZZNS0_23logical_xor_kernel_cudaERNS_14TensorIteratorEENKUlvE0_clEvENKUlvE2_clEvEUlllE_EESt5arrayIPcLm2EELi4E23TrivialOffsetCalculatorILi1EjESD_NS0_6memory12LoadWithCastILi1EEENSE_13StoreWithCastILi1EEEEEviT_T0_T2_T3_T4_T5_ --------------------------
	.section	.nv.info._ZN2at6native27unrolled_elementwise_kernelINS0_13AUnaryFunctorIllbZZZNS0_23logical_xor_kernel_cudaERNS_14TensorIteratorEENKUlvE0_clEvENKUlvE2_clEvEUlllE_EESt5arrayIPcLm2EELi4E23TrivialOffsetCalculatorILi1EjESD_NS0_6memory12LoadWithCastILi1EEENSE_13StoreWithCastILi1EEEEEviT_T0_T2_T3_T4_T5_,"",@"SHT_CUDA_INFO"
	.sectionflags	@""
	.align	4


	//----- nvinfo : EIATTR_CUDA_API_VERSION
	.align		4
        /*0000*/ 	.byte	0x04, 0x37
        /*0002*/ 	.short	(.L_4310 - .L_4309)
.L_4309:
        /*0004*/ 	.word	0x00000082


	//----- nvinfo : EIATTR_KPARAM_INFO
	.align		4
.L_4310:
        /*0008*/ 	.byte	0x04, 0x17
        /*000a*/ 	.short	(.L_4312 - .L_4311)
.L_4311:
        /*000c*/ 	.word	0x00000000
        /*0010*/ 	.short	0x0006
        /*0012*/ 	.short	0x0034
        /*0014*/ 	.byte	0x00, 0xf0, 0x21, 0x00


	//----- nvinfo : EIATTR_KPARAM_INFO
	.align		4
.L_4312:
        /*0018*/ 	.byte	0x04, 0x17
        /*001a*/ 	.short	(.L_4314 - .L_4313)
.L_4313:
        /*001c*/ 	.word	0x00000000
        /*0020*/ 	.short	0x0005
        /*0022*/ 	.short	0x002c
        /*0024*/ 	.byte	0x00, 0xf0, 0x21, 0x00


	//----- nvinfo : EIATTR_KPARAM_INFO
	.align		4
.L_4314:
        /*0028*/ 	.byte	0x04, 0x17
        /*002a*/ 	.short	(.L_4316 - .L_4315)
.L_4315:
        /*002c*/ 	.word	0x00000000
        /*0030*/ 	.short	0x0004
        /*0032*/ 	.short	0x0029
        /*0034*/ 	.byte	0x00, 0xf0, 0x05, 0x00


	//----- nvinfo : EIATTR_KPARAM_INFO
	.align		4
.L_4316:
        /*0038*/ 	.byte	0x04, 0x17
        /*003a*/ 	.short	(.L_4318 - .L_4317)
.L_4317:
        /*003c*/ 	.word	0x00000000
        /*0040*/ 	.short	0x0003
        /*0042*/ 	.short	0x0028
        /*0044*/ 	.byte	0x00, 0xf0, 0x05, 0x00


	//----- nvinfo : EIATTR_KPARAM_INFO
	.align		4
.L_4318:
        /*0048*/ 	.byte	0x04, 0x17
        /*004a*/ 	.short	(.L_4320 - .L_4319)
.L_4319:
        /*004c*/ 	.word	0x00000000
        /*0050*/ 	.short	0x0002
        /*0052*/ 	.short	0x0018
        /*0054*/ 	.byte	0x00, 0xf0, 0x41, 0x00


	//----- nvinfo : EIATTR_KPARAM_INFO
	.align		4
.L_4320:
        /*0058*/ 	.byte	0x04, 0x17
        /*005a*/ 	.short	(.L_4322 - .L_4321)
.L_4321:
        /*005c*/ 	.word	0x00000000
        /*0060*/ 	.short	0x0001
        /*0062*/ 	.short	0x0008
        /*0064*/ 	.byte	0x00, 0xf0, 0x41, 0x00


	//----- nvinfo : EIATTR_KPARAM_INFO
	.align		4
.L_4322:
        /*0068*/ 	.byte	0x04, 0x17
        /*006a*/ 	.short	(.L_4324 - .L_4323)
.L_4323:
        /*006c*/ 	.word	0x00000000
        /*0070*/ 	.short	0x0000
        /*0072*/ 	.short	0x0000
        /*0074*/ 	.byte	0x00, 0xf0, 0x11, 0x00


	//----- nvinfo : EIATTR_SPARSE_MMA_MASK
	.align		4
.L_4324:
        /*0078*/ 	.byte	0x03, 0x50
        /*007a*/ 	.short	0x0000


	//----- nvinfo : EIATTR_MAXREG_COUNT
	.align		4
        /*007c*/ 	.byte	0x03, 0x1b
        /*007e*/ 	.short	0x00ff


	//----- nvinfo : EIATTR_EXTERNS
	.align		4
        /*0080*/ 	.byte	0x04, 0x0f
        /*0082*/ 	.short	(.L_4326 - .L_4325)


	//   ....[0]....
	.align		4
.L_4325:
        /*0084*/ 	.word	index@(__assertfail)


	//----- nvinfo : EIATTR_MERCURY_ISA_VERSION
	.align		4
.L_4326:
        /*0088*/ 	.byte	0x03, 0x5f
        /*008a*/ 	.short	0x0101


	//----- nvinfo : EIATTR_VRC_CTA_INIT_COUNT
	.align		4
        /*008c*/ 	.byte	0x02, 0x4a
	.zero		1
	.zero		1


	//----- nvinfo : EIATTR_SYSCALL_OFFSETS
	.align		4
        /*0090*/ 	.byte	0x04, 0x46
        /*0092*/ 	.short	(.L_4328 - .L_4327)


	//   ....[0]....
.L_4327:
        /*0094*/ 	.word	0x00000e30


	//   ....[1]....
        /*0098*/ 	.word	0x00001e00


	//   ....[2]....
        /*009c*/ 	.word	0x00002d20


	//   ....[3]....
        /*00a0*/ 	.word	0x00003c30


	//   ....[4]....
        /*00a4*/ 	.word	0x00004a30


	//   ....[5]....
        /*00a8*/ 	.word	0x000056f0


	//   ....[6]....
        /*00ac*/ 	.word	0x000064b0


	//   ....[7]....
        /*00b0*/ 	.word	0x00007240


	//----- nvinfo : EIATTR_EXIT_INSTR_OFFSETS
	.align		4
.L_4328:
        /*00b4*/ 	.byte	0x04, 0x1c
        /*00b6*/ 	.short	(.L_4330 - .L_4329)


	//   ....[0]....
.L_4329:
        /*00b8*/ 	.word	0x00006730


	//   ....[1]....
        /*00bc*/ 	.word	0x00006860


	//   ....[2]....
        /*00c0*/ 	.word	0x00006880


	//   ....[3]....
        /*00c4*/ 	.word	0x00006910


	//   ....[4]....
        /*00c8*/ 	.word	0x00006930


	//   ....[5]....
        /*00cc*/ 	.word	0x00006950


	//   ....[6]....
        /*00d0*/ 	.word	0x000069e0


	//   ....[7]....
        /*00d4*/ 	.word	0x00006a20


	//   ....[8]....
        /*00d8*/ 	.word	0x00006ac0


	//   ....[9]....
        /*00dc*/ 	.word	0x00006b10


	//   ....[10]....
        /*00e0*/ 	.word	0x00006b40


	//   ....[11]....
        /*00e4*/ 	.word	0x00006c00


	//   ....[12]....
        /*00e8*/ 	.word	0x00006d40


	//   ....[13]....
        /*00ec*/ 	.word	0x00006e80


	//   ....[14]....
        /*00f0*/ 	.word	0x00006fd0


	//   ....[15]....
        /*00f4*/ 	.word	0x00007000


	//   ....[16]....
        /*00f8*/ 	.word	0x00007020


	//   ....[17]....
        /*00fc*/ 	.word	0x000070a0


	//   ....[18]....
        /*0100*/ 	.word	0x000070e0


	//   ....[19]....
        /*0104*/ 	.word	0x00007250


	//   ....[20]....
        /*0108*/ 	.word	0x00007330


	//   ....[21]....
        /*010c*/ 	.word	0x000073d0


	//   ....[22]....
        /*0110*/ 	.word	0x00007400


	//   ....[23]....
        /*0114*/ 	.word	0x00007450


	//   ....[24]....
        /*0118*/ 	.word	0x00007490


	//----- nvinfo : EIATTR_MAX_THREADS
	.align		4
.L_4330:
        /*011c*/ 	.byte	0x04, 0x05
        /*011e*/ 	.short	(.L_4332 - .L_4331)
.L_4331:
        /*0120*/ 	.word	0x00000080
        /*0124*/ 	.word	0x00000001
        /*0128*/ 	.word	0x00000001


	//----- nvinfo : EIATTR_CRS_STACK_SIZE
	.align		4
.L_4332:
        /*012c*/ 	.byte	0x04, 0x1e
        /*012e*/ 	.short	(.L_4334 - .L_4333)
.L_4333:
        /*0130*/ 	.word	0x00000000


	//----- nvinfo : EIATTR_CBANK_PARAM_SIZE
	.align		4
.L_4334:
        /*0134*/ 	.byte	0x03, 0x19
        /*0136*/ 	.short	0x003c


	//----- nvinfo : EIATTR_PARAM_CBANK
	.align		4
        /*0138*/ 	.byte	0x04, 0x0a
        /*013a*/ 	.short	(.L_4336 - .L_4335)
	.align		4
.L_4335:
        /*013c*/ 	.word	index@(.nv.constant0._ZN2at6native27unrolled_elementwise_kernelINS0_13AUnaryFunctorIllbZZZNS0_23logical_xor_kernel_cudaERNS_14TensorIteratorEENKUlvE0_clEvENKUlvE2_clEvEUlllE_EESt5arrayIPcLm2EELi4E23TrivialOffsetCalculatorILi1EjESD_NS0_6memory12LoadWithCastILi1EEENSE_13StoreWithCastILi1EEEEEviT_T0_T2_T3_T4_T5_)
        /*0140*/ 	.short	0x0380
        /*0142*/ 	.short	0x003c


	//----- nvinfo : EIATTR_SW_WAR
	.align		4
.L_4336:
        /*0144*/ 	.byte	0x04, 0x36
        /*0146*/ 	.short	(.L_4338 - .L_4337)
.L_4337:
        /*0148*/ 	.word	0x00000008
.L_4338:


//--------------------- .nv.info._ZN2at6native18elementwise_kernelILi128ELi4EZNS0_22gpu_kernel_impl_nocastINS0_13AUnaryFunctorIllbZZZNS0_23logical_xor_kernel_cudaERNS_14TensorIteratorEENKUlvE0_clEvENKUlvE2_clEvEUlllE_EEEEvRNS_18TensorIteratorBaseERKT_EUliE_EEviT1_ --------------------------
	.section	.nv.info._ZN2at6native18elementwise_kernelILi128ELi4EZNS0_22gpu_kernel_impl_nocastINS0_13AUnaryFunctorIllbZZZNS0_23logical_xor_kernel_cudaERNS_14TensorIteratorEENKUlvE0_clEvENKUlvE2_clEvEUlllE_EEEEvRNS_18TensorIteratorBaseERKT_EUliE_EEviT1_,"",@"SHT_CUDA_INFO"
	.sectionflags	@""
	.align	4


	//----- nvinfo : EIATTR_CUDA_API_VERSION
	.align		4
        /*0000*/ 	.byte	0x04, 0x37
        /*0002*/ 	.short	(.L_4340 - .L_4339)
.L_4339:
        /*0004*/ 	.word	0x00000082


	//----- nvinfo : EIATTR_KPARAM_INFO
	.align		4
.L_4340:
        /*0008*/ 	.byte	0x04, 0x17
        /*000a*/ 	.short	(.L_4342 - .L_4341)
.L_4341:
        /*000c*/ 	.word	0x00000000
        /*0010*/ 	.short	0x0001
        /*0012*/ 	.short	0x0008
        /*0014*/ 	.byte	0x00, 0xf0, 0x81, 0x08


	//----- nvinfo : EIATTR_KPARAM_INFO
	.align		4
.L_4342:
        /*0018*/ 	.byte	0x04, 0x17
        /*001a*/ 	.short	(.L_4344 - .L_4343)
.L_4343:
        /*001c*/ 	.word	0x00000000
        /*0020*/ 	.short	0x0000
        /*0022*/ 	.short	0x0000
        /*0024*/ 	.byte	0x00, 0xf0, 0x11, 0x00


	//----- nvinfo : EIATTR_SPARSE_MMA_MASK
	.align		4
.L_4344:
        /*0028*/ 	.byte	0x03, 0x50
        /*002a*/ 	.short	0x0000


	//----- nvinfo : EIATTR_MAXREG_COUNT
	.align		4
        /*002c*/ 	.byte	0x03, 0x1b
        /*002e*/ 	.short	0x0080


	//----- nvinfo : EIATTR_MERCURY_ISA_VERSION
	.align		4
        /*0030*/ 	.byte	0x03, 0x5f
        /*0032*/ 	.short	0x0101


	//----- nvinfo : EIATTR_VRC_CTA_INIT_COUNT
	.align		4
        /*0034*/ 	.byte	0x02, 0x4a
	.zero		1
	.zero		1


	//----- nvinfo : EIATTR_EXIT_INSTR_OFFSETS
	.align		4
        /*0038*/ 	.byte	0x04, 0x1c
        /*003a*/ 	.short	(.L_4346 - .L_4345)


	//   ....[0]....
.L_4345:
        /*003c*/ 	.word	0x00000390


	//   ....[1]....
        /*0040*/ 	.word	0x00000440


	//   ....[2]....
        /*0044*/ 	.word	0x00003ff0


	//   ....[3]....
        /*0048*/ 	.word	0x00005370


	//----- nvinfo : EIATTR_MAX_THREADS
	.align		4
.L_4346:
        /*004c*/ 	.byte	0x04, 0x05
        /*004e*/ 	.short	(.L_4348 - .L_4347)
.L_4347:
        /*0050*/ 	.word	0x00000080
        /*0054*/ 	.word	0x00000001
        /*0058*/ 	.word	0x00000001


	//----- nvinfo : EIATTR_CRS_STACK_SIZE
	.align		4
.L_4348:
        /*005c*/ 	.byte	0x04, 0x1e
        /*005e*/ 	.short	(.L_4350 - .L_4349)
.L_4349:
        /*0060*/ 	.word	0x00000000


	//----- nvinfo : EIATTR_CBANK_PARAM_SIZE
	.align		4
.L_4350:
        /*0064*/ 	.byte	0x03, 0x19
        /*0066*/ 	.short	0x0228


	//----- nvinfo : EIATTR_PARAM_CBANK
	.align		4
        /*0068*/ 	.byte	0x04, 0x0a
        /*006a*/ 	.short	(.L_4352 - .L_4351)
	.align		4
.L_4351:
        /*006c*/ 	.word	index@(.nv.constant0._ZN2at6native18elementwise_kernelILi128ELi4EZNS0_22gpu_kernel_impl_nocastINS0_13AUnaryFunctorIllbZZZNS0_23logical_xor_kernel_cudaERNS_14TensorIteratorEENKUlvE0_clEvENKUlvE2_clEvEUlllE_EEEEvRNS_18TensorIteratorBaseERKT_EUliE_EEviT1_)
        /*0070*/ 	.short	0x0380
        /*0072*/ 	.short	0x0228


	//----- nvinfo : EIATTR_SW_WAR
	.align		4
.L_4352:
        /*0074*/ 	.byte	0x04, 0x36
        /*0076*/ 	.short	(.L_4354 - .L_4353)
.L_4353:
        /*0078*/ 	.word	0x00000008
.L_4354:


//--------------------- .nv.info._ZN2at6native27unrolled_elementwise_kernelINS0_13AUnaryFunctorIllbZZZNS0_23logical_xor_kernel_cudaERNS_14TensorIteratorEENKUlvE0_clEvENKUlvE2_clEvEUlllE_EESt5arrayIPcLm2EELi4E23TrivialOffsetCalculatorILi1EjESD_NS0_6memory15LoadWithoutCastENSE_16StoreWithoutCastEEEviT_T0_T2_T3_T4_T5_ --------------------------
	.section	.nv.info._ZN2at6native27unrolled_elementwise_kernelINS0_13AUnaryFunctorIllbZZZNS0_23logical_xor_kernel_cudaERNS_14TensorIteratorEENKUlvE0_clEvENKUlvE2_clEvEUlllE_EESt5arrayIPcLm2EELi4E23TrivialOffsetCalculatorILi1EjESD_NS0_6memory15LoadWithoutCastENSE_16StoreWithoutCastEEEviT_T0_T2_T3_T4_T5_,"",@"SHT_CUDA_INFO"
	.sectionflags	@""
	.align	4


	//----- nvinfo : EIATTR_CUDA_API_VERSION
	.align		4
        /*0000*/ 	.byte	0x04, 0x37
        /*0002*/ 	.short	(.L_4356 - .L_4355)
.L_4355:
        /*0004*/ 	.word	0x00000082


	//----- nvinfo : EIATTR_KPARAM_INFO
	.align		4
.L_4356:
        /*0008*/ 	.byte	0x04, 0x17
        /*000a*/ 	.short	(.L_4358 - .L_4357)
.L_4357:
        /*000c*/ 	.word	0x00000000
        /*0010*/ 	.short	0x0006
        /*0012*/ 	.short	0x002b
        /*0014*/ 	.byte	0x00, 0xf0, 0x05, 0x00


	//----- nvinfo : EIATTR_KPARAM_INFO
	.align		4
.L_4358:
        /*0018*/ 	.byte	0x04, 0x17
        /*001a*/ 	.short	(.L_4360 - .L_4359)
.L_4359:
        /*001c*/ 	.word	0x00000000
        /*0020*/ 	.short	0x0005
        /*0022*/ 	.short	0x002a
        /*0024*/ 	.byte	0x00, 0xf0, 0x05, 0x00


	//----- nvinfo : EIATTR_KPARAM_INFO
	.align		4
.L_4360:
        /*0028*/ 	.byte	0x04, 0x17
        /*002a*/ 	.short	(.L_4362 - .L_4361)
.L_4361:
        /*002c*/ 	.word	0x00000000
        /*0030*/ 	.short	0x0004
        /*0032*/ 	.short	0x0029
        /*0034*/ 	.byte	0x00, 0xf0, 0x05, 0x00


	//----- nvinfo : EIATTR_KPARAM_INFO
	.align		4
.L_4362:
        /*0038*/ 	.byte	0x04, 0x17
        /*003a*/ 	.short	(.L_4364 - .L_4363)
.L_4363:
        /*003c*/ 	.word	0x00000000
        /*0040*/ 	.short	0x0003
        /*0042*/ 	.short	0x0028
        /*0044*/ 	.byte	0x00, 0xf0, 0x05, 0x00


	//----- nvinfo : EIATTR_KPARAM_INFO
	.align		4
.L_4364:
        /*0048*/ 	.byte	0x04, 0x17
        /*004a*/ 	.short	(.L_4366 - .L_4365)
.L_4365:
        /*004c*/ 	.word	0x00000000
        /*0050*/ 	.short	0x0002
        /*0052*/ 	.short	0x0018
        /*0054*/ 	.byte	0x00, 0xf0, 0x41, 0x00


	//----- nvinfo : EIATTR_KPARAM_INFO
	.align		4
.L_4366:
        /*0058*/ 	.byte	0x04, 0x17
        /*005a*/ 	.short	(.L_4368 - .L_4367)
.L_4367:
        /*005c*/ 	.word	0x00000000
        /*0060*/ 	.short	0x0001
        /*0062*/ 	.short	0x0008
        /*0064*/ 	.byte	0x00, 0xf0, 0x41, 0x00


	//----- nvinfo : EIATTR_KPARAM_INFO
	.align		4
.L_4368:
        /*0068*/ 	.byte	0x04, 0x17
        /*006a*/ 	.short	(.L_4370 - .L_4369)
.L_4369:
        /*006c*/ 	.word	0x00000000
        /*0070*/ 	.short	0x0000
        /*0072*/ 	.short	0x0000
        /*0074*/ 	.byte	0x00, 0xf0, 0x11, 0x00


	//----- nvinfo : EIATTR_SPARSE_MMA_MASK
	.align		4
.L_4370:
        /*0078*/ 	.byte	0x03, 0x50
        /*007a*/ 	.short	0x0000


	//----- nvinfo : EIATTR_MAXREG_COUNT
	.align		4
        /*007c*/ 	.byte	0x03, 0x1b
        /*007e*/ 	.short	0x00ff


	//----- nvinfo : EIATTR_MERCURY_ISA_VERSION
	.align		4
        /*0080*/ 	.byte	0x03, 0x5f
        /*0082*/ 	.short	0x0101


	//----- nvinfo : EIATTR_VRC_CTA_INIT_COUNT
	.align		4
        /*0084*/ 	.byte	0x02, 0x4a
	.zero		1
	.zero		1


	//----- nvinfo : EIATTR_EXIT_INSTR_OFFSETS
	.align		4
        /*0088*/ 	.byte	0x04, 0x1c
        /*008a*/ 	.short	(.L_4372 - .L_4371)


	//   ....[0]....
.L_4371:
        /*008c*/ 	.word	0x00000520


	//   ....[1]....
        /*0090*/ 	.word	0x00000580


	//----- nvinfo : EIATTR_MAX_THREADS
	.align		4
.L_4372:
        /*0094*/ 	.byte	0x04, 0x05
        /*0096*/ 	.short	(.L_4374 - .L_4373)
.L_4373:
        /*0098*/ 	.word	0x00000080
        /*009c*/ 	.word	0x00000001
        /*00a0*/ 	.word	0x00000001


	//----- nvinfo : EIATTR_CRS_STACK_SIZE
	.align		4
.L_4374:
        /*00a4*/ 	.byte	0x04, 0x1e
        /*00a6*/ 	.short	(.L_4376 - .L_4375)
.L_4375:
        /*00a8*/ 	.word	0x00000000


	//----- nvinfo : EIATTR_CBANK_PARAM_SIZE
	.align		4
.L_4376:
        /*00ac*/ 	.byte	0x03, 0x19
        /*00ae*/ 	.short	0x002c


	//----- nvinfo : EIATTR_PARAM_CBANK
	.align		4
        /*00b0*/ 	.byte	0x04, 0x0a
        /*00b2*/ 	.short	(.L_4378 - .L_4377)
	.align		4
.L_4377:
        /*00b4*/ 	.word	index@(.nv.constant0._ZN2at6native27unrolled_elementwise_kernelINS0_13AUnaryFunctorIllbZZZNS0_23logical_xor_kernel_cudaERNS_14TensorIteratorEENKUlvE0_clEvENKUlvE2_clEvEUlllE_EESt5arrayIPcLm2EELi4E23TrivialOffsetCalculatorILi1EjESD_NS0_6memory15LoadWithoutCastENSE_16StoreWithoutCastEEEviT_T0_T2_T3_T4_T5_)
        /*00b8*/ 	.short	0x0380
        /*00ba*/ 	.short	0x002c


	//----- nvinfo : EIATTR_SW_WAR
	.align		4
.L_4378:
        /*00bc*/ 	.byte	0x04, 0x36
        /*00be*/ 	.short	(.L_4380 - .L_4379)
.L_4379:
        /*00c0*/ 	.word	0x00000008
.L_4380:


//--------------------- .nv.info._ZN2at6native29vectorized_elementwise_kernelILi2ENS0_13AUnaryFunctorIllbZZZNS0_23logical_xor_kernel_cudaERNS_14TensorIteratorEENKUlvE0_clEvENKUlvE2_clEvEUlllE_EESt5arrayIPcLm2EEEEviT0_T1_ --------------------------
	.section	.nv.info._ZN2at6native29vectorized_elementwise_kernelILi2ENS0_13AUnaryFunctorIllbZZZNS0_23logical_xor_kernel_cudaERNS_14TensorIteratorEENKUlvE0_clEvENKUlvE2_clEvEUlllE_EESt5arrayIPcLm2EEEEviT0_T1_,"",@"SHT_CUDA_INFO"
	.sectionflags	@""
	.align	4


	//----- nvinfo : EIATTR_CUDA_API_VERSION
	.align		4
        /*0000*/ 	.byte	0x04, 0x37
        /*0002*/ 	.short	(.L_4382 - .L_4381)
.L_4381:
        /*0004*/ 	.word	0x00000082


	//----- nvinfo : EIATTR_KPARAM_INFO
	.align		4
.L_4382:
        /*0008*/ 	.byte	0x04, 0x17
        /*000a*/ 	.short	(.L_4384 - .L_4383)
.L_4383:
        /*000c*/ 	.word	0x00000000
        /*0010*/ 	.short	0x0002
        /*0012*/ 	.short	0x0018
        /*0014*/ 	.byte	0x00, 0xf0, 0x41, 0x00


	//----- nvinfo : EIATTR_KPARAM_INFO
	.align		4
.L_4384:
        /*0018*/ 	.byte	0x04, 0x17
        /*001a*/ 	.short	(.L_4386 - .L_4385)
.L_4385:
        /*001c*/ 	.word	0x00000000
        /*0020*/ 	.short	0x0001
        /*0022*/ 	.short	0x0008
        /*0024*/ 	.byte	0x00, 0xf0, 0x41, 0x00


	//----- nvinfo : EIATTR_KPARAM_INFO
	.align		4
.L_4386:
        /*0028*/ 	.byte	0x04, 0x17
        /*002a*/ 	.short	(.L_4388 - .L_4387)
.L_4387:
        /*002c*/ 	.word	0x00000000
        /*0030*/ 	.short	0x0000
        /*0032*/ 	.short	0x0000
        /*0034*/ 	.byte	0x00, 0xf0, 0x11, 0x00


	//----- nvinfo : EIATTR_SPARSE_MMA_MASK
	.align		4
.L_4388:
        /*0038*/ 	.byte	0x03, 0x50
        /*003a*/ 	.short	0x0000


	//----- nvinfo : EIATTR_MAXREG_COUNT
	.align		4
        /*003c*/ 	.byte	0x03, 0x1b
        /*003e*/ 	.short	0x00ff


	//----- nvinfo : EIATTR_MERCURY_ISA_VERSION
	.align		4
        /*0040*/ 	.byte	0x03, 0x5f
        /*0042*/ 	.short	0x0101


	//----- nvinfo : EIATTR_VRC_CTA_INIT_COUNT
	.align		4
        /*0044*/ 	.byte	0x02, 0x4a
	.zero		1
	.zero		1


	//----- nvinfo : EIATTR_EXIT_INSTR_OFFSETS
	.align		4
        /*0048*/ 	.byte	0x04, 0x1c
        /*004a*/ 	.short	(.L_4390 - .L_4389)


	//   ....[0]....
.L_4389:
        /*004c*/ 	.word	0x00000ad0


	//   ....[1]....
        /*0050*/ 	.word	0x00000b30


	//   ....[2]....
        /*0054*/ 	.word	0x00000e20


	//----- nvinfo : EIATTR_MAX_THREADS
	.align		4
.L_4390:
        /*0058*/ 	.byte	0x04, 0x05
        /*005a*/ 	.short	(.L_4392 - .L_4391)
.L_4391:
        /*005c*/ 	.word	0x00000080
        /*0060*/ 	.word	0x00000001
        /*0064*/ 	.word	0x00000001


	//----- nvinfo : EIATTR_CRS_STACK_SIZE
	.align		4
.L_4392:
        /*0068*/ 	.byte	0x04, 0x1e
        /*006a*/ 	.short	(.L_4394 - .L_4393)
.L_4393:
        /*006c*/ 	.word	0x00000000


	//----- nvinfo : EIATTR_CBANK_PARAM_SIZE
	.align		4
.L_4394:
        /*0070*/ 	.byte	0x03, 0x19
        /*0072*/ 	.short	0x0028


	//----- nvinfo : EIATTR_PARAM_CBANK
	.align		4
        /*0074*/ 	.byte	0x04, 0x0a
        /*0076*/ 	.short	(.L_4396 - .L_4395)
	.align		4
.L_4395:
        /*0078*/ 	.word	index@(.nv.constant0._ZN2at6native29vectorized_elementwise_kernelILi2ENS0_13AUnaryFunctorIllbZZZNS0_23logical_xor_kernel_cudaERNS_14TensorIteratorEENKUlvE0_clEvENKUlvE2_clEvEUlllE_EESt5arrayIPcLm2EEEEviT0_T1_)
        /*007c*/ 	.short	0x0380
        /*007e*/ 	.short	0x0028


	//----- nvinfo : EIATTR_SW_WAR
	.align		4
.L_4396:
        /*0080*/ 	.byte	0x04, 0x36
        /*0082*/ 	.short	(.L_4398 - .L_4397)
.L_4397:
        /*0084*/ 	.word	0x00000008
.L_4398:


//--------------------- .nv.info._ZN2at6native29vectorized_elementwise_kernelILi4ENS0_13AUnaryFunctorIllbZZZNS0_23logical_xor_kernel_cudaERNS_14TensorIteratorEENKUlvE0_clEvENKUlvE2_clEvEUlllE_EESt5arrayIPcLm2EEEEviT0_T1_ --------------------------
	.section	.nv.info._ZN2at6native29vectorized_elementwise_kernelILi4ENS0_13AUnaryFunctorIllbZZZNS0_23logical_xor_kernel_cudaERNS_14TensorIteratorEENKUlvE0_clEvENKUlvE2_clEvEUlllE_EESt5arrayIPcLm2EEEEviT0_T1_,"",@"SHT_CUDA_INFO"
	.sectionflags	@""
	.align	4


	//----- nvinfo : EIATTR_CUDA_API_VERSION
	.align		4
        /*0000*/ 	.byte	0x04, 0x37
        /*0002*/ 	.short	(.L_4400 - .L_4399)
.L_4399:
        /*0004*/ 	.word	0x00000082


	//----- nvinfo : EIATTR_KPARAM_INFO
	.align		4
.L_4400:
        /*0008*/ 	.byte	0x04, 0x17
        /*000a*/ 	.short	(.L_4402 - .L_4401)
.L_4401:
        /*000c*/ 	.word	0x00000000
        /*0010*/ 	.short	0x0002
        /*0012*/ 	.short	0x0018
        /*0014*/ 	.byte	0x00, 0xf0, 0x41, 0x00


	//----- nvinfo : EIATTR_KPARAM_INFO
	.align		4
.L_4402:
        /*0018*/ 	.byte	0x04, 0x17
        /*001a*/ 	.short	(.L_4404 - .L_4403)
.L_4403:
        /*001c*/ 	.word	0x00000000
        /*0020*/ 	.short	0x0001
        /*0022*/ 	.short	0x0008
        /*0024*/ 	.byte	0x00, 0xf0, 0x41, 0x00


	//----- nvinfo : EIATTR_KPARAM_INFO
	.align		4
.L_4404:
        /*0028*/ 	.byte	0x04, 0x17
        /*002a*/ 	.short	(.L_4406 - .L_4405)
.L_4405:
        /*002c*/ 	.word	0x00000000
        /*0030*/ 	.short	0x0000
        /*0032*/ 	.short	0x0000
        /*0034*/ 	.byte	0x00, 0xf0, 0x11, 0x00


	//----- nvinfo : EIATTR_SPARSE_MMA_MASK
	.align		4
.L_4406:
        /*0038*/ 	.byte	0x03, 0x50
        /*003a*/ 	.short	0x0000


	//----- nvinfo : EIATTR_MAXREG_COUNT
	.align		4
        /*003c*/ 	.byte	0x03, 0x1b
        /*003e*/ 	.short	0x00ff


	//----- nvinfo : EIATTR_MERCURY_ISA_VERSION
	.align		4
        /*0040*/ 	.byte	0x03, 0x5f
        /*0042*/ 	.short	0x0101


	//----- nvinfo : EIATTR_VRC_CTA_INIT_COUNT
	.align		4
        /*0044*/ 	.byte	0x02, 0x4a
	.zero		1
	.zero		1


	//----- nvinfo : EIATTR_EXIT_INSTR_OFFSETS
	.align		4
        /*0048*/ 	.byte	0x04, 0x1c
        /*004a*/ 	.short	(.L_4408 - .L_4407)


	//   ....[0]....
.L_4407:
        /*004c*/ 	.word	0x00000ad0


	//   ....[1]....
        /*0050*/ 	.word	0x00000b30


	//   ....[2]....
        /*0054*/ 	.word	0x00000e00


	//----- nvinfo : EIATTR_MAX_THREADS
	.align		4
.L_4408:
        /*0058*/ 	.byte	0x04, 0x05
        /*005a*/ 	.short	(.L_4410 - .L_4409)
.L_4409:
        /*005c*/ 	.word	0x00000080
        /*0060*/ 	.word	0x00000001
        /*0064*/ 	.word	0x00000001


	//----- nvinfo : EIATTR_CRS_STACK_SIZE
	.align		4
.L_4410:
        /*0068*/ 	.byte	0x04, 0x1e
        /*006a*/ 	.short	(.L_4412 - .L_4411)
.L_4411:
        /*006c*/ 	.word	0x00000000


	//----- nvinfo : EIATTR_CBANK_PARAM_SIZE
	.align		4
.L_4412:
        /*0070*/ 	.byte	0x03, 0x19
        /*0072*/ 	.short	0x0028


	//----- nvinfo : EIATTR_PARAM_CBANK
	.align		4
        /*0074*/ 	.byte	0x04, 0x0a
        /*0076*/ 	.short	(.L_4414 - .L_4413)
	.align		4
.L_4413:
        /*0078*/ 	.word	index@(.nv.constant0._ZN2at6native29vectorized_elementwise_kernelILi4ENS0_13AUnaryFunctorIllbZZZNS0_23logical_xor_kernel_cudaERNS_14TensorIteratorEENKUlvE0_clEvENKUlvE2_clEvEUlllE_EESt5arrayIPcLm2EEEEviT0_T1_)
        /*007c*/ 	.short	0x0380
        /*007e*/ 	.short	0x0028


	//----- nvinfo : EIATTR_SW_WAR
	.align		4
.L_4414:
        /*0080*/ 	.byte	0x04, 0x36
        /*0082*/ 	.short	(.L_4416 - .L_4415)
.L_4415:
        /*0084*/ 	.word	0x00000008
.L_4416:


//--------------------- .nv.info._ZN2at6native29vectorized_elementwise_kernelILi8ENS0_13AUnaryFunctorIllbZZZNS0_23logical_xor_kernel_cudaERNS_14TensorIteratorEENKUlvE0_clEvENKUlvE2_clEvEUlllE_EESt5arrayIPcLm2EEEEviT0_T1_ --------------------------
	.section	.nv.info._ZN2at6native29vectorized_elementwise_kernelILi8ENS0_13AUnaryFunctorIllbZZZNS0_23logical_xor_kernel_cudaERNS_14TensorIteratorEENKUlvE0_clEvENKUlvE2_clEvEUlllE_EESt5arrayIPcLm2EEEEviT0_T1_,"",@"SHT_CUDA_INFO"
	.sectionflags	@""
	.align	4


	//----- nvinfo : EIATTR_CUDA_API_VERSION
	.align		4
        /*0000*/ 	.byte	0x04, 0x37
        /*0002*/ 	.short	(.L_4418 - .L_4417)
.L_4417:
        /*0004*/ 	.word	0x00000082


	//----- nvinfo : EIATTR_KPARAM_INFO
	.align		4
.L_4418:
        /*0008*/ 	.byte	0x04, 0x17
        /*000a*/ 	.short	(.L_4420 - .L_4419)
.L_4419:
        /*000c*/ 	.word	0x00000000
        /*0010*/ 	.short	0x0002
        /*0012*/ 	.short	0x0018
        /*0014*/ 	.byte	0x00, 0xf0, 0x41, 0x00


	//----- nvinfo : EIATTR_KPARAM_INFO
	.align		4
.L_4420:
        /*0018*/ 	.byte	0x04, 0x17
        /*001a*/ 	.short	(.L_4422 - .L_4421)
.L_4421:
        /*001c*/ 	.word	0x00000000
        /*0020*/ 	.short	0x0001
        /*0022*/ 	.short	0x0008
        /*0024*/ 	.byte	0x00, 0xf0, 0x41, 0x00


	//----- nvinfo : EIATTR_KPARAM_INFO
	.align		4
.L_4422:
        /*0028*/ 	.byte	0x04, 0x17
        /*002a*/ 	.short	(.L_4424 - .L_4423)
.L_4423:
        /*002c*/ 	.word	0x00000000
        /*0030*/ 	.short	0x0000
        /*0032*/ 	.short	0x0000
        /*0034*/ 	.byte	0x00, 0xf0, 0x11, 0x00


	//----- nvinfo : EIATTR_SPARSE_MMA_MASK
	.align		4
.L_4424:
        /*0038*/ 	.byte	0x03, 0x50
        /*003a*/ 	.short	0x0000


	//----- nvinfo : EIATTR_MAXREG_COUNT
	.align		4
        /*003c*/ 	.byte	0x03, 0x1b
        /*003e*/ 	.short	0x00ff


	//----- nvinfo : EIATTR_MERCURY_ISA_VERSION
	.align		4
        /*0040*/ 	.byte	0x03, 0x5f
        /*0042*/ 	.short	0x0101


	//----- nvinfo : EIATTR_VRC_CTA_INIT_COUNT
	.align		4
        /*0044*/ 	.byte	0x02, 0x4a
	.zero		1
	.zero		1


	//----- nvinfo : EIATTR_EXIT_INSTR_OFFSETS
	.align		4
        /*0048*/ 	.byte	0x04, 0x1c
        /*004a*/ 	.short	(.L_4426 - .L_4425)


	//   ....[0]....
.L_4425:
        /*004c*/ 	.word	0x00000010


	//----- nvinfo : EIATTR_MAX_THREADS
	.align		4
.L_4426:
        /*0050*/ 	.byte	0x04, 0x05
        /*0052*/ 	.short	(.L_4428 - .L_4427)
.L_4427:
        /*0054*/ 	.word	0x00000080
        /*0058*/ 	.word	0x00000001
        /*005c*/ 	.word	0x00000001


	//----- nvinfo : EIATTR_CBANK_PARAM_SIZE
	.align		4
.L_4428:
        /*0060*/ 	.byte	0x03, 0x19
        /*0062*/ 	.short	0x0028


	//----- nvinfo : EIATTR_PARAM_CBANK
	.align		4
        /*0064*/ 	.byte	0x04, 0x0a
        /*0066*/ 	.short	(.L_4430 - .L_4429)
	.align		4
.L_4429:
        /*0068*/ 	.word	index@(.nv.constant0._ZN2at6native29vectorized_elementwise_kernelILi8ENS0_13AUnaryFunctorIllbZZZNS0_23logical_xor_kernel_cudaERNS_14TensorIteratorEENKUlvE0_clEvENKUlvE2_clEvEUlllE_EESt5arrayIPcLm2EEEEviT0_T1_)
        /*006c*/ 	.short	0x0380
        /*006e*/ 	.short	0x0028


	//----- nvinfo : EIATTR_SW_WAR
	.align		4
.L_4430:
        /*0070*/ 	.byte	0x04, 0x36
        /*0072*/ 	.short	(.L_4432 - .L_4431)
.L_4431:
        /*0074*/ 	.word	0x00000008
.L_4432:


//--------------------- .nv.info._ZN2at6native18elementwise_kernelILi128ELi4EZNS0_15gpu_kernel_implINS0_13BinaryFunctorIllbZZZNS0_23logical_xor_kernel_cudaERNS_14TensorIteratorEENKUlvE0_clEvENKUlvE2_clEvEUlllE_EEEEvRNS_18TensorIteratorBaseERKT_EUliE_EEviT1_ --------------------------
	.section	.nv.info._ZN2at6native18elementwise_kernelILi128ELi4EZNS0_15gpu_kernel_implINS0_13BinaryFunctorIllbZZZNS0_23logical_xor_kernel_cudaERNS_14TensorIteratorEENKUlvE0_clEvENKUlvE2_clEvEUlllE_EEEEvRNS_18TensorIteratorBaseERKT_EUliE_EEviT1_,"",@"SHT_CUDA_INFO"
	.sectionflags	@""
	.align	4


	//----- nvinfo : EIATTR_CUDA_API_VERSION
	.align		4
        /*0000*/ 	.byte	0x04, 0x37
        /*0002*/ 	.short	(.L_4434 - .L_4433)
.L_4433:
        /*0004*/ 	.word	0x00000082


	//----- nvinfo : EIATTR_KPARAM_INFO
	.align		4
.L_4434:
        /*0008*/ 	.byte	0x04, 0x17
        /*000a*/ 	.short	(.L_4436 - .L_4435)
.L_4435:
        /*000c*/ 	.word	0x00000000
        /*0010*/ 	.short	0x0001
        /*0012*/ 	.short	0x0008
        /*0014*/ 	.byte	0x00, 0xf0, 0x21, 0x0a


	//----- nvinfo : EIATTR_KPARAM_INFO
	.align		4
.L_4436:
        /*0018*/ 	.byte	0x04, 0x17
        /*001a*/ 	.short	(.L_4438 - .L_4437)
.L_4437:
        /*001c*/ 	.word	0x00000000
        /*0020*/ 	.short	0x0000
        /*0022*/ 	.short	0x0000
        /*0024*/ 	.byte	0x00, 0xf0, 0x11, 0x00


	//----- nvinfo : EIATTR_SPARSE_MMA_MASK
	.align		4
.L_4438:
        /*0028*/ 	.byte	0x03, 0x50
        /*002a*/ 	.short	0x0000


	//----- nvinfo : EIATTR_MAXREG_COUNT
	.align		4
        /*002c*/ 	.byte	0x03, 0x1b
        /*002e*/ 	.short	0x0080


	//----- nvinfo : EIATTR_EXTERNS
	.align		4
        /*0030*/ 	.byte	0x04, 0x0f
        /*0032*/ 	.short	(.L_4440 - .L_4439)


	//   ....[0]....
	.align		4
.L_4439:
        /*0034*/ 	.word	index@(__assertfail)


	//----- nvinfo : EIATTR_MERCURY_ISA_VERSION
	.align		4
.L_4440:
        /*0038*/ 	.byte	0x03, 0x5f
        /*003a*/ 	.short	0x0101


	//----- nvinfo : EIATTR_VRC_CTA_INIT_COUNT
	.align		4
        /*003c*/ 	.byte	0x02, 0x4a
	.zero		1
	.zero		1


	//----- nvinfo : EIATTR_SYSCALL_OFFSETS
	.align		4
        /*0040*/ 	.byte	0x04, 0x46
        /*0042*/ 	.short	(.L_4442 - .L_4441)


	//   ....[0]....
.L_4441:
        /*0044*/ 	.word	0x00002450


	//   ....[1]....
        /*0048*/ 	.word	0x00003290


	//   ....[2]....
        /*004c*/ 	.word	0x00003fe0


	//   ....[3]....
        /*0050*/ 	.word	0x00006590


	//   ....[4]....
        /*0054*/ 	.word	0x000073d0


	//   ....[5]....
        /*0058*/ 	.word	0x00007f70


	//   ....[6]....
        /*005c*/ 	.word	0x0000a610


	//   ....[7]....
        /*0060*/ 	.word	0x0000b450


	//   ....[8]....
        /*0064*/ 	.word	0x0000bff0


	//   ....[9]....
        /*0068*/ 	.word	0x0000e6b0


	//   ....[10]....
        /*006c*/ 	.word	0x0000f4f0


	//   ....[11]....
        /*0070*/ 	.word	0x00010050


	//----- nvinfo : EIATTR_EXIT_INSTR_OFFSETS
	.align		4
.L_4442:
        /*0074*/ 	.byte	0x04, 0x1c
        /*0076*/ 	.short	(.L_4444 - .L_4443)


	//   ....[0]....
.L_4443:
        /*0078*/ 	.word	0x0000c280


	//   ....[1]....
        /*007c*/ 	.word	0x0000f670


	//   ....[2]....
        /*0080*/ 	.word	0x0000f690


	//   ....[3]....
        /*0084*/ 	.word	0x0000f720


	//   ....[4]....
        /*0088*/ 	.word	0x0000f740


	//   ....[5]....
        /*008c*/ 	.word	0x0000f760


	//   ....[6]....
        /*0090*/ 	.word	0x0000f7f0


	//   ....[7]....
        /*0094*/ 	.word	0x0000f830


	//   ....[8]....
        /*0098*/ 	.word	0x0000f8d0


	//   ....[9]....
        /*009c*/ 	.word	0x0000f920


	//   ....[10]....
        /*00a0*/ 	.word	0x0000f950


	//   ....[11]....
        /*00a4*/ 	.word	0x0000fa10


	//   ....[12]....
        /*00a8*/ 	.word	0x0000fb50


	//   ....[13]....
        /*00ac*/ 	.word	0x0000fc90


	//   ....[14]....
        /*00b0*/ 	.word	0x0000fde0


	//   ....[15]....
        /*00b4*/ 	.word	0x0000fe10


	//   ....[16]....
        /*00b8*/ 	.word	0x0000fe30


	//   ....[17]....
        /*00bc*/ 	.word	0x0000feb0


	//   ....[18]....
        /*00c0*/ 	.word	0x0000fef0


	//   ....[19]....
        /*00c4*/ 	.word	0x00010060


	//   ....[20]....
        /*00c8*/ 	.word	0x00010140


	//   ....[21]....
        /*00cc*/ 	.word	0x000101e0


	//   ....[22]....
        /*00d0*/ 	.word	0x00010210


	//   ....[23]....
        /*00d4*/ 	.word	0x00010260


	//   ....[24]....
        /*00d8*/ 	.word	0x000102a0


	//----- nvinfo : EIATTR_MAX_THREADS
	.align		4
.L_4444:
        /*00dc*/ 	.byte	0x04, 0x05
        /*00de*/ 	.short	(.L_4446 - .L_4445)
.L_4445:
        /*00e0*/ 	.word	0x00000080
        /*00e4*/ 	.word	0x00000001
        /*00e8*/ 	.word	0x00000001


	//----- nvinfo : EIATTR_CRS_STACK_SIZE
	.align		4
.L_4446:
        /*00ec*/ 	.byte	0x04, 0x1e
        /*00ee*/ 	.short	(.L_4448 - .L_4447)
.L_4447:
        /*00f0*/ 	.word	0x00000000


	//----- nvinfo : EIATTR_CBANK_PARAM_SIZE
	.align		4
.L_4448:
        /*00f4*/ 	.byte	0x03, 0x19
        /*00f6*/ 	.short	0x0290


	//----- nvinfo : EIATTR_PARAM_CBANK
	.align		4
        /*00f8*/ 	.byte	0x04, 0x0a
        /*00fa*/ 	.short	(.L_4450 - .L_4449)
	.align		4
.L_4449:
        /*00fc*/ 	.word	index@(.nv.constant0._ZN2at6native18elementwise_kernelILi128ELi4EZNS0_15gpu_kernel_implINS0_13BinaryFunctorIllbZZZNS0_23logical_xor_kernel_cudaERNS_14TensorIteratorEENKUlvE0_clEvENKUlvE2_clEvEUlllE_EEEEvRNS_18TensorIteratorBaseERKT_EUliE_EEviT1_)
        /*0100*/ 	.short	0x0380
        /*0102*/ 	.short	0x0290


	//----- nvinfo : EIATTR_SW_WAR
	.align		4
.L_4450:
        /*0104*/ 	.byte	0x04, 0x36
        /*0106*/ 	.short	(.L_4452 - .L_4451)
.L_4451:
        /*0108*/ 	.word	0x00000008
.L_4452:


//--------------------- .nv.info._ZN2at6native27unrolled_elementwise_kernelINS0_13BinaryFunctorIllbZZZNS0_23logical_xor_kernel_cudaERNS_14TensorIteratorEENKUlvE0_clEvENKUlvE2_clEvEUlllE_EESt5arrayIPcLm3EELi4E23TrivialOffsetCalculatorILi2EjESC_ILi1EjENS0_6memory12LoadWithCastILi2EEENSF_13StoreWithCastILi1EEEEEviT_T0_T2_T3_T4_T5_ --------------------------
	.section	.nv.info._ZN2at6native27unrolled_elementwise_kernelINS0_13BinaryFunctorIllbZZZNS0_23logical_xor_kernel_cudaERNS_14TensorIteratorEENKUlvE0_clEvENKUlvE2_clEvEUlllE_EESt5arrayIPcLm3EELi4E23TrivialOffsetCalculatorILi2EjESC_ILi1EjENS0_6memory12LoadWithCastILi2EEENSF_13StoreWithCastILi1EEEEEviT_T0_T2_T3_T4_T5_,"",@"SHT_CUDA_INFO"
	.sectionflags	@""
	.align	4


	//----- nvinfo : EIATTR_CUDA_API_VERSION
	.align		4
        /*0000*/ 	.byte	0x04, 0x37
        /*0002*/ 	.short	(.L_4454 - .L_4453)
.L_4453:
        /*0004*/ 	.word	0x00000082


	//----- nvinfo : EIATTR_KPARAM_INFO
	.align		4
.L_4454:
        /*0008*/ 	.byte	0x04, 0x17
        /*000a*/ 	.short	(.L_4456 - .L_4455)
.L_4455:
        /*000c*/ 	.word	0x00000000
        /*0010*/ 	.short	0x0006
        /*0012*/ 	.short	0x0030
        /*0014*/ 	.byte	0x00, 0xf0, 0x21, 0x00


	//----- nvinfo : EIATTR_KPARAM_INFO
	.align		4
.L_4456:
        /*0018*/ 	.byte	0x04, 0x17
        /*001a*/ 	.short	(.L_4458 - .L_4457)
.L_4457:
        /*001c*/ 	.word	0x00000000
        /*0020*/ 	.short	0x0005
        /*0022*/ 	.short	0x0024
        /*0024*/ 	.byte	0x00, 0xf0, 0x31, 0x00


	//----- nvinfo : EIATTR_KPARAM_INFO
	.align		4
.L_4458:
        /*0028*/ 	.byte	0x04, 0x17
        /*002a*/ 	.short	(.L_4460 - .L_4459)
.L_4459:
        /*002c*/ 	.word	0x00000000
        /*0030*/ 	.short	0x0004
        /*0032*/ 	.short	0x0021
        /*0034*/ 	.byte	0x00, 0xf0, 0x05, 0x00


	//----- nvinfo : EIATTR_KPARAM_INFO
	.align		4
.L_4460:
        /*0038*/ 	.byte	0x04, 0x17
        /*003a*/ 	.short	(.L_4462 - .L_4461)
.L_4461:
        /*003c*/ 	.word	0x00000000
        /*0040*/ 	.short	0x0003
        /*0042*/ 	.short	0x0020
        /*0044*/ 	.byte	0x00, 0xf0, 0x05, 0x00


	//----- nvinfo : EIATTR_KPARAM_INFO
	.align		4
.L_4462:
        /*0048*/ 	.byte	0x04, 0x17
        /*004a*/ 	.short	(.L_4464 - .L_4463)
.L_4463:
        /*004c*/ 	.word	0x00000000
        /*0050*/ 	.short	0x0002
        /*0052*/ 	.short	0x0008
        /*0054*/ 	.byte	0x00, 0xf0, 0x61, 0x00


	//----- nvinfo : EIATTR_KPARAM_INFO
	.align		4
.L_4464:
        /*0058*/ 	.byte	0x04, 0x17
        /*005a*/ 	.short	(.L_4466 - .L_4465)
.L_4465:
        /*005c*/ 	.word	0x00000000
        /*0060*/ 	.short	0x0001
        /*0062*/ 	.short	0x0004
        /*0064*/ 	.byte	0x00, 0xf0, 0x05, 0x00


	//----- nvinfo : EIATTR_KPARAM_INFO
	.align		4
.L_4466:
        /*0068*/ 	.byte	0x04, 0x17
        /*006a*/ 	.short	(.L_4468 - .L_4467)
.L_4467:
        /*006c*/ 	.word	0x00000000
        /*0070*/ 	.short	0x0000
        /*0072*/ 	.short	0x0000
        /*0074*/ 	.byte	0x00, 0xf0, 0x11, 0x00


	//----- nvinfo : EIATTR_SPARSE_MMA_MASK
	.align		4
.L_4468:
        /*0078*/ 	.byte	0x03, 0x50
        /*007a*/ 	.short	0x0000


	//----- nvinfo : EIATTR_MAXREG_COUNT
	.align		4
        /*007c*/ 	.byte	0x03, 0x1b
        /*007e*/ 	.short	0x00ff


	//----- nvinfo : EIATTR_EXTERNS
	.align		4
        /*0080*/ 	.byte	0x04, 0x0f
        /*0082*/ 	.short	(.L_4470 - .L_4469)


	//   ....[0]....
	.align		4
.L_4469:
        /*0084*/ 	.word	index@(__assertfail)


	//----- nvinfo : EIATTR_MERCURY_ISA_VERSION
	.align		4
.L_4470:
        /*0088*/ 	.byte	0x03, 0x5f
        /*008a*/ 	.short	0x0101


	//----- nvinfo : EIATTR_VRC_CTA_INIT_COUNT
	.align		4
        /*008c*/ 	.byte	0x02, 0x4a
	.zero		1
	.zero		1


	//----- nvinfo : EIATTR_SYSCALL_OFFSETS
	.align		4
        /*0090*/ 	.byte	0x04, 0x46
        /*0092*/ 	.short	(.L_4472 - .L_4471)


	//   ....[0]....
.L_4471:
        /*0094*/ 	.word	0x00000e60


	//   ....[1]....
        /*0098*/ 	.word	0x00001cd0


	//   ....[2]....
        /*009c*/ 	.word	0x00002cf0


	//   ....[3]....
        /*00a0*/ 	.word	0x00003b60


	//   ....[4]....
        /*00a4*/ 	.word	0x00004ad0


	//   ....[5]....
        /*00a8*/ 	.word	0x00005940


	//   ....[6]....
        /*00ac*/ 	.word	0x00006880


	//   ....[7]....
        /*00b0*/ 	.word	0x00007700


	//   ....[8]....
        /*00b4*/ 	.word	0x00008520


	//   ....[9]....
        /*00b8*/ 	.word	0x000091e0


	//   ....[10]....
        /*00bc*/ 	.word	0x00009fa0


	//   ....[11]....
        /*00c0*/ 	.word	0x0000ad30


	//----- nvinfo : EIATTR_EXIT_INSTR_OFFSETS
	.align		4
.L_4472:
        /*00c4*/ 	.byte	0x04, 0x1c
        /*00c6*/ 	.short	(.L_4474 - .L_4473)


	//   ....[0]....
.L_4473:
        /*00c8*/ 	.word	0x0000a220


	//   ....[1]....
        /*00cc*/ 	.word	0x0000a350


	//   ....[2]....
        /*00d0*/ 	.word	0x0000a370


	//   ....[3]....
        /*00d4*/ 	.word	0x0000a400


	//   ....[4]....
        /*00d8*/ 	.word	0x0000a420


	//   ....[5]....
        /*00dc*/ 	.word	0x0000a440


	//   ....[6]....
        /*00e0*/ 	.word	0x0000a4d0


	//   ....[7]....
        /*00e4*/ 	.word	0x0000a510


	//   ....[8]....
        /*00e8*/ 	.word	0x0000a5b0


	//   ....[9]....
        /*00ec*/ 	.word	0x0000a600


	//   ....[10]....
        /*00f0*/ 	.word	0x0000a630


	//   ....[11]....
        /*00f4*/ 	.word	0x0000a6f0


	//   ....[12]....
        /*00f8*/ 	.word	0x0000a830


	//   ....[13]....
        /*00fc*/ 	.word	0x0000a970


	//   ....[14]....
        /*0100*/ 	.word	0x0000aac0


	//   ....[15]....
        /*0104*/ 	.word	0x0000aaf0


	//   ....[16]....
        /*0108*/ 	.word	0x0000ab10


	//   ....[17]....
        /*010c*/ 	.word	0x0000ab90


	//   ....[18]....
        /*0110*/ 	.word	0x0000abd0


	//   ....[19]....
        /*0114*/ 	.word	0x0000ad40


	//   ....[20]....
        /*0118*/ 	.word	0x0000ae20


	//   ....[21]....
        /*011c*/ 	.word	0x0000aec0


	//   ....[22]....
        /*0120*/ 	.word	0x0000aef0


	//   ....[23]....
        /*0124*/ 	.word	0x0000af40


	//   ....[24]....
        /*0128*/ 	.word	0x0000af80


	//----- nvinfo : EIATTR_MAX_THREADS
	.align		4
.L_4474:
        /*012c*/ 	.byte	0x04, 0x05
        /*012e*/ 	.short	(.L_4476 - .L_4475)
.L_4475:
        /*0130*/ 	.word	0x00000080
        /*0134*/ 	.word	0x00000001
        /*0138*/ 	.word	0x00000001


	//----- nvinfo : EIATTR_CRS_STACK_SIZE
	.align		4
.L_4476:
        /*013c*/ 	.byte	0x04, 0x1e
        /*013e*/ 	.short	(.L_4478 - .L_4477)
.L_4477:
        /*0140*/ 	.word	0x00000000


	//----- nvinfo : EIATTR_CBANK_PARAM_SIZE
	.align		4
.L_4478:
        /*0144*/ 	.byte	0x03, 0x19
        /*0146*/ 	.short	0x0038


	//----- nvinfo : EIATTR_PARAM_CBANK
	.align		4
        /*0148*/ 	.byte	0x04, 0x0a
        /*014a*/ 	.short	(.L_4480 - .L_4479)
	.align		4
.L_4479:
        /*014c*/ 	.word	index@(.nv.constant0._ZN2at6native27unrolled_elementwise_kernelINS0_13BinaryFunctorIllbZZZNS0_23logical_xor_kernel_cudaERNS_14TensorIteratorEENKUlvE0_clEvENKUlvE2_clEvEUlllE_EESt5arrayIPcLm3EELi4E23TrivialOffsetCalculatorILi2EjESC_ILi1EjENS0_6memory12LoadWithCastILi2EEENSF_13StoreWithCastILi1EEEEEviT_T0_T2_T3_T4_T5_)
        /*0150*/ 	.short	0x0380
        /*0152*/ 	.short	0x0038


	//----- nvinfo : EIATTR_SW_WAR
	.align		4
.L_4480:
        /*0154*/ 	.byte	0x04, 0x36
        /*0156*/ 	.short	(.L_4482 - .L_4481)
.L_4481:
        /*0158*/ 	.word	0x00000008
.L_4482:


//--------------------- .nv.info._ZN2at6native18elementwise_kernelILi128ELi4EZNS0_22gpu_kernel_impl_nocastINS0_13BinaryFunctorIllbZZZNS0_23logical_xor_kernel_cudaERNS_14TensorIteratorEENKUlvE0_clEvENKUlvE2_clEvEUlllE_EEEEvRNS_18TensorIteratorBaseERKT_EUliE_EEviT1_ --------------------------
	.section	.nv.info._ZN2at6native18elementwise_kernelILi128ELi4EZNS0_22gpu_kernel_impl_nocastINS0_13BinaryFunctorIllbZZZNS0_23logical_xor_kernel_cudaERNS_14TensorIteratorEENKUlvE0_clEvENKUlvE2_clEvEUlllE_EEEEvRNS_18TensorIteratorBaseERKT_EUliE_EEviT1_,"",@"SHT_CUDA_INFO"
	.sectionflags	@""
	.align	4


	//----- nvinfo : EIATTR_CUDA_API_VERSION
	.align		4
        /*0000*/ 	.byte	0x04, 0x37
        /*0002*/ 	.short	(.L_4484 - .L_4483)
.L_4483:
        /*0004*/ 	.word	0x00000082


	//----- nvinfo : EIATTR_KPARAM_INFO
	.align		4
.L_4484:
        /*0008*/ 	.byte	0x04, 0x17
        /*000a*/ 	.short	(.L_4486 - .L_4485)
.L_4485:
        /*000c*/ 	.word	0x00000000
        /*0010*/ 	.short	0x0001
        /*0012*/ 	.short	0x0008
        /*0014*/ 	.byte	0x00, 0xf0, 0x21, 0x0a


	//----- nvinfo : EIATTR_KPARAM_INFO
	.align		4
.L_4486:
        /*0018*/ 	.byte	0x04, 0x17
        /*001a*/ 	.short	(.L_4488 - .L_4487)
.L_4487:
        /*001c*/ 	.word	0x00000000
        /*0020*/ 	.short	0x0000
        /*0022*/ 	.short	0x0000
        /*0024*/ 	.byte	0x00, 0xf0, 0x11, 0x00


	//----- nvinfo : EIATTR_SPARSE_MMA_MASK
	.align		4
.L_4488:
        /*0028*/ 	.byte	0x03, 0x50
        /*002a*/ 	.short	0x0000


	//----- nvinfo : EIATTR_MAXREG_COUNT
	.align		4
        /*002c*/ 	.byte	0x03, 0x1b
        /*002e*/ 	.short	0x0080


	//----- nvinfo : EIATTR_MERCURY_ISA_VERSION
	.align		4
        /*0030*/ 	.byte	0x03, 0x5f
        /*0032*/ 	.short	0x0101


	//----- nvinfo : EIATTR_VRC_CTA_INIT_COUNT
	.align		4
        /*0034*/ 	.byte	0x02, 0x4a
	.zero		1
	.zero		1


	//----- nvinfo : EIATTR_EXIT_INSTR_OFFSETS
	.align		4
        /*0038*/ 	.byte	0x04, 0x1c
        /*003a*/ 	.short	(.L_4490 - .L_4489)


	//   ....[0]....
.L_4489:
        /*003c*/ 	.word	0x000003c0


	//   ....[1]....
        /*0040*/ 	.word	0x00000480


	//   ....[2]....
        /*0044*/ 	.word	0x00004a20


	//   ....[3]....
        /*0048*/ 	.word	0x000060f0


	//----- nvinfo : EIATTR_MAX_THREADS
	.align		4
.L_4490:
        /*004c*/ 	.byte	0x04, 0x05
        /*004e*/ 	.short	(.L_4492 - .L_4491)
.L_4491:
        /*0050*/ 	.word	0x00000080
        /*0054*/ 	.word	0x00000001
        /*0058*/ 	.word	0x00000001


	//----- nvinfo : EIATTR_CRS_STACK_SIZE
	.align		4
.L_4492:
        /*005c*/ 	.byte	0x04, 0x1e
        /*005e*/ 	.short	(.L_4494 - .L_4493)
.L_4493:
        /*0060*/ 	.word	0x00000000


	//----- nvinfo : EIATTR_CBANK_PARAM_SIZE
	.align		4
.L_4494:
        /*0064*/ 	.byte	0x03, 0x19
        /*0066*/ 	.short	0x0290


	//----- nvinfo : EIATTR_PARAM_CBANK
	.align		4
        /*0068*/ 	.byte	0x04, 0x0a
        /*006a*/ 	.short	(.L_4496 - .L_4495)
	.align		4
.L_4495:
        /*006c*/ 	.word	index@(.nv.constant0._ZN2at6native18elementwise_kernelILi128ELi4EZNS0_22gpu_kernel_impl_nocastINS0_13BinaryFunctorIllbZZZNS0_23logical_xor_kernel_cudaERNS_14TensorIteratorEENKUlvE0_clEvENKUlvE2_clEvEUlllE_EEEEvRNS_18TensorIteratorBaseERKT_EUliE_EEviT1_)
        /*0070*/ 	.short	0x0380
        /*0072*/ 	.short	0x0290


	//----- nvinfo : EIATTR_SW_WAR
	.align		4
.L_4496:
        /*0074*/ 	.byte	0x04, 0x36
        /*0076*/ 	.short	(.L_4498 - .L_4497)
.L_4497:
        /*0078*/ 	.word	0x00000008
.L_4498:


//--------------------- .nv.info._ZN2at6native27unrolled_elementwise_kernelINS0_13BinaryFunctorIllbZZZNS0_23logical_xor_kernel_cudaERNS_14TensorIteratorEENKUlvE0_clEvENKUlvE2_clEvEUlllE_EESt5arrayIPcLm3EELi4E23TrivialOffsetCalculatorILi2EjESC_ILi1EjENS0_6memory15LoadWithoutCastENSF_16StoreWithoutCastEEEviT_T0_T2_T3_T4_T5_ --------------------------
	.section	.nv.info._ZN2at6native27unrolled_elementwise_kernelINS0_13BinaryFunctorIllbZZZNS0_23logical_xor_kernel_cudaERNS_14TensorIteratorEENKUlvE0_clEvENKUlvE2_clEvEUlllE_EESt5arrayIPcLm3EELi4E23TrivialOffsetCalculatorILi2EjESC_ILi1EjENS0_6memory15LoadWithoutCastENSF_16StoreWithoutCastEEEviT_T0_T2_T3_T4_T5_,"",@"SHT_CUDA_INFO"
	.sectionflags	@""
	.align	4


	//----- nvinfo : EIATTR_CUDA_API_VERSION
	.align		4
        /*0000*/ 	.byte	0x04, 0x37
        /*0002*/ 	.short	(.L_4500 - .L_4499)
.L_4499:
        /*0004*/ 	.word	0x00000082


	//----- nvinfo : EIATTR_KPARAM_INFO
	.align		4
.L_4500:
        /*0008*/ 	.byte	0x04, 0x17
        /*000a*/ 	.short	(.L_4502 - .L_4501)
.L_4501:
        /*000c*/ 	.word	0x00000000
        /*0010*/ 	.short	0x0006
        /*0012*/ 	.short	0x0023
        /*0014*/ 	.byte	0x00, 0xf0, 0x05, 0x00


	//----- nvinfo : EIATTR_KPARAM_INFO
	.align		4
.L_4502:
        /*0018*/ 	.byte	0x04, 0x17
        /*001a*/ 	.short	(.L_4504 - .L_4503)
.L_4503:
        /*001c*/ 	.word	0x00000000
        /*0020*/ 	.short	0x0005
        /*0022*/ 	.short	0x0022
        /*0024*/ 	.byte	0x00, 0xf0, 0x05, 0x00


	//----- nvinfo : EIATTR_KPARAM_INFO
	.align		4
.L_4504:
        /*0028*/ 	.byte	0x04, 0x17
        /*002a*/ 	.short	(.L_4506 - .L_4505)
.L_4505:
        /*002c*/ 	.word	0x00000000
        /*0030*/ 	.short	0x0004
        /*0032*/ 	.short	0x0021
        /*0034*/ 	.byte	0x00, 0xf0, 0x05, 0x00


	//----- nvinfo : EIATTR_KPARAM_INFO
	.align		4
.L_4506:
        /*0038*/ 	.byte	0x04, 0x17
        /*003a*/ 	.short	(.L_4508 - .L_4507)
.L_4507:
        /*003c*/ 	.word	0x00000000
        /*0040*/ 	.short	0x0003
        /*0042*/ 	.short	0x0020
        /*0044*/ 	.byte	0x00, 0xf0, 0x05, 0x00


	//----- nvinfo : EIATTR_KPARAM_INFO
	.align		4
.L_4508:
        /*0048*/ 	.byte	0x04, 0x17
        /*004a*/ 	.short	(.L_4510 - .L_4509)
.L_4509:
        /*004c*/ 	.word	0x00000000
        /*0050*/ 	.short	0x0002
        /*0052*/ 	.short	0x0008
        /*0054*/ 	.byte	0x00, 0xf0, 0x61, 0x00


	//----- nvinfo : EIATTR_KPARAM_INFO
	.align		4
.L_4510:
        /*0058*/ 	.byte	0x04, 0x17
        /*005a*/ 	.short	(.L_4512 - .L_4511)
.L_4511:
        /*005c*/ 	.word	0x00000000
        /*0060*/ 	.short	0x0001
        /*0062*/ 	.short	0x0004
        /*0064*/ 	.byte	0x00, 0xf0, 0x05, 0x00


	//----- nvinfo : EIATTR_KPARAM_INFO
	.align		4
.L_4512:
        /*0068*/ 	.byte	0x04, 0x17
        /*006a*/ 	.short	(.L_4514 - .L_4513)
.L_4513:
        /*006c*/ 	.word	0x00000000
        /*0070*/ 	.short	0x0000
        /*0072*/ 	.short	0x0000
        /*0074*/ 	.byte	0x00, 0xf0, 0x11, 0x00


	//----- nvinfo : EIATTR_SPARSE_MMA_MASK
	.align		4
.L_4514:
        /*0078*/ 	.byte	0x03, 0x50
        /*007a*/ 	.short	0x0000


	//----- nvinfo : EIATTR_MAXREG_COUNT
	.align		4
        /*007c*/ 	.byte	0x03, 0x1b
        /*007e*/ 	.short	0x00ff


	//----- nvinfo : EIATTR_MERCURY_ISA_VERSION
	.align		4
        /*0080*/ 	.byte	0x03, 0x5f
        /*0082*/ 	.short	0x0101


	//----- nvinfo : EIATTR_VRC_CTA_INIT_COUNT
	.align		4
        /*0084*/ 	.byte	0x02, 0x4a
	.zero		1
	.zero		1


	//----- nvinfo : EIATTR_EXIT_INSTR_OFFSETS
	.align		4
        /*0088*/ 	.byte	0x04, 0x1c
        /*008a*/ 	.short	(.L_4516 - .L_4515)


	//   ....[0]....
.L_4515:
        /*008c*/ 	.word	0x000006a0


	//   ....[1]....
        /*0090*/ 	.word	0x00000700


	//----- nvinfo : EIATTR_MAX_THREADS
	.align		4
.L_4516:
        /*0094*/ 	.byte	0x04, 0x05
        /*0096*/ 	.short	(.L_4518 - .L_4517)
.L_4517:
        /*0098*/ 	.word	0x00000080
        /*009c*/ 	.word	0x00000001
        /*00a0*/ 	.word	0x00000001


	//----- nvinfo : EIATTR_CRS_STACK_SIZE
	.align		4
.L_4518:
        /*00a4*/ 	.byte	0x04, 0x1e
        /*00a6*/ 	.short	(.L_4520 - .L_4519)
.L_4519:
        /*00a8*/ 	.word	0x00000000


	//----- nvinfo : EIATTR_CBANK_PARAM_SIZE
	.align		4
.L_4520:
        /*00ac*/ 	.byte	0x03, 0x19
        /*00ae*/ 	.short	0x0024


	//----- nvinfo : EIATTR_PARAM_CBANK
	.align		4
        /*00b0*/ 	.byte	0x04, 0x0a
        /*00b2*/ 	.short	(.L_4522 - .L_4521)
	.align		4
.L_4521:
        /*00b4*/ 	.word	index@(.nv.constant0._ZN2at6native27unrolled_elementwise_kernelINS0_13BinaryFunctorIllbZZZNS0_23logical_xor_kernel_cudaERNS_14TensorIteratorEENKUlvE0_clEvENKUlvE2_clEvEUlllE_EESt5arrayIPcLm3EELi4E23TrivialOffsetCalculatorILi2EjESC_ILi1EjENS0_6memory15LoadWithoutCastENSF_16StoreWithoutCastEEEviT_T0_T2_T3_T4_T5_)
        /*00b8*/ 	.short	0x0380
        /*00ba*/ 	.short	0x0024


	//----- nvinfo : EIATTR_SW_WAR
	.align		4
.L_4522:
        /*00bc*/ 	.byte	0x04, 0x36
        /*00be*/ 	.short	(.L_4524 - .L_4523)
.L_4523:
        /*00c0*/ 	.word	0x00000008
.L_4524:


//--------------------- .nv.info._ZN2at6native29vectorized_elementwise_kernelILi2ENS0_13BinaryFunctorIllbZZZNS0_23logical_xor_kernel_cudaERNS_14TensorIteratorEENKUlvE0_clEvENKUlvE2_clEvEUlllE_EESt5arrayIPcLm3EEEEviT0_T1_ --------------------------
	.section	.nv.info._ZN2at6native29vectorized_elementwise_kernelILi2ENS0_13BinaryFunctorIllbZZZNS0_23logical_xor_kernel_cudaERNS_14TensorIteratorEENKUlvE0_clEvENKUlvE2_clEvEUlllE_EESt5arrayIPcLm3EEEEviT0_T1_,"",@"SHT_CUDA_INFO"
	.sectionflags	@""
	.align	4


	//----- nvinfo : EIATTR_CUDA_API_VERSION
	.align		4
        /*0000*/ 	.byte	0x04, 0x37
        /*0002*/ 	.short	(.L_4526 - .L_4525)
.L_4525:
        /*0004*/ 	.word	0x00000082


	//----- nvinfo : EIATTR_KPARAM_INFO
	.align		4
.L_4526:
        /*0008*/ 	.byte	0x04, 0x17
        /*000a*/ 	.short	(.L_4528 - .L_4527)
.L_4527:
        /*000c*/ 	.word	0x00000000
        /*0010*/ 	.short	0x0002
        /*0012*/ 	.short	0x0008
        /*0014*/ 	.byte	0x00, 0xf0, 0x61, 0x00


	//----- nvinfo : EIATTR_KPARAM_INFO
	.align		4
.L_4528:
        /*0018*/ 	.byte	0x04, 0x17
        /*001a*/ 	.short	(.L_4530 - .L_4529)
.L_4529:
        /*001c*/ 	.word	0x00000000
        /*0020*/ 	.short	0x0001
        /*0022*/ 	.short	0x0004
        /*0024*/ 	.byte	0x00, 0xf0, 0x05, 0x00


	//----- nvinfo : EIATTR_KPARAM_INFO
	.align		4
.L_4530:
        /*0028*/ 	.byte	0x04, 0x17
        /*002a*/ 	.short	(.L_4532 - .L_4531)
.L_4531:
        /*002c*/ 	.word	0x00000000
        /*0030*/ 	.short	0x0000
        /*0032*/ 	.short	0x0000
        /*0034*/ 	.byte	0x00, 0xf0, 0x11, 0x00


	//----- nvinfo : EIATTR_SPARSE_MMA_MASK
	.align		4
.L_4532:
        /*0038*/ 	.byte	0x03, 0x50
        /*003a*/ 	.short	0x0000


	//----- nvinfo : EIATTR_MAXREG_COUNT
	.align		4
        /*003c*/ 	.byte	0x03, 0x1b
        /*003e*/ 	.short	0x00ff


	//----- nvinfo : EIATTR_MERCURY_ISA_VERSION
	.align		4
        /*0040*/ 	.byte	0x03, 0x5f
        /*0042*/ 	.short	0x0101


	//----- nvinfo : EIATTR_VRC_CTA_INIT_COUNT
	.align		4
        /*0044*/ 	.byte	0x02, 0x4a
	.zero		1
	.zero		1


	//----- nvinfo : EIATTR_EXIT_INSTR_OFFSETS
	.align		4
        /*0048*/ 	.byte	0x04, 0x1c
        /*004a*/ 	.short	(.L_4534 - .L_4533)


	//   ....[0]....
.L_4533:
        /*004c*/ 	.word	0x00000f50


	//   ....[1]....
        /*0050*/ 	.word	0x00000fb0


	//   ....[2]....
        /*0054*/ 	.word	0x00001400


	//----- nvinfo : EIATTR_MAX_THREADS
	.align		4
.L_4534:
        /*0058*/ 	.byte	0x04, 0x05
        /*005a*/ 	.short	(.L_4536 - .L_4535)
.L_4535:
        /*005c*/ 	.word	0x00000080
        /*0060*/ 	.word	0x00000001
        /*0064*/ 	.word	0x00000001


	//----- nvinfo : EIATTR_CRS_STACK_SIZE
	.align		4
.L_4536:
        /*0068*/ 	.byte	0x04, 0x1e
        /*006a*/ 	.short	(.L_4538 - .L_4537)
.L_4537:
        /*006c*/ 	.word	0x00000000


	//----- nvinfo : EIATTR_CBANK_PARAM_SIZE
	.align		4
.L_4538:
        /*0070*/ 	.byte	0x03, 0x19
        /*0072*/ 	.short	0x0020


	//----- nvinfo : EIATTR_PARAM_CBANK
	.align		4
        /*0074*/ 	.byte	0x04, 0x0a
        /*0076*/ 	.short	(.L_4540 - .L_4539)
	.align		4
.L_4539:
        /*0078*/ 	.word	index@(.nv.constant0._ZN2at6native29vectorized_elementwise_kernelILi2ENS0_13BinaryFunctorIllbZZZNS0_23logical_xor_kernel_cudaERNS_14TensorIteratorEENKUlvE0_clEvENKUlvE2_clEvEUlllE_EESt5arrayIPcLm3EEEEviT0_T1_)
        /*007c*/ 	.short	0x0380
        /*007e*/ 	.short	0x0020


	//----- nvinfo : EIATTR_SW_WAR
	.align		4
.L_4540:
        /*0080*/ 	.byte	0x04, 0x36
        /*0082*/ 	.short	(.L_4542 - .L_4541)
.L_4541:
        /*0084*/ 	.word	0x00000008
.L_4542:


//--------------------- .nv.info._ZN2at6native29vectorized_elementwise_kernelILi4ENS0_13BinaryFunctorIllbZZZNS0_23logical_xor_kernel_cudaERNS_14TensorIteratorEENKUlvE0_clEvENKUlvE2_clEvEUlllE_EESt5arrayIPcLm3EEEEviT0_T1_ --------------------------
	.section	.nv.info._ZN2at6native29vectorized_elementwise_kernelILi4ENS0_13BinaryFunctorIllbZZZNS0_23logical_xor_kernel_cudaERNS_14TensorIteratorEENKUlvE0_clEvENKUlvE2_clEvEUlllE_EESt5arrayIPcLm3EEEEviT0_T1_,"",@"SHT_CUDA_INFO"
	.sectionflags	@""
	.align	4


	//----- nvinfo : EIATTR_CUDA_API_VERSION
	.align		4
        /*0000*/ 	.byte	0x04, 0x37
        /*0002*/ 	.short	(.L_4544 - .L_4543)
.L_4543:
        /*0004*/ 	.word	0x00000082


	//----- nvinfo : EIATTR_KPARAM_INFO
	.align		4
.L_4544:
        /*0008*/ 	.byte	0x04, 0x17
        /*000a*/ 	.short	(.L_4546 - .L_4545)
.L_4545:
        /*000c*/ 	.word	0x00000000
        /*0010*/ 	.short	0x0002
        /*0012*/ 	.short	0x0008
        /*0014*/ 	.byte	0x00, 0xf0, 0x61, 0x00


	//----- nvinfo : EIATTR_KPARAM_INFO
	.align		4
.L_4546:
        /*0018*/ 	.byte	0x04, 0x17
        /*001a*/ 	.short	(.L_4548 - .L_4547)
.L_4547:
        /*001c*/ 	.word	0x00000000
        /*0020*/ 	.short	0x0001
        /*0022*/ 	.short	0x0004
        /*0024*/ 	.byte	0x00, 0xf0, 0x05, 0x00


	//----- nvinfo : EIATTR_KPARAM_INFO
	.align		4
.L_4548:
        /*0028*/ 	.byte	0x04, 0x17
        /*002a*/ 	.short	(.L_4550 - .L_4549)
.L_4549:
        /*002c*/ 	.word	0x00000000
        /*0030*/ 	.short	0x0000
        /*0032*/ 	.short	0x0000
        /*0034*/ 	.byte	0x00, 0xf0, 0x11, 0x00


	//----- nvinfo : EIATTR_SPARSE_MMA_MASK
	.align		4
.L_4550:
        /*0038*/ 	.byte	0x03, 0x50
        /*003a*/ 	.short	0x0000


	//----- nvinfo : EIATTR_MAXREG_COUNT
	.align		4
        /*003c*/ 	.byte	0x03, 0x1b
        /*003e*/ 	.short	0x00ff


	//----- nvinfo : EIATTR_MERCURY_ISA_VERSION
	.align		4
        /*0040*/ 	.byte	0x03, 0x5f
        /*0042*/ 	.short	0x0101


	//----- nvinfo : EIATTR_VRC_CTA_INIT_COUNT
	.align		4
        /*0044*/ 	.byte	0x02, 0x4a
	.zero		1
	.zero		1


	//----- nvinfo : EIATTR_EXIT_INSTR_OFFSETS
	.align		4
        /*0048*/ 	.byte	0x04, 0x1c
        /*004a*/ 	.short	(.L_4552 - .L_4551)


	//   ....[0]....
.L_4551:
        /*004c*/ 	.word	0x00000f50


	//   ....[1]....
        /*0050*/ 	.word	0x00000fb0


	//   ....[2]....
        /*0054*/ 	.word	0x000013c0


	//----- nvinfo : EIATTR_MAX_THREADS
	.align		4
.L_4552:
        /*0058*/ 	.byte	0x04, 0x05
        /*005a*/ 	.short	(.L_4554 - .L_4553)
.L_4553:
        /*005c*/ 	.word	0x00000080
        /*0060*/ 	.word	0x00000001
        /*0064*/ 	.word	0x00000001


	//----- nvinfo : EIATTR_CRS_STACK_SIZE
	.align		4
.L_4554:
        /*0068*/ 	.byte	0x04, 0x1e
        /*006a*/ 	.short	(.L_4556 - .L_4555)
.L_4555:
        /*006c*/ 	.word	0x00000000


	//----- nvinfo : EIATTR_CBANK_PARAM_SIZE
	.align		4
.L_4556:
        /*0070*/ 	.byte	0x03, 0x19
        /*0072*/ 	.short	0x0020


	//----- nvinfo : EIATTR_PARAM_CBANK
	.align		4
        /*0074*/ 	.byte	0x04, 0x0a
        /*0076*/ 	.short	(.L_4558 - .L_4557)
	.align		4
.L_4557:
        /*0078*/ 	.word	index@(.nv.constant0._ZN2at6native29vectorized_elementwise_kernelILi4ENS0_13BinaryFunctorIllbZZZNS0_23logical_xor_kernel_cudaERNS_14TensorIteratorEENKUlvE0_clEvENKUlvE2_clEvEUlllE_EESt5arrayIPcLm3EEEEviT0_T1_)
        /*007c*/ 	.short	0x0380
        /*007e*/ 	.short	0x0020


	//----- nvinfo : EIATTR_SW_WAR
	.align		4
.L_4558:
        /*0080*/ 	.byte	0x04, 0x36
        /*0082*/ 	.short	(.L_4560 - .L_4559)
.L_4559:
        /*0084*/ 	.word	0x00000008
.L_4560:


//--------------------- .nv.info._ZN2at6native29vectorized_elementwise_kernelILi8ENS0_13BinaryFunctorIllbZZZNS0_23logical_xor_kernel_cudaERNS_14TensorIteratorEENKUlvE0_clEvENKUlvE2_clEvEUlllE_EESt5arrayIPcLm3EEEEviT0_T1_ --------------------------
	.section	.nv.info._ZN2at6native29vectorized_elementwise_kernelILi8ENS0_13BinaryFunctorIllbZZZNS0_23logical_xor_kernel_cudaERNS_14TensorIteratorEENKUlvE0_clEvENKUlvE2_clEvEUlllE_EESt5arrayIPcLm3EEEEviT0_T1_,"",@"SHT_CUDA_INFO"
	.sectionflags	@""
	.align	4


	//----- nvinfo : EIATTR_CUDA_API_VERSION
	.align		4
        /*0000*/ 	.byte	0x04, 0x37
        /*0002*/ 	.short	(.L_4562 - .L_4561)
.L_4561:
        /*0004*/ 	.word	0x00000082


	//----- nvinfo : EIATTR_KPARAM_INFO
	.align		4
.L_4562:
        /*0008*/ 	.byte	0x04, 0x17
        /*000a*/ 	.short	(.L_4564 - .L_4563)
.L_4563:
        /*000c*/ 	.word	0x00000000
        /*0010*/ 	.short	0x0002
        /*0012*/ 	.short	0x0008
        /*0014*/ 	.byte	0x00, 0xf0, 0x61, 0x00


	//----- nvinfo : EIATTR_KPARAM_INFO
	.align		4
.L_4564:
        /*0018*/ 	.byte	0x04, 0x17
        /*001a*/ 	.short	(.L_4566 - .L_4565)
.L_4565:
        /*001c*/ 	.word	0x00000000
        /*0020*/ 	.short	0x0001
        /*0022*/ 	.short	0x0004
        /*0024*/ 	.byte	0x00, 0xf0, 0x05, 0x00


	//----- nvinfo : EIATTR_KPARAM_INFO
	.align		4
.L_4566:
        /*0028*/ 	.byte	0x04, 0x17
        /*002a*/ 	.short	(.L_4568 - .L_4567)
.L_4567:
        /*002c*/ 	.word	0x00000000
        /*0030*/ 	.short	0x0000
        /*0032*/ 	.short	0x0000
        /*0034*/ 	.byte	0x00, 0xf0, 0x11, 0x00


	//----- nvinfo : EIATTR_SPARSE_MMA_MASK
	.align		4
.L_4568:
        /*0038*/ 	.byte	0x03, 0x50
        /*003a*/ 	.short	0x0000


	//----- nvinfo : EIATTR_MAXREG_COUNT
	.align		4
        /*003c*/ 	.byte	0x03, 0x1b
        /*003e*/ 	.short	0x00ff


	//----- nvinfo : EIATTR_MERCURY_ISA_VERSION
	.align		4
        /*0040*/ 	.byte	0x03, 0x5f
        /*0042*/ 	.short	0x0101


	//----- nvinfo : EIATTR_VRC_CTA_INIT_COUNT
	.align		4
        /*0044*/ 	.byte	0x02, 0x4a
	.zero		1
	.zero		1


	//----- nvinfo : EIATTR_EXIT_INSTR_OFFSETS
	.align		4
        /*0048*/ 	.byte	0x04, 0x1c
        /*004a*/ 	.short	(.L_4570 - .L_4569)


	//   ....[0]....
.L_4569:
        /*004c*/ 	.word	0x00000010


	//----- nvinfo : EIATTR_MAX_THREADS
	.align		4
.L_4570:
        /*0050*/ 	.byte	0x04, 0x05
        /*0052*/ 	.short	(.L_4572 - .L_4571)
.L_4571:
        /*0054*/ 	.word	0x00000080
        /*0058*/ 	.word	0x00000001
        /*005c*/ 	.word	0x00000001


	//----- nvinfo : EIATTR_CBANK_PARAM_SIZE
	.align		4
.L_4572:
        /*0060*/ 	.byte	0x03, 0x19
        /*0062*/ 	.short	0x0020


	//----- nvinfo : EIATTR_PARAM_CBANK
	.align		4
        /*0064*/ 	.byte	0x04, 0x0a
        /*0066*/ 	.short	(.L_4574 - .L_4573)
	.align		4
.L_4573:
        /*0068*/ 	.word	index@(.nv.constant0._ZN2at6native29vectorized_elementwise_kernelILi8ENS0_13BinaryFunctorIllbZZZNS0_23logical_xor_kernel_cudaERNS_14TensorIteratorEENKUlvE0_clEvENKUlvE2_clEvEUlllE_EESt5arrayIPcLm3EEEEviT0_T1_)
        /*006c*/ 	.short	0x0380
        /*006e*/ 	.short	0x0020


	//----- nvinfo : EIATTR_SW_WAR
	.align		4
.L_4574:
        /*0070*/ 	.byte	0x04, 0x36
        /*0072*/ 	.short	(.L_4576 - .L_4575)
.L_4575:
        /*0074*/ 	.word	0x00000008
.L_4576:


//--------------------- .nv.info._ZN2at6native18elementwise_kernelILi128ELi4EZNS0_15gpu_kernel_implINS0_13AUnaryFunctorIiibZZZNS0_23logical_xor_kernel_cudaERNS_14TensorIteratorEENKUlvE0_clEvENKUlvE1_clEvEUliiE_EEEEvRNS_18TensorIteratorBaseERKT_EUliE_EEviT1_ --------------------------
	.section	.nv.info._ZN2at6native18elementwise_kernelILi128ELi4EZNS0_15gpu_kernel_implINS0_13AUnaryFunctorIiibZZZNS0_23logical_xor_kernel_cudaERNS_14TensorIteratorEENKUlvE0_clEvENKUlvE1_clEvEUliiE_EEEEvRNS_18TensorIteratorBaseERKT_EUliE_EEviT1_,"",@"SHT_CUDA_INFO"
	.sectionflags	@""
	.align	4


	//----- nvinfo : EIATTR_CUDA_API_VERSION
	.align		4
        /*0000*/ 	.byte	0x04, 0x37
        /*0002*/ 	.short	(.L_4578 - .L_4577)
.L_4577:
        /*0004*/ 	.word	0x00000082


	//----- nvinfo : EIATTR_KPARAM_INFO
	.align		4
.L_4578:
        /*0008*/ 	.byte	0x04, 0x17
        /*000a*/ 	.short	(.L_4580 - .L_4579)
.L_4579:
        /*000c*/ 	.word	0x00000000
        /*0010*/ 	.short	0x0001
        /*0012*/ 	.short	0x0008
        /*0014*/ 	.byte	0x00, 0xf0, 0x81, 0x08


	//----- nvinfo : EIATTR_KPARAM_INFO
	.align		4
.L_4580:
        /*0018*/ 	.byte	0x04, 0x17
        /*001a*/ 	.short	(.L_4582 - .L_4581)
.L_4581:
        /*001c*/ 	.word	0x00000000
        /*0020*/ 	.short	0x0000
        /*0022*/ 	.short	0x0000
        /*0024*/ 	.byte	0x00, 0xf0, 0x11, 0x00


	//----- nvinfo : EIATTR_SPARSE_MMA_MASK
	.align		4
.L_4582:
        /*0028*/ 	.byte	0x03, 0x50
        /*002a*/ 	.short	0x0000


	//----- nvinfo : EIATTR_MAXREG_COUNT
	.align		4
        /*002c*/ 	.byte	0x03, 0x1b
        /*002e*/ 	.short	0x0080


	//----- nvinfo : EIATTR_EXTERNS
	.align		4
        /*0030*/ 	.byte	0x04, 0x0f
        /*0032*/ 	.short	(.L_4584 - .L_4583)


	//   ....[0]....
	.align		4
.L_4583:
        /*0034*/ 	.word	index@(__assertfail)


	//----- nvinfo : EIATTR_MERCURY_ISA_VERSION
	.align		4
.L_4584:
        /*0038*/ 	.byte	0x03, 0x5f
        /*003a*/ 	.short	0x0101


	//----- nvinfo : EIATTR_VRC_CTA_INIT_COUNT
	.align		4
        /*003c*/ 	.byte	0x02, 0x4a
	.zero		1
	.zero		1


	//----- nvinfo : EIATTR_SYSCALL_OFFSETS
	.align		4
        /*0040*/ 	.byte	0x04, 0x46
        /*0042*/ 	.short	(.L_4586 - .L_4585)


	//   ....[0]....
.L_4585:
        /*0044*/ 	.word	0x000020b0


	//   ....[1]....
        /*0048*/ 	.word	0x00002de0


	//   ....[2]....
        /*004c*/ 	.word	0x00005000


	//   ....[3]....
        /*0050*/ 	.word	0x00005b80


	//   ....[4]....
        /*0054*/ 	.word	0x00007e90


	//   ....[5]....
        /*0058*/ 	.word	0x00008a10


	//   ....[6]....
        /*005c*/ 	.word	0x0000ad30


	//   ....[7]....
        /*0060*/ 	.word	0x0000b870


	//----- nvinfo : EIATTR_EXIT_INSTR_OFFSETS
	.align		4
.L_4586:
        /*0064*/ 	.byte	0x04, 0x1c
        /*0066*/ 	.short	(.L_4588 - .L_4587)


	//   ....[0]....
.L_4587:
        /*0068*/ 	.word	0x00008ca0


	//   ....[1]....
        /*006c*/ 	.word	0x0000ae90


	//   ....[2]....
        /*0070*/ 	.word	0x0000aeb0


	//   ....[3]....
        /*0074*/ 	.word	0x0000af40


	//   ....[4]....
        /*0078*/ 	.word	0x0000af60


	//   ....[5]....
        /*007c*/ 	.word	0x0000af80


	//   ....[6]....
        /*0080*/ 	.word	0x0000b010


	//   ....[7]....
        /*0084*/ 	.word	0x0000b050


	//   ....[8]....
        /*0088*/ 	.word	0x0000b0f0


	//   ....[9]....
        /*008c*/ 	.word	0x0000b140


	//   ....[10]....
        /*0090*/ 	.word	0x0000b170


	//   ....[11]....
        /*0094*/ 	.word	0x0000b230


	//   ....[12]....
        /*0098*/ 	.word	0x0000b370


	//   ....[13]....
        /*009c*/ 	.word	0x0000b4b0


	//   ....[14]....
        /*00a0*/ 	.word	0x0000b600


	//   ....[15]....
        /*00a4*/ 	.word	0x0000b630


	//   ....[16]....
        /*00a8*/ 	.word	0x0000b650


	//   ....[17]....
        /*00ac*/ 	.word	0x0000b6d0


	//   ....[18]....
        /*00b0*/ 	.word	0x0000b710


	//   ....[19]....
        /*00b4*/ 	.word	0x0000b880


	//   ....[20]....
        /*00b8*/ 	.word	0x0000b960


	//   ....[21]....
        /*00bc*/ 	.word	0x0000ba00


	//   ....[22]....
        /*00c0*/ 	.word	0x0000ba30


	//   ....[23]....
        /*00c4*/ 	.word	0x0000ba80


	//   ....[24]....
        /*00c8*/ 	.word	0x0000bac0


	//----- nvinfo : EIATTR_MAX_THREADS
	.align		4
.L_4588:
        /*00cc*/ 	.byte	0x04, 0x05
        /*00ce*/ 	.short	(.L_4590 - .L_4589)
.L_4589:
        /*00d0*/ 	.word	0x00000080
        /*00d4*/ 	.word	0x00000001
        /*00d8*/ 	.word	0x00000001


	//----- nvinfo : EIATTR_CRS_STACK_SIZE
	.align		4
.L_4590:
        /*00dc*/ 	.byte	0x04, 0x1e
        /*00de*/ 	.short	(.L_4592 - .L_4591)
.L_4591:
        /*00e0*/ 	.word	0x00000000


	//----- nvinfo : EIATTR_CBANK_PARAM_SIZE
	.align		4
.L_4592:
        /*00e4*/ 	.byte	0x03, 0x19
        /*00e6*/ 	.short	0x0228


	//----- nvinfo : EIATTR_PARAM_CBANK
	.align		4
        /*00e8*/ 	.byte	0x04, 0x0a
        /*00ea*/ 	.short	(.L_4594 - .L_4593)
	.align		4
.L_4593:
        /*00ec*/ 	.word	index@(.nv.constant0._ZN2at6native18elementwise_kernelILi128ELi4EZNS0_15gpu_kernel_implINS0_13AUnaryFunctorIiibZZZNS0_23logical_xor_kernel_cudaERNS_14TensorIteratorEENKUlvE0_clEvENKUlvE1_clEvEUliiE_EEEEvRNS_18TensorIteratorBaseERKT_EUliE_EEviT1_)
        /*00f0*/ 	.short	0x0380
        /*00f2*/ 	.short	0x0228


	//----- nvinfo : EIATTR_SW_WAR
	.align		4
.L_4594:
        /*00f4*/ 	.byte	0x04, 0x36
        /*00f6*/ 	.short	(.L_4596 - .L_4595)
.L_4595:
        /*00f8*/ 	.word	0x00000008
.L_4596:


//--------------------- .nv.info._ZN2at6native27unrolled_elementwise_kernelINS0_13AUnaryFunctorIiibZZZNS0_23logical_xor_kernel_cudaERNS_14TensorIteratorEENKUlvE0_clEvENKUlvE1_clEvEUliiE_EESt5arrayIPcLm2EELi4E23TrivialOffsetCalculatorILi1EjESD_NS0_6memory12LoadWithCastILi1EEENSE_13StoreWithCastILi1EEEEEviT_T0_T2_T3_T4_T5_ --------------------------
	.section	.nv.info._ZN2at6native27unrolled_elementwise_kernelINS0_13AUnaryFunctorIiibZZZNS0_23logical_xor_kernel_cudaERNS_14TensorIteratorEENKUlvE0_clEvENKUlvE1_clEvEUliiE_EESt5arrayIPcLm2EELi4E23TrivialOffsetCalculatorILi1EjESD_NS0_6memory12LoadWithCastILi1EEENSE_13StoreWithCastILi1EEEEEviT_T0_T2_T3_T4_T5_,"",@"SHT_CUDA_INFO"
	.sectionflags	@""
	.align	4


	//----- nvinfo : EIATTR_CUDA_API_VERSION
	.align		4
        /*0000*/ 	.byte	0x04, 0x37
        /*0002*/ 	.short	(.L_4598 - .L_4597)
.L_4597:
        /*0004*/ 	.word	0x00000082


	//----- nvinfo : EIATTR_KPARAM_INFO
	.align		4
.L_4598:
        /*0008*/ 	.byte	0x04, 0x17
        /*000a*/ 	.short	(.L_4600 - .L_4599)
.L_4599:
        /*000c*/ 	.word	0x00000000
        /*0010*/ 	.short	0x0006
        /*0012*/ 	.short	0x002c
        /*0014*/ 	.byte	0x00, 0xf0, 0x21, 0x00


	//----- nvinfo : EIATTR_KPARAM_INFO
	.align		4
.L_4600:
        /*0018*/ 	.byte	0x04, 0x17
        /*001a*/ 	.short	(.L_4602 - .L_4601)
.L_4601:
        /*001c*/ 	.word	0x00000000
        /*0020*/ 	.short	0x0005
        /*0022*/ 	.short	0x0024
        /*0024*/ 	.byte	0x00, 0xf0, 0x21, 0x00


	//----- nvinfo : EIATTR_KPARAM_INFO
	.align		4
.L_4602:
        /*0028*/ 	.byte	0x04, 0x17
        /*002a*/ 	.short	(.L_4604 - .L_4603)
.L_4603:
        /*002c*/ 	.word	0x00000000
        /*0030*/ 	.short	0x0004
        /*0032*/ 	.short	0x0021
        /*0034*/ 	.byte	0x00, 0xf0, 0x05, 0x00


	//----- nvinfo : EIATTR_KPARAM_INFO
	.align		4
.L_4604:
        /*0038*/ 	.byte	0x04, 0x17
        /*003a*/ 	.short	(.L_4606 - .L_4605)
.L_4605:
        /*003c*/ 	.word	0x00000000
        /*0040*/ 	.short	0x0003
        /*0042*/ 	.short	0x0020
        /*0044*/ 	.byte	0x00, 0xf0, 0x05, 0x00


	//----- nvinfo : EIATTR_KPARAM_INFO
	.align		4
.L_4606:
        /*0048*/ 	.byte	0x04, 0x17
        /*004a*/ 	.short	(.L_4608 - .L_4607)
.L_4607:
        /*004c*/ 	.word	0x00000000
        /*0050*/ 	.short	0x0002
        /*0052*/ 	.short	0x0010
        /*0054*/ 	.byte	0x00, 0xf0, 0x41, 0x00


	//----- nvinfo : EIATTR_KPARAM_INFO
	.align		4
.L_4608:
        /*0058*/ 	.byte	0x04, 0x17
        /*005a*/ 	.short	(.L_4610 - .L_4609)
.L_4609:
        /*005c*/ 	.word	0x00000000
        /*0060*/ 	.short	0x0001
        /*0062*/ 	.short	0x0004
        /*0064*/ 	.byte	0x00, 0xf0, 0x21, 0x00


	//----- nvinfo : EIATTR_KPARAM_INFO
	.align		4
.L_4610:
        /*0068*/ 	.byte	0x04, 0x17
        /*006a*/ 	.short	(.L_4612 - .L_4611)
.L_4611:
        /*006c*/ 	.word	0x00000000
        /*0070*/ 	.short	0x0000
        /*0072*/ 	.short	0x0000
        /*0074*/ 	.byte	0x00, 0xf0, 0x11, 0x00


	//----- nvinfo : EIATTR_SPARSE_MMA_MASK
	.align		4
.L_4612:
        /*0078*/ 	.byte	0x03, 0x50
        /*007a*/ 	.short	0x0000


	//----- nvinfo : EIATTR_MAXREG_COUNT
	.align		4
        /*007c*/ 	.byte	0x03, 0x1b
        /*007e*/ 	.short	0x00ff


	//----- nvinfo : EIATTR_EXTERNS
	.align		4
        /*0080*/ 	.byte	0x04, 0x0f
        /*0082*/ 	.short	(.L_4614 - .L_4613)


	//   ....[0]....
	.align		4
.L_4613:
        /*0084*/ 	.word	index@(__assertfail)


	//----- nvinfo : EIATTR_MERCURY_ISA_VERSION
	.align		4
.L_4614:
        /*0088*/ 	.byte	0x03, 0x5f
        /*008a*/ 	.short	0x0101


	//----- nvinfo : EIATTR_VRC_CTA_INIT_COUNT
	.align		4
        /*008c*/ 	.byte	0x02, 0x4a
	.zero		1
	.zero		1


	//----- nvinfo : EIATTR_SYSCALL_OFFSETS
	.align		4
        /*0090*/ 	.byte	0x04, 0x46
        /*0092*/ 	.short	(.L_4616 - .L_4615)


	//   ....[0]....
.L_4615:
        /*0094*/ 	.word	0x00000dd0


	//   ....[1]....
        /*0098*/ 	.word	0x00001d20


	//   ....[2]....
        /*009c*/ 	.word	0x00002bc0


	//   ....[3]....
        /*00a0*/ 	.word	0x00003a50


	//   ....[4]....
        /*00a4*/ 	.word	0x00004820


	//   ....[5]....
        /*00a8*/ 	.word	0x000054e0


	//   ....[6]....
        /*00ac*/ 	.word	0x000062a0


	//   ....[7]....
        /*00b0*/ 	.word	0x00007030


	//----- nvinfo : EIATTR_EXIT_INSTR_OFFSETS
	.align		4
.L_4616:
        /*00b4*/ 	.byte	0x04, 0x1c
        /*00b6*/ 	.short	(.L_4618 - .L_4617)


	//   ....[0]....
.L_4617:
        /*00b8*/ 	.word	0x00006520


	//   ....[1]....
        /*00bc*/ 	.word	0x00006650


	//   ....[2]....
        /*00c0*/ 	.word	0x00006670


	//   ....[3]....
        /*00c4*/ 	.word	0x00006700


	//   ....[4]....
        /*00c8*/ 	.word	0x00006720


	//   ....[5]....
        /*00cc*/ 	.word	0x00006740


	//   ....[6]....
        /*00d0*/ 	.word	0x000067d0


	//   ....[7]....
        /*00d4*/ 	.word	0x00006810


	//   ....[8]....
        /*00d8*/ 	.word	0x000068b0


	//   ....[9]....
        /*00dc*/ 	.word	0x00006900


	//   ....[10]....
        /*00e0*/ 	.word	0x00006930


	//   ....[11]....
        /*00e4*/ 	.word	0x000069f0


	//   ....[12]....
        /*00e8*/ 	.word	0x00006b30


	//   ....[13]....
        /*00ec*/ 	.word	0x00006c70


	//   ....[14]....
        /*00f0*/ 	.word	0x00006dc0


	//   ....[15]....
        /*00f4*/ 	.word	0x00006df0


	//   ....[16]....
        /*00f8*/ 	.word	0x00006e10


	//   ....[17]....
        /*00fc*/ 	.word	0x00006e90


	//   ....[18]....
        /*0100*/ 	.word	0x00006ed0


	//   ....[19]....
        /*0104*/ 	.word	0x00007040


	//   ....[20]....
        /*0108*/ 	.word	0x00007120


	//   ....[21]....
        /*010c*/ 	.word	0x000071c0


	//   ....[22]....
        /*0110*/ 	.word	0x000071f0


	//   ....[23]....
        /*0114*/ 	.word	0x00007240


	//   ....[24]....
        /*0118*/ 	.word	0x00007280


	//----- nvinfo : EIATTR_MAX_THREADS
	.align		4
.L_4618:
        /*011c*/ 	.byte	0x04, 0x05
        /*011e*/ 	.short	(.L_4620 - .L_4619)
.L_4619:
        /*0120*/ 	.word	0x00000080
        /*0124*/ 	.word	0x00000001
        /*0128*/ 	.word	0x00000001


	//----- nvinfo : EIATTR_CRS_STACK_SIZE
	.align		4
.L_4620:
        /*012c*/ 	.byte	0x04, 0x1e
        /*012e*/ 	.short	(.L_4622 - .L_4621)
.L_4621:
        /*0130*/ 	.word	0x00000000


	//----- nvinfo : EIATTR_CBANK_PARAM_SIZE
	.align		4
.L_4622:
        /*0134*/ 	.byte	0x03, 0x19
        /*0136*/ 	.short	0x0034


	//----- nvinfo : EIATTR_PARAM_CBANK
	.align		4
        /*0138*/ 	.byte	0x04, 0x0a
        /*013a*/ 	.short	(.L_4624 - .L_4623)
	.align		4
.L_4623:
        /*013c*/ 	.word	index@(.nv.constant0._ZN2at6native27unrolled_elementwise_kernelINS0_13AUnaryFunctorIiibZZZNS0_23logical_xor_kernel_cudaERNS_14TensorIteratorEENKUlvE0_clEvENKUlvE1_clEvEUliiE_EESt5arrayIPcLm2EELi4E23TrivialOffsetCalculatorILi1EjESD_NS0_6memory12LoadWithCastILi1EEENSE_13StoreWithCastILi1EEEEEviT_T0_T2_T3_T4_T5_)
        /*0140*/ 	.short	0x0380
        /*0142*/ 	.short	0x0034


	//----- nvinfo : EIATTR_SW_WAR
	.align		4
.L_4624:
        /*0144*/ 	.byte	0x04, 0x36
        /*0146*/ 	.short	(.L_4626 - .L_4625)
.L_4625:
        /*0148*/ 	.word	0x00000008
.L_4626:


//--------------------- .nv.info._ZN2at6native18elementwise_kernelILi128ELi4EZNS0_22gpu_kernel_impl_nocastINS0_13AUnaryFunctorIiibZZZNS0_23logical_xor_kernel_cudaERNS_14TensorIteratorEENKUlvE0_clEvENKUlvE1_clEvEUliiE_EEEEvRNS_18TensorIteratorBaseERKT_EUliE_EEviT1_ --------------------------
	.section	.nv.info._ZN2at6native18elementwise_kernelILi128ELi4EZNS0_22gpu_kernel_impl_nocastINS0_13AUnaryFunctorIiibZZZNS0_23logical_xor_kernel_cudaERNS_14TensorIteratorEENKUlvE0_clEvENKUlvE1_clEvEUliiE_EEEEvRNS_18TensorIteratorBaseERKT_EUliE_EEviT1_,"",@"SHT_CUDA_INFO"
	.sectionflags	@""
	.align	4


	//----- nvinfo : EIATTR_CUDA_API_VERSION
	.align		4
        /*0000*/ 	.byte	0x04, 0x37
        /*0002*/ 	.short	(.L_4628 - .L_4627)
.L_4627:
        /*0004*/ 	.word	0x00000082


	//----- nvinfo : EIATTR_KPARAM_INFO
	.align		4
.L_4628:
        /*0008*/ 	.byte	0x04, 0x17
        /*000a*/ 	.short	(.L_4630 - .L_4629)
.L_4629:
        /*000c*/ 	.word	0x00000000
        /*0010*/ 	.short	0x0001
        /*0012*/ 	.short	0x0008
        /*0014*/ 	.byte	0x00, 0xf0, 0x61, 0x08


	//----- nvinfo : EIATTR_KPARAM_INFO
	.align		4
.L_4630:
        /*0018*/ 	.byte	0x04, 0x17
        /*001a*/ 	.short	(.L_4632 - .L_4631)
.L_4631:
        /*001c*/ 	.word	0x00000000
        /*0020*/ 	.short	0x0000
        /*0022*/ 	.short	0x0000
        /*0024*/ 	.byte	0x00, 0xf0, 0x11, 0x00


	//----- nvinfo : EIATTR_SPARSE_MMA_MASK
	.align		4
.L_4632:
        /*0028*/ 	.byte	0x03, 0x50
        /*002a*/ 	.short	0x0000


	//----- nvinfo : EIATTR_MAXREG_COUNT
	.align		4
        /*002c*/ 	.byte	0x03, 0x1b
        /*002e*/ 	.short	0x0080


	//----- nvinfo : EIATTR_MERCURY_ISA_VERSION
	.align		4
        /*0030*/ 	.byte	0x03, 0x5f
        /*0032*/ 	.short	0x0101


	//----- nvinfo : EIATTR_VRC_CTA_INIT_COUNT
	.align		4
        /*0034*/ 	.byte	0x02, 0x4a
	.zero		1
	.zero		1


	//----- nvinfo : EIATTR_EXIT_INSTR_OFFSETS
	.align		4
        /*0038*/ 	.byte	0x04, 0x1c
        /*003a*/ 	.short	(.L_4634 - .L_4633)


	//   ....[0]....
.L_4633:
        /*003c*/ 	.word	0x00000330


	//   ....[1]....
        /*0040*/ 	.word	0x000003c0


	//   ....[2]....
        /*0044*/ 	.word	0x00003f10


	//   ....[3]....
        /*0048*/ 	.word	0x00005270


	//----- nvinfo : EIATTR_MAX_THREADS
	.align		4
.L_4634:
        /*004c*/ 	.byte	0x04, 0x05
        /*004e*/ 	.short	(.L_4636 - .L_4635)
.L_4635:
        /*0050*/ 	.word	0x00000080
        /*0054*/ 	.word	0x00000001
        /*0058*/ 	.word	0x00000001


	//----- nvinfo : EIATTR_CRS_STACK_SIZE
	.align		4
.L_4636:
        /*005c*/ 	.byte	0x04, 0x1e
        /*005e*/ 	.short	(.L_4638 - .L_4637)
.L_4637:
        /*0060*/ 	.word	0x00000000


	//----- nvinfo : EIATTR_CBANK_PARAM_SIZE
	.align		4
.L_4638:
        /*0064*/ 	.byte	0x03, 0x19
        /*0066*/ 	.short	0x0220


	//----- nvinfo : EIATTR_PARAM_CBANK
	.align		4
        /*0068*/ 	.byte	0x04, 0x0a
        /*006a*/ 	.short	(.L_4640 - .L_4639)
	.align		4
.L_4639:
        /*006c*/ 	.word	index@(.nv.constant0._ZN2at6native18elementwise_kernelILi128ELi4EZNS0_22gpu_kernel_impl_nocastINS0_13AUnaryFunctorIiibZZZNS0_23logical_xor_kernel_cudaERNS_14TensorIteratorEENKUlvE0_clEvENKUlvE1_clEvEUliiE_EEEEvRNS_18TensorIteratorBaseERKT_EUliE_EEviT1_)
        /*0070*/ 	.short	0x0380
        /*0072*/ 	.short	0x0220


	//----- nvinfo : EIATTR_SW_WAR
	.align		4
.L_4640:
        /*0074*/ 	.byte	0x04, 0x36
        /*0076*/ 	.short	(.L_4642 - .L_4641)
.L_4641:
        /*0078*/ 	.word	0x00000008
.L_4642:


//--------------------- .nv.info._ZN2at6native27unrolled_elementwise_kernelINS0_13AUnaryFunctorIiibZZZNS0_23logical_xor_kernel_cudaERNS_14TensorIteratorEENKUlvE0_clEvENKUlvE1_clEvEUliiE_EESt5arrayIPcLm2EELi4E23TrivialOffsetCalculatorILi1EjESD_NS0_6memory15LoadWithoutCastENSE_16StoreWithoutCastEEEviT_T0_T2_T3_T4_T5_ --------------------------
	.section	.nv.info._ZN2at6native27unrolled_elementwise_kernelINS0_13AUnaryFunctorIiibZZZNS0_23logical_xor_kernel_cudaERNS_14TensorIteratorEENKUlvE0_clEvENKUlvE1_clEvEUliiE_EESt5arrayIPcLm2EELi4E23TrivialOffsetCalculatorILi1EjESD_NS0_6memory15LoadWithoutCastENSE_16StoreWithoutCastEEEviT_T0_T2_T3_T4_T5_,"",@"SHT_CUDA_INFO"
	.sectionflags	@""
	.align	4


	//----- nvinfo : EIATTR_CUDA_API_VERSION
	.align		4
        /*0000*/ 	.byte	0x04, 0x37
        /*0002*/ 	.short	(.L_4644 - .L_4643)
.L_4643:
        /*0004*/ 	.word	0x00000082


	//----- nvinfo : EIATTR_KPARAM_INFO
	.align		4
.L_4644:
        /*0008*/ 	.byte	0x04, 0x17
        /*000a*/ 	.short	(.L_4646 - .L_4645)
.L_4645:
        /*000c*/ 	.word	0x00000000
        /*0010*/ 	.short	0x0006
        /*0012*/ 	.short	0x0023
        /*0014*/ 	.byte	0x00, 0xf0, 0x05, 0x00


	//----- nvinfo : EIATTR_KPARAM_INFO
	.align		4
.L_4646:
        /*0018*/ 	.byte	0x04, 0x17
        /*001a*/ 	.short	(.L_4648 - .L_4647)
.L_4647:
        /*001c*/ 	.word	0x00000000
        /*0020*/ 	.short	0x0005
        /*0022*/ 	.short	0x0022
        /*0024*/ 	.byte	0x00, 0xf0, 0x05, 0x00


	//----- nvinfo : EIATTR_KPARAM_INFO
	.align		4
.L_4648:
        /*0028*/ 	.byte	0x04, 0x17
        /*002a*/ 	.short	(.L_4650 - .L_4649)
.L_4649:
        /*002c*/ 	.word	0x00000000
        /*0030*/ 	.short	0x0004
        /*0032*/ 	.short	0x0021
        /*0034*/ 	.byte	0x00, 0xf0, 0x05, 0x00


	//----- nvinfo : EIATTR_KPARAM_INFO
	.align		4
.L_4650:
        /*0038*/ 	.byte	0x04, 0x17
        /*003a*/ 	.short	(.L_4652 - .L_4651)
.L_4651:
        /*003c*/ 	.word	0x00000000
        /*0040*/ 	.short	0x0003
        /*0042*/ 	.short	0x0020
        /*0044*/ 	.byte	0x00, 0xf0, 0x05, 0x00


	//----- nvinfo : EIATTR_KPARAM_INFO
	.align		4
.L_4652:
        /*0048*/ 	.byte	0x04, 0x17
        /*004a*/ 	.short	(.L_4654 - .L_4653)
.L_4653:
        /*004c*/ 	.word	0x00000000
        /*0050*/ 	.short	0x0002
        /*0052*/ 	.short	0x0010
        /*0054*/ 	.byte	0x00, 0xf0, 0x41, 0x00


	//----- nvinfo : EIATTR_KPARAM_INFO
	.align		4
.L_4654:
        /*0058*/ 	.byte	0x04, 0x17
        /*005a*/ 	.short	(.L_4656 - .L_4655)
.L_4655:
        /*005c*/ 	.word	0x00000000
        /*0060*/ 	.short	0x0001
        /*0062*/ 	.short	0x0004
        /*0064*/ 	.byte	0x00, 0xf0, 0x21, 0x00


	//----- nvinfo : EIATTR_KPARAM_INFO
	.align		4
.L_4656:
        /*0068*/ 	.byte	0x04, 0x17
        /*006a*/ 	.short	(.L_4658 - .L_4657)
.L_4657:
        /*006c*/ 	.word	0x00000000
        /*0070*/ 	.short	0x0000
        /*0072*/ 	.short	0x0000
        /*0074*/ 	.byte	0x00, 0xf0, 0x11, 0x00


	//----- nvinfo : EIATTR_SPARSE_MMA_MASK
	.align		4
.L_4658:
        /*0078*/ 	.byte	0x03, 0x50
        /*007a*/ 	.short	0x0000


	//----- nvinfo : EIATTR_MAXREG_COUNT
	.align		4
        /*007c*/ 	.byte	0x03, 0x1b
        /*007e*/ 	.short	0x00ff


	//----- nvinfo : EIATTR_MERCURY_ISA_VERSION
	.align		4
        /*0080*/ 	.byte	0x03, 0x5f
        /*0082*/ 	.short	0x0101


	//----- nvinfo : EIATTR_VRC_CTA_INIT_COUNT
	.align		4
        /*0084*/ 	.byte	0x02, 0x4a
	.zero		1
	.zero		1


	//----- nvinfo : EIATTR_EXIT_INSTR_OFFSETS
	.align		4
        /*0088*/ 	.byte	0x04, 0x1c
        /*008a*/ 	.short	(.L_4660 - .L_4659)


	//   ....[0]....
.L_4659:
        /*008c*/ 	.word	0x00000490


	//   ....[1]....
        /*0090*/ 	.word	0x000004f0


	//----- nvinfo : EIATTR_MAX_THREADS
	.align		4
.L_4660:
        /*0094*/ 	.byte	0x04, 0x05
        /*0096*/ 	.short	(.L_4662 - .L_4661)
.L_4661:
        /*0098*/ 	.word	0x00000080
        /*009c*/ 	.word	0x00000001
        /*00a0*/ 	.word	0x00000001


	//----- nvinfo : EIATTR_CRS_STACK_SIZE
	.align		4
.L_4662:
        /*00a4*/ 	.byte	0x04, 0x1e
        /*00a6*/ 	.short	(.L_4664 - .L_4663)
.L_4663:
        /*00a8*/ 	.word	0x00000000


	//----- nvinfo : EIATTR_CBANK_PARAM_SIZE
	.align		4
.L_4664:
        /*00ac*/ 	.byte	0x03, 0x19
        /*00ae*/ 	.short	0x0024


	//----- nvinfo : EIATTR_PARAM_CBANK
	.align		4
        /*00b0*/ 	.byte	0x04, 0x0a
        /*00b2*/ 	.short	(.L_4666 - .L_4665)
	.align		4
.L_4665:
        /*00b4*/ 	.word	index@(.nv.constant0._ZN2at6native27unrolled_elementwise_kernelINS0_13AUnaryFunctorIiibZZZNS0_23logical_xor_kernel_cudaERNS_14TensorIteratorEENKUlvE0_clEvENKUlvE1_clEvEUliiE_EESt5arrayIPcLm2EELi4E23TrivialOffsetCalculatorILi1EjESD_NS0_6memory15LoadWithoutCastENSE_16StoreWithoutCastEEEviT_T0_T2_T3_T4_T5_)
        /*00b8*/ 	.short	0x0380
        /*00ba*/ 	.short	0x0024


	//----- nvinfo : EIATTR_SW_WAR
	.align		4
.L_4666:
        /*00bc*/ 	.byte	0x04, 0x36
        /*00be*/ 	.short	(.L_4668 - .L_4667)
.L_4667:
        /*00c0*/ 	.word	0x00000008
.L_4668:


//--------------------- .nv.info._ZN2at6native29vectorized_elementwise_kernelILi2ENS0_13AUnaryFunctorIiibZZZNS0_23logical_xor_kernel_cudaERNS_14TensorIteratorEENKUlvE0_clEvENKUlvE1_clEvEUliiE_EESt5arrayIPcLm2EEEEviT0_T1_ --------------------------
	.section	.nv.info._ZN2at6native29vectorized_elementwise_kernelILi2ENS0_13AUnaryFunctorIiibZZZNS0_23logical_xor_kernel_cudaERNS_14TensorIteratorEENKUlvE0_clEvENKUlvE1_clEvEUliiE_EESt5arrayIPcLm2EEEEviT0_T1_,"",@"SHT_CUDA_INFO"
	.sectionflags	@""
	.align	4


	//----- nvinfo : EIATTR_CUDA_API_VERSION
	.align		4
        /*0000*/ 	.byte	0x04, 0x37
        /*0002*/ 	.short	(.L_4670 - .L_4669)
.L_4669:
        /*0004*/ 	.word	0x00000082


	//----- nvinfo : EIATTR_KPARAM_INFO
	.align		4
.L_4670:
        /*0008*/ 	.byte	0x04, 0x17
        /*000a*/ 	.short	(.L_4672 - .L_4671)
.L_4671:
        /*000c*/ 	.word	0x00000000
        /*0010*/ 	.short	0x0002
        /*0012*/ 	.short	0x0010
        /*0014*/ 	.byte	0x00, 0xf0, 0x41, 0x00


	//----- nvinfo : EIATTR_KPARAM_INFO
	.align		4
.L_4672:
        /*0018*/ 	.byte	0x04, 0x17
        /*001a*/ 	.short	(.L_4674 - .L_4673)
.L_4673:
        /*001c*/ 	.word	0x00000000
        /*0020*/ 	.short	0x0001
        /*0022*/ 	.short	0x0004
        /*0024*/ 	.byte	0x00, 0xf0, 0x21, 0x00


	//----- nvinfo : EIATTR_KPARAM_INFO
	.align		4
.L_4674:
        /*0028*/ 	.byte	0x04, 0x17
        /*002a*/ 	.short	(.L_4676 - .L_4675)
.L_4675:
        /*002c*/ 	.word	0x00000000
        /*0030*/ 	.short	0x0000
        /*0032*/ 	.short	0x0000
        /*0034*/ 	.byte	0x00, 0xf0, 0x11, 0x00


	//----- nvinfo : EIATTR_SPARSE_MMA_MASK
	.align		4
.L_4676:
        /*0038*/ 	.byte	0x03, 0x50
        /*003a*/ 	.short	0x0000


	//----- nvinfo : EIATTR_MAXREG_COUNT
	.align		4
        /*003c*/ 	.byte	0x03, 0x1b
        /*003e*/ 	.short	0x00ff


	//----- nvinfo : EIATTR_MERCURY_ISA_VERSION
	.align		4
        /*0040*/ 	.byte	0x03, 0x5f
        /*0042*/ 	.short	0x0101


	//----- nvinfo : EIATTR_VRC_CTA_INIT_COUNT
	.align		4
        /*0044*/ 	.byte	0x02, 0x4a
	.zero		1
	.zero		1


	//----- nvinfo : EIATTR_EXIT_INSTR_OFFSETS
	.align		4
        /*0048*/ 	.byte	0x04, 0x1c
        /*004a*/ 	.short	(.L_4678 - .L_4677)


	//   ....[0]....
.L_4677:
        /*004c*/ 	.word	0x00000900


	//   ....[1]....
        /*0050*/ 	.word	0x00000960


	//   ....[2]....
        /*0054*/ 	.word	0x00000bd0


	//----- nvinfo : EIATTR_MAX_THREADS
	.align		4
.L_4678:
        /*0058*/ 	.byte	0x04, 0x05
        /*005a*/ 	.short	(.L_4680 - .L_4679)
.L_4679:
        /*005c*/ 	.word	0x00000080
        /*0060*/ 	.word	0x00000001
        /*0064*/ 	.word	0x00000001


	//----- nvinfo : EIATTR_CRS_STACK_SIZE
	.align		4
.L_4680:
        /*0068*/ 	.byte	0x04, 0x1e
        /*006a*/ 	.short	(.L_4682 - .L_4681)
.L_4681:
        /*006c*/ 	.word	0x00000000


	//----- nvinfo : EIATTR_CBANK_PARAM_SIZE
	.align		4
.L_4682:
        /*0070*/ 	.byte	0x03, 0x19
        /*0072*/ 	.short	0x0020


	//----- nvinfo : EIATTR_PARAM_CBANK
	.align		4
        /*0074*/ 	.byte	0x04, 0x0a
        /*0076*/ 	.short	(.L_4684 - .L_4683)
	.align		4
.L_4683:
        /*0078*/ 	.word	index@(.nv.constant0._ZN2at6native29vectorized_elementwise_kernelILi2ENS0_13AUnaryFunctorIiibZZZNS0_23logical_xor_kernel_cudaERNS_14TensorIteratorEENKUlvE0_clEvENKUlvE1_clEvEUliiE_EESt5arrayIPcLm2EEEEviT0_T1_)
        /*007c*/ 	.short	0x0380
        /*007e*/ 	.short	0x0020


	//----- nvinfo : EIATTR_SW_WAR
	.align		4
.L_4684:
        /*0080*/ 	.byte	0x04, 0x36
        /*0082*/ 	.short	(.L_4686 - .L_4685)
.L_4685:
        /*0084*/ 	.word	0x00000008
.L_4686:


//--------------------- .nv.info._ZN2at6native29vectorized_elementwise_kernelILi4ENS0_13AUnaryFunctorIiibZZZNS0_23logical_xor_kernel_cudaERNS_14TensorIteratorEENKUlvE0_clEvENKUlvE1_clEvEUliiE_EESt5arrayIPcLm2EEEEviT0_T1_ --------------------------
	.section	.nv.info._ZN2at6native29vectorized_elementwise_kernelILi4ENS0_13AUnaryFunctorIiibZZZNS0_23logical_xor_kernel_cudaERNS_14TensorIteratorEENKUlvE0_clEvENKUlvE1_clEvEUliiE_EESt5arrayIPcLm2EEEEviT0_T1_,"",@"SHT_CUDA_INFO"
	.sectionflags	@""
	.align	4


	//----- nvinfo : EIATTR_CUDA_API_VERSION
	.align		4
        /*0000*/ 	.byte	0x04, 0x37
        /*0002*/ 	.short	(.L_4688 - .L_4687)
.L_4687:
        /*0004*/ 	.word	0x00000082


	//----- nvinfo : EIATTR_KPARAM_INFO
	.align		4
.L_4688:
        /*0008*/ 	.byte	0x04, 0x17
        /*000a*/ 	.short	(.L_4690 - .L_4689)
.L_4689:
        /*000c*/ 	.word	0x00000000
        /*0010*/ 	.short	0x0002
        /*0012*/ 	.short	0x0010
        /*0014*/ 	.byte	0x00, 0xf0, 0x41, 0x00


	//----- nvinfo : EIATTR_KPARAM_INFO
	.align		4
.L_4690:
        /*0018*/ 	.byte	0x04, 0x17
        /*001a*/ 	.short	(.L_4692 - .L_4691)
.L_4691:
        /*001c*/ 	.word	0x00000000
        /*0020*/ 	.short	0x0001
        /*0022*/ 	.short	0x0004
        /*0024*/ 	.byte	0x00, 0xf0, 0x21, 0x00


	//----- nvinfo : EIATTR_KPARAM_INFO
	.align		4
.L_4692:
        /*0028*/ 	.byte	0x04, 0x17
        /*002a*/ 	.short	(.L_4694 - .L_4693)
.L_4693:
        /*002c*/ 	.word	0x00000000
        /*0030*/ 	.short	0x0000
        /*0032*/ 	.short	0x0000
        /*0034*/ 	.byte	0x00, 0xf0, 0x11, 0x00


	//----- nvinfo : EIATTR_SPARSE_MMA_MASK
	.align		4
.L_4694:
        /*0038*/ 	.byte	0x03, 0x50
        /*003a*/ 	.short	0x0000


	//----- nvinfo : EIATTR_MAXREG_COUNT
	.align		4
        /*003c*/ 	.byte	0x03, 0x1b
        /*003e*/ 	.short	0x00ff


	//----- nvinfo : EIATTR_MERCURY_ISA_VERSION
	.align		4
        /*0040*/ 	.byte	0x03, 0x5f
        /*0042*/ 	.short	0x0101


	//----- nvinfo : EIATTR_VRC_CTA_INIT_COUNT
	.align		4
        /*0044*/ 	.byte	0x02, 0x4a
	.zero		1
	.zero		1


	//----- nvinfo : EIATTR_EXIT_INSTR_OFFSETS
	.align		4
        /*0048*/ 	.byte	0x04, 0x1c
        /*004a*/ 	.short	(.L_4696 - .L_4695)


	//   ....[0]....
.L_4695:
        /*004c*/ 	.word	0x00000900


	//   ....[1]....
        /*0050*/ 	.word	0x00000960


	//   ....[2]....
        /*0054*/ 	.word	0x00000bb0


	//----- nvinfo : EIATTR_MAX_THREADS
	.align		4
.L_4696:
        /*0058*/ 	.byte	0x04, 0x05
        /*005a*/ 	.short	(.L_4698 - .L_4697)
.L_4697:
        /*005c*/ 	.word	0x00000080
        /*0060*/ 	.word	0x00000001
        /*0064*/ 	.word	0x00000001


	//----- nvinfo : EIATTR_CRS_STACK_SIZE
	.align		4
.L_4698:
        /*0068*/ 	.byte	0x04, 0x1e
        /*006a*/ 	.short	(.L_4700 - .L_4699)
.L_4699:
        /*006c*/ 	.word	0x00000000


	//----- nvinfo : EIATTR_CBANK_PARAM_SIZE
	.align		4
.L_4700:
        /*0070*/ 	.byte	0x03, 0x19
        /*0072*/ 	.short	0x0020


	//----- nvinfo : EIATTR_PARAM_CBANK
	.align		4
        /*0074*/ 	.byte	0x04, 0x0a
        /*0076*/ 	.short	(.L_4702 - .L_4701)
	.align		4
.L_4701:
        /*0078*/ 	.word	index@(.nv.constant0._ZN2at6native29vectorized_elementwise_kernelILi4ENS0_13AUnaryFunctorIiibZZZNS0_23logical_xor_kernel_cudaERNS_14TensorIteratorEENKUlvE0_clEvENKUlvE1_clEvEUliiE_EESt5arrayIPcLm2EEEEviT0_T1_)
        /*007c*/ 	.short	0x0380
        /*007e*/ 	.short	0x0020


	//----- nvinfo : EIATTR_SW_WAR
	.align		4
.L_4702:
        /*0080*/ 	.byte	0x04, 0x36
        /*0082*/ 	.short	(.L_4704 - .L_4703)
.L_4703:
        /*0084*/ 	.word	0x00000008
.L_4704:


//--------------------- .nv.info._ZN2at6native29vectorized_elementwise_kernelILi8ENS0_13AUnaryFunctorIiibZZZNS0_23logical_xor_kernel_cudaERNS_14TensorIteratorEENKUlvE0_clEvENKUlvE1_clEvEUliiE_EESt5arrayIPcLm2EEEEviT0_T1_ --------------------------
	.section	.nv.info._ZN2at6native29vectorized_elementwise_kernelILi8ENS0_13AUnaryFunctorIiibZZZNS0_23logical_xor_kernel_cudaERNS_14TensorIteratorEENKUlvE0_clEvENKUlvE1_clEvEUliiE_EESt5arrayIPcLm2EEEEviT0_T1_,"",@"SHT_CUDA_INFO"
	.sectionflags	@""
	.align	4


	//----- nvinfo : EIATTR_CUDA_API_VERSION
	.align		4
        /*0000*/ 	.byte	0x04, 0x37
        /*0002*/ 	.short	(.L_4706 - .L_4705)
.L_4705:
        /*0004*/ 	.word	0x00000082


	//----- nvinfo : EIATTR_KPARAM_INFO
	.align		4
.L_4706:
        /*0008*/ 	.byte	0x04, 0x17
        /*000a*/ 	.short	(.L_4708 - .L_4707)
.L_4707:
        /*000c*/ 	.word	0x00000000
        /*0010*/ 	.short	0x0002
        /*0012*/ 	.short	0x0010
        /*0014*/ 	.byte	0x00, 0xf0, 0x41, 0x00


	//----- nvinfo : EIATTR_KPARAM_INFO
	.align		4
.L_4708:
        /*0018*/ 	.byte	0x04, 0x17
        /*001a*/ 	.short	(.L_4710 - .L_4709)
.L_4709:
        /*001c*/ 	.word	0x00000000
        /*0020*/ 	.short	0x0001
        /*0022*/ 	.short	0x0004
        /*0024*/ 	.byte	0x00, 0xf0, 0x21, 0x00


	//----- nvinfo : EIATTR_KPARAM_INFO
	.align		4
.L_4710:
        /*0028*/ 	.byte	0x04, 0x17
        /*002a*/ 	.short	(.L_4712 - .L_4711)
.L_4711:
        /*002c*/ 	.word	0x00000000
        /*0030*/ 	.short	0x0000
        /*0032*/ 	.short	0x0000
        /*0034*/ 	.byte	0x00, 0xf0, 0x11, 0x00


	//----- nvinfo : EIATTR_SPARSE_MMA_MASK
	.align		4
.L_4712:
        /*0038*/ 	.byte	0x03, 0x50
        /*003a*/ 	.short	0x0000


	//----- nvinfo : EIATTR_MAXREG_COUNT
	.align		4
        /*003c*/ 	.byte	0x03, 0x1b
        /*003e*/ 	.short	0x00ff


	//----- nvinfo : EIATTR_MERCURY_ISA_VERSION
	.align		4
        /*0040*/ 	.byte	0x03, 0x5f
        /*0042*/ 	.short	0x0101


	//----- nvinfo : EIATTR_VRC_CTA_INIT_COUNT
	.align		4
        /*0044*/ 	.byte	0x02, 0x4a
	.zero		1
	.zero		1


	//----- nvinfo : EIATTR_EXIT_INSTR_OFFSETS
	.align		4
        /*0048*/ 	.byte	0x04, 0x1c
        /*004a*/ 	.short	(.L_4714 - .L_4713)


	//   ....[0]....
.L_4713:
        /*004c*/ 	.word	0x00000010


	//----- nvinfo : EIATTR_MAX_THREADS
	.align		4
.L_4714:
        /*0050*/ 	.byte	0x04, 0x05
        /*0052*/ 	.short	(.L_4716 - .L_4715)
.L_4715:
        /*0054*/ 	.word	0x00000080
        /*0058*/ 	.word	0x00000001
        /*005c*/ 	.word	0x00000001


	//----- nvinfo : EIATTR_CBANK_PARAM_SIZE
	.align		4
.L_4716:
        /*0060*/ 	.byte	0x03, 0x19
        /*0062*/ 	.short	0x0020


	//----- nvinfo : EIATTR_PARAM_CBANK
	.align		4
        /*0064*/ 	.byte	0x04, 0x0a
        /*0066*/ 	.short	(.L_4718 - .L_4717)
	.align		4
.L_4717:
        /*0068*/ 	.word	index@(.nv.constant0._ZN2at6native29vectorized_elementwise_kernelILi8ENS0_13AUnaryFunctorIiibZZZNS0_23logical_xor_kernel_cudaERNS_14TensorIteratorEENKUlvE0_clEvENKUlvE1_clEvEUliiE_EESt5arrayIPcLm2EEEEviT0_T1_)
        /*006c*/ 	.short	0x0380
        /*006e*/ 	.short	0x0020


	//----- nvinfo : EIATTR_SW_WAR
	.align		4
.L_4718:
        /*0070*/ 	.byte	0x04, 0x36
        /*0072*/ 	.short	(.L_4720 - .L_4719)
.L_4719:
        /*0074*/ 	.word	0x00000008
.L_4720:


//--------------------- .nv.info._ZN2at6native18elementwise_kernelILi128ELi4EZNS0_15gpu_kernel_implINS0_13BinaryFunctorIiibZZZNS0_23logical_xor_kernel_cudaERNS_14TensorIteratorEENKUlvE0_clEvENKUlvE1_clEvEUliiE_EEEEvRNS_18TensorIteratorBaseERKT_EUliE_EEviT1_ --------------------------
	.section	.nv.info._ZN2at6native18elementwise_kernelILi128ELi4EZNS0_15gpu_kernel_implINS0_13BinaryFunctorIiibZZZNS0_23logical_xor_kernel_cudaERNS_14TensorIteratorEENKUlvE0_clEvENKUlvE1_clEvEUliiE_EEEEvRNS_18TensorIteratorBaseERKT_EUliE_EEviT1_,"",@"SHT_CUDA_INFO"
	.sectionflags	@""
	.align	4


	//----- nvinfo : EIATTR_CUDA_API_VERSION
	.align		4
        /*0000*/ 	.byte	0x04, 0x37
        /*0002*/ 	.short	(.L_4722 - .L_4721)
.L_4721:
        /*0004*/ 	.word	0x00000082


	//----- nvinfo : EIATTR_KPARAM_INFO
	.align		4
.L_4722:
        /*0008*/ 	.byte	0x04, 0x17
        /*000a*/ 	.short	(.L_4724 - .L_4723)
.L_4723:
        /*000c*/ 	.word	0x00000000
        /*0010*/ 	.short	0x0001
        /*0012*/ 	.short	0x0008
        /*0014*/ 	.byte	0x00, 0xf0, 0x21, 0x0a


	//----- nvinfo : EIATTR_KPARAM_INFO
	.align		4
.L_4724:
        /*0018*/ 	.byte	0x04, 0x17
        /*001a*/ 	.short	(.L_4726 - .L_4725)
.L_4725:
        /*001c*/ 	.word	0x00000000
        /*0020*/ 	.short	0x0000
        /*0022*/ 	.short	0x0000
        /*0024*/ 	.byte	0x00, 0xf0, 0x11, 0x00


	//----- nvinfo : EIATTR_SPARSE_MMA_MASK
	.align		4
.L_4726:
        /*0028*/ 	.byte	0x03, 0x50
        /*002a*/ 	.short	0x0000


	//----- nvinfo : EIATTR_MAXREG_COUNT
	.align		4
        /*002c*/ 	.byte	0x03, 0x1b
        /*002e*/ 	.short	0x0080


	//----- nvinfo : EIATTR_EXTERNS
	.align		4
        /*0030*/ 	.byte	0x04, 0x0f
        /*0032*/ 	.short	(.L_4728 - .L_4727)


	//   ....[0]....
	.align		4
.L_4727:
        /*0034*/ 	.word	index@(__assertfail)


	//----- nvinfo : EIATTR_MERCURY_ISA_VERSION
	.align		4
.L_4728:
        /*0038*/ 	.byte	0x03, 0x5f
        /*003a*/ 	.short	0x0101


	//----- nvinfo : EIATTR_VRC_CTA_INIT_COUNT
	.align		4
        /*003c*/ 	.byte	0x02, 0x4a
	.zero		1
	.zero		1


	//----- nvinfo : EIATTR_SYSCALL_OFFSETS
	.align		4
        /*0040*/ 	.byte	0x04, 0x46
        /*0042*/ 	.short	(.L_4730 - .L_4729)


	//   ....[0]....
.L_4729:
        /*0044*/ 	.word	0x000023f0


	//   ....[1]....
        /*0048*/ 	.word	0x000031c0


	//   ....[2]....
        /*004c*/ 	.word	0x00003ee0


	//   ....[3]....
        /*0050*/ 	.word	0x00006430


	//   ....[4]....
        /*0054*/ 	.word	0x00007200


	//   ....[5]....
        /*0058*/ 	.word	0x00007d70


	//   ....[6]....
        /*005c*/ 	.word	0x0000a3b0


	//   ....[7]....
        /*0060*/ 	.word	0x0000b180


	//   ....[8]....
        /*0064*/ 	.word	0x0000bcf0


	//   ....[9]....
        /*0068*/ 	.word	0x0000e350


	//   ....[10]....
        /*006c*/ 	.word	0x0000f120


	//   ....[11]....
        /*0070*/ 	.word	0x0000fc50


	//----- nvinfo : EIATTR_EXIT_INSTR_OFFSETS
	.align		4
.L_4730:
        /*0074*/ 	.byte	0x04, 0x1c
        /*0076*/ 	.short	(.L_4732 - .L_4731)


	//   ....[0]....
.L_4731:
        /*0078*/ 	.word	0x0000bf80


	//   ....[1]....
        /*007c*/ 	.word	0x0000f270


	//   ....[2]....
        /*0080*/ 	.word	0x0000f290


	//   ....[3]....
        /*0084*/ 	.word	0x0000f320


	//   ....[4]....
        /*0088*/ 	.word	0x0000f340


	//   ....[5]....
        /*008c*/ 	.word	0x0000f360


	//   ....[6]....
        /*0090*/ 	.word	0x0000f3f0


	//   ....[7]....
        /*0094*/ 	.word	0x0000f430


	//   ....[8]....
        /*0098*/ 	.word	0x0000f4d0


	//   ....[9]....
        /*009c*/ 	.word	0x0000f520


	//   ....[10]....
        /*00a0*/ 	.word	0x0000f550


	//   ....[11]....
        /*00a4*/ 	.word	0x0000f610


	//   ....[12]....
        /*00a8*/ 	.word	0x0000f750


	//   ....[13]....
        /*00ac*/ 	.word	0x0000f890


	//   ....[14]....
        /*00b0*/ 	.word	0x0000f9e0


	//   ....[15]....
        /*00b4*/ 	.word	0x0000fa10


	//   ....[16]....
        /*00b8*/ 	.word	0x0000fa30


	//   ....[17]....
        /*00bc*/ 	.word	0x0000fab0


	//   ....[18]....
        /*00c0*/ 	.word	0x0000faf0


	//   ....[19]....
        /*00c4*/ 	.word	0x0000fc60


	//   ....[20]....
        /*00c8*/ 	.word	0x0000fd40


	//   ....[21]....
        /*00cc*/ 	.word	0x0000fde0


	//   ....[22]....
        /*00d0*/ 	.word	0x0000fe10


	//   ....[23]....
        /*00d4*/ 	.word	0x0000fe60


	//   ....[24]....
        /*00d8*/ 	.word	0x0000fea0


	//----- nvinfo : EIATTR_MAX_THREADS
	.align		4
.L_4732:
        /*00dc*/ 	.byte	0x04, 0x05
        /*00de*/ 	.short	(.L_4734 - .L_4733)
.L_4733:
        /*00e0*/ 	.word	0x00000080
        /*00e4*/ 	.word	0x00000001
        /*00e8*/ 	.word	0x00000001


	//----- nvinfo : EIATTR_CRS_STACK_SIZE
	.align		4
.L_4734:
        /*00ec*/ 	.byte	0x04, 0x1e
        /*00ee*/ 	.short	(.L_4736 - .L_4735)
.L_4735:
        /*00f0*/ 	.word	0x00000000


	//----- nvinfo : EIATTR_CBANK_PARAM_SIZE
	.align		4
.L_4736:
        /*00f4*/ 	.byte	0x03, 0x19
        /*00f6*/ 	.short	0x0290


	//----- nvinfo : EIATTR_PARAM_CBANK
	.align		4
        /*00f8*/ 	.byte	0x04, 0x0a
        /*00fa*/ 	.short	(.L_4738 - .L_4737)
	.align		4
.L_4737:
        /*00fc*/ 	.word	index@(.nv.constant0._ZN2at6native18elementwise_kernelILi128ELi4EZNS0_15gpu_kernel_implINS0_13BinaryFunctorIiibZZZNS0_23logical_xor_kernel_cudaERNS_14TensorIteratorEENKUlvE0_clEvENKUlvE1_clEvEUliiE_EEEEvRNS_18TensorIteratorBaseERKT_EUliE_EEviT1_)
        /*0100*/ 	.short	0x0380
        /*0102*/ 	.short	0x0290


	//----- nvinfo : EIATTR_SW_WAR
	.align		4
.L_4738:
        /*0104*/ 	.byte	0x04, 0x36
        /*0106*/ 	.short	(.L_4740 - .L_4739)
.L_4739:
        /*0108*/ 	.word	0x00000008
.L_4740:


//--------------------- .nv.info._ZN2at6native27unrolled_elementwise_kernelINS0_13BinaryFunctorIiibZZZNS0_23logical_xor_kernel_cudaERNS_14TensorIteratorEENKUlvE0_clEvENKUlvE1_clEvEUliiE_EESt5arrayIPcLm3EELi4E23TrivialOffsetCalculatorILi2EjESC_ILi1EjENS0_6memory12LoadWithCastILi2EEENSF_13StoreWithCastILi1EEEEEviT_T0_T2_T3_T4_T5_ --------------------------
	.section	.nv.info._ZN2at6native27unrolled_elementwise_kernelINS0_13BinaryFunctorIiibZZZNS0_23logical_xor_kernel_cudaERNS_14TensorIteratorEENKUlvE0_clEvENKUlvE1_clEvEUliiE_EESt5arrayIPcLm3EELi4E23TrivialOffsetCalculatorILi2EjESC_ILi1EjENS0_6memory12LoadWithCastILi2EEENSF_13StoreWithCastILi1EEEEEviT_T0_T2_T3_T4_T5_,"",@"SHT_CUDA_INFO"
	.sectionflags	@""
	.align	4


	//----- nvinfo : EIATTR_CUDA_API_VERSION
	.align		4
        /*0000*/ 	.byte	0x04, 0x37
        /*0002*/ 	.short	(.L_4742 - .L_4741)
.L_4741:
        /*0004*/ 	.word	0x00000082


	//----- nvinfo : EIATTR_KPARAM_INFO
	.align		4
.L_4742:
        /*0008*/ 	.byte	0x04, 0x17
        /*000a*/ 	.short	(.L_4744 - .L_4743)
.L_4743:
        /*000c*/ 	.word	0x00000000
        /*0010*/ 	.short	0x0006
        /*0012*/ 	.short	0x0030
        /*0014*/ 	.byte	0x00, 0xf0, 0x21, 0x00


	//----- nvinfo : EIATTR_KPARAM_INFO
	.align		4
.L_4744:
        /*0018*/ 	.byte	0x04, 0x17
        /*001a*/ 	.short	(.L_4746 - .L_4745)
.L_4745:
        /*001c*/ 	.word	0x00000000
        /*0020*/ 	.short	0x0005
        /*0022*/ 	.short	0x0024
        /*0024*/ 	.byte	0x00, 0xf0, 0x31, 0x00


	//----- nvinfo : EIATTR_KPARAM_INFO
	.align		4
.L_4746:
        /*0028*/ 	.byte	0x04, 0x17
        /*002a*/ 	.short	(.L_4748 - .L_4747)
.L_4747:
        /*002c*/ 	.word	0x00000000
        /*0030*/ 	.short	0x0004
        /*0032*/ 	.short	0x0021
        /*0034*/ 	.byte	0x00, 0xf0, 0x05, 0x00


	//----- nvinfo : EIATTR_KPARAM_INFO
	.align		4
.L_4748:
        /*0038*/ 	.byte	0x04, 0x17
        /*003a*/ 	.short	(.L_4750 - .L_4749)
.L_4749:
        /*003c*/ 	.word	0x00000000
        /*0040*/ 	.short	0x0003
        /*0042*/ 	.short	0x0020
        /*0044*/ 	.byte	0x00, 0xf0, 0x05, 0x00


	//----- nvinfo : EIATTR_KPARAM_INFO
	.align		4
.L_4750:
        /*0048*/ 	.byte	0x04, 0x17
        /*004a*/ 	.short	(.L_4752 - .L_4751)
.L_4751:
        /*004c*/ 	.word	0x00000000
        /*0050*/ 	.short	0x0002
        /*0052*/ 	.short	0x0008
        /*0054*/ 	.byte	0x00, 0xf0, 0x61, 0x00


	//----- nvinfo : EIATTR_KPARAM_INFO
	.align		4
.L_4752:
        /*0058*/ 	.byte	0x04, 0x17
        /*005a*/ 	.short	(.L_4754 - .L_4753)
.L_4753:
        /*005c*/ 	.word	0x00000000
        /*0060*/ 	.short	0x0001
        /*0062*/ 	.short	0x0004
        /*0064*/ 	.byte	0x00, 0xf0, 0x05, 0x00


	//----- nvinfo : EIATTR_KPARAM_INFO
	.align		4
.L_4754:
        /*0068*/ 	.byte	0x04, 0x17
        /*006a*/ 	.short	(.L_4756 - .L_4755)
.L_4755:
        /*006c*/ 	.word	0x00000000
        /*0070*/ 	.short	0x0000
        /*0072*/ 	.short	0x0000
        /*0074*/ 	.byte	0x00, 0xf0, 0x11, 0x00


	//----- nvinfo : EIATTR_SPARSE_MMA_MASK
	.align		4
.L_4756:
        /*0078*/ 	.byte	0x03, 0x50
        /*007a*/ 	.short	0x0000


	//----- nvinfo : EIATTR_MAXREG_COUNT
	.align		4
        /*007c*/ 	.byte	0x03, 0x1b
        /*007e*/ 	.short	0x00ff


	//----- nvinfo : EIATTR_EXTERNS
	.align		4
        /*0080*/ 	.byte	0x04, 0x0f
        /*0082*/ 	.short	(.L_4758 - .L_4757)


	//   ....[0]....
	.align		4
.L_4757:
        /*0084*/ 	.word	index@(__assertfail)


	//----- nvinfo : EIATTR_MERCURY_ISA_VERSION
	.align		4
.L_4758:
        /*0088*/ 	.byte	0x03, 0x5f
        /*008a*/ 	.short	0x0101


	//----- nvinfo : EIATTR_VRC_CTA_INIT_COUNT
	.align		4
        /*008c*/ 	.byte	0x02, 0x4a
	.zero		1
	.zero		1


	//----- nvinfo : EIATTR_SYSCALL_OFFSETS
	.align		4
        /*0090*/ 	.byte	0x04, 0x46
        /*0092*/ 	.short	(.L_4760 - .L_4759)


	//   ....[0]....
.L_4759:
        /*0094*/ 	.word	0x00000e00


	//   ....[1]....
        /*0098*/ 	.word	0x00001c00


	//   ....[2]....
        /*009c*/ 	.word	0x00002b90


	//   ....[3]....
        /*00a0*/ 	.word	0x00003990


	//   ....[4]....
        /*00a4*/ 	.word	0x00004870


	//   ....[5]....
        /*00a8*/ 	.word	0x00005680


	//   ....[6]....
        /*00ac*/ 	.word	0x00006530


	//   ....[7]....
        /*00b0*/ 	.word	0x00007340


	//   ....[8]....
        /*00b4*/ 	.word	0x00008130


	//   ....[9]....
        /*00b8*/ 	.word	0x00008df0


	//   ....[10]....
        /*00bc*/ 	.word	0x00009bb0


	//   ....[11]....
        /*00c0*/ 	.word	0x0000a940


	//----- nvinfo : EIATTR_EXIT_INSTR_OFFSETS
	.align		4
.L_4760:
        /*00c4*/ 	.byte	0x04, 0x1c
        /*00c6*/ 	.short	(.L_4762 - .L_4761)


	//   ....[0]....
.L_4761:
        /*00c8*/ 	.word	0x00009e30


	//   ....[1]....
        /*00cc*/ 	.word	0x00009f60


	//   ....[2]....
        /*00d0*/ 	.word	0x00009f80


	//   ....[3]....
        /*00d4*/ 	.word	0x0000a010


	//   ....[4]....
        /*00d8*/ 	.word	0x0000a030


	//   ....[5]....
        /*00dc*/ 	.word	0x0000a050


	//   ....[6]....
        /*00e0*/ 	.word	0x0000a0e0


	//   ....[7]....
        /*00e4*/ 	.word	0x0000a120


	//   ....[8]....
        /*00e8*/ 	.word	0x0000a1c0


	//   ....[9]....
        /*00ec*/ 	.word	0x0000a210


	//   ....[10]....
        /*00f0*/ 	.word	0x0000a240


	//   ....[11]....
        /*00f4*/ 	.word	0x0000a300


	//   ....[12]....
        /*00f8*/ 	.word	0x0000a440


	//   ....[13]....
        /*00fc*/ 	.word	0x0000a580


	//   ....[14]....
        /*0100*/ 	.word	0x0000a6d0


	//   ....[15]....
        /*0104*/ 	.word	0x0000a700


	//   ....[16]....
        /*0108*/ 	.word	0x0000a720


	//   ....[17]....
        /*010c*/ 	.word	0x0000a7a0


	//   ....[18]....
        /*0110*/ 	.word	0x0000a7e0


	//   ....[19]....
        /*0114*/ 	.word	0x0000a950


	//   ....[20]....
        /*0118*/ 	.word	0x0000aa30


	//   ....[21]....
        /*011c*/ 	.word	0x0000aad0


	//   ....[22]....
        /*0120*/ 	.word	0x0000ab00


	//   ....[23]....
        /*0124*/ 	.word	0x0000ab50


	//   ....[24]....
        /*0128*/ 	.word	0x0000ab90


	//----- nvinfo : EIATTR_MAX_THREADS
	.align		4
.L_4762:
        /*012c*/ 	.byte	0x04, 0x05
        /*012e*/ 	.short	(.L_4764 - .L_4763)
.L_4763:
        /*0130*/ 	.word	0x00000080
        /*0134*/ 	.word	0x00000001
        /*0138*/ 	.word	0x00000001


	//----- nvinfo : EIATTR_CRS_STACK_SIZE
	.align		4
.L_4764:
        /*013c*/ 	.byte	0x04, 0x1e
        /*013e*/ 	.short	(.L_4766 - .L_4765)
.L_4765:
        /*0140*/ 	.word	0x00000000


	//----- nvinfo : EIATTR_CBANK_PARAM_SIZE
	.align		4
.L_4766:
        /*0144*/ 	.byte	0x03, 0x19
        /*0146*/ 	.short	0x0038


	//----- nvinfo : EIATTR_PARAM_CBANK
	.align		4
        /*0148*/ 	.byte	0x04, 0x0a
        /*014a*/ 	.short	(.L_4768 - .L_4767)
	.align		4
.L_4767:
        /*014c*/ 	.word	index@(.nv.constant0._ZN2at6native27unrolled_elementwise_kernelINS0_13BinaryFunctorIiibZZZNS0_23logical_xor_kernel_cudaERNS_14TensorIteratorEENKUlvE0_clEvENKUlvE1_clEvEUliiE_EESt5arrayIPcLm3EELi4E23TrivialOffsetCalculatorILi2EjESC_ILi1EjENS0_6memory12LoadWithCastILi2EEENSF_13StoreWithCastILi1EEEEEviT_T0_T2_T3_T4_T5_)
        /*0150*/ 	.short	0x0380
        /*0152*/ 	.short	0x0038


	//----- nvinfo : EIATTR_SW_WAR
	.align		4
.L_4768:
        /*0154*/ 	.byte	0x04, 0x36
        /*0156*/ 	.short	(.L_4770 - .L_4769)
.L_4769:
        /*0158*/ 	.word	0x00000008
.L_4770:


//--------------------- .nv.info._ZN2at6native18elementwise_kernelILi128ELi4EZNS0_22gpu_kernel_impl_nocastINS0_13BinaryFunctorIiibZZZNS0_23logical_xor_kernel_cudaERNS_14TensorIteratorEENKUlvE0_clEvENKUlvE1_clEvEUliiE_EEEEvRNS_18TensorIteratorBaseERKT_EUliE_EEviT1_ --------------------------
	.section	.nv.info._ZN2at6native18elementwise_kernelILi128ELi4EZNS0_22gpu_kernel_impl_nocastINS0_13BinaryFunctorIiibZZZNS0_23logical_xor_kernel_cudaERNS_14TensorIteratorEENKUlvE0_clEvENKUlvE1_clEvEUliiE_EEEEvRNS_18TensorIteratorBaseERKT_EUliE_EEviT1_,"",@"SHT_CUDA_INFO"
	.sectionflags	@""
	.align	4


	//----- nvinfo : EIATTR_CUDA_API_VERSION
	.align		4
        /*0000*/ 	.byte	0x04, 0x37
        /*0002*/ 	.short	(.L_4772 - .L_4771)
.L_4771:
        /*0004*/ 	.word	0x00000082


	//----- nvinfo : EIATTR_KPARAM_INFO
	.align		4
.L_4772:
        /*0008*/ 	.byte	0x04, 0x17
        /*000a*/ 	.short	(.L_4774 - .L_4773)
.L_4773:
        /*000c*/ 	.word	0x00000000
        /*0010*/ 	.short	0x0001
        /*0012*/ 	.short	0x0008
        /*0014*/ 	.byte	0x00, 0xf0, 0x21, 0x0a


	//----- nvinfo : EIATTR_KPARAM_INFO
	.align		4
.L_4774:
        /*0018*/ 	.byte	0x04, 0x17
        /*001a*/ 	.short	(.L_4776 - .L_4775)
.L_4775:
        /*001c*/ 	.word	0x00000000
        /*0020*/ 	.short	0x0000
        /*0022*/ 	.short	0x0000
        /*0024*/ 	.byte	0x00, 0xf0, 0x11, 0x00


	//----- nvinfo : EIATTR_SPARSE_MMA_MASK
	.align		4
.L_4776:
        /*0028*/ 	.byte	0x03, 0x50
        /*002a*/ 	.short	0x0000


	//----- nvinfo : EIATTR_MAXREG_COUNT
	.align		4
        /*002c*/ 	.byte	0x03, 0x1b
        /*002e*/ 	.short	0x0080


	//----- nvinfo : EIATTR_MERCURY_ISA_VERSION
	.align		4
        /*0030*/ 	.byte	0x03, 0x5f
        /*0032*/ 	.short	0x0101


	//----- nvinfo : EIATTR_VRC_CTA_INIT_COUNT
	.align		4
        /*0034*/ 	.byte	0x02, 0x4a
	.zero		1
	.zero		1


	//----- nvinfo : EIATTR_EXIT_INSTR_OFFSETS
	.align		4
        /*0038*/ 	.byte	0x04, 0x1c
        /*003a*/ 	.short	(.L_4778 - .L_4777)


	//   ....[0]....
.L_4777:
        /*003c*/ 	.word	0x00000360


	//   ....[1]....
        /*0040*/ 	.word	0x00000400


	//   ....[2]....
        /*0044*/ 	.word	0x00004940


	//   ....[3]....
        /*0048*/ 	.word	0x00005ff0


	//----- nvinfo : EIATTR_MAX_THREADS
	.align		4
.L_4778:
        /*004c*/ 	.byte	0x04, 0x05
        /*004e*/ 	.short	(.L_4780 - .L_4779)
.L_4779:
        /*0050*/ 	.word	0x00000080
        /*0054*/ 	.word	0x00000001
        /*0058*/ 	.word	0x00000001


	//----- nvinfo : EIATTR_CRS_STACK_SIZE
	.align		4
.L_4780:
        /*005c*/ 	.byte	0x04, 0x1e
        /*005e*/ 	.short	(.L_4782 - .L_4781)
.L_4781:
        /*0060*/ 	.word	0x00000000


	//----- nvinfo : EIATTR_CBANK_PARAM_SIZE
	.align		4
.L_4782:
        /*0064*/ 	.byte	0x03, 0x19
        /*0066*/ 	.short	0x0290


	//----- nvinfo : EIATTR_PARAM_CBANK
	.align		4
        /*0068*/ 	.byte	0x04, 0x0a
        /*006a*/ 	.short	(.L_4784 - .L_4783)
	.align		4
.L_4783:
        /*006c*/ 	.word	index@(.nv.constant0._ZN2at6native18elementwise_kernelILi128ELi4EZNS0_22gpu_kernel_impl_nocastINS0_13BinaryFunctorIiibZZZNS0_23logical_xor_kernel_cudaERNS_14TensorIteratorEENKUlvE0_clEvENKUlvE1_clEvEUliiE_EEEEvRNS_18TensorIteratorBaseERKT_EUliE_EEviT1_)
        /*0070*/ 	.short	0x0380
        /*0072*/ 	.short	0x0290


	//----- nvinfo : EIATTR_SW_WAR
	.align		4
.L_4784:
        /*0074*/ 	.byte	0x04, 0x36
        /*0076*/ 	.short	(.L_4786 - .L_4785)
.L_4785:
        /*0078*/ 	.word	0x00000008
.L_4786:


//--------------------- .nv.info._ZN2at6native27unrolled_elementwise_kernelINS0_13BinaryFunctorIiibZZZNS0_23logical_xor_kernel_cudaERNS_14TensorIteratorEENKUlvE0_clEvENKUlvE1_clEvEUliiE_EESt5arrayIPcLm3EELi4E23TrivialOffsetCalculatorILi2EjESC_ILi1EjENS0_6memory15LoadWithoutCastENSF_16StoreWithoutCastEEEviT_T0_T2_T3_T4_T5_ --------------------------
	.section	.nv.info._ZN2at6native27unrolled_elementwise_kernelINS0_13BinaryFunctorIiibZZZNS0_23logical_xor_kernel_cudaERNS_14TensorIteratorEENKUlvE0_clEvENKUlvE1_clEvEUliiE_EESt5arrayIPcLm3EELi4E23TrivialOffsetCalculatorILi2EjESC_ILi1EjENS0_6memory15LoadWithoutCastENSF_16StoreWithoutCastEEEviT_T0_T2_T3_T4_T5_,"",@"SHT_CUDA_INFO"
	.sectionflags	@""
	.align	4


	//----- nvinfo : EIATTR_CUDA_API_VERSION
	.align		4
        /*0000*/ 	.byte	0x04, 0x37
        /*0002*/ 	.short	(.L_4788 - .L_4787)
.L_4787:
        /*0004*/ 	.word	0x00000082


	//----- nvinfo : EIATTR_KPARAM_INFO
	.align		4
.L_4788:
        /*0008*/ 	.byte	0x04, 0x17
        /*000a*/ 	.short	(.L_4790 - .L_4789)
.L_4789:
        /*000c*/ 	.word	0x00000000
        /*0010*/ 	.short	0x0006
        /*0012*/ 	.short	0x0023
        /*0014*/ 	.byte	0x00, 0xf0, 0x05, 0x00


	//----- nvinfo : EIATTR_KPARAM_INFO
	.align		4
.L_4790:
        /*0018*/ 	.byte	0x04, 0x17
        /*001a*/ 	.short	(.L_4792 - .L_4791)
.L_4791:
        /*001c*/ 	.word	0x00000000
        /*0020*/ 	.short	0x0005
        /*0022*/ 	.short	0x0022
        /*0024*/ 	.byte	0x00, 0xf0, 0x05, 0x00


	//----- nvinfo : EIATTR_KPARAM_INFO
	.align		4
.L_4792:
        /*0028*/ 	.byte	0x04, 0x17
        /*002a*/ 	.short	(.L_4794 - .L_4793)
.L_4793:
        /*002c*/ 	.word	0x00000000
        /*0030*/ 	.short	0x0004
        /*0032*/ 	.short	0x0021
        /*0034*/ 	.byte	0x00, 0xf0, 0x05, 0x00


	//----- nvinfo : EIATTR_KPARAM_INFO
	.align		4
.L_4794:
        /*0038*/ 	.byte	0x04, 0x17
        /*003a*/ 	.short	(.L_4796 - .L_4795)
.L_4795:
        /*003c*/ 	.word	0x00000000
        /*0040*/ 	.short	0x0003
        /*0042*/ 	.short	0x0020
        /*0044*/ 	.byte	0x00, 0xf0, 0x05, 0x00


	//----- nvinfo : EIATTR_KPARAM_INFO
	.align		4
.L_4796:
        /*0048*/ 	.byte	0x04, 0x17
        /*004a*/ 	.short	(.L_4798 - .L_4797)
.L_4797:
        /*004c*/ 	.word	0x00000000
        /*0050*/ 	.short	0x0002
        /*0052*/ 	.short	0x0008
        /*0054*/ 	.byte	0x00, 0xf0, 0x61, 0x00


	//----- nvinfo : EIATTR_KPARAM_INFO
	.align		4
.L_4798:
        /*0058*/ 	.byte	0x04, 0x17
        /*005a*/ 	.short	(.L_4800 - .L_4799)
.L_4799:
        /*005c*/ 	.word	0x00000000
        /*0060*/ 	.short	0x0001
        /*0062*/ 	.short	0x0004
        /*0064*/ 	.byte	0x00, 0xf0, 0x05, 0x00


	//----- nvinfo : EIATTR_KPARAM_INFO
	.align		4
.L_4800:
        /*0068*/ 	.byte	0x04, 0x17
        /*006a*/ 	.short	(.L_4802 - .L_4801)
.L_4801:
        /*006c*/ 	.word	0x00000000
        /*0070*/ 	.short	0x0000
        /*0072*/ 	.short	0x0000
        /*0074*/ 	.byte	0x00, 0xf0, 0x11, 0x00


	//----- nvinfo : EIATTR_SPARSE_MMA_MASK
	.align		4
.L_4802:
        /*0078*/ 	.byte	0x03, 0x50
        /*007a*/ 	.short	0x0000


	//----- nvinfo : EIATTR_MAXREG_COUNT
	.align		4
        /*007c*/ 	.byte	0x03, 0x1b
        /*007e*/ 	.short	0x00ff


	//----- nvinfo : EIATTR_MERCURY_ISA_VERSION
	.align		4
        /*0080*/ 	.byte	0x03, 0x5f
        /*0082*/ 	.short	0x0101


	//----- nvinfo : EIATTR_VRC_CTA_INIT_COUNT
	.align		4
        /*0084*/ 	.byte	0x02, 0x4a
	.zero		1
	.zero		1


	//----- nvinfo : EIATTR_EXIT_INSTR_OFFSETS
	.align		4
        /*0088*/ 	.byte	0x04, 0x1c
        /*008a*/ 	.short	(.L_4804 - .L_4803)


	//   ....[0]....
.L_4803:
        /*008c*/ 	.word	0x00000580


	//   ....[1]....
        /*0090*/ 	.word	0x000005e0


	//----- nvinfo : EIATTR_MAX_THREADS
	.align		4
.L_4804:
        /*0094*/ 	.byte	0x04, 0x05
        /*0096*/ 	.short	(.L_4806 - .L_4805)
.L_4805:
        /*0098*/ 	.word	0x00000080
        /*009c*/ 	.word	0x00000001
        /*00a0*/ 	.word	0x00000001


	//----- nvinfo : EIATTR_CRS_STACK_SIZE
	.align		4
.L_4806:
        /*00a4*/ 	.byte	0x04, 0x1e
        /*00a6*/ 	.short	(.L_4808 - .L_4807)
.L_4807:
        /*00a8*/ 	.word	0x00000000


	//----- nvinfo : EIATTR_CBANK_PARAM_SIZE
	.align		4
.L_4808:
        /*00ac*/ 	.byte	0x03, 0x19
        /*00ae*/ 	.short	0x0024


	//----- nvinfo : EIATTR_PARAM_CBANK
	.align		4
        /*00b0*/ 	.byte	0x04, 0x0a
        /*00b2*/ 	.short	(.L_4810 - .L_4809)
	.align		4
.L_4809:
        /*00b4*/ 	.word	index@(.nv.constant0._ZN2at6native27unrolled_elementwise_kernelINS0_13BinaryFunctorIiibZZZNS0_23logical_xor_kernel_cudaERNS_14TensorIteratorEENKUlvE0_clEvENKUlvE1_clEvEUliiE_EESt5arrayIPcLm3EELi4E23TrivialOffsetCalculatorILi2EjESC_ILi1EjENS0_6memory15LoadWithoutCastENSF_16StoreWithoutCastEEEviT_T0_T2_T3_T4_T5_)
        /*00b8*/ 	.short	0x0380
        /*00ba*/ 	.short	0x0024


	//----- nvinfo : EIATTR_SW_WAR
	.align		4
.L_4810:
        /*00bc*/ 	.byte	0x04, 0x36
        /*00be*/ 	.short	(.L_4812 - .L_4811)
.L_4811:
        /*00c0*/ 	.word	0x00000008
.L_4812:


//--------------------- .nv.info._ZN2at6native29vectorized_elementwise_kernelILi2ENS0_13BinaryFunctorIiibZZZNS0_23logical_xor_kernel_cudaERNS_14TensorIteratorEENKUlvE0_clEvENKUlvE1_clEvEUliiE_EESt5arrayIPcLm3EEEEviT0_T1_ --------------------------
	.section	.nv.info._ZN2at6native29vectorized_elementwise_kernelILi2ENS0_13BinaryFunctorIiibZZZNS0_23logical_xor_kernel_cudaERNS_14TensorIteratorEENKUlvE0_clEvENKUlvE1_clEvEUliiE_EESt5arrayIPcLm3EEEEviT0_T1_,"",@"SHT_CUDA_INFO"
	.sectionflags	@""
	.align	4


	//----- nvinfo : EIATTR_CUDA_API_VERSION
	.align		4
        /*0000*/ 	.byte	0x04, 0x37
        /*0002*/ 	.short	(.L_4814 - .L_4813)
.L_4813:
        /*0004*/ 	.word	0x00000082


	//----- nvinfo : EIATTR_KPARAM_INFO
	.align		4
.L_4814:
        /*0008*/ 	.byte	0x04, 0x17
        /*000a*/ 	.short	(.L_4816 - .L_4815)
.L_4815:
        /*000c*/ 	.word	0x00000000
        /*0010*/ 	.short	0x0002
        /*0012*/ 	.short	0x0008
        /*0014*/ 	.byte	0x00, 0xf0, 0x61, 0x00


	//----- nvinfo : EIATTR_KPARAM_INFO
	.align		4
.L_4816:
        /*0018*/ 	.byte	0x04, 0x17
        /*001a*/ 	.short	(.L_4818 - .L_4817)
.L_4817:
        /*001c*/ 	.word	0x00000000
        /*0020*/ 	.short	0x0001
        /*0022*/ 	.short	0x0004
        /*0024*/ 	.byte	0x00, 0xf0, 0x05, 0x00


	//----- nvinfo : EIATTR_KPARAM_INFO
	.align		4
.L_4818:
        /*0028*/ 	.byte	0x04, 0x17
        /*002a*/ 	.short	(.L_4820 - .L_4819)
.L_4819:
        /*002c*/ 	.word	0x00000000
        /*0030*/ 	.short	0x0000
        /*0032*/ 	.short	0x0000
        /*0034*/ 	.byte	0x00, 0xf0, 0x11, 0x00


	//----- nvinfo : EIATTR_SPARSE_MMA_MASK
	.align		4
.L_4820:
        /*0038*/ 	.byte	0x03, 0x50
        /*003a*/ 	.short	0x0000


	//----- nvinfo : EIATTR_MAXREG_COUNT
	.align		4
        /*003c*/ 	.byte	0x03, 0x1b
        /*003e*/ 	.short	0x00ff


	//----- nvinfo : EIATTR_MERCURY_ISA_VERSION
	.align		4
        /*0040*/ 	.byte	0x03, 0x5f
        /*0042*/ 	.short	0x0101


	//----- nvinfo : EIATTR_VRC_CTA_INIT_COUNT
	.align		4
        /*0044*/ 	.byte	0x02, 0x4a
	.zero		1
	.zero		1


	//----- nvinfo : EIATTR_EXIT_INSTR_OFFSETS
	.align		4
        /*0048*/ 	.byte	0x04, 0x1c
        /*004a*/ 	.short	(.L_4822 - .L_4821)


	//   ....[0]....
.L_4821:
        /*004c*/ 	.word	0x00000b70


	//   ....[1]....
        /*0050*/ 	.word	0x00000bd0


	//   ....[2]....
        /*0054*/ 	.word	0x00000f10


	//----- nvinfo : EIATTR_MAX_THREADS
	.align		4
.L_4822:
        /*0058*/ 	.byte	0x04, 0x05
        /*005a*/ 	.short	(.L_4824 - .L_4823)
.L_4823:
        /*005c*/ 	.word	0x00000080
        /*0060*/ 	.word	0x00000001
        /*0064*/ 	.word	0x00000001


	//----- nvinfo : EIATTR_CRS_STACK_SIZE
	.align		4
.L_4824:
        /*0068*/ 	.byte	0x04, 0x1e
        /*006a*/ 	.short	(.L_4826 - .L_4825)
.L_4825:
        /*006c*/ 	.word	0x00000000


	//----- nvinfo : EIATTR_CBANK_PARAM_SIZE
	.align		4
.L_4826:
        /*0070*/ 	.byte	0x03, 0x19
        /*0072*/ 	.short	0x0020


	//----- nvinfo : EIATTR_PARAM_CBANK
	.align		4
        /*0074*/ 	.byte	0x04, 0x0a
        /*0076*/ 	.short	(.L_4828 - .L_4827)
	.align		4
.L_4827:
        /*0078*/ 	.word	index@(.nv.constant0._ZN2at6native29vectorized_elementwise_kernelILi2ENS0_13BinaryFunctorIiibZZZNS0_23logical_xor_kernel_cudaERNS_14TensorIteratorEENKUlvE0_clEvENKUlvE1_clEvEUliiE_EESt5arrayIPcLm3EEEEviT0_T1_)
        /*007c*/ 	.short	0x0380
        /*007e*/ 	.short	0x0020


	//----- nvinfo : EIATTR_SW_WAR
	.align		4
.L_4828:
        /*0080*/ 	.byte	0x04, 0x36
        /*0082*/ 	.short	(.L_4830 - .L_4829)
.L_4829:
        /*0084*/ 	.word	0x00000008
.L_4830:


//--------------------- .nv.info._ZN2at6native29vectorized_elementwise_kernelILi4ENS0_13BinaryFunctorIiibZZZNS0_23logical_xor_kernel_cudaERNS_14TensorIteratorEENKUlvE0_clEvENKUlvE1_clEvEUliiE_EESt5arrayIPcLm3EEEEviT0_T1_ --------------------------
	.section	.nv.info._ZN2at6native29vectorized_elementwise_kernelILi4ENS0_13BinaryFunctorIiibZZZNS0_23logical_xor_kernel_cudaERNS_14TensorIteratorEENKUlvE0_clEvENKUlvE1_clEvEUliiE_EESt5arrayIPcLm3EEEEviT0_T1_,"",@"SHT_CUDA_INFO"
	.sectionflags	@""
	.align	4


	//----- nvinfo : EIATTR_CUDA_API_VERSION
	.align		4
        /*0000*/ 	.byte	0x04, 0x37
        /*0002*/ 	.short	(.L_4832 - .L_4831)
.L_4831:
        /*0004*/ 	.word	0x00000082


	//----- nvinfo : EIATTR_KPARAM_INFO
	.align		4
.L_4832:
        /*0008*/ 	.byte	0x04, 0x17
        /*000a*/ 	.short	(.L_4834 - .L_4833)
.L_4833:
        /*000c*/ 	.word	0x00000000
        /*0010*/ 	.short	0x0002
        /*0012*/ 	.short	0x0008
        /*0014*/ 	.byte	0x00, 0xf0, 0x61, 0x00


	//----- nvinfo : EIATTR_KPARAM_INFO
	.align		4
.L_4834:
        /*0018*/ 	.byte	0x04, 0x17
        /*001a*/ 	.short	(.L_4836 - .L_4835)
.L_4835:
        /*001c*/ 	.word	0x00000000
        /*0020*/ 	.short	0x0001
        /*0022*/ 	.short	0x0004
        /*0024*/ 	.byte	0x00, 0xf0, 0x05, 0x00


	//----- nvinfo : EIATTR_KPARAM_INFO
	.align		4
.L_4836:
        /*0028*/ 	.byte	0x04, 0x17
        /*002a*/ 	.short	(.L_4838 - .L_4837)
.L_4837:
        /*002c*/ 	.word	0x00000000
        /*0030*/ 	.short	0x0000
        /*0032*/ 	.short	0x0000
        /*0034*/ 	.byte	0x00, 0xf0, 0x11, 0x00


	//----- nvinfo : EIATTR_SPARSE_MMA_MASK
	.align		4
.L_4838:
        /*0038*/ 	.byte	0x03, 0x50
        /*003a*/ 	.short	0x0000


	//----- nvinfo : EIATTR_MAXREG_COUNT
	.align		4
        /*003c*/ 	.byte	0x03, 0x1b
        /*003e*/ 	.short	0x00ff


	//----- nvinfo : EIATTR_MERCURY_ISA_VERSION
	.align		4
        /*0040*/ 	.byte	0x03, 0x5f
        /*0042*/ 	.short	0x0101


	//----- nvinfo : EIATTR_VRC_CTA_INIT_COUNT
	.align		4
        /*0044*/ 	.byte	0x02, 0x4a
	.zero		1
	.zero		1


	//----- nvinfo : EIATTR_EXIT_INSTR_OFFSETS
	.align		4
        /*0048*/ 	.byte	0x04, 0x1c
        /*004a*/ 	.short	(.L_4840 - .L_4839)


	//   ....[0]....
.L_4839:
        /*004c*/ 	.word	0x00000b70


	//   ....[1]....
        /*0050*/ 	.word	0x00000bd0


	//   ....[2]....
        /*0054*/ 	.word	0x00000ed0


	//----- nvinfo : EIATTR_MAX_THREADS
	.align		4
.L_4840:
        /*0058*/ 	.byte	0x04, 0x05
        /*005a*/ 	.short	(.L_4842 - .L_4841)
.L_4841:
        /*005c*/ 	.word	0x00000080
        /*0060*/ 	.word	0x00000001
        /*0064*/ 	.word	0x00000001


	//----- nvinfo : EIATTR_CRS_STACK_SIZE
	.align		4
.L_4842:
        /*0068*/ 	.byte	0x04, 0x1e
        /*006a*/ 	.short	(.L_4844 - .L_4843)
.L_4843:
        /*006c*/ 	.word	0x00000000


	//----- nvinfo : EIATTR_CBANK_PARAM_SIZE
	.align		4
.L_4844:
        /*0070*/ 	.byte	0x03, 0x19
        /*0072*/ 	.short	0x0020


	//----- nvinfo : EIATTR_PARAM_CBANK
	.align		4
        /*0074*/ 	.byte	0x04, 0x0a
        /*0076*/ 	.short	(.L_4846 - .L_4845)
	.align		4
.L_4845:
        /*0078*/ 	.word	index@(.nv.constant0._ZN2at6native29vectorized_elementwise_kernelILi4ENS0_13BinaryFunctorIiibZZZNS0_23logical_xor_kernel_cudaERNS_14TensorIteratorEENKUlvE0_clEvENKUlvE1_clEvEUliiE_EESt5arrayIPcLm3EEEEviT0_T1_)
        /*007c*/ 	.short	0x0380
        /*007e*/ 	.short	0x0020


	//----- nvinfo : EIATTR_SW_WAR
	.align		4
.L_4846:
        /*0080*/ 	.byte	0x04, 0x36
        /*0082*/ 	.short	(.L_4848 - .L_4847)
.L_4847:
        /*0084*/ 	.word	0x00000008
.L_4848:


//--------------------- .nv.info._ZN2at6native29vectorized_elementwise_kernelILi8ENS0_13BinaryFunctorIiibZZZNS0_23logical_xor_kernel_cudaERNS_14TensorIteratorEENKUlvE0_clEvENKUlvE1_clEvEUliiE_EESt5arrayIPcLm3EEEEviT0_T1_ --------------------------
	.section	.nv.info._ZN2at6native29vectorized_elementwise_kernelILi8ENS0_13BinaryFunctorIiibZZZNS0_23logical_xor_kernel_cudaERNS_14TensorIteratorEENKUlvE0_clEvENKUlvE1_clEvEUliiE_EESt5arrayIPcLm3EEEEviT0_T1_,"",@"SHT_CUDA_INFO"
	.sectionflags	@""
	.align	4


	//----- nvinfo : EIATTR_CUDA_API_VERSION
	.align		4
        /*0000*/ 	.byte	0x04, 0x37
        /*0002*/ 	.short	(.L_4850 - .L_4849)
.L_4849:
        /*0004*/ 	.word	0x00000082


	//----- nvinfo : EIATTR_KPARAM_INFO
	.align		4
.L_4850:
        /*0008*/ 	.byte	0x04, 0x17
        /*000a*/ 	.short	(.L_4852 - .L_4851)
.L_4851:
        /*000c*/ 	.word	0x00000000
        /*0010*/ 	.short	0x0002
        /*0012*/ 	.short	0x0008
        /*0014*/ 	.byte	0x00, 0xf0, 0x61, 0x00


	//----- nvinfo : EIATTR_KPARAM_INFO
	.align		4
.L_4852:
        /*0018*/ 	.byte	0x04, 0x17
        /*001a*/ 	.short	(.L_4854 - .L_4853)
.L_4853:
        /*001c*/ 	.word	0x00000000
        /*0020*/ 	.short	0x0001
        /*0022*/ 	.short	0x0004
        /*0024*/ 	.byte	0x00, 0xf0, 0x05, 0x00


	//----- nvinfo : EIATTR_KPARAM_INFO
	.align		4
.L_4854:
        /*0028*/ 	.byte	0x04, 0x17
        /*002a*/ 	.short	(.L_4856 - .L_4855)
.L_4855:
        /*002c*/ 	.word	0x00000000
        /*0030*/ 	.short	0x0000
        /*0032*/ 	.short	0x0000
        /*0034*/ 	.byte	0x00, 0xf0, 0x11, 0x00


	//----- nvinfo : EIATTR_SPARSE_MMA_MASK
	.align		4
.L_4856:
        /*0038*/ 	.byte	0x03, 0x50
        /*003a*/ 	.short	0x0000


	//----- nvinfo : EIATTR_MAXREG_COUNT
	.align		4
        /*003c*/ 	.byte	0x03, 0x1b
        /*003e*/ 	.short	0x00ff


	//----- nvinfo : EIATTR_MERCURY_ISA_VERSION
	.align		4
        /*0040*/ 	.byte	0x03, 0x5f
        /*0042*/ 	.short	0x0101


	//----- nvinfo : EIATTR_VRC_CTA_INIT_COUNT
	.align		4
        /*0044*/ 	.byte	0x02, 0x4a
	.zero		1
	.zero		1


	//----- nvinfo : EIATTR_EXIT_INSTR_OFFSETS
	.align		4
        /*0048*/ 	.byte	0x04, 0x1c
        /*004a*/ 	.short	(.L_4858 - .L_4857)


	//   ....[0]....
.L_4857:
        /*004c*/ 	.word	0x00000010


	//----- nvinfo : EIATTR_MAX_THREADS
	.align		4
.L_4858:
        /*0050*/ 	.byte	0x04, 0x05
        /*0052*/ 	.short	(.L_4860 - .L_4859)
.L_4859:
        /*0054*/ 	.word	0x00000080
        /*0058*/ 	.word	0x00000001
        /*005c*/ 	.word	0x00000001


	//----- nvinfo : EIATTR_CBANK_PARAM_SIZE
	.align		4
.L_4860:
        /*0060*/ 	.byte	0x03, 0x19
        /*0062*/ 	.short	0x0020


	//----- nvinfo : EIATTR_PARAM_CBANK
	.align		4
        /*0064*/ 	.byte	0x04, 0x0a
        /*0066*/ 	.short	(.L_4862 - .L_4861)
	.align		4
.L_4861:
        /*0068*/ 	.word	index@(.nv.constant0._ZN2at6native29vectorized_elementwise_kernelILi8ENS0_13BinaryFunctorIiibZZZNS0_23logical_xor_kernel_cudaERNS_14TensorIteratorEENKUlvE0_clEvENKUlvE1_clEvEUliiE_EESt5arrayIPcLm3EEEEviT0_T1_)
        /*006c*/ 	.short	0x0380
        /*006e*/ 	.short	0x0020


	//----- nvinfo : EIATTR_SW_WAR
	.align		4
.L_4862:
        /*0070*/ 	.byte	0x04, 0x36
        /*0072*/ 	.short	(.L_4864 - .L_4863)
.L_4863:
        /*0074*/ 	.word	0x00000008
.L_4864:


//--------------------- .nv.info._ZN2at6native18elementwise_kernelILi128ELi4EZNS0_15gpu_kernel_implINS0_13AUnaryFunctorIaabZZZNS0_23logical_xor_kernel_cudaERNS_14TensorIteratorEENKUlvE0_clEvENKUlvE0_clEvEUlaaE_EEEEvRNS_18TensorIteratorBaseERKT_EUliE_EEviT1_ --------------------------
	.section	.nv.info._ZN2at6native18elementwise_kernelILi128ELi4EZNS0_15gpu_kernel_implINS0_13AUnaryFunctorIaabZZZNS0_23logical_xor_kernel_cudaERNS_14TensorIteratorEENKUlvE0_clEvENKUlvE0_clEvEUlaaE_EEEEvRNS_18TensorIteratorBaseERKT_EUliE_EEviT1_,"",@"SHT_CUDA_INFO"
	.sectionflags	@""
	.align	4


	//----- nvinfo : EIATTR_CUDA_API_VERSION
	.align		4
        /*0000*/ 	.byte	0x04, 0x37
        /*0002*/ 	.short	(.L_4866 - .L_4865)
.L_4865:
        /*0004*/ 	.word	0x00000082


	//----- nvinfo : EIATTR_KPARAM_INFO
	.align		4
.L_4866:
        /*0008*/ 	.byte	0x04, 0x17
        /*000a*/ 	.short	(.L_4868 - .L_4867)
.L_4867:
        /*000c*/ 	.word	0x00000000
        /*0010*/ 	.short	0x0001
        /*0012*/ 	.short	0x0008
        /*0014*/ 	.byte	0x00, 0xf0, 0x61, 0x08


	//----- nvinfo : EIATTR_KPARAM_INFO
	.align		4
.L_4868:
        /*0018*/ 	.byte	0x04, 0x17
        /*001a*/ 	.short	(.L_4870 - .L_4869)
.L_4869:
        /*001c*/ 	.word	0x00000000
        /*0020*/ 	.short	0x0000
        /*0022*/ 	.short	0x0000
        /*0024*/ 	.byte	0x00, 0xf0, 0x11, 0x00


	//----- nvinfo : EIATTR_SPARSE_MMA_MASK
	.align		4
.L_4870:
        /*0028*/ 	.byte	0x03, 0x50
        /*002a*/ 	.short	0x0000


	//----- nvinfo : EIATTR_MAXREG_COUNT
	.align		4
        /*002c*/ 	.byte	0x03, 0x1b
        /*002e*/ 	.short	0x0080


	//----- nvinfo : EIATTR_EXTERNS
	.align		4
        /*0030*/ 	.byte	0x04, 0x0f
        /*0032*/ 	.short	(.L_4872 - .L_4871)


	//   ....[0]....
	.align		4
.L_4871:
        /*0034*/ 	.word	index@(__assertfail)


	//----- nvinfo : EIATTR_MERCURY_ISA_VERSION
	.align		4
.L_4872:
        /*0038*/ 	.byte	0x03, 0x5f
        /*003a*/ 	.short	0x0101


	//----- nvinfo : EIATTR_VRC_CTA_INIT_COUNT
	.align		4
        /*003c*/ 	.byte	0x02, 0x4a
	.zero		1
	.zero		1


	//----- nvinfo : EIATTR_SYSCALL_OFFSETS
	.align		4
        /*0040*/ 	.byte	0x04, 0x46
        /*0042*/ 	.short	(.L_4874 - .L_4873)


	//   ....[0]....
.L_4873:
        /*0044*/ 	.word	0x00002130


	//   ....[1]....
        /*0048*/ 	.word	0x00002e60


	//   ....[2]....
        /*004c*/ 	.word	0x00005100


	//   ....[3]....
        /*0050*/ 	.word	0x00005c70


	//   ....[4]....
        /*0054*/ 	.word	0x00008000


	//   ....[5]....
        /*0058*/ 	.word	0x00008b70


	//   ....[6]....
        /*005c*/ 	.word	0x0000af10


	//   ....[7]....
        /*0060*/ 	.word	0x0000ba40


	//----- nvinfo : EIATTR_EXIT_INSTR_OFFSETS
	.align		4
.L_4874:
        /*0064*/ 	.byte	0x04, 0x1c
        /*0066*/ 	.short	(.L_4876 - .L_4875)


	//   ....[0]....
.L_4875:
        /*0068*/ 	.word	0x00008e00


	//   ....[1]....
        /*006c*/ 	.word	0x0000b060


	//   ....[2]....
        /*0070*/ 	.word	0x0000b080


	//   ....[3]....
        /*0074*/ 	.word	0x0000b110


	//   ....[4]....
        /*0078*/ 	.word	0x0000b130


	//   ....[5]....
        /*007c*/ 	.word	0x0000b150


	//   ....[6]....
        /*0080*/ 	.word	0x0000b1e0


	//   ....[7]....
        /*0084*/ 	.word	0x0000b220


	//   ....[8]....
        /*0088*/ 	.word	0x0000b2c0


	//   ....[9]....
        /*008c*/ 	.word	0x0000b310


	//   ....[10]....
        /*0090*/ 	.word	0x0000b340


	//   ....[11]....
        /*0094*/ 	.word	0x0000b400


	//   ....[12]....
        /*0098*/ 	.word	0x0000b540


	//   ....[13]....
        /*009c*/ 	.word	0x0000b680


	//   ....[14]....
        /*00a0*/ 	.word	0x0000b7d0


	//   ....[15]....
        /*00a4*/ 	.word	0x0000b800


	//   ....[16]....
        /*00a8*/ 	.word	0x0000b820


	//   ....[17]....
        /*00ac*/ 	.word	0x0000b8a0


	//   ....[18]....
        /*00b0*/ 	.word	0x0000b8e0


	//   ....[19]....
        /*00b4*/ 	.word	0x0000ba50


	//   ....[20]....
        /*00b8*/ 	.word	0x0000bb30


	//   ....[21]....
        /*00bc*/ 	.word	0x0000bbd0


	//   ....[22]....
        /*00c0*/ 	.word	0x0000bc00


	//   ....[23]....
        /*00c4*/ 	.word	0x0000bc50


	//   ....[24]....
        /*00c8*/ 	.word	0x0000bc90


	//----- nvinfo : EIATTR_MAX_THREADS
	.align		4
.L_4876:
        /*00cc*/ 	.byte	0x04, 0x05
        /*00ce*/ 	.short	(.L_4878 - .L_4877)
.L_4877:
        /*00d0*/ 	.word	0x00000080
        /*00d4*/ 	.word	0x00000001
        /*00d8*/ 	.word	0x00000001


	//----- nvinfo : EIATTR_CRS_STACK_SIZE
	.align		4
.L_4878:
        /*00dc*/ 	.byte	0x04, 0x1e
        /*00de*/ 	.short	(.L_4880 - .L_4879)
.L_4879:
        /*00e0*/ 	.word	0x00000000


	//----- nvinfo : EIATTR_CBANK_PARAM_SIZE
	.align		4
.L_4880:
        /*00e4*/ 	.byte	0x03, 0x19
        /*00e6*/ 	.short	0x0220


	//----- nvinfo : EIATTR_PARAM_CBANK
	.align		4
        /*00e8*/ 	.byte	0x04, 0x0a
        /*00ea*/ 	.short	(.L_4882 - .L_4881)
	.align		4
.L_4881:
        /*00ec*/ 	.word	index@(.nv.constant0._ZN2at6native18elementwise_kernelILi128ELi4EZNS0_15gpu_kernel_implINS0_13AUnaryFunctorIaabZZZNS0_23logical_xor_kernel_cudaERNS_14TensorIteratorEENKUlvE0_clEvENKUlvE0_clEvEUlaaE_EEEEvRNS_18TensorIteratorBaseERKT_EUliE_EEviT1_)
        /*00f0*/ 	.short	0x0380
        /*00f2*/ 	.short	0x0220


	//----- nvinfo : EIATTR_SW_WAR
	.align		4
.L_4882:
        /*00f4*/ 	.byte	0x04, 0x36
        /*00f6*/ 	.short	(.L_4884 - .L_4883)
.L_4883:
        /*00f8*/ 	.word	0x00000008
.L_4884:


//--------------------- .nv.info._ZN2at6native27unrolled_elementwise_kernelINS0_13AUnaryFunctorIaabZZZNS0_23logical_xor_kernel_cudaERNS_14TensorIteratorEENKUlvE0_clEvENKUlvE0_clEvEUlaaE_EESt5arrayIPcLm2EELi4E23TrivialOffsetCalculatorILi1EjESD_NS0_6memory12LoadWithCastILi1EEENSE_13StoreWithCastILi1EEEEEviT_T0_T2_T3_T4_T5_ --------------------------
	.section	.nv.info._ZN2at6native27unrolled_elementwise_kernelINS0_13AUnaryFunctorIaabZZZNS0_23logical_xor_kernel_cudaERNS_14TensorIteratorEENKUlvE0_clEvENKUlvE0_clEvEUlaaE_EESt5arrayIPcLm2EELi4E23TrivialOffsetCalculatorILi1EjESD_NS0_6memory12LoadWithCastILi1EEENSE_13StoreWithCastILi1EEEEEviT_T0_T2_T3_T4_T5_,"",@"SHT_CUDA_INFO"
	.sectionflags	@""
	.align	4


	//----- nvinfo : EIATTR_CUDA_API_VERSION
	.align		4
        /*0000*/ 	.byte	0x04, 0x37
        /*0002*/ 	.short	(.L_4886 - .L_4885)
.L_4885:
        /*0004*/ 	.word	0x00000082


	//----- nvinfo : EIATTR_KPARAM_INFO
	.align		4
.L_4886:
        /*0008*/ 	.byte	0x04, 0x17
        /*000a*/ 	.short	(.L_4888 - .L_4887)
.L_4887:
        /*000c*/ 	.word	0x00000000
        /*0010*/ 	.short	0x0006
        /*0012*/ 	.short	0x0024
        /*0014*/ 	.byte	0x00, 0xf0, 0x21, 0x00


	//----- nvinfo : EIATTR_KPARAM_INFO
	.align		4
.L_4888:
        /*0018*/ 	.byte	0x04, 0x17
        /*001a*/ 	.short	(.L_4890 - .L_4889)
.L_4889:
        /*001c*/ 	.word	0x00000000
        /*0020*/ 	.short	0x0005
        /*0022*/ 	.short	0x001c
        /*0024*/ 	.byte	0x00, 0xf0, 0x21, 0x00


	//----- nvinfo : EIATTR_KPARAM_INFO
	.align		4
.L_4890:
        /*0028*/ 	.byte	0x04, 0x17
        /*002a*/ 	.short	(.L_4892 - .L_4891)
.L_4891:
        /*002c*/ 	.word	0x00000000
        /*0030*/ 	.short	0x0004
        /*0032*/ 	.short	0x0019
        /*0034*/ 	.byte	0x00, 0xf0, 0x05, 0x00


	//----- nvinfo : EIATTR_KPARAM_INFO
	.align		4
.L_4892:
        /*0038*/ 	.byte	0x04, 0x17
        /*003a*/ 	.short	(.L_4894 - .L_4893)
.L_4893:
        /*003c*/ 	.word	0x00000000
        /*0040*/ 	.short	0x0003
        /*0042*/ 	.short	0x0018
        /*0044*/ 	.byte	0x00, 0xf0, 0x05, 0x00


	//----- nvinfo : EIATTR_KPARAM_INFO
	.align		4
.L_4894:
        /*0048*/ 	.byte	0x04, 0x17
        /*004a*/ 	.short	(.L_4896 - .L_4895)
.L_4895:
        /*004c*/ 	.word	0x00000000
        /*0050*/ 	.short	0x0002
        /*0052*/ 	.short	0x0008
        /*0054*/ 	.byte	0x00, 0xf0, 0x41, 0x00


	//----- nvinfo : EIATTR_KPARAM_INFO
	.align		4
.L_4896:
        /*0058*/ 	.byte	0x04, 0x17
        /*005a*/ 	.short	(.L_4898 - .L_4897)
.L_4897:
        /*005c*/ 	.word	0x00000000
        /*0060*/ 	.short	0x0001
        /*0062*/ 	.short	0x0004
        /*0064*/ 	.byte	0x00, 0xf0, 0x09, 0x00


	//----- nvinfo : EIATTR_KPARAM_INFO
	.align		4
.L_4898:
        /*0068*/ 	.byte	0x04, 0x17
        /*006a*/ 	.short	(.L_4900 - .L_4899)
.L_4899:
        /*006c*/ 	.word	0x00000000
        /*0070*/ 	.short	0x0000
        /*0072*/ 	.short	0x0000
        /*0074*/ 	.byte	0x00, 0xf0, 0x11, 0x00


	//----- nvinfo : EIATTR_SPARSE_MMA_MASK
	.align		4
.L_4900:
        /*0078*/ 	.byte	0x03, 0x50
        /*007a*/ 	.short	0x0000


	//----- nvinfo : EIATTR_MAXREG_COUNT
	.align		4
        /*007c*/ 	.byte	0x03, 0x1b
        /*007e*/ 	.short	0x00ff


	//----- nvinfo : EIATTR_EXTERNS
	.align		4
        /*0080*/ 	.byte	0x04, 0x0f
        /*0082*/ 	.short	(.L_4902 - .L_4901)


	//   ....[0]....
	.align		4
.L_4901:
        /*0084*/ 	.word	index@(__assertfail)


	//----- nvinfo : EIATTR_MERCURY_ISA_VERSION
	.align		4
.L_4902:
        /*0088*/ 	.byte	0x03, 0x5f
        /*008a*/ 	.short	0x0101


	//----- nvinfo : EIATTR_VRC_CTA_INIT_COUNT
	.align		4
        /*008c*/ 	.byte	0x02, 0x4a
	.zero		1
	.zero		1


	//----- nvinfo : EIATTR_SYSCALL_OFFSETS
	.align		4
        /*0090*/ 	.byte	0x04, 0x46
        /*0092*/ 	.short	(.L_4904 - .L_4903)


	//   ....[0]....
.L_4903:
        /*0094*/ 	.word	0x00000e40


	//   ....[1]....
        /*0098*/ 	.word	0x00001e20


	//   ....[2]....
        /*009c*/ 	.word	0x00002d40


	//   ....[3]....
        /*00a0*/ 	.word	0x00003c60


	//   ....[4]....
        /*00a4*/ 	.word	0x00004a20


	//   ....[5]....
        /*00a8*/ 	.word	0x000056e0


	//   ....[6]....
        /*00ac*/ 	.word	0x000064a0


	//   ....[7]....
        /*00b0*/ 	.word	0x00007230


	//----- nvinfo : EIATTR_EXIT_INSTR_OFFSETS
	.align		4
.L_4904:
        /*00b4*/ 	.byte	0x04, 0x1c
        /*00b6*/ 	.short	(.L_4906 - .L_4905)


	//   ....[0]....
.L_4905:
        /*00b8*/ 	.word	0x00006720


	//   ....[1]....
        /*00bc*/ 	.word	0x00006850


	//   ....[2]....
        /*00c0*/ 	.word	0x00006870


	//   ....[3]....
        /*00c4*/ 	.word	0x00006900


	//   ....[4]....
        /*00c8*/ 	.word	0x00006920


	//   ....[5]....
        /*00cc*/ 	.word	0x00006940


	//   ....[6]....
        /*00d0*/ 	.word	0x000069d0


	//   ....[7]....
        /*00d4*/ 	.word	0x00006a10


	//   ....[8]....
        /*00d8*/ 	.word	0x00006ab0


	//   ....[9]....
        /*00dc*/ 	.word	0x00006b00


	//   ....[10]....
        /*00e0*/ 	.word	0x00006b30


	//   ....[11]....
        /*00e4*/ 	.word	0x00006bf0


	//   ....[12]....
        /*00e8*/ 	.word	0x00006d30


	//   ....[13]....
        /*00ec*/ 	.word	0x00006e70


	//   ....[14]....
        /*00f0*/ 	.word	0x00006fc0


	//   ....[15]....
        /*00f4*/ 	.word	0x00006ff0


	//   ....[16]....
        /*00f8*/ 	.word	0x00007010


	//   ....[17]....
        /*00fc*/ 	.word	0x00007090


	//   ....[18]....
        /*0100*/ 	.word	0x000070d0


	//   ....[19]....
        /*0104*/ 	.word	0x00007240


	//   ....[20]....
        /*0108*/ 	.word	0x00007320


	//   ....[21]....
        /*010c*/ 	.word	0x000073c0


	//   ....[22]....
        /*0110*/ 	.word	0x000073f0


	//   ....[23]....
        /*0114*/ 	.word	0x00007440


	//   ....[24]....
        /*0118*/ 	.word	0x00007480


	//----- nvinfo : EIATTR_MAX_THREADS
	.align		4
.L_4906:
        /*011c*/ 	.byte	0x04, 0x05
        /*011e*/ 	.short	(.L_4908 - .L_4907)
.L_4907:
        /*0120*/ 	.word	0x00000080
        /*0124*/ 	.word	0x00000001
        /*0128*/ 	.word	0x00000001


	//----- nvinfo : EIATTR_CRS_STACK_SIZE
	.align		4
.L_4908:
        /*012c*/ 	.byte	0x04, 0x1e
        /*012e*/ 	.short	(.L_4910 - .L_4909)
.L_4909:
        /*0130*/ 	.word	0x00000000


	//----- nvinfo : EIATTR_CBANK_PARAM_SIZE
	.align		4
.L_4910:
        /*0134*/ 	.byte	0x03, 0x19
        /*0136*/ 	.short	0x002c


	//----- nvinfo : EIATTR_PARAM_CBANK
	.align		4
        /*0138*/ 	.byte	0x04, 0x0a
        /*013a*/ 	.short	(.L_4912 - .L_4911)
	.align		4
.L_4911:
        /*013c*/ 	.word	index@(.nv.constant0._ZN2at6native27unrolled_elementwise_kernelINS0_13AUnaryFunctorIaabZZZNS0_23logical_xor_kernel_cudaERNS_14TensorIteratorEENKUlvE0_clEvENKUlvE0_clEvEUlaaE_EESt5arrayIPcLm2EELi4E23TrivialOffsetCalculatorILi1EjESD_NS0_6memory12LoadWithCastILi1EEENSE_13StoreWithCastILi1EEEEEviT_T0_T2_T3_T4_T5_)
        /*0140*/ 	.short	0x0380
        /*0142*/ 	.short	0x002c


	//----- nvinfo : EIATTR_SW_WAR
	.align		4
.L_4912:
        /*0144*/ 	.byte	0x04, 0x36
        /*0146*/ 	.short	(.L_4914 - .L_4913)
.L_4913:
        /*0148*/ 	.word	0x00000008
.L_4914:


//--------------------- .nv.info._ZN2at6native18elementwise_kernelILi128ELi4EZNS0_22gpu_kernel_impl_nocastINS0_13AUnaryFunctorIaabZZZNS0_23logical_xor_kernel_cudaERNS_14TensorIteratorEENKUlvE0_clEvENKUlvE0_clEvEUlaaE_EEEEvRNS_18TensorIteratorBaseERKT_EUliE_EEviT1_ --------------------------
	.section	.nv.info._ZN2at6native18elementwise_kernelILi128ELi4EZNS0_22gpu_kernel_impl_nocastINS0_13AUnaryFunctorIaabZZZNS0_23logical_xor_kernel_cudaERNS_14TensorIteratorEENKUlvE0_clEvENKUlvE0_clEvEUlaaE_EEEEvRNS_18TensorIteratorBaseERKT_EUliE_EEviT1_,"",@"SHT_CUDA_INFO"
	.sectionflags	@""
	.align	4


	//----- nvinfo : EIATTR_CUDA_API_VERSION
	.align		4
        /*0000*/ 	.byte	0x04, 0x37
        /*0002*/ 	.short	(.L_4916 - .L_4915)
.L_4915:
        /*0004*/ 	.word	0x00000082


	//----- nvinfo : EIATTR_KPARAM_INFO
	.align		4
.L_4916:
        /*0008*/ 	.byte	0x04, 0x17
        /*000a*/ 	.short	(.L_4918 - .L_4917)
.L_4917:
        /*000c*/ 	.word	0x00000000
        /*0010*/ 	.short	0x0001
        /*0012*/ 	.short	0x0008
        /*0014*/ 	.byte	0x00, 0xf0, 0x61, 0x08


	//----- nvinfo : EIATTR_KPARAM_INFO
	.align		4
.L_4918:
        /*0018*/ 	.byte	0x04, 0x17
        /*001a*/ 	.short	(.L_4920 - .L_4919)
.L_4919:
        /*001c*/ 	.word	0x00000000
        /*0020*/ 	.short	0x0000
        /*0022*/ 	.short	0x0000
        /*0024*/ 	.byte	0x00, 0xf0, 0x11, 0x00


	//----- nvinfo : EIATTR_SPARSE_MMA_MASK
	.align		4
.L_4920:
        /*0028*/ 	.byte	0x03, 0x50
        /*002a*/ 	.short	0x0000


	//----- nvinfo : EIATTR_MAXREG_COUNT
	.align		4
        /*002c*/ 	.byte	0x03, 0x1b
        /*002e*/ 	.short	0x0080


	//----- nvinfo : EIATTR_MERCURY_ISA_VERSION
	.align		4
        /*0030*/ 	.byte	0x03, 0x5f
        /*0032*/ 	.short	0x0101


	//----- nvinfo : EIATTR_VRC_CTA_INIT_COUNT
	.align		4
        /*0034*/ 	.byte	0x02, 0x4a
	.zero		1
	.zero		1


	//----- nvinfo : EIATTR_EXIT_INSTR_OFFSETS
	.align		4
        /*0038*/ 	.byte	0x04, 0x1c
        /*003a*/ 	.short	(.L_4922 - .L_4921)


	//   ....[0]....
.L_4921:
        /*003c*/ 	.word	0x00000310


	//   ....[1]....
        /*0040*/ 	.word	0x00000390


	//   ....[2]....
        /*0044*/ 	.word	0x00003eb0


	//   ....[3]....
        /*0048*/ 	.word	0x00005200


	//----- nvinfo : EIATTR_MAX_THREADS
	.align		4
.L_4922:
        /*004c*/ 	.byte	0x04, 0x05
        /*004e*/ 	.short	(.L_4924 - .L_4923)
.L_4923:
        /*0050*/ 	.word	0x00000080
        /*0054*/ 	.word	0x00000001
        /*0058*/ 	.word	0x00000001


	//----- nvinfo : EIATTR_CRS_STACK_SIZE
	.align		4
.L_4924:
        /*005c*/ 	.byte	0x04, 0x1e
        /*005e*/ 	.short	(.L_4926 - .L_4925)
.L_4925:
        /*0060*/ 	.word	0x00000000


	//----- nvinfo : EIATTR_CBANK_PARAM_SIZE
	.align		4
.L_4926:
        /*0064*/ 	.byte	0x03, 0x19
        /*0066*/ 	.short	0x0220


	//----- nvinfo : EIATTR_PARAM_CBANK
	.align		4
        /*0068*/ 	.byte	0x04, 0x0a
        /*006a*/ 	.short	(.L_4928 - .L_4927)
	.align		4
.L_4927:
        /*006c*/ 	.word	index@(.nv.constant0._ZN2at6native18elementwise_kernelILi128ELi4EZNS0_22gpu_kernel_impl_nocastINS0_13AUnaryFunctorIaabZZZNS0_23logical_xor_kernel_cudaERNS_14TensorIteratorEENKUlvE0_clEvENKUlvE0_clEvEUlaaE_EEEEvRNS_18TensorIteratorBaseERKT_EUliE_EEviT1_)
        /*0070*/ 	.short	0x0380
        /*0072*/ 	.short	0x0220


	//----- nvinfo : EIATTR_SW_WAR
	.align		4
.L_4928:
        /*0074*/ 	.byte	0x04, 0x36
        /*0076*/ 	.short	(.L_4930 - .L_4929)
.L_4929:
        /*0078*/ 	.word	0x00000008
.L_4930:


//--------------------- .nv.info._ZN2at6native27unrolled_elementwise_kernelINS0_13AUnaryFunctorIaabZZZNS0_23logical_xor_kernel_cudaERNS_14TensorIteratorEENKUlvE0_clEvENKUlvE0_clEvEUlaaE_EESt5arrayIPcLm2EELi4E23TrivialOffsetCalculatorILi1EjESD_NS0_6memory15LoadWithoutCastENSE_16StoreWithoutCastEEEviT_T0_T2_T3_T4_T5_ --------------------------
	.section	.nv.info._ZN2at6native27unrolled_elementwise_kernelINS0_13AUnaryFunctorIaabZZZNS0_23logical_xor_kernel_cudaERNS_14TensorIteratorEENKUlvE0_clEvENKUlvE0_clEvEUlaaE_EESt5arrayIPcLm2EELi4E23TrivialOffsetCalculatorILi1EjESD_NS0_6memory15LoadWithoutCastENSE_16StoreWithoutCastEEEviT_T0_T2_T3_T4_T5_,"",@"SHT_CUDA_INFO"
	.sectionflags	@""
	.align	4


	//----- nvinfo : EIATTR_CUDA_API_VERSION
	.align		4
        /*0000*/ 	.byte	0x04, 0x37
        /*0002*/ 	.short	(.L_4932 - .L_4931)
.L_4931:
        /*0004*/ 	.word	0x00000082


	//----- nvinfo : EIATTR_KPARAM_INFO
	.align		4
.L_4932:
        /*0008*/ 	.byte	0x04, 0x17
        /*000a*/ 	.short	(.L_4934 - .L_4933)
.L_4933:
        /*000c*/ 	.word	0x00000000
        /*0010*/ 	.short	0x0006
        /*0012*/ 	.short	0x001b
        /*0014*/ 	.byte	0x00, 0xf0, 0x05, 0x00


	//----- nvinfo : EIATTR_KPARAM_INFO
	.align		4
.L_4934:
        /*0018*/ 	.byte	0x04, 0x17
        /*001a*/ 	.short	(.L_4936 - .L_4935)
.L_4935:
        /*001c*/ 	.word	0x00000000
        /*0020*/ 	.short	0x0005
        /*0022*/ 	.short	0x001a
        /*0024*/ 	.byte	0x00, 0xf0, 0x05, 0x00


	//----- nvinfo : EIATTR_KPARAM_INFO
	.align		4
.L_4936:
        /*0028*/ 	.byte	0x04, 0x17
        /*002a*/ 	.short	(.L_4938 - .L_4937)
.L_4937:
        /*002c*/ 	.word	0x00000000
        /*0030*/ 	.short	0x0004
        /*0032*/ 	.short	0x0019
        /*0034*/ 	.byte	0x00, 0xf0, 0x05, 0x00


	//----- nvinfo : EIATTR_KPARAM_INFO
	.align		4
.L_4938:
        /*0038*/ 	.byte	0x04, 0x17
        /*003a*/ 	.short	(.L_4940 - .L_4939)
.L_4939:
        /*003c*/ 	.word	0x00000000
        /*0040*/ 	.short	0x0003
        /*0042*/ 	.short	0x0018
        /*0044*/ 	.byte	0x00, 0xf0, 0x05, 0x00


	//----- nvinfo : EIATTR_KPARAM_INFO
	.align		4
.L_4940:
        /*0048*/ 	.byte	0x04, 0x17
        /*004a*/ 	.short	(.L_4942 - .L_4941)
.L_4941:
        /*004c*/ 	.word	0x00000000
        /*0050*/ 	.short	0x0002
        /*0052*/ 	.short	0x0008
        /*0054*/ 	.byte	0x00, 0xf0, 0x41, 0x00


	//----- nvinfo : EIATTR_KPARAM_INFO
	.align		4
.L_4942:
        /*0058*/ 	.byte	0x04, 0x17
        /*005a*/ 	.short	(.L_4944 - .L_4943)
.L_4943:
        /*005c*/ 	.word	0x00000000
        /*0060*/ 	.short	0x0001
        /*0062*/ 	.short	0x0004
        /*0064*/ 	.byte	0x00, 0xf0, 0x09, 0x00


	//----- nvinfo : EIATTR_KPARAM_INFO
	.align		4
.L_4944:
        /*0068*/ 	.byte	0x04, 0x17
        /*006a*/ 	.short	(.L_4946 - .L_4945)
.L_4945:
        /*006c*/ 	.word	0x00000000
        /*0070*/ 	.short	0x0000
        /*0072*/ 	.short	0x0000
        /*0074*/ 	.byte	0x00, 0xf0, 0x11, 0x00


	//----- nvinfo : EIATTR_SPARSE_MMA_MASK
	.align		4
.L_4946:
        /*0078*/ 	.byte	0x03, 0x50
        /*007a*/ 	.short	0x0000


	//----- nvinfo : EIATTR_MAXREG_COUNT
	.align		4
        /*007c*/ 	.byte	0x03, 0x1b
        /*007e*/ 	.short	0x00ff


	//----- nvinfo : EIATTR_MERCURY_ISA_VERSION
	.align		4
        /*0080*/ 	.byte	0x03, 0x5f
        /*0082*/ 	.short	0x0101


	//----- nvinfo : EIATTR_VRC_CTA_INIT_COUNT
	.align		4
        /*0084*/ 	.byte	0x02, 0x4a
	.zero		1
	.zero		1


	//----- nvinfo : EIATTR_EXIT_INSTR_OFFSETS
	.align		4
        /*0088*/ 	.byte	0x04, 0x1c
        /*008a*/ 	.short	(.L_4948 - .L_4947)


	//   ....[0]....
.L_4947:
        /*008c*/ 	.word	0x000004d0


	//   ....[1]....
        /*0090*/ 	.word	0x00000530


	//----- nvinfo : EIATTR_MAX_THREADS
	.align		4
.L_4948:
        /*0094*/ 	.byte	0x04, 0x05
        /*0096*/ 	.short	(.L_4950 - .L_4949)
.L_4949:
        /*0098*/ 	.word	0x00000080
        /*009c*/ 	.word	0x00000001
        /*00a0*/ 	.word	0x00000001


	//----- nvinfo : EIATTR_CRS_STACK_SIZE
	.align		4
.L_4950:
        /*00a4*/ 	.byte	0x04, 0x1e
        /*00a6*/ 	.short	(.L_4952 - .L_4951)
.L_4951:
        /*00a8*/ 	.word	0x00000000


	//----- nvinfo : EIATTR_CBANK_PARAM_SIZE
	.align		4
.L_4952:
        /*00ac*/ 	.byte	0x03, 0x19
        /*00ae*/ 	.short	0x001c


	//----- nvinfo : EIATTR_PARAM_CBANK
	.align		4
        /*00b0*/ 	.byte	0x04, 0x0a
        /*00b2*/ 	.short	(.L_4954 - .L_4953)
	.align		4
.L_4953:
        /*00b4*/ 	.word	index@(.nv.constant0._ZN2at6native27unrolled_elementwise_kernelINS0_13AUnaryFunctorIaabZZZNS0_23logical_xor_kernel_cudaERNS_14TensorIteratorEENKUlvE0_clEvENKUlvE0_clEvEUlaaE_EESt5arrayIPcLm2EELi4E23TrivialOffsetCalculatorILi1EjESD_NS0_6memory15LoadWithoutCastENSE_16StoreWithoutCastEEEviT_T0_T2_T3_T4_T5_)
        /*00b8*/ 	.short	0x0380
        /*00ba*/ 	.short	0x001c


	//----- nvinfo : EIATTR_SW_WAR
	.align		4
.L_4954:
        /*00bc*/ 	.byte	0x04, 0x36
        /*00be*/ 	.short	(.L_4956 - .L_4955)
.L_4955:
        /*00c0*/ 	.word	0x00000008
.L_4956:


//--------------------- .nv.info._ZN2at6native29vectorized_elementwise_kernelILi2ENS0_13AUnaryFunctorIaabZZZNS0_23logical_xor_kernel_cudaERNS_14TensorIteratorEENKUlvE0_clEvENKUlvE0_clEvEUlaaE_EESt5arrayIPcLm2EEEEviT0_T1_ --------------------------
	.section	.nv.info._ZN2at6native29vectorized_elementwise_kernelILi2ENS0_13AUnaryFunctorIaabZZZNS0_23logical_xor_kernel_cudaERNS_14TensorIteratorEENKUlvE0_clEvENKUlvE0_clEvEUlaaE_EESt5arrayIPcLm2EEEEviT0_T1_,"",@"SHT_CUDA_INFO"
	.sectionflags	@""
	.align	4


	//----- nvinfo : EIATTR_CUDA_API_VERSION
	.align		4
        /*0000*/ 	.byte	0x04, 0x37
        /*0002*/ 	.short	(.L_4958 - .L_4957)
.L_4957:
        /*0004*/ 	.word	0x00000082


	//----- nvinfo : EIATTR_KPARAM_INFO
	.align		4
.L_4958:
        /*0008*/ 	.byte	0x04, 0x17
        /*000a*/ 	.short	(.L_4960 - .L_4959)
.L_4959:
        /*000c*/ 	.word	0x00000000
        /*0010*/ 	.short	0x0002
        /*0012*/ 	.short	0x0008
        /*0014*/ 	.byte	0x00, 0xf0, 0x41, 0x00


	//----- nvinfo : EIATTR_KPARAM_INFO
	.align		4
.L_4960:
        /*0018*/ 	.byte	0x04, 0x17
        /*001a*/ 	.short	(.L_4962 - .L_4961)
.L_4961:
        /*001c*/ 	.word	0x00000000
        /*0020*/ 	.short	0x0001
        /*0022*/ 	.short	0x0004
        /*0024*/ 	.byte	0x00, 0xf0, 0x09, 0x00


	//----- nvinfo : EIATTR_KPARAM_INFO
	.align		4
.L_4962:
        /*0028*/ 	.byte	0x04, 0x17
        /*002a*/ 	.short	(.L_4964 - .L_4963)
.L_4963:
        /*002c*/ 	.word	0x00000000
        /*0030*/ 	.short	0x0000
        /*0032*/ 	.short	0x0000
        /*0034*/ 	.byte	0x00, 0xf0, 0x11, 0x00


	//----- nvinfo : EIATTR_SPARSE_MMA_MASK
	.align		4
.L_4964:
        /*0038*/ 	.byte	0x03, 0x50
        /*003a*/ 	.short	0x0000


	//----- nvinfo : EIATTR_MAXREG_COUNT
	.align		4
        /*003c*/ 	.byte	0x03, 0x1b
        /*003e*/ 	.short	0x00ff


	//----- nvinfo : EIATTR_MERCURY_ISA_VERSION
	.align		4
        /*0040*/ 	.byte	0x03, 0x5f
        /*0042*/ 	.short	0x0101


	//----- nvinfo : EIATTR_VRC_CTA_INIT_COUNT
	.align		4
        /*0044*/ 	.byte	0x02, 0x4a
	.zero		1
	.zero		1


	//----- nvinfo : EIATTR_EXIT_INSTR_OFFSETS
	.align		4
        /*0048*/ 	.byte	0x04, 0x1c
        /*004a*/ 	.short	(.L_4966 - .L_4965)


	//   ....[0]....
.L_4965:
        /*004c*/ 	.word	0x000009e0


	//   ....[1]....
        /*0050*/ 	.word	0x00000a40


	//   ....[2]....
        /*0054*/ 	.word	0x00000d70


	//----- nvinfo : EIATTR_MAX_THREADS
	.align		4
.L_4966:
        /*0058*/ 	.byte	0x04, 0x05
        /*005a*/ 	.short	(.L_4968 - .L_4967)
.L_4967:
        /*005c*/ 	.word	0x00000080
        /*0060*/ 	.word	0x00000001
        /*0064*/ 	.word	0x00000001


	//----- nvinfo : EIATTR_CRS_STACK_SIZE
	.align		4
.L_4968:
        /*0068*/ 	.byte	0x04, 0x1e
        /*006a*/ 	.short	(.L_4970 - .L_4969)
.L_4969:
        /*006c*/ 	.word	0x00000000


	//----- nvinfo : EIATTR_CBANK_PARAM_SIZE
	.align		4
.L_4970:
        /*0070*/ 	.byte	0x03, 0x19
        /*0072*/ 	.short	0x0018


	//----- nvinfo : EIATTR_PARAM_CBANK
	.align		4
        /*0074*/ 	.byte	0x04, 0x0a
        /*0076*/ 	.short	(.L_4972 - .L_4971)
	.align		4
.L_4971:
        /*0078*/ 	.word	index@(.nv.constant0._ZN2at6native29vectorized_elementwise_kernelILi2ENS0_13AUnaryFunctorIaabZZZNS0_23logical_xor_kernel_cudaERNS_14TensorIteratorEENKUlvE0_clEvENKUlvE0_clEvEUlaaE_EESt5arrayIPcLm2EEEEviT0_T1_)
        /*007c*/ 	.short	0x0380
        /*007e*/ 	.short	0x0018


	//----- nvinfo : EIATTR_SW_WAR
	.align		4
.L_4972:
        /*0080*/ 	.byte	0x04, 0x36
        /*0082*/ 	.short	(.L_4974 - .L_4973)
.L_4973:
        /*0084*/ 	.word	0x00000008
.L_4974:


//--------------------- .nv.info._ZN2at6native29vectorized_elementwise_kernelILi4ENS0_13AUnaryFunctorIaabZZZNS0_23logical_xor_kernel_cudaERNS_14TensorIteratorEENKUlvE0_clEvENKUlvE0_clEvEUlaaE_EESt5arrayIPcLm2EEEEviT0_T1_ --------------------------
	.section	.nv.info._ZN2at6native29vectorized_elementwise_kernelILi4ENS0_13AUnaryFunctorIaabZZZNS0_23logical_xor_kernel_cudaERNS_14TensorIteratorEENKUlvE0_clEvENKUlvE0_clEvEUlaaE_EESt5arrayIPcLm2EEEEviT0_T1_,"",@"SHT_CUDA_INFO"
	.sectionflags	@""
	.align	4


	//----- nvinfo : EIATTR_CUDA_API_VERSION
	.align		4
        /*0000*/ 	.byte	0x04, 0x37
        /*0002*/ 	.short	(.L_4976 - .L_4975)
.L_4975:
        /*0004*/ 	.word	0x00000082


	//----- nvinfo : EIATTR_KPARAM_INFO
	.align		4
.L_4976:
        /*0008*/ 	.byte	0x04, 0x17
        /*000a*/ 	.short	(.L_4978 - .L_4977)
.L_4977:
        /*000c*/ 	.word	0x00000000
        /*0010*/ 	.short	0x0002
        /*0012*/ 	.short	0x0008
        /*0014*/ 	.byte	0x00, 0xf0, 0x41, 0x00


	//----- nvinfo : EIATTR_KPARAM_INFO
	.align		4
.L_4978:
        /*0018*/ 	.byte	0x04, 0x17
        /*001a*/ 	.short	(.L_4980 - .L_4979)
.L_4979:
        /*001c*/ 	.word	0x00000000
        /*0020*/ 	.short	0x0001
        /*0022*/ 	.short	0x0004
        /*0024*/ 	.byte	0x00, 0xf0, 0x09, 0x00


	//----- nvinfo : EIATTR_KPARAM_INFO
	.align		4
.L_4980:
        /*0028*/ 	.byte	0x04, 0x17
        /*002a*/ 	.short	(.L_4982 - .L_4981)
.L_4981:
        /*002c*/ 	.word	0x00000000
        /*0030*/ 	.short	0x0000
        /*0032*/ 	.short	0x0000
        /*0034*/ 	.byte	0x00, 0xf0, 0x11, 0x00


	//----- nvinfo : EIATTR_SPARSE_MMA_MASK
	.align		4
.L_4982:
        /*0038*/ 	.byte	0x03, 0x50
        /*003a*/ 	.short	0x0000


	//----- nvinfo : EIATTR_MAXREG_COUNT
	.align		4
        /*003c*/ 	.byte	0x03, 0x1b
        /*003e*/ 	.short	0x00ff


	//----- nvinfo : EIATTR_MERCURY_ISA_VERSION
	.align		4
        /*0040*/ 	.byte	0x03, 0x5f
        /*0042*/ 	.short	0x0101


	//----- nvinfo : EIATTR_VRC_CTA_INIT_COUNT
	.align		4
        /*0044*/ 	.byte	0x02, 0x4a
	.zero		1
	.zero		1


	//----- nvinfo : EIATTR_EXIT_INSTR_OFFSETS
	.align		4
        /*0048*/ 	.byte	0x04, 0x1c
        /*004a*/ 	.short	(.L_4984 - .L_4983)


	//   ....[0]....
.L_4983:
        /*004c*/ 	.word	0x000009e0


	//   ....[1]....
        /*0050*/ 	.word	0x00000a40


	//   ....[2]....
        /*0054*/ 	.word	0x00000d50


	//----- nvinfo : EIATTR_MAX_THREADS
	.align		4
.L_4984:
        /*0058*/ 	.byte	0x04, 0x05
        /*005a*/ 	.short	(.L_4986 - .L_4985)
.L_4985:
        /*005c*/ 	.word	0x00000080
        /*0060*/ 	.word	0x00000001
        /*0064*/ 	.word	0x00000001


	//----- nvinfo : EIATTR_CRS_STACK_SIZE
	.align		4
.L_4986:
        /*0068*/ 	.byte	0x04, 0x1e
        /*006a*/ 	.short	(.L_4988 - .L_4987)
.L_4987:
        /*006c*/ 	.word	0x00000000


	//----- nvinfo : EIATTR_CBANK_PARAM_SIZE
	.align		4
.L_4988:
        /*0070*/ 	.byte	0x03, 0x19
        /*0072*/ 	.short	0x0018


	//----- nvinfo : EIATTR_PARAM_CBANK
	.align		4
        /*0074*/ 	.byte	0x04, 0x0a
        /*0076*/ 	.short	(.L_4990 - .L_4989)
	.align		4
.L_4989:
        /*0078*/ 	.word	index@(.nv.constant0._ZN2at6native29vectorized_elementwise_kernelILi4ENS0_13AUnaryFunctorIaabZZZNS0_23logical_xor_kernel_cudaERNS_14TensorIteratorEENKUlvE0_clEvENKUlvE0_clEvEUlaaE_EESt5arrayIPcLm2EEEEviT0_T1_)
        /*007c*/ 	.short	0x0380
        /*007e*/ 	.short	0x0018


	//----- nvinfo : EIATTR_SW_WAR
	.align		4
.L_4990:
        /*0080*/ 	.byte	0x04, 0x36
        /*0082*/ 	.short	(.L_4992 - .L_4991)
.L_4991:
        /*0084*/ 	.word	0x00000008
.L_4992:


//--------------------- .nv.info._ZN2at6native29vectorized_elementwise_kernelILi8ENS0_13AUnaryFunctorIaabZZZNS0_23logical_xor_kernel_cudaERNS_14TensorIteratorEENKUlvE0_clEvENKUlvE0_clEvEUlaaE_EESt5arrayIPcLm2EEEEviT0_T1_ --------------------------
	.section	.nv.info._ZN2at6native29vectorized_elementwise_kernelILi8ENS0_13AUnaryFunctorIaabZZZNS0_23logical_xor_kernel_cudaERNS_14TensorIteratorEENKUlvE0_clEvENKUlvE0_clEvEUlaaE_EESt5arrayIPcLm2EEEEviT0_T1_,"",@"SHT_CUDA_INFO"
	.sectionflags	@""
	.align	4


	//----- nvinfo : EIATTR_CUDA_API_VERSION
	.align		4
        /*0000*/ 	.byte	0x04, 0x37
        /*0002*/ 	.short	(.L_4994 - .L_4993)
.L_4993:
        /*0004*/ 	.word	0x00000082


	//----- nvinfo : EIATTR_KPARAM_INFO
	.align		4
.L_4994:
        /*0008*/ 	.byte	0x04, 0x17
        /*000a*/ 	.short	(.L_4996 - .L_4995)
.L_4995:
        /*000c*/ 	.word	0x00000000
        /*0010*/ 	.short	0x0002
        /*0012*/ 	.short	0x0008
        /*0014*/ 	.byte	0x00, 0xf0, 0x41, 0x00


	//----- nvinfo : EIATTR_KPARAM_INFO
	.align		4
.L_4996:
        /*0018*/ 	.byte	0x04, 0x17
        /*001a*/ 	.short	(.L_4998 - .L_4997)
.L_4997:
        /*001c*/ 	.word	0x00000000
        /*0020*/ 	.short	0x0001
        /*0022*/ 	.short	0x0004
        /*0024*/ 	.byte	0x00, 0xf0, 0x09, 0x00


	//----- nvinfo : EIATTR_KPARAM_INFO
	.align		4
.L_4998:
        /*0028*/ 	.byte	0x04, 0x17
        /*002a*/ 	.short	(.L_5000 - .L_4999)
.L_4999:
        /*002c*/ 	.word	0x00000000
        /*0030*/ 	.short	0x0000
        /*0032*/ 	.short	0x0000
        /*0034*/ 	.byte	0x00, 0xf0, 0x11, 0x00


	//----- nvinfo : EIATTR_SPARSE_MMA_MASK
	.align		4
.L_5000:
        /*0038*/ 	.byte	0x03, 0x50
        /*003a*/ 	.short	0x0000


	//----- nvinfo : EIATTR_MAXREG_COUNT
	.align		4
        /*003c*/ 	.byte	0x03, 0x1b
        /*003e*/ 	.short	0x00ff


	//----- nvinfo : EIATTR_MERCURY_ISA_VERSION
	.align		4
        /*0040*/ 	.byte	0x03, 0x5f
        /*0042*/ 	.short	0x0101


	//----- nvinfo : EIATTR_VRC_CTA_INIT_COUNT
	.align		4
        /*0044*/ 	.byte	0x02, 0x4a
	.zero		1
	.zero		1


	//----- nvinfo : EIATTR_EXIT_INSTR_OFFSETS
	.align		4
        /*0048*/ 	.byte	0x04, 0x1c
        /*004a*/ 	.short	(.L_5002 - .L_5001)


	//   ....[0]....
.L_5001:
        /*004c*/ 	.word	0x00000010


	//----- nvinfo : EIATTR_MAX_THREADS
	.align		4
.L_5002:
        /*0050*/ 	.byte	0x04, 0x05
        /*0052*/ 	.short	(.L_5004 - .L_5003)
.L_5003:
        /*0054*/ 	.word	0x00000080
        /*0058*/ 	.word	0x00000001
        /*005c*/ 	.word	0x00000001


	//----- nvinfo : EIATTR_CBANK_PARAM_SIZE
	.align		4
.L_5004:
        /*0060*/ 	.byte	0x03, 0x19
        /*0062*/ 	.short	0x0018


	//----- nvinfo : EIATTR_PARAM_CBANK
	.align		4
        /*0064*/ 	.byte	0x04, 0x0a
        /*0066*/ 	.short	(.L_5006 - .L_5005)
	.align		4
.L_5005:
        /*0068*/ 	.word	index@(.nv.constant0._ZN2at6native29vectorized_elementwise_kernelILi8ENS0_13AUnaryFunctorIaabZZZNS0_23logical_xor_kernel_cudaERNS_14TensorIteratorEENKUlvE0_clEvENKUlvE0_clEvEUlaaE_EESt5arrayIPcLm2EEEEviT0_T1_)
        /*006c*/ 	.short	0x0380
        /*006e*/ 	.short	0x0018


	//----- nvinfo : EIATTR_SW_WAR
	.align		4
.L_5006:
        /*0070*/ 	.byte	0x04, 0x36
        /*0072*/ 	.short	(.L_5008 - .L_5007)
.L_5007:
        /*0074*/ 	.word	0x00000008
.L_5008:


//--------------------- .nv.info._ZN2at6native18elementwise_kernelILi128ELi4EZNS0_15gpu_kernel_implINS0_13BinaryFunctorIaabZZZNS0_23logical_xor_kernel_cudaERNS_14TensorIteratorEENKUlvE0_clEvENKUlvE0_clEvEUlaaE_EEEEvRNS_18TensorIteratorBaseERKT_EUliE_EEviT1_ --------------------------
	.section	.nv.info._ZN2at6native18elementwise_kernelILi128ELi4EZNS0_15gpu_kernel_implINS0_13BinaryFunctorIaabZZZNS0_23logical_xor_kernel_cudaERNS_14TensorIteratorEENKUlvE0_clEvENKUlvE0_clEvEUlaaE_EEEEvRNS_18TensorIteratorBaseERKT_EUliE_EEviT1_,"",@"SHT_CUDA_INFO"
	.sectionflags	@""
	.align	4


	//----- nvinfo : EIATTR_CUDA_API_VERSION
	.align		4
        /*0000*/ 	.byte	0x04, 0x37
        /*0002*/ 	.short	(.L_5010 - .L_5009)
.L_5009:
        /*0004*/ 	.word	0x00000082


	//----- nvinfo : EIATTR_KPARAM_INFO
	.align		4
.L_5010:
        /*0008*/ 	.byte	0x04, 0x17
        /*000a*/ 	.short	(.L_5012 - .L_5011)
.L_5011:
        /*000c*/ 	.word	0x00000000
        /*0010*/ 	.short	0x0001
        /*0012*/ 	.short	0x0008
        /*0014*/ 	.byte	0x00, 0xf0, 0x21, 0x0a


	//----- nvinfo : EIATTR_KPARAM_INFO
	.align		4
.L_5012:
        /*0018*/ 	.byte	0x04, 0x17
        /*001a*/ 	.short	(.L_5014 - .L_5013)
.L_5013:
        /*001c*/ 	.word	0x00000000
        /*0020*/ 	.short	0x0000
        /*0022*/ 	.short	0x0000
        /*0024*/ 	.byte	0x00, 0xf0, 0x11, 0x00


	//----- nvinfo : EIATTR_SPARSE_MMA_MASK
	.align		4
.L_5014:
        /*0028*/ 	.byte	0x03, 0x50
        /*002a*/ 	.short	0x0000


	//----- nvinfo : EIATTR_MAXREG_COUNT
	.align		4
        /*002c*/ 	.byte	0x03, 0x1b
        /*002e*/ 	.short	0x0080


	//----- nvinfo : EIATTR_EXTERNS
	.align		4
        /*0030*/ 	.byte	0x04, 0x0f
        /*0032*/ 	.short	(.L_5016 - .L_5015)


	//   ....[0]....
	.align		4
.L_5015:
        /*0034*/ 	.word	index@(__assertfail)


	//----- nvinfo : EIATTR_MERCURY_ISA_VERSION
	.align		4
.L_5016:
        /*0038*/ 	.byte	0x03, 0x5f
        /*003a*/ 	.short	0x0101


	//----- nvinfo : EIATTR_VRC_CTA_INIT_COUNT
	.align		4
        /*003c*/ 	.byte	0x02, 0x4a
	.zero		1
	.zero		1


	//----- nvinfo : EIATTR_SYSCALL_OFFSETS
	.align		4
        /*0040*/ 	.byte	0x04, 0x46
        /*0042*/ 	.short	(.L_5018 - .L_5017)


	//   ....[0]....
.L_5017:
        /*0044*/ 	.word	0x00002460


	//   ....[1]....
        /*0048*/ 	.word	0x000032b0


	//   ....[2]....
        /*004c*/ 	.word	0x00003ff0


	//   ....[3]....
        /*0050*/ 	.word	0x000065c0


	//   ....[4]....
        /*0054*/ 	.word	0x00007410


	//   ....[5]....
        /*0058*/ 	.word	0x00007f90


	//   ....[6]....
        /*005c*/ 	.word	0x0000a650


	//   ....[7]....
        /*0060*/ 	.word	0x0000b4a0


	//   ....[8]....
        /*0064*/ 	.word	0x0000c020


	//   ....[9]....
        /*0068*/ 	.word	0x0000e700


	//   ....[10]....
        /*006c*/ 	.word	0x0000f550


	//   ....[11]....
        /*0070*/ 	.word	0x00010090


	//----- nvinfo : EIATTR_EXIT_INSTR_OFFSETS
	.align		4
.L_5018:
        /*0074*/ 	.byte	0x04, 0x1c
        /*0076*/ 	.short	(.L_5020 - .L_5019)


	//   ....[0]....
.L_5019:
        /*0078*/ 	.word	0x0000c2b0


	//   ....[1]....
        /*007c*/ 	.word	0x0000f6b0


	//   ....[2]....
        /*0080*/ 	.word	0x0000f6d0


	//   ....[3]....
        /*0084*/ 	.word	0x0000f760


	//   ....[4]....
        /*0088*/ 	.word	0x0000f780


	//   ....[5]....
        /*008c*/ 	.word	0x0000f7a0


	//   ....[6]....
        /*0090*/ 	.word	0x0000f830


	//   ....[7]....
        /*0094*/ 	.word	0x0000f870


	//   ....[8]....
        /*0098*/ 	.word	0x0000f910


	//   ....[9]....
        /*009c*/ 	.word	0x0000f960


	//   ....[10]....
        /*00a0*/ 	.word	0x0000f990


	//   ....[11]....
        /*00a4*/ 	.word	0x0000fa50


	//   ....[12]....
        /*00a8*/ 	.word	0x0000fb90


	//   ....[13]....
        /*00ac*/ 	.word	0x0000fcd0


	//   ....[14]....
        /*00b0*/ 	.word	0x0000fe20


	//   ....[15]....
        /*00b4*/ 	.word	0x0000fe50


	//   ....[16]....
        /*00b8*/ 	.word	0x0000fe70


	//   ....[17]....
        /*00bc*/ 	.word	0x0000fef0


	//   ....[18]....
        /*00c0*/ 	.word	0x0000ff30


	//   ....[19]....
        /*00c4*/ 	.word	0x000100a0


	//   ....[20]....
        /*00c8*/ 	.word	0x00010180


	//   ....[21]....
        /*00cc*/ 	.word	0x00010220


	//   ....[22]....
        /*00d0*/ 	.word	0x00010250


	//   ....[23]....
        /*00d4*/ 	.word	0x000102a0


	//   ....[24]....
        /*00d8*/ 	.word	0x000102e0


	//----- nvinfo : EIATTR_MAX_THREADS
	.align		4
.L_5020:
        /*00dc*/ 	.byte	0x04, 0x05
        /*00de*/ 	.short	(.L_5022 - .L_5021)
.L_5021:
        /*00e0*/ 	.word	0x00000080
        /*00e4*/ 	.word	0x00000001
        /*00e8*/ 	.word	0x00000001


	//----- nvinfo : EIATTR_CRS_STACK_SIZE
	.align		4
.L_5022:
        /*00ec*/ 	.byte	0x04, 0x1e
        /*00ee*/ 	.short	(.L_5024 - .L_5023)
.L_5023:
        /*00f0*/ 	.word	0x00000000


	//----- nvinfo : EIATTR_CBANK_PARAM_SIZE
	.align		4
.L_5024:
        /*00f4*/ 	.byte	0x03, 0x19
        /*00f6*/ 	.short	0x0290


	//----- nvinfo : EIATTR_PARAM_CBANK
	.align		4
        /*00f8*/ 	.byte	0x04, 0x0a
        /*00fa*/ 	.short	(.L_5026 - .L_5025)
	.align		4
.L_5025:
        /*00fc*/ 	.word	index@(.nv.constant0._ZN2at6native18elementwise_kernelILi128ELi4EZNS0_15gpu_kernel_implINS0_13BinaryFunctorIaabZZZNS0_23logical_xor_kernel_cudaERNS_14TensorIteratorEENKUlvE0_clEvENKUlvE0_clEvEUlaaE_EEEEvRNS_18TensorIteratorBaseERKT_EUliE_EEviT1_)
        /*0100*/ 	.short	0x0380
        /*0102*/ 	.short	0x0290


	//----- nvinfo : EIATTR_SW_WAR
	.align		4
.L_5026:
        /*0104*/ 	.byte	0x04, 0x36
        /*0106*/ 	.short	(.L_5028 - .L_5027)
.L_5027:
        /*0108*/ 	.word	0x00000008
.L_5028:


//--------------------- .nv.info._ZN2at6native27unrolled_elementwise_kernelINS0_13BinaryFunctorIaabZZZNS0_23logical_xor_kernel_cudaERNS_14TensorIteratorEENKUlvE0_clEvENKUlvE0_clEvEUlaaE_EESt5arrayIPcLm3EELi4E23TrivialOffsetCalculatorILi2EjESC_ILi1EjENS0_6memory12LoadWithCastILi2EEENSF_13StoreWithCastILi1EEEEEviT_T0_T2_T3_T4_T5_ --------------------------
	.section	.nv.info._ZN2at6native27unrolled_elementwise_kernelINS0_13BinaryFunctorIaabZZZNS0_23logical_xor_kernel_cudaERNS_14TensorIteratorEENKUlvE0_clEvENKUlvE0_clEvEUlaaE_EESt5arrayIPcLm3EELi4E23TrivialOffsetCalculatorILi2EjESC_ILi1EjENS0_6memory12LoadWithCastILi2EEENSF_13StoreWithCastILi1EEEEEviT_T0_T2_T3_T4_T5_,"",@"SHT_CUDA_INFO"
	.sectionflags	@""
	.align	4


	//----- nvinfo : EIATTR_CUDA_API_VERSION
	.align		4
        /*0000*/ 	.byte	0x04, 0x37
        /*0002*/ 	.short	(.L_5030 - .L_5029)
.L_5029:
        /*0004*/ 	.word	0x00000082


	//----- nvinfo : EIATTR_KPARAM_INFO
	.align		4
.L_5030:
        /*0008*/ 	.byte	0x04, 0x17
        /*000a*/ 	.short	(.L_5032 - .L_5031)
.L_5031:
        /*000c*/ 	.word	0x00000000
        /*0010*/ 	.short	0x0006
        /*0012*/ 	.short	0x0030
        /*0014*/ 	.byte	0x00, 0xf0, 0x21, 0x00


	//----- nvinfo : EIATTR_KPARAM_INFO
	.align		4
.L_5032:
        /*0018*/ 	.byte	0x04, 0x17
        /*001a*/ 	.short	(.L_5034 - .L_5033)
.L_5033:
        /*001c*/ 	.word	0x00000000
        /*0020*/ 	.short	0x0005
        /*0022*/ 	.short	0x0024
        /*0024*/ 	.byte	0x00, 0xf0, 0x31, 0x00


	//----- nvinfo : EIATTR_KPARAM_INFO
	.align		4
.L_5034:
        /*0028*/ 	.byte	0x04, 0x17
        /*002a*/ 	.short	(.L_5036 - .L_5035)
.L_5035:
        /*002c*/ 	.word	0x00000000
        /*0030*/ 	.short	0x0004
        /*0032*/ 	.short	0x0021
        /*0034*/ 	.byte	0x00, 0xf0, 0x05, 0x00


	//----- nvinfo : EIATTR_KPARAM_INFO
	.align		4
.L_5036:
        /*0038*/ 	.byte	0x04, 0x17
        /*003a*/ 	.short	(.L_5038 - .L_5037)
.L_5037:
        /*003c*/ 	.word	0x00000000
        /*0040*/ 	.short	0x0003
        /*0042*/ 	.short	0x0020
        /*0044*/ 	.byte	0x00, 0xf0, 0x05, 0x00


	//----- nvinfo : EIATTR_KPARAM_INFO
	.align		4
.L_5038:
        /*0048*/ 	.byte	0x04, 0x17
        /*004a*/ 	.short	(.L_5040 - .L_5039)
.L_5039:
        /*004c*/ 	.word	0x00000000
        /*0050*/ 	.short	0x0002
        /*0052*/ 	.short	0x0008
        /*0054*/ 	.byte	0x00, 0xf0, 0x61, 0x00


	//----- nvinfo : EIATTR_KPARAM_INFO
	.align		4
.L_5040:
        /*0058*/ 	.byte	0x04, 0x17
        /*005a*/ 	.short	(.L_5042 - .L_5041)
.L_5041:
        /*005c*/ 	.word	0x00000000
        /*0060*/ 	.short	0x0001
        /*0062*/ 	.short	0x0004
        /*0064*/ 	.byte	0x00, 0xf0, 0x05, 0x00


	//----- nvinfo : EIATTR_KPARAM_INFO
	.align		4
.L_5042:
        /*0068*/ 	.byte	0x04, 0x17
        /*006a*/ 	.short	(.L_5044 - .L_5043)
.L_5043:
        /*006c*/ 	.word	0x00000000
        /*0070*/ 	.short	0x0000
        /*0072*/ 	.short	0x0000
        /*0074*/ 	.byte	0x00, 0xf0, 0x11, 0x00


	//----- nvinfo : EIATTR_SPARSE_MMA_MASK
	.align		4
.L_5044:
        /*0078*/ 	.byte	0x03, 0x50
        /*007a*/ 	.short	0x0000


	//----- nvinfo : EIATTR_MAXREG_COUNT
	.align		4
        /*007c*/ 	.byte	0x03, 0x1b
        /*007e*/ 	.short	0x00ff


	//----- nvinfo : EIATTR_EXTERNS
	.align		4
        /*0080*/ 	.byte	0x04, 0x0f
        /*0082*/ 	.short	(.L_5046 - .L_5045)


	//   ....[0]....
	.align		4
.L_5045:
        /*0084*/ 	.word	index@(__assertfail)


	//----- nvinfo : EIATTR_MERCURY_ISA_VERSION
	.align		4
.L_5046:
        /*0088*/ 	.byte	0x03, 0x5f
        /*008a*/ 	.short	0x0101


	//----- nvinfo : EIATTR_VRC_CTA_INIT_COUNT
	.align		4
        /*008c*/ 	.byte	0x02, 0x4a
	.zero		1
	.zero		1


	//----- nvinfo : EIATTR_SYSCALL_OFFSETS
	.align		4
        /*0090*/ 	.byte	0x04, 0x46
        /*0092*/ 	.short	(.L_5048 - .L_5047)


	//   ....[0]....
.L_5047:
        /*0094*/ 	.word	0x00000e70


	//   ....[1]....
        /*0098*/ 	.word	0x00001cf0


	//   ....[2]....
        /*009c*/ 	.word	0x00002d10


	//   ....[3]....
        /*00a0*/ 	.word	0x00003b90


	//   ....[4]....
        /*00a4*/ 	.word	0x00004af0


	//   ....[5]....
        /*00a8*/ 	.word	0x00005980


	//   ....[6]....
        /*00ac*/ 	.word	0x000068b0


	//   ....[7]....
        /*00b0*/ 	.word	0x00007740


	//   ....[8]....
        /*00b4*/ 	.word	0x00008540


	//   ....[9]....
        /*00b8*/ 	.word	0x00009200


	//   ....[10]....
        /*00bc*/ 	.word	0x00009fc0


	//   ....[11]....
        /*00c0*/ 	.word	0x0000ad50


	//----- nvinfo : EIATTR_EXIT_INSTR_OFFSETS
	.align		4
.L_5048:
        /*00c4*/ 	.byte	0x04, 0x1c
        /*00c6*/ 	.short	(.L_5050 - .L_5049)


	//   ....[0]....
.L_5049:
        /*00c8*/ 	.word	0x0000a240


	//   ....[1]....
        /*00cc*/ 	.word	0x0000a370


	//   ....[2]....
        /*00d0*/ 	.word	0x0000a390


	//   ....[3]....
        /*00d4*/ 	.word	0x0000a420


	//   ....[4]....
        /*00d8*/ 	.word	0x0000a440


	//   ....[5]....
        /*00dc*/ 	.word	0x0000a460


	//   ....[6]....
        /*00e0*/ 	.word	0x0000a4f0


	//   ....[7]....
        /*00e4*/ 	.word	0x0000a530


	//   ....[8]....
        /*00e8*/ 	.word	0x0000a5d0


	//   ....[9]....
        /*00ec*/ 	.word	0x0000a620


	//   ....[10]....
        /*00f0*/ 	.word	0x0000a650


	//   ....[11]....
        /*00f4*/ 	.word	0x0000a710


	//   ....[12]....
        /*00f8*/ 	.word	0x0000a850


	//   ....[13]....
        /*00fc*/ 	.word	0x0000a990


	//   ....[14]....
        /*0100*/ 	.word	0x0000aae0


	//   ....[15]....
        /*0104*/ 	.word	0x0000ab10


	//   ....[16]....
        /*0108*/ 	.word	0x0000ab30


	//   ....[17]....
        /*010c*/ 	.word	0x0000abb0


	//   ....[18]....
        /*0110*/ 	.word	0x0000abf0


	//   ....[19]....
        /*0114*/ 	.word	0x0000ad60


	//   ....[20]....
        /*0118*/ 	.word	0x0000ae40


	//   ....[21]....
        /*011c*/ 	.word	0x0000aee0


	//   ....[22]....
        /*0120*/ 	.word	0x0000af10


	//   ....[23]....
        /*0124*/ 	.word	0x0000af60


	//   ....[24]....
        /*0128*/ 	.word	0x0000afa0


	//----- nvinfo : EIATTR_MAX_THREADS
	.align		4
.L_5050:
        /*012c*/ 	.byte	0x04, 0x05
        /*012e*/ 	.short	(.L_5052 - .L_5051)
.L_5051:
        /*0130*/ 	.word	0x00000080
        /*0134*/ 	.word	0x00000001
        /*0138*/ 	.word	0x00000001


	//----- nvinfo : EIATTR_CRS_STACK_SIZE
	.align		4
.L_5052:
        /*013c*/ 	.byte	0x04, 0x1e
        /*013e*/ 	.short	(.L_5054 - .L_5053)
.L_5053:
        /*0140*/ 	.word	0x00000000


	//----- nvinfo : EIATTR_CBANK_PARAM_SIZE
	.align		4
.L_5054:
        /*0144*/ 	.byte	0x03, 0x19
        /*0146*/ 	.short	0x0038


	//----- nvinfo : EIATTR_PARAM_CBANK
	.align		4
        /*0148*/ 	.byte	0x04, 0x0a
        /*014a*/ 	.short	(.L_5056 - .L_5055)
	.align		4
.L_5055:
        /*014c*/ 	.word	index@(.nv.constant0._ZN2at6native27unrolled_elementwise_kernelINS0_13BinaryFunctorIaabZZZNS0_23logical_xor_kernel_cudaERNS_14TensorIteratorEENKUlvE0_clEvENKUlvE0_clEvEUlaaE_EESt5arrayIPcLm3EELi4E23TrivialOffsetCalculatorILi2EjESC_ILi1EjENS0_6memory12LoadWithCastILi2EEENSF_13StoreWithCastILi1EEEEEviT_T0_T2_T3_T4_T5_)
        /*0150*/ 	.short	0x0380
        /*0152*/ 	.short	0x0038


	//----- nvinfo : EIATTR_SW_WAR
	.align		4
.L_5056:
        /*0154*/ 	.byte	0x04, 0x36
        /*0156*/ 	.short	(.L_5058 - .L_5057)
.L_5057:
        /*0158*/ 	.word	0x00000008
.L_5058:


//--------------------- .nv.info._ZN2at6native18elementwise_kernelILi128ELi4EZNS0_22gpu_kernel_impl_nocastINS0_13BinaryFunctorIaabZZZNS0_23logical_xor_kernel_cudaERNS_14TensorIteratorEENKUlvE0_clEvENKUlvE0_clEvEUlaaE_EEEEvRNS_18TensorIteratorBaseERKT_EUliE_EEviT1_ --------------------------
	.section	.nv.info._ZN2at6native18elementwise_kernelILi128ELi4EZNS0_22gpu_kernel_impl_nocastINS0_13BinaryFunctorIaabZZZNS0_23logical_xor_kernel_cudaERNS_14TensorIteratorEENKUlvE0_clEvENKUlvE0_clEvEUlaaE_EEEEvRNS_18TensorIteratorBaseERKT_EUliE_EEviT1_,"",@"SHT_CUDA_INFO"
	.sectionflags	@""
	.align	4


	//----- nvinfo : EIATTR_CUDA_API_VERSION
	.align		4
        /*0000*/ 	.byte	0x04, 0x37
        /*0002*/ 	.short	(.L_5060 - .L_5059)
.L_5059:
        /*0004*/ 	.word	0x00000082


	//----- nvinfo : EIATTR_KPARAM_INFO
	.align		4
.L_5060:
        /*0008*/ 	.byte	0x04, 0x17
        /*000a*/ 	.short	(.L_5062 - .L_5061)
.L_5061:
        /*000c*/ 	.word	0x00000000
        /*0010*/ 	.short	0x0001
        /*0012*/ 	.short	0x0008
        /*0014*/ 	.byte	0x00, 0xf0, 0x21, 0x0a


	//----- nvinfo : EIATTR_KPARAM_INFO
	.align		4
.L_5062:
        /*0018*/ 	.byte	0x04, 0x17
        /*001a*/ 	.short	(.L_5064 - .L_5063)
.L_5063:
        /*001c*/ 	.word	0x00000000
        /*0020*/ 	.short	0x0000
        /*0022*/ 	.short	0x0000
        /*0024*/ 	.byte	0x00, 0xf0, 0x11, 0x00


	//----- nvinfo : EIATTR_SPARSE_MMA_MASK
	.align		4
.L_5064:
        /*0028*/ 	.byte	0x03, 0x50
        /*002a*/ 	.short	0x0000


	//----- nvinfo : EIATTR_MAXREG_COUNT
	.align		4
        /*002c*/ 	.byte	0x03, 0x1b
        /*002e*/ 	.short	0x0080


	//----- nvinfo : EIATTR_MERCURY_ISA_VERSION
	.align		4
        /*0030*/ 	.byte	0x03, 0x5f
        /*0032*/ 	.short	0x0101


	//----- nvinfo : EIATTR_VRC_CTA_INIT_COUNT
	.align		4
        /*0034*/ 	.byte	0x02, 0x4a
	.zero		1
	.zero		1


	//----- nvinfo : EIATTR_EXIT_INSTR_OFFSETS
	.align		4
        /*0038*/ 	.byte	0x04, 0x1c
        /*003a*/ 	.short	(.L_5066 - .L_5065)


	//   ....[0]....
.L_5065:
        /*003c*/ 	.word	0x00000360


	//   ....[1]....
        /*0040*/ 	.word	0x00000400


	//   ....[2]....
        /*0044*/ 	.word	0x00004940


	//   ....[3]....
        /*0048*/ 	.word	0x00005ff0


	//----- nvinfo : EIATTR_MAX_THREADS
	.align		4
.L_5066:
        /*004c*/ 	.byte	0x04, 0x05
        /*004e*/ 	.short	(.L_5068 - .L_5067)
.L_5067:
        /*0050*/ 	.word	0x00000080
        /*0054*/ 	.word	0x00000001
        /*0058*/ 	.word	0x00000001


	//----- nvinfo : EIATTR_CRS_STACK_SIZE
	.align		4
.L_5068:
        /*005c*/ 	.byte	0x04, 0x1e
        /*005e*/ 	.short	(.L_5070 - .L_5069)
.L_5069:
        /*0060*/ 	.word	0x00000000


	//----- nvinfo : EIATTR_CBANK_PARAM_SIZE
	.align		4
.L_5070:
        /*0064*/ 	.byte	0x03, 0x19
        /*0066*/ 	.short	0x0290


	//----- nvinfo : EIATTR_PARAM_CBANK
	.align		4
        /*0068*/ 	.byte	0x04, 0x0a
        /*006a*/ 	.short	(.L_5072 - .L_5071)
	.align		4
.L_5071:
        /*006c*/ 	.word	index@(.nv.constant0._ZN2at6native18elementwise_kernelILi128ELi4EZNS0_22gpu_kernel_impl_nocastINS0_13BinaryFunctorIaabZZZNS0_23logical_xor_kernel_cudaERNS_14TensorIteratorEENKUlvE0_clEvENKUlvE0_clEvEUlaaE_EEEEvRNS_18TensorIteratorBaseERKT_EUliE_EEviT1_)
        /*0070*/ 	.short	0x0380
        /*0072*/ 	.short	0x0290


	//----- nvinfo : EIATTR_SW_WAR
	.align		4
.L_5072:
        /*0074*/ 	.byte	0x04, 0x36
        /*0076*/ 	.short	(.L_5074 - .L_5073)
.L_5073:
        /*0078*/ 	.word	0x00000008
.L_5074:


//--------------------- .nv.info._ZN2at6native27unrolled_elementwise_kernelINS0_13BinaryFunctorIaabZZZNS0_23logical_xor_kernel_cudaERNS_14TensorIteratorEENKUlvE0_clEvENKUlvE0_clEvEUlaaE_EESt5arrayIPcLm3EELi4E23TrivialOffsetCalculatorILi2EjESC_ILi1EjENS0_6memory15LoadWithoutCastENSF_16StoreWithoutCastEEEviT_T0_T2_T3_T4_T5_ --------------------------
	.section	.nv.info._ZN2at6native27unrolled_elementwise_kernelINS0_13BinaryFunctorIaabZZZNS0_23logical_xor_kernel_cudaERNS_14TensorIteratorEENKUlvE0_clEvENKUlvE0_clEvEUlaaE_EESt5arrayIPcLm3EELi4E23TrivialOffsetCalculatorILi2EjESC_ILi1EjENS0_6memory15LoadWithoutCastENSF_16StoreWithoutCastEEEviT_T0_T2_T3_T4_T5_,"",@"SHT_CUDA_INFO"
	.sectionflags	@""
	.align	4


	//----- nvinfo : EIATTR_CUDA_API_VERSION
	.align		4
        /*0000*/ 	.byte	0x04, 0x37
        /*0002*/ 	.short	(.L_5076 - .L_5075)
.L_5075:
        /*0004*/ 	.word	0x00000082


	//----- nvinfo : EIATTR_KPARAM_INFO
	.align		4
.L_5076:
        /*0008*/ 	.byte	0x04, 0x17
        /*000a*/ 	.short	(.L_5078 - .L_5077)
.L_5077:
        /*000c*/ 	.word	0x00000000
        /*0010*/ 	.short	0x0006
        /*0012*/ 	.short	0x0023
        /*0014*/ 	.byte	0x00, 0xf0, 0x05, 0x00


	//----- nvinfo : EIATTR_KPARAM_INFO
	.align		4
.L_5078:
        /*0018*/ 	.byte	0x04, 0x17
        /*001a*/ 	.short	(.L_5080 - .L_5079)
.L_5079:
        /*001c*/ 	.word	0x00000000
        /*0020*/ 	.short	0x0005
        /*0022*/ 	.short	0x0022
        /*0024*/ 	.byte	0x00, 0xf0, 0x05, 0x00


	//----- nvinfo : EIATTR_KPARAM_INFO
	.align		4
.L_5080:
        /*0028*/ 	.byte	0x04, 0x17
        /*002a*/ 	.short	(.L_5082 - .L_5081)
.L_5081:
        /*002c*/ 	.word	0x00000000
        /*0030*/ 	.short	0x0004
        /*0032*/ 	.short	0x0021
        /*0034*/ 	.byte	0x00, 0xf0, 0x05, 0x00


	//----- nvinfo : EIATTR_KPARAM_INFO
	.align		4
.L_5082:
        /*0038*/ 	.byte	0x04, 0x17
        /*003a*/ 	.short	(.L_5084 - .L_5083)
.L_5083:
        /*003c*/ 	.word	0x00000000
        /*0040*/ 	.short	0x0003
        /*0042*/ 	.short	0x0020
        /*0044*/ 	.byte	0x00, 0xf0, 0x05, 0x00


	//----- nvinfo : EIATTR_KPARAM_INFO
	.align		4
.L_5084:
        /*0048*/ 	.byte	0x04, 0x17
        /*004a*/ 	.short	(.L_5086 - .L_5085)
.L_5085:
        /*004c*/ 	.word	0x00000000
        /*0050*/ 	.short	0x0002
        /*0052*/ 	.short	0x0008
        /*0054*/ 	.byte	0x00, 0xf0, 0x61, 0x00


	//----- nvinfo : EIATTR_KPARAM_INFO
	.align		4
.L_5086:
        /*0058*/ 	.byte	0x04, 0x17
        /*005a*/ 	.short	(.L_5088 - .L_5087)
.L_5087:
        /*005c*/ 	.word	0x00000000
        /*0060*/ 	.short	0x0001
        /*0062*/ 	.short	0x0004
        /*0064*/ 	.byte	0x00, 0xf0, 0x05, 0x00


	//----- nvinfo : EIATTR_KPARAM_INFO
	.align		4
.L_5088:
        /*0068*/ 	.byte	0x04, 0x17
        /*006a*/ 	.short	(.L_5090 - .L_5089)
.L_5089:
        /*006c*/ 	.word	0x00000000
        /*0070*/ 	.short	0x0000
        /*0072*/ 	.short	0x0000
        /*0074*/ 	.byte	0x00, 0xf0, 0x11, 0x00


	//----- nvinfo : EIATTR_SPARSE_MMA_MASK
	.align		4
.L_5090:
        /*0078*/ 	.byte	0x03, 0x50
        /*007a*/ 	.short	0x0000


	//----- nvinfo : EIATTR_MAXREG_COUNT
	.align		4
        /*007c*/ 	.byte	0x03, 0x1b
        /*007e*/ 	.short	0x00ff


	//----- nvinfo : EIATTR_MERCURY_ISA_VERSION
	.align		4
        /*0080*/ 	.byte	0x03, 0x5f
        /*0082*/ 	.short	0x0101


	//----- nvinfo : EIATTR_VRC_CTA_INIT_COUNT
	.align		4
        /*0084*/ 	.byte	0x02, 0x4a
	.zero		1
	.zero		1


	//----- nvinfo : EIATTR_EXIT_INSTR_OFFSETS
	.align		4
        /*0088*/ 	.byte	0x04, 0x1c
        /*008a*/ 	.short	(.L_5092 - .L_5091)


	//   ....[0]....
.L_5091:
        /*008c*/ 	.word	0x00000600


	//   ....[1]....
        /*0090*/ 	.word	0x00000660


	//----- nvinfo : EIATTR_MAX_THREADS
	.align		4
.L_5092:
        /*0094*/ 	.byte	0x04, 0x05
        /*0096*/ 	.short	(.L_5094 - .L_5093)
.L_5093:
        /*0098*/ 	.word	0x00000080
        /*009c*/ 	.word	0x00000001
        /*00a0*/ 	.word	0x00000001


	//----- nvinfo : EIATTR_CRS_STACK_SIZE
	.align		4
.L_5094:
        /*00a4*/ 	.byte	0x04, 0x1e
        /*00a6*/ 	.short	(.L_5096 - .L_5095)
.L_5095:
        /*00a8*/ 	.word	0x00000000


	//----- nvinfo : EIATTR_CBANK_PARAM_SIZE
	.align		4
.L_5096:
        /*00ac*/ 	.byte	0x03, 0x19
        /*00ae*/ 	.short	0x0024


	//----- nvinfo : EIATTR_PARAM_CBANK
	.align		4
        /*00b0*/ 	.byte	0x04, 0x0a
        /*00b2*/ 	.short	(.L_5098 - .L_5097)
	.align		4
.L_5097:
        /*00b4*/ 	.word	index@(.nv.constant0._ZN2at6native27unrolled_elementwise_kernelINS0_13BinaryFunctorIaabZZZNS0_23logical_xor_kernel_cudaERNS_14TensorIteratorEENKUlvE0_clEvENKUlvE0_clEvEUlaaE_EESt5arrayIPcLm3EELi4E23TrivialOffsetCalculatorILi2EjESC_ILi1EjENS0_6memory15LoadWithoutCastENSF_16StoreWithoutCastEEEviT_T0_T2_T3_T4_T5_)
        /*00b8*/ 	.short	0x0380
        /*00ba*/ 	.short	0x0024


	//----- nvinfo : EIATTR_SW_WAR
	.align		4
.L_5098:
        /*00bc*/ 	.byte	0x04, 0x36
        /*00be*/ 	.short	(.L_5100 - .L_5099)
.L_5099:
        /*00c0*/ 	.word	0x00000008
.L_5100:


//--------------------- .nv.info._ZN2at6native29vectorized_elementwise_kernelILi2ENS0_13BinaryFunctorIaabZZZNS0_23logical_xor_kernel_cudaERNS_14TensorIteratorEENKUlvE0_clEvENKUlvE0_clEvEUlaaE_EESt5arrayIPcLm3EEEEviT0_T1_ --------------------------
	.section	.nv.info._ZN2at6native29vectorized_elementwise_kernelILi2ENS0_13BinaryFunctorIaabZZZNS0_23logical_xor_kernel_cudaERNS_14TensorIteratorEENKUlvE0_clEvENKUlvE0_clEvEUlaaE_EESt5arrayIPcLm3EEEEviT0_T1_,"",@"SHT_CUDA_INFO"
	.sectionflags	@""
	.align	4


	//----- nvinfo : EIATTR_CUDA_API_VERSION
	.align		4
        /*0000*/ 	.byte	0x04, 0x37
        /*0002*/ 	.short	(.L_5102 - .L_5101)
.L_5101:
        /*0004*/ 	.word	0x00000082


	//----- nvinfo : EIATTR_KPARAM_INFO
	.align		4
.L_5102:
        /*0008*/ 	.byte	0x04, 0x17
        /*000a*/ 	.short	(.L_5104 - .L_5103)
.L_5103:
        /*000c*/ 	.word	0x00000000
        /*0010*/ 	.short	0x0002
        /*0012*/ 	.short	0x0008
        /*0014*/ 	.byte	0x00, 0xf0, 0x61, 0x00


	//----- nvinfo : EIATTR_KPARAM_INFO
	.align		4
.L_5104:
        /*0018*/ 	.byte	0x04, 0x17
        /*001a*/ 	.short	(.L_5106 - .L_5105)
.L_5105:
        /*001c*/ 	.word	0x00000000
        /*0020*/ 	.short	0x0001
        /*0022*/ 	.short	0x0004
        /*0024*/ 	.byte	0x00, 0xf0, 0x05, 0x00


	//----- nvinfo : EIATTR_KPARAM_INFO
	.align		4
.L_5106:
        /*0028*/ 	.byte	0x04, 0x17
        /*002a*/ 	.short	(.L_5108 - .L_5107)
.L_5107:
        /*002c*/ 	.word	0x00000000
        /*0030*/ 	.short	0x0000
        /*0032*/ 	.short	0x0000
        /*0034*/ 	.byte	0x00, 0xf0, 0x11, 0x00


	//----- nvinfo : EIATTR_SPARSE_MMA_MASK
	.align		4
.L_5108:
        /*0038*/ 	.byte	0x03, 0x50
        /*003a*/ 	.short	0x0000


	//----- nvinfo : EIATTR_MAXREG_COUNT
	.align		4
        /*003c*/ 	.byte	0x03, 0x1b
        /*003e*/ 	.short	0x00ff


	//----- nvinfo : EIATTR_MERCURY_ISA_VERSION
	.align		4
        /*0040*/ 	.byte	0x03, 0x5f
        /*0042*/ 	.short	0x0101


	//----- nvinfo : EIATTR_VRC_CTA_INIT_COUNT
	.align		4
        /*0044*/ 	.byte	0x02, 0x4a
	.zero		1
	.zero		1


	//----- nvinfo : EIATTR_EXIT_INSTR_OFFSETS
	.align		4
        /*0048*/ 	.byte	0x04, 0x1c
        /*004a*/ 	.short	(.L_5110 - .L_5109)


	//   ....[0]....
.L_5109:
        /*004c*/ 	.word	0x00000f70


	//   ....[1]....
        /*0050*/ 	.word	0x00000fd0


	//   ....[2]....
        /*0054*/ 	.word	0x00001480


	//----- nvinfo : EIATTR_MAX_THREADS
	.align		4
.L_5110:
        /*0058*/ 	.byte	0x04, 0x05
        /*005a*/ 	.short	(.L_5112 - .L_5111)
.L_5111:
        /*005c*/ 	.word	0x00000080
        /*0060*/ 	.word	0x00000001
        /*0064*/ 	.word	0x00000001


	//----- nvinfo : EIATTR_CRS_STACK_SIZE
	.align		4
.L_5112:
        /*0068*/ 	.byte	0x04, 0x1e
        /*006a*/ 	.short	(.L_5114 - .L_5113)
.L_5113:
        /*006c*/ 	.word	0x00000000


	//----- nvinfo : EIATTR_CBANK_PARAM_SIZE
	.align		4
.L_5114:
        /*0070*/ 	.byte	0x03, 0x19
        /*0072*/ 	.short	0x0020


	//----- nvinfo : EIATTR_PARAM_CBANK
	.align		4
        /*0074*/ 	.byte	0x04, 0x0a
        /*0076*/ 	.short	(.L_5116 - .L_5115)
	.align		4
.L_5115:
        /*0078*/ 	.word	index@(.nv.constant0._ZN2at6native29vectorized_elementwise_kernelILi2ENS0_13BinaryFunctorIaabZZZNS0_23logical_xor_kernel_cudaERNS_14TensorIteratorEENKUlvE0_clEvENKUlvE0_clEvEUlaaE_EESt5arrayIPcLm3EEEEviT0_T1_)
        /*007c*/ 	.short	0x0380
        /*007e*/ 	.short	0x0020


	//----- nvinfo : EIATTR_SW_WAR
	.align		4
.L_5116:
        /*0080*/ 	.byte	0x04, 0x36
        /*0082*/ 	.short	(.L_5118 - .L_5117)
.L_5117:
        /*0084*/ 	.word	0x00000008
.L_5118:


//--------------------- .nv.info._ZN2at6native29vectorized_elementwise_kernelILi4ENS0_13BinaryFunctorIaabZZZNS0_23logical_xor_kernel_cudaERNS_14TensorIteratorEENKUlvE0_clEvENKUlvE0_clEvEUlaaE_EESt5arrayIPcLm3EEEEviT0_T1_ --------------------------
	.section	.nv.info._ZN2at6native29vectorized_elementwise_kernelILi4ENS0_13BinaryFunctorIaabZZZNS0_23logical_xor_kernel_cudaERNS_14TensorIteratorEENKUlvE0_clEvENKUlvE0_clEvEUlaaE_EESt5arrayIPcLm3EEEEviT0_T1_,"",@"SHT_CUDA_INFO"
	.sectionflags	@""
	.align	4


	//----- nvinfo : EIATTR_CUDA_API_VERSION
	.align		4
        /*0000*/ 	.byte	0x04, 0x37
        /*0002*/ 	.short	(.L_5120 - .L_5119)
.L_5119:
        /*0004*/ 	.word	0x00000082


	//----- nvinfo : EIATTR_KPARAM_INFO
	.align		4
.L_5120:
        /*0008*/ 	.byte	0x04, 0x17
        /*000a*/ 	.short	(.L_5122 - .L_5121)
.L_5121:
        /*000c*/ 	.word	0x00000000
        /*0010*/ 	.short	0x0002
        /*0012*/ 	.short	0x0008
        /*0014*/ 	.byte	0x00, 0xf0, 0x61, 0x00


	//----- nvinfo : EIATTR_KPARAM_INFO
	.align		4
.L_5122:
        /*0018*/ 	.byte	0x04, 0x17
        /*001a*/ 	.short	(.L_5124 - .L_5123)
.L_5123:
        /*001c*/ 	.word	0x00000000
        /*0020*/ 	.short	0x0001
        /*0022*/ 	.short	0x0004
        /*0024*/ 	.byte	0x00, 0xf0, 0x05, 0x00


	//----- nvinfo : EIATTR_KPARAM_INFO
	.align		4
.L_5124:
        /*0028*/ 	.byte	0x04, 0x17
        /*002a*/ 	.short	(.L_5126 - .L_5125)
.L_5125:
        /*002c*/ 	.word	0x00000000
        /*0030*/ 	.short	0x0000
        /*0032*/ 	.short	0x0000
        /*0034*/ 	.byte	0x00, 0xf0, 0x11, 0x00


	//----- nvinfo : EIATTR_SPARSE_MMA_MASK
	.align		4
.L_5126:
        /*0038*/ 	.byte	0x03, 0x50
        /*003a*/ 	.short	0x0000


	//----- nvinfo : EIATTR_MAXREG_COUNT
	.align		4
        /*003c*/ 	.byte	0x03, 0x1b
        /*003e*/ 	.short	0x00ff


	//----- nvinfo : EIATTR_MERCURY_ISA_VERSION
	.align		4
        /*0040*/ 	.byte	0x03, 0x5f
        /*0042*/ 	.short	0x0101


	//----- nvinfo : EIATTR_VRC_CTA_INIT_COUNT
	.align		4
        /*0044*/ 	.byte	0x02, 0x4a
	.zero		1
	.zero		1


	//----- nvinfo : EIATTR_EXIT_INSTR_OFFSETS
	.align		4
        /*0048*/ 	.byte	0x04, 0x1c
        /*004a*/ 	.short	(.L_5128 - .L_5127)


	//   ....[0]....
.L_5127:
        /*004c*/ 	.word	0x00000f70


	//   ....[1]....
        /*0050*/ 	.word	0x00000fd0


	//   ....[2]....
        /*0054*/ 	.word	0x00001440


	//----- nvinfo : EIATTR_MAX_THREADS
	.align		4
.L_5128:
        /*0058*/ 	.byte	0x04, 0x05
        /*005a*/ 	.short	(.L_5130 - .L_5129)
.L_5129:
        /*005c*/ 	.word	0x00000080
        /*0060*/ 	.word	0x00000001
        /*0064*/ 	.word	0x00000001


	//----- nvinfo : EIATTR_CRS_STACK_SIZE
	.align		4
.L_5130:
        /*0068*/ 	.byte	0x04, 0x1e
        /*006a*/ 	.short	(.L_5132 - .L_5131)
.L_5131:
        /*006c*/ 	.word	0x00000000


	//----- nvinfo : EIATTR_CBANK_PARAM_SIZE
	.align		4
.L_5132:
        /*0070*/ 	.byte	0x03, 0x19
        /*0072*/ 	.short	0x0020


	//----- nvinfo : EIATTR_PARAM_CBANK
	.align		4
        /*0074*/ 	.byte	0x04, 0x0a
        /*0076*/ 	.short	(.L_5134 - .L_5133)
	.align		4
.L_5133:
        /*0078*/ 	.word	index@(.nv.constant0._ZN2at6native29vectorized_elementwise_kernelILi4ENS0_13BinaryFunctorIaabZZZNS0_23logical_xor_kernel_cudaERNS_14TensorIteratorEENKUlvE0_clEvENKUlvE0_clEvEUlaaE_EESt5arrayIPcLm3EEEEviT0_T1_)
        /*007c*/ 	.short	0x0380
        /*007e*/ 	.short	0x0020


	//----- nvinfo : EIATTR_SW_WAR
	.align		4
.L_5134:
        /*0080*/ 	.byte	0x04, 0x36
        /*0082*/ 	.short	(.L_5136 - .L_5135)
.L_5135:
        /*0084*/ 	.word	0x00000008
.L_5136:


//--------------------- .nv.info._ZN2at6native29vectorized_elementwise_kernelILi8ENS0_13BinaryFunctorIaabZZZNS0_23logical_xor_kernel_cudaERNS_14TensorIteratorEENKUlvE0_clEvENKUlvE0_clEvEUlaaE_EESt5arrayIPcLm3EEEEviT0_T1_ --------------------------
	.section	.nv.info._ZN2at6native29vectorized_elementwise_kernelILi8ENS0_13BinaryFunctorIaabZZZNS0_23logical_xor_kernel_cudaERNS_14TensorIteratorEENKUlvE0_clEvENKUlvE0_clEvEUlaaE_EESt5arrayIPcLm3EEEEviT0_T1_,"",@"SHT_CUDA_INFO"
	.sectionflags	@""
	.align	4


	//----- nvinfo : EIATTR_CUDA_API_VERSION
	.align		4
        /*0000*/ 	.byte	0x04, 0x37
        /*0002*/ 	.short	(.L_5138 - .L_5137)
.L_5137:
        /*0004*/ 	.word	0x00000082


	//----- nvinfo : EIATTR_KPARAM_INFO
	.align		4
.L_5138:
        /*0008*/ 	.byte	0x04, 0x17
        /*000a*/ 	.short	(.L_5140 - .L_5139)
.L_5139:
        /*000c*/ 	.word	0x00000000
        /*0010*/ 	.short	0x0002
        /*0012*/ 	.short	0x0008
        /*0014*/ 	.byte	0x00, 0xf0, 0x61, 0x00


	//----- nvinfo : EIATTR_KPARAM_INFO
	.align		4
.L_5140:
        /*0018*/ 	.byte	0x04, 0x17
        /*001a*/ 	.short	(.L_5142 - .L_5141)
.L_5141:
        /*001c*/ 	.word	0x00000000
        /*0020*/ 	.short	0x0001
        /*0022*/ 	.short	0x0004
        /*0024*/ 	.byte	0x00, 0xf0, 0x05, 0x00


	//----- nvinfo : EIATTR_KPARAM_INFO
	.align		4
.L_5142:
        /*0028*/ 	.byte	0x04, 0x17
        /*002a*/ 	.short	(.L_5144 - .L_5143)
.L_5143:
        /*002c*/ 	.word	0x00000000
        /*0030*/ 	.short	0x0000
        /*0032*/ 	.short	0x0000
        /*0034*/ 	.byte	0x00, 0xf0, 0x11, 0x00


	//----- nvinfo : EIATTR_SPARSE_MMA_MASK
	.align		4
.L_5144:
        /*0038*/ 	.byte	0x03, 0x50
        /*003a*/ 	.short	0x0000


	//----- nvinfo : EIATTR_MAXREG_COUNT
	.align		4
        /*003c*/ 	.byte	0x03, 0x1b
        /*003e*/ 	.short	0x00ff


	//----- nvinfo : EIATTR_MERCURY_ISA_VERSION
	.align		4
        /*0040*/ 	.byte	0x03, 0x5f
        /*0042*/ 	.short	0x0101


	//----- nvinfo : EIATTR_VRC_CTA_INIT_COUNT
	.align		4
        /*0044*/ 	.byte	0x02, 0x4a
	.zero		1
	.zero		1


	//----- nvinfo : EIATTR_EXIT_INSTR_OFFSETS
	.align		4
        /*0048*/ 	.byte	0x04, 0x1c
        /*004a*/ 	.short	(.L_5146 - .L_5145)


	//   ....[0]....
.L_5145:
        /*004c*/ 	.word	0x00000010


	//----- nvinfo : EIATTR_MAX_THREADS
	.align		4
.L_5146:
        /*0050*/ 	.byte	0x04, 0x05
        /*0052*/ 	.short	(.L_5148 - .L_5147)
.L_5147:
        /*0054*/ 	.word	0x00000080
        /*0058*/ 	.word	0x00000001
        /*005c*/ 	.word	0x00000001


	//----- nvinfo : EIATTR_CBANK_PARAM_SIZE
	.align		4
.L_5148:
        /*0060*/ 	.byte	0x03, 0x19
        /*0062*/ 	.short	0x0020


	//----- nvinfo : EIATTR_PARAM_CBANK
	.align		4
        /*0064*/ 	.byte	0x04, 0x0a
        /*0066*/ 	.short	(.L_5150 - .L_5149)
	.align		4
.L_5149:
        /*0068*/ 	.word	index@(.nv.constant0._ZN2at6native29vectorized_elementwise_kernelILi8ENS0_13BinaryFunctorIaabZZZNS0_23logical_xor_kernel_cudaERNS_14TensorIteratorEENKUlvE0_clEvENKUlvE0_clEvEUlaaE_EESt5arrayIPcLm3EEEEviT0_T1_)
        /*006c*/ 	.short	0x0380
        /*006e*/ 	.short	0x0020


	//----- nvinfo : EIATTR_SW_WAR
	.align		4
.L_5150:
        /*0070*/ 	.byte	0x04, 0x36
        /*0072*/ 	.short	(.L_5152 - .L_5151)
.L_5151:
        /*0074*/ 	.word	0x00000008
.L_5152:


//--------------------- .nv.info._ZN2at6native18elementwise_kernelILi128ELi4EZNS0_15gpu_kernel_implINS0_13AUnaryFunctorIhhbZZZNS0_23logical_xor_kernel_cudaERNS_14TensorIteratorEENKUlvE0_clEvENKUlvE_clEvEUlhhE_EEEEvRNS_18TensorIteratorBaseERKT_EUliE_EEviT1_ --------------------------
	.section	.nv.info._ZN2at6native18elementwise_kernelILi128ELi4EZNS0_15gpu_kernel_implINS0_13AUnaryFunctorIhhbZZZNS0_23logical_xor_kernel_cudaERNS_14TensorIteratorEENKUlvE0_clEvENKUlvE_clEvEUlhhE_EEEEvRNS_18TensorIteratorBaseERKT_EUliE_EEviT1_,"",@"SHT_CUDA_INFO"
	.sectionflags	@""
	.align	4


	//----- nvinfo : EIATTR_CUDA_API_VERSION
	.align		4
        /*0000*/ 	.byte	0x04, 0x37
        /*0002*/ 	.short	(.L_5154 - .L_5153)
.L_5153:
        /*0004*/ 	.word	0x00000082


	//----- nvinfo : EIATTR_KPARAM_INFO
	.align		4
.L_5154:
        /*0008*/ 	.byte	0x04, 0x17
        /*000a*/ 	.short	(.L_5156 - .L_5155)
.L_5155:
        /*000c*/ 	.word	0x00000000
        /*0010*/ 	.short	0x0001
        /*0012*/ 	.short	0x0008
        /*0014*/ 	.byte	0x00, 0xf0, 0x61, 0x08


	//----- nvinfo : EIATTR_KPARAM_INFO
	.align		4
.L_5156:
        /*0018*/ 	.byte	0x04, 0x17
        /*001a*/ 	.short	(.L_5158 - .L_5157)
.L_5157:
        /*001c*/ 	.word	0x00000000
        /*0020*/ 	.short	0x0000
        /*0022*/ 	.short	0x0000
        /*0024*/ 	.byte	0x00, 0xf0, 0x11, 0x00


	//----- nvinfo : EIATTR_SPARSE_MMA_MASK
	.align		4
.L_5158:
        /*0028*/ 	.byte	0x03, 0x50
        /*002a*/ 	.short	0x0000


	//----- nvinfo : EIATTR_MAXREG_COUNT
	.align		4
        /*002c*/ 	.byte	0x03, 0x1b
        /*002e*/ 	.short	0x0080


	//----- nvinfo : EIATTR_EXTERNS
	.align		4
        /*0030*/ 	.byte	0x04, 0x0f
        /*0032*/ 	.short	(.L_5160 - .L_5159)


	//   ....[0]....
	.align		4
.L_5159:
        /*0034*/ 	.word	index@(__assertfail)


	//----- nvinfo : EIATTR_MERCURY_ISA_VERSION
	.align		4
.L_5160:
        /*0038*/ 	.byte	0x03, 0x5f
        /*003a*/ 	.short	0x0101


	//----- nvinfo : EIATTR_VRC_CTA_INIT_COUNT
	.align		4
        /*003c*/ 	.byte	0x02, 0x4a
	.zero		1
	.zero		1


	//----- nvinfo : EIATTR_SYSCALL_OFFSETS
	.align		4
        /*0040*/ 	.byte	0x04, 0x46
        /*0042*/ 	.short	(.L_5162 - .L_5161)


	//   ....[0]....
.L_5161:
        /*0044*/ 	.word	0x00002170


	//   ....[1]....
        /*0048*/ 	.word	0x00002ea0


	//   ....[2]....
        /*004c*/ 	.word	0x00005180


	//   ....[3]....
        /*0050*/ 	.word	0x00005cf0


	//   ....[4]....
        /*0054*/ 	.word	0x000080c0


	//   ....[5]....
        /*0058*/ 	.word	0x00008c30


	//   ....[6]....
        /*005c*/ 	.word	0x0000b010


	//   ....[7]....
        /*0060*/ 	.word	0x0000bb40


	//----- nvinfo : EIATTR_EXIT_INSTR_OFFSETS
	.align		4
.L_5162:
        /*0064*/ 	.byte	0x04, 0x1c
        /*0066*/ 	.short	(.L_5164 - .L_5163)


	//   ....[0]....
.L_5163:
        /*0068*/ 	.word	0x00008ec0


	//   ....[1]....
        /*006c*/ 	.word	0x0000b160


	//   ....[2]....
        /*0070*/ 	.word	0x0000b180


	//   ....[3]....
        /*0074*/ 	.word	0x0000b210


	//   ....[4]....
        /*0078*/ 	.word	0x0000b230


	//   ....[5]....
        /*007c*/ 	.word	0x0000b250


	//   ....[6]....
        /*0080*/ 	.word	0x0000b2e0


	//   ....[7]....
        /*0084*/ 	.word	0x0000b320


	//   ....[8]....
        /*0088*/ 	.word	0x0000b3c0


	//   ....[9]....
        /*008c*/ 	.word	0x0000b410


	//   ....[10]....
        /*0090*/ 	.word	0x0000b440


	//   ....[11]....
        /*0094*/ 	.word	0x0000b500


	//   ....[12]....
        /*0098*/ 	.word	0x0000b640


	//   ....[13]....
        /*009c*/ 	.word	0x0000b780


	//   ....[14]....
        /*00a0*/ 	.word	0x0000b8d0


	//   ....[15]....
        /*00a4*/ 	.word	0x0000b900


	//   ....[16]....
        /*00a8*/ 	.word	0x0000b920


	//   ....[17]....
        /*00ac*/ 	.word	0x0000b9a0


	//   ....[18]....
        /*00b0*/ 	.word	0x0000b9e0


	//   ....[19]....
        /*00b4*/ 	.word	0x0000bb50


	//   ....[20]....
        /*00b8*/ 	.word	0x0000bc30


	//   ....[21]....
        /*00bc*/ 	.word	0x0000bcd0


	//   ....[22]....
        /*00c0*/ 	.word	0x0000bd00


	//   ....[23]....
        /*00c4*/ 	.word	0x0000bd50


	//   ....[24]....
        /*00c8*/ 	.word	0x0000bd90


	//----- nvinfo : EIATTR_MAX_THREADS
	.align		4
.L_5164:
        /*00cc*/ 	.byte	0x04, 0x05
        /*00ce*/ 	.short	(.L_5166 - .L_5165)
.L_5165:
        /*00d0*/ 	.word	0x00000080
        /*00d4*/ 	.word	0x00000001
        /*00d8*/ 	.word	0x00000001


	//----- nvinfo : EIATTR_CRS_STACK_SIZE
	.align		4
.L_5166:
        /*00dc*/ 	.byte	0x04, 0x1e
        /*00de*/ 	.short	(.L_5168 - .L_5167)
.L_5167:
        /*00e0*/ 	.word	0x00000000


	//----- nvinfo : EIATTR_CBANK_PARAM_SIZE
	.align		4
.L_5168:
        /*00e4*/ 	.byte	0x03, 0x19
        /*00e6*/ 	.short	0x0220


	//----- nvinfo : EIATTR_PARAM_CBANK
	.align		4
        /*00e8*/ 	.byte	0x04, 0x0a
        /*00ea*/ 	.short	(.L_5170 - .L_5169)
	.align		4
.L_5169:
        /*00ec*/ 	.word	index@(.nv.constant0._ZN2at6native18elementwise_kernelILi128ELi4EZNS0_15gpu_kernel_implINS0_13AUnaryFunctorIhhbZZZNS0_23logical_xor_kernel_cudaERNS_14TensorIteratorEENKUlvE0_clEvENKUlvE_clEvEUlhhE_EEEEvRNS_18TensorIteratorBaseERKT_EUliE_EEviT1_)
        /*00f0*/ 	.short	0x0380
        /*00f2*/ 	.short	0x0220


	//----- nvinfo : EIATTR_SW_WAR
	.align		4
.L_5170:
        /*00f4*/ 	.byte	0x04, 0x36
        /*00f6*/ 	.short	(.L_5172 - .L_5171)
.L_5171:
        /*00f8*/ 	.word	0x00000008
.L_5172:


//--------------------- .nv.info._ZN2at6native27unrolled_elementwise_kernelINS0_13AUnaryFunctorIhhbZZZNS0_23logical_xor_kernel_cudaERNS_14TensorIteratorEENKUlvE0_clEvENKUlvE_clEvEUlhhE_EESt5arrayIPcLm2EELi4E23TrivialOffsetCalculatorILi1EjESD_NS0_6memory12LoadWithCastILi1EEENSE_13StoreWithCastILi1EEEEEviT_T0_T2_T3_T4_T5_ --------------------------
	.section	.nv.info._ZN2at6native27unrolled_elementwise_kernelINS0_13AUnaryFunctorIhhbZZZNS0_23logical_xor_kernel_cudaERNS_14TensorIteratorEENKUlvE0_clEvENKUlvE_clEvEUlhhE_EESt5arrayIPcLm2EELi4E23TrivialOffsetCalculatorILi1EjESD_NS0_6memory12LoadWithCastILi1EEENSE_13StoreWithCastILi1EEEEEviT_T0_T2_T3_T4_T5_,"",@"SHT_CUDA_INFO"
	.sectionflags	@""
	.align	4


	//----- nvinfo : EIATTR_CUDA_API_VERSION
	.align		4
        /*0000*/ 	.byte	0x04, 0x37
        /*0002*/ 	.short	(.L_5174 - .L_5173)
.L_5173:
        /*0004*/ 	.word	0x00000082


	//----- nvinfo : EIATTR_KPARAM_INFO
	.align		4
.L_5174:
        /*0008*/ 	.byte	0x04, 0x17
        /*000a*/ 	.short	(.L_5176 - .L_5175)
.L_5175:
        /*000c*/ 	.word	0x00000000
        /*0010*/ 	.short	0x0006
        /*0012*/ 	.short	0x0024
        /*0014*/ 	.byte	0x00, 0xf0, 0x21, 0x00


	//----- nvinfo : EIATTR_KPARAM_INFO
	.align		4
.L_5176:
        /*0018*/ 	.byte	0x04, 0x17
        /*001a*/ 	.short	(.L_5178 - .L_5177)
.L_5177:
        /*001c*/ 	.word	0x00000000
        /*0020*/ 	.short	0x0005
        /*0022*/ 	.short	0x001c
        /*0024*/ 	.byte	0x00, 0xf0, 0x21, 0x00


	//----- nvinfo : EIATTR_KPARAM_INFO
	.align		4
.L_5178:
        /*0028*/ 	.byte	0x04, 0x17
        /*002a*/ 	.short	(.L_5180 - .L_5179)
.L_5179:
        /*002c*/ 	.word	0x00000000
        /*0030*/ 	.short	0x0004
        /*0032*/ 	.short	0x0019
        /*0034*/ 	.byte	0x00, 0xf0, 0x05, 0x00


	//----- nvinfo : EIATTR_KPARAM_INFO
	.align		4
.L_5180:
        /*0038*/ 	.byte	0x04, 0x17
        /*003a*/ 	.short	(.L_5182 - .L_5181)
.L_5181:
        /*003c*/ 	.word	0x00000000
        /*0040*/ 	.short	0x0003
        /*0042*/ 	.short	0x0018
        /*0044*/ 	.byte	0x00, 0xf0, 0x05, 0x00


	//----- nvinfo : EIATTR_KPARAM_INFO
	.align		4
.L_5182:
        /*0048*/ 	.byte	0x04, 0x17
        /*004a*/ 	.short	(.L_5184 - .L_5183)
.L_5183:
        /*004c*/ 	.word	0x00000000
        /*0050*/ 	.short	0x0002
        /*0052*/ 	.short	0x0008
        /*0054*/ 	.byte	0x00, 0xf0, 0x41, 0x00


	//----- nvinfo : EIATTR_KPARAM_INFO
	.align		4
.L_5184:
        /*0058*/ 	.byte	0x04, 0x17
        /*005a*/ 	.short	(.L_5186 - .L_5185)
.L_5185:
        /*005c*/ 	.word	0x00000000
        /*0060*/ 	.short	0x0001
        /*0062*/ 	.short	0x0004
        /*0064*/ 	.byte	0x00, 0xf0, 0x09, 0x00


	//----- nvinfo : EIATTR_KPARAM_INFO
	.align		4
.L_5186:
        /*0068*/ 	.byte	0x04, 0x17
        /*006a*/ 	.short	(.L_5188 - .L_5187)
.L_5187:
        /*006c*/ 	.word	0x00000000
        /*0070*/ 	.short	0x0000
        /*0072*/ 	.short	0x0000
        /*0074*/ 	.byte	0x00, 0xf0, 0x11, 0x00


	//----- nvinfo : EIATTR_SPARSE_MMA_MASK
	.align		4
.L_5188:
        /*0078*/ 	.byte	0x03, 0x50
        /*007a*/ 	.short	0x0000


	//----- nvinfo : EIATTR_MAXREG_COUNT
	.align		4
        /*007c*/ 	.byte	0x03, 0x1b
        /*007e*/ 	.short	0x00ff


	//----- nvinfo : EIATTR_EXTERNS
	.align		4
        /*0080*/ 	.byte	0x04, 0x0f
        /*0082*/ 	.short	(.L_5190 - .L_5189)


	//   ....[0]....
	.align		4
.L_5189:
        /*0084*/ 	.word	index@(__assertfail)


	//----- nvinfo : EIATTR_MERCURY_ISA_VERSION
	.align		4
.L_5190:
        /*0088*/ 	.byte	0x03, 0x5f
        /*008a*/ 	.short	0x0101


	//----- nvinfo : EIATTR_VRC_CTA_INIT_COUNT
	.align		4
        /*008c*/ 	.byte	0x02, 0x4a
	.zero		1
	.zero		1


	//----- nvinfo : EIATTR_SYSCALL_OFFSETS
	.align		4
        /*0090*/ 	.byte	0x04, 0x46
        /*0092*/ 	.short	(.L_5192 - .L_5191)


	//   ....[0]....
.L_5191:
        /*0094*/ 	.word	0x00000e80


	//   ....[1]....
        /*0098*/ 	.word	0x00001ea0


	//   ....[2]....
        /*009c*/ 	.word	0x00002e00


	//   ....[3]....
        /*00a0*/ 	.word	0x00003d60


	//   ....[4]....
        /*00a4*/ 	.word	0x00004b20


	//   ....[5]....
        /*00a8*/ 	.word	0x000057e0


	//   ....[6]....
        /*00ac*/ 	.word	0x000065a0


	//   ....[7]....
        /*00b0*/ 	.word	0x00007330


	//----- nvinfo : EIATTR_EXIT_INSTR_OFFSETS
	.align		4
.L_5192:
        /*00b4*/ 	.byte	0x04, 0x1c
        /*00b6*/ 	.short	(.L_5194 - .L_5193)


	//   ....[0]....
.L_5193:
        /*00b8*/ 	.word	0x00006820


	//   ....[1]....
        /*00bc*/ 	.word	0x00006950


	//   ....[2]....
        /*00c0*/ 	.word	0x00006970


	//   ....[3]....
        /*00c4*/ 	.word	0x00006a00


	//   ....[4]....
        /*00c8*/ 	.word	0x00006a20


	//   ....[5]....
        /*00cc*/ 	.word	0x00006a40


	//   ....[6]....
        /*00d0*/ 	.word	0x00006ad0


	//   ....[7]....
        /*00d4*/ 	.word	0x00006b10


	//   ....[8]....
        /*00d8*/ 	.word	0x00006bb0


	//   ....[9]....
        /*00dc*/ 	.word	0x00006c00


	//   ....[10]....
        /*00e0*/ 	.word	0x00006c30


	//   ....[11]....
        /*00e4*/ 	.word	0x00006cf0


	//   ....[12]....
        /*00e8*/ 	.word	0x00006e30


	//   ....[13]....
        /*00ec*/ 	.word	0x00006f70


	//   ....[14]....
        /*00f0*/ 	.word	0x000070c0


	//   ....[15]....
        /*00f4*/ 	.word	0x000070f0


	//   ....[16]....
        /*00f8*/ 	.word	0x00007110


	//   ....[17]....
        /*00fc*/ 	.word	0x00007190


	//   ....[18]....
        /*0100*/ 	.word	0x000071d0


	//   ....[19]....
        /*0104*/ 	.word	0x00007340


	//   ....[20]....
        /*0108*/ 	.word	0x00007420


	//   ....[21]....
        /*010c*/ 	.word	0x000074c0


	//   ....[22]....
        /*0110*/ 	.word	0x000074f0


	//   ....[23]....
        /*0114*/ 	.word	0x00007540


	//   ....[24]....
        /*0118*/ 	.word	0x00007580


	//----- nvinfo : EIATTR_MAX_THREADS
	.align		4
.L_5194:
        /*011c*/ 	.byte	0x04, 0x05
        /*011e*/ 	.short	(.L_5196 - .L_5195)
.L_5195:
        /*0120*/ 	.word	0x00000080
        /*0124*/ 	.word	0x00000001
        /*0128*/ 	.word	0x00000001


	//----- nvinfo : EIATTR_CRS_STACK_SIZE
	.align		4
.L_5196:
        /*012c*/ 	.byte	0x04, 0x1e
        /*012e*/ 	.short	(.L_5198 - .L_5197)
.L_5197:
        /*0130*/ 	.word	0x00000000


	//----- nvinfo : EIATTR_CBANK_PARAM_SIZE
	.align		4
.L_5198:
        /*0134*/ 	.byte	0x03, 0x19
        /*0136*/ 	.short	0x002c


	//----- nvinfo : EIATTR_PARAM_CBANK
	.align		4
        /*0138*/ 	.byte	0x04, 0x0a
        /*013a*/ 	.short	(.L_5200 - .L_5199)
	.align		4
.L_5199:
        /*013c*/ 	.word	index@(.nv.constant0._ZN2at6native27unrolled_elementwise_kernelINS0_13AUnaryFunctorIhhbZZZNS0_23logical_xor_kernel_cudaERNS_14TensorIteratorEENKUlvE0_clEvENKUlvE_clEvEUlhhE_EESt5arrayIPcLm2EELi4E23TrivialOffsetCalculatorILi1EjESD_NS0_6memory12LoadWithCastILi1EEENSE_13StoreWithCastILi1EEEEEviT_T0_T2_T3_T4_T5_)
        /*0140*/ 	.short	0x0380
        /*0142*/ 	.short	0x002c


	//----- nvinfo : EIATTR_SW_WAR
	.align		4
.L_5200:
        /*0144*/ 	.byte	0x04, 0x36
        /*0146*/ 	.short	(.L_5202 - .L_5201)
.L_5201:
        /*0148*/ 	.word	0x00000008
.L_5202:


//--------------------- .nv.info._ZN2at6native18elementwise_kernelILi128ELi4EZNS0_22gpu_kernel_impl_nocastINS0_13AUnaryFunctorIhhbZZZNS0_23logical_xor_kernel_cudaERNS_14TensorIteratorEENKUlvE0_clEvENKUlvE_clEvEUlhhE_EEEEvRNS_18TensorIteratorBaseERKT_EUliE_EEviT1_ --------------------------
	.section	.nv.info._ZN2at6native18elementwise_kernelILi128ELi4EZNS0_22gpu_kernel_impl_nocastINS0_13AUnaryFunctorIhhbZZZNS0_23logical_xor_kernel_cudaERNS_14TensorIteratorEENKUlvE0_clEvENKUlvE_clEvEUlhhE_EEEEvRNS_18TensorIteratorBaseERKT_EUliE_EEviT1_,"",@"SHT_CUDA_INFO"
	.sectionflags	@""
	.align	4


	//----- nvinfo : EIATTR_CUDA_API_VERSION
	.align		4
        /*0000*/ 	.byte	0x04, 0x37
        /*0002*/ 	.short	(.L_5204 - .L_5203)
.L_5203:
        /*0004*/ 	.word	0x00000082


	//----- nvinfo : EIATTR_KPARAM_INFO
	.align		4
.L_5204:
        /*0008*/ 	.byte	0x04, 0x17
        /*000a*/ 	.short	(.L_5206 - .L_5205)
.L_5205:
        /*000c*/ 	.word	0x00000000
        /*0010*/ 	.short	0x0001
        /*0012*/ 	.short	0x0008
        /*0014*/ 	.byte	0x00, 0xf0, 0x61, 0x08


	//----- nvinfo : EIATTR_KPARAM_INFO
	.align		4
.L_5206:
        /*0018*/ 	.byte	0x04, 0x17
        /*001a*/ 	.short	(.L_5208 - .L_5207)
.L_5207:
        /*001c*/ 	.word	0x00000000
        /*0020*/ 	.short	0x0000
        /*0022*/ 	.short	0x0000
        /*0024*/ 	.byte	0x00, 0xf0, 0x11, 0x00


	//----- nvinfo : EIATTR_SPARSE_MMA_MASK
	.align		4
.L_5208:
        /*0028*/ 	.byte	0x03, 0x50
        /*002a*/ 	.short	0x0000


	//----- nvinfo : EIATTR_MAXREG_COUNT
	.align		4
        /*002c*/ 	.byte	0x03, 0x1b
        /*002e*/ 	.short	0x0080


	//----- nvinfo : EIATTR_MERCURY_ISA_VERSION
	.align		4
        /*0030*/ 	.byte	0x03, 0x5f
        /*0032*/ 	.short	0x0101


	//----- nvinfo : EIATTR_VRC_CTA_INIT_COUNT
	.align		4
        /*0034*/ 	.byte	0x02, 0x4a
	.zero		1
	.zero		1


	//----- nvinfo : EIATTR_EXIT_INSTR_OFFSETS
	.align		4
        /*0038*/ 	.byte	0x04, 0x1c
        /*003a*/ 	.short	(.L_5210 - .L_5209)


	//   ....[0]....
.L_5209:
        /*003c*/ 	.word	0x00000310


	//   ....[1]....
        /*0040*/ 	.word	0x00000390


	//   ....[2]....
        /*0044*/ 	.word	0x00003eb0


	//   ....[3]....
        /*0048*/ 	.word	0x00005200


	//----- nvinfo : EIATTR_MAX_THREADS
	.align		4
.L_5210:
        /*004c*/ 	.byte	0x04, 0x05
        /*004e*/ 	.short	(.L_5212 - .L_5211)
.L_5211:
        /*0050*/ 	.word	0x00000080
        /*0054*/ 	.word	0x00000001
        /*0058*/ 	.word	0x00000001


	//----- nvinfo : EIATTR_CRS_STACK_SIZE
	.align		4
.L_5212:
        /*005c*/ 	.byte	0x04, 0x1e
        /*005e*/ 	.short	(.L_5214 - .L_5213)
.L_5213:
        /*0060*/ 	.word	0x00000000


	//----- nvinfo : EIATTR_CBANK_PARAM_SIZE
	.align		4
.L_5214:
        /*0064*/ 	.byte	0x03, 0x19
        /*0066*/ 	.short	0x0220


	//----- nvinfo : EIATTR_PARAM_CBANK
	.align		4
        /*0068*/ 	.byte	0x04, 0x0a
        /*006a*/ 	.short	(.L_5216 - .L_5215)
	.align		4
.L_5215:
        /*006c*/ 	.word	index@(.nv.constant0._ZN2at6native18elementwise_kernelILi128ELi4EZNS0_22gpu_kernel_impl_nocastINS0_13AUnaryFunctorIhhbZZZNS0_23logical_xor_kernel_cudaERNS_14TensorIteratorEENKUlvE0_clEvENKUlvE_clEvEUlhhE_EEEEvRNS_18TensorIteratorBaseERKT_EUliE_EEviT1_)
        /*0070*/ 	.short	0x0380
        /*0072*/ 	.short	0x0220


	//----- nvinfo : EIATTR_SW_WAR
	.align		4
.L_5216:
        /*0074*/ 	.byte	0x04, 0x36
        /*0076*/ 	.short	(.L_5218 - .L_5217)
.L_5217:
        /*0078*/ 	.word	0x00000008
.L_5218:


//--------------------- .nv.info._ZN2at6native27unrolled_elementwise_kernelINS0_13AUnaryFunctorIhhbZZZNS0_23logical_xor_kernel_cudaERNS_14TensorIteratorEENKUlvE0_clEvENKUlvE_clEvEUlhhE_EESt5arrayIPcLm2EELi4E23TrivialOffsetCalculatorILi1EjESD_NS0_6memory15LoadWithoutCastENSE_16StoreWithoutCastEEEviT_T0_T2_T3_T4_T5_ --------------------------
	.section	.nv.info._ZN2at6native27unrolled_elementwise_kernelINS0_13AUnaryFunctorIhhbZZZNS0_23logical_xor_kernel_cudaERNS_14TensorIteratorEENKUlvE0_clEvENKUlvE_clEvEUlhhE_EESt5arrayIPcLm2EELi4E23TrivialOffsetCalculatorILi1EjESD_NS0_6memory15LoadWithoutCastENSE_16StoreWithoutCastEEEviT_T0_T2_T3_T4_T5_,"",@"SHT_CUDA_INFO"
	.sectionflags	@""
	.align	4


	//----- nvinfo : EIATTR_CUDA_API_VERSION
	.align		4
        /*0000*/ 	.byte	0x04, 0x37
        /*0002*/ 	.short	(.L_5220 - .L_5219)
.L_5219:
        /*0004*/ 	.word	0x00000082


	//----- nvinfo : EIATTR_KPARAM_INFO
	.align		4
.L_5220:
        /*0008*/ 	.byte	0x04, 0x17
        /*000a*/ 	.short	(.L_5222 - .L_5221)
.L_5221:
        /*000c*/ 	.word	0x00000000
        /*0010*/ 	.short	0x0006
        /*0012*/ 	.short	0x001b
        /*0014*/ 	.byte	0x00, 0xf0, 0x05, 0x00


	//----- nvinfo : EIATTR_KPARAM_INFO
	.align		4
.L_5222:
        /*0018*/ 	.byte	0x04, 0x17
        /*001a*/ 	.short	(.L_5224 - .L_5223)
.L_5223:
        /*001c*/ 	.word	0x00000000
        /*0020*/ 	.short	0x0005
        /*0022*/ 	.short	0x001a
        /*0024*/ 	.byte	0x00, 0xf0, 0x05, 0x00


	//----- nvinfo : EIATTR_KPARAM_INFO
	.align		4
.L_5224:
        /*0028*/ 	.byte	0x04, 0x17
        /*002a*/ 	.short	(.L_5226 - .L_5225)
.L_5225:
        /*002c*/ 	.word	0x00000000
        /*0030*/ 	.short	0x0004
        /*0032*/ 	.short	0x0019
        /*0034*/ 	.byte	0x00, 0xf0, 0x05, 0x00


	//----- nvinfo : EIATTR_KPARAM_INFO
	.align		4
.L_5226:
        /*0038*/ 	.byte	0x04, 0x17
        /*003a*/ 	.short	(.L_5228 - .L_5227)
.L_5227:
        /*003c*/ 	.word	0x00000000
        /*0040*/ 	.short	0x0003
        /*0042*/ 	.short	0x0018
        /*0044*/ 	.byte	0x00, 0xf0, 0x05, 0x00


	//----- nvinfo : EIATTR_KPARAM_INFO
	.align		4
.L_5228:
        /*0048*/ 	.byte	0x04, 0x17
        /*004a*/ 	.short	(.L_5230 - .L_5229)
.L_5229:
        /*004c*/ 	.word	0x00000000
        /*0050*/ 	.short	0x0002
        /*0052*/ 	.short	0x0008
        /*0054*/ 	.byte	0x00, 0xf0, 0x41, 0x00


	//----- nvinfo : EIATTR_KPARAM_INFO
	.align		4
.L_5230:
        /*0058*/ 	.byte	0x04, 0x17
        /*005a*/ 	.short	(.L_5232 - .L_5231)
.L_5231:
        /*005c*/ 	.word	0x00000000
        /*0060*/ 	.short	0x0001
        /*0062*/ 	.short	0x0004
        /*0064*/ 	.byte	0x00, 0xf0, 0x09, 0x00


	//----- nvinfo : EIATTR_KPARAM_INFO
	.align		4
.L_5232:
        /*0068*/ 	.byte	0x04, 0x17
        /*006a*/ 	.short	(.L_5234 - .L_5233)
.L_5233:
        /*006c*/ 	.word	0x00000000
        /*0070*/ 	.short	0x0000
        /*0072*/ 	.short	0x0000
        /*0074*/ 	.byte	0x00, 0xf0, 0x11, 0x00


	//----- nvinfo : EIATTR_SPARSE_MMA_MASK
	.align		4
.L_5234:
        /*0078*/ 	.byte	0x03, 0x50
        /*007a*/ 	.short	0x0000


	//----- nvinfo : EIATTR_MAXREG_COUNT
	.align		4
        /*007c*/ 	.byte	0x03, 0x1b
        /*007e*/ 	.short	0x00ff


	//----- nvinfo : EIATTR_MERCURY_ISA_VERSION
	.align		4
        /*0080*/ 	.byte	0x03, 0x5f
        /*0082*/ 	.short	0x0101


	//----- nvinfo : EIATTR_VRC_CTA_INIT_COUNT
	.align		4
        /*0084*/ 	.byte	0x02, 0x4a
	.zero		1
	.zero		1


	//----- nvinfo : EIATTR_EXIT_INSTR_OFFSETS
	.align		4
        /*0088*/ 	.byte	0x04, 0x1c
        /*008a*/ 	.short	(.L_5236 - .L_5235)


	//   ....[0]....
.L_5235:
        /*008c*/ 	.word	0x000004d0


	//   ....[1]....
        /*0090*/ 	.word	0x00000530


	//----- nvinfo : EIATTR_MAX_THREADS
	.align		4
.L_5236:
        /*0094*/ 	.byte	0x04, 0x05
        /*0096*/ 	.short	(.L_5238 - .L_5237)
.L_5237:
        /*0098*/ 	.word	0x00000080
        /*009c*/ 	.word	0x00000001
        /*00a0*/ 	.word	0x00000001


	//----- nvinfo : EIATTR_CRS_STACK_SIZE
	.align		4
.L_5238:
        /*00a4*/ 	.byte	0x04, 0x1e
        /*00a6*/ 	.short	(.L_5240 - .L_5239)
.L_5239:
        /*00a8*/ 	.word	0x00000000


	//----- nvinfo : EIATTR_CBANK_PARAM_SIZE
	.align		4
.L_5240:
        /*00ac*/ 	.byte	0x03, 0x19
        /*00ae*/ 	.short	0x001c


	//----- nvinfo : EIATTR_PARAM_CBANK
	.align		4
        /*00b0*/ 	.byte	0x04, 0x0a
        /*00b2*/ 	.short	(.L_5242 - .L_5241)
	.align		4
.L_5241:
        /*00b4*/ 	.word	index@(.nv.constant0._ZN2at6native27unrolled_elementwise_kernelINS0_13AUnaryFunctorIhhbZZZNS0_23logical_xor_kernel_cudaERNS_14TensorIteratorEENKUlvE0_clEvENKUlvE_clEvEUlhhE_EESt5arrayIPcLm2EELi4E23TrivialOffsetCalculatorILi1EjESD_NS0_6memory15LoadWithoutCastENSE_16StoreWithoutCastEEEviT_T0_T2_T3_T4_T5_)
        /*00b8*/ 	.short	0x0380
        /*00ba*/ 	.short	0x001c


	//----- nvinfo : EIATTR_SW_WAR
	.align		4
.L_5242:
        /*00bc*/ 	.byte	0x04, 0x36
        /*00be*/ 	.short	(.L_5244 - .L_5243)
.L_5243:
        /*00c0*/ 	.word	0x00000008
.L_5244:


//--------------------- .nv.info._ZN2at6native29vectorized_elementwise_kernelILi2ENS0_13AUnaryFunctorIhhbZZZNS0_23logical_xor_kernel_cudaERNS_14TensorIteratorEENKUlvE0_clEvENKUlvE_clEvEUlhhE_EESt5arrayIPcLm2EEEEviT0_T1_ --------------------------
	.section	.nv.info._ZN2at6native29vectorized_elementwise_kernelILi2ENS0_13AUnaryFunctorIhhbZZZNS0_23logical_xor_kernel_cudaERNS_14TensorIteratorEENKUlvE0_clEvENKUlvE_clEvEUlhhE_EESt5arrayIPcLm2EEEEviT0_T1_,"",@"SHT_CUDA_INFO"
	.sectionflags	@""
	.align	4


	//----- nvinfo : EIATTR_CUDA_API_VERSION
	.align		4
        /*0000*/ 	.byte	0x04, 0x37
        /*0002*/ 	.short	(.L_5246 - .L_5245)
.L_5245:
        /*0004*/ 	.word	0x00000082


	//----- nvinfo : EIATTR_KPARAM_INFO
	.align		4
.L_5246:
        /*0008*/ 	.byte	0x04, 0x17
        /*000a*/ 	.short	(.L_5248 - .L_5247)
.L_5247:
        /*000c*/ 	.word	0x00000000
        /*0010*/ 	.short	0x0002
        /*0012*/ 	.short	0x0008
        /*0014*/ 	.byte	0x00, 0xf0, 0x41, 0x00


	//----- nvinfo : EIATTR_KPARAM_INFO
	.align		4
.L_5248:
        /*0018*/ 	.byte	0x04, 0x17
        /*001a*/ 	.short	(.L_5250 - .L_5249)
.L_5249:
        /*001c*/ 	.word	0x00000000
        /*0020*/ 	.short	0x0001
        /*0022*/ 	.short	0x0004
        /*0024*/ 	.byte	0x00, 0xf0, 0x09, 0x00


	//----- nvinfo : EIATTR_KPARAM_INFO
	.align		4
.L_5250:
        /*0028*/ 	.byte	0x04, 0x17
        /*002a*/ 	.short	(.L_5252 - .L_5251)
.L_5251:
        /*002c*/ 	.word	0x00000000
        /*0030*/ 	.short	0x0000
        /*0032*/ 	.short	0x0000
        /*0034*/ 	.byte	0x00, 0xf0, 0x11, 0x00


	//----- nvinfo : EIATTR_SPARSE_MMA_MASK
	.align		4
.L_5252:
        /*0038*/ 	.byte	0x03, 0x50
        /*003a*/ 	.short	0x0000


	//----- nvinfo : EIATTR_MAXREG_COUNT
	.align		4
        /*003c*/ 	.byte	0x03, 0x1b
        /*003e*/ 	.short	0x00ff


	//----- nvinfo : EIATTR_MERCURY_ISA_VERSION
	.align		4
        /*0040*/ 	.byte	0x03, 0x5f
        /*0042*/ 	.short	0x0101


	//----- nvinfo : EIATTR_VRC_CTA_INIT_COUNT
	.align		4
        /*0044*/ 	.byte	0x02, 0x4a
	.zero		1
	.zero		1


	//----- nvinfo : EIATTR_EXIT_INSTR_OFFSETS
	.align		4
        /*0048*/ 	.byte	0x04, 0x1c
        /*004a*/ 	.short	(.L_5254 - .L_5253)


	//   ....[0]....
.L_5253:
        /*004c*/ 	.word	0x000009e0


	//   ....[1]....
        /*0050*/ 	.word	0x00000a40


	//   ....[2]....
        /*0054*/ 	.word	0x00000d70


	//----- nvinfo : EIATTR_MAX_THREADS
	.align		4
.L_5254:
        /*0058*/ 	.byte	0x04, 0x05
        /*005a*/ 	.short	(.L_5256 - .L_5255)
.L_5255:
        /*005c*/ 	.word	0x00000080
        /*0060*/ 	.word	0x00000001
        /*0064*/ 	.word	0x00000001


	//----- nvinfo : EIATTR_CRS_STACK_SIZE
	.align		4
.L_5256:
        /*0068*/ 	.byte	0x04, 0x1e
        /*006a*/ 	.short	(.L_5258 - .L_5257)
.L_5257:
        /*006c*/ 	.word	0x00000000


	//----- nvinfo : EIATTR_CBANK_PARAM_SIZE
	.align		4
.L_5258:
        /*0070*/ 	.byte	0x03, 0x19
        /*0072*/ 	.short	0x0018


	//----- nvinfo : EIATTR_PARAM_CBANK
	.align		4
        /*0074*/ 	.byte	0x04, 0x0a
        /*0076*/ 	.short	(.L_5260 - .L_5259)
	.align		4
.L_5259:
        /*0078*/ 	.word	index@(.nv.constant0._ZN2at6native29vectorized_elementwise_kernelILi2ENS0_13AUnaryFunctorIhhbZZZNS0_23logical_xor_kernel_cudaERNS_14TensorIteratorEENKUlvE0_clEvENKUlvE_clEvEUlhhE_EESt5arrayIPcLm2EEEEviT0_T1_)
        /*007c*/ 	.short	0x0380
        /*007e*/ 	.short	0x0018


	//----- nvinfo : EIATTR_SW_WAR
	.align		4
.L_5260:
        /*0080*/ 	.byte	0x04, 0x36
        /*0082*/ 	.short	(.L_5262 - .L_5261)
.L_5261:
        /*0084*/ 	.word	0x00000008
.L_5262:


//--------------------- .nv.info._ZN2at6native29vectorized_elementwise_kernelILi4ENS0_13AUnaryFunctorIhhbZZZNS0_23logical_xor_kernel_cudaERNS_14TensorIteratorEENKUlvE0_clEvENKUlvE_clEvEUlhhE_EESt5arrayIPcLm2EEEEviT0_T1_ --------------------------
	.section	.nv.info._ZN2at6native29vectorized_elementwise_kernelILi4ENS0_13AUnaryFunctorIhhbZZZNS0_23logical_xor_kernel_cudaERNS_14TensorIteratorEENKUlvE0_clEvENKUlvE_clEvEUlhhE_EESt5arrayIPcLm2EEEEviT0_T1_,"",@"SHT_CUDA_INFO"
	.sectionflags	@""
	.align	4


	//----- nvinfo : EIATTR_CUDA_API_VERSION
	.align		4
        /*0000*/ 	.byte	0x04, 0x37
        /*0002*/ 	.short	(.L_5264 - .L_5263)
.L_5263:
        /*0004*/ 	.word	0x00000082


	//----- nvinfo : EIATTR_KPARAM_INFO
	.align		4
.L_5264:
        /*0008*/ 	.byte	0x04, 0x17
        /*000a*/ 	.short	(.L_5266 - .L_5265)
.L_5265:
        /*000c*/ 	.word	0x00000000
        /*0010*/ 	.short	0x0002
        /*0012*/ 	.short	0x0008
        /*0014*/ 	.byte	0x00, 0xf0, 0x41, 0x00


	//----- nvinfo : EIATTR_KPARAM_INFO
	.align		4
.L_5266:
        /*0018*/ 	.byte	0x04, 0x17
        /*001a*/ 	.short	(.L_5268 - .L_5267)
.L_5267:
        /*001c*/ 	.word	0x00000000
        /*0020*/ 	.short	0x0001
        /*0022*/ 	.short	0x0004
        /*0024*/ 	.byte	0x00, 0xf0, 0x09, 0x00


	//----- nvinfo : EIATTR_KPARAM_INFO
	.align		4
.L_5268:
        /*0028*/ 	.byte	0x04, 0x17
        /*002a*/ 	.short	(.L_5270 - .L_5269)
.L_5269:
        /*002c*/ 	.word	0x00000000
        /*0030*/ 	.short	0x0000
        /*0032*/ 	.short	0x0000
        /*0034*/ 	.byte	0x00, 0xf0, 0x11, 0x00


	//----- nvinfo : EIATTR_SPARSE_MMA_MASK
	.align		4
.L_5270:
        /*0038*/ 	.byte	0x03, 0x50
        /*003a*/ 	.short	0x0000


	//----- nvinfo : EIATTR_MAXREG_COUNT
	.align		4
        /*003c*/ 	.byte	0x03, 0x1b
        /*003e*/ 	.short	0x00ff


	//----- nvinfo : EIATTR_MERCURY_ISA_VERSION
	.align		4
        /*0040*/ 	.byte	0x03, 0x5f
        /*0042*/ 	.short	0x0101


	//----- nvinfo : EIATTR_VRC_CTA_INIT_COUNT
	.align		4
        /*0044*/ 	.byte	0x02, 0x4a
	.zero		1
	.zero		1


	//----- nvinfo : EIATTR_EXIT_INSTR_OFFSETS
	.align		4
        /*0048*/ 	.byte	0x04, 0x1c
        /*004a*/ 	.short	(.L_5272 - .L_5271)


	//   ....[0]....
.L_5271:
        /*004c*/ 	.word	0x000009e0


	//   ....[1]....
        /*0050*/ 	.word	0x00000a40


	//   ....[2]....
        /*0054*/ 	.word	0x00000d50


	//----- nvinfo : EIATTR_MAX_THREADS
	.align		4
.L_5272:
        /*0058*/ 	.byte	0x04, 0x05
        /*005a*/ 	.short	(.L_5274 - .L_5273)
.L_5273:
        /*005c*/ 	.word	0x00000080
        /*0060*/ 	.word	0x00000001
        /*0064*/ 	.word	0x00000001


	//----- nvinfo : EIATTR_CRS_STACK_SIZE
	.align		4
.L_5274:
        /*0068*/ 	.byte	0x04, 0x1e
        /*006a*/ 	.short	(.L_5276 - .L_5275)
.L_5275:
        /*006c*/ 	.word	0x00000000


	//----- nvinfo : EIATTR_CBANK_PARAM_SIZE
	.align		4
.L_5276:
        /*0070*/ 	.byte	0x03, 0x19
        /*0072*/ 	.short	0x0018


	//----- nvinfo : EIATTR_PARAM_CBANK
	.align		4
        /*0074*/ 	.byte	0x04, 0x0a
        /*0076*/ 	.short	(.L_5278 - .L_5277)
	.align		4
.L_5277:
        /*0078*/ 	.word	index@(.nv.constant0._ZN2at6native29vectorized_elementwise_kernelILi4ENS0_13AUnaryFunctorIhhbZZZNS0_23logical_xor_kernel_cudaERNS_14TensorIteratorEENKUlvE0_clEvENKUlvE_clEvEUlhhE_EESt5arrayIPcLm2EEEEviT0_T1_)
        /*007c*/ 	.short	0x0380
        /*007e*/ 	.short	0x0018


	//----- nvinfo : EIATTR_SW_WAR
	.align		4
.L_5278:
        /*0080*/ 	.byte	0x04, 0x36
        /*0082*/ 	.short	(.L_5280 - .L_5279)
.L_5279:
        /*0084*/ 	.word	0x00000008
.L_5280:


//--------------------- .nv.info._ZN2at6native29vectorized_elementwise_kernelILi8ENS0_13AUnaryFunctorIhhbZZZNS0_23logical_xor_kernel_cudaERNS_14TensorIteratorEENKUlvE0_clEvENKUlvE_clEvEUlhhE_EESt5arrayIPcLm2EEEEviT0_T1_ --------------------------
	.section	.nv.info._ZN2at6native29vectorized_elementwise_kernelILi8ENS0_13AUnaryFunctorIhhbZZZNS0_23logical_xor_kernel_cudaERNS_14TensorIteratorEENKUlvE0_clEvENKUlvE_clEvEUlhhE_EESt5arrayIPcLm2EEEEviT0_T1_,"",@"SHT_CUDA_INFO"
	.sectionflags	@""
	.align	4


	//----- nvinfo : EIATTR_CUDA_API_VERSION
	.align		4
        /*0000*/ 	.byte	0x04, 0x37
        /*0002*/ 	.short	(.L_5282 - .L_5281)
.L_5281:
        /*0004*/ 	.word	0x00000082


	//----- nvinfo : EIATTR_KPARAM_INFO
	.align		4
.L_5282:
        /*0008*/ 	.byte	0x04, 0x17
        /*000a*/ 	.short	(.L_5284 - .L_5283)
.L_5283:
        /*000c*/ 	.word	0x00000000
        /*0010*/ 	.short	0x0002
        /*0012*/ 	.short	0x0008
        /*0014*/ 	.byte	0x00, 0xf0, 0x41, 0x00


	//----- nvinfo : EIATTR_KPARAM_INFO
	.align		4
.L_5284:
        /*0018*/ 	.byte	0x04, 0x17
        /*001a*/ 	.short	(.L_5286 - .L_5285)
.L_5285:
        /*001c*/ 	.word	0x00000000
        /*0020*/ 	.short	0x0001
        /*0022*/ 	.short	0x0004
        /*0024*/ 	.byte	0x00, 0xf0, 0x09, 0x00


	//----- nvinfo : EIATTR_KPARAM_INFO
	.align		4
.L_5286:
        /*0028*/ 	.byte	0x04, 0x17
        /*002a*/ 	.short	(.L_5288 - .L_5287)
.L_5287:
        /*002c*/ 	.word	0x00000000
        /*0030*/ 	.short	0x0000
        /*0032*/ 	.short	0x0000
        /*0034*/ 	.byte	0x00, 0xf0, 0x11, 0x00


	//----- nvinfo : EIATTR_SPARSE_MMA_MASK
	.align		4
.L_5288:
        /*0038*/ 	.byte	0x03, 0x50
        /*003a*/ 	.short	0x0000


	//----- nvinfo : EIATTR_MAXREG_COUNT
	.align		4
        /*003c*/ 	.byte	0x03, 0x1b
        /*003e*/ 	.short	0x00ff


	//----- nvinfo : EIATTR_MERCURY_ISA_VERSION
	.align		4
        /*0040*/ 	.byte	0x03, 0x5f
        /*0042*/ 	.short	0x0101


	//----- nvinfo : EIATTR_VRC_CTA_INIT_COUNT
	.align		4
        /*0044*/ 	.byte	0x02, 0x4a
	.zero		1
	.zero		1


	//----- nvinfo : EIATTR_EXIT_INSTR_OFFSETS
	.align		4
        /*0048*/ 	.byte	0x04, 0x1c
        /*004a*/ 	.short	(.L_5290 - .L_5289)


	//   ....[0]....
.L_5289:
        /*004c*/ 	.word	0x00000010


	//----- nvinfo : EIATTR_MAX_THREADS
	.align		4
.L_5290:
        /*0050*/ 	.byte	0x04, 0x05
        /*0052*/ 	.short	(.L_5292 - .L_5291)
.L_5291:
        /*0054*/ 	.word	0x00000080
        /*0058*/ 	.word	0x00000001
        /*005c*/ 	.word	0x00000001


	//----- nvinfo : EIATTR_CBANK_PARAM_SIZE
	.align		4
.L_5292:
        /*0060*/ 	.byte	0x03, 0x19
        /*0062*/ 	.short	0x0018


	//----- nvinfo : EIATTR_PARAM_CBANK
	.align		4
        /*0064*/ 	.byte	0x04, 0x0a
        /*0066*/ 	.short	(.L_5294 - .L_5293)
	.align		4
.L_5293:
        /*0068*/ 	.word	index@(.nv.constant0._ZN2at6native29vectorized_elementwise_kernelILi8ENS0_13AUnaryFunctorIhhbZZZNS0_23logical_xor_kernel_cudaERNS_14TensorIteratorEENKUlvE0_clEvENKUlvE_clEvEUlhhE_EESt5arrayIPcLm2EEEEviT0_T1_)
        /*006c*/ 	.short	0x0380
        /*006e*/ 	.short	0x0018


	//----- nvinfo : EIATTR_SW_WAR
	.align		4
.L_5294:
        /*0070*/ 	.byte	0x04, 0x36
        /*0072*/ 	.short	(.L_5296 - .L_5295)
.L_5295:
        /*0074*/ 	.word	0x00000008
.L_5296:


//--------------------- .nv.info._ZN2at6native18elementwise_kernelILi128ELi4EZNS0_15gpu_kernel_implINS0_13BinaryFunctorIhhbZZZNS0_23logical_xor_kernel_cudaERNS_14TensorIteratorEENKUlvE0_clEvENKUlvE_clEvEUlhhE_EEEEvRNS_18TensorIteratorBaseERKT_EUliE_EEviT1_ --------------------------
	.section	.nv.info._ZN2at6native18elementwise_kernelILi128ELi4EZNS0_15gpu_kernel_implINS0_13BinaryFunctorIhhbZZZNS0_23logical_xor_kernel_cudaERNS_14TensorIteratorEENKUlvE0_clEvENKUlvE_clEvEUlhhE_EEEEvRNS_18TensorIteratorBaseERKT_EUliE_EEviT1_,"",@"SHT_CUDA_INFO"
	.sectionflags	@""
	.align	4


	//----- nvinfo : EIATTR_CUDA_API_VERSION
	.align		4
        /*0000*/ 	.byte	0x04, 0x37
        /*0002*/ 	.short	(.L_5298 - .L_5297)
.L_5297:
        /*0004*/ 	.word	0x00000082


	//----- nvinfo : EIATTR_KPARAM_INFO
	.align		4
.L_5298:
        /*0008*/ 	.byte	0x04, 0x17
        /*000a*/ 	.short	(.L_5300 - .L_5299)
.L_5299:
        /*000c*/ 	.word	0x00000000
        /*0010*/ 	.short	0x0001
        /*0012*/ 	.short	0x0008
        /*0014*/ 	.byte	0x00, 0xf0, 0x21, 0x0a


	//----- nvinfo : EIATTR_KPARAM_INFO
	.align		4
.L_5300:
        /*0018*/ 	.byte	0x04, 0x17
        /*001a*/ 	.short	(.L_5302 - .L_5301)
.L_5301:
        /*001c*/ 	.word	0x00000000
        /*0020*/ 	.short	0x0000
        /*0022*/ 	.short	0x0000
        /*0024*/ 	.byte	0x00, 0xf0, 0x11, 0x00


	//----- nvinfo : EIATTR_SPARSE_MMA_MASK
	.align		4
.L_5302:
        /*0028*/ 	.byte	0x03, 0x50
        /*002a*/ 	.short	0x0000


	//----- nvinfo : EIATTR_MAXREG_COUNT
	.align		4
        /*002c*/ 	.byte	0x03, 0x1b
        /*002e*/ 	.short	0x0080


	//----- nvinfo : EIATTR_EXTERNS
	.align		4
        /*0030*/ 	.byte	0x04, 0x0f
        /*0032*/ 	.short	(.L_5304 - .L_5303)


	//   ....[0]....
	.align		4
.L_5303:
        /*0034*/ 	.word	index@(__assertfail)


	//----- nvinfo : EIATTR_MERCURY_ISA_VERSION
	.align		4
.L_5304:
        /*0038*/ 	.byte	0x03, 0x5f
        /*003a*/ 	.short	0x0101


	//----- nvinfo : EIATTR_VRC_CTA_INIT_COUNT
	.align		4
        /*003c*/ 	.byte	0x02, 0x4a
	.zero		1
	.zero		1


	//----- nvinfo : EIATTR_SYSCALL_OFFSETS
	.align		4
        /*0040*/ 	.byte	0x04, 0x46
        /*0042*/ 	.short	(.L_5306 - .L_5305)


	//   ....[0]....
.L_5305:
        /*0044*/ 	.word	0x000024a0


	//   ....[1]....
        /*0048*/ 	.word	0x00003330


	//   ....[2]....
        /*004c*/ 	.word	0x00004070


	//   ....[3]....
        /*0050*/ 	.word	0x00006680


	//   ....[4]....
        /*0054*/ 	.word	0x00007510


	//   ....[5]....
        /*0058*/ 	.word	0x00008090


	//   ....[6]....
        /*005c*/ 	.word	0x0000a790


	//   ....[7]....
        /*0060*/ 	.word	0x0000b620


	//   ....[8]....
        /*0064*/ 	.word	0x0000c1a0


	//   ....[9]....
        /*0068*/ 	.word	0x0000e8c0


	//   ....[10]....
        /*006c*/ 	.word	0x0000f750


	//   ....[11]....
        /*0070*/ 	.word	0x00010290


	//----- nvinfo : EIATTR_EXIT_INSTR_OFFSETS
	.align		4
.L_5306:
        /*0074*/ 	.byte	0x04, 0x1c
        /*0076*/ 	.short	(.L_5308 - .L_5307)


	//   ....[0]....
.L_5307:
        /*0078*/ 	.word	0x0000c430


	//   ....[1]....
        /*007c*/ 	.word	0x0000f8b0


	//   ....[2]....
        /*0080*/ 	.word	0x0000f8d0


	//   ....[3]....
        /*0084*/ 	.word	0x0000f960


	//   ....[4]....
        /*0088*/ 	.word	0x0000f980


	//   ....[5]....
        /*008c*/ 	.word	0x0000f9a0


	//   ....[6]....
        /*0090*/ 	.word	0x0000fa30


	//   ....[7]....
        /*0094*/ 	.word	0x0000fa70


	//   ....[8]....
        /*0098*/ 	.word	0x0000fb10


	//   ....[9]....
        /*009c*/ 	.word	0x0000fb60


	//   ....[10]....
        /*00a0*/ 	.word	0x0000fb90


	//   ....[11]....
        /*00a4*/ 	.word	0x0000fc50


	//   ....[12]....
        /*00a8*/ 	.word	0x0000fd90


	//   ....[13]....
        /*00ac*/ 	.word	0x0000fed0


	//   ....[14]....
        /*00b0*/ 	.word	0x00010020


	//   ....[15]....
        /*00b4*/ 	.word	0x00010050


	//   ....[16]....
        /*00b8*/ 	.word	0x00010070


	//   ....[17]....
        /*00bc*/ 	.word	0x000100f0


	//   ....[18]....
        /*00c0*/ 	.word	0x00010130


	//   ....[19]....
        /*00c4*/ 	.word	0x000102a0


	//   ....[20]....
        /*00c8*/ 	.word	0x00010380


	//   ....[21]....
        /*00cc*/ 	.word	0x00010420


	//   ....[22]....
        /*00d0*/ 	.word	0x00010450


	//   ....[23]....
        /*00d4*/ 	.word	0x000104a0


	//   ....[24]....
        /*00d8*/ 	.word	0x000104e0


	//----- nvinfo : EIATTR_MAX_THREADS
	.align		4
.L_5308:
        /*00dc*/ 	.byte	0x04, 0x05
        /*00de*/ 	.short	(.L_5310 - .L_5309)
.L_5309:
        /*00e0*/ 	.word	0x00000080
        /*00e4*/ 	.word	0x00000001
        /*00e8*/ 	.word	0x00000001


	//----- nvinfo : EIATTR_CRS_STACK_SIZE
	.align		4
.L_5310:
        /*00ec*/ 	.byte	0x04, 0x1e
        /*00ee*/ 	.short	(.L_5312 - .L_5311)
.L_5311:
        /*00f0*/ 	.word	0x00000000


	//----- nvinfo : EIATTR_CBANK_PARAM_SIZE
	.align		4
.L_5312:
        /*00f4*/ 	.byte	0x03, 0x19
        /*00f6*/ 	.short	0x0290


	//----- nvinfo : EIATTR_PARAM_CBANK
	.align		4
        /*00f8*/ 	.byte	0x04, 0x0a
        /*00fa*/ 	.short	(.L_5314 - .L_5313)
	.align		4
.L_5313:
        /*00fc*/ 	.word	index@(.nv.constant0._ZN2at6native18elementwise_kernelILi128ELi4EZNS0_15gpu_kernel_implINS0_13BinaryFunctorIhhbZZZNS0_23logical_xor_kernel_cudaERNS_14TensorIteratorEENKUlvE0_clEvENKUlvE_clEvEUlhhE_EEEEvRNS_18TensorIteratorBaseERKT_EUliE_EEviT1_)
        /*0100*/ 	.short	0x0380
        /*0102*/ 	.short	0x0290


	//----- nvinfo : EIATTR_SW_WAR
	.align		4
.L_5314:
        /*0104*/ 	.byte	0x04, 0x36
        /*0106*/ 	.short	(.L_5316 - .L_5315)
.L_5315:
        /*0108*/ 	.word	0x00000008
.L_5316:


//--------------------- .nv.info._ZN2at6native27unrolled_elementwise_kernelINS0_13BinaryFunctorIhhbZZZNS0_23logical_xor_kernel_cudaERNS_14TensorIteratorEENKUlvE0_clEvENKUlvE_clEvEUlhhE_EESt5arrayIPcLm3EELi4E23TrivialOffsetCalculatorILi2EjESC_ILi1EjENS0_6memory12LoadWithCastILi2EEENSF_13StoreWithCastILi1EEEEEviT_T0_T2_T3_T4_T5_ --------------------------
	.section	.nv.info._ZN2at6native27unrolled_elementwise_kernelINS0_13BinaryFunctorIhhbZZZNS0_23logical_xor_kernel_cudaERNS_14TensorIteratorEENKUlvE0_clEvENKUlvE_clEvEUlhhE_EESt5arrayIPcLm3EELi4E23TrivialOffsetCalculatorILi2EjESC_ILi1EjENS0_6memory12LoadWithCastILi2EEENSF_13StoreWithCastILi1EEEEEviT_T0_T2_T3_T4_T5_,"",@"SHT_CUDA_INFO"
	.sectionflags	@""
	.align	4


	//----- nvinfo : EIATTR_CUDA_API_VERSION
	.align		4
        /*0000*/ 	.byte	0x04, 0x37
        /*0002*/ 	.short	(.L_5318 - .L_5317)
.L_5317:
        /*0004*/ 	.word	0x00000082


	//----- nvinfo : EIATTR_KPARAM_INFO
	.align		4
.L_5318:
        /*0008*/ 	.byte	0x04, 0x17
        /*000a*/ 	.short	(.L_5320 - .L_5319)
.L_5319:
        /*000c*/ 	.word	0x00000000
        /*0010*/ 	.short	0x0006
        /*0012*/ 	.short	0x0030
        /*0014*/ 	.byte	0x00, 0xf0, 0x21, 0x00


	//----- nvinfo : EIATTR_KPARAM_INFO
	.align		4
.L_5320:
        /*0018*/ 	.byte	0x04, 0x17
        /*001a*/ 	.short	(.L_5322 - .L_5321)
.L_5321:
        /*001c*/ 	.word	0x00000000
        /*0020*/ 	.short	0x0005
        /*0022*/ 	.short	0x0024
        /*0024*/ 	.byte	0x00, 0xf0, 0x31, 0x00


	//----- nvinfo : EIATTR_KPARAM_INFO
	.align		4
.L_5322:
        /*0028*/ 	.byte	0x04, 0x17
        /*002a*/ 	.short	(.L_5324 - .L_5323)
.L_5323:
        /*002c*/ 	.word	0x00000000
        /*0030*/ 	.short	0x0004
        /*0032*/ 	.short	0x0021
        /*0034*/ 	.byte	0x00, 0xf0, 0x05, 0x00


	//----- nvinfo : EIATTR_KPARAM_INFO
	.align		4
.L_5324:
        /*0038*/ 	.byte	0x04, 0x17
        /*003a*/ 	.short	(.L_5326 - .L_5325)
.L_5325:
        /*003c*/ 	.word	0x00000000
        /*0040*/ 	.short	0x0003
        /*0042*/ 	.short	0x0020
        /*0044*/ 	.byte	0x00, 0xf0, 0x05, 0x00


	//----- nvinfo : EIATTR_KPARAM_INFO
	.align		4
.L_5326:
        /*0048*/ 	.byte	0x04, 0x17
        /*004a*/ 	.short	(.L_5328 - .L_5327)
.L_5327:
        /*004c*/ 	.word	0x00000000
        /*0050*/ 	.short	0x0002
        /*0052*/ 	.short	0x0008
        /*0054*/ 	.byte	0x00, 0xf0, 0x61, 0x00


	//----- nvinfo : EIATTR_KPARAM_INFO
	.align		4
.L_5328:
        /*0058*/ 	.byte	0x04, 0x17
        /*005a*/ 	.short	(.L_5330 - .L_5329)
.L_5329:
        /*005c*/ 	.word	0x00000000
        /*0060*/ 	.short	0x0001
        /*0062*/ 	.short	0x0004
        /*0064*/ 	.byte	0x00, 0xf0, 0x05, 0x00


	//----- nvinfo : EIATTR_KPARAM_INFO
	.align		4
.L_5330:
        /*0068*/ 	.byte	0x04, 0x17
        /*006a*/ 	.short	(.L_5332 - .L_5331)
.L_5331:
        /*006c*/ 	.word	0x00000000
        /*0070*/ 	.short	0x0000
        /*0072*/ 	.short	0x0000
        /*0074*/ 	.byte	0x00, 0xf0, 0x11, 0x00


	//----- nvinfo : EIATTR_SPARSE_MMA_MASK
	.align		4
.L_5332:
        /*0078*/ 	.byte	0x03, 0x50
        /*007a*/ 	.short	0x0000


	//----- nvinfo : EIATTR_MAXREG_COUNT
	.align		4
        /*007c*/ 	.byte	0x03, 0x1b
        /*007e*/ 	.short	0x00ff


	//----- nvinfo : EIATTR_EXTERNS
	.align		4
        /*0080*/ 	.byte	0x04, 0x0f
        /*0082*/ 	.short	(.L_5334 - .L_5333)


	//   ....[0]....
	.align		4
.L_5333:
        /*0084*/ 	.word	index@(__assertfail)


	//----- nvinfo : EIATTR_MERCURY_ISA_VERSION
	.align		4
.L_5334:
        /*0088*/ 	.byte	0x03, 0x5f
        /*008a*/ 	.short	0x0101


	//----- nvinfo : EIATTR_VRC_CTA_INIT_COUNT
	.align		4
        /*008c*/ 	.byte	0x02, 0x4a
	.zero		1
	.zero		1


	//----- nvinfo : EIATTR_SYSCALL_OFFSETS
	.align		4
        /*0090*/ 	.byte	0x04, 0x46
        /*0092*/ 	.short	(.L_5336 - .L_5335)


	//   ....[0]....
.L_5335:
        /*0094*/ 	.word	0x00000eb0


	//   ....[1]....
        /*0098*/ 	.word	0x00001d70


	//   ....[2]....
        /*009c*/ 	.word	0x00002dd0


	//   ....[3]....
        /*00a0*/ 	.word	0x00003c90


	//   ....[4]....
        /*00a4*/ 	.word	0x00004c30


	//   ....[5]....
        /*00a8*/ 	.word	0x00005b00


	//   ....[6]....
        /*00ac*/ 	.word	0x00006a70


	//   ....[7]....
        /*00b0*/ 	.word	0x00007940


	//   ....[8]....
        /*00b4*/ 	.word	0x00008740


	//   ....[9]....
        /*00b8*/ 	.word	0x00009400


	//   ....[10]....
        /*00bc*/ 	.word	0x0000a1c0


	//   ....[11]....
        /*00c0*/ 	.word	0x0000af50


	//----- nvinfo : EIATTR_EXIT_INSTR_OFFSETS
	.align		4
.L_5336:
        /*00c4*/ 	.byte	0x04, 0x1c
        /*00c6*/ 	.short	(.L_5338 - .L_5337)


	//   ....[0]....
.L_5337:
        /*00c8*/ 	.word	0x0000a440


	//   ....[1]....
        /*00cc*/ 	.word	0x0000a570


	//   ....[2]....
        /*00d0*/ 	.word	0x0000a590


	//   ....[3]....
        /*00d4*/ 	.word	0x0000a620


	//   ....[4]....
        /*00d8*/ 	.word	0x0000a640


	//   ....[5]....
        /*00dc*/ 	.word	0x0000a660


	//   ....[6]....
        /*00e0*/ 	.word	0x0000a6f0


	//   ....[7]....
        /*00e4*/ 	.word	0x0000a730


	//   ....[8]....
        /*00e8*/ 	.word	0x0000a7d0


	//   ....[9]....
        /*00ec*/ 	.word	0x0000a820


	//   ....[10]....
        /*00f0*/ 	.word	0x0000a850


	//   ....[11]....
        /*00f4*/ 	.word	0x0000a910


	//   ....[12]....
        /*00f8*/ 	.word	0x0000aa50


	//   ....[13]....
        /*00fc*/ 	.word	0x0000ab90


	//   ....[14]....
        /*0100*/ 	.word	0x0000ace0


	//   ....[15]....
        /*0104*/ 	.word	0x0000ad10


	//   ....[16]....
        /*0108*/ 	.word	0x0000ad30


	//   ....[17]....
        /*010c*/ 	.word	0x0000adb0


	//   ....[18]....
        /*0110*/ 	.word	0x0000adf0


	//   ....[19]....
        /*0114*/ 	.word	0x0000af60


	//   ....[20]....
        /*0118*/ 	.word	0x0000b040


	//   ....[21]....
        /*011c*/ 	.word	0x0000b0e0


	//   ....[22]....
        /*0120*/ 	.word	0x0000b110


	//   ....[23]....
        /*0124*/ 	.word	0x0000b160


	//   ....[24]....
        /*0128*/ 	.word	0x0000b1a0


	//----- nvinfo : EIATTR_MAX_THREADS
	.align		4
.L_5338:
        /*012c*/ 	.byte	0x04, 0x05
        /*012e*/ 	.short	(.L_5340 - .L_5339)
.L_5339:
        /*0130*/ 	.word	0x00000080
        /*0134*/ 	.word	0x00000001
        /*0138*/ 	.word	0x00000001


	//----- nvinfo : EIATTR_CRS_STACK_SIZE
	.align		4
.L_5340:
        /*013c*/ 	.byte	0x04, 0x1e
        /*013e*/ 	.short	(.L_5342 - .L_5341)
.L_5341:
        /*0140*/ 	.word	0x00000000


	//----- nvinfo : EIATTR_CBANK_PARAM_SIZE
	.align		4
.L_5342:
        /*0144*/ 	.byte	0x03, 0x19
        /*0146*/ 	.short	0x0038


	//----- nvinfo : EIATTR_PARAM_CBANK
	.align		4
        /*0148*/ 	.byte	0x04, 0x0a
        /*014a*/ 	.short	(.L_5344 - .L_5343)
	.align		4
.L_5343:
        /*014c*/ 	.word	index@(.nv.constant0._ZN2at6native27unrolled_elementwise_kernelINS0_13BinaryFunctorIhhbZZZNS0_23logical_xor_kernel_cudaERNS_14TensorIteratorEENKUlvE0_clEvENKUlvE_clEvEUlhhE_EESt5arrayIPcLm3EELi4E23TrivialOffsetCalculatorILi2EjESC_ILi1EjENS0_6memory12LoadWithCastILi2EEENSF_13StoreWithCastILi1EEEEEviT_T0_T2_T3_T4_T5_)
        /*0150*/ 	.short	0x0380
        /*0152*/ 	.short	0x0038


	//----- nvinfo : EIATTR_SW_WAR
	.align		4
.L_5344:
        /*0154*/ 	.byte	0x04, 0x36
        /*0156*/ 	.short	(.L_5346 - .L_5345)
.L_5345:
        /*0158*/ 	.word	0x00000008
.L_5346:


//--------------------- .nv.info._ZN2at6native18elementwise_kernelILi128ELi4EZNS0_22gpu_kernel_impl_nocastINS0_13BinaryFunctorIhhbZZZNS0_23logical_xor_kernel_cudaERNS_14TensorIteratorEENKUlvE0_clEvENKUlvE_clEvEUlhhE_EEEEvRNS_18TensorIteratorBaseERKT_EUliE_EEviT1_ --------------------------
	.section	.nv.info._ZN2at6native18elementwise_kernelILi128ELi4EZNS0_22gpu_kernel_impl_nocastINS0_13BinaryFunctorIhhbZZZNS0_23logical_xor_kernel_cudaERNS_14TensorIteratorEENKUlvE0_clEvENKUlvE_clEvEUlhhE_EEEEvRNS_18TensorIteratorBaseERKT_EUliE_EEviT1_,"",@"SHT_CUDA_INFO"
	.sectionflags	@""
	.align	4


	//----- nvinfo : EIATTR_CUDA_API_VERSION
	.align		4
        /*0000*/ 	.byte	0x04, 0x37
        /*0002*/ 	.short	(.L_5348 - .L_5347)
.L_5347:
        /*0004*/ 	.word	0x00000082


	//----- nvinfo : EIATTR_KPARAM_INFO
	.align		4
.L_5348:
        /*0008*/ 	.byte	0x04, 0x17
        /*000a*/ 	.short	(.L_5350 - .L_5349)
.L_5349:
        /*000c*/ 	.word	0x00000000
        /*0010*/ 	.short	0x0001
        /*0012*/ 	.short	0x0008
        /*0014*/ 	.byte	0x00, 0xf0, 0x21, 0x0a


	//----- nvinfo : EIATTR_KPARAM_INFO
	.align		4
.L_5350:
        /*0018*/ 	.byte	0x04, 0x17
        /*001a*/ 	.short	(.L_5352 - .L_5351)
.L_5351:
        /*001c*/ 	.word	0x00000000
        /*0020*/ 	.short	0x0000
        /*0022*/ 	.short	0x0000
        /*0024*/ 	.byte	0x00, 0xf0, 0x11, 0x00


	//----- nvinfo : EIATTR_SPARSE_MMA_MASK
	.align		4
.L_5352:
        /*0028*/ 	.byte	0x03, 0x50
        /*002a*/ 	.short	0x0000


	//----- nvinfo : EIATTR_MAXREG_COUNT
	.align		4
        /*002c*/ 	.byte	0x03, 0x1b
        /*002e*/ 	.short	0x0080


	//----- nvinfo : EIATTR_MERCURY_ISA_VERSION
	.align		4
        /*0030*/ 	.byte	0x03, 0x5f
        /*0032*/ 	.short	0x0101


	//----- nvinfo : EIATTR_VRC_CTA_INIT_COUNT
	.align		4
        /*0034*/ 	.byte	0x02, 0x4a
	.zero		1
	.zero		1


	//----- nvinfo : EIATTR_EXIT_INSTR_OFFSETS
	.align		4
        /*0038*/ 	.byte	0x04, 0x1c
        /*003a*/ 	.short	(.L_5354 - .L_5353)


	//   ....[0]....
.L_5353:
        /*003c*/ 	.word	0x00000360


	//   ....[1]....
        /*0040*/ 	.word	0x00000400


	//   ....[2]....
        /*0044*/ 	.word	0x00004940


	//   ....[3]....
        /*0048*/ 	.word	0x00005ff0


	//----- nvinfo : EIATTR_MAX_THREADS
	.align		4
.L_5354:
        /*004c*/ 	.byte	0x04, 0x05
        /*004e*/ 	.short	(.L_5356 - .L_5355)
.L_5355:
        /*0050*/ 	.word	0x00000080
        /*0054*/ 	.word	0x00000001
        /*0058*/ 	.word	0x00000001


	//----- nvinfo : EIATTR_CRS_STACK_SIZE
	.align		4
.L_5356:
        /*005c*/ 	.byte	0x04, 0x1e
        /*005e*/ 	.short	(.L_5358 - .L_5357)
.L_5357:
        /*0060*/ 	.word	0x00000000


	//----- nvinfo : EIATTR_CBANK_PARAM_SIZE
	.align		4
.L_5358:
        /*0064*/ 	.byte	0x03, 0x19
        /*0066*/ 	.short	0x0290


	//----- nvinfo : EIATTR_PARAM_CBANK
	.align		4
        /*0068*/ 	.byte	0x04, 0x0a
        /*006a*/ 	.short	(.L_5360 - .L_5359)
	.align		4
.L_5359:
        /*006c*/ 	.word	index@(.nv.constant0._ZN2at6native18elementwise_kernelILi128ELi4EZNS0_22gpu_kernel_impl_nocastINS0_13BinaryFunctorIhhbZZZNS0_23logical_xor_kernel_cudaERNS_14TensorIteratorEENKUlvE0_clEvENKUlvE_clEvEUlhhE_EEEEvRNS_18TensorIteratorBaseERKT_EUliE_EEviT1_)
        /*0070*/ 	.short	0x0380
        /*0072*/ 	.short	0x0290


	//----- nvinfo : EIATTR_SW_WAR
	.align		4
.L_5360:
        /*0074*/ 	.byte	0x04, 0x36
        /*0076*/ 	.short	(.L_5362 - .L_5361)
.L_5361:
        /*0078*/ 	.word	0x00000008
.L_5362:


//--------------------- .nv.info._ZN2at6native27unrolled_elementwise_kernelINS0_13BinaryFunctorIhhbZZZNS0_23logical_xor_kernel_cudaERNS_14TensorIteratorEENKUlvE0_clEvENKUlvE_clEvEUlhhE_EESt5arrayIPcLm3EELi4E23TrivialOffsetCalculatorILi2EjESC_ILi1EjENS0_6memory15LoadWithoutCastENSF_16StoreWithoutCastEEEviT_T0_T2_T3_T4_T5_ --------------------------
	.section	.nv.info._ZN2at6native27unrolled_elementwise_kernelINS0_13BinaryFunctorIhhbZZZNS0_23logical_xor_kernel_cudaERNS_14TensorIteratorEENKUlvE0_clEvENKUlvE_clEvEUlhhE_EESt5arrayIPcLm3EELi4E23TrivialOffsetCalculatorILi2EjESC_ILi1EjENS0_6memory15LoadWithoutCastENSF_16StoreWithoutCastEEEviT_T0_T2_T3_T4_T5_,"",@"SHT_CUDA_INFO"
	.sectionflags	@""
	.align	4


	//----- nvinfo : EIATTR_CUDA_API_VERSION
	.align		4
        /*0000*/ 	.byte	0x04, 0x37
        /*0002*/ 	.short	(.L_5364 - .L_5363)
.L_5363:
        /*0004*/ 	.word	0x00000082


	//----- nvinfo : EIATTR_KPARAM_INFO
	.align		4
.L_5364:
        /*0008*/ 	.byte	0x04, 0x17
        /*000a*/ 	.short	(.L_5366 - .L_5365)
.L_5365:
        /*000c*/ 	.word	0x00000000
        /*0010*/ 	.short	0x0006
        /*0012*/ 	.short	0x0023
        /*0014*/ 	.byte	0x00, 0xf0, 0x05, 0x00


	//----- nvinfo : EIATTR_KPARAM_INFO
	.align		4
.L_5366:
        /*0018*/ 	.byte	0x04, 0x17
        /*001a*/ 	.short	(.L_5368 - .L_5367)
.L_5367:
        /*001c*/ 	.word	0x00000000
        /*0020*/ 	.short	0x0005
        /*0022*/ 	.short	0x0022
        /*0024*/ 	.byte	0x00, 0xf0, 0x05, 0x00


	//----- nvinfo : EIATTR_KPARAM_INFO
	.align		4
.L_5368:
        /*0028*/ 	.byte	0x04, 0x17
        /*002a*/ 	.short	(.L_5370 - .L_5369)
.L_5369:
        /*002c*/ 	.word	0x00000000
        /*0030*/ 	.short	0x0004
        /*0032*/ 	.short	0x0021
        /*0034*/ 	.byte	0x00, 0xf0, 0x05, 0x00


	//----- nvinfo : EIATTR_KPARAM_INFO
	.align		4
.L_5370:
        /*0038*/ 	.byte	0x04, 0x17
        /*003a*/ 	.short	(.L_5372 - .L_5371)
.L_5371:
        /*003c*/ 	.word	0x00000000
        /*0040*/ 	.short	0x0003
        /*0042*/ 	.short	0x0020
        /*0044*/ 	.byte	0x00, 0xf0, 0x05, 0x00


	//----- nvinfo : EIATTR_KPARAM_INFO
	.align		4
.L_5372:
        /*0048*/ 	.byte	0x04, 0x17
        /*004a*/ 	.short	(.L_5374 - .L_5373)
.L_5373:
        /*004c*/ 	.word	0x00000000
        /*0050*/ 	.short	0x0002
        /*0052*/ 	.short	0x0008
        /*0054*/ 	.byte	0x00, 0xf0, 0x61, 0x00


	//----- nvinfo : EIATTR_KPARAM_INFO
	.align		4
.L_5374:
        /*0058*/ 	.byte	0x04, 0x17
        /*005a*/ 	.short	(.L_5376 - .L_5375)
.L_5375:
        /*005c*/ 	.word	0x00000000
        /*0060*/ 	.short	0x0001
        /*0062*/ 	.short	0x0004
        /*0064*/ 	.byte	0x00, 0xf0, 0x05, 0x00


	//----- nvinfo : EIATTR_KPARAM_INFO
	.align		4
.L_5376:
        /*0068*/ 	.byte	0x04, 0x17
        /*006a*/ 	.short	(.L_5378 - .L_5377)
.L_5377:
        /*006c*/ 	.word	0x00000000
        /*0070*/ 	.short	0x0000
        /*0072*/ 	.short	0x0000
        /*0074*/ 	.byte	0x00, 0xf0, 0x11, 0x00


	//----- nvinfo : EIATTR_SPARSE_MMA_MASK
	.align		4
.L_5378:
        /*0078*/ 	.byte	0x03, 0x50
        /*007a*/ 	.short	0x0000


	//----- nvinfo : EIATTR_MAXREG_COUNT
	.align		4
        /*007c*/ 	.byte	0x03, 0x1b
        /*007e*/ 	.short	0x00ff


	//----- nvinfo : EIATTR_MERCURY_ISA_VERSION
	.align		4
        /*0080*/ 	.byte	0x03, 0x5f
        /*0082*/ 	.short	0x0101


	//----- nvinfo : EIATTR_VRC_CTA_INIT_COUNT
	.align		4
        /*0084*/ 	.byte	0x02, 0x4a
	.zero		1
	.zero		1


	//----- nvinfo : EIATTR_EXIT_INSTR_OFFSETS
	.align		4
        /*0088*/ 	.byte	0x04, 0x1c
        /*008a*/ 	.short	(.L_5380 - .L_5379)


	//   ....[0]....
.L_5379:
        /*008c*/ 	.word	0x00000600


	//   ....[1]....
        /*0090*/ 	.word	0x00000660


	//----- nvinfo : EIATTR_MAX_THREADS
	.align		4
.L_5380:
        /*0094*/ 	.byte	0x04, 0x05
        /*0096*/ 	.short	(.L_5382 - .L_5381)
.L_5381:
        /*0098*/ 	.word	0x00000080
        /*009c*/ 	.word	0x00000001
        /*00a0*/ 	.word	0x00000001


	//----- nvinfo : EIATTR_CRS_STACK_SIZE
	.align		4
.L_5382:
        /*00a4*/ 	.byte	0x04, 0x1e
        /*00a6*/ 	.short	(.L_5384 - .L_5383)
.L_5383:
        /*00a8*/ 	.word	0x00000000


	//----- nvinfo : EIATTR_CBANK_PARAM_SIZE
	.align		4
.L_5384:
        /*00ac*/ 	.byte	0x03, 0x19
        /*00ae*/ 	.short	0x0024


	//----- nvinfo : EIATTR_PARAM_CBANK
	.align		4
        /*00b0*/ 	.byte	0x04, 0x0a
        /*00b2*/ 	.short	(.L_5386 - .L_5385)
	.align		4
.L_5385:
        /*00b4*/ 	.word	index@(.nv.constant0._ZN2at6native27unrolled_elementwise_kernelINS0_13BinaryFunctorIhhbZZZNS0_23logical_xor_kernel_cudaERNS_14TensorIteratorEENKUlvE0_clEvENKUlvE_clEvEUlhhE_EESt5arrayIPcLm3EELi4E23TrivialOffsetCalculatorILi2EjESC_ILi1EjENS0_6memory15LoadWithoutCastENSF_16StoreWithoutCastEEEviT_T0_T2_T3_T4_T5_)
        /*00b8*/ 	.short	0x0380
        /*00ba*/ 	.short	0x0024


	//----- nvinfo : EIATTR_SW_WAR
	.align		4
.L_5386:
        /*00bc*/ 	.byte	0x04, 0x36
        /*00be*/ 	.short	(.L_5388 - .L_5387)
.L_5387:
        /*00c0*/ 	.word	0x00000008
.L_5388:


//--------------------- .nv.info._ZN2at6native29vectorized_elementwise_kernelILi2ENS0_13BinaryFunctorIhhbZZZNS0_23logical_xor_kernel_cudaERNS_14TensorIteratorEENKUlvE0_clEvENKUlvE_clEvEUlhhE_EESt5arrayIPcLm3EEEEviT0_T1_ --------------------------
	.section	.nv.info._ZN2at6native29vectorized_elementwise_kernelILi2ENS0_13BinaryFunctorIhhbZZZNS0_23logical_xor_kernel_cudaERNS_14TensorIteratorEENKUlvE0_clEvENKUlvE_clEvEUlhhE_EESt5arrayIPcLm3EEEEviT0_T1_,"",@"SHT_CUDA_INFO"
	.sectionflags	@""
	.align	4


	//----- nvinfo : EIATTR_CUDA_API_VERSION
	.align		4
        /*0000*/ 	.byte	0x04, 0x37
        /*0002*/ 	.short	(.L_5390 - .L_5389)
.L_5389:
        /*0004*/ 	.word	0x00000082


	//----- nvinfo : EIATTR_KPARAM_INFO
	.align		4
.L_5390:
        /*0008*/ 	.byte	0x04, 0x17
        /*000a*/ 	.short	(.L_5392 - .L_5391)
.L_5391:
        /*000c*/ 	.word	0x00000000
        /*0010*/ 	.short	0x0002
        /*0012*/ 	.short	0x0008
        /*0014*/ 	.byte	0x00, 0xf0, 0x61, 0x00


	//----- nvinfo : EIATTR_KPARAM_INFO
	.align		4
.L_5392:
        /*0018*/ 	.byte	0x04, 0x17
        /*001a*/ 	.short	(.L_5394 - .L_5393)
.L_5393:
        /*001c*/ 	.word	0x00000000
        /*0020*/ 	.short	0x0001
        /*0022*/ 	.short	0x0004
        /*0024*/ 	.byte	0x00, 0xf0, 0x05, 0x00


	//----- nvinfo : EIATTR_KPARAM_INFO
	.align		4
.L_5394:
        /*0028*/ 	.byte	0x04, 0x17
        /*002a*/ 	.short	(.L_5396 - .L_5395)
.L_5395:
        /*002c*/ 	.word	0x00000000
        /*0030*/ 	.short	0x0000
        /*0032*/ 	.short	0x0000
        /*0034*/ 	.byte	0x00, 0xf0, 0x11, 0x00


	//----- nvinfo : EIATTR_SPARSE_MMA_MASK
	.align		4
.L_5396:
        /*0038*/ 	.byte	0x03, 0x50
        /*003a*/ 	.short	0x0000


	//----- nvinfo : EIATTR_MAXREG_COUNT
	.align		4
        /*003c*/ 	.byte	0x03, 0x1b
        /*003e*/ 	.short	0x00ff


	//----- nvinfo : EIATTR_MERCURY_ISA_VERSION
	.align		4
        /*0040*/ 	.byte	0x03, 0x5f
        /*0042*/ 	.short	0x0101


	//----- nvinfo : EIATTR_VRC_CTA_INIT_COUNT
	.align		4
        /*0044*/ 	.byte	0x02, 0x4a
	.zero		1
	.zero		1


	//----- nvinfo : EIATTR_EXIT_INSTR_OFFSETS
	.align		4
        /*0048*/ 	.byte	0x04, 0x1c
        /*004a*/ 	.short	(.L_5398 - .L_5397)


	//   ....[0]....
.L_5397:
        /*004c*/ 	.word	0x00000f70


	//   ....[1]....
        /*0050*/ 	.word	0x00000fd0


	//   ....[2]....
        /*0054*/ 	.word	0x00001480


	//----- nvinfo : EIATTR_MAX_THREADS
	.align		4
.L_5398:
        /*0058*/ 	.byte	0x04, 0x05
        /*005a*/ 	.short	(.L_5400 - .L_5399)
.L_5399:
        /*005c*/ 	.word	0x00000080
        /*0060*/ 	.word	0x00000001
        /*0064*/ 	.word	0x00000001


	//----- nvinfo : EIATTR_CRS_STACK_SIZE
	.align		4
.L_5400:
        /*0068*/ 	.byte	0x04, 0x1e
        /*006a*/ 	.short	(.L_5402 - .L_5401)
.L_5401:
        /*006c*/ 	.word	0x00000000


	//----- nvinfo : EIATTR_CBANK_PARAM_SIZE
	.align		4
.L_5402:
        /*0070*/ 	.byte	0x03, 0x19
        /*0072*/ 	.short	0x0020


	//----- nvinfo : EIATTR_PARAM_CBANK
	.align		4
        /*0074*/ 	.byte	0x04, 0x0a
        /*0076*/ 	.short	(.L_5404 - .L_5403)
	.align		4
.L_5403:
        /*0078*/ 	.word	index@(.nv.constant0._ZN2at6native29vectorized_elementwise_kernelILi2ENS0_13BinaryFunctorIhhbZZZNS0_23logical_xor_kernel_cudaERNS_14TensorIteratorEENKUlvE0_clEvENKUlvE_clEvEUlhhE_EESt5arrayIPcLm3EEEEviT0_T1_)
        /*007c*/ 	.short	0x0380
        /*007e*/ 	.short	0x0020


	//----- nvinfo : EIATTR_SW_WAR
	.align		4
.L_5404:
        /*0080*/ 	.byte	0x04, 0x36
        /*0082*/ 	.short	(.L_5406 - .L_5405)
.L_5405:
        /*0084*/ 	.word	0x00000008
.L_5406:


//--------------------- .nv.info._ZN2at6native29vectorized_elementwise_kernelILi4ENS0_13BinaryFunctorIhhbZZZNS0_23logical_xor_kernel_cudaERNS_14TensorIteratorEENKUlvE0_clEvENKUlvE_clEvEUlhhE_EESt5arrayIPcLm3EEEEviT0_T1_ --------------------------
	.section	.nv.info._ZN2at6native29vectorized_elementwise_kernelILi4ENS0_13BinaryFunctorIhhbZZZNS0_23logical_xor_kernel_cudaERNS_14TensorIteratorEENKUlvE0_clEvENKUlvE_clEvEUlhhE_EESt5arrayIPcLm3EEEEviT0_T1_,"",@"SHT_CUDA_INFO"
	.sectionflags	@""
	.align	4


	//----- nvinfo : EIATTR_CUDA_API_VERSION
	.align		4
        /*0000*/ 	.byte	0x04, 0x37
        /*0002*/ 	.short	(.L_5408 - .L_5407)
.L_5407:
        /*0004*/ 	.word	0x00000082


	//----- nvinfo : EIATTR_KPARAM_INFO
	.align		4
.L_5408:
        /*0008*/ 	.byte	0x04, 0x17
        /*000a*/ 	.short	(.L_5410 - .L_5409)
.L_5409:
        /*000c*/ 	.word	0x00000000
        /*0010*/ 	.short	0x0002
        /*0012*/ 	.short	0x0008
        /*0014*/ 	.byte	0x00, 0xf0, 0x61, 0x00


	//----- nvinfo : EIATTR_KPARAM_INFO
	.align		4
.L_5410:
        /*0018*/ 	.byte	0x04, 0x17
        /*001a*/ 	.short	(.L_5412 - .L_5411)
.L_5411:
        /*001c*/ 	.word	0x00000000
        /*0020*/ 	.short	0x0001
        /*0022*/ 	.short	0x0004
        /*0024*/ 	.byte	0x00, 0xf0, 0x05, 0x00


	//----- nvinfo : EIATTR_KPARAM_INFO
	.align		4
.L_5412:
        /*0028*/ 	.byte	0x04, 0x17
        /*002a*/ 	.short	(.L_5414 - .L_5413)
.L_5413:
        /*002c*/ 	.word	0x00000000
        /*0030*/ 	.short	0x0000
        /*0032*/ 	.short	0x0000
        /*0034*/ 	.byte	0x00, 0xf0, 0x11, 0x00


	//----- nvinfo : EIATTR_SPARSE_MMA_MASK
	.align		4
.L_5414:
        /*0038*/ 	.byte	0x03, 0x50
        /*003a*/ 	.short	0x0000


	//----- nvinfo : EIATTR_MAXREG_COUNT
	.align		4
        /*003c*/ 	.byte	0x03, 0x1b
        /*003e*/ 	.short	0x00ff


	//----- nvinfo : EIATTR_MERCURY_ISA_VERSION
	.align		4
        /*0040*/ 	.byte	0x03, 0x5f
        /*0042*/ 	.short	0x0101


	//----- nvinfo : EIATTR_VRC_CTA_INIT_COUNT
	.align		4
        /*0044*/ 	.byte	0x02, 0x4a
	.zero		1
	.zero		1


	//----- nvinfo : EIATTR_EXIT_INSTR_OFFSETS
	.align		4
        /*0048*/ 	.byte	0x04, 0x1c
        /*004a*/ 	.short	(.L_5416 - .L_5415)


	//   ....[0]....
.L_5415:
        /*004c*/ 	.word	0x00000f70


	//   ....[1]....
        /*0050*/ 	.word	0x00000fd0


	//   ....[2]....
        /*0054*/ 	.word	0x00001440


	//----- nvinfo : EIATTR_MAX_THREADS
	.align		4
.L_5416:
        /*0058*/ 	.byte	0x04, 0x05
        /*005a*/ 	.short	(.L_5418 - .L_5417)
.L_5417:
        /*005c*/ 	.word	0x00000080
        /*0060*/ 	.word	0x00000001
        /*0064*/ 	.word	0x00000001


	//----- nvinfo : EIATTR_CRS_STACK_SIZE
	.align		4
.L_5418:
        /*0068*/ 	.byte	0x04, 0x1e
        /*006a*/ 	.short	(.L_5420 - .L_5419)
.L_5419:
        /*006c*/ 	.word	0x00000000


	//----- nvinfo : EIATTR_CBANK_PARAM_SIZE
	.align		4
.L_5420:
        /*0070*/ 	.byte	0x03, 0x19
        /*0072*/ 	.short	0x0020


	//----- nvinfo : EIATTR_PARAM_CBANK
	.align		4
        /*0074*/ 	.byte	0x04, 0x0a
        /*0076*/ 	.short	(.L_5422 - .L_5421)
	.align		4
.L_5421:
        /*0078*/ 	.word	index@(.nv.constant0._ZN2at6native29vectorized_elementwise_kernelILi4ENS0_13BinaryFunctorIhhbZZZNS0_23logical_xor_kernel_cudaERNS_14TensorIteratorEENKUlvE0_clEvENKUlvE_clEvEUlhhE_EESt5arrayIPcLm3EEEEviT0_T1_)
        /*007c*/ 	.short	0x0380
        /*007e*/ 	.short	0x0020


	//----- nvinfo : EIATTR_SW_WAR
	.align		4
.L_5422:
        /*0080*/ 	.byte	0x04, 0x36
        /*0082*/ 	.short	(.L_5424 - .L_5423)
.L_5423:
        /*0084*/ 	.word	0x00000008
.L_5424:


//--------------------- .nv.info._ZN2at6native29vectorized_elementwise_kernelILi8ENS0_13BinaryFunctorIhhbZZZNS0_23logical_xor_kernel_cudaERNS_14TensorIteratorEENKUlvE0_clEvENKUlvE_clEvEUlhhE_EESt5arrayIPcLm3EEEEviT0_T1_ --------------------------
	.section	.nv.info._ZN2at6native29vectorized_elementwise_kernelILi8ENS0_13BinaryFunctorIhhbZZZNS0_23logical_xor_kernel_cudaERNS_14TensorIteratorEENKUlvE0_clEvENKUlvE_clEvEUlhhE_EESt5arrayIPcLm3EEEEviT0_T1_,"",@"SHT_CUDA_INFO"
	.sectionflags	@""
	.align	4


	//----- nvinfo : EIATTR_CUDA_API_VERSION
	.align		4
        /*0000*/ 	.byte	0x04, 0x37
        /*0002*/ 	.short	(.L_5426 - .L_5425)
.L_5425:
        /*0004*/ 	.word	0x00000082


	//----- nvinfo : EIATTR_KPARAM_INFO
	.align		4
.L_5426:
        /*0008*/ 	.byte	0x04, 0x17
        /*000a*/ 	.short	(.L_5428 - .L_5427)
.L_5427:
        /*000c*/ 	.word	0x00000000
        /*0010*/ 	.short	0x0002
        /*0012*/ 	.short	0x0008
        /*0014*/ 	.byte	0x00, 0xf0, 0x61, 0x00


	//----- nvinfo : EIATTR_KPARAM_INFO
	.align		4
.L_5428:
        /*0018*/ 	.byte	0x04, 0x17
        /*001a*/ 	.short	(.L_5430 - .L_5429)
.L_5429:
        /*001c*/ 	.word	0x00000000
        /*0020*/ 	.short	0x0001
        /*0022*/ 	.short	0x0004
        /*0024*/ 	.byte	0x00, 0xf0, 0x05, 0x00


	//----- nvinfo : EIATTR_KPARAM_INFO
	.align		4
.L_5430:
        /*0028*/ 	.byte	0x04, 0x17
        /*002a*/ 	.short	(.L_5432 - .L_5431)
.L_5431:
        /*002c*/ 	.word	0x00000000
        /*0030*/ 	.short	0x0000
        /*0032*/ 	.short	0x0000
        /*0034*/ 	.byte	0x00, 0xf0, 0x11, 0x00


	//----- nvinfo : EIATTR_SPARSE_MMA_MASK
	.align		4
.L_5432:
        /*0038*/ 	.byte	0x03, 0x50
        /*003a*/ 	.short	0x0000


	//----- nvinfo : EIATTR_MAXREG_COUNT
	.align		4
        /*003c*/ 	.byte	0x03, 0x1b
        /*003e*/ 	.short	0x00ff


	//----- nvinfo : EIATTR_MERCURY_ISA_VERSION
	.align		4
        /*0040*/ 	.byte	0x03, 0x5f
        /*0042*/ 	.short	0x0101


	//----- nvinfo : EIATTR_VRC_CTA_INIT_COUNT
	.align		4
        /*0044*/ 	.byte	0x02, 0x4a
	.zero		1
	.zero		1


	//----- nvinfo : EIATTR_EXIT_INSTR_OFFSETS
	.align		4
        /*0048*/ 	.byte	0x04, 0x1c
        /*004a*/ 	.short	(.L_5434 - .L_5433)


	//   ....[0]....
.L_5433:
        /*004c*/ 	.word	0x00000010


	//----- nvinfo : EIATTR_MAX_THREADS
	.align		4
.L_5434:
        /*0050*/ 	.byte	0x04, 0x05
        /*0052*/ 	.short	(.L_5436 - .L_5435)
.L_5435:
        /*0054*/ 	.word	0x00000080
        /*0058*/ 	.word	0x00000001
        /*005c*/ 	.word	0x00000001


	//----- nvinfo : EIATTR_CBANK_PARAM_SIZE
	.align		4
.L_5436:
        /*0060*/ 	.byte	0x03, 0x19
        /*0062*/ 	.short	0x0020


	//----- nvinfo : EIATTR_PARAM_CBANK
	.align		4
        /*0064*/ 	.byte	0x04, 0x0a
        /*0066*/ 	.short	(.L_5438 - .L_5437)
	.align		4
.L_5437:
        /*0068*/ 	.word	index@(.nv.constant0._ZN2at6native29vectorized_elementwise_kernelILi8ENS0_13BinaryFunctorIhhbZZZNS0_23logical_xor_kernel_cudaERNS_14TensorIteratorEENKUlvE0_clEvENKUlvE_clEvEUlhhE_EESt5arrayIPcLm3EEEEviT0_T1_)
        /*006c*/ 	.short	0x0380
        /*006e*/ 	.short	0x0020


	//----- nvinfo : EIATTR_SW_WAR
	.align		4
.L_5438:
        /*0070*/ 	.byte	0x04, 0x36
        /*0072*/ 	.short	(.L_5440 - .L_5439)
.L_5439:
        /*0074*/ 	.word	0x00000008
.L_5440:


//--------------------- .nv.info._ZN2at6native18elementwise_kernelILi128ELi4EZNS0_15gpu_kernel_implINS0_13AUnaryFunctorIN3c108BFloat16ES5_bZZZNS0_22logical_or_kernel_cudaERNS_14TensorIteratorEENKUlvE0_clEvENKUlvE8_clEvEUlS5_S5_E_EEEEvRNS_18TensorIteratorBaseERKT_EUliE_EEviT1_ --------------------------
	.section	.nv.info._ZN2at6native18elementwise_kernelILi128ELi4EZNS0_15gpu_kernel_implINS0_13AUnaryFunctorIN3c108BFloat16ES5_bZZZNS0_22logical_or_kernel_cudaERNS_14TensorIteratorEENKUlvE0_clEvENKUlvE8_clEvEUlS5_S5_E_EEEEvRNS_18TensorIteratorBaseERKT_EUliE_EEviT1_,"",@"SHT_CUDA_INFO"
	.sectionflags	@""
	.align	4


	//----- nvinfo : EIATTR_CUDA_API_VERSION
	.align		4
        /*0000*/ 	.byte	0x04, 0x37
        /*0002*/ 	.short	(.L_5442 - .L_5441)
.L_5441:
        /*0004*/ 	.word	0x00000082


	//----- nvinfo : EIATTR_KPARAM_INFO
	.align		4
.L_5442:
        /*0008*/ 	.byte	0x04, 0x17
        /*000a*/ 	.short	(.L_5444 - .L_5443)
.L_5443:
        /*000c*/ 	.word	0x00000000
        /*0010*/ 	.short	0x0001
        /*0012*/ 	.short	0x0008
        /*0014*/ 	.byte	0x00, 0xf0, 0x61, 0x08


	//----- nvinfo : EIATTR_KPARAM_INFO
	.align		4
.L_5444:
        /*0018*/ 	.byte	0x04, 0x17
        /*001a*/ 	.short	(.L_5446 - .L_5445)
.L_5445:
        /*001c*/ 	.word	0x00000000
        /*0020*/ 	.short	0x0000
        /*0022*/ 	.short	0x0000
        /*0024*/ 	.byte	0x00, 0xf0, 0x11, 0x00


	//----- nvinfo : EIATTR_SPARSE_MMA_MASK
	.align		4
.L_5446:
        /*0028*/ 	.byte	0x03, 0x50
        /*002a*/ 	.short	0x0000


	//----- nvinfo : EIATTR_MAXREG_COUNT
	.align		4
        /*002c*/ 	.byte	0x03, 0x1b
        /*002e*/ 	.short	0x0080


	//----- nvinfo : EIATTR_EXTERNS
	.align		4
        /*0030*/ 	.byte	0x04, 0x0f
        /*0032*/ 	.short	(.L_5448 - .L_5447)


	//   ....[0]....
	.align		4
.L_5447:
        /*0034*/ 	.word	index@(__assertfail)


	//----- nvinfo : EIATTR_MERCURY_ISA_VERSION
	.align		4
.L_5448:
        /*0038*/ 	.byte	0x03, 0x5f
        /*003a*/ 	.short	0x0101


	//----- nvinfo : EIATTR_VRC_CTA_INIT_COUNT
	.align		4
        /*003c*/ 	.byte	0x02, 0x4a
	.zero		1
	.zero		1


	//----- nvinfo : EIATTR_SYSCALL_OFFSETS
	.align		4
        /*0040*/ 	.byte	0x04, 0x46
        /*0042*/ 	.short	(.L_5450 - .L_5449)


	//   ....[0]....
.L_5449:
        /*0044*/ 	.word	0x000022a0


	//   ....[1]....
        /*0048*/ 	.word	0x00003020


	//   ....[2]....
        /*004c*/ 	.word	0x00005420


	//   ....[3]....
        /*0050*/ 	.word	0x00005ff0


	//   ....[4]....
        /*0054*/ 	.word	0x000084e0


	//   ....[5]....
        /*0058*/ 	.word	0x000090b0


	//   ....[6]....
        /*005c*/ 	.word	0x0000b5b0


	//   ....[7]....
        /*0060*/ 	.word	0x0000c140


	//----- nvinfo : EIATTR_EXIT_INSTR_OFFSETS
	.align		4
.L_5450:
        /*0064*/ 	.byte	0x04, 0x1c
        /*0066*/ 	.short	(.L_5452 - .L_5451)


	//   ....[0]....
.L_5451:
        /*0068*/ 	.word	0x00009340


	//   ....[1]....
        /*006c*/ 	.word	0x0000b760


	//   ....[2]....
        /*0070*/ 	.word	0x0000b780


	//   ....[3]....
        /*0074*/ 	.word	0x0000b810


	//   ....[4]....
        /*0078*/ 	.word	0x0000b830


	//   ....[5]....
        /*007c*/ 	.word	0x0000b850


	//   ....[6]....
        /*0080*/ 	.word	0x0000b8e0


	//   ....[7]....
        /*0084*/ 	.word	0x0000b920


	//   ....[8]....
        /*0088*/ 	.word	0x0000b9c0


	//   ....[9]....
        /*008c*/ 	.word	0x0000ba10


	//   ....[10]....
        /*0090*/ 	.word	0x0000ba40


	//   ....[11]....
        /*0094*/ 	.word	0x0000bb00


	//   ....[12]....
        /*0098*/ 	.word	0x0000bc40


	//   ....[13]....
        /*009c*/ 	.word	0x0000bd80


	//   ....[14]....
        /*00a0*/ 	.word	0x0000bed0


	//   ....[15]....
        /*00a4*/ 	.word	0x0000bf00


	//   ....[16]....
        /*00a8*/ 	.word	0x0000bf20


	//   ....[17]....
        /*00ac*/ 	.word	0x0000bfa0


	//   ....[18]....
        /*00b0*/ 	.word	0x0000bfe0


	//   ....[19]....
        /*00b4*/ 	.word	0x0000c150


	//   ....[20]....
        /*00b8*/ 	.word	0x0000c230


	//   ....[21]....
        /*00bc*/ 	.word	0x0000c2d0


	//   ....[22]....
        /*00c0*/ 	.word	0x0000c300


	//   ....[23]....
        /*00c4*/ 	.word	0x0000c350


	//   ....[24]....
        /*00c8*/ 	.word	0x0000c390


	//----- nvinfo : EIATTR_MAX_THREADS
	.align		4
.L_5452:
        /*00cc*/ 	.byte	0x04, 0x05
        /*00ce*/ 	.short	(.L_5454 - .L_5453)
.L_5453:
        /*00d0*/ 	.word	0x00000080
        /*00d4*/ 	.word	0x00000001
        /*00d8*/ 	.word	0x00000001


	//----- nvinfo : EIATTR_CRS_STACK_SIZE
	.align		4
.L_5454:
        /*00dc*/ 	.byte	0x04, 0x1e
        /*00de*/ 	.short	(.L_5456 - .L_5455)
.L_5455:
        /*00e0*/ 	.word	0x00000000


	//----- nvinfo : EIATTR_CBANK_PARAM_SIZE
	.align		4
.L_5456:
        /*00e4*/ 	.byte	0x03, 0x19
        /*00e6*/ 	.short	0x0220


	//----- nvinfo : EIATTR_PARAM_CBANK
	.align		4
        /*00e8*/ 	.byte	0x04, 0x0a
        /*00ea*/ 	.short	(.L_5458 - .L_5457)
	.align		4
.L_5457:
        /*00ec*/ 	.word	index@(.nv.constant0._ZN2at6native18elementwise_kernelILi128ELi4EZNS0_15gpu_kernel_implINS0_13AUnaryFunctorIN3c108BFloat16ES5_bZZZNS0_22logical_or_kernel_cudaERNS_14TensorIteratorEENKUlvE0_clEvENKUlvE8_clEvEUlS5_S5_E_EEEEvRNS_18TensorIteratorBaseERKT_EUliE_EEviT1_)
        /*00f0*/ 	.short	0x0380
        /*00f2*/ 	.short	0x0220


	//----- nvinfo : EIATTR_SW_WAR
	.align		4
.L_5458:
        /*00f4*/ 	.byte	0x04, 0x36
        /*00f6*/ 	.short	(.L_5460 - .L_5459)
.L_5459:
        /*00f8*/ 	.word	0x00000008
.L_5460:


//--------------------- .nv.info._ZN2at6native27unrolled_elementwise_kernelINS0_13AUnaryFunctorIN3c108BFloat16ES4_bZZZNS0_22logical_or_kernel_cudaERNS_14TensorIteratorEENKUlvE0_clEvENKUlvE8_clEvEUlS4_S4_E_EESt5arrayIPcLm2EELi4E23TrivialOffsetCalculatorILi1EjESF_NS0_6memory12LoadWithCastILi1EEENSG_13StoreWithCastILi1EEEEEviT_T0_T2_T3_T4_T5_ --------------------------
	.section	.nv.info._ZN2at6native27unrolled_elementwise_kernelINS0_13AUnaryFunctorIN3c108BFloat16ES4_bZZZNS0_22logical_or_kernel_cudaERNS_14TensorIteratorEENKUlvE0_clEvENKUlvE8_clEvEUlS4_S4_E_EESt5arrayIPcLm2EELi4E23TrivialOffsetCalculatorILi1EjESF_NS0_6memory12LoadWithCastILi1EEENSG_13StoreWithCastILi1EEEEEviT_T0_T2_T3_T4_T5_,"",@"SHT_CUDA_INFO"
	.sectionflags	@""
	.align	4


	//----- nvinfo : EIATTR_CUDA_API_VERSION
	.align		4
        /*0000*/ 	.byte	0x04, 0x37
        /*0002*/ 	.short	(.L_5462 - .L_5461)
.L_5461:
        /*0004*/ 	.word	0x00000082


	//----- nvinfo : EIATTR_KPARAM_INFO
	.align		4
.L_5462:
        /*0008*/ 	.byte	0x04, 0x17
        /*000a*/ 	.short	(.L_5464 - .L_5463)
.L_5463:
        /*000c*/ 	.word	0x00000000
        /*0010*/ 	.short	0x0006
        /*0012*/ 	.short	0x0024
        /*0014*/ 	.byte	0x00, 0xf0, 0x21, 0x00


	//----- nvinfo : EIATTR_KPARAM_INFO
	.align		4
.L_5464:
        /*0018*/ 	.byte	0x04, 0x17
        /*001a*/ 	.short	(.L_5466 - .L_5465)
.L_5465:
        /*001c*/ 	.word	0x00000000
        /*0020*/ 	.short	0x0005
        /*0022*/ 	.short	0x001c
        /*0024*/ 	.byte	0x00, 0xf0, 0x21, 0x00


	//----- nvinfo : EIATTR_KPARAM_INFO
	.align		4
.L_5466:
        /*0028*/ 	.byte	0x04, 0x17
        /*002a*/ 	.short	(.L_5468 - .L_5467)
.L_5467:
        /*002c*/ 	.word	0x00000000
        /*0030*/ 	.short	0x0004
        /*0032*/ 	.short	0x0019
        /*0034*/ 	.byte	0x00, 0xf0, 0x05, 0x00


	//----- nvinfo : EIATTR_KPARAM_INFO
	.align		4
.L_5468:
        /*0038*/ 	.byte	0x04, 0x17
        /*003a*/ 	.short	(.L_5470 - .L_5469)
.L_5469:
        /*003c*/ 	.word	0x00000000
        /*0040*/ 	.short	0x0003
        /*0042*/ 	.short	0x0018
        /*0044*/ 	.byte	0x00, 0xf0, 0x05, 0x00


	//----- nvinfo : EIATTR_KPARAM_INFO
	.align		4
.L_5470:
        /*0048*/ 	.byte	0x04, 0x17
        /*004a*/ 	.short	(.L_5472 - .L_5471)
.L_5471:
        /*004c*/ 	.word	0x00000000
        /*0050*/ 	.short	0x0002
        /*0052*/ 	.short	0x0008
        /*0054*/ 	.byte	0x00, 0xf0, 0x41, 0x00


	//----- nvinfo : EIATTR_KPARAM_INFO
	.align		4
.L_5472:
        /*0058*/ 	.byte	0x04, 0x17
        /*005a*/ 	.short	(.L_5474 - .L_5473)
.L_5473:
        /*005c*/ 	.word	0x00000000
        /*0060*/ 	.short	0x0001
        /*0062*/ 	.short	0x0004
        /*0064*/ 	.byte	0x00, 0xf0, 0x11, 0x00


	//----- nvinfo : EIATTR_KPARAM_INFO
	.align		4
.L_5474:
        /*0068*/ 	.byte	0x04, 0x17
        /*006a*/ 	.short	(.L_5476 - .L_5475)
.L_5475:
        /*006c*/ 	.word	0x00000000
        /*0070*/ 	.short	0x0000
        /*0072*/ 	.short	0x0000
        /*0074*/ 	.byte	0x00, 0xf0, 0x11, 0x00


	//----- nvinfo : EIATTR_SPARSE_MMA_MASK
	.align		4
.L_5476:
        /*0078*/ 	.byte	0x03, 0x50
        /*007a*/ 	.short	0x0000


	//----- nvinfo : EIATTR_MAXREG_COUNT
	.align		4
        /*007c*/ 	.byte	0x03, 0x1b
        /*007e*/ 	.short	0x00ff


	//----- nvinfo : EIATTR_EXTERNS
	.align		4
        /*0080*/ 	.byte	0x04, 0x0f
        /*0082*/ 	.short	(.L_5478 - .L_5477)


	//   ....[0]....
	.align		4
.L_5477:
        /*0084*/ 	.word	index@(__assertfail)


	//----- nvinfo : EIATTR_MERCURY_ISA_VERSION
	.align		4
.L_5478:
        /*0088*/ 	.byte	0x03, 0x5f
        /*008a*/ 	.short	0x0101


	//----- nvinfo : EIATTR_VRC_CTA_INIT_COUNT
	.align		4
        /*008c*/ 	.byte	0x02, 0x4a
	.zero		1
	.zero		1


	//----- nvinfo : EIATTR_SYSCALL_OFFSETS
	.align		4
        /*0090*/ 	.byte	0x04, 0x46
        /*0092*/ 	.short	(.L_5480 - .L_5479)


	//   ....[0]....
.L_5479:
        /*0094*/ 	.word	0x00001080


	//   ....[1]....
        /*0098*/ 	.word	0x000022e0


	//   ....[2]....
        /*009c*/ 	.word	0x00003480


	//   ....[3]....
        /*00a0*/ 	.word	0x00004530


	//   ....[4]....
        /*00a4*/ 	.word	0x000056b0


	//   ....[5]....
        /*00a8*/ 	.word	0x00006440


	//   ....[6]....
        /*00ac*/ 	.word	0x000072b0


	//   ....[7]....
        /*00b0*/ 	.word	0x00008120


	//----- nvinfo : EIATTR_EXIT_INSTR_OFFSETS
	.align		4
.L_5480:
        /*00b4*/ 	.byte	0x04, 0x1c
        /*00b6*/ 	.short	(.L_5482 - .L_5481)


	//   ....[0]....
.L_5481:
        /*00b8*/ 	.word	0x00007580


	//   ....[1]....
        /*00bc*/ 	.word	0x000076b0


	//   ....[2]....
        /*00c0*/ 	.word	0x000076d0


	//   ....[3]....
        /*00c4*/ 	.word	0x00007760


	//   ....[4]....
        /*00c8*/ 	.word	0x00007780


	//   ....[5]....
        /*00cc*/ 	.word	0x000077a0


	//   ....[6]....
        /*00d0*/ 	.word	0x00007830


	//   ....[7]....
        /*00d4*/ 	.word	0x00007870


	//   ....[8]....
        /*00d8*/ 	.word	0x00007910


	//   ....[9]....
        /*00dc*/ 	.word	0x00007960


	//   ....[10]....
        /*00e0*/ 	.word	0x00007990


	//   ....[11]....
        /*00e4*/ 	.word	0x00007a50


	//   ....[12]....
        /*00e8*/ 	.word	0x00007bc0


	//   ....[13]....
        /*00ec*/ 	.word	0x00007d30


	//   ....[14]....
        /*00f0*/ 	.word	0x00007e90


	//   ....[15]....
        /*00f4*/ 	.word	0x00007ec0


	//   ....[16]....
        /*00f8*/ 	.word	0x00007ee0


	//   ....[17]....
        /*00fc*/ 	.word	0x00007f80


	//   ....[18]....
        /*0100*/ 	.word	0x00007fc0


	//   ....[19]....
        /*0104*/ 	.word	0x00008130


	//   ....[20]....
        /*0108*/ 	.word	0x00008240


	//   ....[21]....
        /*010c*/ 	.word	0x00008380


	//   ....[22]....
        /*0110*/ 	.word	0x000083c0


	//----- nvinfo : EIATTR_MAX_THREADS
	.align		4
.L_5482:
        /*0114*/ 	.byte	0x04, 0x05
        /*0116*/ 	.short	(.L_5484 - .L_5483)
.L_5483:
        /*0118*/ 	.word	0x00000080
        /*011c*/ 	.word	0x00000001
        /*0120*/ 	.word	0x00000001


	//----- nvinfo : EIATTR_CRS_STACK_SIZE
	.align		4
.L_5484:
        /*0124*/ 	.byte	0x04, 0x1e
        /*0126*/ 	.short	(.L_5486 - .L_5485)
.L_5485:
        /*0128*/ 	.word	0x00000000


	//----- nvinfo : EIATTR_CBANK_PARAM_SIZE
	.align		4
.L_5486:
        /*012c*/ 	.byte	0x03, 0x19
        /*012e*/ 	.short	0x002c


	//----- nvinfo : EIATTR_PARAM_CBANK
	.align		4
        /*0130*/ 	.byte	0x04, 0x0a
        /*0132*/ 	.short	(.L_5488 - .L_5487)
	.align		4
.L_5487:
        /*0134*/ 	.word	index@(.nv.constant0._ZN2at6native27unrolled_elementwise_kernelINS0_13AUnaryFunctorIN3c108BFloat16ES4_bZZZNS0_22logical_or_kernel_cudaERNS_14TensorIteratorEENKUlvE0_clEvENKUlvE8_clEvEUlS4_S4_E_EESt5arrayIPcLm2EELi4E23TrivialOffsetCalculatorILi1EjESF_NS0_6memory12LoadWithCastILi1EEENSG_13StoreWithCastILi1EEEEEviT_T0_T2_T3_T4_T5_)
        /*0138*/ 	.short	0x0380
        /*013a*/ 	.short	0x002c


	//----- nvinfo : EIATTR_SW_WAR
	.align		4
.L_5488:
        /*013c*/ 	.byte	0x04, 0x36
        /*013e*/ 	.short	(.L_5490 - .L_5489)
.L_5489:
        /*0140*/ 	.word	0x00000008
.L_5490:


//--------------------- .nv.info._ZN2at6native18elementwise_kernelILi128ELi4EZNS0_22gpu_kernel_impl_nocastINS0_13AUnaryFunctorIN3c108BFloat16ES5_bZZZNS0_22logical_or_kernel_cudaERNS_14TensorIteratorEENKUlvE0_clEvENKUlvE8_clEvEUlS5_S5_E_EEEEvRNS_18TensorIteratorBaseERKT_EUliE_EEviT1_ --------------------------
	.section	.nv.info._ZN2at6native18elementwise_kernelILi128ELi4EZNS0_22gpu_kernel_impl_nocastINS0_13AUnaryFunctorIN3c108BFloat16ES5_bZZZNS0_22logical_or_kernel_cudaERNS_14TensorIteratorEENKUlvE0_clEvENKUlvE8_clEvEUlS5_S5_E_EEEEvRNS_18TensorIteratorBaseERKT_EUliE_EEviT1_,"",@"SHT_CUDA_INFO"
	.sectionflags	@""
	.align	4


	//----- nvinfo : EIATTR_CUDA_API_VERSION
	.align		4
        /*0000*/ 	.byte	0x04, 0x37
        /*0002*/ 	.short	(.L_5492 - .L_5491)
.L_5491:
        /*0004*/ 	.word	0x00000082


	//----- nvinfo : EIATTR_KPARAM_INFO
	.align		4
.L_5492:
        /*0008*/ 	.byte	0x04, 0x17
        /*000a*/ 	.short	(.L_5494 - .L_5493)
.L_5493:
        /*000c*/ 	.word	0x00000000
        /*0010*/ 	.short	0x0001
        /*0012*/ 	.short	0x0008
        /*0014*/ 	.byte	0x00, 0xf0, 0x61, 0x08


	//----- nvinfo : EIATTR_KPARAM_INFO
	.align		4
.L_5494:
        /*0018*/ 	.byte	0x04, 0x17
        /*001a*/ 	.short	(.L_5496 - .L_5495)
.L_5495:
        /*001c*/ 	.word	0x00000000
        /*0020*/ 	.short	0x0000
        /*0022*/ 	.short	0x0000
        /*0024*/ 	.byte	0x00, 0xf0, 0x11, 0x00


	//----- nvinfo : EIATTR_SPARSE_MMA_MASK
	.align		4
.L_5496:
        /*0028*/ 	.byte	0x03, 0x50
        /*002a*/ 	.short	0x0000


	//----- nvinfo : EIATTR_MAXREG_COUNT
	.align		4
        /*002c*/ 	.byte	0x03, 0x1b
        /*002e*/ 	.short	0x0080


	//----- nvinfo : EIATTR_MERCURY_ISA_VERSION
	.align		4
        /*0030*/ 	.byte	0x03, 0x5f
        /*0032*/ 	.short	0x0101


	//----- nvinfo : EIATTR_VRC_CTA_INIT_COUNT
	.align		4
        /*0034*/ 	.byte	0x02, 0x4a
	.zero		1
	.zero		1


	//----- nvinfo : EIATTR_EXIT_INSTR_OFFSETS
	.align		4
        /*0038*/ 	.byte	0x04, 0x1c
        /*003a*/ 	.short	(.L_5498 - .L_5497)


	//   ....[0]....
.L_5497:
        /*003c*/ 	.word	0x00000370


	//   ....[1]....
        /*0040*/ 	.word	0x00000410


	//   ....[2]....
        /*0044*/ 	.word	0x00003fc0


	//   ....[3]....
        /*0048*/ 	.word	0x00005330


	//----- nvinfo : EIATTR_MAX_THREADS
	.align		4
.L_5498:
        /*004c*/ 	.byte	0x04, 0x05
        /*004e*/ 	.short	(.L_5500 - .L_5499)
.L_5499:
        /*0050*/ 	.word	0x00000080
        /*0054*/ 	.word	0x00000001
        /*0058*/ 	.word	0x00000001


	//----- nvinfo : EIATTR_CRS_STACK_SIZE
	.align		4
.L_5500:
        /*005c*/ 	.byte	0x04, 0x1e
        /*005e*/ 	.short	(.L_5502 - .L_5501)
.L_5501:
        /*0060*/ 	.word	0x00000000


	//----- nvinfo : EIATTR_CBANK_PARAM_SIZE
	.align		4
.L_5502:
        /*0064*/ 	.byte	0x03, 0x19
        /*0066*/ 	.short	0x0220


	//----- nvinfo : EIATTR_PARAM_CBANK
	.align		4
        /*0068*/ 	.byte	0x04, 0x0a
        /*006a*/ 	.short	(.L_5504 - .L_5503)
	.align		4
.L_5503:
        /*006c*/ 	.word	index@(.nv.constant0._ZN2at6native18elementwise_kernelILi128ELi4EZNS0_22gpu_kernel_impl_nocastINS0_13AUnaryFunctorIN3c108BFloat16ES5_bZZZNS0_22logical_or_kernel_cudaERNS_14TensorIteratorEENKUlvE0_clEvENKUlvE8_clEvEUlS5_S5_E_EEEEvRNS_18TensorIteratorBaseERKT_EUliE_EEviT1_)
        /*0070*/ 	.short	0x0380
        /*0072*/ 	.short	0x0220


	//----- nvinfo : EIATTR_SW_WAR
	.align		4
.L_5504:
        /*0074*/ 	.byte	0x04, 0x36
        /*0076*/ 	.short	(.L_5506 - .L_5505)
.L_5505:
        /*0078*/ 	.word	0x00000008
.L_5506:


//--------------------- .nv.info._ZN2at6native27unrolled_elementwise_kernelINS0_13AUnaryFunctorIN3c108BFloat16ES4_bZZZNS0_22logical_or_kernel_cudaERNS_14TensorIteratorEENKUlvE0_clEvENKUlvE8_clEvEUlS4_S4_E_EESt5arrayIPcLm2EELi4E23TrivialOffsetCalculatorILi1EjESF_NS0_6memory15LoadWithoutCastENSG_16StoreWithoutCastEEEviT_T0_T2_T3_T4_T5_ --------------------------
	.section	.nv.info._ZN2at6native27unrolled_elementwise_kernelINS0_13AUnaryFunctorIN3c108BFloat16ES4_bZZZNS0_22logical_or_kernel_cudaERNS_14TensorIteratorEENKUlvE0_clEvENKUlvE8_clEvEUlS4_S4_E_EESt5arrayIPcLm2EELi4E23TrivialOffsetCalculatorILi1EjESF_NS0_6memory15LoadWithoutCastENSG_16StoreWithoutCastEEEviT_T0_T2_T3_T4_T5_,"",@"SHT_CUDA_INFO"
	.sectionflags	@""
	.align	4


	//----- nvinfo : EIATTR_CUDA_API_VERSION
	.align		4
        /*0000*/ 	.byte	0x04, 0x37
        /*0002*/ 	.short	(.L_5508 - .L_5507)
.L_5507:
        /*0004*/ 	.word	0x00000082


	//----- nvinfo : EIATTR_KPARAM_INFO
	.align		4
.L_5508:
        /*0008*/ 	.byte	0x04, 0x17
        /*000a*/ 	.short	(.L_5510 - .L_5509)
.L_5509:
        /*000c*/ 	.word	0x00000000
        /*0010*/ 	.short	0x0006
        /*0012*/ 	.short	0x001b
        /*0014*/ 	.byte	0x00, 0xf0, 0x05, 0x00


	//----- nvinfo : EIATTR_KPARAM_INFO
	.align		4
.L_5510:
        /*0018*/ 	.byte	0x04, 0x17
        /*001a*/ 	.short	(.L_5512 - .L_5511)
.L_5511:
        /*001c*/ 	.word	0x00000000
        /*0020*/ 	.short	0x0005
        /*0022*/ 	.short	0x001a
        /*0024*/ 	.byte	0x00, 0xf0, 0x05, 0x00


	//----- nvinfo : EIATTR_KPARAM_INFO
	.align		4
.L_5512:
        /*0028*/ 	.byte	0x04, 0x17
        /*002a*/ 	.short	(.L_5514 - .L_5513)
.L_5513:
        /*002c*/ 	.word	0x00000000
        /*0030*/ 	.short	0x0004
        /*0032*/ 	.short	0x0019
        /*0034*/ 	.byte	0x00, 0xf0, 0x05, 0x00


	//----- nvinfo : EIATTR_KPARAM_INFO
	.align		4
.L_5514:
        /*0038*/ 	.byte	0x04, 0x17
        /*003a*/ 	.short	(.L_5516 - .L_5515)
.L_5515:
        /*003c*/ 	.word	0x00000000
        /*0040*/ 	.short	0x0003
        /*0042*/ 	.short	0x0018
        /*0044*/ 	.byte	0x00, 0xf0, 0x05, 0x00


	//----- nvinfo : EIATTR_KPARAM_INFO
	.align		4
.L_5516:
        /*0048*/ 	.byte	0x04, 0x17
        /*004a*/ 	.short	(.L_5518 - .L_5517)
.L_5517:
        /*004c*/ 	.word	0x00000000
        /*0050*/ 	.short	0x0002
        /*0052*/ 	.short	0x0008
        /*0054*/ 	.byte	0x00, 0xf0, 0x41, 0x00


	//----- nvinfo : EIATTR_KPARAM_INFO
	.align		4
.L_5518:
        /*0058*/ 	.byte	0x04, 0x17
        /*005a*/ 	.short	(.L_5520 - .L_5519)
.L_5519:
        /*005c*/ 	.word	0x00000000
        /*0060*/ 	.short	0x0001
        /*0062*/ 	.short	0x0004
        /*0064*/ 	.byte	0x00, 0xf0, 0x11, 0x00


	//----- nvinfo : EIATTR_KPARAM_INFO
	.align		4
.L_5520:
        /*0068*/ 	.byte	0x04, 0x17
        /*006a*/ 	.short	(.L_5522 - .L_5521)
.L_5521:
        /*006c*/ 	.word	0x00000000
        /*0070*/ 	.short	0x0000
        /*0072*/ 	.short	0x0000
        /*0074*/ 	.byte	0x00, 0xf0, 0x11, 0x00


	//----- nvinfo : EIATTR_SPARSE_MMA_MASK
	.align		4
.L_5522:
        /*0078*/ 	.byte	0x03, 0x50
        /*007a*/ 	.short	0x0000


	//----- nvinfo : EIATTR_MAXREG_COUNT
	.align		4
        /*007c*/ 	.byte	0x03, 0x1b
        /*007e*/ 	.short	0x00ff


	//----- nvinfo : EIATTR_MERCURY_ISA_VERSION
	.align		4
        /*0080*/ 	.byte	0x03, 0x5f
        /*0082*/ 	.short	0x0101


	//----- nvinfo : EIATTR_VRC_CTA_INIT_COUNT
	.align		4
        /*0084*/ 	.byte	0x02, 0x4a
	.zero		1
	.zero		1


	//----- nvinfo : EIATTR_EXIT_INSTR_OFFSETS
	.align		4
        /*0088*/ 	.byte	0x04, 0x1c
        /*008a*/ 	.short	(.L_5524 - .L_5523)


	//   ....[0]....
.L_5523:
        /*008c*/ 	.word	0x00000610


	//   ....[1]....
        /*0090*/ 	.word	0x00000670


	//----- nvinfo : EIATTR_MAX_THREADS
	.align		4
.L_5524:
        /*0094*/ 	.byte	0x04, 0x05
        /*0096*/ 	.short	(.L_5526 - .L_5525)
.L_5525:
        /*0098*/ 	.word	0x00000080
        /*009c*/ 	.word	0x00000001
        /*00a0*/ 	.word	0x00000001


	//----- nvinfo : EIATTR_CRS_STACK_SIZE
	.align		4
.L_5526:
        /*00a4*/ 	.byte	0x04, 0x1e
        /*00a6*/ 	.short	(.L_5528 - .L_5527)
.L_5527:
        /*00a8*/ 	.word	0x00000000


	//----- nvinfo : EIATTR_CBANK_PARAM_SIZE
	.align		4
.L_5528:
        /*00ac*/ 	.byte	0x03, 0x19
        /*00ae*/ 	.short	0x001c


	//----- nvinfo : EIATTR_PARAM_CBANK
	.align		4
        /*00b0*/ 	.byte	0x04, 0x0a
        /*00b2*/ 	.short	(.L_5530 - .L_5529)
	.align		4
.L_5529:
        /*00b4*/ 	.word	index@(.nv.constant0._ZN2at6native27unrolled_elementwise_kernelINS0_13AUnaryFunctorIN3c108BFloat16ES4_bZZZNS0_22logical_or_kernel_cudaERNS_14TensorIteratorEENKUlvE0_clEvENKUlvE8_clEvEUlS4_S4_E_EESt5arrayIPcLm2EELi4E23TrivialOffsetCalculatorILi1EjESF_NS0_6memory15LoadWithoutCastENSG_16StoreWithoutCastEEEviT_T0_T2_T3_T4_T5_)
        /*00b8*/ 	.short	0x0380
        /*00ba*/ 	.short	0x001c


	//----- nvinfo : EIATTR_SW_WAR
	.align		4
.L_5530:
        /*00bc*/ 	.byte	0x04, 0x36
        /*00be*/ 	.short	(.L_5532 - .L_5531)
.L_5531:
        /*00c0*/ 	.word	0x00000008
.L_5532:


//--------------------- .nv.info._ZN2at6native29vectorized_elementwise_kernelILi2ENS0_13AUnaryFunctorIN3c108BFloat16ES4_bZZZNS0_22logical_or_kernel_cudaERNS_14TensorIteratorEENKUlvE0_clEvENKUlvE8_clEvEUlS4_S4_E_EESt5arrayIPcLm2EEEEviT0_T1_ --------------------------
	.section	.nv.info._ZN2at6native29vectorized_elementwise_kernelILi2ENS0_13AUnaryFunctorIN3c108BFloat16ES4_bZZZNS0_22logical_or_kernel_cudaERNS_14TensorIteratorEENKUlvE0_clEvENKUlvE8_clEvEUlS4_S4_E_EESt5arrayIPcLm2EEEEviT0_T1_,"",@"SHT_CUDA_INFO"
	.sectionflags	@""
	.align	4


	//----- nvinfo : EIATTR_CUDA_API_VERSION
	.align		4
        /*0000*/ 	.byte	0x04, 0x37
        /*0002*/ 	.short	(.L_5534 - .L_5533)
.L_5533:
        /*0004*/ 	.word	0x00000082


	//----- nvinfo : EIATTR_KPARAM_INFO
	.align		4
.L_5534:
        /*0008*/ 	.byte	0x04, 0x17
        /*000a*/ 	.short	(.L_5536 - .L_5535)
.L_5535:
        /*000c*/ 	.word	0x00000000
        /*0010*/ 	.short	0x0002
        /*0012*/ 	.short	0x0008
        /*0014*/ 	.byte	0x00, 0xf0, 0x41, 0x00


	//----- nvinfo : EIATTR_KPARAM_INFO
	.align		4
.L_5536:
        /*0018*/ 	.byte	0x04, 0x17
        /*001a*/ 	.short	(.L_5538 - .L_5537)
.L_5537:
        /*001c*/ 	.word	0x00000000
        /*0020*/ 	.short	0x0001
        /*0022*/ 	.short	0x0004
        /*0024*/ 	.byte	0x00, 0xf0, 0x11, 0x00


	//----- nvinfo : EIATTR_KPARAM_INFO
	.align		4
.L_5538:
        /*0028*/ 	.byte	0x04, 0x17
        /*002a*/ 	.short	(.L_5540 - .L_5539)
.L_5539:
        /*002c*/ 	.word	0x00000000
        /*0030*/ 	.short	0x0000
        /*0032*/ 	.short	0x0000
        /*0034*/ 	.byte	0x00, 0xf0, 0x11, 0x00


	//----- nvinfo : EIATTR_SPARSE_MMA_MASK
	.align		4
.L_5540:
        /*0038*/ 	.byte	0x03, 0x50
        /*003a*/ 	.short	0x0000


	//----- nvinfo : EIATTR_MAXREG_COUNT
	.align		4
        /*003c*/ 	.byte	0x03, 0x1b
        /*003e*/ 	.short	0x00ff


	//----- nvinfo : EIATTR_MERCURY_ISA_VERSION
	.align		4
        /*0040*/ 	.byte	0x03, 0x5f
        /*0042*/ 	.short	0x0101


	//----- nvinfo : EIATTR_VRC_CTA_INIT_COUNT
	.align		4
        /*0044*/ 	.byte	0x02, 0x4a
	.zero		1
	.zero		1


	//----- nvinfo : EIATTR_EXIT_INSTR_OFFSETS
	.align		4
        /*0048*/ 	.byte	0x04, 0x1c
        /*004a*/ 	.short	(.L_5542 - .L_5541)


	//   ....[0]....
.L_5541:
        /*004c*/ 	.word	0x00000cd0


	//   ....[1]....
        /*0050*/ 	.word	0x00000d30


	//   ....[2]....
        /*0054*/ 	.word	0x000010f0


	//----- nvinfo : EIATTR_MAX_THREADS
	.align		4
.L_5542:
        /*0058*/ 	.byte	0x04, 0x05
        /*005a*/ 	.short	(.L_5544 - .L_5543)
.L_5543:
        /*005c*/ 	.word	0x00000080
        /*0060*/ 	.word	0x00000001
        /*0064*/ 	.word	0x00000001


	//----- nvinfo : EIATTR_CRS_STACK_SIZE
	.align		4
.L_5544:
        /*0068*/ 	.byte	0x04, 0x1e
        /*006a*/ 	.short	(.L_5546 - .L_5545)
.L_5545:
        /*006c*/ 	.word	0x00000000


	//----- nvinfo : EIATTR_CBANK_PARAM_SIZE
	.align		4
.L_5546:
        /*0070*/ 	.byte	0x03, 0x19
        /*0072*/ 	.short	0x0018


	//----- nvinfo : EIATTR_PARAM_CBANK
	.align		4
        /*0074*/ 	.byte	0x04, 0x0a
        /*0076*/ 	.short	(.L_5548 - .L_5547)
	.align		4
.L_5547:
        /*0078*/ 	.word	index@(.nv.constant0._ZN2at6native29vectorized_elementwise_kernelILi2ENS0_13AUnaryFunctorIN3c108BFloat16ES4_bZZZNS0_22logical_or_kernel_cudaERNS_14TensorIteratorEENKUlvE0_clEvENKUlvE8_clEvEUlS4_S4_E_EESt5arrayIPcLm2EEEEviT0_T1_)
        /*007c*/ 	.short	0x0380
        /*007e*/ 	.short	0x0018


	//----- nvinfo : EIATTR_SW_WAR
	.align		4
.L_5548:
        /*0080*/ 	.byte	0x04, 0x36
        /*0082*/ 	.short	(.L_5550 - .L_5549)
.L_5549:
        /*0084*/ 	.word	0x00000008
.L_5550:


//--------------------- .nv.info._ZN2at6native29vectorized_elementwise_kernelILi4ENS0_13AUnaryFunctorIN3c108BFloat16ES4_bZZZNS0_22logical_or_kernel_cudaERNS_14TensorIteratorEENKUlvE0_clEvENKUlvE8_clEvEUlS4_S4_E_EESt5arrayIPcLm2EEEEviT0_T1_ --------------------------
	.section	.nv.info._ZN2at6native29vectorized_elementwise_kernelILi4ENS0_13AUnaryFunctorIN3c108BFloat16ES4_bZZZNS0_22logical_or_kernel_cudaERNS_14TensorIteratorEENKUlvE0_clEvENKUlvE8_clEvEUlS4_S4_E_EESt5arrayIPcLm2EEEEviT0_T1_,"",@"SHT_CUDA_INFO"
	.sectionflags	@""
	.align	4


	//----- nvinfo : EIATTR_CUDA_API_VERSION
	.align		4
        /*0000*/ 	.byte	0x04, 0x37
        /*0002*/ 	.short	(.L_5552 - .L_5551)
.L_5551:
        /*0004*/ 	.word	0x00000082


	//----- nvinfo : EIATTR_KPARAM_INFO
	.align		4
.L_5552:
        /*0008*/ 	.byte	0x04, 0x17
        /*000a*/ 	.short	(.L_5554 - .L_5553)
.L_5553:
        /*000c*/ 	.word	0x00000000
        /*0010*/ 	.short	0x0002
        /*0012*/ 	.short	0x0008
        /*0014*/ 	.byte	0x00, 0xf0, 0x41, 0x00


	//----- nvinfo : EIATTR_KPARAM_INFO
	.align		4
.L_5554:
        /*0018*/ 	.byte	0x04, 0x17
        /*001a*/ 	.short	(.L_5556 - .L_5555)
.L_5555:
        /*001c*/ 	.word	0x00000000
        /*0020*/ 	.short	0x0001
        /*0022*/ 	.short	0x0004
        /*0024*/ 	.byte	0x00, 0xf0, 0x11, 0x00


	//----- nvinfo : EIATTR_KPARAM_INFO
	.align		4
.L_5556:
        /*0028*/ 	.byte	0x04, 0x17
        /*002a*/ 	.short	(.L_5558 - .L_5557)
.L_5557:
        /*002c*/ 	.word	0x00000000
        /*0030*/ 	.short	0x0000
        /*0032*/ 	.short	0x0000
        /*0034*/ 	.byte	0x00, 0xf0, 0x11, 0x00


	//----- nvinfo : EIATTR_SPARSE_MMA_MASK
	.align		4
.L_5558:
        /*0038*/ 	.byte	0x03, 0x50
        /*003a*/ 	.short	0x0000


	//----- nvinfo : EIATTR_MAXREG_COUNT
	.align		4
        /*003c*/ 	.byte	0x03, 0x1b
        /*003e*/ 	.short	0x00ff


	//----- nvinfo : EIATTR_MERCURY_ISA_VERSION
	.align		4
        /*0040*/ 	.byte	0x03, 0x5f
        /*0042*/ 	.short	0x0101


	//----- nvinfo : EIATTR_VRC_CTA_INIT_COUNT
	.align		4
        /*0044*/ 	.byte	0x02, 0x4a
	.zero		1
	.zero		1


	//----- nvinfo : EIATTR_EXIT_INSTR_OFFSETS
	.align		4
        /*0048*/ 	.byte	0x04, 0x1c
        /*004a*/ 	.short	(.L_5560 - .L_5559)


	//   ....[0]....
.L_5559:
        /*004c*/ 	.word	0x00000cd0


	//   ....[1]....
        /*0050*/ 	.word	0x00000d30


	//   ....[2]....
        /*0054*/ 	.word	0x00001150


	//----- nvinfo : EIATTR_MAX_THREADS
	.align		4
.L_5560:
        /*0058*/ 	.byte	0x04, 0x05
        /*005a*/ 	.short	(.L_5562 - .L_5561)
.L_5561:
        /*005c*/ 	.word	0x00000080
        /*0060*/ 	.word	0x00000001
        /*0064*/ 	.word	0x00000001


	//----- nvinfo : EIATTR_CRS_STACK_SIZE
	.align		4
.L_5562:
        /*0068*/ 	.byte	0x04, 0x1e
        /*006a*/ 	.short	(.L_5564 - .L_5563)
.L_5563:
        /*006c*/ 	.word	0x00000000


	//----- nvinfo : EIATTR_CBANK_PARAM_SIZE
	.align		4
.L_5564:
        /*0070*/ 	.byte	0x03, 0x19
        /*0072*/ 	.short	0x0018


	//----- nvinfo : EIATTR_PARAM_CBANK
	.align		4
        /*0074*/ 	.byte	0x04, 0x0a
        /*0076*/ 	.short	(.L_5566 - .L_5565)
	.align		4
.L_5565:
        /*0078*/ 	.word	index@(.nv.constant0._ZN2at6native29vectorized_elementwise_kernelILi4ENS0_13AUnaryFunctorIN3c108BFloat16ES4_bZZZNS0_22logical_or_kernel_cudaERNS_14TensorIteratorEENKUlvE0_clEvENKUlvE8_clEvEUlS4_S4_E_EESt5arrayIPcLm2EEEEviT0_T1_)
        /*007c*/ 	.short	0x0380
        /*007e*/ 	.short	0x0018


	//----- nvinfo : EIATTR_SW_WAR
	.align		4
.L_5566:
        /*0080*/ 	.byte	0x04, 0x36
        /*0082*/ 	.short	(.L_5568 - .L_5567)
.L_5567:
        /*0084*/ 	.word	0x00000008
.L_5568:


//--------------------- .nv.info._ZN2at6native29vectorized_elementwise_kernelILi8ENS0_13AUnaryFunctorIN3c108BFloat16ES4_bZZZNS0_22logical_or_kernel_cudaERNS_14TensorIteratorEENKUlvE0_clEvENKUlvE8_clEvEUlS4_S4_E_EESt5arrayIPcLm2EEEEviT0_T1_ --------------------------
	.section	.nv.info._ZN2at6native29vectorized_elementwise_kernelILi8ENS0_13AUnaryFunctorIN3c108BFloat16ES4_bZZZNS0_22logical_or_kernel_cudaERNS_14TensorIteratorEENKUlvE0_clEvENKUlvE8_clEvEUlS4_S4_E_EESt5arrayIPcLm2EEEEviT0_T1_,"",@"SHT_CUDA_INFO"
	.sectionflags	@""
	.align	4


	//----- nvinfo : EIATTR_CUDA_API_VERSION
	.align		4
        /*0000*/ 	.byte	0x04, 0x37
        /*0002*/ 	.short	(.L_5570 - .L_5569)
.L_5569:
        /*0004*/ 	.word	0x00000082


	//----- nvinfo : EIATTR_KPARAM_INFO
	.align		4
.L_5570:
        /*0008*/ 	.byte	0x04, 0x17
        /*000a*/ 	.short	(.L_5572 - .L_5571)
.L_5571:
        /*000c*/ 	.word	0x00000000
        /*0010*/ 	.short	0x0002
        /*0012*/ 	.short	0x0008
        /*0014*/ 	.byte	0x00, 0xf0, 0x41, 0x00


	//----- nvinfo : EIATTR_KPARAM_INFO
	.align		4
.L_5572:
        /*0018*/ 	.byte	0x04, 0x17
        /*001a*/ 	.short	(.L_5574 - .L_5573)
.L_5573:
        /*001c*/ 	.word	0x00000000
        /*0020*/ 	.short	0x0001
        /*0022*/ 	.short	0x0004
        /*0024*/ 	.byte	0x00, 0xf0, 0x11, 0x00


	//----- nvinfo : EIATTR_KPARAM_INFO
	.align		4
.L_5574:
        /*0028*/ 	.byte	0x04, 0x17
        /*002a*/ 	.short	(.L_5576 - .L_5575)
.L_5575:
        /*002c*/ 	.word	0x00000000
        /*0030*/ 	.short	0x0000
        /*0032*/ 	.short	0x0000
        /*0034*/ 	.byte	0x00, 0xf0, 0x11, 0x00


	//----- nvinfo : EIATTR_SPARSE_MMA_MASK
	.align		4
.L_5576:
        /*0038*/ 	.byte	0x03, 0x50
        /*003a*/ 	.short	0x0000


	//----- nvinfo : EIATTR_MAXREG_COUNT
	.align		4
        /*003c*/ 	.byte	0x03, 0x1b
        /*003e*/ 	.short	0x00ff


	//----- nvinfo : EIATTR_MERCURY_ISA_VERSION
	.align		4
        /*0040*/ 	.byte	0x03, 0x5f
        /*0042*/ 	.short	0x0101


	//----- nvinfo : EIATTR_VRC_CTA_INIT_COUNT
	.align		4
        /*0044*/ 	.byte	0x02, 0x4a
	.zero		1
	.zero		1


	//----- nvinfo : EIATTR_EXIT_INSTR_OFFSETS
	.align		4
        /*0048*/ 	.byte	0x04, 0x1c
        /*004a*/ 	.short	(.L_5578 - .L_5577)


	//   ....[0]....
.L_5577:
        /*004c*/ 	.word	0x00000010


	//----- nvinfo : EIATTR_MAX_THREADS
	.align		4
.L_5578:
        /*0050*/ 	.byte	0x04, 0x05
        /*0052*/ 	.short	(.L_5580 - .L_5579)
.L_5579:
        /*0054*/ 	.word	0x00000080
        /*0058*/ 	.word	0x00000001
        /*005c*/ 	.word	0x00000001


	//----- nvinfo : EIATTR_CBANK_PARAM_SIZE
	.align		4
.L_5580:
        /*0060*/ 	.byte	0x03, 0x19
        /*0062*/ 	.short	0x0018


	//----- nvinfo : EIATTR_PARAM_CBANK
	.align		4
        /*0064*/ 	.byte	0x04, 0x0a
        /*0066*/ 	.short	(.L_5582 - .L_5581)
	.align		4
.L_5581:
        /*0068*/ 	.word	index@(.nv.constant0._ZN2at6native29vectorized_elementwise_kernelILi8ENS0_13AUnaryFunctorIN3c108BFloat16ES4_bZZZNS0_22logical_or_kernel_cudaERNS_14TensorIteratorEENKUlvE0_clEvENKUlvE8_clEvEUlS4_S4_E_EESt5arrayIPcLm2EEEEviT0_T1_)
        /*006c*/ 	.short	0x0380
        /*006e*/ 	.short	0x0018


	//----- nvinfo : EIATTR_SW_WAR
	.align		4
.L_5582:
        /*0070*/ 	.byte	0x04, 0x36
        /*0072*/ 	.short	(.L_5584 - .L_5583)
.L_5583:
        /*0074*/ 	.word	0x00000008
.L_5584:


//--------------------- .nv.info._ZN2at6native18elementwise_kernelILi128ELi4EZNS0_15gpu_kernel_implINS0_13BinaryFunctorIN3c108BFloat16ES5_bZZZNS0_22logical_or_kernel_cudaERNS_14TensorIteratorEENKUlvE0_clEvENKUlvE8_clEvEUlS5_S5_E_EEEEvRNS_18TensorIteratorBaseERKT_EUliE_EEviT1_ --------------------------
	.section	.nv.info._ZN2at6native18elementwise_kernelILi128ELi4EZNS0_15gpu_kernel_implINS0_13BinaryFunctorIN3c108BFloat16ES5_bZZZNS0_22logical_or_kernel_cudaERNS_14TensorIteratorEENKUlvE0_clEvENKUlvE8_clEvEUlS5_S5_E_EEEEvRNS_18TensorIteratorBaseERKT_EUliE_EEviT1_,"",@"SHT_CUDA_INFO"
	.sectionflags	@""
	.align	4


	//----- nvinfo : EIATTR_CUDA_API_VERSION
	.align		4
        /*0000*/ 	.byte	0x04, 0x37
        /*0002*/ 	.short	(.L_5586 - .L_5585)
.L_5585:
        /*0004*/ 	.word	0x00000082


	//----- nvinfo : EIATTR_KPARAM_INFO
	.align		4
.L_5586:
        /*0008*/ 	.byte	0x04, 0x17
        /*000a*/ 	.short	(.L_5588 - .L_5587)
.L_5587:
        /*000c*/ 	.word	0x00000000
        /*0010*/ 	.short	0x0001
        /*0012*/ 	.short	0x0008
        /*0014*/ 	.byte	0x00, 0xf0, 0x21, 0x0a


	//----- nvinfo : EIATTR_KPARAM_INFO
	.align		4
.L_5588:
        /*0018*/ 	.byte	0x04, 0x17
        /*001a*/ 	.short	(.L_5590 - .L_5589)
.L_5589:
        /*001c*/ 	.word	0x00000000
        /*0020*/ 	.short	0x0000
        /*0022*/ 	.short	0x0000
        /*0024*/ 	.byte	0x00, 0xf0, 0x11, 0x00


	//----- nvinfo : EIATTR_SPARSE_MMA_MASK
	.align		4
.L_5590:
        /*0028*/ 	.byte	0x03, 0x50
        /*002a*/ 	.short	0x0000


	//----- nvinfo : EIATTR_MAXREG_COUNT
	.align		4
        /*002c*/ 	.byte	0x03, 0x1b
        /*002e*/ 	.short	0x0080


	//----- nvinfo : EIATTR_EXTERNS
	.align		4
        /*0030*/ 	.byte	0x04, 0x0f
        /*0032*/ 	.short	(.L_5592 - .L_5591)


	//   ....[0]....
	.align		4
.L_5591:
        /*0034*/ 	.word	index@(__assertfail)


	//----- nvinfo : EIATTR_MERCURY_ISA_VERSION
	.align		4
.L_5592:
        /*0038*/ 	.byte	0x03, 0x5f
        /*003a*/ 	.short	0x0101


	//----- nvinfo : EIATTR_VRC_CTA_INIT_COUNT
	.align		4
        /*003c*/ 	.byte	0x02, 0x4a
	.zero		1
	.zero		1


	//----- nvinfo : EIATTR_SYSCALL_OFFSETS
	.align		4
        /*0040*/ 	.byte	0x04, 0x46
        /*0042*/ 	.short	(.L_5594 - .L_5593)


	//   ....[0]....
.L_5593:
        /*0044*/ 	.word	0x000026b0


	//   ....[1]....
        /*0048*/ 	.word	0x000036d0


	//   ....[2]....
        /*004c*/ 	.word	0x00004450


	//   ....[3]....
        /*0050*/ 	.word	0x00006c70


	//   ....[4]....
        /*0054*/ 	.word	0x00007c80


	//   ....[5]....
        /*0058*/ 	.word	0x00008850


	//   ....[6]....
        /*005c*/ 	.word	0x0000b160


	//   ....[7]....
        /*0060*/ 	.word	0x0000c170


	//   ....[8]....
        /*0064*/ 	.word	0x0000cd40


	//   ....[9]....
        /*0068*/ 	.word	0x0000f670


	//   ....[10]....
        /*006c*/ 	.word	0x00010680


	//   ....[11]....
        /*0070*/ 	.word	0x00011210


	//----- nvinfo : EIATTR_EXIT_INSTR_OFFSETS
	.align		4
.L_5594:
        /*0074*/ 	.byte	0x04, 0x1c
        /*0076*/ 	.short	(.L_5596 - .L_5595)


	//   ....[0]....
.L_5595:
        /*0078*/ 	.word	0x0000cfd0


	//   ....[1]....
        /*007c*/ 	.word	0x00010830


	//   ....[2]....
        /*0080*/ 	.word	0x00010850


	//   ....[3]....
        /*0084*/ 	.word	0x000108e0


	//   ....[4]....
        /*0088*/ 	.word	0x00010900


	//   ....[5]....
        /*008c*/ 	.word	0x00010920


	//   ....[6]....
        /*0090*/ 	.word	0x000109b0


	//   ....[7]....
        /*0094*/ 	.word	0x000109f0


	//   ....[8]....
        /*0098*/ 	.word	0x00010a90


	//   ....[9]....
        /*009c*/ 	.word	0x00010ae0


	//   ....[10]....
        /*00a0*/ 	.word	0x00010b10


	//   ....[11]....
        /*00a4*/ 	.word	0x00010bd0


	//   ....[12]....
        /*00a8*/ 	.word	0x00010d10


	//   ....[13]....
        /*00ac*/ 	.word	0x00010e50


	//   ....[14]....
        /*00b0*/ 	.word	0x00010fa0


	//   ....[15]....
        /*00b4*/ 	.word	0x00010fd0


	//   ....[16]....
        /*00b8*/ 	.word	0x00010ff0


	//   ....[17]....
        /*00bc*/ 	.word	0x00011070


	//   ....[18]....
        /*00c0*/ 	.word	0x000110b0


	//   ....[19]....
        /*00c4*/ 	.word	0x00011220


	//   ....[20]....
        /*00c8*/ 	.word	0x00011300


	//   ....[21]....
        /*00cc*/ 	.word	0x000113a0


	//   ....[22]....
        /*00d0*/ 	.word	0x000113d0


	//   ....[23]....
        /*00d4*/ 	.word	0x00011420


	//   ....[24]....
        /*00d8*/ 	.word	0x00011460


	//----- nvinfo : EIATTR_MAX_THREADS
	.align		4
.L_5596:
        /*00dc*/ 	.byte	0x04, 0x05
        /*00de*/ 	.short	(.L_5598 - .L_5597)
.L_5597:
        /*00e0*/ 	.word	0x00000080
        /*00e4*/ 	.word	0x00000001
        /*00e8*/ 	.word	0x00000001


	//----- nvinfo : EIATTR_CRS_STACK_SIZE
	.align		4
.L_5598:
        /*00ec*/ 	.byte	0x04, 0x1e
        /*00ee*/ 	.short	(.L_5600 - .L_5599)
.L_5599:
        /*00f0*/ 	.word	0x00000000


	//----- nvinfo : EIATTR_CBANK_PARAM_SIZE
	.align		4
.L_5600:
        /*00f4*/ 	.byte	0x03, 0x19
        /*00f6*/ 	.short	0x0290


	//----- nvinfo : EIATTR_PARAM_CBANK
	.align		4
        /*00f8*/ 	.byte	0x04, 0x0a
        /*00fa*/ 	.short	(.L_5602 - .L_5601)
	.align		4
.L_5601:
        /*00fc*/ 	.word	index@(.nv.constant0._ZN2at6native18elementwise_kernelILi128ELi4EZNS0_15gpu_kernel_implINS0_13BinaryFunctorIN3c108BFloat16ES5_bZZZNS0_22logical_or_kernel_cudaERNS_14TensorIteratorEENKUlvE0_clEvENKUlvE8_clEvEUlS5_S5_E_EEEEvRNS_18TensorIteratorBaseERKT_EUliE_EEviT1_)
        /*0100*/ 	.short	0x0380
        /*0102*/ 	.short	0x0290


	//----- nvinfo : EIATTR_SW_WAR
	.align		4
.L_5602:
        /*0104*/ 	.byte	0x04, 0x36
        /*0106*/ 	.short	(.L_5604 - .L_5603)
.L_5603:
        /*0108*/ 	.word	0x00000008
.L_5604:


//--------------------- .nv.info._ZN2at6native27unrolled_elementwise_kernelINS0_13BinaryFunctorIN3c108BFloat16ES4_bZZZNS0_22logical_or_kernel_cudaERNS_14TensorIteratorEENKUlvE0_clEvENKUlvE8_clEvEUlS4_S4_E_EESt5arrayIPcLm3EELi4E23TrivialOffsetCalculatorILi2EjESE_ILi1EjENS0_6memory12LoadWithCastILi2EEENSH_13StoreWithCastILi1EEEEEviT_T0_T2_T3_T4_T5_ --------------------------
	.section	.nv.info._ZN2at6native27unrolled_elementwise_kernelINS0_13BinaryFunctorIN3c108BFloat16ES4_bZZZNS0_22logical_or_kernel_cudaERNS_14TensorIteratorEENKUlvE0_clEvENKUlvE8_clEvEUlS4_S4_E_EESt5arrayIPcLm3EELi4E23TrivialOffsetCalculatorILi2EjESE_ILi1EjENS0_6memory12LoadWithCastILi2EEENSH_13StoreWithCastILi1EEEEEviT_T0_T2_T3_T4_T5_,"",@"SHT_CUDA_INFO"
	.sectionflags	@""
	.align	4


	//----- nvinfo : EIATTR_CUDA_API_VERSION
	.align		4
        /*0000*/ 	.byte	0x04, 0x37
        /*0002*/ 	.short	(.L_5606 - .L_5605)
.L_5605:
        /*0004*/ 	.word	0x00000082


	//----- nvinfo : EIATTR_KPARAM_INFO
	.align		4
.L_5606:
        /*0008*/ 	.byte	0x04, 0x17
        /*000a*/ 	.short	(.L_5608 - .L_5607)
.L_5607:
        /*000c*/ 	.word	0x00000000
        /*0010*/ 	.short	0x0006
        /*0012*/ 	.short	0x0030
        /*0014*/ 	.byte	0x00, 0xf0, 0x21, 0x00


	//----- nvinfo : EIATTR_KPARAM_INFO
	.align		4
.L_5608:
        /*0018*/ 	.byte	0x04, 0x17
        /*001a*/ 	.short	(.L_5610 - .L_5609)
.L_5609:
        /*001c*/ 	.word	0x00000000
        /*0020*/ 	.short	0x0005
        /*0022*/ 	.short	0x0024
        /*0024*/ 	.byte	0x00, 0xf0, 0x31, 0x00


	//----- nvinfo : EIATTR_KPARAM_INFO
	.align		4
.L_5610:
        /*0028*/ 	.byte	0x04, 0x17
        /*002a*/ 	.short	(.L_5612 - .L_5611)
.L_5611:
        /*002c*/ 	.word	0x00000000
        /*0030*/ 	.short	0x0004
        /*0032*/ 	.short	0x0021
        /*0034*/ 	.byte	0x00, 0xf0, 0x05, 0x00


	//----- nvinfo : EIATTR_KPARAM_INFO
	.align		4
.L_5612:
        /*0038*/ 	.byte	0x04, 0x17
        /*003a*/ 	.short	(.L_5614 - .L_5613)
.L_5613:
        /*003c*/ 	.word	0x00000000
        /*0040*/ 	.short	0x0003
        /*0042*/ 	.short	0x0020
        /*0044*/ 	.byte	0x00, 0xf0, 0x05, 0x00


	//----- nvinfo : EIATTR_KPARAM_INFO
	.align		4
.L_5614:
        /*0048*/ 	.byte	0x04, 0x17
        /*004a*/ 	.short	(.L_5616 - .L_5615)
.L_5615:
        /*004c*/ 	.word	0x00000000
        /*0050*/ 	.short	0x0002
        /*0052*/ 	.short	0x0008
        /*0054*/ 	.byte	0x00, 0xf0, 0x61, 0x00


	//----- nvinfo : EIATTR_KPARAM_INFO
	.align		4
.L_5616:
        /*0058*/ 	.byte	0x04, 0x17
        /*005a*/ 	.short	(.L_5618 - .L_5617)
.L_5617:
        /*005c*/ 	.word	0x00000000
        /*0060*/ 	.short	0x0001
        /*0062*/ 	.short	0x0004
        /*0064*/ 	.byte	0x00, 0xf0, 0x05, 0x00


	//----- nvinfo : EIATTR_KPARAM_INFO
	.align		4
.L_5618:
        /*0068*/ 	.byte	0x04, 0x17
        /*006a*/ 	.short	(.L_5620 - .L_5619)
.L_5619:
        /*006c*/ 	.word	0x00000000
        /*0070*/ 	.short	0x0000
        /*0072*/ 	.short	0x0000
        /*0074*/ 	.byte	0x00, 0xf0, 0x11, 0x00


	//----- nvinfo : EIATTR_SPARSE_MMA_MASK
	.align		4
.L_5620:
        /*0078*/ 	.byte	0x03, 0x50
        /*007a*/ 	.short	0x0000


	//----- nvinfo : EIATTR_MAXREG_COUNT
	.align		4
        /*007c*/ 	.byte	0x03, 0x1b
        /*007e*/ 	.short	0x00ff


	//----- nvinfo : EIATTR_EXTERNS
	.align		4
        /*0080*/ 	.byte	0x04, 0x0f
        /*0082*/ 	.short	(.L_5622 - .L_5621)


	//   ....[0]....
	.align		4
.L_5621:
        /*0084*/ 	.word	index@(__assertfail)


	//----- nvinfo : EIATTR_MERCURY_ISA_VERSION
	.align		4
.L_5622:
        /*0088*/ 	.byte	0x03, 0x5f
        /*008a*/ 	.short	0x0101


	//----- nvinfo : EIATTR_VRC_CTA_INIT_COUNT
	.align		4
        /*008c*/ 	.byte	0x02, 0x4a
	.zero		1
	.zero		1


	//----- nvinfo : EIATTR_SYSCALL_OFFSETS
	.align		4
        /*0090*/ 	.byte	0x04, 0x46
        /*0092*/ 	.short	(.L_5624 - .L_5623)


	//   ....[0]....
.L_5623:
        /*0094*/ 	.word	0x000010a0


	//   ....[1]....
        /*0098*/ 	.word	0x000021d0


	//   ....[2]....
        /*009c*/ 	.word	0x00003440


	//   ....[3]....
        /*00a0*/ 	.word	0x00004570


	//   ....[4]....
        /*00a4*/ 	.word	0x00005720


	//   ....[5]....
        /*00a8*/ 	.word	0x00006860


	//   ....[6]....
        /*00ac*/ 	.word	0x00007a10


	//   ....[7]....
        /*00b0*/ 	.word	0x00008a60


	//   ....[8]....
        /*00b4*/ 	.word	0x00009bd0


	//   ....[9]....
        /*00b8*/ 	.word	0x0000a960


	//   ....[10]....
        /*00bc*/ 	.word	0x0000b7d0


	//   ....[11]....
        /*00c0*/ 	.word	0x0000c640


	//----- nvinfo : EIATTR_EXIT_INSTR_OFFSETS
	.align		4
.L_5624:
        /*00c4*/ 	.byte	0x04, 0x1c
        /*00c6*/ 	.short	(.L_5626 - .L_5625)


	//   ....[0]....
.L_5625:
        /*00c8*/ 	.word	0x0000baa0


	//   ....[1]....
        /*00cc*/ 	.word	0x0000bbd0


	//   ....[2]....
        /*00d0*/ 	.word	0x0000bbf0


	//   ....[3]....
        /*00d4*/ 	.word	0x0000bc80


	//   ....[4]....
        /*00d8*/ 	.word	0x0000bca0


	//   ....[5]....
        /*00dc*/ 	.word	0x0000bcc0


	//   ....[6]....
        /*00e0*/ 	.word	0x0000bd50


	//   ....[7]....
        /*00e4*/ 	.word	0x0000bd90


	//   ....[8]....
        /*00e8*/ 	.word	0x0000be30


	//   ....[9]....
        /*00ec*/ 	.word	0x0000be80


	//   ....[10]....
        /*00f0*/ 	.word	0x0000beb0


	//   ....[11]....
        /*00f4*/ 	.word	0x0000bf70


	//   ....[12]....
        /*00f8*/ 	.word	0x0000c0e0


	//   ....[13]....
        /*00fc*/ 	.word	0x0000c250


	//   ....[14]....
        /*0100*/ 	.word	0x0000c3b0


	//   ....[15]....
        /*0104*/ 	.word	0x0000c3e0


	//   ....[16]....
        /*0108*/ 	.word	0x0000c400


	//   ....[17]....
        /*010c*/ 	.word	0x0000c4a0


	//   ....[18]....
        /*0110*/ 	.word	0x0000c4e0


	//   ....[19]....
        /*0114*/ 	.word	0x0000c650


	//   ....[20]....
        /*0118*/ 	.word	0x0000c760


	//   ....[21]....
        /*011c*/ 	.word	0x0000c8a0


	//   ....[22]....
        /*0120*/ 	.word	0x0000c8e0


	//----- nvinfo : EIATTR_MAX_THREADS
	.align		4
.L_5626:
        /*0124*/ 	.byte	0x04, 0x05
        /*0126*/ 	.short	(.L_5628 - .L_5627)
.L_5627:
        /*0128*/ 	.word	0x00000080
        /*012c*/ 	.word	0x00000001
        /*0130*/ 	.word	0x00000001


	//----- nvinfo : EIATTR_CRS_STACK_SIZE
	.align		4
.L_5628:
        /*0134*/ 	.byte	0x04, 0x1e
        /*0136*/ 	.short	(.L_5630 - .L_5629)
.L_5629:
        /*0138*/ 	.word	0x00000000


	//----- nvinfo : EIATTR_CBANK_PARAM_SIZE
	.align		4
.L_5630:
        /*013c*/ 	.byte	0x03, 0x19
        /*013e*/ 	.short	0x0038


	//----- nvinfo : EIATTR_PARAM_CBANK
	.align		4
        /*0140*/ 	.byte	0x04, 0x0a
        /*0142*/ 	.short	(.L_5632 - .L_5631)
	.align		4
.L_5631:
        /*0144*/ 	.word	index@(.nv.constant0._ZN2at6native27unrolled_elementwise_kernelINS0_13BinaryFunctorIN3c108BFloat16ES4_bZZZNS0_22logical_or_kernel_cudaERNS_14TensorIteratorEENKUlvE0_clEvENKUlvE8_clEvEUlS4_S4_E_EESt5arrayIPcLm3EELi4E23TrivialOffsetCalculatorILi2EjESE_ILi1EjENS0_6memory12LoadWithCastILi2EEENSH_13StoreWithCastILi1EEEEEviT_T0_T2_T3_T4_T5_)
        /*0148*/ 	.short	0x0380
        /*014a*/ 	.short	0x0038


	//----- nvinfo : EIATTR_SW_WAR
	.align		4
.L_5632:
        /*014c*/ 	.byte	0x04, 0x36
        /*014e*/ 	.short	(.L_5634 - .L_5633)
.L_5633:
        /*0150*/ 	.word	0x00000008
.L_5634:


//--------------------- .nv.info._ZN2at6native18elementwise_kernelILi128ELi4EZNS0_22gpu_kernel_impl_nocastINS0_13BinaryFunctorIN3c108BFloat16ES5_bZZZNS0_22logical_or_kernel_cudaERNS_14TensorIteratorEENKUlvE0_clEvENKUlvE8_clEvEUlS5_S5_E_EEEEvRNS_18TensorIteratorBaseERKT_EUliE_EEviT1_ --------------------------
	.section	.nv.info._ZN2at6native18elementwise_kernelILi128ELi4EZNS0_22gpu_kernel_impl_nocastINS0_13BinaryFunctorIN3c108BFloat16ES5_bZZZNS0_22logical_or_kernel_cudaERNS_14TensorIteratorEENKUlvE0_clEvENKUlvE8_clEvEUlS5_S5_E_EEEEvRNS_18TensorIteratorBaseERKT_EUliE_EEviT1_,"",@"SHT_CUDA_INFO"
	.sectionflags	@""
	.align	4


	//----- nvinfo : EIATTR_CUDA_API_VERSION
	.align		4
        /*0000*/ 	.byte	0x04, 0x37
        /*0002*/ 	.short	(.L_5636 - .L_5635)
.L_5635:
        /*0004*/ 	.word	0x00000082


	//----- nvinfo : EIATTR_KPARAM_INFO
	.align		4
.L_5636:
        /*0008*/ 	.byte	0x04, 0x17
        /*000a*/ 	.short	(.L_5638 - .L_5637)
.L_5637:
        /*000c*/ 	.word	0x00000000
        /*0010*/ 	.short	0x0001
        /*0012*/ 	.short	0x0008
        /*0014*/ 	.byte	0x00, 0xf0, 0x21, 0x0a


	//----- nvinfo : EIATTR_KPARAM_INFO
	.align		4
.L_5638:
        /*0018*/ 	.byte	0x04, 0x17
        /*001a*/ 	.short	(.L_5640 - .L_5639)
.L_5639:
        /*001c*/ 	.word	0x00000000
        /*0020*/ 	.short	0x0000
        /*0022*/ 	.short	0x0000
        /*0024*/ 	.byte	0x00, 0xf0, 0x11, 0x00


	//----- nvinfo : EIATTR_SPARSE_MMA_MASK
	.align		4
.L_5640:
        /*0028*/ 	.byte	0x03, 0x50
        /*002a*/ 	.short	0x0000


	//----- nvinfo : EIATTR_MAXREG_COUNT
	.align		4
        /*002c*/ 	.byte	0x03, 0x1b
        /*002e*/ 	.short	0x0080


	//----- nvinfo : EIATTR_MERCURY_ISA_VERSION
	.align		4
        /*0030*/ 	.byte	0x03, 0x5f
        /*0032*/ 	.short	0x0101


	//----- nvinfo : EIATTR_VRC_CTA_INIT_COUNT
	.align		4
        /*0034*/ 	.byte	0x02, 0x4a
	.zero		1
	.zero		1


	//----- nvinfo : EIATTR_EXIT_INSTR_OFFSETS
	.align		4
        /*0038*/ 	.byte	0x04, 0x1c
        /*003a*/ 	.short	(.L_5642 - .L_5641)


	//   ....[0]....
.L_5641:
        /*003c*/ 	.word	0x000003c0


	//   ....[1]....
        /*0040*/ 	.word	0x00000480


	//   ....[2]....
        /*0044*/ 	.word	0x00004a20


	//   ....[3]....
        /*0048*/ 	.word	0x000060f0


	//----- nvinfo : EIATTR_MAX_THREADS
	.align		4
.L_5642:
        /*004c*/ 	.byte	0x04, 0x05
        /*004e*/ 	.short	(.L_5644 - .L_5643)
.L_5643:
        /*0050*/ 	.word	0x00000080
        /*0054*/ 	.word	0x00000001
        /*0058*/ 	.word	0x00000001


	//----- nvinfo : EIATTR_CRS_STACK_SIZE
	.align		4
.L_5644:
        /*005c*/ 	.byte	0x04, 0x1e
        /*005e*/ 	.short	(.L_5646 - .L_5645)
.L_5645:
        /*0060*/ 	.word	0x00000000


	//----- nvinfo : EIATTR_CBANK_PARAM_SIZE
	.align		4
.L_5646:
        /*0064*/ 	.byte	0x03, 0x19
        /*0066*/ 	.short	0x0290


	//----- nvinfo : EIATTR_PARAM_CBANK
	.align		4
        /*0068*/ 	.byte	0x04, 0x0a
        /*006a*/ 	.short	(.L_5648 - .L_5647)
	.align		4
.L_5647:
        /*006c*/ 	.word	index@(.nv.constant0._ZN2at6native18elementwise_kernelILi128ELi4EZNS0_22gpu_kernel_impl_nocastINS0_13BinaryFunctorIN3c108BFloat16ES5_bZZZNS0_22logical_or_kernel_cudaERNS_14TensorIteratorEENKUlvE0_clEvENKUlvE8_clEvEUlS5_S5_E_EEEEvRNS_18TensorIteratorBaseERKT_EUliE_EEviT1_)
        /*0070*/ 	.short	0x0380
        /*0072*/ 	.short	0x0290


	//----- nvinfo : EIATTR_SW_WAR
	.align		4
.L_5648:
        /*0074*/ 	.byte	0x04, 0x36
        /*0076*/ 	.short	(.L_5650 - .L_5649)
.L_5649:
        /*0078*/ 	.word	0x00000008
.L_5650:


//--------------------- .nv.info._ZN2at6native27unrolled_elementwise_kernelINS0_13BinaryFunctorIN3c108BFloat16ES4_bZZZNS0_22logical_or_kernel_cudaERNS_14TensorIteratorEENKUlvE0_clEvENKUlvE8_clEvEUlS4_S4_E_EESt5arrayIPcLm3EELi4E23TrivialOffsetCalculatorILi2EjESE_ILi1EjENS0_6memory15LoadWithoutCastENSH_16StoreWithoutCastEEEviT_T0_T2_T3_T4_T5_ --------------------------
	.section	.nv.info._ZN2at6native27unrolled_elementwise_kernelINS0_13BinaryFunctorIN3c108BFloat16ES4_bZZZNS0_22logical_or_kernel_cudaERNS_14TensorIteratorEENKUlvE0_clEvENKUlvE8_clEvEUlS4_S4_E_EESt5arrayIPcLm3EELi4E23TrivialOffsetCalculatorILi2EjESE_ILi1EjENS0_6memory15LoadWithoutCastENSH_16StoreWithoutCastEEEviT_T0_T2_T3_T4_T5_,"",@"SHT_CUDA_INFO"
	.sectionflags	@""
	.align	4


	//----- nvinfo : EIATTR_CUDA_API_VERSION
	.align		4
        /*0000*/ 	.byte	0x04, 0x37
        /*0002*/ 	.short	(.L_5652 - .L_5651)
.L_5651:
        /*0004*/ 	.word	0x00000082


	//----- nvinfo : EIATTR_KPARAM_INFO
	.align		4
.L_5652:
        /*0008*/ 	.byte	0x04, 0x17
        /*000a*/ 	.short	(.L_5654 - .L_5653)
.L_5653:
        /*000c*/ 	.word	0x00000000
        /*0010*/ 	.short	0x0006
        /*0012*/ 	.short	0x0023
        /*0014*/ 	.byte	0x00, 0xf0, 0x05, 0x00


	//----- nvinfo : EIATTR_KPARAM_INFO
	.align		4
.L_5654:
        /*0018*/ 	.byte	0x04, 0x17
        /*001a*/ 	.short	(.L_5656 - .L_5655)
.L_5655:
        /*001c*/ 	.word	0x00000000
        /*0020*/ 	.short	0x0005
        /*0022*/ 	.short	0x0022
        /*0024*/ 	.byte	0x00, 0xf0, 0x05, 0x00


	//----- nvinfo : EIATTR_KPARAM_INFO
	.align		4
.L_5656:
        /*0028*/ 	.byte	0x04, 0x17
        /*002a*/ 	.short	(.L_5658 - .L_5657)
.L_5657:
        /*002c*/ 	.word	0x00000000
        /*0030*/ 	.short	0x0004
        /*0032*/ 	.short	0x0021
        /*0034*/ 	.byte	0x00, 0xf0, 0x05, 0x00


	//----- nvinfo : EIATTR_KPARAM_INFO
	.align		4
.L_5658:
        /*0038*/ 	.byte	0x04, 0x17
        /*003a*/ 	.short	(.L_5660 - .L_5659)
.L_5659:
        /*003c*/ 	.word	0x00000000
        /*0040*/ 	.short	0x0003
        /*0042*/ 	.short	0x0020
        /*0044*/ 	.byte	0x00, 0xf0, 0x05, 0x00


	//----- nvinfo : EIATTR_KPARAM_INFO
	.align		4
.L_5660:
        /*0048*/ 	.byte	0x04, 0x17
        /*004a*/ 	.short	(.L_5662 - .L_5661)
.L_5661:
        /*004c*/ 	.word	0x00000000
        /*0050*/ 	.short	0x0002
        /*0052*/ 	.short	0x0008
        /*0054*/ 	.byte	0x00, 0xf0, 0x61, 0x00


	//----- nvinfo : EIATTR_KPARAM_INFO
	.align		4
.L_5662:
        /*0058*/ 	.byte	0x04, 0x17
        /*005a*/ 	.short	(.L_5664 - .L_5663)
.L_5663:
        /*005c*/ 	.word	0x00000000
        /*0060*/ 	.short	0x0001
        /*0062*/ 	.short	0x0004
        /*0064*/ 	.byte	0x00, 0xf0, 0x05, 0x00


	//----- nvinfo : EIATTR_KPARAM_INFO
	.align		4
.L_5664:
        /*0068*/ 	.byte	0x04, 0x17
        /*006a*/ 	.short	(.L_5666 - .L_5665)
.L_5665:
        /*006c*/ 	.word	0x00000000
        /*0070*/ 	.short	0x0000
        /*0072*/ 	.short	0x0000
        /*0074*/ 	.byte	0x00, 0xf0, 0x11, 0x00


	//----- nvinfo : EIATTR_SPARSE_MMA_MASK
	.align		4
.L_5666:
        /*0078*/ 	.byte	0x03, 0x50
        /*007a*/ 	.short	0x0000


	//----- nvinfo : EIATTR_MAXREG_COUNT
	.align		4
        /*007c*/ 	.byte	0x03, 0x1b
        /*007e*/ 	.short	0x00ff


	//----- nvinfo : EIATTR_MERCURY_ISA_VERSION
	.align		4
        /*0080*/ 	.byte	0x03, 0x5f
        /*0082*/ 	.short	0x0101


	//----- nvinfo : EIATTR_VRC_CTA_INIT_COUNT
	.align		4
        /*0084*/ 	.byte	0x02, 0x4a
	.zero		1
	.zero		1


	//----- nvinfo : EIATTR_EXIT_INSTR_OFFSETS
	.align		4
        /*0088*/ 	.byte	0x04, 0x1c
        /*008a*/ 	.short	(.L_5668 - .L_5667)


	//   ....[0]....
.L_5667:
        /*008c*/ 	.word	0x00000700


	//   ....[1]....
        /*0090*/ 	.word	0x00000760


	//----- nvinfo : EIATTR_MAX_THREADS
	.align		4
.L_5668:
        /*0094*/ 	.byte	0x04, 0x05
        /*0096*/ 	.short	(.L_5670 - .L_5669)
.L_5669:
        /*0098*/ 	.word	0x00000080
        /*009c*/ 	.word	0x00000001
        /*00a0*/ 	.word	0x00000001


	//----- nvinfo : EIATTR_CRS_STACK_SIZE
	.align		4
.L_5670:
        /*00a4*/ 	.byte	0x04, 0x1e
        /*00a6*/ 	.short	(.L_5672 - .L_5671)
.L_5671:
        /*00a8*/ 	.word	0x00000000


	//----- nvinfo : EIATTR_CBANK_PARAM_SIZE
	.align		4
.L_5672:
        /*00ac*/ 	.byte	0x03, 0x19
        /*00ae*/ 	.short	0x0024


	//----- nvinfo : EIATTR_PARAM_CBANK
	.align		4
        /*00b0*/ 	.byte	0x04, 0x0a
        /*00b2*/ 	.short	(.L_5674 - .L_5673)
	.align		4
.L_5673:
        /*00b4*/ 	.word	index@(.nv.constant0._ZN2at6native27unrolled_elementwise_kernelINS0_13BinaryFunctorIN3c108BFloat16ES4_bZZZNS0_22logical_or_kernel_cudaERNS_14TensorIteratorEENKUlvE0_clEvENKUlvE8_clEvEUlS4_S4_E_EESt5arrayIPcLm3EELi4E23TrivialOffsetCalculatorILi2EjESE_ILi1EjENS0_6memory15LoadWithoutCastENSH_16StoreWithoutCastEEEviT_T0_T2_T3_T4_T5_)
        /*00b8*/ 	.short	0x0380
        /*00ba*/ 	.short	0x0024


	//----- nvinfo : EIATTR_SW_WAR
	.align		4
.L_5674:
        /*00bc*/ 	.byte	0x04, 0x36
        /*00be*/ 	.short	(.L_5676 - .L_5675)
.L_5675:
        /*00c0*/ 	.word	0x00000008
.L_5676:


//--------------------- .nv.info._ZN2at6native29vectorized_elementwise_kernelILi2ENS0_13BinaryFunctorIN3c108BFloat16ES4_bZZZNS0_22logical_or_kernel_cudaERNS_14TensorIteratorEENKUlvE0_clEvENKUlvE8_clEvEUlS4_S4_E_EESt5arrayIPcLm3EEEEviT0_T1_ --------------------------
	.section	.nv.info._ZN2at6native29vectorized_elementwise_kernelILi2ENS0_13BinaryFunctorIN3c108BFloat16ES4_bZZZNS0_22logical_or_kernel_cudaERNS_14TensorIteratorEENKUlvE0_clEvENKUlvE8_clEvEUlS4_S4_E_EESt5arrayIPcLm3EEEEviT0_T1_,"",@"SHT_CUDA_INFO"
	.sectionflags	@""
	.align	4


	//----- nvinfo : EIATTR_CUDA_API_VERSION
	.align		4
        /*0000*/ 	.byte	0x04, 0x37
        /*0002*/ 	.short	(.L_5678 - .L_5677)
.L_5677:
        /*0004*/ 	.word	0x00000082


	//----- nvinfo : EIATTR_KPARAM_INFO
	.align		4
.L_5678:
        /*0008*/ 	.byte	0x04, 0x17
        /*000a*/ 	.short	(.L_5680 - .L_5679)
.L_5679:
        /*000c*/ 	.word	0x00000000
        /*0010*/ 	.short	0x0002
        /*0012*/ 	.short	0x0008
        /*0014*/ 	.byte	0x00, 0xf0, 0x61, 0x00


	//----- nvinfo : EIATTR_KPARAM_INFO
	.align		4
.L_5680:
        /*0018*/ 	.byte	0x04, 0x17
        /*001a*/ 	.short	(.L_5682 - .L_5681)
.L_5681:
        /*001c*/ 	.word	0x00000000
        /*0020*/ 	.short	0x0001
        /*0022*/ 	.short	0x0004
        /*0024*/ 	.byte	0x00, 0xf0, 0x05, 0x00


	//----- nvinfo : EIATTR_KPARAM_INFO
	.align		4
.L_5682:
        /*0028*/ 	.byte	0x04, 0x17
        /*002a*/ 	.short	(.L_5684 - .L_5683)
.L_5683:
        /*002c*/ 	.word	0x00000000
        /*0030*/ 	.short	0x0000
        /*0032*/ 	.short	0x0000
        /*0034*/ 	.byte	0x00, 0xf0, 0x11, 0x00


	//----- nvinfo : EIATTR_SPARSE_MMA_MASK
	.align		4
.L_5684:
        /*0038*/ 	.byte	0x03, 0x50
        /*003a*/ 	.short	0x0000


	//----- nvinfo : EIATTR_MAXREG_COUNT
	.align		4
        /*003c*/ 	.byte	0x03, 0x1b
        /*003e*/ 	.short	0x00ff


	//----- nvinfo : EIATTR_MERCURY_ISA_VERSION
	.align		4
        /*0040*/ 	.byte	0x03, 0x5f
        /*0042*/ 	.short	0x0101


	//----- nvinfo : EIATTR_VRC_CTA_INIT_COUNT
	.align		4
        /*0044*/ 	.byte	0x02, 0x4a
	.zero		1
	.zero		1


	//----- nvinfo : EIATTR_EXIT_INSTR_OFFSETS
	.align		4
        /*0048*/ 	.byte	0x04, 0x1c
        /*004a*/ 	.short	(.L_5686 - .L_5685)


	//   ....[0]....
.L_5685:
        /*004c*/ 	.word	0x00000ec0


	//   ....[1]....
        /*0050*/ 	.word	0x00000f20


	//   ....[2]....
        /*0054*/ 	.word	0x000013e0


	//----- nvinfo : EIATTR_MAX_THREADS
	.align		4
.L_5686:
        /*0058*/ 	.byte	0x04, 0x05
        /*005a*/ 	.short	(.L_5688 - .L_5687)
.L_5687:
        /*005c*/ 	.word	0x00000080
        /*0060*/ 	.word	0x00000001
        /*0064*/ 	.word	0x00000001


	//----- nvinfo : EIATTR_CRS_STACK_SIZE
	.align		4
.L_5688:
        /*0068*/ 	.byte	0x04, 0x1e
        /*006a*/ 	.short	(.L_5690 - .L_5689)
.L_5689:
        /*006c*/ 	.word	0x00000000


	//----- nvinfo : EIATTR_CBANK_PARAM_SIZE
	.align		4
.L_5690:
        /*0070*/ 	.byte	0x03, 0x19
        /*0072*/ 	.short	0x0020


	//----- nvinfo : EIATTR_PARAM_CBANK
	.align		4
        /*0074*/ 	.byte	0x04, 0x0a
        /*0076*/ 	.short	(.L_5692 - .L_5691)
	.align		4
.L_5691:
        /*0078*/ 	.word	index@(.nv.constant0._ZN2at6native29vectorized_elementwise_kernelILi2ENS0_13BinaryFunctorIN3c108BFloat16ES4_bZZZNS0_22logical_or_kernel_cudaERNS_14TensorIteratorEENKUlvE0_clEvENKUlvE8_clEvEUlS4_S4_E_EESt5arrayIPcLm3EEEEviT0_T1_)
        /*007c*/ 	.short	0x0380
        /*007e*/ 	.short	0x0020


	//----- nvinfo : EIATTR_SW_WAR
	.align		4
.L_5692:
        /*0080*/ 	.byte	0x04, 0x36
        /*0082*/ 	.short	(.L_5694 - .L_5693)
.L_5693:
        /*0084*/ 	.word	0x00000008
.L_5694:


//--------------------- .nv.info._ZN2at6native29vectorized_elementwise_kernelILi4ENS0_13BinaryFunctorIN3c108BFloat16ES4_bZZZNS0_22logical_or_kernel_cudaERNS_14TensorIteratorEENKUlvE0_clEvENKUlvE8_clEvEUlS4_S4_E_EESt5arrayIPcLm3EEEEviT0_T1_ --------------------------
	.section	.nv.info._ZN2at6native29vectorized_elementwise_kernelILi4ENS0_13BinaryFunctorIN3c108BFloat16ES4_bZZZNS0_22logical_or_kernel_cudaERNS_14TensorIteratorEENKUlvE0_clEvENKUlvE8_clEvEUlS4_S4_E_EESt5arrayIPcLm3EEEEviT0_T1_,"",@"SHT_CUDA_INFO"
	.sectionflags	@""
	.align	4


	//----- nvinfo : EIATTR_CUDA_API_VERSION
	.align		4
        /*0000*/ 	.byte	0x04, 0x37
        /*0002*/ 	.short	(.L_5696 - .L_5695)
.L_5695:
        /*0004*/ 	.word	0x00000082


	//----- nvinfo : EIATTR_KPARAM_INFO
	.align		4
.L_5696:
        /*0008*/ 	.byte	0x04, 0x17
        /*000a*/ 	.short	(.L_5698 - .L_5697)
.L_5697:
        /*000c*/ 	.word	0x00000000
        /*0010*/ 	.short	0x0002
        /*0012*/ 	.short	0x0008
        /*0014*/ 	.byte	0x00, 0xf0, 0x61, 0x00


	//----- nvinfo : EIATTR_KPARAM_INFO
	.align		4
.L_5698:
        /*0018*/ 	.byte	0x04, 0x17
        /*001a*/ 	.short	(.L_5700 - .L_5699)
.L_5699:
        /*001c*/ 	.word	0x00000000
        /*0020*/ 	.short	0x0001
        /*0022*/ 	.short	0x0004
        /*0024*/ 	.byte	0x00, 0xf0, 0x05, 0x00


	//----- nvinfo : EIATTR_KPARAM_INFO
	.align		4
.L_5700:
        /*0028*/ 	.byte	0x04, 0x17
        /*002a*/ 	.short	(.L_5702 - .L_5701)
.L_5701:
        /*002c*/ 	.word	0x00000000
        /*0030*/ 	.short	0x0000
        /*0032*/ 	.short	0x0000
        /*0034*/ 	.byte	0x00, 0xf0, 0x11, 0x00


	//----- nvinfo : EIATTR_SPARSE_MMA_MASK
	.align		4
.L_5702:
        /*0038*/ 	.byte	0x03, 0x50
        /*003a*/ 	.short	0x0000


	//----- nvinfo : EIATTR_MAXREG_COUNT
	.align		4
        /*003c*/ 	.byte	0x03, 0x1b
        /*003e*/ 	.short	0x00ff


	//----- nvinfo : EIATTR_MERCURY_ISA_VERSION
	.align		4
        /*0040*/ 	.byte	0x03, 0x5f
        /*0042*/ 	.short	0x0101


	//----- nvinfo : EIATTR_VRC_CTA_INIT_COUNT
	.align		4
        /*0044*/ 	.byte	0x02, 0x4a
	.zero		1
	.zero		1


	//----- nvinfo : EIATTR_EXIT_INSTR_OFFSETS
	.align		4
        /*0048*/ 	.byte	0x04, 0x1c
        /*004a*/ 	.short	(.L_5704 - .L_5703)


	//   ....[0]....
.L_5703:
        /*004c*/ 	.word	0x00000ec0


	//   ....[1]....
        /*0050*/ 	.word	0x00000f20


	//   ....[2]....
        /*0054*/ 	.word	0x000013a0


	//----- nvinfo : EIATTR_MAX_THREADS
	.align		4
.L_5704:
        /*0058*/ 	.byte	0x04, 0x05
        /*005a*/ 	.short	(.L_5706 - .L_5705)
.L_5705:
        /*005c*/ 	.word	0x00000080
        /*0060*/ 	.word	0x00000001
        /*0064*/ 	.word	0x00000001


	//----- nvinfo : EIATTR_CRS_STACK_SIZE
	.align		4
.L_5706:
        /*0068*/ 	.byte	0x04, 0x1e
        /*006a*/ 	.short	(.L_5708 - .L_5707)
.L_5707:
        /*006c*/ 	.word	0x00000000


	//----- nvinfo : EIATTR_CBANK_PARAM_SIZE
	.align		4
.L_5708:
        /*0070*/ 	.byte	0x03, 0x19
        /*0072*/ 	.short	0x0020


	//----- nvinfo : EIATTR_PARAM_CBANK
	.align		4
        /*0074*/ 	.byte	0x04, 0x0a
        /*0076*/ 	.short	(.L_5710 - .L_5709)
	.align		4
.L_5709:
        /*0078*/ 	.word	index@(.nv.constant0._ZN2at6native29vectorized_elementwise_kernelILi4ENS0_13BinaryFunctorIN3c108BFloat16ES4_bZZZNS0_22logical_or_kernel_cudaERNS_14TensorIteratorEENKUlvE0_clEvENKUlvE8_clEvEUlS4_S4_E_EESt5arrayIPcLm3EEEEviT0_T1_)
        /*007c*/ 	.short	0x0380
        /*007e*/ 	.short	0x0020


	//----- nvinfo : EIATTR_SW_WAR
	.align		4
.L_5710:
        /*0080*/ 	.byte	0x04, 0x36
        /*0082*/ 	.short	(.L_5712 - .L_5711)
.L_5711:
        /*0084*/ 	.word	0x00000008
.L_5712:


//--------------------- .nv.info._ZN2at6native29vectorized_elementwise_kernelILi8ENS0_13BinaryFunctorIN3c108BFloat16ES4_bZZZNS0_22logical_or_kernel_cudaERNS_14TensorIteratorEENKUlvE0_clEvENKUlvE8_clEvEUlS4_S4_E_EESt5arrayIPcLm3EEEEviT0_T1_ --------------------------
	.section	.nv.info._ZN2at6native29vectorized_elementwise_kernelILi8ENS0_13BinaryFunctorIN3c108BFloat16ES4_bZZZNS0_22logical_or_kernel_cudaERNS_14TensorIteratorEENKUlvE0_clEvENKUlvE8_clEvEUlS4_S4_E_EESt5arrayIPcLm3EEEEviT0_T1_,"",@"SHT_CUDA_INFO"
	.sectionflags	@""
	.align	4


	//----- nvinfo : EIATTR_CUDA_API_VERSION
	.align		4
        /*0000*/ 	.byte	0x04, 0x37
        /*0002*/ 	.short	(.L_5714 - .L_5713)
.L_5713:
        /*0004*/ 	.word	0x00000082


	//----- nvinfo : EIATTR_KPARAM_INFO
	.align		4
.L_5714:
        /*0008*/ 	.byte	0x04, 0x17
        /*000a*/ 	.short	(.L_5716 - .L_5715)
.L_5715:
        /*000c*/ 	.word	0x00000000
        /*0010*/ 	.short	0x0002
        /*0012*/ 	.short	0x0008
        /*0014*/ 	.byte	0x00, 0xf0, 0x61, 0x00


	//----- nvinfo : EIATTR_KPARAM_INFO
	.align		4
.L_5716:
        /*0018*/ 	.byte	0x04, 0x17
        /*001a*/ 	.short	(.L_5718 - .L_5717)
.L_5717:
        /*001c*/ 	.word	0x00000000
        /*0020*/ 	.short	0x0001
        /*0022*/ 	.short	0x0004
        /*0024*/ 	.byte	0x00, 0xf0, 0x05, 0x00


	//----- nvinfo : EIATTR_KPARAM_INFO
	.align		4
.L_5718:
        /*0028*/ 	.byte	0x04, 0x17
        /*002a*/ 	.short	(.L_5720 - .L_5719)
.L_5719:
        /*002c*/ 	.word	0x00000000
        /*0030*/ 	.short	0x0000
        /*0032*/ 	.short	0x0000
        /*0034*/ 	.byte	0x00, 0xf0, 0x11, 0x00


	//----- nvinfo : EIATTR_SPARSE_MMA_MASK
	.align		4
.L_5720:
        /*0038*/ 	.byte	0x03, 0x50
        /*003a*/ 	.short	0x0000


	//----- nvinfo : EIATTR_MAXREG_COUNT
	.align		4
        /*003c*/ 	.byte	0x03, 0x1b
        /*003e*/ 	.short	0x00ff


	//----- nvinfo : EIATTR_MERCURY_ISA_VERSION
	.align		4
        /*0040*/ 	.byte	0x03, 0x5f
        /*0042*/ 	.short	0x0101


	//----- nvinfo : EIATTR_VRC_CTA_INIT_COUNT
	.align		4
        /*0044*/ 	.byte	0x02, 0x4a
	.zero		1
	.zero		1


	//----- nvinfo : EIATTR_EXIT_INSTR_OFFSETS
	.align		4
        /*0048*/ 	.byte	0x04, 0x1c
        /*004a*/ 	.short	(.L_5722 - .L_5721)


	//   ....[0]....
.L_5721:
        /*004c*/ 	.word	0x00000010


	//----- nvinfo : EIATTR_MAX_THREADS
	.align		4
.L_5722:
        /*0050*/ 	.byte	0x04, 0x05
        /*0052*/ 	.short	(.L_5724 - .L_5723)
.L_5723:
        /*0054*/ 	.word	0x00000080
        /*0058*/ 	.word	0x00000001
        /*005c*/ 	.word	0x00000001


	//----- nvinfo : EIATTR_CBANK_PARAM_SIZE
	.align		4
.L_5724:
        /*0060*/ 	.byte	0x03, 0x19
        /*0062*/ 	.short	0x0020


	//----- nvinfo : EIATTR_PARAM_CBANK
	.align		4
        /*0064*/ 	.byte	0x04, 0x0a
        /*0066*/ 	.short	(.L_5726 - .L_5725)
	.align		4
.L_5725:
        /*0068*/ 	.word	index@(.nv.constant0._ZN2at6native29vectorized_elementwise_kernelILi8ENS0_13BinaryFunctorIN3c108BFloat16ES4_bZZZNS0_22logical_or_kernel_cudaERNS_14TensorIteratorEENKUlvE0_clEvENKUlvE8_clEvEUlS4_S4_E_EESt5arrayIPcLm3EEEEviT0_T1_)
        /*006c*/ 	.short	0x0380
        /*006e*/ 	.short	0x0020


	//----- nvinfo : EIATTR_SW_WAR
	.align		4
.L_5726:
        /*0070*/ 	.byte	0x04, 0x36
        /*0072*/ 	.short	(.L_5728 - .L_5727)
.L_5727:
        /*0074*/ 	.word	0x00000008
.L_5728:


//--------------------- .nv.info._ZN2at6native18elementwise_kernelILi128ELi4EZNS0_15gpu_kernel_implINS0_13AUnaryFunctorIbbbZZZNS0_22logical_or_kernel_cudaERNS_14TensorIteratorEENKUlvE0_clEvENKUlvE7_clEvEUlbbE_EEEEvRNS_18TensorIteratorBaseERKT_EUliE_EEviT1_ --------------------------
	.section	.nv.info._ZN2at6native18elementwise_kernelILi128ELi4EZNS0_15gpu_kernel_implINS0_13AUnaryFunctorIbbbZZZNS0_22logical_or_kernel_cudaERNS_14TensorIteratorEENKUlvE0_clEvENKUlvE7_clEvEUlbbE_EEEEvRNS_18TensorIteratorBaseERKT_EUliE_EEviT1_,"",@"SHT_CUDA_INFO"
	.sectionflags	@""
	.align	4


	//----- nvinfo : EIATTR_CUDA_API_VERSION
	.align		4
        /*0000*/ 	.byte	0x04, 0x37
        /*0002*/ 	.short	(.L_5730 - .L_5729)
.L_5729:
        /*0004*/ 	.word	0x00000082


	//----- nvinfo : EIATTR_KPARAM_INFO
	.align		4
.L_5730:
        /*0008*/ 	.byte	0x04, 0x17
        /*000a*/ 	.short	(.L_5732 - .L_5731)
.L_5731:
        /*000c*/ 	.word	0x00000000
        /*0010*/ 	.short	0x0001
        /*0012*/ 	.short	0x0008
        /*0014*/ 	.byte	0x00, 0xf0, 0x61, 0x08


	//----- nvinfo : EIATTR_KPARAM_INFO
	.align		4
.L_5732:
        /*0018*/ 	.byte	0x04, 0x17
        /*001a*/ 	.short	(.L_5734 - .L_5733)
.L_5733:
        /*001c*/ 	.word	0x00000000
        /*0020*/ 	.short	0x0000
        /*0022*/ 	.short	0x0000
        /*0024*/ 	.byte	0x00, 0xf0, 0x11, 0x00


	//----- nvinfo : EIATTR_SPARSE_MMA_MASK
	.align		4
.L_5734:
        /*0028*/ 	.byte	0x03, 0x50
        /*002a*/ 	.short	0x0000


	//----- nvinfo : EIATTR_MAXREG_COUNT
	.align		4
        /*002c*/ 	.byte	0x03, 0x1b
        /*002e*/ 	.short	0x0080


	//----- nvinfo : EIATTR_EXTERNS
	.align		4
        /*0030*/ 	.byte	0x04, 0x0f
        /*0032*/ 	.short	(.L_5736 - .L_5735)


	//   ....[0]....
	.align		4
.L_5735:
        /*0034*/ 	.word	index@(__assertfail)


	//----- nvinfo : EIATTR_MERCURY_ISA_VERSION
	.align		4
.L_5736:
        /*0038*/ 	.byte	0x03, 0x5f
        /*003a*/ 	.short	0x0101


	//----- nvinfo : EIATTR_VRC_CTA_INIT_COUNT
	.align		4
        /*003c*/ 	.byte	0x02, 0x4a
	.zero		1
	.zero		1


	//----- nvinfo : EIATTR_SYSCALL_OFFSETS
	.align		4
        /*0040*/ 	.byte	0x04, 0x46
        /*0042*/ 	.short	(.L_5738 - .L_5737)


	//   ....[0]....
.L_5737:
        /*0044*/ 	.word	0x00001d90


	//   ....[1]....
        /*0048*/ 	.word	0x00002a60


	//   ....[2]....
        /*004c*/ 	.word	0x000048d0


	//   ....[3]....
        /*0050*/ 	.word	0x00005470


	//   ....[4]....
        /*0054*/ 	.word	0x000073d0


	//   ....[5]....
        /*0058*/ 	.word	0x00007f70


	//   ....[6]....
        /*005c*/ 	.word	0x00009ee0


	//   ....[7]....
        /*0060*/ 	.word	0x0000aa40


	//----- nvinfo : EIATTR_EXIT_INSTR_OFFSETS
	.align		4
.L_5738:
        /*0064*/ 	.byte	0x04, 0x1c
        /*0066*/ 	.short	(.L_5740 - .L_5739)


	//   ....[0]....
.L_5739:
        /*0068*/ 	.word	0x00008200


	//   ....[1]....
        /*006c*/ 	.word	0x0000a060


	//   ....[2]....
        /*0070*/ 	.word	0x0000a080


	//   ....[3]....
        /*0074*/ 	.word	0x0000a110


	//   ....[4]....
        /*0078*/ 	.word	0x0000a130


	//   ....[5]....
        /*007c*/ 	.word	0x0000a150


	//   ....[6]....
        /*0080*/ 	.word	0x0000a1e0


	//   ....[7]....
        /*0084*/ 	.word	0x0000a220


	//   ....[8]....
        /*0088*/ 	.word	0x0000a2c0


	//   ....[9]....
        /*008c*/ 	.word	0x0000a310


	//   ....[10]....
        /*0090*/ 	.word	0x0000a340


	//   ....[11]....
        /*0094*/ 	.word	0x0000a400


	//   ....[12]....
        /*0098*/ 	.word	0x0000a540


	//   ....[13]....
        /*009c*/ 	.word	0x0000a680


	//   ....[14]....
        /*00a0*/ 	.word	0x0000a7d0


	//   ....[15]....
        /*00a4*/ 	.word	0x0000a800


	//   ....[16]....
        /*00a8*/ 	.word	0x0000a820


	//   ....[17]....
        /*00ac*/ 	.word	0x0000a8a0


	//   ....[18]....
        /*00b0*/ 	.word	0x0000a8e0


	//   ....[19]....
        /*00b4*/ 	.word	0x0000aa50


	//   ....[20]....
        /*00b8*/ 	.word	0x0000ab30


	//   ....[21]....
        /*00bc*/ 	.word	0x0000abd0


	//   ....[22]....
        /*00c0*/ 	.word	0x0000ac00


	//   ....[23]....
        /*00c4*/ 	.word	0x0000ac50


	//   ....[24]....
        /*00c8*/ 	.word	0x0000ac90


	//----- nvinfo : EIATTR_MAX_THREADS
	.align		4
.L_5740:
        /*00cc*/ 	.byte	0x04, 0x05
        /*00ce*/ 	.short	(.L_5742 - .L_5741)
.L_5741:
        /*00d0*/ 	.word	0x00000080
        /*00d4*/ 	.word	0x00000001
        /*00d8*/ 	.word	0x00000001


	//----- nvinfo : EIATTR_CRS_STACK_SIZE
	.align		4
.L_5742:
        /*00dc*/ 	.byte	0x04, 0x1e
        /*00de*/ 	.short	(.L_5744 - .L_5743)
.L_5743:
        /*00e0*/ 	.word	0x00000000


	//----- nvinfo : EIATTR_CBANK_PARAM_SIZE
	.align		4
.L_5744:
        /*00e4*/ 	.byte	0x03, 0x19
        /*00e6*/ 	.short	0x0220


	//----- nvinfo : EIATTR_PARAM_CBANK
	.align		4
        /*00e8*/ 	.byte	0x04, 0x0a
        /*00ea*/ 	.short	(.L_5746 - .L_5745)
	.align		4
.L_5745:
        /*00ec*/ 	.word	index@(.nv.constant0._ZN2at6native18elementwise_kernelILi128ELi4EZNS0_15gpu_kernel_implINS0_13AUnaryFunctorIbbbZZZNS0_22logical_or_kernel_cudaERNS_14TensorIteratorEENKUlvE0_clEvENKUlvE7_clEvEUlbbE_EEEEvRNS_18TensorIteratorBaseERKT_EUliE_EEviT1_)
        /*00f0*/ 	.short	0x0380
        /*00f2*/ 	.short	0x0220


	//----- nvinfo : EIATTR_SW_WAR
	.align		4
.L_5746:
        /*00f4*/ 	.byte	0x04, 0x36
        /*00f6*/ 	.short	(.L_5748 - .L_5747)
.L_5747:
        /*00f8*/ 	.word	0x00000008
.L_5748:


//--------------------- .nv.info._ZN2at6native27unrolled_elementwise_kernelINS0_13AUnaryFunctorIbbbZZZNS0_22logical_or_kernel_cudaERNS_14TensorIteratorEENKUlvE0_clEvENKUlvE7_clEvEUlbbE_EESt5arrayIPcLm2EELi4E23TrivialOffsetCalculatorILi1EjESD_NS0_6memory12LoadWithCastILi1EEENSE_13StoreWithCastILi1EEEEEviT_T0_T2_T3_T4_T5_ --------------------------
	.section	.nv.info._ZN2at6native27unrolled_elementwise_kernelINS0_13AUnaryFunctorIbbbZZZNS0_22logical_or_kernel_cudaERNS_14TensorIteratorEENKUlvE0_clEvENKUlvE7_clEvEUlbbE_EESt5arrayIPcLm2EELi4E23TrivialOffsetCalculatorILi1EjESD_NS0_6memory12LoadWithCastILi1EEENSE_13StoreWithCastILi1EEEEEviT_T0_T2_T3_T4_T5_,"",@"SHT_CUDA_INFO"
	.sectionflags	@""
	.align	4


	//----- nvinfo : EIATTR_CUDA_API_VERSION
	.align		4
        /*0000*/ 	.byte	0x04, 0x37
        /*0002*/ 	.short	(.L_5750 - .L_5749)
.L_5749:
        /*0004*/ 	.word	0x00000082


	//----- nvinfo : EIATTR_KPARAM_INFO
	.align		4
.L_5750:
        /*0008*/ 	.byte	0x04, 0x17
        /*000a*/ 	.short	(.L_5752 - .L_5751)
.L_5751:
        /*000c*/ 	.word	0x00000000
        /*0010*/ 	.short	0x0006
        /*0012*/ 	.short	0x0024
        /*0014*/ 	.byte	0x00, 0xf0, 0x21, 0x00


	//----- nvinfo : EIATTR_KPARAM_INFO
	.align		4
.L_5752:
        /*0018*/ 	.byte	0x04, 0x17
        /*001a*/ 	.short	(.L_5754 - .L_5753)
.L_5753:
        /*001c*/ 	.word	0x00000000
        /*0020*/ 	.short	0x0005
        /*0022*/ 	.short	0x001c
        /*0024*/ 	.byte	0x00, 0xf0, 0x21, 0x00


	//----- nvinfo : EIATTR_KPARAM_INFO
	.align		4
.L_5754:
        /*0028*/ 	.byte	0x04, 0x17
        /*002a*/ 	.short	(.L_5756 - .L_5755)
.L_5755:
        /*002c*/ 	.word	0x00000000
        /*0030*/ 	.short	0x0004
        /*0032*/ 	.short	0x0019
        /*0034*/ 	.byte	0x00, 0xf0, 0x05, 0x00


	//----- nvinfo : EIATTR_KPARAM_INFO
	.align		4
.L_5756:
        /*0038*/ 	.byte	0x04, 0x17
        /*003a*/ 	.short	(.L_5758 - .L_5757)
.L_5757:
        /*003c*/ 	.word	0x00000000
        /*0040*/ 	.short	0x0003
        /*0042*/ 	.short	0x0018
        /*0044*/ 	.byte	0x00, 0xf0, 0x05, 0x00


	//----- nvinfo : EIATTR_KPARAM_INFO
	.align		4
.L_5758:
        /*0048*/ 	.byte	0x04, 0x17
        /*004a*/ 	.short	(.L_5760 - .L_5759)
.L_5759:
        /*004c*/ 	.word	0x00000000
        /*0050*/ 	.short	0x0002
        /*0052*/ 	.short	0x0008
        /*0054*/ 	.byte	0x00, 0xf0, 0x41, 0x00


	//----- nvinfo : EIATTR_KPARAM_INFO
	.align		4
.L_5760:
        /*0058*/ 	.byte	0x04, 0x17
        /*005a*/ 	.short	(.L_5762 - .L_5761)
.L_5761:
        /*005c*/ 	.word	0x00000000
        /*0060*/ 	.short	0x0001
        /*0062*/ 	.short	0x0004
        /*0064*/ 	.byte	0x00, 0xf0, 0x09, 0x00


	//----- nvinfo : EIATTR_KPARAM_INFO
	.align		4
.L_5762:
        /*0068*/ 	.byte	0x04, 0x17
        /*006a*/ 	.short	(.L_5764 - .L_5763)
.L_5763:
        /*006c*/ 	.word	0x00000000
        /*0070*/ 	.short	0x0000
        /*0072*/ 	.short	0x0000
        /*0074*/ 	.byte	0x00, 0xf0, 0x11, 0x00


	//----- nvinfo : EIATTR_SPARSE_MMA_MASK
	.align		4
.L_5764:
        /*0078*/ 	.byte	0x03, 0x50
        /*007a*/ 	.short	0x0000


	//----- nvinfo : EIATTR_MAXREG_COUNT
	.align		4
        /*007c*/ 	.byte	0x03, 0x1b
        /*007e*/ 	.short	0x00ff


	//----- nvinfo : EIATTR_EXTERNS
	.align		4
        /*0080*/ 	.byte	0x04, 0x0f
        /*0082*/ 	.short	(.L_5766 - .L_5765)


	//   ....[0]....
	.align		4
.L_5765:
        /*0084*/ 	.word	index@(__assertfail)


	//----- nvinfo : EIATTR_MERCURY_ISA_VERSION
	.align		4
.L_5766:
        /*0088*/ 	.byte	0x03, 0x5f
        /*008a*/ 	.short	0x0101


	//----- nvinfo : EIATTR_VRC_CTA_INIT_COUNT
	.align		4
        /*008c*/ 	.byte	0x02, 0x4a
	.zero		1
	.zero		1


	//----- nvinfo : EIATTR_SYSCALL_OFFSETS
	.align		4
        /*0090*/ 	.byte	0x04, 0x46
        /*0092*/ 	.short	(.L_5768 - .L_5767)


	//   ....[0]....
.L_5767:
        /*0094*/ 	.word	0x00000bc0


	//   ....[1]....
        /*0098*/ 	.word	0x00001870


	//   ....[2]....
        /*009c*/ 	.word	0x000024e0


	//   ....[3]....
        /*00a0*/ 	.word	0x00003140


	//   ....[4]....
        /*00a4*/ 	.word	0x00003f50


	//   ....[5]....
        /*00a8*/ 	.word	0x00004c10


	//   ....[6]....
        /*00ac*/ 	.word	0x000059d0


	//   ....[7]....
        /*00b0*/ 	.word	0x00006760


	//----- nvinfo : EIATTR_EXIT_INSTR_OFFSETS
	.align		4
.L_5768:
        /*00b4*/ 	.byte	0x04, 0x1c
        /*00b6*/ 	.short	(.L_5770 - .L_5769)


	//   ....[0]....
.L_5769:
        /*00b8*/ 	.word	0x00005c50


	//   ....[1]....
        /*00bc*/ 	.word	0x00005d80


	//   ....[2]....
        /*00c0*/ 	.word	0x00005da0


	//   ....[3]....
        /*00c4*/ 	.word	0x00005e30


	//   ....[4]....
        /*00c8*/ 	.word	0x00005e50


	//   ....[5]....
        /*00cc*/ 	.word	0x00005e70


	//   ....[6]....
        /*00d0*/ 	.word	0x00005f00


	//   ....[7]....
        /*00d4*/ 	.word	0x00005f40


	//   ....[8]....
        /*00d8*/ 	.word	0x00005fe0


	//   ....[9]....
        /*00dc*/ 	.word	0x00006030


	//   ....[10]....
        /*00e0*/ 	.word	0x00006060


	//   ....[11]....
        /*00e4*/ 	.word	0x00006120


	//   ....[12]....
        /*00e8*/ 	.word	0x00006260


	//   ....[13]....
        /*00ec*/ 	.word	0x000063a0


	//   ....[14]....
        /*00f0*/ 	.word	0x000064f0


	//   ....[15]....
        /*00f4*/ 	.word	0x00006520


	//   ....[16]....
        /*00f8*/ 	.word	0x00006540


	//   ....[17]....
        /*00fc*/ 	.word	0x000065c0


	//   ....[18]....
        /*0100*/ 	.word	0x00006600


	//   ....[19]....
        /*0104*/ 	.word	0x00006770


	//   ....[20]....
        /*0108*/ 	.word	0x00006850


	//   ....[21]....
        /*010c*/ 	.word	0x000068f0


	//   ....[22]....
        /*0110*/ 	.word	0x00006920


	//   ....[23]....
        /*0114*/ 	.word	0x00006970


	//   ....[24]....
        /*0118*/ 	.word	0x000069b0


	//----- nvinfo : EIATTR_MAX_THREADS
	.align		4
.L_5770:
        /*011c*/ 	.byte	0x04, 0x05
        /*011e*/ 	.short	(.L_5772 - .L_5771)
.L_5771:
        /*0120*/ 	.word	0x00000080
        /*0124*/ 	.word	0x00000001
        /*0128*/ 	.word	0x00000001


	//----- nvinfo : EIATTR_CRS_STACK_SIZE
	.align		4
.L_5772:
        /*012c*/ 	.byte	0x04, 0x1e
        /*012e*/ 	.short	(.L_5774 - .L_5773)
.L_5773:
        /*0130*/ 	.word	0x00000000


	//----- nvinfo : EIATTR_CBANK_PARAM_SIZE
	.align		4
.L_5774:
        /*0134*/ 	.byte	0x03, 0x19
        /*0136*/ 	.short	0x002c


	//----- nvinfo : EIATTR_PARAM_CBANK
	.align		4
        /*0138*/ 	.byte	0x04, 0x0a
        /*013a*/ 	.short	(.L_5776 - .L_5775)
	.align		4
.L_5775:
        /*013c*/ 	.word	index@(.nv.constant0._ZN2at6native27unrolled_elementwise_kernelINS0_13AUnaryFunctorIbbbZZZNS0_22logical_or_kernel_cudaERNS_14TensorIteratorEENKUlvE0_clEvENKUlvE7_clEvEUlbbE_EESt5arrayIPcLm2EELi4E23TrivialOffsetCalculatorILi1EjESD_NS0_6memory12LoadWithCastILi1EEENSE_13StoreWithCastILi1EEEEEviT_T0_T2_T3_T4_T5_)
        /*0140*/ 	.short	0x0380
        /*0142*/ 	.short	0x002c


	//----- nvinfo : EIATTR_SW_WAR
	.align		4
.L_5776:
        /*0144*/ 	.byte	0x04, 0x36
        /*0146*/ 	.short	(.L_5778 - .L_5777)
.L_5777:
        /*0148*/ 	.word	0x00000008
.L_5778:


//--------------------- .nv.info._ZN2at6native18elementwise_kernelILi128ELi4EZNS0_22gpu_kernel_impl_nocastINS0_13AUnaryFunctorIbbbZZZNS0_22logical_or_kernel_cudaERNS_14TensorIteratorEENKUlvE0_clEvENKUlvE7_clEvEUlbbE_EEEEvRNS_18TensorIteratorBaseERKT_EUliE_EEviT1_ --------------------------
	.section	.nv.info._ZN2at6native18elementwise_kernelILi128ELi4EZNS0_22gpu_kernel_impl_nocastINS0_13AUnaryFunctorIbbbZZZNS0_22logical_or_kernel_cudaERNS_14TensorIteratorEENKUlvE0_clEvENKUlvE7_clEvEUlbbE_EEEEvRNS_18TensorIteratorBaseERKT_EUliE_EEviT1_,"",@"SHT_CUDA_INFO"
	.sectionflags	@""
	.align	4


	//----- nvinfo : EIATTR_CUDA_API_VERSION
	.align		4
        /*0000*/ 	.byte	0x04, 0x37
        /*0002*/ 	.short	(.L_5780 - .L_5779)
.L_5779:
        /*0004*/ 	.word	0x00000082


	//----- nvinfo : EIATTR_KPARAM_INFO
	.align		4
.L_5780:
        /*0008*/ 	.byte	0x04, 0x17
        /*000a*/ 	.short	(.L_5782 - .L_5781)
.L_5781:
        /*000c*/ 	.word	0x00000000
        /*0010*/ 	.short	0x0001
        /*0012*/ 	.short	0x0008
        /*0014*/ 	.byte	0x00, 0xf0, 0x61, 0x08


	//----- nvinfo : EIATTR_KPARAM_INFO
	.align		4
.L_5782:
        /*0018*/ 	.byte	0x04, 0x17
        /*001a*/ 	.short	(.L_5784 - .L_5783)
.L_5783:
        /*001c*/ 	.word	0x00000000
        /*0020*/ 	.short	0x0000
        /*0022*/ 	.short	0x0000
        /*0024*/ 	.byte	0x00, 0xf0, 0x11, 0x00


	//----- nvinfo : EIATTR_SPARSE_MMA_MASK
	.align		4
.L_5784:
        /*0028*/ 	.byte	0x03, 0x50
        /*002a*/ 	.short	0x0000


	//----- nvinfo : EIATTR_MAXREG_COUNT
	.align		4
        /*002c*/ 	.byte	0x03, 0x1b
        /*002e*/ 	.short	0x0080


	//----- nvinfo : EIATTR_MERCURY_ISA_VERSION
	.align		4
        /*0030*/ 	.byte	0x03, 0x5f
        /*0032*/ 	.short	0x0101


	//----- nvinfo : EIATTR_VRC_CTA_INIT_COUNT
	.align		4
        /*0034*/ 	.byte	0x02, 0x4a
	.zero		1
	.zero		1


	//----- nvinfo : EIATTR_EXIT_INSTR_OFFSETS
	.align		4
        /*0038*/ 	.byte	0x04, 0x1c
        /*003a*/ 	.short	(.L_5786 - .L_5785)


	//   ....[0]....
.L_5785:
        /*003c*/ 	.word	0x000002e0


	//   ....[1]....
        /*0040*/ 	.word	0x00000350


	//   ....[2]....
        /*0044*/ 	.word	0x00003e40


	//   ....[3]....
        /*0048*/ 	.word	0x00005180


	//----- nvinfo : EIATTR_MAX_THREADS
	.align		4
.L_5786:
        /*004c*/ 	.byte	0x04, 0x05
        /*004e*/ 	.short	(.L_5788 - .L_5787)
.L_5787:
        /*0050*/ 	.word	0x00000080
        /*0054*/ 	.word	0x00000001
        /*0058*/ 	.word	0x00000001


	//----- nvinfo : EIATTR_CRS_STACK_SIZE
	.align		4
.L_5788:
        /*005c*/ 	.byte	0x04, 0x1e
        /*005e*/ 	.short	(.L_5790 - .L_5789)
.L_5789:
        /*0060*/ 	.word	0x00000000


	//----- nvinfo : EIATTR_CBANK_PARAM_SIZE
	.align		4
.L_5790:
        /*0064*/ 	.byte	0x03, 0x19
        /*0066*/ 	.short	0x0220


	//----- nvinfo : EIATTR_PARAM_CBANK
	.align		4
        /*0068*/ 	.byte	0x04, 0x0a
        /*006a*/ 	.short	(.L_5792 - .L_5791)
	.align		4
.L_5791:
        /*006c*/ 	.word	index@(.nv.constant0._ZN2at6native18elementwise_kernelILi128ELi4EZNS0_22gpu_kernel_impl_nocastINS0_13AUnaryFunctorIbbbZZZNS0_22logical_or_kernel_cudaERNS_14TensorIteratorEENKUlvE0_clEvENKUlvE7_clEvEUlbbE_EEEEvRNS_18TensorIteratorBaseERKT_EUliE_EEviT1_)
        /*0070*/ 	.short	0x0380
        /*0072*/ 	.short	0x0220


	//----- nvinfo : EIATTR_SW_WAR
	.align		4
.L_5792:
        /*0074*/ 	.byte	0x04, 0x36
        /*0076*/ 	.short	(.L_5794 - .L_5793)
.L_5793:
        /*0078*/ 	.word	0x00000008
.L_5794:


//--------------------- .nv.info._ZN2at6native27unrolled_elementwise_kernelINS0_13AUnaryFunctorIbbbZZZNS0_22logical_or_kernel_cudaERNS_14TensorIteratorEENKUlvE0_clEvENKUlvE7_clEvEUlbbE_EESt5arrayIPcLm2EELi4E23TrivialOffsetCalculatorILi1EjESD_NS0_6memory15LoadWithoutCastENSE_16StoreWithoutCastEEEviT_T0_T2_T3_T4_T5_ --------------------------
	.section	.nv.info._ZN2at6native27unrolled_elementwise_kernelINS0_13AUnaryFunctorIbbbZZZNS0_22logical_or_kernel_cudaERNS_14TensorIteratorEENKUlvE0_clEvENKUlvE7_clEvEUlbbE_EESt5arrayIPcLm2EELi4E23TrivialOffsetCalculatorILi1EjESD_NS0_6memory15LoadWithoutCastENSE_16StoreWithoutCastEEEviT_T0_T2_T3_T4_T5_,"",@"SHT_CUDA_INFO"
	.sectionflags	@""
	.align	4


	//----- nvinfo : EIATTR_CUDA_API_VERSION
	.align		4
        /*0000*/ 	.byte	0x04, 0x37
        /*0002*/ 	.short	(.L_5796 - .L_5795)
.L_5795:
        /*0004*/ 	.word	0x00000082


	//----- nvinfo : EIATTR_KPARAM_INFO
	.align		4
.L_5796:
        /*0008*/ 	.byte	0x04, 0x17
        /*000a*/ 	.short	(.L_5798 - .L_5797)
.L_5797:
        /*000c*/ 	.word	0x00000000
        /*0010*/ 	.short	0x0006
        /*0012*/ 	.short	0x001b
        /*0014*/ 	.byte	0x00, 0xf0, 0x05, 0x00


	//----- nvinfo : EIATTR_KPARAM_INFO
	.align		4
.L_5798:
        /*0018*/ 	.byte	0x04, 0x17
        /*001a*/ 	.short	(.L_5800 - .L_5799)
.L_5799:
        /*001c*/ 	.word	0x00000000
        /*0020*/ 	.short	0x0005
        /*0022*/ 	.short	0x001a
        /*0024*/ 	.byte	0x00, 0xf0, 0x05, 0x00


	//----- nvinfo : EIATTR_KPARAM_INFO
	.align		4
.L_5800:
        /*0028*/ 	.byte	0x04, 0x17
        /*002a*/ 	.short	(.L_5802 - .L_5801)
.L_5801:
        /*002c*/ 	.word	0x00000000
        /*0030*/ 	.short	0x0004
        /*0032*/ 	.short	0x0019
        /*0034*/ 	.byte	0x00, 0xf0, 0x05, 0x00


	//----- nvinfo : EIATTR_KPARAM_INFO
	.align		4
.L_5802:
        /*0038*/ 	.byte	0x04, 0x17
        /*003a*/ 	.short	(.L_5804 - .L_5803)
.L_5803:
        /*003c*/ 	.word	0x00000000
        /*0040*/ 	.short	0x0003
        /*0042*/ 	.short	0x0018
        /*0044*/ 	.byte	0x00, 0xf0, 0x05, 0x00


	//----- nvinfo : EIATTR_KPARAM_INFO
	.align		4
.L_5804:
        /*0048*/ 	.byte	0x04, 0x17
        /*004a*/ 	.short	(.L_5806 - .L_5805)
.L_5805:
        /*004c*/ 	.word	0x00000000
        /*0050*/ 	.short	0x0002
        /*0052*/ 	.short	0x0008
        /*0054*/ 	.byte	0x00, 0xf0, 0x41, 0x00


	//----- nvinfo : EIATTR_KPARAM_INFO
	.align		4
.L_5806:
        /*0058*/ 	.byte	0x04, 0x17
        /*005a*/ 	.short	(.L_5808 - .L_5807)
.L_5807:
        /*005c*/ 	.word	0x00000000
        /*0060*/ 	.short	0x0001
        /*0062*/ 	.short	0x0004
        /*0064*/ 	.byte	0x00, 0xf0, 0x09, 0x00


	//----- nvinfo : EIATTR_KPARAM_INFO
	.align		4
.L_5808:
        /*0068*/ 	.byte	0x04, 0x17
        /*006a*/ 	.short	(.L_5810 - .L_5809)
.L_5809:
        /*006c*/ 	.word	0x00000000
        /*0070*/ 	.short	0x0000
        /*0072*/ 	.short	0x0000
        /*0074*/ 	.byte	0x00, 0xf0, 0x11, 0x00


	//----- nvinfo : EIATTR_SPARSE_MMA_MASK
	.align		4
.L_5810:
        /*0078*/ 	.byte	0x03, 0x50
        /*007a*/ 	.short	0x0000


	//----- nvinfo : EIATTR_MAXREG_COUNT
	.align		4
        /*007c*/ 	.byte	0x03, 0x1b
        /*007e*/ 	.short	0x00ff


	//----- nvinfo : EIATTR_MERCURY_ISA_VERSION
	.align		4
        /*0080*/ 	.byte	0x03, 0x5f
        /*0082*/ 	.short	0x0101


	//----- nvinfo : EIATTR_VRC_CTA_INIT_COUNT
	.align		4
        /*0084*/ 	.byte	0x02, 0x4a
	.zero		1
	.zero		1


	//----- nvinfo : EIATTR_EXIT_INSTR_OFFSETS
	.align		4
        /*0088*/ 	.byte	0x04, 0x1c
        /*008a*/ 	.short	(.L_5812 - .L_5811)


	//   ....[0]....
.L_5811:
        /*008c*/ 	.word	0x000004d0


	//   ....[1]....
        /*0090*/ 	.word	0x00000530


	//----- nvinfo : EIATTR_MAX_THREADS
	.align		4
.L_5812:
        /*0094*/ 	.byte	0x04, 0x05
        /*0096*/ 	.short	(.L_5814 - .L_5813)
.L_5813:
        /*0098*/ 	.word	0x00000080
        /*009c*/ 	.word	0x00000001
        /*00a0*/ 	.word	0x00000001


	//----- nvinfo : EIATTR_CRS_STACK_SIZE
	.align		4
.L_5814:
        /*00a4*/ 	.byte	0x04, 0x1e
        /*00a6*/ 	.short	(.L_5816 - .L_5815)
.L_5815:
        /*00a8*/ 	.word	0x00000000


	//----- nvinfo : EIATTR_CBANK_PARAM_SIZE
	.align		4
.L_5816:
        /*00ac*/ 	.byte	0x03, 0x19
        /*00ae*/ 	.short	0x001c


	//----- nvinfo : EIATTR_PARAM_CBANK
	.align		4
        /*00b0*/ 	.byte	0x04, 0x0a
        /*00b2*/ 	.short	(.L_5818 - .L_5817)
	.align		4
.L_5817:
        /*00b4*/ 	.word	index@(.nv.constant0._ZN2at6native27unrolled_elementwise_kernelINS0_13AUnaryFunctorIbbbZZZNS0_22logical_or_kernel_cudaERNS_14TensorIteratorEENKUlvE0_clEvENKUlvE7_clEvEUlbbE_EESt5arrayIPcLm2EELi4E23TrivialOffsetCalculatorILi1EjESD_NS0_6memory15LoadWithoutCastENSE_16StoreWithoutCastEEEviT_T0_T2_T3_T4_T5_)
        /*00b8*/ 	.short	0x0380
        /*00ba*/ 	.short	0x001c


	//----- nvinfo : EIATTR_SW_WAR
	.align		4
.L_5818:
        /*00bc*/ 	.byte	0x04, 0x36
        /*00be*/ 	.short	(.L_5820 - .L_5819)
.L_5819:
        /*00c0*/ 	.word	0x00000008
.L_5820:


//--------------------- .nv.info._ZN2at6native29vectorized_elementwise_kernelILi2ENS0_13AUnaryFunctorIbbbZZZNS0_22logical_or_kernel_cudaERNS_14TensorIteratorEENKUlvE0_clEvENKUlvE7_clEvEUlbbE_EESt5arrayIPcLm2EEEEviT0_T1_ --------------------------
	.section	.nv.info._ZN2at6native29vectorized_elementwise_kernelILi2ENS0_13AUnaryFunctorIbbbZZZNS0_22logical_or_kernel_cudaERNS_14TensorIteratorEENKUlvE0_clEvENKUlvE7_clEvEUlbbE_EESt5arrayIPcLm2EEEEviT0_T1_,"",@"SHT_CUDA_INFO"
	.sectionflags	@""
	.align	4


	//----- nvinfo : EIATTR_CUDA_API_VERSION
	.align		4
        /*0000*/ 	.byte	0x04, 0x37
        /*0002*/ 	.short	(.L_5822 - .L_5821)
.L_5821:
        /*0004*/ 	.word	0x00000082


	//----- nvinfo : EIATTR_KPARAM_INFO
	.align		4
.L_5822:
        /*0008*/ 	.byte	0x04, 0x17
        /*000a*/ 	.short	(.L_5824 - .L_5823)
.L_5823:
        /*000c*/ 	.word	0x00000000
        /*0010*/ 	.short	0x0002
        /*0012*/ 	.short	0x0008
        /*0014*/ 	.byte	0x00, 0xf0, 0x41, 0x00


	//----- nvinfo : EIATTR_KPARAM_INFO
	.align		4
.L_5824:
        /*0018*/ 	.byte	0x04, 0x17
        /*001a*/ 	.short	(.L_5826 - .L_5825)
.L_5825:
        /*001c*/ 	.word	0x00000000
        /*0020*/ 	.short	0x0001
        /*0022*/ 	.short	0x0004
        /*0024*/ 	.byte	0x00, 0xf0, 0x09, 0x00


	//----- nvinfo : EIATTR_KPARAM_INFO
	.align		4
.L_5826:
        /*0028*/ 	.byte	0x04, 0x17
        /*002a*/ 	.short	(.L_5828 - .L_5827)
.L_5827:
        /*002c*/ 	.word	0x00000000
        /*0030*/ 	.short	0x0000
        /*0032*/ 	.short	0x0000
        /*0034*/ 	.byte	0x00, 0xf0, 0x11, 0x00


	//----- nvinfo : EIATTR_SPARSE_MMA_MASK
	.align		4
.L_5828:
        /*0038*/ 	.byte	0x03, 0x50
        /*003a*/ 	.short	0x0000


	//----- nvinfo : EIATTR_MAXREG_COUNT
	.align		4
        /*003c*/ 	.byte	0x03, 0x1b
        /*003e*/ 	.short	0x00ff


	//----- nvinfo : EIATTR_MERCURY_ISA_VERSION
	.align		4
        /*0040*/ 	.byte	0x03, 0x5f
        /*0042*/ 	.short	0x0101


	//----- nvinfo : EIATTR_VRC_CTA_INIT_COUNT
	.align		4
        /*0044*/ 	.byte	0x02, 0x4a
	.zero		1
	.zero		1


	//----- nvinfo : EIATTR_EXIT_INSTR_OFFSETS
	.align		4
        /*0048*/ 	.byte	0x04, 0x1c
        /*004a*/ 	.short	(.L_5830 - .L_5829)


	//   ....[0]....
.L_5829:
        /*004c*/ 	.word	0x000009e0


	//   ....[1]....
        /*0050*/ 	.word	0x00000a40


	//   ....[2]....
        /*0054*/ 	.word	0x00000d60


	//----- nvinfo : EIATTR_MAX_THREADS
	.align		4
.L_5830:
        /*0058*/ 	.byte	0x04, 0x05
        /*005a*/ 	.short	(.L_5832 - .L_5831)
.L_5831:
        /*005c*/ 	.word	0x00000080
        /*0060*/ 	.word	0x00000001
        /*0064*/ 	.word	0x00000001


	//----- nvinfo : EIATTR_CRS_STACK_SIZE
	.align		4
.L_5832:
        /*0068*/ 	.byte	0x04, 0x1e
        /*006a*/ 	.short	(.L_5834 - .L_5833)
.L_5833:
        /*006c*/ 	.word	0x00000000


	//----- nvinfo : EIATTR_CBANK_PARAM_SIZE
	.align		4
.L_5834:
        /*0070*/ 	.byte	0x03, 0x19
        /*0072*/ 	.short	0x0018


	//----- nvinfo : EIATTR_PARAM_CBANK
	.align		4
        /*0074*/ 	.byte	0x04, 0x0a
        /*0076*/ 	.short	(.L_5836 - .L_5835)
	.align		4
.L_5835:
        /*0078*/ 	.word	index@(.nv.constant0._ZN2at6native29vectorized_elementwise_kernelILi2ENS0_13AUnaryFunctorIbbbZZZNS0_22logical_or_kernel_cudaERNS_14TensorIteratorEENKUlvE0_clEvENKUlvE7_clEvEUlbbE_EESt5arrayIPcLm2EEEEviT0_T1_)
        /*007c*/ 	.short	0x0380
        /*007e*/ 	.short	0x0018


	//----- nvinfo : EIATTR_SW_WAR
	.align		4
.L_5836:
        /*0080*/ 	.byte	0x04, 0x36
        /*0082*/ 	.short	(.L_5838 - .L_5837)
.L_5837:
        /*0084*/ 	.word	0x00000008
.L_5838:


//--------------------- .nv.info._ZN2at6native29vectorized_elementwise_kernelILi4ENS0_13AUnaryFunctorIbbbZZZNS0_22logical_or_kernel_cudaERNS_14TensorIteratorEENKUlvE0_clEvENKUlvE7_clEvEUlbbE_EESt5arrayIPcLm2EEEEviT0_T1_ --------------------------
	.section	.nv.info._ZN2at6native29vectorized_elementwise_kernelILi4ENS0_13AUnaryFunctorIbbbZZZNS0_22logical_or_kernel_cudaERNS_14TensorIteratorEENKUlvE0_clEvENKUlvE7_clEvEUlbbE_EESt5arrayIPcLm2EEEEviT0_T1_,"",@"SHT_CUDA_INFO"
	.sectionflags	@""
	.align	4


	//----- nvinfo : EIATTR_CUDA_API_VERSION
	.align		4
        /*0000*/ 	.byte	0x04, 0x37
        /*0002*/ 	.short	(.L_5840 - .L_5839)
.L_5839:
        /*0004*/ 	.word	0x00000082


	//----- nvinfo : EIATTR_KPARAM_INFO
	.align		4
.L_5840:
        /*0008*/ 	.byte	0x04, 0x17
        /*000a*/ 	.short	(.L_5842 - .L_5841)
.L_5841:
        /*000c*/ 	.word	0x00000000
        /*0010*/ 	.short	0x0002
        /*0012*/ 	.short	0x0008
        /*0014*/ 	.byte	0x00, 0xf0, 0x41, 0x00


	//----- nvinfo : EIATTR_KPARAM_INFO
	.align		4
.L_5842:
        /*0018*/ 	.byte	0x04, 0x17
        /*001a*/ 	.short	(.L_5844 - .L_5843)
.L_5843:
        /*001c*/ 	.word	0x00000000
        /*0020*/ 	.short	0x0001
        /*0022*/ 	.short	0x0004
        /*0024*/ 	.byte	0x00, 0xf0, 0x09, 0x00


	//----- nvinfo : EIATTR_KPARAM_INFO
	.align		4
.L_5844:
        /*0028*/ 	.byte	0x04, 0x17
        /*002a*/ 	.short	(.L_5846 - .L_5845)
.L_5845:
        /*002c*/ 	.word	0x00000000
        /*0030*/ 	.short	0x0000
        /*0032*/ 	.short	0x0000
        /*0034*/ 	.byte	0x00, 0xf0, 0x11, 0x00


	//----- nvinfo : EIATTR_SPARSE_MMA_MASK
	.align		4
.L_5846:
        /*0038*/ 	.byte	0x03, 0x50
        /*003a*/ 	.short	0x0000


	//----- nvinfo : EIATTR_MAXREG_COUNT
	.align		4
        /*003c*/ 	.byte	0x03, 0x1b
        /*003e*/ 	.short	0x00ff


	//----- nvinfo : EIATTR_MERCURY_ISA_VERSION
	.align		4
        /*0040*/ 	.byte	0x03, 0x5f
        /*0042*/ 	.short	0x0101


	//----- nvinfo : EIATTR_VRC_CTA_INIT_COUNT
	.align		4
        /*0044*/ 	.byte	0x02, 0x4a
	.zero		1
	.zero		1


	//----- nvinfo : EIATTR_EXIT_INSTR_OFFSETS
	.align		4
        /*0048*/ 	.byte	0x04, 0x1c
        /*004a*/ 	.short	(.L_5848 - .L_5847)


	//   ....[0]....
.L_5847:
        /*004c*/ 	.word	0x000009e0


	//   ....[1]....
        /*0050*/ 	.word	0x00000a40


	//   ....[2]....
        /*0054*/ 	.word	0x00000d40


	//----- nvinfo : EIATTR_MAX_THREADS
	.align		4
.L_5848:
        /*0058*/ 	.byte	0x04, 0x05
        /*005a*/ 	.short	(.L_5850 - .L_5849)
.L_5849:
        /*005c*/ 	.word	0x00000080
        /*0060*/ 	.word	0x00000001
        /*0064*/ 	.word	0x00000001


	//----- nvinfo : EIATTR_CRS_STACK_SIZE
	.align		4
.L_5850:
        /*0068*/ 	.byte	0x04, 0x1e
        /*006a*/ 	.short	(.L_5852 - .L_5851)
.L_5851:
        /*006c*/ 	.word	0x00000000


	//----- nvinfo : EIATTR_CBANK_PARAM_SIZE
	.align		4
.L_5852:
        /*0070*/ 	.byte	0x03, 0x19
        /*0072*/ 	.short	0x0018


	//----- nvinfo : EIATTR_PARAM_CBANK
	.align		4
        /*0074*/ 	.byte	0x04, 0x0a
        /*0076*/ 	.short	(.L_5854 - .L_5853)
	.align		4
.L_5853:
        /*0078*/ 	.word	index@(.nv.constant0._ZN2at6native29vectorized_elementwise_kernelILi4ENS0_13AUnaryFunctorIbbbZZZNS0_22logical_or_kernel_cudaERNS_14TensorIteratorEENKUlvE0_clEvENKUlvE7_clEvEUlbbE_EESt5arrayIPcLm2EEEEviT0_T1_)
        /*007c*/ 	.short	0x0380
        /*007e*/ 	.short	0x0018


	//----- nvinfo : EIATTR_SW_WAR
	.align		4
.L_5854:
        /*0080*/ 	.byte	0x04, 0x36
        /*0082*/ 	.short	(.L_5856 - .L_5855)
.L_5855:
        /*0084*/ 	.word	0x00000008
.L_5856:


//--------------------- .nv.info._ZN2at6native29vectorized_elementwise_kernelILi8ENS0_13AUnaryFunctorIbbbZZZNS0_22logical_or_kernel_cudaERNS_14TensorIteratorEENKUlvE0_clEvENKUlvE7_clEvEUlbbE_EESt5arrayIPcLm2EEEEviT0_T1_ --------------------------
	.section	.nv.info._ZN2at6native29vectorized_elementwise_kernelILi8ENS0_13AUnaryFunctorIbbbZZZNS0_22logical_or_kernel_cudaERNS_14TensorIteratorEENKUlvE0_clEvENKUlvE7_clEvEUlbbE_EESt5arrayIPcLm2EEEEviT0_T1_,"",@"SHT_CUDA_INFO"
	.sectionflags	@""
	.align	4


	//----- nvinfo : EIATTR_CUDA_API_VERSION
	.align		4
        /*0000*/ 	.byte	0x04, 0x37
        /*0002*/ 	.short	(.L_5858 - .L_5857)
.L_5857:
        /*0004*/ 	.word	0x00000082


	//----- nvinfo : EIATTR_KPARAM_INFO
	.align		4
.L_5858:
        /*0008*/ 	.byte	0x04, 0x17
        /*000a*/ 	.short	(.L_5860 - .L_5859)
.L_5859:
        /*000c*/ 	.word	0x00000000
        /*0010*/ 	.short	0x0002
        /*0012*/ 	.short	0x0008
        /*0014*/ 	.byte	0x00, 0xf0, 0x41, 0x00


	//----- nvinfo : EIATTR_KPARAM_INFO
	.align		4
.L_5860:
        /*0018*/ 	.byte	0x04, 0x17
        /*001a*/ 	.short	(.L_5862 - .L_5861)
.L_5861:
        /*001c*/ 	.word	0x00000000
        /*0020*/ 	.short	0x0001
        /*0022*/ 	.short	0x0004
        /*0024*/ 	.byte	0x00, 0xf0, 0x09, 0x00


	//----- nvinfo : EIATTR_KPARAM_INFO
	.align		4
.L_5862:
        /*0028*/ 	.byte	0x04, 0x17
        /*002a*/ 	.short	(.L_5864 - .L_5863)
.L_5863:
        /*002c*/ 	.word	0x00000000
        /*0030*/ 	.short	0x0000
        /*0032*/ 	.short	0x0000
        /*0034*/ 	.byte	0x00, 0xf0, 0x11, 0x00


	//----- nvinfo : EIATTR_SPARSE_MMA_MASK
	.align		4
.L_5864:
        /*0038*/ 	.byte	0x03, 0x50
        /*003a*/ 	.short	0x0000


	//----- nvinfo : EIATTR_MAXREG_COUNT
	.align		4
        /*003c*/ 	.byte	0x03, 0x1b
        /*003e*/ 	.short	0x00ff


	//----- nvinfo : EIATTR_MERCURY_ISA_VERSION
	.align		4
        /*0040*/ 	.byte	0x03, 0x5f
        /*0042*/ 	.short	0x0101


	//----- nvinfo : EIATTR_VRC_CTA_INIT_COUNT
	.align		4
        /*0044*/ 	.byte	0x02, 0x4a
	.zero		1
	.zero		1


	//----- nvinfo : EIATTR_EXIT_INSTR_OFFSETS
	.align		4
        /*0048*/ 	.byte	0x04, 0x1c
        /*004a*/ 	.short	(.L_5866 - .L_5865)


	//   ....[0]....
.L_5865:
        /*004c*/ 	.word	0x00000010


	//----- nvinfo : EIATTR_MAX_THREADS
	.align		4
.L_5866:
        /*0050*/ 	.byte	0x04, 0x05
        /*0052*/ 	.short	(.L_5868 - .L_5867)
.L_5867:
        /*0054*/ 	.word	0x00000080
        /*0058*/ 	.word	0x00000001
        /*005c*/ 	.word	0x00000001


	//----- nvinfo : EIATTR_CBANK_PARAM_SIZE
	.align		4
.L_5868:
        /*0060*/ 	.byte	0x03, 0x19
        /*0062*/ 	.short	0x0018


	//----- nvinfo : EIATTR_PARAM_CBANK
	.align		4
        /*0064*/ 	.byte	0x04, 0x0a
        /*0066*/ 	.short	(.L_5870 - .L_5869)
	.align		4
.L_5869:
        /*0068*/ 	.word	index@(.nv.constant0._ZN2at6native29vectorized_elementwise_kernelILi8ENS0_13AUnaryFunctorIbbbZZZNS0_22logical_or_kernel_cudaERNS_14TensorIteratorEENKUlvE0_clEvENKUlvE7_clEvEUlbbE_EESt5arrayIPcLm2EEEEviT0_T1_)
        /*006c*/ 	.short	0x0380
        /*006e*/ 	.short	0x0018


	//----- nvinfo : EIATTR_SW_WAR
	.align		4
.L_5870:
        /*0070*/ 	.byte	0x04, 0x36
        /*0072*/ 	.short	(.L_5872 - .L_5871)
.L_5871:
        /*0074*/ 	.word	0x00000008
.L_5872:


//--------------------- .nv.info._ZN2at6native18elementwise_kernelILi128ELi4EZNS0_15gpu_kernel_implINS0_13BinaryFunctorIbbbZZZNS0_22logical_or_kernel_cudaERNS_14TensorIteratorEENKUlvE0_clEvENKUlvE7_clEvEUlbbE_EEEEvRNS_18TensorIteratorBaseERKT_EUliE_EEviT1_ --------------------------
	.section	.nv.info._ZN2at6native18elementwise_kernelILi128ELi4EZNS0_15gpu_kernel_implINS0_13BinaryFunctorIbbbZZZNS0_22logical_or_kernel_cudaERNS_14TensorIteratorEENKUlvE0_clEvENKUlvE7_clEvEUlbbE_EEEEvRNS_18TensorIteratorBaseERKT_EUliE_EEviT1_,"",@"SHT_CUDA_INFO"
	.sectionflags	@""
	.align	4


	//----- nvinfo : EIATTR_CUDA_API_VERSION
	.align		4
        /*0000*/ 	.byte	0x04, 0x37
        /*0002*/ 	.short	(.L_5874 - .L_5873)
.L_5873:
        /*0004*/ 	.word	0x00000082


	//----- nvinfo : EIATTR_KPARAM_INFO
	.align		4
.L_5874:
        /*0008*/ 	.byte	0x04, 0x17
        /*000a*/ 	.short	(.L_5876 - .L_5875)
.L_5875:
        /*000c*/ 	.word	0x00000000
        /*0010*/ 	.short	0x0001
        /*0012*/ 	.short	0x0008
        /*0014*/ 	.byte	0x00, 0xf0, 0x21, 0x0a


	//----- nvinfo : EIATTR_KPARAM_INFO
	.align		4
.L_5876:
        /*0018*/ 	.byte	0x04, 0x17
        /*001a*/ 	.short	(.L_5878 - .L_5877)
.L_5877:
        /*001c*/ 	.word	0x00000000
        /*0020*/ 	.short	0x0000
        /*0022*/ 	.short	0x0000
        /*0024*/ 	.byte	0x00, 0xf0, 0x11, 0x00


	//----- nvinfo : EIATTR_SPARSE_MMA_MASK
	.align		4
.L_5878:
        /*0028*/ 	.byte	0x03, 0x50
        /*002a*/ 	.short	0x0000


	//----- nvinfo : EIATTR_MAXREG_COUNT
	.align		4
        /*002c*/ 	.byte	0x03, 0x1b
        /*002e*/ 	.short	0x0080


	//----- nvinfo : EIATTR_EXTERNS
	.align		4
        /*0030*/ 	.byte	0x04, 0x0f
        /*0032*/ 	.short	(.L_5880 - .L_5879)


	//   ....[0]....
	.align		4
.L_5879:
        /*0034*/ 	.word	index@(__assertfail)


	//----- nvinfo : EIATTR_MERCURY_ISA_VERSION
	.align		4
.L_5880:
        /*0038*/ 	.byte	0x03, 0x5f
        /*003a*/ 	.short	0x0101


	//----- nvinfo : EIATTR_VRC_CTA_INIT_COUNT
	.align		4
        /*003c*/ 	.byte	0x02, 0x4a
	.zero		1
	.zero		1


	//----- nvinfo : EIATTR_SYSCALL_OFFSETS
	.align		4
        /*0040*/ 	.byte	0x04, 0x46
        /*0042*/ 	.short	(.L_5882 - .L_5881)


	//   ....[0]....
.L_5881:
        /*0044*/ 	.word	0x000021f0


	//   ....[1]....
        /*0048*/ 	.word	0x00002c90


	//   ....[2]....
        /*004c*/ 	.word	0x00003970


	//   ....[3]....
        /*0050*/ 	.word	0x00005c50


	//   ....[4]....
        /*0054*/ 	.word	0x000066e0


	//   ....[5]....
        /*0058*/ 	.word	0x00007290


	//   ....[6]....
        /*005c*/ 	.word	0x00009660


	//   ....[7]....
        /*0060*/ 	.word	0x0000a0f0


	//   ....[8]....
        /*0064*/ 	.word	0x0000aca0


	//   ....[9]....
        /*0068*/ 	.word	0x0000d090


	//   ....[10]....
        /*006c*/ 	.word	0x0000db20


	//   ....[11]....
        /*0070*/ 	.word	0x0000e690


	//----- nvinfo : EIATTR_EXIT_INSTR_OFFSETS
	.align		4
.L_5882:
        /*0074*/ 	.byte	0x04, 0x1c
        /*0076*/ 	.short	(.L_5884 - .L_5883)


	//   ....[0]....
.L_5883:
        /*0078*/ 	.word	0x0000af30


	//   ....[1]....
        /*007c*/ 	.word	0x0000dcb0


	//   ....[2]....
        /*0080*/ 	.word	0x0000dcd0


	//   ....[3]....
        /*0084*/ 	.word	0x0000dd60


	//   ....[4]....
        /*0088*/ 	.word	0x0000dd80


	//   ....[5]....
        /*008c*/ 	.word	0x0000dda0


	//   ....[6]....
        /*0090*/ 	.word	0x0000de30


	//   ....[7]....
        /*0094*/ 	.word	0x0000de70


	//   ....[8]....
        /*0098*/ 	.word	0x0000df10


	//   ....[9]....
        /*009c*/ 	.word	0x0000df60


	//   ....[10]....
        /*00a0*/ 	.word	0x0000df90


	//   ....[11]....
        /*00a4*/ 	.word	0x0000e050


	//   ....[12]....
        /*00a8*/ 	.word	0x0000e190


	//   ....[13]....
        /*00ac*/ 	.word	0x0000e2d0


	//   ....[14]....
        /*00b0*/ 	.word	0x0000e420


	//   ....[15]....
        /*00b4*/ 	.word	0x0000e450


	//   ....[16]....
        /*00b8*/ 	.word	0x0000e470


	//   ....[17]....
        /*00bc*/ 	.word	0x0000e4f0


	//   ....[18]....
        /*00c0*/ 	.word	0x0000e530


	//   ....[19]....
        /*00c4*/ 	.word	0x0000e6a0


	//   ....[20]....
        /*00c8*/ 	.word	0x0000e780


	//   ....[21]....
        /*00cc*/ 	.word	0x0000e820


	//   ....[22]....
        /*00d0*/ 	.word	0x0000e850


	//   ....[23]....
        /*00d4*/ 	.word	0x0000e8a0


	//   ....[24]....
        /*00d8*/ 	.word	0x0000e8e0


	//----- nvinfo : EIATTR_MAX_THREADS
	.align		4
.L_5884:
        /*00dc*/ 	.byte	0x04, 0x05
        /*00de*/ 	.short	(.L_5886 - .L_5885)
.L_5885:
        /*00e0*/ 	.word	0x00000080
        /*00e4*/ 	.word	0x00000001
        /*00e8*/ 	.word	0x00000001


	//----- nvinfo : EIATTR_CRS_STACK_SIZE
	.align		4
.L_5886:
        /*00ec*/ 	.byte	0x04, 0x1e
        /*00ee*/ 	.short	(.L_5888 - .L_5887)
.L_5887:
        /*00f0*/ 	.word	0x00000000


	//----- nvinfo : EIATTR_CBANK_PARAM_SIZE
	.align		4
.L_5888:
        /*00f4*/ 	.byte	0x03, 0x19
        /*00f6*/ 	.short	0x0290


	//----- nvinfo : EIATTR_PARAM_CBANK
	.align		4
        /*00f8*/ 	.byte	0x04, 0x0a
        /*00fa*/ 	.short	(.L_5890 - .L_5889)
	.align		4
.L_5889:
        /*00fc*/ 	.word	index@(.nv.constant0._ZN2at6native18elementwise_kernelILi128ELi4EZNS0_15gpu_kernel_implINS0_13BinaryFunctorIbbbZZZNS0_22logical_or_kernel_cudaERNS_14TensorIteratorEENKUlvE0_clEvENKUlvE7_clEvEUlbbE_EEEEvRNS_18TensorIteratorBaseERKT_EUliE_EEviT1_)
        /*0100*/ 	.short	0x0380
        /*0102*/ 	.short	0x0290


	//----- nvinfo : EIATTR_SW_WAR
	.align		4
.L_5890:
        /*0104*/ 	.byte	0x04, 0x36
        /*0106*/ 	.short	(.L_5892 - .L_5891)
.L_5891:
        /*0108*/ 	.word	0x00000008
.L_5892:


//--------------------- .nv.info._ZN2at6native27unrolled_elementwise_kernelINS0_13BinaryFunctorIbbbZZZNS0_22logical_or_kernel_cudaERNS_14TensorIteratorEENKUlvE0_clEvENKUlvE7_clEvEUlbbE_EESt5arrayIPcLm3EELi4E23TrivialOffsetCalculatorILi2EjESC_ILi1EjENS0_6memory12LoadWithCastILi2EEENSF_13StoreWithCastILi1EEEEEviT_T0_T2_T3_T4_T5_ --------------------------
	.section	.nv.info._ZN2at6native27unrolled_elementwise_kernelINS0_13BinaryFunctorIbbbZZZNS0_22logical_or_kernel_cudaERNS_14TensorIteratorEENKUlvE0_clEvENKUlvE7_clEvEUlbbE_EESt5arrayIPcLm3EELi4E23TrivialOffsetCalculatorILi2EjESC_ILi1EjENS0_6memory12LoadWithCastILi2EEENSF_13StoreWithCastILi1EEEEEviT_T0_T2_T3_T4_T5_,"",@"SHT_CUDA_INFO"
	.sectionflags	@""
	.align	4


	//----- nvinfo : EIATTR_CUDA_API_VERSION
	.align		4
        /*0000*/ 	.byte	0x04, 0x37
        /*0002*/ 	.short	(.L_5894 - .L_5893)
.L_5893:
        /*0004*/ 	.word	0x00000082


	//----- nvinfo : EIATTR_KPARAM_INFO
	.align		4
.L_5894:
        /*0008*/ 	.byte	0x04, 0x17
        /*000a*/ 	.short	(.L_5896 - .L_5895)
.L_5895:
        /*000c*/ 	.word	0x00000000
        /*0010*/ 	.short	0x0006
        /*0012*/ 	.short	0x0030
        /*0014*/ 	.byte	0x00, 0xf0, 0x21, 0x00


	//----- nvinfo : EIATTR_KPARAM_INFO
	.align		4
.L_5896:
        /*0018*/ 	.byte	0x04, 0x17
        /*001a*/ 	.short	(.L_5898 - .L_5897)
.L_5897:
        /*001c*/ 	.word	0x00000000
        /*0020*/ 	.short	0x0005
        /*0022*/ 	.short	0x0024
        /*0024*/ 	.byte	0x00, 0xf0, 0x31, 0x00


	//----- nvinfo : EIATTR_KPARAM_INFO
	.align		4
.L_5898:
        /*0028*/ 	.byte	0x04, 0x17
        /*002a*/ 	.short	(.L_5900 - .L_5899)
.L_5899:
        /*002c*/ 	.word	0x00000000
        /*0030*/ 	.short	0x0004
        /*0032*/ 	.short	0x0021
        /*0034*/ 	.byte	0x00, 0xf0, 0x05, 0x00


	//----- nvinfo : EIATTR_KPARAM_INFO
	.align		4
.L_5900:
        /*0038*/ 	.byte	0x04, 0x17
        /*003a*/ 	.short	(.L_5902 - .L_5901)
.L_5901:
        /*003c*/ 	.word	0x00000000
        /*0040*/ 	.short	0x0003
        /*0042*/ 	.short	0x0020
        /*0044*/ 	.byte	0x00, 0xf0, 0x05, 0x00


	//----- nvinfo : EIATTR_KPARAM_INFO
	.align		4
.L_5902:
        /*0048*/ 	.byte	0x04, 0x17
        /*004a*/ 	.short	(.L_5904 - .L_5903)
.L_5903:
        /*004c*/ 	.word	0x00000000
        /*0050*/ 	.short	0x0002
        /*0052*/ 	.short	0x0008
        /*0054*/ 	.byte	0x00, 0xf0, 0x61, 0x00


	//----- nvinfo : EIATTR_KPARAM_INFO
	.align		4
.L_5904:
        /*0058*/ 	.byte	0x04, 0x17
        /*005a*/ 	.short	(.L_5906 - .L_5905)
.L_5905:
        /*005c*/ 	.word	0x00000000
        /*0060*/ 	.short	0x0001
        /*0062*/ 	.short	0x0004
        /*0064*/ 	.byte	0x00, 0xf0, 0x05, 0x00


	//----- nvinfo : EIATTR_KPARAM_INFO
	.align		4
.L_5906:
        /*0068*/ 	.byte	0x04, 0x17
        /*006a*/ 	.short	(.L_5908 - .L_5907)
.L_5907:
        /*006c*/ 	.word	0x00000000
        /*0070*/ 	.short	0x0000
        /*0072*/ 	.short	0x0000
        /*0074*/ 	.byte	0x00, 0xf0, 0x11, 0x00


	//----- nvinfo : EIATTR_SPARSE_MMA_MASK
	.align		4
.L_5908:
        /*0078*/ 	.byte	0x03, 0x50
        /*007a*/ 	.short	0x0000


	//----- nvinfo : EIATTR_MAXREG_COUNT
	.align		4
        /*007c*/ 	.byte	0x03, 0x1b
        /*007e*/ 	.short	0x00ff


	//----- nvinfo : EIATTR_EXTERNS
	.align		4
        /*0080*/ 	.byte	0x04, 0x0f
        /*0082*/ 	.short	(.L_5910 - .L_5909)


	//   ....[0]....
	.align		4
.L_5909:
        /*0084*/ 	.word	index@(__assertfail)


	//----- nvinfo : EIATTR_MERCURY_ISA_VERSION
	.align		4
.L_5910:
        /*0088*/ 	.byte	0x03, 0x5f
        /*008a*/ 	.short	0x0101


	//----- nvinfo : EIATTR_VRC_CTA_INIT_COUNT
	.align		4
        /*008c*/ 	.byte	0x02, 0x4a
	.zero		1
	.zero		1


	//----- nvinfo : EIATTR_SYSCALL_OFFSETS
	.align		4
        /*0090*/ 	.byte	0x04, 0x46
        /*0092*/ 	.short	(.L_5912 - .L_5911)


	//   ....[0]....
.L_5911:
        /*0094*/ 	.word	0x00000bd0


	//   ....[1]....
        /*0098*/ 	.word	0x00001690


	//   ....[2]....
        /*009c*/ 	.word	0x00002330


	//   ....[3]....
        /*00a0*/ 	.word	0x00002de0


	//   ....[4]....
        /*00a4*/ 	.word	0x00003a50


	//   ....[5]....
        /*00a8*/ 	.word	0x00004510


	//   ....[6]....
        /*00ac*/ 	.word	0x00005170


	//   ....[7]....
        /*00b0*/ 	.word	0x00005c30


	//   ....[8]....
        /*00b4*/ 	.word	0x00006a00


	//   ....[9]....
        /*00b8*/ 	.word	0x000076c0


	//   ....[10]....
        /*00bc*/ 	.word	0x00008480


	//   ....[11]....
        /*00c0*/ 	.word	0x00009210


	//----- nvinfo : EIATTR_EXIT_INSTR_OFFSETS
	.align		4
.L_5912:
        /*00c4*/ 	.byte	0x04, 0x1c
        /*00c6*/ 	.short	(.L_5914 - .L_5913)


	//   ....[0]....
.L_5913:
        /*00c8*/ 	.word	0x00008700


	//   ....[1]....
        /*00cc*/ 	.word	0x00008830


	//   ....[2]....
        /*00d0*/ 	.word	0x00008850


	//   ....[3]....
        /*00d4*/ 	.word	0x000088e0


	//   ....[4]....
        /*00d8*/ 	.word	0x00008900


	//   ....[5]....
        /*00dc*/ 	.word	0x00008920


	//   ....[6]....
        /*00e0*/ 	.word	0x000089b0


	//   ....[7]....
        /*00e4*/ 	.word	0x000089f0


	//   ....[8]....
        /*00e8*/ 	.word	0x00008a90


	//   ....[9]....
        /*00ec*/ 	.word	0x00008ae0


	//   ....[10]....
        /*00f0*/ 	.word	0x00008b10


	//   ....[11]....
        /*00f4*/ 	.word	0x00008bd0


	//   ....[12]....
        /*00f8*/ 	.word	0x00008d10


	//   ....[13]....
        /*00fc*/ 	.word	0x00008e50


	//   ....[14]....
        /*0100*/ 	.word	0x00008fa0


	//   ....[15]....
        /*0104*/ 	.word	0x00008fd0


	//   ....[16]....
        /*0108*/ 	.word	0x00008ff0


	//   ....[17]....
        /*010c*/ 	.word	0x00009070


	//   ....[18]....
        /*0110*/ 	.word	0x000090b0


	//   ....[19]....
        /*0114*/ 	.word	0x00009220


	//   ....[20]....
        /*0118*/ 	.word	0x00009300


	//   ....[21]....
        /*011c*/ 	.word	0x000093a0


	//   ....[22]....
        /*0120*/ 	.word	0x000093d0


	//   ....[23]....
        /*0124*/ 	.word	0x00009420


	//   ....[24]....
        /*0128*/ 	.word	0x00009460


	//----- nvinfo : EIATTR_MAX_THREADS
	.align		4
.L_5914:
        /*012c*/ 	.byte	0x04, 0x05
        /*012e*/ 	.short	(.L_5916 - .L_5915)
.L_5915:
        /*0130*/ 	.word	0x00000080
        /*0134*/ 	.word	0x00000001
        /*0138*/ 	.word	0x00000001


	//----- nvinfo : EIATTR_CRS_STACK_SIZE
	.align		4
.L_5916:
        /*013c*/ 	.byte	0x04, 0x1e
        /*013e*/ 	.short	(.L_5918 - .L_5917)
.L_5917:
        /*0140*/ 	.word	0x00000000


	//----- nvinfo : EIATTR_CBANK_PARAM_SIZE
	.align		4
.L_5918:
        /*0144*/ 	.byte	0x03, 0x19
        /*0146*/ 	.short	0x0038


	//----- nvinfo : EIATTR_PARAM_CBANK
	.align		4
        /*0148*/ 	.byte	0x04, 0x0a
        /*014a*/ 	.short	(.L_5920 - .L_5919)
	.align		4
.L_5919:
        /*014c*/ 	.word	index@(.nv.constant0._ZN2at6native27unrolled_elementwise_kernelINS0_13BinaryFunctorIbbbZZZNS0_22logical_or_kernel_cudaERNS_14TensorIteratorEENKUlvE0_clEvENKUlvE7_clEvEUlbbE_EESt5arrayIPcLm3EELi4E23TrivialOffsetCalculatorILi2EjESC_ILi1EjENS0_6memory12LoadWithCastILi2EEENSF_13StoreWithCastILi1EEEEEviT_T0_T2_T3_T4_T5_)
        /*0150*/ 	.short	0x0380
        /*0152*/ 	.short	0x0038


	//----- nvinfo : EIATTR_SW_WAR
	.align		4
.L_5920:
        /*0154*/ 	.byte	0x04, 0x36
        /*0156*/ 	.short	(.L_5922 - .L_5921)
.L_5921:
        /*0158*/ 	.word	0x00000008
.L_5922:


//--------------------- .nv.info._ZN2at6native18elementwise_kernelILi128ELi4EZNS0_22gpu_kernel_impl_nocastINS0_13BinaryFunctorIbbbZZZNS0_22logical_or_kernel_cudaERNS_14TensorIteratorEENKUlvE0_clEvENKUlvE7_clEvEUlbbE_EEEEvRNS_18TensorIteratorBaseERKT_EUliE_EEviT1_ --------------------------
	.section	.nv.info._ZN2at6native18elementwise_kernelILi128ELi4EZNS0_22gpu_kernel_impl_nocastINS0_13BinaryFunctorIbbbZZZNS0_22logical_or_kernel_cudaERNS_14TensorIteratorEENKUlvE0_clEvENKUlvE7_clEvEUlbbE_EEEEvRNS_18TensorIteratorBaseERKT_EUliE_EEviT1_,"",@"SHT_CUDA_INFO"
	.sectionflags	@""
	.align	4


	//----- nvinfo : EIATTR_CUDA_API_VERSION
	.align		4
        /*0000*/ 	.byte	0x04, 0x37
        /*0002*/ 	.short	(.L_5924 - .L_5923)
.L_5923:
        /*0004*/ 	.word	0x00000082


	//----- nvinfo : EIATTR_KPARAM_INFO
	.align		4
.L_5924:
        /*0008*/ 	.byte	0x04, 0x17
        /*000a*/ 	.short	(.L_5926 - .L_5925)
.L_5925:
        /*000c*/ 	.word	0x00000000
        /*0010*/ 	.short	0x0001
        /*0012*/ 	.short	0x0008
        /*0014*/ 	.byte	0x00, 0xf0, 0x21, 0x0a


	//----- nvinfo : EIATTR_KPARAM_INFO
	.align		4
.L_5926:
        /*0018*/ 	.byte	0x04, 0x17
        /*001a*/ 	.short	(.L_5928 - .L_5927)
.L_5927:
        /*001c*/ 	.word	0x00000000
        /*0020*/ 	.short	0x0000
        /*0022*/ 	.short	0x0000
        /*0024*/ 	.byte	0x00, 0xf0, 0x11, 0x00


	//----- nvinfo : EIATTR_SPARSE_MMA_MASK
	.align		4
.L_5928:
        /*0028*/ 	.byte	0x03, 0x50
        /*002a*/ 	.short	0x0000


	//----- nvinfo : EIATTR_MAXREG_COUNT
	.align		4
        /*002c*/ 	.byte	0x03, 0x1b
        /*002e*/ 	.short	0x0080


	//----- nvinfo : EIATTR_MERCURY_ISA_VERSION
	.align		4
        /*0030*/ 	.byte	0x03, 0x5f
        /*0032*/ 	.short	0x0101


	//----- nvinfo : EIATTR_VRC_CTA_INIT_COUNT
	.align		4
        /*0034*/ 	.byte	0x02, 0x4a
	.zero		1
	.zero		1


	//----- nvinfo : EIATTR_EXIT_INSTR_OFFSETS
	.align		4
        /*0038*/ 	.byte	0x04, 0x1c
        /*003a*/ 	.short	(.L_5930 - .L_5929)


	//   ....[0]....
.L_5929:
        /*003c*/ 	.word	0x00000330


	//   ....[1]....
        /*0040*/ 	.word	0x000003c0


	//   ....[2]....
        /*0044*/ 	.word	0x000048d0


	//   ....[3]....
        /*0048*/ 	.word	0x00005f70


	//----- nvinfo : EIATTR_MAX_THREADS
	.align		4
.L_5930:
        /*004c*/ 	.byte	0x04, 0x05
        /*004e*/ 	.short	(.L_5932 - .L_5931)
.L_5931:
        /*0050*/ 	.word	0x00000080
        /*0054*/ 	.word	0x00000001
        /*0058*/ 	.word	0x00000001


	//----- nvinfo : EIATTR_CRS_STACK_SIZE
	.align		4
.L_5932:
        /*005c*/ 	.byte	0x04, 0x1e
        /*005e*/ 	.short	(.L_5934 - .L_5933)
.L_5933:
        /*0060*/ 	.word	0x00000000


	//----- nvinfo : EIATTR_CBANK_PARAM_SIZE
	.align		4
.L_5934:
        /*0064*/ 	.byte	0x03, 0x19
        /*0066*/ 	.short	0x0290


	//----- nvinfo : EIATTR_PARAM_CBANK
	.align		4
        /*0068*/ 	.byte	0x04, 0x0a
        /*006a*/ 	.short	(.L_5936 - .L_5935)
	.align		4
.L_5935:
        /*006c*/ 	.word	index@(.nv.constant0._ZN2at6native18elementwise_kernelILi128ELi4EZNS0_22gpu_kernel_impl_nocastINS0_13BinaryFunctorIbbbZZZNS0_22logical_or_kernel_cudaERNS_14TensorIteratorEENKUlvE0_clEvENKUlvE7_clEvEUlbbE_EEEEvRNS_18TensorIteratorBaseERKT_EUliE_EEviT1_)
        /*0070*/ 	.short	0x0380
        /*0072*/ 	.short	0x0290


	//----- nvinfo : EIATTR_SW_WAR
	.align		4
.L_5936:
        /*0074*/ 	.byte	0x04, 0x36
        /*0076*/ 	.short	(.L_5938 - .L_5937)
.L_5937:
        /*0078*/ 	.word	0x00000008
.L_5938:


//--------------------- .nv.info._ZN2at6native27unrolled_elementwise_kernelINS0_13BinaryFunctorIbbbZZZNS0_22logical_or_kernel_cudaERNS_14TensorIteratorEENKUlvE0_clEvENKUlvE7_clEvEUlbbE_EESt5arrayIPcLm3EELi4E23TrivialOffsetCalculatorILi2EjESC_ILi1EjENS0_6memory15LoadWithoutCastENSF_16StoreWithoutCastEEEviT_T0_T2_T3_T4_T5_ --------------------------
	.section	.nv.info._ZN2at6native27unrolled_elementwise_kernelINS0_13BinaryFunctorIbbbZZZNS0_22logical_or_kernel_cudaERNS_14TensorIteratorEENKUlvE0_clEvENKUlvE7_clEvEUlbbE_EESt5arrayIPcLm3EELi4E23TrivialOffsetCalculatorILi2EjESC_ILi1EjENS0_6memory15LoadWithoutCastENSF_16StoreWithoutCastEEEviT_T0_T2_T3_T4_T5_,"",@"SHT_CUDA_INFO"
	.sectionflags	@""
	.align	4


	//----- nvinfo : EIATTR_CUDA_API_VERSION
	.align		4
        /*0000*/ 	.byte	0x04, 0x37
        /*0002*/ 	.short	(.L_5940 - .L_5939)
.L_5939:
        /*0004*/ 	.word	0x00000082


	//----- nvinfo : EIATTR_KPARAM_INFO
	.align		4
.L_5940:
        /*0008*/ 	.byte	0x04, 0x17
        /*000a*/ 	.short	(.L_5942 - .L_5941)
.L_5941:
        /*000c*/ 	.word	0x00000000
        /*0010*/ 	.short	0x0006
        /*0012*/ 	.short	0x0023
        /*0014*/ 	.byte	0x00, 0xf0, 0x05, 0x00


	//----- nvinfo : EIATTR_KPARAM_INFO
	.align		4
.L_5942:
        /*0018*/ 	.byte	0x04, 0x17
        /*001a*/ 	.short	(.L_5944 - .L_5943)
.L_5943:
        /*001c*/ 	.word	0x00000000
        /*0020*/ 	.short	0x0005
        /*0022*/ 	.short	0x0022
        /*0024*/ 	.byte	0x00, 0xf0, 0x05, 0x00


	//----- nvinfo : EIATTR_KPARAM_INFO
	.align		4
.L_5944:
        /*0028*/ 	.byte	0x04, 0x17
        /*002a*/ 	.short	(.L_5946 - .L_5945)
.L_5945:
        /*002c*/ 	.word	0x00000000
        /*0030*/ 	.short	0x0004
        /*0032*/ 	.short	0x0021
        /*0034*/ 	.byte	0x00, 0xf0, 0x05, 0x00


	//----- nvinfo : EIATTR_KPARAM_INFO
	.align		4
.L_5946:
        /*0038*/ 	.byte	0x04, 0x17
        /*003a*/ 	.short	(.L_5948 - .L_5947)
.L_5947:
        /*003c*/ 	.word	0x00000000
        /*0040*/ 	.short	0x0003
        /*0042*/ 	.short	0x0020
        /*0044*/ 	.byte	0x00, 0xf0, 0x05, 0x00


	//----- nvinfo : EIATTR_KPARAM_INFO
	.align		4
.L_5948:
        /*0048*/ 	.byte	0x04, 0x17
        /*004a*/ 	.short	(.L_5950 - .L_5949)
.L_5949:
        /*004c*/ 	.word	0x00000000
        /*0050*/ 	.short	0x0002
        /*0052*/ 	.short	0x0008
        /*0054*/ 	.byte	0x00, 0xf0, 0x61, 0x00


	//----- nvinfo : EIATTR_KPARAM_INFO
	.align		4
.L_5950:
        /*0058*/ 	.byte	0x04, 0x17
        /*005a*/ 	.short	(.L_5952 - .L_5951)
.L_5951:
        /*005c*/ 	.word	0x00000000
        /*0060*/ 	.short	0x0001
        /*0062*/ 	.short	0x0004
        /*0064*/ 	.byte	0x00, 0xf0, 0x05, 0x00


	//----- nvinfo : EIATTR_KPARAM_INFO
	.align		4
.L_5952:
        /*0068*/ 	.byte	0x04, 0x17
        /*006a*/ 	.short	(.L_5954 - .L_5953)
.L_5953:
        /*006c*/ 	.word	0x00000000
        /*0070*/ 	.short	0x0000
        /*0072*/ 	.short	0x0000
        /*0074*/ 	.byte	0x00, 0xf0, 0x11, 0x00


	//----- nvinfo : EIATTR_SPARSE_MMA_MASK
	.align		4
.L_5954:
        /*0078*/ 	.byte	0x03, 0x50
        /*007a*/ 	.short	0x0000


	//----- nvinfo : EIATTR_MAXREG_COUNT
	.align		4
        /*007c*/ 	.byte	0x03, 0x1b
        /*007e*/ 	.short	0x00ff


	//----- nvinfo : EIATTR_MERCURY_ISA_VERSION
	.align		4
        /*0080*/ 	.byte	0x03, 0x5f
        /*0082*/ 	.short	0x0101


	//----- nvinfo : EIATTR_VRC_CTA_INIT_COUNT
	.align		4
        /*0084*/ 	.byte	0x02, 0x4a
	.zero		1
	.zero		1


	//----- nvinfo : EIATTR_EXIT_INSTR_OFFSETS
	.align		4
        /*0088*/ 	.byte	0x04, 0x1c
        /*008a*/ 	.short	(.L_5956 - .L_5955)


	//   ....[0]....
.L_5955:
        /*008c*/ 	.word	0x000005c0


	//   ....[1]....
        /*0090*/ 	.word	0x00000620


	//----- nvinfo : EIATTR_MAX_THREADS
	.align		4
.L_5956:
        /*0094*/ 	.byte	0x04, 0x05
        /*0096*/ 	.short	(.L_5958 - .L_5957)
.L_5957:
        /*0098*/ 	.word	0x00000080
        /*009c*/ 	.word	0x00000001
        /*00a0*/ 	.word	0x00000001


	//----- nvinfo : EIATTR_CRS_STACK_SIZE
	.align		4
.L_5958:
        /*00a4*/ 	.byte	0x04, 0x1e
        /*00a6*/ 	.short	(.L_5960 - .L_5959)
.L_5959:
        /*00a8*/ 	.word	0x00000000


	//----- nvinfo : EIATTR_CBANK_PARAM_SIZE
	.align		4
.L_5960:
        /*00ac*/ 	.byte	0x03, 0x19
        /*00ae*/ 	.short	0x0024


	//----- nvinfo : EIATTR_PARAM_CBANK
	.align		4
        /*00b0*/ 	.byte	0x04, 0x0a
        /*00b2*/ 	.short	(.L_5962 - .L_5961)
	.align		4
.L_5961:
        /*00b4*/ 	.word	index@(.nv.constant0._ZN2at6native27unrolled_elementwise_kernelINS0_13BinaryFunctorIbbbZZZNS0_22logical_or_kernel_cudaERNS_14TensorIteratorEENKUlvE0_clEvENKUlvE7_clEvEUlbbE_EESt5arrayIPcLm3EELi4E23TrivialOffsetCalculatorILi2EjESC_ILi1EjENS0_6memory15LoadWithoutCastENSF_16StoreWithoutCastEEEviT_T0_T2_T3_T4_T5_)
        /*00b8*/ 	.short	0x0380
        /*00ba*/ 	.short	0x0024


	//----- nvinfo : EIATTR_SW_WAR
	.align		4
.L_5962:
        /*00bc*/ 	.byte	0x04, 0x36
        /*00be*/ 	.short	(.L_5964 - .L_5963)
.L_5963:
        /*00c0*/ 	.word	0x00000008
.L_5964:


//--------------------- .nv.info._ZN2at6native29vectorized_elementwise_kernelILi2ENS0_13BinaryFunctorIbbbZZZNS0_22logical_or_kernel_cudaERNS_14TensorIteratorEENKUlvE0_clEvENKUlvE7_clEvEUlbbE_EESt5arrayIPcLm3EEEEviT0_T1_ --------------------------
	.section	.nv.info._ZN2at6native29vectorized_elementwise_kernelILi2ENS0_13BinaryFunctorIbbbZZZNS0_22logical_or_kernel_cudaERNS_14TensorIteratorEENKUlvE0_clEvENKUlvE7_clEvEUlbbE_EESt5arrayIPcLm3EEEEviT0_T1_,"",@"SHT_CUDA_INFO"
	.sectionflags	@""
	.align	4


	//----- nvinfo : EIATTR_CUDA_API_VERSION
	.align		4
        /*0000*/ 	.byte	0x04, 0x37
        /*0002*/ 	.short	(.L_5966 - .L_5965)
.L_5965:
        /*0004*/ 	.word	0x00000082


	//----- nvinfo : EIATTR_KPARAM_INFO
	.align		4
.L_5966:
        /*0008*/ 	.byte	0x04, 0x17
        /*000a*/ 	.short	(.L_5968 - .L_5967)
.L_5967:
        /*000c*/ 	.word	0x00000000
        /*0010*/ 	.short	0x0002
        /*0012*/ 	.short	0x0008
        /*0014*/ 	.byte	0x00, 0xf0, 0x61, 0x00


	//----- nvinfo : EIATTR_KPARAM_INFO
	.align		4
.L_5968:
        /*0018*/ 	.byte	0x04, 0x17
        /*001a*/ 	.short	(.L_5970 - .L_5969)
.L_5969:
        /*001c*/ 	.word	0x00000000
        /*0020*/ 	.short	0x0001
        /*0022*/ 	.short	0x0004
        /*0024*/ 	.byte	0x00, 0xf0, 0x05, 0x00


	//----- nvinfo : EIATTR_KPARAM_INFO
	.align		4
.L_5970:
        /*0028*/ 	.byte	0x04, 0x17
        /*002a*/ 	.short	(.L_5972 - .L_5971)
.L_5971:
        /*002c*/ 	.word	0x00000000
        /*0030*/ 	.short	0x0000
        /*0032*/ 	.short	0x0000
        /*0034*/ 	.byte	0x00, 0xf0, 0x11, 0x00


	//----- nvinfo : EIATTR_SPARSE_MMA_MASK
	.align		4
.L_5972:
        /*0038*/ 	.byte	0x03, 0x50
        /*003a*/ 	.short	0x0000


	//----- nvinfo : EIATTR_MAXREG_COUNT
	.align		4
        /*003c*/ 	.byte	0x03, 0x1b
        /*003e*/ 	.short	0x00ff


	//----- nvinfo : EIATTR_MERCURY_ISA_VERSION
	.align		4
        /*0040*/ 	.byte	0x03, 0x5f
        /*0042*/ 	.short	0x0101


	//----- nvinfo : EIATTR_VRC_CTA_INIT_COUNT
	.align		4
        /*0044*/ 	.byte	0x02, 0x4a
	.zero		1
	.zero		1


	//----- nvinfo : EIATTR_EXIT_INSTR_OFFSETS
	.align		4
        /*0048*/ 	.byte	0x04, 0x1c
        /*004a*/ 	.short	(.L_5974 - .L_5973)


	//   ....[0]....
.L_5973:
        /*004c*/ 	.word	0x00000bd0


	//   ....[1]....
        /*0050*/ 	.word	0x00000c30


	//   ....[2]....
        /*0054*/ 	.word	0x00001060


	//----- nvinfo : EIATTR_MAX_THREADS
	.align		4
.L_5974:
        /*0058*/ 	.byte	0x04, 0x05
        /*005a*/ 	.short	(.L_5976 - .L_5975)
.L_5975:
        /*005c*/ 	.word	0x00000080
        /*0060*/ 	.word	0x00000001
        /*0064*/ 	.word	0x00000001


	//----- nvinfo : EIATTR_CRS_STACK_SIZE
	.align		4
.L_5976:
        /*0068*/ 	.byte	0x04, 0x1e
        /*006a*/ 	.short	(.L_5978 - .L_5977)
.L_5977:
        /*006c*/ 	.word	0x00000000


	//----- nvinfo : EIATTR_CBANK_PARAM_SIZE
	.align		4
.L_5978:
        /*0070*/ 	.byte	0x03, 0x19
        /*0072*/ 	.short	0x0020


	//----- nvinfo : EIATTR_PARAM_CBANK
	.align		4
        /*0074*/ 	.byte	0x04, 0x0a
        /*0076*/ 	.short	(.L_5980 - .L_5979)
	.align		4
.L_5979:
        /*0078*/ 	.word	index@(.nv.constant0._ZN2at6native29vectorized_elementwise_kernelILi2ENS0_13BinaryFunctorIbbbZZZNS0_22logical_or_kernel_cudaERNS_14TensorIteratorEENKUlvE0_clEvENKUlvE7_clEvEUlbbE_EESt5arrayIPcLm3EEEEviT0_T1_)
        /*007c*/ 	.short	0x0380
        /*007e*/ 	.short	0x0020


	//----- nvinfo : EIATTR_SW_WAR
	.align		4
.L_5980:
        /*0080*/ 	.byte	0x04, 0x36
        /*0082*/ 	.short	(.L_5982 - .L_5981)
.L_5981:
        /*0084*/ 	.word	0x00000008
.L_5982:


//--------------------- .nv.info._ZN2at6native29vectorized_elementwise_kernelILi4ENS0_13BinaryFunctorIbbbZZZNS0_22logical_or_kernel_cudaERNS_14TensorIteratorEENKUlvE0_clEvENKUlvE7_clEvEUlbbE_EESt5arrayIPcLm3EEEEviT0_T1_ --------------------------
	.section	.nv.info._ZN2at6native29vectorized_elementwise_kernelILi4ENS0_13BinaryFunctorIbbbZZZNS0_22logical_or_kernel_cudaERNS_14TensorIteratorEENKUlvE0_clEvENKUlvE7_clEvEUlbbE_EESt5arrayIPcLm3EEEEviT0_T1_,"",@"SHT_CUDA_INFO"
	.sectionflags	@""
	.align	4


	//----- nvinfo : EIATTR_CUDA_API_VERSION
	.align		4
        /*0000*/ 	.byte	0x04, 0x37
        /*0002*/ 	.short	(.L_5984 - .L_5983)
.L_5983:
        /*0004*/ 	.word	0x00000082


	//----- nvinfo : EIATTR_KPARAM_INFO
	.align		4
.L_5984:
        /*0008*/ 	.byte	0x04, 0x17
        /*000a*/ 	.short	(.L_5986 - .L_5985)
.L_5985:
        /*000c*/ 	.word	0x00000000
        /*0010*/ 	.short	0x0002
        /*0012*/ 	.short	0x0008
        /*0014*/ 	.byte	0x00, 0xf0, 0x61, 0x00


	//----- nvinfo : EIATTR_KPARAM_INFO
	.align		4
.L_5986:
        /*0018*/ 	.byte	0x04, 0x17
        /*001a*/ 	.short	(.L_5988 - .L_5987)
.L_5987:
        /*001c*/ 	.word	0x00000000
        /*0020*/ 	.short	0x0001
        /*0022*/ 	.short	0x0004
        /*0024*/ 	.byte	0x00, 0xf0, 0x05, 0x00


	//----- nvinfo : EIATTR_KPARAM_INFO
	.align		4
.L_5988:
        /*0028*/ 	.byte	0x04, 0x17
        /*002a*/ 	.short	(.L_5990 - .L_5989)
.L_5989:
        /*002c*/ 	.word	0x00000000
        /*0030*/ 	.short	0x0000
        /*0032*/ 	.short	0x0000
        /*0034*/ 	.byte	0x00, 0xf0, 0x11, 0x00


	//----- nvinfo : EIATTR_SPARSE_MMA_MASK
	.align		4
.L_5990:
        /*0038*/ 	.byte	0x03, 0x50
        /*003a*/ 	.short	0x0000


	//----- nvinfo : EIATTR_MAXREG_COUNT
	.align		4
        /*003c*/ 	.byte	0x03, 0x1b
        /*003e*/ 	.short	0x00ff


	//----- nvinfo : EIATTR_MERCURY_ISA_VERSION
	.align		4
        /*0040*/ 	.byte	0x03, 0x5f
        /*0042*/ 	.short	0x0101


	//----- nvinfo : EIATTR_VRC_CTA_INIT_COUNT
	.align		4
        /*0044*/ 	.byte	0x02, 0x4a
	.zero		1
	.zero		1


	//----- nvinfo : EIATTR_EXIT_INSTR_OFFSETS
	.align		4
        /*0048*/ 	.byte	0x04, 0x1c
        /*004a*/ 	.short	(.L_5992 - .L_5991)


	//   ....[0]....
.L_5991:
        /*004c*/ 	.word	0x00000bd0


	//   ....[1]....
        /*0050*/ 	.word	0x00000c30


	//   ....[2]....
        /*0054*/ 	.word	0x00001020


	//----- nvinfo : EIATTR_MAX_THREADS
	.align		4
.L_5992:
        /*0058*/ 	.byte	0x04, 0x05
        /*005a*/ 	.short	(.L_5994 - .L_5993)
.L_5993:
        /*005c*/ 	.word	0x00000080
        /*0060*/ 	.word	0x00000001
        /*0064*/ 	.word	0x00000001


	//----- nvinfo : EIATTR_CRS_STACK_SIZE
	.align		4
.L_5994:
        /*0068*/ 	.byte	0x04, 0x1e
        /*006a*/ 	.short	(.L_5996 - .L_5995)
.L_5995:
        /*006c*/ 	.word	0x00000000


	//----- nvinfo : EIATTR_CBANK_PARAM_SIZE
	.align		4
.L_5996:
        /*0070*/ 	.byte	0x03, 0x19
        /*0072*/ 	.short	0x0020


	//----- nvinfo : EIATTR_PARAM_CBANK
	.align		4
        /*0074*/ 	.byte	0x04, 0x0a
        /*0076*/ 	.short	(.L_5998 - .L_5997)
	.align		4
.L_5997:
        /*0078*/ 	.word	index@(.nv.constant0._ZN2at6native29vectorized_elementwise_kernelILi4ENS0_13BinaryFunctorIbbbZZZNS0_22logical_or_kernel_cudaERNS_14TensorIteratorEENKUlvE0_clEvENKUlvE7_clEvEUlbbE_EESt5arrayIPcLm3EEEEviT0_T1_)
        /*007c*/ 	.short	0x0380
        /*007e*/ 	.short	0x0020


	//----- nvinfo : EIATTR_SW_WAR
	.align		4
.L_5998:
        /*0080*/ 	.byte	0x04, 0x36
        /*0082*/ 	.short	(.L_6000 - .L_5999)
.L_5999:
        /*0084*/ 	.word	0x00000008
.L_6000:


//--------------------- .nv.info._ZN2at6native29vectorized_elementwise_kernelILi8ENS0_13BinaryFunctorIbbbZZZNS0_22logical_or_kernel_cudaERNS_14TensorIteratorEENKUlvE0_clEvENKUlvE7_clEvEUlbbE_EESt5arrayIPcLm3EEEEviT0_T1_ --------------------------
	.section	.nv.info._ZN2at6native29vectorized_elementwise_kernelILi8ENS0_13BinaryFunctorIbbbZZZNS0_22logical_or_kernel_cudaERNS_14TensorIteratorEENKUlvE0_clEvENKUlvE7_clEvEUlbbE_EESt5arrayIPcLm3EEEEviT0_T1_,"",@"SHT_CUDA_INFO"
	.sectionflags	@""
	.align	4


	//----- nvinfo : EIATTR_CUDA_API_VERSION
	.align		4
        /*0000*/ 	.byte	0x04, 0x37
        /*0002*/ 	.short	(.L_6002 - .L_6001)
.L_6001:
        /*0004*/ 	.word	0x00000082


	//----- nvinfo : EIATTR_KPARAM_INFO
	.align		4
.L_6002:
        /*0008*/ 	.byte	0x04, 0x17
        /*000a*/ 	.short	(.L_6004 - .L_6003)
.L_6003:
        /*000c*/ 	.word	0x00000000
        /*0010*/ 	.short	0x0002
        /*0012*/ 	.short	0x0008
        /*0014*/ 	.byte	0x00, 0xf0, 0x61, 0x00


	//----- nvinfo : EIATTR_KPARAM_INFO
	.align		4
.L_6004:
        /*0018*/ 	.byte	0x04, 0x17
        /*001a*/ 	.short	(.L_6006 - .L_6005)
.L_6005:
        /*001c*/ 	.word	0x00000000
        /*0020*/ 	.short	0x0001
        /*0022*/ 	.short	0x0004
        /*0024*/ 	.byte	0x00, 0xf0, 0x05, 0x00


	//----- nvinfo : EIATTR_KPARAM_INFO
	.align		4
.L_6006:
        /*0028*/ 	.byte	0x04, 0x17
        /*002a*/ 	.short	(.L_6008 - .L_6007)
.L_6007:
        /*002c*/ 	.word	0x00000000
        /*0030*/ 	.short	0x0000
        /*0032*/ 	.short	0x0000
        /*0034*/ 	.byte	0x00, 0xf0, 0x11, 0x00


	//----- nvinfo : EIATTR_SPARSE_MMA_MASK
	.align		4
.L_6008:
        /*0038*/ 	.byte	0x03, 0x50
        /*003a*/ 	.short	0x0000


	//----- nvinfo : EIATTR_MAXREG_COUNT
	.align		4
        /*003c*/ 	.byte	0x03, 0x1b
        /*003e*/ 	.short	0x00ff


	//----- nvinfo : EIATTR_MERCURY_ISA_VERSION
	.align		4
        /*0040*/ 	.byte	0x03, 0x5f
        /*0042*/ 	.short	0x0101


	//----- nvinfo : EIATTR_VRC_CTA_INIT_COUNT
	.align		4
        /*0044*/ 	.byte	0x02, 0x4a
	.zero		1
	.zero		1


	//----- nvinfo : EIATTR_EXIT_INSTR_OFFSETS
	.align		4
        /*0048*/ 	.byte	0x04, 0x1c
        /*004a*/ 	.short	(.L_6010 - .L_6009)


	//   ....[0]....
.L_6009:
        /*004c*/ 	.word	0x00000010


	//----- nvinfo : EIATTR_MAX_THREADS
	.align		4
.L_6010:
        /*0050*/ 	.byte	0x04, 0x05
        /*0052*/ 	.short	(.L_6012 - .L_6011)
.L_6011:
        /*0054*/ 	.word	0x00000080
        /*0058*/ 	.word	0x00000001
        /*005c*/ 	.word	0x00000001


	//----- nvinfo : EIATTR_CBANK_PARAM_SIZE
	.align		4
.L_6012:
        /*0060*/ 	.byte	0x03, 0x19
        /*0062*/ 	.short	0x0020


	//----- nvinfo : EIATTR_PARAM_CBANK
	.align		4
        /*0064*/ 	.byte	0x04, 0x0a
        /*0066*/ 	.short	(.L_6014 - .L_6013)
	.align		4
.L_6013:
        /*0068*/ 	.word	index@(.nv.constant0._ZN2at6native29vectorized_elementwise_kernelILi8ENS0_13BinaryFunctorIbbbZZZNS0_22logical_or_kernel_cudaERNS_14TensorIteratorEENKUlvE0_clEvENKUlvE7_clEvEUlbbE_EESt5arrayIPcLm3EEEEviT0_T1_)
        /*006c*/ 	.short	0x0380
        /*006e*/ 	.short	0x0020


	//----- nvinfo : EIATTR_SW_WAR
	.align		4
.L_6014:
        /*0070*/ 	.byte	0x04, 0x36
        /*0072*/ 	.short	(.L_6016 - .L_6015)
.L_6015:
        /*0074*/ 	.word	0x00000008
.L_6016:


//--------------------- .nv.info._ZN2at6native18elementwise_kernelILi128ELi4EZNS0_15gpu_kernel_implINS0_13AUnaryFunctorIN3c104HalfES5_bZZZNS0_22logical_or_kernel_cudaERNS_14TensorIteratorEENKUlvE0_clEvENKUlvE6_clEvEUlS5_S5_E_EEEEvRNS_18TensorIteratorBaseERKT_EUliE_EEviT1_ --------------------------
	.section	.nv.info._ZN2at6native18elementwise_kernelILi128ELi4EZNS0_15gpu_kernel_implINS0_13AUnaryFunctorIN3c104HalfES5_bZZZNS0_22logical_or_kernel_cudaERNS_14TensorIteratorEENKUlvE0_clEvENKUlvE6_clEvEUlS5_S5_E_EEEEvRNS_18TensorIteratorBaseERKT_EUliE_EEviT1_,"",@"SHT_CUDA_INFO"
	.sectionflags	@""
	.align	4


	//----- nvinfo : EIATTR_CUDA_API_VERSION
	.align		4
        /*0000*/ 	.byte	0x04, 0x37
        /*0002*/ 	.short	(.L_6018 - .L_6017)
.L_6017:
        /*0004*/ 	.word	0x00000082


	//----- nvinfo : EIATTR_KPARAM_INFO
	.align		4
.L_6018:
        /*0008*/ 	.byte	0x04, 0x17
        /*000a*/ 	.short	(.L_6020 - .L_6019)
.L_6019:
        /*000c*/ 	.word	0x00000000
        /*0010*/ 	.short	0x0001
        /*0012*/ 	.short	0x0008
        /*0014*/ 	.byte	0x00, 0xf0, 0x61, 0x08


	//----- nvinfo : EIATTR_KPARAM_INFO
	.align		4
.L_6020:
        /*0018*/ 	.byte	0x04, 0x17
        /*001a*/ 	.short	(.L_6022 - .L_6021)
.L_6021:
        /*001c*/ 	.word	0x00000000
        /*0020*/ 	.short	0x0000
        /*0022*/ 	.short	0x0000
        /*0024*/ 	.byte	0x00, 0xf0, 0x11, 0x00


	//----- nvinfo : EIATTR_SPARSE_MMA_MASK
	.align		4
.L_6022:
        /*0028*/ 	.byte	0x03, 0x50
        /*002a*/ 	.short	0x0000


	//----- nvinfo : EIATTR_MAXREG_COUNT
	.align		4
        /*002c*/ 	.byte	0x03, 0x1b
        /*002e*/ 	.short	0x0080


	//----- nvinfo : EIATTR_EXTERNS
	.align		4
        /*0030*/ 	.byte	0x04, 0x0f
        /*0032*/ 	.short	(.L_6024 - .L_6023)


	//   ....[0]....
	.align		4
.L_6023:
        /*0034*/ 	.word	index@(__assertfail)


	//----- nvinfo : EIATTR_MERCURY_ISA_VERSION
	.align		4
.L_6024:
        /*0038*/ 	.byte	0x03, 0x5f
        /*003a*/ 	.short	0x0101


	//----- nvinfo : EIATTR_VRC_CTA_INIT_COUNT
	.align		4
        /*003c*/ 	.byte	0x02, 0x4a
	.zero		1
	.zero		1


	//----- nvinfo : EIATTR_SYSCALL_OFFSETS
	.align		4
        /*0040*/ 	.byte	0x04, 0x46
        /*0042*/ 	.short	(.L_6026 - .L_6025)


	//   ....[0]....
.L_6025:
        /*0044*/ 	.word	0x00002270


	//   ....[1]....
        /*0048*/ 	.word	0x00003000


	//   ....[2]....
        /*004c*/ 	.word	0x000053e0


	//   ....[3]....
        /*0050*/ 	.word	0x00005fc0


	//   ....[4]....
        /*0054*/ 	.word	0x00008490


	//   ....[5]....
        /*0058*/ 	.word	0x00009070


	//   ....[6]....
        /*005c*/ 	.word	0x0000b550


	//   ....[7]....
        /*0060*/ 	.word	0x0000c0f0


	//----- nvinfo : EIATTR_EXIT_INSTR_OFFSETS
	.align		4
.L_6026:
        /*0064*/ 	.byte	0x04, 0x1c
        /*0066*/ 	.short	(.L_6028 - .L_6027)


	//   ....[0]....
.L_6027:
        /*0068*/ 	.word	0x00009300


	//   ....[1]....
        /*006c*/ 	.word	0x0000b710


	//   ....[2]....
        /*0070*/ 	.word	0x0000b730


	//   ....[3]....
        /*0074*/ 	.word	0x0000b7c0


	//   ....[4]....
        /*0078*/ 	.word	0x0000b7e0


	//   ....[5]....
        /*007c*/ 	.word	0x0000b800


	//   ....[6]....
        /*0080*/ 	.word	0x0000b890


	//   ....[7]....
        /*0084*/ 	.word	0x0000b8d0


	//   ....[8]....
        /*0088*/ 	.word	0x0000b970


	//   ....[9]....
        /*008c*/ 	.word	0x0000b9c0


	//   ....[10]....
        /*0090*/ 	.word	0x0000b9f0


	//   ....[11]....
        /*0094*/ 	.word	0x0000bab0


	//   ....[12]....
        /*0098*/ 	.word	0x0000bbf0


	//   ....[13]....
        /*009c*/ 	.word	0x0000bd30


	//   ....[14]....
        /*00a0*/ 	.word	0x0000be80


	//   ....[15]....
        /*00a4*/ 	.word	0x0000beb0


	//   ....[16]....
        /*00a8*/ 	.word	0x0000bed0


	//   ....[17]....
        /*00ac*/ 	.word	0x0000bf50


	//   ....[18]....
        /*00b0*/ 	.word	0x0000bf90


	//   ....[19]....
        /*00b4*/ 	.word	0x0000c100


	//   ....[20]....
        /*00b8*/ 	.word	0x0000c1e0


	//   ....[21]....
        /*00bc*/ 	.word	0x0000c280


	//   ....[22]....
        /*00c0*/ 	.word	0x0000c2b0


	//   ....[23]....
        /*00c4*/ 	.word	0x0000c300


	//   ....[24]....
        /*00c8*/ 	.word	0x0000c340


	//----- nvinfo : EIATTR_MAX_THREADS
	.align		4
.L_6028:
        /*00cc*/ 	.byte	0x04, 0x05
        /*00ce*/ 	.short	(.L_6030 - .L_6029)
.L_6029:
        /*00d0*/ 	.word	0x00000080
        /*00d4*/ 	.word	0x00000001
        /*00d8*/ 	.word	0x00000001


	//----- nvinfo : EIATTR_CRS_STACK_SIZE
	.align		4
.L_6030:
        /*00dc*/ 	.byte	0x04, 0x1e
        /*00de*/ 	.short	(.L_6032 - .L_6031)
.L_6031:
        /*00e0*/ 	.word	0x00000000


	//----- nvinfo : EIATTR_CBANK_PARAM_SIZE
	.align		4
.L_6032:
        /*00e4*/ 	.byte	0x03, 0x19
        /*00e6*/ 	.short	0x0220


	//----- nvinfo : EIATTR_PARAM_CBANK
	.align		4
        /*00e8*/ 	.byte	0x04, 0x0a
        /*00ea*/ 	.short	(.L_6034 - .L_6033)
	.align		4
.L_6033:
        /*00ec*/ 	.word	index@(.nv.constant0._ZN2at6native18elementwise_kernelILi128ELi4EZNS0_15gpu_kernel_implINS0_13AUnaryFunctorIN3c104HalfES5_bZZZNS0_22logical_or_kernel_cudaERNS_14TensorIteratorEENKUlvE0_clEvENKUlvE6_clEvEUlS5_S5_E_EEEEvRNS_18TensorIteratorBaseERKT_EUliE_EEviT1_)
        /*00f0*/ 	.short	0x0380
        /*00f2*/ 	.short	0x0220


	//----- nvinfo : EIATTR_SW_WAR
	.align		4
.L_6034:
        /*00f4*/ 	.byte	0x04, 0x36
        /*00f6*/ 	.short	(.L_6036 - .L_6035)
.L_6035:
        /*00f8*/ 	.word	0x00000008
.L_6036:


//--------------------- .nv.info._ZN2at6native27unrolled_elementwise_kernelINS0_13AUnaryFunctorIN3c104HalfES4_bZZZNS0_22logical_or_kernel_cudaERNS_14TensorIteratorEENKUlvE0_clEvENKUlvE6_clEvEUlS4_S4_E_EESt5arrayIPcLm2EELi4E23TrivialOffsetCalculatorILi1EjESF_NS0_6memory12LoadWithCastILi1EEENSG_13StoreWithCastILi1EEEEEviT_T0_T2_T3_T4_T5_ --------------------------
	.section	.nv.info._ZN2at6native27unrolled_elementwise_kernelINS0_13AUnaryFunctorIN3c104HalfES4_bZZZNS0_22logical_or_kernel_cudaERNS_14TensorIteratorEENKUlvE0_clEvENKUlvE6_clEvEUlS4_S4_E_EESt5arrayIPcLm2EELi4E23TrivialOffsetCalculatorILi1EjESF_NS0_6memory12LoadWithCastILi1EEENSG_13StoreWithCastILi1EEEEEviT_T0_T2_T3_T4_T5_,"",@"SHT_CUDA_INFO"
	.sectionflags	@""
	.align	4


	//----- nvinfo : EIATTR_CUDA_API_VERSION
	.align		4
        /*0000*/ 	.byte	0x04, 0x37
        /*0002*/ 	.short	(.L_6038 - .L_6037)
.L_6037:
        /*0004*/ 	.word	0x00000082


	//----- nvinfo : EIATTR_KPARAM_INFO
	.align		4
.L_6038:
        /*0008*/ 	.byte	0x04, 0x17
        /*000a*/ 	.short	(.L_6040 - .L_6039)
.L_6039:
        /*000c*/ 	.word	0x00000000
        /*0010*/ 	.short	0x0006
        /*0012*/ 	.short	0x0024
        /*0014*/ 	.byte	0x00, 0xf0, 0x21, 0x00


	//----- nvinfo : EIATTR_KPARAM_INFO
	.align		4
.L_6040:
        /*0018*/ 	.byte	0x04, 0x17
        /*001a*/ 	.short	(.L_6042 - .L_6041)
.L_6041:
        /*001c*/ 	.word	0x00000000
        /*0020*/ 	.short	0x0005
        /*0022*/ 	.short	0x001c
        /*0024*/ 	.byte	0x00, 0xf0, 0x21, 0x00


	//----- nvinfo : EIATTR_KPARAM_INFO
	.align		4
.L_6042:
        /*0028*/ 	.byte	0x04, 0x17
        /*002a*/ 	.short	(.L_6044 - .L_6043)
.L_6043:
        /*002c*/ 	.word	0x00000000
        /*0030*/ 	.short	0x0004
        /*0032*/ 	.short	0x0019
        /*0034*/ 	.byte	0x00, 0xf0, 0x05, 0x00


	//----- nvinfo : EIATTR_KPARAM_INFO
	.align		4
.L_6044:
        /*0038*/ 	.byte	0x04, 0x17
        /*003a*/ 	.short	(.L_6046 - .L_6045)
.L_6045:
        /*003c*/ 	.word	0x00000000
        /*0040*/ 	.short	0x0003
        /*0042*/ 	.short	0x0018
        /*0044*/ 	.byte	0x00, 0xf0, 0x05, 0x00


	//----- nvinfo : EIATTR_KPARAM_INFO
	.align		4
.L_6046:
        /*0048*/ 	.byte	0x04, 0x17
        /*004a*/ 	.short	(.L_6048 - .L_6047)
.L_6047:
        /*004c*/ 	.word	0x00000000
        /*0050*/ 	.short	0x0002
        /*0052*/ 	.short	0x0008
        /*0054*/ 	.byte	0x00, 0xf0, 0x41, 0x00


	//----- nvinfo : EIATTR_KPARAM_INFO
	.align		4
.L_6048:
        /*0058*/ 	.byte	0x04, 0x17
        /*005a*/ 	.short	(.L_6050 - .L_6049)
.L_6049:
        /*005c*/ 	.word	0x00000000
        /*0060*/ 	.short	0x0001
        /*0062*/ 	.short	0x0004
        /*0064*/ 	.byte	0x00, 0xf0, 0x11, 0x00


	//----- nvinfo : EIATTR_KPARAM_INFO
	.align		4
.L_6050:
        /*0068*/ 	.byte	0x04, 0x17
        /*006a*/ 	.short	(.L_6052 - .L_6051)
.L_6051:
        /*006c*/ 	.word	0x00000000
        /*0070*/ 	.short	0x0000
        /*0072*/ 	.short	0x0000
        /*0074*/ 	.byte	0x00, 0xf0, 0x11, 0x00


	//----- nvinfo : EIATTR_SPARSE_MMA_MASK
	.align		4
.L_6052:
        /*0078*/ 	.byte	0x03, 0x50
        /*007a*/ 	.short	0x0000


	//----- nvinfo : EIATTR_MAXREG_COUNT
	.align		4
        /*007c*/ 	.byte	0x03, 0x1b
        /*007e*/ 	.short	0x00ff


	//----- nvinfo : EIATTR_EXTERNS
	.align		4
        /*0080*/ 	.byte	0x04, 0x0f
        /*0082*/ 	.short	(.L_6054 - .L_6053)


	//   ....[0]....
	.align		4
.L_6053:
        /*0084*/ 	.word	index@(__assertfail)


	//----- nvinfo : EIATTR_MERCURY_ISA_VERSION
	.align		4
.L_6054:
        /*0088*/ 	.byte	0x03, 0x5f
        /*008a*/ 	.short	0x0101


	//----- nvinfo : EIATTR_VRC_CTA_INIT_COUNT
	.align		4
        /*008c*/ 	.byte	0x02, 0x4a
	.zero		1
	.zero		1


	//----- nvinfo : EIATTR_SYSCALL_OFFSETS
	.align		4
        /*0090*/ 	.byte	0x04, 0x46
        /*0092*/ 	.short	(.L_6056 - .L_6055)


	//   ....[0]....
.L_6055:
        /*0094*/ 	.word	0x00001050


	//   ....[1]....
        /*0098*/ 	.word	0x00002280


	//   ....[2]....
        /*009c*/ 	.word	0x000033f0


	//   ....[3]....
        /*00a0*/ 	.word	0x00004480


	//   ....[4]....
        /*00a4*/ 	.word	0x00005630


	//   ....[5]....
        /*00a8*/ 	.word	0x000063c0


	//   ....[6]....
        /*00ac*/ 	.word	0x00007230


	//   ....[7]....
        /*00b0*/ 	.word	0x000080a0


	//----- nvinfo : EIATTR_EXIT_INSTR_OFFSETS
	.align		4
.L_6056:
        /*00b4*/ 	.byte	0x04, 0x1c
        /*00b6*/ 	.short	(.L_6058 - .L_6057)


	//   ....[0]....
.L_6057:
        /*00b8*/ 	.word	0x00007500


	//   ....[1]....
        /*00bc*/ 	.word	0x00007630


	//   ....[2]....
        /*00c0*/ 	.word	0x00007650


	//   ....[3]....
        /*00c4*/ 	.word	0x000076e0


	//   ....[4]....
        /*00c8*/ 	.word	0x00007700


	//   ....[5]....
        /*00cc*/ 	.word	0x00007720


	//   ....[6]....
        /*00d0*/ 	.word	0x000077b0


	//   ....[7]....
        /*00d4*/ 	.word	0x000077f0


	//   ....[8]....
        /*00d8*/ 	.word	0x00007890


	//   ....[9]....
        /*00dc*/ 	.word	0x000078e0


	//   ....[10]....
        /*00e0*/ 	.word	0x00007910


	//   ....[11]....
        /*00e4*/ 	.word	0x000079d0


	//   ....[12]....
        /*00e8*/ 	.word	0x00007b40


	//   ....[13]....
        /*00ec*/ 	.word	0x00007cb0


	//   ....[14]....
        /*00f0*/ 	.word	0x00007e10


	//   ....[15]....
        /*00f4*/ 	.word	0x00007e40


	//   ....[16]....
        /*00f8*/ 	.word	0x00007e60


	//   ....[17]....
        /*00fc*/ 	.word	0x00007f00


	//   ....[18]....
        /*0100*/ 	.word	0x00007f40


	//   ....[19]....
        /*0104*/ 	.word	0x000080b0


	//   ....[20]....
        /*0108*/ 	.word	0x000081c0


	//   ....[21]....
        /*010c*/ 	.word	0x00008300


	//   ....[22]....
        /*0110*/ 	.word	0x00008340


	//----- nvinfo : EIATTR_MAX_THREADS
	.align		4
.L_6058:
        /*0114*/ 	.byte	0x04, 0x05
        /*0116*/ 	.short	(.L_6060 - .L_6059)
.L_6059:
        /*0118*/ 	.word	0x00000080
        /*011c*/ 	.word	0x00000001
        /*0120*/ 	.word	0x00000001


	//----- nvinfo : EIATTR_CRS_STACK_SIZE
	.align		4
.L_6060:
        /*0124*/ 	.byte	0x04, 0x1e
        /*0126*/ 	.short	(.L_6062 - .L_6061)
.L_6061:
        /*0128*/ 	.word	0x00000000


	//----- nvinfo : EIATTR_CBANK_PARAM_SIZE
	.align		4
.L_6062:
        /*012c*/ 	.byte	0x03, 0x19
        /*012e*/ 	.short	0x002c


	//----- nvinfo : EIATTR_PARAM_CBANK
	.align		4
        /*0130*/ 	.byte	0x04, 0x0a
        /*0132*/ 	.short	(.L_6064 - .L_6063)
	.align		4
.L_6063:
        /*0134*/ 	.word	index@(.nv.constant0._ZN2at6native27unrolled_elementwise_kernelINS0_13AUnaryFunctorIN3c104HalfES4_bZZZNS0_22logical_or_kernel_cudaERNS_14TensorIteratorEENKUlvE0_clEvENKUlvE6_clEvEUlS4_S4_E_EESt5arrayIPcLm2EELi4E23TrivialOffsetCalculatorILi1EjESF_NS0_6memory12LoadWithCastILi1EEENSG_13StoreWithCastILi1EEEEEviT_T0_T2_T3_T4_T5_)
        /*0138*/ 	.short	0x0380
        /*013a*/ 	.short	0x002c


	//----- nvinfo : EIATTR_SW_WAR
	.align		4
.L_6064:
        /*013c*/ 	.byte	0x04, 0x36
        /*013e*/ 	.short	(.L_6066 - .L_6065)
.L_6065:
        /*0140*/ 	.word	0x00000008
.L_6066:


//--------------------- .nv.info._ZN2at6native18elementwise_kernelILi128ELi4EZNS0_22gpu_kernel_impl_nocastINS0_13AUnaryFunctorIN3c104HalfES5_bZZZNS0_22logical_or_kernel_cudaERNS_14TensorIteratorEENKUlvE0_clEvENKUlvE6_clEvEUlS5_S5_E_EEEEvRNS_18TensorIteratorBaseERKT_EUliE_EEviT1_ --------------------------
	.section	.nv.info._ZN2at6native18elementwise_kernelILi128ELi4EZNS0_22gpu_kernel_impl_nocastINS0_13AUnaryFunctorIN3c104HalfES5_bZZZNS0_22logical_or_kernel_cudaERNS_14TensorIteratorEENKUlvE0_clEvENKUlvE6_clEvEUlS5_S5_E_EEEEvRNS_18TensorIteratorBaseERKT_EUliE_EEviT1_,"",@"SHT_CUDA_INFO"
	.sectionflags	@""
	.align	4


	//----- nvinfo : EIATTR_CUDA_API_VERSION
	.align		4
        /*0000*/ 	.byte	0x04, 0x37
        /*0002*/ 	.short	(.L_6068 - .L_6067)
.L_6067:
        /*0004*/ 	.word	0x00000082


	//----- nvinfo : EIATTR_KPARAM_INFO
	.align		4
.L_6068:
        /*0008*/ 	.byte	0x04, 0x17
        /*000a*/ 	.short	(.L_6070 - .L_6069)
.L_6069:
        /*000c*/ 	.word	0x00000000
        /*0010*/ 	.short	0x0001
        /*0012*/ 	.short	0x0008
        /*0014*/ 	.byte	0x00, 0xf0, 0x61, 0x08


	//----- nvinfo : EIATTR_KPARAM_INFO
	.align		4
.L_6070:
        /*0018*/ 	.byte	0x04, 0x17
        /*001a*/ 	.short	(.L_6072 - .L_6071)
.L_6071:
        /*001c*/ 	.word	0x00000000
        /*0020*/ 	.short	0x0000
        /*0022*/ 	.short	0x0000
        /*0024*/ 	.byte	0x00, 0xf0, 0x11, 0x00


	//----- nvinfo : EIATTR_SPARSE_MMA_MASK
	.align		4
.L_6072:
        /*0028*/ 	.byte	0x03, 0x50
        /*002a*/ 	.short	0x0000


	//----- nvinfo : EIATTR_MAXREG_COUNT
	.align		4
        /*002c*/ 	.byte	0x03, 0x1b
        /*002e*/ 	.short	0x0080


	//----- nvinfo : EIATTR_MERCURY_ISA_VERSION
	.align		4
        /*0030*/ 	.byte	0x03, 0x5f
        /*0032*/ 	.short	0x0101


	//----- nvinfo : EIATTR_VRC_CTA_INIT_COUNT
	.align		4
        /*0034*/ 	.byte	0x02, 0x4a
	.zero		1
	.zero		1


	//----- nvinfo : EIATTR_EXIT_INSTR_OFFSETS
	.align		4
        /*0038*/ 	.byte	0x04, 0x1c
        /*003a*/ 	.short	(.L_6074 - .L_6073)


	//   ....[0]....
.L_6073:
        /*003c*/ 	.word	0x00000390


	//   ....[1]....
        /*0040*/ 	.word	0x00000440


	//   ....[2]....
        /*0044*/ 	.word	0x00004020


	//   ....[3]....
        /*0048*/ 	.word	0x000053a0


	//----- nvinfo : EIATTR_MAX_THREADS
	.align		4
.L_6074:
        /*004c*/ 	.byte	0x04, 0x05
        /*004e*/ 	.short	(.L_6076 - .L_6075)
.L_6075:
        /*0050*/ 	.word	0x00000080
        /*0054*/ 	.word	0x00000001
        /*0058*/ 	.word	0x00000001


	//----- nvinfo : EIATTR_CRS_STACK_SIZE
	.align		4
.L_6076:
        /*005c*/ 	.byte	0x04, 0x1e
        /*005e*/ 	.short	(.L_6078 - .L_6077)
.L_6077:
        /*0060*/ 	.word	0x00000000


	//----- nvinfo : EIATTR_CBANK_PARAM_SIZE
	.align		4
.L_6078:
        /*0064*/ 	.byte	0x03, 0x19
        /*0066*/ 	.short	0x0220


	//----- nvinfo : EIATTR_PARAM_CBANK
	.align		4
        /*0068*/ 	.byte	0x04, 0x0a
        /*006a*/ 	.short	(.L_6080 - .L_6079)
	.align		4
.L_6079:
        /*006c*/ 	.word	index@(.nv.constant0._ZN2at6native18elementwise_kernelILi128ELi4EZNS0_22gpu_kernel_impl_nocastINS0_13AUnaryFunctorIN3c104HalfES5_bZZZNS0_22logical_or_kernel_cudaERNS_14TensorIteratorEENKUlvE0_clEvENKUlvE6_clEvEUlS5_S5_E_EEEEvRNS_18TensorIteratorBaseERKT_EUliE_EEviT1_)
        /*0070*/ 	.short	0x0380
        /*0072*/ 	.short	0x0220


	//----- nvinfo : EIATTR_SW_WAR
	.align		4
.L_6080:
        /*0074*/ 	.byte	0x04, 0x36
        /*0076*/ 	.short	(.L_6082 - .L_6081)
.L_6081:
        /*0078*/ 	.word	0x00000008
.L_6082:


//--------------------- .nv.info._ZN2at6native27unrolled_elementwise_kernelINS0_13AUnaryFunctorIN3c104HalfES4_bZZZNS0_22logical_or_kernel_cudaERNS_14TensorIteratorEENKUlvE0_clEvENKUlvE6_clEvEUlS4_S4_E_EESt5arrayIPcLm2EELi4E23TrivialOffsetCalculatorILi1EjESF_NS0_6memory15LoadWithoutCastENSG_16StoreWithoutCastEEEviT_T0_T2_T3_T4_T5_ --------------------------
	.section	.nv.info._ZN2at6native27unrolled_elementwise_kernelINS0_13AUnaryFunctorIN3c104HalfES4_bZZZNS0_22logical_or_kernel_cudaERNS_14TensorIteratorEENKUlvE0_clEvENKUlvE6_clEvEUlS4_S4_E_EESt5arrayIPcLm2EELi4E23TrivialOffsetCalculatorILi1EjESF_NS0_6memory15LoadWithoutCastENSG_16StoreWithoutCastEEEviT_T0_T2_T3_T4_T5_,"",@"SHT_CUDA_INFO"
	.sectionflags	@""
	.align	4


	//----- nvinfo : EIATTR_CUDA_API_VERSION
	.align		4
        /*0000*/ 	.byte	0x04, 0x37
        /*0002*/ 	.short	(.L_6084 - .L_6083)
.L_6083:
        /*0004*/ 	.word	0x00000082


	//----- nvinfo : EIATTR_KPARAM_INFO
	.align		4
.L_6084:
        /*0008*/ 	.byte	0x04, 0x17
        /*000a*/ 	.short	(.L_6086 - .L_6085)
.L_6085:
        /*000c*/ 	.word	0x00000000
        /*0010*/ 	.short	0x0006
        /*0012*/ 	.short	0x001b
        /*0014*/ 	.byte	0x00, 0xf0, 0x05, 0x00


	//----- nvinfo : EIATTR_KPARAM_INFO
	.align		4
.L_6086:
        /*0018*/ 	.byte	0x04, 0x17
        /*001a*/ 	.short	(.L_6088 - .L_6087)
.L_6087:
        /*001c*/ 	.word	0x00000000
        /*0020*/ 	.short	0x0005
        /*0022*/ 	.short	0x001a
        /*0024*/ 	.byte	0x00, 0xf0, 0x05, 0x00


	//----- nvinfo : EIATTR_KPARAM_INFO
	.align		4
.L_6088:
        /*0028*/ 	.byte	0x04, 0x17
        /*002a*/ 	.short	(.L_6090 - .L_6089)
.L_6089:
        /*002c*/ 	.word	0x00000000
        /*0030*/ 	.short	0x0004
        /*0032*/ 	.short	0x0019
        /*0034*/ 	.byte	0x00, 0xf0, 0x05, 0x00


	//----- nvinfo : EIATTR_KPARAM_INFO
	.align		4
.L_6090:
        /*0038*/ 	.byte	0x04, 0x17
        /*003a*/ 	.short	(.L_6092 - .L_6091)
.L_6091:
        /*003c*/ 	.word	0x00000000
        /*0040*/ 	.short	0x0003
        /*0042*/ 	.short	0x0018
        /*0044*/ 	.byte	0x00, 0xf0, 0x05, 0x00


	//----- nvinfo : EIATTR_KPARAM_INFO
	.align		4
.L_6092:
        /*0048*/ 	.byte	0x04, 0x17
        /*004a*/ 	.short	(.L_6094 - .L_6093)
.L_6093:
        /*004c*/ 	.word	0x00000000
        /*0050*/ 	.short	0x0002
        /*0052*/ 	.short	0x0008
        /*0054*/ 	.byte	0x00, 0xf0, 0x41, 0x00


	//----- nvinfo : EIATTR_KPARAM_INFO
	.align		4
.L_6094:
        /*0058*/ 	.byte	0x04, 0x17
        /*005a*/ 	.short	(.L_6096 - .L_6095)
.L_6095:
        /*005c*/ 	.word	0x00000000
        /*0060*/ 	.short	0x0001
        /*0062*/ 	.short	0x0004
        /*0064*/ 	.byte	0x00, 0xf0, 0x11, 0x00


	//----- nvinfo : EIATTR_KPARAM_INFO
	.align		4
.L_6096:
        /*0068*/ 	.byte	0x04, 0x17
        /*006a*/ 	.short	(.L_6098 - .L_6097)
.L_6097:
        /*006c*/ 	.word	0x00000000
        /*0070*/ 	.short	0x0000
        /*0072*/ 	.short	0x0000
        /*0074*/ 	.byte	0x00, 0xf0, 0x11, 0x00


	//----- nvinfo : EIATTR_SPARSE_MMA_MASK
	.align		4
.L_6098:
        /*0078*/ 	.byte	0x03, 0x50
        /*007a*/ 	.short	0x0000


	//----- nvinfo : EIATTR_MAXREG_COUNT
	.align		4
        /*007c*/ 	.byte	0x03, 0x1b
        /*007e*/ 	.short	0x00ff


	//----- nvinfo : EIATTR_MERCURY_ISA_VERSION
	.align		4
        /*0080*/ 	.byte	0x03, 0x5f
        /*0082*/ 	.short	0x0101


	//----- nvinfo : EIATTR_VRC_CTA_INIT_COUNT
	.align		4
        /*0084*/ 	.byte	0x02, 0x4a
	.zero		1
	.zero		1


	//----- nvinfo : EIATTR_EXIT_INSTR_OFFSETS
	.align		4
        /*0088*/ 	.byte	0x04, 0x1c
        /*008a*/ 	.short	(.L_6100 - .L_6099)


	//   ....[0]....
.L_6099:
        /*008c*/ 	.word	0x00000640


	//   ....[1]....
        /*0090*/ 	.word	0x000006a0


	//----- nvinfo : EIATTR_MAX_THREADS
	.align		4
.L_6100:
        /*0094*/ 	.byte	0x04, 0x05
        /*0096*/ 	.short	(.L_6102 - .L_6101)
.L_6101:
        /*0098*/ 	.word	0x00000080
        /*009c*/ 	.word	0x00000001
        /*00a0*/ 	.word	0x00000001


	//----- nvinfo : EIATTR_CRS_STACK_SIZE
	.align		4
.L_6102:
        /*00a4*/ 	.byte	0x04, 0x1e
        /*00a6*/ 	.short	(.L_6104 - .L_6103)
.L_6103:
        /*00a8*/ 	.word	0x00000000


	//----- nvinfo : EIATTR_CBANK_PARAM_SIZE
	.align		4
.L_6104:
        /*00ac*/ 	.byte	0x03, 0x19
        /*00ae*/ 	.short	0x001c


	//----- nvinfo : EIATTR_PARAM_CBANK
	.align		4
        /*00b0*/ 	.byte	0x04, 0x0a
        /*00b2*/ 	.short	(.L_6106 - .L_6105)
	.align		4
.L_6105:
        /*00b4*/ 	.word	index@(.nv.constant0._ZN2at6native27unrolled_elementwise_kernelINS0_13AUnaryFunctorIN3c104HalfES4_bZZZNS0_22logical_or_kernel_cudaERNS_14TensorIteratorEENKUlvE0_clEvENKUlvE6_clEvEUlS4_S4_E_EESt5arrayIPcLm2EELi4E23TrivialOffsetCalculatorILi1EjESF_NS0_6memory15LoadWithoutCastENSG_16StoreWithoutCastEEEviT_T0_T2_T3_T4_T5_)
        /*00b8*/ 	.short	0x0380
        /*00ba*/ 	.short	0x001c


	//----- nvinfo : EIATTR_SW_WAR
	.align		4
.L_6106:
        /*00bc*/ 	.byte	0x04, 0x36
        /*00be*/ 	.short	(.L_6108 - .L_6107)
.L_6107:
        /*00c0*/ 	.word	0x00000008
.L_6108:


//--------------------- .nv.info._ZN2at6native29vectorized_elementwise_kernelILi2ENS0_13AUnaryFunctorIN3c104HalfES4_bZZZNS0_22logical_or_kernel_cudaERNS_14TensorIteratorEENKUlvE0_clEvENKUlvE6_clEvEUlS4_S4_E_EESt5arrayIPcLm2EEEEviT0_T1_ --------------------------
	.section	.nv.info._ZN2at6native29vectorized_elementwise_kernelILi2ENS0_13AUnaryFunctorIN3c104HalfES4_bZZZNS0_22logical_or_kernel_cudaERNS_14TensorIteratorEENKUlvE0_clEvENKUlvE6_clEvEUlS4_S4_E_EESt5arrayIPcLm2EEEEviT0_T1_,"",@"SHT_CUDA_INFO"
	.sectionflags	@""
	.align	4


	//----- nvinfo : EIATTR_CUDA_API_VERSION
	.align		4
        /*0000*/ 	.byte	0x04, 0x37
        /*0002*/ 	.short	(.L_6110 - .L_6109)
.L_6109:
        /*0004*/ 	.word	0x00000082


	//----- nvinfo : EIATTR_KPARAM_INFO
	.align		4
.L_6110:
        /*0008*/ 	.byte	0x04, 0x17
        /*000a*/ 	.short	(.L_6112 - .L_6111)
.L_6111:
        /*000c*/ 	.word	0x00000000
        /*0010*/ 	.short	0x0002
        /*0012*/ 	.short	0x0008
        /*0014*/ 	.byte	0x00, 0xf0, 0x41, 0x00


	//----- nvinfo : EIATTR_KPARAM_INFO
	.align		4
.L_6112:
        /*0018*/ 	.byte	0x04, 0x17
        /*001a*/ 	.short	(.L_6114 - .L_6113)
.L_6113:
        /*001c*/ 	.word	0x00000000
        /*0020*/ 	.short	0x0001
        /*0022*/ 	.short	0x0004
        /*0024*/ 	.byte	0x00, 0xf0, 0x11, 0x00


	//----- nvinfo : EIATTR_KPARAM_INFO
	.align		4
.L_6114:
        /*0028*/ 	.byte	0x04, 0x17
        /*002a*/ 	.short	(.L_6116 - .L_6115)
.L_6115:
        /*002c*/ 	.word	0x00000000
        /*0030*/ 	.short	0x0000
        /*0032*/ 	.short	0x0000
        /*0034*/ 	.byte	0x00, 0xf0, 0x11, 0x00


	//----- nvinfo : EIATTR_SPARSE_MMA_MASK
	.align		4
.L_6116:
        /*0038*/ 	.byte	0x03, 0x50
        /*003a*/ 	.short	0x0000


	//----- nvinfo : EIATTR_MAXREG_COUNT
	.align		4
        /*003c*/ 	.byte	0x03, 0x1b
        /*003e*/ 	.short	0x00ff


	//----- nvinfo : EIATTR_MERCURY_ISA_VERSION
	.align		4
        /*0040*/ 	.byte	0x03, 0x5f
        /*0042*/ 	.short	0x0101


	//----- nvinfo : EIATTR_VRC_CTA_INIT_COUNT
	.align		4
        /*0044*/ 	.byte	0x02, 0x4a
	.zero		1
	.zero		1


	//----- nvinfo : EIATTR_EXIT_INSTR_OFFSETS
	.align		4
        /*0048*/ 	.byte	0x04, 0x1c
        /*004a*/ 	.short	(.L_6118 - .L_6117)


	//   ....[0]....
.L_6117:
        /*004c*/ 	.word	0x00000d40


	//   ....[1]....
        /*0050*/ 	.word	0x00000da0


	//   ....[2]....
        /*0054*/ 	.word	0x00001130


	//----- nvinfo : EIATTR_MAX_THREADS
	.align		4
.L_6118:
        /*0058*/ 	.byte	0x04, 0x05
        /*005a*/ 	.short	(.L_6120 - .L_6119)
.L_6119:
        /*005c*/ 	.word	0x00000080
        /*0060*/ 	.word	0x00000001
        /*0064*/ 	.word	0x00000001


	//----- nvinfo : EIATTR_CRS_STACK_SIZE
	.align		4
.L_6120:
        /*0068*/ 	.byte	0x04, 0x1e
        /*006a*/ 	.short	(.L_6122 - .L_6121)
.L_6121:
        /*006c*/ 	.word	0x00000000


	//----- nvinfo : EIATTR_CBANK_PARAM_SIZE
	.align		4
.L_6122:
        /*0070*/ 	.byte	0x03, 0x19
        /*0072*/ 	.short	0x0018


	//----- nvinfo : EIATTR_PARAM_CBANK
	.align		4
        /*0074*/ 	.byte	0x04, 0x0a
        /*0076*/ 	.short	(.L_6124 - .L_6123)
	.align		4
.L_6123:
        /*0078*/ 	.word	index@(.nv.constant0._ZN2at6native29vectorized_elementwise_kernelILi2ENS0_13AUnaryFunctorIN3c104HalfES4_bZZZNS0_22logical_or_kernel_cudaERNS_14TensorIteratorEENKUlvE0_clEvENKUlvE6_clEvEUlS4_S4_E_EESt5arrayIPcLm2EEEEviT0_T1_)
        /*007c*/ 	.short	0x0380
        /*007e*/ 	.short	0x0018


	//----- nvinfo : EIATTR_SW_WAR
	.align		4
.L_6124:
        /*0080*/ 	.byte	0x04, 0x36
        /*0082*/ 	.short	(.L_6126 - .L_6125)
.L_6125:
        /*0084*/ 	.word	0x00000008
.L_6126:


//--------------------- .nv.info._ZN2at6native29vectorized_elementwise_kernelILi4ENS0_13AUnaryFunctorIN3c104HalfES4_bZZZNS0_22logical_or_kernel_cudaERNS_14TensorIteratorEENKUlvE0_clEvENKUlvE6_clEvEUlS4_S4_E_EESt5arrayIPcLm2EEEEviT0_T1_ --------------------------
	.section	.nv.info._ZN2at6native29vectorized_elementwise_kernelILi4ENS0_13AUnaryFunctorIN3c104HalfES4_bZZZNS0_22logical_or_kernel_cudaERNS_14TensorIteratorEENKUlvE0_clEvENKUlvE6_clEvEUlS4_S4_E_EESt5arrayIPcLm2EEEEviT0_T1_,"",@"SHT_CUDA_INFO"
	.sectionflags	@""
	.align	4


	//----- nvinfo : EIATTR_CUDA_API_VERSION
	.align		4
        /*0000*/ 	.byte	0x04, 0x37
        /*0002*/ 	.short	(.L_6128 - .L_6127)
.L_6127:
        /*0004*/ 	.word	0x00000082


	//----- nvinfo : EIATTR_KPARAM_INFO
	.align		4
.L_6128:
        /*0008*/ 	.byte	0x04, 0x17
        /*000a*/ 	.short	(.L_6130 - .L_6129)
.L_6129:
        /*000c*/ 	.word	0x00000000
        /*0010*/ 	.short	0x0002
        /*0012*/ 	.short	0x0008
        /*0014*/ 	.byte	0x00, 0xf0, 0x41, 0x00


	//----- nvinfo : EIATTR_KPARAM_INFO
	.align		4
.L_6130:
        /*0018*/ 	.byte	0x04, 0x17
        /*001a*/ 	.short	(.L_6132 - .L_6131)
.L_6131:
        /*001c*/ 	.word	0x00000000
        /*0020*/ 	.short	0x0001
        /*0022*/ 	.short	0x0004
        /*0024*/ 	.byte	0x00, 0xf0, 0x11, 0x00


	//----- nvinfo : EIATTR_KPARAM_INFO
	.align		4
.L_6132:
        /*0028*/ 	.byte	0x04, 0x17
        /*002a*/ 	.short	(.L_6134 - .L_6133)
.L_6133:
        /*002c*/ 	.word	0x00000000
        /*0030*/ 	.short	0x0000
        /*0032*/ 	.short	0x0000
        /*0034*/ 	.byte	0x00, 0xf0, 0x11, 0x00


	//----- nvinfo : EIATTR_SPARSE_MMA_MASK
	.align		4
.L_6134:
        /*0038*/ 	.byte	0x03, 0x50
        /*003a*/ 	.short	0x0000


	//----- nvinfo : EIATTR_MAXREG_COUNT
	.align		4
        /*003c*/ 	.byte	0x03, 0x1b
        /*003e*/ 	.short	0x00ff


	//----- nvinfo : EIATTR_MERCURY_ISA_VERSION
	.align		4
        /*0040*/ 	.byte	0x03, 0x5f
        /*0042*/ 	.short	0x0101


	//----- nvinfo : EIATTR_VRC_CTA_INIT_COUNT
	.align		4
        /*0044*/ 	.byte	0x02, 0x4a
	.zero		1
	.zero		1


	//----- nvinfo : EIATTR_EXIT_INSTR_OFFSETS
	.align		4
        /*0048*/ 	.byte	0x04, 0x1c
        /*004a*/ 	.short	(.L_6136 - .L_6135)


	//   ....[0]....
.L_6135:
        /*004c*/ 	.word	0x00000d40


	//   ....[1]....
        /*0050*/ 	.word	0x00000da0


	//   ....[2]....
        /*0054*/ 	.word	0x00001190


	//----- nvinfo : EIATTR_MAX_THREADS
	.align		4
.L_6136:
        /*0058*/ 	.byte	0x04, 0x05
        /*005a*/ 	.short	(.L_6138 - .L_6137)
.L_6137:
        /*005c*/ 	.word	0x00000080
        /*0060*/ 	.word	0x00000001
        /*0064*/ 	.word	0x00000001


	//----- nvinfo : EIATTR_CRS_STACK_SIZE
	.align		4
.L_6138:
        /*0068*/ 	.byte	0x04, 0x1e
        /*006a*/ 	.short	(.L_6140 - .L_6139)
.L_6139:
        /*006c*/ 	.word	0x00000000


	//----- nvinfo : EIATTR_CBANK_PARAM_SIZE
	.align		4
.L_6140:
        /*0070*/ 	.byte	0x03, 0x19
        /*0072*/ 	.short	0x0018


	//----- nvinfo : EIATTR_PARAM_CBANK
	.align		4
        /*0074*/ 	.byte	0x04, 0x0a
        /*0076*/ 	.short	(.L_6142 - .L_6141)
	.align		4
.L_6141:
        /*0078*/ 	.word	index@(.nv.constant0._ZN2at6native29vectorized_elementwise_kernelILi4ENS0_13AUnaryFunctorIN3c104HalfES4_bZZZNS0_22logical_or_kernel_cudaERNS_14TensorIteratorEENKUlvE0_clEvENKUlvE6_clEvEUlS4_S4_E_EESt5arrayIPcLm2EEEEviT0_T1_)
        /*007c*/ 	.short	0x0380
        /*007e*/ 	.short	0x0018


	//----- nvinfo : EIATTR_SW_WAR
	.align		4
.L_6142:
        /*0080*/ 	.byte	0x04, 0x36
        /*0082*/ 	.short	(.L_6144 - .L_6143)
.L_6143:
        /*0084*/ 	.word	0x00000008
.L_6144:


//--------------------- .nv.info._ZN2at6native29vectorized_elementwise_kernelILi8ENS0_13AUnaryFunctorIN3c104HalfES4_bZZZNS0_22logical_or_kernel_cudaERNS_14TensorIteratorEENKUlvE0_clEvENKUlvE6_clEvEUlS4_S4_E_EESt5arrayIPcLm2EEEEviT0_T1_ --------------------------
	.section	.nv.info._ZN2at6native29vectorized_elementwise_kernelILi8ENS0_13AUnaryFunctorIN3c104HalfES4_bZZZNS0_22logical_or_kernel_cudaERNS_14TensorIteratorEENKUlvE0_clEvENKUlvE6_clEvEUlS4_S4_E_EESt5arrayIPcLm2EEEEviT0_T1_,"",@"SHT_CUDA_INFO"
	.sectionflags	@""
	.align	4


	//----- nvinfo : EIATTR_CUDA_API_VERSION
	.align		4
        /*0000*/ 	.byte	0x04, 0x37
        /*0002*/ 	.short	(.L_6146 - .L_6145)
.L_6145:
        /*0004*/ 	.word	0x00000082


	//----- nvinfo : EIATTR_KPARAM_INFO
	.align		4
.L_6146:
        /*0008*/ 	.byte	0x04, 0x17
        /*000a*/ 	.short	(.L_6148 - .L_6147)
.L_6147:
        /*000c*/ 	.word	0x00000000
        /*0010*/ 	.short	0x0002
        /*0012*/ 	.short	0x0008
        /*0014*/ 	.byte	0x00, 0xf0, 0x41, 0x00


	//----- nvinfo : EIATTR_KPARAM_INFO
	.align		4
.L_6148:
        /*0018*/ 	.byte	0x04, 0x17
        /*001a*/ 	.short	(.L_6150 - .L_6149)
.L_6149:
        /*001c*/ 	.word	0x00000000
        /*0020*/ 	.short	0x0001
        /*0022*/ 	.short	0x0004
        /*0024*/ 	.byte	0x00, 0xf0, 0x11, 0x00


	//----- nvinfo : EIATTR_KPARAM_INFO
	.align		4
.L_6150:
        /*0028*/ 	.byte	0x04, 0x17
        /*002a*/ 	.short	(.L_6152 - .L_6151)
.L_6151:
        /*002c*/ 	.word	0x00000000
        /*0030*/ 	.short	0x0000
        /*0032*/ 	.short	0x0000
        /*0034*/ 	.byte	0x00, 0xf0, 0x11, 0x00


	//----- nvinfo : EIATTR_SPARSE_MMA_MASK
	.align		4
.L_6152:
        /*0038*/ 	.byte	0x03, 0x50
        /*003a*/ 	.short	0x0000


	//----- nvinfo : EIATTR_MAXREG_COUNT
	.align		4
        /*003c*/ 	.byte	0x03, 0x1b
        /*003e*/ 	.short	0x00ff


	//----- nvinfo : EIATTR_MERCURY_ISA_VERSION
	.align		4
        /*0040*/ 	.byte	0x03, 0x5f
        /*0042*/ 	.short	0x0101


	//----- nvinfo : EIATTR_VRC_CTA_INIT_COUNT
	.align		4
        /*0044*/ 	.byte	0x02, 0x4a
	.zero		1
	.zero		1


	//----- nvinfo : EIATTR_EXIT_INSTR_OFFSETS
	.align		4
        /*0048*/ 	.byte	0x04, 0x1c
        /*004a*/ 	.short	(.L_6154 - .L_6153)


	//   ....[0]....
.L_6153:
        /*004c*/ 	.word	0x00000010


	//----- nvinfo : EIATTR_MAX_THREADS
	.align		4
.L_6154:
        /*0050*/ 	.byte	0x04, 0x05
        /*0052*/ 	.short	(.L_6156 - .L_6155)
.L_6155:
        /*0054*/ 	.word	0x00000080
        /*0058*/ 	.word	0x00000001
        /*005c*/ 	.word	0x00000001


	//----- nvinfo : EIATTR_CBANK_PARAM_SIZE
	.align		4
.L_6156:
        /*0060*/ 	.byte	0x03, 0x19
        /*0062*/ 	.short	0x0018


	//----- nvinfo : EIATTR_PARAM_CBANK
	.align		4
        /*0064*/ 	.byte	0x04, 0x0a
        /*0066*/ 	.short	(.L_6158 - .L_6157)
	.align		4
.L_6157:
        /*0068*/ 	.word	index@(.nv.constant0._ZN2at6native29vectorized_elementwise_kernelILi8ENS0_13AUnaryFunctorIN3c104HalfES4_bZZZNS0_22logical_or_kernel_cudaERNS_14TensorIteratorEENKUlvE0_clEvENKUlvE6_clEvEUlS4_S4_E_EESt5arrayIPcLm2EEEEviT0_T1_)
        /*006c*/ 	.short	0x0380
        /*006e*/ 	.short	0x0018


	//----- nvinfo : EIATTR_SW_WAR
	.align		4
.L_6158:
        /*0070*/ 	.byte	0x04, 0x36
        /*0072*/ 	.short	(.L_6160 - .L_6159)
.L_6159:
        /*0074*/ 	.word	0x00000008
.L_6160:


//--------------------- .nv.info._ZN2at6native18elementwise_kernelILi128ELi4EZNS0_15gpu_kernel_implINS0_13BinaryFunctorIN3c104HalfES5_bZZZNS0_22logical_or_kernel_cudaERNS_14TensorIteratorEENKUlvE0_clEvENKUlvE6_clEvEUlS5_S5_E_EEEEvRNS_18TensorIteratorBaseERKT_EUliE_EEviT1_ --------------------------
	.section	.nv.info._ZN2at6native18elementwise_kernelILi128ELi4EZNS0_15gpu_kernel_implINS0_13BinaryFunctorIN3c104HalfES5_bZZZNS0_22logical_or_kernel_cudaERNS_14TensorIteratorEENKUlvE0_clEvENKUlvE6_clEvEUlS5_S5_E_EEEEvRNS_18TensorIteratorBaseERKT_EUliE_EEviT1_,"",@"SHT_CUDA_INFO"
	.sectionflags	@""
	.align	4


	//----- nvinfo : EIATTR_CUDA_API_VERSION
	.align		4
        /*0000*/ 	.byte	0x04, 0x37
        /*0002*/ 	.short	(.L_6162 - .L_6161)
.L_6161:
        /*0004*/ 	.word	0x00000082


	//----- nvinfo : EIATTR_KPARAM_INFO
	.align		4
.L_6162:
        /*0008*/ 	.byte	0x04, 0x17
        /*000a*/ 	.short	(.L_6164 - .L_6163)
.L_6163:
        /*000c*/ 	.word	0x00000000
        /*0010*/ 	.short	0x0001
        /*0012*/ 	.short	0x0008
        /*0014*/ 	.byte	0x00, 0xf0, 0x21, 0x0a


	//----- nvinfo : EIATTR_KPARAM_INFO
	.align		4
.L_6164:
        /*0018*/ 	.byte	0x04, 0x17
        /*001a*/ 	.short	(.L_6166 - .L_6165)
.L_6165:
        /*001c*/ 	.word	0x00000000
        /*0020*/ 	.short	0x0000
        /*0022*/ 	.short	0x0000
        /*0024*/ 	.byte	0x00, 0xf0, 0x11, 0x00


	//----- nvinfo : EIATTR_SPARSE_MMA_MASK
	.align		4
.L_6166:
        /*0028*/ 	.byte	0x03, 0x50
        /*002a*/ 	.short	0x0000


	//----- nvinfo : EIATTR_MAXREG_COUNT
	.align		4
        /*002c*/ 	.byte	0x03, 0x1b
        /*002e*/ 	.short	0x0080


	//----- nvinfo : EIATTR_EXTERNS
	.align		4
        /*0030*/ 	.byte	0x04, 0x0f
        /*0032*/ 	.short	(.L_6168 - .L_6167)


	//   ....[0]....
	.align		4
.L_6167:
        /*0034*/ 	.word	index@(__assertfail)


	//----- nvinfo : EIATTR_MERCURY_ISA_VERSION
	.align		4
.L_6168:
        /*0038*/ 	.byte	0x03, 0x5f
        /*003a*/ 	.short	0x0101


	//----- nvinfo : EIATTR_VRC_CTA_INIT_COUNT
	.align		4
        /*003c*/ 	.byte	0x02, 0x4a
	.zero		1
	.zero		1


	//----- nvinfo : EIATTR_SYSCALL_OFFSETS
	.align		4
        /*0040*/ 	.byte	0x04, 0x46
        /*0042*/ 	.short	(.L_6170 - .L_6169)


	//   ....[0]....
.L_6169:
        /*0044*/ 	.word	0x00002680


	//   ....[1]....
        /*0048*/ 	.word	0x00003680


	//   ....[2]....
        /*004c*/ 	.word	0x00004400


	//   ....[3]....
        /*0050*/ 	.word	0x00006bf0


	//   ....[4]....
        /*0054*/ 	.word	0x00007be0


	//   ....[5]....
        /*0058*/ 	.word	0x000087b0


	//   ....[6]....
        /*005c*/ 	.word	0x0000b090


	//   ....[7]....
        /*0060*/ 	.word	0x0000c080


	//   ....[8]....
        /*0064*/ 	.word	0x0000cc50


	//   ....[9]....
        /*0068*/ 	.word	0x0000f550


	//   ....[10]....
        /*006c*/ 	.word	0x00010540


	//   ....[11]....
        /*0070*/ 	.word	0x000110d0


	//----- nvinfo : EIATTR_EXIT_INSTR_OFFSETS
	.align		4
.L_6170:
        /*0074*/ 	.byte	0x04, 0x1c
        /*0076*/ 	.short	(.L_6172 - .L_6171)


	//   ....[0]....
.L_6171:
        /*0078*/ 	.word	0x0000cee0


	//   ....[1]....
        /*007c*/ 	.word	0x000106f0


	//   ....[2]....
        /*0080*/ 	.word	0x00010710


	//   ....[3]....
        /*0084*/ 	.word	0x000107a0


	//   ....[4]....
        /*0088*/ 	.word	0x000107c0


	//   ....[5]....
        /*008c*/ 	.word	0x000107e0


	//   ....[6]....
        /*0090*/ 	.word	0x00010870


	//   ....[7]....
        /*0094*/ 	.word	0x000108b0


	//   ....[8]....
        /*0098*/ 	.word	0x00010950


	//   ....[9]....
        /*009c*/ 	.word	0x000109a0


	//   ....[10]....
        /*00a0*/ 	.word	0x000109d0


	//   ....[11]....
        /*00a4*/ 	.word	0x00010a90


	//   ....[12]....
        /*00a8*/ 	.word	0x00010bd0


	//   ....[13]....
        /*00ac*/ 	.word	0x00010d10


	//   ....[14]....
        /*00b0*/ 	.word	0x00010e60


	//   ....[15]....
        /*00b4*/ 	.word	0x00010e90


	//   ....[16]....
        /*00b8*/ 	.word	0x00010eb0


	//   ....[17]....
        /*00bc*/ 	.word	0x00010f30


	//   ....[18]....
        /*00c0*/ 	.word	0x00010f70


	//   ....[19]....
        /*00c4*/ 	.word	0x000110e0


	//   ....[20]....
        /*00c8*/ 	.word	0x000111c0


	//   ....[21]....
        /*00cc*/ 	.word	0x00011260


	//   ....[22]....
        /*00d0*/ 	.word	0x00011290


	//   ....[23]....
        /*00d4*/ 	.word	0x000112e0


	//   ....[24]....
        /*00d8*/ 	.word	0x00011320


	//----- nvinfo : EIATTR_MAX_THREADS
	.align		4
.L_6172:
        /*00dc*/ 	.byte	0x04, 0x05
        /*00de*/ 	.short	(.L_6174 - .L_6173)
.L_6173:
        /*00e0*/ 	.word	0x00000080
        /*00e4*/ 	.word	0x00000001
        /*00e8*/ 	.word	0x00000001


	//----- nvinfo : EIATTR_CRS_STACK_SIZE
	.align		4
.L_6174:
        /*00ec*/ 	.byte	0x04, 0x1e
        /*00ee*/ 	.short	(.L_6176 - .L_6175)
.L_6175:
        /*00f0*/ 	.word	0x00000000


	//----- nvinfo : EIATTR_CBANK_PARAM_SIZE
	.align		4
.L_6176:
        /*00f4*/ 	.byte	0x03, 0x19
        /*00f6*/ 	.short	0x0290


	//----- nvinfo : EIATTR_PARAM_CBANK
	.align		4
        /*00f8*/ 	.byte	0x04, 0x0a
        /*00fa*/ 	.short	(.L_6178 - .L_6177)
	.align		4
.L_6177:
        /*00fc*/ 	.word	index@(.nv.constant0._ZN2at6native18elementwise_kernelILi128ELi4EZNS0_15gpu_kernel_implINS0_13BinaryFunctorIN3c104HalfES5_bZZZNS0_22logical_or_kernel_cudaERNS_14TensorIteratorEENKUlvE0_clEvENKUlvE6_clEvEUlS5_S5_E_EEEEvRNS_18TensorIteratorBaseERKT_EUliE_EEviT1_)
        /*0100*/ 	.short	0x0380
        /*0102*/ 	.short	0x0290


	//----- nvinfo : EIATTR_SW_WAR
	.align		4
.L_6178:
        /*0104*/ 	.byte	0x04, 0x36
        /*0106*/ 	.short	(.L_6180 - .L_6179)
.L_6179:
        /*0108*/ 	.word	0x00000008
.L_6180:


//--------------------- .nv.info._ZN2at6native27unrolled_elementwise_kernelINS0_13BinaryFunctorIN3c104HalfES4_bZZZNS0_22logical_or_kernel_cudaERNS_14TensorIteratorEENKUlvE0_clEvENKUlvE6_clEvEUlS4_S4_E_EESt5arrayIPcLm3EELi4E23TrivialOffsetCalculatorILi2EjESE_ILi1EjENS0_6memory12LoadWithCastILi2EEENSH_13StoreWithCastILi1EEEEEviT_T0_T2_T3_T4_T5_ --------------------------
	.section	.nv.info._ZN2at6native27unrolled_elementwise_kernelINS0_13BinaryFunctorIN3c104HalfES4_bZZZNS0_22logical_or_kernel_cudaERNS_14TensorIteratorEENKUlvE0_clEvENKUlvE6_clEvEUlS4_S4_E_EESt5arrayIPcLm3EELi4E23TrivialOffsetCalculatorILi2EjESE_ILi1EjENS0_6memory12LoadWithCastILi2EEENSH_13StoreWithCastILi1EEEEEviT_T0_T2_T3_T4_T5_,"",@"SHT_CUDA_INFO"
	.sectionflags	@""
	.align	4


	//----- nvinfo : EIATTR_CUDA_API_VERSION
	.align		4
        /*0000*/ 	.byte	0x04, 0x37
        /*0002*/ 	.short	(.L_6182 - .L_6181)
.L_6181:
        /*0004*/ 	.word	0x00000082


	//----- nvinfo : EIATTR_KPARAM_INFO
	.align		4
.L_6182:
        /*0008*/ 	.byte	0x04, 0x17
        /*000a*/ 	.short	(.L_6184 - .L_6183)
.L_6183:
        /*000c*/ 	.word	0x00000000
        /*0010*/ 	.short	0x0006
        /*0012*/ 	.short	0x0030
        /*0014*/ 	.byte	0x00, 0xf0, 0x21, 0x00


	//----- nvinfo : EIATTR_KPARAM_INFO
	.align		4
.L_6184:
        /*0018*/ 	.byte	0x04, 0x17
        /*001a*/ 	.short	(.L_6186 - .L_6185)
.L_6185:
        /*001c*/ 	.word	0x00000000
        /*0020*/ 	.short	0x0005
        /*0022*/ 	.short	0x0024
        /*0024*/ 	.byte	0x00, 0xf0, 0x31, 0x00


	//----- nvinfo : EIATTR_KPARAM_INFO
	.align		4
.L_6186:
        /*0028*/ 	.byte	0x04, 0x17
        /*002a*/ 	.short	(.L_6188 - .L_6187)
.L_6187:
        /*002c*/ 	.word	0x00000000
        /*0030*/ 	.short	0x0004
        /*0032*/ 	.short	0x0021
        /*0034*/ 	.byte	0x00, 0xf0, 0x05, 0x00


	//----- nvinfo : EIATTR_KPARAM_INFO
	.align		4
.L_6188:
        /*0038*/ 	.byte	0x04, 0x17
        /*003a*/ 	.short	(.L_6190 - .L_6189)
.L_6189:
        /*003c*/ 	.word	0x00000000
        /*0040*/ 	.short	0x0003
        /*0042*/ 	.short	0x0020
        /*0044*/ 	.byte	0x00, 0xf0, 0x05, 0x00


	//----- nvinfo : EIATTR_KPARAM_INFO
	.align		4
.L_6190:
        /*0048*/ 	.byte	0x04, 0x17
        /*004a*/ 	.short	(.L_6192 - .L_6191)
.L_6191:
        /*004c*/ 	.word	0x00000000
        /*0050*/ 	.short	0x0002
        /*0052*/ 	.short	0x0008
        /*0054*/ 	.byte	0x00, 0xf0, 0x61, 0x00


	//----- nvinfo : EIATTR_KPARAM_INFO
	.align		4
.L_6192:
        /*0058*/ 	.byte	0x04, 0x17
        /*005a*/ 	.short	(.L_6194 - .L_6193)
.L_6193:
        /*005c*/ 	.word	0x00000000
        /*0060*/ 	.short	0x0001
        /*0062*/ 	.short	0x0004
        /*0064*/ 	.byte	0x00, 0xf0, 0x05, 0x00


	//----- nvinfo : EIATTR_KPARAM_INFO
	.align		4
.L_6194:
        /*0068*/ 	.byte	0x04, 0x17
        /*006a*/ 	.short	(.L_6196 - .L_6195)
.L_6195:
        /*006c*/ 	.word	0x00000000
        /*0070*/ 	.short	0x0000
        /*0072*/ 	.short	0x0000
        /*0074*/ 	.byte	0x00, 0xf0, 0x11, 0x00


	//----- nvinfo : EIATTR_SPARSE_MMA_MASK
	.align		4
.L_6196:
        /*0078*/ 	.byte	0x03, 0x50
        /*007a*/ 	.short	0x0000


	//----- nvinfo : EIATTR_MAXREG_COUNT
	.align		4
        /*007c*/ 	.byte	0x03, 0x1b
        /*007e*/ 	.short	0x00ff


	//----- nvinfo : EIATTR_EXTERNS
	.align		4
        /*0080*/ 	.byte	0x04, 0x0f
        /*0082*/ 	.short	(.L_6198 - .L_6197)


	//   ....[0]....
	.align		4
.L_6197:
        /*0084*/ 	.word	index@(__assertfail)


	//----- nvinfo : EIATTR_MERCURY_ISA_VERSION
	.align		4
.L_6198:
        /*0088*/ 	.byte	0x03, 0x5f
        /*008a*/ 	.short	0x0101


	//----- nvinfo : EIATTR_VRC_CTA_INIT_COUNT
	.align		4
        /*008c*/ 	.byte	0x02, 0x4a
	.zero		1
	.zero		1


	//----- nvinfo : EIATTR_SYSCALL_OFFSETS
	.align		4
        /*0090*/ 	.byte	0x04, 0x46
        /*0092*/ 	.short	(.L_6200 - .L_6199)


	//   ....[0]....
.L_6199:
        /*0094*/ 	.word	0x00001070


	//   ....[1]....
        /*0098*/ 	.word	0x00002170


	//   ....[2]....
        /*009c*/ 	.word	0x000033b0


	//   ....[3]....
        /*00a0*/ 	.word	0x000044b0


	//   ....[4]....
        /*00a4*/ 	.word	0x00005630


	//   ....[5]....
        /*00a8*/ 	.word	0x00006740


	//   ....[6]....
        /*00ac*/ 	.word	0x000078c0


	//   ....[7]....
        /*00b0*/ 	.word	0x000088f0


	//   ....[8]....
        /*00b4*/ 	.word	0x00009a60


	//   ....[9]....
        /*00b8*/ 	.word	0x0000a7f0


	//   ....[10]....
        /*00bc*/ 	.word	0x0000b660


	//   ....[11]....
        /*00c0*/ 	.word	0x0000c4d0


	//----- nvinfo : EIATTR_EXIT_INSTR_OFFSETS
	.align		4
.L_6200:
        /*00c4*/ 	.byte	0x04, 0x1c
        /*00c6*/ 	.short	(.L_6202 - .L_6201)


	//   ....[0]....
.L_6201:
        /*00c8*/ 	.word	0x0000b930


	//   ....[1]....
        /*00cc*/ 	.word	0x0000ba60


	//   ....[2]....
        /*00d0*/ 	.word	0x0000ba80


	//   ....[3]....
        /*00d4*/ 	.word	0x0000bb10


	//   ....[4]....
        /*00d8*/ 	.word	0x0000bb30


	//   ....[5]....
        /*00dc*/ 	.word	0x0000bb50


	//   ....[6]....
        /*00e0*/ 	.word	0x0000bbe0


	//   ....[7]....
        /*00e4*/ 	.word	0x0000bc20


	//   ....[8]....
        /*00e8*/ 	.word	0x0000bcc0


	//   ....[9]....
        /*00ec*/ 	.word	0x0000bd10


	//   ....[10]....
        /*00f0*/ 	.word	0x0000bd40


	//   ....[11]....
        /*00f4*/ 	.word	0x0000be00


	//   ....[12]....
        /*00f8*/ 	.word	0x0000bf70


	//   ....[13]....
        /*00fc*/ 	.word	0x0000c0e0


	//   ....[14]....
        /*0100*/ 	.word	0x0000c240


	//   ....[15]....
        /*0104*/ 	.word	0x0000c270


	//   ....[16]....
        /*0108*/ 	.word	0x0000c290


	//   ....[17]....
        /*010c*/ 	.word	0x0000c330


	//   ....[18]....
        /*0110*/ 	.word	0x0000c370


	//   ....[19]....
        /*0114*/ 	.word	0x0000c4e0


	//   ....[20]....
        /*0118*/ 	.word	0x0000c5f0


	//   ....[21]....
        /*011c*/ 	.word	0x0000c730


	//   ....[22]....
        /*0120*/ 	.word	0x0000c770


	//----- nvinfo : EIATTR_MAX_THREADS
	.align		4
.L_6202:
        /*0124*/ 	.byte	0x04, 0x05
        /*0126*/ 	.short	(.L_6204 - .L_6203)
.L_6203:
        /*0128*/ 	.word	0x00000080
        /*012c*/ 	.word	0x00000001
        /*0130*/ 	.word	0x00000001


	//----- nvinfo : EIATTR_CRS_STACK_SIZE
	.align		4
.L_6204:
        /*0134*/ 	.byte	0x04, 0x1e
        /*0136*/ 	.short	(.L_6206 - .L_6205)
.L_6205:
        /*0138*/ 	.word	0x00000000


	//----- nvinfo : EIATTR_CBANK_PARAM_SIZE
	.align		4
.L_6206:
        /*013c*/ 	.byte	0x03, 0x19
        /*013e*/ 	.short	0x0038


	//----- nvinfo : EIATTR_PARAM_CBANK
	.align		4
        /*0140*/ 	.byte	0x04, 0x0a
        /*0142*/ 	.short	(.L_6208 - .L_6207)
	.align		4
.L_6207:
        /*0144*/ 	.word	index@(.nv.constant0._ZN2at6native27unrolled_elementwise_kernelINS0_13BinaryFunctorIN3c104HalfES4_bZZZNS0_22logical_or_kernel_cudaERNS_14TensorIteratorEENKUlvE0_clEvENKUlvE6_clEvEUlS4_S4_E_EESt5arrayIPcLm3EELi4E23TrivialOffsetCalculatorILi2EjESE_ILi1EjENS0_6memory12LoadWithCastILi2EEENSH_13StoreWithCastILi1EEEEEviT_T0_T2_T3_T4_T5_)
        /*0148*/ 	.short	0x0380
        /*014a*/ 	.short	0x0038


	//----- nvinfo : EIATTR_SW_WAR
	.align		4
.L_6208:
        /*014c*/ 	.byte	0x04, 0x36
        /*014e*/ 	.short	(.L_6210 - .L_6209)
.L_6209:
        /*0150*/ 	.word	0x00000008
.L_6210:


//--------------------- .nv.info._ZN2at6native18elementwise_kernelILi128ELi4EZNS0_22gpu_kernel_impl_nocastINS0_13BinaryFunctorIN3c104HalfES5_bZZZNS0_22logical_or_kernel_cudaERNS_14TensorIteratorEENKUlvE0_clEvENKUlvE6_clEvEUlS5_S5_E_EEEEvRNS_18TensorIteratorBaseERKT_EUliE_EEviT1_ --------------------------
	.section	.nv.info._ZN2at6native18elementwise_kernelILi128ELi4EZNS0_22gpu_kernel_impl_nocastINS0_13BinaryFunctorIN3c104HalfES5_bZZZNS0_22logical_or_kernel_cudaERNS_14TensorIteratorEENKUlvE0_clEvENKUlvE6_clEvEUlS5_S5_E_EEEEvRNS_18TensorIteratorBaseERKT_EUliE_EEviT1_,"",@"SHT_CUDA_INFO"
	.sectionflags	@""
	.align	4


	//----- nvinfo : EIATTR_CUDA_API_VERSION
	.align		4
        /*0000*/ 	.byte	0x04, 0x37
        /*0002*/ 	.short	(.L_6212 - .L_6211)
.L_6211:
        /*0004*/ 	.word	0x00000082


	//----- nvinfo : EIATTR_KPARAM_INFO
	.align		4
.L_6212:
        /*0008*/ 	.byte	0x04, 0x17
        /*000a*/ 	.short	(.L_6214 - .L_6213)
.L_6213:
        /*000c*/ 	.word	0x00000000
        /*0010*/ 	.short	0x0001
        /*0012*/ 	.short	0x0008
        /*0014*/ 	.byte	0x00, 0xf0, 0x21, 0x0a


	//----- nvinfo : EIATTR_KPARAM_INFO
	.align		4
.L_6214:
        /*0018*/ 	.byte	0x04, 0x17
        /*001a*/ 	.short	(.L_6216 - .L_6215)
.L_6215:
        /*001c*/ 	.word	0x00000000
        /*0020*/ 	.short	0x0000
        /*0022*/ 	.short	0x0000
        /*0024*/ 	.byte	0x00, 0xf0, 0x11, 0x00


	//----- nvinfo : EIATTR_SPARSE_MMA_MASK
	.align		4
.L_6216:
        /*0028*/ 	.byte	0x03, 0x50
        /*002a*/ 	.short	0x0000


	//----- nvinfo : EIATTR_MAXREG_COUNT
	.align		4
        /*002c*/ 	.byte	0x03, 0x1b
        /*002e*/ 	.short	0x0080


	//----- nvinfo : EIATTR_MERCURY_ISA_VERSION
	.align		4
        /*0030*/ 	.byte	0x03, 0x5f
        /*0032*/ 	.short	0x0101


	//----- nvinfo : EIATTR_VRC_CTA_INIT_COUNT
	.align		4
        /*0034*/ 	.byte	0x02, 0x4a
	.zero		1
	.zero		1


	//----- nvinfo : EIATTR_EXIT_INSTR_OFFSETS
	.align		4
        /*0038*/ 	.byte	0x04, 0x1c
        /*003a*/ 	.short	(.L_6218 - .L_6217)


	//   ....[0]....
.L_6217:
        /*003c*/ 	.word	0x000003c0


	//   ....[1]....
        /*0040*/ 	.word	0x00000480


	//   ....[2]....
        /*0044*/ 	.word	0x00004a20


	//   ....[3]....
        /*0048*/ 	.word	0x000060f0


	//----- nvinfo : EIATTR_MAX_THREADS
	.align		4
.L_6218:
        /*004c*/ 	.byte	0x04, 0x05
        /*004e*/ 	.short	(.L_6220 - .L_6219)
.L_6219:
        /*0050*/ 	.word	0x00000080
        /*0054*/ 	.word	0x00000001
        /*0058*/ 	.word	0x00000001


	//----- nvinfo : EIATTR_CRS_STACK_SIZE
	.align		4
.L_6220:
        /*005c*/ 	.byte	0x04, 0x1e
        /*005e*/ 	.short	(.L_6222 - .L_6221)
.L_6221:
        /*0060*/ 	.word	0x00000000


	//----- nvinfo : EIATTR_CBANK_PARAM_SIZE
	.align		4
.L_6222:
        /*0064*/ 	.byte	0x03, 0x19
        /*0066*/ 	.short	0x0290


	//----- nvinfo : EIATTR_PARAM_CBANK
	.align		4
        /*0068*/ 	.byte	0x04, 0x0a
        /*006a*/ 	.short	(.L_6224 - .L_6223)
	.align		4
.L_6223:
        /*006c*/ 	.word	index@(.nv.constant0._ZN2at6native18elementwise_kernelILi128ELi4EZNS0_22gpu_kernel_impl_nocastINS0_13BinaryFunctorIN3c104HalfES5_bZZZNS0_22logical_or_kernel_cudaERNS_14TensorIteratorEENKUlvE0_clEvENKUlvE6_clEvEUlS5_S5_E_EEEEvRNS_18TensorIteratorBaseERKT_EUliE_EEviT1_)
        /*0070*/ 	.short	0x0380
        /*0072*/ 	.short	0x0290


	//----- nvinfo : EIATTR_SW_WAR
	.align		4
.L_6224:
        /*0074*/ 	.byte	0x04, 0x36
        /*0076*/ 	.short	(.L_6226 - .L_6225)
.L_6225:
        /*0078*/ 	.word	0x00000008
.L_6226:


//--------------------- .nv.info._ZN2at6native27unrolled_elementwise_kernelINS0_13BinaryFunctorIN3c104HalfES4_bZZZNS0_22logical_or_kernel_cudaERNS_14TensorIteratorEENKUlvE0_clEvENKUlvE6_clEvEUlS4_S4_E_EESt5arrayIPcLm3EELi4E23TrivialOffsetCalculatorILi2EjESE_ILi1EjENS0_6memory15LoadWithoutCastENSH_16StoreWithoutCastEEEviT_T0_T2_T3_T4_T5_ --------------------------
	.section	.nv.info._ZN2at6native27unrolled_elementwise_kernelINS0_13BinaryFunctorIN3c104HalfES4_bZZZNS0_22logical_or_kernel_cudaERNS_14TensorIteratorEENKUlvE0_clEvENKUlvE6_clEvEUlS4_S4_E_EESt5arrayIPcLm3EELi4E23TrivialOffsetCalculatorILi2EjESE_ILi1EjENS0_6memory15LoadWithoutCastENSH_16StoreWithoutCastEEEviT_T0_T2_T3_T4_T5_,"",@"SHT_CUDA_INFO"
	.sectionflags	@""
	.align	4


	//----- nvinfo : EIATTR_CUDA_API_VERSION
	.align		4
        /*0000*/ 	.byte	0x04, 0x37
        /*0002*/ 	.short	(.L_6228 - .L_6227)
.L_6227:
        /*0004*/ 	.word	0x00000082


	//----- nvinfo : EIATTR_KPARAM_INFO
	.align		4
.L_6228:
        /*0008*/ 	.byte	0x04, 0x17
        /*000a*/ 	.short	(.L_6230 - .L_6229)
.L_6229:
        /*000c*/ 	.word	0x00000000
        /*0010*/ 	.short	0x0006
        /*0012*/ 	.short	0x0023
        /*0014*/ 	.byte	0x00, 0xf0, 0x05, 0x00


	//----- nvinfo : EIATTR_KPARAM_INFO
	.align		4
.L_6230:
        /*0018*/ 	.byte	0x04, 0x17
        /*001a*/ 	.short	(.L_6232 - .L_6231)
.L_6231:
        /*001c*/ 	.word	0x00000000
        /*0020*/ 	.short	0x0005
        /*0022*/ 	.short	0x0022
        /*0024*/ 	.byte	0x00, 0xf0, 0x05, 0x00


	//----- nvinfo : EIATTR_KPARAM_INFO
	.align		4
.L_6232:
        /*0028*/ 	.byte	0x04, 0x17
        /*002a*/ 	.short	(.L_6234 - .L_6233)
.L_6233:
        /*002c*/ 	.word	0x00000000
        /*0030*/ 	.short	0x0004
        /*0032*/ 	.short	0x0021
        /*0034*/ 	.byte	0x00, 0xf0, 0x05, 0x00


	//----- nvinfo : EIATTR_KPARAM_INFO
	.align		4
.L_6234:
        /*0038*/ 	.byte	0x04, 0x17
        /*003a*/ 	.short	(.L_6236 - .L_6235)
.L_6235:
        /*003c*/ 	.word	0x00000000
        /*0040*/ 	.short	0x0003
        /*0042*/ 	.short	0x0020
        /*0044*/ 	.byte	0x00, 0xf0, 0x05, 0x00


	//----- nvinfo : EIATTR_KPARAM_INFO
	.align		4
.L_6236:
        /*0048*/ 	.byte	0x04, 0x17
        /*004a*/ 	.short	(.L_6238 - .L_6237)
.L_6237:
        /*004c*/ 	.word	0x00000000
        /*0050*/ 	.short	0x0002
        /*0052*/ 	.short	0x0008
        /*0054*/ 	.byte	0x00, 0xf0, 0x61, 0x00


	//----- nvinfo : EIATTR_KPARAM_INFO
	.align		4
.L_6238:
        /*0058*/ 	.byte	0x04, 0x17
        /*005a*/ 	.short	(.L_6240 - .L_6239)
.L_6239:
        /*005c*/ 	.word	0x00000000
        /*0060*/ 	.short	0x0001
        /*0062*/ 	.short	0x0004
        /*0064*/ 	.byte	0x00, 0xf0, 0x05, 0x00


	//----- nvinfo : EIATTR_KPARAM_INFO
	.align		4
.L_6240:
        /*0068*/ 	.byte	0x04, 0x17
        /*006a*/ 	.short	(.L_6242 - .L_6241)
.L_6241:
        /*006c*/ 	.word	0x00000000
        /*0070*/ 	.short	0x0000
        /*0072*/ 	.short	0x0000
        /*0074*/ 	.byte	0x00, 0xf0, 0x11, 0x00


	//----- nvinfo : EIATTR_SPARSE_MMA_MASK
	.align		4
.L_6242:
        /*0078*/ 	.byte	0x03, 0x50
        /*007a*/ 	.short	0x0000


	//----- nvinfo : EIATTR_MAXREG_COUNT
	.align		4
        /*007c*/ 	.byte	0x03, 0x1b
        /*007e*/ 	.short	0x00ff


	//----- nvinfo : EIATTR_MERCURY_ISA_VERSION
	.align		4
        /*0080*/ 	.byte	0x03, 0x5f
        /*0082*/ 	.short	0x0101


	//----- nvinfo : EIATTR_VRC_CTA_INIT_COUNT
	.align		4
        /*0084*/ 	.byte	0x02, 0x4a
	.zero		1
	.zero		1


	//----- nvinfo : EIATTR_EXIT_INSTR_OFFSETS
	.align		4
        /*0088*/ 	.byte	0x04, 0x1c
        /*008a*/ 	.short	(.L_6244 - .L_6243)


	//   ....[0]....
.L_6243:
        /*008c*/ 	.word	0x00000700


	//   ....[1]....
        /*0090*/ 	.word	0x00000760


	//----- nvinfo : EIATTR_MAX_THREADS
	.align		4
.L_6244:
        /*0094*/ 	.byte	0x04, 0x05
        /*0096*/ 	.short	(.L_6246 - .L_6245)
.L_6245:
        /*0098*/ 	.word	0x00000080
        /*009c*/ 	.word	0x00000001
        /*00a0*/ 	.word	0x00000001


	//----- nvinfo : EIATTR_CRS_STACK_SIZE
	.align		4
.L_6246:
        /*00a4*/ 	.byte	0x04, 0x1e
        /*00a6*/ 	.short	(.L_6248 - .L_6247)
.L_6247:
        /*00a8*/ 	.word	0x00000000


	//----- nvinfo : EIATTR_CBANK_PARAM_SIZE
	.align		4
.L_6248:
        /*00ac*/ 	.byte	0x03, 0x19
        /*00ae*/ 	.short	0x0024


	//----- nvinfo : EIATTR_PARAM_CBANK
	.align		4
        /*00b0*/ 	.byte	0x04, 0x0a
        /*00b2*/ 	.short	(.L_6250 - .L_6249)
	.align		4
.L_6249:
        /*00b4*/ 	.word	index@(.nv.constant0._ZN2at6native27unrolled_elementwise_kernelINS0_13BinaryFunctorIN3c104HalfES4_bZZZNS0_22logical_or_kernel_cudaERNS_14TensorIteratorEENKUlvE0_clEvENKUlvE6_clEvEUlS4_S4_E_EESt5arrayIPcLm3EELi4E23TrivialOffsetCalculatorILi2EjESE_ILi1EjENS0_6memory15LoadWithoutCastENSH_16StoreWithoutCastEEEviT_T0_T2_T3_T4_T5_)
        /*00b8*/ 	.short	0x0380
        /*00ba*/ 	.short	0x0024


	//----- nvinfo : EIATTR_SW_WAR
	.align		4
.L_6250:
        /*00bc*/ 	.byte	0x04, 0x36
        /*00be*/ 	.short	(.L_6252 - .L_6251)
.L_6251:
        /*00c0*/ 	.word	0x00000008
.L_6252:


//--------------------- .nv.info._ZN2at6native29vectorized_elementwise_kernelILi2ENS0_13BinaryFunctorIN3c104HalfES4_bZZZNS0_22logical_or_kernel_cudaERNS_14TensorIteratorEENKUlvE0_clEvENKUlvE6_clEvEUlS4_S4_E_EESt5arrayIPcLm3EEEEviT0_T1_ --------------------------
	.section	.nv.info._ZN2at6native29vectorized_elementwise_kernelILi2ENS0_13BinaryFunctorIN3c104HalfES4_bZZZNS0_22logical_or_kernel_cudaERNS_14TensorIteratorEENKUlvE0_clEvENKUlvE6_clEvEUlS4_S4_E_EESt5arrayIPcLm3EEEEviT0_T1_,"",@"SHT_CUDA_INFO"
	.sectionflags	@""
	.align	4


	//----- nvinfo : EIATTR_CUDA_API_VERSION
	.align		4
        /*0000*/ 	.byte	0x04, 0x37
        /*0002*/ 	.short	(.L_6254 - .L_6253)
.L_6253:
        /*0004*/ 	.word	0x00000082


	//----- nvinfo : EIATTR_KPARAM_INFO
	.align		4
.L_6254:
        /*0008*/ 	.byte	0x04, 0x17
        /*000a*/ 	.short	(.L_6256 - .L_6255)
.L_6255:
        /*000c*/ 	.word	0x00000000
        /*0010*/ 	.short	0x0002
        /*0012*/ 	.short	0x0008
        /*0014*/ 	.byte	0x00, 0xf0, 0x61, 0x00


	//----- nvinfo : EIATTR_KPARAM_INFO
	.align		4
.L_6256:
        /*0018*/ 	.byte	0x04, 0x17
        /*001a*/ 	.short	(.L_6258 - .L_6257)
.L_6257:
        /*001c*/ 	.word	0x00000000
        /*0020*/ 	.short	0x0001
        /*0022*/ 	.short	0x0004
        /*0024*/ 	.byte	0x00, 0xf0, 0x05, 0x00


	//----- nvinfo : EIATTR_KPARAM_INFO
	.align		4
.L_6258:
        /*0028*/ 	.byte	0x04, 0x17
        /*002a*/ 	.short	(.L_6260 - .L_6259)
.L_6259:
        /*002c*/ 	.word	0x00000000
        /*0030*/ 	.short	0x0000
        /*0032*/ 	.short	0x0000
        /*0034*/ 	.byte	0x00, 0xf0, 0x11, 0x00


	//----- nvinfo : EIATTR_SPARSE_MMA_MASK
	.align		4
.L_6260:
        /*0038*/ 	.byte	0x03, 0x50
        /*003a*/ 	.short	0x0000


	//----- nvinfo : EIATTR_MAXREG_COUNT
	.align		4
        /*003c*/ 	.byte	0x03, 0x1b
        /*003e*/ 	.short	0x00ff


	//----- nvinfo : EIATTR_MERCURY_ISA_VERSION
	.align		4
        /*0040*/ 	.byte	0x03, 0x5f
        /*0042*/ 	.short	0x0101


	//----- nvinfo : EIATTR_VRC_CTA_INIT_COUNT
	.align		4
        /*0044*/ 	.byte	0x02, 0x4a
	.zero		1
	.zero		1


	//----- nvinfo : EIATTR_EXIT_INSTR_OFFSETS
	.align		4
        /*0048*/ 	.byte	0x04, 0x1c
        /*004a*/ 	.short	(.L_6262 - .L_6261)


	//   ....[0]....
.L_6261:
        /*004c*/ 	.word	0x00000ec0


	//   ....[1]....
        /*0050*/ 	.word	0x00000f20


	//   ....[2]....
        /*0054*/ 	.word	0x00001360


	//----- nvinfo : EIATTR_MAX_THREADS
	.align		4
.L_6262:
        /*0058*/ 	.byte	0x04, 0x05
        /*005a*/ 	.short	(.L_6264 - .L_6263)
.L_6263:
        /*005c*/ 	.word	0x00000080
        /*0060*/ 	.word	0x00000001
        /*0064*/ 	.word	0x00000001


	//----- nvinfo : EIATTR_CRS_STACK_SIZE
	.align		4
.L_6264:
        /*0068*/ 	.byte	0x04, 0x1e
        /*006a*/ 	.short	(.L_6266 - .L_6265)
.L_6265:
        /*006c*/ 	.word	0x00000000


	//----- nvinfo : EIATTR_CBANK_PARAM_SIZE
	.align		4
.L_6266:
        /*0070*/ 	.byte	0x03, 0x19
        /*0072*/ 	.short	0x0020


	//----- nvinfo : EIATTR_PARAM_CBANK
	.align		4
        /*0074*/ 	.byte	0x04, 0x0a
        /*0076*/ 	.short	(.L_6268 - .L_6267)
	.align		4
.L_6267:
        /*0078*/ 	.word	index@(.nv.constant0._ZN2at6native29vectorized_elementwise_kernelILi2ENS0_13BinaryFunctorIN3c104HalfES4_bZZZNS0_22logical_or_kernel_cudaERNS_14TensorIteratorEENKUlvE0_clEvENKUlvE6_clEvEUlS4_S4_E_EESt5arrayIPcLm3EEEEviT0_T1_)
        /*007c*/ 	.short	0x0380
        /*007e*/ 	.short	0x0020


	//----- nvinfo : EIATTR_SW_WAR
	.align		4
.L_6268:
        /*0080*/ 	.byte	0x04, 0x36
        /*0082*/ 	.short	(.L_6270 - .L_6269)
.L_6269:
        /*0084*/ 	.word	0x00000008
.L_6270:


//--------------------- .nv.info._ZN2at6native29vectorized_elementwise_kernelILi4ENS0_13BinaryFunctorIN3c104HalfES4_bZZZNS0_22logical_or_kernel_cudaERNS_14TensorIteratorEENKUlvE0_clEvENKUlvE6_clEvEUlS4_S4_E_EESt5arrayIPcLm3EEEEviT0_T1_ --------------------------
	.section	.nv.info._ZN2at6native29vectorized_elementwise_kernelILi4ENS0_13BinaryFunctorIN3c104HalfES4_bZZZNS0_22logical_or_kernel_cudaERNS_14TensorIteratorEENKUlvE0_clEvENKUlvE6_clEvEUlS4_S4_E_EESt5arrayIPcLm3EEEEviT0_T1_,"",@"SHT_CUDA_INFO"
	.sectionflags	@""
	.align	4


	//----- nvinfo : EIATTR_CUDA_API_VERSION
	.align		4
        /*0000*/ 	.byte	0x04, 0x37
        /*0002*/ 	.short	(.L_6272 - .L_6271)
.L_6271:
        /*0004*/ 	.word	0x00000082


	//----- nvinfo : EIATTR_KPARAM_INFO
	.align		4
.L_6272:
        /*0008*/ 	.byte	0x04, 0x17
        /*000a*/ 	.short	(.L_6274 - .L_6273)
.L_6273:
        /*000c*/ 	.word	0x00000000
        /*0010*/ 	.short	0x0002
        /*0012*/ 	.short	0x0008
        /*0014*/ 	.byte	0x00, 0xf0, 0x61, 0x00


	//----- nvinfo : EIATTR_KPARAM_INFO
	.align		4
.L_6274:
        /*0018*/ 	.byte	0x04, 0x17
        /*001a*/ 	.short	(.L_6276 - .L_6275)
.L_6275:
        /*001c*/ 	.word	0x00000000
        /*0020*/ 	.short	0x0001
        /*0022*/ 	.short	0x0004
        /*0024*/ 	.byte	0x00, 0xf0, 0x05, 0x00


	//----- nvinfo : EIATTR_KPARAM_INFO
	.align		4
.L_6276:
        /*0028*/ 	.byte	0x04, 0x17
        /*002a*/ 	.short	(.L_6278 - .L_6277)
.L_6277:
        /*002c*/ 	.word	0x00000000
        /*0030*/ 	.short	0x0000
        /*0032*/ 	.short	0x0000
        /*0034*/ 	.byte	0x00, 0xf0, 0x11, 0x00


	//----- nvinfo : EIATTR_SPARSE_MMA_MASK
	.align		4
.L_6278:
        /*0038*/ 	.byte	0x03, 0x50
        /*003a*/ 	.short	0x0000


	//----- nvinfo : EIATTR_MAXREG_COUNT
	.align		4
        /*003c*/ 	.byte	0x03, 0x1b
        /*003e*/ 	.short	0x00ff


	//----- nvinfo : EIATTR_MERCURY_ISA_VERSION
	.align		4
        /*0040*/ 	.byte	0x03, 0x5f
        /*0042*/ 	.short	0x0101


	//----- nvinfo : EIATTR_VRC_CTA_INIT_COUNT
	.align		4
        /*0044*/ 	.byte	0x02, 0x4a
	.zero		1
	.zero		1


	//----- nvinfo : EIATTR_EXIT_INSTR_OFFSETS
	.align		4
        /*0048*/ 	.byte	0x04, 0x1c
        /*004a*/ 	.short	(.L_6280 - .L_6279)


	//   ....[0]....
.L_6279:
        /*004c*/ 	.word	0x00000ec0


	//   ....[1]....
        /*0050*/ 	.word	0x00000f20


	//   ....[2]....
        /*0054*/ 	.word	0x00001320


	//----- nvinfo : EIATTR_MAX_THREADS
	.align		4
.L_6280:
        /*0058*/ 	.byte	0x04, 0x05
        /*005a*/ 	.short	(.L_6282 - .L_6281)
.L_6281:
        /*005c*/ 	.word	0x00000080
        /*0060*/ 	.word	0x00000001
        /*0064*/ 	.word	0x00000001


	//----- nvinfo : EIATTR_CRS_STACK_SIZE
	.align		4
.L_6282:
        /*0068*/ 	.byte	0x04, 0x1e
        /*006a*/ 	.short	(.L_6284 - .L_6283)
.L_6283:
        /*006c*/ 	.word	0x00000000


	//----- nvinfo : EIATTR_CBANK_PARAM_SIZE
	.align		4
.L_6284:
        /*0070*/ 	.byte	0x03, 0x19
        /*0072*/ 	.short	0x0020


	//----- nvinfo : EIATTR_PARAM_CBANK
	.align		4
        /*0074*/ 	.byte	0x04, 0x0a
        /*0076*/ 	.short	(.L_6286 - .L_6285)
	.align		4
.L_6285:
        /*0078*/ 	.word	index@(.nv.constant0._ZN2at6native29vectorized_elementwise_kernelILi4ENS0_13BinaryFunctorIN3c104HalfES4_bZZZNS0_22logical_or_kernel_cudaERNS_14TensorIteratorEENKUlvE0_clEvENKUlvE6_clEvEUlS4_S4_E_EESt5arrayIPcLm3EEEEviT0_T1_)
        /*007c*/ 	.short	0x0380
        /*007e*/ 	.short	0x0020


	//----- nvinfo : EIATTR_SW_WAR
	.align		4
.L_6286:
        /*0080*/ 	.byte	0x04, 0x36
        /*0082*/ 	.short	(.L_6288 - .L_6287)
.L_6287:
        /*0084*/ 	.word	0x00000008
.L_6288:


//--------------------- .nv.info._ZN2at6native29vectorized_elementwise_kernelILi8ENS0_13BinaryFunctorIN3c104HalfES4_bZZZNS0_22logical_or_kernel_cudaERNS_14TensorIteratorEENKUlvE0_clEvENKUlvE6_clEvEUlS4_S4_E_EESt5arrayIPcLm3EEEEviT0_T1_ --------------------------
	.section	.nv.info._ZN2at6native29vectorized_elementwise_kernelILi8ENS0_13BinaryFunctorIN3c104HalfES4_bZZZNS0_22logical_or_kernel_cudaERNS_14TensorIteratorEENKUlvE0_clEvENKUlvE6_clEvEUlS4_S4_E_EESt5arrayIPcLm3EEEEviT0_T1_,"",@"SHT_CUDA_INFO"
	.sectionflags	@""
	.align	4


	//----- nvinfo : EIATTR_CUDA_API_VERSION
	.align		4
        /*0000*/ 	.byte	0x04, 0x37
        /*0002*/ 	.short	(.L_6290 - .L_6289)
.L_6289:
        /*0004*/ 	.word	0x00000082


	//----- nvinfo : EIATTR_KPARAM_INFO
	.align		4
.L_6290:
        /*0008*/ 	.byte	0x04, 0x17
        /*000a*/ 	.short	(.L_6292 - .L_6291)
.L_6291:
        /*000c*/ 	.word	0x00000000
        /*0010*/ 	.short	0x0002
        /*0012*/ 	.short	0x0008
        /*0014*/ 	.byte	0x00, 0xf0, 0x61, 0x00


	//----- nvinfo : EIATTR_KPARAM_INFO
	.align		4
.L_6292:
        /*0018*/ 	.byte	0x04, 0x17
        /*001a*/ 	.short	(.L_6294 - .L_6293)
.L_6293:
        /*001c*/ 	.word	0x00000000
        /*0020*/ 	.short	0x0001
        /*0022*/ 	.short	0x0004
        /*0024*/ 	.byte	0x00, 0xf0, 0x05, 0x00


	//----- nvinfo : EIATTR_KPARAM_INFO
	.align		4
.L_6294:
        /*0028*/ 	.byte	0x04, 0x17
        /*002a*/ 	.short	(.L_6296 - .L_6295)
.L_6295:
        /*002c*/ 	.word	0x00000000
        /*0030*/ 	.short	0x0000
        /*0032*/ 	.short	0x0000
        /*0034*/ 	.byte	0x00, 0xf0, 0x11, 0x00


	//----- nvinfo : EIATTR_SPARSE_MMA_MASK
	.align		4
.L_6296:
        /*0038*/ 	.byte	0x03, 0x50
        /*003a*/ 	.short	0x0000


	//----- nvinfo : EIATTR_MAXREG_COUNT
	.align		4
        /*003c*/ 	.byte	0x03, 0x1b
        /*003e*/ 	.short	0x00ff


	//----- nvinfo : EIATTR_MERCURY_ISA_VERSION
	.align		4
        /*0040*/ 	.byte	0x03, 0x5f
        /*0042*/ 	.short	0x0101


	//----- nvinfo : EIATTR_VRC_CTA_INIT_COUNT
	.align		4
        /*0044*/ 	.byte	0x02, 0x4a
	.zero		1
	.zero		1


	//----- nvinfo : EIATTR_EXIT_INSTR_OFFSETS
	.align		4
        /*0048*/ 	.byte	0x04, 0x1c
        /*004a*/ 	.short	(.L_6298 - .L_6297)


	//   ....[0]....
.L_6297:
        /*004c*/ 	.word	0x00000010


	//----- nvinfo : EIATTR_MAX_THREADS
	.align		4
.L_6298:
        /*0050*/ 	.byte	0x04, 0x05
        /*0052*/ 	.short	(.L_6300 - .L_6299)
.L_6299:
        /*0054*/ 	.word	0x00000080
        /*0058*/ 	.word	0x00000001
        /*005c*/ 	.word	0x00000001


	//----- nvinfo : EIATTR_CBANK_PARAM_SIZE
	.align		4
.L_6300:
        /*0060*/ 	.byte	0x03, 0x19
        /*0062*/ 	.short	0x0020


	//----- nvinfo : EIATTR_PARAM_CBANK
	.align		4
        /*0064*/ 	.byte	0x04, 0x0a
        /*0066*/ 	.short	(.L_6302 - .L_6301)
	.align		4
.L_6301:
        /*0068*/ 	.word	index@(.nv.constant0._ZN2at6native29vectorized_elementwise_kernelILi8ENS0_13BinaryFunctorIN3c104HalfES4_bZZZNS0_22logical_or_kernel_cudaERNS_14TensorIteratorEENKUlvE0_clEvENKUlvE6_clEvEUlS4_S4_E_EESt5arrayIPcLm3EEEEviT0_T1_)
        /*006c*/ 	.short	0x0380
        /*006e*/ 	.short	0x0020


	//----- nvinfo : EIATTR_SW_WAR
	.align		4
.L_6302:
        /*0070*/ 	.byte	0x04, 0x36
        /*0072*/ 	.short	(.L_6304 - .L_6303)
.L_6303:
        /*0074*/ 	.word	0x00000008
.L_6304:


//--------------------- .nv.info._ZN2at6native18elementwise_kernelILi128ELi4EZNS0_15gpu_kernel_implINS0_13AUnaryFunctorIffbZZZNS0_22logical_or_kernel_cudaERNS_14TensorIteratorEENKUlvE0_clEvENKUlvE5_clEvEUlffE_EEEEvRNS_18TensorIteratorBaseERKT_EUliE_EEviT1_ --------------------------
	.section	.nv.info._ZN2at6native18elementwise_kernelILi128ELi4EZNS0_15gpu_kernel_implINS0_13AUnaryFunctorIffbZZZNS0_22logical_or_kernel_cudaERNS_14TensorIteratorEENKUlvE0_clEvENKUlvE5_clEvEUlffE_EEEEvRNS_18TensorIteratorBaseERKT_EUliE_EEviT1_,"",@"SHT_CUDA_INFO"
	.sectionflags	@""
	.align	4


	//----- nvinfo : EIATTR_CUDA_API_VERSION
	.align		4
        /*0000*/ 	.byte	0x04, 0x37
        /*0002*/ 	.short	(.L_6306 - .L_6305)
.L_6305:
        /*0004*/ 	.word	0x00000082


	//----- nvinfo : EIATTR_KPARAM_INFO
	.align		4
.L_6306:
        /*0008*/ 	.byte	0x04, 0x17
        /*000a*/ 	.short	(.L_6308 - .L_6307)
.L_6307:
        /*000c*/ 	.word	0x00000000
        /*0010*/ 	.short	0x0001
        /*0012*/ 	.short	0x0008
        /*0014*/ 	.byte	0x00, 0xf0, 0x81, 0x08


	//----- nvinfo : EIATTR_KPARAM_INFO
	.align		4
.L_6308:
        /*0018*/ 	.byte	0x04, 0x17
        /*001a*/ 	.short	(.L_6310 - .L_6309)
.L_6309:
        /*001c*/ 	.word	0x00000000
        /*0020*/ 	.short	0x0000
        /*0022*/ 	.short	0x0000
        /*0024*/ 	.byte	0x00, 0xf0, 0x11, 0x00


	//----- nvinfo : EIATTR_SPARSE_MMA_MASK
	.align		4
.L_6310:
        /*0028*/ 	.byte	0x03, 0x50
        /*002a*/ 	.short	0x0000


	//----- nvinfo : EIATTR_MAXREG_COUNT
	.align		4
        /*002c*/ 	.byte	0x03, 0x1b
        /*002e*/ 	.short	0x0080


	//----- nvinfo : EIATTR_EXTERNS
	.align		4
        /*0030*/ 	.byte	0x04, 0x0f
        /*0032*/ 	.short	(.L_6312 - .L_6311)


	//   ....[0]....
	.align		4
.L_6311:
        /*0034*/ 	.word	index@(__assertfail)


	//----- nvinfo : EIATTR_MERCURY_ISA_VERSION
	.align		4
.L_6312:
        /*0038*/ 	.byte	0x03, 0x5f
        /*003a*/ 	.short	0x0101


	//----- nvinfo : EIATTR_VRC_CTA_INIT_COUNT
	.align		4
        /*003c*/ 	.byte	0x02, 0x4a
	.zero		1
	.zero		1


	//----- nvinfo : EIATTR_SYSCALL_OFFSETS
	.align		4
        /*0040*/ 	.byte	0x04, 0x46
        /*0042*/ 	.short	(.L_6314 - .L_6313)


	//   ....[0]....
.L_6313:
        /*0044*/ 	.word	0x00002150


	//   ....[1]....
        /*0048*/ 	.word	0x00002e90


	//   ....[2]....
        /*004c*/ 	.word	0x00005120


	//   ....[3]....
        /*0050*/ 	.word	0x00005ce0


	//   ....[4]....
        /*0054*/ 	.word	0x00008060


	//   ....[5]....
        /*0058*/ 	.word	0x00008c20


	//   ....[6]....
        /*005c*/ 	.word	0x0000afb0


	//   ....[7]....
        /*0060*/ 	.word	0x0000bb30


	//----- nvinfo : EIATTR_EXIT_INSTR_OFFSETS
	.align		4
.L_6314:
        /*0064*/ 	.byte	0x04, 0x1c
        /*0066*/ 	.short	(.L_6316 - .L_6315)


	//   ....[0]....
.L_6315:
        /*0068*/ 	.word	0x00008eb0


	//   ....[1]....
        /*006c*/ 	.word	0x0000b150


	//   ....[2]....
        /*0070*/ 	.word	0x0000b170


	//   ....[3]....
        /*0074*/ 	.word	0x0000b200


	//   ....[4]....
        /*0078*/ 	.word	0x0000b220


	//   ....[5]....
        /*007c*/ 	.word	0x0000b240


	//   ....[6]....
        /*0080*/ 	.word	0x0000b2d0


	//   ....[7]....
        /*0084*/ 	.word	0x0000b310


	//   ....[8]....
        /*0088*/ 	.word	0x0000b3b0


	//   ....[9]....
        /*008c*/ 	.word	0x0000b400


	//   ....[10]....
        /*0090*/ 	.word	0x0000b430


	//   ....[11]....
        /*0094*/ 	.word	0x0000b4f0


	//   ....[12]....
        /*0098*/ 	.word	0x0000b630


	//   ....[13]....
        /*009c*/ 	.word	0x0000b770


	//   ....[14]....
        /*00a0*/ 	.word	0x0000b8c0


	//   ....[15]....
        /*00a4*/ 	.word	0x0000b8f0


	//   ....[16]....
        /*00a8*/ 	.word	0x0000b910


	//   ....[17]....
        /*00ac*/ 	.word	0x0000b990


	//   ....[18]....
        /*00b0*/ 	.word	0x0000b9d0


	//   ....[19]....
        /*00b4*/ 	.word	0x0000bb40


	//   ....[20]....
        /*00b8*/ 	.word	0x0000bc20


	//   ....[21]....
        /*00bc*/ 	.word	0x0000bcc0


	//   ....[22]....
        /*00c0*/ 	.word	0x0000bcf0


	//   ....[23]....
        /*00c4*/ 	.word	0x0000bd40


	//   ....[24]....
        /*00c8*/ 	.word	0x0000bd80


	//----- nvinfo : EIATTR_MAX_THREADS
	.align		4
.L_6316:
        /*00cc*/ 	.byte	0x04, 0x05
        /*00ce*/ 	.short	(.L_6318 - .L_6317)
.L_6317:
        /*00d0*/ 	.word	0x00000080
        /*00d4*/ 	.word	0x00000001
        /*00d8*/ 	.word	0x00000001


	//----- nvinfo : EIATTR_CRS_STACK_SIZE
	.align		4
.L_6318:
        /*00dc*/ 	.byte	0x04, 0x1e
        /*00de*/ 	.short	(.L_6320 - .L_6319)
.L_6319:
        /*00e0*/ 	.word	0x00000000


	//----- nvinfo : EIATTR_CBANK_PARAM_SIZE
	.align		4
.L_6320:
        /*00e4*/ 	.byte	0x03, 0x19
        /*00e6*/ 	.short	0x0228


	//----- nvinfo : EIATTR_PARAM_CBANK
	.align		4
        /*00e8*/ 	.byte	0x04, 0x0a
        /*00ea*/ 	.short	(.L_6322 - .L_6321)
	.align		4
.L_6321:
        /*00ec*/ 	.word	index@(.nv.constant0._ZN2at6native18elementwise_kernelILi128ELi4EZNS0_15gpu_kernel_implINS0_13AUnaryFunctorIffbZZZNS0_22logical_or_kernel_cudaERNS_14TensorIteratorEENKUlvE0_clEvENKUlvE5_clEvEUlffE_EEEEvRNS_18TensorIteratorBaseERKT_EUliE_EEviT1_)
        /*00f0*/ 	.short	0x0380
        /*00f2*/ 	.short	0x0228


	//----- nvinfo : EIATTR_SW_WAR
	.align		4
.L_6322:
        /*00f4*/ 	.byte	0x04, 0x36
        /*00f6*/ 	.short	(.L_6324 - .L_6323)
.L_6323:
        /*00f8*/ 	.word	0x00000008
.L_6324:


//--------------------- .nv.info._ZN2at6native27unrolled_elementwise_kernelINS0_13AUnaryFunctorIffbZZZNS0_22logical_or_kernel_cudaERNS_14TensorIteratorEENKUlvE0_clEvENKUlvE5_clEvEUlffE_EESt5arrayIPcLm2EELi4E23TrivialOffsetCalculatorILi1EjESD_NS0_6memory12LoadWithCastILi1EEENSE_13StoreWithCastILi1EEEEEviT_T0_T2_T3_T4_T5_ --------------------------
	.section	.nv.info._ZN2at6native27unrolled_elementwise_kernelINS0_13AUnaryFunctorIffbZZZNS0_22logical_or_kernel_cudaERNS_14TensorIteratorEENKUlvE0_clEvENKUlvE5_clEvEUlffE_EESt5arrayIPcLm2EELi4E23TrivialOffsetCalculatorILi1EjESD_NS0_6memory12LoadWithCastILi1EEENSE_13StoreWithCastILi1EEEEEviT_T0_T2_T3_T4_T5_,"",@"SHT_CUDA_INFO"
	.sectionflags	@""
	.align	4


	//----- nvinfo : EIATTR_CUDA_API_VERSION
	.align		4
        /*0000*/ 	.byte	0x04, 0x37
        /*0002*/ 	.short	(.L_6326 - .L_6325)
.L_6325:
        /*0004*/ 	.word	0x00000082


	//----- nvinfo : EIATTR_KPARAM_INFO
	.align		4
.L_6326:
        /*0008*/ 	.byte	0x04, 0x17
        /*000a*/ 	.short	(.L_6328 - .L_6327)
.L_6327:
        /*000c*/ 	.word	0x00000000
        /*0010*/ 	.short	0x0006
        /*0012*/ 	.short	0x002c
        /*0014*/ 	.byte	0x00, 0xf0, 0x21, 0x00


	//----- nvinfo : EIATTR_KPARAM_INFO
	.align		4
.L_6328:
        /*0018*/ 	.byte	0x04, 0x17
        /*001a*/ 	.short	(.L_6330 - .L_6329)
.L_6329:
        /*001c*/ 	.word	0x00000000
        /*0020*/ 	.short	0x0005
        /*0022*/ 	.short	0x0024
        /*0024*/ 	.byte	0x00, 0xf0, 0x21, 0x00


	//----- nvinfo : EIATTR_KPARAM_INFO
	.align		4
.L_6330:
        /*0028*/ 	.byte	0x04, 0x17
        /*002a*/ 	.short	(.L_6332 - .L_6331)
.L_6331:
        /*002c*/ 	.word	0x00000000
        /*0030*/ 	.short	0x0004
        /*0032*/ 	.short	0x0021
        /*0034*/ 	.byte	0x00, 0xf0, 0x05, 0x00


	//----- nvinfo : EIATTR_KPARAM_INFO
	.align		4
.L_6332:
        /*0038*/ 	.byte	0x04, 0x17
        /*003a*/ 	.short	(.L_6334 - .L_6333)
.L_6333:
        /*003c*/ 	.word	0x00000000
        /*0040*/ 	.short	0x0003
        /*0042*/ 	.short	0x0020
        /*0044*/ 	.byte	0x00, 0xf0, 0x05, 0x00


	//----- nvinfo : EIATTR_KPARAM_INFO
	.align		4
.L_6334:
        /*0048*/ 	.byte	0x04, 0x17
        /*004a*/ 	.short	(.L_6336 - .L_6335)
.L_6335:
        /*004c*/ 	.word	0x00000000
        /*0050*/ 	.short	0x0002
        /*0052*/ 	.short	0x0010
        /*0054*/ 	.byte	0x00, 0xf0, 0x41, 0x00


	//----- nvinfo : EIATTR_KPARAM_INFO
	.align		4
.L_6336:
        /*0058*/ 	.byte	0x04, 0x17
        /*005a*/ 	.short	(.L_6338 - .L_6337)
.L_6337:
        /*005c*/ 	.word	0x00000000
        /*0060*/ 	.short	0x0001
        /*0062*/ 	.short	0x0004
        /*0064*/ 	.byte	0x00, 0xf0, 0x21, 0x00


	//----- nvinfo : EIATTR_KPARAM_INFO
	.align		4
.L_6338:
        /*0068*/ 	.byte	0x04, 0x17
        /*006a*/ 	.short	(.L_6340 - .L_6339)
.L_6339:
        /*006c*/ 	.word	0x00000000
        /*0070*/ 	.short	0x0000
        /*0072*/ 	.short	0x0000
        /*0074*/ 	.byte	0x00, 0xf0, 0x11, 0x00


	//----- nvinfo : EIATTR_SPARSE_MMA_MASK
	.align		4
.L_6340:
        /*0078*/ 	.byte	0x03, 0x50
        /*007a*/ 	.short	0x0000


	//----- nvinfo : EIATTR_MAXREG_COUNT
	.align		4
        /*007c*/ 	.byte	0x03, 0x1b
        /*007e*/ 	.short	0x00ff


	//----- nvinfo : EIATTR_EXTERNS
	.align		4
        /*0080*/ 	.byte	0x04, 0x0f
        /*0082*/ 	.short	(.L_6342 - .L_6341)


	//   ....[0]....
	.align		4
.L_6341:
        /*0084*/ 	.word	index@(__assertfail)


	//----- nvinfo : EIATTR_MERCURY_ISA_VERSION
	.align		4
.L_6342:
        /*0088*/ 	.byte	0x03, 0x5f
        /*008a*/ 	.short	0x0101


	//----- nvinfo : EIATTR_VRC_CTA_INIT_COUNT
	.align		4
        /*008c*/ 	.byte	0x02, 0x4a
	.zero		1
	.zero		1


	//----- nvinfo : EIATTR_SYSCALL_OFFSETS
	.align		4
        /*0090*/ 	.byte	0x04, 0x46
        /*0092*/ 	.short	(.L_6344 - .L_6343)


	//   ....[0]....
.L_6343:
        /*0094*/ 	.word	0x00000e70


	//   ....[1]....
        /*0098*/ 	.word	0x00001e30


	//   ....[2]....
        /*009c*/ 	.word	0x00002d70


	//   ....[3]....
        /*00a0*/ 	.word	0x00003ca0


	//   ....[4]....
        /*00a4*/ 	.word	0x00004ab0


	//   ....[5]....
        /*00a8*/ 	.word	0x00005770


	//   ....[6]....
        /*00ac*/ 	.word	0x00006530


	//   ....[7]....
        /*00b0*/ 	.word	0x000072c0


	//----- nvinfo : EIATTR_EXIT_INSTR_OFFSETS
	.align		4
.L_6344:
        /*00b4*/ 	.byte	0x04, 0x1c
        /*00b6*/ 	.short	(.L_6346 - .L_6345)


	//   ....[0]....
.L_6345:
        /*00b8*/ 	.word	0x000067b0


	//   ....[1]....
        /*00bc*/ 	.word	0x000068e0


	//   ....[2]....
        /*00c0*/ 	.word	0x00006900


	//   ....[3]....
        /*00c4*/ 	.word	0x00006990


	//   ....[4]....
        /*00c8*/ 	.word	0x000069b0


	//   ....[5]....
        /*00cc*/ 	.word	0x000069d0


	//   ....[6]....
        /*00d0*/ 	.word	0x00006a60


	//   ....[7]....
        /*00d4*/ 	.word	0x00006aa0


	//   ....[8]....
        /*00d8*/ 	.word	0x00006b40


	//   ....[9]....
        /*00dc*/ 	.word	0x00006b90


	//   ....[10]....
        /*00e0*/ 	.word	0x00006bc0


	//   ....[11]....
        /*00e4*/ 	.word	0x00006c80


	//   ....[12]....
        /*00e8*/ 	.word	0x00006dc0


	//   ....[13]....
        /*00ec*/ 	.word	0x00006f00


	//   ....[14]....
        /*00f0*/ 	.word	0x00007050


	//   ....[15]....
        /*00f4*/ 	.word	0x00007080


	//   ....[16]....
        /*00f8*/ 	.word	0x000070a0


	//   ....[17]....
        /*00fc*/ 	.word	0x00007120


	//   ....[18]....
        /*0100*/ 	.word	0x00007160


	//   ....[19]....
        /*0104*/ 	.word	0x000072d0


	//   ....[20]....
        /*0108*/ 	.word	0x000073b0


	//   ....[21]....
        /*010c*/ 	.word	0x00007450


	//   ....[22]....
        /*0110*/ 	.word	0x00007480


	//   ....[23]....
        /*0114*/ 	.word	0x000074d0


	//   ....[24]....
        /*0118*/ 	.word	0x00007510


	//----- nvinfo : EIATTR_MAX_THREADS
	.align		4
.L_6346:
        /*011c*/ 	.byte	0x04, 0x05
        /*011e*/ 	.short	(.L_6348 - .L_6347)
.L_6347:
        /*0120*/ 	.word	0x00000080
        /*0124*/ 	.word	0x00000001
        /*0128*/ 	.word	0x00000001


	//----- nvinfo : EIATTR_CRS_STACK_SIZE
	.align		4
.L_6348:
        /*012c*/ 	.byte	0x04, 0x1e
        /*012e*/ 	.short	(.L_6350 - .L_6349)
.L_6349:
        /*0130*/ 	.word	0x00000000


	//----- nvinfo : EIATTR_CBANK_PARAM_SIZE
	.align		4
.L_6350:
        /*0134*/ 	.byte	0x03, 0x19
        /*0136*/ 	.short	0x0034


	//----- nvinfo : EIATTR_PARAM_CBANK
	.align		4
        /*0138*/ 	.byte	0x04, 0x0a
        /*013a*/ 	.short	(.L_6352 - .L_6351)
	.align		4
.L_6351:
        /*013c*/ 	.word	index@(.nv.constant0._ZN2at6native27unrolled_elementwise_kernelINS0_13AUnaryFunctorIffbZZZNS0_22logical_or_kernel_cudaERNS_14TensorIteratorEENKUlvE0_clEvENKUlvE5_clEvEUlffE_EESt5arrayIPcLm2EELi4E23TrivialOffsetCalculatorILi1EjESD_NS0_6memory12LoadWithCastILi1EEENSE_13StoreWithCastILi1EEEEEviT_T0_T2_T3_T4_T5_)
        /*0140*/ 	.short	0x0380
        /*0142*/ 	.short	0x0034


	//----- nvinfo : EIATTR_SW_WAR
	.align		4
.L_6352:
        /*0144*/ 	.byte	0x04, 0x36
        /*0146*/ 	.short	(.L_6354 - .L_6353)
.L_6353:
        /*0148*/ 	.word	0x00000008
.L_6354:


//--------------------- .nv.info._ZN2at6native18elementwise_kernelILi128ELi4EZNS0_22gpu_kernel_impl_nocastINS0_13AUnaryFunctorIffbZZZNS0_22logical_or_kernel_cudaERNS_14TensorIteratorEENKUlvE0_clEvENKUlvE5_clEvEUlffE_EEEEvRNS_18TensorIteratorBaseERKT_EUliE_EEviT1_ --------------------------
	.section	.nv.info._ZN2at6native18elementwise_kernelILi128ELi4EZNS0_22gpu_kernel_impl_nocastINS0_13AUnaryFunctorIffbZZZNS0_22logical_or_kernel_cudaERNS_14TensorIteratorEENKUlvE0_clEvENKUlvE5_clEvEUlffE_EEEEvRNS_18TensorIteratorBaseERKT_EUliE_EEviT1_,"",@"SHT_CUDA_INFO"
	.sectionflags	@""
	.align	4


	//----- nvinfo : EIATTR_CUDA_API_VERSION
	.align		4
        /*0000*/ 	.byte	0x04, 0x37
        /*0002*/ 	.short	(.L_6356 - .L_6355)
.L_6355:
        /*0004*/ 	.word	0x00000082


	//----- nvinfo : EIATTR_KPARAM_INFO
	.align		4
.L_6356:
        /*0008*/ 	.byte	0x04, 0x17
        /*000a*/ 	.short	(.L_6358 - .L_6357)
.L_6357:
        /*000c*/ 	.word	0x00000000
        /*0010*/ 	.short	0x0001
        /*0012*/ 	.short	0x0008
        /*0014*/ 	.byte	0x00, 0xf0, 0x61, 0x08


	//----- nvinfo : EIATTR_KPARAM_INFO
	.align		4
.L_6358:
        /*0018*/ 	.byte	0x04, 0x17
        /*001a*/ 	.short	(.L_6360 - .L_6359)
.L_6359:
        /*001c*/ 	.word	0x00000000
        /*0020*/ 	.short	0x0000
        /*0022*/ 	.short	0x0000
        /*0024*/ 	.byte	0x00, 0xf0, 0x11, 0x00


	//----- nvinfo : EIATTR_SPARSE_MMA_MASK
	.align		4
.L_6360:
        /*0028*/ 	.byte	0x03, 0x50
        /*002a*/ 	.short	0x0000


	//----- nvinfo : EIATTR_MAXREG_COUNT
	.align		4
        /*002c*/ 	.byte	0x03, 0x1b
        /*002e*/ 	.short	0x0080


	//----- nvinfo : EIATTR_MERCURY_ISA_VERSION
	.align		4
        /*0030*/ 	.byte	0x03, 0x5f
        /*0032*/ 	.short	0x0101


	//----- nvinfo : EIATTR_VRC_CTA_INIT_COUNT
	.align		4
        /*0034*/ 	.byte	0x02, 0x4a
	.zero		1
	.zero		1


	//----- nvinfo : EIATTR_EXIT_INSTR_OFFSETS
	.align		4
        /*0038*/ 	.byte	0x04, 0x1c
        /*003a*/ 	.short	(.L_6362 - .L_6361)


	//   ....[0]....
.L_6361:
        /*003c*/ 	.word	0x00000360


	//   ....[1]....
        /*0040*/ 	.word	0x00000400


	//   ....[2]....
        /*0044*/ 	.word	0x00003f80


	//   ....[3]....
        /*0048*/ 	.word	0x000052f0


	//----- nvinfo : EIATTR_MAX_THREADS
	.align		4
.L_6362:
        /*004c*/ 	.byte	0x04, 0x05
        /*004e*/ 	.short	(.L_6364 - .L_6363)
.L_6363:
        /*0050*/ 	.word	0x00000080
        /*0054*/ 	.word	0x00000001
        /*0058*/ 	.word	0x00000001


	//----- nvinfo : EIATTR_CRS_STACK_SIZE
	.align		4
.L_6364:
        /*005c*/ 	.byte	0x04, 0x1e
        /*005e*/ 	.short	(.L_6366 - .L_6365)
.L_6365:
        /*0060*/ 	.word	0x00000000


	//----- nvinfo : EIATTR_CBANK_PARAM_SIZE
	.align		4
.L_6366:
        /*0064*/ 	.byte	0x03, 0x19
        /*0066*/ 	.short	0x0220


	//----- nvinfo : EIATTR_PARAM_CBANK
	.align		4
        /*0068*/ 	.byte	0x04, 0x0a
        /*006a*/ 	.short	(.L_6368 - .L_6367)
	.align		4
.L_6367:
        /*006c*/ 	.word	index@(.nv.constant0._ZN2at6native18elementwise_kernelILi128ELi4EZNS0_22gpu_kernel_impl_nocastINS0_13AUnaryFunctorIffbZZZNS0_22logical_or_kernel_cudaERNS_14TensorIteratorEENKUlvE0_clEvENKUlvE5_clEvEUlffE_EEEEvRNS_18TensorIteratorBaseERKT_EUliE_EEviT1_)
        /*0070*/ 	.short	0x0380
        /*0072*/ 	.short	0x0220


	//----- nvinfo : EIATTR_SW_WAR
	.align		4
.L_6368:
        /*0074*/ 	.byte	0x04, 0x36
        /*0076*/ 	.short	(.L_6370 - .L_6369)
.L_6369:
        /*0078*/ 	.word	0x00000008
.L_6370:


//--------------------- .nv.info._ZN2at6native27unrolled_elementwise_kernelINS0_13AUnaryFunctorIffbZZZNS0_22logical_or_kernel_cudaERNS_14TensorIteratorEENKUlvE0_clEvENKUlvE5_clEvEUlffE_EESt5arrayIPcLm2EELi4E23TrivialOffsetCalculatorILi1EjESD_NS0_6memory15LoadWithoutCastENSE_16StoreWithoutCastEEEviT_T0_T2_T3_T4_T5_ --------------------------
	.section	.nv.info._ZN2at6native27unrolled_elementwise_kernelINS0_13AUnaryFunctorIffbZZZNS0_22logical_or_kernel_cudaERNS_14TensorIteratorEENKUlvE0_clEvENKUlvE5_clEvEUlffE_EESt5arrayIPcLm2EELi4E23TrivialOffsetCalculatorILi1EjESD_NS0_6memory15LoadWithoutCastENSE_16StoreWithoutCastEEEviT_T0_T2_T3_T4_T5_,"",@"SHT_CUDA_INFO"
	.sectionflags	@""
	.align	4


	//----- nvinfo : EIATTR_CUDA_API_VERSION
	.align		4
        /*0000*/ 	.byte	0x04, 0x37
        /*0002*/ 	.short	(.L_6372 - .L_6371)
.L_6371:
        /*0004*/ 	.word	0x00000082


	//----- nvinfo : EIATTR_KPARAM_INFO
	.align		4
.L_6372:
        /*0008*/ 	.byte	0x04, 0x17
        /*000a*/ 	.short	(.L_6374 - .L_6373)
.L_6373:
        /*000c*/ 	.word	0x00000000
        /*0010*/ 	.short	0x0006
        /*0012*/ 	.short	0x0023
        /*0014*/ 	.byte	0x00, 0xf0, 0x05, 0x00


	//----- nvinfo : EIATTR_KPARAM_INFO
	.align		4
.L_6374:
        /*0018*/ 	.byte	0x04, 0x17
        /*001a*/ 	.short	(.L_6376 - .L_6375)
.L_6375:
        /*001c*/ 	.word	0x00000000
        /*0020*/ 	.short	0x0005
        /*0022*/ 	.short	0x0022
        /*0024*/ 	.byte	0x00, 0xf0, 0x05, 0x00


	//----- nvinfo : EIATTR_KPARAM_INFO
	.align		4
.L_6376:
        /*0028*/ 	.byte	0x04, 0x17
        /*002a*/ 	.short	(.L_6378 - .L_6377)
.L_6377:
        /*002c*/ 	.word	0x00000000
        /*0030*/ 	.short	0x0004
        /*0032*/ 	.short	0x0021
        /*0034*/ 	.byte	0x00, 0xf0, 0x05, 0x00


	//----- nvinfo : EIATTR_KPARAM_INFO
	.align		4
.L_6378:
        /*0038*/ 	.byte	0x04, 0x17
        /*003a*/ 	.short	(.L_6380 - .L_6379)
.L_6379:
        /*003c*/ 	.word	0x00000000
        /*0040*/ 	.short	0x0003
        /*0042*/ 	.short	0x0020
        /*0044*/ 	.byte	0x00, 0xf0, 0x05, 0x00


	//----- nvinfo : EIATTR_KPARAM_INFO
	.align		4
.L_6380:
        /*0048*/ 	.byte	0x04, 0x17
        /*004a*/ 	.short	(.L_6382 - .L_6381)
.L_6381:
        /*004c*/ 	.word	0x00000000
        /*0050*/ 	.short	0x0002
        /*0052*/ 	.short	0x0010
        /*0054*/ 	.byte	0x00, 0xf0, 0x41, 0x00


	//----- nvinfo : EIATTR_KPARAM_INFO
	.align		4
.L_6382:
        /*0058*/ 	.byte	0x04, 0x17
        /*005a*/ 	.short	(.L_6384 - .L_6383)
.L_6383:
        /*005c*/ 	.word	0x00000000
        /*0060*/ 	.short	0x0001
        /*0062*/ 	.short	0x0004
        /*0064*/ 	.byte	0x00, 0xf0, 0x21, 0x00


	//----- nvinfo : EIATTR_KPARAM_INFO
	.align		4
.L_6384:
        /*0068*/ 	.byte	0x04, 0x17
        /*006a*/ 	.short	(.L_6386 - .L_6385)
.L_6385:
        /*006c*/ 	.word	0x00000000
        /*0070*/ 	.short	0x0000
        /*0072*/ 	.short	0x0000
        /*0074*/ 	.byte	0x00, 0xf0, 0x11, 0x00


	//----- nvinfo : EIATTR_SPARSE_MMA_MASK
	.align		4
.L_6386:
        /*0078*/ 	.byte	0x03, 0x50
        /*007a*/ 	.short	0x0000


	//----- nvinfo : EIATTR_MAXREG_COUNT
	.align		4
        /*007c*/ 	.byte	0x03, 0x1b
        /*007e*/ 	.short	0x00ff


	//----- nvinfo : EIATTR_MERCURY_ISA_VERSION
	.align		4
        /*0080*/ 	.byte	0x03, 0x5f
        /*0082*/ 	.short	0x0101


	//----- nvinfo : EIATTR_VRC_CTA_INIT_COUNT
	.align		4
        /*0084*/ 	.byte	0x02, 0x4a
	.zero		1
	.zero		1


	//----- nvinfo : EIATTR_EXIT_INSTR_OFFSETS
	.align		4
        /*0088*/ 	.byte	0x04, 0x1c
        /*008a*/ 	.short	(.L_6388 - .L_6387)


	//   ....[0]....
.L_6387:
        /*008c*/ 	.word	0x000004a0


	//   ....[1]....
        /*0090*/ 	.word	0x00000500


	//----- nvinfo : EIATTR_MAX_THREADS
	.align		4
.L_6388:
        /*0094*/ 	.byte	0x04, 0x05
        /*0096*/ 	.short	(.L_6390 - .L_6389)
.L_6389:
        /*0098*/ 	.word	0x00000080
        /*009c*/ 	.word	0x00000001
        /*00a0*/ 	.word	0x00000001


	//----- nvinfo : EIATTR_CRS_STACK_SIZE
	.align		4
.L_6390:
        /*00a4*/ 	.byte	0x04, 0x1e
        /*00a6*/ 	.short	(.L_6392 - .L_6391)
.L_6391:
        /*00a8*/ 	.word	0x00000000


	//----- nvinfo : EIATTR_CBANK_PARAM_SIZE
	.align		4
.L_6392:
        /*00ac*/ 	.byte	0x03, 0x19
        /*00ae*/ 	.short	0x0024


	//----- nvinfo : EIATTR_PARAM_CBANK
	.align		4
        /*00b0*/ 	.byte	0x04, 0x0a
        /*00b2*/ 	.short	(.L_6394 - .L_6393)
	.align		4
.L_6393:
        /*00b4*/ 	.word	index@(.nv.constant0._ZN2at6native27unrolled_elementwise_kernelINS0_13AUnaryFunctorIffbZZZNS0_22logical_or_kernel_cudaERNS_14TensorIteratorEENKUlvE0_clEvENKUlvE5_clEvEUlffE_EESt5arrayIPcLm2EELi4E23TrivialOffsetCalculatorILi1EjESD_NS0_6memory15LoadWithoutCastENSE_16StoreWithoutCastEEEviT_T0_T2_T3_T4_T5_)
        /*00b8*/ 	.short	0x0380
        /*00ba*/ 	.short	0x0024


	//----- nvinfo : EIATTR_SW_WAR
	.align		4
.L_6394:
        /*00bc*/ 	.byte	0x04, 0x36
        /*00be*/ 	.short	(.L_6396 - .L_6395)
.L_6395:
        /*00c0*/ 	.word	0x00000008
.L_6396:


//--------------------- .nv.info._ZN2at6native29vectorized_elementwise_kernelILi2ENS0_13AUnaryFunctorIffbZZZNS0_22logical_or_kernel_cudaERNS_14TensorIteratorEENKUlvE0_clEvENKUlvE5_clEvEUlffE_EESt5arrayIPcLm2EEEEviT0_T1_ --------------------------
	.section	.nv.info._ZN2at6native29vectorized_elementwise_kernelILi2ENS0_13AUnaryFunctorIffbZZZNS0_22logical_or_kernel_cudaERNS_14TensorIteratorEENKUlvE0_clEvENKUlvE5_clEvEUlffE_EESt5arrayIPcLm2EEEEviT0_T1_,"",@"SHT_CUDA_INFO"
	.sectionflags	@""
	.align	4


	//----- nvinfo : EIATTR_CUDA_API_VERSION
	.align		4
        /*0000*/ 	.byte	0x04, 0x37
        /*0002*/ 	.short	(.L_6398 - .L_6397)
.L_6397:
        /*0004*/ 	.word	0x00000082


	//----- nvinfo : EIATTR_KPARAM_INFO
	.align		4
.L_6398:
        /*0008*/ 	.byte	0x04, 0x17
        /*000a*/ 	.short	(.L_6400 - .L_6399)
.L_6399:
        /*000c*/ 	.word	0x00000000
        /*0010*/ 	.short	0x0002
        /*0012*/ 	.short	0x0010
        /*0014*/ 	.byte	0x00, 0xf0, 0x41, 0x00


	//----- nvinfo : EIATTR_KPARAM_INFO
	.align		4
.L_6400:
        /*0018*/ 	.byte	0x04, 0x17
        /*001a*/ 	.short	(.L_6402 - .L_6401)
.L_6401:
        /*001c*/ 	.word	0x00000000
        /*0020*/ 	.short	0x0001
        /*0022*/ 	.short	0x0004
        /*0024*/ 	.byte	0x00, 0xf0, 0x21, 0x00


	//----- nvinfo : EIATTR_KPARAM_INFO
	.align		4
.L_6402:
        /*0028*/ 	.byte	0x04, 0x17
        /*002a*/ 	.short	(.L_6404 - .L_6403)
.L_6403:
        /*002c*/ 	.word	0x00000000
        /*0030*/ 	.short	0x0000
        /*0032*/ 	.short	0x0000
        /*0034*/ 	.byte	0x00, 0xf0, 0x11, 0x00


	//----- nvinfo : EIATTR_SPARSE_MMA_MASK
	.align		4
.L_6404:
        /*0038*/ 	.byte	0x03, 0x50
        /*003a*/ 	.short	0x0000


	//----- nvinfo : EIATTR_MAXREG_COUNT
	.align		4
        /*003c*/ 	.byte	0x03, 0x1b
        /*003e*/ 	.short	0x00ff


	//----- nvinfo : EIATTR_MERCURY_ISA_VERSION
	.align		4
        /*0040*/ 	.byte	0x03, 0x5f
        /*0042*/ 	.short	0x0101


	//----- nvinfo : EIATTR_VRC_CTA_INIT_COUNT
	.align		4
        /*0044*/ 	.byte	0x02, 0x4a
	.zero		1
	.zero		1


	//----- nvinfo : EIATTR_EXIT_INSTR_OFFSETS
	.align		4
        /*0048*/ 	.byte	0x04, 0x1c
        /*004a*/ 	.short	(.L_6406 - .L_6405)


	//   ....[0]....
.L_6405:
        /*004c*/ 	.word	0x000009c0


	//   ....[1]....
        /*0050*/ 	.word	0x00000a20


	//   ....[2]....
        /*0054*/ 	.word	0x00000d10


	//----- nvinfo : EIATTR_MAX_THREADS
	.align		4
.L_6406:
        /*0058*/ 	.byte	0x04, 0x05
        /*005a*/ 	.short	(.L_6408 - .L_6407)
.L_6407:
        /*005c*/ 	.word	0x00000080
        /*0060*/ 	.word	0x00000001
        /*0064*/ 	.word	0x00000001


	//----- nvinfo : EIATTR_CRS_STACK_SIZE
	.align		4
.L_6408:
        /*0068*/ 	.byte	0x04, 0x1e
        /*006a*/ 	.short	(.L_6410 - .L_6409)
.L_6409:
        /*006c*/ 	.word	0x00000000


	//----- nvinfo : EIATTR_CBANK_PARAM_SIZE
	.align		4
.L_6410:
        /*0070*/ 	.byte	0x03, 0x19
        /*0072*/ 	.short	0x0020


	//----- nvinfo : EIATTR_PARAM_CBANK
	.align		4
        /*0074*/ 	.byte	0x04, 0x0a
        /*0076*/ 	.short	(.L_6412 - .L_6411)
	.align		4
.L_6411:
        /*0078*/ 	.word	index@(.nv.constant0._ZN2at6native29vectorized_elementwise_kernelILi2ENS0_13AUnaryFunctorIffbZZZNS0_22logical_or_kernel_cudaERNS_14TensorIteratorEENKUlvE0_clEvENKUlvE5_clEvEUlffE_EESt5arrayIPcLm2EEEEviT0_T1_)
        /*007c*/ 	.short	0x0380
        /*007e*/ 	.short	0x0020


	//----- nvinfo : EIATTR_SW_WAR
	.align		4
.L_6412:
        /*0080*/ 	.byte	0x04, 0x36
        /*0082*/ 	.short	(.L_6414 - .L_6413)
.L_6413:
        /*0084*/ 	.word	0x00000008
.L_6414:


//--------------------- .nv.info._ZN2at6native29vectorized_elementwise_kernelILi4ENS0_13AUnaryFunctorIffbZZZNS0_22logical_or_kernel_cudaERNS_14TensorIteratorEENKUlvE0_clEvENKUlvE5_clEvEUlffE_EESt5arrayIPcLm2EEEEviT0_T1_ --------------------------
	.section	.nv.info._ZN2at6native29vectorized_elementwise_kernelILi4ENS0_13AUnaryFunctorIffbZZZNS0_22logical_or_kernel_cudaERNS_14TensorIteratorEENKUlvE0_clEvENKUlvE5_clEvEUlffE_EESt5arrayIPcLm2EEEEviT0_T1_,"",@"SHT_CUDA_INFO"
	.sectionflags	@""
	.align	4


	//----- nvinfo : EIATTR_CUDA_API_VERSION
	.align		4
        /*0000*/ 	.byte	0x04, 0x37
        /*0002*/ 	.short	(.L_6416 - .L_6415)
.L_6415:
        /*0004*/ 	.word	0x00000082


	//----- nvinfo : EIATTR_KPARAM_INFO
	.align		4
.L_6416:
        /*0008*/ 	.byte	0x04, 0x17
        /*000a*/ 	.short	(.L_6418 - .L_6417)
.L_6417:
        /*000c*/ 	.word	0x00000000
        /*0010*/ 	.short	0x0002
        /*0012*/ 	.short	0x0010
        /*0014*/ 	.byte	0x00, 0xf0, 0x41, 0x00


	//----- nvinfo : EIATTR_KPARAM_INFO
	.align		4
.L_6418:
        /*0018*/ 	.byte	0x04, 0x17
        /*001a*/ 	.short	(.L_6420 - .L_6419)
.L_6419:
        /*001c*/ 	.word	0x00000000
        /*0020*/ 	.short	0x0001
        /*0022*/ 	.short	0x0004
        /*0024*/ 	.byte	0x00, 0xf0, 0x21, 0x00


	//----- nvinfo : EIATTR_KPARAM_INFO
	.align		4
.L_6420:
        /*0028*/ 	.byte	0x04, 0x17
        /*002a*/ 	.short	(.L_6422 - .L_6421)
.L_6421:
        /*002c*/ 	.word	0x00000000
        /*0030*/ 	.short	0x0000
        /*0032*/ 	.short	0x0000
        /*0034*/ 	.byte	0x00, 0xf0, 0x11, 0x00


	//----- nvinfo : EIATTR_SPARSE_MMA_MASK
	.align		4
.L_6422:
        /*0038*/ 	.byte	0x03, 0x50
        /*003a*/ 	.short	0x0000


	//----- nvinfo : EIATTR_MAXREG_COUNT
	.align		4
        /*003c*/ 	.byte	0x03, 0x1b
        /*003e*/ 	.short	0x00ff


	//----- nvinfo : EIATTR_MERCURY_ISA_VERSION
	.align		4
        /*0040*/ 	.byte	0x03, 0x5f
        /*0042*/ 	.short	0x0101


	//----- nvinfo : EIATTR_VRC_CTA_INIT_COUNT
	.align		4
        /*0044*/ 	.byte	0x02, 0x4a
	.zero		1
	.zero		1


	//----- nvinfo : EIATTR_EXIT_INSTR_OFFSETS
	.align		4
        /*0048*/ 	.byte	0x04, 0x1c
        /*004a*/ 	.short	(.L_6424 - .L_6423)


	//   ....[0]....
.L_6423:
        /*004c*/ 	.word	0x000009c0


	//   ....[1]....
        /*0050*/ 	.word	0x00000a20


	//   ....[2]....
        /*0054*/ 	.word	0x00000cf0


	//----- nvinfo : EIATTR_MAX_THREADS
	.align		4
.L_6424:
        /*0058*/ 	.byte	0x04, 0x05
        /*005a*/ 	.short	(.L_6426 - .L_6425)
.L_6425:
        /*005c*/ 	.word	0x00000080
        /*0060*/ 	.word	0x00000001
        /*0064*/ 	.word	0x00000001


	//----- nvinfo : EIATTR_CRS_STACK_SIZE
	.align		4
.L_6426:
        /*0068*/ 	.byte	0x04, 0x1e
        /*006a*/ 	.short	(.L_6428 - .L_6427)
.L_6427:
        /*006c*/ 	.word	0x00000000


	//----- nvinfo : EIATTR_CBANK_PARAM_SIZE
	.align		4
.L_6428:
        /*0070*/ 	.byte	0x03, 0x19
        /*0072*/ 	.short	0x0020


	//----- nvinfo : EIATTR_PARAM_CBANK
	.align		4
        /*0074*/ 	.byte	0x04, 0x0a
        /*0076*/ 	.short	(.L_6430 - .L_6429)
	.align		4
.L_6429:
        /*0078*/ 	.word	index@(.nv.constant0._ZN2at6native29vectorized_elementwise_kernelILi4ENS0_13AUnaryFunctorIffbZZZNS0_22logical_or_kernel_cudaERNS_14TensorIteratorEENKUlvE0_clEvENKUlvE5_clEvEUlffE_EESt5arrayIPcLm2EEEEviT0_T1_)
        /*007c*/ 	.short	0x0380
        /*007e*/ 	.short	0x0020


	//----- nvinfo : EIATTR_SW_WAR
	.align		4
.L_6430:
        /*0080*/ 	.byte	0x04, 0x36
        /*0082*/ 	.short	(.L_6432 - .L_6431)
.L_6431:
        /*0084*/ 	.word	0x00000008
.L_6432:


//--------------------- .nv.info._ZN2at6native29vectorized_elementwise_kernelILi8ENS0_13AUnaryFunctorIffbZZZNS0_22logical_or_kernel_cudaERNS_14TensorIteratorEENKUlvE0_clEvENKUlvE5_clEvEUlffE_EESt5arrayIPcLm2EEEEviT0_T1_ --------------------------
	.section	.nv.info._ZN2at6native29vectorized_elementwise_kernelILi8ENS0_13AUnaryFunctorIffbZZZNS0_22logical_or_kernel_cudaERNS_14TensorIteratorEENKUlvE0_clEvENKUlvE5_clEvEUlffE_EESt5arrayIPcLm2EEEEviT0_T1_,"",@"SHT_CUDA_INFO"
	.sectionflags	@""
	.align	4


	//----- nvinfo : EIATTR_CUDA_API_VERSION
	.align		4
        /*0000*/ 	.byte	0x04, 0x37
        /*0002*/ 	.short	(.L_6434 - .L_6433)
.L_6433:
        /*0004*/ 	.word	0x00000082


	//----- nvinfo : EIATTR_KPARAM_INFO
	.align		4
.L_6434:
        /*0008*/ 	.byte	0x04, 0x17
        /*000a*/ 	.short	(.L_6436 - .L_6435)
.L_6435:
        /*000c*/ 	.word	0x00000000
        /*0010*/ 	.short	0x0002
        /*0012*/ 	.short	0x0010
        /*0014*/ 	.byte	0x00, 0xf0, 0x41, 0x00


	//----- nvinfo : EIATTR_KPARAM_INFO
	.align		4
.L_6436:
        /*0018*/ 	.byte	0x04, 0x17
        /*001a*/ 	.short	(.L_6438 - .L_6437)
.L_6437:
        /*001c*/ 	.word	0x00000000
        /*0020*/ 	.short	0x0001
        /*0022*/ 	.short	0x0004
        /*0024*/ 	.byte	0x00, 0xf0, 0x21, 0x00


	//----- nvinfo : EIATTR_KPARAM_INFO
	.align		4
.L_6438:
        /*0028*/ 	.byte	0x04, 0x17
        /*002a*/ 	.short	(.L_6440 - .L_6439)
.L_6439:
        /*002c*/ 	.word	0x00000000
        /*0030*/ 	.short	0x0000
        /*0032*/ 	.short	0x0000
        /*0034*/ 	.byte	0x00, 0xf0, 0x11, 0x00


	//----- nvinfo : EIATTR_SPARSE_MMA_MASK
	.align		4
.L_6440:
        /*0038*/ 	.byte	0x03, 0x50
        /*003a*/ 	.short	0x0000


	//----- nvinfo : EIATTR_MAXREG_COUNT
	.align		4
        /*003c*/ 	.byte	0x03, 0x1b
        /*003e*/ 	.short	0x00ff


	//----- nvinfo : EIATTR_MERCURY_ISA_VERSION
	.align		4
        /*0040*/ 	.byte	0x03, 0x5f
        /*0042*/ 	.short	0x0101


	//----- nvinfo : EIATTR_VRC_CTA_INIT_COUNT
	.align		4
        /*0044*/ 	.byte	0x02, 0x4a
	.zero		1
	.zero		1


	//----- nvinfo : EIATTR_EXIT_INSTR_OFFSETS
	.align		4
        /*0048*/ 	.byte	0x04, 0x1c
        /*004a*/ 	.short	(.L_6442 - .L_6441)


	//   ....[0]....
.L_6441:
        /*004c*/ 	.word	0x00000010


	//----- nvinfo : EIATTR_MAX_THREADS
	.align		4
.L_6442:
        /*0050*/ 	.byte	0x04, 0x05
        /*0052*/ 	.short	(.L_6444 - .L_6443)
.L_6443:
        /*0054*/ 	.word	0x00000080
        /*0058*/ 	.word	0x00000001
        /*005c*/ 	.word	0x00000001


	//----- nvinfo : EIATTR_CBANK_PARAM_SIZE
	.align		4
.L_6444:
        /*0060*/ 	.byte	0x03, 0x19
        /*0062*/ 	.short	0x0020


	//----- nvinfo : EIATTR_PARAM_CBANK
	.align		4
        /*0064*/ 	.byte	0x04, 0x0a
        /*0066*/ 	.short	(.L_6446 - .L_6445)
	.align		4
.L_6445:
        /*0068*/ 	.word	index@(.nv.constant0._ZN2at6native29vectorized_elementwise_kernelILi8ENS0_13AUnaryFunctorIffbZZZNS0_22logical_or_kernel_cudaERNS_14TensorIteratorEENKUlvE0_clEvENKUlvE5_clEvEUlffE_EESt5arrayIPcLm2EEEEviT0_T1_)
        /*006c*/ 	.short	0x0380
        /*006e*/ 	.short	0x0020


	//----- nvinfo : EIATTR_SW_WAR
	.align		4
.L_6446:
        /*0070*/ 	.byte	0x04, 0x36
        /*0072*/ 	.short	(.L_6448 - .L_6447)
.L_6447:
        /*0074*/ 	.word	0x00000008
.L_6448:


//--------------------- .nv.info._ZN2at6native18elementwise_kernelILi128ELi4EZNS0_15gpu_kernel_implINS0_13BinaryFunctorIffbZZZNS0_22logical_or_kernel_cudaERNS_14TensorIteratorEENKUlvE0_clEvENKUlvE5_clEvEUlffE_EEEEvRNS_18TensorIteratorBaseERKT_EUliE_EEviT1_ --------------------------
	.section	.nv.info._ZN2at6native18elementwise_kernelILi128ELi4EZNS0_15gpu_kernel_implINS0_13BinaryFunctorIffbZZZNS0_22logical_or_kernel_cudaERNS_14TensorIteratorEENKUlvE0_clEvENKUlvE5_clEvEUlffE_EEEEvRNS_18TensorIteratorBaseERKT_EUliE_EEviT1_,"",@"SHT_CUDA_INFO"
	.sectionflags	@""
	.align	4


	//----- nvinfo : EIATTR_CUDA_API_VERSION
	.align		4
        /*0000*/ 	.byte	0x04, 0x37
        /*0002*/ 	.short	(.L_6450 - .L_6449)
.L_6449:
        /*0004*/ 	.word	0x00000082


	//----- nvinfo : EIATTR_KPARAM_INFO
	.align		4
.L_6450:
        /*0008*/ 	.byte	0x04, 0x17
        /*000a*/ 	.short	(.L_6452 - .L_6451)
.L_6451:
        /*000c*/ 	.word	0x00000000
        /*0010*/ 	.short	0x0001
        /*0012*/ 	.short	0x0008
        /*0014*/ 	.byte	0x00, 0xf0, 0x21, 0x0a


	//----- nvinfo : EIATTR_KPARAM_INFO
	.align		4
.L_6452:
        /*0018*/ 	.byte	0x04, 0x17
        /*001a*/ 	.short	(.L_6454 - .L_6453)
.L_6453:
        /*001c*/ 	.word	0x00000000
        /*0020*/ 	.short	0x0000
        /*0022*/ 	.short	0x0000
        /*0024*/ 	.byte	0x00, 0xf0, 0x11, 0x00


	//----- nvinfo : EIATTR_SPARSE_MMA_MASK
	.align		4
.L_6454:
        /*0028*/ 	.byte	0x03, 0x50
        /*002a*/ 	.short	0x0000


	//----- nvinfo : EIATTR_MAXREG_COUNT
	.align		4
        /*002c*/ 	.byte	0x03, 0x1b
        /*002e*/ 	.short	0x0080


	//----- nvinfo : EIATTR_EXTERNS
	.align		4
        /*0030*/ 	.byte	0x04, 0x0f
        /*0032*/ 	.short	(.L_6456 - .L_6455)


	//   ....[0]....
	.align		4
.L_6455:
        /*0034*/ 	.word	index@(__assertfail)


	//----- nvinfo : EIATTR_MERCURY_ISA_VERSION
	.align		4
.L_6456:
        /*0038*/ 	.byte	0x03, 0x5f
        /*003a*/ 	.short	0x0101


	//----- nvinfo : EIATTR_VRC_CTA_INIT_COUNT
	.align		4
        /*003c*/ 	.byte	0x02, 0x4a
	.zero		1
	.zero		1


	//----- nvinfo : EIATTR_SYSCALL_OFFSETS
	.align		4
        /*0040*/ 	.byte	0x04, 0x46
        /*0042*/ 	.short	(.L_6458 - .L_6457)


	//   ....[0]....
.L_6457:
        /*0044*/ 	.word	0x00002490


	//   ....[1]....
        /*0048*/ 	.word	0x00003300


	//   ....[2]....
        /*004c*/ 	.word	0x00004030


	//   ....[3]....
        /*0050*/ 	.word	0x000065f0


	//   ....[4]....
        /*0054*/ 	.word	0x00007460


	//   ....[5]....
        /*0058*/ 	.word	0x00008010


	//   ....[6]....
        /*005c*/ 	.word	0x0000a6c0


	//   ....[7]....
        /*0060*/ 	.word	0x0000b530


	//   ....[8]....
        /*0064*/ 	.word	0x0000c0e0


	//   ....[9]....
        /*0068*/ 	.word	0x0000e7b0


	//   ....[10]....
        /*006c*/ 	.word	0x0000f620


	//   ....[11]....
        /*0070*/ 	.word	0x00010190


	//----- nvinfo : EIATTR_EXIT_INSTR_OFFSETS
	.align		4
.L_6458:
        /*0074*/ 	.byte	0x04, 0x1c
        /*0076*/ 	.short	(.L_6460 - .L_6459)


	//   ....[0]....
.L_6459:
        /*0078*/ 	.word	0x0000c370


	//   ....[1]....
        /*007c*/ 	.word	0x0000f7b0


	//   ....[2]....
        /*0080*/ 	.word	0x0000f7d0


	//   ....[3]....
        /*0084*/ 	.word	0x0000f860


	//   ....[4]....
        /*0088*/ 	.word	0x0000f880


	//   ....[5]....
        /*008c*/ 	.word	0x0000f8a0


	//   ....[6]....
        /*0090*/ 	.word	0x0000f930


	//   ....[7]....
        /*0094*/ 	.word	0x0000f970


	//   ....[8]....
        /*0098*/ 	.word	0x0000fa10


	//   ....[9]....
        /*009c*/ 	.word	0x0000fa60


	//   ....[10]....
        /*00a0*/ 	.word	0x0000fa90


	//   ....[11]....
        /*00a4*/ 	.word	0x0000fb50


	//   ....[12]....
        /*00a8*/ 	.word	0x0000fc90


	//   ....[13]....
        /*00ac*/ 	.word	0x0000fdd0


	//   ....[14]....
        /*00b0*/ 	.word	0x0000ff20


	//   ....[15]....
        /*00b4*/ 	.word	0x0000ff50


	//   ....[16]....
        /*00b8*/ 	.word	0x0000ff70


	//   ....[17]....
        /*00bc*/ 	.word	0x0000fff0


	//   ....[18]....
        /*00c0*/ 	.word	0x00010030


	//   ....[19]....
        /*00c4*/ 	.word	0x000101a0


	//   ....[20]....
        /*00c8*/ 	.word	0x00010280


	//   ....[21]....
        /*00cc*/ 	.word	0x00010320


	//   ....[22]....
        /*00d0*/ 	.word	0x00010350


	//   ....[23]....
        /*00d4*/ 	.word	0x000103a0


	//   ....[24]....
        /*00d8*/ 	.word	0x000103e0


	//----- nvinfo : EIATTR_MAX_THREADS
	.align		4
.L_6460:
        /*00dc*/ 	.byte	0x04, 0x05
        /*00de*/ 	.short	(.L_6462 - .L_6461)
.L_6461:
        /*00e0*/ 	.word	0x00000080
        /*00e4*/ 	.word	0x00000001
        /*00e8*/ 	.word	0x00000001


	//----- nvinfo : EIATTR_CRS_STACK_SIZE
	.align		4
.L_6462:
        /*00ec*/ 	.byte	0x04, 0x1e
        /*00ee*/ 	.short	(.L_6464 - .L_6463)
.L_6463:
        /*00f0*/ 	.word	0x00000000


	//----- nvinfo : EIATTR_CBANK_PARAM_SIZE
	.align		4
.L_6464:
        /*00f4*/ 	.byte	0x03, 0x19
        /*00f6*/ 	.short	0x0290


	//----- nvinfo : EIATTR_PARAM_CBANK
	.align		4
        /*00f8*/ 	.byte	0x04, 0x0a
        /*00fa*/ 	.short	(.L_6466 - .L_6465)
	.align		4
.L_6465:
        /*00fc*/ 	.word	index@(.nv.constant0._ZN2at6native18elementwise_kernelILi128ELi4EZNS0_15gpu_kernel_implINS0_13BinaryFunctorIffbZZZNS0_22logical_or_kernel_cudaERNS_14TensorIteratorEENKUlvE0_clEvENKUlvE5_clEvEUlffE_EEEEvRNS_18TensorIteratorBaseERKT_EUliE_EEviT1_)
        /*0100*/ 	.short	0x0380
        /*0102*/ 	.short	0x0290


	//----- nvinfo : EIATTR_SW_WAR
	.align		4
.L_6466:
        /*0104*/ 	.byte	0x04, 0x36
        /*0106*/ 	.short	(.L_6468 - .L_6467)
.L_6467:
        /*0108*/ 	.word	0x00000008
.L_6468:


//--------------------- .nv.info._ZN2at6native27unrolled_elementwise_kernelINS0_13BinaryFunctorIffbZZZNS0_22logical_or_kernel_cudaERNS_14TensorIteratorEENKUlvE0_clEvENKUlvE5_clEvEUlffE_EESt5arrayIPcLm3EELi4E23TrivialOffsetCalculatorILi2EjESC_ILi1EjENS0_6memory12LoadWithCastILi2EEENSF_13StoreWithCastILi1EEEEEviT_T0_T2_T3_T4_T5_ --------------------------
	.section	.nv.info._ZN2at6native27unrolled_elementwise_kernelINS0_13BinaryFunctorIffbZZZNS0_22logical_or_kernel_cudaERNS_14TensorIteratorEENKUlvE0_clEvENKUlvE5_clEvEUlffE_EESt5arrayIPcLm3EELi4E23TrivialOffsetCalculatorILi2EjESC_ILi1EjENS0_6memory12LoadWithCastILi2EEENSF_13StoreWithCastILi1EEEEEviT_T0_T2_T3_T4_T5_,"",@"SHT_CUDA_INFO"
	.sectionflags	@""
	.align	4


	//----- nvinfo : EIATTR_CUDA_API_VERSION
	.align		4
        /*0000*/ 	.byte	0x04, 0x37
        /*0002*/ 	.short	(.L_6470 - .L_6469)
.L_6469:
        /*0004*/ 	.word	0x00000082


	//----- nvinfo : EIATTR_KPARAM_INFO
	.align		4
.L_6470:
        /*0008*/ 	.byte	0x04, 0x17
        /*000a*/ 	.short	(.L_6472 - .L_6471)
.L_6471:
        /*000c*/ 	.word	0x00000000
        /*0010*/ 	.short	0x0006
        /*0012*/ 	.short	0x0030
        /*0014*/ 	.byte	0x00, 0xf0, 0x21, 0x00


	//----- nvinfo : EIATTR_KPARAM_INFO
	.align		4
.L_6472:
        /*0018*/ 	.byte	0x04, 0x17
        /*001a*/ 	.short	(.L_6474 - .L_6473)
.L_6473:
        /*001c*/ 	.word	0x00000000
        /*0020*/ 	.short	0x0005
        /*0022*/ 	.short	0x0024
        /*0024*/ 	.byte	0x00, 0xf0, 0x31, 0x00


	//----- nvinfo : EIATTR_KPARAM_INFO
	.align		4
.L_6474:
        /*0028*/ 	.byte	0x04, 0x17
        /*002a*/ 	.short	(.L_6476 - .L_6475)
.L_6475:
        /*002c*/ 	.word	0x00000000
        /*0030*/ 	.short	0x0004
        /*0032*/ 	.short	0x0021
        /*0034*/ 	.byte	0x00, 0xf0, 0x05, 0x00


	//----- nvinfo : EIATTR_KPARAM_INFO
	.align		4
.L_6476:
        /*0038*/ 	.byte	0x04, 0x17
        /*003a*/ 	.short	(.L_6478 - .L_6477)
.L_6477:
        /*003c*/ 	.word	0x00000000
        /*0040*/ 	.short	0x0003
        /*0042*/ 	.short	0x0020
        /*0044*/ 	.byte	0x00, 0xf0, 0x05, 0x00


	//----- nvinfo : EIATTR_KPARAM_INFO
	.align		4
.L_6478:
        /*0048*/ 	.byte	0x04, 0x17
        /*004a*/ 	.short	(.L_6480 - .L_6479)
.L_6479:
        /*004c*/ 	.word	0x00000000
        /*0050*/ 	.short	0x0002
        /*0052*/ 	.short	0x0008
        /*0054*/ 	.byte	0x00, 0xf0, 0x61, 0x00


	//----- nvinfo : EIATTR_KPARAM_INFO
	.align		4
.L_6480:
        /*0058*/ 	.byte	0x04, 0x17
        /*005a*/ 	.short	(.L_6482 - .L_6481)
.L_6481:
        /*005c*/ 	.word	0x00000000
        /*0060*/ 	.short	0x0001
        /*0062*/ 	.short	0x0004
        /*0064*/ 	.byte	0x00, 0xf0, 0x05, 0x00


	//----- nvinfo : EIATTR_KPARAM_INFO
	.align		4
.L_6482:
        /*0068*/ 	.byte	0x04, 0x17
        /*006a*/ 	.short	(.L_6484 - .L_6483)
.L_6483:
        /*006c*/ 	.word	0x00000000
        /*0070*/ 	.short	0x0000
        /*0072*/ 	.short	0x0000
        /*0074*/ 	.byte	0x00, 0xf0, 0x11, 0x00


	//----- nvinfo : EIATTR_SPARSE_MMA_MASK
	.align		4
.L_6484:
        /*0078*/ 	.byte	0x03, 0x50
        /*007a*/ 	.short	0x0000


	//----- nvinfo : EIATTR_MAXREG_COUNT
	.align		4
        /*007c*/ 	.byte	0x03, 0x1b
        /*007e*/ 	.short	0x00ff


	//----- nvinfo : EIATTR_EXTERNS
	.align		4
        /*0080*/ 	.byte	0x04, 0x0f
        /*0082*/ 	.short	(.L_6486 - .L_6485)


	//   ....[0]....
	.align		4
.L_6485:
        /*0084*/ 	.word	index@(__assertfail)


	//----- nvinfo : EIATTR_MERCURY_ISA_VERSION
	.align		4
.L_6486:
        /*0088*/ 	.byte	0x03, 0x5f
        /*008a*/ 	.short	0x0101


	//----- nvinfo : EIATTR_VRC_CTA_INIT_COUNT
	.align		4
        /*008c*/ 	.byte	0x02, 0x4a
	.zero		1
	.zero		1


	//----- nvinfo : EIATTR_SYSCALL_OFFSETS
	.align		4
        /*0090*/ 	.byte	0x04, 0x46
        /*0092*/ 	.short	(.L_6488 - .L_6487)


	//   ....[0]....
.L_6487:
        /*0094*/ 	.word	0x00000e70


	//   ....[1]....
        /*0098*/ 	.word	0x00001d10


	//   ....[2]....
        /*009c*/ 	.word	0x00002cf0


	//   ....[3]....
        /*00a0*/ 	.word	0x00003b90


	//   ....[4]....
        /*00a4*/ 	.word	0x00004af0


	//   ....[5]....
        /*00a8*/ 	.word	0x000059a0


	//   ....[6]....
        /*00ac*/ 	.word	0x000068e0


	//   ....[7]....
        /*00b0*/ 	.word	0x00007790


	//   ....[8]....
        /*00b4*/ 	.word	0x00008560


	//   ....[9]....
        /*00b8*/ 	.word	0x00009220


	//   ....[10]....
        /*00bc*/ 	.word	0x00009fe0


	//   ....[11]....
        /*00c0*/ 	.word	0x0000ad70


	//----- nvinfo : EIATTR_EXIT_INSTR_OFFSETS
	.align		4
.L_6488:
        /*00c4*/ 	.byte	0x04, 0x1c
        /*00c6*/ 	.short	(.L_6490 - .L_6489)


	//   ....[0]....
.L_6489:
        /*00c8*/ 	.word	0x0000a260


	//   ....[1]....
        /*00cc*/ 	.word	0x0000a390


	//   ....[2]....
        /*00d0*/ 	.word	0x0000a3b0


	//   ....[3]....
        /*00d4*/ 	.word	0x0000a440


	//   ....[4]....
        /*00d8*/ 	.word	0x0000a460


	//   ....[5]....
        /*00dc*/ 	.word	0x0000a480


	//   ....[6]....
        /*00e0*/ 	.word	0x0000a510


	//   ....[7]....
        /*00e4*/ 	.word	0x0000a550


	//   ....[8]....
        /*00e8*/ 	.word	0x0000a5f0


	//   ....[9]....
        /*00ec*/ 	.word	0x0000a640


	//   ....[10]....
        /*00f0*/ 	.word	0x0000a670


	//   ....[11]....
        /*00f4*/ 	.word	0x0000a730


	//   ....[12]....
        /*00f8*/ 	.word	0x0000a870


	//   ....[13]....
        /*00fc*/ 	.word	0x0000a9b0


	//   ....[14]....
        /*0100*/ 	.word	0x0000ab00


	//   ....[15]....
        /*0104*/ 	.word	0x0000ab30


	//   ....[16]....
        /*0108*/ 	.word	0x0000ab50


	//   ....[17]....
        /*010c*/ 	.word	0x0000abd0


	//   ....[18]....
        /*0110*/ 	.word	0x0000ac10


	//   ....[19]....
        /*0114*/ 	.word	0x0000ad80


	//   ....[20]....
        /*0118*/ 	.word	0x0000ae60


	//   ....[21]....
        /*011c*/ 	.word	0x0000af00


	//   ....[22]....
        /*0120*/ 	.word	0x0000af30


	//   ....[23]....
        /*0124*/ 	.word	0x0000af80


	//   ....[24]....
        /*0128*/ 	.word	0x0000afc0


	//----- nvinfo : EIATTR_MAX_THREADS
	.align		4
.L_6490:
        /*012c*/ 	.byte	0x04, 0x05
        /*012e*/ 	.short	(.L_6492 - .L_6491)
.L_6491:
        /*0130*/ 	.word	0x00000080
        /*0134*/ 	.word	0x00000001
        /*0138*/ 	.word	0x00000001


	//----- nvinfo : EIATTR_CRS_STACK_SIZE
	.align		4
.L_6492:
        /*013c*/ 	.byte	0x04, 0x1e
        /*013e*/ 	.short	(.L_6494 - .L_6493)
.L_6493:
        /*0140*/ 	.word	0x00000000


	//----- nvinfo : EIATTR_CBANK_PARAM_SIZE
	.align		4
.L_6494:
        /*0144*/ 	.byte	0x03, 0x19
        /*0146*/ 	.short	0x0038


	//----- nvinfo : EIATTR_PARAM_CBANK
	.align		4
        /*0148*/ 	.byte	0x04, 0x0a
        /*014a*/ 	.short	(.L_6496 - .L_6495)
	.align		4
.L_6495:
        /*014c*/ 	.word	index@(.nv.constant0._ZN2at6native27unrolled_elementwise_kernelINS0_13BinaryFunctorIffbZZZNS0_22logical_or_kernel_cudaERNS_14TensorIteratorEENKUlvE0_clEvENKUlvE5_clEvEUlffE_EESt5arrayIPcLm3EELi4E23TrivialOffsetCalculatorILi2EjESC_ILi1EjENS0_6memory12LoadWithCastILi2EEENSF_13StoreWithCastILi1EEEEEviT_T0_T2_T3_T4_T5_)
        /*0150*/ 	.short	0x0380
        /*0152*/ 	.short	0x0038


	//----- nvinfo : EIATTR_SW_WAR
	.align		4
.L_6496:
        /*0154*/ 	.byte	0x04, 0x36
        /*0156*/ 	.short	(.L_6498 - .L_6497)
.L_6497:
        /*0158*/ 	.word	0x00000008
.L_6498:


//--------------------- .nv.info._ZN2at6native18elementwise_kernelILi128ELi4EZNS0_22gpu_kernel_impl_nocastINS0_13BinaryFunctorIffbZZZNS0_22logical_or_kernel_cudaERNS_14TensorIteratorEENKUlvE0_clEvENKUlvE5_clEvEUlffE_EEEEvRNS_18TensorIteratorBaseERKT_EUliE_EEviT1_ --------------------------
	.section	.nv.info._ZN2at6native18elementwise_kernelILi128ELi4EZNS0_22gpu_kernel_impl_nocastINS0_13BinaryFunctorIffbZZZNS0_22logical_or_kernel_cudaERNS_14TensorIteratorEENKUlvE0_clEvENKUlvE5_clEvEUlffE_EEEEvRNS_18TensorIteratorBaseERKT_EUliE_EEviT1_,"",@"SHT_CUDA_INFO"
	.sectionflags	@""
	.align	4


	//----- nvinfo : EIATTR_CUDA_API_VERSION
	.align		4
        /*0000*/ 	.byte	0x04, 0x37
        /*0002*/ 	.short	(.L_6500 - .L_6499)
.L_6499:
        /*0004*/ 	.word	0x00000082


	//----- nvinfo : EIATTR_KPARAM_INFO
	.align		4
.L_6500:
        /*0008*/ 	.byte	0x04, 0x17
        /*000a*/ 	.short	(.L_6502 - .L_6501)
.L_6501:
        /*000c*/ 	.word	0x00000000
        /*0010*/ 	.short	0x0001
        /*0012*/ 	.short	0x0008
        /*0014*/ 	.byte	0x00, 0xf0, 0x21, 0x0a


	//----- nvinfo : EIATTR_KPARAM_INFO
	.align		4
.L_6502:
        /*0018*/ 	.byte	0x04, 0x17
        /*001a*/ 	.short	(.L_6504 - .L_6503)
.L_6503:
        /*001c*/ 	.word	0x00000000
        /*0020*/ 	.short	0x0000
        /*0022*/ 	.short	0x0000
        /*0024*/ 	.byte	0x00, 0xf0, 0x11, 0x00


	//----- nvinfo : EIATTR_SPARSE_MMA_MASK
	.align		4
.L_6504:
        /*0028*/ 	.byte	0x03, 0x50
        /*002a*/ 	.short	0x0000


	//----- nvinfo : EIATTR_MAXREG_COUNT
	.align		4
        /*002c*/ 	.byte	0x03, 0x1b
        /*002e*/ 	.short	0x0080


	//----- nvinfo : EIATTR_MERCURY_ISA_VERSION
	.align		4
        /*0030*/ 	.byte	0x03, 0x5f
        /*0032*/ 	.short	0x0101


	//----- nvinfo : EIATTR_VRC_CTA_INIT_COUNT
	.align		4
        /*0034*/ 	.byte	0x02, 0x4a
	.zero		1
	.zero		1


	//----- nvinfo : EIATTR_EXIT_INSTR_OFFSETS
	.align		4
        /*0038*/ 	.byte	0x04, 0x1c
        /*003a*/ 	.short	(.L_6506 - .L_6505)


	//   ....[0]....
.L_6505:
        /*003c*/ 	.word	0x00000390


	//   ....[1]....
        /*0040*/ 	.word	0x00000440


	//   ....[2]....
        /*0044*/ 	.word	0x000049b0


	//   ....[3]....
        /*0048*/ 	.word	0x00006070


	//----- nvinfo : EIATTR_MAX_THREADS
	.align		4
.L_6506:
        /*004c*/ 	.byte	0x04, 0x05
        /*004e*/ 	.short	(.L_6508 - .L_6507)
.L_6507:
        /*0050*/ 	.word	0x00000080
        /*0054*/ 	.word	0x00000001
        /*0058*/ 	.word	0x00000001


	//----- nvinfo : EIATTR_CRS_STACK_SIZE
	.align		4
.L_6508:
        /*005c*/ 	.byte	0x04, 0x1e
        /*005e*/ 	.short	(.L_6510 - .L_6509)
.L_6509:
        /*0060*/ 	.word	0x00000000


	//----- nvinfo : EIATTR_CBANK_PARAM_SIZE
	.align		4
.L_6510:
        /*0064*/ 	.byte	0x03, 0x19
        /*0066*/ 	.short	0x0290


	//----- nvinfo : EIATTR_PARAM_CBANK
	.align		4
        /*0068*/ 	.byte	0x04, 0x0a
        /*006a*/ 	.short	(.L_6512 - .L_6511)
	.align		4
.L_6511:
        /*006c*/ 	.word	index@(.nv.constant0._ZN2at6native18elementwise_kernelILi128ELi4EZNS0_22gpu_kernel_impl_nocastINS0_13BinaryFunctorIffbZZZNS0_22logical_or_kernel_cudaERNS_14TensorIteratorEENKUlvE0_clEvENKUlvE5_clEvEUlffE_EEEEvRNS_18TensorIteratorBaseERKT_EUliE_EEviT1_)
        /*0070*/ 	.short	0x0380
        /*0072*/ 	.short	0x0290


	//----- nvinfo : EIATTR_SW_WAR
	.align		4
.L_6512:
        /*0074*/ 	.byte	0x04, 0x36
        /*0076*/ 	.short	(.L_6514 - .L_6513)
.L_6513:
        /*0078*/ 	.word	0x00000008
.L_6514:


//--------------------- .nv.info._ZN2at6native27unrolled_elementwise_kernelINS0_13BinaryFunctorIffbZZZNS0_22logical_or_kernel_cudaERNS_14TensorIteratorEENKUlvE0_clEvENKUlvE5_clEvEUlffE_EESt5arrayIPcLm3EELi4E23TrivialOffsetCalculatorILi2EjESC_ILi1EjENS0_6memory15LoadWithoutCastENSF_16StoreWithoutCastEEEviT_T0_T2_T3_T4_T5_ --------------------------
	.section	.nv.info._ZN2at6native27unrolled_elementwise_kernelINS0_13BinaryFunctorIffbZZZNS0_22logical_or_kernel_cudaERNS_14TensorIteratorEENKUlvE0_clEvENKUlvE5_clEvEUlffE_EESt5arrayIPcLm3EELi4E23TrivialOffsetCalculatorILi2EjESC_ILi1EjENS0_6memory15LoadWithoutCastENSF_16StoreWithoutCastEEEviT_T0_T2_T3_T4_T5_,"",@"SHT_CUDA_INFO"
	.sectionflags	@""
	.align	4


	//----- nvinfo : EIATTR_CUDA_API_VERSION
	.align		4
        /*0000*/ 	.byte	0x04, 0x37
        /*0002*/ 	.short	(.L_6516 - .L_6515)
.L_6515:
        /*0004*/ 	.word	0x00000082


	//----- nvinfo : EIATTR_KPARAM_INFO
	.align		4
.L_6516:
        /*0008*/ 	.byte	0x04, 0x17
        /*000a*/ 	.short	(.L_6518 - .L_6517)
.L_6517:
        /*000c*/ 	.word	0x00000000
        /*0010*/ 	.short	0x0006
        /*0012*/ 	.short	0x0023
        /*0014*/ 	.byte	0x00, 0xf0, 0x05, 0x00


	//----- nvinfo : EIATTR_KPARAM_INFO
	.align		4
.L_6518:
        /*0018*/ 	.byte	0x04, 0x17
        /*001a*/ 	.short	(.L_6520 - .L_6519)
.L_6519:
        /*001c*/ 	.word	0x00000000
        /*0020*/ 	.short	0x0005
        /*0022*/ 	.short	0x0022
        /*0024*/ 	.byte	0x00, 0xf0, 0x05, 0x00


	//----- nvinfo : EIATTR_KPARAM_INFO
	.align		4
.L_6520:
        /*0028*/ 	.byte	0x04, 0x17
        /*002a*/ 	.short	(.L_6522 - .L_6521)
.L_6521:
        /*002c*/ 	.word	0x00000000
        /*0030*/ 	.short	0x0004
        /*0032*/ 	.short	0x0021
        /*0034*/ 	.byte	0x00, 0xf0, 0x05, 0x00


	//----- nvinfo : EIATTR_KPARAM_INFO
	.align		4
.L_6522:
        /*0038*/ 	.byte	0x04, 0x17
        /*003a*/ 	.short	(.L_6524 - .L_6523)
.L_6523:
        /*003c*/ 	.word	0x00000000
        /*0040*/ 	.short	0x0003
        /*0042*/ 	.short	0x0020
        /*0044*/ 	.byte	0x00, 0xf0, 0x05, 0x00


	//----- nvinfo : EIATTR_KPARAM_INFO
	.align		4
.L_6524:
        /*0048*/ 	.byte	0x04, 0x17
        /*004a*/ 	.short	(.L_6526 - .L_6525)
.L_6525:
        /*004c*/ 	.word	0x00000000
        /*0050*/ 	.short	0x0002
        /*0052*/ 	.short	0x0008
        /*0054*/ 	.byte	0x00, 0xf0, 0x61, 0x00


	//----- nvinfo : EIATTR_KPARAM_INFO
	.align		4
.L_6526:
        /*0058*/ 	.byte	0x04, 0x17
        /*005a*/ 	.short	(.L_6528 - .L_6527)
.L_6527:
        /*005c*/ 	.word	0x00000000
        /*0060*/ 	.short	0x0001
        /*0062*/ 	.short	0x0004
        /*0064*/ 	.byte	0x00, 0xf0, 0x05, 0x00


	//----- nvinfo : EIATTR_KPARAM_INFO
	.align		4
.L_6528:
        /*0068*/ 	.byte	0x04, 0x17
        /*006a*/ 	.short	(.L_6530 - .L_6529)
.L_6529:
        /*006c*/ 	.word	0x00000000
        /*0070*/ 	.short	0x0000
        /*0072*/ 	.short	0x0000
        /*0074*/ 	.byte	0x00, 0xf0, 0x11, 0x00


	//----- nvinfo : EIATTR_SPARSE_MMA_MASK
	.align		4
.L_6530:
        /*0078*/ 	.byte	0x03, 0x50
        /*007a*/ 	.short	0x0000


	//----- nvinfo : EIATTR_MAXREG_COUNT
	.align		4
        /*007c*/ 	.byte	0x03, 0x1b
        /*007e*/ 	.short	0x00ff


	//----- nvinfo : EIATTR_MERCURY_ISA_VERSION
	.align		4
        /*0080*/ 	.byte	0x03, 0x5f
        /*0082*/ 	.short	0x0101


	//----- nvinfo : EIATTR_VRC_CTA_INIT_COUNT
	.align		4
        /*0084*/ 	.byte	0x02, 0x4a
	.zero		1
	.zero		1


	//----- nvinfo : EIATTR_EXIT_INSTR_OFFSETS
	.align		4
        /*0088*/ 	.byte	0x04, 0x1c
        /*008a*/ 	.short	(.L_6532 - .L_6531)


	//   ....[0]....
.L_6531:
        /*008c*/ 	.word	0x000005c0


	//   ....[1]....
        /*0090*/ 	.word	0x00000620


	//----- nvinfo : EIATTR_MAX_THREADS
	.align		4
.L_6532:
        /*0094*/ 	.byte	0x04, 0x05
        /*0096*/ 	.short	(.L_6534 - .L_6533)
.L_6533:
        /*0098*/ 	.word	0x00000080
        /*009c*/ 	.word	0x00000001
        /*00a0*/ 	.word	0x00000001


	//----- nvinfo : EIATTR_CRS_STACK_SIZE
	.align		4
.L_6534:
        /*00a4*/ 	.byte	0x04, 0x1e
        /*00a6*/ 	.short	(.L_6536 - .L_6535)
.L_6535:
        /*00a8*/ 	.word	0x00000000


	//----- nvinfo : EIATTR_CBANK_PARAM_SIZE
	.align		4
.L_6536:
        /*00ac*/ 	.byte	0x03, 0x19
        /*00ae*/ 	.short	0x0024


	//----- nvinfo : EIATTR_PARAM_CBANK
	.align		4
        /*00b0*/ 	.byte	0x04, 0x0a
        /*00b2*/ 	.short	(.L_6538 - .L_6537)
	.align		4
.L_6537:
        /*00b4*/ 	.word	index@(.nv.constant0._ZN2at6native27unrolled_elementwise_kernelINS0_13BinaryFunctorIffbZZZNS0_22logical_or_kernel_cudaERNS_14TensorIteratorEENKUlvE0_clEvENKUlvE5_clEvEUlffE_EESt5arrayIPcLm3EELi4E23TrivialOffsetCalculatorILi2EjESC_ILi1EjENS0_6memory15LoadWithoutCastENSF_16StoreWithoutCastEEEviT_T0_T2_T3_T4_T5_)
        /*00b8*/ 	.short	0x0380
        /*00ba*/ 	.short	0x0024


	//----- nvinfo : EIATTR_SW_WAR
	.align		4
.L_6538:
        /*00bc*/ 	.byte	0x04, 0x36
        /*00be*/ 	.short	(.L_6540 - .L_6539)
.L_6539:
        /*00c0*/ 	.word	0x00000008
.L_6540:


//--------------------- .nv.info._ZN2at6native29vectorized_elementwise_kernelILi2ENS0_13BinaryFunctorIffbZZZNS0_22logical_or_kernel_cudaERNS_14TensorIteratorEENKUlvE0_clEvENKUlvE5_clEvEUlffE_EESt5arrayIPcLm3EEEEviT0_T1_ --------------------------
	.section	.nv.info._ZN2at6native29vectorized_elementwise_kernelILi2ENS0_13BinaryFunctorIffbZZZNS0_22logical_or_kernel_cudaERNS_14TensorIteratorEENKUlvE0_clEvENKUlvE5_clEvEUlffE_EESt5arrayIPcLm3EEEEviT0_T1_,"",@"SHT_CUDA_INFO"
	.sectionflags	@""
	.align	4


	//----- nvinfo : EIATTR_CUDA_API_VERSION
	.align		4
        /*0000*/ 	.byte	0x04, 0x37
        /*0002*/ 	.short	(.L_6542 - .L_6541)
.L_6541:
        /*0004*/ 	.word	0x00000082


	//----- nvinfo : EIATTR_KPARAM_INFO
	.align		4
.L_6542:
        /*0008*/ 	.byte	0x04, 0x17
        /*000a*/ 	.short	(.L_6544 - .L_6543)
.L_6543:
        /*000c*/ 	.word	0x00000000
        /*0010*/ 	.short	0x0002
        /*0012*/ 	.short	0x0008
        /*0014*/ 	.byte	0x00, 0xf0, 0x61, 0x00


	//----- nvinfo : EIATTR_KPARAM_INFO
	.align		4
.L_6544:
        /*0018*/ 	.byte	0x04, 0x17
        /*001a*/ 	.short	(.L_6546 - .L_6545)
.L_6545:
        /*001c*/ 	.word	0x00000000
        /*0020*/ 	.short	0x0001
        /*0022*/ 	.short	0x0004
        /*0024*/ 	.byte	0x00, 0xf0, 0x05, 0x00


	//----- nvinfo : EIATTR_KPARAM_INFO
	.align		4
.L_6546:
        /*0028*/ 	.byte	0x04, 0x17
        /*002a*/ 	.short	(.L_6548 - .L_6547)
.L_6547:
        /*002c*/ 	.word	0x00000000
        /*0030*/ 	.short	0x0000
        /*0032*/ 	.short	0x0000
        /*0034*/ 	.byte	0x00, 0xf0, 0x11, 0x00


	//----- nvinfo : EIATTR_SPARSE_MMA_MASK
	.align		4
.L_6548:
        /*0038*/ 	.byte	0x03, 0x50
        /*003a*/ 	.short	0x0000


	//----- nvinfo : EIATTR_MAXREG_COUNT
	.align		4
        /*003c*/ 	.byte	0x03, 0x1b
        /*003e*/ 	.short	0x00ff


	//----- nvinfo : EIATTR_MERCURY_ISA_VERSION
	.align		4
        /*0040*/ 	.byte	0x03, 0x5f
        /*0042*/ 	.short	0x0101


	//----- nvinfo : EIATTR_VRC_CTA_INIT_COUNT
	.align		4
        /*0044*/ 	.byte	0x02, 0x4a
	.zero		1
	.zero		1


	//----- nvinfo : EIATTR_EXIT_INSTR_OFFSETS
	.align		4
        /*0048*/ 	.byte	0x04, 0x1c
        /*004a*/ 	.short	(.L_6550 - .L_6549)


	//   ....[0]....
.L_6549:
        /*004c*/ 	.word	0x00000c10


	//   ....[1]....
        /*0050*/ 	.word	0x00000c70


	//   ....[2]....
        /*0054*/ 	.word	0x00001030


	//----- nvinfo : EIATTR_MAX_THREADS
	.align		4
.L_6550:
        /*0058*/ 	.byte	0x04, 0x05
        /*005a*/ 	.short	(.L_6552 - .L_6551)
.L_6551:
        /*005c*/ 	.word	0x00000080
        /*0060*/ 	.word	0x00000001
        /*0064*/ 	.word	0x00000001


	//----- nvinfo : EIATTR_CRS_STACK_SIZE
	.align		4
.L_6552:
        /*0068*/ 	.byte	0x04, 0x1e
        /*006a*/ 	.short	(.L_6554 - .L_6553)
.L_6553:
        /*006c*/ 	.word	0x00000000


	//----- nvinfo : EIATTR_CBANK_PARAM_SIZE
	.align		4
.L_6554:
        /*0070*/ 	.byte	0x03, 0x19
        /*0072*/ 	.short	0x0020


	//----- nvinfo : EIATTR_PARAM_CBANK
	.align		4
        /*0074*/ 	.byte	0x04, 0x0a
        /*0076*/ 	.short	(.L_6556 - .L_6555)
	.align		4
.L_6555:
        /*0078*/ 	.word	index@(.nv.constant0._ZN2at6native29vectorized_elementwise_kernelILi2ENS0_13BinaryFunctorIffbZZZNS0_22logical_or_kernel_cudaERNS_14TensorIteratorEENKUlvE0_clEvENKUlvE5_clEvEUlffE_EESt5arrayIPcLm3EEEEviT0_T1_)
        /*007c*/ 	.short	0x0380
        /*007e*/ 	.short	0x0020


	//----- nvinfo : EIATTR_SW_WAR
	.align		4
.L_6556:
        /*0080*/ 	.byte	0x04, 0x36
        /*0082*/ 	.short	(.L_6558 - .L_6557)
.L_6557:
        /*0084*/ 	.word	0x00000008
.L_6558:


//--------------------- .nv.info._ZN2at6native29vectorized_elementwise_kernelILi4ENS0_13BinaryFunctorIffbZZZNS0_22logical_or_kernel_cudaERNS_14TensorIteratorEENKUlvE0_clEvENKUlvE5_clEvEUlffE_EESt5arrayIPcLm3EEEEviT0_T1_ --------------------------
	.section	.nv.info._ZN2at6native29vectorized_elementwise_kernelILi4ENS0_13BinaryFunctorIffbZZZNS0_22logical_or_kernel_cudaERNS_14TensorIteratorEENKUlvE0_clEvENKUlvE5_clEvEUlffE_EESt5arrayIPcLm3EEEEviT0_T1_,"",@"SHT_CUDA_INFO"
	.sectionflags	@""
	.align	4


	//----- nvinfo : EIATTR_CUDA_API_VERSION
	.align		4
        /*0000*/ 	.byte	0x04, 0x37
        /*0002*/ 	.short	(.L_6560 - .L_6559)
.L_6559:
        /*0004*/ 	.word	0x00000082


	//----- nvinfo : EIATTR_KPARAM_INFO
	.align		4
.L_6560:
        /*0008*/ 	.byte	0x04, 0x17
        /*000a*/ 	.short	(.L_6562 - .L_6561)
.L_6561:
        /*000c*/ 	.word	0x00000000
        /*0010*/ 	.short	0x0002
        /*0012*/ 	.short	0x0008
        /*0014*/ 	.byte	0x00, 0xf0, 0x61, 0x00


	//----- nvinfo : EIATTR_KPARAM_INFO
	.align		4
.L_6562:
        /*0018*/ 	.byte	0x04, 0x17
        /*001a*/ 	.short	(.L_6564 - .L_6563)
.L_6563:
        /*001c*/ 	.word	0x00000000
        /*0020*/ 	.short	0x0001
        /*0022*/ 	.short	0x0004
        /*0024*/ 	.byte	0x00, 0xf0, 0x05, 0x00


	//----- nvinfo : EIATTR_KPARAM_INFO
	.align		4
.L_6564:
        /*0028*/ 	.byte	0x04, 0x17
        /*002a*/ 	.short	(.L_6566 - .L_6565)
.L_6565:
        /*002c*/ 	.word	0x00000000
        /*0030*/ 	.short	0x0000
        /*0032*/ 	.short	0x0000
        /*0034*/ 	.byte	0x00, 0xf0, 0x11, 0x00


	//----- nvinfo : EIATTR_SPARSE_MMA_MASK
	.align		4
.L_6566:
        /*0038*/ 	.byte	0x03, 0x50
        /*003a*/ 	.short	0x0000


	//----- nvinfo : EIATTR_MAXREG_COUNT
	.align		4
        /*003c*/ 	.byte	0x03, 0x1b
        /*003e*/ 	.short	0x00ff


	//----- nvinfo : EIATTR_MERCURY_ISA_VERSION
	.align		4
        /*0040*/ 	.byte	0x03, 0x5f
        /*0042*/ 	.short	0x0101


	//----- nvinfo : EIATTR_VRC_CTA_INIT_COUNT
	.align		4
        /*0044*/ 	.byte	0x02, 0x4a
	.zero		1
	.zero		1


	//----- nvinfo : EIATTR_EXIT_INSTR_OFFSETS
	.align		4
        /*0048*/ 	.byte	0x04, 0x1c
        /*004a*/ 	.short	(.L_6568 - .L_6567)


	//   ....[0]....
.L_6567:
        /*004c*/ 	.word	0x00000c10


	//   ....[1]....
        /*0050*/ 	.word	0x00000c70


	//   ....[2]....
        /*0054*/ 	.word	0x00000ff0


	//----- nvinfo : EIATTR_MAX_THREADS
	.align		4
.L_6568:
        /*0058*/ 	.byte	0x04, 0x05
        /*005a*/ 	.short	(.L_6570 - .L_6569)
.L_6569:
        /*005c*/ 	.word	0x00000080
        /*0060*/ 	.word	0x00000001
        /*0064*/ 	.word	0x00000001


	//----- nvinfo : EIATTR_CRS_STACK_SIZE
	.align		4
.L_6570:
        /*0068*/ 	.byte	0x04, 0x1e
        /*006a*/ 	.short	(.L_6572 - .L_6571)
.L_6571:
        /*006c*/ 	.word	0x00000000


	//----- nvinfo : EIATTR_CBANK_PARAM_SIZE
	.align		4
.L_6572:
        /*0070*/ 	.byte	0x03, 0x19
        /*0072*/ 	.short	0x0020


	//----- nvinfo : EIATTR_PARAM_CBANK
	.align		4
        /*0074*/ 	.byte	0x04, 0x0a
        /*0076*/ 	.short	(.L_6574 - .L_6573)
	.align		4
.L_6573:
        /*0078*/ 	.word	index@(.nv.constant0._ZN2at6native29vectorized_elementwise_kernelILi4ENS0_13BinaryFunctorIffbZZZNS0_22logical_or_kernel_cudaERNS_14TensorIteratorEENKUlvE0_clEvENKUlvE5_clEvEUlffE_EESt5arrayIPcLm3EEEEviT0_T1_)
        /*007c*/ 	.short	0x0380
        /*007e*/ 	.short	0x0020


	//----- nvinfo : EIATTR_SW_WAR
	.align		4
.L_6574:
        /*0080*/ 	.byte	0x04, 0x36
        /*0082*/ 	.short	(.L_6576 - .L_6575)
.L_6575:
        /*0084*/ 	.word	0x00000008
.L_6576:


//--------------------- .nv.info._ZN2at6native29vectorized_elementwise_kernelILi8ENS0_13BinaryFunctorIffbZZZNS0_22logical_or_kernel_cudaERNS_14TensorIteratorEENKUlvE0_clEvENKUlvE5_clEvEUlffE_EESt5arrayIPcLm3EEEEviT0_T1_ --------------------------
	.section	.nv.info._ZN2at6native29vectorized_elementwise_kernelILi8ENS0_13BinaryFunctorIffbZZZNS0_22logical_or_kernel_cudaERNS_14TensorIteratorEENKUlvE0_clEvENKUlvE5_clEvEUlffE_EESt5arrayIPcLm3EEEEviT0_T1_,"",@"SHT_CUDA_INFO"
	.sectionflags	@""
	.align	4


	//----- nvinfo : EIATTR_CUDA_API_VERSION
	.align		4
        /*0000*/ 	.byte	0x04, 0x37
        /*0002*/ 	.short	(.L_6578 - .L_6577)
.L_6577:
        /*0004*/ 	.word	0x00000082


	//----- nvinfo : EIATTR_KPARAM_INFO
	.align		4
.L_6578:
        /*0008*/ 	.byte	0x04, 0x17
        /*000a*/ 	.short	(.L_6580 - .L_6579)
.L_6579:
        /*000c*/ 	.word	0x00000000
        /*0010*/ 	.short	0x0002
        /*0012*/ 	.short	0x0008
        /*0014*/ 	.byte	0x00, 0xf0, 0x61, 0x00


	//----- nvinfo : EIATTR_KPARAM_INFO
	.align		4
.L_6580:
        /*0018*/ 	.byte	0x04, 0x17
        /*001a*/ 	.short	(.L_6582 - .L_6581)
.L_6581:
        /*001c*/ 	.word	0x00000000
        /*0020*/ 	.short	0x0001
        /*0022*/ 	.short	0x0004
        /*0024*/ 	.byte	0x00, 0xf0, 0x05, 0x00


	//----- nvinfo : EIATTR_KPARAM_INFO
	.align		4
.L_6582:
        /*0028*/ 	.byte	0x04, 0x17
        /*002a*/ 	.short	(.L_6584 - .L_6583)
.L_6583:
        /*002c*/ 	.word	0x00000000
        /*0030*/ 	.short	0x0000
        /*0032*/ 	.short	0x0000
        /*0034*/ 	.byte	0x00, 0xf0, 0x11, 0x00


	//----- nvinfo : EIATTR_SPARSE_MMA_MASK
	.align		4
.L_6584:
        /*0038*/ 	.byte	0x03, 0x50
        /*003a*/ 	.short	0x0000


	//----- nvinfo : EIATTR_MAXREG_COUNT
	.align		4
        /*003c*/ 	.byte	0x03, 0x1b
        /*003e*/ 	.short	0x00ff


	//----- nvinfo : EIATTR_MERCURY_ISA_VERSION
	.align		4
        /*0040*/ 	.byte	0x03, 0x5f
        /*0042*/ 	.short	0x0101


	//----- nvinfo : EIATTR_VRC_CTA_INIT_COUNT
	.align		4
        /*0044*/ 	.byte	0x02, 0x4a
	.zero		1
	.zero		1


	//----- nvinfo : EIATTR_EXIT_INSTR_OFFSETS
	.align		4
        /*0048*/ 	.byte	0x04, 0x1c
        /*004a*/ 	.short	(.L_6586 - .L_6585)


	//   ....[0]....
.L_6585:
        /*004c*/ 	.word	0x00000010


	//----- nvinfo : EIATTR_MAX_THREADS
	.align		4
.L_6586:
        /*0050*/ 	.byte	0x04, 0x05
        /*0052*/ 	.short	(.L_6588 - .L_6587)
.L_6587:
        /*0054*/ 	.word	0x00000080
        /*0058*/ 	.word	0x00000001
        /*005c*/ 	.word	0x00000001


	//----- nvinfo : EIATTR_CBANK_PARAM_SIZE
	.align		4
.L_6588:
        /*0060*/ 	.byte	0x03, 0x19
        /*0062*/ 	.short	0x0020


	//----- nvinfo : EIATTR_PARAM_CBANK
	.align		4
        /*0064*/ 	.byte	0x04, 0x0a
        /*0066*/ 	.short	(.L_6590 - .L_6589)
	.align		4
.L_6589:
        /*0068*/ 	.word	index@(.nv.constant0._ZN2at6native29vectorized_elementwise_kernelILi8ENS0_13BinaryFunctorIffbZZZNS0_22logical_or_kernel_cudaERNS_14TensorIteratorEENKUlvE0_clEvENKUlvE5_clEvEUlffE_EESt5arrayIPcLm3EEEEviT0_T1_)
        /*006c*/ 	.short	0x0380
        /*006e*/ 	.short	0x0020


	//----- nvinfo : EIATTR_SW_WAR
	.align		4
.L_6590:
        /*0070*/ 	.byte	0x04, 0x36
        /*0072*/ 	.short	(.L_6592 - .L_6591)
.L_6591:
        /*0074*/ 	.word	0x00000008
.L_6592:


//--------------------- .nv.info._ZN2at6native18elementwise_kernelILi128ELi4EZNS0_15gpu_kernel_implINS0_13AUnaryFunctorIddbZZZNS0_22logical_or_kernel_cudaERNS_14TensorIteratorEENKUlvE0_clEvENKUlvE4_clEvEUlddE_EEEEvRNS_18TensorIteratorBaseERKT_EUliE_EEviT1_ --------------------------
	.section	.nv.info._ZN2at6native18elementwise_kernelILi128ELi4EZNS0_15gpu_kernel_implINS0_13AUnaryFunctorIddbZZZNS0_22logical_or_kernel_cudaERNS_14TensorIteratorEENKUlvE0_clEvENKUlvE4_clEvEUlddE_EEEEvRNS_18TensorIteratorBaseERKT_EUliE_EEviT1_,"",@"SHT_CUDA_INFO"
	.sectionflags	@""
	.align	4


	//----- nvinfo : EIATTR_CUDA_API_VERSION
	.align		4
        /*0000*/ 	.byte	0x04, 0x37
        /*0002*/ 	.short	(.L_6594 - .L_6593)
.L_6593:
        /*0004*/ 	.word	0x00000082


	//----- nvinfo : EIATTR_KPARAM_INFO
	.align		4
.L_6594:
        /*0008*/ 	.byte	0x04, 0x17
        /*000a*/ 	.short	(.L_6596 - .L_6595)
.L_6595:
        /*000c*/ 	.word	0x00000000
        /*0010*/ 	.short	0x0001
        /*0012*/ 	.short	0x0008
        /*0014*/ 	.byte	0x00, 0xf0, 0xa1, 0x08


	//----- nvinfo : EIATTR_KPARAM_INFO
	.align		4
.L_6596:
        /*0018*/ 	.byte	0x04, 0x17
        /*001a*/ 	.short	(.L_6598 - .L_6597)
.L_6597:
        /*001c*/ 	.word	0x00000000
        /*0020*/ 	.short	0x0000
        /*0022*/ 	.short	0x0000
        /*0024*/ 	.byte	0x00, 0xf0, 0x11, 0x00


	//----- nvinfo : EIATTR_SPARSE_MMA_MASK
	.align		4
.L_6598:
        /*0028*/ 	.byte	0x03, 0x50
        /*002a*/ 	.short	0x0000


	//----- nvinfo : EIATTR_MAXREG_COUNT
	.align		4
        /*002c*/ 	.byte	0x03, 0x1b
        /*002e*/ 	.short	0x0080


	//----- nvinfo : EIATTR_EXTERNS
	.align		4
        /*0030*/ 	.byte	0x04, 0x0f
        /*0032*/ 	.short	(.L_6600 - .L_6599)


	//   ....[0]....
	.align		4
.L_6599:
        /*0034*/ 	.word	index@(__assertfail)


	//----- nvinfo : EIATTR_MERCURY_ISA_VERSION
	.align		4
.L_6600:
        /*0038*/ 	.byte	0x03, 0x5f
        /*003a*/ 	.short	0x0101


	//----- nvinfo : EIATTR_VRC_CTA_INIT_COUNT
	.align		4
        /*003c*/ 	.byte	0x02, 0x4a
	.zero		1
	.zero		1


	//----- nvinfo : EIATTR_SYSCALL_OFFSETS
	.align		4
        /*0040*/ 	.byte	0x04, 0x46
        /*0042*/ 	.short	(.L_6602 - .L_6601)


	//   ....[0]....
.L_6601:
        /*0044*/ 	.word	0x00002180


	//   ....[1]....
        /*0048*/ 	.word	0x00002f20


	//   ....[2]....
        /*004c*/ 	.word	0x00005220


	//   ....[3]....
        /*0050*/ 	.word	0x00005e00


	//   ....[4]....
        /*0054*/ 	.word	0x000081f0


	//   ....[5]....
        /*0058*/ 	.word	0x00008dd0


	//   ....[6]....
        /*005c*/ 	.word	0x0000b1d0


	//   ....[7]....
        /*0060*/ 	.word	0x0000bd70


	//----- nvinfo : EIATTR_EXIT_INSTR_OFFSETS
	.align		4
.L_6602:
        /*0064*/ 	.byte	0x04, 0x1c
        /*0066*/ 	.short	(.L_6604 - .L_6603)


	//   ....[0]....
.L_6603:
        /*0068*/ 	.word	0x00009060


	//   ....[1]....
        /*006c*/ 	.word	0x0000b390


	//   ....[2]....
        /*0070*/ 	.word	0x0000b3b0


	//   ....[3]....
        /*0074*/ 	.word	0x0000b440


	//   ....[4]....
        /*0078*/ 	.word	0x0000b460


	//   ....[5]....
        /*007c*/ 	.word	0x0000b480


	//   ....[6]....
        /*0080*/ 	.word	0x0000b510


	//   ....[7]....
        /*0084*/ 	.word	0x0000b550


	//   ....[8]....
        /*0088*/ 	.word	0x0000b5f0


	//   ....[9]....
        /*008c*/ 	.word	0x0000b640


	//   ....[10]....
        /*0090*/ 	.word	0x0000b670


	//   ....[11]....
        /*0094*/ 	.word	0x0000b730


	//   ....[12]....
        /*0098*/ 	.word	0x0000b870


	//   ....[13]....
        /*009c*/ 	.word	0x0000b9b0


	//   ....[14]....
        /*00a0*/ 	.word	0x0000bb00


	//   ....[15]....
        /*00a4*/ 	.word	0x0000bb30


	//   ....[16]....
        /*00a8*/ 	.word	0x0000bb50


	//   ....[17]....
        /*00ac*/ 	.word	0x0000bbd0


	//   ....[18]....
        /*00b0*/ 	.word	0x0000bc10


	//   ....[19]....
        /*00b4*/ 	.word	0x0000bd80


	//   ....[20]....
        /*00b8*/ 	.word	0x0000be60


	//   ....[21]....
        /*00bc*/ 	.word	0x0000bf00


	//   ....[22]....
        /*00c0*/ 	.word	0x0000bf30


	//   ....[23]....
        /*00c4*/ 	.word	0x0000bf80


	//   ....[24]....
        /*00c8*/ 	.word	0x0000bfc0


	//----- nvinfo : EIATTR_MAX_THREADS
	.align		4
.L_6604:
        /*00cc*/ 	.byte	0x04, 0x05
        /*00ce*/ 	.short	(.L_6606 - .L_6605)
.L_6605:
        /*00d0*/ 	.word	0x00000080
        /*00d4*/ 	.word	0x00000001
        /*00d8*/ 	.word	0x00000001


	//----- nvinfo : EIATTR_CRS_STACK_SIZE
	.align		4
.L_6606:
        /*00dc*/ 	.byte	0x04, 0x1e
        /*00de*/ 	.short	(.L_6608 - .L_6607)
.L_6607:
        /*00e0*/ 	.word	0x00000000


	//----- nvinfo : EIATTR_CBANK_PARAM_SIZE
	.align		4
.L_6608:
        /*00e4*/ 	.byte	0x03, 0x19
        /*00e6*/ 	.short	0x0230


	//----- nvinfo : EIATTR_PARAM_CBANK
	.align		4
        /*00e8*/ 	.byte	0x04, 0x0a
        /*00ea*/ 	.short	(.L_6610 - .L_6609)
	.align		4
.L_6609:
        /*00ec*/ 	.word	index@(.nv.constant0._ZN2at6native18elementwise_kernelILi128ELi4EZNS0_15gpu_kernel_implINS0_13AUnaryFunctorIddbZZZNS0_22logical_or_kernel_cudaERNS_14TensorIteratorEENKUlvE0_clEvENKUlvE4_clEvEUlddE_EEEEvRNS_18TensorIteratorBaseERKT_EUliE_EEviT1_)
        /*00f0*/ 	.short	0x0380
        /*00f2*/ 	.short	0x0230


	//----- nvinfo : EIATTR_SW_WAR
	.align		4
.L_6610:
        /*00f4*/ 	.byte	0x04, 0x36
        /*00f6*/ 	.short	(.L_6612 - .L_6611)
.L_6611:
        /*00f8*/ 	.word	0x00000008
.L_6612:


//--------------------- .nv.info._ZN2at6native27unrolled_elementwise_kernelINS0_13AUnaryFunctorIddbZZZNS0_22logical_or_kernel_cudaERNS_14TensorIteratorEENKUlvE0_clEvENKUlvE4_clEvEUlddE_EESt5arrayIPcLm2EELi4E23TrivialOffsetCalculatorILi1EjESD_NS0_6memory12LoadWithCastILi1EEENSE_13StoreWithCastILi1EEEEEviT_T0_T2_T3_T4_T5_ --------------------------
	.section	.nv.info._ZN2at6native27unrolled_elementwise_kernelINS0_13AUnaryFunctorIddbZZZNS0_22logical_or_kernel_cudaERNS_14TensorIteratorEENKUlvE0_clEvENKUlvE4_clEvEUlddE_EESt5arrayIPcLm2EELi4E23TrivialOffsetCalculatorILi1EjESD_NS0_6memory12LoadWithCastILi1EEENSE_13StoreWithCastILi1EEEEEviT_T0_T2_T3_T4_T5_,"",@"SHT_CUDA_INFO"
	.sectionflags	@""
	.align	4


	//----- nvinfo : EIATTR_CUDA_API_VERSION
	.align		4
        /*0000*/ 	.byte	0x04, 0x37
        /*0002*/ 	.short	(.L_6614 - .L_6613)
.L_6613:
        /*0004*/ 	.word	0x00000082


	//----- nvinfo : EIATTR_KPARAM_INFO
	.align		4
.L_6614:
        /*0008*/ 	.byte	0x04, 0x17
        /*000a*/ 	.short	(.L_6616 - .L_6615)
.L_6615:
        /*000c*/ 	.word	0x00000000
        /*0010*/ 	.short	0x0006
        /*0012*/ 	.short	0x0034
        /*0014*/ 	.byte	0x00, 0xf0, 0x21, 0x00


	//----- nvinfo : EIATTR_KPARAM_INFO
	.align		4
.L_6616:
        /*0018*/ 	.byte	0x04, 0x17
        /*001a*/ 	.short	(.L_6618 - .L_6617)
.L_6617:
        /*001c*/ 	.word	0x00000000
        /*0020*/ 	.short	0x0005
        /*0022*/ 	.short	0x002c
        /*0024*/ 	.byte	0x00, 0xf0, 0x21, 0x00


	//----- nvinfo : EIATTR_KPARAM_INFO
	.align		4
.L_6618:
        /*0028*/ 	.byte	0x04, 0x17
        /*002a*/ 	.short	(.L_6620 - .L_6619)
.L_6619:
        /*002c*/ 	.word	0x00000000
        /*0030*/ 	.short	0x0004
        /*0032*/ 	.short	0x0029
        /*0034*/ 	.byte	0x00, 0xf0, 0x05, 0x00


	//----- nvinfo : EIATTR_KPARAM_INFO
	.align		4
.L_6620:
        /*0038*/ 	.byte	0x04, 0x17
        /*003a*/ 	.short	(.L_6622 - .L_6621)
.L_6621:
        /*003c*/ 	.word	0x00000000
        /*0040*/ 	.short	0x0003
        /*0042*/ 	.short	0x0028
        /*0044*/ 	.byte	0x00, 0xf0, 0x05, 0x00


	//----- nvinfo : EIATTR_KPARAM_INFO
	.align		4
.L_6622:
        /*0048*/ 	.byte	0x04, 0x17
        /*004a*/ 	.short	(.L_6624 - .L_6623)
.L_6623:
        /*004c*/ 	.word	0x00000000
        /*0050*/ 	.short	0x0002
        /*0052*/ 	.short	0x0018
        /*0054*/ 	.byte	0x00, 0xf0, 0x41, 0x00


	//----- nvinfo : EIATTR_KPARAM_INFO
	.align		4
.L_6624:
        /*0058*/ 	.byte	0x04, 0x17
        /*005a*/ 	.short	(.L_6626 - .L_6625)
.L_6625:
        /*005c*/ 	.word	0x00000000
        /*0060*/ 	.short	0x0001
        /*0062*/ 	.short	0x0008
        /*0064*/ 	.byte	0x00, 0xf0, 0x41, 0x00


	//----- nvinfo : EIATTR_KPARAM_INFO
	.align		4
.L_6626:
        /*0068*/ 	.byte	0x04, 0x17
        /*006a*/ 	.short	(.L_6628 - .L_6627)
.L_6627:
        /*006c*/ 	.word	0x00000000
        /*0070*/ 	.short	0x0000
        /*0072*/ 	.short	0x0000
        /*0074*/ 	.byte	0x00, 0xf0, 0x11, 0x00


	//----- nvinfo : EIATTR_SPARSE_MMA_MASK
	.align		4
.L_6628:
        /*0078*/ 	.byte	0x03, 0x50
        /*007a*/ 	.short	0x0000


	//----- nvinfo : EIATTR_MAXREG_COUNT
	.align		4
        /*007c*/ 	.byte	0x03, 0x1b
        /*007e*/ 	.short	0x00ff


	//----- nvinfo : EIATTR_EXTERNS
	.align		4
        /*0080*/ 	.byte	0x04, 0x0f
        /*0082*/ 	.short	(.L_6630 - .L_6629)


	//   ....[0]....
	.align		4
.L_6629:
        /*0084*/ 	.word	index@(__assertfail)


	//----- nvinfo : EIATTR_MERCURY_ISA_VERSION
	.align		4
.L_6630:
        /*0088*/ 	.byte	0x03, 0x5f
        /*008a*/ 	.short	0x0101


	//----- nvinfo : EIATTR_VRC_CTA_INIT_COUNT
	.align		4
        /*008c*/ 	.byte	0x02, 0x4a
	.zero		1
	.zero		1


	//----- nvinfo : EIATTR_SYSCALL_OFFSETS
	.align		4
        /*0090*/ 	.byte	0x04, 0x46
        /*0092*/ 	.short	(.L_6632 - .L_6631)


	//   ....[0]....
.L_6631:
        /*0094*/ 	.word	0x00000ea0


	//   ....[1]....
        /*0098*/ 	.word	0x00001f10


	//   ....[2]....
        /*009c*/ 	.word	0x00002ec0


	//   ....[3]....
        /*00a0*/ 	.word	0x00003e60


	//   ....[4]....
        /*00a4*/ 	.word	0x00004d20


	//   ....[5]....
        /*00a8*/ 	.word	0x000059e0


	//   ....[6]....
        /*00ac*/ 	.word	0x000067a0


	//   ....[7]....
        /*00b0*/ 	.word	0x00007530


	//----- nvinfo : EIATTR_EXIT_INSTR_OFFSETS
	.align		4
.L_6632:
        /*00b4*/ 	.byte	0x04, 0x1c
        /*00b6*/ 	.short	(.L_6634 - .L_6633)


	//   ....[0]....
.L_6633:
        /*00b8*/ 	.word	0x00006a20


	//   ....[1]....
        /*00bc*/ 	.word	0x00006b50


	//   ....[2]....
        /*00c0*/ 	.word	0x00006b70


	//   ....[3]....
        /*00c4*/ 	.word	0x00006c00


	//   ....[4]....
        /*00c8*/ 	.word	0x00006c20


	//   ....[5]....
        /*00cc*/ 	.word	0x00006c40


	//   ....[6]....
        /*00d0*/ 	.word	0x00006cd0


	//   ....[7]....
        /*00d4*/ 	.word	0x00006d10


	//   ....[8]....
        /*00d8*/ 	.word	0x00006db0


	//   ....[9]....
        /*00dc*/ 	.word	0x00006e00


	//   ....[10]....
        /*00e0*/ 	.word	0x00006e30


	//   ....[11]....
        /*00e4*/ 	.word	0x00006ef0


	//   ....[12]....
        /*00e8*/ 	.word	0x00007030


	//   ....[13]....
        /*00ec*/ 	.word	0x00007170


	//   ....[14]....
        /*00f0*/ 	.word	0x000072c0


	//   ....[15]....
        /*00f4*/ 	.word	0x000072f0


	//   ....[16]....
        /*00f8*/ 	.word	0x00007310


	//   ....[17]....
        /*00fc*/ 	.word	0x00007390


	//   ....[18]....
        /*0100*/ 	.word	0x000073d0


	//   ....[19]....
        /*0104*/ 	.word	0x00007540


	//   ....[20]....
        /*0108*/ 	.word	0x00007620


	//   ....[21]....
        /*010c*/ 	.word	0x000076c0


	//   ....[22]....
        /*0110*/ 	.word	0x000076f0


	//   ....[23]....
        /*0114*/ 	.word	0x00007740


	//   ....[24]....
        /*0118*/ 	.word	0x00007780


	//----- nvinfo : EIATTR_MAX_THREADS
	.align		4
.L_6634:
        /*011c*/ 	.byte	0x04, 0x05
        /*011e*/ 	.short	(.L_6636 - .L_6635)
.L_6635:
        /*0120*/ 	.word	0x00000080
        /*0124*/ 	.word	0x00000001
        /*0128*/ 	.word	0x00000001


	//----- nvinfo : EIATTR_CRS_STACK_SIZE
	.align		4
.L_6636:
        /*012c*/ 	.byte	0x04, 0x1e
        /*012e*/ 	.short	(.L_6638 - .L_6637)
.L_6637:
        /*0130*/ 	.word	0x00000000


	//----- nvinfo : EIATTR_CBANK_PARAM_SIZE
	.align		4
.L_6638:
        /*0134*/ 	.byte	0x03, 0x19
        /*0136*/ 	.short	0x003c


	//----- nvinfo : EIATTR_PARAM_CBANK
	.align		4
        /*0138*/ 	.byte	0x04, 0x0a
        /*013a*/ 	.short	(.L_6640 - .L_6639)
	.align		4
.L_6639:
        /*013c*/ 	.word	index@(.nv.constant0._ZN2at6native27unrolled_elementwise_kernelINS0_13AUnaryFunctorIddbZZZNS0_22logical_or_kernel_cudaERNS_14TensorIteratorEENKUlvE0_clEvENKUlvE4_clEvEUlddE_EESt5arrayIPcLm2EELi4E23TrivialOffsetCalculatorILi1EjESD_NS0_6memory12LoadWithCastILi1EEENSE_13StoreWithCastILi1EEEEEviT_T0_T2_T3_T4_T5_)
        /*0140*/ 	.short	0x0380
        /*0142*/ 	.short	0x003c


	//----- nvinfo : EIATTR_SW_WAR
	.align		4
.L_6640:
        /*0144*/ 	.byte	0x04, 0x36
        /*0146*/ 	.short	(.L_6642 - .L_6641)
.L_6641:
        /*0148*/ 	.word	0x00000008
.L_6642:


//--------------------- .nv.info._ZN2at6native18elementwise_kernelILi128ELi4EZNS0_22gpu_kernel_impl_nocastINS0_13AUnaryFunctorIddbZZZNS0_22logical_or_kernel_cudaERNS_14TensorIteratorEENKUlvE0_clEvENKUlvE4_clEvEUlddE_EEEEvRNS_18TensorIteratorBaseERKT_EUliE_EEviT1_ --------------------------
	.section	.nv.info._ZN2at6native18elementwise_kernelILi128ELi4EZNS0_22gpu_kernel_impl_nocastINS0_13AUnaryFunctorIddbZZZNS0_22logical_or_kernel_cudaERNS_14TensorIteratorEENKUlvE0_clEvENKUlvE4_clEvEUlddE_EEEEvRNS_18TensorIteratorBaseERKT_EUliE_EEviT1_,"",@"SHT_CUDA_INFO"
	.sectionflags	@""
	.align	4


	//----- nvinfo : EIATTR_CUDA_API_VERSION
	.align		4
        /*0000*/ 	.byte	0x04, 0x37
        /*0002*/ 	.short	(.L_6644 - .L_6643)
.L_6643:
        /*0004*/ 	.word	0x00000082


	//----- nvinfo : EIATTR_KPARAM_INFO
	.align		4
.L_6644:
        /*0008*/ 	.byte	0x04, 0x17
        /*000a*/ 	.short	(.L_6646 - .L_6645)
.L_6645:
        /*000c*/ 	.word	0x00000000
        /*0010*/ 	.short	0x0001
        /*0012*/ 	.short	0x0008
        /*0014*/ 	.byte	0x00, 0xf0, 0x81, 0x08


	//----- nvinfo : EIATTR_KPARAM_INFO
	.align		4
.L_6646:
        /*0018*/ 	.byte	0x04, 0x17
        /*001a*/ 	.short	(.L_6648 - .L_6647)
.L_6647:
        /*001c*/ 	.word	0x00000000
        /*0020*/ 	.short	0x0000
        /*0022*/ 	.short	0x0000
        /*0024*/ 	.byte	0x00, 0xf0, 0x11, 0x00


	//----- nvinfo : EIATTR_SPARSE_MMA_MASK
	.align		4
.L_6648:
        /*0028*/ 	.byte	0x03, 0x50
        /*002a*/ 	.short	0x0000


	//----- nvinfo : EIATTR_MAXREG_COUNT
	.align		4
        /*002c*/ 	.byte	0x03, 0x1b
        /*002e*/ 	.short	0x0080


	//----- nvinfo : EIATTR_MERCURY_ISA_VERSION
	.align		4
        /*0030*/ 	.byte	0x03, 0x5f
        /*0032*/ 	.short	0x0101


	//----- nvinfo : EIATTR_VRC_CTA_INIT_COUNT
	.align		4
        /*0034*/ 	.byte	0x02, 0x4a
	.zero		1
	.zero		1


	//----- nvinfo : EIATTR_EXIT_INSTR_OFFSETS
	.align		4
        /*0038*/ 	.byte	0x04, 0x1c
        /*003a*/ 	.short	(.L_6650 - .L_6649)


	//   ....[0]....
.L_6649:
        /*003c*/ 	.word	0x000003f0


	//   ....[1]....
        /*0040*/ 	.word	0x000004c0


	//   ....[2]....
        /*0044*/ 	.word	0x000040d0


	//   ....[3]....
        /*0048*/ 	.word	0x00005470


	//----- nvinfo : EIATTR_MAX_THREADS
	.align		4
.L_6650:
        /*004c*/ 	.byte	0x04, 0x05
        /*004e*/ 	.short	(.L_6652 - .L_6651)
.L_6651:
        /*0050*/ 	.word	0x00000080
        /*0054*/ 	.word	0x00000001
        /*0058*/ 	.word	0x00000001


	//----- nvinfo : EIATTR_CRS_STACK_SIZE
	.align		4
.L_6652:
        /*005c*/ 	.byte	0x04, 0x1e
        /*005e*/ 	.short	(.L_6654 - .L_6653)
.L_6653:
        /*0060*/ 	.word	0x00000000


	//----- nvinfo : EIATTR_CBANK_PARAM_SIZE
	.align		4
.L_6654:
        /*0064*/ 	.byte	0x03, 0x19
        /*0066*/ 	.short	0x0228


	//----- nvinfo : EIATTR_PARAM_CBANK
	.align		4
        /*0068*/ 	.byte	0x04, 0x0a
        /*006a*/ 	.short	(.L_6656 - .L_6655)
	.align		4
.L_6655:
        /*006c*/ 	.word	index@(.nv.constant0._ZN2at6native18elementwise_kernelILi128ELi4EZNS0_22gpu_kernel_impl_nocastINS0_13AUnaryFunctorIddbZZZNS0_22logical_or_kernel_cudaERNS_14TensorIteratorEENKUlvE0_clEvENKUlvE4_clEvEUlddE_EEEEvRNS_18TensorIteratorBaseERKT_EUliE_EEviT1_)
        /*0070*/ 	.short	0x0380
        /*0072*/ 	.short	0x0228


	//----- nvinfo : EIATTR_SW_WAR
	.align		4
.L_6656:
        /*0074*/ 	.byte	0x04, 0x36
        /*0076*/ 	.short	(.L_6658 - .L_6657)
.L_6657:
        /*0078*/ 	.word	0x00000008
.L_6658:


//--------------------- .nv.info._ZN2at6native27unrolled_elementwise_kernelINS0_13AUnaryFunctorIddbZZZNS0_22logical_or_kernel_cudaERNS_14TensorIteratorEENKUlvE0_clEvENKUlvE4_clEvEUlddE_EESt5arrayIPcLm2EELi4E23TrivialOffsetCalculatorILi1EjESD_NS0_6memory15LoadWithoutCastENSE_16StoreWithoutCastEEEviT_T0_T2_T3_T4_T5_ --------------------------
	.section	.nv.info._ZN2at6native27unrolled_elementwise_kernelINS0_13AUnaryFunctorIddbZZZNS0_22logical_or_kernel_cudaERNS_14TensorIteratorEENKUlvE0_clEvENKUlvE4_clEvEUlddE_EESt5arrayIPcLm2EELi4E23TrivialOffsetCalculatorILi1EjESD_NS0_6memory15LoadWithoutCastENSE_16StoreWithoutCastEEEviT_T0_T2_T3_T4_T5_,"",@"SHT_CUDA_INFO"
	.sectionflags	@""
	.align	4


	//----- nvinfo : EIATTR_CUDA_API_VERSION
	.align		4
        /*0000*/ 	.byte	0x04, 0x37
        /*0002*/ 	.short	(.L_6660 - .L_6659)
.L_6659:
        /*0004*/ 	.word	0x00000082


	//----- nvinfo : EIATTR_KPARAM_INFO
	.align		4
.L_6660:
        /*0008*/ 	.byte	0x04, 0x17
        /*000a*/ 	.short	(.L_6662 - .L_6661)
.L_6661:
        /*000c*/ 	.word	0x00000000
        /*0010*/ 	.short	0x0006
        /*0012*/ 	.short	0x002b
        /*0014*/ 	.byte	0x00, 0xf0, 0x05, 0x00


	//----- nvinfo : EIATTR_KPARAM_INFO
	.align		4
.L_6662:
        /*0018*/ 	.byte	0x04, 0x17
        /*001a*/ 	.short	(.L_6664 - .L_6663)
.L_6663:
        /*001c*/ 	.word	0x00000000
        /*0020*/ 	.short	0x0005
        /*0022*/ 	.short	0x002a
        /*0024*/ 	.byte	0x00, 0xf0, 0x05, 0x00


	//----- nvinfo : EIATTR_KPARAM_INFO
	.align		4
.L_6664:
        /*0028*/ 	.byte	0x04, 0x17
        /*002a*/ 	.short	(.L_6666 - .L_6665)
.L_6665:
        /*002c*/ 	.word	0x00000000
        /*0030*/ 	.short	0x0004
        /*0032*/ 	.short	0x0029
        /*0034*/ 	.byte	0x00, 0xf0, 0x05, 0x00


	//----- nvinfo : EIATTR_KPARAM_INFO
	.align		4
.L_6666:
        /*0038*/ 	.byte	0x04, 0x17
        /*003a*/ 	.short	(.L_6668 - .L_6667)
.L_6667:
        /*003c*/ 	.word	0x00000000
        /*0040*/ 	.short	0x0003
        /*0042*/ 	.short	0x0028
        /*0044*/ 	.byte	0x00, 0xf0, 0x05, 0x00


	//----- nvinfo : EIATTR_KPARAM_INFO
	.align		4
.L_6668:
        /*0048*/ 	.byte	0x04, 0x17
        /*004a*/ 	.short	(.L_6670 - .L_6669)
.L_6669:
        /*004c*/ 	.word	0x00000000
        /*0050*/ 	.short	0x0002
        /*0052*/ 	.short	0x0018
        /*0054*/ 	.byte	0x00, 0xf0, 0x41, 0x00


	//----- nvinfo : EIATTR_KPARAM_INFO
	.align		4
.L_6670:
        /*0058*/ 	.byte	0x04, 0x17
        /*005a*/ 	.short	(.L_6672 - .L_6671)
.L_6671:
        /*005c*/ 	.word	0x00000000
        /*0060*/ 	.short	0x0001
        /*0062*/ 	.short	0x0008
        /*0064*/ 	.byte	0x00, 0xf0, 0x41, 0x00


	//----- nvinfo : EIATTR_KPARAM_INFO
	.align		4
.L_6672:
        /*0068*/ 	.byte	0x04, 0x17
        /*006a*/ 	.short	(.L_6674 - .L_6673)
.L_6673:
        /*006c*/ 	.word	0x00000000
        /*0070*/ 	.short	0x0000
        /*0072*/ 	.short	0x0000
        /*0074*/ 	.byte	0x00, 0xf0, 0x11, 0x00


	//----- nvinfo : EIATTR_SPARSE_MMA_MASK
	.align		4
.L_6674:
        /*0078*/ 	.byte	0x03, 0x50
        /*007a*/ 	.short	0x0000


	//----- nvinfo : EIATTR_MAXREG_COUNT
	.align		4
        /*007c*/ 	.byte	0x03, 0x1b
        /*007e*/ 	.short	0x00ff


	//----- nvinfo : EIATTR_MERCURY_ISA_VERSION
	.align		4
        /*0080*/ 	.byte	0x03, 0x5f
        /*0082*/ 	.short	0x0101


	//----- nvinfo : EIATTR_VRC_CTA_INIT_COUNT
	.align		4
        /*0084*/ 	.byte	0x02, 0x4a
	.zero		1
	.zero		1


	//----- nvinfo : EIATTR_EXIT_INSTR_OFFSETS
	.align		4
        /*0088*/ 	.byte	0x04, 0x1c
        /*008a*/ 	.short	(.L_6676 - .L_6675)


	//   ....[0]....
.L_6675:
        /*008c*/ 	.word	0x00000690


	//   ....[1]....
        /*0090*/ 	.word	0x000006f0


	//----- nvinfo : EIATTR_MAX_THREADS
	.align		4
.L_6676:
        /*0094*/ 	.byte	0x04, 0x05
        /*0096*/ 	.short	(.L_6678 - .L_6677)
.L_6677:
        /*0098*/ 	.word	0x00000080
        /*009c*/ 	.word	0x00000001
        /*00a0*/ 	.word	0x00000001


	//----- nvinfo : EIATTR_CRS_STACK_SIZE
	.align		4
.L_6678:
        /*00a4*/ 	.byte	0x04, 0x1e
        /*00a6*/ 	.short	(.L_6680 - .L_6679)
.L_6679:
        /*00a8*/ 	.word	0x00000000


	//----- nvinfo : EIATTR_CBANK_PARAM_SIZE
	.align		4
.L_6680:
        /*00ac*/ 	.byte	0x03, 0x19
        /*00ae*/ 	.short	0x002c


	//----- nvinfo : EIATTR_PARAM_CBANK
	.align		4
        /*00b0*/ 	.byte	0x04, 0x0a
        /*00b2*/ 	.short	(.L_6682 - .L_6681)
	.align		4
.L_6681:
        /*00b4*/ 	.word	index@(.nv.constant0._ZN2at6native27unrolled_elementwise_kernelINS0_13AUnaryFunctorIddbZZZNS0_22logical_or_kernel_cudaERNS_14TensorIteratorEENKUlvE0_clEvENKUlvE4_clEvEUlddE_EESt5arrayIPcLm2EELi4E23TrivialOffsetCalculatorILi1EjESD_NS0_6memory15LoadWithoutCastENSE_16StoreWithoutCastEEEviT_T0_T2_T3_T4_T5_)
        /*00b8*/ 	.short	0x0380
        /*00ba*/ 	.short	0x002c


	//----- nvinfo : EIATTR_SW_WAR
	.align		4
.L_6682:
        /*00bc*/ 	.byte	0x04, 0x36
        /*00be*/ 	.short	(.L_6684 - .L_6683)
.L_6683:
        /*00c0*/ 	.word	0x00000008
.L_6684:


//--------------------- .nv.info._ZN2at6native29vectorized_elementwise_kernelILi2ENS0_13AUnaryFunctorIddbZZZNS0_22logical_or_kernel_cudaERNS_14TensorIteratorEENKUlvE0_clEvENKUlvE4_clEvEUlddE_EESt5arrayIPcLm2EEEEviT0_T1_ --------------------------
	.section	.nv.info._ZN2at6native29vectorized_elementwise_kernelILi2ENS0_13AUnaryFunctorIddbZZZNS0_22logical_or_kernel_cudaERNS_14TensorIteratorEENKUlvE0_clEvENKUlvE4_clEvEUlddE_EESt5arrayIPcLm2EEEEviT0_T1_,"",@"SHT_CUDA_INFO"
	.sectionflags	@""
	.align	4


	//----- nvinfo : EIATTR_CUDA_API_VERSION
	.align		4
        /*0000*/ 	.byte	0x04, 0x37
        /*0002*/ 	.short	(.L_6686 - .L_6685)
.L_6685:
        /*0004*/ 	.word	0x00000082


	//----- nvinfo : EIATTR_KPARAM_INFO
	.align		4
.L_6686:
        /*0008*/ 	.byte	0x04, 0x17
        /*000a*/ 	.short	(.L_6688 - .L_6687)
.L_6687:
        /*000c*/ 	.word	0x00000000
        /*0010*/ 	.short	0x0002
        /*0012*/ 	.short	0x0018
        /*0014*/ 	.byte	0x00, 0xf0, 0x41, 0x00


	//----- nvinfo : EIATTR_KPARAM_INFO
	.align		4
.L_6688:
        /*0018*/ 	.byte	0x04, 0x17
        /*001a*/ 	.short	(.L_6690 - .L_6689)
.L_6689:
        /*001c*/ 	.word	0x00000000
        /*0020*/ 	.short	0x0001
        /*0022*/ 	.short	0x0008
        /*0024*/ 	.byte	0x00, 0xf0, 0x41, 0x00


	//----- nvinfo : EIATTR_KPARAM_INFO
	.align		4
.L_6690:
        /*0028*/ 	.byte	0x04, 0x17
        /*002a*/ 	.short	(.L_6692 - .L_6691)
.L_6691:
        /*002c*/ 	.word	0x00000000
        /*0030*/ 	.short	0x0000
        /*0032*/ 	.short	0x0000
        /*0034*/ 	.byte	0x00, 0xf0, 0x11, 0x00


	//----- nvinfo : EIATTR_SPARSE_MMA_MASK
	.align		4
.L_6692:
        /*0038*/ 	.byte	0x03, 0x50
        /*003a*/ 	.short	0x0000


	//----- nvinfo : EIATTR_MAXREG_COUNT
	.align		4
        /*003c*/ 	.byte	0x03, 0x1b
        /*003e*/ 	.short	0x00ff


	//----- nvinfo : EIATTR_MERCURY_ISA_VERSION
	.align		4
        /*0040*/ 	.byte	0x03, 0x5f
        /*0042*/ 	.short	0x0101


	//----- nvinfo : EIATTR_VRC_CTA_INIT_COUNT
	.align		4
        /*0044*/ 	.byte	0x02, 0x4a
	.zero		1
	.zero		1


	//----- nvinfo : EIATTR_EXIT_INSTR_OFFSETS
	.align		4
        /*0048*/ 	.byte	0x04, 0x1c
        /*004a*/ 	.short	(.L_6694 - .L_6693)


	//   ....[0]....
.L_6693:
        /*004c*/ 	.word	0x00000d20


	//   ....[1]....
        /*0050*/ 	.word	0x00000d80


	//   ....[2]....
        /*0054*/ 	.word	0x000011d0


	//----- nvinfo : EIATTR_MAX_THREADS
	.align		4
.L_6694:
        /*0058*/ 	.byte	0x04, 0x05
        /*005a*/ 	.short	(.L_6696 - .L_6695)
.L_6695:
        /*005c*/ 	.word	0x00000080
        /*0060*/ 	.word	0x00000001
        /*0064*/ 	.word	0x00000001


	//----- nvinfo : EIATTR_CRS_STACK_SIZE
	.align		4
.L_6696:
        /*0068*/ 	.byte	0x04, 0x1e
        /*006a*/ 	.short	(.L_6698 - .L_6697)
.L_6697:
        /*006c*/ 	.word	0x00000000


	//----- nvinfo : EIATTR_CBANK_PARAM_SIZE
	.align		4
.L_6698:
        /*0070*/ 	.byte	0x03, 0x19
        /*0072*/ 	.short	0x0028


	//----- nvinfo : EIATTR_PARAM_CBANK
	.align		4
        /*0074*/ 	.byte	0x04, 0x0a
        /*0076*/ 	.short	(.L_6700 - .L_6699)
	.align		4
.L_6699:
        /*0078*/ 	.word	index@(.nv.constant0._ZN2at6native29vectorized_elementwise_kernelILi2ENS0_13AUnaryFunctorIddbZZZNS0_22logical_or_kernel_cudaERNS_14TensorIteratorEENKUlvE0_clEvENKUlvE4_clEvEUlddE_EESt5arrayIPcLm2EEEEviT0_T1_)
        /*007c*/ 	.short	0x0380
        /*007e*/ 	.short	0x0028


	//----- nvinfo : EIATTR_SW_WAR
	.align		4
.L_6700:
        /*0080*/ 	.byte	0x04, 0x36
        /*0082*/ 	.short	(.L_6702 - .L_6701)
.L_6701:
        /*0084*/ 	.word	0x00000008
.L_6702:


//--------------------- .nv.info._ZN2at6native29vectorized_elementwise_kernelILi4ENS0_13AUnaryFunctorIddbZZZNS0_22logical_or_kernel_cudaERNS_14TensorIteratorEENKUlvE0_clEvENKUlvE4_clEvEUlddE_EESt5arrayIPcLm2EEEEviT0_T1_ --------------------------
	.section	.nv.info._ZN2at6native29vectorized_elementwise_kernelILi4ENS0_13AUnaryFunctorIddbZZZNS0_22logical_or_kernel_cudaERNS_14TensorIteratorEENKUlvE0_clEvENKUlvE4_clEvEUlddE_EESt5arrayIPcLm2EEEEviT0_T1_,"",@"SHT_CUDA_INFO"
	.sectionflags	@""
	.align	4


	//----- nvinfo : EIATTR_CUDA_API_VERSION
	.align		4
        /*0000*/ 	.byte	0x04, 0x37
        /*0002*/ 	.short	(.L_6704 - .L_6703)
.L_6703:
        /*0004*/ 	.word	0x00000082


	//----- nvinfo : EIATTR_KPARAM_INFO
	.align		4
.L_6704:
        /*0008*/ 	.byte	0x04, 0x17
        /*000a*/ 	.short	(.L_6706 - .L_6705)
.L_6705:
        /*000c*/ 	.word	0x00000000
        /*0010*/ 	.short	0x0002
        /*0012*/ 	.short	0x0018
        /*0014*/ 	.byte	0x00, 0xf0, 0x41, 0x00


	//----- nvinfo : EIATTR_KPARAM_INFO
	.align		4
.L_6706:
        /*0018*/ 	.byte	0x04, 0x17
        /*001a*/ 	.short	(.L_6708 - .L_6707)
.L_6707:
        /*001c*/ 	.word	0x00000000
        /*0020*/ 	.short	0x0001
        /*0022*/ 	.short	0x0008
        /*0024*/ 	.byte	0x00, 0xf0, 0x41, 0x00


	//----- nvinfo : EIATTR_KPARAM_INFO
	.align		4
.L_6708:
        /*0028*/ 	.byte	0x04, 0x17
        /*002a*/ 	.short	(.L_6710 - .L_6709)
.L_6709:
        /*002c*/ 	.word	0x00000000
        /*0030*/ 	.short	0x0000
        /*0032*/ 	.short	0x0000
        /*0034*/ 	.byte	0x00, 0xf0, 0x11, 0x00


	//----- nvinfo : EIATTR_SPARSE_MMA_MASK
	.align		4
.L_6710:
        /*0038*/ 	.byte	0x03, 0x50
        /*003a*/ 	.short	0x0000


	//----- nvinfo : EIATTR_MAXREG_COUNT
	.align		4
        /*003c*/ 	.byte	0x03, 0x1b
        /*003e*/ 	.short	0x00ff


	//----- nvinfo : EIATTR_MERCURY_ISA_VERSION
	.align		4
        /*0040*/ 	.byte	0x03, 0x5f
        /*0042*/ 	.short	0x0101


	//----- nvinfo : EIATTR_VRC_CTA_INIT_COUNT
	.align		4
        /*0044*/ 	.byte	0x02, 0x4a
	.zero		1
	.zero		1


	//----- nvinfo : EIATTR_EXIT_INSTR_OFFSETS
	.align		4
        /*0048*/ 	.byte	0x04, 0x1c
        /*004a*/ 	.short	(.L_6712 - .L_6711)


	//   ....[0]....
.L_6711:
        /*004c*/ 	.word	0x00000d20


	//   ....[1]....
        /*0050*/ 	.word	0x00000d80


	//   ....[2]....
        /*0054*/ 	.word	0x000011a0


	//----- nvinfo : EIATTR_MAX_THREADS
	.align		4
.L_6712:
        /*0058*/ 	.byte	0x04, 0x05
        /*005a*/ 	.short	(.L_6714 - .L_6713)
.L_6713:
        /*005c*/ 	.word	0x00000080
        /*0060*/ 	.word	0x00000001
        /*0064*/ 	.word	0x00000001


	//----- nvinfo : EIATTR_CRS_STACK_SIZE
	.align		4
.L_6714:
        /*0068*/ 	.byte	0x04, 0x1e
        /*006a*/ 	.short	(.L_6716 - .L_6715)
.L_6715:
        /*006c*/ 	.word	0x00000000


	//----- nvinfo : EIATTR_CBANK_PARAM_SIZE
	.align		4
.L_6716:
        /*0070*/ 	.byte	0x03, 0x19
        /*0072*/ 	.short	0x0028


	//----- nvinfo : EIATTR_PARAM_CBANK
	.align		4
        /*0074*/ 	.byte	0x04, 0x0a
        /*0076*/ 	.short	(.L_6718 - .L_6717)
	.align		4
.L_6717:
        /*0078*/ 	.word	index@(.nv.constant0._ZN2at6native29vectorized_elementwise_kernelILi4ENS0_13AUnaryFunctorIddbZZZNS0_22logical_or_kernel_cudaERNS_14TensorIteratorEENKUlvE0_clEvENKUlvE4_clEvEUlddE_EESt5arrayIPcLm2EEEEviT0_T1_)
        /*007c*/ 	.short	0x0380
        /*007e*/ 	.short	0x0028


	//----- nvinfo : EIATTR_SW_WAR
	.align		4
.L_6718:
        /*0080*/ 	.byte	0x04, 0x36
        /*0082*/ 	.short	(.L_6720 - .L_6719)
.L_6719:
        /*0084*/ 	.word	0x00000008
.L_6720:


//--------------------- .nv.info._ZN2at6native29vectorized_elementwise_kernelILi8ENS0_13AUnaryFunctorIddbZZZNS0_22logical_or_kernel_cudaERNS_14TensorIteratorEENKUlvE0_clEvENKUlvE4_clEvEUlddE_EESt5arrayIPcLm2EEEEviT0_T1_ --------------------------
	.section	.nv.info._ZN2at6native29vectorized_elementwise_kernelILi8ENS0_13AUnaryFunctorIddbZZZNS0_22logical_or_kernel_cudaERNS_14TensorIteratorEENKUlvE0_clEvENKUlvE4_clEvEUlddE_EESt5arrayIPcLm2EEEEviT0_T1_,"",@"SHT_CUDA_INFO"
	.sectionflags	@""
	.align	4


	//----- nvinfo : EIATTR_CUDA_API_VERSION
	.align		4
        /*0000*/ 	.byte	0x04, 0x37
        /*0002*/ 	.short	(.L_6722 - .L_6721)
.L_6721:
        /*0004*/ 	.word	0x00000082


	//----- nvinfo : EIATTR_KPARAM_INFO
	.align		4
.L_6722:
        /*0008*/ 	.byte	0x04, 0x17
        /*000a*/ 	.short	(.L_6724 - .L_6723)
.L_6723:
        /*000c*/ 	.word	0x00000000
        /*0010*/ 	.short	0x0002
        /*0012*/ 	.short	0x0018
        /*0014*/ 	.byte	0x00, 0xf0, 0x41, 0x00


	//----- nvinfo : EIATTR_KPARAM_INFO
	.align		4
.L_6724:
        /*0018*/ 	.byte	0x04, 0x17
        /*001a*/ 	.short	(.L_6726 - .L_6725)
.L_6725:
        /*001c*/ 	.word	0x00000000
        /*0020*/ 	.short	0x0001
        /*0022*/ 	.short	0x0008
        /*0024*/ 	.byte	0x00, 0xf0, 0x41, 0x00


	//----- nvinfo : EIATTR_KPARAM_INFO
	.align		4
.L_6726:
        /*0028*/ 	.byte	0x04, 0x17
        /*002a*/ 	.short	(.L_6728 - .L_6727)
.L_6727:
        /*002c*/ 	.word	0x00000000
        /*0030*/ 	.short	0x0000
        /*0032*/ 	.short	0x0000
        /*0034*/ 	.byte	0x00, 0xf0, 0x11, 0x00


	//----- nvinfo : EIATTR_SPARSE_MMA_MASK
	.align		4
.L_6728:
        /*0038*/ 	.byte	0x03, 0x50
        /*003a*/ 	.short	0x0000


	//----- nvinfo : EIATTR_MAXREG_COUNT
	.align		4
        /*003c*/ 	.byte	0x03, 0x1b
        /*003e*/ 	.short	0x00ff


	//----- nvinfo : EIATTR_MERCURY_ISA_VERSION
	.align		4
        /*0040*/ 	.byte	0x03, 0x5f
        /*0042*/ 	.short	0x0101


	//----- nvinfo : EIATTR_VRC_CTA_INIT_COUNT
	.align		4
        /*0044*/ 	.byte	0x02, 0x4a
	.zero		1
	.zero		1


	//----- nvinfo : EIATTR_EXIT_INSTR_OFFSETS
	.align		4
        /*0048*/ 	.byte	0x04, 0x1c
        /*004a*/ 	.short	(.L_6730 - .L_6729)


	//   ....[0]....
.L_6729:
        /*004c*/ 	.word	0x00000010


	//----- nvinfo : EIATTR_MAX_THREADS
	.align		4
.L_6730:
        /*0050*/ 	.byte	0x04, 0x05
        /*0052*/ 	.short	(.L_6732 - .L_6731)
.L_6731:
        /*0054*/ 	.word	0x00000080
        /*0058*/ 	.word	0x00000001
        /*005c*/ 	.word	0x00000001


	//----- nvinfo : EIATTR_CBANK_PARAM_SIZE
	.align		4
.L_6732:
        /*0060*/ 	.byte	0x03, 0x19
        /*0062*/ 	.short	0x0028


	//----- nvinfo : EIATTR_PARAM_CBANK
	.align		4
        /*0064*/ 	.byte	0x04, 0x0a
        /*0066*/ 	.short	(.L_6734 - .L_6733)
	.align		4
.L_6733:
        /*0068*/ 	.word	index@(.nv.constant0._ZN2at6native29vectorized_elementwise_kernelILi8ENS0_13AUnaryFunctorIddbZZZNS0_22logical_or_kernel_cudaERNS_14TensorIteratorEENKUlvE0_clEvENKUlvE4_clEvEUlddE_EESt5arrayIPcLm2EEEEviT0_T1_)
        /*006c*/ 	.short	0x0380
        /*006e*/ 	.short	0x0028


	//----- nvinfo : EIATTR_SW_WAR
	.align		4
.L_6734:
        /*0070*/ 	.byte	0x04, 0x36
        /*0072*/ 	.short	(.L_6736 - .L_6735)
.L_6735:
        /*0074*/ 	.word	0x00000008
.L_6736:


//--------------------- .nv.info._ZN2at6native18elementwise_kernelILi128ELi4EZNS0_15gpu_kernel_implINS0_13BinaryFunctorIddbZZZNS0_22logical_or_kernel_cudaERNS_14TensorIteratorEENKUlvE0_clEvENKUlvE4_clEvEUlddE_EEEEvRNS_18TensorIteratorBaseERKT_EUliE_EEviT1_ --------------------------
	.section	.nv.info._ZN2at6native18elementwise_kernelILi128ELi4EZNS0_15gpu_kernel_implINS0_13BinaryFunctorIddbZZZNS0_22logical_or_kernel_cudaERNS_14TensorIteratorEENKUlvE0_clEvENKUlvE4_clEvEUlddE_EEEEvRNS_18TensorIteratorBaseERKT_EUliE_EEviT1_,"",@"SHT_CUDA_INFO"
	.sectionflags	@""
	.align	4


	//----- nvinfo : EIATTR_CUDA_API_VERSION
	.align		4
        /*0000*/ 	.byte	0x04, 0x37
        /*0002*/ 	.short	(.L_6738 - .L_6737)
.L_6737:
        /*0004*/ 	.word	0x00000082


	//----- nvinfo : EIATTR_KPARAM_INFO
	.align		4
.L_6738:
        /*0008*/ 	.byte	0x04, 0x17
        /*000a*/ 	.short	(.L_6740 - .L_6739)
.L_6739:
        /*000c*/ 	.word	0x00000000
        /*0010*/ 	.short	0x0001
        /*0012*/ 	.short	0x0008
        /*0014*/ 	.byte	0x00, 0xf0, 0x21, 0x0a


	//----- nvinfo : EIATTR_KPARAM_INFO
	.align		4
.L_6740:
        /*0018*/ 	.byte	0x04, 0x17
        /*001a*/ 	.short	(.L_6742 - .L_6741)
.L_6741:
        /*001c*/ 	.word	0x00000000
        /*0020*/ 	.short	0x0000
        /*0022*/ 	.short	0x0000
        /*0024*/ 	.byte	0x00, 0xf0, 0x11, 0x00


	//----- nvinfo : EIATTR_SPARSE_MMA_MASK
	.align		4
.L_6742:
        /*0028*/ 	.byte	0x03, 0x50
        /*002a*/ 	.short	0x0000


	//----- nvinfo : EIATTR_MAXREG_COUNT
	.align		4
        /*002c*/ 	.byte	0x03, 0x1b
        /*002e*/ 	.short	0x0080


	//----- nvinfo : EIATTR_EXTERNS
	.align		4
        /*0030*/ 	.byte	0x04, 0x0f
        /*0032*/ 	.short	(.L_6744 - .L_6743)


	//   ....[0]....
	.align		4
.L_6743:
        /*0034*/ 	.word	index@(__assertfail)


	//----- nvinfo : EIATTR_MERCURY_ISA_VERSION
	.align		4
.L_6744:
        /*0038*/ 	.byte	0x03, 0x5f
        /*003a*/ 	.short	0x0101


	//----- nvinfo : EIATTR_VRC_CTA_INIT_COUNT
	.align		4
        /*003c*/ 	.byte	0x02, 0x4a
	.zero		1
	.zero		1


	//----- nvinfo : EIATTR_SYSCALL_OFFSETS
	.align		4
        /*0040*/ 	.byte	0x04, 0x46
        /*0042*/ 	.short	(.L_6746 - .L_6745)


	//   ....[0]....
.L_6745:
        /*0044*/ 	.word	0x000024c0


	//   ....[1]....
        /*0048*/ 	.word	0x000033a0


	//   ....[2]....
        /*004c*/ 	.word	0x00004130


	//   ....[3]....
        /*0050*/ 	.word	0x00006760


	//   ....[4]....
        /*0054*/ 	.word	0x00007640


	//   ....[5]....
        /*0058*/ 	.word	0x00008210


	//   ....[6]....
        /*005c*/ 	.word	0x0000a930


	//   ....[7]....
        /*0060*/ 	.word	0x0000b810


	//   ....[8]....
        /*0064*/ 	.word	0x0000c3e0


	//   ....[9]....
        /*0068*/ 	.word	0x0000eb20


	//   ....[10]....
        /*006c*/ 	.word	0x0000fa00


	//   ....[11]....
        /*0070*/ 	.word	0x000105a0


	//----- nvinfo : EIATTR_EXIT_INSTR_OFFSETS
	.align		4
.L_6746:
        /*0074*/ 	.byte	0x04, 0x1c
        /*0076*/ 	.short	(.L_6748 - .L_6747)


	//   ....[0]....
.L_6747:
        /*0078*/ 	.word	0x0000c670


	//   ....[1]....
        /*007c*/ 	.word	0x0000fbc0


	//   ....[2]....
        /*0080*/ 	.word	0x0000fbe0


	//   ....[3]....
        /*0084*/ 	.word	0x0000fc70


	//   ....[4]....
        /*0088*/ 	.word	0x0000fc90


	//   ....[5]....
        /*008c*/ 	.word	0x0000fcb0


	//   ....[6]....
        /*0090*/ 	.word	0x0000fd40


	//   ....[7]....
        /*0094*/ 	.word	0x0000fd80


	//   ....[8]....
        /*0098*/ 	.word	0x0000fe20


	//   ....[9]....
        /*009c*/ 	.word	0x0000fe70


	//   ....[10]....
        /*00a0*/ 	.word	0x0000fea0


	//   ....[11]....
        /*00a4*/ 	.word	0x0000ff60


	//   ....[12]....
        /*00a8*/ 	.word	0x000100a0


	//   ....[13]....
        /*00ac*/ 	.word	0x000101e0


	//   ....[14]....
        /*00b0*/ 	.word	0x00010330


	//   ....[15]....
        /*00b4*/ 	.word	0x00010360


	//   ....[16]....
        /*00b8*/ 	.word	0x00010380


	//   ....[17]....
        /*00bc*/ 	.word	0x00010400


	//   ....[18]....
        /*00c0*/ 	.word	0x00010440


	//   ....[19]....
        /*00c4*/ 	.word	0x000105b0


	//   ....[20]....
        /*00c8*/ 	.word	0x00010690


	//   ....[21]....
        /*00cc*/ 	.word	0x00010730


	//   ....[22]....
        /*00d0*/ 	.word	0x00010760


	//   ....[23]....
        /*00d4*/ 	.word	0x000107b0


	//   ....[24]....
        /*00d8*/ 	.word	0x000107f0


	//----- nvinfo : EIATTR_MAX_THREADS
	.align		4
.L_6748:
        /*00dc*/ 	.byte	0x04, 0x05
        /*00de*/ 	.short	(.L_6750 - .L_6749)
.L_6749:
        /*00e0*/ 	.word	0x00000080
        /*00e4*/ 	.word	0x00000001
        /*00e8*/ 	.word	0x00000001


	//----- nvinfo : EIATTR_CRS_STACK_SIZE
	.align		4
.L_6750:
        /*00ec*/ 	.byte	0x04, 0x1e
        /*00ee*/ 	.short	(.L_6752 - .L_6751)
.L_6751:
        /*00f0*/ 	.word	0x00000000


	//----- nvinfo : EIATTR_CBANK_PARAM_SIZE
	.align		4
.L_6752:
        /*00f4*/ 	.byte	0x03, 0x19
        /*00f6*/ 	.short	0x0290


	//----- nvinfo : EIATTR_PARAM_CBANK
	.align		4
        /*00f8*/ 	.byte	0x04, 0x0a
        /*00fa*/ 	.short	(.L_6754 - .L_6753)
	.align		4
.L_6753:
        /*00fc*/ 	.word	index@(.nv.constant0._ZN2at6native18elementwise_kernelILi128ELi4EZNS0_15gpu_kernel_implINS0_13BinaryFunctorIddbZZZNS0_22logical_or_kernel_cudaERNS_14TensorIteratorEENKUlvE0_clEvENKUlvE4_clEvEUlddE_EEEEvRNS_18TensorIteratorBaseERKT_EUliE_EEviT1_)
        /*0100*/ 	.short	0x0380
        /*0102*/ 	.short	0x0290


	//----- nvinfo : EIATTR_SW_WAR
	.align		4
.L_6754:
        /*0104*/ 	.byte	0x04, 0x36
        /*0106*/ 	.short	(.L_6756 - .L_6755)
.L_6755:
        /*0108*/ 	.word	0x00000008
.L_6756:


//--------------------- .nv.info._ZN2at6native27unrolled_elementwise_kernelINS0_13BinaryFunctorIddbZZZNS0_22logical_or_kernel_cudaERNS_14TensorIteratorEENKUlvE0_clEvENKUlvE4_clEvEUlddE_EESt5arrayIPcLm3EELi4E23TrivialOffsetCalculatorILi2EjESC_ILi1EjENS0_6memory12LoadWithCastILi2EEENSF_13StoreWithCastILi1EEEEEviT_T0_T2_T3_T4_T5_ --------------------------
	.section	.nv.info._ZN2at6native27unrolled_elementwise_kernelINS0_13BinaryFunctorIddbZZZNS0_22logical_or_kernel_cudaERNS_14TensorIteratorEENKUlvE0_clEvENKUlvE4_clEvEUlddE_EESt5arrayIPcLm3EELi4E23TrivialOffsetCalculatorILi2EjESC_ILi1EjENS0_6memory12LoadWithCastILi2EEENSF_13StoreWithCastILi1EEEEEviT_T0_T2_T3_T4_T5_,"",@"SHT_CUDA_INFO"
	.sectionflags	@""
	.align	4


	//----- nvinfo : EIATTR_CUDA_API_VERSION
	.align		4
        /*0000*/ 	.byte	0x04, 0x37
        /*0002*/ 	.short	(.L_6758 - .L_6757)
.L_6757:
        /*0004*/ 	.word	0x00000082


	//----- nvinfo : EIATTR_KPARAM_INFO
	.align		4
.L_6758:
        /*0008*/ 	.byte	0x04, 0x17
        /*000a*/ 	.short	(.L_6760 - .L_6759)
.L_6759:
        /*000c*/ 	.word	0x00000000
        /*0010*/ 	.short	0x0006
        /*0012*/ 	.short	0x0030
        /*0014*/ 	.byte	0x00, 0xf0, 0x21, 0x00


	//----- nvinfo : EIATTR_KPARAM_INFO
	.align		4
.L_6760:
        /*0018*/ 	.byte	0x04, 0x17
        /*001a*/ 	.short	(.L_6762 - .L_6761)
.L_6761:
        /*001c*/ 	.word	0x00000000
        /*0020*/ 	.short	0x0005
        /*0022*/ 	.short	0x0024
        /*0024*/ 	.byte	0x00, 0xf0, 0x31, 0x00


	//----- nvinfo : EIATTR_KPARAM_INFO
	.align		4
.L_6762:
        /*0028*/ 	.byte	0x04, 0x17
        /*002a*/ 	.short	(.L_6764 - .L_6763)
.L_6763:
        /*002c*/ 	.word	0x00000000
        /*0030*/ 	.short	0x0004
        /*0032*/ 	.short	0x0021
        /*0034*/ 	.byte	0x00, 0xf0, 0x05, 0x00


	//----- nvinfo : EIATTR_KPARAM_INFO
	.align		4
.L_6764:
        /*0038*/ 	.byte	0x04, 0x17
        /*003a*/ 	.short	(.L_6766 - .L_6765)
.L_6765:
        /*003c*/ 	.word	0x00000000
        /*0040*/ 	.short	0x0003
        /*0042*/ 	.short	0x0020
        /*0044*/ 	.byte	0x00, 0xf0, 0x05, 0x00


	//----- nvinfo : EIATTR_KPARAM_INFO
	.align		4
.L_6766:
        /*0048*/ 	.byte	0x04, 0x17
        /*004a*/ 	.short	(.L_6768 - .L_6767)
.L_6767:
        /*004c*/ 	.word	0x00000000
        /*0050*/ 	.short	0x0002
        /*0052*/ 	.short	0x0008
        /*0054*/ 	.byte	0x00, 0xf0, 0x61, 0x00


	//----- nvinfo : EIATTR_KPARAM_INFO
	.align		4
.L_6768:
        /*0058*/ 	.byte	0x04, 0x17
        /*005a*/ 	.short	(.L_6770 - .L_6769)
.L_6769:
        /*005c*/ 	.word	0x00000000
        /*0060*/ 	.short	0x0001
        /*0062*/ 	.short	0x0004
        /*0064*/ 	.byte	0x00, 0xf0, 0x05, 0x00


	//----- nvinfo : EIATTR_KPARAM_INFO
	.align		4
.L_6770:
        /*0068*/ 	.byte	0x04, 0x17
        /*006a*/ 	.short	(.L_6772 - .L_6771)
.L_6771:
        /*006c*/ 	.word	0x00000000
        /*0070*/ 	.short	0x0000
        /*0072*/ 	.short	0x0000
        /*0074*/ 	.byte	0x00, 0xf0, 0x11, 0x00


	//----- nvinfo : EIATTR_SPARSE_MMA_MASK
	.align		4
.L_6772:
        /*0078*/ 	.byte	0x03, 0x50
        /*007a*/ 	.short	0x0000


	//----- nvinfo : EIATTR_MAXREG_COUNT
	.align		4
        /*007c*/ 	.byte	0x03, 0x1b
        /*007e*/ 	.short	0x00ff


	//----- nvinfo : EIATTR_EXTERNS
	.align		4
        /*0080*/ 	.byte	0x04, 0x0f
        /*0082*/ 	.short	(.L_6774 - .L_6773)


	//   ....[0]....
	.align		4
.L_6773:
        /*0084*/ 	.word	index@(__assertfail)


	//----- nvinfo : EIATTR_MERCURY_ISA_VERSION
	.align		4
.L_6774:
        /*0088*/ 	.byte	0x03, 0x5f
        /*008a*/ 	.short	0x0101


	//----- nvinfo : EIATTR_VRC_CTA_INIT_COUNT
	.align		4
        /*008c*/ 	.byte	0x02, 0x4a
	.zero		1
	.zero		1


	//----- nvinfo : EIATTR_SYSCALL_OFFSETS
	.align		4
        /*0090*/ 	.byte	0x04, 0x46
        /*0092*/ 	.short	(.L_6776 - .L_6775)


	//   ....[0]....
.L_6775:
        /*0094*/ 	.word	0x00000eb0


	//   ....[1]....
        /*0098*/ 	.word	0x00001dc0


	//   ....[2]....
        /*009c*/ 	.word	0x00002e80


	//   ....[3]....
        /*00a0*/ 	.word	0x00003d90


	//   ....[4]....
        /*00a4*/ 	.word	0x00004d90


	//   ....[5]....
        /*00a8*/ 	.word	0x00005cb0


	//   ....[6]....
        /*00ac*/ 	.word	0x00006ca0


	//   ....[7]....
        /*00b0*/ 	.word	0x00007bc0


	//   ....[8]....
        /*00b4*/ 	.word	0x000089c0


	//   ....[9]....
        /*00b8*/ 	.word	0x00009680


	//   ....[10]....
        /*00bc*/ 	.word	0x0000a440


	//   ....[11]....
        /*00c0*/ 	.word	0x0000b1d0


	//----- nvinfo : EIATTR_EXIT_INSTR_OFFSETS
	.align		4
.L_6776:
        /*00c4*/ 	.byte	0x04, 0x1c
        /*00c6*/ 	.short	(.L_6778 - .L_6777)


	//   ....[0]....
.L_6777:
        /*00c8*/ 	.word	0x0000a6c0


	//   ....[1]....
        /*00cc*/ 	.word	0x0000a7f0


	//   ....[2]....
        /*00d0*/ 	.word	0x0000a810


	//   ....[3]....
        /*00d4*/ 	.word	0x0000a8a0


	//   ....[4]....
        /*00d8*/ 	.word	0x0000a8c0


	//   ....[5]....
        /*00dc*/ 	.word	0x0000a8e0


	//   ....[6]....
        /*00e0*/ 	.word	0x0000a970


	//   ....[7]....
        /*00e4*/ 	.word	0x0000a9b0


	//   ....[8]....
        /*00e8*/ 	.word	0x0000aa50


	//   ....[9]....
        /*00ec*/ 	.word	0x0000aaa0


	//   ....[10]....
        /*00f0*/ 	.word	0x0000aad0


	//   ....[11]....
        /*00f4*/ 	.word	0x0000ab90


	//   ....[12]....
        /*00f8*/ 	.word	0x0000acd0


	//   ....[13]....
        /*00fc*/ 	.word	0x0000ae10


	//   ....[14]....
        /*0100*/ 	.word	0x0000af60


	//   ....[15]....
        /*0104*/ 	.word	0x0000af90


	//   ....[16]....
        /*0108*/ 	.word	0x0000afb0


	//   ....[17]....
        /*010c*/ 	.word	0x0000b030


	//   ....[18]....
        /*0110*/ 	.word	0x0000b070


	//   ....[19]....
        /*0114*/ 	.word	0x0000b1e0


	//   ....[20]....
        /*0118*/ 	.word	0x0000b2c0


	//   ....[21]....
        /*011c*/ 	.word	0x0000b360


	//   ....[22]....
        /*0120*/ 	.word	0x0000b390


	//   ....[23]....
        /*0124*/ 	.word	0x0000b3e0


	//   ....[24]....
        /*0128*/ 	.word	0x0000b420


	//----- nvinfo : EIATTR_MAX_THREADS
	.align		4
.L_6778:
        /*012c*/ 	.byte	0x04, 0x05
        /*012e*/ 	.short	(.L_6780 - .L_6779)
.L_6779:
        /*0130*/ 	.word	0x00000080
        /*0134*/ 	.word	0x00000001
        /*0138*/ 	.word	0x00000001


	//----- nvinfo : EIATTR_CRS_STACK_SIZE
	.align		4
.L_6780:
        /*013c*/ 	.byte	0x04, 0x1e
        /*013e*/ 	.short	(.L_6782 - .L_6781)
.L_6781:
        /*0140*/ 	.word	0x00000000


	//----- nvinfo : EIATTR_CBANK_PARAM_SIZE
	.align		4
.L_6782:
        /*0144*/ 	.byte	0x03, 0x19
        /*0146*/ 	.short	0x0038


	//----- nvinfo : EIATTR_PARAM_CBANK
	.align		4
        /*0148*/ 	.byte	0x04, 0x0a
        /*014a*/ 	.short	(.L_6784 - .L_6783)
	.align		4
.L_6783:
        /*014c*/ 	.word	index@(.nv.constant0._ZN2at6native27unrolled_elementwise_kernelINS0_13BinaryFunctorIddbZZZNS0_22logical_or_kernel_cudaERNS_14TensorIteratorEENKUlvE0_clEvENKUlvE4_clEvEUlddE_EESt5arrayIPcLm3EELi4E23TrivialOffsetCalculatorILi2EjESC_ILi1EjENS0_6memory12LoadWithCastILi2EEENSF_13StoreWithCastILi1EEEEEviT_T0_T2_T3_T4_T5_)
        /*0150*/ 	.short	0x0380
        /*0152*/ 	.short	0x0038


	//----- nvinfo : EIATTR_SW_WAR
	.align		4
.L_6784:
        /*0154*/ 	.byte	0x04, 0x36
        /*0156*/ 	.short	(.L_6786 - .L_6785)
.L_6785:
        /*0158*/ 	.word	0x00000008
.L_6786:


//--------------------- .nv.info._ZN2at6native18elementwise_kernelILi128ELi4EZNS0_22gpu_kernel_impl_nocastINS0_13BinaryFunctorIddbZZZNS0_22logical_or_kernel_cudaERNS_14TensorIteratorEENKUlvE0_clEvENKUlvE4_clEvEUlddE_EEEEvRNS_18TensorIteratorBaseERKT_EUliE_EEviT1_ --------------------------
	.section	.nv.info._ZN2at6native18elementwise_kernelILi128ELi4EZNS0_22gpu_kernel_impl_nocastINS0_13BinaryFunctorIddbZZZNS0_22logical_or_kernel_cudaERNS_14TensorIteratorEENKUlvE0_clEvENKUlvE4_clEvEUlddE_EEEEvRNS_18TensorIteratorBaseERKT_EUliE_EEviT1_,"",@"SHT_CUDA_INFO"
	.sectionflags	@""
	.align	4


	//----- nvinfo : EIATTR_CUDA_API_VERSION
	.align		4
        /*0000*/ 	.byte	0x04, 0x37
        /*0002*/ 	.short	(.L_6788 - .L_6787)
.L_6787:
        /*0004*/ 	.word	0x00000082


	//----- nvinfo : EIATTR_KPARAM_INFO
	.align		4
.L_6788:
        /*0008*/ 	.byte	0x04, 0x17
        /*000a*/ 	.short	(.L_6790 - .L_6789)
.L_6789:
        /*000c*/ 	.word	0x00000000
        /*0010*/ 	.short	0x0001
        /*0012*/ 	.short	0x0008
        /*0014*/ 	.byte	0x00, 0xf0, 0x21, 0x0a


	//----- nvinfo : EIATTR_KPARAM_INFO
	.align		4
.L_6790:
        /*0018*/ 	.byte	0x04, 0x17
        /*001a*/ 	.short	(.L_6792 - .L_6791)
.L_6791:
        /*001c*/ 	.word	0x00000000
        /*0020*/ 	.short	0x0000
        /*0022*/ 	.short	0x0000
        /*0024*/ 	.byte	0x00, 0xf0, 0x11, 0x00


	//----- nvinfo : EIATTR_SPARSE_MMA_MASK
	.align		4
.L_6792:
        /*0028*/ 	.byte	0x03, 0x50
        /*002a*/ 	.short	0x0000


	//----- nvinfo : EIATTR_MAXREG_COUNT
	.align		4
        /*002c*/ 	.byte	0x03, 0x1b
        /*002e*/ 	.short	0x0080


	//----- nvinfo : EIATTR_MERCURY_ISA_VERSION
	.align		4
        /*0030*/ 	.byte	0x03, 0x5f
        /*0032*/ 	.short	0x0101


	//----- nvinfo : EIATTR_VRC_CTA_INIT_COUNT
	.align		4
        /*0034*/ 	.byte	0x02, 0x4a
	.zero		1
	.zero		1


	//----- nvinfo : EIATTR_EXIT_INSTR_OFFSETS
	.align		4
        /*0038*/ 	.byte	0x04, 0x1c
        /*003a*/ 	.short	(.L_6794 - .L_6793)


	//   ....[0]....
.L_6793:
        /*003c*/ 	.word	0x00000420


	//   ....[1]....
        /*0040*/ 	.word	0x00000500


	//   ....[2]....
        /*0044*/ 	.word	0x00004b00


	//   ....[3]....
        /*0048*/ 	.word	0x000061f0


	//----- nvinfo : EIATTR_MAX_THREADS
	.align		4
.L_6794:
        /*004c*/ 	.byte	0x04, 0x05
        /*004e*/ 	.short	(.L_6796 - .L_6795)
.L_6795:
        /*0050*/ 	.word	0x00000080
        /*0054*/ 	.word	0x00000001
        /*0058*/ 	.word	0x00000001


	//----- nvinfo : EIATTR_CRS_STACK_SIZE
	.align		4
.L_6796:
        /*005c*/ 	.byte	0x04, 0x1e
        /*005e*/ 	.short	(.L_6798 - .L_6797)
.L_6797:
        /*0060*/ 	.word	0x00000000


	//----- nvinfo : EIATTR_CBANK_PARAM_SIZE
	.align		4
.L_6798:
        /*0064*/ 	.byte	0x03, 0x19
        /*0066*/ 	.short	0x0290


	//----- nvinfo : EIATTR_PARAM_CBANK
	.align		4
        /*0068*/ 	.byte	0x04, 0x0a
        /*006a*/ 	.short	(.L_6800 - .L_6799)
	.align		4
.L_6799:
        /*006c*/ 	.word	index@(.nv.constant0._ZN2at6native18elementwise_kernelILi128ELi4EZNS0_22gpu_kernel_impl_nocastINS0_13BinaryFunctorIddbZZZNS0_22logical_or_kernel_cudaERNS_14TensorIteratorEENKUlvE0_clEvENKUlvE4_clEvEUlddE_EEEEvRNS_18TensorIteratorBaseERKT_EUliE_EEviT1_)
        /*0070*/ 	.short	0x0380
        /*0072*/ 	.short	0x0290


	//----- nvinfo : EIATTR_SW_WAR
	.align		4
.L_6800:
        /*0074*/ 	.byte	0x04, 0x36
        /*0076*/ 	.short	(.L_6802 - .L_6801)
.L_6801:
        /*0078*/ 	.word	0x00000008
.L_6802:


//--------------------- .nv.info._ZN2at6native27unrolled_elementwise_kernelINS0_13BinaryFunctorIddbZZZNS0_22logical_or_kernel_cudaERNS_14TensorIteratorEENKUlvE0_clEvENKUlvE4_clEvEUlddE_EESt5arrayIPcLm3EELi4E23TrivialOffsetCalculatorILi2EjESC_ILi1EjENS0_6memory15LoadWithoutCastENSF_16StoreWithoutCastEEEviT_T0_T2_T3_T4_T5_ --------------------------
	.section	.nv.info._ZN2at6native27unrolled_elementwise_kernelINS0_13BinaryFunctorIddbZZZNS0_22logical_or_kernel_cudaERNS_14TensorIteratorEENKUlvE0_clEvENKUlvE4_clEvEUlddE_EESt5arrayIPcLm3EELi4E23TrivialOffsetCalculatorILi2EjESC_ILi1EjENS0_6memory15LoadWithoutCastENSF_16StoreWithoutCastEEEviT_T0_T2_T3_T4_T5_,"",@"SHT_CUDA_INFO"
	.sectionflags	@""
	.align	4


	//----- nvinfo : EIATTR_CUDA_API_VERSION
	.align		4
        /*0000*/ 	.byte	0x04, 0x37
        /*0002*/ 	.short	(.L_6804 - .L_6803)
.L_6803:
        /*0004*/ 	.word	0x00000082


	//----- nvinfo : EIATTR_KPARAM_INFO
	.align		4
.L_6804:
        /*0008*/ 	.byte	0x04, 0x17
        /*000a*/ 	.short	(.L_6806 - .L_6805)
.L_6805:
        /*000c*/ 	.word	0x00000000
        /*0010*/ 	.short	0x0006
        /*0012*/ 	.short	0x0023
        /*0014*/ 	.byte	0x00, 0xf0, 0x05, 0x00


	//----- nvinfo : EIATTR_KPARAM_INFO
	.align		4
.L_6806:
        /*0018*/ 	.byte	0x04, 0x17
        /*001a*/ 	.short	(.L_6808 - .L_6807)
.L_6807:
        /*001c*/ 	.word	0x00000000
        /*0020*/ 	.short	0x0005
        /*0022*/ 	.short	0x0022
        /*0024*/ 	.byte	0x00, 0xf0, 0x05, 0x00


	//----- nvinfo : EIATTR_KPARAM_INFO
	.align		4
.L_6808:
        /*0028*/ 	.byte	0x04, 0x17
        /*002a*/ 	.short	(.L_6810 - .L_6809)
.L_6809:
        /*002c*/ 	.word	0x00000000
        /*0030*/ 	.short	0x0004
        /*0032*/ 	.short	0x0021
        /*0034*/ 	.byte	0x00, 0xf0, 0x05, 0x00


	//----- nvinfo : EIATTR_KPARAM_INFO
	.align		4
.L_6810:
        /*0038*/ 	.byte	0x04, 0x17
        /*003a*/ 	.short	(.L_6812 - .L_6811)
.L_6811:
        /*003c*/ 	.word	0x00000000
        /*0040*/ 	.short	0x0003
        /*0042*/ 	.short	0x0020
        /*0044*/ 	.byte	0x00, 0xf0, 0x05, 0x00


	//----- nvinfo : EIATTR_KPARAM_INFO
	.align		4
.L_6812:
        /*0048*/ 	.byte	0x04, 0x17
        /*004a*/ 	.short	(.L_6814 - .L_6813)
.L_6813:
        /*004c*/ 	.word	0x00000000
        /*0050*/ 	.short	0x0002
        /*0052*/ 	.short	0x0008
        /*0054*/ 	.byte	0x00, 0xf0, 0x61, 0x00


	//----- nvinfo : EIATTR_KPARAM_INFO
	.align		4
.L_6814:
        /*0058*/ 	.byte	0x04, 0x17
        /*005a*/ 	.short	(.L_6816 - .L_6815)
.L_6815:
        /*005c*/ 	.word	0x00000000
        /*0060*/ 	.short	0x0001
        /*0062*/ 	.short	0x0004
        /*0064*/ 	.byte	0x00, 0xf0, 0x05, 0x00


	//----- nvinfo : EIATTR_KPARAM_INFO
	.align		4
.L_6816:
        /*0068*/ 	.byte	0x04, 0x17
        /*006a*/ 	.short	(.L_6818 - .L_6817)
.L_6817:
        /*006c*/ 	.word	0x00000000
        /*0070*/ 	.short	0x0000
        /*0072*/ 	.short	0x0000
        /*0074*/ 	.byte	0x00, 0xf0, 0x11, 0x00


	//----- nvinfo : EIATTR_SPARSE_MMA_MASK
	.align		4
.L_6818:
        /*0078*/ 	.byte	0x03, 0x50
        /*007a*/ 	.short	0x0000


	//----- nvinfo : EIATTR_MAXREG_COUNT
	.align		4
        /*007c*/ 	.byte	0x03, 0x1b
        /*007e*/ 	.short	0x00ff


	//----- nvinfo : EIATTR_MERCURY_ISA_VERSION
	.align		4
        /*0080*/ 	.byte	0x03, 0x5f
        /*0082*/ 	.short	0x0101


	//----- nvinfo : EIATTR_VRC_CTA_INIT_COUNT
	.align		4
        /*0084*/ 	.byte	0x02, 0x4a
	.zero		1
	.zero		1


	//----- nvinfo : EIATTR_EXIT_INSTR_OFFSETS
	.align		4
        /*0088*/ 	.byte	0x04, 0x1c
        /*008a*/ 	.short	(.L_6820 - .L_6819)


	//   ....[0]....
.L_6819:
        /*008c*/ 	.word	0x00000740


	//   ....[1]....
        /*0090*/ 	.word	0x000007a0


	//----- nvinfo : EIATTR_MAX_THREADS
	.align		4
.L_6820:
        /*0094*/ 	.byte	0x04, 0x05
        /*0096*/ 	.short	(.L_6822 - .L_6821)
.L_6821:
        /*0098*/ 	.word	0x00000080
        /*009c*/ 	.word	0x00000001
        /*00a0*/ 	.word	0x00000001


	//----- nvinfo : EIATTR_CRS_STACK_SIZE
	.align		4
.L_6822:
        /*00a4*/ 	.byte	0x04, 0x1e
        /*00a6*/ 	.short	(.L_6824 - .L_6823)
.L_6823:
        /*00a8*/ 	.word	0x00000000


	//----- nvinfo : EIATTR_CBANK_PARAM_SIZE
	.align		4
.L_6824:
        /*00ac*/ 	.byte	0x03, 0x19
        /*00ae*/ 	.short	0x0024


	//----- nvinfo : EIATTR_PARAM_CBANK
	.align		4
        /*00b0*/ 	.byte	0x04, 0x0a
        /*00b2*/ 	.short	(.L_6826 - .L_6825)
	.align		4
.L_6825:
        /*00b4*/ 	.word	index@(.nv.constant0._ZN2at6native27unrolled_elementwise_kernelINS0_13BinaryFunctorIddbZZZNS0_22logical_or_kernel_cudaERNS_14TensorIteratorEENKUlvE0_clEvENKUlvE4_clEvEUlddE_EESt5arrayIPcLm3EELi4E23TrivialOffsetCalculatorILi2EjESC_ILi1EjENS0_6memory15LoadWithoutCastENSF_16StoreWithoutCastEEEviT_T0_T2_T3_T4_T5_)
        /*00b8*/ 	.short	0x0380
        /*00ba*/ 	.short	0x0024


	//----- nvinfo : EIATTR_SW_WAR
	.align		4
.L_6826:
        /*00bc*/ 	.byte	0x04, 0x36
        /*00be*/ 	.short	(.L_6828 - .L_6827)
.L_6827:
        /*00c0*/ 	.word	0x00000008
.L_6828:


//--------------------- .nv.info._ZN2at6native29vectorized_elementwise_kernelILi2ENS0_13BinaryFunctorIddbZZZNS0_22logical_or_kernel_cudaERNS_14TensorIteratorEENKUlvE0_clEvENKUlvE4_clEvEUlddE_EESt5arrayIPcLm3EEEEviT0_T1_ --------------------------
	.section	.nv.info._ZN2at6native29vectorized_elementwise_kernelILi2ENS0_13BinaryFunctorIddbZZZNS0_22logical_or_kernel_cudaERNS_14TensorIteratorEENKUlvE0_clEvENKUlvE4_clEvEUlddE_EESt5arrayIPcLm3EEEEviT0_T1_,"",@"SHT_CUDA_INFO"
	.sectionflags	@""
	.align	4


	//----- nvinfo : EIATTR_CUDA_API_VERSION
	.align		4
        /*0000*/ 	.byte	0x04, 0x37
        /*0002*/ 	.short	(.L_6830 - .L_6829)
.L_6829:
        /*0004*/ 	.word	0x00000082


	//----- nvinfo : EIATTR_KPARAM_INFO
	.align		4
.L_6830:
        /*0008*/ 	.byte	0x04, 0x17
        /*000a*/ 	.short	(.L_6832 - .L_6831)
.L_6831:
        /*000c*/ 	.word	0x00000000
        /*0010*/ 	.short	0x0002
        /*0012*/ 	.short	0x0008
        /*0014*/ 	.byte	0x00, 0xf0, 0x61, 0x00


	//----- nvinfo : EIATTR_KPARAM_INFO
	.align		4
.L_6832:
        /*0018*/ 	.byte	0x04, 0x17
        /*001a*/ 	.short	(.L_6834 - .L_6833)
.L_6833:
        /*001c*/ 	.word	0x00000000
        /*0020*/ 	.short	0x0001
        /*0022*/ 	.short	0x0004
        /*0024*/ 	.byte	0x00, 0xf0, 0x05, 0x00


	//----- nvinfo : EIATTR_KPARAM_INFO
	.align		4
.L_6834:
        /*0028*/ 	.byte	0x04, 0x17
        /*002a*/ 	.short	(.L_6836 - .L_6835)
.L_6835:
        /*002c*/ 	.word	0x00000000
        /*0030*/ 	.short	0x0000
        /*0032*/ 	.short	0x0000
        /*0034*/ 	.byte	0x00, 0xf0, 0x11, 0x00


	//----- nvinfo : EIATTR_SPARSE_MMA_MASK
	.align		4
.L_6836:
        /*0038*/ 	.byte	0x03, 0x50
        /*003a*/ 	.short	0x0000


	//----- nvinfo : EIATTR_MAXREG_COUNT
	.align		4
        /*003c*/ 	.byte	0x03, 0x1b
        /*003e*/ 	.short	0x00ff


	//----- nvinfo : EIATTR_MERCURY_ISA_VERSION
	.align		4
        /*0040*/ 	.byte	0x03, 0x5f
        /*0042*/ 	.short	0x0101


	//----- nvinfo : EIATTR_VRC_CTA_INIT_COUNT
	.align		4
        /*0044*/ 	.byte	0x02, 0x4a
	.zero		1
	.zero		1


	//----- nvinfo : EIATTR_EXIT_INSTR_OFFSETS
	.align		4
        /*0048*/ 	.byte	0x04, 0x1c
        /*004a*/ 	.short	(.L_6838 - .L_6837)


	//   ....[0]....
.L_6837:
        /*004c*/ 	.word	0x00000ea0


	//   ....[1]....
        /*0050*/ 	.word	0x00000f00


	//   ....[2]....
        /*0054*/ 	.word	0x000015d0


	//----- nvinfo : EIATTR_MAX_THREADS
	.align		4
.L_6838:
        /*0058*/ 	.byte	0x04, 0x05
        /*005a*/ 	.short	(.L_6840 - .L_6839)
.L_6839:
        /*005c*/ 	.word	0x00000080
        /*0060*/ 	.word	0x00000001
        /*0064*/ 	.word	0x00000001


	//----- nvinfo : EIATTR_CRS_STACK_SIZE
	.align		4
.L_6840:
        /*0068*/ 	.byte	0x04, 0x1e
        /*006a*/ 	.short	(.L_6842 - .L_6841)
.L_6841:
        /*006c*/ 	.word	0x00000000


	//----- nvinfo : EIATTR_CBANK_PARAM_SIZE
	.align		4
.L_6842:
        /*0070*/ 	.byte	0x03, 0x19
        /*0072*/ 	.short	0x0020


	//----- nvinfo : EIATTR_PARAM_CBANK
	.align		4
        /*0074*/ 	.byte	0x04, 0x0a
        /*0076*/ 	.short	(.L_6844 - .L_6843)
	.align		4
.L_6843:
        /*0078*/ 	.word	index@(.nv.constant0._ZN2at6native29vectorized_elementwise_kernelILi2ENS0_13BinaryFunctorIddbZZZNS0_22logical_or_kernel_cudaERNS_14TensorIteratorEENKUlvE0_clEvENKUlvE4_clEvEUlddE_EESt5arrayIPcLm3EEEEviT0_T1_)
        /*007c*/ 	.short	0x0380
        /*007e*/ 	.short	0x0020


	//----- nvinfo : EIATTR_SW_WAR
	.align		4
.L_6844:
        /*0080*/ 	.byte	0x04, 0x36
        /*0082*/ 	.short	(.L_6846 - .L_6845)
.L_6845:
        /*0084*/ 	.word	0x00000008
.L_6846:


//--------------------- .nv.info._ZN2at6native29vectorized_elementwise_kernelILi4ENS0_13BinaryFunctorIddbZZZNS0_22logical_or_kernel_cudaERNS_14TensorIteratorEENKUlvE0_clEvENKUlvE4_clEvEUlddE_EESt5arrayIPcLm3EEEEviT0_T1_ --------------------------
	.section	.nv.info._ZN2at6native29vectorized_elementwise_kernelILi4ENS0_13BinaryFunctorIddbZZZNS0_22logical_or_kernel_cudaERNS_14TensorIteratorEENKUlvE0_clEvENKUlvE4_clEvEUlddE_EESt5arrayIPcLm3EEEEviT0_T1_,"",@"SHT_CUDA_INFO"
	.sectionflags	@""
	.align	4


	//----- nvinfo : EIATTR_CUDA_API_VERSION
	.align		4
        /*0000*/ 	.byte	0x04, 0x37
        /*0002*/ 	.short	(.L_6848 - .L_6847)
.L_6847:
        /*0004*/ 	.word	0x00000082


	//----- nvinfo : EIATTR_KPARAM_INFO
	.align		4
.L_6848:
        /*0008*/ 	.byte	0x04, 0x17
        /*000a*/ 	.short	(.L_6850 - .L_6849)
.L_6849:
        /*000c*/ 	.word	0x00000000
        /*0010*/ 	.short	0x0002
        /*0012*/ 	.short	0x0008
        /*0014*/ 	.byte	0x00, 0xf0, 0x61, 0x00


	//----- nvinfo : EIATTR_KPARAM_INFO
	.align		4
.L_6850:
        /*0018*/ 	.byte	0x04, 0x17
        /*001a*/ 	.short	(.L_6852 - .L_6851)
.L_6851:
        /*001c*/ 	.word	0x00000000
        /*0020*/ 	.short	0x0001
        /*0022*/ 	.short	0x0004
        /*0024*/ 	.byte	0x00, 0xf0, 0x05, 0x00


	//----- nvinfo : EIATTR_KPARAM_INFO
	.align		4
.L_6852:
        /*0028*/ 	.byte	0x04, 0x17
        /*002a*/ 	.short	(.L_6854 - .L_6853)
.L_6853:
        /*002c*/ 	.word	0x00000000
        /*0030*/ 	.short	0x0000
        /*0032*/ 	.short	0x0000
        /*0034*/ 	.byte	0x00, 0xf0, 0x11, 0x00


	//----- nvinfo : EIATTR_SPARSE_MMA_MASK
	.align		4
.L_6854:
        /*0038*/ 	.byte	0x03, 0x50
        /*003a*/ 	.short	0x0000


	//----- nvinfo : EIATTR_MAXREG_COUNT
	.align		4
        /*003c*/ 	.byte	0x03, 0x1b
        /*003e*/ 	.short	0x00ff


	//----- nvinfo : EIATTR_MERCURY_ISA_VERSION
	.align		4
        /*0040*/ 	.byte	0x03, 0x5f
        /*0042*/ 	.short	0x0101


	//----- nvinfo : EIATTR_VRC_CTA_INIT_COUNT
	.align		4
        /*0044*/ 	.byte	0x02, 0x4a
	.zero		1
	.zero		1


	//----- nvinfo : EIATTR_EXIT_INSTR_OFFSETS
	.align		4
        /*0048*/ 	.byte	0x04, 0x1c
        /*004a*/ 	.short	(.L_6856 - .L_6855)


	//   ....[0]....
.L_6855:
        /*004c*/ 	.word	0x00000ea0


	//   ....[1]....
        /*0050*/ 	.word	0x00000f00


	//   ....[2]....
        /*0054*/ 	.word	0x000015a0


	//----- nvinfo : EIATTR_MAX_THREADS
	.align		4
.L_6856:
        /*0058*/ 	.byte	0x04, 0x05
        /*005a*/ 	.short	(.L_6858 - .L_6857)
.L_6857:
        /*005c*/ 	.word	0x00000080
        /*0060*/ 	.word	0x00000001
        /*0064*/ 	.word	0x00000001


	//----- nvinfo : EIATTR_CRS_STACK_SIZE
	.align		4
.L_6858:
        /*0068*/ 	.byte	0x04, 0x1e
        /*006a*/ 	.short	(.L_6860 - .L_6859)
.L_6859:
        /*006c*/ 	.word	0x00000000


	//----- nvinfo : EIATTR_CBANK_PARAM_SIZE
	.align		4
.L_6860:
        /*0070*/ 	.byte	0x03, 0x19
        /*0072*/ 	.short	0x0020


	//----- nvinfo : EIATTR_PARAM_CBANK
	.align		4
        /*0074*/ 	.byte	0x04, 0x0a
        /*0076*/ 	.short	(.L_6862 - .L_6861)
	.align		4
.L_6861:
        /*0078*/ 	.word	index@(.nv.constant0._ZN2at6native29vectorized_elementwise_kernelILi4ENS0_13BinaryFunctorIddbZZZNS0_22logical_or_kernel_cudaERNS_14TensorIteratorEENKUlvE0_clEvENKUlvE4_clEvEUlddE_EESt5arrayIPcLm3EEEEviT0_T1_)
        /*007c*/ 	.short	0x0380
        /*007e*/ 	.short	0x0020


	//----- nvinfo : EIATTR_SW_WAR
	.align		4
.L_6862:
        /*0080*/ 	.byte	0x04, 0x36
        /*0082*/ 	.short	(.L_6864 - .L_6863)
.L_6863:
        /*0084*/ 	.word	0x00000008
.L_6864:


//--------------------- .nv.info._ZN2at6native29vectorized_elementwise_kernelILi8ENS0_13BinaryFunctorIddbZZZNS0_22logical_or_kernel_cudaERNS_14TensorIteratorEENKUlvE0_clEvENKUlvE4_clEvEUlddE_EESt5arrayIPcLm3EEEEviT0_T1_ --------------------------
	.section	.nv.info._ZN2at6native29vectorized_elementwise_kernelILi8ENS0_13BinaryFunctorIddbZZZNS0_22logical_or_kernel_cudaERNS_14TensorIteratorEENKUlvE0_clEvENKUlvE4_clEvEUlddE_EESt5arrayIPcLm3EEEEviT0_T1_,"",@"SHT_CUDA_INFO"
	.sectionflags	@""
	.align	4


	//----- nvinfo : EIATTR_CUDA_API_VERSION
	.align		4
        /*0000*/ 	.byte	0x04, 0x37
        /*0002*/ 	.short	(.L_6866 - .L_6865)
.L_6865:
        /*0004*/ 	.word	0x00000082


	//----- nvinfo : EIATTR_KPARAM_INFO
	.align		4
.L_6866:
        /*0008*/ 	.byte	0x04, 0x17
        /*000a*/ 	.short	(.L_6868 - .L_6867)
.L_6867:
        /*000c*/ 	.word	0x00000000
        /*0010*/ 	.short	0x0002
        /*0012*/ 	.short	0x0008
        /*0014*/ 	.byte	0x00, 0xf0, 0x61, 0x00


	//----- nvinfo : EIATTR_KPARAM_INFO
	.align		4
.L_6868:
        /*0018*/ 	.byte	0x04, 0x17
        /*001a*/ 	.short	(.L_6870 - .L_6869)
.L_6869:
        /*001c*/ 	.word	0x00000000
        /*0020*/ 	.short	0x0001
        /*0022*/ 	.short	0x0004
        /*0024*/ 	.byte	0x00, 0xf0, 0x05, 0x00


	//----- nvinfo : EIATTR_KPARAM_INFO
	.align		4
.L_6870:
        /*0028*/ 	.byte	0x04, 0x17
        /*002a*/ 	.short	(.L_6872 - .L_6871)
.L_6871:
        /*002c*/ 	.word	0x00000000
        /*0030*/ 	.short	0x0000
        /*0032*/ 	.short	0x0000
        /*0034*/ 	.byte	0x00, 0xf0, 0x11, 0x00


	//----- nvinfo : EIATTR_SPARSE_MMA_MASK
	.align		4
.L_6872:
        /*0038*/ 	.byte	0x03, 0x50
        /*003a*/ 	.short	0x0000


	//----- nvinfo : EIATTR_MAXREG_COUNT
	.align		4
        /*003c*/ 	.byte	0x03, 0x1b
        /*003e*/ 	.short	0x00ff


	//----- nvinfo : EIATTR_MERCURY_ISA_VERSION
	.align		4
        /*0040*/ 	.byte	0x03, 0x5f
        /*0042*/ 	.short	0x0101


	//----- nvinfo : EIATTR_VRC_CTA_INIT_COUNT
	.align		4
        /*0044*/ 	.byte	0x02, 0x4a
	.zero		1
	.zero		1


	//----- nvinfo : EIATTR_EXIT_INSTR_OFFSETS
	.align		4
        /*0048*/ 	.byte	0x04, 0x1c
        /*004a*/ 	.short	(.L_6874 - .L_6873)


	//   ....[0]....
.L_6873:
        /*004c*/ 	.word	0x00000010


	//----- nvinfo : EIATTR_MAX_THREADS
	.align		4
.L_6874:
        /*0050*/ 	.byte	0x04, 0x05
        /*0052*/ 	.short	(.L_6876 - .L_6875)
.L_6875:
        /*0054*/ 	.word	0x00000080
        /*0058*/ 	.word	0x00000001
        /*005c*/ 	.word	0x00000001


	//----- nvinfo : EIATTR_CBANK_PARAM_SIZE
	.align		4
.L_6876:
        /*0060*/ 	.byte	0x03, 0x19
        /*0062*/ 	.short	0x0020


	//----- nvinfo : EIATTR_PARAM_CBANK
	.align		4
        /*0064*/ 	.byte	0x04, 0x0a
        /*0066*/ 	.short	(.L_6878 - .L_6877)
	.align		4
.L_6877:
        /*0068*/ 	.word	index@(.nv.constant0._ZN2at6native29vectorized_elementwise_kernelILi8ENS0_13BinaryFunctorIddbZZZNS0_22logical_or_kernel_cudaERNS_14TensorIteratorEENKUlvE0_clEvENKUlvE4_clEvEUlddE_EESt5arrayIPcLm3EEEEviT0_T1_)
        /*006c*/ 	.short	0x0380
        /*006e*/ 	.short	0x0020


	//----- nvinfo : EIATTR_SW_WAR
	.align		4
.L_6878:
        /*0070*/ 	.byte	0x04, 0x36
        /*0072*/ 	.short	(.L_6880 - .L_6879)
.L_6879:
        /*0074*/ 	.word	0x00000008
.L_6880:


//--------------------- .nv.info._ZN2at6native18elementwise_kernelILi128ELi4EZNS0_15gpu_kernel_implINS0_13AUnaryFunctorIssbZZZNS0_22logical_or_kernel_cudaERNS_14TensorIteratorEENKUlvE0_clEvENKUlvE3_clEvEUlssE_EEEEvRNS_18TensorIteratorBaseERKT_EUliE_EEviT1_ --------------------------
	.section	.nv.info._ZN2at6native18elementwise_kernelILi128ELi4EZNS0_15gpu_kernel_implINS0_13AUnaryFunctorIssbZZZNS0_22logical_or_kernel_cudaERNS_14TensorIteratorEENKUlvE0_clEvENKUlvE3_clEvEUlssE_EEEEvRNS_18TensorIteratorBaseERKT_EUliE_EEviT1_,"",@"SHT_CUDA_INFO"
	.sectionflags	@""
	.align	4


	//----- nvinfo : EIATTR_CUDA_API_VERSION
	.align		4
        /*0000*/ 	.byte	0x04, 0x37
        /*0002*/ 	.short	(.L_6882 - .L_6881)
.L_6881:
        /*0004*/ 	.word	0x00000082


	//----- nvinfo : EIATTR_KPARAM_INFO
	.align		4
.L_6882:
        /*0008*/ 	.byte	0x04, 0x17
        /*000a*/ 	.short	(.L_6884 - .L_6883)
.L_6883:
        /*000c*/ 	.word	0x00000000
        /*0010*/ 	.short	0x0001
        /*0012*/ 	.short	0x0008
        /*0014*/ 	.byte	0x00, 0xf0, 0x61, 0x08


	//----- nvinfo : EIATTR_KPARAM_INFO
	.align		4
.L_6884:
        /*0018*/ 	.byte	0x04, 0x17
        /*001a*/ 	.short	(.L_6886 - .L_6885)
.L_6885:
        /*001c*/ 	.word	0x00000000
        /*0020*/ 	.short	0x0000
        /*0022*/ 	.short	0x0000
        /*0024*/ 	.byte	0x00, 0xf0, 0x11, 0x00


	//----- nvinfo : EIATTR_SPARSE_MMA_MASK
	.align		4
.L_6886:
        /*0028*/ 	.byte	0x03, 0x50
        /*002a*/ 	.short	0x0000


	//----- nvinfo : EIATTR_MAXREG_COUNT
	.align		4
        /*002c*/ 	.byte	0x03, 0x1b
        /*002e*/ 	.short	0x0080


	//----- nvinfo : EIATTR_EXTERNS
	.align		4
        /*0030*/ 	.byte	0x04, 0x0f
        /*0032*/ 	.short	(.L_6888 - .L_6887)


	//   ....[0]....
	.align		4
.L_6887:
        /*0034*/ 	.word	index@(__assertfail)


	//----- nvinfo : EIATTR_MERCURY_ISA_VERSION
	.align		4
.L_6888:
        /*0038*/ 	.byte	0x03, 0x5f
        /*003a*/ 	.short	0x0101


	//----- nvinfo : EIATTR_VRC_CTA_INIT_COUNT
	.align		4
        /*003c*/ 	.byte	0x02, 0x4a
	.zero		1
	.zero		1


	//----- nvinfo : EIATTR_SYSCALL_OFFSETS
	.align		4
        /*0040*/ 	.byte	0x04, 0x46
        /*0042*/ 	.short	(.L_6890 - .L_6889)


	//   ....[0]....
.L_6889:
        /*0044*/ 	.word	0x00002130


	//   ....[1]....
        /*0048*/ 	.word	0x00002e70


	//   ....[2]....
        /*004c*/ 	.word	0x00005110


	//   ....[3]....
        /*0050*/ 	.word	0x00005c90


	//   ....[4]....
        /*0054*/ 	.word	0x00008020


	//   ....[5]....
        /*0058*/ 	.word	0x00008ba0


	//   ....[6]....
        /*005c*/ 	.word	0x0000af40


	//   ....[7]....
        /*0060*/ 	.word	0x0000ba80


	//----- nvinfo : EIATTR_EXIT_INSTR_OFFSETS
	.align		4
.L_6890:
        /*0064*/ 	.byte	0x04, 0x1c
        /*0066*/ 	.short	(.L_6892 - .L_6891)


	//   ....[0]....
.L_6891:
        /*0068*/ 	.word	0x00008e30


	//   ....[1]....
        /*006c*/ 	.word	0x0000b0a0


	//   ....[2]....
        /*0070*/ 	.word	0x0000b0c0


	//   ....[3]....
        /*0074*/ 	.word	0x0000b150


	//   ....[4]....
        /*0078*/ 	.word	0x0000b170


	//   ....[5]....
        /*007c*/ 	.word	0x0000b190


	//   ....[6]....
        /*0080*/ 	.word	0x0000b220


	//   ....[7]....
        /*0084*/ 	.word	0x0000b260


	//   ....[8]....
        /*0088*/ 	.word	0x0000b300


	//   ....[9]....
        /*008c*/ 	.word	0x0000b350


	//   ....[10]....
        /*0090*/ 	.word	0x0000b380


	//   ....[11]....
        /*0094*/ 	.word	0x0000b440


	//   ....[12]....
        /*0098*/ 	.word	0x0000b580


	//   ....[13]....
        /*009c*/ 	.word	0x0000b6c0


	//   ....[14]....
        /*00a0*/ 	.word	0x0000b810


	//   ....[15]....
        /*00a4*/ 	.word	0x0000b840


	//   ....[16]....
        /*00a8*/ 	.word	0x0000b860


	//   ....[17]....
        /*00ac*/ 	.word	0x0000b8e0


	//   ....[18]....
        /*00b0*/ 	.word	0x0000b920


	//   ....[19]....
        /*00b4*/ 	.word	0x0000ba90


	//   ....[20]....
        /*00b8*/ 	.word	0x0000bb70


	//   ....[21]....
        /*00bc*/ 	.word	0x0000bc10


	//   ....[22]....
        /*00c0*/ 	.word	0x0000bc40


	//   ....[23]....
        /*00c4*/ 	.word	0x0000bc90


	//   ....[24]....
        /*00c8*/ 	.word	0x0000bcd0


	//----- nvinfo : EIATTR_MAX_THREADS
	.align		4
.L_6892:
        /*00cc*/ 	.byte	0x04, 0x05
        /*00ce*/ 	.short	(.L_6894 - .L_6893)
.L_6893:
        /*00d0*/ 	.word	0x00000080
        /*00d4*/ 	.word	0x00000001
        /*00d8*/ 	.word	0x00000001


	//----- nvinfo : EIATTR_CRS_STACK_SIZE
	.align		4
.L_6894:
        /*00dc*/ 	.byte	0x04, 0x1e
        /*00de*/ 	.short	(.L_6896 - .L_6895)
.L_6895:
        /*00e0*/ 	.word	0x00000000


	//----- nvinfo : EIATTR_CBANK_PARAM_SIZE
	.align		4
.L_6896:
        /*00e4*/ 	.byte	0x03, 0x19
        /*00e6*/ 	.short	0x0220


	//----- nvinfo : EIATTR_PARAM_CBANK
	.align		4
        /*00e8*/ 	.byte	0x04, 0x0a
        /*00ea*/ 	.short	(.L_6898 - .L_6897)
	.align		4
.L_6897:
        /*00ec*/ 	.word	index@(.nv.constant0._ZN2at6native18elementwise_kernelILi128ELi4EZNS0_15gpu_kernel_implINS0_13AUnaryFunctorIssbZZZNS0_22logical_or_kernel_cudaERNS_14TensorIteratorEENKUlvE0_clEvENKUlvE3_clEvEUlssE_EEEEvRNS_18TensorIteratorBaseERKT_EUliE_EEviT1_)
        /*00f0*/ 	.short	0x0380
        /*00f2*/ 	.short	0x0220


	//----- nvinfo : EIATTR_SW_WAR
	.align		4
.L_6898:
        /*00f4*/ 	.byte	0x04, 0x36
        /*00f6*/ 	.short	(.L_6900 - .L_6899)
.L_6899:
        /*00f8*/ 	.word	0x00000008
.L_6900:


//--------------------- .nv.info._ZN2at6native27unrolled_elementwise_kernelINS0_13AUnaryFunctorIssbZZZNS0_22logical_or_kernel_cudaERNS_14TensorIteratorEENKUlvE0_clEvENKUlvE3_clEvEUlssE_EESt5arrayIPcLm2EELi4E23TrivialOffsetCalculatorILi1EjESD_NS0_6memory12LoadWithCastILi1EEENSE_13StoreWithCastILi1EEEEEviT_T0_T2_T3_T4_T5_ --------------------------
	.section	.nv.info._ZN2at6native27unrolled_elementwise_kernelINS0_13AUnaryFunctorIssbZZZNS0_22logical_or_kernel_cudaERNS_14TensorIteratorEENKUlvE0_clEvENKUlvE3_clEvEUlssE_EESt5arrayIPcLm2EELi4E23TrivialOffsetCalculatorILi1EjESD_NS0_6memory12LoadWithCastILi1EEENSE_13StoreWithCastILi1EEEEEviT_T0_T2_T3_T4_T5_,"",@"SHT_CUDA_INFO"
	.sectionflags	@""
	.align	4


	//----- nvinfo : EIATTR_CUDA_API_VERSION
	.align		4
        /*0000*/ 	.byte	0x04, 0x37
        /*0002*/ 	.short	(.L_6902 - .L_6901)
.L_6901:
        /*0004*/ 	.word	0x00000082


	//----- nvinfo : EIATTR_KPARAM_INFO
	.align		4
.L_6902:
        /*0008*/ 	.byte	0x04, 0x17
        /*000a*/ 	.short	(.L_6904 - .L_6903)
.L_6903:
        /*000c*/ 	.word	0x00000000
        /*0010*/ 	.short	0x0006
        /*0012*/ 	.short	0x0024
        /*0014*/ 	.byte	0x00, 0xf0, 0x21, 0x00


	//----- nvinfo : EIATTR_KPARAM_INFO
	.align		4
.L_6904:
        /*0018*/ 	.byte	0x04, 0x17
        /*001a*/ 	.short	(.L_6906 - .L_6905)
.L_6905:
        /*001c*/ 	.word	0x00000000
        /*0020*/ 	.short	0x0005
        /*0022*/ 	.short	0x001c
        /*0024*/ 	.byte	0x00, 0xf0, 0x21, 0x00


	//----- nvinfo : EIATTR_KPARAM_INFO
	.align		4
.L_6906:
        /*0028*/ 	.byte	0x04, 0x17
        /*002a*/ 	.short	(.L_6908 - .L_6907)
.L_6907:
        /*002c*/ 	.word	0x00000000
        /*0030*/ 	.short	0x0004
        /*0032*/ 	.short	0x0019
        /*0034*/ 	.byte	0x00, 0xf0, 0x05, 0x00


	//----- nvinfo : EIATTR_KPARAM_INFO
	.align		4
.L_6908:
        /*0038*/ 	.byte	0x04, 0x17
        /*003a*/ 	.short	(.L_6910 - .L_6909)
.L_6909:
        /*003c*/ 	.word	0x00000000
        /*0040*/ 	.short	0x0003
        /*0042*/ 	.short	0x0018
        /*0044*/ 	.byte	0x00, 0xf0, 0x05, 0x00


	//----- nvinfo : EIATTR_KPARAM_INFO
	.align		4
.L_6910:
        /*0048*/ 	.byte	0x04, 0x17
        /*004a*/ 	.short	(.L_6912 - .L_6911)
.L_6911:
        /*004c*/ 	.word	0x00000000
        /*0050*/ 	.short	0x0002
        /*0052*/ 	.short	0x0008
        /*0054*/ 	.byte	0x00, 0xf0, 0x41, 0x00


	//----- nvinfo : EIATTR_KPARAM_INFO
	.align		4
.L_6912:
        /*0058*/ 	.byte	0x04, 0x17
        /*005a*/ 	.short	(.L_6914 - .L_6913)
.L_6913:
        /*005c*/ 	.word	0x00000000
        /*0060*/ 	.short	0x0001
        /*0062*/ 	.short	0x0004
        /*0064*/ 	.byte	0x00, 0xf0, 0x11, 0x00


	//----- nvinfo : EIATTR_KPARAM_INFO
	.align		4
.L_6914:
        /*0068*/ 	.byte	0x04, 0x17
        /*006a*/ 	.short	(.L_6916 - .L_6915)
.L_6915:
        /*006c*/ 	.word	0x00000000
        /*0070*/ 	.short	0x0000
        /*0072*/ 	.short	0x0000
        /*0074*/ 	.byte	0x00, 0xf0, 0x11, 0x00


	//----- nvinfo : EIATTR_SPARSE_MMA_MASK
	.align		4
.L_6916:
        /*0078*/ 	.byte	0x03, 0x50
        /*007a*/ 	.short	0x0000


	//----- nvinfo : EIATTR_MAXREG_COUNT
	.align		4
        /*007c*/ 	.byte	0x03, 0x1b
        /*007e*/ 	.short	0x00ff


	//----- nvinfo : EIATTR_EXTERNS
	.align		4
        /*0080*/ 	.byte	0x04, 0x0f
        /*0082*/ 	.short	(.L_6918 - .L_6917)


	//   ....[0]....
	.align		4
.L_6917:
        /*0084*/ 	.word	index@(__assertfail)


	//----- nvinfo : EIATTR_MERCURY_ISA_VERSION
	.align		4
.L_6918:
        /*0088*/ 	.byte	0x03, 0x5f
        /*008a*/ 	.short	0x0101


	//----- nvinfo : EIATTR_VRC_CTA_INIT_COUNT
	.align		4
        /*008c*/ 	.byte	0x02, 0x4a
	.zero		1
	.zero		1


	//----- nvinfo : EIATTR_SYSCALL_OFFSETS
	.align		4
        /*0090*/ 	.byte	0x04, 0x46
        /*0092*/ 	.short	(.L_6920 - .L_6919)


	//   ....[0]....
.L_6919:
        /*0094*/ 	.word	0x00000e40


	//   ....[1]....
        /*0098*/ 	.word	0x00001e30


	//   ....[2]....
        /*009c*/ 	.word	0x00002d60


	//   ....[3]....
        /*00a0*/ 	.word	0x00003c80


	//   ....[4]....
        /*00a4*/ 	.word	0x00004a70


	//   ....[5]....
        /*00a8*/ 	.word	0x00005730


	//   ....[6]....
        /*00ac*/ 	.word	0x000064f0


	//   ....[7]....
        /*00b0*/ 	.word	0x00007280


	//----- nvinfo : EIATTR_EXIT_INSTR_OFFSETS
	.align		4
.L_6920:
        /*00b4*/ 	.byte	0x04, 0x1c
        /*00b6*/ 	.short	(.L_6922 - .L_6921)


	//   ....[0]....
.L_6921:
        /*00b8*/ 	.word	0x00006770


	//   ....[1]....
        /*00bc*/ 	.word	0x000068a0


	//   ....[2]....
        /*00c0*/ 	.word	0x000068c0


	//   ....[3]....
        /*00c4*/ 	.word	0x00006950


	//   ....[4]....
        /*00c8*/ 	.word	0x00006970


	//   ....[5]....
        /*00cc*/ 	.word	0x00006990


	//   ....[6]....
        /*00d0*/ 	.word	0x00006a20


	//   ....[7]....
        /*00d4*/ 	.word	0x00006a60


	//   ....[8]....
        /*00d8*/ 	.word	0x00006b00


	//   ....[9]....
        /*00dc*/ 	.word	0x00006b50


	//   ....[10]....
        /*00e0*/ 	.word	0x00006b80


	//   ....[11]....
        /*00e4*/ 	.word	0x00006c40


	//   ....[12]....
        /*00e8*/ 	.word	0x00006d80


	//   ....[13]....
        /*00ec*/ 	.word	0x00006ec0


	//   ....[14]....
        /*00f0*/ 	.word	0x00007010


	//   ....[15]....
        /*00f4*/ 	.word	0x00007040


	//   ....[16]....
        /*00f8*/ 	.word	0x00007060


	//   ....[17]....
        /*00fc*/ 	.word	0x000070e0


	//   ....[18]....
        /*0100*/ 	.word	0x00007120


	//   ....[19]....
        /*0104*/ 	.word	0x00007290


	//   ....[20]....
        /*0108*/ 	.word	0x00007370


	//   ....[21]....
        /*010c*/ 	.word	0x00007410


	//   ....[22]....
        /*0110*/ 	.word	0x00007440


	//   ....[23]....
        /*0114*/ 	.word	0x00007490


	//   ....[24]....
        /*0118*/ 	.word	0x000074d0


	//----- nvinfo : EIATTR_MAX_THREADS
	.align		4
.L_6922:
        /*011c*/ 	.byte	0x04, 0x05
        /*011e*/ 	.short	(.L_6924 - .L_6923)
.L_6923:
        /*0120*/ 	.word	0x00000080
        /*0124*/ 	.word	0x00000001
        /*0128*/ 	.word	0x00000001


	//----- nvinfo : EIATTR_CRS_STACK_SIZE
	.align		4
.L_6924:
        /*012c*/ 	.byte	0x04, 0x1e
        /*012e*/ 	.short	(.L_6926 - .L_6925)
.L_6925:
        /*0130*/ 	.word	0x00000000


	//----- nvinfo : EIATTR_CBANK_PARAM_SIZE
	.align		4
.L_6926:
        /*0134*/ 	.byte	0x03, 0x19
        /*0136*/ 	.short	0x002c


	//----- nvinfo : EIATTR_PARAM_CBANK
	.align		4
        /*0138*/ 	.byte	0x04, 0x0a
        /*013a*/ 	.short	(.L_6928 - .L_6927)
	.align		4
.L_6927:
        /*013c*/ 	.word	index@(.nv.constant0._ZN2at6native27unrolled_elementwise_kernelINS0_13AUnaryFunctorIssbZZZNS0_22logical_or_kernel_cudaERNS_14TensorIteratorEENKUlvE0_clEvENKUlvE3_clEvEUlssE_EESt5arrayIPcLm2EELi4E23TrivialOffsetCalculatorILi1EjESD_NS0_6memory12LoadWithCastILi1EEENSE_13StoreWithCastILi1EEEEEviT_T0_T2_T3_T4_T5_)
        /*0140*/ 	.short	0x0380
        /*0142*/ 	.short	0x002c


	//----- nvinfo : EIATTR_SW_WAR
	.align		4
.L_6928:
        /*0144*/ 	.byte	0x04, 0x36
        /*0146*/ 	.short	(.L_6930 - .L_6929)
.L_6929:
        /*0148*/ 	.word	0x00000008
.L_6930:


//--------------------- .nv.info._ZN2at6native18elementwise_kernelILi128ELi4EZNS0_22gpu_kernel_impl_nocastINS0_13AUnaryFunctorIssbZZZNS0_22logical_or_kernel_cudaERNS_14TensorIteratorEENKUlvE0_clEvENKUlvE3_clEvEUlssE_EEEEvRNS_18TensorIteratorBaseERKT_EUliE_EEviT1_ --------------------------
	.section	.nv.info._ZN2at6native18elementwise_kernelILi128ELi4EZNS0_22gpu_kernel_impl_nocastINS0_13AUnaryFunctorIssbZZZNS0_22logical_or_kernel_cudaERNS_14TensorIteratorEENKUlvE0_clEvENKUlvE3_clEvEUlssE_EEEEvRNS_18TensorIteratorBaseERKT_EUliE_EEviT1_,"",@"SHT_CUDA_INFO"
	.sectionflags	@""
	.align	4


	//----- nvinfo : EIATTR_CUDA_API_VERSION
	.align		4
        /*0000*/ 	.byte	0x04, 0x37
        /*0002*/ 	.short	(.L_6932 - .L_6931)
.L_6931:
        /*0004*/ 	.word	0x00000082


	//----- nvinfo : EIATTR_KPARAM_INFO
	.align		4
.L_6932:
        /*0008*/ 	.byte	0x04, 0x17
        /*000a*/ 	.short	(.L_6934 - .L_6933)
.L_6933:
        /*000c*/ 	.word	0x00000000
        /*0010*/ 	.short	0x0001
        /*0012*/ 	.short	0x0008
        /*0014*/ 	.byte	0x00, 0xf0, 0x61, 0x08


	//----- nvinfo : EIATTR_KPARAM_INFO
	.align		4
.L_6934:
        /*0018*/ 	.byte	0x04, 0x17
        /*001a*/ 	.short	(.L_6936 - .L_6935)
.L_6935:
        /*001c*/ 	.word	0x00000000
        /*0020*/ 	.short	0x0000
        /*0022*/ 	.short	0x0000
        /*0024*/ 	.byte	0x00, 0xf0, 0x11, 0x00


	//----- nvinfo : EIATTR_SPARSE_MMA_MASK
	.align		4
.L_6936:
        /*0028*/ 	.byte	0x03, 0x50
        /*002a*/ 	.short	0x0000


	//----- nvinfo : EIATTR_MAXREG_COUNT
	.align		4
        /*002c*/ 	.byte	0x03, 0x1b
        /*002e*/ 	.short	0x0080


	//----- nvinfo : EIATTR_MERCURY_ISA_VERSION
	.align		4
        /*0030*/ 	.byte	0x03, 0x5f
        /*0032*/ 	.short	0x0101


	//----- nvinfo : EIATTR_VRC_CTA_INIT_COUNT
	.align		4
        /*0034*/ 	.byte	0x02, 0x4a
	.zero		1
	.zero		1


	//----- nvinfo : EIATTR_EXIT_INSTR_OFFSETS
	.align		4
        /*0038*/ 	.byte	0x04, 0x1c
        /*003a*/ 	.short	(.L_6938 - .L_6937)


	//   ....[0]....
.L_6937:
        /*003c*/ 	.word	0x00000340


	//   ....[1]....
        /*0040*/ 	.word	0x000003d0


	//   ....[2]....
        /*0044*/ 	.word	0x00003f20


	//   ....[3]....
        /*0048*/ 	.word	0x00005280


	//----- nvinfo : EIATTR_MAX_THREADS
	.align		4
.L_6938:
        /*004c*/ 	.byte	0x04, 0x05
        /*004e*/ 	.short	(.L_6940 - .L_6939)
.L_6939:
        /*0050*/ 	.word	0x00000080
        /*0054*/ 	.word	0x00000001
        /*0058*/ 	.word	0x00000001


	//----- nvinfo : EIATTR_CRS_STACK_SIZE
	.align		4
.L_6940:
        /*005c*/ 	.byte	0x04, 0x1e
        /*005e*/ 	.short	(.L_6942 - .L_6941)
.L_6941:
        /*0060*/ 	.word	0x00000000


	//----- nvinfo : EIATTR_CBANK_PARAM_SIZE
	.align		4
.L_6942:
        /*0064*/ 	.byte	0x03, 0x19
        /*0066*/ 	.short	0x0220


	//----- nvinfo : EIATTR_PARAM_CBANK
	.align		4
        /*0068*/ 	.byte	0x04, 0x0a
        /*006a*/ 	.short	(.L_6944 - .L_6943)
	.align		4
.L_6943:
        /*006c*/ 	.word	index@(.nv.constant0._ZN2at6native18elementwise_kernelILi128ELi4EZNS0_22gpu_kernel_impl_nocastINS0_13AUnaryFunctorIssbZZZNS0_22logical_or_kernel_cudaERNS_14TensorIteratorEENKUlvE0_clEvENKUlvE3_clEvEUlssE_EEEEvRNS_18TensorIteratorBaseERKT_EUliE_EEviT1_)
        /*0070*/ 	.short	0x0380
        /*0072*/ 	.short	0x0220


	//----- nvinfo : EIATTR_SW_WAR
	.align		4
.L_6944:
        /*0074*/ 	.byte	0x04, 0x36
        /*0076*/ 	.short	(.L_6946 - .L_6945)
.L_6945:
        /*0078*/ 	.word	0x00000008
.L_6946:


//--------------------- .nv.info._ZN2at6native27unrolled_elementwise_kernelINS0_13AUnaryFunctorIssbZZZNS0_22logical_or_kernel_cudaERNS_14TensorIteratorEENKUlvE0_clEvENKUlvE3_clEvEUlssE_EESt5arrayIPcLm2EELi4E23TrivialOffsetCalculatorILi1EjESD_NS0_6memory15LoadWithoutCastENSE_16StoreWithoutCastEEEviT_T0_T2_T3_T4_T5_ --------------------------
	.section	.nv.info._ZN2at6native27unrolled_elementwise_kernelINS0_13AUnaryFunctorIssbZZZNS0_22logical_or_kernel_cudaERNS_14TensorIteratorEENKUlvE0_clEvENKUlvE3_clEvEUlssE_EESt5arrayIPcLm2EELi4E23TrivialOffsetCalculatorILi1EjESD_NS0_6memory15LoadWithoutCastENSE_16StoreWithoutCastEEEviT_T0_T2_T3_T4_T5_,"",@"SHT_CUDA_INFO"
	.sectionflags	@""
	.align	4


	//----- nvinfo : EIATTR_CUDA_API_VERSION
	.align		4
        /*0000*/ 	.byte	0x04, 0x37
        /*0002*/ 	.short	(.L_6948 - .L_6947)
.L_6947:
        /*0004*/ 	.word	0x00000082


	//----- nvinfo : EIATTR_KPARAM_INFO
	.align		4
.L_6948:
        /*0008*/ 	.byte	0x04, 0x17
        /*000a*/ 	.short	(.L_6950 - .L_6949)
.L_6949:
        /*000c*/ 	.word	0x00000000
        /*0010*/ 	.short	0x0006
        /*0012*/ 	.short	0x001b
        /*0014*/ 	.byte	0x00, 0xf0, 0x05, 0x00


	//----- nvinfo : EIATTR_KPARAM_INFO
	.align		4
.L_6950:
        /*0018*/ 	.byte	0x04, 0x17
        /*001a*/ 	.short	(.L_6952 - .L_6951)
.L_6951:
        /*001c*/ 	.word	0x00000000
        /*0020*/ 	.short	0x0005
        /*0022*/ 	.short	0x001a
        /*0024*/ 	.byte	0x00, 0xf0, 0x05, 0x00


	//----- nvinfo : EIATTR_KPARAM_INFO
	.align		4
.L_6952:
        /*0028*/ 	.byte	0x04, 0x17
        /*002a*/ 	.short	(.L_6954 - .L_6953)
.L_6953:
        /*002c*/ 	.word	0x00000000
        /*0030*/ 	.short	0x0004
        /*0032*/ 	.short	0x0019
        /*0034*/ 	.byte	0x00, 0xf0, 0x05, 0x00


	//----- nvinfo : EIATTR_KPARAM_INFO
	.align		4
.L_6954:
        /*0038*/ 	.byte	0x04, 0x17
        /*003a*/ 	.short	(.L_6956 - .L_6955)
.L_6955:
        /*003c*/ 	.word	0x00000000
        /*0040*/ 	.short	0x0003
        /*0042*/ 	.short	0x0018
        /*0044*/ 	.byte	0x00, 0xf0, 0x05, 0x00


	//----- nvinfo : EIATTR_KPARAM_INFO
	.align		4
.L_6956:
        /*0048*/ 	.byte	0x04, 0x17
        /*004a*/ 	.short	(.L_6958 - .L_6957)
.L_6957:
        /*004c*/ 	.word	0x00000000
        /*0050*/ 	.short	0x0002
        /*0052*/ 	.short	0x0008
        /*0054*/ 	.byte	0x00, 0xf0, 0x41, 0x00


	//----- nvinfo : EIATTR_KPARAM_INFO
	.align		4
.L_6958:
        /*0058*/ 	.byte	0x04, 0x17
        /*005a*/ 	.short	(.L_6960 - .L_6959)
.L_6959:
        /*005c*/ 	.word	0x00000000
        /*0060*/ 	.short	0x0001
        /*0062*/ 	.short	0x0004
        /*0064*/ 	.byte	0x00, 0xf0, 0x11, 0x00


	//----- nvinfo : EIATTR_KPARAM_INFO
	.align		4
.L_6960:
        /*0068*/ 	.byte	0x04, 0x17
        /*006a*/ 	.short	(.L_6962 - .L_6961)
.L_6961:
        /*006c*/ 	.word	0x00000000
        /*0070*/ 	.short	0x0000
        /*0072*/ 	.short	0x0000
        /*0074*/ 	.byte	0x00, 0xf0, 0x11, 0x00


	//----- nvinfo : EIATTR_SPARSE_MMA_MASK
	.align		4
.L_6962:
        /*0078*/ 	.byte	0x03, 0x50
        /*007a*/ 	.short	0x0000


	//----- nvinfo : EIATTR_MAXREG_COUNT
	.align		4
        /*007c*/ 	.byte	0x03, 0x1b
        /*007e*/ 	.short	0x00ff


	//----- nvinfo : EIATTR_MERCURY_ISA_VERSION
	.align		4
        /*0080*/ 	.byte	0x03, 0x5f
        /*0082*/ 	.short	0x0101


	//----- nvinfo : EIATTR_VRC_CTA_INIT_COUNT
	.align		4
        /*0084*/ 	.byte	0x02, 0x4a
	.zero		1
	.zero		1


	//----- nvinfo : EIATTR_EXIT_INSTR_OFFSETS
	.align		4
        /*0088*/ 	.byte	0x04, 0x1c
        /*008a*/ 	.short	(.L_6964 - .L_6963)


	//   ....[0]....
.L_6963:
        /*008c*/ 	.word	0x000004a0


	//   ....[1]....
        /*0090*/ 	.word	0x00000500


	//----- nvinfo : EIATTR_MAX_THREADS
	.align		4
.L_6964:
        /*0094*/ 	.byte	0x04, 0x05
        /*0096*/ 	.short	(.L_6966 - .L_6965)
.L_6965:
        /*0098*/ 	.word	0x00000080
        /*009c*/ 	.word	0x00000001
        /*00a0*/ 	.word	0x00000001


	//----- nvinfo : EIATTR_CRS_STACK_SIZE
	.align		4
.L_6966:
        /*00a4*/ 	.byte	0x04, 0x1e
        /*00a6*/ 	.short	(.L_6968 - .L_6967)
.L_6967:
        /*00a8*/ 	.word	0x00000000


	//----- nvinfo : EIATTR_CBANK_PARAM_SIZE
	.align		4
.L_6968:
        /*00ac*/ 	.byte	0x03, 0x19
        /*00ae*/ 	.short	0x001c


	//----- nvinfo : EIATTR_PARAM_CBANK
	.align		4
        /*00b0*/ 	.byte	0x04, 0x0a
        /*00b2*/ 	.short	(.L_6970 - .L_6969)
	.align		4
.L_6969:
        /*00b4*/ 	.word	index@(.nv.constant0._ZN2at6native27unrolled_elementwise_kernelINS0_13AUnaryFunctorIssbZZZNS0_22logical_or_kernel_cudaERNS_14TensorIteratorEENKUlvE0_clEvENKUlvE3_clEvEUlssE_EESt5arrayIPcLm2EELi4E23TrivialOffsetCalculatorILi1EjESD_NS0_6memory15LoadWithoutCastENSE_16StoreWithoutCastEEEviT_T0_T2_T3_T4_T5_)
        /*00b8*/ 	.short	0x0380
        /*00ba*/ 	.short	0x001c


	//----- nvinfo : EIATTR_SW_WAR
	.align		4
.L_6970:
        /*00bc*/ 	.byte	0x04, 0x36
        /*00be*/ 	.short	(.L_6972 - .L_6971)
.L_6971:
        /*00c0*/ 	.word	0x00000008
.L_6972:


//--------------------- .nv.info._ZN2at6native29vectorized_elementwise_kernelILi2ENS0_13AUnaryFunctorIssbZZZNS0_22logical_or_kernel_cudaERNS_14TensorIteratorEENKUlvE0_clEvENKUlvE3_clEvEUlssE_EESt5arrayIPcLm2EEEEviT0_T1_ --------------------------
	.section	.nv.info._ZN2at6native29vectorized_elementwise_kernelILi2ENS0_13AUnaryFunctorIssbZZZNS0_22logical_or_kernel_cudaERNS_14TensorIteratorEENKUlvE0_clEvENKUlvE3_clEvEUlssE_EESt5arrayIPcLm2EEEEviT0_T1_,"",@"SHT_CUDA_INFO"
	.sectionflags	@""
	.align	4


	//----- nvinfo : EIATTR_CUDA_API_VERSION
	.align		4
        /*0000*/ 	.byte	0x04, 0x37
        /*0002*/ 	.short	(.L_6974 - .L_6973)
.L_6973:
        /*0004*/ 	.word	0x00000082


	//----- nvinfo : EIATTR_KPARAM_INFO
	.align		4
.L_6974:
        /*0008*/ 	.byte	0x04, 0x17
        /*000a*/ 	.short	(.L_6976 - .L_6975)
.L_6975:
        /*000c*/ 	.word	0x00000000
        /*0010*/ 	.short	0x0002
        /*0012*/ 	.short	0x0008
        /*0014*/ 	.byte	0x00, 0xf0, 0x41, 0x00


	//----- nvinfo : EIATTR_KPARAM_INFO
	.align		4
.L_6976:
        /*0018*/ 	.byte	0x04, 0x17
        /*001a*/ 	.short	(.L_6978 - .L_6977)
.L_6977:
        /*001c*/ 	.word	0x00000000
        /*0020*/ 	.short	0x0001
        /*0022*/ 	.short	0x0004
        /*0024*/ 	.byte	0x00, 0xf0, 0x11, 0x00


	//----- nvinfo : EIATTR_KPARAM_INFO
	.align		4
.L_6978:
        /*0028*/ 	.byte	0x04, 0x17
        /*002a*/ 	.short	(.L_6980 - .L_6979)
.L_6979:
        /*002c*/ 	.word	0x00000000
        /*0030*/ 	.short	0x0000
        /*0032*/ 	.short	0x0000
        /*0034*/ 	.byte	0x00, 0xf0, 0x11, 0x00


	//----- nvinfo : EIATTR_SPARSE_MMA_MASK
	.align		4
.L_6980:
        /*0038*/ 	.byte	0x03, 0x50
        /*003a*/ 	.short	0x0000


	//----- nvinfo : EIATTR_MAXREG_COUNT
	.align		4
        /*003c*/ 	.byte	0x03, 0x1b
        /*003e*/ 	.short	0x00ff


	//----- nvinfo : EIATTR_MERCURY_ISA_VERSION
	.align		4
        /*0040*/ 	.byte	0x03, 0x5f
        /*0042*/ 	.short	0x0101


	//----- nvinfo : EIATTR_VRC_CTA_INIT_COUNT
	.align		4
        /*0044*/ 	.byte	0x02, 0x4a
	.zero		1
	.zero		1


	//----- nvinfo : EIATTR_EXIT_INSTR_OFFSETS
	.align		4
        /*0048*/ 	.byte	0x04, 0x1c
        /*004a*/ 	.short	(.L_6982 - .L_6981)


	//   ....[0]....
.L_6981:
        /*004c*/ 	.word	0x00000910


	//   ....[1]....
        /*0050*/ 	.word	0x00000970


	//   ....[2]....
        /*0054*/ 	.word	0x00000d50


	//----- nvinfo : EIATTR_MAX_THREADS
	.align		4
.L_6982:
        /*0058*/ 	.byte	0x04, 0x05
        /*005a*/ 	.short	(.L_6984 - .L_6983)
.L_6983:
        /*005c*/ 	.word	0x00000080
        /*0060*/ 	.word	0x00000001
        /*0064*/ 	.word	0x00000001


	//----- nvinfo : EIATTR_CRS_STACK_SIZE
	.align		4
.L_6984:
        /*0068*/ 	.byte	0x04, 0x1e
        /*006a*/ 	.short	(.L_6986 - .L_6985)
.L_6985:
        /*006c*/ 	.word	0x00000000


	//----- nvinfo : EIATTR_CBANK_PARAM_SIZE
	.align		4
.L_6986:
        /*0070*/ 	.byte	0x03, 0x19
        /*0072*/ 	.short	0x0018


	//----- nvinfo : EIATTR_PARAM_CBANK
	.align		4
        /*0074*/ 	.byte	0x04, 0x0a
        /*0076*/ 	.short	(.L_6988 - .L_6987)
	.align		4
.L_6987:
        /*0078*/ 	.word	index@(.nv.constant0._ZN2at6native29vectorized_elementwise_kernelILi2ENS0_13AUnaryFunctorIssbZZZNS0_22logical_or_kernel_cudaERNS_14TensorIteratorEENKUlvE0_clEvENKUlvE3_clEvEUlssE_EESt5arrayIPcLm2EEEEviT0_T1_)
        /*007c*/ 	.short	0x0380
        /*007e*/ 	.short	0x0018


	//----- nvinfo : EIATTR_SW_WAR
	.align		4
.L_6988:
        /*0080*/ 	.byte	0x04, 0x36
        /*0082*/ 	.short	(.L_6990 - .L_6989)
.L_6989:
        /*0084*/ 	.word	0x00000008
.L_6990:


//--------------------- .nv.info._ZN2at6native29vectorized_elementwise_kernelILi4ENS0_13AUnaryFunctorIssbZZZNS0_22logical_or_kernel_cudaERNS_14TensorIteratorEENKUlvE0_clEvENKUlvE3_clEvEUlssE_EESt5arrayIPcLm2EEEEviT0_T1_ --------------------------
	.section	.nv.info._ZN2at6native29vectorized_elementwise_kernelILi4ENS0_13AUnaryFunctorIssbZZZNS0_22logical_or_kernel_cudaERNS_14TensorIteratorEENKUlvE0_clEvENKUlvE3_clEvEUlssE_EESt5arrayIPcLm2EEEEviT0_T1_,"",@"SHT_CUDA_INFO"
	.sectionflags	@""
	.align	4


	//----- nvinfo : EIATTR_CUDA_API_VERSION
	.align		4
        /*0000*/ 	.byte	0x04, 0x37
        /*0002*/ 	.short	(.L_6992 - .L_6991)
.L_6991:
        /*0004*/ 	.word	0x00000082


	//----- nvinfo : EIATTR_KPARAM_INFO
	.align		4
.L_6992:
        /*0008*/ 	.byte	0x04, 0x17
        /*000a*/ 	.short	(.L_6994 - .L_6993)
.L_6993:
        /*000c*/ 	.word	0x00000000
        /*0010*/ 	.short	0x0002
        /*0012*/ 	.short	0x0008
        /*0014*/ 	.byte	0x00, 0xf0, 0x41, 0x00


	//----- nvinfo : EIATTR_KPARAM_INFO
	.align		4
.L_6994:
        /*0018*/ 	.byte	0x04, 0x17
        /*001a*/ 	.short	(.L_6996 - .L_6995)
.L_6995:
        /*001c*/ 	.word	0x00000000
        /*0020*/ 	.short	0x0001
        /*0022*/ 	.short	0x0004
        /*0024*/ 	.byte	0x00, 0xf0, 0x11, 0x00


	//----- nvinfo : EIATTR_KPARAM_INFO
	.align		4
.L_6996:
        /*0028*/ 	.byte	0x04, 0x17
        /*002a*/ 	.short	(.L_6998 - .L_6997)
.L_6997:
        /*002c*/ 	.word	0x00000000
        /*0030*/ 	.short	0x0000
        /*0032*/ 	.short	0x0000
        /*0034*/ 	.byte	0x00, 0xf0, 0x11, 0x00


	//----- nvinfo : EIATTR_SPARSE_MMA_MASK
	.align		4
.L_6998:
        /*0038*/ 	.byte	0x03, 0x50
        /*003a*/ 	.short	0x0000


	//----- nvinfo : EIATTR_MAXREG_COUNT
	.align		4
        /*003c*/ 	.byte	0x03, 0x1b
        /*003e*/ 	.short	0x00ff


	//----- nvinfo : EIATTR_MERCURY_ISA_VERSION
	.align		4
        /*0040*/ 	.byte	0x03, 0x5f
        /*0042*/ 	.short	0x0101


	//----- nvinfo : EIATTR_VRC_CTA_INIT_COUNT
	.align		4
        /*0044*/ 	.byte	0x02, 0x4a
	.zero		1
	.zero		1


	//----- nvinfo : EIATTR_EXIT_INSTR_OFFSETS
	.align		4
        /*0048*/ 	.byte	0x04, 0x1c
        /*004a*/ 	.short	(.L_7000 - .L_6999)


	//   ....[0]....
.L_6999:
        /*004c*/ 	.word	0x00000910


	//   ....[1]....
        /*0050*/ 	.word	0x00000970


	//   ....[2]....
        /*0054*/ 	.word	0x00000d30


	//----- nvinfo : EIATTR_MAX_THREADS
	.align		4
.L_7000:
        /*0058*/ 	.byte	0x04, 0x05
        /*005a*/ 	.short	(.L_7002 - .L_7001)
.L_7001:
        /*005c*/ 	.word	0x00000080
        /*0060*/ 	.word	0x00000001
        /*0064*/ 	.word	0x00000001


	//----- nvinfo : EIATTR_CRS_STACK_SIZE
	.align		4
.L_7002:
        /*0068*/ 	.byte	0x04, 0x1e
        /*006a*/ 	.short	(.L_7004 - .L_7003)
.L_7003:
        /*006c*/ 	.word	0x00000000


	//----- nvinfo : EIATTR_CBANK_PARAM_SIZE
	.align		4
.L_7004:
        /*0070*/ 	.byte	0x03, 0x19
        /*0072*/ 	.short	0x0018


	//----- nvinfo : EIATTR_PARAM_CBANK
	.align		4
        /*0074*/ 	.byte	0x04, 0x0a
        /*0076*/ 	.short	(.L_7006 - .L_7005)
	.align		4
.L_7005:
        /*0078*/ 	.word	index@(.nv.constant0._ZN2at6native29vectorized_elementwise_kernelILi4ENS0_13AUnaryFunctorIssbZZZNS0_22logical_or_kernel_cudaERNS_14TensorIteratorEENKUlvE0_clEvENKUlvE3_clEvEUlssE_EESt5arrayIPcLm2EEEEviT0_T1_)
        /*007c*/ 	.short	0x0380
        /*007e*/ 	.short	0x0018


	//----- nvinfo : EIATTR_SW_WAR
	.align		4
.L_7006:
        /*0080*/ 	.byte	0x04, 0x36
        /*0082*/ 	.short	(.L_7008 - .L_7007)
.L_7007:
        /*0084*/ 	.word	0x00000008
.L_7008:


//--------------------- .nv.info._ZN2at6native29vectorized_elementwise_kernelILi8ENS0_13AUnaryFunctorIssbZZZNS0_22logical_or_kernel_cudaERNS_14TensorIteratorEENKUlvE0_clEvENKUlvE3_clEvEUlssE_EESt5arrayIPcLm2EEEEviT0_T1_ --------------------------
	.section	.nv.info._ZN2at6native29vectorized_elementwise_kernelILi8ENS0_13AUnaryFunctorIssbZZZNS0_22logical_or_kernel_cudaERNS_14TensorIteratorEENKUlvE0_clEvENKUlvE3_clEvEUlssE_EESt5arrayIPcLm2EEEEviT0_T1_,"",@"SHT_CUDA_INFO"
	.sectionflags	@""
	.align	4


	//----- nvinfo : EIATTR_CUDA_API_VERSION
	.align		4
        /*0000*/ 	.byte	0x04, 0x37
        /*0002*/ 	.short	(.L_7010 - .L_7009)
.L_7009:
        /*0004*/ 	.word	0x00000082


	//----- nvinfo : EIATTR_KPARAM_INFO
	.align		4
.L_7010:
        /*0008*/ 	.byte	0x04, 0x17
        /*000a*/ 	.short	(.L_7012 - .L_7011)
.L_7011:
        /*000c*/ 	.word	0x00000000
        /*0010*/ 	.short	0x0002
        /*0012*/ 	.short	0x0008
        /*0014*/ 	.byte	0x00, 0xf0, 0x41, 0x00


	//----- nvinfo : EIATTR_KPARAM_INFO
	.align		4
.L_7012:
        /*0018*/ 	.byte	0x04, 0x17
        /*001a*/ 	.short	(.L_7014 - .L_7013)
.L_7013:
        /*001c*/ 	.word	0x00000000
        /*0020*/ 	.short	0x0001
        /*0022*/ 	.short	0x0004
        /*0024*/ 	.byte	0x00, 0xf0, 0x11, 0x00


	//----- nvinfo : EIATTR_KPARAM_INFO
	.align		4
.L_7014:
        /*0028*/ 	.byte	0x04, 0x17
        /*002a*/ 	.short	(.L_7016 - .L_7015)
.L_7015:
        /*002c*/ 	.word	0x00000000
        /*0030*/ 	.short	0x0000
        /*0032*/ 	.short	0x0000
        /*0034*/ 	.byte	0x00, 0xf0, 0x11, 0x00


	//----- nvinfo : EIATTR_SPARSE_MMA_MASK
	.align		4
.L_7016:
        /*0038*/ 	.byte	0x03, 0x50
        /*003a*/ 	.short	0x0000


	//----- nvinfo : EIATTR_MAXREG_COUNT
	.align		4
        /*003c*/ 	.byte	0x03, 0x1b
        /*003e*/ 	.short	0x00ff


	//----- nvinfo : EIATTR_MERCURY_ISA_VERSION
	.align		4
        /*0040*/ 	.byte	0x03, 0x5f
        /*0042*/ 	.short	0x0101


	//----- nvinfo : EIATTR_VRC_CTA_INIT_COUNT
	.align		4
        /*0044*/ 	.byte	0x02, 0x4a
	.zero		1
	.zero		1


	//----- nvinfo : EIATTR_EXIT_INSTR_OFFSETS
	.align		4
        /*0048*/ 	.byte	0x04, 0x1c
        /*004a*/ 	.short	(.L_7018 - .L_7017)


	//   ....[0]....
.L_7017:
        /*004c*/ 	.word	0x00000010


	//----- nvinfo : EIATTR_MAX_THREADS
	.align		4
.L_7018:
        /*0050*/ 	.byte	0x04, 0x05
        /*0052*/ 	.short	(.L_7020 - .L_7019)
.L_7019:
        /*0054*/ 	.word	0x00000080
        /*0058*/ 	.word	0x00000001
        /*005c*/ 	.word	0x00000001


	//----- nvinfo : EIATTR_CBANK_PARAM_SIZE
	.align		4
.L_7020:
        /*0060*/ 	.byte	0x03, 0x19
        /*0062*/ 	.short	0x0018


	//----- nvinfo : EIATTR_PARAM_CBANK
	.align		4
        /*0064*/ 	.byte	0x04, 0x0a
        /*0066*/ 	.short	(.L_7022 - .L_7021)
	.align		4
.L_7021:
        /*0068*/ 	.word	index@(.nv.constant0._ZN2at6native29vectorized_elementwise_kernelILi8ENS0_13AUnaryFunctorIssbZZZNS0_22logical_or_kernel_cudaERNS_14TensorIteratorEENKUlvE0_clEvENKUlvE3_clEvEUlssE_EESt5arrayIPcLm2EEEEviT0_T1_)
        /*006c*/ 	.short	0x0380
        /*006e*/ 	.short	0x0018


	//----- nvinfo : EIATTR_SW_WAR
	.align		4
.L_7022:
        /*0070*/ 	.byte	0x04, 0x36
        /*0072*/ 	.short	(.L_7024 - .L_7023)
.L_7023:
        /*0074*/ 	.word	0x00000008
.L_7024:


//--------------------- .nv.info._ZN2at6native18elementwise_kernelILi128ELi4EZNS0_15gpu_kernel_implINS0_13BinaryFunctorIssbZZZNS0_22logical_or_kernel_cudaERNS_14TensorIteratorEENKUlvE0_clEvENKUlvE3_clEvEUlssE_EEEEvRNS_18TensorIteratorBaseERKT_EUliE_EEviT1_ --------------------------
	.section	.nv.info._ZN2at6native18elementwise_kernelILi128ELi4EZNS0_15gpu_kernel_implINS0_13BinaryFunctorIssbZZZNS0_22logical_or_kernel_cudaERNS_14TensorIteratorEENKUlvE0_clEvENKUlvE3_clEvEUlssE_EEEEvRNS_18TensorIteratorBaseERKT_EUliE_EEviT1_,"",@"SHT_CUDA_INFO"
	.sectionflags	@""
	.align	4


	//----- nvinfo : EIATTR_CUDA_API_VERSION
	.align		4
        /*0000*/ 	.byte	0x04, 0x37
        /*0002*/ 	.short	(.L_7026 - .L_7025)
.L_7025:
        /*0004*/ 	.word	0x00000082


	//----- nvinfo : EIATTR_KPARAM_INFO
	.align		4
.L_7026:
        /*0008*/ 	.byte	0x04, 0x17
        /*000a*/ 	.short	(.L_7028 - .L_7027)
.L_7027:
        /*000c*/ 	.word	0x00000000
        /*0010*/ 	.short	0x0001
        /*0012*/ 	.short	0x0008
        /*0014*/ 	.byte	0x00, 0xf0, 0x21, 0x0a


	//----- nvinfo : EIATTR_KPARAM_INFO
	.align		4
.L_7028:
        /*0018*/ 	.byte	0x04, 0x17
        /*001a*/ 	.short	(.L_7030 - .L_7029)
.L_7029:
        /*001c*/ 	.word	0x00000000
        /*0020*/ 	.short	0x0000
        /*0022*/ 	.short	0x0000
        /*0024*/ 	.byte	0x00, 0xf0, 0x11, 0x00


	//----- nvinfo : EIATTR_SPARSE_MMA_MASK
	.align		4
.L_7030:
        /*0028*/ 	.byte	0x03, 0x50
        /*002a*/ 	.short	0x0000


	//----- nvinfo : EIATTR_MAXREG_COUNT
	.align		4
        /*002c*/ 	.byte	0x03, 0x1b
        /*002e*/ 	.short	0x0080


	//----- nvinfo : EIATTR_EXTERNS
	.align		4
        /*0030*/ 	.byte	0x04, 0x0f
        /*0032*/ 	.short	(.L_7032 - .L_7031)


	//   ....[0]....
	.align		4
.L_7031:
        /*0034*/ 	.word	index@(__assertfail)


	//----- nvinfo : EIATTR_MERCURY_ISA_VERSION
	.align		4
.L_7032:
        /*0038*/ 	.byte	0x03, 0x5f
        /*003a*/ 	.short	0x0101


	//----- nvinfo : EIATTR_VRC_CTA_INIT_COUNT
	.align		4
        /*003c*/ 	.byte	0x02, 0x4a
	.zero		1
	.zero		1


	//----- nvinfo : EIATTR_SYSCALL_OFFSETS
	.align		4
        /*0040*/ 	.byte	0x04, 0x46
        /*0042*/ 	.short	(.L_7034 - .L_7033)


	//   ....[0]....
.L_7033:
        /*0044*/ 	.word	0x00002460


	//   ....[1]....
        /*0048*/ 	.word	0x000032b0


	//   ....[2]....
        /*004c*/ 	.word	0x00003ff0


	//   ....[3]....
        /*0050*/ 	.word	0x000065c0


	//   ....[4]....
        /*0054*/ 	.word	0x00007410


	//   ....[5]....
        /*0058*/ 	.word	0x00007f90


	//   ....[6]....
        /*005c*/ 	.word	0x0000a650


	//   ....[7]....
        /*0060*/ 	.word	0x0000b4a0


	//   ....[8]....
        /*0064*/ 	.word	0x0000c020


	//   ....[9]....
        /*0068*/ 	.word	0x0000e700


	//   ....[10]....
        /*006c*/ 	.word	0x0000f550


	//   ....[11]....
        /*0070*/ 	.word	0x00010090


	//----- nvinfo : EIATTR_EXIT_INSTR_OFFSETS
	.align		4
.L_7034:
        /*0074*/ 	.byte	0x04, 0x1c
        /*0076*/ 	.short	(.L_7036 - .L_7035)


	//   ....[0]....
.L_7035:
        /*0078*/ 	.word	0x0000c2b0


	//   ....[1]....
        /*007c*/ 	.word	0x0000f6b0


	//   ....[2]....
        /*0080*/ 	.word	0x0000f6d0


	//   ....[3]....
        /*0084*/ 	.word	0x0000f760


	//   ....[4]....
        /*0088*/ 	.word	0x0000f780


	//   ....[5]....
        /*008c*/ 	.word	0x0000f7a0


	//   ....[6]....
        /*0090*/ 	.word	0x0000f830


	//   ....[7]....
        /*0094*/ 	.word	0x0000f870


	//   ....[8]....
        /*0098*/ 	.word	0x0000f910


	//   ....[9]....
        /*009c*/ 	.word	0x0000f960


	//   ....[10]....
        /*00a0*/ 	.word	0x0000f990


	//   ....[11]....
        /*00a4*/ 	.word	0x0000fa50


	//   ....[12]....
        /*00a8*/ 	.word	0x0000fb90


	//   ....[13]....
        /*00ac*/ 	.word	0x0000fcd0


	//   ....[14]....
        /*00b0*/ 	.word	0x0000fe20


	//   ....[15]....
        /*00b4*/ 	.word	0x0000fe50


	//   ....[16]....
        /*00b8*/ 	.word	0x0000fe70


	//   ....[17]....
        /*00bc*/ 	.word	0x0000fef0


	//   ....[18]....
        /*00c0*/ 	.word	0x0000ff30


	//   ....[19]....
        /*00c4*/ 	.word	0x000100a0


	//   ....[20]....
        /*00c8*/ 	.word	0x00010180


	//   ....[21]....
        /*00cc*/ 	.word	0x00010220


	//   ....[22]....
        /*00d0*/ 	.word	0x00010250


	//   ....[23]....
        /*00d4*/ 	.word	0x000102a0


	//   ....[24]....
        /*00d8*/ 	.word	0x000102e0


	//----- nvinfo : EIATTR_MAX_THREADS
	.align		4
.L_7036:
        /*00dc*/ 	.byte	0x04, 0x05
        /*00de*/ 	.short	(.L_7038 - .L_7037)
.L_7037:
        /*00e0*/ 	.word	0x00000080
        /*00e4*/ 	.word	0x00000001
        /*00e8*/ 	.word	0x00000001


	//----- nvinfo : EIATTR_CRS_STACK_SIZE
	.align		4
.L_7038:
        /*00ec*/ 	.byte	0x04, 0x1e
        /*00ee*/ 	.short	(.L_7040 - .L_7039)
.L_7039:
        /*00f0*/ 	.word	0x00000000


	//----- nvinfo : EIATTR_CBANK_PARAM_SIZE
	.align		4
.L_7040:
        /*00f4*/ 	.byte	0x03, 0x19
        /*00f6*/ 	.short	0x0290


	//----- nvinfo : EIATTR_PARAM_CBANK
	.align		4
        /*00f8*/ 	.byte	0x04, 0x0a
        /*00fa*/ 	.short	(.L_7042 - .L_7041)
	.align		4
.L_7041:
        /*00fc*/ 	.word	index@(.nv.constant0._ZN2at6native18elementwise_kernelILi128ELi4EZNS0_15gpu_kernel_implINS0_13BinaryFunctorIssbZZZNS0_22logical_or_kernel_cudaERNS_14TensorIteratorEENKUlvE0_clEvENKUlvE3_clEvEUlssE_EEEEvRNS_18TensorIteratorBaseERKT_EUliE_EEviT1_)
        /*0100*/ 	.short	0x0380
        /*0102*/ 	.short	0x0290


	//----- nvinfo : EIATTR_SW_WAR
	.align		4
.L_7042:
        /*0104*/ 	.byte	0x04, 0x36
        /*0106*/ 	.short	(.L_7044 - .L_7043)
.L_7043:
        /*0108*/ 	.word	0x00000008
.L_7044:


//--------------------- .nv.info._ZN2at6native27unrolled_elementwise_kernelINS0_13BinaryFunctorIssbZZZNS0_22logical_or_kernel_cudaERNS_14TensorIteratorEENKUlvE0_clEvENKUlvE3_clEvEUlssE_EESt5arrayIPcLm3EELi4E23TrivialOffsetCalculatorILi2EjESC_ILi1EjENS0_6memory12LoadWithCastILi2EEENSF_13StoreWithCastILi1EEEEEviT_T0_T2_T3_T4_T5_ --------------------------
	.section	.nv.info._ZN2at6native27unrolled_elementwise_kernelINS0_13BinaryFunctorIssbZZZNS0_22logical_or_kernel_cudaERNS_14TensorIteratorEENKUlvE0_clEvENKUlvE3_clEvEUlssE_EESt5arrayIPcLm3EELi4E23TrivialOffsetCalculatorILi2EjESC_ILi1EjENS0_6memory12LoadWithCastILi2EEENSF_13StoreWithCastILi1EEEEEviT_T0_T2_T3_T4_T5_,"",@"SHT_CUDA_INFO"
	.sectionflags	@""
	.align	4


	//----- nvinfo : EIATTR_CUDA_API_VERSION
	.align		4
        /*0000*/ 	.byte	0x04, 0x37
        /*0002*/ 	.short	(.L_7046 - .L_7045)
.L_7045:
        /*0004*/ 	.word	0x00000082


	//----- nvinfo : EIATTR_KPARAM_INFO
	.align		4
.L_7046:
        /*0008*/ 	.byte	0x04, 0x17
        /*000a*/ 	.short	(.L_7048 - .L_7047)
.L_7047:
        /*000c*/ 	.word	0x00000000
        /*0010*/ 	.short	0x0006
        /*0012*/ 	.short	0x0030
        /*0014*/ 	.byte	0x00, 0xf0, 0x21, 0x00


	//----- nvinfo : EIATTR_KPARAM_INFO
	.align		4
.L_7048:
        /*0018*/ 	.byte	0x04, 0x17
        /*001a*/ 	.short	(.L_7050 - .L_7049)
.L_7049:
        /*001c*/ 	.word	0x00000000
        /*0020*/ 	.short	0x0005
        /*0022*/ 	.short	0x0024
        /*0024*/ 	.byte	0x00, 0xf0, 0x31, 0x00


	//----- nvinfo : EIATTR_KPARAM_INFO
	.align		4
.L_7050:
        /*0028*/ 	.byte	0x04, 0x17
        /*002a*/ 	.short	(.L_7052 - .L_7051)
.L_7051:
        /*002c*/ 	.word	0x00000000
        /*0030*/ 	.short	0x0004
        /*0032*/ 	.short	0x0021
        /*0034*/ 	.byte	0x00, 0xf0, 0x05, 0x00


	//----- nvinfo : EIATTR_KPARAM_INFO
	.align		4
.L_7052:
        /*0038*/ 	.byte	0x04, 0x17
        /*003a*/ 	.short	(.L_7054 - .L_7053)
.L_7053:
        /*003c*/ 	.word	0x00000000
        /*0040*/ 	.short	0x0003
        /*0042*/ 	.short	0x0020
        /*0044*/ 	.byte	0x00, 0xf0, 0x05, 0x00


	//----- nvinfo : EIATTR_KPARAM_INFO
	.align		4
.L_7054:
        /*0048*/ 	.byte	0x04, 0x17
        /*004a*/ 	.short	(.L_7056 - .L_7055)
.L_7055:
        /*004c*/ 	.word	0x00000000
        /*0050*/ 	.short	0x0002
        /*0052*/ 	.short	0x0008
        /*0054*/ 	.byte	0x00, 0xf0, 0x61, 0x00


	//----- nvinfo : EIATTR_KPARAM_INFO
	.align		4
.L_7056:
        /*0058*/ 	.byte	0x04, 0x17
        /*005a*/ 	.short	(.L_7058 - .L_7057)
.L_7057:
        /*005c*/ 	.word	0x00000000
        /*0060*/ 	.short	0x0001
        /*0062*/ 	.short	0x0004
        /*0064*/ 	.byte	0x00, 0xf0, 0x05, 0x00


	//----- nvinfo : EIATTR_KPARAM_INFO
	.align		4
.L_7058:
        /*0068*/ 	.byte	0x04, 0x17
        /*006a*/ 	.short	(.L_7060 - .L_7059)
.L_7059:
        /*006c*/ 	.word	0x00000000
        /*0070*/ 	.short	0x0000
        /*0072*/ 	.short	0x0000
        /*0074*/ 	.byte	0x00, 0xf0, 0x11, 0x00


	//----- nvinfo : EIATTR_SPARSE_MMA_MASK
	.align		4
.L_7060:
        /*0078*/ 	.byte	0x03, 0x50
        /*007a*/ 	.short	0x0000


	//----- nvinfo : EIATTR_MAXREG_COUNT
	.align		4
        /*007c*/ 	.byte	0x03, 0x1b
        /*007e*/ 	.short	0x00ff


	//----- nvinfo : EIATTR_EXTERNS
	.align		4
        /*0080*/ 	.byte	0x04, 0x0f
        /*0082*/ 	.short	(.L_7062 - .L_7061)


	//   ....[0]....
	.align		4
.L_7061:
        /*0084*/ 	.word	index@(__assertfail)


	//----- nvinfo : EIATTR_MERCURY_ISA_VERSION
	.align		4
.L_7062:
        /*0088*/ 	.byte	0x03, 0x5f
        /*008a*/ 	.short	0x0101


	//----- nvinfo : EIATTR_VRC_CTA_INIT_COUNT
	.align		4
        /*008c*/ 	.byte	0x02, 0x4a
	.zero		1
	.zero		1


	//----- nvinfo : EIATTR_SYSCALL_OFFSETS
	.align		4
        /*0090*/ 	.byte	0x04, 0x46
        /*0092*/ 	.short	(.L_7064 - .L_7063)


	//   ....[0]....
.L_7063:
        /*0094*/ 	.word	0x00000e50


	//   ....[1]....
        /*0098*/ 	.word	0x00001cd0


	//   ....[2]....
        /*009c*/ 	.word	0x00002cd0


	//   ....[3]....
        /*00a0*/ 	.word	0x00003b50


	//   ....[4]....
        /*00a4*/ 	.word	0x00004a90


	//   ....[5]....
        /*00a8*/ 	.word	0x00005920


	//   ....[6]....
        /*00ac*/ 	.word	0x00006850


	//   ....[7]....
        /*00b0*/ 	.word	0x000076e0


	//   ....[8]....
        /*00b4*/ 	.word	0x00008480


	//   ....[9]....
        /*00b8*/ 	.word	0x00009140


	//   ....[10]....
        /*00bc*/ 	.word	0x00009f00


	//   ....[11]....
        /*00c0*/ 	.word	0x0000ac90


	//----- nvinfo : EIATTR_EXIT_INSTR_OFFSETS
	.align		4
.L_7064:
        /*00c4*/ 	.byte	0x04, 0x1c
        /*00c6*/ 	.short	(.L_7066 - .L_7065)


	//   ....[0]....
.L_7065:
        /*00c8*/ 	.word	0x0000a180


	//   ....[1]....
        /*00cc*/ 	.word	0x0000a2b0


	//   ....[2]....
        /*00d0*/ 	.word	0x0000a2d0


	//   ....[3]....
        /*00d4*/ 	.word	0x0000a360


	//   ....[4]....
        /*00d8*/ 	.word	0x0000a380


	//   ....[5]....
        /*00dc*/ 	.word	0x0000a3a0


	//   ....[6]....
        /*00e0*/ 	.word	0x0000a430


	//   ....[7]....
        /*00e4*/ 	.word	0x0000a470


	//   ....[8]....
        /*00e8*/ 	.word	0x0000a510


	//   ....[9]....
        /*00ec*/ 	.word	0x0000a560


	//   ....[10]....
        /*00f0*/ 	.word	0x0000a590


	//   ....[11]....
        /*00f4*/ 	.word	0x0000a650


	//   ....[12]....
        /*00f8*/ 	.word	0x0000a790


	//   ....[13]....
        /*00fc*/ 	.word	0x0000a8d0


	//   ....[14]....
        /*0100*/ 	.word	0x0000aa20


	//   ....[15]....
        /*0104*/ 	.word	0x0000aa50


	//   ....[16]....
        /*0108*/ 	.word	0x0000aa70


	//   ....[17]....
        /*010c*/ 	.word	0x0000aaf0


	//   ....[18]....
        /*0110*/ 	.word	0x0000ab30


	//   ....[19]....
        /*0114*/ 	.word	0x0000aca0


	//   ....[20]....
        /*0118*/ 	.word	0x0000ad80


	//   ....[21]....
        /*011c*/ 	.word	0x0000ae20


	//   ....[22]....
        /*0120*/ 	.word	0x0000ae50


	//   ....[23]....
        /*0124*/ 	.word	0x0000aea0


	//   ....[24]....
        /*0128*/ 	.word	0x0000aee0


	//----- nvinfo : EIATTR_MAX_THREADS
	.align		4
.L_7066:
        /*012c*/ 	.byte	0x04, 0x05
        /*012e*/ 	.short	(.L_7068 - .L_7067)
.L_7067:
        /*0130*/ 	.word	0x00000080
        /*0134*/ 	.word	0x00000001
        /*0138*/ 	.word	0x00000001


	//----- nvinfo : EIATTR_CRS_STACK_SIZE
	.align		4
.L_7068:
        /*013c*/ 	.byte	0x04, 0x1e
        /*013e*/ 	.short	(.L_7070 - .L_7069)
.L_7069:
        /*0140*/ 	.word	0x00000000


	//----- nvinfo : EIATTR_CBANK_PARAM_SIZE
	.align		4
.L_7070:
        /*0144*/ 	.byte	0x03, 0x19
        /*0146*/ 	.short	0x0038


	//----- nvinfo : EIATTR_PARAM_CBANK
	.align		4
        /*0148*/ 	.byte	0x04, 0x0a
        /*014a*/ 	.short	(.L_7072 - .L_7071)
	.align		4
.L_7071:
        /*014c*/ 	.word	index@(.nv.constant0._ZN2at6native27unrolled_elementwise_kernelINS0_13BinaryFunctorIssbZZZNS0_22logical_or_kernel_cudaERNS_14TensorIteratorEENKUlvE0_clEvENKUlvE3_clEvEUlssE_EESt5arrayIPcLm3EELi4E23TrivialOffsetCalculatorILi2EjESC_ILi1EjENS0_6memory12LoadWithCastILi2EEENSF_13StoreWithCastILi1EEEEEviT_T0_T2_T3_T4_T5_)
        /*0150*/ 	.short	0x0380
        /*0152*/ 	.short	0x0038


	//----- nvinfo : EIATTR_SW_WAR
	.align		4
.L_7072:
        /*0154*/ 	.byte	0x04, 0x36
        /*0156*/ 	.short	(.L_7074 - .L_7073)
.L_7073:
        /*0158*/ 	.word	0x00000008
.L_7074:


//--------------------- .nv.info._ZN2at6native18elementwise_kernelILi128ELi4EZNS0_22gpu_kernel_impl_nocastINS0_13BinaryFunctorIssbZZZNS0_22logical_or_kernel_cudaERNS_14TensorIteratorEENKUlvE0_clEvENKUlvE3_clEvEUlssE_EEEEvRNS_18TensorIteratorBaseERKT_EUliE_EEviT1_ --------------------------
	.section	.nv.info._ZN2at6native18elementwise_kernelILi128ELi4EZNS0_22gpu_kernel_impl_nocastINS0_13BinaryFunctorIssbZZZNS0_22logical_or_kernel_cudaERNS_14TensorIteratorEENKUlvE0_clEvENKUlvE3_clEvEUlssE_EEEEvRNS_18TensorIteratorBaseERKT_EUliE_EEviT1_,"",@"SHT_CUDA_INFO"
	.sectionflags	@""
	.align	4


	//----- nvinfo : EIATTR_CUDA_API_VERSION
	.align		4
        /*0000*/ 	.byte	0x04, 0x37
        /*0002*/ 	.short	(.L_7076 - .L_7075)
.L_7075:
        /*0004*/ 	.word	0x00000082


	//----- nvinfo : EIATTR_KPARAM_INFO
	.align		4
.L_7076:
        /*0008*/ 	.byte	0x04, 0x17
        /*000a*/ 	.short	(.L_7078 - .L_7077)
.L_7077:
        /*000c*/ 	.word	0x00000000
        /*0010*/ 	.short	0x0001
        /*0012*/ 	.short	0x0008
        /*0014*/ 	.byte	0x00, 0xf0, 0x21, 0x0a


	//----- nvinfo : EIATTR_KPARAM_INFO
	.align		4
.L_7078:
        /*0018*/ 	.byte	0x04, 0x17
        /*001a*/ 	.short	(.L_7080 - .L_7079)
.L_7079:
        /*001c*/ 	.word	0x00000000
        /*0020*/ 	.short	0x0000
        /*0022*/ 	.short	0x0000
        /*0024*/ 	.byte	0x00, 0xf0, 0x11, 0x00


	//----- nvinfo : EIATTR_SPARSE_MMA_MASK
	.align		4
.L_7080:
        /*0028*/ 	.byte	0x03, 0x50
        /*002a*/ 	.short	0x0000


	//----- nvinfo : EIATTR_MAXREG_COUNT
	.align		4
        /*002c*/ 	.byte	0x03, 0x1b
        /*002e*/ 	.short	0x0080


	//----- nvinfo : EIATTR_MERCURY_ISA_VERSION
	.align		4
        /*0030*/ 	.byte	0x03, 0x5f
        /*0032*/ 	.short	0x0101


	//----- nvinfo : EIATTR_VRC_CTA_INIT_COUNT
	.align		4
        /*0034*/ 	.byte	0x02, 0x4a
	.zero		1
	.zero		1


	//----- nvinfo : EIATTR_EXIT_INSTR_OFFSETS
	.align		4
        /*0038*/ 	.byte	0x04, 0x1c
        /*003a*/ 	.short	(.L_7082 - .L_7081)


	//   ....[0]....
.L_7081:
        /*003c*/ 	.word	0x00000390


	//   ....[1]....
        /*0040*/ 	.word	0x00000440


	//   ....[2]....
        /*0044*/ 	.word	0x000049b0


	//   ....[3]....
        /*0048*/ 	.word	0x00006070


	//----- nvinfo : EIATTR_MAX_THREADS
	.align		4
.L_7082:
        /*004c*/ 	.byte	0x04, 0x05
        /*004e*/ 	.short	(.L_7084 - .L_7083)
.L_7083:
        /*0050*/ 	.word	0x00000080
        /*0054*/ 	.word	0x00000001
        /*0058*/ 	.word	0x00000001


	//----- nvinfo : EIATTR_CRS_STACK_SIZE
	.align		4
.L_7084:
        /*005c*/ 	.byte	0x04, 0x1e
        /*005e*/ 	.short	(.L_7086 - .L_7085)
.L_7085:
        /*0060*/ 	.word	0x00000000


	//----- nvinfo : EIATTR_CBANK_PARAM_SIZE
	.align		4
.L_7086:
        /*0064*/ 	.byte	0x03, 0x19
        /*0066*/ 	.short	0x0290


	//----- nvinfo : EIATTR_PARAM_CBANK
	.align		4
        /*0068*/ 	.byte	0x04, 0x0a
        /*006a*/ 	.short	(.L_7088 - .L_7087)
	.align		4
.L_7087:
        /*006c*/ 	.word	index@(.nv.constant0._ZN2at6native18elementwise_kernelILi128ELi4EZNS0_22gpu_kernel_impl_nocastINS0_13BinaryFunctorIssbZZZNS0_22logical_or_kernel_cudaERNS_14TensorIteratorEENKUlvE0_clEvENKUlvE3_clEvEUlssE_EEEEvRNS_18TensorIteratorBaseERKT_EUliE_EEviT1_)
        /*0070*/ 	.short	0x0380
        /*0072*/ 	.short	0x0290


	//----- nvinfo : EIATTR_SW_WAR
	.align		4
.L_7088:
        /*0074*/ 	.byte	0x04, 0x36
        /*0076*/ 	.short	(.L_7090 - .L_7089)
.L_7089:
        /*0078*/ 	.word	0x00000008
.L_7090:


//--------------------- .nv.info._ZN2at6native27unrolled_elementwise_kernelINS0_13BinaryFunctorIssbZZZNS0_22logical_or_kernel_cudaERNS_14TensorIteratorEENKUlvE0_clEvENKUlvE3_clEvEUlssE_EESt5arrayIPcLm3EELi4E23TrivialOffsetCalculatorILi2EjESC_ILi1EjENS0_6memory15LoadWithoutCastENSF_16StoreWithoutCastEEEviT_T0_T2_T3_T4_T5_ --------------------------
	.section	.nv.info._ZN2at6native27unrolled_elementwise_kernelINS0_13BinaryFunctorIssbZZZNS0_22logical_or_kernel_cudaERNS_14TensorIteratorEENKUlvE0_clEvENKUlvE3_clEvEUlssE_EESt5arrayIPcLm3EELi4E23TrivialOffsetCalculatorILi2EjESC_ILi1EjENS0_6memory15LoadWithoutCastENSF_16StoreWithoutCastEEEviT_T0_T2_T3_T4_T5_,"",@"SHT_CUDA_INFO"
	.sectionflags	@""
	.align	4


	//----- nvinfo : EIATTR_CUDA_API_VERSION
	.align		4
        /*0000*/ 	.byte	0x04, 0x37
        /*0002*/ 	.short	(.L_7092 - .L_7091)
.L_7091:
        /*0004*/ 	.word	0x00000082


	//----- nvinfo : EIATTR_KPARAM_INFO
	.align		4
.L_7092:
        /*0008*/ 	.byte	0x04, 0x17
        /*000a*/ 	.short	(.L_7094 - .L_7093)
.L_7093:
        /*000c*/ 	.word	0x00000000
        /*0010*/ 	.short	0x0006
        /*0012*/ 	.short	0x0023
        /*0014*/ 	.byte	0x00, 0xf0, 0x05, 0x00


	//----- nvinfo : EIATTR_KPARAM_INFO
	.align		4
.L_7094:
        /*0018*/ 	.byte	0x04, 0x17
        /*001a*/ 	.short	(.L_7096 - .L_7095)
.L_7095:
        /*001c*/ 	.word	0x00000000
        /*0020*/ 	.short	0x0005
        /*0022*/ 	.short	0x0022
        /*0024*/ 	.byte	0x00, 0xf0, 0x05, 0x00


	//----- nvinfo : EIATTR_KPARAM_INFO
	.align		4
.L_7096:
        /*0028*/ 	.byte	0x04, 0x17
        /*002a*/ 	.short	(.L_7098 - .L_7097)
.L_7097:
        /*002c*/ 	.word	0x00000000
        /*0030*/ 	.short	0x0004
        /*0032*/ 	.short	0x0021
        /*0034*/ 	.byte	0x00, 0xf0, 0x05, 0x00


	//----- nvinfo : EIATTR_KPARAM_INFO
	.align		4
.L_7098:
        /*0038*/ 	.byte	0x04, 0x17
        /*003a*/ 	.short	(.L_7100 - .L_7099)
.L_7099:
        /*003c*/ 	.word	0x00000000
        /*0040*/ 	.short	0x0003
        /*0042*/ 	.short	0x0020
        /*0044*/ 	.byte	0x00, 0xf0, 0x05, 0x00


	//----- nvinfo : EIATTR_KPARAM_INFO
	.align		4
.L_7100:
        /*0048*/ 	.byte	0x04, 0x17
        /*004a*/ 	.short	(.L_7102 - .L_7101)
.L_7101:
        /*004c*/ 	.word	0x00000000
        /*0050*/ 	.short	0x0002
        /*0052*/ 	.short	0x0008
        /*0054*/ 	.byte	0x00, 0xf0, 0x61, 0x00


	//----- nvinfo : EIATTR_KPARAM_INFO
	.align		4
.L_7102:
        /*0058*/ 	.byte	0x04, 0x17
        /*005a*/ 	.short	(.L_7104 - .L_7103)
.L_7103:
        /*005c*/ 	.word	0x00000000
        /*0060*/ 	.short	0x0001
        /*0062*/ 	.short	0x0004
        /*0064*/ 	.byte	0x00, 0xf0, 0x05, 0x00


	//----- nvinfo : EIATTR_KPARAM_INFO
	.align		4
.L_7104:
        /*0068*/ 	.byte	0x04, 0x17
        /*006a*/ 	.short	(.L_7106 - .L_7105)
.L_7105:
        /*006c*/ 	.word	0x00000000
        /*0070*/ 	.short	0x0000
        /*0072*/ 	.short	0x0000
        /*0074*/ 	.byte	0x00, 0xf0, 0x11, 0x00


	//----- nvinfo : EIATTR_SPARSE_MMA_MASK
	.align		4
.L_7106:
        /*0078*/ 	.byte	0x03, 0x50
        /*007a*/ 	.short	0x0000


	//----- nvinfo : EIATTR_MAXREG_COUNT
	.align		4
        /*007c*/ 	.byte	0x03, 0x1b
        /*007e*/ 	.short	0x00ff


	//----- nvinfo : EIATTR_MERCURY_ISA_VERSION
	.align		4
        /*0080*/ 	.byte	0x03, 0x5f
        /*0082*/ 	.short	0x0101


	//----- nvinfo : EIATTR_VRC_CTA_INIT_COUNT
	.align		4
        /*0084*/ 	.byte	0x02, 0x4a
	.zero		1
	.zero		1


	//----- nvinfo : EIATTR_EXIT_INSTR_OFFSETS
	.align		4
        /*0088*/ 	.byte	0x04, 0x1c
        /*008a*/ 	.short	(.L_7108 - .L_7107)


	//   ....[0]....
.L_7107:
        /*008c*/ 	.word	0x00000580


	//   ....[1]....
        /*0090*/ 	.word	0x000005e0


	//----- nvinfo : EIATTR_MAX_THREADS
	.align		4
.L_7108:
        /*0094*/ 	.byte	0x04, 0x05
        /*0096*/ 	.short	(.L_7110 - .L_7109)
.L_7109:
        /*0098*/ 	.word	0x00000080
        /*009c*/ 	.word	0x00000001
        /*00a0*/ 	.word	0x00000001


	//----- nvinfo : EIATTR_CRS_STACK_SIZE
	.align		4
.L_7110:
        /*00a4*/ 	.byte	0x04, 0x1e
        /*00a6*/ 	.short	(.L_7112 - .L_7111)
.L_7111:
        /*00a8*/ 	.word	0x00000000


	//----- nvinfo : EIATTR_CBANK_PARAM_SIZE
	.align		4
.L_7112:
        /*00ac*/ 	.byte	0x03, 0x19
        /*00ae*/ 	.short	0x0024


	//----- nvinfo : EIATTR_PARAM_CBANK
	.align		4
        /*00b0*/ 	.byte	0x04, 0x0a
        /*00b2*/ 	.short	(.L_7114 - .L_7113)
	.align		4
.L_7113:
        /*00b4*/ 	.word	index@(.nv.constant0._ZN2at6native27unrolled_elementwise_kernelINS0_13BinaryFunctorIssbZZZNS0_22logical_or_kernel_cudaERNS_14TensorIteratorEENKUlvE0_clEvENKUlvE3_clEvEUlssE_EESt5arrayIPcLm3EELi4E23TrivialOffsetCalculatorILi2EjESC_ILi1EjENS0_6memory15LoadWithoutCastENSF_16StoreWithoutCastEEEviT_T0_T2_T3_T4_T5_)
        /*00b8*/ 	.short	0x0380
        /*00ba*/ 	.short	0x0024


	//----- nvinfo : EIATTR_SW_WAR
	.align		4
.L_7114:
        /*00bc*/ 	.byte	0x04, 0x36
        /*00be*/ 	.short	(.L_7116 - .L_7115)
.L_7115:
        /*00c0*/ 	.word	0x00000008
.L_7116:


//--------------------- .nv.info._ZN2at6native29vectorized_elementwise_kernelILi2ENS0_13BinaryFunctorIssbZZZNS0_22logical_or_kernel_cudaERNS_14TensorIteratorEENKUlvE0_clEvENKUlvE3_clEvEUlssE_EESt5arrayIPcLm3EEEEviT0_T1_ --------------------------
	.section	.nv.info._ZN2at6native29vectorized_elementwise_kernelILi2ENS0_13BinaryFunctorIssbZZZNS0_22logical_or_kernel_cudaERNS_14TensorIteratorEENKUlvE0_clEvENKUlvE3_clEvEUlssE_EESt5arrayIPcLm3EEEEviT0_T1_,"",@"SHT_CUDA_INFO"
	.sectionflags	@""
	.align	4


	//----- nvinfo : EIATTR_CUDA_API_VERSION
	.align		4
        /*0000*/ 	.byte	0x04, 0x37
        /*0002*/ 	.short	(.L_7118 - .L_7117)
.L_7117:
        /*0004*/ 	.word	0x00000082


	//----- nvinfo : EIATTR_KPARAM_INFO
	.align		4
.L_7118:
        /*0008*/ 	.byte	0x04, 0x17
        /*000a*/ 	.short	(.L_7120 - .L_7119)
.L_7119:
        /*000c*/ 	.word	0x00000000
        /*0010*/ 	.short	0x0002
        /*0012*/ 	.short	0x0008
        /*0014*/ 	.byte	0x00, 0xf0, 0x61, 0x00


	//----- nvinfo : EIATTR_KPARAM_INFO
	.align		4
.L_7120:
        /*0018*/ 	.byte	0x04, 0x17
        /*001a*/ 	.short	(.L_7122 - .L_7121)
.L_7121:
        /*001c*/ 	.word	0x00000000
        /*0020*/ 	.short	0x0001
        /*0022*/ 	.short	0x0004
        /*0024*/ 	.byte	0x00, 0xf0, 0x05, 0x00


	//----- nvinfo : EIATTR_KPARAM_INFO
	.align		4
.L_7122:
        /*0028*/ 	.byte	0x04, 0x17
        /*002a*/ 	.short	(.L_7124 - .L_7123)
.L_7123:
        /*002c*/ 	.word	0x00000000
        /*0030*/ 	.short	0x0000
        /*0032*/ 	.short	0x0000
        /*0034*/ 	.byte	0x00, 0xf0, 0x11, 0x00


	//----- nvinfo : EIATTR_SPARSE_MMA_MASK
	.align		4
.L_7124:
        /*0038*/ 	.byte	0x03, 0x50
        /*003a*/ 	.short	0x0000


	//----- nvinfo : EIATTR_MAXREG_COUNT
	.align		4
        /*003c*/ 	.byte	0x03, 0x1b
        /*003e*/ 	.short	0x00ff


	//----- nvinfo : EIATTR_MERCURY_ISA_VERSION
	.align		4
        /*0040*/ 	.byte	0x03, 0x5f
        /*0042*/ 	.short	0x0101


	//----- nvinfo : EIATTR_VRC_CTA_INIT_COUNT
	.align		4
        /*0044*/ 	.byte	0x02, 0x4a
	.zero		1
	.zero		1


	//----- nvinfo : EIATTR_EXIT_INSTR_OFFSETS
	.align		4
        /*0048*/ 	.byte	0x04, 0x1c
        /*004a*/ 	.short	(.L_7126 - .L_7125)


	//   ....[0]....
.L_7125:
        /*004c*/ 	.word	0x00000af0


	//   ....[1]....
        /*0050*/ 	.word	0x00000b50


	//   ....[2]....
        /*0054*/ 	.word	0x00000fc0


	//----- nvinfo : EIATTR_MAX_THREADS
	.align		4
.L_7126:
        /*0058*/ 	.byte	0x04, 0x05
        /*005a*/ 	.short	(.L_7128 - .L_7127)
.L_7127:
        /*005c*/ 	.word	0x00000080
        /*0060*/ 	.word	0x00000001
        /*0064*/ 	.word	0x00000001


	//----- nvinfo : EIATTR_CRS_STACK_SIZE
	.align		4
.L_7128:
        /*0068*/ 	.byte	0x04, 0x1e
        /*006a*/ 	.short	(.L_7130 - .L_7129)
.L_7129:
        /*006c*/ 	.word	0x00000000


	//----- nvinfo : EIATTR_CBANK_PARAM_SIZE
	.align		4
.L_7130:
        /*0070*/ 	.byte	0x03, 0x19
        /*0072*/ 	.short	0x0020


	//----- nvinfo : EIATTR_PARAM_CBANK
	.align		4
        /*0074*/ 	.byte	0x04, 0x0a
        /*0076*/ 	.short	(.L_7132 - .L_7131)
	.align		4
.L_7131:
        /*0078*/ 	.word	index@(.nv.constant0._ZN2at6native29vectorized_elementwise_kernelILi2ENS0_13BinaryFunctorIssbZZZNS0_22logical_or_kernel_cudaERNS_14TensorIteratorEENKUlvE0_clEvENKUlvE3_clEvEUlssE_EESt5arrayIPcLm3EEEEviT0_T1_)
        /*007c*/ 	.short	0x0380
        /*007e*/ 	.short	0x0020


	//----- nvinfo : EIATTR_SW_WAR
	.align		4
.L_7132:
        /*0080*/ 	.byte	0x04, 0x36
        /*0082*/ 	.short	(.L_7134 - .L_7133)
.L_7133:
        /*0084*/ 	.word	0x00000008
.L_7134:


//--------------------- .nv.info._ZN2at6native29vectorized_elementwise_kernelILi4ENS0_13BinaryFunctorIssbZZZNS0_22logical_or_kernel_cudaERNS_14TensorIteratorEENKUlvE0_clEvENKUlvE3_clEvEUlssE_EESt5arrayIPcLm3EEEEviT0_T1_ --------------------------
	.section	.nv.info._ZN2at6native29vectorized_elementwise_kernelILi4ENS0_13BinaryFunctorIssbZZZNS0_22logical_or_kernel_cudaERNS_14TensorIteratorEENKUlvE0_clEvENKUlvE3_clEvEUlssE_EESt5arrayIPcLm3EEEEviT0_T1_,"",@"SHT_CUDA_INFO"
	.sectionflags	@""
	.align	4


	//----- nvinfo : EIATTR_CUDA_API_VERSION
	.align		4
        /*0000*/ 	.byte	0x04, 0x37
        /*0002*/ 	.short	(.L_7136 - .L_7135)
.L_7135:
        /*0004*/ 	.word	0x00000082


	//----- nvinfo : EIATTR_KPARAM_INFO
	.align		4
.L_7136:
        /*0008*/ 	.byte	0x04, 0x17
        /*000a*/ 	.short	(.L_7138 - .L_7137)
.L_7137:
        /*000c*/ 	.word	0x00000000
        /*0010*/ 	.short	0x0002
        /*0012*/ 	.short	0x0008
        /*0014*/ 	.byte	0x00, 0xf0, 0x61, 0x00


	//----- nvinfo : EIATTR_KPARAM_INFO
	.align		4
.L_7138:
        /*0018*/ 	.byte	0x04, 0x17
        /*001a*/ 	.short	(.L_7140 - .L_7139)
.L_7139:
        /*001c*/ 	.word	0x00000000
        /*0020*/ 	.short	0x0001
        /*0022*/ 	.short	0x0004
        /*0024*/ 	.byte	0x00, 0xf0, 0x05, 0x00


	//----- nvinfo : EIATTR_KPARAM_INFO
	.align		4
.L_7140:
        /*0028*/ 	.byte	0x04, 0x17
        /*002a*/ 	.short	(.L_7142 - .L_7141)
.L_7141:
        /*002c*/ 	.word	0x00000000
        /*0030*/ 	.short	0x0000
        /*0032*/ 	.short	0x0000
        /*0034*/ 	.byte	0x00, 0xf0, 0x11, 0x00


	//----- nvinfo : EIATTR_SPARSE_MMA_MASK
	.align		4
.L_7142:
        /*0038*/ 	.byte	0x03, 0x50
        /*003a*/ 	.short	0x0000


	//----- nvinfo : EIATTR_MAXREG_COUNT
	.align		4
        /*003c*/ 	.byte	0x03, 0x1b
        /*003e*/ 	.short	0x00ff


	//----- nvinfo : EIATTR_MERCURY_ISA_VERSION
	.align		4
        /*0040*/ 	.byte	0x03, 0x5f
        /*0042*/ 	.short	0x0101


	//----- nvinfo : EIATTR_VRC_CTA_INIT_COUNT
	.align		4
        /*0044*/ 	.byte	0x02, 0x4a
	.zero		1
	.zero		1


	//----- nvinfo : EIATTR_EXIT_INSTR_OFFSETS
	.align		4
        /*0048*/ 	.byte	0x04, 0x1c
        /*004a*/ 	.short	(.L_7144 - .L_7143)


	//   ....[0]....
.L_7143:
        /*004c*/ 	.word	0x00000af0


	//   ....[1]....
        /*0050*/ 	.word	0x00000b50


	//   ....[2]....
        /*0054*/ 	.word	0x00000f80


	//----- nvinfo : EIATTR_MAX_THREADS
	.align		4
.L_7144:
        /*0058*/ 	.byte	0x04, 0x05
        /*005a*/ 	.short	(.L_7146 - .L_7145)
.L_7145:
        /*005c*/ 	.word	0x00000080
        /*0060*/ 	.word	0x00000001
        /*0064*/ 	.word	0x00000001


	//----- nvinfo : EIATTR_CRS_STACK_SIZE
	.align		4
.L_7146:
        /*0068*/ 	.byte	0x04, 0x1e
        /*006a*/ 	.short	(.L_7148 - .L_7147)
.L_7147:
        /*006c*/ 	.word	0x00000000


	//----- nvinfo : EIATTR_CBANK_PARAM_SIZE
	.align		4
.L_7148:
        /*0070*/ 	.byte	0x03, 0x19
        /*0072*/ 	.short	0x0020


	//----- nvinfo : EIATTR_PARAM_CBANK
	.align		4
        /*0074*/ 	.byte	0x04, 0x0a
        /*0076*/ 	.short	(.L_7150 - .L_7149)
	.align		4
.L_7149:
        /*0078*/ 	.word	index@(.nv.constant0._ZN2at6native29vectorized_elementwise_kernelILi4ENS0_13BinaryFunctorIssbZZZNS0_22logical_or_kernel_cudaERNS_14TensorIteratorEENKUlvE0_clEvENKUlvE3_clEvEUlssE_EESt5arrayIPcLm3EEEEviT0_T1_)
        /*007c*/ 	.short	0x0380
        /*007e*/ 	.short	0x0020


	//----- nvinfo : EIATTR_SW_WAR
	.align		4
.L_7150:
        /*0080*/ 	.byte	0x04, 0x36
        /*0082*/ 	.short	(.L_7152 - .L_7151)
.L_7151:
        /*0084*/ 	.word	0x00000008
.L_7152:


//--------------------- .nv.info._ZN2at6native29vectorized_elementwise_kernelILi8ENS0_13BinaryFunctorIssbZZZNS0_22logical_or_kernel_cudaERNS_14TensorIteratorEENKUlvE0_clEvENKUlvE3_clEvEUlssE_EESt5arrayIPcLm3EEEEviT0_T1_ --------------------------
	.section	.nv.info._ZN2at6native29vectorized_elementwise_kernelILi8ENS0_13BinaryFunctorIssbZZZNS0_22logical_or_kernel_cudaERNS_14TensorIteratorEENKUlvE0_clEvENKUlvE3_clEvEUlssE_EESt5arrayIPcLm3EEEEviT0_T1_,"",@"SHT_CUDA_INFO"
	.sectionflags	@""
	.align	4


	//----- nvinfo : EIATTR_CUDA_API_VERSION
	.align		4
        /*0000*/ 	.byte	0x04, 0x37
        /*0002*/ 	.short	(.L_7154 - .L_7153)
.L_7153:
        /*0004*/ 	.word	0x00000082


	//----- nvinfo : EIATTR_KPARAM_INFO
	.align		4
.L_7154:
        /*0008*/ 	.byte	0x04, 0x17
        /*000a*/ 	.short	(.L_7156 - .L_7155)
.L_7155:
        /*000c*/ 	.word	0x00000000
        /*0010*/ 	.short	0x0002
        /*0012*/ 	.short	0x0008
        /*0014*/ 	.byte	0x00, 0xf0, 0x61, 0x00


	//----- nvinfo : EIATTR_KPARAM_INFO
	.align		4
.L_7156:
        /*0018*/ 	.byte	0x04, 0x17
        /*001a*/ 	.short	(.L_7158 - .L_7157)
.L_7157:
        /*001c*/ 	.word	0x00000000
        /*0020*/ 	.short	0x0001
        /*0022*/ 	.short	0x0004
        /*0024*/ 	.byte	0x00, 0xf0, 0x05, 0x00


	//----- nvinfo : EIATTR_KPARAM_INFO
	.align		4
.L_7158:
        /*0028*/ 	.byte	0x04, 0x17
        /*002a*/ 	.short	(.L_7160 - .L_7159)
.L_7159:
        /*002c*/ 	.word	0x00000000
        /*0030*/ 	.short	0x0000
        /*0032*/ 	.short	0x0000
        /*0034*/ 	.byte	0x00, 0xf0, 0x11, 0x00


	//----- nvinfo : EIATTR_SPARSE_MMA_MASK
	.align		4
.L_7160:
        /*0038*/ 	.byte	0x03, 0x50
        /*003a*/ 	.short	0x0000


	//----- nvinfo : EIATTR_MAXREG_COUNT
	.align		4
        /*003c*/ 	.byte	0x03, 0x1b
        /*003e*/ 	.short	0x00ff


	//----- nvinfo : EIATTR_MERCURY_ISA_VERSION
	.align		4
        /*0040*/ 	.byte	0x03, 0x5f
        /*0042*/ 	.short	0x0101


	//----- nvinfo : EIATTR_VRC_CTA_INIT_COUNT
	.align		4
        /*0044*/ 	.byte	0x02, 0x4a
	.zero		1
	.zero		1


	//----- nvinfo : EIATTR_EXIT_INSTR_OFFSETS
	.align		4
        /*0048*/ 	.byte	0x04, 0x1c
        /*004a*/ 	.short	(.L_7162 - .L_7161)


	//   ....[0]....
.L_7161:
        /*004c*/ 	.word	0x00000010


	//----- nvinfo : EIATTR_MAX_THREADS
	.align		4
.L_7162:
        /*0050*/ 	.byte	0x04, 0x05
        /*0052*/ 	.short	(.L_7164 - .L_7163)
.L_7163:
        /*0054*/ 	.word	0x00000080
        /*0058*/ 	.word	0x00000001
        /*005c*/ 	.word	0x00000001


	//----- nvinfo : EIATTR_CBANK_PARAM_SIZE
	.align		4
.L_7164:
        /*0060*/ 	.byte	0x03, 0x19
        /*0062*/ 	.short	0x0020


	//----- nvinfo : EIATTR_PARAM_CBANK
	.align		4
        /*0064*/ 	.byte	0x04, 0x0a
        /*0066*/ 	.short	(.L_7166 - .L_7165)
	.align		4
.L_7165:
        /*0068*/ 	.word	index@(.nv.constant0._ZN2at6native29vectorized_elementwise_kernelILi8ENS0_13BinaryFunctorIssbZZZNS0_22logical_or_kernel_cudaERNS_14TensorIteratorEENKUlvE0_clEvENKUlvE3_clEvEUlssE_EESt5arrayIPcLm3EEEEviT0_T1_)
        /*006c*/ 	.short	0x0380
        /*006e*/ 	.short	0x0020


	//----- nvinfo : EIATTR_SW_WAR
	.align		4
.L_7166:
        /*0070*/ 	.byte	0x04, 0x36
        /*0072*/ 	.short	(.L_7168 - .L_7167)
.L_7167:
        /*0074*/ 	.word	0x00000008
.L_7168:


//--------------------- .nv.info._ZN2at6native18elementwise_kernelILi128ELi4EZNS0_15gpu_kernel_implINS0_13AUnaryFunctorIllbZZZNS0_22logical_or_kernel_cudaERNS_14TensorIteratorEENKUlvE0_clEvENKUlvE2_clEvEUlllE_EEEEvRNS_18TensorIteratorBaseERKT_EUliE_EEviT1_ --------------------------
	.section	.nv.info._ZN2at6native18elementwise_kernelILi128ELi4EZNS0_15gpu_kernel_implINS0_13AUnaryFunctorIllbZZZNS0_22logical_or_kernel_cudaERNS_14TensorIteratorEENKUlvE0_clEvENKUlvE2_clEvEUlllE_EEEEvRNS_18TensorIteratorBaseERKT_EUliE_EEviT1_,"",@"SHT_CUDA_INFO"
	.sectionflags	@""
	.align	4


	//----- nvinfo : EIATTR_CUDA_API_VERSION
	.align		4
        /*0000*/ 	.byte	0x04, 0x37
        /*0002*/ 	.short	(.L_7170 - .L_7169)
.L_7169:
        /*0004*/ 	.word	0x00000082


	//----- nvinfo : EIATTR_KPARAM_INFO
	.align		4
.L_7170:
        /*0008*/ 	.byte	0x04, 0x17
        /*000a*/ 	.short	(.L_7172 - .L_7171)
.L_7171:
        /*000c*/ 	.word	0x00000000
        /*0010*/ 	.short	0x0001
        /*0012*/ 	.short	0x0008
        /*0014*/ 	.byte	0x00, 0xf0, 0xa1, 0x08


	//----- nvinfo : EIATTR_KPARAM_INFO
	.align		4
.L_7172:
        /*0018*/ 	.byte	0x04, 0x17
        /*001a*/ 	.short	(.L_7174 - .L_7173)
.L_7173:
        /*001c*/ 	.word	0x00000000
        /*0020*/ 	.short	0x0000
        /*0022*/ 	.short	0x0000
        /*0024*/ 	.byte	0x00, 0xf0, 0x11, 0x00


	//----- nvinfo : EIATTR_SPARSE_MMA_MASK
	.align		4
.L_7174:
        /*0028*/ 	.byte	0x03, 0x50
        /*002a*/ 	.short	0x0000


	//----- nvinfo : EIATTR_MAXREG_COUNT
	.align		4
        /*002c*/ 	.byte	0x03, 0x1b
        /*002e*/ 	.short	0x0080


	//----- nvinfo : EIATTR_EXTERNS
	.align		4
        /*0030*/ 	.byte	0x04, 0x0f
        /*0032*/ 	.short	(.L_7176 - .L_7175)


	//   ....[0]....
	.align		4
.L_7175:
        /*0034*/ 	.word	index@(__assertfail)


	//----- nvinfo : EIATTR_MERCURY_ISA_VERSION
	.align		4
.L_7176:
        /*0038*/ 	.byte	0x03, 0x5f
        /*003a*/ 	.short	0x0101


	//----- nvinfo : EIATTR_VRC_CTA_INIT_COUNT
	.align		4
        /*003c*/ 	.byte	0x02, 0x4a
	.zero		1
	.zero		1


	//----- nvinfo : EIATTR_SYSCALL_OFFSETS
	.align		4
        /*0040*/ 	.byte	0x04, 0x46
        /*0042*/ 	.short	(.L_7178 - .L_7177)


	//   ....[0]....
.L_7177:
        /*0044*/ 	.word	0x00002110


	//   ....[1]....
        /*0048*/ 	.word	0x00002e50


	//   ....[2]....
        /*004c*/ 	.word	0x000050d0


	//   ....[3]....
        /*0050*/ 	.word	0x00005c60


	//   ....[4]....
        /*0054*/ 	.word	0x00007fd0


	//   ....[5]....
        /*0058*/ 	.word	0x00008b60


	//   ....[6]....
        /*005c*/ 	.word	0x0000aee0


	//   ....[7]....
        /*0060*/ 	.word	0x0000ba30


	//----- nvinfo : EIATTR_EXIT_INSTR_OFFSETS
	.align		4
.L_7178:
        /*0064*/ 	.byte	0x04, 0x1c
        /*0066*/ 	.short	(.L_7180 - .L_7179)


	//   ....[0]....
.L_7179:
        /*0068*/ 	.word	0x00008df0


	//   ....[1]....
        /*006c*/ 	.word	0x0000b050


	//   ....[2]....
        /*0070*/ 	.word	0x0000b070


	//   ....[3]....
        /*0074*/ 	.word	0x0000b100


	//   ....[4]....
        /*0078*/ 	.word	0x0000b120


	//   ....[5]....
        /*007c*/ 	.word	0x0000b140


	//   ....[6]....
        /*0080*/ 	.word	0x0000b1d0


	//   ....[7]....
        /*0084*/ 	.word	0x0000b210


	//   ....[8]....
        /*0088*/ 	.word	0x0000b2b0


	//   ....[9]....
        /*008c*/ 	.word	0x0000b300


	//   ....[10]....
        /*0090*/ 	.word	0x0000b330


	//   ....[11]....
        /*0094*/ 	.word	0x0000b3f0


	//   ....[12]....
        /*0098*/ 	.word	0x0000b530


	//   ....[13]....
        /*009c*/ 	.word	0x0000b670


	//   ....[14]....
        /*00a0*/ 	.word	0x0000b7c0


	//   ....[15]....
        /*00a4*/ 	.word	0x0000b7f0


	//   ....[16]....
        /*00a8*/ 	.word	0x0000b810


	//   ....[17]....
        /*00ac*/ 	.word	0x0000b890


	//   ....[18]....
        /*00b0*/ 	.word	0x0000b8d0


	//   ....[19]....
        /*00b4*/ 	.word	0x0000ba40


	//   ....[20]....
        /*00b8*/ 	.word	0x0000bb20


	//   ....[21]....
        /*00bc*/ 	.word	0x0000bbc0


	//   ....[22]....
        /*00c0*/ 	.word	0x0000bbf0


	//   ....[23]....
        /*00c4*/ 	.word	0x0000bc40


	//   ....[24]....
        /*00c8*/ 	.word	0x0000bc80


	//----- nvinfo : EIATTR_MAX_THREADS
	.align		4
.L_7180:
        /*00cc*/ 	.byte	0x04, 0x05
        /*00ce*/ 	.short	(.L_7182 - .L_7181)
.L_7181:
        /*00d0*/ 	.word	0x00000080
        /*00d4*/ 	.word	0x00000001
        /*00d8*/ 	.word	0x00000001


	//----- nvinfo : EIATTR_CRS_STACK_SIZE
	.align		4
.L_7182:
        /*00dc*/ 	.byte	0x04, 0x1e
        /*00de*/ 	.short	(.L_7184 - .L_7183)
.L_7183:
        /*00e0*/ 	.word	0x00000000


	//----- nvinfo : EIATTR_CBANK_PARAM_SIZE
	.align		4
.L_7184:
        /*00e4*/ 	.byte	0x03, 0x19
        /*00e6*/ 	.short	0x0230


	//----- nvinfo : EIATTR_PARAM_CBANK
	.align		4
        /*00e8*/ 	.byte	0x04, 0x0a
        /*00ea*/ 	.short	(.L_7186 - .L_7185)
	.align		4
.L_7185:
        /*00ec*/ 	.word	index@(.nv.constant0._ZN2at6native18elementwise_kernelILi128ELi4EZNS0_15gpu_kernel_implINS0_13AUnaryFunctorIllbZZZNS0_22logical_or_kernel_cudaERNS_14TensorIteratorEENKUlvE0_clEvENKUlvE2_clEvEUlllE_EEEEvRNS_18TensorIteratorBaseERKT_EUliE_EEviT1_)
        /*00f0*/ 	.short	0x0380
        /*00f2*/ 	.short	0x0230


	//----- nvinfo : EIATTR_SW_WAR
	.align		4
.L_7186:
        /*00f4*/ 	.byte	0x04, 0x36
        /*00f6*/ 	.short	(.L_7188 - .L_7187)
.L_7187:
        /*00f8*/ 	.word	0x00000008
.L_7188:


//--------------------- .nv.info._ZN2at6native27unrolled_elementwise_kernelINS0_13AUnaryFunctorIllbZZZNS0_22logical_or_kernel_cudaERNS_14TensorIteratorEENKUlvE0_clEvENKUlvE2_clEvEUlllE_EESt5arrayIPcLm2EELi4E23TrivialOffsetCalculatorILi1EjESD_NS0_6memory12LoadWithCastILi1EEENSE_13StoreWithCastILi1EEEEEviT_T0_T2_T3_T4_T5_ --------------------------
	.section	.nv.info._ZN2at6native27unrolled_elementwise_kernelINS0_13AUnaryFunctorIllbZZZNS0_22logical_or_kernel_cudaERNS_14TensorIteratorEENKUlvE0_clEvENKUlvE2_clEvEUlllE_EESt5arrayIPcLm2EELi4E23TrivialOffsetCalculatorILi1EjESD_NS0_6memory12LoadWithCastILi1EEENSE_13StoreWithCastILi1EEEEEviT_T0_T2_T3_T4_T5_,"",@"SHT_CUDA_INFO"
	.sectionflags	@""
	.align	4


	//----- nvinfo : EIATTR_CUDA_API_VERSION
	.align		4
        /*0000*/ 	.byte	0x04, 0x37
        /*0002*/ 	.short	(.L_7190 - .L_7189)
.L_7189:
        /*0004*/ 	.word	0x00000082


	//----- nvinfo : EIATTR_KPARAM_INFO
	.align		4
.L_7190:
        /*0008*/ 	.byte	0x04, 0x17
        /*000a*/ 	.short	(.L_7192 - .L_7191)
.L_7191:
        /*000c*/ 	.word	0x00000000
        /*0010*/ 	.short	0x0006
        /*0012*/ 	.short	0x0034
        /*0014*/ 	.byte	0x00, 0xf0, 0x21, 0x00


	//----- nvinfo : EIATTR_KPARAM_INFO
	.align		4
.L_7192:
        /*0018*/ 	.byte	0x04, 0x17
        /*001a*/ 	.short	(.L_7194 - .L_7193)
.L_7193:
        /*001c*/ 	.word	0x00000000
        /*0020*/ 	.short	0x0005
        /*0022*/ 	.short	0x002c
        /*0024*/ 	.byte	0x00, 0xf0, 0x21, 0x00


	//----- nvinfo : EIATTR_KPARAM_INFO
	.align		4
.L_7194:
        /*0028*/ 	.byte	0x04, 0x17
        /*002a*/ 	.short	(.L_7196 - .L_7195)
.L_7195:
        /*002c*/ 	.word	0x00000000
        /*0030*/ 	.short	0x0004
        /*0032*/ 	.short	0x0029
        /*0034*/ 	.byte	0x00, 0xf0, 0x05, 0x00


	//----- nvinfo : EIATTR_KPARAM_INFO
	.align		4
.L_7196:
        /*0038*/ 	.byte	0x04, 0x17
        /*003a*/ 	.short	(.L_7198 - .L_7197)
.L_7197:
        /*003c*/ 	.word	0x00000000
        /*0040*/ 	.short	0x0003
        /*0042*/ 	.short	0x0028
        /*0044*/ 	.byte	0x00, 0xf0, 0x05, 0x00


	//----- nvinfo : EIATTR_KPARAM_INFO
	.align		4
.L_7198:
        /*0048*/ 	.byte	0x04, 0x17
        /*004a*/ 	.short	(.L_7200 - .L_7199)
.L_7199:
        /*004c*/ 	.word	0x00000000
        /*0050*/ 	.short	0x0002
        /*0052*/ 	.short	0x0018
        /*0054*/ 	.byte	0x00, 0xf0, 0x41, 0x00


	//----- nvinfo : EIATTR_KPARAM_INFO
	.align		4
.L_7200:
        /*0058*/ 	.byte	0x04, 0x17
        /*005a*/ 	.short	(.L_7202 - .L_7201)
.L_7201:
        /*005c*/ 	.word	0x00000000
        /*0060*/ 	.short	0x0001
        /*0062*/ 	.short	0x0008
        /*0064*/ 	.byte	0x00, 0xf0, 0x41, 0x00


	//----- nvinfo : EIATTR_KPARAM_INFO
	.align		4
.L_7202:
        /*0068*/ 	.byte	0x04, 0x17
        /*006a*/ 	.short	(.L_7204 - .L_7203)
.L_7203:
        /*006c*/ 	.word	0x00000000
        /*0070*/ 	.short	0x0000
        /*0072*/ 	.short	0x0000
        /*0074*/ 	.byte	0x00, 0xf0, 0x11, 0x00


	//----- nvinfo : EIATTR_SPARSE_MMA_MASK
	.align		4
.L_7204:
        /*0078*/ 	.byte	0x03, 0x50
        /*007a*/ 	.short	0x0000


	//----- nvinfo : EIATTR_MAXREG_COUNT
	.align		4
        /*007c*/ 	.byte	0x03, 0x1b
        /*007e*/ 	.short	0x00ff


	//----- nvinfo : EIATTR_EXTERNS
	.align		4
        /*0080*/ 	.byte	0x04, 0x0f
        /*0082*/ 	.short	(.L_7206 - .L_7205)


	//   ....[0]....
	.align		4
.L_7205:
        /*0084*/ 	.word	index@(__assertfail)


	//----- nvinfo : EIATTR_MERCURY_ISA_VERSION
	.align		4
.L_7206:
        /*0088*/ 	.byte	0x03, 0x5f
        /*008a*/ 	.short	0x0101


	//----- nvinfo : EIATTR_VRC_CTA_INIT_COUNT
	.align		4
        /*008c*/ 	.byte	0x02, 0x4a
	.zero		1
	.zero		1


	//----- nvinfo : EIATTR_SYSCALL_OFFSETS
	.align		4
        /*0090*/ 	.byte	0x04, 0x46
        /*0092*/ 	.short	(.L_7208 - .L_7207)


	//   ....[0]....
.L_7207:
        /*0094*/ 	.word	0x00000e30


	//   ....[1]....
        /*0098*/ 	.word	0x00001e00


	//   ....[2]....
        /*009c*/ 	.word	0x00002d20


	//   ....[3]....
        /*00a0*/ 	.word	0x00003c30


	//   ....[4]....
        /*00a4*/ 	.word	0x00004a30


	//   ....[5]....
        /*00a8*/ 	.word	0x000056f0


	//   ....[6]....
        /*00ac*/ 	.word	0x000064b0


	//   ....[7]....
        /*00b0*/ 	.word	0x00007240


	//----- nvinfo : EIATTR_EXIT_INSTR_OFFSETS
	.align		4
.L_7208:
        /*00b4*/ 	.byte	0x04, 0x1c
        /*00b6*/ 	.short	(.L_7210 - .L_7209)


	//   ....[0]....
.L_7209:
        /*00b8*/ 	.word	0x00006730


	//   ....[1]....
        /*00bc*/ 	.word	0x00006860


	//   ....[2]....
        /*00c0*/ 	.word	0x00006880


	//   ....[3]....
        /*00c4*/ 	.word	0x00006910


	//   ....[4]....
        /*00c8*/ 	.word	0x00006930


	//   ....[5]....
        /*00cc*/ 	.word	0x00006950


	//   ....[6]....
        /*00d0*/ 	.word	0x000069e0


	//   ....[7]....
        /*00d4*/ 	.word	0x00006a20


	//   ....[8]....
        /*00d8*/ 	.word	0x00006ac0


	//   ....[9]....
        /*00dc*/ 	.word	0x00006b10


	//   ....[10]....
        /*00e0*/ 	.word	0x00006b40


	//   ....[11]....
        /*00e4*/ 	.word	0x00006c00


	//   ....[12]....
        /*00e8*/ 	.word	0x00006d40


	//   ....[13]....
        /*00ec*/ 	.word	0x00006e80


	//   ....[14]....
        /*00f0*/ 	.word	0x00006fd0


	//   ....[15]....
        /*00f4*/ 	.word	0x00007000


	//   ....[16]....
        /*00f8*/ 	.word	0x00007020


	//   ....[17]....
        /*00fc*/ 	.word	0x000070a0


	//   ....[18]....
        /*0100*/ 	.word	0x000070e0


	//   ....[19]....
        /*0104*/ 	.word	0x00007250


	//   ....[20]....
        /*0108*/ 	.word	0x00007330


	//   ....[21]....
        /*010c*/ 	.word	0x000073d0


	//   ....[22]....
        /*0110*/ 	.word	0x00007400


	//   ....[23]....
        /*0114*/ 	.word	0x00007450


	//   ....[24]....
        /*0118*/ 	.word	0x00007490


	//----- nvinfo : EIATTR_MAX_THREADS
	.align		4
.L_7210:
        /*011c*/ 	.byte	0x04, 0x05
        /*011e*/ 	.short	(.L_7212 - .L_7211)
.L_7211:
        /*0120*/ 	.word	0x00000080
        /*0124*/ 	.word	0x00000001
        /*0128*/ 	.word	0x00000001


	//----- nvinfo : EIATTR_CRS_STACK_SIZE
	.align		4
.L_7212:
        /*012c*/ 	.byte	0x04, 0x1e
        /*012e*/ 	.short	(.L_7214 - .L_7213)
.L_7213:
        /*0130*/ 	.word	0x00000000


	//----- nvinfo : EIATTR_CBANK_PARAM_SIZE
	.align		4
.L_7214:
        /*0134*/ 	.byte	0x03, 0x19
        /*0136*/ 	.short	0x003c


	//----- nvinfo : EIATTR_PARAM_CBANK
	.align		4
        /*0138*/ 	.byte	0x04, 0x0a
        /*013a*/ 	.short	(.L_7216 - .L_7215)
	.align		4
.L_7215:
        /*013c*/ 	.word	index@(.nv.constant0._ZN2at6native27unrolled_elementwise_kernelINS0_13AUnaryFunctorIllbZZZNS0_22logical_or_kernel_cudaERNS_14TensorIteratorEENKUlvE0_clEvENKUlvE2_clEvEUlllE_EESt5arrayIPcLm2EELi4E23TrivialOffsetCalculatorILi1EjESD_NS0_6memory12LoadWithCastILi1EEENSE_13StoreWithCastILi1EEEEEviT_T0_T2_T3_T4_T5_)
        /*0140*/ 	.short	0x0380
        /*0142*/ 	.short	0x003c


	//----- nvinfo : EIATTR_SW_WAR
	.align		4
.L_7216:
        /*0144*/ 	.byte	0x04, 0x36
        /*0146*/ 	.short	(.L_7218 - .L_7217)
.L_7217:
        /*0148*/ 	.word	0x00000008
.L_7218:


//--------------------- .nv.info._ZN2at6native18elementwise_kernelILi128ELi4EZNS0_22gpu_kernel_impl_nocastINS0_13AUnaryFunctorIllbZZZNS0_22logical_or_kernel_cudaERNS_14TensorIteratorEENKUlvE0_clEvENKUlvE2_clEvEUlllE_EEEEvRNS_18TensorIteratorBaseERKT_EUliE_EEviT1_ --------------------------
	.section	.nv.info._ZN2at6native18elementwise_kernelILi128ELi4EZNS0_22gpu_kernel_impl_nocastINS0_13AUnaryFunctorIllbZZZNS0_22logical_or_kernel_cudaERNS_14TensorIteratorEENKUlvE0_clEvENKUlvE2_clEvEUlllE_EEEEvRNS_18TensorIteratorBaseERKT_EUliE_EEviT1_,"",@"SHT_CUDA_INFO"
	.sectionflags	@""
	.align	4


	//----- nvinfo : EIATTR_CUDA_API_VERSION
	.align		4
        /*0000*/ 	.byte	0x04, 0x37
        /*0002*/ 	.short	(.L_7220 - .L_7219)
.L_7219:
        /*0004*/ 	.word	0x00000082


	//----- nvinfo : EIATTR_KPARAM_INFO
	.align		4
.L_7220:
        /*0008*/ 	.byte	0x04, 0x17
        /*000a*/ 	.short	(.L_7222 - .L_7221)
.L_7221:
        /*000c*/ 	.word	0x00000000
        /*0010*/ 	.short	0x0001
        /*0012*/ 	.short	0x0008
        /*0014*/ 	.byte	0x00, 0xf0, 0x81, 0x08


	//----- nvinfo : EIATTR_KPARAM_INFO
	.align		4
.L_7222:
        /*0018*/ 	.byte	0x04, 0x17
        /*001a*/ 	.short	(.L_7224 - .L_7223)
.L_7223:
        /*001c*/ 	.word	0x00000000
        /*0020*/ 	.short	0x0000
        /*0022*/ 	.short	0x0000
        /*0024*/ 	.byte	0x00, 0xf0, 0x11, 0x00


	//----- nvinfo : EIATTR_SPARSE_MMA_MASK
	.align		4
.L_7224:
        /*0028*/ 	.byte	0x03, 0x50
        /*002a*/ 	.short	0x0000


	//----- nvinfo : EIATTR_MAXREG_COUNT
	.align		4
        /*002c*/ 	.byte	0x03, 0x1b
        /*002e*/ 	.short	0x0080


	//----- nvinfo : EIATTR_MERCURY_ISA_VERSION
	.align		4
        /*0030*/ 	.byte	0x03, 0x5f
        /*0032*/ 	.short	0x0101


	//----- nvinfo : EIATTR_VRC_CTA_INIT_COUNT
	.align		4
        /*0034*/ 	.byte	0x02, 0x4a
	.zero		1
	.zero		1


	//----- nvinfo : EIATTR_EXIT_INSTR_OFFSETS
	.align		4
        /*0038*/ 	.byte	0x04, 0x1c
        /*003a*/ 	.short	(.L_7226 - .L_7225)


	//   ....[0]....
.L_7225:
        /*003c*/ 	.word	0x00000330


	//   ....[1]....
        /*0040*/ 	.word	0x000003c0


	//   ....[2]....
        /*0044*/ 	.word	0x00003f10


	//   ....[3]....
        /*0048*/ 	.word	0x00005270


	//----- nvinfo : EIATTR_MAX_THREADS
	.align		4
.L_7226:
        /*004c*/ 	.byte	0x04, 0x05
        /*004e*/ 	.short	(.L_7228 - .L_7227)
.L_7227:
        /*0050*/ 	.word	0x00000080
        /*0054*/ 	.word	0x00000001
        /*0058*/ 	.word	0x00000001


	//----- nvinfo : EIATTR_CRS_STACK_SIZE
	.align		4
.L_7228:
        /*005c*/ 	.byte	0x04, 0x1e
        /*005e*/ 	.short	(.L_7230 - .L_7229)
.L_7229:
        /*0060*/ 	.word	0x00000000


	//----- nvinfo : EIATTR_CBANK_PARAM_SIZE
	.align		4
.L_7230:
        /*0064*/ 	.byte	0x03, 0x19
        /*0066*/ 	.short	0x0228


	//----- nvinfo : EIATTR_PARAM_CBANK
	.align		4
        /*0068*/ 	.byte	0x04, 0x0a
        /*006a*/ 	.short	(.L_7232 - .L_7231)
	.align		4
.L_7231:
        /*006c*/ 	.word	index@(.nv.constant0._ZN2at6native18elementwise_kernelILi128ELi4EZNS0_22gpu_kernel_impl_nocastINS0_13AUnaryFunctorIllbZZZNS0_22logical_or_kernel_cudaERNS_14TensorIteratorEENKUlvE0_clEvENKUlvE2_clEvEUlllE_EEEEvRNS_18TensorIteratorBaseERKT_EUliE_EEviT1_)
        /*0070*/ 	.short	0x0380
        /*0072*/ 	.short	0x0228


	//----- nvinfo : EIATTR_SW_WAR
	.align		4
.L_7232:
        /*0074*/ 	.byte	0x04, 0x36
        /*0076*/ 	.short	(.L_7234 - .L_7233)
.L_7233:
        /*0078*/ 	.word	0x00000008
.L_7234:


//--------------------- .nv.info._ZN2at6native27unrolled_elementwise_kernelINS0_13AUnaryFunctorIllbZZZNS0_22logical_or_kernel_cudaERNS_14TensorIteratorEENKUlvE0_clEvENKUlvE2_clEvEUlllE_EESt5arrayIPcLm2EELi4E23TrivialOffsetCalculatorILi1EjESD_NS0_6memory15LoadWithoutCastENSE_16StoreWithoutCastEEEviT_T0_T2_T3_T4_T5_ --------------------------
	.section	.nv.info._ZN2at6native27unrolled_elementwise_kernelINS0_13AUnaryFunctorIllbZZZNS0_22logical_or_kernel_cudaERNS_14TensorIteratorEENKUlvE0_clEvENKUlvE2_clEvEUlllE_EESt5arrayIPcLm2EELi4E23TrivialOffsetCalculatorILi1EjESD_NS0_6memory15LoadWithoutCastENSE_16StoreWithoutCastEEEviT_T0_T2_T3_T4_T5_,"",@"SHT_CUDA_INFO"
	.sectionflags	@""
	.align	4


	//----- nvinfo : EIATTR_CUDA_API_VERSION
	.align		4
        /*0000*/ 	.byte	0x04, 0x37
        /*0002*/ 	.short	(.L_7236 - .L_7235)
.L_7235:
        /*0004*/ 	.word	0x00000082


	//----- nvinfo : EIATTR_KPARAM_INFO
	.align		4
.L_7236:
        /*0008*/ 	.byte	0x04, 0x17
        /*000a*/ 	.short	(.L_7238 - .L_7237)
.L_7237:
        /*000c*/ 	.word	0x00000000
        /*0010*/ 	.short	0x0006
        /*0012*/ 	.short	0x002b
        /*0014*/ 	.byte	0x00, 0xf0, 0x05, 0x00


	//----- nvinfo : EIATTR_KPARAM_INFO
	.align		4
.L_7238:
        /*0018*/ 	.byte	0x04, 0x17
        /*001a*/ 	.short	(.L_7240 - .L_7239)
.L_7239:
        /*001c*/ 	.word	0x00000000
        /*0020*/ 	.short	0x0005
        /*0022*/ 	.short	0x002a
        /*0024*/ 	.byte	0x00, 0xf0, 0x05, 0x00


	//----- nvinfo : EIATTR_KPARAM_INFO
	.align		4
.L_7240:
        /*0028*/ 	.byte	0x04, 0x17
        /*002a*/ 	.short	(.L_7242 - .L_7241)
.L_7241:
        /*002c*/ 	.word	0x00000000
        /*0030*/ 	.short	0x0004
        /*0032*/ 	.short	0x0029
        /*0034*/ 	.byte	0x00, 0xf0, 0x05, 0x00


	//----- nvinfo : EIATTR_KPARAM_INFO
	.align		4
.L_7242:
        /*0038*/ 	.byte	0x04, 0x17
        /*003a*/ 	.short	(.L_7244 - .L_7243)
.L_7243:
        /*003c*/ 	.word	0x00000000
        /*0040*/ 	.short	0x0003
        /*0042*/ 	.short	0x0028
        /*0044*/ 	.byte	0x00, 0xf0, 0x05, 0x00


	//----- nvinfo : EIATTR_KPARAM_INFO
	.align		4
.L_7244:
        /*0048*/ 	.byte	0x04, 0x17
        /*004a*/ 	.short	(.L_7246 - .L_7245)
.L_7245:
        /*004c*/ 	.word	0x00000000
        /*0050*/ 	.short	0x0002
        /*0052*/ 	.short	0x0018
        /*0054*/ 	.byte	0x00, 0xf0, 0x41, 0x00


	//----- nvinfo : EIATTR_KPARAM_INFO
	.align		4
.L_7246:
        /*0058*/ 	.byte	0x04, 0x17
        /*005a*/ 	.short	(.L_7248 - .L_7247)
.L_7247:
        /*005c*/ 	.word	0x00000000
        /*0060*/ 	.short	0x0001
        /*0062*/ 	.short	0x0008
        /*0064*/ 	.byte	0x00, 0xf0, 0x41, 0x00


	//----- nvinfo : EIATTR_KPARAM_INFO
	.align		4
.L_7248:
        /*0068*/ 	.byte	0x04, 0x17
        /*006a*/ 	.short	(.L_7250 - .L_7249)
.L_7249:
        /*006c*/ 	.word	0x00000000
        /*0070*/ 	.short	0x0000
        /*0072*/ 	.short	0x0000
        /*0074*/ 	.byte	0x00, 0xf0, 0x11, 0x00


	//----- nvinfo : EIATTR_SPARSE_MMA_MASK
	.align		4
.L_7250:
        /*0078*/ 	.byte	0x03, 0x50
        /*007a*/ 	.short	0x0000


	//----- nvinfo : EIATTR_MAXREG_COUNT
	.align		4
        /*007c*/ 	.byte	0x03, 0x1b
        /*007e*/ 	.short	0x00ff


	//----- nvinfo : EIATTR_MERCURY_ISA_VERSION
	.align		4
        /*0080*/ 	.byte	0x03, 0x5f
        /*0082*/ 	.short	0x0101


	//----- nvinfo : EIATTR_VRC_CTA_INIT_COUNT
	.align		4
        /*0084*/ 	.byte	0x02, 0x4a
	.zero		1
	.zero		1


	//----- nvinfo : EIATTR_EXIT_INSTR_OFFSETS
	.align		4
        /*0088*/ 	.byte	0x04, 0x1c
        /*008a*/ 	.short	(.L_7252 - .L_7251)


	//   ....[0]....
.L_7251:
        /*008c*/ 	.word	0x00000520


	//   ....[1]....
        /*0090*/ 	.word	0x00000580


	//----- nvinfo : EIATTR_MAX_THREADS
	.align		4
.L_7252:
        /*0094*/ 	.byte	0x04, 0x05
        /*0096*/ 	.short	(.L_7254 - .L_7253)
.L_7253:
        /*0098*/ 	.word	0x00000080
        /*009c*/ 	.word	0x00000001
        /*00a0*/ 	.word	0x00000001


	//----- nvinfo : EIATTR_CRS_STACK_SIZE
	.align		4
.L_7254:
        /*00a4*/ 	.byte	0x04, 0x1e
        /*00a6*/ 	.short	(.L_7256 - .L_7255)
.L_7255:
        /*00a8*/ 	.word	0x00000000


	//----- nvinfo : EIATTR_CBANK_PARAM_SIZE
	.align		4
.L_7256:
        /*00ac*/ 	.byte	0x03, 0x19
        /*00ae*/ 	.short	0x002c


	//----- nvinfo : EIATTR_PARAM_CBANK
	.align		4
        /*00b0*/ 	.byte	0x04, 0x0a
        /*00b2*/ 	.short	(.L_7258 - .L_7257)
	.align		4
.L_7257:
        /*00b4*/ 	.word	index@(.nv.constant0._ZN2at6native27unrolled_elementwise_kernelINS0_13AUnaryFunctorIllbZZZNS0_22logical_or_kernel_cudaERNS_14TensorIteratorEENKUlvE0_clEvENKUlvE2_clEvEUlllE_EESt5arrayIPcLm2EELi4E23TrivialOffsetCalculatorILi1EjESD_NS0_6memory15LoadWithoutCastENSE_16StoreWithoutCastEEEviT_T0_T2_T3_T4_T5_)
        /*00b8*/ 	.short	0x0380
        /*00ba*/ 	.short	0x002c


	//----- nvinfo : EIATTR_SW_WAR
	.align		4
.L_7258:
        /*00bc*/ 	.byte	0x04, 0x36
        /*00be*/ 	.short	(.L_7260 - .L_7259)
.L_7259:
        /*00c0*/ 	.word	0x00000008
.L_7260:


//--------------------- .nv.info._ZN2at6native29vectorized_elementwise_kernelILi2ENS0_13AUnaryFunctorIllbZZZNS0_22logical_or_kernel_cudaERNS_14TensorIteratorEENKUlvE0_clEvENKUlvE2_clEvEUlllE_EESt5arrayIPcLm2EEEEviT0_T1_ --------------------------
	.section	.nv.info._ZN2at6native29vectorized_elementwise_kernelILi2ENS0_13AUnaryFunctorIllbZZZNS0_22logical_or_kernel_cudaERNS_14TensorIteratorEENKUlvE0_clEvENKUlvE2_clEvEUlllE_EESt5arrayIPcLm2EEEEviT0_T1_,"",@"SHT_CUDA_INFO"
	.sectionflags	@""
	.align	4


	//----- nvinfo : EIATTR_CUDA_API_VERSION
	.align		4
        /*0000*/ 	.byte	0x04, 0x37
        /*0002*/ 	.short	(.L_7262 - .L_7261)
.L_7261:
        /*0004*/ 	.word	0x00000082


	//----- nvinfo : EIATTR_KPARAM_INFO
	.align		4
.L_7262:
        /*0008*/ 	.byte	0x04, 0x17
        /*000a*/ 	.short	(.L_7264 - .L_7263)
.L_7263:
        /*000c*/ 	.word	0x00000000
        /*0010*/ 	.short	0x0002
        /*0012*/ 	.short	0x0018
        /*0014*/ 	.byte	0x00, 0xf0, 0x41, 0x00


	//----- nvinfo : EIATTR_KPARAM_INFO
	.align		4
.L_7264:
        /*0018*/ 	.byte	0x04, 0x17
        /*001a*/ 	.short	(.L_7266 - .L_7265)
.L_7265:
        /*001c*/ 	.word	0x00000000
        /*0020*/ 	.short	0x0001
        /*0022*/ 	.short	0x0008
        /*0024*/ 	.byte	0x00, 0xf0, 0x41, 0x00


	//----- nvinfo : EIATTR_KPARAM_INFO
	.align		4
.L_7266:
        /*0028*/ 	.byte	0x04, 0x17
        /*002a*/ 	.short	(.L_7268 - .L_7267)
.L_7267:
        /*002c*/ 	.word	0x00000000
        /*0030*/ 	.short	0x0000
        /*0032*/ 	.short	0x0000
        /*0034*/ 	.byte	0x00, 0xf0, 0x11, 0x00


	//----- nvinfo : EIATTR_SPARSE_MMA_MASK
	.align		4
.L_7268:
        /*0038*/ 	.byte	0x03, 0x50
        /*003a*/ 	.short	0x0000


	//----- nvinfo : EIATTR_MAXREG_COUNT
	.align		4
        /*003c*/ 	.byte	0x03, 0x1b
        /*003e*/ 	.short	0x00ff


	//----- nvinfo : EIATTR_MERCURY_ISA_VERSION
	.align		4
        /*0040*/ 	.byte	0x03, 0x5f
        /*0042*/ 	.short	0x0101


	//----- nvinfo : EIATTR_VRC_CTA_INIT_COUNT
	.align		4
        /*0044*/ 	.byte	0x02, 0x4a
	.zero		1
	.zero		1


	//----- nvinfo : EIATTR_EXIT_INSTR_OFFSETS
	.align		4
        /*0048*/ 	.byte	0x04, 0x1c
        /*004a*/ 	.short	(.L_7270 - .L_7269)


	//   ....[0]....
.L_7269:
        /*004c*/ 	.word	0x00000ad0


	//   ....[1]....
        /*0050*/ 	.word	0x00000b30


	//   ....[2]....
        /*0054*/ 	.word	0x00000e00


	//----- nvinfo : EIATTR_MAX_THREADS
	.align		4
.L_7270:
        /*0058*/ 	.byte	0x04, 0x05
        /*005a*/ 	.short	(.L_7272 - .L_7271)
.L_7271:
        /*005c*/ 	.word	0x00000080
        /*0060*/ 	.word	0x00000001
        /*0064*/ 	.word	0x00000001


	//----- nvinfo : EIATTR_CRS_STACK_SIZE
	.align		4
.L_7272:
        /*0068*/ 	.byte	0x04, 0x1e
        /*006a*/ 	.short	(.L_7274 - .L_7273)
.L_7273:
        /*006c*/ 	.word	0x00000000


	//----- nvinfo : EIATTR_CBANK_PARAM_SIZE
	.align		4
.L_7274:
        /*0070*/ 	.byte	0x03, 0x19
        /*0072*/ 	.short	0x0028


	//----- nvinfo : EIATTR_PARAM_CBANK
	.align		4
        /*0074*/ 	.byte	0x04, 0x0a
        /*0076*/ 	.short	(.L_7276 - .L_7275)
	.align		4
.L_7275:
        /*0078*/ 	.word	index@(.nv.constant0._ZN2at6native29vectorized_elementwise_kernelILi2ENS0_13AUnaryFunctorIllbZZZNS0_22logical_or_kernel_cudaERNS_14TensorIteratorEENKUlvE0_clEvENKUlvE2_clEvEUlllE_EESt5arrayIPcLm2EEEEviT0_T1_)
        /*007c*/ 	.short	0x0380
        /*007e*/ 	.short	0x0028


	//----- nvinfo : EIATTR_SW_WAR
	.align		4
.L_7276:
        /*0080*/ 	.byte	0x04, 0x36
        /*0082*/ 	.short	(.L_7278 - .L_7277)
.L_7277:
        /*0084*/ 	.word	0x00000008
.L_7278:


//--------------------- .nv.info._ZN2at6native29vectorized_elementwise_kernelILi4ENS0_13AUnaryFunctorIllbZZZNS0_22logical_or_kernel_cudaERNS_14TensorIteratorEENKUlvE0_clEvENKUlvE2_clEvEUlllE_EESt5arrayIPcLm2EEEEviT0_T1_ --------------------------
	.section	.nv.info._ZN2at6native29vectorized_elementwise_kernelILi4ENS0_13AUnaryFunctorIllbZZZNS0_22logical_or_kernel_cudaERNS_14TensorIteratorEENKUlvE0_clEvENKUlvE2_clEvEUlllE_EESt5arrayIPcLm2EEEEviT0_T1_,"",@"SHT_CUDA_INFO"
	.sectionflags	@""
	.align	4


	//----- nvinfo : EIATTR_CUDA_API_VERSION
	.align		4
        /*0000*/ 	.byte	0x04, 0x37
        /*0002*/ 	.short	(.L_7280 - .L_7279)
.L_7279:
        /*0004*/ 	.word	0x00000082


	//----- nvinfo : EIATTR_KPARAM_INFO
	.align		4
.L_7280:
        /*0008*/ 	.byte	0x04, 0x17
        /*000a*/ 	.short	(.L_7282 - .L_7281)
.L_7281:
        /*000c*/ 	.word	0x00000000
        /*0010*/ 	.short	0x0002
        /*0012*/ 	.short	0x0018
        /*0014*/ 	.byte	0x00, 0xf0, 0x41, 0x00


	//----- nvinfo : EIATTR_KPARAM_INFO
	.align		4
.L_7282:
        /*0018*/ 	.byte	0x04, 0x17
        /*001a*/ 	.short	(.L_7284 - .L_7283)
.L_7283:
        /*001c*/ 	.word	0x00000000
        /*0020*/ 	.short	0x0001
        /*0022*/ 	.short	0x0008
        /*0024*/ 	.byte	0x00, 0xf0, 0x41, 0x00


	//----- nvinfo : EIATTR_KPARAM_INFO
	.align		4
.L_7284:
        /*0028*/ 	.byte	0x04, 0x17
        /*002a*/ 	.short	(.L_7286 - .L_7285)
.L_7285:
        /*002c*/ 	.word	0x00000000
        /*0030*/ 	.short	0x0000
        /*0032*/ 	.short	0x0000
        /*0034*/ 	.byte	0x00, 0xf0, 0x11, 0x00


	//----- nvinfo : EIATTR_SPARSE_MMA_MASK
	.align		4
.L_7286:
        /*0038*/ 	.byte	0x03, 0x50
        /*003a*/ 	.short	0x0000


	//----- nvinfo : EIATTR_MAXREG_COUNT
	.align		4
        /*003c*/ 	.byte	0x03, 0x1b
        /*003e*/ 	.short	0x00ff


	//----- nvinfo : EIATTR_MERCURY_ISA_VERSION
	.align		4
        /*0040*/ 	.byte	0x03, 0x5f
        /*0042*/ 	.short	0x0101


	//----- nvinfo : EIATTR_VRC_CTA_INIT_COUNT
	.align		4
        /*0044*/ 	.byte	0x02, 0x4a
	.zero		1
	.zero		1


	//----- nvinfo : EIATTR_EXIT_INSTR_OFFSETS
	.align		4
        /*0048*/ 	.byte	0x04, 0x1c
        /*004a*/ 	.short	(.L_7288 - .L_7287)


	//   ....[0]....
.L_7287:
        /*004c*/ 	.word	0x00000ad0


	//   ....[1]....
        /*0050*/ 	.word	0x00000b30


	//   ....[2]....
        /*0054*/ 	.word	0x00000de0


	//----- nvinfo : EIATTR_MAX_THREADS
	.align		4
.L_7288:
        /*0058*/ 	.byte	0x04, 0x05
        /*005a*/ 	.short	(.L_7290 - .L_7289)
.L_7289:
        /*005c*/ 	.word	0x00000080
        /*0060*/ 	.word	0x00000001
        /*0064*/ 	.word	0x00000001


	//----- nvinfo : EIATTR_CRS_STACK_SIZE
	.align		4
.L_7290:
        /*0068*/ 	.byte	0x04, 0x1e
        /*006a*/ 	.short	(.L_7292 - .L_7291)
.L_7291:
        /*006c*/ 	.word	0x00000000


	//----- nvinfo : EIATTR_CBANK_PARAM_SIZE
	.align		4
.L_7292:
        /*0070*/ 	.byte	0x03, 0x19
        /*0072*/ 	.short	0x0028


	//----- nvinfo : EIATTR_PARAM_CBANK
	.align		4
        /*0074*/ 	.byte	0x04, 0x0a
        /*0076*/ 	.short	(.L_7294 - .L_7293)
	.align		4
.L_7293:
        /*0078*/ 	.word	index@(.nv.constant0._ZN2at6native29vectorized_elementwise_kernelILi4ENS0_13AUnaryFunctorIllbZZZNS0_22logical_or_kernel_cudaERNS_14TensorIteratorEENKUlvE0_clEvENKUlvE2_clEvEUlllE_EESt5arrayIPcLm2EEEEviT0_T1_)
        /*007c*/ 	.short	0x0380
        /*007e*/ 	.short	0x0028


	//----- nvinfo : EIATTR_SW_WAR
	.align		4
.L_7294:
        /*0080*/ 	.byte	0x04, 0x36
        /*0082*/ 	.short	(.L_7296 - .L_7295)
.L_7295:
        /*0084*/ 	.word	0x00000008
.L_7296:


//--------------------- .nv.info._ZN2at6native29vectorized_elementwise_kernelILi8ENS0_13AUnaryFunctorIllbZZZNS0_22logical_or_kernel_cudaERNS_14TensorIteratorEENKUlvE0_clEvENKUlvE2_clEvEUlllE_EESt5arrayIPcLm2EEEEviT0_T1_ --------------------------
	.section	.nv.info._ZN2at6native29vectorized_elementwise_kernelILi8ENS0_13AUnaryFunctorIllbZZZNS0_22logical_or_kernel_cudaERNS_14TensorIteratorEENKUlvE0_clEvENKUlvE2_clEvEUlllE_EESt5arrayIPcLm2EEEEviT0_T1_,"",@"SHT_CUDA_INFO"
	.sectionflags	@""
	.align	4


	//----- nvinfo : EIATTR_CUDA_API_VERSION
	.align		4
        /*0000*/ 	.byte	0x04, 0x37
        /*0002*/ 	.short	(.L_7298 - .L_7297)
.L_7297:
        /*0004*/ 	.word	0x00000082


	//----- nvinfo : EIATTR_KPARAM_INFO
	.align		4
.L_7298:
        /*0008*/ 	.byte	0x04, 0x17
        /*000a*/ 	.short	(.L_7300 - .L_7299)
.L_7299:
        /*000c*/ 	.word	0x00000000
        /*0010*/ 	.short	0x0002
        /*0012*/ 	.short	0x0018
        /*0014*/ 	.byte	0x00, 0xf0, 0x41, 0x00


	//----- nvinfo : EIATTR_KPARAM_INFO
	.align		4
.L_7300:
        /*0018*/ 	.byte	0x04, 0x17
        /*001a*/ 	.short	(.L_7302 - .L_7301)
.L_7301:
        /*001c*/ 	.word	0x00000000
        /*0020*/ 	.short	0x0001
        /*0022*/ 	.short	0x0008
        /*0024*/ 	.byte	0x00, 0xf0, 0x41, 0x00


	//----- nvinfo : EIATTR_KPARAM_INFO
	.align		4
.L_7302:
        /*0028*/ 	.byte	0x04, 0x17
        /*002a*/ 	.short	(.L_7304 - .L_7303)
.L_7303:
        /*002c*/ 	.word	0x00000000
        /*0030*/ 	.short	0x0000
        /*0032*/ 	.short	0x0000
        /*0034*/ 	.byte	0x00, 0xf0, 0x11, 0x00


	//----- nvinfo : EIATTR_SPARSE_MMA_MASK
	.align		4
.L_7304:
        /*0038*/ 	.byte	0x03, 0x50
        /*003a*/ 	.short	0x0000


	//----- nvinfo : EIATTR_MAXREG_COUNT
	.align		4
        /*003c*/ 	.byte	0x03, 0x1b
        /*003e*/ 	.short	0x00ff


	//----- nvinfo : EIATTR_MERCURY_ISA_VERSION
	.align		4
        /*0040*/ 	.byte	0x03, 0x5f
        /*0042*/ 	.short	0x0101


	//----- nvinfo : EIATTR_VRC_CTA_INIT_COUNT
	.align		4
        /*0044*/ 	.byte	0x02, 0x4a
	.zero		1
	.zero		1


	//----- nvinfo : EIATTR_EXIT_INSTR_OFFSETS
	.align		4
        /*0048*/ 	.byte	0x04, 0x1c
        /*004a*/ 	.short	(.L_7306 - .L_7305)


	//   ....[0]....
.L_7305:
        /*004c*/ 	.word	0x00000010


	//----- nvinfo : EIATTR_MAX_THREADS
	.align		4
.L_7306:
        /*0050*/ 	.byte	0x04, 0x05
        /*0052*/ 	.short	(.L_7308 - .L_7307)
.L_7307:
        /*0054*/ 	.word	0x00000080
        /*0058*/ 	.word	0x00000001
        /*005c*/ 	.word	0x00000001


	//----- nvinfo : EIATTR_CBANK_PARAM_SIZE
	.align		4
.L_7308:
        /*0060*/ 	.byte	0x03, 0x19
        /*0062*/ 	.short	0x0028


	//----- nvinfo : EIATTR_PARAM_CBANK
	.align		4
        /*0064*/ 	.byte	0x04, 0x0a
        /*0066*/ 	.short	(.L_7310 - .L_7309)
	.align		4
.L_7309:
        /*0068*/ 	.word	index@(.nv.constant0._ZN2at6native29vectorized_elementwise_kernelILi8ENS0_13AUnaryFunctorIllbZZZNS0_22logical_or_kernel_cudaERNS_14TensorIteratorEENKUlvE0_clEvENKUlvE2_clEvEUlllE_EESt5arrayIPcLm2EEEEviT0_T1_)
        /*006c*/ 	.short	0x0380
        /*006e*/ 	.short	0x0028


	//----- nvinfo : EIATTR_SW_WAR
	.align		4
.L_7310:
        /*0070*/ 	.byte	0x04, 0x36
        /*0072*/ 	.short	(.L_7312 - .L_7311)
.L_7311:
        /*0074*/ 	.word	0x00000008
.L_7312:


//--------------------- .nv.info._ZN2at6native18elementwise_kernelILi128ELi4EZNS0_15gpu_kernel_implINS0_13BinaryFunctorIllbZZZNS0_22logical_or_kernel_cudaERNS_14TensorIteratorEENKUlvE0_clEvENKUlvE2_clEvEUlllE_EEEEvRNS_18TensorIteratorBaseERKT_EUliE_EEviT1_ --------------------------
	.section	.nv.info._ZN2at6native18elementwise_kernelILi128ELi4EZNS0_15gpu_kernel_implINS0_13BinaryFunctorIllbZZZNS0_22logical_or_kernel_cudaERNS_14TensorIteratorEENKUlvE0_clEvENKUlvE2_clEvEUlllE_EEEEvRNS_18TensorIteratorBaseERKT_EUliE_EEviT1_,"",@"SHT_CUDA_INFO"
	.sectionflags	@""
	.align	4


	//----- nvinfo : EIATTR_CUDA_API_VERSION
	.align		4
        /*0000*/ 	.byte	0x04, 0x37
        /*0002*/ 	.short	(.L_7314 - .L_7313)
.L_7313:
        /*0004*/ 	.word	0x00000082


	//----- nvinfo : EIATTR_KPARAM_INFO
	.align		4
.L_7314:
        /*0008*/ 	.byte	0x04, 0x17
        /*000a*/ 	.short	(.L_7316 - .L_7315)
.L_7315:
        /*000c*/ 	.word	0x00000000
        /*0010*/ 	.short	0x0001
        /*0012*/ 	.short	0x0008
        /*0014*/ 	.byte	0x00, 0xf0, 0x21, 0x0a


	//----- nvinfo : EIATTR_KPARAM_INFO
	.align		4
.L_7316:
        /*0018*/ 	.byte	0x04, 0x17
        /*001a*/ 	.short	(.L_7318 - .L_7317)
.L_7317:
        /*001c*/ 	.word	0x00000000
        /*0020*/ 	.short	0x0000
        /*0022*/ 	.short	0x0000
        /*0024*/ 	.byte	0x00, 0xf0, 0x11, 0x00


	//----- nvinfo : EIATTR_SPARSE_MMA_MASK
	.align		4
.L_7318:
        /*0028*/ 	.byte	0x03, 0x50
        /*002a*/ 	.short	0x0000


	//----- nvinfo : EIATTR_MAXREG_COUNT
	.align		4
        /*002c*/ 	.byte	0x03, 0x1b
        /*002e*/ 	.short	0x0080


	//----- nvinfo : EIATTR_EXTERNS
	.align		4
        /*0030*/ 	.byte	0x04, 0x0f
        /*0032*/ 	.short	(.L_7320 - .L_7319)


	//   ....[0]....
	.align		4
.L_7319:
        /*0034*/ 	.word	index@(__assertfail)


	//----- nvinfo : EIATTR_MERCURY_ISA_VERSION
	.align		4
.L_7320:
        /*0038*/ 	.byte	0x03, 0x5f
        /*003a*/ 	.short	0x0101


	//----- nvinfo : EIATTR_VRC_CTA_INIT_COUNT
	.align		4
        /*003c*/ 	.byte	0x02, 0x4a
	.zero		1
	.zero		1


	//----- nvinfo : EIATTR_SYSCALL_OFFSETS
	.align		4
        /*0040*/ 	.byte	0x04, 0x46
        /*0042*/ 	.short	(.L_7322 - .L_7321)


	//   ....[0]....
.L_7321:
        /*0044*/ 	.word	0x00002450


	//   ....[1]....
        /*0048*/ 	.word	0x00003290


	//   ....[2]....
        /*004c*/ 	.word	0x00003fc0


	//   ....[3]....
        /*0050*/ 	.word	0x00006570


	//   ....[4]....
        /*0054*/ 	.word	0x000073b0


	//   ....[5]....
        /*0058*/ 	.word	0x00007f30


	//   ....[6]....
        /*005c*/ 	.word	0x0000a5d0


	//   ....[7]....
        /*0060*/ 	.word	0x0000b410


	//   ....[8]....
        /*0064*/ 	.word	0x0000bf90


	//   ....[9]....
        /*0068*/ 	.word	0x0000e650


	//   ....[10]....
        /*006c*/ 	.word	0x0000f490


	//   ....[11]....
        /*0070*/ 	.word	0x0000ffd0


	//----- nvinfo : EIATTR_EXIT_INSTR_OFFSETS
	.align		4
.L_7322:
        /*0074*/ 	.byte	0x04, 0x1c
        /*0076*/ 	.short	(.L_7324 - .L_7323)


	//   ....[0]....
.L_7323:
        /*0078*/ 	.word	0x0000c220


	//   ....[1]....
        /*007c*/ 	.word	0x0000f5f0


	//   ....[2]....
        /*0080*/ 	.word	0x0000f610


	//   ....[3]....
        /*0084*/ 	.word	0x0000f6a0


	//   ....[4]....
        /*0088*/ 	.word	0x0000f6c0


	//   ....[5]....
        /*008c*/ 	.word	0x0000f6e0


	//   ....[6]....
        /*0090*/ 	.word	0x0000f770


	//   ....[7]....
        /*0094*/ 	.word	0x0000f7b0


	//   ....[8]....
        /*0098*/ 	.word	0x0000f850


	//   ....[9]....
        /*009c*/ 	.word	0x0000f8a0


	//   ....[10]....
        /*00a0*/ 	.word	0x0000f8d0


	//   ....[11]....
        /*00a4*/ 	.word	0x0000f990


	//   ....[12]....
        /*00a8*/ 	.word	0x0000fad0


	//   ....[13]....
        /*00ac*/ 	.word	0x0000fc10


	//   ....[14]....
        /*00b0*/ 	.word	0x0000fd60


	//   ....[15]....
        /*00b4*/ 	.word	0x0000fd90


	//   ....[16]....
        /*00b8*/ 	.word	0x0000fdb0


	//   ....[17]....
        /*00bc*/ 	.word	0x0000fe30


	//   ....[18]....
        /*00c0*/ 	.word	0x0000fe70


	//   ....[19]....
        /*00c4*/ 	.word	0x0000ffe0


	//   ....[20]....
        /*00c8*/ 	.word	0x000100c0


	//   ....[21]....
        /*00cc*/ 	.word	0x00010160


	//   ....[22]....
        /*00d0*/ 	.word	0x00010190


	//   ....[23]....
        /*00d4*/ 	.word	0x000101e0


	//   ....[24]....
        /*00d8*/ 	.word	0x00010220


	//----- nvinfo : EIATTR_MAX_THREADS
	.align		4
.L_7324:
        /*00dc*/ 	.byte	0x04, 0x05
        /*00de*/ 	.short	(.L_7326 - .L_7325)
.L_7325:
        /*00e0*/ 	.word	0x00000080
        /*00e4*/ 	.word	0x00000001
        /*00e8*/ 	.word	0x00000001


	//----- nvinfo : EIATTR_CRS_STACK_SIZE
	.align		4
.L_7326:
        /*00ec*/ 	.byte	0x04, 0x1e
        /*00ee*/ 	.short	(.L_7328 - .L_7327)
.L_7327:
        /*00f0*/ 	.word	0x00000000


	//----- nvinfo : EIATTR_CBANK_PARAM_SIZE
	.align		4
.L_7328:
        /*00f4*/ 	.byte	0x03, 0x19
        /*00f6*/ 	.short	0x0290


	//----- nvinfo : EIATTR_PARAM_CBANK
	.align		4
        /*00f8*/ 	.byte	0x04, 0x0a
        /*00fa*/ 	.short	(.L_7330 - .L_7329)
	.align		4
.L_7329:
        /*00fc*/ 	.word	index@(.nv.constant0._ZN2at6native18elementwise_kernelILi128ELi4EZNS0_15gpu_kernel_implINS0_13BinaryFunctorIllbZZZNS0_22logical_or_kernel_cudaERNS_14TensorIteratorEENKUlvE0_clEvENKUlvE2_clEvEUlllE_EEEEvRNS_18TensorIteratorBaseERKT_EUliE_EEviT1_)
        /*0100*/ 	.short	0x0380
        /*0102*/ 	.short	0x0290


	//----- nvinfo : EIATTR_SW_WAR
	.align		4
.L_7330:
        /*0104*/ 	.byte	0x04, 0x36
        /*0106*/ 	.short	(.L_7332 - .L_7331)
.L_7331:
        /*0108*/ 	.word	0x00000008
.L_7332:


//--------------------- .nv.info._ZN2at6native27unrolled_elementwise_kernelINS0_13BinaryFunctorIllbZZZNS0_22logical_or_kernel_cudaERNS_14TensorIteratorEENKUlvE0_clEvENKUlvE2_clEvEUlllE_EESt5arrayIPcLm3EELi4E23TrivialOffsetCalculatorILi2EjESC_ILi1EjENS0_6memory12LoadWithCastILi2EEENSF_13StoreWithCastILi1EEEEEviT_T0_T2_T3_T4_T5_ --------------------------
	.section	.nv.info._ZN2at6native27unrolled_elementwise_kernelINS0_13BinaryFunctorIllbZZZNS0_22logical_or_kernel_cudaERNS_14TensorIteratorEENKUlvE0_clEvENKUlvE2_clEvEUlllE_EESt5arrayIPcLm3EELi4E23TrivialOffsetCalculatorILi2EjESC_ILi1EjENS0_6memory12LoadWithCastILi2EEENSF_13StoreWithCastILi1EEEEEviT_T0_T2_T3_T4_T5_,"",@"SHT_CUDA_INFO"
	.sectionflags	@""
	.align	4


	//----- nvinfo : EIATTR_CUDA_API_VERSION
	.align		4
        /*0000*/ 	.byte	0x04, 0x37
        /*0002*/ 	.short	(.L_7334 - .L_7333)
.L_7333:
        /*0004*/ 	.word	0x00000082


	//----- nvinfo : EIATTR_KPARAM_INFO
	.align		4
.L_7334:
        /*0008*/ 	.byte	0x04, 0x17
        /*000a*/ 	.short	(.L_7336 - .L_7335)
.L_7335:
        /*000c*/ 	.word	0x00000000
        /*0010*/ 	.short	0x0006
        /*0012*/ 	.short	0x0030
        /*0014*/ 	.byte	0x00, 0xf0, 0x21, 0x00


	//----- nvinfo : EIATTR_KPARAM_INFO
	.align		4
.L_7336:
        /*0018*/ 	.byte	0x04, 0x17
        /*001a*/ 	.short	(.L_7338 - .L_7337)
.L_7337:
        /*001c*/ 	.word	0x00000000
        /*0020*/ 	.short	0x0005
        /*0022*/ 	.short	0x0024
        /*0024*/ 	.byte	0x00, 0xf0, 0x31, 0x00


	//----- nvinfo : EIATTR_KPARAM_INFO
	.align		4
.L_7338:
        /*0028*/ 	.byte	0x04, 0x17
        /*002a*/ 	.short	(.L_7340 - .L_7339)
.L_7339:
        /*002c*/ 	.word	0x00000000
        /*0030*/ 	.short	0x0004
        /*0032*/ 	.short	0x0021
        /*0034*/ 	.byte	0x00, 0xf0, 0x05, 0x00


	//----- nvinfo : EIATTR_KPARAM_INFO
	.align		4
.L_7340:
        /*0038*/ 	.byte	0x04, 0x17
        /*003a*/ 	.short	(.L_7342 - .L_7341)
.L_7341:
        /*003c*/ 	.word	0x00000000
        /*0040*/ 	.short	0x0003
        /*0042*/ 	.short	0x0020
        /*0044*/ 	.byte	0x00, 0xf0, 0x05, 0x00


	//----- nvinfo : EIATTR_KPARAM_INFO
	.align		4
.L_7342:
        /*0048*/ 	.byte	0x04, 0x17
        /*004a*/ 	.short	(.L_7344 - .L_7343)
.L_7343:
        /*004c*/ 	.word	0x00000000
        /*0050*/ 	.short	0x0002
        /*0052*/ 	.short	0x0008
        /*0054*/ 	.byte	0x00, 0xf0, 0x61, 0x00


	//----- nvinfo : EIATTR_KPARAM_INFO
	.align		4
.L_7344:
        /*0058*/ 	.byte	0x04, 0x17
        /*005a*/ 	.short	(.L_7346 - .L_7345)
.L_7345:
        /*005c*/ 	.word	0x00000000
        /*0060*/ 	.short	0x0001
        /*0062*/ 	.short	0x0004
        /*0064*/ 	.byte	0x00, 0xf0, 0x05, 0x00


	//----- nvinfo : EIATTR_KPARAM_INFO
	.align		4
.L_7346:
        /*0068*/ 	.byte	0x04, 0x17
        /*006a*/ 	.short	(.L_7348 - .L_7347)
.L_7347:
        /*006c*/ 	.word	0x00000000
        /*0070*/ 	.short	0x0000
        /*0072*/ 	.short	0x0000
        /*0074*/ 	.byte	0x00, 0xf0, 0x11, 0x00


	//----- nvinfo : EIATTR_SPARSE_MMA_MASK
	.align		4
.L_7348:
        /*0078*/ 	.byte	0x03, 0x50
        /*007a*/ 	.short	0x0000


	//----- nvinfo : EIATTR_MAXREG_COUNT
	.align		4
        /*007c*/ 	.byte	0x03, 0x1b
        /*007e*/ 	.short	0x00ff


	//----- nvinfo : EIATTR_EXTERNS
	.align		4
        /*0080*/ 	.byte	0x04, 0x0f
        /*0082*/ 	.short	(.L_7350 - .L_7349)


	//   ....[0]....
	.align		4
.L_7349:
        /*0084*/ 	.word	index@(__assertfail)


	//----- nvinfo : EIATTR_MERCURY_ISA_VERSION
	.align		4
.L_7350:
        /*0088*/ 	.byte	0x03, 0x5f
        /*008a*/ 	.short	0x0101


	//----- nvinfo : EIATTR_VRC_CTA_INIT_COUNT
	.align		4
        /*008c*/ 	.byte	0x02, 0x4a
	.zero		1
	.zero		1


	//----- nvinfo : EIATTR_SYSCALL_OFFSETS
	.align		4
        /*0090*/ 	.byte	0x04, 0x46
        /*0092*/ 	.short	(.L_7352 - .L_7351)


	//   ....[0]....
.L_7351:
        /*0094*/ 	.word	0x00000e40


	//   ....[1]....
        /*0098*/ 	.word	0x00001cb0


	//   ....[2]....
        /*009c*/ 	.word	0x00002c80


	//   ....[3]....
        /*00a0*/ 	.word	0x00003af0


	//   ....[4]....
        /*00a4*/ 	.word	0x00004a10


	//   ....[5]....
        /*00a8*/ 	.word	0x00005880


	//   ....[6]....
        /*00ac*/ 	.word	0x00006790


	//   ....[7]....
        /*00b0*/ 	.word	0x00007610


	//   ....[8]....
        /*00b4*/ 	.word	0x000083b0


	//   ....[9]....
        /*00b8*/ 	.word	0x00009070


	//   ....[10]....
        /*00bc*/ 	.word	0x00009e30


	//   ....[11]....
        /*00c0*/ 	.word	0x0000abc0


	//----- nvinfo : EIATTR_EXIT_INSTR_OFFSETS
	.align		4
.L_7352:
        /*00c4*/ 	.byte	0x04, 0x1c
        /*00c6*/ 	.short	(.L_7354 - .L_7353)


	//   ....[0]....
.L_7353:
        /*00c8*/ 	.word	0x0000a0b0


	//   ....[1]....
        /*00cc*/ 	.word	0x0000a1e0


	//   ....[2]....
        /*00d0*/ 	.word	0x0000a200


	//   ....[3]....
        /*00d4*/ 	.word	0x0000a290


	//   ....[4]....
        /*00d8*/ 	.word	0x0000a2b0


	//   ....[5]....
        /*00dc*/ 	.word	0x0000a2d0


	//   ....[6]....
        /*00e0*/ 	.word	0x0000a360


	//   ....[7]....
        /*00e4*/ 	.word	0x0000a3a0


	//   ....[8]....
        /*00e8*/ 	.word	0x0000a440


	//   ....[9]....
        /*00ec*/ 	.word	0x0000a490


	//   ....[10]....
        /*00f0*/ 	.word	0x0000a4c0


	//   ....[11]....
        /*00f4*/ 	.word	0x0000a580


	//   ....[12]....
        /*00f8*/ 	.word	0x0000a6c0


	//   ....[13]....
        /*00fc*/ 	.word	0x0000a800


	//   ....[14]....
        /*0100*/ 	.word	0x0000a950


	//   ....[15]....
        /*0104*/ 	.word	0x0000a980


	//   ....[16]....
        /*0108*/ 	.word	0x0000a9a0


	//   ....[17]....
        /*010c*/ 	.word	0x0000aa20


	//   ....[18]....
        /*0110*/ 	.word	0x0000aa60


	//   ....[19]....
        /*0114*/ 	.word	0x0000abd0


	//   ....[20]....
        /*0118*/ 	.word	0x0000acb0


	//   ....[21]....
        /*011c*/ 	.word	0x0000ad50


	//   ....[22]....
        /*0120*/ 	.word	0x0000ad80


	//   ....[23]....
        /*0124*/ 	.word	0x0000add0


	//   ....[24]....
        /*0128*/ 	.word	0x0000ae10


	//----- nvinfo : EIATTR_MAX_THREADS
	.align		4
.L_7354:
        /*012c*/ 	.byte	0x04, 0x05
        /*012e*/ 	.short	(.L_7356 - .L_7355)
.L_7355:
        /*0130*/ 	.word	0x00000080
        /*0134*/ 	.word	0x00000001
        /*0138*/ 	.word	0x00000001


	//----- nvinfo : EIATTR_CRS_STACK_SIZE
	.align		4
.L_7356:
        /*013c*/ 	.byte	0x04, 0x1e
        /*013e*/ 	.short	(.L_7358 - .L_7357)
.L_7357:
        /*0140*/ 	.word	0x00000000


	//----- nvinfo : EIATTR_CBANK_PARAM_SIZE
	.align		4
.L_7358:
        /*0144*/ 	.byte	0x03, 0x19
        /*0146*/ 	.short	0x0038


	//----- nvinfo : EIATTR_PARAM_CBANK
	.align		4
        /*0148*/ 	.byte	0x04, 0x0a
        /*014a*/ 	.short	(.L_7360 - .L_7359)
	.align		4
.L_7359:
        /*014c*/ 	.word	index@(.nv.constant0._ZN2at6native27unrolled_elementwise_kernelINS0_13BinaryFunctorIllbZZZNS0_22logical_or_kernel_cudaERNS_14TensorIteratorEENKUlvE0_clEvENKUlvE2_clEvEUlllE_EESt5arrayIPcLm3EELi4E23TrivialOffsetCalculatorILi2EjESC_ILi1EjENS0_6memory12LoadWithCastILi2EEENSF_13StoreWithCastILi1EEEEEviT_T0_T2_T3_T4_T5_)
        /*0150*/ 	.short	0x0380
        /*0152*/ 	.short	0x0038


	//----- nvinfo : EIATTR_SW_WAR
	.align		4
.L_7360:
        /*0154*/ 	.byte	0x04, 0x36
        /*0156*/ 	.short	(.L_7362 - .L_7361)
.L_7361:
        /*0158*/ 	.word	0x00000008
.L_7362:


//--------------------- .nv.info._ZN2at6native18elementwise_kernelILi128ELi4EZNS0_22gpu_kernel_impl_nocastINS0_13BinaryFunctorIllbZZZNS0_22logical_or_kernel_cudaERNS_14TensorIteratorEENKUlvE0_clEvENKUlvE2_clEvEUlllE_EEEEvRNS_18TensorIteratorBaseERKT_EUliE_EEviT1_ --------------------------
	.section	.nv.info._ZN2at6native18elementwise_kernelILi128ELi4EZNS0_22gpu_kernel_impl_nocastINS0_13BinaryFunctorIllbZZZNS0_22logical_or_kernel_cudaERNS_14TensorIteratorEENKUlvE0_clEvENKUlvE2_clEvEUlllE_EEEEvRNS_18TensorIteratorBaseERKT_EUliE_EEviT1_,"",@"SHT_CUDA_INFO"
	.sectionflags	@""
	.align	4


	//----- nvinfo : EIATTR_CUDA_API_VERSION
	.align		4
        /*0000*/ 	.byte	0x04, 0x37
        /*0002*/ 	.short	(.L_7364 - .L_7363)
.L_7363:
        /*0004*/ 	.word	0x00000082


	//----- nvinfo : EIATTR_KPARAM_INFO
	.align		4
.L_7364:
        /*0008*/ 	.byte	0x04, 0x17
        /*000a*/ 	.short	(.L_7366 - .L_7365)
.L_7365:
        /*000c*/ 	.word	0x00000000
        /*0010*/ 	.short	0x0001
        /*0012*/ 	.short	0x0008
        /*0014*/ 	.byte	0x00, 0xf0, 0x21, 0x0a


	//----- nvinfo : EIATTR_KPARAM_INFO
	.align		4
.L_7366:
        /*0018*/ 	.byte	0x04, 0x17
        /*001a*/ 	.short	(.L_7368 - .L_7367)
.L_7367:
        /*001c*/ 	.word	0x00000000
        /*0020*/ 	.short	0x0000
        /*0022*/ 	.short	0x0000
        /*0024*/ 	.byte	0x00, 0xf0, 0x11, 0x00


	//----- nvinfo : EIATTR_SPARSE_MMA_MASK
	.align		4
.L_7368:
        /*0028*/ 	.byte	0x03, 0x50
        /*002a*/ 	.short	0x0000


	//----- nvinfo : EIATTR_MAXREG_COUNT
	.align		4
        /*002c*/ 	.byte	0x03, 0x1b
        /*002e*/ 	.short	0x0080


	//----- nvinfo : EIATTR_MERCURY_ISA_VERSION
	.align		4
        /*0030*/ 	.byte	0x03, 0x5f
        /*0032*/ 	.short	0x0101


	//----- nvinfo : EIATTR_VRC_CTA_INIT_COUNT
	.align		4
        /*0034*/ 	.byte	0x02, 0x4a
	.zero		1
	.zero		1


	//----- nvinfo : EIATTR_EXIT_INSTR_OFFSETS
	.align		4
        /*0038*/ 	.byte	0x04, 0x1c
        /*003a*/ 	.short	(.L_7370 - .L_7369)


	//   ....[0]....
.L_7369:
        /*003c*/ 	.word	0x00000360


	//   ....[1]....
        /*0040*/ 	.word	0x00000400


	//   ....[2]....
        /*0044*/ 	.word	0x00004940


	//   ....[3]....
        /*0048*/ 	.word	0x00005ff0


	//----- nvinfo : EIATTR_MAX_THREADS
	.align		4
.L_7370:
        /*004c*/ 	.byte	0x04, 0x05
        /*004e*/ 	.short	(.L_7372 - .L_7371)
.L_7371:
        /*0050*/ 	.word	0x00000080
        /*0054*/ 	.word	0x00000001
        /*0058*/ 	.word	0x00000001


	//----- nvinfo : EIATTR_CRS_STACK_SIZE
	.align		4
.L_7372:
        /*005c*/ 	.byte	0x04, 0x1e
        /*005e*/ 	.short	(.L_7374 - .L_7373)
.L_7373:
        /*0060*/ 	.word	0x00000000


	//----- nvinfo : EIATTR_CBANK_PARAM_SIZE
	.align		4
.L_7374:
        /*0064*/ 	.byte	0x03, 0x19
        /*0066*/ 	.short	0x0290


	//----- nvinfo : EIATTR_PARAM_CBANK
	.align		4
        /*0068*/ 	.byte	0x04, 0x0a
        /*006a*/ 	.short	(.L_7376 - .L_7375)
	.align		4
.L_7375:
        /*006c*/ 	.word	index@(.nv.constant0._ZN2at6native18elementwise_kernelILi128ELi4EZNS0_22gpu_kernel_impl_nocastINS0_13BinaryFunctorIllbZZZNS0_22logical_or_kernel_cudaERNS_14TensorIteratorEENKUlvE0_clEvENKUlvE2_clEvEUlllE_EEEEvRNS_18TensorIteratorBaseERKT_EUliE_EEviT1_)
        /*0070*/ 	.short	0x0380
        /*0072*/ 	.short	0x0290


	//----- nvinfo : EIATTR_SW_WAR
	.align		4
.L_7376:
        /*0074*/ 	.byte	0x04, 0x36
        /*0076*/ 	.short	(.L_7378 - .L_7377)
.L_7377:
        /*0078*/ 	.word	0x00000008
.L_7378:


//--------------------- .nv.info._ZN2at6native27unrolled_elementwise_kernelINS0_13BinaryFunctorIllbZZZNS0_22logical_or_kernel_cudaERNS_14TensorIteratorEENKUlvE0_clEvENKUlvE2_clEvEUlllE_EESt5arrayIPcLm3EELi4E23TrivialOffsetCalculatorILi2EjESC_ILi1EjENS0_6memory15LoadWithoutCastENSF_16StoreWithoutCastEEEviT_T0_T2_T3_T4_T5_ --------------------------
	.section	.nv.info._ZN2at6native27unrolled_elementwise_kernelINS0_13BinaryFunctorIllbZZZNS0_22logical_or_kernel_cudaERNS_14TensorIteratorEENKUlvE0_clEvENKUlvE2_clEvEUlllE_EESt5arrayIPcLm3EELi4E23TrivialOffsetCalculatorILi2EjESC_ILi1EjENS0_6memory15LoadWithoutCastENSF_16StoreWithoutCastEEEviT_T0_T2_T3_T4_T5_,"",@"SHT_CUDA_INFO"
	.sectionflags	@""
	.align	4


	//----- nvinfo : EIATTR_CUDA_API_VERSION
	.align		4
        /*0000*/ 	.byte	0x04, 0x37
        /*0002*/ 	.short	(.L_7380 - .L_7379)
.L_7379:
        /*0004*/ 	.word	0x00000082


	//----- nvinfo : EIATTR_KPARAM_INFO
	.align		4
.L_7380:
        /*0008*/ 	.byte	0x04, 0x17
        /*000a*/ 	.short	(.L_7382 - .L_7381)
.L_7381:
        /*000c*/ 	.word	0x00000000
        /*0010*/ 	.short	0x0006
        /*0012*/ 	.short	0x0023
        /*0014*/ 	.byte	0x00, 0xf0, 0x05, 0x00


	//----- nvinfo : EIATTR_KPARAM_INFO
	.align		4
.L_7382:
        /*0018*/ 	.byte	0x04, 0x17
        /*001a*/ 	.short	(.L_7384 - .L_7383)
.L_7383:
        /*001c*/ 	.word	0x00000000
        /*0020*/ 	.short	0x0005
        /*0022*/ 	.short	0x0022
        /*0024*/ 	.byte	0x00, 0xf0, 0x05, 0x00


	//----- nvinfo : EIATTR_KPARAM_INFO
	.align		4
.L_7384:
        /*0028*/ 	.byte	0x04, 0x17
        /*002a*/ 	.short	(.L_7386 - .L_7385)
.L_7385:
        /*002c*/ 	.word	0x00000000
        /*0030*/ 	.short	0x0004
        /*0032*/ 	.short	0x0021
        /*0034*/ 	.byte	0x00, 0xf0, 0x05, 0x00


	//----- nvinfo : EIATTR_KPARAM_INFO
	.align		4
.L_7386:
        /*0038*/ 	.byte	0x04, 0x17
        /*003a*/ 	.short	(.L_7388 - .L_7387)
.L_7387:
        /*003c*/ 	.word	0x00000000
        /*0040*/ 	.short	0x0003
        /*0042*/ 	.short	0x0020
        /*0044*/ 	.byte	0x00, 0xf0, 0x05, 0x00


	//----- nvinfo : EIATTR_KPARAM_INFO
	.align		4
.L_7388:
        /*0048*/ 	.byte	0x04, 0x17
        /*004a*/ 	.short	(.L_7390 - .L_7389)
.L_7389:
        /*004c*/ 	.word	0x00000000
        /*0050*/ 	.short	0x0002
        /*0052*/ 	.short	0x0008
        /*0054*/ 	.byte	0x00, 0xf0, 0x61, 0x00


	//----- nvinfo : EIATTR_KPARAM_INFO
	.align		4
.L_7390:
        /*0058*/ 	.byte	0x04, 0x17
        /*005a*/ 	.short	(.L_7392 - .L_7391)
.L_7391:
        /*005c*/ 	.word	0x00000000
        /*0060*/ 	.short	0x0001
        /*0062*/ 	.short	0x0004
        /*0064*/ 	.byte	0x00, 0xf0, 0x05, 0x00


	//----- nvinfo : EIATTR_KPARAM_INFO
	.align		4
.L_7392:
        /*0068*/ 	.byte	0x04, 0x17
        /*006a*/ 	.short	(.L_7394 - .L_7393)
.L_7393:
        /*006c*/ 	.word	0x00000000
        /*0070*/ 	.short	0x0000
        /*0072*/ 	.short	0x0000
        /*0074*/ 	.byte	0x00, 0xf0, 0x11, 0x00


	//----- nvinfo : EIATTR_SPARSE_MMA_MASK
	.align		4
.L_7394:
        /*0078*/ 	.byte	0x03, 0x50
        /*007a*/ 	.short	0x0000


	//----- nvinfo : EIATTR_MAXREG_COUNT
	.align		4
        /*007c*/ 	.byte	0x03, 0x1b
        /*007e*/ 	.short	0x00ff


	//----- nvinfo : EIATTR_MERCURY_ISA_VERSION
	.align		4
        /*0080*/ 	.byte	0x03, 0x5f
        /*0082*/ 	.short	0x0101


	//----- nvinfo : EIATTR_VRC_CTA_INIT_COUNT
	.align		4
        /*0084*/ 	.byte	0x02, 0x4a
	.zero		1
	.zero		1


	//----- nvinfo : EIATTR_EXIT_INSTR_OFFSETS
	.align		4
        /*0088*/ 	.byte	0x04, 0x1c
        /*008a*/ 	.short	(.L_7396 - .L_7395)


	//   ....[0]....
.L_7395:
        /*008c*/ 	.word	0x00000640


	//   ....[1]....
        /*0090*/ 	.word	0x000006a0


	//----- nvinfo : EIATTR_MAX_THREADS
	.align		4
.L_7396:
        /*0094*/ 	.byte	0x04, 0x05
        /*0096*/ 	.short	(.L_7398 - .L_7397)
.L_7397:
        /*0098*/ 	.word	0x00000080
        /*009c*/ 	.word	0x00000001
        /*00a0*/ 	.word	0x00000001


	//----- nvinfo : EIATTR_CRS_STACK_SIZE
	.align		4
.L_7398:
        /*00a4*/ 	.byte	0x04, 0x1e
        /*00a6*/ 	.short	(.L_7400 - .L_7399)
.L_7399:
        /*00a8*/ 	.word	0x00000000


	//----- nvinfo : EIATTR_CBANK_PARAM_SIZE
	.align		4
.L_7400:
        /*00ac*/ 	.byte	0x03, 0x19
        /*00ae*/ 	.short	0x0024


	//----- nvinfo : EIATTR_PARAM_CBANK
	.align		4
        /*00b0*/ 	.byte	0x04, 0x0a
        /*00b2*/ 	.short	(.L_7402 - .L_7401)
	.align		4
.L_7401:
        /*00b4*/ 	.word	index@(.nv.constant0._ZN2at6native27unrolled_elementwise_kernelINS0_13BinaryFunctorIllbZZZNS0_22logical_or_kernel_cudaERNS_14TensorIteratorEENKUlvE0_clEvENKUlvE2_clEvEUlllE_EESt5arrayIPcLm3EELi4E23TrivialOffsetCalculatorILi2EjESC_ILi1EjENS0_6memory15LoadWithoutCastENSF_16StoreWithoutCastEEEviT_T0_T2_T3_T4_T5_)
        /*00b8*/ 	.short	0x0380
        /*00ba*/ 	.short	0x0024


	//----- nvinfo : EIATTR_SW_WAR
	.align		4
.L_7402:
        /*00bc*/ 	.byte	0x04, 0x36
        /*00be*/ 	.short	(.L_7404 - .L_7403)
.L_7403:
        /*00c0*/ 	.word	0x00000008
.L_7404:


//--------------------- .nv.info._ZN2at6native29vectorized_elementwise_kernelILi2ENS0_13BinaryFunctorIllbZZZNS0_22logical_or_kernel_cudaERNS_14TensorIteratorEENKUlvE0_clEvENKUlvE2_clEvEUlllE_EESt5arrayIPcLm3EEEEviT0_T1_ --------------------------
	.section	.nv.info._ZN2at6native29vectorized_elementwise_kernelILi2ENS0_13BinaryFunctorIllbZZZNS0_22logical_or_kernel_cudaERNS_14TensorIteratorEENKUlvE0_clEvENKUlvE2_clEvEUlllE_EESt5arrayIPcLm3EEEEviT0_T1_,"",@"SHT_CUDA_INFO"
	.sectionflags	@""
	.align	4


	//----- nvinfo : EIATTR_CUDA_API_VERSION
	.align		4
        /*0000*/ 	.byte	0x04, 0x37
        /*0002*/ 	.short	(.L_7406 - .L_7405)
.L_7405:
        /*0004*/ 	.word	0x00000082


	//----- nvinfo : EIATTR_KPARAM_INFO
	.align		4
.L_7406:
        /*0008*/ 	.byte	0x04, 0x17
        /*000a*/ 	.short	(.L_7408 - .L_7407)
.L_7407:
        /*000c*/ 	.word	0x00000000
        /*0010*/ 	.short	0x0002
        /*0012*/ 	.short	0x0008
        /*0014*/ 	.byte	0x00, 0xf0, 0x61, 0x00


	//----- nvinfo : EIATTR_KPARAM_INFO
	.align		4
.L_7408:
        /*0018*/ 	.byte	0x04, 0x17
        /*001a*/ 	.short	(.L_7410 - .L_7409)
.L_7409:
        /*001c*/ 	.word	0x00000000
        /*0020*/ 	.short	0x0001
        /*0022*/ 	.short	0x0004
        /*0024*/ 	.byte	0x00, 0xf0, 0x05, 0x00


	//----- nvinfo : EIATTR_KPARAM_INFO
	.align		4
.L_7410:
        /*0028*/ 	.byte	0x04, 0x17
        /*002a*/ 	.short	(.L_7412 - .L_7411)
.L_7411:
        /*002c*/ 	.word	0x00000000
        /*0030*/ 	.short	0x0000
        /*0032*/ 	.short	0x0000
        /*0034*/ 	.byte	0x00, 0xf0, 0x11, 0x00


	//----- nvinfo : EIATTR_SPARSE_MMA_MASK
	.align		4
.L_7412:
        /*0038*/ 	.byte	0x03, 0x50
        /*003a*/ 	.short	0x0000


	//----- nvinfo : EIATTR_MAXREG_COUNT
	.align		4
        /*003c*/ 	.byte	0x03, 0x1b
        /*003e*/ 	.short	0x00ff


	//----- nvinfo : EIATTR_MERCURY_ISA_VERSION
	.align		4
        /*0040*/ 	.byte	0x03, 0x5f
        /*0042*/ 	.short	0x0101


	//----- nvinfo : EIATTR_VRC_CTA_INIT_COUNT
	.align		4
        /*0044*/ 	.byte	0x02, 0x4a
	.zero		1
	.zero		1


	//----- nvinfo : EIATTR_EXIT_INSTR_OFFSETS
	.align		4
        /*0048*/ 	.byte	0x04, 0x1c
        /*004a*/ 	.short	(.L_7414 - .L_7413)


	//   ....[0]....
.L_7413:
        /*004c*/ 	.word	0x00000cf0


	//   ....[1]....
        /*0050*/ 	.word	0x00000d50


	//   ....[2]....
        /*0054*/ 	.word	0x000010a0


	//----- nvinfo : EIATTR_MAX_THREADS
	.align		4
.L_7414:
        /*0058*/ 	.byte	0x04, 0x05
        /*005a*/ 	.short	(.L_7416 - .L_7415)
.L_7415:
        /*005c*/ 	.word	0x00000080
        /*0060*/ 	.word	0x00000001
        /*0064*/ 	.word	0x00000001


	//----- nvinfo : EIATTR_CRS_STACK_SIZE
	.align		4
.L_7416:
        /*0068*/ 	.byte	0x04, 0x1e
        /*006a*/ 	.short	(.L_7418 - .L_7417)
.L_7417:
        /*006c*/ 	.word	0x00000000


	//----- nvinfo : EIATTR_CBANK_PARAM_SIZE
	.align		4
.L_7418:
        /*0070*/ 	.byte	0x03, 0x19
        /*0072*/ 	.short	0x0020


	//----- nvinfo : EIATTR_PARAM_CBANK
	.align		4
        /*0074*/ 	.byte	0x04, 0x0a
        /*0076*/ 	.short	(.L_7420 - .L_7419)
	.align		4
.L_7419:
        /*0078*/ 	.word	index@(.nv.constant0._ZN2at6native29vectorized_elementwise_kernelILi2ENS0_13BinaryFunctorIllbZZZNS0_22logical_or_kernel_cudaERNS_14TensorIteratorEENKUlvE0_clEvENKUlvE2_clEvEUlllE_EESt5arrayIPcLm3EEEEviT0_T1_)
        /*007c*/ 	.short	0x0380
        /*007e*/ 	.short	0x0020


	//----- nvinfo : EIATTR_SW_WAR
	.align		4
.L_7420:
        /*0080*/ 	.byte	0x04, 0x36
        /*0082*/ 	.short	(.L_7422 - .L_7421)
.L_7421:
        /*0084*/ 	.word	0x00000008
.L_7422:


//--------------------- .nv.info._ZN2at6native29vectorized_elementwise_kernelILi4ENS0_13BinaryFunctorIllbZZZNS0_22logical_or_kernel_cudaERNS_14TensorIteratorEENKUlvE0_clEvENKUlvE2_clEvEUlllE_EESt5arrayIPcLm3EEEEviT0_T1_ --------------------------
	.section	.nv.info._ZN2at6native29vectorized_elementwise_kernelILi4ENS0_13BinaryFunctorIllbZZZNS0_22logical_or_kernel_cudaERNS_14TensorIteratorEENKUlvE0_clEvENKUlvE2_clEvEUlllE_EESt5arrayIPcLm3EEEEviT0_T1_,"",@"SHT_CUDA_INFO"
	.sectionflags	@""
	.align	4


	//----- nvinfo : EIATTR_CUDA_API_VERSION
	.align		4
        /*0000*/ 	.byte	0x04, 0x37
        /*0002*/ 	.short	(.L_7424 - .L_7423)
.L_7423:
        /*0004*/ 	.word	0x00000082


	//----- nvinfo : EIATTR_KPARAM_INFO
	.align		4
.L_7424:
        /*0008*/ 	.byte	0x04, 0x17
        /*000a*/ 	.short	(.L_7426 - .L_7425)
.L_7425:
        /*000c*/ 	.word	0x00000000
        /*0010*/ 	.short	0x0002
        /*0012*/ 	.short	0x0008
        /*0014*/ 	.byte	0x00, 0xf0, 0x61, 0x00


	//----- nvinfo : EIATTR_KPARAM_INFO
	.align		4
.L_7426:
        /*0018*/ 	.byte	0x04, 0x17
        /*001a*/ 	.short	(.L_7428 - .L_7427)
.L_7427:
        /*001c*/ 	.word	0x00000000
        /*0020*/ 	.short	0x0001
        /*0022*/ 	.short	0x0004
        /*0024*/ 	.byte	0x00, 0xf0, 0x05, 0x00


	//----- nvinfo : EIATTR_KPARAM_INFO
	.align		4
.L_7428:
        /*0028*/ 	.byte	0x04, 0x17
        /*002a*/ 	.short	(.L_7430 - .L_7429)
.L_7429:
        /*002c*/ 	.word	0x00000000
        /*0030*/ 	.short	0x0000
        /*0032*/ 	.short	0x0000
        /*0034*/ 	.byte	0x00, 0xf0, 0x11, 0x00


	//----- nvinfo : EIATTR_SPARSE_MMA_MASK
	.align		4
.L_7430:
        /*0038*/ 	.byte	0x03, 0x50
        /*003a*/ 	.short	0x0000


	//----- nvinfo : EIATTR_MAXREG_COUNT
	.align		4
        /*003c*/ 	.byte	0x03, 0x1b
        /*003e*/ 	.short	0x00ff


	//----- nvinfo : EIATTR_MERCURY_ISA_VERSION
	.align		4
        /*0040*/ 	.byte	0x03, 0x5f
        /*0042*/ 	.short	0x0101


	//----- nvinfo : EIATTR_VRC_CTA_INIT_COUNT
	.align		4
        /*0044*/ 	.byte	0x02, 0x4a
	.zero		1
	.zero		1


	//----- nvinfo : EIATTR_EXIT_INSTR_OFFSETS
	.align		4
        /*0048*/ 	.byte	0x04, 0x1c
        /*004a*/ 	.short	(.L_7432 - .L_7431)


	//   ....[0]....
.L_7431:
        /*004c*/ 	.word	0x00000cf0


	//   ....[1]....
        /*0050*/ 	.word	0x00000d50


	//   ....[2]....
        /*0054*/ 	.word	0x00001060


	//----- nvinfo : EIATTR_MAX_THREADS
	.align		4
.L_7432:
        /*0058*/ 	.byte	0x04, 0x05
        /*005a*/ 	.short	(.L_7434 - .L_7433)
.L_7433:
        /*005c*/ 	.word	0x00000080
        /*0060*/ 	.word	0x00000001
        /*0064*/ 	.word	0x00000001


	//----- nvinfo : EIATTR_CRS_STACK_SIZE
	.align		4
.L_7434:
        /*0068*/ 	.byte	0x04, 0x1e
        /*006a*/ 	.short	(.L_7436 - .L_7435)
.L_7435:
        /*006c*/ 	.word	0x00000000


	//----- nvinfo : EIATTR_CBANK_PARAM_SIZE
	.align		4
.L_7436:
        /*0070*/ 	.byte	0x03, 0x19
        /*0072*/ 	.short	0x0020


	//----- nvinfo : EIATTR_PARAM_CBANK
	.align		4
        /*0074*/ 	.byte	0x04, 0x0a
        /*0076*/ 	.short	(.L_7438 - .L_7437)
	.align		4
.L_7437:
        /*0078*/ 	.word	index@(.nv.constant0._ZN2at6native29vectorized_elementwise_kernelILi4ENS0_13BinaryFunctorIllbZZZNS0_22logical_or_kernel_cudaERNS_14TensorIteratorEENKUlvE0_clEvENKUlvE2_clEvEUlllE_EESt5arrayIPcLm3EEEEviT0_T1_)
        /*007c*/ 	.short	0x0380
        /*007e*/ 	.short	0x0020


	//----- nvinfo : EIATTR_SW_WAR
	.align		4
.L_7438:
        /*0080*/ 	.byte	0x04, 0x36
        /*0082*/ 	.short	(.L_7440 - .L_7439)
.L_7439:
        /*0084*/ 	.word	0x00000008
.L_7440:


//--------------------- .nv.info._ZN2at6native29vectorized_elementwise_kernelILi8ENS0_13BinaryFunctorIllbZZZNS0_22logical_or_kernel_cudaERNS_14TensorIteratorEENKUlvE0_clEvENKUlvE2_clEvEUlllE_EESt5arrayIPcLm3EEEEviT0_T1_ --------------------------
	.section	.nv.info._ZN2at6native29vectorized_elementwise_kernelILi8ENS0_13BinaryFunctorIllbZZZNS0_22logical_or_kernel_cudaERNS_14TensorIteratorEENKUlvE0_clEvENKUlvE2_clEvEUlllE_EESt5arrayIPcLm3EEEEviT0_T1_,"",@"SHT_CUDA_INFO"
	.sectionflags	@""
	.align	4


	//----- nvinfo : EIATTR_CUDA_API_VERSION
	.align		4
        /*0000*/ 	.byte	0x04, 0x37
        /*0002*/ 	.short	(.L_7442 - .L_7441)
.L_7441:
        /*0004*/ 	.word	0x00000082


	//----- nvinfo : EIATTR_KPARAM_INFO
	.align		4
.L_7442:
        /*0008*/ 	.byte	0x04, 0x17
        /*000a*/ 	.short	(.L_7444 - .L_7443)
.L_7443:
        /*000c*/ 	.word	0x00000000
        /*0010*/ 	.short	0x0002
        /*0012*/ 	.short	0x0008
        /*0014*/ 	.byte	0x00, 0xf0, 0x61, 0x00


	//----- nvinfo : EIATTR_KPARAM_INFO
	.align		4
.L_7444:
        /*0018*/ 	.byte	0x04, 0x17
        /*001a*/ 	.short	(.L_7446 - .L_7445)
.L_7445:
        /*001c*/ 	.word	0x00000000
        /*0020*/ 	.short	0x0001
        /*0022*/ 	.short	0x0004
        /*0024*/ 	.byte	0x00, 0xf0, 0x05, 0x00


	//----- nvinfo : EIATTR_KPARAM_INFO
	.align		4
.L_7446:
        /*0028*/ 	.byte	0x04, 0x17
        /*002a*/ 	.short	(.L_7448 - .L_7447)
.L_7447:
        /*002c*/ 	.word	0x00000000
        /*0030*/ 	.short	0x0000
        /*0032*/ 	.short	0x0000
        /*0034*/ 	.byte	0x00, 0xf0, 0x11, 0x00


	//----- nvinfo : EIATTR_SPARSE_MMA_MASK
	.align		4
.L_7448:
        /*0038*/ 	.byte	0x03, 0x50
        /*003a*/ 	.short	0x0000


	//----- nvinfo : EIATTR_MAXREG_COUNT
	.align		4
        /*003c*/ 	.byte	0x03, 0x1b
        /*003e*/ 	.short	0x00ff


	//----- nvinfo : EIATTR_MERCURY_ISA_VERSION
	.align		4
        /*0040*/ 	.byte	0x03, 0x5f
        /*0042*/ 	.short	0x0101


	//----- nvinfo : EIATTR_VRC_CTA_INIT_COUNT
	.align		4
        /*0044*/ 	.byte	0x02, 0x4a
	.zero		1
	.zero		1


	//----- nvinfo : EIATTR_EXIT_INSTR_OFFSETS
	.align		4
        /*0048*/ 	.byte	0x04, 0x1c
        /*004a*/ 	.short	(.L_7450 - .L_7449)


	//   ....[0]....
.L_7449:
        /*004c*/ 	.word	0x00000010


	//----- nvinfo : EIATTR_MAX_THREADS
	.align		4
.L_7450:
        /*0050*/ 	.byte	0x04, 0x05
        /*0052*/ 	.short	(.L_7452 - .L_7451)
.L_7451:
        /*0054*/ 	.word	0x00000080
        /*0058*/ 	.word	0x00000001
        /*005c*/ 	.word	0x00000001


	//----- nvinfo : EIATTR_CBANK_PARAM_SIZE
	.align		4
.L_7452:
        /*0060*/ 	.byte	0x03, 0x19
        /*0062*/ 	.short	0x0020


	//----- nvinfo : EIATTR_PARAM_CBANK
	.align		4
        /*0064*/ 	.byte	0x04, 0x0a
        /*0066*/ 	.short	(.L_7454 - .L_7453)
	.align		4
.L_7453:
        /*0068*/ 	.word	index@(.nv.constant0._ZN2at6native29vectorized_elementwise_kernelILi8ENS0_13BinaryFunctorIllbZZZNS0_22logical_or_kernel_cudaERNS_14TensorIteratorEENKUlvE0_clEvENKUlvE2_clEvEUlllE_EESt5arrayIPcLm3EEEEviT0_T1_)
        /*006c*/ 	.short	0x0380
        /*006e*/ 	.short	0x0020


	//----- nvinfo : EIATTR_SW_WAR
	.align		4
.L_7454:
        /*0070*/ 	.byte	0x04, 0x36
        /*0072*/ 	.short	(.L_7456 - .L_7455)
.L_7455:
        /*0074*/ 	.word	0x00000008
.L_7456:


//--------------------- .nv.info._ZN2at6native18elementwise_kernelILi128ELi4EZNS0_15gpu_kernel_implINS0_13AUnaryFunctorIiibZZZNS0_22logical_or_kernel_cudaERNS_14TensorIteratorEENKUlvE0_clEvENKUlvE1_clEvEUliiE_EEEEvRNS_18TensorIteratorBaseERKT_EUliE_EEviT1_ --------------------------
	.section	.nv.info._ZN2at6native18elementwise_kernelILi128ELi4EZNS0_15gpu_kernel_implINS0_13AUnaryFunctorIiibZZZNS0_22logical_or_kernel_cudaERNS_14TensorIteratorEENKUlvE0_clEvENKUlvE1_clEvEUliiE_EEEEvRNS_18TensorIteratorBaseERKT_EUliE_EEviT1_,"",@"SHT_CUDA_INFO"
	.sectionflags	@""
	.align	4


	//----- nvinfo : EIATTR_CUDA_API_VERSION
	.align		4
        /*0000*/ 	.byte	0x04, 0x37
        /*0002*/ 	.short	(.L_7458 - .L_7457)
.L_7457:
        /*0004*/ 	.word	0x00000082


	//----- nvinfo : EIATTR_KPARAM_INFO
	.align		4
.L_7458:
        /*0008*/ 	.byte	0x04, 0x17
        /*000a*/ 	.short	(.L_7460 - .L_7459)
.L_7459:
        /*000c*/ 	.word	0x00000000
        /*0010*/ 	.short	0x0001
        /*0012*/ 	.short	0x0008
        /*0014*/ 	.byte	0x00, 0xf0, 0x81, 0x08


	//----- nvinfo : EIATTR_KPARAM_INFO
	.align		4
.L_7460:
        /*0018*/ 	.byte	0x04, 0x17
        /*001a*/ 	.short	(.L_7462 - .L_7461)
.L_7461:
        /*001c*/ 	.word	0x00000000
        /*0020*/ 	.short	0x0000
        /*0022*/ 	.short	0x0000
        /*0024*/ 	.byte	0x00, 0xf0, 0x11, 0x00


	//----- nvinfo : EIATTR_SPARSE_MMA_MASK
	.align		4
.L_7462:
        /*0028*/ 	.byte	0x03, 0x50
        /*002a*/ 	.short	0x0000


	//----- nvinfo : EIATTR_MAXREG_COUNT
	.align		4
        /*002c*/ 	.byte	0x03, 0x1b
        /*002e*/ 	.short	0x0080


	//----- nvinfo : EIATTR_EXTERNS
	.align		4
        /*0030*/ 	.byte	0x04, 0x0f
        /*0032*/ 	.short	(.L_7464 - .L_7463)


	//   ....[0]....
	.align		4
.L_7463:
        /*0034*/ 	.word	index@(__assertfail)


	//----- nvinfo : EIATTR_MERCURY_ISA_VERSION
	.align		4
.L_7464:
        /*0038*/ 	.byte	0x03, 0x5f
        /*003a*/ 	.short	0x0101


	//----- nvinfo : EIATTR_VRC_CTA_INIT_COUNT
	.align		4
        /*003c*/ 	.byte	0x02, 0x4a
	.zero		1
	.zero		1


	//----- nvinfo : EIATTR_SYSCALL_OFFSETS
	.align		4
        /*0040*/ 	.byte	0x04, 0x46
        /*0042*/ 	.short	(.L_7466 - .L_7465)


	//   ....[0]....
.L_7465:
        /*0044*/ 	.word	0x000020b0


	//   ....[1]....
        /*0048*/ 	.word	0x00002dd0


	//   ....[2]....
        /*004c*/ 	.word	0x00004ff0


	//   ....[3]....
        /*0050*/ 	.word	0x00005b60


	//   ....[4]....
        /*0054*/ 	.word	0x00007e70


	//   ....[5]....
        /*0058*/ 	.word	0x000089e0


	//   ....[6]....
        /*005c*/ 	.word	0x0000ad00


	//   ....[7]....
        /*0060*/ 	.word	0x0000b830


	//----- nvinfo : EIATTR_EXIT_INSTR_OFFSETS
	.align		4
.L_7466:
        /*0064*/ 	.byte	0x04, 0x1c
        /*0066*/ 	.short	(.L_7468 - .L_7467)


	//   ....[0]....
.L_7467:
        /*0068*/ 	.word	0x00008c70


	//   ....[1]....
        /*006c*/ 	.word	0x0000ae50


	//   ....[2]....
        /*0070*/ 	.word	0x0000ae70


	//   ....[3]....
        /*0074*/ 	.word	0x0000af00


	//   ....[4]....
        /*0078*/ 	.word	0x0000af20


	//   ....[5]....
        /*007c*/ 	.word	0x0000af40


	//   ....[6]....
        /*0080*/ 	.word	0x0000afd0


	//   ....[7]....
        /*0084*/ 	.word	0x0000b010


	//   ....[8]....
        /*0088*/ 	.word	0x0000b0b0


	//   ....[9]....
        /*008c*/ 	.word	0x0000b100


	//   ....[10]....
        /*0090*/ 	.word	0x0000b130


	//   ....[11]....
        /*0094*/ 	.word	0x0000b1f0


	//   ....[12]....
        /*0098*/ 	.word	0x0000b330


	//   ....[13]....
        /*009c*/ 	.word	0x0000b470


	//   ....[14]....
        /*00a0*/ 	.word	0x0000b5c0


	//   ....[15]....
        /*00a4*/ 	.word	0x0000b5f0


	//   ....[16]....
        /*00a8*/ 	.word	0x0000b610


	//   ....[17]....
        /*00ac*/ 	.word	0x0000b690


	//   ....[18]....
        /*00b0*/ 	.word	0x0000b6d0


	//   ....[19]....
        /*00b4*/ 	.word	0x0000b840


	//   ....[20]....
        /*00b8*/ 	.word	0x0000b920


	//   ....[21]....
        /*00bc*/ 	.word	0x0000b9c0


	//   ....[22]....
        /*00c0*/ 	.word	0x0000b9f0


	//   ....[23]....
        /*00c4*/ 	.word	0x0000ba40


	//   ....[24]....
        /*00c8*/ 	.word	0x0000ba80


	//----- nvinfo : EIATTR_MAX_THREADS
	.align		4
.L_7468:
        /*00cc*/ 	.byte	0x04, 0x05
        /*00ce*/ 	.short	(.L_7470 - .L_7469)
.L_7469:
        /*00d0*/ 	.word	0x00000080
        /*00d4*/ 	.word	0x00000001
        /*00d8*/ 	.word	0x00000001


	//----- nvinfo : EIATTR_CRS_STACK_SIZE
	.align		4
.L_7470:
        /*00dc*/ 	.byte	0x04, 0x1e
        /*00de*/ 	.short	(.L_7472 - .L_7471)
.L_7471:
        /*00e0*/ 	.word	0x00000000


	//----- nvinfo : EIATTR_CBANK_PARAM_SIZE
	.align		4
.L_7472:
        /*00e4*/ 	.byte	0x03, 0x19
        /*00e6*/ 	.short	0x0228


	//----- nvinfo : EIATTR_PARAM_CBANK
	.align		4
        /*00e8*/ 	.byte	0x04, 0x0a
        /*00ea*/ 	.short	(.L_7474 - .L_7473)
	.align		4
.L_7473:
        /*00ec*/ 	.word	index@(.nv.constant0._ZN2at6native18elementwise_kernelILi128ELi4EZNS0_15gpu_kernel_implINS0_13AUnaryFunctorIiibZZZNS0_22logical_or_kernel_cudaERNS_14TensorIteratorEENKUlvE0_clEvENKUlvE1_clEvEUliiE_EEEEvRNS_18TensorIteratorBaseERKT_EUliE_EEviT1_)
        /*00f0*/ 	.short	0x0380
        /*00f2*/ 	.short	0x0228


	//----- nvinfo : EIATTR_SW_WAR
	.align		4
.L_7474:
        /*00f4*/ 	.byte	0x04, 0x36
        /*00f6*/ 	.short	(.L_7476 - .L_7475)
.L_7475:
        /*00f8*/ 	.word	0x00000008
.L_7476:


//--------------------- .nv.info._ZN2at6native27unrolled_elementwise_kernelINS0_13AUnaryFunctorIiibZZZNS0_22logical_or_kernel_cudaERNS_14TensorIteratorEENKUlvE0_clEvENKUlvE1_clEvEUliiE_EESt5arrayIPcLm2EELi4E23TrivialOffsetCalculatorILi1EjESD_NS0_6memory12LoadWithCastILi1EEENSE_13StoreWithCastILi1EEEEEviT_T0_T2_T3_T4_T5_ --------------------------
	.section	.nv.info._ZN2at6native27unrolled_elementwise_kernelINS0_13AUnaryFunctorIiibZZZNS0_22logical_or_kernel_cudaERNS_14TensorIteratorEENKUlvE0_clEvENKUlvE1_clEvEUliiE_EESt5arrayIPcLm2EELi4E23TrivialOffsetCalculatorILi1EjESD_NS0_6memory12LoadWithCastILi1EEENSE_13StoreWithCastILi1EEEEEviT_T0_T2_T3_T4_T5_,"",@"SHT_CUDA_INFO"
	.sectionflags	@""
	.align	4


	//----- nvinfo : EIATTR_CUDA_API_VERSION
	.align		4
        /*0000*/ 	.byte	0x04, 0x37
        /*0002*/ 	.short	(.L_7478 - .L_7477)
.L_7477:
        /*0004*/ 	.word	0x00000082


	//----- nvinfo : EIATTR_KPARAM_INFO
	.align		4
.L_7478:
        /*0008*/ 	.byte	0x04, 0x17
        /*000a*/ 	.short	(.L_7480 - .L_7479)
.L_7479:
        /*000c*/ 	.word	0x00000000
        /*0010*/ 	.short	0x0006
        /*0012*/ 	.short	0x002c
        /*0014*/ 	.byte	0x00, 0xf0, 0x21, 0x00


	//----- nvinfo : EIATTR_KPARAM_INFO
	.align		4
.L_7480:
        /*0018*/ 	.byte	0x04, 0x17
        /*001a*/ 	.short	(.L_7482 - .L_7481)
.L_7481:
        /*001c*/ 	.word	0x00000000
        /*0020*/ 	.short	0x0005
        /*0022*/ 	.short	0x0024
        /*0024*/ 	.byte	0x00, 0xf0, 0x21, 0x00


	//----- nvinfo : EIATTR_KPARAM_INFO
	.align		4
.L_7482:
        /*0028*/ 	.byte	0x04, 0x17
        /*002a*/ 	.short	(.L_7484 - .L_7483)
.L_7483:
        /*002c*/ 	.word	0x00000000
        /*0030*/ 	.short	0x0004
        /*0032*/ 	.short	0x0021
        /*0034*/ 	.byte	0x00, 0xf0, 0x05, 0x00


	//----- nvinfo : EIATTR_KPARAM_INFO
	.align		4
.L_7484:
        /*0038*/ 	.byte	0x04, 0x17
        /*003a*/ 	.short	(.L_7486 - .L_7485)
.L_7485:
        /*003c*/ 	.word	0x00000000
        /*0040*/ 	.short	0x0003
        /*0042*/ 	.short	0x0020
        /*0044*/ 	.byte	0x00, 0xf0, 0x05, 0x00


	//----- nvinfo : EIATTR_KPARAM_INFO
	.align		4
.L_7486:
        /*0048*/ 	.byte	0x04, 0x17
        /*004a*/ 	.short	(.L_7488 - .L_7487)
.L_7487:
        /*004c*/ 	.word	0x00000000
        /*0050*/ 	.short	0x0002
        /*0052*/ 	.short	0x0010
        /*0054*/ 	.byte	0x00, 0xf0, 0x41, 0x00


	//----- nvinfo : EIATTR_KPARAM_INFO
	.align		4
.L_7488:
        /*0058*/ 	.byte	0x04, 0x17
        /*005a*/ 	.short	(.L_7490 - .L_7489)
.L_7489:
        /*005c*/ 	.word	0x00000000
        /*0060*/ 	.short	0x0001
        /*0062*/ 	.short	0x0004
        /*0064*/ 	.byte	0x00, 0xf0, 0x21, 0x00


	//----- nvinfo : EIATTR_KPARAM_INFO
	.align		4
.L_7490:
        /*0068*/ 	.byte	0x04, 0x17
        /*006a*/ 	.short	(.L_7492 - .L_7491)
.L_7491:
        /*006c*/ 	.word	0x00000000
        /*0070*/ 	.short	0x0000
        /*0072*/ 	.short	0x0000
        /*0074*/ 	.byte	0x00, 0xf0, 0x11, 0x00


	//----- nvinfo : EIATTR_SPARSE_MMA_MASK
	.align		4
.L_7492:
        /*0078*/ 	.byte	0x03, 0x50
        /*007a*/ 	.short	0x0000


	//----- nvinfo : EIATTR_MAXREG_COUNT
	.align		4
        /*007c*/ 	.byte	0x03, 0x1b
        /*007e*/ 	.short	0x00ff


	//----- nvinfo : EIATTR_EXTERNS
	.align		4
        /*0080*/ 	.byte	0x04, 0x0f
        /*0082*/ 	.short	(.L_7494 - .L_7493)


	//   ....[0]....
	.align		4
.L_7493:
        /*0084*/ 	.word	index@(__assertfail)


	//----- nvinfo : EIATTR_MERCURY_ISA_VERSION
	.align		4
.L_7494:
        /*0088*/ 	.byte	0x03, 0x5f
        /*008a*/ 	.short	0x0101


	//----- nvinfo : EIATTR_VRC_CTA_INIT_COUNT
	.align		4
        /*008c*/ 	.byte	0x02, 0x4a
	.zero		1
	.zero		1


	//----- nvinfo : EIATTR_SYSCALL_OFFSETS
	.align		4
        /*0090*/ 	.byte	0x04, 0x46
        /*0092*/ 	.short	(.L_7496 - .L_7495)


	//   ....[0]....
.L_7495:
        /*0094*/ 	.word	0x00000dd0


	//   ....[1]....
        /*0098*/ 	.word	0x00001d20


	//   ....[2]....
        /*009c*/ 	.word	0x00002bc0


	//   ....[3]....
        /*00a0*/ 	.word	0x00003a50


	//   ....[4]....
        /*00a4*/ 	.word	0x00004820


	//   ....[5]....
        /*00a8*/ 	.word	0x000054e0


	//   ....[6]....
        /*00ac*/ 	.word	0x000062a0


	//   ....[7]....
        /*00b0*/ 	.word	0x00007030


	//----- nvinfo : EIATTR_EXIT_INSTR_OFFSETS
	.align		4
.L_7496:
        /*00b4*/ 	.byte	0x04, 0x1c
        /*00b6*/ 	.short	(.L_7498 - .L_7497)


	//   ....[0]....
.L_7497:
        /*00b8*/ 	.word	0x00006520


	//   ....[1]....
        /*00bc*/ 	.word	0x00006650


	//   ....[2]....
        /*00c0*/ 	.word	0x00006670


	//   ....[3]....
        /*00c4*/ 	.word	0x00006700


	//   ....[4]....
        /*00c8*/ 	.word	0x00006720


	//   ....[5]....
        /*00cc*/ 	.word	0x00006740


	//   ....[6]....
        /*00d0*/ 	.word	0x000067d0


	//   ....[7]....
        /*00d4*/ 	.word	0x00006810


	//   ....[8]....
        /*00d8*/ 	.word	0x000068b0


	//   ....[9]....
        /*00dc*/ 	.word	0x00006900


	//   ....[10]....
        /*00e0*/ 	.word	0x00006930


	//   ....[11]....
        /*00e4*/ 	.word	0x000069f0


	//   ....[12]....
        /*00e8*/ 	.word	0x00006b30


	//   ....[13]....
        /*00ec*/ 	.word	0x00006c70


	//   ....[14]....
        /*00f0*/ 	.word	0x00006dc0


	//   ....[15]....
        /*00f4*/ 	.word	0x00006df0


	//   ....[16]....
        /*00f8*/ 	.word	0x00006e10


	//   ....[17]....
        /*00fc*/ 	.word	0x00006e90


	//   ....[18]....
        /*0100*/ 	.word	0x00006ed0


	//   ....[19]....
        /*0104*/ 	.word	0x00007040


	//   ....[20]....
        /*0108*/ 	.word	0x00007120


	//   ....[21]....
        /*010c*/ 	.word	0x000071c0


	//   ....[22]....
        /*0110*/ 	.word	0x000071f0


	//   ....[23]....
        /*0114*/ 	.word	0x00007240


	//   ....[24]....
        /*0118*/ 	.word	0x00007280


	//----- nvinfo : EIATTR_MAX_THREADS
	.align		4
.L_7498:
        /*011c*/ 	.byte	0x04, 0x05
        /*011e*/ 	.short	(.L_7500 - .L_7499)
.L_7499:
        /*0120*/ 	.word	0x00000080
        /*0124*/ 	.word	0x00000001
        /*0128*/ 	.word	0x00000001


	//----- nvinfo : EIATTR_CRS_STACK_SIZE
	.align		4
.L_7500:
        /*012c*/ 	.byte	0x04, 0x1e
        /*012e*/ 	.short	(.L_7502 - .L_7501)
.L_7501:
        /*0130*/ 	.word	0x00000000


	//----- nvinfo : EIATTR_CBANK_PARAM_SIZE
	.align		4
.L_7502:
        /*0134*/ 	.byte	0x03, 0x19
        /*0136*/ 	.short	0x0034


	//----- nvinfo : EIATTR_PARAM_CBANK
	.align		4
        /*0138*/ 	.byte	0x04, 0x0a
        /*013a*/ 	.short	(.L_7504 - .L_7503)
	.align		4
.L_7503:
        /*013c*/ 	.word	index@(.nv.constant0._ZN2at6native27unrolled_elementwise_kernelINS0_13AUnaryFunctorIiibZZZNS0_22logical_or_kernel_cudaERNS_14TensorIteratorEENKUlvE0_clEvENKUlvE1_clEvEUliiE_EESt5arrayIPcLm2EELi4E23TrivialOffsetCalculatorILi1EjESD_NS0_6memory12LoadWithCastILi1EEENSE_13StoreWithCastILi1EEEEEviT_T0_T2_T3_T4_T5_)
        /*0140*/ 	.short	0x0380
        /*0142*/ 	.short	0x0034


	//----- nvinfo : EIATTR_SW_WAR
	.align		4
.L_7504:
        /*0144*/ 	.byte	0x04, 0x36
        /*0146*/ 	.short	(.L_7506 - .L_7505)
.L_7505:
        /*0148*/ 	.word	0x00000008
.L_7506:


//--------------------- .nv.info._ZN2at6native18elementwise_kernelILi128ELi4EZNS0_22gpu_kernel_impl_nocastINS0_13AUnaryFunctorIiibZZZNS0_22logical_or_kernel_cudaERNS_14TensorIteratorEENKUlvE0_clEvENKUlvE1_clEvEUliiE_EEEEvRNS_18TensorIteratorBaseERKT_EUliE_EEviT1_ --------------------------
	.section	.nv.info._ZN2at6native18elementwise_kernelILi128ELi4EZNS0_22gpu_kernel_impl_nocastINS0_13AUnaryFunctorIiibZZZNS0_22logical_or_kernel_cudaERNS_14TensorIteratorEENKUlvE0_clEvENKUlvE1_clEvEUliiE_EEEEvRNS_18TensorIteratorBaseERKT_EUliE_EEviT1_,"",@"SHT_CUDA_INFO"
	.sectionflags	@""
	.align	4


	//----- nvinfo : EIATTR_CUDA_API_VERSION
	.align		4
        /*0000*/ 	.byte	0x04, 0x37
        /*0002*/ 	.short	(.L_7508 - .L_7507)
.L_7507:
        /*0004*/ 	.word	0x00000082


	//----- nvinfo : EIATTR_KPARAM_INFO
	.align		4
.L_7508:
        /*0008*/ 	.byte	0x04, 0x17
        /*000a*/ 	.short	(.L_7510 - .L_7509)
.L_7509:
        /*000c*/ 	.word	0x00000000
        /*0010*/ 	.short	0x0001
        /*0012*/ 	.short	0x0008
        /*0014*/ 	.byte	0x00, 0xf0, 0x61, 0x08


	//----- nvinfo : EIATTR_KPARAM_INFO
	.align		4
.L_7510:
        /*0018*/ 	.byte	0x04, 0x17
        /*001a*/ 	.short	(.L_7512 - .L_7511)
.L_7511:
        /*001c*/ 	.word	0x00000000
        /*0020*/ 	.short	0x0000
        /*0022*/ 	.short	0x0000
        /*0024*/ 	.byte	0x00, 0xf0, 0x11, 0x00


	//----- nvinfo : EIATTR_SPARSE_MMA_MASK
	.align		4
.L_7512:
        /*0028*/ 	.byte	0x03, 0x50
        /*002a*/ 	.short	0x0000


	//----- nvinfo : EIATTR_MAXREG_COUNT
	.align		4
        /*002c*/ 	.byte	0x03, 0x1b
        /*002e*/ 	.short	0x0080


	//----- nvinfo : EIATTR_MERCURY_ISA_VERSION
	.align		4
        /*0030*/ 	.byte	0x03, 0x5f
        /*0032*/ 	.short	0x0101


	//----- nvinfo : EIATTR_VRC_CTA_INIT_COUNT
	.align		4
        /*0034*/ 	.byte	0x02, 0x4a
	.zero		1
	.zero		1


	//----- nvinfo : EIATTR_EXIT_INSTR_OFFSETS
	.align		4
        /*0038*/ 	.byte	0x04, 0x1c
        /*003a*/ 	.short	(.L_7514 - .L_7513)


	//   ....[0]....
.L_7513:
        /*003c*/ 	.word	0x00000300


	//   ....[1]....
        /*0040*/ 	.word	0x00000380


	//   ....[2]....
        /*0044*/ 	.word	0x00003ea0


	//   ....[3]....
        /*0048*/ 	.word	0x000051f0


	//----- nvinfo : EIATTR_MAX_THREADS
	.align		4
.L_7514:
        /*004c*/ 	.byte	0x04, 0x05
        /*004e*/ 	.short	(.L_7516 - .L_7515)
.L_7515:
        /*0050*/ 	.word	0x00000080
        /*0054*/ 	.word	0x00000001
        /*0058*/ 	.word	0x00000001


	//----- nvinfo : EIATTR_CRS_STACK_SIZE
	.align		4
.L_7516:
        /*005c*/ 	.byte	0x04, 0x1e
        /*005e*/ 	.short	(.L_7518 - .L_7517)
.L_7517:
        /*0060*/ 	.word	0x00000000


	//----- nvinfo : EIATTR_CBANK_PARAM_SIZE
	.align		4
.L_7518:
        /*0064*/ 	.byte	0x03, 0x19
        /*0066*/ 	.short	0x0220


	//----- nvinfo : EIATTR_PARAM_CBANK
	.align		4
        /*0068*/ 	.byte	0x04, 0x0a
        /*006a*/ 	.short	(.L_7520 - .L_7519)
	.align		4
.L_7519:
        /*006c*/ 	.word	index@(.nv.constant0._ZN2at6native18elementwise_kernelILi128ELi4EZNS0_22gpu_kernel_impl_nocastINS0_13AUnaryFunctorIiibZZZNS0_22logical_or_kernel_cudaERNS_14TensorIteratorEENKUlvE0_clEvENKUlvE1_clEvEUliiE_EEEEvRNS_18TensorIteratorBaseERKT_EUliE_EEviT1_)
        /*0070*/ 	.short	0x0380
        /*0072*/ 	.short	0x0220


	//----- nvinfo : EIATTR_SW_WAR
	.align		4
.L_7520:
        /*0074*/ 	.byte	0x04, 0x36
        /*0076*/ 	.short	(.L_7522 - .L_7521)
.L_7521:
        /*0078*/ 	.word	0x00000008
.L_7522:


//--------------------- .nv.info._ZN2at6native27unrolled_elementwise_kernelINS0_13AUnaryFunctorIiibZZZNS0_22logical_or_kernel_cudaERNS_14TensorIteratorEENKUlvE0_clEvENKUlvE1_clEvEUliiE_EESt5arrayIPcLm2EELi4E23TrivialOffsetCalculatorILi1EjESD_NS0_6memory15LoadWithoutCastENSE_16StoreWithoutCastEEEviT_T0_T2_T3_T4_T5_ --------------------------
	.section	.nv.info._ZN2at6native27unrolled_elementwise_kernelINS0_13AUnaryFunctorIiibZZZNS0_22logical_or_kernel_cudaERNS_14TensorIteratorEENKUlvE0_clEvENKUlvE1_clEvEUliiE_EESt5arrayIPcLm2EELi4E23TrivialOffsetCalculatorILi1EjESD_NS0_6memory15LoadWithoutCastENSE_16StoreWithoutCastEEEviT_T0_T2_T3_T4_T5_,"",@"SHT_CUDA_INFO"
	.sectionflags	@""
	.align	4


	//----- nvinfo : EIATTR_CUDA_API_VERSION
	.align		4
        /*0000*/ 	.byte	0x04, 0x37
        /*0002*/ 	.short	(.L_7524 - .L_7523)
.L_7523:
        /*0004*/ 	.word	0x00000082


	//----- nvinfo : EIATTR_KPARAM_INFO
	.align		4
.L_7524:
        /*0008*/ 	.byte	0x04, 0x17
        /*000a*/ 	.short	(.L_7526 - .L_7525)
.L_7525:
        /*000c*/ 	.word	0x00000000
        /*0010*/ 	.short	0x0006
        /*0012*/ 	.short	0x0023
        /*0014*/ 	.byte	0x00, 0xf0, 0x05, 0x00


	//----- nvinfo : EIATTR_KPARAM_INFO
	.align		4
.L_7526:
        /*0018*/ 	.byte	0x04, 0x17
        /*001a*/ 	.short	(.L_7528 - .L_7527)
.L_7527:
        /*001c*/ 	.word	0x00000000
        /*0020*/ 	.short	0x0005
        /*0022*/ 	.short	0x0022
        /*0024*/ 	.byte	0x00, 0xf0, 0x05, 0x00


	//----- nvinfo : EIATTR_KPARAM_INFO
	.align		4
.L_7528:
        /*0028*/ 	.byte	0x04, 0x17
        /*002a*/ 	.short	(.L_7530 - .L_7529)
.L_7529:
        /*002c*/ 	.word	0x00000000
        /*0030*/ 	.short	0x0004
        /*0032*/ 	.short	0x0021
        /*0034*/ 	.byte	0x00, 0xf0, 0x05, 0x00


	//----- nvinfo : EIATTR_KPARAM_INFO
	.align		4
.L_7530:
        /*0038*/ 	.byte	0x04, 0x17
        /*003a*/ 	.short	(.L_7532 - .L_7531)
.L_7531:
        /*003c*/ 	.word	0x00000000
        /*0040*/ 	.short	0x0003
        /*0042*/ 	.short	0x0020
        /*0044*/ 	.byte	0x00, 0xf0, 0x05, 0x00


	//----- nvinfo : EIATTR_KPARAM_INFO
	.align		4
.L_7532:
        /*0048*/ 	.byte	0x04, 0x17
        /*004a*/ 	.short	(.L_7534 - .L_7533)
.L_7533:
        /*004c*/ 	.word	0x00000000
        /*0050*/ 	.short	0x0002
        /*0052*/ 	.short	0x0010
        /*0054*/ 	.byte	0x00, 0xf0, 0x41, 0x00


	//----- nvinfo : EIATTR_KPARAM_INFO
	.align		4
.L_7534:
        /*0058*/ 	.byte	0x04, 0x17
        /*005a*/ 	.short	(.L_7536 - .L_7535)
.L_7535:
        /*005c*/ 	.word	0x00000000
        /*0060*/ 	.short	0x0001
        /*0062*/ 	.short	0x0004
        /*0064*/ 	.byte	0x00, 0xf0, 0x21, 0x00


	//----- nvinfo : EIATTR_KPARAM_INFO
	.align		4
.L_7536:
        /*0068*/ 	.byte	0x04, 0x17
        /*006a*/ 	.short	(.L_7538 - .L_7537)
.L_7537:
        /*006c*/ 	.word	0x00000000
        /*0070*/ 	.short	0x0000
        /*0072*/ 	.short	0x0000
        /*0074*/ 	.byte	0x00, 0xf0, 0x11, 0x00


	//----- nvinfo : EIATTR_SPARSE_MMA_MASK
	.align		4
.L_7538:
        /*0078*/ 	.byte	0x03, 0x50
        /*007a*/ 	.short	0x0000


	//----- nvinfo : EIATTR_MAXREG_COUNT
	.align		4
        /*007c*/ 	.byte	0x03, 0x1b
        /*007e*/ 	.short	0x00ff


	//----- nvinfo : EIATTR_MERCURY_ISA_VERSION
	.align		4
        /*0080*/ 	.byte	0x03, 0x5f
        /*0082*/ 	.short	0x0101


	//----- nvinfo : EIATTR_VRC_CTA_INIT_COUNT
	.align		4
        /*0084*/ 	.byte	0x02, 0x4a
	.zero		1
	.zero		1


	//----- nvinfo : EIATTR_EXIT_INSTR_OFFSETS
	.align		4
        /*0088*/ 	.byte	0x04, 0x1c
        /*008a*/ 	.short	(.L_7540 - .L_7539)


	//   ....[0]....
.L_7539:
        /*008c*/ 	.word	0x00000490


	//   ....[1]....
        /*0090*/ 	.word	0x000004f0


	//----- nvinfo : EIATTR_MAX_THREADS
	.align		4
.L_7540:
        /*0094*/ 	.byte	0x04, 0x05
        /*0096*/ 	.short	(.L_7542 - .L_7541)
.L_7541:
        /*0098*/ 	.word	0x00000080
        /*009c*/ 	.word	0x00000001
        /*00a0*/ 	.word	0x00000001


	//----- nvinfo : EIATTR_CRS_STACK_SIZE
	.align		4
.L_7542:
        /*00a4*/ 	.byte	0x04, 0x1e
        /*00a6*/ 	.short	(.L_7544 - .L_7543)
.L_7543:
        /*00a8*/ 	.word	0x00000000


	//----- nvinfo : EIATTR_CBANK_PARAM_SIZE
	.align		4
.L_7544:
        /*00ac*/ 	.byte	0x03, 0x19
        /*00ae*/ 	.short	0x0024


	//----- nvinfo : EIATTR_PARAM_CBANK
	.align		4
        /*00b0*/ 	.byte	0x04, 0x0a
        /*00b2*/ 	.short	(.L_7546 - .L_7545)
	.align		4
.L_7545:
        /*00b4*/ 	.word	index@(.nv.constant0._ZN2at6native27unrolled_elementwise_kernelINS0_13AUnaryFunctorIiibZZZNS0_22logical_or_kernel_cudaERNS_14TensorIteratorEENKUlvE0_clEvENKUlvE1_clEvEUliiE_EESt5arrayIPcLm2EELi4E23TrivialOffsetCalculatorILi1EjESD_NS0_6memory15LoadWithoutCastENSE_16StoreWithoutCastEEEviT_T0_T2_T3_T4_T5_)
        /*00b8*/ 	.short	0x0380
        /*00ba*/ 	.short	0x0024


	//----- nvinfo : EIATTR_SW_WAR
	.align		4
.L_7546:
        /*00bc*/ 	.byte	0x04, 0x36
        /*00be*/ 	.short	(.L_7548 - .L_7547)
.L_7547:
        /*00c0*/ 	.word	0x00000008
.L_7548:


//--------------------- .nv.info._ZN2at6native29vectorized_elementwise_kernelILi2ENS0_13AUnaryFunctorIiibZZZNS0_22logical_or_kernel_cudaERNS_14TensorIteratorEENKUlvE0_clEvENKUlvE1_clEvEUliiE_EESt5arrayIPcLm2EEEEviT0_T1_ --------------------------
	.section	.nv.info._ZN2at6native29vectorized_elementwise_kernelILi2ENS0_13AUnaryFunctorIiibZZZNS0_22logical_or_kernel_cudaERNS_14TensorIteratorEENKUlvE0_clEvENKUlvE1_clEvEUliiE_EESt5arrayIPcLm2EEEEviT0_T1_,"",@"SHT_CUDA_INFO"
	.sectionflags	@""
	.align	4


	//----- nvinfo : EIATTR_CUDA_API_VERSION
	.align		4
        /*0000*/ 	.byte	0x04, 0x37
        /*0002*/ 	.short	(.L_7550 - .L_7549)
.L_7549:
        /*0004*/ 	.word	0x00000082


	//----- nvinfo : EIATTR_KPARAM_INFO
	.align		4
.L_7550:
        /*0008*/ 	.byte	0x04, 0x17
        /*000a*/ 	.short	(.L_7552 - .L_7551)
.L_7551:
        /*000c*/ 	.word	0x00000000
        /*0010*/ 	.short	0x0002
        /*0012*/ 	.short	0x0010
        /*0014*/ 	.byte	0x00, 0xf0, 0x41, 0x00


	//----- nvinfo : EIATTR_KPARAM_INFO
	.align		4
.L_7552:
        /*0018*/ 	.byte	0x04, 0x17
        /*001a*/ 	.short	(.L_7554 - .L_7553)
.L_7553:
        /*001c*/ 	.word	0x00000000
        /*0020*/ 	.short	0x0001
        /*0022*/ 	.short	0x0004
        /*0024*/ 	.byte	0x00, 0xf0, 0x21, 0x00


	//----- nvinfo : EIATTR_KPARAM_INFO
	.align		4
.L_7554:
        /*0028*/ 	.byte	0x04, 0x17
        /*002a*/ 	.short	(.L_7556 - .L_7555)
.L_7555:
        /*002c*/ 	.word	0x00000000
        /*0030*/ 	.short	0x0000
        /*0032*/ 	.short	0x0000
        /*0034*/ 	.byte	0x00, 0xf0, 0x11, 0x00


	//----- nvinfo : EIATTR_SPARSE_MMA_MASK
	.align		4
.L_7556:
        /*0038*/ 	.byte	0x03, 0x50
        /*003a*/ 	.short	0x0000


	//----- nvinfo : EIATTR_MAXREG_COUNT
	.align		4
        /*003c*/ 	.byte	0x03, 0x1b
        /*003e*/ 	.short	0x00ff


	//----- nvinfo : EIATTR_MERCURY_ISA_VERSION
	.align		4
        /*0040*/ 	.byte	0x03, 0x5f
        /*0042*/ 	.short	0x0101


	//----- nvinfo : EIATTR_VRC_CTA_INIT_COUNT
	.align		4
        /*0044*/ 	.byte	0x02, 0x4a
	.zero		1
	.zero		1


	//----- nvinfo : EIATTR_EXIT_INSTR_OFFSETS
	.align		4
        /*0048*/ 	.byte	0x04, 0x1c
        /*004a*/ 	.short	(.L_7558 - .L_7557)


	//   ....[0]....
.L_7557:
        /*004c*/ 	.word	0x00000900


	//   ....[1]....
        /*0050*/ 	.word	0x00000960


	//   ....[2]....
        /*0054*/ 	.word	0x00000bc0


	//----- nvinfo : EIATTR_MAX_THREADS
	.align		4
.L_7558:
        /*0058*/ 	.byte	0x04, 0x05
        /*005a*/ 	.short	(.L_7560 - .L_7559)
.L_7559:
        /*005c*/ 	.word	0x00000080
        /*0060*/ 	.word	0x00000001
        /*0064*/ 	.word	0x00000001


	//----- nvinfo : EIATTR_CRS_STACK_SIZE
	.align		4
.L_7560:
        /*0068*/ 	.byte	0x04, 0x1e
        /*006a*/ 	.short	(.L_7562 - .L_7561)
.L_7561:
        /*006c*/ 	.word	0x00000000


	//----- nvinfo : EIATTR_CBANK_PARAM_SIZE
	.align		4
.L_7562:
        /*0070*/ 	.byte	0x03, 0x19
        /*0072*/ 	.short	0x0020


	//----- nvinfo : EIATTR_PARAM_CBANK
	.align		4
        /*0074*/ 	.byte	0x04, 0x0a
        /*0076*/ 	.short	(.L_7564 - .L_7563)
	.align		4
.L_7563:
        /*0078*/ 	.word	index@(.nv.constant0._ZN2at6native29vectorized_elementwise_kernelILi2ENS0_13AUnaryFunctorIiibZZZNS0_22logical_or_kernel_cudaERNS_14TensorIteratorEENKUlvE0_clEvENKUlvE1_clEvEUliiE_EESt5arrayIPcLm2EEEEviT0_T1_)
        /*007c*/ 	.short	0x0380
        /*007e*/ 	.short	0x0020


	//----- nvinfo : EIATTR_SW_WAR
	.align		4
.L_7564:
        /*0080*/ 	.byte	0x04, 0x36
        /*0082*/ 	.short	(.L_7566 - .L_7565)
.L_7565:
        /*0084*/ 	.word	0x00000008
.L_7566:


//--------------------- .nv.info._ZN2at6native29vectorized_elementwise_kernelILi4ENS0_13AUnaryFunctorIiibZZZNS0_22logical_or_kernel_cudaERNS_14TensorIteratorEENKUlvE0_clEvENKUlvE1_clEvEUliiE_EESt5arrayIPcLm2EEEEviT0_T1_ --------------------------
	.section	.nv.info._ZN2at6native29vectorized_elementwise_kernelILi4ENS0_13AUnaryFunctorIiibZZZNS0_22logical_or_kernel_cudaERNS_14TensorIteratorEENKUlvE0_clEvENKUlvE1_clEvEUliiE_EESt5arrayIPcLm2EEEEviT0_T1_,"",@"SHT_CUDA_INFO"
	.sectionflags	@""
	.align	4


	//----- nvinfo : EIATTR_CUDA_API_VERSION
	.align		4
        /*0000*/ 	.byte	0x04, 0x37
        /*0002*/ 	.short	(.L_7568 - .L_7567)
.L_7567:
        /*0004*/ 	.word	0x00000082


	//----- nvinfo : EIATTR_KPARAM_INFO
	.align		4
.L_7568:
        /*0008*/ 	.byte	0x04, 0x17
        /*000a*/ 	.short	(.L_7570 - .L_7569)
.L_7569:
        /*000c*/ 	.word	0x00000000
        /*0010*/ 	.short	0x0002
        /*0012*/ 	.short	0x0010
        /*0014*/ 	.byte	0x00, 0xf0, 0x41, 0x00


	//----- nvinfo : EIATTR_KPARAM_INFO
	.align		4
.L_7570:
        /*0018*/ 	.byte	0x04, 0x17
        /*001a*/ 	.short	(.L_7572 - .L_7571)
.L_7571:
        /*001c*/ 	.word	0x00000000
        /*0020*/ 	.short	0x0001
        /*0022*/ 	.short	0x0004
        /*0024*/ 	.byte	0x00, 0xf0, 0x21, 0x00


	//----- nvinfo : EIATTR_KPARAM_INFO
	.align		4
.L_7572:
        /*0028*/ 	.byte	0x04, 0x17
        /*002a*/ 	.short	(.L_7574 - .L_7573)
.L_7573:
        /*002c*/ 	.word	0x00000000
        /*0030*/ 	.short	0x0000
        /*0032*/ 	.short	0x0000
        /*0034*/ 	.byte	0x00, 0xf0, 0x11, 0x00


	//----- nvinfo : EIATTR_SPARSE_MMA_MASK
	.align		4
.L_7574:
        /*0038*/ 	.byte	0x03, 0x50
        /*003a*/ 	.short	0x0000


	//----- nvinfo : EIATTR_MAXREG_COUNT
	.align		4
        /*003c*/ 	.byte	0x03, 0x1b
        /*003e*/ 	.short	0x00ff


	//----- nvinfo : EIATTR_MERCURY_ISA_VERSION
	.align		4
        /*0040*/ 	.byte	0x03, 0x5f
        /*0042*/ 	.short	0x0101


	//----- nvinfo : EIATTR_VRC_CTA_INIT_COUNT
	.align		4
        /*0044*/ 	.byte	0x02, 0x4a
	.zero		1
	.zero		1


	//----- nvinfo : EIATTR_EXIT_INSTR_OFFSETS
	.align		4
        /*0048*/ 	.byte	0x04, 0x1c
        /*004a*/ 	.short	(.L_7576 - .L_7575)


	//   ....[0]....
.L_7575:
        /*004c*/ 	.word	0x00000900


	//   ....[1]....
        /*0050*/ 	.word	0x00000960


	//   ....[2]....
        /*0054*/ 	.word	0x00000ba0


	//----- nvinfo : EIATTR_MAX_THREADS
	.align		4
.L_7576:
        /*0058*/ 	.byte	0x04, 0x05
        /*005a*/ 	.short	(.L_7578 - .L_7577)
.L_7577:
        /*005c*/ 	.word	0x00000080
        /*0060*/ 	.word	0x00000001
        /*0064*/ 	.word	0x00000001


	//----- nvinfo : EIATTR_CRS_STACK_SIZE
	.align		4
.L_7578:
        /*0068*/ 	.byte	0x04, 0x1e
        /*006a*/ 	.short	(.L_7580 - .L_7579)
.L_7579:
        /*006c*/ 	.word	0x00000000


	//----- nvinfo : EIATTR_CBANK_PARAM_SIZE
	.align		4
.L_7580:
        /*0070*/ 	.byte	0x03, 0x19
        /*0072*/ 	.short	0x0020


	//----- nvinfo : EIATTR_PARAM_CBANK
	.align		4
        /*0074*/ 	.byte	0x04, 0x0a
        /*0076*/ 	.short	(.L_7582 - .L_7581)
	.align		4
.L_7581:
        /*0078*/ 	.word	index@(.nv.constant0._ZN2at6native29vectorized_elementwise_kernelILi4ENS0_13AUnaryFunctorIiibZZZNS0_22logical_or_kernel_cudaERNS_14TensorIteratorEENKUlvE0_clEvENKUlvE1_clEvEUliiE_EESt5arrayIPcLm2EEEEviT0_T1_)
        /*007c*/ 	.short	0x0380
        /*007e*/ 	.short	0x0020


	//----- nvinfo : EIATTR_SW_WAR
	.align		4
.L_7582:
        /*0080*/ 	.byte	0x04, 0x36
        /*0082*/ 	.short	(.L_7584 - .L_7583)
.L_7583:
        /*0084*/ 	.word	0x00000008
.L_7584:


//--------------------- .nv.info._ZN2at6native29vectorized_elementwise_kernelILi8ENS0_13AUnaryFunctorIiibZZZNS0_22logical_or_kernel_cudaERNS_14TensorIteratorEENKUlvE0_clEvENKUlvE1_clEvEUliiE_EESt5arrayIPcLm2EEEEviT0_T1_ --------------------------
	.section	.nv.info._ZN2at6native29vectorized_elementwise_kernelILi8ENS0_13AUnaryFunctorIiibZZZNS0_22logical_or_kernel_cudaERNS_14TensorIteratorEENKUlvE0_clEvENKUlvE1_clEvEUliiE_EESt5arrayIPcLm2EEEEviT0_T1_,"",@"SHT_CUDA_INFO"
	.sectionflags	@""
	.align	4


	//----- nvinfo : EIATTR_CUDA_API_VERSION
	.align		4
        /*0000*/ 	.byte	0x04, 0x37
        /*0002*/ 	.short	(.L_7586 - .L_7585)
.L_7585:
        /*0004*/ 	.word	0x00000082


	//----- nvinfo : EIATTR_KPARAM_INFO
	.align		4
.L_7586:
        /*0008*/ 	.byte	0x04, 0x17
        /*000a*/ 	.short	(.L_7588 - .L_7587)
.L_7587:
        /*000c*/ 	.word	0x00000000
        /*0010*/ 	.short	0x0002
        /*0012*/ 	.short	0x0010
        /*0014*/ 	.byte	0x00, 0xf0, 0x41, 0x00


	//----- nvinfo : EIATTR_KPARAM_INFO
	.align		4
.L_7588:
        /*0018*/ 	.byte	0x04, 0x17
        /*001a*/ 	.short	(.L_7590 - .L_7589)
.L_7589:
        /*001c*/ 	.word	0x00000000
        /*0020*/ 	.short	0x0001
        /*0022*/ 	.short	0x0004
        /*0024*/ 	.byte	0x00, 0xf0, 0x21, 0x00


	//----- nvinfo : EIATTR_KPARAM_INFO
	.align		4
.L_7590:
        /*0028*/ 	.byte	0x04, 0x17
        /*002a*/ 	.short	(.L_7592 - .L_7591)
.L_7591:
        /*002c*/ 	.word	0x00000000
        /*0030*/ 	.short	0x0000
        /*0032*/ 	.short	0x0000
        /*0034*/ 	.byte	0x00, 0xf0, 0x11, 0x00


	//----- nvinfo : EIATTR_SPARSE_MMA_MASK
	.align		4
.L_7592:
        /*0038*/ 	.byte	0x03, 0x50
        /*003a*/ 	.short	0x0000


	//----- nvinfo : EIATTR_MAXREG_COUNT
	.align		4
        /*003c*/ 	.byte	0x03, 0x1b
        /*003e*/ 	.short	0x00ff


	//----- nvinfo : EIATTR_MERCURY_ISA_VERSION
	.align		4
        /*0040*/ 	.byte	0x03, 0x5f
        /*0042*/ 	.short	0x0101


	//----- nvinfo : EIATTR_VRC_CTA_INIT_COUNT
	.align		4
        /*0044*/ 	.byte	0x02, 0x4a
	.zero		1
	.zero		1


	//----- nvinfo : EIATTR_EXIT_INSTR_OFFSETS
	.align		4
        /*0048*/ 	.byte	0x04, 0x1c
        /*004a*/ 	.short	(.L_7594 - .L_7593)


	//   ....[0]....
.L_7593:
        /*004c*/ 	.word	0x00000010


	//----- nvinfo : EIATTR_MAX_THREADS
	.align		4
.L_7594:
        /*0050*/ 	.byte	0x04, 0x05
        /*0052*/ 	.short	(.L_7596 - .L_7595)
.L_7595:
        /*0054*/ 	.word	0x00000080
        /*0058*/ 	.word	0x00000001
        /*005c*/ 	.word	0x00000001


	//----- nvinfo : EIATTR_CBANK_PARAM_SIZE
	.align		4
.L_7596:
        /*0060*/ 	.byte	0x03, 0x19
        /*0062*/ 	.short	0x0020


	//----- nvinfo : EIATTR_PARAM_CBANK
	.align		4
        /*0064*/ 	.byte	0x04, 0x0a
        /*0066*/ 	.short	(.L_7598 - .L_7597)
	.align		4
.L_7597:
        /*0068*/ 	.word	index@(.nv.constant0._ZN2at6native29vectorized_elementwise_kernelILi8ENS0_13AUnaryFunctorIiibZZZNS0_22logical_or_kernel_cudaERNS_14TensorIteratorEENKUlvE0_clEvENKUlvE1_clEvEUliiE_EESt5arrayIPcLm2EEEEviT0_T1_)
        /*006c*/ 	.short	0x0380
        /*006e*/ 	.short	0x0020


	//----- nvinfo : EIATTR_SW_WAR
	.align		4
.L_7598:
        /*0070*/ 	.byte	0x04, 0x36
        /*0072*/ 	.short	(.L_7600 - .L_7599)
.L_7599:
        /*0074*/ 	.word	0x00000008
.L_7600:


//--------------------- .nv.info._ZN2at6native18elementwise_kernelILi128ELi4EZNS0_15gpu_kernel_implINS0_13BinaryFunctorIiibZZZNS0_22logical_or_kernel_cudaERNS_14TensorIteratorEENKUlvE0_clEvENKUlvE1_clEvEUliiE_EEEEvRNS_18TensorIteratorBaseERKT_EUliE_EEviT1_ --------------------------
	.section	.nv.info._ZN2at6native18elementwise_kernelILi128ELi4EZNS0_15gpu_kernel_implINS0_13BinaryFunctorIiibZZZNS0_22logical_or_kernel_cudaERNS_14TensorIteratorEENKUlvE0_clEvENKUlvE1_clEvEUliiE_EEEEvRNS_18TensorIteratorBaseERKT_EUliE_EEviT1_,"",@"SHT_CUDA_INFO"
	.sectionflags	@""
	.align	4


	//----- nvinfo : EIATTR_CUDA_API_VERSION
	.align		4
        /*0000*/ 	.byte	0x04, 0x37
        /*0002*/ 	.short	(.L_7602 - .L_7601)
.L_7601:
        /*0004*/ 	.word	0x00000082


	//----- nvinfo : EIATTR_KPARAM_INFO
	.align		4
.L_7602:
        /*0008*/ 	.byte	0x04, 0x17
        /*000a*/ 	.short	(.L_7604 - .L_7603)
.L_7603:
        /*000c*/ 	.word	0x00000000
        /*0010*/ 	.short	0x0001
        /*0012*/ 	.short	0x0008
        /*0014*/ 	.byte	0x00, 0xf0, 0x21, 0x0a


	//----- nvinfo : EIATTR_KPARAM_INFO
	.align		4
.L_7604:
        /*0018*/ 	.byte	0x04, 0x17
        /*001a*/ 	.short	(.L_7606 - .L_7605)
.L_7605:
        /*001c*/ 	.word	0x00000000
        /*0020*/ 	.short	0x0000
        /*0022*/ 	.short	0x0000
        /*0024*/ 	.byte	0x00, 0xf0, 0x11, 0x00


	//----- nvinfo : EIATTR_SPARSE_MMA_MASK
	.align		4
.L_7606:
        /*0028*/ 	.byte	0x03, 0x50
        /*002a*/ 	.short	0x0000


	//----- nvinfo : EIATTR_MAXREG_COUNT
	.align		4
        /*002c*/ 	.byte	0x03, 0x1b
        /*002e*/ 	.short	0x0080


	//----- nvinfo : EIATTR_EXTERNS
	.align		4
        /*0030*/ 	.byte	0x04, 0x0f
        /*0032*/ 	.short	(.L_7608 - .L_7607)


	//   ....[0]....
	.align		4
.L_7607:
        /*0034*/ 	.word	index@(__assertfail)


	//----- nvinfo : EIATTR_MERCURY_ISA_VERSION
	.align		4
.L_7608:
        /*0038*/ 	.byte	0x03, 0x5f
        /*003a*/ 	.short	0x0101


	//----- nvinfo : EIATTR_VRC_CTA_INIT_COUNT
	.align		4
        /*003c*/ 	.byte	0x02, 0x4a
	.zero		1
	.zero		1


	//----- nvinfo : EIATTR_SYSCALL_OFFSETS
	.align		4
        /*0040*/ 	.byte	0x04, 0x46
        /*0042*/ 	.short	(.L_7610 - .L_7609)


	//   ....[0]....
.L_7609:
        /*0044*/ 	.word	0x000023f0


	//   ....[1]....
        /*0048*/ 	.word	0x000031c0


	//   ....[2]....
        /*004c*/ 	.word	0x00003ed0


	//   ....[3]....
        /*0050*/ 	.word	0x00006420


	//   ....[4]....
        /*0054*/ 	.word	0x000071f0


	//   ....[5]....
        /*0058*/ 	.word	0x00007d50


	//   ....[6]....
        /*005c*/ 	.word	0x0000a390


	//   ....[7]....
        /*0060*/ 	.word	0x0000b160


	//   ....[8]....
        /*0064*/ 	.word	0x0000bcc0


	//   ....[9]....
        /*0068*/ 	.word	0x0000e320


	//   ....[10]....
        /*006c*/ 	.word	0x0000f0f0


	//   ....[11]....
        /*0070*/ 	.word	0x0000fc10


	//----- nvinfo : EIATTR_EXIT_INSTR_OFFSETS
	.align		4
.L_7610:
        /*0074*/ 	.byte	0x04, 0x1c
        /*0076*/ 	.short	(.L_7612 - .L_7611)


	//   ....[0]....
.L_7611:
        /*0078*/ 	.word	0x0000bf50


	//   ....[1]....
        /*007c*/ 	.word	0x0000f230


	//   ....[2]....
        /*0080*/ 	.word	0x0000f250


	//   ....[3]....
        /*0084*/ 	.word	0x0000f2e0


	//   ....[4]....
        /*0088*/ 	.word	0x0000f300


	//   ....[5]....
        /*008c*/ 	.word	0x0000f320


	//   ....[6]....
        /*0090*/ 	.word	0x0000f3b0


	//   ....[7]....
        /*0094*/ 	.word	0x0000f3f0


	//   ....[8]....
        /*0098*/ 	.word	0x0000f490


	//   ....[9]....
        /*009c*/ 	.word	0x0000f4e0


	//   ....[10]....
        /*00a0*/ 	.word	0x0000f510


	//   ....[11]....
        /*00a4*/ 	.word	0x0000f5d0


	//   ....[12]....
        /*00a8*/ 	.word	0x0000f710


	//   ....[13]....
        /*00ac*/ 	.word	0x0000f850


	//   ....[14]....
        /*00b0*/ 	.word	0x0000f9a0


	//   ....[15]....
        /*00b4*/ 	.word	0x0000f9d0


	//   ....[16]....
        /*00b8*/ 	.word	0x0000f9f0


	//   ....[17]....
        /*00bc*/ 	.word	0x0000fa70


	//   ....[18]....
        /*00c0*/ 	.word	0x0000fab0


	//   ....[19]....
        /*00c4*/ 	.word	0x0000fc20


	//   ....[20]....
        /*00c8*/ 	.word	0x0000fd00


	//   ....[21]....
        /*00cc*/ 	.word	0x0000fda0


	//   ....[22]....
        /*00d0*/ 	.word	0x0000fdd0


	//   ....[23]....
        /*00d4*/ 	.word	0x0000fe20


	//   ....[24]....
        /*00d8*/ 	.word	0x0000fe60


	//----- nvinfo : EIATTR_MAX_THREADS
	.align		4
.L_7612:
        /*00dc*/ 	.byte	0x04, 0x05
        /*00de*/ 	.short	(.L_7614 - .L_7613)
.L_7613:
        /*00e0*/ 	.word	0x00000080
        /*00e4*/ 	.word	0x00000001
        /*00e8*/ 	.word	0x00000001


	//----- nvinfo : EIATTR_CRS_STACK_SIZE
	.align		4
.L_7614:
        /*00ec*/ 	.byte	0x04, 0x1e
        /*00ee*/ 	.short	(.L_7616 - .L_7615)
.L_7615:
        /*00f0*/ 	.word	0x00000000


	//----- nvinfo : EIATTR_CBANK_PARAM_SIZE
	.align		4
.L_7616:
        /*00f4*/ 	.byte	0x03, 0x19
        /*00f6*/ 	.short	0x0290


	//----- nvinfo : EIATTR_PARAM_CBANK
	.align		4
        /*00f8*/ 	.byte	0x04, 0x0a
        /*00fa*/ 	.short	(.L_7618 - .L_7617)
	.align		4
.L_7617:
        /*00fc*/ 	.word	index@(.nv.constant0._ZN2at6native18elementwise_kernelILi128ELi4EZNS0_15gpu_kernel_implINS0_13BinaryFunctorIiibZZZNS0_22logical_or_kernel_cudaERNS_14TensorIteratorEENKUlvE0_clEvENKUlvE1_clEvEUliiE_EEEEvRNS_18TensorIteratorBaseERKT_EUliE_EEviT1_)
        /*0100*/ 	.short	0x0380
        /*0102*/ 	.short	0x0290


	//----- nvinfo : EIATTR_SW_WAR
	.align		4
.L_7618:
        /*0104*/ 	.byte	0x04, 0x36
        /*0106*/ 	.short	(.L_7620 - .L_7619)
.L_7619:
        /*0108*/ 	.word	0x00000008
.L_7620:


//--------------------- .nv.info._ZN2at6native27unrolled_elementwise_kernelINS0_13BinaryFunctorIiibZZZNS0_22logical_or_kernel_cudaERNS_14TensorIteratorEENKUlvE0_clEvENKUlvE1_clEvEUliiE_EESt5arrayIPcLm3EELi4E23TrivialOffsetCalculatorILi2EjESC_ILi1EjENS0_6memory12LoadWithCastILi2EEENSF_13StoreWithCastILi1EEEEEviT_T0_T2_T3_T4_T5_ --------------------------
	.section	.nv.info._ZN2at6native27unrolled_elementwise_kernelINS0_13BinaryFunctorIiibZZZNS0_22logical_or_kernel_cudaERNS_14TensorIteratorEENKUlvE0_clEvENKUlvE1_clEvEUliiE_EESt5arrayIPcLm3EELi4E23TrivialOffsetCalculatorILi2EjESC_ILi1EjENS0_6memory12LoadWithCastILi2EEENSF_13StoreWithCastILi1EEEEEviT_T0_T2_T3_T4_T5_,"",@"SHT_CUDA_INFO"
	.sectionflags	@""
	.align	4


	//----- nvinfo : EIATTR_CUDA_API_VERSION
	.align		4
        /*0000*/ 	.byte	0x04, 0x37
        /*0002*/ 	.short	(.L_7622 - .L_7621)
.L_7621:
        /*0004*/ 	.word	0x00000082


	//----- nvinfo : EIATTR_KPARAM_INFO
	.align		4
.L_7622:
        /*0008*/ 	.byte	0x04, 0x17
        /*000a*/ 	.short	(.L_7624 - .L_7623)
.L_7623:
        /*000c*/ 	.word	0x00000000
        /*0010*/ 	.short	0x0006
        /*0012*/ 	.short	0x0030
        /*0014*/ 	.byte	0x00, 0xf0, 0x21, 0x00


	//----- nvinfo : EIATTR_KPARAM_INFO
	.align		4
.L_7624:
        /*0018*/ 	.byte	0x04, 0x17
        /*001a*/ 	.short	(.L_7626 - .L_7625)
.L_7625:
        /*001c*/ 	.word	0x00000000
        /*0020*/ 	.short	0x0005
        /*0022*/ 	.short	0x0024
        /*0024*/ 	.byte	0x00, 0xf0, 0x31, 0x00


	//----- nvinfo : EIATTR_KPARAM_INFO
	.align		4
.L_7626:
        /*0028*/ 	.byte	0x04, 0x17
        /*002a*/ 	.short	(.L_7628 - .L_7627)
.L_7627:
        /*002c*/ 	.word	0x00000000
        /*0030*/ 	.short	0x0004
        /*0032*/ 	.short	0x0021
        /*0034*/ 	.byte	0x00, 0xf0, 0x05, 0x00


	//----- nvinfo : EIATTR_KPARAM_INFO
	.align		4
.L_7628:
        /*0038*/ 	.byte	0x04, 0x17
        /*003a*/ 	.short	(.L_7630 - .L_7629)
.L_7629:
        /*003c*/ 	.word	0x00000000
        /*0040*/ 	.short	0x0003
        /*0042*/ 	.short	0x0020
        /*0044*/ 	.byte	0x00, 0xf0, 0x05, 0x00


	//----- nvinfo : EIATTR_KPARAM_INFO
	.align		4
.L_7630:
        /*0048*/ 	.byte	0x04, 0x17
        /*004a*/ 	.short	(.L_7632 - .L_7631)
.L_7631:
        /*004c*/ 	.word	0x00000000
        /*0050*/ 	.short	0x0002
        /*0052*/ 	.short	0x0008
        /*0054*/ 	.byte	0x00, 0xf0, 0x61, 0x00


	//----- nvinfo : EIATTR_KPARAM_INFO
	.align		4
.L_7632:
        /*0058*/ 	.byte	0x04, 0x17
        /*005a*/ 	.short	(.L_7634 - .L_7633)
.L_7633:
        /*005c*/ 	.word	0x00000000
        /*0060*/ 	.short	0x0001
        /*0062*/ 	.short	0x0004
        /*0064*/ 	.byte	0x00, 0xf0, 0x05, 0x00


	//----- nvinfo : EIATTR_KPARAM_INFO
	.align		4
.L_7634:
        /*0068*/ 	.byte	0x04, 0x17
        /*006a*/ 	.short	(.L_7636 - .L_7635)
.L_7635:
        /*006c*/ 	.word	0x00000000
        /*0070*/ 	.short	0x0000
        /*0072*/ 	.short	0x0000
        /*0074*/ 	.byte	0x00, 0xf0, 0x11, 0x00


	//----- nvinfo : EIATTR_SPARSE_MMA_MASK
	.align		4
.L_7636:
        /*0078*/ 	.byte	0x03, 0x50
        /*007a*/ 	.short	0x0000


	//----- nvinfo : EIATTR_MAXREG_COUNT
	.align		4
        /*007c*/ 	.byte	0x03, 0x1b
        /*007e*/ 	.short	0x00ff


	//----- nvinfo : EIATTR_EXTERNS
	.align		4
        /*0080*/ 	.byte	0x04, 0x0f
        /*0082*/ 	.short	(.L_7638 - .L_7637)


	//   ....[0]....
	.align		4
.L_7637:
        /*0084*/ 	.word	index@(__assertfail)


	//----- nvinfo : EIATTR_MERCURY_ISA_VERSION
	.align		4
.L_7638:
        /*0088*/ 	.byte	0x03, 0x5f
        /*008a*/ 	.short	0x0101


	//----- nvinfo : EIATTR_VRC_CTA_INIT_COUNT
	.align		4
        /*008c*/ 	.byte	0x02, 0x4a
	.zero		1
	.zero		1


	//----- nvinfo : EIATTR_SYSCALL_OFFSETS
	.align		4
        /*0090*/ 	.byte	0x04, 0x46
        /*0092*/ 	.short	(.L_7640 - .L_7639)


	//   ....[0]....
.L_7639:
        /*0094*/ 	.word	0x00000de0


	//   ....[1]....
        /*0098*/ 	.word	0x00001be0


	//   ....[2]....
        /*009c*/ 	.word	0x00002b30


	//   ....[3]....
        /*00a0*/ 	.word	0x00003930


	//   ....[4]....
        /*00a4*/ 	.word	0x000047d0


	//   ....[5]....
        /*00a8*/ 	.word	0x000055e0


	//   ....[6]....
        /*00ac*/ 	.word	0x00006470


	//   ....[7]....
        /*00b0*/ 	.word	0x00007280


	//   ....[8]....
        /*00b4*/ 	.word	0x00008000


	//   ....[9]....
        /*00b8*/ 	.word	0x00008cc0


	//   ....[10]....
        /*00bc*/ 	.word	0x00009a80


	//   ....[11]....
        /*00c0*/ 	.word	0x0000a810


	//----- nvinfo : EIATTR_EXIT_INSTR_OFFSETS
	.align		4
.L_7640:
        /*00c4*/ 	.byte	0x04, 0x1c
        /*00c6*/ 	.short	(.L_7642 - .L_7641)


	//   ....[0]....
.L_7641:
        /*00c8*/ 	.word	0x00009d00


	//   ....[1]....
        /*00cc*/ 	.word	0x00009e30


	//   ....[2]....
        /*00d0*/ 	.word	0x00009e50


	//   ....[3]....
        /*00d4*/ 	.word	0x00009ee0


	//   ....[4]....
        /*00d8*/ 	.word	0x00009f00


	//   ....[5]....
        /*00dc*/ 	.word	0x00009f20


	//   ....[6]....
        /*00e0*/ 	.word	0x00009fb0


	//   ....[7]....
        /*00e4*/ 	.word	0x00009ff0


	//   ....[8]....
        /*00e8*/ 	.word	0x0000a090


	//   ....[9]....
        /*00ec*/ 	.word	0x0000a0e0


	//   ....[10]....
        /*00f0*/ 	.word	0x0000a110


	//   ....[11]....
        /*00f4*/ 	.word	0x0000a1d0


	//   ....[12]....
        /*00f8*/ 	.word	0x0000a310


	//   ....[13]....
        /*00fc*/ 	.word	0x0000a450


	//   ....[14]....
        /*0100*/ 	.word	0x0000a5a0


	//   ....[15]....
        /*0104*/ 	.word	0x0000a5d0


	//   ....[16]....
        /*0108*/ 	.word	0x0000a5f0


	//   ....[17]....
        /*010c*/ 	.word	0x0000a670


	//   ....[18]....
        /*0110*/ 	.word	0x0000a6b0


	//   ....[19]....
        /*0114*/ 	.word	0x0000a820


	//   ....[20]....
        /*0118*/ 	.word	0x0000a900


	//   ....[21]....
        /*011c*/ 	.word	0x0000a9a0


	//   ....[22]....
        /*0120*/ 	.word	0x0000a9d0


	//   ....[23]....
        /*0124*/ 	.word	0x0000aa20


	//   ....[24]....
        /*0128*/ 	.word	0x0000aa60


	//----- nvinfo : EIATTR_MAX_THREADS
	.align		4
.L_7642:
        /*012c*/ 	.byte	0x04, 0x05
        /*012e*/ 	.short	(.L_7644 - .L_7643)
.L_7643:
        /*0130*/ 	.word	0x00000080
        /*0134*/ 	.word	0x00000001
        /*0138*/ 	.word	0x00000001


	//----- nvinfo : EIATTR_CRS_STACK_SIZE
	.align		4
.L_7644:
        /*013c*/ 	.byte	0x04, 0x1e
        /*013e*/ 	.short	(.L_7646 - .L_7645)
.L_7645:
        /*0140*/ 	.word	0x00000000


	//----- nvinfo : EIATTR_CBANK_PARAM_SIZE
	.align		4
.L_7646:
        /*0144*/ 	.byte	0x03, 0x19
        /*0146*/ 	.short	0x0038


	//----- nvinfo : EIATTR_PARAM_CBANK
	.align		4
        /*0148*/ 	.byte	0x04, 0x0a
        /*014a*/ 	.short	(.L_7648 - .L_7647)
	.align		4
.L_7647:
        /*014c*/ 	.word	index@(.nv.constant0._ZN2at6native27unrolled_elementwise_kernelINS0_13BinaryFunctorIiibZZZNS0_22logical_or_kernel_cudaERNS_14TensorIteratorEENKUlvE0_clEvENKUlvE1_clEvEUliiE_EESt5arrayIPcLm3EELi4E23TrivialOffsetCalculatorILi2EjESC_ILi1EjENS0_6memory12LoadWithCastILi2EEENSF_13StoreWithCastILi1EEEEEviT_T0_T2_T3_T4_T5_)
        /*0150*/ 	.short	0x0380
        /*0152*/ 	.short	0x0038


	//----- nvinfo : EIATTR_SW_WAR
	.align		4
.L_7648:
        /*0154*/ 	.byte	0x04, 0x36
        /*0156*/ 	.short	(.L_7650 - .L_7649)
.L_7649:
        /*0158*/ 	.word	0x00000008
.L_7650:


//--------------------- .nv.info._ZN2at6native18elementwise_kernelILi128ELi4EZNS0_22gpu_kernel_impl_nocastINS0_13BinaryFunctorIiibZZZNS0_22logical_or_kernel_cudaERNS_14TensorIteratorEENKUlvE0_clEvENKUlvE1_clEvEUliiE_EEEEvRNS_18TensorIteratorBaseERKT_EUliE_EEviT1_ --------------------------
	.section	.nv.info._ZN2at6native18elementwise_kernelILi128ELi4EZNS0_22gpu_kernel_impl_nocastINS0_13BinaryFunctorIiibZZZNS0_22logical_or_kernel_cudaERNS_14TensorIteratorEENKUlvE0_clEvENKUlvE1_clEvEUliiE_EEEEvRNS_18TensorIteratorBaseERKT_EUliE_EEviT1_,"",@"SHT_CUDA_INFO"
	.sectionflags	@""
	.align	4


	//----- nvinfo : EIATTR_CUDA_API_VERSION
	.align		4
        /*0000*/ 	.byte	0x04, 0x37
        /*0002*/ 	.short	(.L_7652 - .L_7651)
.L_7651:
        /*0004*/ 	.word	0x00000082


	//----- nvinfo : EIATTR_KPARAM_INFO
	.align		4
.L_7652:
        /*0008*/ 	.byte	0x04, 0x17
        /*000a*/ 	.short	(.L_7654 - .L_7653)
.L_7653:
        /*000c*/ 	.word	0x00000000
        /*0010*/ 	.short	0x0001
        /*0012*/ 	.short	0x0008
        /*0014*/ 	.byte	0x00, 0xf0, 0x21, 0x0a


	//----- nvinfo : EIATTR_KPARAM_INFO
	.align		4
.L_7654:
        /*0018*/ 	.byte	0x04, 0x17
        /*001a*/ 	.short	(.L_7656 - .L_7655)
.L_7655:
        /*001c*/ 	.word	0x00000000
        /*0020*/ 	.short	0x0000
        /*0022*/ 	.short	0x0000
        /*0024*/ 	.byte	0x00, 0xf0, 0x11, 0x00


	//----- nvinfo : EIATTR_SPARSE_MMA_MASK
	.align		4
.L_7656:
        /*0028*/ 	.byte	0x03, 0x50
        /*002a*/ 	.short	0x0000


	//----- nvinfo : EIATTR_MAXREG_COUNT
	.align		4
        /*002c*/ 	.byte	0x03, 0x1b
        /*002e*/ 	.short	0x0080


	//----- nvinfo : EIATTR_MERCURY_ISA_VERSION
	.align		4
        /*0030*/ 	.byte	0x03, 0x5f
        /*0032*/ 	.short	0x0101


	//----- nvinfo : EIATTR_VRC_CTA_INIT_COUNT
	.align		4
        /*0034*/ 	.byte	0x02, 0x4a
	.zero		1
	.zero		1


	//----- nvinfo : EIATTR_EXIT_INSTR_OFFSETS
	.align		4
        /*0038*/ 	.byte	0x04, 0x1c
        /*003a*/ 	.short	(.L_7658 - .L_7657)


	//   ....[0]....
.L_7657:
        /*003c*/ 	.word	0x00000330


	//   ....[1]....
        /*0040*/ 	.word	0x000003c0


	//   ....[2]....
        /*0044*/ 	.word	0x000048d0


	//   ....[3]....
        /*0048*/ 	.word	0x00005f70


	//----- nvinfo : EIATTR_MAX_THREADS
	.align		4
.L_7658:
        /*004c*/ 	.byte	0x04, 0x05
        /*004e*/ 	.short	(.L_7660 - .L_7659)
.L_7659:
        /*0050*/ 	.word	0x00000080
        /*0054*/ 	.word	0x00000001
        /*0058*/ 	.word	0x00000001


	//----- nvinfo : EIATTR_CRS_STACK_SIZE
	.align		4
.L_7660:
        /*005c*/ 	.byte	0x04, 0x1e
        /*005e*/ 	.short	(.L_7662 - .L_7661)
.L_7661:
        /*0060*/ 	.word	0x00000000


	//----- nvinfo : EIATTR_CBANK_PARAM_SIZE
	.align		4
.L_7662:
        /*0064*/ 	.byte	0x03, 0x19
        /*0066*/ 	.short	0x0290


	//----- nvinfo : EIATTR_PARAM_CBANK
	.align		4
        /*0068*/ 	.byte	0x04, 0x0a
        /*006a*/ 	.short	(.L_7664 - .L_7663)
	.align		4
.L_7663:
        /*006c*/ 	.word	index@(.nv.constant0._ZN2at6native18elementwise_kernelILi128ELi4EZNS0_22gpu_kernel_impl_nocastINS0_13BinaryFunctorIiibZZZNS0_22logical_or_kernel_cudaERNS_14TensorIteratorEENKUlvE0_clEvENKUlvE1_clEvEUliiE_EEEEvRNS_18TensorIteratorBaseERKT_EUliE_EEviT1_)
        /*0070*/ 	.short	0x0380
        /*0072*/ 	.short	0x0290


	//----- nvinfo : EIATTR_SW_WAR
	.align		4
.L_7664:
        /*0074*/ 	.byte	0x04, 0x36
        /*0076*/ 	.short	(.L_7666 - .L_7665)
.L_7665:
        /*0078*/ 	.word	0x00000008
.L_7666:


//--------------------- .nv.info._ZN2at6native27unrolled_elementwise_kernelINS0_13BinaryFunctorIiibZZZNS0_22logical_or_kernel_cudaERNS_14TensorIteratorEENKUlvE0_clEvENKUlvE1_clEvEUliiE_EESt5arrayIPcLm3EELi4E23TrivialOffsetCalculatorILi2EjESC_ILi1EjENS0_6memory15LoadWithoutCastENSF_16StoreWithoutCastEEEviT_T0_T2_T3_T4_T5_ --------------------------
	.section	.nv.info._ZN2at6native27unrolled_elementwise_kernelINS0_13BinaryFunctorIiibZZZNS0_22logical_or_kernel_cudaERNS_14TensorIteratorEENKUlvE0_clEvENKUlvE1_clEvEUliiE_EESt5arrayIPcLm3EELi4E23TrivialOffsetCalculatorILi2EjESC_ILi1EjENS0_6memory15LoadWithoutCastENSF_16StoreWithoutCastEEEviT_T0_T2_T3_T4_T5_,"",@"SHT_CUDA_INFO"
	.sectionflags	@""
	.align	4


	//----- nvinfo : EIATTR_CUDA_API_VERSION
	.align		4
        /*0000*/ 	.byte	0x04, 0x37
        /*0002*/ 	.short	(.L_7668 - .L_7667)
.L_7667:
        /*0004*/ 	.word	0x00000082


	//----- nvinfo : EIATTR_KPARAM_INFO
	.align		4
.L_7668:
        /*0008*/ 	.byte	0x04, 0x17
        /*000a*/ 	.short	(.L_7670 - .L_7669)
.L_7669:
        /*000c*/ 	.word	0x00000000
        /*0010*/ 	.short	0x0006
        /*0012*/ 	.short	0x0023
        /*0014*/ 	.byte	0x00, 0xf0, 0x05, 0x00


	//----- nvinfo : EIATTR_KPARAM_INFO
	.align		4
.L_7670:
        /*0018*/ 	.byte	0x04, 0x17
        /*001a*/ 	.short	(.L_7672 - .L_7671)
.L_7671:
        /*001c*/ 	.word	0x00000000
        /*0020*/ 	.short	0x0005
        /*0022*/ 	.short	0x0022
        /*0024*/ 	.byte	0x00, 0xf0, 0x05, 0x00


	//----- nvinfo : EIATTR_KPARAM_INFO
	.align		4
.L_7672:
        /*0028*/ 	.byte	0x04, 0x17
        /*002a*/ 	.short	(.L_7674 - .L_7673)
.L_7673:
        /*002c*/ 	.word	0x00000000
        /*0030*/ 	.short	0x0004
        /*0032*/ 	.short	0x0021
        /*0034*/ 	.byte	0x00, 0xf0, 0x05, 0x00


	//----- nvinfo : EIATTR_KPARAM_INFO
	.align		4
.L_7674:
        /*0038*/ 	.byte	0x04, 0x17
        /*003a*/ 	.short	(.L_7676 - .L_7675)
.L_7675:
        /*003c*/ 	.word	0x00000000
        /*0040*/ 	.short	0x0003
        /*0042*/ 	.short	0x0020
        /*0044*/ 	.byte	0x00, 0xf0, 0x05, 0x00


	//----- nvinfo : EIATTR_KPARAM_INFO
	.align		4
.L_7676:
        /*0048*/ 	.byte	0x04, 0x17
        /*004a*/ 	.short	(.L_7678 - .L_7677)
.L_7677:
        /*004c*/ 	.word	0x00000000
        /*0050*/ 	.short	0x0002
        /*0052*/ 	.short	0x0008
        /*0054*/ 	.byte	0x00, 0xf0, 0x61, 0x00


	//----- nvinfo : EIATTR_KPARAM_INFO
	.align		4
.L_7678:
        /*0058*/ 	.byte	0x04, 0x17
        /*005a*/ 	.short	(.L_7680 - .L_7679)
.L_7679:
        /*005c*/ 	.word	0x00000000
        /*0060*/ 	.short	0x0001
        /*0062*/ 	.short	0x0004
        /*0064*/ 	.byte	0x00, 0xf0, 0x05, 0x00


	//----- nvinfo : EIATTR_KPARAM_INFO
	.align		4
.L_7680:
        /*0068*/ 	.byte	0x04, 0x17
        /*006a*/ 	.short	(.L_7682 - .L_7681)
.L_7681:
        /*006c*/ 	.word	0x00000000
        /*0070*/ 	.short	0x0000
        /*0072*/ 	.short	0x0000
        /*0074*/ 	.byte	0x00, 0xf0, 0x11, 0x00


	//----- nvinfo : EIATTR_SPARSE_MMA_MASK
	.align		4
.L_7682:
        /*0078*/ 	.byte	0x03, 0x50
        /*007a*/ 	.short	0x0000


	//----- nvinfo : EIATTR_MAXREG_COUNT
	.align		4
        /*007c*/ 	.byte	0x03, 0x1b
        /*007e*/ 	.short	0x00ff


	//----- nvinfo : EIATTR_MERCURY_ISA_VERSION
	.align		4
        /*0080*/ 	.byte	0x03, 0x5f
        /*0082*/ 	.short	0x0101


	//----- nvinfo : EIATTR_VRC_CTA_INIT_COUNT
	.align		4
        /*0084*/ 	.byte	0x02, 0x4a
	.zero		1
	.zero		1


	//----- nvinfo : EIATTR_EXIT_INSTR_OFFSETS
	.align		4
        /*0088*/ 	.byte	0x04, 0x1c
        /*008a*/ 	.short	(.L_7684 - .L_7683)


	//   ....[0]....
.L_7683:
        /*008c*/ 	.word	0x00000540


	//   ....[1]....
        /*0090*/ 	.word	0x000005a0


	//----- nvinfo : EIATTR_MAX_THREADS
	.align		4
.L_7684:
        /*0094*/ 	.byte	0x04, 0x05
        /*0096*/ 	.short	(.L_7686 - .L_7685)
.L_7685:
        /*0098*/ 	.word	0x00000080
        /*009c*/ 	.word	0x00000001
        /*00a0*/ 	.word	0x00000001


	//----- nvinfo : EIATTR_CRS_STACK_SIZE
	.align		4
.L_7686:
        /*00a4*/ 	.byte	0x04, 0x1e
        /*00a6*/ 	.short	(.L_7688 - .L_7687)
.L_7687:
        /*00a8*/ 	.word	0x00000000


	//----- nvinfo : EIATTR_CBANK_PARAM_SIZE
	.align		4
.L_7688:
        /*00ac*/ 	.byte	0x03, 0x19
        /*00ae*/ 	.short	0x0024


	//----- nvinfo : EIATTR_PARAM_CBANK
	.align		4
        /*00b0*/ 	.byte	0x04, 0x0a
        /*00b2*/ 	.short	(.L_7690 - .L_7689)
	.align		4
.L_7689:
        /*00b4*/ 	.word	index@(.nv.constant0._ZN2at6native27unrolled_elementwise_kernelINS0_13BinaryFunctorIiibZZZNS0_22logical_or_kernel_cudaERNS_14TensorIteratorEENKUlvE0_clEvENKUlvE1_clEvEUliiE_EESt5arrayIPcLm3EELi4E23TrivialOffsetCalculatorILi2EjESC_ILi1EjENS0_6memory15LoadWithoutCastENSF_16StoreWithoutCastEEEviT_T0_T2_T3_T4_T5_)
        /*00b8*/ 	.short	0x0380
        /*00ba*/ 	.short	0x0024


	//----- nvinfo : EIATTR_SW_WAR
	.align		4
.L_7690:
        /*00bc*/ 	.byte	0x04, 0x36
        /*00be*/ 	.short	(.L_7692 - .L_7691)
.L_7691:
        /*00c0*/ 	.word	0x00000008
.L_7692:


//--------------------- .nv.info._ZN2at6native29vectorized_elementwise_kernelILi2ENS0_13BinaryFunctorIiibZZZNS0_22logical_or_kernel_cudaERNS_14TensorIteratorEENKUlvE0_clEvENKUlvE1_clEvEUliiE_EESt5arrayIPcLm3EEEEviT0_T1_ --------------------------
	.section	.nv.info._ZN2at6native29vectorized_elementwise_kernelILi2ENS0_13BinaryFunctorIiibZZZNS0_22logical_or_kernel_cudaERNS_14TensorIteratorEENKUlvE0_clEvENKUlvE1_clEvEUliiE_EESt5arrayIPcLm3EEEEviT0_T1_,"",@"SHT_CUDA_INFO"
	.sectionflags	@""
	.align	4


	//----- nvinfo : EIATTR_CUDA_API_VERSION
	.align		4
        /*0000*/ 	.byte	0x04, 0x37
        /*0002*/ 	.short	(.L_7694 - .L_7693)
.L_7693:
        /*0004*/ 	.word	0x00000082


	//----- nvinfo : EIATTR_KPARAM_INFO
	.align		4
.L_7694:
        /*0008*/ 	.byte	0x04, 0x17
        /*000a*/ 	.short	(.L_7696 - .L_7695)
.L_7695:
        /*000c*/ 	.word	0x00000000
        /*0010*/ 	.short	0x0002
        /*0012*/ 	.short	0x0008
        /*0014*/ 	.byte	0x00, 0xf0, 0x61, 0x00


	//----- nvinfo : EIATTR_KPARAM_INFO
	.align		4
.L_7696:
        /*0018*/ 	.byte	0x04, 0x17
        /*001a*/ 	.short	(.L_7698 - .L_7697)
.L_7697:
        /*001c*/ 	.word	0x00000000
        /*0020*/ 	.short	0x0001
        /*0022*/ 	.short	0x0004
        /*0024*/ 	.byte	0x00, 0xf0, 0x05, 0x00


	//----- nvinfo : EIATTR_KPARAM_INFO
	.align		4
.L_7698:
        /*0028*/ 	.byte	0x04, 0x17
        /*002a*/ 	.short	(.L_7700 - .L_7699)
.L_7699:
        /*002c*/ 	.word	0x00000000
        /*0030*/ 	.short	0x0000
        /*0032*/ 	.short	0x0000
        /*0034*/ 	.byte	0x00, 0xf0, 0x11, 0x00


	//----- nvinfo : EIATTR_SPARSE_MMA_MASK
	.align		4
.L_7700:
        /*0038*/ 	.byte	0x03, 0x50
        /*003a*/ 	.short	0x0000


	//----- nvinfo : EIATTR_MAXREG_COUNT
	.align		4
        /*003c*/ 	.byte	0x03, 0x1b
        /*003e*/ 	.short	0x00ff


	//----- nvinfo : EIATTR_MERCURY_ISA_VERSION
	.align		4
        /*0040*/ 	.byte	0x03, 0x5f
        /*0042*/ 	.short	0x0101


	//----- nvinfo : EIATTR_VRC_CTA_INIT_COUNT
	.align		4
        /*0044*/ 	.byte	0x02, 0x4a
	.zero		1
	.zero		1


	//----- nvinfo : EIATTR_EXIT_INSTR_OFFSETS
	.align		4
        /*0048*/ 	.byte	0x04, 0x1c
        /*004a*/ 	.short	(.L_7702 - .L_7701)


	//   ....[0]....
.L_7701:
        /*004c*/ 	.word	0x00000a90


	//   ....[1]....
        /*0050*/ 	.word	0x00000af0


	//   ....[2]....
        /*0054*/ 	.word	0x00000db0


	//----- nvinfo : EIATTR_MAX_THREADS
	.align		4
.L_7702:
        /*0058*/ 	.byte	0x04, 0x05
        /*005a*/ 	.short	(.L_7704 - .L_7703)
.L_7703:
        /*005c*/ 	.word	0x00000080
        /*0060*/ 	.word	0x00000001
        /*0064*/ 	.word	0x00000001


	//----- nvinfo : EIATTR_CRS_STACK_SIZE
	.align		4
.L_7704:
        /*0068*/ 	.byte	0x04, 0x1e
        /*006a*/ 	.short	(.L_7706 - .L_7705)
.L_7705:
        /*006c*/ 	.word	0x00000000


	//----- nvinfo : EIATTR_CBANK_PARAM_SIZE
	.align		4
.L_7706:
        /*0070*/ 	.byte	0x03, 0x19
        /*0072*/ 	.short	0x0020


	//----- nvinfo : EIATTR_PARAM_CBANK
	.align		4
        /*0074*/ 	.byte	0x04, 0x0a
        /*0076*/ 	.short	(.L_7708 - .L_7707)
	.align		4
.L_7707:
        /*0078*/ 	.word	index@(.nv.constant0._ZN2at6native29vectorized_elementwise_kernelILi2ENS0_13BinaryFunctorIiibZZZNS0_22logical_or_kernel_cudaERNS_14TensorIteratorEENKUlvE0_clEvENKUlvE1_clEvEUliiE_EESt5arrayIPcLm3EEEEviT0_T1_)
        /*007c*/ 	.short	0x0380
        /*007e*/ 	.short	0x0020


	//----- nvinfo : EIATTR_SW_WAR
	.align		4
.L_7708:
        /*0080*/ 	.byte	0x04, 0x36
        /*0082*/ 	.short	(.L_7710 - .L_7709)
.L_7709:
        /*0084*/ 	.word	0x00000008
.L_7710:


//--------------------- .nv.info._ZN2at6native29vectorized_elementwise_kernelILi4ENS0_13BinaryFunctorIiibZZZNS0_22logical_or_kernel_cudaERNS_14TensorIteratorEENKUlvE0_clEvENKUlvE1_clEvEUliiE_EESt5arrayIPcLm3EEEEviT0_T1_ --------------------------
	.section	.nv.info._ZN2at6native29vectorized_elementwise_kernelILi4ENS0_13BinaryFunctorIiibZZZNS0_22logical_or_kernel_cudaERNS_14TensorIteratorEENKUlvE0_clEvENKUlvE1_clEvEUliiE_EESt5arrayIPcLm3EEEEviT0_T1_,"",@"SHT_CUDA_INFO"
	.sectionflags	@""
	.align	4


	//----- nvinfo : EIATTR_CUDA_API_VERSION
	.align		4
        /*0000*/ 	.byte	0x04, 0x37
        /*0002*/ 	.short	(.L_7712 - .L_7711)
.L_7711:
        /*0004*/ 	.word	0x00000082


	//----- nvinfo : EIATTR_KPARAM_INFO
	.align		4
.L_7712:
        /*0008*/ 	.byte	0x04, 0x17
        /*000a*/ 	.short	(.L_7714 - .L_7713)
.L_7713:
        /*000c*/ 	.word	0x00000000
        /*0010*/ 	.short	0x0002
        /*0012*/ 	.short	0x0008
        /*0014*/ 	.byte	0x00, 0xf0, 0x61, 0x00


	//----- nvinfo : EIATTR_KPARAM_INFO
	.align		4
.L_7714:
        /*0018*/ 	.byte	0x04, 0x17
        /*001a*/ 	.short	(.L_7716 - .L_7715)
.L_7715:
        /*001c*/ 	.word	0x00000000
        /*0020*/ 	.short	0x0001
        /*0022*/ 	.short	0x0004
        /*0024*/ 	.byte	0x00, 0xf0, 0x05, 0x00


	//----- nvinfo : EIATTR_KPARAM_INFO
	.align		4
.L_7716:
        /*0028*/ 	.byte	0x04, 0x17
        /*002a*/ 	.short	(.L_7718 - .L_7717)
.L_7717:
        /*002c*/ 	.word	0x00000000
        /*0030*/ 	.short	0x0000
        /*0032*/ 	.short	0x0000
        /*0034*/ 	.byte	0x00, 0xf0, 0x11, 0x00


	//----- nvinfo : EIATTR_SPARSE_MMA_MASK
	.align		4
.L_7718:
        /*0038*/ 	.byte	0x03, 0x50
        /*003a*/ 	.short	0x0000


	//----- nvinfo : EIATTR_MAXREG_COUNT
	.align		4
        /*003c*/ 	.byte	0x03, 0x1b
        /*003e*/ 	.short	0x00ff


	//----- nvinfo : EIATTR_MERCURY_ISA_VERSION
	.align		4
        /*0040*/ 	.byte	0x03, 0x5f
        /*0042*/ 	.short	0x0101


	//----- nvinfo : EIATTR_VRC_CTA_INIT_COUNT
	.align		4
        /*0044*/ 	.byte	0x02, 0x4a
	.zero		1
	.zero		1


	//----- nvinfo : EIATTR_EXIT_INSTR_OFFSETS
	.align		4
        /*0048*/ 	.byte	0x04, 0x1c
        /*004a*/ 	.short	(.L_7720 - .L_7719)


	//   ....[0]....
.L_7719:
        /*004c*/ 	.word	0x00000a90


	//   ....[1]....
        /*0050*/ 	.word	0x00000af0


	//   ....[2]....
        /*0054*/ 	.word	0x00000d70


	//----- nvinfo : EIATTR_MAX_THREADS
	.align		4
.L_7720:
        /*0058*/ 	.byte	0x04, 0x05
        /*005a*/ 	.short	(.L_7722 - .L_7721)
.L_7721:
        /*005c*/ 	.word	0x00000080
        /*0060*/ 	.word	0x00000001
        /*0064*/ 	.word	0x00000001


	//----- nvinfo : EIATTR_CRS_STACK_SIZE
	.align		4
.L_7722:
        /*0068*/ 	.byte	0x04, 0x1e
        /*006a*/ 	.short	(.L_7724 - .L_7723)
.L_7723:
        /*006c*/ 	.word	0x00000000


	//----- nvinfo : EIATTR_CBANK_PARAM_SIZE
	.align		4
.L_7724:
        /*0070*/ 	.byte	0x03, 0x19
        /*0072*/ 	.short	0x0020


	//----- nvinfo : EIATTR_PARAM_CBANK
	.align		4
        /*0074*/ 	.byte	0x04, 0x0a
        /*0076*/ 	.short	(.L_7726 - .L_7725)
	.align		4
.L_7725:
        /*0078*/ 	.word	index@(.nv.constant0._ZN2at6native29vectorized_elementwise_kernelILi4ENS0_13BinaryFunctorIiibZZZNS0_22logical_or_kernel_cudaERNS_14TensorIteratorEENKUlvE0_clEvENKUlvE1_clEvEUliiE_EESt5arrayIPcLm3EEEEviT0_T1_)
        /*007c*/ 	.short	0x0380
        /*007e*/ 	.short	0x0020


	//----- nvinfo : EIATTR_SW_WAR
	.align		4
.L_7726:
        /*0080*/ 	.byte	0x04, 0x36
        /*0082*/ 	.short	(.L_7728 - .L_7727)
.L_7727:
        /*0084*/ 	.word	0x00000008
.L_7728:


//--------------------- .nv.info._ZN2at6native29vectorized_elementwise_kernelILi8ENS0_13BinaryFunctorIiibZZZNS0_22logical_or_kernel_cudaERNS_14TensorIteratorEENKUlvE0_clEvENKUlvE1_clEvEUliiE_EESt5arrayIPcLm3EEEEviT0_T1_ --------------------------
	.section	.nv.info._ZN2at6native29vectorized_elementwise_kernelILi8ENS0_13BinaryFunctorIiibZZZNS0_22logical_or_kernel_cudaERNS_14TensorIteratorEENKUlvE0_clEvENKUlvE1_clEvEUliiE_EESt5arrayIPcLm3EEEEviT0_T1_,"",@"SHT_CUDA_INFO"
	.sectionflags	@""
	.align	4


	//----- nvinfo : EIATTR_CUDA_API_VERSION
	.align		4
        /*0000*/ 	.byte	0x04, 0x37
        /*0002*/ 	.short	(.L_7730 - .L_7729)
.L_7729:
        /*0004*/ 	.word	0x00000082


	//----- nvinfo : EIATTR_KPARAM_INFO
	.align		4
.L_7730:
        /*0008*/ 	.byte	0x04, 0x17
        /*000a*/ 	.short	(.L_7732 - .L_7731)
.L_7731:
        /*000c*/ 	.word	0x00000000
        /*0010*/ 	.short	0x0002
        /*0012*/ 	.short	0x0008
        /*0014*/ 	.byte	0x00, 0xf0, 0x61, 0x00


	//----- nvinfo : EIATTR_KPARAM_INFO
	.align		4
.L_7732:
        /*0018*/ 	.byte	0x04, 0x17
        /*001a*/ 	.short	(.L_7734 - .L_7733)
.L_7733:
        /*001c*/ 	.word	0x00000000
        /*0020*/ 	.short	0x0001
        /*0022*/ 	.short	0x0004
        /*0024*/ 	.byte	0x00, 0xf0, 0x05, 0x00


	//----- nvinfo : EIATTR_KPARAM_INFO
	.align		4
.L_7734:
        /*0028*/ 	.byte	0x04, 0x17
        /*002a*/ 	.short	(.L_7736 - .L_7735)
.L_7735:
        /*002c*/ 	.word	0x00000000
        /*0030*/ 	.short	0x0000
        /*0032*/ 	.short	0x0000
        /*0034*/ 	.byte	0x00, 0xf0, 0x11, 0x00


	//----- nvinfo : EIATTR_SPARSE_MMA_MASK
	.align		4
.L_7736:
        /*0038*/ 	.byte	0x03, 0x50
        /*003a*/ 	.short	0x0000


	//----- nvinfo : EIATTR_MAXREG_COUNT
	.align		4
        /*003c*/ 	.byte	0x03, 0x1b
        /*003e*/ 	.short	0x00ff


	//----- nvinfo : EIATTR_MERCURY_ISA_VERSION
	.align		4
        /*0040*/ 	.byte	0x03, 0x5f
        /*0042*/ 	.short	0x0101


	//----- nvinfo : EIATTR_VRC_CTA_INIT_COUNT
	.align		4
        /*0044*/ 	.byte	0x02, 0x4a
	.zero		1
	.zero		1


	//----- nvinfo : EIATTR_EXIT_INSTR_OFFSETS
	.align		4
        /*0048*/ 	.byte	0x04, 0x1c
        /*004a*/ 	.short	(.L_7738 - .L_7737)


	//   ....[0]....
.L_7737:
        /*004c*/ 	.word	0x00000010


	//----- nvinfo : EIATTR_MAX_THREADS
	.align		4
.L_7738:
        /*0050*/ 	.byte	0x04, 0x05
        /*0052*/ 	.short	(.L_7740 - .L_7739)
.L_7739:
        /*0054*/ 	.word	0x00000080
        /*0058*/ 	.word	0x00000001
        /*005c*/ 	.word	0x00000001


	//----- nvinfo : EIATTR_CBANK_PARAM_SIZE
	.align		4
.L_7740:
        /*0060*/ 	.byte	0x03, 0x19
        /*0062*/ 	.short	0x0020


	//----- nvinfo : EIATTR_PARAM_CBANK
	.align		4
        /*0064*/ 	.byte	0x04, 0x0a
        /*0066*/ 	.short	(.L_7742 - .L_7741)
	.align		4
.L_7741:
        /*0068*/ 	.word	index@(.nv.constant0._ZN2at6native29vectorized_elementwise_kernelILi8ENS0_13BinaryFunctorIiibZZZNS0_22logical_or_kernel_cudaERNS_14TensorIteratorEENKUlvE0_clEvENKUlvE1_clEvEUliiE_EESt5arrayIPcLm3EEEEviT0_T1_)
        /*006c*/ 	.short	0x0380
        /*006e*/ 	.short	0x0020


	//----- nvinfo : EIATTR_SW_WAR
	.align		4
.L_7742:
        /*0070*/ 	.byte	0x04, 0x36
        /*0072*/ 	.short	(.L_7744 - .L_7743)
.L_7743:
        /*0074*/ 	.word	0x00000008
.L_7744:


//--------------------- .nv.info._ZN2at6native18elementwise_kernelILi128ELi4EZNS0_15gpu_kernel_implINS0_13AUnaryFunctorIaabZZZNS0_22logical_or_kernel_cudaERNS_14TensorIteratorEENKUlvE0_clEvENKUlvE0_clEvEUlaaE_EEEEvRNS_18TensorIteratorBaseERKT_EUliE_EEviT1_ --------------------------
	.section	.nv.info._ZN2at6native18elementwise_kernelILi128ELi4EZNS0_15gpu_kernel_implINS0_13AUnaryFunctorIaabZZZNS0_22logical_or_kernel_cudaERNS_14TensorIteratorEENKUlvE0_clEvENKUlvE0_clEvEUlaaE_EEEEvRNS_18TensorIteratorBaseERKT_EUliE_EEviT1_,"",@"SHT_CUDA_INFO"
	.sectionflags	@""
	.align	4


	//----- nvinfo : EIATTR_CUDA_API_VERSION
	.align		4
        /*0000*/ 	.byte	0x04, 0x37
        /*0002*/ 	.short	(.L_7746 - .L_7745)
.L_7745:
        /*0004*/ 	.word	0x00000082


	//----- nvinfo : EIATTR_KPARAM_INFO
	.align		4
.L_7746:
        /*0008*/ 	.byte	0x04, 0x17
        /*000a*/ 	.short	(.L_7748 - .L_7747)
.L_7747:
        /*000c*/ 	.word	0x00000000
        /*0010*/ 	.short	0x0001
        /*0012*/ 	.short	0x0008
        /*0014*/ 	.byte	0x00, 0xf0, 0x61, 0x08


	//----- nvinfo : EIATTR_KPARAM_INFO
	.align		4
.L_7748:
        /*0018*/ 	.byte	0x04, 0x17
        /*001a*/ 	.short	(.L_7750 - .L_7749)
.L_7749:
        /*001c*/ 	.word	0x00000000
        /*0020*/ 	.short	0x0000
        /*0022*/ 	.short	0x0000
        /*0024*/ 	.byte	0x00, 0xf0, 0x11, 0x00


	//----- nvinfo : EIATTR_SPARSE_MMA_MASK
	.align		4
.L_7750:
        /*0028*/ 	.byte	0x03, 0x50
        /*002a*/ 	.short	0x0000


	//----- nvinfo : EIATTR_MAXREG_COUNT
	.align		4
        /*002c*/ 	.byte	0x03, 0x1b
        /*002e*/ 	.short	0x0080


	//----- nvinfo : EIATTR_EXTERNS
	.align		4
        /*0030*/ 	.byte	0x04, 0x0f
        /*0032*/ 	.short	(.L_7752 - .L_7751)


	//   ....[0]....
	.align		4
.L_7751:
        /*0034*/ 	.word	index@(__assertfail)


	//----- nvinfo : EIATTR_MERCURY_ISA_VERSION
	.align		4
.L_7752:
        /*0038*/ 	.byte	0x03, 0x5f
        /*003a*/ 	.short	0x0101


	//----- nvinfo : EIATTR_VRC_CTA_INIT_COUNT
	.align		4
        /*003c*/ 	.byte	0x02, 0x4a
	.zero		1
	.zero		1


	//----- nvinfo : EIATTR_SYSCALL_OFFSETS
	.align		4
        /*0040*/ 	.byte	0x04, 0x46
        /*0042*/ 	.short	(.L_7754 - .L_7753)


	//   ....[0]....
.L_7753:
        /*0044*/ 	.word	0x00002130


	//   ....[1]....
        /*0048*/ 	.word	0x00002e50


	//   ....[2]....
        /*004c*/ 	.word	0x000050f0


	//   ....[3]....
        /*0050*/ 	.word	0x00005c50


	//   ....[4]....
        /*0054*/ 	.word	0x00007fe0


	//   ....[5]....
        /*0058*/ 	.word	0x00008b40


	//   ....[6]....
        /*005c*/ 	.word	0x0000aee0


	//   ....[7]....
        /*0060*/ 	.word	0x0000ba00


	//----- nvinfo : EIATTR_EXIT_INSTR_OFFSETS
	.align		4
.L_7754:
        /*0064*/ 	.byte	0x04, 0x1c
        /*0066*/ 	.short	(.L_7756 - .L_7755)


	//   ....[0]....
.L_7755:
        /*0068*/ 	.word	0x00008dd0


	//   ....[1]....
        /*006c*/ 	.word	0x0000b020


	//   ....[2]....
        /*0070*/ 	.word	0x0000b040


	//   ....[3]....
        /*0074*/ 	.word	0x0000b0d0


	//   ....[4]....
        /*0078*/ 	.word	0x0000b0f0


	//   ....[5]....
        /*007c*/ 	.word	0x0000b110


	//   ....[6]....
        /*0080*/ 	.word	0x0000b1a0


	//   ....[7]....
        /*0084*/ 	.word	0x0000b1e0


	//   ....[8]....
        /*0088*/ 	.word	0x0000b280


	//   ....[9]....
        /*008c*/ 	.word	0x0000b2d0


	//   ....[10]....
        /*0090*/ 	.word	0x0000b300


	//   ....[11]....
        /*0094*/ 	.word	0x0000b3c0


	//   ....[12]....
        /*0098*/ 	.word	0x0000b500


	//   ....[13]....
        /*009c*/ 	.word	0x0000b640


	//   ....[14]....
        /*00a0*/ 	.word	0x0000b790


	//   ....[15]....
        /*00a4*/ 	.word	0x0000b7c0


	//   ....[16]....
        /*00a8*/ 	.word	0x0000b7e0


	//   ....[17]....
        /*00ac*/ 	.word	0x0000b860


	//   ....[18]....
        /*00b0*/ 	.word	0x0000b8a0


	//   ....[19]....
        /*00b4*/ 	.word	0x0000ba10


	//   ....[20]....
        /*00b8*/ 	.word	0x0000baf0


	//   ....[21]....
        /*00bc*/ 	.word	0x0000bb90


	//   ....[22]....
        /*00c0*/ 	.word	0x0000bbc0


	//   ....[23]....
        /*00c4*/ 	.word	0x0000bc10


	//   ....[24]....
        /*00c8*/ 	.word	0x0000bc50


	//----- nvinfo : EIATTR_MAX_THREADS
	.align		4
.L_7756:
        /*00cc*/ 	.byte	0x04, 0x05
        /*00ce*/ 	.short	(.L_7758 - .L_7757)
.L_7757:
        /*00d0*/ 	.word	0x00000080
        /*00d4*/ 	.word	0x00000001
        /*00d8*/ 	.word	0x00000001


	//----- nvinfo : EIATTR_CRS_STACK_SIZE
	.align		4
.L_7758:
        /*00dc*/ 	.byte	0x04, 0x1e
        /*00de*/ 	.short	(.L_7760 - .L_7759)
.L_7759:
        /*00e0*/ 	.word	0x00000000


	//----- nvinfo : EIATTR_CBANK_PARAM_SIZE
	.align		4
.L_7760:
        /*00e4*/ 	.byte	0x03, 0x19
        /*00e6*/ 	.short	0x0220


	//----- nvinfo : EIATTR_PARAM_CBANK
	.align		4
        /*00e8*/ 	.byte	0x04, 0x0a
        /*00ea*/ 	.short	(.L_7762 - .L_7761)
	.align		4
.L_7761:
        /*00ec*/ 	.word	index@(.nv.constant0._ZN2at6native18elementwise_kernelILi128ELi4EZNS0_15gpu_kernel_implINS0_13AUnaryFunctorIaabZZZNS0_22logical_or_kernel_cudaERNS_14TensorIteratorEENKUlvE0_clEvENKUlvE0_clEvEUlaaE_EEEEvRNS_18TensorIteratorBaseERKT_EUliE_EEviT1_)
        /*00f0*/ 	.short	0x0380
        /*00f2*/ 	.short	0x0220


	//----- nvinfo : EIATTR_SW_WAR
	.align		4
.L_7762:
        /*00f4*/ 	.byte	0x04, 0x36
        /*00f6*/ 	.short	(.L_7764 - .L_7763)
.L_7763:
        /*00f8*/ 	.word	0x00000008
.L_7764:


//--------------------- .nv.info._ZN2at6native27unrolled_elementwise_kernelINS0_13AUnaryFunctorIaabZZZNS0_22logical_or_kernel_cudaERNS_14TensorIteratorEENKUlvE0_clEvENKUlvE0_clEvEUlaaE_EESt5arrayIPcLm2EELi4E23TrivialOffsetCalculatorILi1EjESD_NS0_6memory12LoadWithCastILi1EEENSE_13StoreWithCastILi1EEEEEviT_T0_T2_T3_T4_T5_ --------------------------
	.section	.nv.info._ZN2at6native27unrolled_elementwise_kernelINS0_13AUnaryFunctorIaabZZZNS0_22logical_or_kernel_cudaERNS_14TensorIteratorEENKUlvE0_clEvENKUlvE0_clEvEUlaaE_EESt5arrayIPcLm2EELi4E23TrivialOffsetCalculatorILi1EjESD_NS0_6memory12LoadWithCastILi1EEENSE_13StoreWithCastILi1EEEEEviT_T0_T2_T3_T4_T5_,"",@"SHT_CUDA_INFO"
	.sectionflags	@""
	.align	4


	//----- nvinfo : EIATTR_CUDA_API_VERSION
	.align		4
        /*0000*/ 	.byte	0x04, 0x37
        /*0002*/ 	.short	(.L_7766 - .L_7765)
.L_7765:
        /*0004*/ 	.word	0x00000082


	//----- nvinfo : EIATTR_KPARAM_INFO
	.align		4
.L_7766:
        /*0008*/ 	.byte	0x04, 0x17
        /*000a*/ 	.short	(.L_7768 - .L_7767)
.L_7767:
        /*000c*/ 	.word	0x00000000
        /*0010*/ 	.short	0x0006
        /*0012*/ 	.short	0x0024
        /*0014*/ 	.byte	0x00, 0xf0, 0x21, 0x00


	//----- nvinfo : EIATTR_KPARAM_INFO
	.align		4
.L_7768:
        /*0018*/ 	.byte	0x04, 0x17
        /*001a*/ 	.short	(.L_7770 - .L_7769)
.L_7769:
        /*001c*/ 	.word	0x00000000
        /*0020*/ 	.short	0x0005
        /*0022*/ 	.short	0x001c
        /*0024*/ 	.byte	0x00, 0xf0, 0x21, 0x00


	//----- nvinfo : EIATTR_KPARAM_INFO
	.align		4
.L_7770:
        /*0028*/ 	.byte	0x04, 0x17
        /*002a*/ 	.short	(.L_7772 - .L_7771)
.L_7771:
        /*002c*/ 	.word	0x00000000
        /*0030*/ 	.short	0x0004
        /*0032*/ 	.short	0x0019
        /*0034*/ 	.byte	0x00, 0xf0, 0x05, 0x00


	//----- nvinfo : EIATTR_KPARAM_INFO
	.align		4
.L_7772:
        /*0038*/ 	.byte	0x04, 0x17
        /*003a*/ 	.short	(.L_7774 - .L_7773)
.L_7773:
        /*003c*/ 	.word	0x00000000
        /*0040*/ 	.short	0x0003
        /*0042*/ 	.short	0x0018
        /*0044*/ 	.byte	0x00, 0xf0, 0x05, 0x00


	//----- nvinfo : EIATTR_KPARAM_INFO
	.align		4
.L_7774:
        /*0048*/ 	.byte	0x04, 0x17
        /*004a*/ 	.short	(.L_7776 - .L_7775)
.L_7775:
        /*004c*/ 	.word	0x00000000
        /*0050*/ 	.short	0x0002
        /*0052*/ 	.short	0x0008
        /*0054*/ 	.byte	0x00, 0xf0, 0x41, 0x00


	//----- nvinfo : EIATTR_KPARAM_INFO
	.align		4
.L_7776:
        /*0058*/ 	.byte	0x04, 0x17
        /*005a*/ 	.short	(.L_7778 - .L_7777)
.L_7777:
        /*005c*/ 	.word	0x00000000
        /*0060*/ 	.short	0x0001
        /*0062*/ 	.short	0x0004
        /*0064*/ 	.byte	0x00, 0xf0, 0x09, 0x00


	//----- nvinfo : EIATTR_KPARAM_INFO
	.align		4
.L_7778:
        /*0068*/ 	.byte	0x04, 0x17
        /*006a*/ 	.short	(.L_7780 - .L_7779)
.L_7779:
        /*006c*/ 	.word	0x00000000
        /*0070*/ 	.short	0x0000
        /*0072*/ 	.short	0x0000
        /*0074*/ 	.byte	0x00, 0xf0, 0x11, 0x00


	//----- nvinfo : EIATTR_SPARSE_MMA_MASK
	.align		4
.L_7780:
        /*0078*/ 	.byte	0x03, 0x50
        /*007a*/ 	.short	0x0000


	//----- nvinfo : EIATTR_MAXREG_COUNT
	.align		4
        /*007c*/ 	.byte	0x03, 0x1b
        /*007e*/ 	.short	0x00ff


	//----- nvinfo : EIATTR_EXTERNS
	.align		4
        /*0080*/ 	.byte	0x04, 0x0f
        /*0082*/ 	.short	(.L_7782 - .L_7781)


	//   ....[0]....
	.align		4
.L_7781:
        /*0084*/ 	.word	index@(__assertfail)


	//----- nvinfo : EIATTR_MERCURY_ISA_VERSION
	.align		4
.L_7782:
        /*0088*/ 	.byte	0x03, 0x5f
        /*008a*/ 	.short	0x0101


	//----- nvinfo : EIATTR_VRC_CTA_INIT_COUNT
	.align		4
        /*008c*/ 	.byte	0x02, 0x4a
	.zero		1
	.zero		1


	//----- nvinfo : EIATTR_SYSCALL_OFFSETS
	.align		4
        /*0090*/ 	.byte	0x04, 0x46
        /*0092*/ 	.short	(.L_7784 - .L_7783)


	//   ....[0]....
.L_7783:
        /*0094*/ 	.word	0x00000e40


	//   ....[1]....
        /*0098*/ 	.word	0x00001e20


	//   ....[2]....
        /*009c*/ 	.word	0x00002d40


	//   ....[3]....
        /*00a0*/ 	.word	0x00003c60


	//   ....[4]....
        /*00a4*/ 	.word	0x00004a20


	//   ....[5]....
        /*00a8*/ 	.word	0x000056e0


	//   ....[6]....
        /*00ac*/ 	.word	0x000064a0


	//   ....[7]....
        /*00b0*/ 	.word	0x00007230


	//----- nvinfo : EIATTR_EXIT_INSTR_OFFSETS
	.align		4
.L_7784:
        /*00b4*/ 	.byte	0x04, 0x1c
        /*00b6*/ 	.short	(.L_7786 - .L_7785)


	//   ....[0]....
.L_7785:
        /*00b8*/ 	.word	0x00006720


	//   ....[1]....
        /*00bc*/ 	.word	0x00006850


	//   ....[2]....
        /*00c0*/ 	.word	0x00006870


	//   ....[3]....
        /*00c4*/ 	.word	0x00006900


	//   ....[4]....
        /*00c8*/ 	.word	0x00006920


	//   ....[5]....
        /*00cc*/ 	.word	0x00006940


	//   ....[6]....
        /*00d0*/ 	.word	0x000069d0


	//   ....[7]....
        /*00d4*/ 	.word	0x00006a10


	//   ....[8]....
        /*00d8*/ 	.word	0x00006ab0


	//   ....[9]....
        /*00dc*/ 	.word	0x00006b00


	//   ....[10]....
        /*00e0*/ 	.word	0x00006b30


	//   ....[11]....
        /*00e4*/ 	.word	0x00006bf0


	//   ....[12]....
        /*00e8*/ 	.word	0x00006d30


	//   ....[13]....
        /*00ec*/ 	.word	0x00006e70


	//   ....[14]....
        /*00f0*/ 	.word	0x00006fc0


	//   ....[15]....
        /*00f4*/ 	.word	0x00006ff0


	//   ....[16]....
        /*00f8*/ 	.word	0x00007010


	//   ....[17]....
        /*00fc*/ 	.word	0x00007090


	//   ....[18]....
        /*0100*/ 	.word	0x000070d0


	//   ....[19]....
        /*0104*/ 	.word	0x00007240


	//   ....[20]....
        /*0108*/ 	.word	0x00007320


	//   ....[21]....
        /*010c*/ 	.word	0x000073c0


	//   ....[22]....
        /*0110*/ 	.word	0x000073f0


	//   ....[23]....
        /*0114*/ 	.word	0x00007440


	//   ....[24]....
        /*0118*/ 	.word	0x00007480


	//----- nvinfo : EIATTR_MAX_THREADS
	.align		4
.L_7786:
        /*011c*/ 	.byte	0x04, 0x05
        /*011e*/ 	.short	(.L_7788 - .L_7787)
.L_7787:
        /*0120*/ 	.word	0x00000080
        /*0124*/ 	.word	0x00000001
        /*0128*/ 	.word	0x00000001


	//----- nvinfo : EIATTR_CRS_STACK_SIZE
	.align		4
.L_7788:
        /*012c*/ 	.byte	0x04, 0x1e
        /*012e*/ 	.short	(.L_7790 - .L_7789)
.L_7789:
        /*0130*/ 	.word	0x00000000


	//----- nvinfo : EIATTR_CBANK_PARAM_SIZE
	.align		4
.L_7790:
        /*0134*/ 	.byte	0x03, 0x19
        /*0136*/ 	.short	0x002c


	//----- nvinfo : EIATTR_PARAM_CBANK
	.align		4
        /*0138*/ 	.byte	0x04, 0x0a
        /*013a*/ 	.short	(.L_7792 - .L_7791)
	.align		4
.L_7791:
        /*013c*/ 	.word	index@(.nv.constant0._ZN2at6native27unrolled_elementwise_kernelINS0_13AUnaryFunctorIaabZZZNS0_22logical_or_kernel_cudaERNS_14TensorIteratorEENKUlvE0_clEvENKUlvE0_clEvEUlaaE_EESt5arrayIPcLm2EELi4E23TrivialOffsetCalculatorILi1EjESD_NS0_6memory12LoadWithCastILi1EEENSE_13StoreWithCastILi1EEEEEviT_T0_T2_T3_T4_T5_)
        /*0140*/ 	.short	0x0380
        /*0142*/ 	.short	0x002c


	//----- nvinfo : EIATTR_SW_WAR
	.align		4
.L_7792:
        /*0144*/ 	.byte	0x04, 0x36
        /*0146*/ 	.short	(.L_7794 - .L_7793)
.L_7793:
        /*0148*/ 	.word	0x00000008
.L_7794:


//--------------------- .nv.info._ZN2at6native18elementwise_kernelILi128ELi4EZNS0_22gpu_kernel_impl_nocastINS0_13AUnaryFunctorIaabZZZNS0_22logical_or_kernel_cudaERNS_14TensorIteratorEENKUlvE0_clEvENKUlvE0_clEvEUlaaE_EEEEvRNS_18TensorIteratorBaseERKT_EUliE_EEviT1_ --------------------------
	.section	.nv.info._ZN2at6native18elementwise_kernelILi128ELi4EZNS0_22gpu_kernel_impl_nocastINS0_13AUnaryFunctorIaabZZZNS0_22logical_or_kernel_cudaERNS_14TensorIteratorEENKUlvE0_clEvENKUlvE0_clEvEUlaaE_EEEEvRNS_18TensorIteratorBaseERKT_EUliE_EEviT1_,"",@"SHT_CUDA_INFO"
	.sectionflags	@""
	.align	4


	//----- nvinfo : EIATTR_CUDA_API_VERSION
	.align		4
        /*0000*/ 	.byte	0x04, 0x37
        /*0002*/ 	.short	(.L_7796 - .L_7795)
.L_7795:
        /*0004*/ 	.word	0x00000082


	//----- nvinfo : EIATTR_KPARAM_INFO
	.align		4
.L_7796:
        /*0008*/ 	.byte	0x04, 0x17
        /*000a*/ 	.short	(.L_7798 - .L_7797)
.L_7797:
        /*000c*/ 	.word	0x00000000
        /*0010*/ 	.short	0x0001
        /*0012*/ 	.short	0x0008
        /*0014*/ 	.byte	0x00, 0xf0, 0x61, 0x08


	//----- nvinfo : EIATTR_KPARAM_INFO
	.align		4
.L_7798:
        /*0018*/ 	.byte	0x04, 0x17
        /*001a*/ 	.short	(.L_7800 - .L_7799)
.L_7799:
        /*001c*/ 	.word	0x00000000
        /*0020*/ 	.short	0x0000
        /*0022*/ 	.short	0x0000
        /*0024*/ 	.byte	0x00, 0xf0, 0x11, 0x00


	//----- nvinfo : EIATTR_SPARSE_MMA_MASK
	.align		4
.L_7800:
        /*0028*/ 	.byte	0x03, 0x50
        /*002a*/ 	.short	0x0000


	//----- nvinfo : EIATTR_MAXREG_COUNT
	.align		4
        /*002c*/ 	.byte	0x03, 0x1b
        /*002e*/ 	.short	0x0080


	//----- nvinfo : EIATTR_MERCURY_ISA_VERSION
	.align		4
        /*0030*/ 	.byte	0x03, 0x5f
        /*0032*/ 	.short	0x0101


	//----- nvinfo : EIATTR_VRC_CTA_INIT_COUNT
	.align		4
        /*0034*/ 	.byte	0x02, 0x4a
	.zero		1
	.zero		1


	//----- nvinfo : EIATTR_EXIT_INSTR_OFFSETS
	.align		4
        /*0038*/ 	.byte	0x04, 0x1c
        /*003a*/ 	.short	(.L_7802 - .L_7801)


	//   ....[0]....
.L_7801:
        /*003c*/ 	.word	0x000002e0


	//   ....[1]....
        /*0040*/ 	.word	0x00000350


	//   ....[2]....
        /*0044*/ 	.word	0x00003e40


	//   ....[3]....
        /*0048*/ 	.word	0x00005180


	//----- nvinfo : EIATTR_MAX_THREADS
	.align		4
.L_7802:
        /*004c*/ 	.byte	0x04, 0x05
        /*004e*/ 	.short	(.L_7804 - .L_7803)
.L_7803:
        /*0050*/ 	.word	0x00000080
        /*0054*/ 	.word	0x00000001
        /*0058*/ 	.word	0x00000001


	//----- nvinfo : EIATTR_CRS_STACK_SIZE
	.align		4
.L_7804:
        /*005c*/ 	.byte	0x04, 0x1e
        /*005e*/ 	.short	(.L_7806 - .L_7805)
.L_7805:
        /*0060*/ 	.word	0x00000000


	//----- nvinfo : EIATTR_CBANK_PARAM_SIZE
	.align		4
.L_7806:
        /*0064*/ 	.byte	0x03, 0x19
        /*0066*/ 	.short	0x0220


	//----- nvinfo : EIATTR_PARAM_CBANK
	.align		4
        /*0068*/ 	.byte	0x04, 0x0a
        /*006a*/ 	.short	(.L_7808 - .L_7807)
	.align		4
.L_7807:
        /*006c*/ 	.word	index@(.nv.constant0._ZN2at6native18elementwise_kernelILi128ELi4EZNS0_22gpu_kernel_impl_nocastINS0_13AUnaryFunctorIaabZZZNS0_22logical_or_kernel_cudaERNS_14TensorIteratorEENKUlvE0_clEvENKUlvE0_clEvEUlaaE_EEEEvRNS_18TensorIteratorBaseERKT_EUliE_EEviT1_)
        /*0070*/ 	.short	0x0380
        /*0072*/ 	.short	0x0220


	//----- nvinfo : EIATTR_SW_WAR
	.align		4
.L_7808:
        /*0074*/ 	.byte	0x04, 0x36
        /*0076*/ 	.short	(.L_7810 - .L_7809)
.L_7809:
        /*0078*/ 	.word	0x00000008
.L_7810:


//--------------------- .nv.info._ZN2at6native27unrolled_elementwise_kernelINS0_13AUnaryFunctorIaabZZZNS0_22logical_or_kernel_cudaERNS_14TensorIteratorEENKUlvE0_clEvENKUlvE0_clEvEUlaaE_EESt5arrayIPcLm2EELi4E23TrivialOffsetCalculatorILi1EjESD_NS0_6memory15LoadWithoutCastENSE_16StoreWithoutCastEEEviT_T0_T2_T3_T4_T5_ --------------------------
	.section	.nv.info._ZN2at6native27unrolled_elementwise_kernelINS0_13AUnaryFunctorIaabZZZNS0_22logical_or_kernel_cudaERNS_14TensorIteratorEENKUlvE0_clEvENKUlvE0_clEvEUlaaE_EESt5arrayIPcLm2EELi4E23TrivialOffsetCalculatorILi1EjESD_NS0_6memory15LoadWithoutCastENSE_16StoreWithoutCastEEEviT_T0_T2_T3_T4_T5_,"",@"SHT_CUDA_INFO"
	.sectionflags	@""
	.align	4


	//----- nvinfo : EIATTR_CUDA_API_VERSION
	.align		4
        /*0000*/ 	.byte	0x04, 0x37
        /*0002*/ 	.short	(.L_7812 - .L_7811)
.L_7811:
        /*0004*/ 	.word	0x00000082


	//----- nvinfo : EIATTR_KPARAM_INFO
	.align		4
.L_7812:
        /*0008*/ 	.byte	0x04, 0x17
        /*000a*/ 	.short	(.L_7814 - .L_7813)
.L_7813:
        /*000c*/ 	.word	0x00000000
        /*0010*/ 	.short	0x0006
        /*0012*/ 	.short	0x001b
        /*0014*/ 	.byte	0x00, 0xf0, 0x05, 0x00


	//----- nvinfo : EIATTR_KPARAM_INFO
	.align		4
.L_7814:
        /*0018*/ 	.byte	0x04, 0x17
        /*001a*/ 	.short	(.L_7816 - .L_7815)
.L_7815:
        /*001c*/ 	.word	0x00000000
        /*0020*/ 	.short	0x0005
        /*0022*/ 	.short	0x001a
        /*0024*/ 	.byte	0x00, 0xf0, 0x05, 0x00


	//----- nvinfo : EIATTR_KPARAM_INFO
	.align		4
.L_7816:
        /*0028*/ 	.byte	0x04, 0x17
        /*002a*/ 	.short	(.L_7818 - .L_7817)
.L_7817:
        /*002c*/ 	.word	0x00000000
        /*0030*/ 	.short	0x0004
        /*0032*/ 	.short	0x0019
        /*0034*/ 	.byte	0x00, 0xf0, 0x05, 0x00


	//----- nvinfo : EIATTR_KPARAM_INFO
	.align		4
.L_7818:
        /*0038*/ 	.byte	0x04, 0x17
        /*003a*/ 	.short	(.L_7820 - .L_7819)
.L_7819:
        /*003c*/ 	.word	0x00000000
        /*0040*/ 	.short	0x0003
        /*0042*/ 	.short	0x0018
        /*0044*/ 	.byte	0x00, 0xf0, 0x05, 0x00


	//----- nvinfo : EIATTR_KPARAM_INFO
	.align		4
.L_7820:
        /*0048*/ 	.byte	0x04, 0x17
        /*004a*/ 	.short	(.L_7822 - .L_7821)
.L_7821:
        /*004c*/ 	.word	0x00000000
        /*0050*/ 	.short	0x0002
        /*0052*/ 	.short	0x0008
        /*0054*/ 	.byte	0x00, 0xf0, 0x41, 0x00


	//----- nvinfo : EIATTR_KPARAM_INFO
	.align		4
.L_7822:
        /*0058*/ 	.byte	0x04, 0x17
        /*005a*/ 	.short	(.L_7824 - .L_7823)
.L_7823:
        /*005c*/ 	.word	0x00000000
        /*0060*/ 	.short	0x0001
        /*0062*/ 	.short	0x0004
        /*0064*/ 	.byte	0x00, 0xf0, 0x09, 0x00


	//----- nvinfo : EIATTR_KPARAM_INFO
	.align		4
.L_7824:
        /*0068*/ 	.byte	0x04, 0x17
        /*006a*/ 	.short	(.L_7826 - .L_7825)
.L_7825:
        /*006c*/ 	.word	0x00000000
        /*0070*/ 	.short	0x0000
        /*0072*/ 	.short	0x0000
        /*0074*/ 	.byte	0x00, 0xf0, 0x11, 0x00


	//----- nvinfo : EIATTR_SPARSE_MMA_MASK
	.align		4
.L_7826:
        /*0078*/ 	.byte	0x03, 0x50
        /*007a*/ 	.short	0x0000


	//----- nvinfo : EIATTR_MAXREG_COUNT
	.align		4
        /*007c*/ 	.byte	0x03, 0x1b
        /*007e*/ 	.short	0x00ff


	//----- nvinfo : EIATTR_MERCURY_ISA_VERSION
	.align		4
        /*0080*/ 	.byte	0x03, 0x5f
        /*0082*/ 	.short	0x0101


	//----- nvinfo : EIATTR_VRC_CTA_INIT_COUNT
	.align		4
        /*0084*/ 	.byte	0x02, 0x4a
	.zero		1
	.zero		1


	//----- nvinfo : EIATTR_EXIT_INSTR_OFFSETS
	.align		4
        /*0088*/ 	.byte	0x04, 0x1c
        /*008a*/ 	.short	(.L_7828 - .L_7827)


	//   ....[0]....
.L_7827:
        /*008c*/ 	.word	0x000004d0


	//   ....[1]....
        /*0090*/ 	.word	0x00000530


	//----- nvinfo : EIATTR_MAX_THREADS
	.align		4
.L_7828:
        /*0094*/ 	.byte	0x04, 0x05
        /*0096*/ 	.short	(.L_7830 - .L_7829)
.L_7829:
        /*0098*/ 	.word	0x00000080
        /*009c*/ 	.word	0x00000001
        /*00a0*/ 	.word	0x00000001


	//----- nvinfo : EIATTR_CRS_STACK_SIZE
	.align		4
.L_7830:
        /*00a4*/ 	.byte	0x04, 0x1e
        /*00a6*/ 	.short	(.L_7832 - .L_7831)
.L_7831:
        /*00a8*/ 	.word	0x00000000


	//----- nvinfo : EIATTR_CBANK_PARAM_SIZE
	.align		4
.L_7832:
        /*00ac*/ 	.byte	0x03, 0x19
        /*00ae*/ 	.short	0x001c


	//----- nvinfo : EIATTR_PARAM_CBANK
	.align		4
        /*00b0*/ 	.byte	0x04, 0x0a
        /*00b2*/ 	.short	(.L_7834 - .L_7833)
	.align		4
.L_7833:
        /*00b4*/ 	.word	index@(.nv.constant0._ZN2at6native27unrolled_elementwise_kernelINS0_13AUnaryFunctorIaabZZZNS0_22logical_or_kernel_cudaERNS_14TensorIteratorEENKUlvE0_clEvENKUlvE0_clEvEUlaaE_EESt5arrayIPcLm2EELi4E23TrivialOffsetCalculatorILi1EjESD_NS0_6memory15LoadWithoutCastENSE_16StoreWithoutCastEEEviT_T0_T2_T3_T4_T5_)
        /*00b8*/ 	.short	0x0380
        /*00ba*/ 	.short	0x001c


	//----- nvinfo : EIATTR_SW_WAR
	.align		4
.L_7834:
        /*00bc*/ 	.byte	0x04, 0x36
        /*00be*/ 	.short	(.L_7836 - .L_7835)
.L_7835:
        /*00c0*/ 	.word	0x00000008
.L_7836:


//--------------------- .nv.info._ZN2at6native29vectorized_elementwise_kernelILi2ENS0_13AUnaryFunctorIaabZZZNS0_22logical_or_kernel_cudaERNS_14TensorIteratorEENKUlvE0_clEvENKUlvE0_clEvEUlaaE_EESt5arrayIPcLm2EEEEviT0_T1_ --------------------------
	.section	.nv.info._ZN2at6native29vectorized_elementwise_kernelILi2ENS0_13AUnaryFunctorIaabZZZNS0_22logical_or_kernel_cudaERNS_14TensorIteratorEENKUlvE0_clEvENKUlvE0_clEvEUlaaE_EESt5arrayIPcLm2EEEEviT0_T1_,"",@"SHT_CUDA_INFO"
	.sectionflags	@""
	.align	4


	//----- nvinfo : EIATTR_CUDA_API_VERSION
	.align		4
        /*0000*/ 	.byte	0x04, 0x37
        /*0002*/ 	.short	(.L_7838 - .L_7837)
.L_7837:
        /*0004*/ 	.word	0x00000082


	//----- nvinfo : EIATTR_KPARAM_INFO
	.align		4
.L_7838:
        /*0008*/ 	.byte	0x04, 0x17
        /*000a*/ 	.short	(.L_7840 - .L_7839)
.L_7839:
        /*000c*/ 	.word	0x00000000
        /*0010*/ 	.short	0x0002
        /*0012*/ 	.short	0x0008
        /*0014*/ 	.byte	0x00, 0xf0, 0x41, 0x00


	//----- nvinfo : EIATTR_KPARAM_INFO
	.align		4
.L_7840:
        /*0018*/ 	.byte	0x04, 0x17
        /*001a*/ 	.short	(.L_7842 - .L_7841)
.L_7841:
        /*001c*/ 	.word	0x00000000
        /*0020*/ 	.short	0x0001
        /*0022*/ 	.short	0x0004
        /*0024*/ 	.byte	0x00, 0xf0, 0x09, 0x00


	//----- nvinfo : EIATTR_KPARAM_INFO
	.align		4
.L_7842:
        /*0028*/ 	.byte	0x04, 0x17
        /*002a*/ 	.short	(.L_7844 - .L_7843)
.L_7843:
        /*002c*/ 	.word	0x00000000
        /*0030*/ 	.short	0x0000
        /*0032*/ 	.short	0x0000
        /*0034*/ 	.byte	0x00, 0xf0, 0x11, 0x00


	//----- nvinfo : EIATTR_SPARSE_MMA_MASK
	.align		4
.L_7844:
        /*0038*/ 	.byte	0x03, 0x50
        /*003a*/ 	.short	0x0000


	//----- nvinfo : EIATTR_MAXREG_COUNT
	.align		4
        /*003c*/ 	.byte	0x03, 0x1b
        /*003e*/ 	.short	0x00ff


	//----- nvinfo : EIATTR_MERCURY_ISA_VERSION
	.align		4
        /*0040*/ 	.byte	0x03, 0x5f
        /*0042*/ 	.short	0x0101


	//----- nvinfo : EIATTR_VRC_CTA_INIT_COUNT
	.align		4
        /*0044*/ 	.byte	0x02, 0x4a
	.zero		1
	.zero		1


	//----- nvinfo : EIATTR_EXIT_INSTR_OFFSETS
	.align		4
        /*0048*/ 	.byte	0x04, 0x1c
        /*004a*/ 	.short	(.L_7846 - .L_7845)


	//   ....[0]....
.L_7845:
        /*004c*/ 	.word	0x000009e0


	//   ....[1]....
        /*0050*/ 	.word	0x00000a40


	//   ....[2]....
        /*0054*/ 	.word	0x00000d60


	//----- nvinfo : EIATTR_MAX_THREADS
	.align		4
.L_7846:
        /*0058*/ 	.byte	0x04, 0x05
        /*005a*/ 	.short	(.L_7848 - .L_7847)
.L_7847:
        /*005c*/ 	.word	0x00000080
        /*0060*/ 	.word	0x00000001
        /*0064*/ 	.word	0x00000001


	//----- nvinfo : EIATTR_CRS_STACK_SIZE
	.align		4
.L_7848:
        /*0068*/ 	.byte	0x04, 0x1e
        /*006a*/ 	.short	(.L_7850 - .L_7849)
.L_7849:
        /*006c*/ 	.word	0x00000000


	//----- nvinfo : EIATTR_CBANK_PARAM_SIZE
	.align		4
.L_7850:
        /*0070*/ 	.byte	0x03, 0x19
        /*0072*/ 	.short	0x0018


	//----- nvinfo : EIATTR_PARAM_CBANK
	.align		4
        /*0074*/ 	.byte	0x04, 0x0a
        /*0076*/ 	.short	(.L_7852 - .L_7851)
	.align		4
.L_7851:
        /*0078*/ 	.word	index@(.nv.constant0._ZN2at6native29vectorized_elementwise_kernelILi2ENS0_13AUnaryFunctorIaabZZZNS0_22logical_or_kernel_cudaERNS_14TensorIteratorEENKUlvE0_clEvENKUlvE0_clEvEUlaaE_EESt5arrayIPcLm2EEEEviT0_T1_)
        /*007c*/ 	.short	0x0380
        /*007e*/ 	.short	0x0018


	//----- nvinfo : EIATTR_SW_WAR
	.align		4
.L_7852:
        /*0080*/ 	.byte	0x04, 0x36
        /*0082*/ 	.short	(.L_7854 - .L_7853)
.L_7853:
        /*0084*/ 	.word	0x00000008
.L_7854:


//--------------------- .nv.info._ZN2at6native29vectorized_elementwise_kernelILi4ENS0_13AUnaryFunctorIaabZZZNS0_22logical_or_kernel_cudaERNS_14TensorIteratorEENKUlvE0_clEvENKUlvE0_clEvEUlaaE_EESt5arrayIPcLm2EEEEviT0_T1_ --------------------------
	.section	.nv.info._ZN2at6native29vectorized_elementwise_kernelILi4ENS0_13AUnaryFunctorIaabZZZNS0_22logical_or_kernel_cudaERNS_14TensorIteratorEENKUlvE0_clEvENKUlvE0_clEvEUlaaE_EESt5arrayIPcLm2EEEEviT0_T1_,"",@"SHT_CUDA_INFO"
	.sectionflags	@""
	.align	4


	//----- nvinfo : EIATTR_CUDA_API_VERSION
	.align		4
        /*0000*/ 	.byte	0x04, 0x37
        /*0002*/ 	.short	(.L_7856 - .L_7855)
.L_7855:
        /*0004*/ 	.word	0x00000082


	//----- nvinfo : EIATTR_KPARAM_INFO
	.align		4
.L_7856:
        /*0008*/ 	.byte	0x04, 0x17
        /*000a*/ 	.short	(.L_7858 - .L_7857)
.L_7857:
        /*000c*/ 	.word	0x00000000
        /*0010*/ 	.short	0x0002
        /*0012*/ 	.short	0x0008
        /*0014*/ 	.byte	0x00, 0xf0, 0x41, 0x00


	//----- nvinfo : EIATTR_KPARAM_INFO
	.align		4
.L_7858:
        /*0018*/ 	.byte	0x04, 0x17
        /*001a*/ 	.short	(.L_7860 - .L_7859)
.L_7859:
        /*001c*/ 	.word	0x00000000
        /*0020*/ 	.short	0x0001
        /*0022*/ 	.short	0x0004
        /*0024*/ 	.byte	0x00, 0xf0, 0x09, 0x00


	//----- nvinfo : EIATTR_KPARAM_INFO
	.align		4
.L_7860:
        /*0028*/ 	.byte	0x04, 0x17
        /*002a*/ 	.short	(.L_7862 - .L_7861)
.L_7861:
        /*002c*/ 	.word	0x00000000
        /*0030*/ 	.short	0x0000
        /*0032*/ 	.short	0x0000
        /*0034*/ 	.byte	0x00, 0xf0, 0x11, 0x00


	//----- nvinfo : EIATTR_SPARSE_MMA_MASK
	.align		4
.L_7862:
        /*0038*/ 	.byte	0x03, 0x50
        /*003a*/ 	.short	0x0000


	//----- nvinfo : EIATTR_MAXREG_COUNT
	.align		4
        /*003c*/ 	.byte	0x03, 0x1b
        /*003e*/ 	.short	0x00ff


	//----- nvinfo : EIATTR_MERCURY_ISA_VERSION
	.align		4
        /*0040*/ 	.byte	0x03, 0x5f
        /*0042*/ 	.short	0x0101


	//----- nvinfo : EIATTR_VRC_CTA_INIT_COUNT
	.align		4
        /*0044*/ 	.byte	0x02, 0x4a
	.zero		1
	.zero		1


	//----- nvinfo : EIATTR_EXIT_INSTR_OFFSETS
	.align		4
        /*0048*/ 	.byte	0x04, 0x1c
        /*004a*/ 	.short	(.L_7864 - .L_7863)


	//   ....[0]....
.L_7863:
        /*004c*/ 	.word	0x000009e0


	//   ....[1]....
        /*0050*/ 	.word	0x00000a40


	//   ....[2]....
        /*0054*/ 	.word	0x00000d40


	//----- nvinfo : EIATTR_MAX_THREADS
	.align		4
.L_7864:
        /*0058*/ 	.byte	0x04, 0x05
        /*005a*/ 	.short	(.L_7866 - .L_7865)
.L_7865:
        /*005c*/ 	.word	0x00000080
        /*0060*/ 	.word	0x00000001
        /*0064*/ 	.word	0x00000001


	//----- nvinfo : EIATTR_CRS_STACK_SIZE
	.align		4
.L_7866:
        /*0068*/ 	.byte	0x04, 0x1e
        /*006a*/ 	.short	(.L_7868 - .L_7867)
.L_7867:
        /*006c*/ 	.word	0x00000000


	//----- nvinfo : EIATTR_CBANK_PARAM_SIZE
	.align		4
.L_7868:
        /*0070*/ 	.byte	0x03, 0x19
        /*0072*/ 	.short	0x0018


	//----- nvinfo : EIATTR_PARAM_CBANK
	.align		4
        /*0074*/ 	.byte	0x04, 0x0a
        /*0076*/ 	.short	(.L_7870 - .L_7869)
	.align		4
.L_7869:
        /*0078*/ 	.word	index@(.nv.constant0._ZN2at6native29vectorized_elementwise_kernelILi4ENS0_13AUnaryFunctorIaabZZZNS0_22logical_or_kernel_cudaERNS_14TensorIteratorEENKUlvE0_clEvENKUlvE0_clEvEUlaaE_EESt5arrayIPcLm2EEEEviT0_T1_)
        /*007c*/ 	.short	0x0380
        /*007e*/ 	.short	0x0018


	//----- nvinfo : EIATTR_SW_WAR
	.align		4
.L_7870:
        /*0080*/ 	.byte	0x04, 0x36
        /*0082*/ 	.short	(.L_7872 - .L_7871)
.L_7871:
        /*0084*/ 	.word	0x00000008
.L_7872:


//--------------------- .nv.info._ZN2at6native29vectorized_elementwise_kernelILi8ENS0_13AUnaryFunctorIaabZZZNS0_22logical_or_kernel_cudaERNS_14TensorIteratorEENKUlvE0_clEvENKUlvE0_clEvEUlaaE_EESt5arrayIPcLm2EEEEviT0_T1_ --------------------------
	.section	.nv.info._ZN2at6native29vectorized_elementwise_kernelILi8ENS0_13AUnaryFunctorIaabZZZNS0_22logical_or_kernel_cudaERNS_14TensorIteratorEENKUlvE0_clEvENKUlvE0_clEvEUlaaE_EESt5arrayIPcLm2EEEEviT0_T1_,"",@"SHT_CUDA_INFO"
	.sectionflags	@""
	.align	4


	//----- nvinfo : EIATTR_CUDA_API_VERSION
	.align		4
        /*0000*/ 	.byte	0x04, 0x37
        /*0002*/ 	.short	(.L_7874 - .L_7873)
.L_7873:
        /*0004*/ 	.word	0x00000082


	//----- nvinfo : EIATTR_KPARAM_INFO
	.align		4
.L_7874:
        /*0008*/ 	.byte	0x04, 0x17
        /*000a*/ 	.short	(.L_7876 - .L_7875)
.L_7875:
        /*000c*/ 	.word	0x00000000
        /*0010*/ 	.short	0x0002
        /*0012*/ 	.short	0x0008
        /*0014*/ 	.byte	0x00, 0xf0, 0x41, 0x00


	//----- nvinfo : EIATTR_KPARAM_INFO
	.align		4
.L_7876:
        /*0018*/ 	.byte	0x04, 0x17
        /*001a*/ 	.short	(.L_7878 - .L_7877)
.L_7877:
        /*001c*/ 	.word	0x00000000
        /*0020*/ 	.short	0x0001
        /*0022*/ 	.short	0x0004
        /*0024*/ 	.byte	0x00, 0xf0, 0x09, 0x00


	//----- nvinfo : EIATTR_KPARAM_INFO
	.align		4
.L_7878:
        /*0028*/ 	.byte	0x04, 0x17
        /*002a*/ 	.short	(.L_7880 - .L_7879)
.L_7879:
        /*002c*/ 	.word	0x00000000
        /*0030*/ 	.short	0x0000
        /*0032*/ 	.short	0x0000
        /*0034*/ 	.byte	0x00, 0xf0, 0x11, 0x00


	//----- nvinfo : EIATTR_SPARSE_MMA_MASK
	.align		4
.L_7880:
        /*0038*/ 	.byte	0x03, 0x50
        /*003a*/ 	.short	0x0000


	//----- nvinfo : EIATTR_MAXREG_COUNT
	.align		4
        /*003c*/ 	.byte	0x03, 0x1b
        /*003e*/ 	.short	0x00ff


	//----- nvinfo : EIATTR_MERCURY_ISA_VERSION
	.align		4
        /*0040*/ 	.byte	0x03, 0x5f
        /*0042*/ 	.short	0x0101


	//----- nvinfo : EIATTR_VRC_CTA_INIT_COUNT
	.align		4
        /*0044*/ 	.byte	0x02, 0x4a
	.zero		1
	.zero		1


	//----- nvinfo : EIATTR_EXIT_INSTR_OFFSETS
	.align		4
        /*0048*/ 	.byte	0x04, 0x1c
        /*004a*/ 	.short	(.L_7882 - .L_7881)


	//   ....[0]....
.L_7881:
        /*004c*/ 	.word	0x00000010


	//----- nvinfo : EIATTR_MAX_THREADS
	.align		4
.L_7882:
        /*0050*/ 	.byte	0x04, 0x05
        /*0052*/ 	.short	(.L_7884 - .L_7883)
.L_7883:
        /*0054*/ 	.word	0x00000080
        /*0058*/ 	.word	0x00000001
        /*005c*/ 	.word	0x00000001


	//----- nvinfo : EIATTR_CBANK_PARAM_SIZE
	.align		4
.L_7884:
        /*0060*/ 	.byte	0x03, 0x19
        /*0062*/ 	.short	0x0018


	//----- nvinfo : EIATTR_PARAM_CBANK
	.align		4
        /*0064*/ 	.byte	0x04, 0x0a
        /*0066*/ 	.short	(.L_7886 - .L_7885)
	.align		4
.L_7885:
        /*0068*/ 	.word	index@(.nv.constant0._ZN2at6native29vectorized_elementwise_kernelILi8ENS0_13AUnaryFunctorIaabZZZNS0_22logical_or_kernel_cudaERNS_14TensorIteratorEENKUlvE0_clEvENKUlvE0_clEvEUlaaE_EESt5arrayIPcLm2EEEEviT0_T1_)
        /*006c*/ 	.short	0x0380
        /*006e*/ 	.short	0x0018


	//----- nvinfo : EIATTR_SW_WAR
	.align		4
.L_7886:
        /*0070*/ 	.byte	0x04, 0x36
        /*0072*/ 	.short	(.L_7888 - .L_7887)
.L_7887:
        /*0074*/ 	.word	0x00000008
.L_7888:


//--------------------- .nv.info._ZN2at6native18elementwise_kernelILi128ELi4EZNS0_15gpu_kernel_implINS0_13BinaryFunctorIaabZZZNS0_22logical_or_kernel_cudaERNS_14TensorIteratorEENKUlvE0_clEvENKUlvE0_clEvEUlaaE_EEEEvRNS_18TensorIteratorBaseERKT_EUliE_EEviT1_ --------------------------
	.section	.nv.info._ZN2at6native18elementwise_kernelILi128ELi4EZNS0_15gpu_kernel_implINS0_13BinaryFunctorIaabZZZNS0_22logical_or_kernel_cudaERNS_14TensorIteratorEENKUlvE0_clEvENKUlvE0_clEvEUlaaE_EEEEvRNS_18TensorIteratorBaseERKT_EUliE_EEviT1_,"",@"SHT_CUDA_INFO"
	.sectionflags	@""
	.align	4


	//----- nvinfo : EIATTR_CUDA_API_VERSION
	.align		4
        /*0000*/ 	.byte	0x04, 0x37
        /*0002*/ 	.short	(.L_7890 - .L_7889)
.L_7889:
        /*0004*/ 	.word	0x00000082


	//----- nvinfo : EIATTR_KPARAM_INFO
	.align		4
.L_7890:
        /*0008*/ 	.byte	0x04, 0x17
        /*000a*/ 	.short	(.L_7892 - .L_7891)
.L_7891:
        /*000c*/ 	.word	0x00000000
        /*0010*/ 	.short	0x0001
        /*0012*/ 	.short	0x0008
        /*0014*/ 	.byte	0x00, 0xf0, 0x21, 0x0a


	//----- nvinfo : EIATTR_KPARAM_INFO
	.align		4
.L_7892:
        /*0018*/ 	.byte	0x04, 0x17
        /*001a*/ 	.short	(.L_7894 - .L_7893)
.L_7893:
        /*001c*/ 	.word	0x00000000
        /*0020*/ 	.short	0x0000
        /*0022*/ 	.short	0x0000
        /*0024*/ 	.byte	0x00, 0xf0, 0x11, 0x00


	//----- nvinfo : EIATTR_SPARSE_MMA_MASK
	.align		4
.L_7894:
        /*0028*/ 	.byte	0x03, 0x50
        /*002a*/ 	.short	0x0000


	//----- nvinfo : EIATTR_MAXREG_COUNT
	.align		4
        /*002c*/ 	.byte	0x03, 0x1b
        /*002e*/ 	.short	0x0080


	//----- nvinfo : EIATTR_EXTERNS
	.align		4
        /*0030*/ 	.byte	0x04, 0x0f
        /*0032*/ 	.short	(.L_7896 - .L_7895)


	//   ....[0]....
	.align		4
.L_7895:
        /*0034*/ 	.word	index@(__assertfail)


	//----- nvinfo : EIATTR_MERCURY_ISA_VERSION
	.align		4
.L_7896:
        /*0038*/ 	.byte	0x03, 0x5f
        /*003a*/ 	.short	0x0101


	//----- nvinfo : EIATTR_VRC_CTA_INIT_COUNT
	.align		4
        /*003c*/ 	.byte	0x02, 0x4a
	.zero		1
	.zero		1


	//----- nvinfo : EIATTR_SYSCALL_OFFSETS
	.align		4
        /*0040*/ 	.byte	0x04, 0x46
        /*0042*/ 	.short	(.L_7898 - .L_7897)


	//   ....[0]....
.L_7897:
        /*0044*/ 	.word	0x00002460


	//   ....[1]....
        /*0048*/ 	.word	0x000032b0


	//   ....[2]....
        /*004c*/ 	.word	0x00003fd0


	//   ....[3]....
        /*0050*/ 	.word	0x000065a0


	//   ....[4]....
        /*0054*/ 	.word	0x000073f0


	//   ....[5]....
        /*0058*/ 	.word	0x00007f50


	//   ....[6]....
        /*005c*/ 	.word	0x0000a610


	//   ....[7]....
        /*0060*/ 	.word	0x0000b460


	//   ....[8]....
        /*0064*/ 	.word	0x0000bfc0


	//   ....[9]....
        /*0068*/ 	.word	0x0000e6a0


	//   ....[10]....
        /*006c*/ 	.word	0x0000f4f0


	//   ....[11]....
        /*0070*/ 	.word	0x00010010


	//----- nvinfo : EIATTR_EXIT_INSTR_OFFSETS
	.align		4
.L_7898:
        /*0074*/ 	.byte	0x04, 0x1c
        /*0076*/ 	.short	(.L_7900 - .L_7899)


	//   ....[0]....
.L_7899:
        /*0078*/ 	.word	0x0000c250


	//   ....[1]....
        /*007c*/ 	.word	0x0000f630


	//   ....[2]....
        /*0080*/ 	.word	0x0000f650


	//   ....[3]....
        /*0084*/ 	.word	0x0000f6e0


	//   ....[4]....
        /*0088*/ 	.word	0x0000f700


	//   ....[5]....
        /*008c*/ 	.word	0x0000f720


	//   ....[6]....
        /*0090*/ 	.word	0x0000f7b0


	//   ....[7]....
        /*0094*/ 	.word	0x0000f7f0


	//   ....[8]....
        /*0098*/ 	.word	0x0000f890


	//   ....[9]....
        /*009c*/ 	.word	0x0000f8e0


	//   ....[10]....
        /*00a0*/ 	.word	0x0000f910


	//   ....[11]....
        /*00a4*/ 	.word	0x0000f9d0


	//   ....[12]....
        /*00a8*/ 	.word	0x0000fb10


	//   ....[13]....
        /*00ac*/ 	.word	0x0000fc50


	//   ....[14]....
        /*00b0*/ 	.word	0x0000fda0


	//   ....[15]....
        /*00b4*/ 	.word	0x0000fdd0


	//   ....[16]....
        /*00b8*/ 	.word	0x0000fdf0


	//   ....[17]....
        /*00bc*/ 	.word	0x0000fe70


	//   ....[18]....
        /*00c0*/ 	.word	0x0000feb0


	//   ....[19]....
        /*00c4*/ 	.word	0x00010020


	//   ....[20]....
        /*00c8*/ 	.word	0x00010100


	//   ....[21]....
        /*00cc*/ 	.word	0x000101a0


	//   ....[22]....
        /*00d0*/ 	.word	0x000101d0


	//   ....[23]....
        /*00d4*/ 	.word	0x00010220


	//   ....[24]....
        /*00d8*/ 	.word	0x00010260


	//----- nvinfo : EIATTR_MAX_THREADS
	.align		4
.L_7900:
        /*00dc*/ 	.byte	0x04, 0x05
        /*00de*/ 	.short	(.L_7902 - .L_7901)
.L_7901:
        /*00e0*/ 	.word	0x00000080
        /*00e4*/ 	.word	0x00000001
        /*00e8*/ 	.word	0x00000001


	//----- nvinfo : EIATTR_CRS_STACK_SIZE
	.align		4
.L_7902:
        /*00ec*/ 	.byte	0x04, 0x1e
        /*00ee*/ 	.short	(.L_7904 - .L_7903)
.L_7903:
        /*00f0*/ 	.word	0x00000000


	//----- nvinfo : EIATTR_CBANK_PARAM_SIZE
	.align		4
.L_7904:
        /*00f4*/ 	.byte	0x03, 0x19
        /*00f6*/ 	.short	0x0290


	//----- nvinfo : EIATTR_PARAM_CBANK
	.align		4
        /*00f8*/ 	.byte	0x04, 0x0a
        /*00fa*/ 	.short	(.L_7906 - .L_7905)
	.align		4
.L_7905:
        /*00fc*/ 	.word	index@(.nv.constant0._ZN2at6native18elementwise_kernelILi128ELi4EZNS0_15gpu_kernel_implINS0_13BinaryFunctorIaabZZZNS0_22logical_or_kernel_cudaERNS_14TensorIteratorEENKUlvE0_clEvENKUlvE0_clEvEUlaaE_EEEEvRNS_18TensorIteratorBaseERKT_EUliE_EEviT1_)
        /*0100*/ 	.short	0x0380
        /*0102*/ 	.short	0x0290


	//----- nvinfo : EIATTR_SW_WAR
	.align		4
.L_7906:
        /*0104*/ 	.byte	0x04, 0x36
        /*0106*/ 	.short	(.L_7908 - .L_7907)
.L_7907:
        /*0108*/ 	.word	0x00000008
.L_7908:


//--------------------- .nv.info._ZN2at6native27unrolled_elementwise_kernelINS0_13BinaryFunctorIaabZZZNS0_22logical_or_kernel_cudaERNS_14TensorIteratorEENKUlvE0_clEvENKUlvE0_clEvEUlaaE_EESt5arrayIPcLm3EELi4E23TrivialOffsetCalculatorILi2EjESC_ILi1EjENS0_6memory12LoadWithCastILi2EEENSF_13StoreWithCastILi1EEEEEviT_T0_T2_T3_T4_T5_ --------------------------
	.section	.nv.info._ZN2at6native27unrolled_elementwise_kernelINS0_13BinaryFunctorIaabZZZNS0_22logical_or_kernel_cudaERNS_14TensorIteratorEENKUlvE0_clEvENKUlvE0_clEvEUlaaE_EESt5arrayIPcLm3EELi4E23TrivialOffsetCalculatorILi2EjESC_ILi1EjENS0_6memory12LoadWithCastILi2EEENSF_13StoreWithCastILi1EEEEEviT_T0_T2_T3_T4_T5_,"",@"SHT_CUDA_INFO"
	.sectionflags	@""
	.align	4


	//----- nvinfo : EIATTR_CUDA_API_VERSION
	.align		4
        /*0000*/ 	.byte	0x04, 0x37
        /*0002*/ 	.short	(.L_7910 - .L_7909)
.L_7909:
        /*0004*/ 	.word	0x00000082


	//----- nvinfo : EIATTR_KPARAM_INFO
	.align		4
.L_7910:
        /*0008*/ 	.byte	0x04, 0x17
        /*000a*/ 	.short	(.L_7912 - .L_7911)
.L_7911:
        /*000c*/ 	.word	0x00000000
        /*0010*/ 	.short	0x0006
        /*0012*/ 	.short	0x0030
        /*0014*/ 	.byte	0x00, 0xf0, 0x21, 0x00


	//----- nvinfo : EIATTR_KPARAM_INFO
	.align		4
.L_7912:
        /*0018*/ 	.byte	0x04, 0x17
        /*001a*/ 	.short	(.L_7914 - .L_7913)
.L_7913:
        /*001c*/ 	.word	0x00000000
        /*0020*/ 	.short	0x0005
        /*0022*/ 	.short	0x0024
        /*0024*/ 	.byte	0x00, 0xf0, 0x31, 0x00


	//----- nvinfo : EIATTR_KPARAM_INFO
	.align		4
.L_7914:
        /*0028*/ 	.byte	0x04, 0x17
        /*002a*/ 	.short	(.L_7916 - .L_7915)
.L_7915:
        /*002c*/ 	.word	0x00000000
        /*0030*/ 	.short	0x0004
        /*0032*/ 	.short	0x0021
        /*0034*/ 	.byte	0x00, 0xf0, 0x05, 0x00


	//----- nvinfo : EIATTR_KPARAM_INFO
	.align		4
.L_7916:
        /*0038*/ 	.byte	0x04, 0x17
        /*003a*/ 	.short	(.L_7918 - .L_7917)
.L_7917:
        /*003c*/ 	.word	0x00000000
        /*0040*/ 	.short	0x0003
        /*0042*/ 	.short	0x0020
        /*0044*/ 	.byte	0x00, 0xf0, 0x05, 0x00


	//----- nvinfo : EIATTR_KPARAM_INFO
	.align		4
.L_7918:
        /*0048*/ 	.byte	0x04, 0x17
        /*004a*/ 	.short	(.L_7920 - .L_7919)
.L_7919:
        /*004c*/ 	.word	0x00000000
        /*0050*/ 	.short	0x0002
        /*0052*/ 	.short	0x0008
        /*0054*/ 	.byte	0x00, 0xf0, 0x61, 0x00


	//----- nvinfo : EIATTR_KPARAM_INFO
	.align		4
.L_7920:
        /*0058*/ 	.byte	0x04, 0x17
        /*005a*/ 	.short	(.L_7922 - .L_7921)
.L_7921:
        /*005c*/ 	.word	0x00000000
        /*0060*/ 	.short	0x0001
        /*0062*/ 	.short	0x0004
        /*0064*/ 	.byte	0x00, 0xf0, 0x05, 0x00


	//----- nvinfo : EIATTR_KPARAM_INFO
	.align		4
.L_7922:
        /*0068*/ 	.byte	0x04, 0x17
        /*006a*/ 	.short	(.L_7924 - .L_7923)
.L_7923:
        /*006c*/ 	.word	0x00000000
        /*0070*/ 	.short	0x0000
        /*0072*/ 	.short	0x0000
        /*0074*/ 	.byte	0x00, 0xf0, 0x11, 0x00


	//----- nvinfo : EIATTR_SPARSE_MMA_MASK
	.align		4
.L_7924:
        /*0078*/ 	.byte	0x03, 0x50
        /*007a*/ 	.short	0x0000


	//----- nvinfo : EIATTR_MAXREG_COUNT
	.align		4
        /*007c*/ 	.byte	0x03, 0x1b
        /*007e*/ 	.short	0x00ff


	//----- nvinfo : EIATTR_EXTERNS
	.align		4
        /*0080*/ 	.byte	0x04, 0x0f
        /*0082*/ 	.short	(.L_7926 - .L_7925)


	//   ....[0]....
	.align		4
.L_7925:
        /*0084*/ 	.word	index@(__assertfail)


	//----- nvinfo : EIATTR_MERCURY_ISA_VERSION
	.align		4
.L_7926:
        /*0088*/ 	.byte	0x03, 0x5f
        /*008a*/ 	.short	0x0101


	//----- nvinfo : EIATTR_VRC_CTA_INIT_COUNT
	.align		4
        /*008c*/ 	.byte	0x02, 0x4a
	.zero		1
	.zero		1


	//----- nvinfo : EIATTR_SYSCALL_OFFSETS
	.align		4
        /*0090*/ 	.byte	0x04, 0x46
        /*0092*/ 	.short	(.L_7928 - .L_7927)


	//   ....[0]....
.L_7927:
        /*0094*/ 	.word	0x00000e50


	//   ....[1]....
        /*0098*/ 	.word	0x00001cd0


	//   ....[2]....
        /*009c*/ 	.word	0x00002cb0


	//   ....[3]....
        /*00a0*/ 	.word	0x00003b30


	//   ....[4]....
        /*00a4*/ 	.word	0x00004a50


	//   ....[5]....
        /*00a8*/ 	.word	0x000058e0


	//   ....[6]....
        /*00ac*/ 	.word	0x000067f0


	//   ....[7]....
        /*00b0*/ 	.word	0x00007680


	//   ....[8]....
        /*00b4*/ 	.word	0x00008400


	//   ....[9]....
        /*00b8*/ 	.word	0x000090c0


	//   ....[10]....
        /*00bc*/ 	.word	0x00009e80


	//   ....[11]....
        /*00c0*/ 	.word	0x0000ac10


	//----- nvinfo : EIATTR_EXIT_INSTR_OFFSETS
	.align		4
.L_7928:
        /*00c4*/ 	.byte	0x04, 0x1c
        /*00c6*/ 	.short	(.L_7930 - .L_7929)


	//   ....[0]....
.L_7929:
        /*00c8*/ 	.word	0x0000a100


	//   ....[1]....
        /*00cc*/ 	.word	0x0000a230


	//   ....[2]....
        /*00d0*/ 	.word	0x0000a250


	//   ....[3]....
        /*00d4*/ 	.word	0x0000a2e0


	//   ....[4]....
        /*00d8*/ 	.word	0x0000a300


	//   ....[5]....
        /*00dc*/ 	.word	0x0000a320


	//   ....[6]....
        /*00e0*/ 	.word	0x0000a3b0


	//   ....[7]....
        /*00e4*/ 	.word	0x0000a3f0


	//   ....[8]....
        /*00e8*/ 	.word	0x0000a490


	//   ....[9]....
        /*00ec*/ 	.word	0x0000a4e0


	//   ....[10]....
        /*00f0*/ 	.word	0x0000a510


	//   ....[11]....
        /*00f4*/ 	.word	0x0000a5d0


	//   ....[12]....
        /*00f8*/ 	.word	0x0000a710


	//   ....[13]....
        /*00fc*/ 	.word	0x0000a850


	//   ....[14]....
        /*0100*/ 	.word	0x0000a9a0


	//   ....[15]....
        /*0104*/ 	.word	0x0000a9d0


	//   ....[16]....
        /*0108*/ 	.word	0x0000a9f0


	//   ....[17]....
        /*010c*/ 	.word	0x0000aa70


	//   ....[18]....
        /*0110*/ 	.word	0x0000aab0


	//   ....[19]....
        /*0114*/ 	.word	0x0000ac20


	//   ....[20]....
        /*0118*/ 	.word	0x0000ad00


	//   ....[21]....
        /*011c*/ 	.word	0x0000ada0


	//   ....[22]....
        /*0120*/ 	.word	0x0000add0


	//   ....[23]....
        /*0124*/ 	.word	0x0000ae20


	//   ....[24]....
        /*0128*/ 	.word	0x0000ae60


	//----- nvinfo : EIATTR_MAX_THREADS
	.align		4
.L_7930:
        /*012c*/ 	.byte	0x04, 0x05
        /*012e*/ 	.short	(.L_7932 - .L_7931)
.L_7931:
        /*0130*/ 	.word	0x00000080
        /*0134*/ 	.word	0x00000001
        /*0138*/ 	.word	0x00000001


	//----- nvinfo : EIATTR_CRS_STACK_SIZE
	.align		4
.L_7932:
        /*013c*/ 	.byte	0x04, 0x1e
        /*013e*/ 	.short	(.L_7934 - .L_7933)
.L_7933:
        /*0140*/ 	.word	0x00000000


	//----- nvinfo : EIATTR_CBANK_PARAM_SIZE
	.align		4
.L_7934:
        /*0144*/ 	.byte	0x03, 0x19
        /*0146*/ 	.short	0x0038


	//----- nvinfo : EIATTR_PARAM_CBANK
	.align		4
        /*0148*/ 	.byte	0x04, 0x0a
        /*014a*/ 	.short	(.L_7936 - .L_7935)
	.align		4
.L_7935:
        /*014c*/ 	.word	index@(.nv.constant0._ZN2at6native27unrolled_elementwise_kernelINS0_13BinaryFunctorIaabZZZNS0_22logical_or_kernel_cudaERNS_14TensorIteratorEENKUlvE0_clEvENKUlvE0_clEvEUlaaE_EESt5arrayIPcLm3EELi4E23TrivialOffsetCalculatorILi2EjESC_ILi1EjENS0_6memory12LoadWithCastILi2EEENSF_13StoreWithCastILi1EEEEEviT_T0_T2_T3_T4_T5_)
        /*0150*/ 	.short	0x0380
        /*0152*/ 	.short	0x0038


	//----- nvinfo : EIATTR_SW_WAR
	.align		4
.L_7936:
        /*0154*/ 	.byte	0x04, 0x36
        /*0156*/ 	.short	(.L_7938 - .L_7937)
.L_7937:
        /*0158*/ 	.word	0x00000008
.L_7938:


//--------------------- .nv.info._ZN2at6native18elementwise_kernelILi128ELi4EZNS0_22gpu_kernel_impl_nocastINS0_13BinaryFunctorIaabZZZNS0_22logical_or_kernel_cudaERNS_14TensorIteratorEENKUlvE0_clEvENKUlvE0_clEvEUlaaE_EEEEvRNS_18TensorIteratorBaseERKT_EUliE_EEviT1_ --------------------------
	.section	.nv.info._ZN2at6native18elementwise_kernelILi128ELi4EZNS0_22gpu_kernel_impl_nocastINS0_13BinaryFunctorIaabZZZNS0_22logical_or_kernel_cudaERNS_14TensorIteratorEENKUlvE0_clEvENKUlvE0_clEvEUlaaE_EEEEvRNS_18TensorIteratorBaseERKT_EUliE_EEviT1_,"",@"SHT_CUDA_INFO"
	.sectionflags	@""
	.align	4


	//----- nvinfo : EIATTR_CUDA_API_VERSION
	.align		4
        /*0000*/ 	.byte	0x04, 0x37
        /*0002*/ 	.short	(.L_7940 - .L_7939)
.L_7939:
        /*0004*/ 	.word	0x00000082


	//----- nvinfo : EIATTR_KPARAM_INFO
	.align		4
.L_7940:
        /*0008*/ 	.byte	0x04, 0x17
        /*000a*/ 	.short	(.L_7942 - .L_7941)
.L_7941:
        /*000c*/ 	.word	0x00000000
        /*0010*/ 	.short	0x0001
        /*0012*/ 	.short	0x0008
        /*0014*/ 	.byte	0x00, 0xf0, 0x21, 0x0a


	//----- nvinfo : EIATTR_KPARAM_INFO
	.align		4
.L_7942:
        /*0018*/ 	.byte	0x04, 0x17
        /*001a*/ 	.short	(.L_7944 - .L_7943)
.L_7943:
        /*001c*/ 	.word	0x00000000
        /*0020*/ 	.short	0x0000
        /*0022*/ 	.short	0x0000
        /*0024*/ 	.byte	0x00, 0xf0, 0x11, 0x00


	//----- nvinfo : EIATTR_SPARSE_MMA_MASK
	.align		4
.L_7944:
        /*0028*/ 	.byte	0x03, 0x50
        /*002a*/ 	.short	0x0000


	//----- nvinfo : EIATTR_MAXREG_COUNT
	.align		4
        /*002c*/ 	.byte	0x03, 0x1b
        /*002e*/ 	.short	0x0080


	//----- nvinfo : EIATTR_MERCURY_ISA_VERSION
	.align		4
        /*0030*/ 	.byte	0x03, 0x5f
        /*0032*/ 	.short	0x0101


	//----- nvinfo : EIATTR_VRC_CTA_INIT_COUNT
	.align		4
        /*0034*/ 	.byte	0x02, 0x4a
	.zero		1
	.zero		1


	//----- nvinfo : EIATTR_EXIT_INSTR_OFFSETS
	.align		4
        /*0038*/ 	.byte	0x04, 0x1c
        /*003a*/ 	.short	(.L_7946 - .L_7945)


	//   ....[0]....
.L_7945:
        /*003c*/ 	.word	0x00000330


	//   ....[1]....
        /*0040*/ 	.word	0x000003c0


	//   ....[2]....
        /*0044*/ 	.word	0x000048d0


	//   ....[3]....
        /*0048*/ 	.word	0x00005f70


	//----- nvinfo : EIATTR_MAX_THREADS
	.align		4
.L_7946:
        /*004c*/ 	.byte	0x04, 0x05
        /*004e*/ 	.short	(.L_7948 - .L_7947)
.L_7947:
        /*0050*/ 	.word	0x00000080
        /*0054*/ 	.word	0x00000001
        /*0058*/ 	.word	0x00000001


	//----- nvinfo : EIATTR_CRS_STACK_SIZE
	.align		4
.L_7948:
        /*005c*/ 	.byte	0x04, 0x1e
        /*005e*/ 	.short	(.L_7950 - .L_7949)
.L_7949:
        /*0060*/ 	.word	0x00000000


	//----- nvinfo : EIATTR_CBANK_PARAM_SIZE
	.align		4
.L_7950:
        /*0064*/ 	.byte	0x03, 0x19
        /*0066*/ 	.short	0x0290


	//----- nvinfo : EIATTR_PARAM_CBANK
	.align		4
        /*0068*/ 	.byte	0x04, 0x0a
        /*006a*/ 	.short	(.L_7952 - .L_7951)
	.align		4
.L_7951:
        /*006c*/ 	.word	index@(.nv.constant0._ZN2at6native18elementwise_kernelILi128ELi4EZNS0_22gpu_kernel_impl_nocastINS0_13BinaryFunctorIaabZZZNS0_22logical_or_kernel_cudaERNS_14TensorIteratorEENKUlvE0_clEvENKUlvE0_clEvEUlaaE_EEEEvRNS_18TensorIteratorBaseERKT_EUliE_EEviT1_)
        /*0070*/ 	.short	0x0380
        /*0072*/ 	.short	0x0290


	//----- nvinfo : EIATTR_SW_WAR
	.align		4
.L_7952:
        /*0074*/ 	.byte	0x04, 0x36
        /*0076*/ 	.short	(.L_7954 - .L_7953)
.L_7953:
        /*0078*/ 	.word	0x00000008
.L_7954:


//--------------------- .nv.info._ZN2at6native27unrolled_elementwise_kernelINS0_13BinaryFunctorIaabZZZNS0_22logical_or_kernel_cudaERNS_14TensorIteratorEENKUlvE0_clEvENKUlvE0_clEvEUlaaE_EESt5arrayIPcLm3EELi4E23TrivialOffsetCalculatorILi2EjESC_ILi1EjENS0_6memory15LoadWithoutCastENSF_16StoreWithoutCastEEEviT_T0_T2_T3_T4_T5_ --------------------------
	.section	.nv.info._ZN2at6native27unrolled_elementwise_kernelINS0_13BinaryFunctorIaabZZZNS0_22logical_or_kernel_cudaERNS_14TensorIteratorEENKUlvE0_clEvENKUlvE0_clEvEUlaaE_EESt5arrayIPcLm3EELi4E23TrivialOffsetCalculatorILi2EjESC_ILi1EjENS0_6memory15LoadWithoutCastENSF_16StoreWithoutCastEEEviT_T0_T2_T3_T4_T5_,"",@"SHT_CUDA_INFO"
	.sectionflags	@""
	.align	4


	//----- nvinfo : EIATTR_CUDA_API_VERSION
	.align		4
        /*0000*/ 	.byte	0x04, 0x37
        /*0002*/ 	.short	(.L_7956 - .L_7955)
.L_7955:
        /*0004*/ 	.word	0x00000082


	//----- nvinfo : EIATTR_KPARAM_INFO
	.align		4
.L_7956:
        /*0008*/ 	.byte	0x04, 0x17
        /*000a*/ 	.short	(.L_7958 - .L_7957)
.L_7957:
        /*000c*/ 	.word	0x00000000
        /*0010*/ 	.short	0x0006
        /*0012*/ 	.short	0x0023
        /*0014*/ 	.byte	0x00, 0xf0, 0x05, 0x00


	//----- nvinfo : EIATTR_KPARAM_INFO
	.align		4
.L_7958:
        /*0018*/ 	.byte	0x04, 0x17
        /*001a*/ 	.short	(.L_7960 - .L_7959)
.L_7959:
        /*001c*/ 	.word	0x00000000
        /*0020*/ 	.short	0x0005
        /*0022*/ 	.short	0x0022
        /*0024*/ 	.byte	0x00, 0xf0, 0x05, 0x00


	//----- nvinfo : EIATTR_KPARAM_INFO
	.align		4
.L_7960:
        /*0028*/ 	.byte	0x04, 0x17
        /*002a*/ 	.short	(.L_7962 - .L_7961)
.L_7961:
        /*002c*/ 	.word	0x00000000
        /*0030*/ 	.short	0x0004
        /*0032*/ 	.short	0x0021
        /*0034*/ 	.byte	0x00, 0xf0, 0x05, 0x00


	//----- nvinfo : EIATTR_KPARAM_INFO
	.align		4
.L_7962:
        /*0038*/ 	.byte	0x04, 0x17
        /*003a*/ 	.short	(.L_7964 - .L_7963)
.L_7963:
        /*003c*/ 	.word	0x00000000
        /*0040*/ 	.short	0x0003
        /*0042*/ 	.short	0x0020
        /*0044*/ 	.byte	0x00, 0xf0, 0x05, 0x00


	//----- nvinfo : EIATTR_KPARAM_INFO
	.align		4
.L_7964:
        /*0048*/ 	.byte	0x04, 0x17
        /*004a*/ 	.short	(.L_7966 - .L_7965)
.L_7965:
        /*004c*/ 	.word	0x00000000
        /*0050*/ 	.short	0x0002
        /*0052*/ 	.short	0x0008
        /*0054*/ 	.byte	0x00, 0xf0, 0x61, 0x00


	//----- nvinfo : EIATTR_KPARAM_INFO
	.align		4
.L_7966:
        /*0058*/ 	.byte	0x04, 0x17
        /*005a*/ 	.short	(.L_7968 - .L_7967)
.L_7967:
        /*005c*/ 	.word	0x00000000
        /*0060*/ 	.short	0x0001
        /*0062*/ 	.short	0x0004
        /*0064*/ 	.byte	0x00, 0xf0, 0x05, 0x00


	//----- nvinfo : EIATTR_KPARAM_INFO
	.align		4
.L_7968:
        /*0068*/ 	.byte	0x04, 0x17
        /*006a*/ 	.short	(.L_7970 - .L_7969)
.L_7969:
        /*006c*/ 	.word	0x00000000
        /*0070*/ 	.short	0x0000
        /*0072*/ 	.short	0x0000
        /*0074*/ 	.byte	0x00, 0xf0, 0x11, 0x00


	//----- nvinfo : EIATTR_SPARSE_MMA_MASK
	.align		4
.L_7970:
        /*0078*/ 	.byte	0x03, 0x50
        /*007a*/ 	.short	0x0000


	//----- nvinfo : EIATTR_MAXREG_COUNT
	.align		4
        /*007c*/ 	.byte	0x03, 0x1b
        /*007e*/ 	.short	0x00ff


	//----- nvinfo : EIATTR_MERCURY_ISA_VERSION
	.align		4
        /*0080*/ 	.byte	0x03, 0x5f
        /*0082*/ 	.short	0x0101


	//----- nvinfo : EIATTR_VRC_CTA_INIT_COUNT
	.align		4
        /*0084*/ 	.byte	0x02, 0x4a
	.zero		1
	.zero		1


	//----- nvinfo : EIATTR_EXIT_INSTR_OFFSETS
	.align		4
        /*0088*/ 	.byte	0x04, 0x1c
        /*008a*/ 	.short	(.L_7972 - .L_7971)


	//   ....[0]....
.L_7971:
        /*008c*/ 	.word	0x000005c0


	//   ....[1]....
        /*0090*/ 	.word	0x00000620


	//----- nvinfo : EIATTR_MAX_THREADS
	.align		4
.L_7972:
        /*0094*/ 	.byte	0x04, 0x05
        /*0096*/ 	.short	(.L_7974 - .L_7973)
.L_7973:
        /*0098*/ 	.word	0x00000080
        /*009c*/ 	.word	0x00000001
        /*00a0*/ 	.word	0x00000001


	//----- nvinfo : EIATTR_CRS_STACK_SIZE
	.align		4
.L_7974:
        /*00a4*/ 	.byte	0x04, 0x1e
        /*00a6*/ 	.short	(.L_7976 - .L_7975)
.L_7975:
        /*00a8*/ 	.word	0x00000000


	//----- nvinfo : EIATTR_CBANK_PARAM_SIZE
	.align		4
.L_7976:
        /*00ac*/ 	.byte	0x03, 0x19
        /*00ae*/ 	.short	0x0024


	//----- nvinfo : EIATTR_PARAM_CBANK
	.align		4
        /*00b0*/ 	.byte	0x04, 0x0a
        /*00b2*/ 	.short	(.L_7978 - .L_7977)
	.align		4
.L_7977:
        /*00b4*/ 	.word	index@(.nv.constant0._ZN2at6native27unrolled_elementwise_kernelINS0_13BinaryFunctorIaabZZZNS0_22logical_or_kernel_cudaERNS_14TensorIteratorEENKUlvE0_clEvENKUlvE0_clEvEUlaaE_EESt5arrayIPcLm3EELi4E23TrivialOffsetCalculatorILi2EjESC_ILi1EjENS0_6memory15LoadWithoutCastENSF_16StoreWithoutCastEEEviT_T0_T2_T3_T4_T5_)
        /*00b8*/ 	.short	0x0380
        /*00ba*/ 	.short	0x0024


	//----- nvinfo : EIATTR_SW_WAR
	.align		4
.L_7978:
        /*00bc*/ 	.byte	0x04, 0x36
        /*00be*/ 	.short	(.L_7980 - .L_7979)
.L_7979:
        /*00c0*/ 	.word	0x00000008
.L_7980:


//--------------------- .nv.info._ZN2at6native29vectorized_elementwise_kernelILi2ENS0_13BinaryFunctorIaabZZZNS0_22logical_or_kernel_cudaERNS_14TensorIteratorEENKUlvE0_clEvENKUlvE0_clEvEUlaaE_EESt5arrayIPcLm3EEEEviT0_T1_ --------------------------
	.section	.nv.info._ZN2at6native29vectorized_elementwise_kernelILi2ENS0_13BinaryFunctorIaabZZZNS0_22logical_or_kernel_cudaERNS_14TensorIteratorEENKUlvE0_clEvENKUlvE0_clEvEUlaaE_EESt5arrayIPcLm3EEEEviT0_T1_,"",@"SHT_CUDA_INFO"
	.sectionflags	@""
	.align	4


	//----- nvinfo : EIATTR_CUDA_API_VERSION
	.align		4
        /*0000*/ 	.byte	0x04, 0x37
        /*0002*/ 	.short	(.L_7982 - .L_7981)
.L_7981:
        /*0004*/ 	.word	0x00000082


	//----- nvinfo : EIATTR_KPARAM_INFO
	.align		4
.L_7982:
        /*0008*/ 	.byte	0x04, 0x17
        /*000a*/ 	.short	(.L_7984 - .L_7983)
.L_7983:
        /*000c*/ 	.word	0x00000000
        /*0010*/ 	.short	0x0002
        /*0012*/ 	.short	0x0008
        /*0014*/ 	.byte	0x00, 0xf0, 0x61, 0x00


	//----- nvinfo : EIATTR_KPARAM_INFO
	.align		4
.L_7984:
        /*0018*/ 	.byte	0x04, 0x17
        /*001a*/ 	.short	(.L_7986 - .L_7985)
.L_7985:
        /*001c*/ 	.word	0x00000000
        /*0020*/ 	.short	0x0001
        /*0022*/ 	.short	0x0004
        /*0024*/ 	.byte	0x00, 0xf0, 0x05, 0x00


	//----- nvinfo : EIATTR_KPARAM_INFO
	.align		4
.L_7986:
        /*0028*/ 	.byte	0x04, 0x17
        /*002a*/ 	.short	(.L_7988 - .L_7987)
.L_7987:
        /*002c*/ 	.word	0x00000000
        /*0030*/ 	.short	0x0000
        /*0032*/ 	.short	0x0000
        /*0034*/ 	.byte	0x00, 0xf0, 0x11, 0x00


	//----- nvinfo : EIATTR_SPARSE_MMA_MASK
	.align		4
.L_7988:
        /*0038*/ 	.byte	0x03, 0x50
        /*003a*/ 	.short	0x0000


	//----- nvinfo : EIATTR_MAXREG_COUNT
	.align		4
        /*003c*/ 	.byte	0x03, 0x1b
        /*003e*/ 	.short	0x00ff


	//----- nvinfo : EIATTR_MERCURY_ISA_VERSION
	.align		4
        /*0040*/ 	.byte	0x03, 0x5f
        /*0042*/ 	.short	0x0101


	//----- nvinfo : EIATTR_VRC_CTA_INIT_COUNT
	.align		4
        /*0044*/ 	.byte	0x02, 0x4a
	.zero		1
	.zero		1


	//----- nvinfo : EIATTR_EXIT_INSTR_OFFSETS
	.align		4
        /*0048*/ 	.byte	0x04, 0x1c
        /*004a*/ 	.short	(.L_7990 - .L_7989)


	//   ....[0]....
.L_7989:
        /*004c*/ 	.word	0x00000bd0


	//   ....[1]....
        /*0050*/ 	.word	0x00000c30


	//   ....[2]....
        /*0054*/ 	.word	0x00001060


	//----- nvinfo : EIATTR_MAX_THREADS
	.align		4
.L_7990:
        /*0058*/ 	.byte	0x04, 0x05
        /*005a*/ 	.short	(.L_7992 - .L_7991)
.L_7991:
        /*005c*/ 	.word	0x00000080
        /*0060*/ 	.word	0x00000001
        /*0064*/ 	.word	0x00000001


	//----- nvinfo : EIATTR_CRS_STACK_SIZE
	.align		4
.L_7992:
        /*0068*/ 	.byte	0x04, 0x1e
        /*006a*/ 	.short	(.L_7994 - .L_7993)
.L_7993:
        /*006c*/ 	.word	0x00000000


	//----- nvinfo : EIATTR_CBANK_PARAM_SIZE
	.align		4
.L_7994:
        /*0070*/ 	.byte	0x03, 0x19
        /*0072*/ 	.short	0x0020


	//----- nvinfo : EIATTR_PARAM_CBANK
	.align		4
        /*0074*/ 	.byte	0x04, 0x0a
        /*0076*/ 	.short	(.L_7996 - .L_7995)
	.align		4
.L_7995:
        /*0078*/ 	.word	index@(.nv.constant0._ZN2at6native29vectorized_elementwise_kernelILi2ENS0_13BinaryFunctorIaabZZZNS0_22logical_or_kernel_cudaERNS_14TensorIteratorEENKUlvE0_clEvENKUlvE0_clEvEUlaaE_EESt5arrayIPcLm3EEEEviT0_T1_)
        /*007c*/ 	.short	0x0380
        /*007e*/ 	.short	0x0020


	//----- nvinfo : EIATTR_SW_WAR
	.align		4
.L_7996:
        /*0080*/ 	.byte	0x04, 0x36
        /*0082*/ 	.short	(.L_7998 - .L_7997)
.L_7997:
        /*0084*/ 	.word	0x00000008
.L_7998:


//--------------------- .nv.info._ZN2at6native29vectorized_elementwise_kernelILi4ENS0_13BinaryFunctorIaabZZZNS0_22logical_or_kernel_cudaERNS_14TensorIteratorEENKUlvE0_clEvENKUlvE0_clEvEUlaaE_EESt5arrayIPcLm3EEEEviT0_T1_ --------------------------
	.section	.nv.info._ZN2at6native29vectorized_elementwise_kernelILi4ENS0_13BinaryFunctorIaabZZZNS0_22logical_or_kernel_cudaERNS_14TensorIteratorEENKUlvE0_clEvENKUlvE0_clEvEUlaaE_EESt5arrayIPcLm3EEEEviT0_T1_,"",@"SHT_CUDA_INFO"
	.sectionflags	@""
	.align	4


	//----- nvinfo : EIATTR_CUDA_API_VERSION
	.align		4
        /*0000*/ 	.byte	0x04, 0x37
        /*0002*/ 	.short	(.L_8000 - .L_7999)
.L_7999:
        /*0004*/ 	.word	0x00000082


	//----- nvinfo : EIATTR_KPARAM_INFO
	.align		4
.L_8000:
        /*0008*/ 	.byte	0x04, 0x17
        /*000a*/ 	.short	(.L_8002 - .L_8001)
.L_8001:
        /*000c*/ 	.word	0x00000000
        /*0010*/ 	.short	0x0002
        /*0012*/ 	.short	0x0008
        /*0014*/ 	.byte	0x00, 0xf0, 0x61, 0x00


	//----- nvinfo : EIATTR_KPARAM_INFO
	.align		4
.L_8002:
        /*0018*/ 	.byte	0x04, 0x17
        /*001a*/ 	.short	(.L_8004 - .L_8003)
.L_8003:
        /*001c*/ 	.word	0x00000000
        /*0020*/ 	.short	0x0001
        /*0022*/ 	.short	0x0004
        /*0024*/ 	.byte	0x00, 0xf0, 0x05, 0x00


	//----- nvinfo : EIATTR_KPARAM_INFO
	.align		4
.L_8004:
        /*0028*/ 	.byte	0x04, 0x17
        /*002a*/ 	.short	(.L_8006 - .L_8005)
.L_8005:
        /*002c*/ 	.word	0x00000000
        /*0030*/ 	.short	0x0000
        /*0032*/ 	.short	0x0000
        /*0034*/ 	.byte	0x00, 0xf0, 0x11, 0x00


	//----- nvinfo : EIATTR_SPARSE_MMA_MASK
	.align		4
.L_8006:
        /*0038*/ 	.byte	0x03, 0x50
        /*003a*/ 	.short	0x0000


	//----- nvinfo : EIATTR_MAXREG_COUNT
	.align		4
        /*003c*/ 	.byte	0x03, 0x1b
        /*003e*/ 	.short	0x00ff


	//----- nvinfo : EIATTR_MERCURY_ISA_VERSION
	.align		4
        /*0040*/ 	.byte	0x03, 0x5f
        /*0042*/ 	.short	0x0101


	//----- nvinfo : EIATTR_VRC_CTA_INIT_COUNT
	.align		4
        /*0044*/ 	.byte	0x02, 0x4a
	.zero		1
	.zero		1


	//----- nvinfo : EIATTR_EXIT_INSTR_OFFSETS
	.align		4
        /*0048*/ 	.byte	0x04, 0x1c
        /*004a*/ 	.short	(.L_8008 - .L_8007)


	//   ....[0]....
.L_8007:
        /*004c*/ 	.word	0x00000bd0


	//   ....[1]....
        /*0050*/ 	.word	0x00000c30


	//   ....[2]....
        /*0054*/ 	.word	0x00001020


	//----- nvinfo : EIATTR_MAX_THREADS
	.align		4
.L_8008:
        /*0058*/ 	.byte	0x04, 0x05
        /*005a*/ 	.short	(.L_8010 - .L_8009)
.L_8009:
        /*005c*/ 	.word	0x00000080
        /*0060*/ 	.word	0x00000001
        /*0064*/ 	.word	0x00000001


	//----- nvinfo : EIATTR_CRS_STACK_SIZE
	.align		4
.L_8010:
        /*0068*/ 	.byte	0x04, 0x1e
        /*006a*/ 	.short	(.L_8012 - .L_8011)
.L_8011:
        /*006c*/ 	.word	0x00000000


	//----- nvinfo : EIATTR_CBANK_PARAM_SIZE
	.align		4
.L_8012:
        /*0070*/ 	.byte	0x03, 0x19
        /*0072*/ 	.short	0x0020


	//----- nvinfo : EIATTR_PARAM_CBANK
	.align		4
        /*0074*/ 	.byte	0x04, 0x0a
        /*0076*/ 	.short	(.L_8014 - .L_8013)
	.align		4
.L_8013:
        /*0078*/ 	.word	index@(.nv.constant0._ZN2at6native29vectorized_elementwise_kernelILi4ENS0_13BinaryFunctorIaabZZZNS0_22logical_or_kernel_cudaERNS_14TensorIteratorEENKUlvE0_clEvENKUlvE0_clEvEUlaaE_EESt5arrayIPcLm3EEEEviT0_T1_)
        /*007c*/ 	.short	0x0380
        /*007e*/ 	.short	0x0020


	//----- nvinfo : EIATTR_SW_WAR
	.align		4
.L_8014:
        /*0080*/ 	.byte	0x04, 0x36
        /*0082*/ 	.short	(.L_8016 - .L_8015)
.L_8015:
        /*0084*/ 	.word	0x00000008
.L_8016:


//--------------------- .nv.info._ZN2at6native29vectorized_elementwise_kernelILi8ENS0_13BinaryFunctorIaabZZZNS0_22logical_or_kernel_cudaERNS_14TensorIteratorEENKUlvE0_clEvENKUlvE0_clEvEUlaaE_EESt5arrayIPcLm3EEEEviT0_T1_ --------------------------
	.section	.nv.info._ZN2at6native29vectorized_elementwise_kernelILi8ENS0_13BinaryFunctorIaabZZZNS0_22logical_or_kernel_cudaERNS_14TensorIteratorEENKUlvE0_clEvENKUlvE0_clEvEUlaaE_EESt5arrayIPcLm3EEEEviT0_T1_,"",@"SHT_CUDA_INFO"
	.sectionflags	@""
	.align	4


	//----- nvinfo : EIATTR_CUDA_API_VERSION
	.align		4
        /*0000*/ 	.byte	0x04, 0x37
        /*0002*/ 	.short	(.L_8018 - .L_8017)
.L_8017:
        /*0004*/ 	.word	0x00000082


	//----- nvinfo : EIATTR_KPARAM_INFO
	.align		4
.L_8018:
        /*0008*/ 	.byte	0x04, 0x17
        /*000a*/ 	.short	(.L_8020 - .L_8019)
.L_8019:
        /*000c*/ 	.word	0x00000000
        /*0010*/ 	.short	0x0002
        /*0012*/ 	.short	0x0008
        /*0014*/ 	.byte	0x00, 0xf0, 0x61, 0x00


	//----- nvinfo : EIATTR_KPARAM_INFO
	.align		4
.L_8020:
        /*0018*/ 	.byte	0x04, 0x17
        /*001a*/ 	.short	(.L_8022 - .L_8021)
.L_8021:
        /*001c*/ 	.word	0x00000000
        /*0020*/ 	.short	0x0001
        /*0022*/ 	.short	0x0004
        /*0024*/ 	.byte	0x00, 0xf0, 0x05, 0x00


	//----- nvinfo : EIATTR_KPARAM_INFO
	.align		4
.L_8022:
        /*0028*/ 	.byte	0x04, 0x17
        /*002a*/ 	.short	(.L_8024 - .L_8023)
.L_8023:
        /*002c*/ 	.word	0x00000000
        /*0030*/ 	.short	0x0000
        /*0032*/ 	.short	0x0000
        /*0034*/ 	.byte	0x00, 0xf0, 0x11, 0x00


	//----- nvinfo : EIATTR_SPARSE_MMA_MASK
	.align		4
.L_8024:
        /*0038*/ 	.byte	0x03, 0x50
        /*003a*/ 	.short	0x0000


	//----- nvinfo : EIATTR_MAXREG_COUNT
	.align		4
        /*003c*/ 	.byte	0x03, 0x1b
        /*003e*/ 	.short	0x00ff


	//----- nvinfo : EIATTR_MERCURY_ISA_VERSION
	.align		4
        /*0040*/ 	.byte	0x03, 0x5f
        /*0042*/ 	.short	0x0101


	//----- nvinfo : EIATTR_VRC_CTA_INIT_COUNT
	.align		4
        /*0044*/ 	.byte	0x02, 0x4a
	.zero		1
	.zero		1


	//----- nvinfo : EIATTR_EXIT_INSTR_OFFSETS
	.align		4
        /*0048*/ 	.byte	0x04, 0x1c
        /*004a*/ 	.short	(.L_8026 - .L_8025)


	//   ....[0]....
.L_8025:
        /*004c*/ 	.word	0x00000010


	//----- nvinfo : EIATTR_MAX_THREADS
	.align		4
.L_8026:
        /*0050*/ 	.byte	0x04, 0x05
        /*0052*/ 	.short	(.L_8028 - .L_8027)
.L_8027:
        /*0054*/ 	.word	0x00000080
        /*0058*/ 	.word	0x00000001
        /*005c*/ 	.word	0x00000001


	//----- nvinfo : EIATTR_CBANK_PARAM_SIZE
	.align		4
.L_8028:
        /*0060*/ 	.byte	0x03, 0x19
        /*0062*/ 	.short	0x0020


	//----- nvinfo : EIATTR_PARAM_CBANK
	.align		4
        /*0064*/ 	.byte	0x04, 0x0a
        /*0066*/ 	.short	(.L_8030 - .L_8029)
	.align		4
.L_8029:
        /*0068*/ 	.word	index@(.nv.constant0._ZN2at6native29vectorized_elementwise_kernelILi8ENS0_13BinaryFunctorIaabZZZNS0_22logical_or_kernel_cudaERNS_14TensorIteratorEENKUlvE0_clEvENKUlvE0_clEvEUlaaE_EESt5arrayIPcLm3EEEEviT0_T1_)
        /*006c*/ 	.short	0x0380
        /*006e*/ 	.short	0x0020


	//----- nvinfo : EIATTR_SW_WAR
	.align		4
.L_8030:
        /*0070*/ 	.byte	0x04, 0x36
        /*0072*/ 	.short	(.L_8032 - .L_8031)
.L_8031:
        /*0074*/ 	.word	0x00000008
.L_8032:


//--------------------- .nv.info._ZN2at6native18elementwise_kernelILi128ELi4EZNS0_15gpu_kernel_implINS0_13AUnaryFunctorIhhbZZZNS0_22logical_or_kernel_cudaERNS_14TensorIteratorEENKUlvE0_clEvENKUlvE_clEvEUlhhE_EEEEvRNS_18TensorIteratorBaseERKT_EUliE_EEviT1_ --------------------------
	.section	.nv.info._ZN2at6native18elementwise_kernelILi128ELi4EZNS0_15gpu_kernel_implINS0_13AUnaryFunctorIhhbZZZNS0_22logical_or_kernel_cudaERNS_14TensorIteratorEENKUlvE0_clEvENKUlvE_clEvEUlhhE_EEEEvRNS_18TensorIteratorBaseERKT_EUliE_EEviT1_,"",@"SHT_CUDA_INFO"
	.sectionflags	@""
	.align	4


	//----- nvinfo : EIATTR_CUDA_API_VERSION
	.align		4
        /*0000*/ 	.byte	0x04, 0x37
        /*0002*/ 	.short	(.L_8034 - .L_8033)
.L_8033:
        /*0004*/ 	.word	0x00000082


	//----- nvinfo : EIATTR_KPARAM_INFO
	.align		4
.L_8034:
        /*0008*/ 	.byte	0x04, 0x17
        /*000a*/ 	.short	(.L_8036 - .L_8035)
.L_8035:
        /*000c*/ 	.word	0x00000000
        /*0010*/ 	.short	0x0001
        /*0012*/ 	.short	0x0008
        /*0014*/ 	.byte	0x00, 0xf0, 0x61, 0x08


	//----- nvinfo : EIATTR_KPARAM_INFO
	.align		4
.L_8036:
        /*0018*/ 	.byte	0x04, 0x17
        /*001a*/ 	.short	(.L_8038 - .L_8037)
.L_8037:
        /*001c*/ 	.word	0x00000000
        /*0020*/ 	.short	0x0000
        /*0022*/ 	.short	0x0000
        /*0024*/ 	.byte	0x00, 0xf0, 0x11, 0x00


	//----- nvinfo : EIATTR_SPARSE_MMA_MASK
	.align		4
.L_8038:
        /*0028*/ 	.byte	0x03, 0x50
        /*002a*/ 	.short	0x0000


	//----- nvinfo : EIATTR_MAXREG_COUNT
	.align		4
        /*002c*/ 	.byte	0x03, 0x1b
        /*002e*/ 	.short	0x0080


	//----- nvinfo : EIATTR_EXTERNS
	.align		4
        /*0030*/ 	.byte	0x04, 0x0f
        /*0032*/ 	.short	(.L_8040 - .L_8039)


	//   ....[0]....
	.align		4
.L_8039:
        /*0034*/ 	.word	index@(__assertfail)


	//----- nvinfo : EIATTR_MERCURY_ISA_VERSION
	.align		4
.L_8040:
        /*0038*/ 	.byte	0x03, 0x5f
        /*003a*/ 	.short	0x0101


	//----- nvinfo : EIATTR_VRC_CTA_INIT_COUNT
	.align		4
        /*003c*/ 	.byte	0x02, 0x4a
	.zero		1
	.zero		1


	//----- nvinfo : EIATTR_SYSCALL_OFFSETS
	.align		4
        /*0040*/ 	.byte	0x04, 0x46
        /*0042*/ 	.short	(.L_8042 - .L_8041)


	//   ....[0]....
.L_8041:
        /*0044*/ 	.word	0x00002170


	//   ....[1]....
        /*0048*/ 	.word	0x00002e90


	//   ....[2]....
        /*004c*/ 	.word	0x00005170


	//   ....[3]....
        /*0050*/ 	.word	0x00005cd0


	//   ....[4]....
        /*0054*/ 	.word	0x000080a0


	//   ....[5]....
        /*0058*/ 	.word	0x00008c00


	//   ....[6]....
        /*005c*/ 	.word	0x0000afe0


	//   ....[7]....
        /*0060*/ 	.word	0x0000bb00


	//----- nvinfo : EIATTR_EXIT_INSTR_OFFSETS
	.align		4
.L_8042:
        /*0064*/ 	.byte	0x04, 0x1c
        /*0066*/ 	.short	(.L_8044 - .L_8043)


	//   ....[0]....
.L_8043:
        /*0068*/ 	.word	0x00008e90


	//   ....[1]....
        /*006c*/ 	.word	0x0000b120


	//   ....[2]....
        /*0070*/ 	.word	0x0000b140


	//   ....[3]....
        /*0074*/ 	.word	0x0000b1d0


	//   ....[4]....
        /*0078*/ 	.word	0x0000b1f0


	//   ....[5]....
        /*007c*/ 	.word	0x0000b210


	//   ....[6]....
        /*0080*/ 	.word	0x0000b2a0


	//   ....[7]....
        /*0084*/ 	.word	0x0000b2e0


	//   ....[8]....
        /*0088*/ 	.word	0x0000b380


	//   ....[9]....
        /*008c*/ 	.word	0x0000b3d0


	//   ....[10]....
        /*0090*/ 	.word	0x0000b400


	//   ....[11]....
        /*0094*/ 	.word	0x0000b4c0


	//   ....[12]....
        /*0098*/ 	.word	0x0000b600


	//   ....[13]....
        /*009c*/ 	.word	0x0000b740


	//   ....[14]....
        /*00a0*/ 	.word	0x0000b890


	//   ....[15]....
        /*00a4*/ 	.word	0x0000b8c0


	//   ....[16]....
        /*00a8*/ 	.word	0x0000b8e0


	//   ....[17]....
        /*00ac*/ 	.word	0x0000b960


	//   ....[18]....
        /*00b0*/ 	.word	0x0000b9a0


	//   ....[19]....
        /*00b4*/ 	.word	0x0000bb10


	//   ....[20]....
        /*00b8*/ 	.word	0x0000bbf0


	//   ....[21]....
        /*00bc*/ 	.word	0x0000bc90


	//   ....[22]....
        /*00c0*/ 	.word	0x0000bcc0


	//   ....[23]....
        /*00c4*/ 	.word	0x0000bd10


	//   ....[24]....
        /*00c8*/ 	.word	0x0000bd50


	//----- nvinfo : EIATTR_MAX_THREADS
	.align		4
.L_8044:
        /*00cc*/ 	.byte	0x04, 0x05
        /*00ce*/ 	.short	(.L_8046 - .L_8045)
.L_8045:
        /*00d0*/ 	.word	0x00000080
        /*00d4*/ 	.word	0x00000001
        /*00d8*/ 	.word	0x00000001


	//----- nvinfo : EIATTR_CRS_STACK_SIZE
	.align		4
.L_8046:
        /*00dc*/ 	.byte	0x04, 0x1e
        /*00de*/ 	.short	(.L_8048 - .L_8047)
.L_8047:
        /*00e0*/ 	.word	0x00000000


	//----- nvinfo : EIATTR_CBANK_PARAM_SIZE
	.align		4
.L_8048:
        /*00e4*/ 	.byte	0x03, 0x19
        /*00e6*/ 	.short	0x0220


	//----- nvinfo : EIATTR_PARAM_CBANK
	.align		4
        /*00e8*/ 	.byte	0x04, 0x0a
        /*00ea*/ 	.short	(.L_8050 - .L_8049)
	.align		4
.L_8049:
        /*00ec*/ 	.word	index@(.nv.constant0._ZN2at6native18elementwise_kernelILi128ELi4EZNS0_15gpu_kernel_implINS0_13AUnaryFunctorIhhbZZZNS0_22logical_or_kernel_cudaERNS_14TensorIteratorEENKUlvE0_clEvENKUlvE_clEvEUlhhE_EEEEvRNS_18TensorIteratorBaseERKT_EUliE_EEviT1_)
        /*00f0*/ 	.short	0x0380
        /*00f2*/ 	.short	0x0220


	//----- nvinfo : EIATTR_SW_WAR
	.align		4
.L_8050:
        /*00f4*/ 	.byte	0x04, 0x36
        /*00f6*/ 	.short	(.L_8052 - .L_8051)
.L_8051:
        /*00f8*/ 	.word	0x00000008
.L_8052:


//--------------------- .nv.info._ZN2at6native27unrolled_elementwise_kernelINS0_13AUnaryFunctorIhhbZZZNS0_22logical_or_kernel_cudaERNS_14TensorIteratorEENKUlvE0_clEvENKUlvE_clEvEUlhhE_EESt5arrayIPcLm2EELi4E23TrivialOffsetCalculatorILi1EjESD_NS0_6memory12LoadWithCastILi1EEENSE_13StoreWithCastILi1EEEEEviT_T0_T2_T3_T4_T5_ --------------------------
	.section	.nv.info._ZN2at6native27unrolled_elementwise_kernelINS0_13AUnaryFunctorIhhbZZZNS0_22logical_or_kernel_cudaERNS_14TensorIteratorEENKUlvE0_clEvENKUlvE_clEvEUlhhE_EESt5arrayIPcLm2EELi4E23TrivialOffsetCalculatorILi1EjESD_NS0_6memory12LoadWithCastILi1EEENSE_13StoreWithCastILi1EEEEEviT_T0_T2_T3_T4_T5_,"",@"SHT_CUDA_INFO"
	.sectionflags	@""
	.align	4


	//----- nvinfo : EIATTR_CUDA_API_VERSION
	.align		4
        /*0000*/ 	.byte	0x04, 0x37
        /*0002*/ 	.short	(.L_8054 - .L_8053)
.L_8053:
        /*0004*/ 	.word	0x00000082


	//----- nvinfo : EIATTR_KPARAM_INFO
	.align		4
.L_8054:
        /*0008*/ 	.byte	0x04, 0x17
        /*000a*/ 	.short	(.L_8056 - .L_8055)
.L_8055:
        /*000c*/ 	.word	0x00000000
        /*0010*/ 	.short	0x0006
        /*0012*/ 	.short	0x0024
        /*0014*/ 	.byte	0x00, 0xf0, 0x21, 0x00


	//----- nvinfo : EIATTR_KPARAM_INFO
	.align		4
.L_8056:
        /*0018*/ 	.byte	0x04, 0x17
        /*001a*/ 	.short	(.L_8058 - .L_8057)
.L_8057:
        /*001c*/ 	.word	0x00000000
        /*0020*/ 	.short	0x0005
        /*0022*/ 	.short	0x001c
        /*0024*/ 	.byte	0x00, 0xf0, 0x21, 0x00


	//----- nvinfo : EIATTR_KPARAM_INFO
	.align		4
.L_8058:
        /*0028*/ 	.byte	0x04, 0x17
        /*002a*/ 	.short	(.L_8060 - .L_8059)
.L_8059:
        /*002c*/ 	.word	0x00000000
        /*0030*/ 	.short	0x0004
        /*0032*/ 	.short	0x0019
        /*0034*/ 	.byte	0x00, 0xf0, 0x05, 0x00


	//----- nvinfo : EIATTR_KPARAM_INFO
	.align		4
.L_8060:
        /*0038*/ 	.byte	0x04, 0x17
        /*003a*/ 	.short	(.L_8062 - .L_8061)
.L_8061:
        /*003c*/ 	.word	0x00000000
        /*0040*/ 	.short	0x0003
        /*0042*/ 	.short	0x0018
        /*0044*/ 	.byte	0x00, 0xf0, 0x05, 0x00


	//----- nvinfo : EIATTR_KPARAM_INFO
	.align		4
.L_8062:
        /*0048*/ 	.byte	0x04, 0x17
        /*004a*/ 	.short	(.L_8064 - .L_8063)
.L_8063:
        /*004c*/ 	.word	0x00000000
        /*0050*/ 	.short	0x0002
        /*0052*/ 	.short	0x0008
        /*0054*/ 	.byte	0x00, 0xf0, 0x41, 0x00


	//----- nvinfo : EIATTR_KPARAM_INFO
	.align		4
.L_8064:
        /*0058*/ 	.byte	0x04, 0x17
        /*005a*/ 	.short	(.L_8066 - .L_8065)
.L_8065:
        /*005c*/ 	.word	0x00000000
        /*0060*/ 	.short	0x0001
        /*0062*/ 	.short	0x0004
        /*0064*/ 	.byte	0x00, 0xf0, 0x09, 0x00


	//----- nvinfo : EIATTR_KPARAM_INFO
	.align		4
.L_8066:
        /*0068*/ 	.byte	0x04, 0x17
        /*006a*/ 	.short	(.L_8068 - .L_8067)
.L_8067:
        /*006c*/ 	.word	0x00000000
        /*0070*/ 	.short	0x0000
        /*0072*/ 	.short	0x0000
        /*0074*/ 	.byte	0x00, 0xf0, 0x11, 0x00


	//----- nvinfo : EIATTR_SPARSE_MMA_MASK
	.align		4
.L_8068:
        /*0078*/ 	.byte	0x03, 0x50
        /*007a*/ 	.short	0x0000


	//----- nvinfo : EIATTR_MAXREG_COUNT
	.align		4
        /*007c*/ 	.byte	0x03, 0x1b
        /*007e*/ 	.short	0x00ff


	//----- nvinfo : EIATTR_EXTERNS
	.align		4
        /*0080*/ 	.byte	0x04, 0x0f
        /*0082*/ 	.short	(.L_8070 - .L_8069)


	//   ....[0]....
	.align		4
.L_8069:
        /*0084*/ 	.word	index@(__assertfail)


	//----- nvinfo : EIATTR_MERCURY_ISA_VERSION
	.align		4
.L_8070:
        /*0088*/ 	.byte	0x03, 0x5f
        /*008a*/ 	.short	0x0101


	//----- nvinfo : EIATTR_VRC_CTA_INIT_COUNT
	.align		4
        /*008c*/ 	.byte	0x02, 0x4a
	.zero		1
	.zero		1


	//----- nvinfo : EIATTR_SYSCALL_OFFSETS
	.align		4
        /*0090*/ 	.byte	0x04, 0x46
        /*0092*/ 	.short	(.L_8072 - .L_8071)


	//   ....[0]....
.L_8071:
        /*0094*/ 	.word	0x00000e80


	//   ....[1]....
        /*0098*/ 	.word	0x00001ea0


	//   ....[2]....
        /*009c*/ 	.word	0x00002e00


	//   ....[3]....
        /*00a0*/ 	.word	0x00003d60


	//   ....[4]....
        /*00a4*/ 	.word	0x00004b20


	//   ....[5]....
        /*00a8*/ 	.word	0x000057e0


	//   ....[6]....
        /*00ac*/ 	.word	0x000065a0


	//   ....[7]....
        /*00b0*/ 	.word	0x00007330


	//----- nvinfo : EIATTR_EXIT_INSTR_OFFSETS
	.align		4
.L_8072:
        /*00b4*/ 	.byte	0x04, 0x1c
        /*00b6*/ 	.short	(.L_8074 - .L_8073)


	//   ....[0]....
.L_8073:
        /*00b8*/ 	.word	0x00006820


	//   ....[1]....
        /*00bc*/ 	.word	0x00006950


	//   ....[2]....
        /*00c0*/ 	.word	0x00006970


	//   ....[3]....
        /*00c4*/ 	.word	0x00006a00


	//   ....[4]....
        /*00c8*/ 	.word	0x00006a20


	//   ....[5]....
        /*00cc*/ 	.word	0x00006a40


	//   ....[6]....
        /*00d0*/ 	.word	0x00006ad0


	//   ....[7]....
        /*00d4*/ 	.word	0x00006b10


	//   ....[8]....
        /*00d8*/ 	.word	0x00006bb0


	//   ....[9]....
        /*00dc*/ 	.word	0x00006c00


	//   ....[10]....
        /*00e0*/ 	.word	0x00006c30


	//   ....[11]....
        /*00e4*/ 	.word	0x00006cf0


	//   ....[12]....
        /*00e8*/ 	.word	0x00006e30


	//   ....[13]....
        /*00ec*/ 	.word	0x00006f70


	//   ....[14]....
        /*00f0*/ 	.word	0x000070c0


	//   ....[15]....
        /*00f4*/ 	.word	0x000070f0


	//   ....[16]....
        /*00f8*/ 	.word	0x00007110


	//   ....[17]....
        /*00fc*/ 	.word	0x00007190


	//   ....[18]....
        /*0100*/ 	.word	0x000071d0


	//   ....[19]....
        /*0104*/ 	.word	0x00007340


	//   ....[20]....
        /*0108*/ 	.word	0x00007420


	//   ....[21]....
        /*010c*/ 	.word	0x000074c0


	//   ....[22]....
        /*0110*/ 	.word	0x000074f0


	//   ....[23]....
        /*0114*/ 	.word	0x00007540


	//   ....[24]....
        /*0118*/ 	.word	0x00007580


	//----- nvinfo : EIATTR_MAX_THREADS
	.align		4
.L_8074:
        /*011c*/ 	.byte	0x04, 0x05
        /*011e*/ 	.short	(.L_8076 - .L_8075)
.L_8075:
        /*0120*/ 	.word	0x00000080
        /*0124*/ 	.word	0x00000001
        /*0128*/ 	.word	0x00000001


	//----- nvinfo : EIATTR_CRS_STACK_SIZE
	.align		4
.L_8076:
        /*012c*/ 	.byte	0x04, 0x1e
        /*012e*/ 	.short	(.L_8078 - .L_8077)
.L_8077:
        /*0130*/ 	.word	0x00000000


	//----- nvinfo : EIATTR_CBANK_PARAM_SIZE
	.align		4
.L_8078:
        /*0134*/ 	.byte	0x03, 0x19
        /*0136*/ 	.short	0x002c


	//----- nvinfo : EIATTR_PARAM_CBANK
	.align		4
        /*0138*/ 	.byte	0x04, 0x0a
        /*013a*/ 	.short	(.L_8080 - .L_8079)
	.align		4
.L_8079:
        /*013c*/ 	.word	index@(.nv.constant0._ZN2at6native27unrolled_elementwise_kernelINS0_13AUnaryFunctorIhhbZZZNS0_22logical_or_kernel_cudaERNS_14TensorIteratorEENKUlvE0_clEvENKUlvE_clEvEUlhhE_EESt5arrayIPcLm2EELi4E23TrivialOffsetCalculatorILi1EjESD_NS0_6memory12LoadWithCastILi1EEENSE_13StoreWithCastILi1EEEEEviT_T0_T2_T3_T4_T5_)
        /*0140*/ 	.short	0x0380
        /*0142*/ 	.short	0x002c


	//----- nvinfo : EIATTR_SW_WAR
	.align		4
.L_8080:
        /*0144*/ 	.byte	0x04, 0x36
        /*0146*/ 	.short	(.L_8082 - .L_8081)
.L_8081:
        /*0148*/ 	.word	0x00000008
.L_8082:


//--------------------- .nv.info._ZN2at6native18elementwise_kernelILi128ELi4EZNS0_22gpu_kernel_impl_nocastINS0_13AUnaryFunctorIhhbZZZNS0_22logical_or_kernel_cudaERNS_14TensorIteratorEENKUlvE0_clEvENKUlvE_clEvEUlhhE_EEEEvRNS_18TensorIteratorBaseERKT_EUliE_EEviT1_ --------------------------
	.section	.nv.info._ZN2at6native18elementwise_kernelILi128ELi4EZNS0_22gpu_kernel_impl_nocastINS0_13AUnaryFunctorIhhbZZZNS0_22logical_or_kernel_cudaERNS_14TensorIteratorEENKUlvE0_clEvENKUlvE_clEvEUlhhE_EEEEvRNS_18TensorIteratorBaseERKT_EUliE_EEviT1_,"",@"SHT_CUDA_INFO"
	.sectionflags	@""
	.align	4


	//----- nvinfo : EIATTR_CUDA_API_VERSION
	.align		4
        /*0000*/ 	.byte	0x04, 0x37
        /*0002*/ 	.short	(.L_8084 - .L_8083)
.L_8083:
        /*0004*/ 	.word	0x00000082


	//----- nvinfo : EIATTR_KPARAM_INFO
	.align		4
.L_8084:
        /*0008*/ 	.byte	0x04, 0x17
        /*000a*/ 	.short	(.L_8086 - .L_8085)
.L_8085:
        /*000c*/ 	.word	0x00000000
        /*0010*/ 	.short	0x0001
        /*0012*/ 	.short	0x0008
        /*0014*/ 	.byte	0x00, 0xf0, 0x61, 0x08


	//----- nvinfo : EIATTR_KPARAM_INFO
	.align		4
.L_8086:
        /*0018*/ 	.byte	0x04, 0x17
        /*001a*/ 	.short	(.L_8088 - .L_8087)
.L_8087:
        /*001c*/ 	.word	0x00000000
        /*0020*/ 	.short	0x0000
        /*0022*/ 	.short	0x0000
        /*0024*/ 	.byte	0x00, 0xf0, 0x11, 0x00


	//----- nvinfo : EIATTR_SPARSE_MMA_MASK
	.align		4
.L_8088:
        /*0028*/ 	.byte	0x03, 0x50
        /*002a*/ 	.short	0x0000


	//----- nvinfo : EIATTR_MAXREG_COUNT
	.align		4
        /*002c*/ 	.byte	0x03, 0x1b
        /*002e*/ 	.short	0x0080


	//----- nvinfo : EIATTR_MERCURY_ISA_VERSION
	.align		4
        /*0030*/ 	.byte	0x03, 0x5f
        /*0032*/ 	.short	0x0101


	//----- nvinfo : EIATTR_VRC_CTA_INIT_COUNT
	.align		4
        /*0034*/ 	.byte	0x02, 0x4a
	.zero		1
	.zero		1


	//----- nvinfo : EIATTR_EXIT_INSTR_OFFSETS
	.align		4
        /*0038*/ 	.byte	0x04, 0x1c
        /*003a*/ 	.short	(.L_8090 - .L_8089)


	//   ....[0]....
.L_8089:
        /*003c*/ 	.word	0x000002e0


	//   ....[1]....
        /*0040*/ 	.word	0x00000350


	//   ....[2]....
        /*0044*/ 	.word	0x00003e40


	//   ....[3]....
        /*0048*/ 	.word	0x00005180


	//----- nvinfo : EIATTR_MAX_THREADS
	.align		4
.L_8090:
        /*004c*/ 	.byte	0x04, 0x05
        /*004e*/ 	.short	(.L_8092 - .L_8091)
.L_8091:
        /*0050*/ 	.word	0x00000080
        /*0054*/ 	.word	0x00000001
        /*0058*/ 	.word	0x00000001


	//----- nvinfo : EIATTR_CRS_STACK_SIZE
	.align		4
.L_8092:
        /*005c*/ 	.byte	0x04, 0x1e
        /*005e*/ 	.short	(.L_8094 - .L_8093)
.L_8093:
        /*0060*/ 	.word	0x00000000


	//----- nvinfo : EIATTR_CBANK_PARAM_SIZE
	.align		4
.L_8094:
        /*0064*/ 	.byte	0x03, 0x19
        /*0066*/ 	.short	0x0220


	//----- nvinfo : EIATTR_PARAM_CBANK
	.align		4
        /*0068*/ 	.byte	0x04, 0x0a
        /*006a*/ 	.short	(.L_8096 - .L_8095)
	.align		4
.L_8095:
        /*006c*/ 	.word	index@(.nv.constant0._ZN2at6native18elementwise_kernelILi128ELi4EZNS0_22gpu_kernel_impl_nocastINS0_13AUnaryFunctorIhhbZZZNS0_22logical_or_kernel_cudaERNS_14TensorIteratorEENKUlvE0_clEvENKUlvE_clEvEUlhhE_EEEEvRNS_18TensorIteratorBaseERKT_EUliE_EEviT1_)
        /*0070*/ 	.short	0x0380
        /*0072*/ 	.short	0x0220


	//----- nvinfo : EIATTR_SW_WAR
	.align		4
.L_8096:
        /*0074*/ 	.byte	0x04, 0x36
        /*0076*/ 	.short	(.L_8098 - .L_8097)
.L_8097:
        /*0078*/ 	.word	0x00000008
.L_8098:


//--------------------- .nv.info._ZN2at6native27unrolled_elementwise_kernelINS0_13AUnaryFunctorIhhbZZZNS0_22logical_or_kernel_cudaERNS_14TensorIteratorEENKUlvE0_clEvENKUlvE_clEvEUlhhE_EESt5arrayIPcLm2EELi4E23TrivialOffsetCalculatorILi1EjESD_NS0_6memory15LoadWithoutCastENSE_16StoreWithoutCastEEEviT_T0_T2_T3_T4_T5_ --------------------------
	.section	.nv.info._ZN2at6native27unrolled_elementwise_kernelINS0_13AUnaryFunctorIhhbZZZNS0_22logical_or_kernel_cudaERNS_14TensorIteratorEENKUlvE0_clEvENKUlvE_clEvEUlhhE_EESt5arrayIPcLm2EELi4E23TrivialOffsetCalculatorILi1EjESD_NS0_6memory15LoadWithoutCastENSE_16StoreWithoutCastEEEviT_T0_T2_T3_T4_T5_,"",@"SHT_CUDA_INFO"
	.sectionflags	@""
	.align	4


	//----- nvinfo : EIATTR_CUDA_API_VERSION
	.align		4
        /*0000*/ 	.byte	0x04, 0x37
        /*0002*/ 	.short	(.L_8100 - .L_8099)
.L_8099:
        /*0004*/ 	.word	0x00000082


	//----- nvinfo : EIATTR_KPARAM_INFO
	.align		4
.L_8100:
        /*0008*/ 	.byte	0x04, 0x17
        /*000a*/ 	.short	(.L_8102 - .L_8101)
.L_8101:
        /*000c*/ 	.word	0x00000000
        /*0010*/ 	.short	0x0006
        /*0012*/ 	.short	0x001b
        /*0014*/ 	.byte	0x00, 0xf0, 0x05, 0x00


	//----- nvinfo : EIATTR_KPARAM_INFO
	.align		4
.L_8102:
        /*0018*/ 	.byte	0x04, 0x17
        /*001a*/ 	.short	(.L_8104 - .L_8103)
.L_8103:
        /*001c*/ 	.word	0x00000000
        /*0020*/ 	.short	0x0005
        /*0022*/ 	.short	0x001a
        /*0024*/ 	.byte	0x00, 0xf0, 0x05, 0x00


	//----- nvinfo : EIATTR_KPARAM_INFO
	.align		4
.L_8104:
        /*0028*/ 	.byte	0x04, 0x17
        /*002a*/ 	.short	(.L_8106 - .L_8105)
.L_8105:
        /*002c*/ 	.word	0x00000000
        /*0030*/ 	.short	0x0004
        /*0032*/ 	.short	0x0019
        /*0034*/ 	.byte	0x00, 0xf0, 0x05, 0x00


	//----- nvinfo : EIATTR_KPARAM_INFO
	.align		4
.L_8106:
        /*0038*/ 	.byte	0x04, 0x17
        /*003a*/ 	.short	(.L_8108 - .L_8107)
.L_8107:
        /*003c*/ 	.word	0x00000000
        /*0040*/ 	.short	0x0003
        /*0042*/ 	.short	0x0018
        /*0044*/ 	.byte	0x00, 0xf0, 0x05, 0x00


	//----- nvinfo : EIATTR_KPARAM_INFO
	.align		4
.L_8108:
        /*0048*/ 	.byte	0x04, 0x17
        /*004a*/ 	.short	(.L_8110 - .L_8109)
.L_8109:
        /*004c*/ 	.word	0x00000000
        /*0050*/ 	.short	0x0002
        /*0052*/ 	.short	0x0008
        /*0054*/ 	.byte	0x00, 0xf0, 0x41, 0x00


	//----- nvinfo : EIATTR_KPARAM_INFO
	.align		4
.L_8110:
        /*0058*/ 	.byte	0x04, 0x17
        /*005a*/ 	.short	(.L_8112 - .L_8111)
.L_8111:
        /*005c*/ 	.word	0x00000000
        /*0060*/ 	.short	0x0001
        /*0062*/ 	.short	0x0004
        /*0064*/ 	.byte	0x00, 0xf0, 0x09, 0x00


	//----- nvinfo : EIATTR_KPARAM_INFO
	.align		4
.L_8112:
        /*0068*/ 	.byte	0x04, 0x17
        /*006a*/ 	.short	(.L_8114 - .L_8113)
.L_8113:
        /*006c*/ 	.word	0x00000000
        /*0070*/ 	.short	0x0000
        /*0072*/ 	.short	0x0000
        /*0074*/ 	.byte	0x00, 0xf0, 0x11, 0x00


	//----- nvinfo : EIATTR_SPARSE_MMA_MASK
	.align		4
.L_8114:
        /*0078*/ 	.byte	0x03, 0x50
        /*007a*/ 	.short	0x0000


	//----- nvinfo : EIATTR_MAXREG_COUNT
	.align		4
        /*007c*/ 	.byte	0x03, 0x1b
        /*007e*/ 	.short	0x00ff


	//----- nvinfo : EIATTR_MERCURY_ISA_VERSION
	.align		4
        /*0080*/ 	.byte	0x03, 0x5f
        /*0082*/ 	.short	0x0101


	//----- nvinfo : EIATTR_VRC_CTA_INIT_COUNT
	.align		4
        /*0084*/ 	.byte	0x02, 0x4a
	.zero		1
	.zero		1


	//----- nvinfo : EIATTR_EXIT_INSTR_OFFSETS
	.align		4
        /*0088*/ 	.byte	0x04, 0x1c
        /*008a*/ 	.short	(.L_8116 - .L_8115)


	//   ....[0]....
.L_8115:
        /*008c*/ 	.word	0x000004d0


	//   ....[1]....
        /*0090*/ 	.word	0x00000530


	//----- nvinfo : EIATTR_MAX_THREADS
	.align		4
.L_8116:
        /*0094*/ 	.byte	0x04, 0x05
        /*0096*/ 	.short	(.L_8118 - .L_8117)
.L_8117:
        /*0098*/ 	.word	0x00000080
        /*009c*/ 	.word	0x00000001
        /*00a0*/ 	.word	0x00000001


	//----- nvinfo : EIATTR_CRS_STACK_SIZE
	.align		4
.L_8118:
        /*00a4*/ 	.byte	0x04, 0x1e
        /*00a6*/ 	.short	(.L_8120 - .L_8119)
.L_8119:
        /*00a8*/ 	.word	0x00000000


	//----- nvinfo : EIATTR_CBANK_PARAM_SIZE
	.align		4
.L_8120:
        /*00ac*/ 	.byte	0x03, 0x19
        /*00ae*/ 	.short	0x001c


	//----- nvinfo : EIATTR_PARAM_CBANK
	.align		4
        /*00b0*/ 	.byte	0x04, 0x0a
        /*00b2*/ 	.short	(.L_8122 - .L_8121)
	.align		4
.L_8121:
        /*00b4*/ 	.word	index@(.nv.constant0._ZN2at6native27unrolled_elementwise_kernelINS0_13AUnaryFunctorIhhbZZZNS0_22logical_or_kernel_cudaERNS_14TensorIteratorEENKUlvE0_clEvENKUlvE_clEvEUlhhE_EESt5arrayIPcLm2EELi4E23TrivialOffsetCalculatorILi1EjESD_NS0_6memory15LoadWithoutCastENSE_16StoreWithoutCastEEEviT_T0_T2_T3_T4_T5_)
        /*00b8*/ 	.short	0x0380
        /*00ba*/ 	.short	0x001c


	//----- nvinfo : EIATTR_SW_WAR
	.align		4
.L_8122:
        /*00bc*/ 	.byte	0x04, 0x36
        /*00be*/ 	.short	(.L_8124 - .L_8123)
.L_8123:
        /*00c0*/ 	.word	0x00000008
.L_8124:


//--------------------- .nv.info._ZN2at6native29vectorized_elementwise_kernelILi2ENS0_13AUnaryFunctorIhhbZZZNS0_22logical_or_kernel_cudaERNS_14TensorIteratorEENKUlvE0_clEvENKUlvE_clEvEUlhhE_EESt5arrayIPcLm2EEEEviT0_T1_ --------------------------
	.section	.nv.info._ZN2at6native29vectorized_elementwise_kernelILi2ENS0_13AUnaryFunctorIhhbZZZNS0_22logical_or_kernel_cudaERNS_14TensorIteratorEENKUlvE0_clEvENKUlvE_clEvEUlhhE_EESt5arrayIPcLm2EEEEviT0_T1_,"",@"SHT_CUDA_INFO"
	.sectionflags	@""
	.align	4


	//----- nvinfo : EIATTR_CUDA_API_VERSION
	.align		4
        /*0000*/ 	.byte	0x04, 0x37
        /*0002*/ 	.short	(.L_8126 - .L_8125)
.L_8125:
        /*0004*/ 	.word	0x00000082


	//----- nvinfo : EIATTR_KPARAM_INFO
	.align		4
.L_8126:
        /*0008*/ 	.byte	0x04, 0x17
        /*000a*/ 	.short	(.L_8128 - .L_8127)
.L_8127:
        /*000c*/ 	.word	0x00000000
        /*0010*/ 	.short	0x0002
        /*0012*/ 	.short	0x0008
        /*0014*/ 	.byte	0x00, 0xf0, 0x41, 0x00


	//----- nvinfo : EIATTR_KPARAM_INFO
	.align		4
.L_8128:
        /*0018*/ 	.byte	0x04, 0x17
        /*001a*/ 	.short	(.L_8130 - .L_8129)
.L_8129:
        /*001c*/ 	.word	0x00000000
        /*0020*/ 	.short	0x0001
        /*0022*/ 	.short	0x0004
        /*0024*/ 	.byte	0x00, 0xf0, 0x09, 0x00


	//----- nvinfo : EIATTR_KPARAM_INFO
	.align		4
.L_8130:
        /*0028*/ 	.byte	0x04, 0x17
        /*002a*/ 	.short	(.L_8132 - .L_8131)
.L_8131:
        /*002c*/ 	.word	0x00000000
        /*0030*/ 	.short	0x0000
        /*0032*/ 	.short	0x0000
        /*0034*/ 	.byte	0x00, 0xf0, 0x11, 0x00


	//----- nvinfo : EIATTR_SPARSE_MMA_MASK
	.align		4
.L_8132:
        /*0038*/ 	.byte	0x03, 0x50
        /*003a*/ 	.short	0x0000


	//----- nvinfo : EIATTR_MAXREG_COUNT
	.align		4
        /*003c*/ 	.byte	0x03, 0x1b
        /*003e*/ 	.short	0x00ff


	//----- nvinfo : EIATTR_MERCURY_ISA_VERSION
	.align		4
        /*0040*/ 	.byte	0x03, 0x5f
        /*0042*/ 	.short	0x0101


	//----- nvinfo : EIATTR_VRC_CTA_INIT_COUNT
	.align		4
        /*0044*/ 	.byte	0x02, 0x4a
	.zero		1
	.zero		1


	//----- nvinfo : EIATTR_EXIT_INSTR_OFFSETS
	.align		4
        /*0048*/ 	.byte	0x04, 0x1c
        /*004a*/ 	.short	(.L_8134 - .L_8133)


	//   ....[0]....
.L_8133:
        /*004c*/ 	.word	0x000009e0


	//   ....[1]....
        /*0050*/ 	.word	0x00000a40


	//   ....[2]....
        /*0054*/ 	.word	0x00000d60


	//----- nvinfo : EIATTR_MAX_THREADS
	.align		4
.L_8134:
        /*0058*/ 	.byte	0x04, 0x05
        /*005a*/ 	.short	(.L_8136 - .L_8135)
.L_8135:
        /*005c*/ 	.word	0x00000080
        /*0060*/ 	.word	0x00000001
        /*0064*/ 	.word	0x00000001


	//----- nvinfo : EIATTR_CRS_STACK_SIZE
	.align		4
.L_8136:
        /*0068*/ 	.byte	0x04, 0x1e
        /*006a*/ 	.short	(.L_8138 - .L_8137)
.L_8137:
        /*006c*/ 	.word	0x00000000


	//----- nvinfo : EIATTR_CBANK_PARAM_SIZE
	.align		4
.L_8138:
        /*0070*/ 	.byte	0x03, 0x19
        /*0072*/ 	.short	0x0018


	//----- nvinfo : EIATTR_PARAM_CBANK
	.align		4
        /*0074*/ 	.byte	0x04, 0x0a
        /*0076*/ 	.short	(.L_8140 - .L_8139)
	.align		4
.L_8139:
        /*0078*/ 	.word	index@(.nv.constant0._ZN2at6native29vectorized_elementwise_kernelILi2ENS0_13AUnaryFunctorIhhbZZZNS0_22logical_or_kernel_cudaERNS_14TensorIteratorEENKUlvE0_clEvENKUlvE_clEvEUlhhE_EESt5arrayIPcLm2EEEEviT0_T1_)
        /*007c*/ 	.short	0x0380
        /*007e*/ 	.short	0x0018


	//----- nvinfo : EIATTR_SW_WAR
	.align		4
.L_8140:
        /*0080*/ 	.byte	0x04, 0x36
        /*0082*/ 	.short	(.L_8142 - .L_8141)
.L_8141:
        /*0084*/ 	.word	0x00000008
.L_8142:


//--------------------- .nv.info._ZN2at6native29vectorized_elementwise_kernelILi4ENS0_13AUnaryFunctorIhhbZZZNS0_22logical_or_kernel_cudaERNS_14TensorIteratorEENKUlvE0_clEvENKUlvE_clEvEUlhhE_EESt5arrayIPcLm2EEEEviT0_T1_ --------------------------
	.section	.nv.info._ZN2at6native29vectorized_elementwise_kernelILi4ENS0_13AUnaryFunctorIhhbZZZNS0_22logical_or_kernel_cudaERNS_14TensorIteratorEENKUlvE0_clEvENKUlvE_clEvEUlhhE_EESt5arrayIPcLm2EEEEviT0_T1_,"",@"SHT_CUDA_INFO"
	.sectionflags	@""
	.align	4


	//----- nvinfo : EIATTR_CUDA_API_VERSION
	.align		4
        /*0000*/ 	.byte	0x04, 0x37
        /*0002*/ 	.short	(.L_8144 - .L_8143)
.L_8143:
        /*0004*/ 	.word	0x00000082


	//----- nvinfo : EIATTR_KPARAM_INFO
	.align		4
.L_8144:
        /*0008*/ 	.byte	0x04, 0x17
        /*000a*/ 	.short	(.L_8146 - .L_8145)
.L_8145:
        /*000c*/ 	.word	0x00000000
        /*0010*/ 	.short	0x0002
        /*0012*/ 	.short	0x0008
        /*0014*/ 	.byte	0x00, 0xf0, 0x41, 0x00


	//----- nvinfo : EIATTR_KPARAM_INFO
	.align		4
.L_8146:
        /*0018*/ 	.byte	0x04, 0x17
        /*001a*/ 	.short	(.L_8148 - .L_8147)
.L_8147:
        /*001c*/ 	.word	0x00000000
        /*0020*/ 	.short	0x0001
        /*0022*/ 	.short	0x0004
        /*0024*/ 	.byte	0x00, 0xf0, 0x09, 0x00


	//----- nvinfo : EIATTR_KPARAM_INFO
	.align		4
.L_8148:
        /*0028*/ 	.byte	0x04, 0x17
        /*002a*/ 	.short	(.L_8150 - .L_8149)
.L_8149:
        /*002c*/ 	.word	0x00000000
        /*0030*/ 	.short	0x0000
        /*0032*/ 	.short	0x0000
        /*0034*/ 	.byte	0x00, 0xf0, 0x11, 0x00


	//----- nvinfo : EIATTR_SPARSE_MMA_MASK
	.align		4
.L_8150:
        /*0038*/ 	.byte	0x03, 0x50
        /*003a*/ 	.short	0x0000


	//----- nvinfo : EIATTR_MAXREG_COUNT
	.align		4
        /*003c*/ 	.byte	0x03, 0x1b
        /*003e*/ 	.short	0x00ff


	//----- nvinfo : EIATTR_MERCURY_ISA_VERSION
	.align		4
        /*0040*/ 	.byte	0x03, 0x5f
        /*0042*/ 	.short	0x0101


	//----- nvinfo : EIATTR_VRC_CTA_INIT_COUNT
	.align		4
        /*0044*/ 	.byte	0x02, 0x4a
	.zero		1
	.zero		1


	//----- nvinfo : EIATTR_EXIT_INSTR_OFFSETS
	.align		4
        /*0048*/ 	.byte	0x04, 0x1c
        /*004a*/ 	.short	(.L_8152 - .L_8151)


	//   ....[0]....
.L_8151:
        /*004c*/ 	.word	0x000009e0


	//   ....[1]....
        /*0050*/ 	.word	0x00000a40


	//   ....[2]....
        /*0054*/ 	.word	0x00000d40


	//----- nvinfo : EIATTR_MAX_THREADS
	.align		4
.L_8152:
        /*0058*/ 	.byte	0x04, 0x05
        /*005a*/ 	.short	(.L_8154 - .L_8153)
.L_8153:
        /*005c*/ 	.word	0x00000080
        /*0060*/ 	.word	0x00000001
        /*0064*/ 	.word	0x00000001


	//----- nvinfo : EIATTR_CRS_STACK_SIZE
	.align		4
.L_8154:
        /*0068*/ 	.byte	0x04, 0x1e
        /*006a*/ 	.short	(.L_8156 - .L_8155)
.L_8155:
        /*006c*/ 	.word	0x00000000


	//----- nvinfo : EIATTR_CBANK_PARAM_SIZE
	.align		4
.L_8156:
        /*0070*/ 	.byte	0x03, 0x19
        /*0072*/ 	.short	0x0018


	//----- nvinfo : EIATTR_PARAM_CBANK
	.align		4
        /*0074*/ 	.byte	0x04, 0x0a
        /*0076*/ 	.short	(.L_8158 - .L_8157)
	.align		4
.L_8157:
        /*0078*/ 	.word	index@(.nv.constant0._ZN2at6native29vectorized_elementwise_kernelILi4ENS0_13AUnaryFunctorIhhbZZZNS0_22logical_or_kernel_cudaERNS_14TensorIteratorEENKUlvE0_clEvENKUlvE_clEvEUlhhE_EESt5arrayIPcLm2EEEEviT0_T1_)
        /*007c*/ 	.short	0x0380
        /*007e*/ 	.short	0x0018


	//----- nvinfo : EIATTR_SW_WAR
	.align		4
.L_8158:
        /*0080*/ 	.byte	0x04, 0x36
        /*0082*/ 	.short	(.L_8160 - .L_8159)
.L_8159:
        /*0084*/ 	.word	0x00000008
.L_8160:


//--------------------- .nv.info._ZN2at6native29vectorized_elementwise_kernelILi8ENS0_13AUnaryFunctorIhhbZZZNS0_22logical_or_kernel_cudaERNS_14TensorIteratorEENKUlvE0_clEvENKUlvE_clEvEUlhhE_EESt5arrayIPcLm2EEEEviT0_T1_ --------------------------
	.section	.nv.info._ZN2at6native29vectorized_elementwise_kernelILi8ENS0_13AUnaryFunctorIhhbZZZNS0_22logical_or_kernel_cudaERNS_14TensorIteratorEENKUlvE0_clEvENKUlvE_clEvEUlhhE_EESt5arrayIPcLm2EEEEviT0_T1_,"",@"SHT_CUDA_INFO"
	.sectionflags	@""
	.align	4


	//----- nvinfo : EIATTR_CUDA_API_VERSION
	.align		4
        /*0000*/ 	.byte	0x04, 0x37
        /*0002*/ 	.short	(.L_8162 - .L_8161)
.L_8161:
        /*0004*/ 	.word	0x00000082


	//----- nvinfo : EIATTR_KPARAM_INFO
	.align		4
.L_8162:
        /*0008*/ 	.byte	0x04, 0x17
        /*000a*/ 	.short	(.L_8164 - .L_8163)
.L_8163:
        /*000c*/ 	.word	0x00000000
        /*0010*/ 	.short	0x0002
        /*0012*/ 	.short	0x0008
        /*0014*/ 	.byte	0x00, 0xf0, 0x41, 0x00


	//----- nvinfo : EIATTR_KPARAM_INFO
	.align		4
.L_8164:
        /*0018*/ 	.byte	0x04, 0x17
        /*001a*/ 	.short	(.L_8166 - .L_8165)
.L_8165:
        /*001c*/ 	.word	0x00000000
        /*0020*/ 	.short	0x0001
        /*0022*/ 	.short	0x0004
        /*0024*/ 	.byte	0x00, 0xf0, 0x09, 0x00


	//----- nvinfo : EIATTR_KPARAM_INFO
	.align		4
.L_8166:
        /*0028*/ 	.byte	0x04, 0x17
        /*002a*/ 	.short	(.L_8168 - .L_8167)
.L_8167:
        /*002c*/ 	.word	0x00000000
        /*0030*/ 	.short	0x0000
        /*0032*/ 	.short	0x0000
        /*0034*/ 	.byte	0x00, 0xf0, 0x11, 0x00


	//----- nvinfo : EIATTR_SPARSE_MMA_MASK
	.align		4
.L_8168:
        /*0038*/ 	.byte	0x03, 0x50
        /*003a*/ 	.short	0x0000


	//----- nvinfo : EIATTR_MAXREG_COUNT
	.align		4
        /*003c*/ 	.byte	0x03, 0x1b
        /*003e*/ 	.short	0x00ff


	//----- nvinfo : EIATTR_MERCURY_ISA_VERSION
	.align		4
        /*0040*/ 	.byte	0x03, 0x5f
        /*0042*/ 	.short	0x0101


	//----- nvinfo : EIATTR_VRC_CTA_INIT_COUNT
	.align		4
        /*0044*/ 	.byte	0x02, 0x4a
	.zero		1
	.zero		1


	//----- nvinfo : EIATTR_EXIT_INSTR_OFFSETS
	.align		4
        /*0048*/ 	.byte	0x04, 0x1c
        /*004a*/ 	.short	(.L_8170 - .L_8169)


	//   ....[0]....
.L_8169:
        /*004c*/ 	.word	0x00000010


	//----- nvinfo : EIATTR_MAX_THREADS
	.align		4
.L_8170:
        /*0050*/ 	.byte	0x04, 0x05
        /*0052*/ 	.short	(.L_8172 - .L_8171)
.L_8171:
        /*0054*/ 	.word	0x00000080
        /*0058*/ 	.word	0x00000001
        /*005c*/ 	.word	0x00000001


	//----- nvinfo : EIATTR_CBANK_PARAM_SIZE
	.align		4
.L_8172:
        /*0060*/ 	.byte	0x03, 0x19
        /*0062*/ 	.short	0x0018


	//----- nvinfo : EIATTR_PARAM_CBANK
	.align		4
        /*0064*/ 	.byte	0x04, 0x0a
        /*0066*/ 	.short	(.L_8174 - .L_8173)
	.align		4
.L_8173:
        /*0068*/ 	.word	index@(.nv.constant0._ZN2at6native29vectorized_elementwise_kernelILi8ENS0_13AUnaryFunctorIhhbZZZNS0_22logical_or_kernel_cudaERNS_14TensorIteratorEENKUlvE0_clEvENKUlvE_clEvEUlhhE_EESt5arrayIPcLm2EEEEviT0_T1_)
        /*006c*/ 	.short	0x0380
        /*006e*/ 	.short	0x0018


	//----- nvinfo : EIATTR_SW_WAR
	.align		4
.L_8174:
        /*0070*/ 	.byte	0x04, 0x36
        /*0072*/ 	.short	(.L_8176 - .L_8175)
.L_8175:
        /*0074*/ 	.word	0x00000008
.L_8176:


//--------------------- .nv.info._ZN2at6native18elementwise_kernelILi128ELi4EZNS0_15gpu_kernel_implINS0_13BinaryFunctorIhhbZZZNS0_22logical_or_kernel_cudaERNS_14TensorIteratorEENKUlvE0_clEvENKUlvE_clEvEUlhhE_EEEEvRNS_18TensorIteratorBaseERKT_EUliE_EEviT1_ --------------------------
	.section	.nv.info._ZN2at6native18elementwise_kernelILi128ELi4EZNS0_15gpu_kernel_implINS0_13BinaryFunctorIhhbZZZNS0_22logical_or_kernel_cudaERNS_14TensorIteratorEENKUlvE0_clEvENKUlvE_clEvEUlhhE_EEEEvRNS_18TensorIteratorBaseERKT_EUliE_EEviT1_,"",@"SHT_CUDA_INFO"
	.sectionflags	@""
	.align	4


	//----- nvinfo : EIATTR_CUDA_API_VERSION
	.align		4
        /*0000*/ 	.byte	0x04, 0x37
        /*0002*/ 	.short	(.L_8178 - .L_8177)
.L_8177:
        /*0004*/ 	.word	0x00000082


	//----- nvinfo : EIATTR_KPARAM_INFO
	.align		4
.L_8178:
        /*0008*/ 	.byte	0x04, 0x17
        /*000a*/ 	.short	(.L_8180 - .L_8179)
.L_8179:
        /*000c*/ 	.word	0x00000000
        /*0010*/ 	.short	0x0001
        /*0012*/ 	.short	0x0008
        /*0014*/ 	.byte	0x00, 0xf0, 0x21, 0x0a


	//----- nvinfo : EIATTR_KPARAM_INFO
	.align		4
.L_8180:
        /*0018*/ 	.byte	0x04, 0x17
        /*001a*/ 	.short	(.L_8182 - .L_8181)
.L_8181:
        /*001c*/ 	.word	0x00000000
        /*0020*/ 	.short	0x0000
        /*0022*/ 	.short	0x0000
        /*0024*/ 	.byte	0x00, 0xf0, 0x11, 0x00


	//----- nvinfo : EIATTR_SPARSE_MMA_MASK
	.align		4
.L_8182:
        /*0028*/ 	.byte	0x03, 0x50
        /*002a*/ 	.short	0x0000


	//----- nvinfo : EIATTR_MAXREG_COUNT
	.align		4
        /*002c*/ 	.byte	0x03, 0x1b
        /*002e*/ 	.short	0x0080


	//----- nvinfo : EIATTR_EXTERNS
	.align		4
        /*0030*/ 	.byte	0x04, 0x0f
        /*0032*/ 	.short	(.L_8184 - .L_8183)


	//   ....[0]....
	.align		4
.L_8183:
        /*0034*/ 	.word	index@(__assertfail)


	//----- nvinfo : EIATTR_MERCURY_ISA_VERSION
	.align		4
.L_8184:
        /*0038*/ 	.byte	0x03, 0x5f
        /*003a*/ 	.short	0x0101


	//----- nvinfo : EIATTR_VRC_CTA_INIT_COUNT
	.align		4
        /*003c*/ 	.byte	0x02, 0x4a
	.zero		1
	.zero		1


	//----- nvinfo : EIATTR_SYSCALL_OFFSETS
	.align		4
        /*0040*/ 	.byte	0x04, 0x46
        /*0042*/ 	.short	(.L_8186 - .L_8185)


	//   ....[0]....
.L_8185:
        /*0044*/ 	.word	0x000024a0


	//   ....[1]....
        /*0048*/ 	.word	0x00003330


	//   ....[2]....
        /*004c*/ 	.word	0x00004050


	//   ....[3]....
        /*0050*/ 	.word	0x00006660


	//   ....[4]....
        /*0054*/ 	.word	0x000074f0


	//   ....[5]....
        /*0058*/ 	.word	0x00008050


	//   ....[6]....
        /*005c*/ 	.word	0x0000a750


	//   ....[7]....
        /*0060*/ 	.word	0x0000b5e0


	//   ....[8]....
        /*0064*/ 	.word	0x0000c140


	//   ....[9]....
        /*0068*/ 	.word	0x0000e860


	//   ....[10]....
        /*006c*/ 	.word	0x0000f6f0


	//   ....[11]....
        /*0070*/ 	.word	0x00010210


	//----- nvinfo : EIATTR_EXIT_INSTR_OFFSETS
	.align		4
.L_8186:
        /*0074*/ 	.byte	0x04, 0x1c
        /*0076*/ 	.short	(.L_8188 - .L_8187)


	//   ....[0]....
.L_8187:
        /*0078*/ 	.word	0x0000c3d0


	//   ....[1]....
        /*007c*/ 	.word	0x0000f830


	//   ....[2]....
        /*0080*/ 	.word	0x0000f850


	//   ....[3]....
        /*0084*/ 	.word	0x0000f8e0


	//   ....[4]....
        /*0088*/ 	.word	0x0000f900


	//   ....[5]....
        /*008c*/ 	.word	0x0000f920


	//   ....[6]....
        /*0090*/ 	.word	0x0000f9b0


	//   ....[7]....
        /*0094*/ 	.word	0x0000f9f0


	//   ....[8]....
        /*0098*/ 	.word	0x0000fa90


	//   ....[9]....
        /*009c*/ 	.word	0x0000fae0


	//   ....[10]....
        /*00a0*/ 	.word	0x0000fb10


	//   ....[11]....
        /*00a4*/ 	.word	0x0000fbd0


	//   ....[12]....
        /*00a8*/ 	.word	0x0000fd10


	//   ....[13]....
        /*00ac*/ 	.word	0x0000fe50


	//   ....[14]....
        /*00b0*/ 	.word	0x0000ffa0


	//   ....[15]....
        /*00b4*/ 	.word	0x0000ffd0


	//   ....[16]....
        /*00b8*/ 	.word	0x0000fff0


	//   ....[17]....
        /*00bc*/ 	.word	0x00010070


	//   ....[18]....
        /*00c0*/ 	.word	0x000100b0


	//   ....[19]....
        /*00c4*/ 	.word	0x00010220


	//   ....[20]....
        /*00c8*/ 	.word	0x00010300


	//   ....[21]....
        /*00cc*/ 	.word	0x000103a0


	//   ....[22]....
        /*00d0*/ 	.word	0x000103d0


	//   ....[23]....
        /*00d4*/ 	.word	0x00010420


	//   ....[24]....
        /*00d8*/ 	.word	0x00010460


	//----- nvinfo : EIATTR_MAX_THREADS
	.align		4
.L_8188:
        /*00dc*/ 	.byte	0x04, 0x05
        /*00de*/ 	.short	(.L_8190 - .L_8189)
.L_8189:
        /*00e0*/ 	.word	0x00000080
        /*00e4*/ 	.word	0x00000001
        /*00e8*/ 	.word	0x00000001


	//----- nvinfo : EIATTR_CRS_STACK_SIZE
	.align		4
.L_8190:
        /*00ec*/ 	.byte	0x04, 0x1e
        /*00ee*/ 	.short	(.L_8192 - .L_8191)
.L_8191:
        /*00f0*/ 	.word	0x00000000


	//----- nvinfo : EIATTR_CBANK_PARAM_SIZE
	.align		4
.L_8192:
        /*00f4*/ 	.byte	0x03, 0x19
        /*00f6*/ 	.short	0x0290


	//----- nvinfo : EIATTR_PARAM_CBANK
	.align		4
        /*00f8*/ 	.byte	0x04, 0x0a
        /*00fa*/ 	.short	(.L_8194 - .L_8193)
	.align		4
.L_8193:
        /*00fc*/ 	.word	index@(.nv.constant0._ZN2at6native18elementwise_kernelILi128ELi4EZNS0_15gpu_kernel_implINS0_13BinaryFunctorIhhbZZZNS0_22logical_or_kernel_cudaERNS_14TensorIteratorEENKUlvE0_clEvENKUlvE_clEvEUlhhE_EEEEvRNS_18TensorIteratorBaseERKT_EUliE_EEviT1_)
        /*0100*/ 	.short	0x0380
        /*0102*/ 	.short	0x0290


	//----- nvinfo : EIATTR_SW_WAR
	.align		4
.L_8194:
        /*0104*/ 	.byte	0x04, 0x36
        /*0106*/ 	.short	(.L_8196 - .L_8195)
.L_8195:
        /*0108*/ 	.word	0x00000008
.L_8196:


//--------------------- .nv.info._ZN2at6native27unrolled_elementwise_kernelINS0_13BinaryFunctorIhhbZZZNS0_22logical_or_kernel_cudaERNS_14TensorIteratorEENKUlvE0_clEvENKUlvE_clEvEUlhhE_EESt5arrayIPcLm3EELi4E23TrivialOffsetCalculatorILi2EjESC_ILi1EjENS0_6memory12LoadWithCastILi2EEENSF_13StoreWithCastILi1EEEEEviT_T0_T2_T3_T4_T5_ --------------------------
	.section	.nv.info._ZN2at6native27unrolled_elementwise_kernelINS0_13BinaryFunctorIhhbZZZNS0_22logical_or_kernel_cudaERNS_14TensorIteratorEENKUlvE0_clEvENKUlvE_clEvEUlhhE_EESt5arrayIPcLm3EELi4E23TrivialOffsetCalculatorILi2EjESC_ILi1EjENS0_6memory12LoadWithCastILi2EEENSF_13StoreWithCastILi1EEEEEviT_T0_T2_T3_T4_T5_,"",@"SHT_CUDA_INFO"
	.sectionflags	@""
	.align	4


	//----- nvinfo : EIATTR_CUDA_API_VERSION
	.align		4
        /*0000*/ 	.byte	0x04, 0x37
        /*0002*/ 	.short	(.L_8198 - .L_8197)
.L_8197:
        /*0004*/ 	.word	0x00000082


	//----- nvinfo : EIATTR_KPARAM_INFO
	.align		4
.L_8198:
        /*0008*/ 	.byte	0x04, 0x17
        /*000a*/ 	.short	(.L_8200 - .L_8199)
.L_8199:
        /*000c*/ 	.word	0x00000000
        /*0010*/ 	.short	0x0006
        /*0012*/ 	.short	0x0030
        /*0014*/ 	.byte	0x00, 0xf0, 0x21, 0x00


	//----- nvinfo : EIATTR_KPARAM_INFO
	.align		4
.L_8200:
        /*0018*/ 	.byte	0x04, 0x17
        /*001a*/ 	.short	(.L_8202 - .L_8201)
.L_8201:
        /*001c*/ 	.word	0x00000000
        /*0020*/ 	.short	0x0005
        /*0022*/ 	.short	0x0024
        /*0024*/ 	.byte	0x00, 0xf0, 0x31, 0x00


	//----- nvinfo : EIATTR_KPARAM_INFO
	.align		4
.L_8202:
        /*0028*/ 	.byte	0x04, 0x17
        /*002a*/ 	.short	(.L_8204 - .L_8203)
.L_8203:
        /*002c*/ 	.word	0x00000000
        /*0030*/ 	.short	0x0004
        /*0032*/ 	.short	0x0021
        /*0034*/ 	.byte	0x00, 0xf0, 0x05, 0x00


	//----- nvinfo : EIATTR_KPARAM_INFO
	.align		4
.L_8204:
        /*0038*/ 	.byte	0x04, 0x17
        /*003a*/ 	.short	(.L_8206 - .L_8205)
.L_8205:
        /*003c*/ 	.word	0x00000000
        /*0040*/ 	.short	0x0003
        /*0042*/ 	.short	0x0020
        /*0044*/ 	.byte	0x00, 0xf0, 0x05, 0x00


	//----- nvinfo : EIATTR_KPARAM_INFO
	.align		4
.L_8206:
        /*0048*/ 	.byte	0x04, 0x17
        /*004a*/ 	.short	(.L_8208 - .L_8207)
.L_8207:
        /*004c*/ 	.word	0x00000000
        /*0050*/ 	.short	0x0002
        /*0052*/ 	.short	0x0008
        /*0054*/ 	.byte	0x00, 0xf0, 0x61, 0x00


	//----- nvinfo : EIATTR_KPARAM_INFO
	.align		4
.L_8208:
        /*0058*/ 	.byte	0x04, 0x17
        /*005a*/ 	.short	(.L_8210 - .L_8209)
.L_8209:
        /*005c*/ 	.word	0x00000000
        /*0060*/ 	.short	0x0001
        /*0062*/ 	.short	0x0004
        /*0064*/ 	.byte	0x00, 0xf0, 0x05, 0x00


	//----- nvinfo : EIATTR_KPARAM_INFO
	.align		4
.L_8210:
        /*0068*/ 	.byte	0x04, 0x17
        /*006a*/ 	.short	(.L_8212 - .L_8211)
.L_8211:
        /*006c*/ 	.word	0x00000000
        /*0070*/ 	.short	0x0000
        /*0072*/ 	.short	0x0000
        /*0074*/ 	.byte	0x00, 0xf0, 0x11, 0x00


	//----- nvinfo : EIATTR_SPARSE_MMA_MASK
	.align		4
.L_8212:
        /*0078*/ 	.byte	0x03, 0x50
        /*007a*/ 	.short	0x0000


	//----- nvinfo : EIATTR_MAXREG_COUNT
	.align		4
        /*007c*/ 	.byte	0x03, 0x1b
        /*007e*/ 	.short	0x00ff


	//----- nvinfo : EIATTR_EXTERNS
	.align		4
        /*0080*/ 	.byte	0x04, 0x0f
        /*0082*/ 	.short	(.L_8214 - .L_8213)


	//   ....[0]....
	.align		4
.L_8213:
        /*0084*/ 	.word	index@(__assertfail)


	//----- nvinfo : EIATTR_MERCURY_ISA_VERSION
	.align		4
.L_8214:
        /*0088*/ 	.byte	0x03, 0x5f
        /*008a*/ 	.short	0x0101


	//----- nvinfo : EIATTR_VRC_CTA_INIT_COUNT
	.align		4
        /*008c*/ 	.byte	0x02, 0x4a
	.zero		1
	.zero		1


	//----- nvinfo : EIATTR_SYSCALL_OFFSETS
	.align		4
        /*0090*/ 	.byte	0x04, 0x46
        /*0092*/ 	.short	(.L_8216 - .L_8215)


	//   ....[0]....
.L_8215:
        /*0094*/ 	.word	0x00000e90


	//   ....[1]....
        /*0098*/ 	.word	0x00001d50


	//   ....[2]....
        /*009c*/ 	.word	0x00002d70


	//   ....[3]....
        /*00a0*/ 	.word	0x00003c30


	//   ....[4]....
        /*00a4*/ 	.word	0x00004b90


	//   ....[5]....
        /*00a8*/ 	.word	0x00005a60


	//   ....[6]....
        /*00ac*/ 	.word	0x000069b0


	//   ....[7]....
        /*00b0*/ 	.word	0x00007880


	//   ....[8]....
        /*00b4*/ 	.word	0x00008600


	//   ....[9]....
        /*00b8*/ 	.word	0x000092c0


	//   ....[10]....
        /*00bc*/ 	.word	0x0000a080


	//   ....[11]....
        /*00c0*/ 	.word	0x0000ae10


	//----- nvinfo : EIATTR_EXIT_INSTR_OFFSETS
	.align		4
.L_8216:
        /*00c4*/ 	.byte	0x04, 0x1c
        /*00c6*/ 	.short	(.L_8218 - .L_8217)


	//   ....[0]....
.L_8217:
        /*00c8*/ 	.word	0x0000a300


	//   ....[1]....
        /*00cc*/ 	.word	0x0000a430


	//   ....[2]....
        /*00d0*/ 	.word	0x0000a450


	//   ....[3]....
        /*00d4*/ 	.word	0x0000a4e0


	//   ....[4]....
        /*00d8*/ 	.word	0x0000a500


	//   ....[5]....
        /*00dc*/ 	.word	0x0000a520


	//   ....[6]....
        /*00e0*/ 	.word	0x0000a5b0


	//   ....[7]....
        /*00e4*/ 	.word	0x0000a5f0


	//   ....[8]....
        /*00e8*/ 	.word	0x0000a690


	//   ....[9]....
        /*00ec*/ 	.word	0x0000a6e0


	//   ....[10]....
        /*00f0*/ 	.word	0x0000a710


	//   ....[11]....
        /*00f4*/ 	.word	0x0000a7d0


	//   ....[12]....
        /*00f8*/ 	.word	0x0000a910


	//   ....[13]....
        /*00fc*/ 	.word	0x0000aa50


	//   ....[14]....
        /*0100*/ 	.word	0x0000aba0


	//   ....[15]....
        /*0104*/ 	.word	0x0000abd0


	//   ....[16]....
        /*0108*/ 	.word	0x0000abf0


	//   ....[17]....
        /*010c*/ 	.word	0x0000ac70


	//   ....[18]....
        /*0110*/ 	.word	0x0000acb0


	//   ....[19]....
        /*0114*/ 	.word	0x0000ae20


	//   ....[20]....
        /*0118*/ 	.word	0x0000af00


	//   ....[21]....
        /*011c*/ 	.word	0x0000afa0


	//   ....[22]....
        /*0120*/ 	.word	0x0000afd0


	//   ....[23]....
        /*0124*/ 	.word	0x0000b020


	//   ....[24]....
        /*0128*/ 	.word	0x0000b060


	//----- nvinfo : EIATTR_MAX_THREADS
	.align		4
.L_8218:
        /*012c*/ 	.byte	0x04, 0x05
        /*012e*/ 	.short	(.L_8220 - .L_8219)
.L_8219:
        /*0130*/ 	.word	0x00000080
        /*0134*/ 	.word	0x00000001
        /*0138*/ 	.word	0x00000001


	//----- nvinfo : EIATTR_CRS_STACK_SIZE
	.align		4
.L_8220:
        /*013c*/ 	.byte	0x04, 0x1e
        /*013e*/ 	.short	(.L_8222 - .L_8221)
.L_8221:
        /*0140*/ 	.word	0x00000000


	//----- nvinfo : EIATTR_CBANK_PARAM_SIZE
	.align		4
.L_8222:
        /*0144*/ 	.byte	0x03, 0x19
        /*0146*/ 	.short	0x0038


	//----- nvinfo : EIATTR_PARAM_CBANK
	.align		4
        /*0148*/ 	.byte	0x04, 0x0a
        /*014a*/ 	.short	(.L_8224 - .L_8223)
	.align		4
.L_8223:
        /*014c*/ 	.word	index@(.nv.constant0._ZN2at6native27unrolled_elementwise_kernelINS0_13BinaryFunctorIhhbZZZNS0_22logical_or_kernel_cudaERNS_14TensorIteratorEENKUlvE0_clEvENKUlvE_clEvEUlhhE_EESt5arrayIPcLm3EELi4E23TrivialOffsetCalculatorILi2EjESC_ILi1EjENS0_6memory12LoadWithCastILi2EEENSF_13StoreWithCastILi1EEEEEviT_T0_T2_T3_T4_T5_)
        /*0150*/ 	.short	0x0380
        /*0152*/ 	.short	0x0038


	//----- nvinfo : EIATTR_SW_WAR
	.align		4
.L_8224:
        /*0154*/ 	.byte	0x04, 0x36
        /*0156*/ 	.short	(.L_8226 - .L_8225)
.L_8225:
        /*0158*/ 	.word	0x00000008
.L_8226:


//--------------------- .nv.info._ZN2at6native18elementwise_kernelILi128ELi4EZNS0_22gpu_kernel_impl_nocastINS0_13BinaryFunctorIhhbZZZNS0_22logical_or_kernel_cudaERNS_14TensorIteratorEENKUlvE0_clEvENKUlvE_clEvEUlhhE_EEEEvRNS_18TensorIteratorBaseERKT_EUliE_EEviT1_ --------------------------
	.section	.nv.info._ZN2at6native18elementwise_kernelILi128ELi4EZNS0_22gpu_kernel_impl_nocastINS0_13BinaryFunctorIhhbZZZNS0_22logical_or_kernel_cudaERNS_14TensorIteratorEENKUlvE0_clEvENKUlvE_clEvEUlhhE_EEEEvRNS_18TensorIteratorBaseERKT_EUliE_EEviT1_,"",@"SHT_CUDA_INFO"
	.sectionflags	@""
	.align	4


	//----- nvinfo : EIATTR_CUDA_API_VERSION
	.align		4
        /*0000*/ 	.byte	0x04, 0x37
        /*0002*/ 	.short	(.L_8228 - .L_8227)
.L_8227:
        /*0004*/ 	.word	0x00000082


	//----- nvinfo : EIATTR_KPARAM_INFO
	.align		4
.L_8228:
        /*0008*/ 	.byte	0x04, 0x17
        /*000a*/ 	.short	(.L_8230 - .L_8229)
.L_8229:
        /*000c*/ 	.word	0x00000000
        /*0010*/ 	.short	0x0001
        /*0012*/ 	.short	0x0008
        /*0014*/ 	.byte	0x00, 0xf0, 0x21, 0x0a


	//----- nvinfo : EIATTR_KPARAM_INFO
	.align		4
.L_8230:
        /*0018*/ 	.byte	0x04, 0x17
        /*001a*/ 	.short	(.L_8232 - .L_8231)
.L_8231:
        /*001c*/ 	.word	0x00000000
        /*0020*/ 	.short	0x0000
        /*0022*/ 	.short	0x0000
        /*0024*/ 	.byte	0x00, 0xf0, 0x11, 0x00


	//----- nvinfo : EIATTR_SPARSE_MMA_MASK
	.align		4
.L_8232:
        /*0028*/ 	.byte	0x03, 0x50
        /*002a*/ 	.short	0x0000


	//----- nvinfo : EIATTR_MAXREG_COUNT
	.align		4
        /*002c*/ 	.byte	0x03, 0x1b
        /*002e*/ 	.short	0x0080


	//----- nvinfo : EIATTR_MERCURY_ISA_VERSION
	.align		4
        /*0030*/ 	.byte	0x03, 0x5f
        /*0032*/ 	.short	0x0101


	//----- nvinfo : EIATTR_VRC_CTA_INIT_COUNT
	.align		4
        /*0034*/ 	.byte	0x02, 0x4a
	.zero		1
	.zero		1


	//----- nvinfo : EIATTR_EXIT_INSTR_OFFSETS
	.align		4
        /*0038*/ 	.byte	0x04, 0x1c
        /*003a*/ 	.short	(.L_8234 - .L_8233)


	//   ....[0]....
.L_8233:
        /*003c*/ 	.word	0x00000330


	//   ....[1]....
        /*0040*/ 	.word	0x000003c0


	//   ....[2]....
        /*0044*/ 	.word	0x000048d0


	//   ....[3]....
        /*0048*/ 	.word	0x00005f70


	//----- nvinfo : EIATTR_MAX_THREADS
	.align		4
.L_8234:
        /*004c*/ 	.byte	0x04, 0x05
        /*004e*/ 	.short	(.L_8236 - .L_8235)
.L_8235:
        /*0050*/ 	.word	0x00000080
        /*0054*/ 	.word	0x00000001
        /*0058*/ 	.word	0x00000001


	//----- nvinfo : EIATTR_CRS_STACK_SIZE
	.align		4
.L_8236:
        /*005c*/ 	.byte	0x04, 0x1e
        /*005e*/ 	.short	(.L_8238 - .L_8237)
.L_8237:
        /*0060*/ 	.word	0x00000000


	//----- nvinfo : EIATTR_CBANK_PARAM_SIZE
	.align		4
.L_8238:
        /*0064*/ 	.byte	0x03, 0x19
        /*0066*/ 	.short	0x0290


	//----- nvinfo : EIATTR_PARAM_CBANK
	.align		4
        /*0068*/ 	.byte	0x04, 0x0a
        /*006a*/ 	.short	(.L_8240 - .L_8239)
	.align		4
.L_8239:
        /*006c*/ 	.word	index@(.nv.constant0._ZN2at6native18elementwise_kernelILi128ELi4EZNS0_22gpu_kernel_impl_nocastINS0_13BinaryFunctorIhhbZZZNS0_22logical_or_kernel_cudaERNS_14TensorIteratorEENKUlvE0_clEvENKUlvE_clEvEUlhhE_EEEEvRNS_18TensorIteratorBaseERKT_EUliE_EEviT1_)
        /*0070*/ 	.short	0x0380
        /*0072*/ 	.short	0x0290


	//----- nvinfo : EIATTR_SW_WAR
	.align		4
.L_8240:
        /*0074*/ 	.byte	0x04, 0x36
        /*0076*/ 	.short	(.L_8242 - .L_8241)
.L_8241:
        /*0078*/ 	.word	0x00000008
.L_8242:


//--------------------- .nv.info._ZN2at6native27unrolled_elementwise_kernelINS0_13BinaryFunctorIhhbZZZNS0_22logical_or_kernel_cudaERNS_14TensorIteratorEENKUlvE0_clEvENKUlvE_clEvEUlhhE_EESt5arrayIPcLm3EELi4E23TrivialOffsetCalculatorILi2EjESC_ILi1EjENS0_6memory15LoadWithoutCastENSF_16StoreWithoutCastEEEviT_T0_T2_T3_T4_T5_ --------------------------
	.section	.nv.info._ZN2at6native27unrolled_elementwise_kernelINS0_13BinaryFunctorIhhbZZZNS0_22logical_or_kernel_cudaERNS_14TensorIteratorEENKUlvE0_clEvENKUlvE_clEvEUlhhE_EESt5arrayIPcLm3EELi4E23TrivialOffsetCalculatorILi2EjESC_ILi1EjENS0_6memory15LoadWithoutCastENSF_16StoreWithoutCastEEEviT_T0_T2_T3_T4_T5_,"",@"SHT_CUDA_INFO"
	.sectionflags	@""
	.align	4


	//----- nvinfo : EIATTR_CUDA_API_VERSION
	.align		4
        /*0000*/ 	.byte	0x04, 0x37
        /*0002*/ 	.short	(.L_8244 - .L_8243)
.L_8243:
        /*0004*/ 	.word	0x00000082


	//----- nvinfo : EIATTR_KPARAM_INFO
	.align		4
.L_8244:
        /*0008*/ 	.byte	0x04, 0x17
        /*000a*/ 	.short	(.L_8246 - .L_8245)
.L_8245:
        /*000c*/ 	.word	0x00000000
        /*0010*/ 	.short	0x0006
        /*0012*/ 	.short	0x0023
        /*0014*/ 	.byte	0x00, 0xf0, 0x05, 0x00


	//----- nvinfo : EIATTR_KPARAM_INFO
	.align		4
.L_8246:
        /*0018*/ 	.byte	0x04, 0x17
        /*001a*/ 	.short	(.L_8248 - .L_8247)
.L_8247:
        /*001c*/ 	.word	0x00000000
        /*0020*/ 	.short	0x0005
        /*0022*/ 	.short	0x0022
        /*0024*/ 	.byte	0x00, 0xf0, 0x05, 0x00


	//----- nvinfo : EIATTR_KPARAM_INFO
	.align		4
.L_8248:
        /*0028*/ 	.byte	0x04, 0x17
        /*002a*/ 	.short	(.L_8250 - .L_8249)
.L_8249:
        /*002c*/ 	.word	0x00000000
        /*0030*/ 	.short	0x0004
        /*0032*/ 	.short	0x0021
        /*0034*/ 	.byte	0x00, 0xf0, 0x05, 0x00


	//----- nvinfo : EIATTR_KPARAM_INFO
	.align		4
.L_8250:
        /*0038*/ 	.byte	0x04, 0x17
        /*003a*/ 	.short	(.L_8252 - .L_8251)
.L_8251:
        /*003c*/ 	.word	0x00000000
        /*0040*/ 	.short	0x0003
        /*0042*/ 	.short	0x0020
        /*0044*/ 	.byte	0x00, 0xf0, 0x05, 0x00


	//----- nvinfo : EIATTR_KPARAM_INFO
	.align		4
.L_8252:
        /*0048*/ 	.byte	0x04, 0x17
        /*004a*/ 	.short	(.L_8254 - .L_8253)
.L_8253:
        /*004c*/ 	.word	0x00000000
        /*0050*/ 	.short	0x0002
        /*0052*/ 	.short	0x0008
        /*0054*/ 	.byte	0x00, 0xf0, 0x61, 0x00


	//----- nvinfo : EIATTR_KPARAM_INFO
	.align		4
.L_8254:
        /*0058*/ 	.byte	0x04, 0x17
        /*005a*/ 	.short	(.L_8256 - .L_8255)
.L_8255:
        /*005c*/ 	.word	0x00000000
        /*0060*/ 	.short	0x0001
        /*0062*/ 	.short	0x0004
        /*0064*/ 	.byte	0x00, 0xf0, 0x05, 0x00


	//----- nvinfo : EIATTR_KPARAM_INFO
	.align		4
.L_8256:
        /*0068*/ 	.byte	0x04, 0x17
        /*006a*/ 	.short	(.L_8258 - .L_8257)
.L_8257:
        /*006c*/ 	.word	0x00000000
        /*0070*/ 	.short	0x0000
        /*0072*/ 	.short	0x0000
        /*0074*/ 	.byte	0x00, 0xf0, 0x11, 0x00


	//----- nvinfo : EIATTR_SPARSE_MMA_MASK
	.align		4
.L_8258:
        /*0078*/ 	.byte	0x03, 0x50
        /*007a*/ 	.short	0x0000


	//----- nvinfo : EIATTR_MAXREG_COUNT
	.align		4
        /*007c*/ 	.byte	0x03, 0x1b
        /*007e*/ 	.short	0x00ff


	//----- nvinfo : EIATTR_MERCURY_ISA_VERSION
	.align		4
        /*0080*/ 	.byte	0x03, 0x5f
        /*0082*/ 	.short	0x0101


	//----- nvinfo : EIATTR_VRC_CTA_INIT_COUNT
	.align		4
        /*0084*/ 	.byte	0x02, 0x4a
	.zero		1
	.zero		1


	//----- nvinfo : EIATTR_EXIT_INSTR_OFFSETS
	.align		4
        /*0088*/ 	.byte	0x04, 0x1c
        /*008a*/ 	.short	(.L_8260 - .L_8259)


	//   ....[0]....
.L_8259:
        /*008c*/ 	.word	0x000005c0


	//   ....[1]....
        /*0090*/ 	.word	0x00000620


	//----- nvinfo : EIATTR_MAX_THREADS
	.align		4
.L_8260:
        /*0094*/ 	.byte	0x04, 0x05
        /*0096*/ 	.short	(.L_8262 - .L_8261)
.L_8261:
        /*0098*/ 	.word	0x00000080
        /*009c*/ 	.word	0x00000001
        /*00a0*/ 	.word	0x00000001


	//----- nvinfo : EIATTR_CRS_STACK_SIZE
	.align		4
.L_8262:
        /*00a4*/ 	.byte	0x04, 0x1e
        /*00a6*/ 	.short	(.L_8264 - .L_8263)
.L_8263:
        /*00a8*/ 	.word	0x00000000


	//----- nvinfo : EIATTR_CBANK_PARAM_SIZE
	.align		4
.L_8264:
        /*00ac*/ 	.byte	0x03, 0x19
        /*00ae*/ 	.short	0x0024


	//----- nvinfo : EIATTR_PARAM_CBANK
	.align		4
        /*00b0*/ 	.byte	0x04, 0x0a
        /*00b2*/ 	.short	(.L_8266 - .L_8265)
	.align		4
.L_8265:
        /*00b4*/ 	.word	index@(.nv.constant0._ZN2at6native27unrolled_elementwise_kernelINS0_13BinaryFunctorIhhbZZZNS0_22logical_or_kernel_cudaERNS_14TensorIteratorEENKUlvE0_clEvENKUlvE_clEvEUlhhE_EESt5arrayIPcLm3EELi4E23TrivialOffsetCalculatorILi2EjESC_ILi1EjENS0_6memory15LoadWithoutCastENSF_16StoreWithoutCastEEEviT_T0_T2_T3_T4_T5_)
        /*00b8*/ 	.short	0x0380
        /*00ba*/ 	.short	0x0024


	//----- nvinfo : EIATTR_SW_WAR
	.align		4
.L_8266:
        /*00bc*/ 	.byte	0x04, 0x36
        /*00be*/ 	.short	(.L_8268 - .L_8267)
.L_8267:
        /*00c0*/ 	.word	0x00000008
.L_8268:


//--------------------- .nv.info._ZN2at6native29vectorized_elementwise_kernelILi2ENS0_13BinaryFunctorIhhbZZZNS0_22logical_or_kernel_cudaERNS_14TensorIteratorEENKUlvE0_clEvENKUlvE_clEvEUlhhE_EESt5arrayIPcLm3EEEEviT0_T1_ --------------------------
	.section	.nv.info._ZN2at6native29vectorized_elementwise_kernelILi2ENS0_13BinaryFunctorIhhbZZZNS0_22logical_or_kernel_cudaERNS_14TensorIteratorEENKUlvE0_clEvENKUlvE_clEvEUlhhE_EESt5arrayIPcLm3EEEEviT0_T1_,"",@"SHT_CUDA_INFO"
	.sectionflags	@""
	.align	4


	//----- nvinfo : EIATTR_CUDA_API_VERSION
	.align		4
        /*0000*/ 	.byte	0x04, 0x37
        /*0002*/ 	.short	(.L_8270 - .L_8269)
.L_8269:
        /*0004*/ 	.word	0x00000082


	//----- nvinfo : EIATTR_KPARAM_INFO
	.align		4
.L_8270:
        /*0008*/ 	.byte	0x04, 0x17
        /*000a*/ 	.short	(.L_8272 - .L_8271)
.L_8271:
        /*000c*/ 	.word	0x00000000
        /*0010*/ 	.short	0x0002
        /*0012*/ 	.short	0x0008
        /*0014*/ 	.byte	0x00, 0xf0, 0x61, 0x00


	//----- nvinfo : EIATTR_KPARAM_INFO
	.align		4
.L_8272:
        /*0018*/ 	.byte	0x04, 0x17
        /*001a*/ 	.short	(.L_8274 - .L_8273)
.L_8273:
        /*001c*/ 	.word	0x00000000
        /*0020*/ 	.short	0x0001
        /*0022*/ 	.short	0x0004
        /*0024*/ 	.byte	0x00, 0xf0, 0x05, 0x00


	//----- nvinfo : EIATTR_KPARAM_INFO
	.align		4
.L_8274:
        /*0028*/ 	.byte	0x04, 0x17
        /*002a*/ 	.short	(.L_8276 - .L_8275)
.L_8275:
        /*002c*/ 	.word	0x00000000
        /*0030*/ 	.short	0x0000
        /*0032*/ 	.short	0x0000
        /*0034*/ 	.byte	0x00, 0xf0, 0x11, 0x00


	//----- nvinfo : EIATTR_SPARSE_MMA_MASK
	.align		4
.L_8276:
        /*0038*/ 	.byte	0x03, 0x50
        /*003a*/ 	.short	0x0000


	//----- nvinfo : EIATTR_MAXREG_COUNT
	.align		4
        /*003c*/ 	.byte	0x03, 0x1b
        /*003e*/ 	.short	0x00ff


	//----- nvinfo : EIATTR_MERCURY_ISA_VERSION
	.align		4
        /*0040*/ 	.byte	0x03, 0x5f
        /*0042*/ 	.short	0x0101


	//----- nvinfo : EIATTR_VRC_CTA_INIT_COUNT
	.align		4
        /*0044*/ 	.byte	0x02, 0x4a
	.zero		1
	.zero		1


	//----- nvinfo : EIATTR_EXIT_INSTR_OFFSETS
	.align		4
        /*0048*/ 	.byte	0x04, 0x1c
        /*004a*/ 	.short	(.L_8278 - .L_8277)


	//   ....[0]....
.L_8277:
        /*004c*/ 	.word	0x00000bd0


	//   ....[1]....
        /*0050*/ 	.word	0x00000c30


	//   ....[2]....
        /*0054*/ 	.word	0x00001060


	//----- nvinfo : EIATTR_MAX_THREADS
	.align		4
.L_8278:
        /*0058*/ 	.byte	0x04, 0x05
        /*005a*/ 	.short	(.L_8280 - .L_8279)
.L_8279:
        /*005c*/ 	.word	0x00000080
        /*0060*/ 	.word	0x00000001
        /*0064*/ 	.word	0x00000001


	//----- nvinfo : EIATTR_CRS_STACK_SIZE
	.align		4
.L_8280:
        /*0068*/ 	.byte	0x04, 0x1e
        /*006a*/ 	.short	(.L_8282 - .L_8281)
.L_8281:
        /*006c*/ 	.word	0x00000000


	//----- nvinfo : EIATTR_CBANK_PARAM_SIZE
	.align		4
.L_8282:
        /*0070*/ 	.byte	0x03, 0x19
        /*0072*/ 	.short	0x0020


	//----- nvinfo : EIATTR_PARAM_CBANK
	.align		4
        /*0074*/ 	.byte	0x04, 0x0a
        /*0076*/ 	.short	(.L_8284 - .L_8283)
	.align		4
.L_8283:
        /*0078*/ 	.word	index@(.nv.constant0._ZN2at6native29vectorized_elementwise_kernelILi2ENS0_13BinaryFunctorIhhbZZZNS0_22logical_or_kernel_cudaERNS_14TensorIteratorEENKUlvE0_clEvENKUlvE_clEvEUlhhE_EESt5arrayIPcLm3EEEEviT0_T1_)
        /*007c*/ 	.short	0x0380
        /*007e*/ 	.short	0x0020


	//----- nvinfo : EIATTR_SW_WAR
	.align		4
.L_8284:
        /*0080*/ 	.byte	0x04, 0x36
        /*0082*/ 	.short	(.L_8286 - .L_8285)
.L_8285:
        /*0084*/ 	.word	0x00000008
.L_8286:


//--------------------- .nv.info._ZN2at6native29vectorized_elementwise_kernelILi4ENS0_13BinaryFunctorIhhbZZZNS0_22logical_or_kernel_cudaERNS_14TensorIteratorEENKUlvE0_clEvENKUlvE_clEvEUlhhE_EESt5arrayIPcLm3EEEEviT0_T1_ --------------------------
	.section	.nv.info._ZN2at6native29vectorized_elementwise_kernelILi4ENS0_13BinaryFunctorIhhbZZZNS0_22logical_or_kernel_cudaERNS_14TensorIteratorEENKUlvE0_clEvENKUlvE_clEvEUlhhE_EESt5arrayIPcLm3EEEEviT0_T1_,"",@"SHT_CUDA_INFO"
	.sectionflags	@""
	.align	4


	//----- nvinfo : EIATTR_CUDA_API_VERSION
	.align		4
        /*0000*/ 	.byte	0x04, 0x37
        /*0002*/ 	.short	(.L_8288 - .L_8287)
.L_8287:
        /*0004*/ 	.word	0x00000082


	//----- nvinfo : EIATTR_KPARAM_INFO
	.align		4
.L_8288:
        /*0008*/ 	.byte	0x04, 0x17
        /*000a*/ 	.short	(.L_8290 - .L_8289)
.L_8289:
        /*000c*/ 	.word	0x00000000
        /*0010*/ 	.short	0x0002
        /*0012*/ 	.short	0x0008
        /*0014*/ 	.byte	0x00, 0xf0, 0x61, 0x00


	//----- nvinfo : EIATTR_KPARAM_INFO
	.align		4
.L_8290:
        /*0018*/ 	.byte	0x04, 0x17
        /*001a*/ 	.short	(.L_8292 - .L_8291)
.L_8291:
        /*001c*/ 	.word	0x00000000
        /*0020*/ 	.short	0x0001
        /*0022*/ 	.short	0x0004
        /*0024*/ 	.byte	0x00, 0xf0, 0x05, 0x00


	//----- nvinfo : EIATTR_KPARAM_INFO
	.align		4
.L_8292:
        /*0028*/ 	.byte	0x04, 0x17
        /*002a*/ 	.short	(.L_8294 - .L_8293)
.L_8293:
        /*002c*/ 	.word	0x00000000
        /*0030*/ 	.short	0x0000
        /*0032*/ 	.short	0x0000
        /*0034*/ 	.byte	0x00, 0xf0, 0x11, 0x00


	//----- nvinfo : EIATTR_SPARSE_MMA_MASK
	.align		4
.L_8294:
        /*0038*/ 	.byte	0x03, 0x50
        /*003a*/ 	.short	0x0000


	//----- nvinfo : EIATTR_MAXREG_COUNT
	.align		4
        /*003c*/ 	.byte	0x03, 0x1b
        /*003e*/ 	.short	0x00ff


	//----- nvinfo : EIATTR_MERCURY_ISA_VERSION
	.align		4
        /*0040*/ 	.byte	0x03, 0x5f
        /*0042*/ 	.short	0x0101


	//----- nvinfo : EIATTR_VRC_CTA_INIT_COUNT
	.align		4
        /*0044*/ 	.byte	0x02, 0x4a
	.zero		1
	.zero		1


	//----- nvinfo : EIATTR_EXIT_INSTR_OFFSETS
	.align		4
        /*0048*/ 	.byte	0x04, 0x1c
        /*004a*/ 	.short	(.L_8296 - .L_8295)


	//   ....[0]....
.L_8295:
        /*004c*/ 	.word	0x00000bd0


	//   ....[1]....
        /*0050*/ 	.word	0x00000c30


	//   ....[2]....
        /*0054*/ 	.word	0x00001020


	//----- nvinfo : EIATTR_MAX_THREADS
	.align		4
.L_8296:
        /*0058*/ 	.byte	0x04, 0x05
        /*005a*/ 	.short	(.L_8298 - .L_8297)
.L_8297:
        /*005c*/ 	.word	0x00000080
        /*0060*/ 	.word	0x00000001
        /*0064*/ 	.word	0x00000001


	//----- nvinfo : EIATTR_CRS_STACK_SIZE
	.align		4
.L_8298:
        /*0068*/ 	.byte	0x04, 0x1e
        /*006a*/ 	.short	(.L_8300 - .L_8299)
.L_8299:
        /*006c*/ 	.word	0x00000000


	//----- nvinfo : EIATTR_CBANK_PARAM_SIZE
	.align		4
.L_8300:
        /*0070*/ 	.byte	0x03, 0x19
        /*0072*/ 	.short	0x0020


	//----- nvinfo : EIATTR_PARAM_CBANK
	.align		4
        /*0074*/ 	.byte	0x04, 0x0a
        /*0076*/ 	.short	(.L_8302 - .L_8301)
	.align		4
.L_8301:
        /*0078*/ 	.word	index@(.nv.constant0._ZN2at6native29vectorized_elementwise_kernelILi4ENS0_13BinaryFunctorIhhbZZZNS0_22logical_or_kernel_cudaERNS_14TensorIteratorEENKUlvE0_clEvENKUlvE_clEvEUlhhE_EESt5arrayIPcLm3EEEEviT0_T1_)
        /*007c*/ 	.short	0x0380
        /*007e*/ 	.short	0x0020


	//----- nvinfo : EIATTR_SW_WAR
	.align		4
.L_8302:
        /*0080*/ 	.byte	0x04, 0x36
        /*0082*/ 	.short	(.L_8304 - .L_8303)
.L_8303:
        /*0084*/ 	.word	0x00000008
.L_8304:


//--------------------- .nv.info._ZN2at6native29vectorized_elementwise_kernelILi8ENS0_13BinaryFunctorIhhbZZZNS0_22logical_or_kernel_cudaERNS_14TensorIteratorEENKUlvE0_clEvENKUlvE_clEvEUlhhE_EESt5arrayIPcLm3EEEEviT0_T1_ --------------------------
	.section	.nv.info._ZN2at6native29vectorized_elementwise_kernelILi8ENS0_13BinaryFunctorIhhbZZZNS0_22logical_or_kernel_cudaERNS_14TensorIteratorEENKUlvE0_clEvENKUlvE_clEvEUlhhE_EESt5arrayIPcLm3EEEEviT0_T1_,"",@"SHT_CUDA_INFO"
	.sectionflags	@""
	.align	4


	//----- nvinfo : EIATTR_CUDA_API_VERSION
	.align		4
        /*0000*/ 	.byte	0x04, 0x37
        /*0002*/ 	.short	(.L_8306 - .L_8305)
.L_8305:
        /*0004*/ 	.word	0x00000082


	//----- nvinfo : EIATTR_KPARAM_INFO
	.align		4
.L_8306:
        /*0008*/ 	.byte	0x04, 0x17
        /*000a*/ 	.short	(.L_8308 - .L_8307)
.L_8307:
        /*000c*/ 	.word	0x00000000
        /*0010*/ 	.short	0x0002
        /*0012*/ 	.short	0x0008
        /*0014*/ 	.byte	0x00, 0xf0, 0x61, 0x00


	//----- nvinfo : EIATTR_KPARAM_INFO
	.align		4
.L_8308:
        /*0018*/ 	.byte	0x04, 0x17
        /*001a*/ 	.short	(.L_8310 - .L_8309)
.L_8309:
        /*001c*/ 	.word	0x00000000
        /*0020*/ 	.short	0x0001
        /*0022*/ 	.short	0x0004
        /*0024*/ 	.byte	0x00, 0xf0, 0x05, 0x00


	//----- nvinfo : EIATTR_KPARAM_INFO
	.align		4
.L_8310:
        /*0028*/ 	.byte	0x04, 0x17
        /*002a*/ 	.short	(.L_8312 - .L_8311)
.L_8311:
        /*002c*/ 	.word	0x00000000
        /*0030*/ 	.short	0x0000
        /*0032*/ 	.short	0x0000
        /*0034*/ 	.byte	0x00, 0xf0, 0x11, 0x00


	//----- nvinfo : EIATTR_SPARSE_MMA_MASK
	.align		4
.L_8312:
        /*0038*/ 	.byte	0x03, 0x50
        /*003a*/ 	.short	0x0000


	//----- nvinfo : EIATTR_MAXREG_COUNT
	.align		4
        /*003c*/ 	.byte	0x03, 0x1b
        /*003e*/ 	.short	0x00ff


	//----- nvinfo : EIATTR_MERCURY_ISA_VERSION
	.align		4
        /*0040*/ 	.byte	0x03, 0x5f
        /*0042*/ 	.short	0x0101


	//----- nvinfo : EIATTR_VRC_CTA_INIT_COUNT
	.align		4
        /*0044*/ 	.byte	0x02, 0x4a
	.zero		1
	.zero		1


	//----- nvinfo : EIATTR_EXIT_INSTR_OFFSETS
	.align		4
        /*0048*/ 	.byte	0x04, 0x1c
        /*004a*/ 	.short	(.L_8314 - .L_8313)


	//   ....[0]....
.L_8313:
        /*004c*/ 	.word	0x00000010


	//----- nvinfo : EIATTR_MAX_THREADS
	.align		4
.L_8314:
        /*0050*/ 	.byte	0x04, 0x05
        /*0052*/ 	.short	(.L_8316 - .L_8315)
.L_8315:
        /*0054*/ 	.word	0x00000080
        /*0058*/ 	.word	0x00000001
        /*005c*/ 	.word	0x00000001


	//----- nvinfo : EIATTR_CBANK_PARAM_SIZE
	.align		4
.L_8316:
        /*0060*/ 	.byte	0x03, 0x19
        /*0062*/ 	.short	0x0020


	//----- nvinfo : EIATTR_PARAM_CBANK
	.align		4
        /*0064*/ 	.byte	0x04, 0x0a
        /*0066*/ 	.short	(.L_8318 - .L_8317)
	.align		4
.L_8317:
        /*0068*/ 	.word	index@(.nv.constant0._ZN2at6native29vectorized_elementwise_kernelILi8ENS0_13BinaryFunctorIhhbZZZNS0_22logical_or_kernel_cudaERNS_14TensorIteratorEENKUlvE0_clEvENKUlvE_clEvEUlhhE_EESt5arrayIPcLm3EEEEviT0_T1_)
        /*006c*/ 	.short	0x0380
        /*006e*/ 	.short	0x0020


	//----- nvinfo : EIATTR_SW_WAR
	.align		4
.L_8318:
        /*0070*/ 	.byte	0x04, 0x36
        /*0072*/ 	.short	(.L_8320 - .L_8319)
.L_8319:
        /*0074*/ 	.word	0x00000008
.L_8320:


//--------------------- .nv.info._ZN2at6native18elementwise_kernelILi128ELi4EZNS0_15gpu_kernel_implINS0_13AUnaryFunctorIN3c108BFloat16ES5_bZZZNS0_23logical_and_kernel_cudaERNS_14TensorIteratorEENKUlvE0_clEvENKUlvE8_clEvEUlS5_S5_E_EEEEvRNS_18TensorIteratorBaseERKT_EUliE_EEviT1_ --------------------------
	.section	.nv.info._ZN2at6native18elementwise_kernelILi128ELi4EZNS0_15gpu_kernel_implINS0_13AUnaryFunctorIN3c108BFloat16ES5_bZZZNS0_23logical_and_kernel_cudaERNS_14TensorIteratorEENKUlvE0_clEvENKUlvE8_clEvEUlS5_S5_E_EEEEvRNS_18TensorIteratorBaseERKT_EUliE_EEviT1_,"",@"SHT_CUDA_INFO"
	.sectionflags	@""
	.align	4


	//----- nvinfo : EIATTR_CUDA_API_VERSION
	.align		4
        /*0000*/ 	.byte	0x04, 0x37
        /*0002*/ 	.short	(.L_8322 - .L_8321)
.L_8321:
        /*0004*/ 	.word	0x00000082


	//----- nvinfo : EIATTR_KPARAM_INFO
	.align		4
.L_8322:
        /*0008*/ 	.byte	0x04, 0x17
        /*000a*/ 	.short	(.L_8324 - .L_8323)
.L_8323:
        /*000c*/ 	.word	0x00000000
        /*0010*/ 	.short	0x0001
        /*0012*/ 	.short	0x0008
        /*0014*/ 	.byte	0x00, 0xf0, 0x61, 0x08


	//----- nvinfo : EIATTR_KPARAM_INFO
	.align		4
.L_8324:
        /*0018*/ 	.byte	0x04, 0x17
        /*001a*/ 	.short	(.L_8326 - .L_8325)
.L_8325:
        /*001c*/ 	.word	0x00000000
        /*0020*/ 	.short	0x0000
        /*0022*/ 	.short	0x0000
        /*0024*/ 	.byte	0x00, 0xf0, 0x11, 0x00


	//----- nvinfo : EIATTR_SPARSE_MMA_MASK
	.align		4
.L_8326:
        /*0028*/ 	.byte	0x03, 0x50
        /*002a*/ 	.short	0x0000


	//----- nvinfo : EIATTR_MAXREG_COUNT
	.align		4
        /*002c*/ 	.byte	0x03, 0x1b
        /*002e*/ 	.short	0x0080


	//----- nvinfo : EIATTR_EXTERNS
	.align		4
        /*0030*/ 	.byte	0x04, 0x0f
        /*0032*/ 	.short	(.L_8328 - .L_8327)


	//   ....[0]....
	.align		4
.L_8327:
        /*0034*/ 	.word	index@(__assertfail)


	//----- nvinfo : EIATTR_MERCURY_ISA_VERSION
	.align		4
.L_8328:
        /*0038*/ 	.byte	0x03, 0x5f
        /*003a*/ 	.short	0x0101


	//----- nvinfo : EIATTR_VRC_CTA_INIT_COUNT
	.align		4
        /*003c*/ 	.byte	0x02, 0x4a
	.zero		1
	.zero		1


	//----- nvinfo : EIATTR_SYSCALL_OFFSETS
	.align		4
        /*0040*/ 	.byte	0x04, 0x46
        /*0042*/ 	.short	(.L_8330 - .L_8329)


	//   ....[0]....
.L_8329:
        /*0044*/ 	.word	0x000022a0


	//   ....[1]....
        /*0048*/ 	.word	0x00003020


	//   ....[2]....
        /*004c*/ 	.word	0x00005420


	//   ....[3]....
        /*0050*/ 	.word	0x00005ff0


	//   ....[4]....
        /*0054*/ 	.word	0x000084e0


	//   ....[5]....
        /*0058*/ 	.word	0x000090b0


	//   ....[6]....
        /*005c*/ 	.word	0x0000b5b0


	//   ....[7]....
        /*0060*/ 	.word	0x0000c140


	//----- nvinfo : EIATTR_EXIT_INSTR_OFFSETS
	.align		4
.L_8330:
        /*0064*/ 	.byte	0x04, 0x1c
        /*0066*/ 	.short	(.L_8332 - .L_8331)


	//   ....[0]....
.L_8331:
        /*0068*/ 	.word	0x00009340


	//   ....[1]....
        /*006c*/ 	.word	0x0000b760


	//   ....[2]....
        /*0070*/ 	.word	0x0000b780


	//   ....[3]....
        /*0074*/ 	.word	0x0000b810


	//   ....[4]....
        /*0078*/ 	.word	0x0000b830


	//   ....[5]....
        /*007c*/ 	.word	0x0000b850


	//   ....[6]....
        /*0080*/ 	.word	0x0000b8e0


	//   ....[7]....
        /*0084*/ 	.word	0x0000b920


	//   ....[8]....
        /*0088*/ 	.word	0x0000b9c0


	//   ....[9]....
        /*008c*/ 	.word	0x0000ba10


	//   ....[10]....
        /*0090*/ 	.word	0x0000ba40


	//   ....[11]....
        /*0094*/ 	.word	0x0000bb00


	//   ....[12]....
        /*0098*/ 	.word	0x0000bc40


	//   ....[13]....
        /*009c*/ 	.word	0x0000bd80


	//   ....[14]....
        /*00a0*/ 	.word	0x0000bed0


	//   ....[15]....
        /*00a4*/ 	.word	0x0000bf00


	//   ....[16]....
        /*00a8*/ 	.word	0x0000bf20


	//   ....[17]....
        /*00ac*/ 	.word	0x0000bfa0


	//   ....[18]....
        /*00b0*/ 	.word	0x0000bfe0


	//   ....[19]....
        /*00b4*/ 	.word	0x0000c150


	//   ....[20]....
        /*00b8*/ 	.word	0x0000c230


	//   ....[21]....
        /*00bc*/ 	.word	0x0000c2d0


	//   ....[22]....
        /*00c0*/ 	.word	0x0000c300


	//   ....[23]....
        /*00c4*/ 	.word	0x0000c350


	//   ....[24]....
        /*00c8*/ 	.word	0x0000c390


	//----- nvinfo : EIATTR_MAX_THREADS
	.align		4
.L_8332:
        /*00cc*/ 	.byte	0x04, 0x05
        /*00ce*/ 	.short	(.L_8334 - .L_8333)
.L_8333:
        /*00d0*/ 	.word	0x00000080
        /*00d4*/ 	.word	0x00000001
        /*00d8*/ 	.word	0x00000001


	//----- nvinfo : EIATTR_CRS_STACK_SIZE
	.align		4
.L_8334:
        /*00dc*/ 	.byte	0x04, 0x1e
        /*00de*/ 	.short	(.L_8336 - .L_8335)
.L_8335:
        /*00e0*/ 	.word	0x00000000


	//----- nvinfo : EIATTR_CBANK_PARAM_SIZE
	.align		4
.L_8336:
        /*00e4*/ 	.byte	0x03, 0x19
        /*00e6*/ 	.short	0x0220


	//----- nvinfo : EIATTR_PARAM_CBANK
	.align		4
        /*00e8*/ 	.byte	0x04, 0x0a
        /*00ea*/ 	.short	(.L_8338 - .L_8337)
	.align		4
.L_8337:
        /*00ec*/ 	.word	index@(.nv.constant0._ZN2at6native18elementwise_kernelILi128ELi4EZNS0_15gpu_kernel_implINS0_13AUnaryFunctorIN3c108BFloat16ES5_bZZZNS0_23logical_and_kernel_cudaERNS_14TensorIteratorEENKUlvE0_clEvENKUlvE8_clEvEUlS5_S5_E_EEEEvRNS_18TensorIteratorBaseERKT_EUliE_EEviT1_)
        /*00f0*/ 	.short	0x0380
        /*00f2*/ 	.short	0x0220


	//----- nvinfo : EIATTR_SW_WAR
	.align		4
.L_8338:
        /*00f4*/ 	.byte	0x04, 0x36
        /*00f6*/ 	.short	(.L_8340 - .L_8339)
.L_8339:
        /*00f8*/ 	.word	0x00000008
.L_8340:


//--------------------- .nv.info._ZN2at6native27unrolled_elementwise_kernelINS0_13AUnaryFunctorIN3c108BFloat16ES4_bZZZNS0_23logical_and_kernel_cudaERNS_14TensorIteratorEENKUlvE0_clEvENKUlvE8_clEvEUlS4_S4_E_EESt5arrayIPcLm2EELi4E23TrivialOffsetCalculatorILi1EjESF_NS0_6memory12LoadWithCastILi1EEENSG_13StoreWithCastILi1EEEEEviT_T0_T2_T3_T4_T5_ --------------------------
	.section	.nv.info._ZN2at6native27unrolled_elementwise_kernelINS0_13AUnaryFunctorIN3c108BFloat16ES4_bZZZNS0_23logical_and_kernel_cudaERNS_14TensorIteratorEENKUlvE0_clEvENKUlvE8_clEvEUlS4_S4_E_EESt5arrayIPcLm2EELi4E23TrivialOffsetCalculatorILi1EjESF_NS0_6memory12LoadWithCastILi1EEENSG_13StoreWithCastILi1EEEEEviT_T0_T2_T3_T4_T5_,"",@"SHT_CUDA_INFO"
	.sectionflags	@""
	.align	4


	//----- nvinfo : EIATTR_CUDA_API_VERSION
	.align		4
        /*0000*/ 	.byte	0x04, 0x37
        /*0002*/ 	.short	(.L_8342 - .L_8341)
.L_8341:
        /*0004*/ 	.word	0x00000082


	//----- nvinfo : EIATTR_KPARAM_INFO
	.align		4
.L_8342:
        /*0008*/ 	.byte	0x04, 0x17
        /*000a*/ 	.short	(.L_8344 - .L_8343)
.L_8343:
        /*000c*/ 	.word	0x00000000
        /*0010*/ 	.short	0x0006
        /*0012*/ 	.short	0x0024
        /*0014*/ 	.byte	0x00, 0xf0, 0x21, 0x00


	//----- nvinfo : EIATTR_KPARAM_INFO
	.align		4
.L_8344:
        /*0018*/ 	.byte	0x04, 0x17
        /*001a*/ 	.short	(.L_8346 - .L_8345)
.L_8345:
        /*001c*/ 	.word	0x00000000
        /*0020*/ 	.short	0x0005
        /*0022*/ 	.short	0x001c
        /*0024*/ 	.byte	0x00, 0xf0, 0x21, 0x00


	//----- nvinfo : EIATTR_KPARAM_INFO
	.align		4
.L_8346:
        /*0028*/ 	.byte	0x04, 0x17
        /*002a*/ 	.short	(.L_8348 - .L_8347)
.L_8347:
        /*002c*/ 	.word	0x00000000
        /*0030*/ 	.short	0x0004
        /*0032*/ 	.short	0x0019
        /*0034*/ 	.byte	0x00, 0xf0, 0x05, 0x00


	//----- nvinfo : EIATTR_KPARAM_INFO
	.align		4
.L_8348:
        /*0038*/ 	.byte	0x04, 0x17
        /*003a*/ 	.short	(.L_8350 - .L_8349)
.L_8349:
        /*003c*/ 	.word	0x00000000
        /*0040*/ 	.short	0x0003
        /*0042*/ 	.short	0x0018
        /*0044*/ 	.byte	0x00, 0xf0, 0x05, 0x00


	//----- nvinfo : EIATTR_KPARAM_INFO
	.align		4
.L_8350:
        /*0048*/ 	.byte	0x04, 0x17
        /*004a*/ 	.short	(.L_8352 - .L_8351)
.L_8351:
        /*004c*/ 	.word	0x00000000
        /*0050*/ 	.short	0x0002
        /*0052*/ 	.short	0x0008
        /*0054*/ 	.byte	0x00, 0xf0, 0x41, 0x00


	//----- nvinfo : EIATTR_KPARAM_INFO
	.align		4
.L_8352:
        /*0058*/ 	.byte	0x04, 0x17
        /*005a*/ 	.short	(.L_8354 - .L_8353)
.L_8353:
        /*005c*/ 	.word	0x00000000
        /*0060*/ 	.short	0x0001
        /*0062*/ 	.short	0x0004
        /*0064*/ 	.byte	0x00, 0xf0, 0x11, 0x00


	//----- nvinfo : EIATTR_KPARAM_INFO
	.align		4
.L_8354:
        /*0068*/ 	.byte	0x04, 0x17
        /*006a*/ 	.short	(.L_8356 - .L_8355)
.L_8355:
        /*006c*/ 	.word	0x00000000
        /*0070*/ 	.short	0x0000
        /*0072*/ 	.short	0x0000
        /*0074*/ 	.byte	0x00, 0xf0, 0x11, 0x00


	//----- nvinfo : EIATTR_SPARSE_MMA_MASK
	.align		4
.L_8356:
        /*0078*/ 	.byte	0x03, 0x50
        /*007a*/ 	.short	0x0000


	//----- nvinfo : EIATTR_MAXREG_COUNT
	.align		4
        /*007c*/ 	.byte	0x03, 0x1b
        /*007e*/ 	.short	0x00ff


	//----- nvinfo : EIATTR_EXTERNS
	.align		4
        /*0080*/ 	.byte	0x04, 0x0f
        /*0082*/ 	.short	(.L_8358 - .L_8357)


	//   ....[0]....
	.align		4
.L_8357:
        /*0084*/ 	.word	index@(__assertfail)


	//----- nvinfo : EIATTR_MERCURY_ISA_VERSION
	.align		4
.L_8358:
        /*0088*/ 	.byte	0x03, 0x5f
        /*008a*/ 	.short	0x0101


	//----- nvinfo : EIATTR_VRC_CTA_INIT_COUNT
	.align		4
        /*008c*/ 	.byte	0x02, 0x4a
	.zero		1
	.zero		1


	//----- nvinfo : EIATTR_SYSCALL_OFFSETS
	.align		4
        /*0090*/ 	.byte	0x04, 0x46
        /*0092*/ 	.short	(.L_8360 - .L_8359)


	//   ....[0]....
.L_8359:
        /*0094*/ 	.word	0x00001080


	//   ....[1]....
        /*0098*/ 	.word	0x000022e0


	//   ....[2]....
        /*009c*/ 	.word	0x00003480


	//   ....[3]....
        /*00a0*/ 	.word	0x00004530


	//   ....[4]....
        /*00a4*/ 	.word	0x000056b0


	//   ....[5]....
        /*00a8*/ 	.word	0x00006440


	//   ....[6]....
        /*00ac*/ 	.word	0x000072b0


	//   ....[7]....
        /*00b0*/ 	.word	0x00008120


	//----- nvinfo : EIATTR_EXIT_INSTR_OFFSETS
	.align		4
.L_8360:
        /*00b4*/ 	.byte	0x04, 0x1c
        /*00b6*/ 	.short	(.L_8362 - .L_8361)


	//   ....[0]....
.L_8361:
        /*00b8*/ 	.word	0x00007580


	//   ....[1]....
        /*00bc*/ 	.word	0x000076b0


	//   ....[2]....
        /*00c0*/ 	.word	0x000076d0


	//   ....[3]....
        /*00c4*/ 	.word	0x00007760


	//   ....[4]....
        /*00c8*/ 	.word	0x00007780


	//   ....[5]....
        /*00cc*/ 	.word	0x000077a0


	//   ....[6]....
        /*00d0*/ 	.word	0x00007830


	//   ....[7]....
        /*00d4*/ 	.word	0x00007870


	//   ....[8]....
        /*00d8*/ 	.word	0x00007910


	//   ....[9]....
        /*00dc*/ 	.word	0x00007960


	//   ....[10]....
        /*00e0*/ 	.word	0x00007990


	//   ....[11]....
        /*00e4*/ 	.word	0x00007a50


	//   ....[12]....
        /*00e8*/ 	.word	0x00007bc0


	//   ....[13]....
        /*00ec*/ 	.word	0x00007d30


	//   ....[14]....
        /*00f0*/ 	.word	0x00007e90


	//   ....[15]....
        /*00f4*/ 	.word	0x00007ec0


	//   ....[16]....
        /*00f8*/ 	.word	0x00007ee0


	//   ....[17]....
        /*00fc*/ 	.word	0x00007f80


	//   ....[18]....
        /*0100*/ 	.word	0x00007fc0


	//   ....[19]....
        /*0104*/ 	.word	0x00008130


	//   ....[20]....
        /*0108*/ 	.word	0x00008240


	//   ....[21]....
        /*010c*/ 	.word	0x00008380


	//   ....[22]....
        /*0110*/ 	.word	0x000083c0


	//----- nvinfo : EIATTR_MAX_THREADS
	.align		4
.L_8362:
        /*0114*/ 	.byte	0x04, 0x05
        /*0116*/ 	.short	(.L_8364 - .L_8363)
.L_8363:
        /*0118*/ 	.word	0x00000080
        /*011c*/ 	.word	0x00000001
        /*0120*/ 	.word	0x00000001


	//----- nvinfo : EIATTR_CRS_STACK_SIZE
	.align		4
.L_8364:
        /*0124*/ 	.byte	0x04, 0x1e
        /*0126*/ 	.short	(.L_8366 - .L_8365)
.L_8365:
        /*0128*/ 	.word	0x00000000


	//----- nvinfo : EIATTR_CBANK_PARAM_SIZE
	.align		4
.L_8366:
        /*012c*/ 	.byte	0x03, 0x19
        /*012e*/ 	.short	0x002c


	//----- nvinfo : EIATTR_PARAM_CBANK
	.align		4
        /*0130*/ 	.byte	0x04, 0x0a
        /*0132*/ 	.short	(.L_8368 - .L_8367)
	.align		4
.L_8367:
        /*0134*/ 	.word	index@(.nv.constant0._ZN2at6native27unrolled_elementwise_kernelINS0_13AUnaryFunctorIN3c108BFloat16ES4_bZZZNS0_23logical_and_kernel_cudaERNS_14TensorIteratorEENKUlvE0_clEvENKUlvE8_clEvEUlS4_S4_E_EESt5arrayIPcLm2EELi4E23TrivialOffsetCalculatorILi1EjESF_NS0_6memory12LoadWithCastILi1EEENSG_13StoreWithCastILi1EEEEEviT_T0_T2_T3_T4_T5_)
        /*0138*/ 	.short	0x0380
        /*013a*/ 	.short	0x002c


	//----- nvinfo : EIATTR_SW_WAR
	.align		4
.L_8368:
        /*013c*/ 	.byte	0x04, 0x36
        /*013e*/ 	.short	(.L_8370 - .L_8369)
.L_8369:
        /*0140*/ 	.word	0x00000008
.L_8370:


//--------------------- .nv.info._ZN2at6native18elementwise_kernelILi128ELi4EZNS0_22gpu_kernel_impl_nocastINS0_13AUnaryFunctorIN3c108BFloat16ES5_bZZZNS0_23logical_and_kernel_cudaERNS_14TensorIteratorEENKUlvE0_clEvENKUlvE8_clEvEUlS5_S5_E_EEEEvRNS_18TensorIteratorBaseERKT_EUliE_EEviT1_ --------------------------
	.section	.nv.info._ZN2at6native18elementwise_kernelILi128ELi4EZNS0_22gpu_kernel_impl_nocastINS0_13AUnaryFunctorIN3c108BFloat16ES5_bZZZNS0_23logical_and_kernel_cudaERNS_14TensorIteratorEENKUlvE0_clEvENKUlvE8_clEvEUlS5_S5_E_EEEEvRNS_18TensorIteratorBaseERKT_EUliE_EEviT1_,"",@"SHT_CUDA_INFO"
	.sectionflags	@""
	.align	4


	//----- nvinfo : EIATTR_CUDA_API_VERSION
	.align		4
        /*0000*/ 	.byte	0x04, 0x37
        /*0002*/ 	.short	(.L_8372 - .L_8371)
.L_8371:
        /*0004*/ 	.word	0x00000082


	//----- nvinfo : EIATTR_KPARAM_INFO
	.align		4
.L_8372:
        /*0008*/ 	.byte	0x04, 0x17
        /*000a*/ 	.short	(.L_8374 - .L_8373)
.L_8373:
        /*000c*/ 	.word	0x00000000
        /*0010*/ 	.short	0x0001
        /*0012*/ 	.short	0x0008
        /*0014*/ 	.byte	0x00, 0xf0, 0x61, 0x08


	//----- nvinfo : EIATTR_KPARAM_INFO
	.align		4
.L_8374:
        /*0018*/ 	.byte	0x04, 0x17
        /*001a*/ 	.short	(.L_8376 - .L_8375)
.L_8375:
        /*001c*/ 	.word	0x00000000
        /*0020*/ 	.short	0x0000
        /*0022*/ 	.short	0x0000
        /*0024*/ 	.byte	0x00, 0xf0, 0x11, 0x00


	//----- nvinfo : EIATTR_SPARSE_MMA_MASK
	.align		4
.L_8376:
        /*0028*/ 	.byte	0x03, 0x50
        /*002a*/ 	.short	0x0000


	//----- nvinfo : EIATTR_MAXREG_COUNT
	.align		4
        /*002c*/ 	.byte	0x03, 0x1b
        /*002e*/ 	.short	0x0080


	//----- nvinfo : EIATTR_MERCURY_ISA_VERSION
	.align		4
        /*0030*/ 	.byte	0x03, 0x5f
        /*0032*/ 	.short	0x0101


	//----- nvinfo : EIATTR_VRC_CTA_INIT_COUNT
	.align		4
        /*0034*/ 	.byte	0x02, 0x4a
	.zero		1
	.zero		1


	//----- nvinfo : EIATTR_EXIT_INSTR_OFFSETS
	.align		4
        /*0038*/ 	.byte	0x04, 0x1c
        /*003a*/ 	.short	(.L_8378 - .L_8377)


	//   ....[0]....
.L_8377:
        /*003c*/ 	.word	0x00000370


	//   ....[1]....
        /*0040*/ 	.word	0x00000410


	//   ....[2]....
        /*0044*/ 	.word	0x00003fc0


	//   ....[3]....
        /*0048*/ 	.word	0x00005330


	//----- nvinfo : EIATTR_MAX_THREADS
	.align		4
.L_8378:
        /*004c*/ 	.byte	0x04, 0x05
        /*004e*/ 	.short	(.L_8380 - .L_8379)
.L_8379:
        /*0050*/ 	.word	0x00000080
        /*0054*/ 	.word	0x00000001
        /*0058*/ 	.word	0x00000001


	//----- nvinfo : EIATTR_CRS_STACK_SIZE
	.align		4
.L_8380:
        /*005c*/ 	.byte	0x04, 0x1e
        /*005e*/ 	.short	(.L_8382 - .L_8381)
.L_8381:
        /*0060*/ 	.word	0x00000000


	//----- nvinfo : EIATTR_CBANK_PARAM_SIZE
	.align		4
.L_8382:
        /*0064*/ 	.byte	0x03, 0x19
        /*0066*/ 	.short	0x0220


	//----- nvinfo : EIATTR_PARAM_CBANK
	.align		4
        /*0068*/ 	.byte	0x04, 0x0a
        /*006a*/ 	.short	(.L_8384 - .L_8383)
	.align		4
.L_8383:
        /*006c*/ 	.word	index@(.nv.constant0._ZN2at6native18elementwise_kernelILi128ELi4EZNS0_22gpu_kernel_impl_nocastINS0_13AUnaryFunctorIN3c108BFloat16ES5_bZZZNS0_23logical_and_kernel_cudaERNS_14TensorIteratorEENKUlvE0_clEvENKUlvE8_clEvEUlS5_S5_E_EEEEvRNS_18TensorIteratorBaseERKT_EUliE_EEviT1_)
        /*0070*/ 	.short	0x0380
        /*0072*/ 	.short	0x0220


	//----- nvinfo : EIATTR_SW_WAR
	.align		4
.L_8384:
        /*0074*/ 	.byte	0x04, 0x36
        /*0076*/ 	.short	(.L_8386 - .L_8385)
.L_8385:
        /*0078*/ 	.word	0x00000008
.L_8386:


//--------------------- .nv.info._ZN2at6native27unrolled_elementwise_kernelINS0_13AUnaryFunctorIN3c108BFloat16ES4_bZZZNS0_23logical_and_kernel_cudaERNS_14TensorIteratorEENKUlvE0_clEvENKUlvE8_clEvEUlS4_S4_E_EESt5arrayIPcLm2EELi4E23TrivialOffsetCalculatorILi1EjESF_NS0_6memory15LoadWithoutCastENSG_16StoreWithoutCastEEEviT_T0_T2_T3_T4_T5_ --------------------------
	.section	.nv.info._ZN2at6native27unrolled_elementwise_kernelINS0_13AUnaryFunctorIN3c108BFloat16ES4_bZZZNS0_23logical_and_kernel_cudaERNS_14TensorIteratorEENKUlvE0_clEvENKUlvE8_clEvEUlS4_S4_E_EESt5arrayIPcLm2EELi4E23TrivialOffsetCalculatorILi1EjESF_NS0_6memory15LoadWithoutCastENSG_16StoreWithoutCastEEEviT_T0_T2_T3_T4_T5_,"",@"SHT_CUDA_INFO"
	.sectionflags	@""
	.align	4


	//----- nvinfo : EIATTR_CUDA_API_VERSION
	.align		4
        /*0000*/ 	.byte	0x04, 0x37
        /*0002*/ 	.short	(.L_8388 - .L_8387)
.L_8387:
        /*0004*/ 	.word	0x00000082


	//----- nvinfo : EIATTR_KPARAM_INFO
	.align		4
.L_8388:
        /*0008*/ 	.byte	0x04, 0x17
        /*000a*/ 	.short	(.L_8390 - .L_8389)
.L_8389:
        /*000c*/ 	.word	0x00000000
        /*0010*/ 	.short	0x0006
        /*0012*/ 	.short	0x001b
        /*0014*/ 	.byte	0x00, 0xf0, 0x05, 0x00


	//----- nvinfo : EIATTR_KPARAM_INFO
	.align		4
.L_8390:
        /*0018*/ 	.byte	0x04, 0x17
        /*001a*/ 	.short	(.L_8392 - .L_8391)
.L_8391:
        /*001c*/ 	.word	0x00000000
        /*0020*/ 	.short	0x0005
        /*0022*/ 	.short	0x001a
        /*0024*/ 	.byte	0x00, 0xf0, 0x05, 0x00


	//----- nvinfo : EIATTR_KPARAM_INFO
	.align		4
.L_8392:
        /*0028*/ 	.byte	0x04, 0x17
        /*002a*/ 	.short	(.L_8394 - .L_8393)
.L_8393:
        /*002c*/ 	.word	0x00000000
        /*0030*/ 	.short	0x0004
        /*0032*/ 	.short	0x0019
        /*0034*/ 	.byte	0x00, 0xf0, 0x05, 0x00


	//----- nvinfo : EIATTR_KPARAM_INFO
	.align		4
.L_8394:
        /*0038*/ 	.byte	0x04, 0x17
        /*003a*/ 	.short	(.L_8396 - .L_8395)
.L_8395:
        /*003c*/ 	.word	0x00000000
        /*0040*/ 	.short	0x0003
        /*0042*/ 	.short	0x0018
        /*0044*/ 	.byte	0x00, 0xf0, 0x05, 0x00


	//----- nvinfo : EIATTR_KPARAM_INFO
	.align		4
.L_8396:
        /*0048*/ 	.byte	0x04, 0x17
        /*004a*/ 	.short	(.L_8398 - .L_8397)
.L_8397:
        /*004c*/ 	.word	0x00000000
        /*0050*/ 	.short	0x0002
        /*0052*/ 	.short	0x0008
        /*0054*/ 	.byte	0x00, 0xf0, 0x41, 0x00


	//----- nvinfo : EIATTR_KPARAM_INFO
	.align		4
.L_8398:
        /*0058*/ 	.byte	0x04, 0x17
        /*005a*/ 	.short	(.L_8400 - .L_8399)
.L_8399:
        /*005c*/ 	.word	0x00000000
        /*0060*/ 	.short	0x0001
        /*0062*/ 	.short	0x0004
        /*0064*/ 	.byte	0x00, 0xf0, 0x11, 0x00


	//----- nvinfo : EIATTR_KPARAM_INFO
	.align		4
.L_8400:
        /*0068*/ 	.byte	0x04, 0x17
        /*006a*/ 	.short	(.L_8402 - .L_8401)
.L_8401:
        /*006c*/ 	.word	0x00000000
        /*0070*/ 	.short	0x0000
        /*0072*/ 	.short	0x0000
        /*0074*/ 	.byte	0x00, 0xf0, 0x11, 0x00


	//----- nvinfo : EIATTR_SPARSE_MMA_MASK
	.align		4
.L_8402:
        /*0078*/ 	.byte	0x03, 0x50
        /*007a*/ 	.short	0x0000


	//----- nvinfo : EIATTR_MAXREG_COUNT
	.align		4
        /*007c*/ 	.byte	0x03, 0x1b
        /*007e*/ 	.short	0x00ff


	//----- nvinfo : EIATTR_MERCURY_ISA_VERSION
	.align		4
        /*0080*/ 	.byte	0x03, 0x5f
        /*0082*/ 	.short	0x0101


	//----- nvinfo : EIATTR_VRC_CTA_INIT_COUNT
	.align		4
        /*0084*/ 	.byte	0x02, 0x4a
	.zero		1
	.zero		1


	//----- nvinfo : EIATTR_EXIT_INSTR_OFFSETS
	.align		4
        /*0088*/ 	.byte	0x04, 0x1c
        /*008a*/ 	.short	(.L_8404 - .L_8403)


	//   ....[0]....
.L_8403:
        /*008c*/ 	.word	0x00000610


	//   ....[1]....
        /*0090*/ 	.word	0x00000670


	//----- nvinfo : EIATTR_MAX_THREADS
	.align		4
.L_8404:
        /*0094*/ 	.byte	0x04, 0x05
        /*0096*/ 	.short	(.L_8406 - .L_8405)
.L_8405:
        /*0098*/ 	.word	0x00000080
        /*009c*/ 	.word	0x00000001
        /*00a0*/ 	.word	0x00000001


	//----- nvinfo : EIATTR_CRS_STACK_SIZE
	.align		4
.L_8406:
        /*00a4*/ 	.byte	0x04, 0x1e
        /*00a6*/ 	.short	(.L_8408 - .L_8407)
.L_8407:
        /*00a8*/ 	.word	0x00000000


	//----- nvinfo : EIATTR_CBANK_PARAM_SIZE
	.align		4
.L_8408:
        /*00ac*/ 	.byte	0x03, 0x19
        /*00ae*/ 	.short	0x001c


	//----- nvinfo : EIATTR_PARAM_CBANK
	.align		4
        /*00b0*/ 	.byte	0x04, 0x0a
        /*00b2*/ 	.short	(.L_8410 - .L_8409)
	.align		4
.L_8409:
        /*00b4*/ 	.word	index@(.nv.constant0._ZN2at6native27unrolled_elementwise_kernelINS0_13AUnaryFunctorIN3c108BFloat16ES4_bZZZNS0_23logical_and_kernel_cudaERNS_14TensorIteratorEENKUlvE0_clEvENKUlvE8_clEvEUlS4_S4_E_EESt5arrayIPcLm2EELi4E23TrivialOffsetCalculatorILi1EjESF_NS0_6memory15LoadWithoutCastENSG_16StoreWithoutCastEEEviT_T0_T2_T3_T4_T5_)
        /*00b8*/ 	.short	0x0380
        /*00ba*/ 	.short	0x001c


	//----- nvinfo : EIATTR_SW_WAR
	.align		4
.L_8410:
        /*00bc*/ 	.byte	0x04, 0x36
        /*00be*/ 	.short	(.L_8412 - .L_8411)
.L_8411:
        /*00c0*/ 	.word	0x00000008
.L_8412:


//--------------------- .nv.info._ZN2at6native29vectorized_elementwise_kernelILi2ENS0_13AUnaryFunctorIN3c108BFloat16ES4_bZZZNS0_23logical_and_kernel_cudaERNS_14TensorIteratorEENKUlvE0_clEvENKUlvE8_clEvEUlS4_S4_E_EESt5arrayIPcLm2EEEEviT0_T1_ --------------------------
	.section	.nv.info._ZN2at6native29vectorized_elementwise_kernelILi2ENS0_13AUnaryFunctorIN3c108BFloat16ES4_bZZZNS0_23logical_and_kernel_cudaERNS_14TensorIteratorEENKUlvE0_clEvENKUlvE8_clEvEUlS4_S4_E_EESt5arrayIPcLm2EEEEviT0_T1_,"",@"SHT_CUDA_INFO"
	.sectionflags	@""
	.align	4


	//----- nvinfo : EIATTR_CUDA_API_VERSION
	.align		4
        /*0000*/ 	.byte	0x04, 0x37
        /*0002*/ 	.short	(.L_8414 - .L_8413)
.L_8413:
        /*0004*/ 	.word	0x00000082


	//----- nvinfo : EIATTR_KPARAM_INFO
	.align		4
.L_8414:
        /*0008*/ 	.byte	0x04, 0x17
        /*000a*/ 	.short	(.L_8416 - .L_8415)
.L_8415:
        /*000c*/ 	.word	0x00000000
        /*0010*/ 	.short	0x0002
        /*0012*/ 	.short	0x0008
        /*0014*/ 	.byte	0x00, 0xf0, 0x41, 0x00


	//----- nvinfo : EIATTR_KPARAM_INFO
	.align		4
.L_8416:
        /*0018*/ 	.byte	0x04, 0x17
        /*001a*/ 	.short	(.L_8418 - .L_8417)
.L_8417:
        /*001c*/ 	.word	0x00000000
        /*0020*/ 	.short	0x0001
        /*0022*/ 	.short	0x0004
        /*0024*/ 	.byte	0x00, 0xf0, 0x11, 0x00


	//----- nvinfo : EIATTR_KPARAM_INFO
	.align		4
.L_8418:
        /*0028*/ 	.byte	0x04, 0x17
        /*002a*/ 	.short	(.L_8420 - .L_8419)
.L_8419:
        /*002c*/ 	.word	0x00000000
        /*0030*/ 	.short	0x0000
        /*0032*/ 	.short	0x0000
        /*0034*/ 	.byte	0x00, 0xf0, 0x11, 0x00


	//----- nvinfo : EIATTR_SPARSE_MMA_MASK
	.align		4
.L_8420:
        /*0038*/ 	.byte	0x03, 0x50
        /*003a*/ 	.short	0x0000


	//----- nvinfo : EIATTR_MAXREG_COUNT
	.align		4
        /*003c*/ 	.byte	0x03, 0x1b
        /*003e*/ 	.short	0x00ff


	//----- nvinfo : EIATTR_MERCURY_ISA_VERSION
	.align		4
        /*0040*/ 	.byte	0x03, 0x5f
        /*0042*/ 	.short	0x0101


	//----- nvinfo : EIATTR_VRC_CTA_INIT_COUNT
	.align		4
        /*0044*/ 	.byte	0x02, 0x4a
	.zero		1
	.zero		1


	//----- nvinfo : EIATTR_EXIT_INSTR_OFFSETS
	.align		4
        /*0048*/ 	.byte	0x04, 0x1c
        /*004a*/ 	.short	(.L_8422 - .L_8421)


	//   ....[0]....
.L_8421:
        /*004c*/ 	.word	0x00000cd0


	//   ....[1]....
        /*0050*/ 	.word	0x00000d30


	//   ....[2]....
        /*0054*/ 	.word	0x000010f0


	//----- nvinfo : EIATTR_MAX_THREADS
	.align		4
.L_8422:
        /*0058*/ 	.byte	0x04, 0x05
        /*005a*/ 	.short	(.L_8424 - .L_8423)
.L_8423:
        /*005c*/ 	.word	0x00000080
        /*0060*/ 	.word	0x00000001
        /*0064*/ 	.word	0x00000001


	//----- nvinfo : EIATTR_CRS_STACK_SIZE
	.align		4
.L_8424:
        /*0068*/ 	.byte	0x04, 0x1e
        /*006a*/ 	.short	(.L_8426 - .L_8425)
.L_8425:
        /*006c*/ 	.word	0x00000000


	//----- nvinfo : EIATTR_CBANK_PARAM_SIZE
	.align		4
.L_8426:
        /*0070*/ 	.byte	0x03, 0x19
        /*0072*/ 	.short	0x0018


	//----- nvinfo : EIATTR_PARAM_CBANK
	.align		4
        /*0074*/ 	.byte	0x04, 0x0a
        /*0076*/ 	.short	(.L_8428 - .L_8427)
	.align		4
.L_8427:
        /*0078*/ 	.word	index@(.nv.constant0._ZN2at6native29vectorized_elementwise_kernelILi2ENS0_13AUnaryFunctorIN3c108BFloat16ES4_bZZZNS0_23logical_and_kernel_cudaERNS_14TensorIteratorEENKUlvE0_clEvENKUlvE8_clEvEUlS4_S4_E_EESt5arrayIPcLm2EEEEviT0_T1_)
        /*007c*/ 	.short	0x0380
        /*007e*/ 	.short	0x0018


	//----- nvinfo : EIATTR_SW_WAR
	.align		4
.L_8428:
        /*0080*/ 	.byte	0x04, 0x36
        /*0082*/ 	.short	(.L_8430 - .L_8429)
.L_8429:
        /*0084*/ 	.word	0x00000008
.L_8430:


//--------------------- .nv.info._ZN2at6native29vectorized_elementwise_kernelILi4ENS0_13AUnaryFunctorIN3c108BFloat16ES4_bZZZNS0_23logical_and_kernel_cudaERNS_14TensorIteratorEENKUlvE0_clEvENKUlvE8_clEvEUlS4_S4_E_EESt5arrayIPcLm2EEEEviT0_T1_ --------------------------
	.section	.nv.info._ZN2at6native29vectorized_elementwise_kernelILi4ENS0_13AUnaryFunctorIN3c108BFloat16ES4_bZZZNS0_23logical_and_kernel_cudaERNS_14TensorIteratorEENKUlvE0_clEvENKUlvE8_clEvEUlS4_S4_E_EESt5arrayIPcLm2EEEEviT0_T1_,"",@"SHT_CUDA_INFO"
	.sectionflags	@""
	.align	4


	//----- nvinfo : EIATTR_CUDA_API_VERSION
	.align		4
        /*0000*/ 	.byte	0x04, 0x37
        /*0002*/ 	.short	(.L_8432 - .L_8431)
.L_8431:
        /*0004*/ 	.word	0x00000082


	//----- nvinfo : EIATTR_KPARAM_INFO
	.align		4
.L_8432:
        /*0008*/ 	.byte	0x04, 0x17
        /*000a*/ 	.short	(.L_8434 - .L_8433)
.L_8433:
        /*000c*/ 	.word	0x00000000
        /*0010*/ 	.short	0x0002
        /*0012*/ 	.short	0x0008
        /*0014*/ 	.byte	0x00, 0xf0, 0x41, 0x00


	//----- nvinfo : EIATTR_KPARAM_INFO
	.align		4
.L_8434:
        /*0018*/ 	.byte	0x04, 0x17
        /*001a*/ 	.short	(.L_8436 - .L_8435)
.L_8435:
        /*001c*/ 	.word	0x00000000
        /*0020*/ 	.short	0x0001
        /*0022*/ 	.short	0x0004
        /*0024*/ 	.byte	0x00, 0xf0, 0x11, 0x00


	//----- nvinfo : EIATTR_KPARAM_INFO
	.align		4
.L_8436:
        /*0028*/ 	.byte	0x04, 0x17
        /*002a*/ 	.short	(.L_8438 - .L_8437)
.L_8437:
        /*002c*/ 	.word	0x00000000
        /*0030*/ 	.short	0x0000
        /*0032*/ 	.short	0x0000
        /*0034*/ 	.byte	0x00, 0xf0, 0x11, 0x00


	//----- nvinfo : EIATTR_SPARSE_MMA_MASK
	.align		4
.L_8438:
        /*0038*/ 	.byte	0x03, 0x50
        /*003a*/ 	.short	0x0000


	//----- nvinfo : EIATTR_MAXREG_COUNT
	.align		4
        /*003c*/ 	.byte	0x03, 0x1b
        /*003e*/ 	.short	0x00ff


	//----- nvinfo : EIATTR_MERCURY_ISA_VERSION
	.align		4
        /*0040*/ 	.byte	0x03, 0x5f
        /*0042*/ 	.short	0x0101


	//----- nvinfo : EIATTR_VRC_CTA_INIT_COUNT
	.align		4
        /*0044*/ 	.byte	0x02, 0x4a
	.zero		1
	.zero		1


	//----- nvinfo : EIATTR_EXIT_INSTR_OFFSETS
	.align		4
        /*0048*/ 	.byte	0x04, 0x1c
        /*004a*/ 	.short	(.L_8440 - .L_8439)


	//   ....[0]....
.L_8439:
        /*004c*/ 	.word	0x00000cd0


	//   ....[1]....
        /*0050*/ 	.word	0x00000d30


	//   ....[2]....
        /*0054*/ 	.word	0x00001150


	//----- nvinfo : EIATTR_MAX_THREADS
	.align		4
.L_8440:
        /*0058*/ 	.byte	0x04, 0x05
        /*005a*/ 	.short	(.L_8442 - .L_8441)
.L_8441:
        /*005c*/ 	.word	0x00000080
        /*0060*/ 	.word	0x00000001
        /*0064*/ 	.word	0x00000001


	//----- nvinfo : EIATTR_CRS_STACK_SIZE
	.align		4
.L_8442:
        /*0068*/ 	.byte	0x04, 0x1e
        /*006a*/ 	.short	(.L_8444 - .L_8443)
.L_8443:
        /*006c*/ 	.word	0x00000000


	//----- nvinfo : EIATTR_CBANK_PARAM_SIZE
	.align		4
.L_8444:
        /*0070*/ 	.byte	0x03, 0x19
        /*0072*/ 	.short	0x0018


	//----- nvinfo : EIATTR_PARAM_CBANK
	.align		4
        /*0074*/ 	.byte	0x04, 0x0a
        /*0076*/ 	.short	(.L_8446 - .L_8445)
	.align		4
.L_8445:
        /*0078*/ 	.word	index@(.nv.constant0._ZN2at6native29vectorized_elementwise_kernelILi4ENS0_13AUnaryFunctorIN3c108BFloat16ES4_bZZZNS0_23logical_and_kernel_cudaERNS_14TensorIteratorEENKUlvE0_clEvENKUlvE8_clEvEUlS4_S4_E_EESt5arrayIPcLm2EEEEviT0_T1_)
        /*007c*/ 	.short	0x0380
        /*007e*/ 	.short	0x0018


	//----- nvinfo : EIATTR_SW_WAR
	.align		4
.L_8446:
        /*0080*/ 	.byte	0x04, 0x36
        /*0082*/ 	.short	(.L_8448 - .L_8447)
.L_8447:
        /*0084*/ 	.word	0x00000008
.L_8448:


//--------------------- .nv.info._ZN2at6native29vectorized_elementwise_kernelILi8ENS0_13AUnaryFunctorIN3c108BFloat16ES4_bZZZNS0_23logical_and_kernel_cudaERNS_14TensorIteratorEENKUlvE0_clEvENKUlvE8_clEvEUlS4_S4_E_EESt5arrayIPcLm2EEEEviT0_T1_ --------------------------
	.section	.nv.info._ZN2at6native29vectorized_elementwise_kernelILi8ENS0_13AUnaryFunctorIN3c108BFloat16ES4_bZZZNS0_23logical_and_kernel_cudaERNS_14TensorIteratorEENKUlvE0_clEvENKUlvE8_clEvEUlS4_S4_E_EESt5arrayIPcLm2EEEEviT0_T1_,"",@"SHT_CUDA_INFO"
	.sectionflags	@""
	.align	4


	//----- nvinfo : EIATTR_CUDA_API_VERSION
	.align		4
        /*0000*/ 	.byte	0x04, 0x37
        /*0002*/ 	.short	(.L_8450 - .L_8449)
.L_8449:
        /*0004*/ 	.word	0x00000082


	//----- nvinfo : EIATTR_KPARAM_INFO
	.align		4
.L_8450:
        /*0008*/ 	.byte	0x04, 0x17
        /*000a*/ 	.short	(.L_8452 - .L_8451)
.L_8451:
        /*000c*/ 	.word	0x00000000
        /*0010*/ 	.short	0x0002
        /*0012*/ 	.short	0x0008
        /*0014*/ 	.byte	0x00, 0xf0, 0x41, 0x00


	//----- nvinfo : EIATTR_KPARAM_INFO
	.align		4
.L_8452:
        /*0018*/ 	.byte	0x04, 0x17
        /*001a*/ 	.short	(.L_8454 - .L_8453)
.L_8453:
        /*001c*/ 	.word	0x00000000
        /*0020*/ 	.short	0x0001
        /*0022*/ 	.short	0x0004
        /*0024*/ 	.byte	0x00, 0xf0, 0x11, 0x00


	//----- nvinfo : EIATTR_KPARAM_INFO
	.align		4
.L_8454:
        /*0028*/ 	.byte	0x04, 0x17
        /*002a*/ 	.short	(.L_8456 - .L_8455)
.L_8455:
        /*002c*/ 	.word	0x00000000
        /*0030*/ 	.short	0x0000
        /*0032*/ 	.short	0x0000
        /*0034*/ 	.byte	0x00, 0xf0, 0x11, 0x00


	//----- nvinfo : EIATTR_SPARSE_MMA_MASK
	.align		4
.L_8456:
        /*0038*/ 	.byte	0x03, 0x50
        /*003a*/ 	.short	0x0000


	//----- nvinfo : EIATTR_MAXREG_COUNT
	.align		4
        /*003c*/ 	.byte	0x03, 0x1b
        /*003e*/ 	.short	0x00ff


	//----- nvinfo : EIATTR_MERCURY_ISA_VERSION
	.align		4
        /*0040*/ 	.byte	0x03, 0x5f
        /*0042*/ 	.short	0x0101


	//----- nvinfo : EIATTR_VRC_CTA_INIT_COUNT
	.align		4
        /*0044*/ 	.byte	0x02, 0x4a
	.zero		1
	.zero		1


	//----- nvinfo : EIATTR_EXIT_INSTR_OFFSETS
	.align		4
        /*0048*/ 	.byte	0x04, 0x1c
        /*004a*/ 	.short	(.L_8458 - .L_8457)


	//   ....[0]....
.L_8457:
        /*004c*/ 	.word	0x00000010


	//----- nvinfo : EIATTR_MAX_THREADS
	.align		4
.L_8458:
        /*0050*/ 	.byte	0x04, 0x05
        /*0052*/ 	.short	(.L_8460 - .L_8459)
.L_8459:
        /*0054*/ 	.word	0x00000080
        /*0058*/ 	.word	0x00000001
        /*005c*/ 	.word	0x00000001


	//----- nvinfo : EIATTR_CBANK_PARAM_SIZE
	.align		4
.L_8460:
        /*0060*/ 	.byte	0x03, 0x19
        /*0062*/ 	.short	0x0018


	//----- nvinfo : EIATTR_PARAM_CBANK
	.align		4
        /*0064*/ 	.byte	0x04, 0x0a
        /*0066*/ 	.short	(.L_8462 - .L_8461)
	.align		4
.L_8461:
        /*0068*/ 	.word	index@(.nv.constant0._ZN2at6native29vectorized_elementwise_kernelILi8ENS0_13AUnaryFunctorIN3c108BFloat16ES4_bZZZNS0_23logical_and_kernel_cudaERNS_14TensorIteratorEENKUlvE0_clEvENKUlvE8_clEvEUlS4_S4_E_EESt5arrayIPcLm2EEEEviT0_T1_)
        /*006c*/ 	.short	0x0380
        /*006e*/ 	.short	0x0018


	//----- nvinfo : EIATTR_SW_WAR
	.align		4
.L_8462:
        /*0070*/ 	.byte	0x04, 0x36
        /*0072*/ 	.short	(.L_8464 - .L_8463)
.L_8463:
        /*0074*/ 	.word	0x00000008
.L_8464:


//--------------------- .nv.info._ZN2at6native18elementwise_kernelILi128ELi4EZNS0_15gpu_kernel_implINS0_13BinaryFunctorIN3c108BFloat16ES5_bZZZNS0_23logical_and_kernel_cudaERNS_14TensorIteratorEENKUlvE0_clEvENKUlvE8_clEvEUlS5_S5_E_EEEEvRNS_18TensorIteratorBaseERKT_EUliE_EEviT1_ --------------------------
	.section	.nv.info._ZN2at6native18elementwise_kernelILi128ELi4EZNS0_15gpu_kernel_implINS0_13BinaryFunctorIN3c108BFloat16ES5_bZZZNS0_23logical_and_kernel_cudaERNS_14TensorIteratorEENKUlvE0_clEvENKUlvE8_clEvEUlS5_S5_E_EEEEvRNS_18TensorIteratorBaseERKT_EUliE_EEviT1_,"",@"SHT_CUDA_INFO"
	.sectionflags	@""
	.align	4


	//----- nvinfo : EIATTR_CUDA_API_VERSION
	.align		4
        /*0000*/ 	.byte	0x04, 0x37
        /*0002*/ 	.short	(.L_8466 - .L_8465)
.L_8465:
        /*0004*/ 	.word	0x00000082


	//----- nvinfo : EIATTR_KPARAM_INFO
	.align		4
.L_8466:
        /*0008*/ 	.byte	0x04, 0x17
        /*000a*/ 	.short	(.L_8468 - .L_8467)
.L_8467:
        /*000c*/ 	.word	0x00000000
        /*0010*/ 	.short	0x0001
        /*0012*/ 	.short	0x0008
        /*0014*/ 	.byte	0x00, 0xf0, 0x21, 0x0a


	//----- nvinfo : EIATTR_KPARAM_INFO
	.align		4
.L_8468:
        /*0018*/ 	.byte	0x04, 0x17
        /*001a*/ 	.short	(.L_8470 - .L_8469)
.L_8469:
        /*001c*/ 	.word	0x00000000
        /*0020*/ 	.short	0x0000
        /*0022*/ 	.short	0x0000
        /*0024*/ 	.byte	0x00, 0xf0, 0x11, 0x00


	//----- nvinfo : EIATTR_SPARSE_MMA_MASK
	.align		4
.L_8470:
        /*0028*/ 	.byte	0x03, 0x50
        /*002a*/ 	.short	0x0000


	//----- nvinfo : EIATTR_MAXREG_COUNT
	.align		4
        /*002c*/ 	.byte	0x03, 0x1b
        /*002e*/ 	.short	0x0080


	//----- nvinfo : EIATTR_EXTERNS
	.align		4
        /*0030*/ 	.byte	0x04, 0x0f
        /*0032*/ 	.short	(.L_8472 - .L_8471)


	//   ....[0]....
	.align		4
.L_8471:
        /*0034*/ 	.word	index@(__assertfail)


	//----- nvinfo : EIATTR_MERCURY_ISA_VERSION
	.align		4
.L_8472:
        /*0038*/ 	.byte	0x03, 0x5f
        /*003a*/ 	.short	0x0101


	//----- nvinfo : EIATTR_VRC_CTA_INIT_COUNT
	.align		4
        /*003c*/ 	.byte	0x02, 0x4a
	.zero		1
	.zero		1


	//----- nvinfo : EIATTR_SYSCALL_OFFSETS
	.align		4
        /*0040*/ 	.byte	0x04, 0x46
        /*0042*/ 	.short	(.L_8474 - .L_8473)


	//   ....[0]....
.L_8473:
        /*0044*/ 	.word	0x000026b0


	//   ....[1]....
        /*0048*/ 	.word	0x000036d0


	//   ....[2]....
        /*004c*/ 	.word	0x00004450


	//   ....[3]....
        /*0050*/ 	.word	0x00006c70


	//   ....[4]....
        /*0054*/ 	.word	0x00007c80


	//   ....[5]....
        /*0058*/ 	.word	0x00008850


	//   ....[6]....
        /*005c*/ 	.word	0x0000b160


	//   ....[7]....
        /*0060*/ 	.word	0x0000c170


	//   ....[8]....
        /*0064*/ 	.word	0x0000cd40


	//   ....[9]....
        /*0068*/ 	.word	0x0000f670


	//   ....[10]....
        /*006c*/ 	.word	0x00010680


	//   ....[11]....
        /*0070*/ 	.word	0x00011210


	//----- nvinfo : EIATTR_EXIT_INSTR_OFFSETS
	.align		4
.L_8474:
        /*0074*/ 	.byte	0x04, 0x1c
        /*0076*/ 	.short	(.L_8476 - .L_8475)


	//   ....[0]....
.L_8475:
        /*0078*/ 	.word	0x0000cfd0


	//   ....[1]....
        /*007c*/ 	.word	0x00010830


	//   ....[2]....
        /*0080*/ 	.word	0x00010850


	//   ....[3]....
        /*0084*/ 	.word	0x000108e0


	//   ....[4]....
        /*0088*/ 	.word	0x00010900


	//   ....[5]....
        /*008c*/ 	.word	0x00010920


	//   ....[6]....
        /*0090*/ 	.word	0x000109b0


	//   ....[7]....
        /*0094*/ 	.word	0x000109f0


	//   ....[8]....
        /*0098*/ 	.word	0x00010a90


	//   ....[9]....
        /*009c*/ 	.word	0x00010ae0


	//   ....[10]....
        /*00a0*/ 	.word	0x00010b10


	//   ....[11]....
        /*00a4*/ 	.word	0x00010bd0


	//   ....[12]....
        /*00a8*/ 	.word	0x00010d10


	//   ....[13]....
        /*00ac*/ 	.word	0x00010e50


	//   ....[14]....
        /*00b0*/ 	.word	0x00010fa0


	//   ....[15]....
        /*00b4*/ 	.word	0x00010fd0


	//   ....[16]....
        /*00b8*/ 	.word	0x00010ff0


	//   ....[17]....
        /*00bc*/ 	.word	0x00011070


	//   ....[18]....
        /*00c0*/ 	.word	0x000110b0


	//   ....[19]....
        /*00c4*/ 	.word	0x00011220


	//   ....[20]....
        /*00c8*/ 	.word	0x00011300


	//   ....[21]....
        /*00cc*/ 	.word	0x000113a0


	//   ....[22]....
        /*00d0*/ 	.word	0x000113d0


	//   ....[23]....
        /*00d4*/ 	.word	0x00011420


	//   ....[24]....
        /*00d8*/ 	.word	0x00011460


	//----- nvinfo : EIATTR_MAX_THREADS
	.align		4
.L_8476:
        /*00dc*/ 	.byte	0x04, 0x05
        /*00de*/ 	.short	(.L_8478 - .L_8477)
.L_8477:
        /*00e0*/ 	.word	0x00000080
        /*00e4*/ 	.word	0x00000001
        /*00e8*/ 	.word	0x00000001


	//----- nvinfo : EIATTR_CRS_STACK_SIZE
	.align		4
.L_8478:
        /*00ec*/ 	.byte	0x04, 0x1e
        /*00ee*/ 	.short	(.L_8480 - .L_8479)
.L_8479:
        /*00f0*/ 	.word	0x00000000


	//----- nvinfo : EIATTR_CBANK_PARAM_SIZE
	.align		4
.L_8480:
        /*00f4*/ 	.byte	0x03, 0x19
        /*00f6*/ 	.short	0x0290


	//----- nvinfo : EIATTR_PARAM_CBANK
	.align		4
        /*00f8*/ 	.byte	0x04, 0x0a
        /*00fa*/ 	.short	(.L_8482 - .L_8481)
	.align		4
.L_8481:
        /*00fc*/ 	.word	index@(.nv.constant0._ZN2at6native18elementwise_kernelILi128ELi4EZNS0_15gpu_kernel_implINS0_13BinaryFunctorIN3c108BFloat16ES5_bZZZNS0_23logical_and_kernel_cudaERNS_14TensorIteratorEENKUlvE0_clEvENKUlvE8_clEvEUlS5_S5_E_EEEEvRNS_18TensorIteratorBaseERKT_EUliE_EEviT1_)
        /*0100*/ 	.short	0x0380
        /*0102*/ 	.short	0x0290


	//----- nvinfo : EIATTR_SW_WAR
	.align		4
.L_8482:
        /*0104*/ 	.byte	0x04, 0x36
        /*0106*/ 	.short	(.L_8484 - .L_8483)
.L_8483:
        /*0108*/ 	.word	0x00000008
.L_8484:


//--------------------- .nv.info._ZN2at6native27unrolled_elementwise_kernelINS0_13BinaryFunctorIN3c108BFloat16ES4_bZZZNS0_23logical_and_kernel_cudaERNS_14TensorIteratorEENKUlvE0_clEvENKUlvE8_clEvEUlS4_S4_E_EESt5arrayIPcLm3EELi4E23TrivialOffsetCalculatorILi2EjESE_ILi1EjENS0_6memory12LoadWithCastILi2EEENSH_13StoreWithCastILi1EEEEEviT_T0_T2_T3_T4_T5_ --------------------------
	.section	.nv.info._ZN2at6native27unrolled_elementwise_kernelINS0_13BinaryFunctorIN3c108BFloat16ES4_bZZZNS0_23logical_and_kernel_cudaERNS_14TensorIteratorEENKUlvE0_clEvENKUlvE8_clEvEUlS4_S4_E_EESt5arrayIPcLm3EELi4E23TrivialOffsetCalculatorILi2EjESE_ILi1EjENS0_6memory12LoadWithCastILi2EEENSH_13StoreWithCastILi1EEEEEviT_T0_T2_T3_T4_T5_,"",@"SHT_CUDA_INFO"
	.sectionflags	@""
	.align	4


	//----- nvinfo : EIATTR_CUDA_API_VERSION
	.align		4
        /*0000*/ 	.byte	0x04, 0x37
        /*0002*/ 	.short	(.L_8486 - .L_8485)
.L_8485:
        /*0004*/ 	.word	0x00000082


	//----- nvinfo : EIATTR_KPARAM_INFO
	.align		4
.L_8486:
        /*0008*/ 	.byte	0x04, 0x17
        /*000a*/ 	.short	(.L_8488 - .L_8487)
.L_8487:
        /*000c*/ 	.word	0x00000000
        /*0010*/ 	.short	0x0006
        /*0012*/ 	.short	0x0030
        /*0014*/ 	.byte	0x00, 0xf0, 0x21, 0x00


	//----- nvinfo : EIATTR_KPARAM_INFO
	.align		4
.L_8488:
        /*0018*/ 	.byte	0x04, 0x17
        /*001a*/ 	.short	(.L_8490 - .L_8489)
.L_8489:
        /*001c*/ 	.word	0x00000000
        /*0020*/ 	.short	0x0005
        /*0022*/ 	.short	0x0024
        /*0024*/ 	.byte	0x00, 0xf0, 0x31, 0x00


	//----- nvinfo : EIATTR_KPARAM_INFO
	.align		4
.L_8490:
        /*0028*/ 	.byte	0x04, 0x17
        /*002a*/ 	.short	(.L_8492 - .L_8491)
.L_8491:
        /*002c*/ 	.word	0x00000000
        /*0030*/ 	.short	0x0004
        /*0032*/ 	.short	0x0021
        /*0034*/ 	.byte	0x00, 0xf0, 0x05, 0x00


	//----- nvinfo : EIATTR_KPARAM_INFO
	.align		4
.L_8492:
        /*0038*/ 	.byte	0x04, 0x17
        /*003a*/ 	.short	(.L_8494 - .L_8493)
.L_8493:
        /*003c*/ 	.word	0x00000000
        /*0040*/ 	.short	0x0003
        /*0042*/ 	.short	0x0020
        /*0044*/ 	.byte	0x00, 0xf0, 0x05, 0x00


	//----- nvinfo : EIATTR_KPARAM_INFO
	.align		4
.L_8494:
        /*0048*/ 	.byte	0x04, 0x17
        /*004a*/ 	.short	(.L_8496 - .L_8495)
.L_8495:
        /*004c*/ 	.word	0x00000000
        /*0050*/ 	.short	0x0002
        /*0052*/ 	.short	0x0008
        /*0054*/ 	.byte	0x00, 0xf0, 0x61, 0x00


	//----- nvinfo : EIATTR_KPARAM_INFO
	.align		4
.L_8496:
        /*0058*/ 	.byte	0x04, 0x17
        /*005a*/ 	.short	(.L_8498 - .L_8497)
.L_8497:
        /*005c*/ 	.word	0x00000000
        /*0060*/ 	.short	0x0001
        /*0062*/ 	.short	0x0004
        /*0064*/ 	.byte	0x00, 0xf0, 0x05, 0x00


	//----- nvinfo : EIATTR_KPARAM_INFO
	.align		4
.L_8498:
        /*0068*/ 	.byte	0x04, 0x17
        /*006a*/ 	.short	(.L_8500 - .L_8499)
.L_8499:
        /*006c*/ 	.word	0x00000000
        /*0070*/ 	.short	0x0000
        /*0072*/ 	.short	0x0000
        /*0074*/ 	.byte	0x00, 0xf0, 0x11, 0x00


	//----- nvinfo : EIATTR_SPARSE_MMA_MASK
	.align		4
.L_8500:
        /*0078*/ 	.byte	0x03, 0x50
        /*007a*/ 	.short	0x0000


	//----- nvinfo : EIATTR_MAXREG_COUNT
	.align		4
        /*007c*/ 	.byte	0x03, 0x1b
        /*007e*/ 	.short	0x00ff


	//----- nvinfo : EIATTR_EXTERNS
	.align		4
        /*0080*/ 	.byte	0x04, 0x0f
        /*0082*/ 	.short	(.L_8502 - .L_8501)


	//   ....[0]....
	.align		4
.L_8501:
        /*0084*/ 	.word	index@(__assertfail)


	//----- nvinfo : EIATTR_MERCURY_ISA_VERSION
	.align		4
.L_8502:
        /*0088*/ 	.byte	0x03, 0x5f
        /*008a*/ 	.short	0x0101


	//----- nvinfo : EIATTR_VRC_CTA_INIT_COUNT
	.align		4
        /*008c*/ 	.byte	0x02, 0x4a
	.zero		1
	.zero		1


	//----- nvinfo : EIATTR_SYSCALL_OFFSETS
	.align		4
        /*0090*/ 	.byte	0x04, 0x46
        /*0092*/ 	.short	(.L_8504 - .L_8503)


	//   ....[0]....
.L_8503:
        /*0094*/ 	.word	0x000010a0


	//   ....[1]....
        /*0098*/ 	.word	0x000021d0


	//   ....[2]....
        /*009c*/ 	.word	0x00003440


	//   ....[3]....
        /*00a0*/ 	.word	0x00004570


	//   ....[4]....
        /*00a4*/ 	.word	0x00005720


	//   ....[5]....
        /*00a8*/ 	.word	0x00006860


	//   ....[6]....
        /*00ac*/ 	.word	0x00007a10


	//   ....[7]....
        /*00b0*/ 	.word	0x00008a60


	//   ....[8]....
        /*00b4*/ 	.word	0x00009bd0


	//   ....[9]....
        /*00b8*/ 	.word	0x0000a960


	//   ....[10]....
        /*00bc*/ 	.word	0x0000b7d0


	//   ....[11]....
        /*00c0*/ 	.word	0x0000c640


	//----- nvinfo : EIATTR_EXIT_INSTR_OFFSETS
	.align		4
.L_8504:
        /*00c4*/ 	.byte	0x04, 0x1c
        /*00c6*/ 	.short	(.L_8506 - .L_8505)


	//   ....[0]....
.L_8505:
        /*00c8*/ 	.word	0x0000baa0


	//   ....[1]....
        /*00cc*/ 	.word	0x0000bbd0


	//   ....[2]....
        /*00d0*/ 	.word	0x0000bbf0


	//   ....[3]....
        /*00d4*/ 	.word	0x0000bc80


	//   ....[4]....
        /*00d8*/ 	.word	0x0000bca0


	//   ....[5]....
        /*00dc*/ 	.word	0x0000bcc0


	//   ....[6]....
        /*00e0*/ 	.word	0x0000bd50


	//   ....[7]....
        /*00e4*/ 	.word	0x0000bd90


	//   ....[8]....
        /*00e8*/ 	.word	0x0000be30


	//   ....[9]....
        /*00ec*/ 	.word	0x0000be80


	//   ....[10]....
        /*00f0*/ 	.word	0x0000beb0


	//   ....[11]....
        /*00f4*/ 	.word	0x0000bf70


	//   ....[12]....
        /*00f8*/ 	.word	0x0000c0e0


	//   ....[13]....
        /*00fc*/ 	.word	0x0000c250


	//   ....[14]....
        /*0100*/ 	.word	0x0000c3b0


	//   ....[15]....
        /*0104*/ 	.word	0x0000c3e0


	//   ....[16]....
        /*0108*/ 	.word	0x0000c400


	//   ....[17]....
        /*010c*/ 	.word	0x0000c4a0


	//   ....[18]....
        /*0110*/ 	.word	0x0000c4e0


	//   ....[19]....
        /*0114*/ 	.word	0x0000c650


	//   ....[20]....
        /*0118*/ 	.word	0x0000c760


	//   ....[21]....
        /*011c*/ 	.word	0x0000c8a0


	//   ....[22]....
        /*0120*/ 	.word	0x0000c8e0


	//----- nvinfo : EIATTR_MAX_THREADS
	.align		4
.L_8506:
        /*0124*/ 	.byte	0x04, 0x05
        /*0126*/ 	.short	(.L_8508 - .L_8507)
.L_8507:
        /*0128*/ 	.word	0x00000080
        /*012c*/ 	.word	0x00000001
        /*0130*/ 	.word	0x00000001


	//----- nvinfo : EIATTR_CRS_STACK_SIZE
	.align		4
.L_8508:
        /*0134*/ 	.byte	0x04, 0x1e
        /*0136*/ 	.short	(.L_8510 - .L_8509)
.L_8509:
        /*0138*/ 	.word	0x00000000


	//----- nvinfo : EIATTR_CBANK_PARAM_SIZE
	.align		4
.L_8510:
        /*013c*/ 	.byte	0x03, 0x19
        /*013e*/ 	.short	0x0038


	//----- nvinfo : EIATTR_PARAM_CBANK
	.align		4
        /*0140*/ 	.byte	0x04, 0x0a
        /*0142*/ 	.short	(.L_8512 - .L_8511)
	.align		4
.L_8511:
        /*0144*/ 	.word	index@(.nv.constant0._ZN2at6native27unrolled_elementwise_kernelINS0_13BinaryFunctorIN3c108BFloat16ES4_bZZZNS0_23logical_and_kernel_cudaERNS_14TensorIteratorEENKUlvE0_clEvENKUlvE8_clEvEUlS4_S4_E_EESt5arrayIPcLm3EELi4E23TrivialOffsetCalculatorILi2EjESE_ILi1EjENS0_6memory12LoadWithCastILi2EEENSH_13StoreWithCastILi1EEEEEviT_T0_T2_T3_T4_T5_)
        /*0148*/ 	.short	0x0380
        /*014a*/ 	.short	0x0038


	//----- nvinfo : EIATTR_SW_WAR
	.align		4
.L_8512:
        /*014c*/ 	.byte	0x04, 0x36
        /*014e*/ 	.short	(.L_8514 - .L_8513)
.L_8513:
        /*0150*/ 	.word	0x00000008
.L_8514:


//--------------------- .nv.info._ZN2at6native18elementwise_kernelILi128ELi4EZNS0_22gpu_kernel_impl_nocastINS0_13BinaryFunctorIN3c108BFloat16ES5_bZZZNS0_23logical_and_kernel_cudaERNS_14TensorIteratorEENKUlvE0_clEvENKUlvE8_clEvEUlS5_S5_E_EEEEvRNS_18TensorIteratorBaseERKT_EUliE_EEviT1_ --------------------------
	.section	.nv.info._ZN2at6native18elementwise_kernelILi128ELi4EZNS0_22gpu_kernel_impl_nocastINS0_13BinaryFunctorIN3c108BFloat16ES5_bZZZNS0_23logical_and_kernel_cudaERNS_14TensorIteratorEENKUlvE0_clEvENKUlvE8_clEvEUlS5_S5_E_EEEEvRNS_18TensorIteratorBaseERKT_EUliE_EEviT1_,"",@"SHT_CUDA_INFO"
	.sectionflags	@""
	.align	4


	//----- nvinfo : EIATTR_CUDA_API_VERSION
	.align		4
        /*0000*/ 	.byte	0x04, 0x37
        /*0002*/ 	.short	(.L_8516 - .L_8515)
.L_8515:
        /*0004*/ 	.word	0x00000082


	//----- nvinfo : EIATTR_KPARAM_INFO
	.align		4
.L_8516:
        /*0008*/ 	.byte	0x04, 0x17
        /*000a*/ 	.short	(.L_8518 - .L_8517)
.L_8517:
        /*000c*/ 	.word	0x00000000
        /*0010*/ 	.short	0x0001
        /*0012*/ 	.short	0x0008
        /*0014*/ 	.byte	0x00, 0xf0, 0x21, 0x0a


	//----- nvinfo : EIATTR_KPARAM_INFO
	.align		4
.L_8518:
        /*0018*/ 	.byte	0x04, 0x17
        /*001a*/ 	.short	(.L_8520 - .L_8519)
.L_8519:
        /*001c*/ 	.word	0x00000000
        /*0020*/ 	.short	0x0000
        /*0022*/ 	.short	0x0000
        /*0024*/ 	.byte	0x00, 0xf0, 0x11, 0x00


	//----- nvinfo : EIATTR_SPARSE_MMA_MASK
	.align		4
.L_8520:
        /*0028*/ 	.byte	0x03, 0x50
        /*002a*/ 	.short	0x0000


	//----- nvinfo : EIATTR_MAXREG_COUNT
	.align		4
        /*002c*/ 	.byte	0x03, 0x1b
        /*002e*/ 	.short	0x0080


	//----- nvinfo : EIATTR_MERCURY_ISA_VERSION
	.align		4
        /*0030*/ 	.byte	0x03, 0x5f
        /*0032*/ 	.short	0x0101


	//----- nvinfo : EIATTR_VRC_CTA_INIT_COUNT
	.align		4
        /*0034*/ 	.byte	0x02, 0x4a
	.zero		1
	.zero		1


	//----- nvinfo : EIATTR_EXIT_INSTR_OFFSETS
	.align		4
        /*0038*/ 	.byte	0x04, 0x1c
        /*003a*/ 	.short	(.L_8522 - .L_8521)


	//   ....[0]....
.L_8521:
        /*003c*/ 	.word	0x000003c0


	//   ....[1]....
        /*0040*/ 	.word	0x00000480


	//   ....[2]....
        /*0044*/ 	.word	0x00004a20


	//   ....[3]....
        /*0048*/ 	.word	0x000060f0


	//----- nvinfo : EIATTR_MAX_THREADS
	.align		4
.L_8522:
        /*004c*/ 	.byte	0x04, 0x05
        /*004e*/ 	.short	(.L_8524 - .L_8523)
.L_8523:
        /*0050*/ 	.word	0x00000080
        /*0054*/ 	.word	0x00000001
        /*0058*/ 	.word	0x00000001


	//----- nvinfo : EIATTR_CRS_STACK_SIZE
	.align		4
.L_8524:
        /*005c*/ 	.byte	0x04, 0x1e
        /*005e*/ 	.short	(.L_8526 - .L_8525)
.L_8525:
        /*0060*/ 	.word	0x00000000


	//----- nvinfo : EIATTR_CBANK_PARAM_SIZE
	.align		4
.L_8526:
        /*0064*/ 	.byte	0x03, 0x19
        /*0066*/ 	.short	0x0290


	//----- nvinfo : EIATTR_PARAM_CBANK
	.align		4
        /*0068*/ 	.byte	0x04, 0x0a
        /*006a*/ 	.short	(.L_8528 - .L_8527)
	.align		4
.L_8527:
        /*006c*/ 	.word	index@(.nv.constant0._ZN2at6native18elementwise_kernelILi128ELi4EZNS0_22gpu_kernel_impl_nocastINS0_13BinaryFunctorIN3c108BFloat16ES5_bZZZNS0_23logical_and_kernel_cudaERNS_14TensorIteratorEENKUlvE0_clEvENKUlvE8_clEvEUlS5_S5_E_EEEEvRNS_18TensorIteratorBaseERKT_EUliE_EEviT1_)
        /*0070*/ 	.short	0x0380
        /*0072*/ 	.short	0x0290


	//----- nvinfo : EIATTR_SW_WAR
	.align		4
.L_8528:
        /*0074*/ 	.byte	0x04, 0x36
        /*0076*/ 	.short	(.L_8530 - .L_8529)
.L_8529:
        /*0078*/ 	.word	0x00000008
.L_8530:


//--------------------- .nv.info._ZN2at6native27unrolled_elementwise_kernelINS0_13BinaryFunctorIN3c108BFloat16ES4_bZZZNS0_23logical_and_kernel_cudaERNS_14TensorIteratorEENKUlvE0_clEvENKUlvE8_clEvEUlS4_S4_E_EESt5arrayIPcLm3EELi4E23TrivialOffsetCalculatorILi2EjESE_ILi1EjENS0_6memory15LoadWithoutCastENSH_16StoreWithoutCastEEEviT_T0_T2_T3_T4_T5_ --------------------------
	.section	.nv.info._ZN2at6native27unrolled_elementwise_kernelINS0_13BinaryFunctorIN3c108BFloat16ES4_bZZZNS0_23logical_and_kernel_cudaERNS_14TensorIteratorEENKUlvE0_clEvENKUlvE8_clEvEUlS4_S4_E_EESt5arrayIPcLm3EELi4E23TrivialOffsetCalculatorILi2EjESE_ILi1EjENS0_6memory15LoadWithoutCastENSH_16StoreWithoutCastEEEviT_T0_T2_T3_T4_T5_,"",@"SHT_CUDA_INFO"
	.sectionflags	@""
	.align	4


	//----- nvinfo : EIATTR_CUDA_API_VERSION
	.align		4
        /*0000*/ 	.byte	0x04, 0x37
        /*0002*/ 	.short	(.L_8532 - .L_8531)
.L_8531:
        /*0004*/ 	.word	0x00000082


	//----- nvinfo : EIATTR_KPARAM_INFO
	.align		4
.L_8532:
        /*0008*/ 	.byte	0x04, 0x17
        /*000a*/ 	.short	(.L_8534 - .L_8533)
.L_8533:
        /*000c*/ 	.word	0x00000000
        /*0010*/ 	.short	0x0006
        /*0012*/ 	.short	0x0023
        /*0014*/ 	.byte	0x00, 0xf0, 0x05, 0x00


	//----- nvinfo : EIATTR_KPARAM_INFO
	.align		4
.L_8534:
        /*0018*/ 	.byte	0x04, 0x17
        /*001a*/ 	.short	(.L_8536 - .L_8535)
.L_8535:
        /*001c*/ 	.word	0x00000000
        /*0020*/ 	.short	0x0005
        /*0022*/ 	.short	0x0022
        /*0024*/ 	.byte	0x00, 0xf0, 0x05, 0x00


	//----- nvinfo : EIATTR_KPARAM_INFO
	.align		4
.L_8536:
        /*0028*/ 	.byte	0x04, 0x17
        /*002a*/ 	.short	(.L_8538 - .L_8537)
.L_8537:
        /*002c*/ 	.word	0x00000000
        /*0030*/ 	.short	0x0004
        /*0032*/ 	.short	0x0021
        /*0034*/ 	.byte	0x00, 0xf0, 0x05, 0x00


	//----- nvinfo : EIATTR_KPARAM_INFO
	.align		4
.L_8538:
        /*0038*/ 	.byte	0x04, 0x17
        /*003a*/ 	.short	(.L_8540 - .L_8539)
.L_8539:
        /*003c*/ 	.word	0x00000000
        /*0040*/ 	.short	0x0003
        /*0042*/ 	.short	0x0020
        /*0044*/ 	.byte	0x00, 0xf0, 0x05, 0x00


	//----- nvinfo : EIATTR_KPARAM_INFO
	.align		4
.L_8540:
        /*0048*/ 	.byte	0x04, 0x17
        /*004a*/ 	.short	(.L_8542 - .L_8541)
.L_8541:
        /*004c*/ 	.word	0x00000000
        /*0050*/ 	.short	0x0002
        /*0052*/ 	.short	0x0008
        /*0054*/ 	.byte	0x00, 0xf0, 0x61, 0x00


	//----- nvinfo : EIATTR_KPARAM_INFO
	.align		4
.L_8542:
        /*0058*/ 	.byte	0x04, 0x17
        /*005a*/ 	.short	(.L_8544 - .L_8543)
.L_8543:
        /*005c*/ 	.word	0x00000000
        /*0060*/ 	.short	0x0001
        /*0062*/ 	.short	0x0004
        /*0064*/ 	.byte	0x00, 0xf0, 0x05, 0x00


	//----- nvinfo : EIATTR_KPARAM_INFO
	.align		4
.L_8544:
        /*0068*/ 	.byte	0x04, 0x17
        /*006a*/ 	.short	(.L_8546 - .L_8545)
.L_8545:
        /*006c*/ 	.word	0x00000000
        /*0070*/ 	.short	0x0000
        /*0072*/ 	.short	0x0000
        /*0074*/ 	.byte	0x00, 0xf0, 0x11, 0x00


	//----- nvinfo : EIATTR_SPARSE_MMA_MASK
	.align		4
.L_8546:
        /*0078*/ 	.byte	0x03, 0x50
        /*007a*/ 	.short	0x0000


	//----- nvinfo : EIATTR_MAXREG_COUNT
	.align		4
        /*007c*/ 	.byte	0x03, 0x1b
        /*007e*/ 	.short	0x00ff


	//----- nvinfo : EIATTR_MERCURY_ISA_VERSION
	.align		4
        /*0080*/ 	.byte	0x03, 0x5f
        /*0082*/ 	.short	0x0101


	//----- nvinfo : EIATTR_VRC_CTA_INIT_COUNT
	.align		4
        /*0084*/ 	.byte	0x02, 0x4a
	.zero		1
	.zero		1


	//----- nvinfo : EIATTR_EXIT_INSTR_OFFSETS
	.align		4
        /*0088*/ 	.byte	0x04, 0x1c
        /*008a*/ 	.short	(.L_8548 - .L_8547)


	//   ....[0]....
.L_8547:
        /*008c*/ 	.word	0x00000700


	//   ....[1]....
        /*0090*/ 	.word	0x00000760


	//----- nvinfo : EIATTR_MAX_THREADS
	.align		4
.L_8548:
        /*0094*/ 	.byte	0x04, 0x05
        /*0096*/ 	.short	(.L_8550 - .L_8549)
.L_8549:
        /*0098*/ 	.word	0x00000080
        /*009c*/ 	.word	0x00000001
        /*00a0*/ 	.word	0x00000001


	//----- nvinfo : EIATTR_CRS_STACK_SIZE
	.align		4
.L_8550:
        /*00a4*/ 	.byte	0x04, 0x1e
        /*00a6*/ 	.short	(.L_8552 - .L_8551)
.L_8551:
        /*00a8*/ 	.word	0x00000000


	//----- nvinfo : EIATTR_CBANK_PARAM_SIZE
	.align		4
.L_8552:
        /*00ac*/ 	.byte	0x03, 0x19
        /*00ae*/ 	.short	0x0024


	//----- nvinfo : EIATTR_PARAM_CBANK
	.align		4
        /*00b0*/ 	.byte	0x04, 0x0a
        /*00b2*/ 	.short	(.L_8554 - .L_8553)
	.align		4
.L_8553:
        /*00b4*/ 	.word	index@(.nv.constant0._ZN2at6native27unrolled_elementwise_kernelINS0_13BinaryFunctorIN3c108BFloat16ES4_bZZZNS0_23logical_and_kernel_cudaERNS_14TensorIteratorEENKUlvE0_clEvENKUlvE8_clEvEUlS4_S4_E_EESt5arrayIPcLm3EELi4E23TrivialOffsetCalculatorILi2EjESE_ILi1EjENS0_6memory15LoadWithoutCastENSH_16StoreWithoutCastEEEviT_T0_T2_T3_T4_T5_)
        /*00b8*/ 	.short	0x0380
        /*00ba*/ 	.short	0x0024


	//----- nvinfo : EIATTR_SW_WAR
	.align		4
.L_8554:
        /*00bc*/ 	.byte	0x04, 0x36
        /*00be*/ 	.short	(.L_8556 - .L_8555)
.L_8555:
        /*00c0*/ 	.word	0x00000008
.L_8556:


//--------------------- .nv.info._ZN2at6native29vectorized_elementwise_kernelILi2ENS0_13BinaryFunctorIN3c108BFloat16ES4_bZZZNS0_23logical_and_kernel_cudaERNS_14TensorIteratorEENKUlvE0_clEvENKUlvE8_clEvEUlS4_S4_E_EESt5arrayIPcLm3EEEEviT0_T1_ --------------------------
	.section	.nv.info._ZN2at6native29vectorized_elementwise_kernelILi2ENS0_13BinaryFunctorIN3c108BFloat16ES4_bZZZNS0_23logical_and_kernel_cudaERNS_14TensorIteratorEENKUlvE0_clEvENKUlvE8_clEvEUlS4_S4_E_EESt5arrayIPcLm3EEEEviT0_T1_,"",@"SHT_CUDA_INFO"
	.sectionflags	@""
	.align	4


	//----- nvinfo : EIATTR_CUDA_API_VERSION
	.align		4
        /*0000*/ 	.byte	0x04, 0x37
        /*0002*/ 	.short	(.L_8558 - .L_8557)
.L_8557:
        /*0004*/ 	.word	0x00000082


	//----- nvinfo : EIATTR_KPARAM_INFO
	.align		4
.L_8558:
        /*0008*/ 	.byte	0x04, 0x17
        /*000a*/ 	.short	(.L_8560 - .L_8559)
.L_8559:
        /*000c*/ 	.word	0x00000000
        /*0010*/ 	.short	0x0002
        /*0012*/ 	.short	0x0008
        /*0014*/ 	.byte	0x00, 0xf0, 0x61, 0x00


	//----- nvinfo : EIATTR_KPARAM_INFO
	.align		4
.L_8560:
        /*0018*/ 	.byte	0x04, 0x17
        /*001a*/ 	.short	(.L_8562 - .L_8561)
.L_8561:
        /*001c*/ 	.word	0x00000000
        /*0020*/ 	.short	0x0001
        /*0022*/ 	.short	0x0004
        /*0024*/ 	.byte	0x00, 0xf0, 0x05, 0x00


	//----- nvinfo : EIATTR_KPARAM_INFO
	.align		4
.L_8562:
        /*0028*/ 	.byte	0x04, 0x17
        /*002a*/ 	.short	(.L_8564 - .L_8563)
.L_8563:
        /*002c*/ 	.word	0x00000000
        /*0030*/ 	.short	0x0000
        /*0032*/ 	.short	0x0000
        /*0034*/ 	.byte	0x00, 0xf0, 0x11, 0x00


	//----- nvinfo : EIATTR_SPARSE_MMA_MASK
	.align		4
.L_8564:
        /*0038*/ 	.byte	0x03, 0x50
        /*003a*/ 	.short	0x0000


	//----- nvinfo : EIATTR_MAXREG_COUNT
	.align		4
        /*003c*/ 	.byte	0x03, 0x1b
        /*003e*/ 	.short	0x00ff


	//----- nvinfo : EIATTR_MERCURY_ISA_VERSION
	.align		4
        /*0040*/ 	.byte	0x03, 0x5f
        /*0042*/ 	.short	0x0101


	//----- nvinfo : EIATTR_VRC_CTA_INIT_COUNT
	.align		4
        /*0044*/ 	.byte	0x02, 0x4a
	.zero		1
	.zero		1


	//----- nvinfo : EIATTR_EXIT_INSTR_OFFSETS
	.align		4
        /*0048*/ 	.byte	0x04, 0x1c
        /*004a*/ 	.short	(.L_8566 - .L_8565)


	//   ....[0]....
.L_8565:
        /*004c*/ 	.word	0x00000ec0


	//   ....[1]....
        /*0050*/ 	.word	0x00000f20


	//   ....[2]....
        /*0054*/ 	.word	0x000013e0


	//----- nvinfo : EIATTR_MAX_THREADS
	.align		4
.L_8566:
        /*0058*/ 	.byte	0x04, 0x05
        /*005a*/ 	.short	(.L_8568 - .L_8567)
.L_8567:
        /*005c*/ 	.word	0x00000080
        /*0060*/ 	.word	0x00000001
        /*0064*/ 	.word	0x00000001


	//----- nvinfo : EIATTR_CRS_STACK_SIZE
	.align		4
.L_8568:
        /*0068*/ 	.byte	0x04, 0x1e
        /*006a*/ 	.short	(.L_8570 - .L_8569)
.L_8569:
        /*006c*/ 	.word	0x00000000


	//----- nvinfo : EIATTR_CBANK_PARAM_SIZE
	.align		4
.L_8570:
        /*0070*/ 	.byte	0x03, 0x19
        /*0072*/ 	.short	0x0020


	//----- nvinfo : EIATTR_PARAM_CBANK
	.align		4
        /*0074*/ 	.byte	0x04, 0x0a
        /*0076*/ 	.short	(.L_8572 - .L_8571)
	.align		4
.L_8571:
        /*0078*/ 	.word	index@(.nv.constant0._ZN2at6native29vectorized_elementwise_kernelILi2ENS0_13BinaryFunctorIN3c108BFloat16ES4_bZZZNS0_23logical_and_kernel_cudaERNS_14TensorIteratorEENKUlvE0_clEvENKUlvE8_clEvEUlS4_S4_E_EESt5arrayIPcLm3EEEEviT0_T1_)
        /*007c*/ 	.short	0x0380
        /*007e*/ 	.short	0x0020


	//----- nvinfo : EIATTR_SW_WAR
	.align		4
.L_8572:
        /*0080*/ 	.byte	0x04, 0x36
        /*0082*/ 	.short	(.L_8574 - .L_8573)
.L_8573:
        /*0084*/ 	.word	0x00000008
.L_8574:


//--------------------- .nv.info._ZN2at6native29vectorized_elementwise_kernelILi4ENS0_13BinaryFunctorIN3c108BFloat16ES4_bZZZNS0_23logical_and_kernel_cudaERNS_14TensorIteratorEENKUlvE0_clEvENKUlvE8_clEvEUlS4_S4_E_EESt5arrayIPcLm3EEEEviT0_T1_ --------------------------
	.section	.nv.info._ZN2at6native29vectorized_elementwise_kernelILi4ENS0_13BinaryFunctorIN3c108BFloat16ES4_bZZZNS0_23logical_and_kernel_cudaERNS_14TensorIteratorEENKUlvE0_clEvENKUlvE8_clEvEUlS4_S4_E_EESt5arrayIPcLm3EEEEviT0_T1_,"",@"SHT_CUDA_INFO"
	.sectionflags	@""
	.align	4


	//----- nvinfo : EIATTR_CUDA_API_VERSION
	.align		4
        /*0000*/ 	.byte	0x04, 0x37
        /*0002*/ 	.short	(.L_8576 - .L_8575)
.L_8575:
        /*0004*/ 	.word	0x00000082


	//----- nvinfo : EIATTR_KPARAM_INFO
	.align		4
.L_8576:
        /*0008*/ 	.byte	0x04, 0x17
        /*000a*/ 	.short	(.L_8578 - .L_8577)
.L_8577:
        /*000c*/ 	.word	0x00000000
        /*0010*/ 	.short	0x0002
        /*0012*/ 	.short	0x0008
        /*0014*/ 	.byte	0x00, 0xf0, 0x61, 0x00


	//----- nvinfo : EIATTR_KPARAM_INFO
	.align		4
.L_8578:
        /*0018*/ 	.byte	0x04, 0x17
        /*001a*/ 	.short	(.L_8580 - .L_8579)
.L_8579:
        /*001c*/ 	.word	0x00000000
        /*0020*/ 	.short	0x0001
        /*0022*/ 	.short	0x0004
        /*0024*/ 	.byte	0x00, 0xf0, 0x05, 0x00


	//----- nvinfo : EIATTR_KPARAM_INFO
	.align		4
.L_8580:
        /*0028*/ 	.byte	0x04, 0x17
        /*002a*/ 	.short	(.L_8582 - .L_8581)
.L_8581:
        /*002c*/ 	.word	0x00000000
        /*0030*/ 	.short	0x0000
        /*0032*/ 	.short	0x0000
        /*0034*/ 	.byte	0x00, 0xf0, 0x11, 0x00


	//----- nvinfo : EIATTR_SPARSE_MMA_MASK
	.align		4
.L_8582:
        /*0038*/ 	.byte	0x03, 0x50
        /*003a*/ 	.short	0x0000


	//----- nvinfo : EIATTR_MAXREG_COUNT
	.align		4
        /*003c*/ 	.byte	0x03, 0x1b
        /*003e*/ 	.short	0x00ff


	//----- nvinfo : EIATTR_MERCURY_ISA_VERSION
	.align		4
        /*0040*/ 	.byte	0x03, 0x5f
        /*0042*/ 	.short	0x0101


	//----- nvinfo : EIATTR_VRC_CTA_INIT_COUNT
	.align		4
        /*0044*/ 	.byte	0x02, 0x4a
	.zero		1
	.zero		1


	//----- nvinfo : EIATTR_EXIT_INSTR_OFFSETS
	.align		4
        /*0048*/ 	.byte	0x04, 0x1c
        /*004a*/ 	.short	(.L_8584 - .L_8583)


	//   ....[0]....
.L_8583:
        /*004c*/ 	.word	0x00000ec0


	//   ....[1]....
        /*0050*/ 	.word	0x00000f20


	//   ....[2]....
        /*0054*/ 	.word	0x000013a0


	//----- nvinfo : EIATTR_MAX_THREADS
	.align		4
.L_8584:
        /*0058*/ 	.byte	0x04, 0x05
        /*005a*/ 	.short	(.L_8586 - .L_8585)
.L_8585:
        /*005c*/ 	.word	0x00000080
        /*0060*/ 	.word	0x00000001
        /*0064*/ 	.word	0x00000001


	//----- nvinfo : EIATTR_CRS_STACK_SIZE
	.align		4
.L_8586:
        /*0068*/ 	.byte	0x04, 0x1e
        /*006a*/ 	.short	(.L_8588 - .L_8587)
.L_8587:
        /*006c*/ 	.word	0x00000000


	//----- nvinfo : EIATTR_CBANK_PARAM_SIZE
	.align		4
.L_8588:
        /*0070*/ 	.byte	0x03, 0x19
        /*0072*/ 	.short	0x0020


	//----- nvinfo : EIATTR_PARAM_CBANK
	.align		4
        /*0074*/ 	.byte	0x04, 0x0a
        /*0076*/ 	.short	(.L_8590 - .L_8589)
	.align		4
.L_8589:
        /*0078*/ 	.word	index@(.nv.constant0._ZN2at6native29vectorized_elementwise_kernelILi4ENS0_13BinaryFunctorIN3c108BFloat16ES4_bZZZNS0_23logical_and_kernel_cudaERNS_14TensorIteratorEENKUlvE0_clEvENKUlvE8_clEvEUlS4_S4_E_EESt5arrayIPcLm3EEEEviT0_T1_)
        /*007c*/ 	.short	0x0380
        /*007e*/ 	.short	0x0020


	//----- nvinfo : EIATTR_SW_WAR
	.align		4
.L_8590:
        /*0080*/ 	.byte	0x04, 0x36
        /*0082*/ 	.short	(.L_8592 - .L_8591)
.L_8591:
        /*0084*/ 	.word	0x00000008
.L_8592:


//--------------------- .nv.info._ZN2at6native29vectorized_elementwise_kernelILi8ENS0_13BinaryFunctorIN3c108BFloat16ES4_bZZZNS0_23logical_and_kernel_cudaERNS_14TensorIteratorEENKUlvE0_clEvENKUlvE8_clEvEUlS4_S4_E_EESt5arrayIPcLm3EEEEviT0_T1_ --------------------------
	.section	.nv.info._ZN2at6native29vectorized_elementwise_kernelILi8ENS0_13BinaryFunctorIN3c108BFloat16ES4_bZZZNS0_23logical_and_kernel_cudaERNS_14TensorIteratorEENKUlvE0_clEvENKUlvE8_clEvEUlS4_S4_E_EESt5arrayIPcLm3EEEEviT0_T1_,"",@"SHT_CUDA_INFO"
	.sectionflags	@""
	.align	4


	//----- nvinfo : EIATTR_CUDA_API_VERSION
	.align		4
        /*0000*/ 	.byte	0x04, 0x37
        /*0002*/ 	.short	(.L_8594 - .L_8593)
.L_8593:
        /*0004*/ 	.word	0x00000082


	//----- nvinfo : EIATTR_KPARAM_INFO
	.align		4
.L_8594:
        /*0008*/ 	.byte	0x04, 0x17
        /*000a*/ 	.short	(.L_8596 - .L_8595)
.L_8595:
        /*000c*/ 	.word	0x00000000
        /*0010*/ 	.short	0x0002
        /*0012*/ 	.short	0x0008
        /*0014*/ 	.byte	0x00, 0xf0, 0x61, 0x00


	//----- nvinfo : EIATTR_KPARAM_INFO
	.align		4
.L_8596:
        /*0018*/ 	.byte	0x04, 0x17
        /*001a*/ 	.short	(.L_8598 - .L_8597)
.L_8597:
        /*001c*/ 	.word	0x00000000
        /*0020*/ 	.short	0x0001
        /*0022*/ 	.short	0x0004
        /*0024*/ 	.byte	0x00, 0xf0, 0x05, 0x00


	//----- nvinfo : EIATTR_KPARAM_INFO
	.align		4
.L_8598:
        /*0028*/ 	.byte	0x04, 0x17
        /*002a*/ 	.short	(.L_8600 - .L_8599)
.L_8599:
        /*002c*/ 	.word	0x00000000
        /*0030*/ 	.short	0x0000
        /*0032*/ 	.short	0x0000
        /*0034*/ 	.byte	0x00, 0xf0, 0x11, 0x00


	//----- nvinfo : EIATTR_SPARSE_MMA_MASK
	.align		4
.L_8600:
        /*0038*/ 	.byte	0x03, 0x50
        /*003a*/ 	.short	0x0000


	//----- nvinfo : EIATTR_MAXREG_COUNT
	.align		4
        /*003c*/ 	.byte	0x03, 0x1b
        /*003e*/ 	.short	0x00ff


	//----- nvinfo : EIATTR_MERCURY_ISA_VERSION
	.align		4
        /*0040*/ 	.byte	0x03, 0x5f
        /*0042*/ 	.short	0x0101


	//----- nvinfo : EIATTR_VRC_CTA_INIT_COUNT
	.align		4
        /*0044*/ 	.byte	0x02, 0x4a
	.zero		1
	.zero		1


	//----- nvinfo : EIATTR_EXIT_INSTR_OFFSETS
	.align		4
        /*0048*/ 	.byte	0x04, 0x1c
        /*004a*/ 	.short	(.L_8602 - .L_8601)


	//   ....[0]....
.L_8601:
        /*004c*/ 	.word	0x00000010


	//----- nvinfo : EIATTR_MAX_THREADS
	.align		4
.L_8602:
        /*0050*/ 	.byte	0x04, 0x05
        /*0052*/ 	.short	(.L_8604 - .L_8603)
.L_8603:
        /*0054*/ 	.word	0x00000080
        /*0058*/ 	.word	0x00000001
        /*005c*/ 	.word	0x00000001


	//----- nvinfo : EIATTR_CBANK_PARAM_SIZE
	.align		4
.L_8604:
        /*0060*/ 	.byte	0x03, 0x19
        /*0062*/ 	.short	0x0020


	//----- nvinfo : EIATTR_PARAM_CBANK
	.align		4
        /*0064*/ 	.byte	0x04, 0x0a
        /*0066*/ 	.short	(.L_8606 - .L_8605)
	.align		4
.L_8605:
        /*0068*/ 	.word	index@(.nv.constant0._ZN2at6native29vectorized_elementwise_kernelILi8ENS0_13BinaryFunctorIN3c108BFloat16ES4_bZZZNS0_23logical_and_kernel_cudaERNS_14TensorIteratorEENKUlvE0_clEvENKUlvE8_clEvEUlS4_S4_E_EESt5arrayIPcLm3EEEEviT0_T1_)
        /*006c*/ 	.short	0x0380
        /*006e*/ 	.short	0x0020


	//----- nvinfo : EIATTR_SW_WAR
	.align		4
.L_8606:
        /*0070*/ 	.byte	0x04, 0x36
        /*0072*/ 	.short	(.L_8608 - .L_8607)
.L_8607:
        /*0074*/ 	.word	0x00000008
.L_8608:


//--------------------- .nv.info._ZN2at6native18elementwise_kernelILi128ELi4EZNS0_15gpu_kernel_implINS0_13AUnaryFunctorIbbbZZZNS0_23logical_and_kernel_cudaERNS_14TensorIteratorEENKUlvE0_clEvENKUlvE7_clEvEUlbbE_EEEEvRNS_18TensorIteratorBaseERKT_EUliE_EEviT1_ --------------------------
	.section	.nv.info._ZN2at6native18elementwise_kernelILi128ELi4EZNS0_15gpu_kernel_implINS0_13AUnaryFunctorIbbbZZZNS0_23logical_and_kernel_cudaERNS_14TensorIteratorEENKUlvE0_clEvENKUlvE7_clEvEUlbbE_EEEEvRNS_18TensorIteratorBaseERKT_EUliE_EEviT1_,"",@"SHT_CUDA_INFO"
	.sectionflags	@""
	.align	4


	//----- nvinfo : EIATTR_CUDA_API_VERSION
	.align		4
        /*0000*/ 	.byte	0x04, 0x37
        /*0002*/ 	.short	(.L_8610 - .L_8609)
.L_8609:
        /*0004*/ 	.word	0x00000082


	//----- nvinfo : EIATTR_KPARAM_INFO
	.align		4
.L_8610:
        /*0008*/ 	.byte	0x04, 0x17
        /*000a*/ 	.short	(.L_8612 - .L_8611)
.L_8611:
        /*000c*/ 	.word	0x00000000
        /*0010*/ 	.short	0x0001
        /*0012*/ 	.short	0x0008
        /*0014*/ 	.byte	0x00, 0xf0, 0x61, 0x08


	//----- nvinfo : EIATTR_KPARAM_INFO
	.align		4
.L_8612:
        /*0018*/ 	.byte	0x04, 0x17
        /*001a*/ 	.short	(.L_8614 - .L_8613)
.L_8613:
        /*001c*/ 	.word	0x00000000
        /*0020*/ 	.short	0x0000
        /*0022*/ 	.short	0x0000
        /*0024*/ 	.byte	0x00, 0xf0, 0x11, 0x00


	//----- nvinfo : EIATTR_SPARSE_MMA_MASK
	.align		4
.L_8614:
        /*0028*/ 	.byte	0x03, 0x50
        /*002a*/ 	.short	0x0000


	//----- nvinfo : EIATTR_MAXREG_COUNT
	.align		4
        /*002c*/ 	.byte	0x03, 0x1b
        /*002e*/ 	.short	0x0080


	//----- nvinfo : EIATTR_EXTERNS
	.align		4
        /*0030*/ 	.byte	0x04, 0x0f
        /*0032*/ 	.short	(.L_8616 - .L_8615)


	//   ....[0]....
	.align		4
.L_8615:
        /*0034*/ 	.word	index@(__assertfail)


	//----- nvinfo : EIATTR_MERCURY_ISA_VERSION
	.align		4
.L_8616:
        /*0038*/ 	.byte	0x03, 0x5f
        /*003a*/ 	.short	0x0101


	//----- nvinfo : EIATTR_VRC_CTA_INIT_COUNT
	.align		4
        /*003c*/ 	.byte	0x02, 0x4a
	.zero		1
	.zero		1


	//----- nvinfo : EIATTR_SYSCALL_OFFSETS
	.align		4
        /*0040*/ 	.byte	0x04, 0x46
        /*0042*/ 	.short	(.L_8618 - .L_8617)


	//   ....[0]....
.L_8617:
        /*0044*/ 	.word	0x00001d90


	//   ....[1]....
        /*0048*/ 	.word	0x00002a60


	//   ....[2]....
        /*004c*/ 	.word	0x000048d0


	//   ....[3]....
        /*0050*/ 	.word	0x00005470


	//   ....[4]....
        /*0054*/ 	.word	0x000073d0


	//   ....[5]....
        /*0058*/ 	.word	0x00007f70


	//   ....[6]....
        /*005c*/ 	.word	0x00009ee0


	//   ....[7]....
        /*0060*/ 	.word	0x0000aa40


	//----- nvinfo : EIATTR_EXIT_INSTR_OFFSETS
	.align		4
.L_8618:
        /*0064*/ 	.byte	0x04, 0x1c
        /*0066*/ 	.short	(.L_8620 - .L_8619)


	//   ....[0]....
.L_8619:
        /*0068*/ 	.word	0x00008200


	//   ....[1]....
        /*006c*/ 	.word	0x0000a060


	//   ....[2]....
        /*0070*/ 	.word	0x0000a080


	//   ....[3]....
        /*0074*/ 	.word	0x0000a110


	//   ....[4]....
        /*0078*/ 	.word	0x0000a130


	//   ....[5]....
        /*007c*/ 	.word	0x0000a150


	//   ....[6]....
        /*0080*/ 	.word	0x0000a1e0


	//   ....[7]....
        /*0084*/ 	.word	0x0000a220


	//   ....[8]....
        /*0088*/ 	.word	0x0000a2c0


	//   ....[9]....
        /*008c*/ 	.word	0x0000a310


	//   ....[10]....
        /*0090*/ 	.word	0x0000a340


	//   ....[11]....
        /*0094*/ 	.word	0x0000a400


	//   ....[12]....
        /*0098*/ 	.word	0x0000a540


	//   ....[13]....
        /*009c*/ 	.word	0x0000a680


	//   ....[14]....
        /*00a0*/ 	.word	0x0000a7d0


	//   ....[15]....
        /*00a4*/ 	.word	0x0000a800


	//   ....[16]....
        /*00a8*/ 	.word	0x0000a820


	//   ....[17]....
        /*00ac*/ 	.word	0x0000a8a0


	//   ....[18]....
        /*00b0*/ 	.word	0x0000a8e0


	//   ....[19]....
        /*00b4*/ 	.word	0x0000aa50


	//   ....[20]....
        /*00b8*/ 	.word	0x0000ab30


	//   ....[21]....
        /*00bc*/ 	.word	0x0000abd0


	//   ....[22]....
        /*00c0*/ 	.word	0x0000ac00


	//   ....[23]....
        /*00c4*/ 	.word	0x0000ac50


	//   ....[24]....
        /*00c8*/ 	.word	0x0000ac90


	//----- nvinfo : EIATTR_MAX_THREADS
	.align		4
.L_8620:
        /*00cc*/ 	.byte	0x04, 0x05
        /*00ce*/ 	.short	(.L_8622 - .L_8621)
.L_8621:
        /*00d0*/ 	.word	0x00000080
        /*00d4*/ 	.word	0x00000001
        /*00d8*/ 	.word	0x00000001


	//----- nvinfo : EIATTR_CRS_STACK_SIZE
	.align		4
.L_8622:
        /*00dc*/ 	.byte	0x04, 0x1e
        /*00de*/ 	.short	(.L_8624 - .L_8623)
.L_8623:
        /*00e0*/ 	.word	0x00000000


	//----- nvinfo : EIATTR_CBANK_PARAM_SIZE
	.align		4
.L_8624:
        /*00e4*/ 	.byte	0x03, 0x19
        /*00e6*/ 	.short	0x0220


	//----- nvinfo : EIATTR_PARAM_CBANK
	.align		4
        /*00e8*/ 	.byte	0x04, 0x0a
        /*00ea*/ 	.short	(.L_8626 - .L_8625)
	.align		4
.L_8625:
        /*00ec*/ 	.word	index@(.nv.constant0._ZN2at6native18elementwise_kernelILi128ELi4EZNS0_15gpu_kernel_implINS0_13AUnaryFunctorIbbbZZZNS0_23logical_and_kernel_cudaERNS_14TensorIteratorEENKUlvE0_clEvENKUlvE7_clEvEUlbbE_EEEEvRNS_18TensorIteratorBaseERKT_EUliE_EEviT1_)
        /*00f0*/ 	.short	0x0380
        /*00f2*/ 	.short	0x0220


	//----- nvinfo : EIATTR_SW_WAR
	.align		4
.L_8626:
        /*00f4*/ 	.byte	0x04, 0x36
        /*00f6*/ 	.short	(.L_8628 - .L_8627)
.L_8627:
        /*00f8*/ 	.word	0x00000008
.L_8628:


//--------------------- .nv.info._ZN2at6native27unrolled_elementwise_kernelINS0_13AUnaryFunctorIbbbZZZNS0_23logical_and_kernel_cudaERNS_14TensorIteratorEENKUlvE0_clEvENKUlvE7_clEvEUlbbE_EESt5arrayIPcLm2EELi4E23TrivialOffsetCalculatorILi1EjESD_NS0_6memory12LoadWithCastILi1EEENSE_13StoreWithCastILi1EEEEEviT_T0_T2_T3_T4_T5_ --------------------------
	.section	.nv.info._ZN2at6native27unrolled_elementwise_kernelINS0_13AUnaryFunctorIbbbZZZNS0_23logical_and_kernel_cudaERNS_14TensorIteratorEENKUlvE0_clEvENKUlvE7_clEvEUlbbE_EESt5arrayIPcLm2EELi4E23TrivialOffsetCalculatorILi1EjESD_NS0_6memory12LoadWithCastILi1EEENSE_13StoreWithCastILi1EEEEEviT_T0_T2_T3_T4_T5_,"",@"SHT_CUDA_INFO"
	.sectionflags	@""
	.align	4


	//----- nvinfo : EIATTR_CUDA_API_VERSION
	.align		4
        /*0000*/ 	.byte	0x04, 0x37
        /*0002*/ 	.short	(.L_8630 - .L_8629)
.L_8629:
        /*0004*/ 	.word	0x00000082


	//----- nvinfo : EIATTR_KPARAM_INFO
	.align		4
.L_8630:
        /*0008*/ 	.byte	0x04, 0x17
        /*000a*/ 	.short	(.L_8632 - .L_8631)
.L_8631:
        /*000c*/ 	.word	0x00000000
        /*0010*/ 	.short	0x0006
        /*0012*/ 	.short	0x0024
        /*0014*/ 	.byte	0x00, 0xf0, 0x21, 0x00


	//----- nvinfo : EIATTR_KPARAM_INFO
	.align		4
.L_8632:
        /*0018*/ 	.byte	0x04, 0x17
        /*001a*/ 	.short	(.L_8634 - .L_8633)
.L_8633:
        /*001c*/ 	.word	0x00000000
        /*0020*/ 	.short	0x0005
        /*0022*/ 	.short	0x001c
        /*0024*/ 	.byte	0x00, 0xf0, 0x21, 0x00


	//----- nvinfo : EIATTR_KPARAM_INFO
	.align		4
.L_8634:
        /*0028*/ 	.byte	0x04, 0x17
        /*002a*/ 	.short	(.L_8636 - .L_8635)
.L_8635:
        /*002c*/ 	.word	0x00000000
        /*0030*/ 	.short	0x0004
        /*0032*/ 	.short	0x0019
        /*0034*/ 	.byte	0x00, 0xf0, 0x05, 0x00


	//----- nvinfo : EIATTR_KPARAM_INFO
	.align		4
.L_8636:
        /*0038*/ 	.byte	0x04, 0x17
        /*003a*/ 	.short	(.L_8638 - .L_8637)
.L_8637:
        /*003c*/ 	.word	0x00000000
        /*0040*/ 	.short	0x0003
        /*0042*/ 	.short	0x0018
        /*0044*/ 	.byte	0x00, 0xf0, 0x05, 0x00


	//----- nvinfo : EIATTR_KPARAM_INFO
	.align		4
.L_8638:
        /*0048*/ 	.byte	0x04, 0x17
        /*004a*/ 	.short	(.L_8640 - .L_8639)
.L_8639:
        /*004c*/ 	.word	0x00000000
        /*0050*/ 	.short	0x0002
        /*0052*/ 	.short	0x0008
        /*0054*/ 	.byte	0x00, 0xf0, 0x41, 0x00


	//----- nvinfo : EIATTR_KPARAM_INFO
	.align		4
.L_8640:
        /*0058*/ 	.byte	0x04, 0x17
        /*005a*/ 	.short	(.L_8642 - .L_8641)
.L_8641:
        /*005c*/ 	.word	0x00000000
        /*0060*/ 	.short	0x0001
        /*0062*/ 	.short	0x0004
        /*0064*/ 	.byte	0x00, 0xf0, 0x09, 0x00


	//----- nvinfo : EIATTR_KPARAM_INFO
	.align		4
.L_8642:
        /*0068*/ 	.byte	0x04, 0x17
        /*006a*/ 	.short	(.L_8644 - .L_8643)
.L_8643:
        /*006c*/ 	.word	0x00000000
        /*0070*/ 	.short	0x0000
        /*0072*/ 	.short	0x0000
        /*0074*/ 	.byte	0x00, 0xf0, 0x11, 0x00


	//----- nvinfo : EIATTR_SPARSE_MMA_MASK
	.align		4
.L_8644:
        /*0078*/ 	.byte	0x03, 0x50
        /*007a*/ 	.short	0x0000


	//----- nvinfo : EIATTR_MAXREG_COUNT
	.align		4
        /*007c*/ 	.byte	0x03, 0x1b
        /*007e*/ 	.short	0x00ff


	//----- nvinfo : EIATTR_EXTERNS
	.align		4
        /*0080*/ 	.byte	0x04, 0x0f
        /*0082*/ 	.short	(.L_8646 - .L_8645)


	//   ....[0]....
	.align		4
.L_8645:
        /*0084*/ 	.word	index@(__assertfail)


	//----- nvinfo : EIATTR_MERCURY_ISA_VERSION
	.align		4
.L_8646:
        /*0088*/ 	.byte	0x03, 0x5f
        /*008a*/ 	.short	0x0101


	//----- nvinfo : EIATTR_VRC_CTA_INIT_COUNT
	.align		4
        /*008c*/ 	.byte	0x02, 0x4a
	.zero		1
	.zero		1


	//----- nvinfo : EIATTR_SYSCALL_OFFSETS
	.align		4
        /*0090*/ 	.byte	0x04, 0x46
        /*0092*/ 	.short	(.L_8648 - .L_8647)


	//   ....[0]....
.L_8647:
        /*0094*/ 	.word	0x00000bc0


	//   ....[1]....
        /*0098*/ 	.word	0x00001870


	//   ....[2]....
        /*009c*/ 	.word	0x000024e0


	//   ....[3]....
        /*00a0*/ 	.word	0x00003140


	//   ....[4]....
        /*00a4*/ 	.word	0x00003f50


	//   ....[5]....
        /*00a8*/ 	.word	0x00004c10


	//   ....[6]....
        /*00ac*/ 	.word	0x000059d0


	//   ....[7]....
        /*00b0*/ 	.word	0x00006760


	//----- nvinfo : EIATTR_EXIT_INSTR_OFFSETS
	.align		4
.L_8648:
        /*00b4*/ 	.byte	0x04, 0x1c
        /*00b6*/ 	.short	(.L_8650 - .L_8649)


	//   ....[0]....
.L_8649:
        /*00b8*/ 	.word	0x00005c50


	//   ....[1]....
        /*00bc*/ 	.word	0x00005d80


	//   ....[2]....
        /*00c0*/ 	.word	0x00005da0


	//   ....[3]....
        /*00c4*/ 	.word	0x00005e30


	//   ....[4]....
        /*00c8*/ 	.word	0x00005e50


	//   ....[5]....
        /*00cc*/ 	.word	0x00005e70


	//   ....[6]....
        /*00d0*/ 	.word	0x00005f00


	//   ....[7]....
        /*00d4*/ 	.word	0x00005f40


	//   ....[8]....
        /*00d8*/ 	.word	0x00005fe0


	//   ....[9]....
        /*00dc*/ 	.word	0x00006030


	//   ....[10]....
        /*00e0*/ 	.word	0x00006060


	//   ....[11]....
        /*00e4*/ 	.word	0x00006120


	//   ....[12]....
        /*00e8*/ 	.word	0x00006260


	//   ....[13]....
        /*00ec*/ 	.word	0x000063a0


	//   ....[14]....
        /*00f0*/ 	.word	0x000064f0


	//   ....[15]....
        /*00f4*/ 	.word	0x00006520


	//   ....[16]....
        /*00f8*/ 	.word	0x00006540


	//   ....[17]....
        /*00fc*/ 	.word	0x000065c0


	//   ....[18]....
        /*0100*/ 	.word	0x00006600


	//   ....[19]....
        /*0104*/ 	.word	0x00006770


	//   ....[20]....
        /*0108*/ 	.word	0x00006850


	//   ....[21]....
        /*010c*/ 	.word	0x000068f0


	//   ....[22]....
        /*0110*/ 	.word	0x00006920


	//   ....[23]....
        /*0114*/ 	.word	0x00006970


	//   ....[24]....
        /*0118*/ 	.word	0x000069b0


	//----- nvinfo : EIATTR_MAX_THREADS
	.align		4
.L_8650:
        /*011c*/ 	.byte	0x04, 0x05
        /*011e*/ 	.short	(.L_8652 - .L_8651)
.L_8651:
        /*0120*/ 	.word	0x00000080
        /*0124*/ 	.word	0x00000001
        /*0128*/ 	.word	0x00000001


	//----- nvinfo : EIATTR_CRS_STACK_SIZE
	.align		4
.L_8652:
        /*012c*/ 	.byte	0x04, 0x1e
        /*012e*/ 	.short	(.L_8654 - .L_8653)
.L_8653:
        /*0130*/ 	.word	0x00000000


	//----- nvinfo : EIATTR_CBANK_PARAM_SIZE
	.align		4
.L_8654:
        /*0134*/ 	.byte	0x03, 0x19
        /*0136*/ 	.short	0x002c


	//----- nvinfo : EIATTR_PARAM_CBANK
	.align		4
        /*0138*/ 	.byte	0x04, 0x0a
        /*013a*/ 	.short	(.L_8656 - .L_8655)
	.align		4
.L_8655:
        /*013c*/ 	.word	index@(.nv.constant0._ZN2at6native27unrolled_elementwise_kernelINS0_13AUnaryFunctorIbbbZZZNS0_23logical_and_kernel_cudaERNS_14TensorIteratorEENKUlvE0_clEvENKUlvE7_clEvEUlbbE_EESt5arrayIPcLm2EELi4E23TrivialOffsetCalculatorILi1EjESD_NS0_6memory12LoadWithCastILi1EEENSE_13StoreWithCastILi1EEEEEviT_T0_T2_T3_T4_T5_)
        /*0140*/ 	.short	0x0380
        /*0142*/ 	.short	0x002c


	//----- nvinfo : EIATTR_SW_WAR
	.align		4
.L_8656:
        /*0144*/ 	.byte	0x04, 0x36
        /*0146*/ 	.short	(.L_8658 - .L_8657)
.L_8657:
        /*0148*/ 	.word	0x00000008
.L_8658:


//--------------------- .nv.info._ZN2at6native18elementwise_kernelILi128ELi4EZNS0_22gpu_kernel_impl_nocastINS0_13AUnaryFunctorIbbbZZZNS0_23logical_and_kernel_cudaERNS_14TensorIteratorEENKUlvE0_clEvENKUlvE7_clEvEUlbbE_EEEEvRNS_18TensorIteratorBaseERKT_EUliE_EEviT1_ --------------------------
	.section	.nv.info._ZN2at6native18elementwise_kernelILi128ELi4EZNS0_22gpu_kernel_impl_nocastINS0_13AUnaryFunctorIbbbZZZNS0_23logical_and_kernel_cudaERNS_14TensorIteratorEENKUlvE0_clEvENKUlvE7_clEvEUlbbE_EEEEvRNS_18TensorIteratorBaseERKT_EUliE_EEviT1_,"",@"SHT_CUDA_INFO"
	.sectionflags	@""
	.align	4


	//----- nvinfo : EIATTR_CUDA_API_VERSION
	.align		4
        /*0000*/ 	.byte	0x04, 0x37
        /*0002*/ 	.short	(.L_8660 - .L_8659)
.L_8659:
        /*0004*/ 	.word	0x00000082


	//----- nvinfo : EIATTR_KPARAM_INFO
	.align		4
.L_8660:
        /*0008*/ 	.byte	0x04, 0x17
        /*000a*/ 	.short	(.L_8662 - .L_8661)
.L_8661:
        /*000c*/ 	.word	0x00000000
        /*0010*/ 	.short	0x0001
        /*0012*/ 	.short	0x0008
        /*0014*/ 	.byte	0x00, 0xf0, 0x61, 0x08


	//----- nvinfo : EIATTR_KPARAM_INFO
	.align		4
.L_8662:
        /*0018*/ 	.byte	0x04, 0x17
        /*001a*/ 	.short	(.L_8664 - .L_8663)
.L_8663:
        /*001c*/ 	.word	0x00000000
        /*0020*/ 	.short	0x0000
        /*0022*/ 	.short	0x0000
        /*0024*/ 	.byte	0x00, 0xf0, 0x11, 0x00


	//----- nvinfo : EIATTR_SPARSE_MMA_MASK
	.align		4
.L_8664:
        /*0028*/ 	.byte	0x03, 0x50
        /*002a*/ 	.short	0x0000


	//----- nvinfo : EIATTR_MAXREG_COUNT
	.align		4
        /*002c*/ 	.byte	0x03, 0x1b
        /*002e*/ 	.short	0x0080


	//----- nvinfo : EIATTR_MERCURY_ISA_VERSION
	.align		4
        /*0030*/ 	.byte	0x03, 0x5f
        /*0032*/ 	.short	0x0101


	//----- nvinfo : EIATTR_VRC_CTA_INIT_COUNT
	.align		4
        /*0034*/ 	.byte	0x02, 0x4a
	.zero		1
	.zero		1


	//----- nvinfo : EIATTR_EXIT_INSTR_OFFSETS
	.align		4
        /*0038*/ 	.byte	0x04, 0x1c
        /*003a*/ 	.short	(.L_8666 - .L_8665)


	//   ....[0]....
.L_8665:
        /*003c*/ 	.word	0x00000310


	//   ....[1]....
        /*0040*/ 	.word	0x00000390


	//   ....[2]....
        /*0044*/ 	.word	0x00003eb0


	//   ....[3]....
        /*0048*/ 	.word	0x00005200


	//----- nvinfo : EIATTR_MAX_THREADS
	.align		4
.L_8666:
        /*004c*/ 	.byte	0x04, 0x05
        /*004e*/ 	.short	(.L_8668 - .L_8667)
.L_8667:
        /*0050*/ 	.word	0x00000080
        /*0054*/ 	.word	0x00000001
        /*0058*/ 	.word	0x00000001


	//----- nvinfo : EIATTR_CRS_STACK_SIZE
	.align		4
.L_8668:
        /*005c*/ 	.byte	0x04, 0x1e
        /*005e*/ 	.short	(.L_8670 - .L_8669)
.L_8669:
        /*0060*/ 	.word	0x00000000


	//----- nvinfo : EIATTR_CBANK_PARAM_SIZE
	.align		4
.L_8670:
        /*0064*/ 	.byte	0x03, 0x19
        /*0066*/ 	.short	0x0220


	//----- nvinfo : EIATTR_PARAM_CBANK
	.align		4
        /*0068*/ 	.byte	0x04, 0x0a
        /*006a*/ 	.short	(.L_8672 - .L_8671)
	.align		4
.L_8671:
        /*006c*/ 	.word	index@(.nv.constant0._ZN2at6native18elementwise_kernelILi128ELi4EZNS0_22gpu_kernel_impl_nocastINS0_13AUnaryFunctorIbbbZZZNS0_23logical_and_kernel_cudaERNS_14TensorIteratorEENKUlvE0_clEvENKUlvE7_clEvEUlbbE_EEEEvRNS_18TensorIteratorBaseERKT_EUliE_EEviT1_)
        /*0070*/ 	.short	0x0380
        /*0072*/ 	.short	0x0220


	//----- nvinfo : EIATTR_SW_WAR
	.align		4
.L_8672:
        /*0074*/ 	.byte	0x04, 0x36
        /*0076*/ 	.short	(.L_8674 - .L_8673)
.L_8673:
        /*0078*/ 	.word	0x00000008
.L_8674:


//--------------------- .nv.info._ZN2at6native27unrolled_elementwise_kernelINS0_13AUnaryFunctorIbbbZZZNS0_23logical_and_kernel_cudaERNS_14TensorIteratorEENKUlvE0_clEvENKUlvE7_clEvEUlbbE_EESt5arrayIPcLm2EELi4E23TrivialOffsetCalculatorILi1EjESD_NS0_6memory15LoadWithoutCastENSE_16StoreWithoutCastEEEviT_T0_T2_T3_T4_T5_ --------------------------
	.section	.nv.info._ZN2at6native27unrolled_elementwise_kernelINS0_13AUnaryFunctorIbbbZZZNS0_23logical_and_kernel_cudaERNS_14TensorIteratorEENKUlvE0_clEvENKUlvE7_clEvEUlbbE_EESt5arrayIPcLm2EELi4E23TrivialOffsetCalculatorILi1EjESD_NS0_6memory15LoadWithoutCastENSE_16StoreWithoutCastEEEviT_T0_T2_T3_T4_T5_,"",@"SHT_CUDA_INFO"
	.sectionflags	@""
	.align	4


	//----- nvinfo : EIATTR_CUDA_API_VERSION
	.align		4
        /*0000*/ 	.byte	0x04, 0x37
        /*0002*/ 	.short	(.L_8676 - .L_8675)
.L_8675:
        /*0004*/ 	.word	0x00000082


	//----- nvinfo : EIATTR_KPARAM_INFO
	.align		4
.L_8676:
        /*0008*/ 	.byte	0x04, 0x17
        /*000a*/ 	.short	(.L_8678 - .L_8677)
.L_8677:
        /*000c*/ 	.word	0x00000000
        /*0010*/ 	.short	0x0006
        /*0012*/ 	.short	0x001b
        /*0014*/ 	.byte	0x00, 0xf0, 0x05, 0x00


	//----- nvinfo : EIATTR_KPARAM_INFO
	.align		4
.L_8678:
        /*0018*/ 	.byte	0x04, 0x17
        /*001a*/ 	.short	(.L_8680 - .L_8679)
.L_8679:
        /*001c*/ 	.word	0x00000000
        /*0020*/ 	.short	0x0005
        /*0022*/ 	.short	0x001a
        /*0024*/ 	.byte	0x00, 0xf0, 0x05, 0x00


	//----- nvinfo : EIATTR_KPARAM_INFO
	.align		4
.L_8680:
        /*0028*/ 	.byte	0x04, 0x17
        /*002a*/ 	.short	(.L_8682 - .L_8681)
.L_8681:
        /*002c*/ 	.word	0x00000000
        /*0030*/ 	.short	0x0004
        /*0032*/ 	.short	0x0019
        /*0034*/ 	.byte	0x00, 0xf0, 0x05, 0x00


	//----- nvinfo : EIATTR_KPARAM_INFO
	.align		4
.L_8682:
        /*0038*/ 	.byte	0x04, 0x17
        /*003a*/ 	.short	(.L_8684 - .L_8683)
.L_8683:
        /*003c*/ 	.word	0x00000000
        /*0040*/ 	.short	0x0003
        /*0042*/ 	.short	0x0018
        /*0044*/ 	.byte	0x00, 0xf0, 0x05, 0x00


	//----- nvinfo : EIATTR_KPARAM_INFO
	.align		4
.L_8684:
        /*0048*/ 	.byte	0x04, 0x17
        /*004a*/ 	.short	(.L_8686 - .L_8685)
.L_8685:
        /*004c*/ 	.word	0x00000000
        /*0050*/ 	.short	0x0002
        /*0052*/ 	.short	0x0008
        /*0054*/ 	.byte	0x00, 0xf0, 0x41, 0x00


	//----- nvinfo : EIATTR_KPARAM_INFO
	.align		4
.L_8686:
        /*0058*/ 	.byte	0x04, 0x17
        /*005a*/ 	.short	(.L_8688 - .L_8687)
.L_8687:
        /*005c*/ 	.word	0x00000000
        /*0060*/ 	.short	0x0001
        /*0062*/ 	.short	0x0004
        /*0064*/ 	.byte	0x00, 0xf0, 0x09, 0x00


	//----- nvinfo : EIATTR_KPARAM_INFO
	.align		4
.L_8688:
        /*0068*/ 	.byte	0x04, 0x17
        /*006a*/ 	.short	(.L_8690 - .L_8689)
.L_8689:
        /*006c*/ 	.word	0x00000000
        /*0070*/ 	.short	0x0000
        /*0072*/ 	.short	0x0000
        /*0074*/ 	.byte	0x00, 0xf0, 0x11, 0x00


	//----- nvinfo : EIATTR_SPARSE_MMA_MASK
	.align		4
.L_8690:
        /*0078*/ 	.byte	0x03, 0x50
        /*007a*/ 	.short	0x0000


	//----- nvinfo : EIATTR_MAXREG_COUNT
	.align		4
        /*007c*/ 	.byte	0x03, 0x1b
        /*007e*/ 	.short	0x00ff


	//----- nvinfo : EIATTR_MERCURY_ISA_VERSION
	.align		4
        /*0080*/ 	.byte	0x03, 0x5f
        /*0082*/ 	.short	0x0101


	//----- nvinfo : EIATTR_VRC_CTA_INIT_COUNT
	.align		4
        /*0084*/ 	.byte	0x02, 0x4a
	.zero		1
	.zero		1


	//----- nvinfo : EIATTR_EXIT_INSTR_OFFSETS
	.align		4
        /*0088*/ 	.byte	0x04, 0x1c
        /*008a*/ 	.short	(.L_8692 - .L_8691)


	//   ....[0]....
.L_8691:
        /*008c*/ 	.word	0x000004d0


	//   ....[1]....
        /*0090*/ 	.word	0x00000530


	//----- nvinfo : EIATTR_MAX_THREADS
	.align		4
.L_8692:
        /*0094*/ 	.byte	0x04, 0x05
        /*0096*/ 	.short	(.L_8694 - .L_8693)
.L_8693:
        /*0098*/ 	.word	0x00000080
        /*009c*/ 	.word	0x00000001
        /*00a0*/ 	.word	0x00000001


	//----- nvinfo : EIATTR_CRS_STACK_SIZE
	.align		4
.L_8694:
        /*00a4*/ 	.byte	0x04, 0x1e
        /*00a6*/ 	.short	(.L_8696 - .L_8695)
.L_8695:
        /*00a8*/ 	.word	0x00000000


	//----- nvinfo : EIATTR_CBANK_PARAM_SIZE
	.align		4
.L_8696:
        /*00ac*/ 	.byte	0x03, 0x19
        /*00ae*/ 	.short	0x001c


	//----- nvinfo : EIATTR_PARAM_CBANK
	.align		4
        /*00b0*/ 	.byte	0x04, 0x0a
        /*00b2*/ 	.short	(.L_8698 - .L_8697)
	.align		4
.L_8697:
        /*00b4*/ 	.word	index@(.nv.constant0._ZN2at6native27unrolled_elementwise_kernelINS0_13AUnaryFunctorIbbbZZZNS0_23logical_and_kernel_cudaERNS_14TensorIteratorEENKUlvE0_clEvENKUlvE7_clEvEUlbbE_EESt5arrayIPcLm2EELi4E23TrivialOffsetCalculatorILi1EjESD_NS0_6memory15LoadWithoutCastENSE_16StoreWithoutCastEEEviT_T0_T2_T3_T4_T5_)
        /*00b8*/ 	.short	0x0380
        /*00ba*/ 	.short	0x001c


	//----- nvinfo : EIATTR_SW_WAR
	.align		4
.L_8698:
        /*00bc*/ 	.byte	0x04, 0x36
        /*00be*/ 	.short	(.L_8700 - .L_8699)
.L_8699:
        /*00c0*/ 	.word	0x00000008
.L_8700:


//--------------------- .nv.info._ZN2at6native29vectorized_elementwise_kernelILi2ENS0_13AUnaryFunctorIbbbZZZNS0_23logical_and_kernel_cudaERNS_14TensorIteratorEENKUlvE0_clEvENKUlvE7_clEvEUlbbE_EESt5arrayIPcLm2EEEEviT0_T1_ --------------------------
	.section	.nv.info._ZN2at6native29vectorized_elementwise_kernelILi2ENS0_13AUnaryFunctorIbbbZZZNS0_23logical_and_kernel_cudaERNS_14TensorIteratorEENKUlvE0_clEvENKUlvE7_clEvEUlbbE_EESt5arrayIPcLm2EEEEviT0_T1_,"",@"SHT_CUDA_INFO"
	.sectionflags	@""
	.align	4


	//----- nvinfo : EIATTR_CUDA_API_VERSION
	.align		4
        /*0000*/ 	.byte	0x04, 0x37
        /*0002*/ 	.short	(.L_8702 - .L_8701)
.L_8701:
        /*0004*/ 	.word	0x00000082


	//----- nvinfo : EIATTR_KPARAM_INFO
	.align		4
.L_8702:
        /*0008*/ 	.byte	0x04, 0x17
        /*000a*/ 	.short	(.L_8704 - .L_8703)
.L_8703:
        /*000c*/ 	.word	0x00000000
        /*0010*/ 	.short	0x0002
        /*0012*/ 	.short	0x0008
        /*0014*/ 	.byte	0x00, 0xf0, 0x41, 0x00


	//----- nvinfo : EIATTR_KPARAM_INFO
	.align		4
.L_8704:
        /*0018*/ 	.byte	0x04, 0x17
        /*001a*/ 	.short	(.L_8706 - .L_8705)
.L_8705:
        /*001c*/ 	.word	0x00000000
        /*0020*/ 	.short	0x0001
        /*0022*/ 	.short	0x0004
        /*0024*/ 	.byte	0x00, 0xf0, 0x09, 0x00


	//----- nvinfo : EIATTR_KPARAM_INFO
	.align		4
.L_8706:
        /*0028*/ 	.byte	0x04, 0x17
        /*002a*/ 	.short	(.L_8708 - .L_8707)
.L_8707:
        /*002c*/ 	.word	0x00000000
        /*0030*/ 	.short	0x0000
        /*0032*/ 	.short	0x0000
        /*0034*/ 	.byte	0x00, 0xf0, 0x11, 0x00


	//----- nvinfo : EIATTR_SPARSE_MMA_MASK
	.align		4
.L_8708:
        /*0038*/ 	.byte	0x03, 0x50
        /*003a*/ 	.short	0x0000


	//----- nvinfo : EIATTR_MAXREG_COUNT
	.align		4
        /*003c*/ 	.byte	0x03, 0x1b
        /*003e*/ 	.short	0x00ff


	//----- nvinfo : EIATTR_MERCURY_ISA_VERSION
	.align		4
        /*0040*/ 	.byte	0x03, 0x5f
        /*0042*/ 	.short	0x0101


	//----- nvinfo : EIATTR_VRC_CTA_INIT_COUNT
	.align		4
        /*0044*/ 	.byte	0x02, 0x4a
	.zero		1
	.zero		1


	//----- nvinfo : EIATTR_EXIT_INSTR_OFFSETS
	.align		4
        /*0048*/ 	.byte	0x04, 0x1c
        /*004a*/ 	.short	(.L_8710 - .L_8709)


	//   ....[0]....
.L_8709:
        /*004c*/ 	.word	0x000009e0


	//   ....[1]....
        /*0050*/ 	.word	0x00000a40


	//   ....[2]....
        /*0054*/ 	.word	0x00000d70


	//----- nvinfo : EIATTR_MAX_THREADS
	.align		4
.L_8710:
        /*0058*/ 	.byte	0x04, 0x05
        /*005a*/ 	.short	(.L_8712 - .L_8711)
.L_8711:
        /*005c*/ 	.word	0x00000080
        /*0060*/ 	.word	0x00000001
        /*0064*/ 	.word	0x00000001


	//----- nvinfo : EIATTR_CRS_STACK_SIZE
	.align		4
.L_8712:
        /*0068*/ 	.byte	0x04, 0x1e
        /*006a*/ 	.short	(.L_8714 - .L_8713)
.L_8713:
        /*006c*/ 	.word	0x00000000


	//----- nvinfo : EIATTR_CBANK_PARAM_SIZE
	.align		4
.L_8714:
        /*0070*/ 	.byte	0x03, 0x19
        /*0072*/ 	.short	0x0018


	//----- nvinfo : EIATTR_PARAM_CBANK
	.align		4
        /*0074*/ 	.byte	0x04, 0x0a
        /*0076*/ 	.short	(.L_8716 - .L_8715)
	.align		4
.L_8715:
        /*0078*/ 	.word	index@(.nv.constant0._ZN2at6native29vectorized_elementwise_kernelILi2ENS0_13AUnaryFunctorIbbbZZZNS0_23logical_and_kernel_cudaERNS_14TensorIteratorEENKUlvE0_clEvENKUlvE7_clEvEUlbbE_EESt5arrayIPcLm2EEEEviT0_T1_)
        /*007c*/ 	.short	0x0380
        /*007e*/ 	.short	0x0018


	//----- nvinfo : EIATTR_SW_WAR
	.align		4
.L_8716:
        /*0080*/ 	.byte	0x04, 0x36
        /*0082*/ 	.short	(.L_8718 - .L_8717)
.L_8717:
        /*0084*/ 	.word	0x00000008
.L_8718:


//--------------------- .nv.info._ZN2at6native29vectorized_elementwise_kernelILi4ENS0_13AUnaryFunctorIbbbZZZNS0_23logical_and_kernel_cudaERNS_14TensorIteratorEENKUlvE0_clEvENKUlvE7_clEvEUlbbE_EESt5arrayIPcLm2EEEEviT0_T1_ --------------------------
	.section	.nv.info._ZN2at6native29vectorized_elementwise_kernelILi4ENS0_13AUnaryFunctorIbbbZZZNS0_23logical_and_kernel_cudaERNS_14TensorIteratorEENKUlvE0_clEvENKUlvE7_clEvEUlbbE_EESt5arrayIPcLm2EEEEviT0_T1_,"",@"SHT_CUDA_INFO"
	.sectionflags	@""
	.align	4


	//----- nvinfo : EIATTR_CUDA_API_VERSION
	.align		4
        /*0000*/ 	.byte	0x04, 0x37
        /*0002*/ 	.short	(.L_8720 - .L_8719)
.L_8719:
        /*0004*/ 	.word	0x00000082


	//----- nvinfo : EIATTR_KPARAM_INFO
	.align		4
.L_8720:
        /*0008*/ 	.byte	0x04, 0x17
        /*000a*/ 	.short	(.L_8722 - .L_8721)
.L_8721:
        /*000c*/ 	.word	0x00000000
        /*0010*/ 	.short	0x0002
        /*0012*/ 	.short	0x0008
        /*0014*/ 	.byte	0x00, 0xf0, 0x41, 0x00


	//----- nvinfo : EIATTR_KPARAM_INFO
	.align		4
.L_8722:
        /*0018*/ 	.byte	0x04, 0x17
        /*001a*/ 	.short	(.L_8724 - .L_8723)
.L_8723:
        /*001c*/ 	.word	0x00000000
        /*0020*/ 	.short	0x0001
        /*0022*/ 	.short	0x0004
        /*0024*/ 	.byte	0x00, 0xf0, 0x09, 0x00


	//----- nvinfo : EIATTR_KPARAM_INFO
	.align		4
.L_8724:
        /*0028*/ 	.byte	0x04, 0x17
        /*002a*/ 	.short	(.L_8726 - .L_8725)
.L_8725:
        /*002c*/ 	.word	0x00000000
        /*0030*/ 	.short	0x0000
        /*0032*/ 	.short	0x0000
        /*0034*/ 	.byte	0x00, 0xf0, 0x11, 0x00


	//----- nvinfo : EIATTR_SPARSE_MMA_MASK
	.align		4
.L_8726:
        /*0038*/ 	.byte	0x03, 0x50
        /*003a*/ 	.short	0x0000


	//----- nvinfo : EIATTR_MAXREG_COUNT
	.align		4
        /*003c*/ 	.byte	0x03, 0x1b
        /*003e*/ 	.short	0x00ff


	//----- nvinfo : EIATTR_MERCURY_ISA_VERSION
	.align		4
        /*0040*/ 	.byte	0x03, 0x5f
        /*0042*/ 	.short	0x0101


	//----- nvinfo : EIATTR_VRC_CTA_INIT_COUNT
	.align		4
        /*0044*/ 	.byte	0x02, 0x4a
	.zero		1
	.zero		1


	//----- nvinfo : EIATTR_EXIT_INSTR_OFFSETS
	.align		4
        /*0048*/ 	.byte	0x04, 0x1c
        /*004a*/ 	.short	(.L_8728 - .L_8727)


	//   ....[0]....
.L_8727:
        /*004c*/ 	.word	0x000009e0


	//   ....[1]....
        /*0050*/ 	.word	0x00000a40


	//   ....[2]....
        /*0054*/ 	.word	0x00000d50


	//----- nvinfo : EIATTR_MAX_THREADS
	.align		4
.L_8728:
        /*0058*/ 	.byte	0x04, 0x05
        /*005a*/ 	.short	(.L_8730 - .L_8729)
.L_8729:
        /*005c*/ 	.word	0x00000080
        /*0060*/ 	.word	0x00000001
        /*0064*/ 	.word	0x00000001


	//----- nvinfo : EIATTR_CRS_STACK_SIZE
	.align		4
.L_8730:
        /*0068*/ 	.byte	0x04, 0x1e
        /*006a*/ 	.short	(.L_8732 - .L_8731)
.L_8731:
        /*006c*/ 	.word	0x00000000


	//----- nvinfo : EIATTR_CBANK_PARAM_SIZE
	.align		4
.L_8732:
        /*0070*/ 	.byte	0x03, 0x19
        /*0072*/ 	.short	0x0018


	//----- nvinfo : EIATTR_PARAM_CBANK
	.align		4
        /*0074*/ 	.byte	0x04, 0x0a
        /*0076*/ 	.short	(.L_8734 - .L_8733)
	.align		4
.L_8733:
        /*0078*/ 	.word	index@(.nv.constant0._ZN2at6native29vectorized_elementwise_kernelILi4ENS0_13AUnaryFunctorIbbbZZZNS0_23logical_and_kernel_cudaERNS_14TensorIteratorEENKUlvE0_clEvENKUlvE7_clEvEUlbbE_EESt5arrayIPcLm2EEEEviT0_T1_)
        /*007c*/ 	.short	0x0380
        /*007e*/ 	.short	0x0018


	//----- nvinfo : EIATTR_SW_WAR
	.align		4
.L_8734:
        /*0080*/ 	.byte	0x04, 0x36
        /*0082*/ 	.short	(.L_8736 - .L_8735)
.L_8735:
        /*0084*/ 	.word	0x00000008
.L_8736:


//--------------------- .nv.info._ZN2at6native29vectorized_elementwise_kernelILi8ENS0_13AUnaryFunctorIbbbZZZNS0_23logical_and_kernel_cudaERNS_14TensorIteratorEENKUlvE0_clEvENKUlvE7_clEvEUlbbE_EESt5arrayIPcLm2EEEEviT0_T1_ --------------------------
	.section	.nv.info._ZN2at6native29vectorized_elementwise_kernelILi8ENS0_13AUnaryFunctorIbbbZZZNS0_23logical_and_kernel_cudaERNS_14TensorIteratorEENKUlvE0_clEvENKUlvE7_clEvEUlbbE_EESt5arrayIPcLm2EEEEviT0_T1_,"",@"SHT_CUDA_INFO"
	.sectionflags	@""
	.align	4


	//----- nvinfo : EIATTR_CUDA_API_VERSION
	.align		4
        /*0000*/ 	.byte	0x04, 0x37
        /*0002*/ 	.short	(.L_8738 - .L_8737)
.L_8737:
        /*0004*/ 	.word	0x00000082


	//----- nvinfo : EIATTR_KPARAM_INFO
	.align		4
.L_8738:
        /*0008*/ 	.byte	0x04, 0x17
        /*000a*/ 	.short	(.L_8740 - .L_8739)
.L_8739:
        /*000c*/ 	.word	0x00000000
        /*0010*/ 	.short	0x0002
        /*0012*/ 	.short	0x0008
        /*0014*/ 	.byte	0x00, 0xf0, 0x41, 0x00


	//----- nvinfo : EIATTR_KPARAM_INFO
	.align		4
.L_8740:
        /*0018*/ 	.byte	0x04, 0x17
        /*001a*/ 	.short	(.L_8742 - .L_8741)
.L_8741:
        /*001c*/ 	.word	0x00000000
        /*0020*/ 	.short	0x0001
        /*0022*/ 	.short	0x0004
        /*0024*/ 	.byte	0x00, 0xf0, 0x09, 0x00


	//----- nvinfo : EIATTR_KPARAM_INFO
	.align		4
.L_8742:
        /*0028*/ 	.byte	0x04, 0x17
        /*002a*/ 	.short	(.L_8744 - .L_8743)
.L_8743:
        /*002c*/ 	.word	0x00000000
        /*0030*/ 	.short	0x0000
        /*0032*/ 	.short	0x0000
        /*0034*/ 	.byte	0x00, 0xf0, 0x11, 0x00


	//----- nvinfo : EIATTR_SPARSE_MMA_MASK
	.align		4
.L_8744:
        /*0038*/ 	.byte	0x03, 0x50
        /*003a*/ 	.short	0x0000


	//----- nvinfo : EIATTR_MAXREG_COUNT
	.align		4
        /*003c*/ 	.byte	0x03, 0x1b
        /*003e*/ 	.short	0x00ff


	//----- nvinfo : EIATTR_MERCURY_ISA_VERSION
	.align		4
        /*0040*/ 	.byte	0x03, 0x5f
        /*0042*/ 	.short	0x0101


	//----- nvinfo : EIATTR_VRC_CTA_INIT_COUNT
	.align		4
        /*0044*/ 	.byte	0x02, 0x4a
	.zero		1
	.zero		1


	//----- nvinfo : EIATTR_EXIT_INSTR_OFFSETS
	.align		4
        /*0048*/ 	.byte	0x04, 0x1c
        /*004a*/ 	.short	(.L_8746 - .L_8745)


	//   ....[0]....
.L_8745:
        /*004c*/ 	.word	0x00000010


	//----- nvinfo : EIATTR_MAX_THREADS
	.align		4
.L_8746:
        /*0050*/ 	.byte	0x04, 0x05
        /*0052*/ 	.short	(.L_8748 - .L_8747)
.L_8747:
        /*0054*/ 	.word	0x00000080
        /*0058*/ 	.word	0x00000001
        /*005c*/ 	.word	0x00000001


	//----- nvinfo : EIATTR_CBANK_PARAM_SIZE
	.align		4
.L_8748:
        /*0060*/ 	.byte	0x03, 0x19
        /*0062*/ 	.short	0x0018


	//----- nvinfo : EIATTR_PARAM_CBANK
	.align		4
        /*0064*/ 	.byte	0x04, 0x0a
        /*0066*/ 	.short	(.L_8750 - .L_8749)
	.align		4
.L_8749:
        /*0068*/ 	.word	index@(.nv.constant0._ZN2at6native29vectorized_elementwise_kernelILi8ENS0_13AUnaryFunctorIbbbZZZNS0_23logical_and_kernel_cudaERNS_14TensorIteratorEENKUlvE0_clEvENKUlvE7_clEvEUlbbE_EESt5arrayIPcLm2EEEEviT0_T1_)
        /*006c*/ 	.short	0x0380
        /*006e*/ 	.short	0x0018


	//----- nvinfo : EIATTR_SW_WAR
	.align		4
.L_8750:
        /*0070*/ 	.byte	0x04, 0x36
        /*0072*/ 	.short	(.L_8752 - .L_8751)
.L_8751:
        /*0074*/ 	.word	0x00000008
.L_8752:


//--------------------- .nv.info._ZN2at6native18elementwise_kernelILi128ELi4EZNS0_15gpu_kernel_implINS0_13BinaryFunctorIbbbZZZNS0_23logical_and_kernel_cudaERNS_14TensorIteratorEENKUlvE0_clEvENKUlvE7_clEvEUlbbE_EEEEvRNS_18TensorIteratorBaseERKT_EUliE_EEviT1_ --------------------------
	.section	.nv.info._ZN2at6native18elementwise_kernelILi128ELi4EZNS0_15gpu_kernel_implINS0_13BinaryFunctorIbbbZZZNS0_23logical_and_kernel_cudaERNS_14TensorIteratorEENKUlvE0_clEvENKUlvE7_clEvEUlbbE_EEEEvRNS_18TensorIteratorBaseERKT_EUliE_EEviT1_,"",@"SHT_CUDA_INFO"
	.sectionflags	@""
	.align	4


	//----- nvinfo : EIATTR_CUDA_API_VERSION
	.align		4
        /*0000*/ 	.byte	0x04, 0x37
        /*0002*/ 	.short	(.L_8754 - .L_8753)
.L_8753:
        /*0004*/ 	.word	0x00000082


	//----- nvinfo : EIATTR_KPARAM_INFO
	.align		4
.L_8754:
        /*0008*/ 	.byte	0x04, 0x17
        /*000a*/ 	.short	(.L_8756 - .L_8755)
.L_8755:
        /*000c*/ 	.word	0x00000000
        /*0010*/ 	.short	0x0001
        /*0012*/ 	.short	0x0008
        /*0014*/ 	.byte	0x00, 0xf0, 0x21, 0x0a


	//----- nvinfo : EIATTR_KPARAM_INFO
	.align		4
.L_8756:
        /*0018*/ 	.byte	0x04, 0x17
        /*001a*/ 	.short	(.L_8758 - .L_8757)
.L_8757:
        /*001c*/ 	.word	0x00000000
        /*0020*/ 	.short	0x0000
        /*0022*/ 	.short	0x0000
        /*0024*/ 	.byte	0x00, 0xf0, 0x11, 0x00


	//----- nvinfo : EIATTR_SPARSE_MMA_MASK
	.align		4
.L_8758:
        /*0028*/ 	.byte	0x03, 0x50
        /*002a*/ 	.short	0x0000


	//----- nvinfo : EIATTR_MAXREG_COUNT
	.align		4
        /*002c*/ 	.byte	0x03, 0x1b
        /*002e*/ 	.short	0x0080


	//----- nvinfo : EIATTR_EXTERNS
	.align		4
        /*0030*/ 	.byte	0x04, 0x0f
        /*0032*/ 	.short	(.L_8760 - .L_8759)


	//   ....[0]....
	.align		4
.L_8759:
        /*0034*/ 	.word	index@(__assertfail)


	//----- nvinfo : EIATTR_MERCURY_ISA_VERSION
	.align		4
.L_8760:
        /*0038*/ 	.byte	0x03, 0x5f
        /*003a*/ 	.short	0x0101


	//----- nvinfo : EIATTR_VRC_CTA_INIT_COUNT
	.align		4
        /*003c*/ 	.byte	0x02, 0x4a
	.zero		1
	.zero		1


	//----- nvinfo : EIATTR_SYSCALL_OFFSETS
	.align		4
        /*0040*/ 	.byte	0x04, 0x46
        /*0042*/ 	.short	(.L_8762 - .L_8761)


	//   ....[0]....
.L_8761:
        /*0044*/ 	.word	0x000021f0


	//   ....[1]....
        /*0048*/ 	.word	0x00002c90


	//   ....[2]....
        /*004c*/ 	.word	0x00003970


	//   ....[3]....
        /*0050*/ 	.word	0x00005c50


	//   ....[4]....
        /*0054*/ 	.word	0x000066e0


	//   ....[5]....
        /*0058*/ 	.word	0x00007290


	//   ....[6]....
        /*005c*/ 	.word	0x00009660


	//   ....[7]....
        /*0060*/ 	.word	0x0000a0f0


	//   ....[8]....
        /*0064*/ 	.word	0x0000aca0


	//   ....[9]....
        /*0068*/ 	.word	0x0000d090


	//   ....[10]....
        /*006c*/ 	.word	0x0000db20


	//   ....[11]....
        /*0070*/ 	.word	0x0000e690


	//----- nvinfo : EIATTR_EXIT_INSTR_OFFSETS
	.align		4
.L_8762:
        /*0074*/ 	.byte	0x04, 0x1c
        /*0076*/ 	.short	(.L_8764 - .L_8763)


	//   ....[0]....
.L_8763:
        /*0078*/ 	.word	0x0000af30


	//   ....[1]....
        /*007c*/ 	.word	0x0000dcb0


	//   ....[2]....
        /*0080*/ 	.word	0x0000dcd0


	//   ....[3]....
        /*0084*/ 	.word	0x0000dd60


	//   ....[4]....
        /*0088*/ 	.word	0x0000dd80


	//   ....[5]....
        /*008c*/ 	.word	0x0000dda0


	//   ....[6]....
        /*0090*/ 	.word	0x0000de30


	//   ....[7]....
        /*0094*/ 	.word	0x0000de70


	//   ....[8]....
        /*0098*/ 	.word	0x0000df10


	//   ....[9]....
        /*009c*/ 	.word	0x0000df60


	//   ....[10]....
        /*00a0*/ 	.word	0x0000df90


	//   ....[11]....
        /*00a4*/ 	.word	0x0000e050


	//   ....[12]....
        /*00a8*/ 	.word	0x0000e190


	//   ....[13]....
        /*00ac*/ 	.word	0x0000e2d0


	//   ....[14]....
        /*00b0*/ 	.word	0x0000e420


	//   ....[15]....
        /*00b4*/ 	.word	0x0000e450


	//   ....[16]....
        /*00b8*/ 	.word	0x0000e470


	//   ....[17]....
        /*00bc*/ 	.word	0x0000e4f0


	//   ....[18]....
        /*00c0*/ 	.word	0x0000e530


	//   ....[19]....
        /*00c4*/ 	.word	0x0000e6a0


	//   ....[20]....
        /*00c8*/ 	.word	0x0000e780


	//   ....[21]....
        /*00cc*/ 	.word	0x0000e820


	//   ....[22]....
        /*00d0*/ 	.word	0x0000e850


	//   ....[23]....
        /*00d4*/ 	.word	0x0000e8a0


	//   ....[24]....
        /*00d8*/ 	.word	0x0000e8e0


	//----- nvinfo : EIATTR_MAX_THREADS
	.align		4
.L_8764:
        /*00dc*/ 	.byte	0x04, 0x05
        /*00de*/ 	.short	(.L_8766 - .L_8765)
.L_8765:
        /*00e0*/ 	.word	0x00000080
        /*00e4*/ 	.word	0x00000001
        /*00e8*/ 	.word	0x00000001


	//----- nvinfo : EIATTR_CRS_STACK_SIZE
	.align		4
.L_8766:
        /*00ec*/ 	.byte	0x04, 0x1e
        /*00ee*/ 	.short	(.L_8768 - .L_8767)
.L_8767:
        /*00f0*/ 	.word	0x00000000


	//----- nvinfo : EIATTR_CBANK_PARAM_SIZE
	.align		4
.L_8768:
        /*00f4*/ 	.byte	0x03, 0x19
        /*00f6*/ 	.short	0x0290


	//----- nvinfo : EIATTR_PARAM_CBANK
	.align		4
        /*00f8*/ 	.byte	0x04, 0x0a
        /*00fa*/ 	.short	(.L_8770 - .L_8769)
	.align		4
.L_8769:
        /*00fc*/ 	.word	index@(.nv.constant0._ZN2at6native18elementwise_kernelILi128ELi4EZNS0_15gpu_kernel_implINS0_13BinaryFunctorIbbbZZZNS0_23logical_and_kernel_cudaERNS_14TensorIteratorEENKUlvE0_clEvENKUlvE7_clEvEUlbbE_EEEEvRNS_18TensorIteratorBaseERKT_EUliE_EEviT1_)
        /*0100*/ 	.short	0x0380
        /*0102*/ 	.short	0x0290


	//----- nvinfo : EIATTR_SW_WAR
	.align		4
.L_8770:
        /*0104*/ 	.byte	0x04, 0x36
        /*0106*/ 	.short	(.L_8772 - .L_8771)
.L_8771:
        /*0108*/ 	.word	0x00000008
.L_8772:


//--------------------- .nv.info._ZN2at6native27unrolled_elementwise_kernelINS0_13BinaryFunctorIbbbZZZNS0_23logical_and_kernel_cudaERNS_14TensorIteratorEENKUlvE0_clEvENKUlvE7_clEvEUlbbE_EESt5arrayIPcLm3EELi4E23TrivialOffsetCalculatorILi2EjESC_ILi1EjENS0_6memory12LoadWithCastILi2EEENSF_13StoreWithCastILi1EEEEEviT_T0_T2_T3_T4_T5_ --------------------------
	.section	.nv.info._ZN2at6native27unrolled_elementwise_kernelINS0_13BinaryFunctorIbbbZZZNS0_23logical_and_kernel_cudaERNS_14TensorIteratorEENKUlvE0_clEvENKUlvE7_clEvEUlbbE_EESt5arrayIPcLm3EELi4E23TrivialOffsetCalculatorILi2EjESC_ILi1EjENS0_6memory12LoadWithCastILi2EEENSF_13StoreWithCastILi1EEEEEviT_T0_T2_T3_T4_T5_,"",@"SHT_CUDA_INFO"
	.sectionflags	@""
	.align	4


	//----- nvinfo : EIATTR_CUDA_API_VERSION
	.align		4
        /*0000*/ 	.byte	0x04, 0x37
        /*0002*/ 	.short	(.L_8774 - .L_8773)
.L_8773:
        /*0004*/ 	.word	0x00000082


	//----- nvinfo : EIATTR_KPARAM_INFO
	.align		4
.L_8774:
        /*0008*/ 	.byte	0x04, 0x17
        /*000a*/ 	.short	(.L_8776 - .L_8775)
.L_8775:
        /*000c*/ 	.word	0x00000000
        /*0010*/ 	.short	0x0006
        /*0012*/ 	.short	0x0030
        /*0014*/ 	.byte	0x00, 0xf0, 0x21, 0x00


	//----- nvinfo : EIATTR_KPARAM_INFO
	.align		4
.L_8776:
        /*0018*/ 	.byte	0x04, 0x17
        /*001a*/ 	.short	(.L_8778 - .L_8777)
.L_8777:
        /*001c*/ 	.word	0x00000000
        /*0020*/ 	.short	0x0005
        /*0022*/ 	.short	0x0024
        /*0024*/ 	.byte	0x00, 0xf0, 0x31, 0x00


	//----- nvinfo : EIATTR_KPARAM_INFO
	.align		4
.L_8778:
        /*0028*/ 	.byte	0x04, 0x17
        /*002a*/ 	.short	(.L_8780 - .L_8779)
.L_8779:
        /*002c*/ 	.word	0x00000000
        /*0030*/ 	.short	0x0004
        /*0032*/ 	.short	0x0021
        /*0034*/ 	.byte	0x00, 0xf0, 0x05, 0x00


	//----- nvinfo : EIATTR_KPARAM_INFO
	.align		4
.L_8780:
        /*0038*/ 	.byte	0x04, 0x17
        /*003a*/ 	.short	(.L_8782 - .L_8781)
.L_8781:
        /*003c*/ 	.word	0x00000000
        /*0040*/ 	.short	0x0003
        /*0042*/ 	.short	0x0020
        /*0044*/ 	.byte	0x00, 0xf0, 0x05, 0x00


	//----- nvinfo : EIATTR_KPARAM_INFO
	.align		4
.L_8782:
        /*0048*/ 	.byte	0x04, 0x17
        /*004a*/ 	.short	(.L_8784 - .L_8783)
.L_8783:
        /*004c*/ 	.word	0x00000000
        /*0050*/ 	.short	0x0002
        /*0052*/ 	.short	0x0008
        /*0054*/ 	.byte	0x00, 0xf0, 0x61, 0x00


	//----- nvinfo : EIATTR_KPARAM_INFO
	.align		4
.L_8784:
        /*0058*/ 	.byte	0x04, 0x17
        /*005a*/ 	.short	(.L_8786 - .L_8785)
.L_8785:
        /*005c*/ 	.word	0x00000000
        /*0060*/ 	.short	0x0001
        /*0062*/ 	.short	0x0004
        /*0064*/ 	.byte	0x00, 0xf0, 0x05, 0x00


	//----- nvinfo : EIATTR_KPARAM_INFO
	.align		4
.L_8786:
        /*0068*/ 	.byte	0x04, 0x17
        /*006a*/ 	.short	(.L_8788 - .L_8787)
.L_8787:
        /*006c*/ 	.word	0x00000000
        /*0070*/ 	.short	0x0000
        /*0072*/ 	.short	0x0000
        /*0074*/ 	.byte	0x00, 0xf0, 0x11, 0x00


	//----- nvinfo : EIATTR_SPARSE_MMA_MASK
	.align		4
.L_8788:
        /*0078*/ 	.byte	0x03, 0x50
        /*007a*/ 	.short	0x0000


	//----- nvinfo : EIATTR_MAXREG_COUNT
	.align		4
        /*007c*/ 	.byte	0x03, 0x1b
        /*007e*/ 	.short	0x00ff


	//----- nvinfo : EIATTR_EXTERNS
	.align		4
        /*0080*/ 	.byte	0x04, 0x0f
        /*0082*/ 	.short	(.L_8790 - .L_8789)


	//   ....[0]....
	.align		4
.L_8789:
        /*0084*/ 	.word	index@(__assertfail)


	//----- nvinfo : EIATTR_MERCURY_ISA_VERSION
	.align		4
.L_8790:
        /*0088*/ 	.byte	0x03, 0x5f
        /*008a*/ 	.short	0x0101


	//----- nvinfo : EIATTR_VRC_CTA_INIT_COUNT
	.align		4
        /*008c*/ 	.byte	0x02, 0x4a
	.zero		1
	.zero		1


	//----- nvinfo : EIATTR_SYSCALL_OFFSETS
	.align		4
        /*0090*/ 	.byte	0x04, 0x46
        /*0092*/ 	.short	(.L_8792 - .L_8791)


	//   ....[0]....
.L_8791:
        /*0094*/ 	.word	0x00000bd0


	//   ....[1]....
        /*0098*/ 	.word	0x00001690


	//   ....[2]....
        /*009c*/ 	.word	0x00002330


	//   ....[3]....
        /*00a0*/ 	.word	0x00002de0


	//   ....[4]....
        /*00a4*/ 	.word	0x00003a50


	//   ....[5]....
        /*00a8*/ 	.word	0x00004510


	//   ....[6]....
        /*00ac*/ 	.word	0x00005170


	//   ....[7]....
        /*00b0*/ 	.word	0x00005c30


	//   ....[8]....
        /*00b4*/ 	.word	0x00006a00


	//   ....[9]....
        /*00b8*/ 	.word	0x000076c0


	//   ....[10]....
        /*00bc*/ 	.word	0x00008480


	//   ....[11]....
        /*00c0*/ 	.word	0x00009210


	//----- nvinfo : EIATTR_EXIT_INSTR_OFFSETS
	.align		4
.L_8792:
        /*00c4*/ 	.byte	0x04, 0x1c
        /*00c6*/ 	.short	(.L_8794 - .L_8793)


	//   ....[0]....
.L_8793:
        /*00c8*/ 	.word	0x00008700


	//   ....[1]....
        /*00cc*/ 	.word	0x00008830


	//   ....[2]....
        /*00d0*/ 	.word	0x00008850


	//   ....[3]....
        /*00d4*/ 	.word	0x000088e0


	//   ....[4]....
        /*00d8*/ 	.word	0x00008900


	//   ....[5]....
        /*00dc*/ 	.word	0x00008920


	//   ....[6]....
        /*00e0*/ 	.word	0x000089b0


	//   ....[7]....
        /*00e4*/ 	.word	0x000089f0


	//   ....[8]....
        /*00e8*/ 	.word	0x00008a90


	//   ....[9]....
        /*00ec*/ 	.word	0x00008ae0


	//   ....[10]....
        /*00f0*/ 	.word	0x00008b10


	//   ....[11]....
        /*00f4*/ 	.word	0x00008bd0


	//   ....[12]....
        /*00f8*/ 	.word	0x00008d10


	//   ....[13]....
        /*00fc*/ 	.word	0x00008e50


	//   ....[14]....
        /*0100*/ 	.word	0x00008fa0


	//   ....[15]....
        /*0104*/ 	.word	0x00008fd0


	//   ....[16]....
        /*0108*/ 	.word	0x00008ff0


	//   ....[17]....
        /*010c*/ 	.word	0x00009070


	//   ....[18]....
        /*0110*/ 	.word	0x000090b0


	//   ....[19]....
        /*0114*/ 	.word	0x00009220


	//   ....[20]....
        /*0118*/ 	.word	0x00009300


	//   ....[21]....
        /*011c*/ 	.word	0x000093a0


	//   ....[22]....
        /*0120*/ 	.word	0x000093d0


	//   ....[23]....
        /*0124*/ 	.word	0x00009420


	//   ....[24]....
        /*0128*/ 	.word	0x00009460


	//----- nvinfo : EIATTR_MAX_THREADS
	.align		4
.L_8794:
        /*012c*/ 	.byte	0x04, 0x05
        /*012e*/ 	.short	(.L_8796 - .L_8795)
.L_8795:
        /*0130*/ 	.word	0x00000080
        /*0134*/ 	.word	0x00000001
        /*0138*/ 	.word	0x00000001


	//----- nvinfo : EIATTR_CRS_STACK_SIZE
	.align		4
.L_8796:
        /*013c*/ 	.byte	0x04, 0x1e
        /*013e*/ 	.short	(.L_8798 - .L_8797)
.L_8797:
        /*0140*/ 	.word	0x00000000


	//----- nvinfo : EIATTR_CBANK_PARAM_SIZE
	.align		4
.L_8798:
        /*0144*/ 	.byte	0x03, 0x19
        /*0146*/ 	.short	0x0038


	//----- nvinfo : EIATTR_PARAM_CBANK
	.align		4
        /*0148*/ 	.byte	0x04, 0x0a
        /*014a*/ 	.short	(.L_8800 - .L_8799)
	.align		4
.L_8799:
        /*014c*/ 	.word	index@(.nv.constant0._ZN2at6native27unrolled_elementwise_kernelINS0_13BinaryFunctorIbbbZZZNS0_23logical_and_kernel_cudaERNS_14TensorIteratorEENKUlvE0_clEvENKUlvE7_clEvEUlbbE_EESt5arrayIPcLm3EELi4E23TrivialOffsetCalculatorILi2EjESC_ILi1EjENS0_6memory12LoadWithCastILi2EEENSF_13StoreWithCastILi1EEEEEviT_T0_T2_T3_T4_T5_)
        /*0150*/ 	.short	0x0380
        /*0152*/ 	.short	0x0038


	//----- nvinfo : EIATTR_SW_WAR
	.align		4
.L_8800:
        /*0154*/ 	.byte	0x04, 0x36
        /*0156*/ 	.short	(.L_8802 - .L_8801)
.L_8801:
        /*0158*/ 	.word	0x00000008
.L_8802:


//--------------------- .nv.info._ZN2at6native18elementwise_kernelILi128ELi4EZNS0_22gpu_kernel_impl_nocastINS0_13BinaryFunctorIbbbZZZNS0_23logical_and_kernel_cudaERNS_14TensorIteratorEENKUlvE0_clEvENKUlvE7_clEvEUlbbE_EEEEvRNS_18TensorIteratorBaseERKT_EUliE_EEviT1_ --------------------------
	.section	.nv.info._ZN2at6native18elementwise_kernelILi128ELi4EZNS0_22gpu_kernel_impl_nocastINS0_13BinaryFunctorIbbbZZZNS0_23logical_and_kernel_cudaERNS_14TensorIteratorEENKUlvE0_clEvENKUlvE7_clEvEUlbbE_EEEEvRNS_18TensorIteratorBaseERKT_EUliE_EEviT1_,"",@"SHT_CUDA_INFO"
	.sectionflags	@""
	.align	4


	//----- nvinfo : EIATTR_CUDA_API_VERSION
	.align		4
        /*0000*/ 	.byte	0x04, 0x37
        /*0002*/ 	.short	(.L_8804 - .L_8803)
.L_8803:
        /*0004*/ 	.word	0x00000082


	//----- nvinfo : EIATTR_KPARAM_INFO
	.align		4
.L_8804:
        /*0008*/ 	.byte	0x04, 0x17
        /*000a*/ 	.short	(.L_8806 - .L_8805)
.L_8805:
        /*000c*/ 	.word	0x00000000
        /*0010*/ 	.short	0x0001
        /*0012*/ 	.short	0x0008
        /*0014*/ 	.byte	0x00, 0xf0, 0x21, 0x0a


	//----- nvinfo : EIATTR_KPARAM_INFO
	.align		4
.L_8806:
        /*0018*/ 	.byte	0x04, 0x17
        /*001a*/ 	.short	(.L_8808 - .L_8807)
.L_8807:
        /*001c*/ 	.word	0x00000000
        /*0020*/ 	.short	0x0000
        /*0022*/ 	.short	0x0000
        /*0024*/ 	.byte	0x00, 0xf0, 0x11, 0x00


	//----- nvinfo : EIATTR_SPARSE_MMA_MASK
	.align		4
.L_8808:
        /*0028*/ 	.byte	0x03, 0x50
        /*002a*/ 	.short	0x0000


	//----- nvinfo : EIATTR_MAXREG_COUNT
	.align		4
        /*002c*/ 	.byte	0x03, 0x1b
        /*002e*/ 	.short	0x0080


	//----- nvinfo : EIATTR_MERCURY_ISA_VERSION
	.align		4
        /*0030*/ 	.byte	0x03, 0x5f
        /*0032*/ 	.short	0x0101


	//----- nvinfo : EIATTR_VRC_CTA_INIT_COUNT
	.align		4
        /*0034*/ 	.byte	0x02, 0x4a
	.zero		1
	.zero		1


	//----- nvinfo : EIATTR_EXIT_INSTR_OFFSETS
	.align		4
        /*0038*/ 	.byte	0x04, 0x1c
        /*003a*/ 	.short	(.L_8810 - .L_8809)


	//   ....[0]....
.L_8809:
        /*003c*/ 	.word	0x00000360


	//   ....[1]....
        /*0040*/ 	.word	0x00000400


	//   ....[2]....
        /*0044*/ 	.word	0x00004940


	//   ....[3]....
        /*0048*/ 	.word	0x00005ff0


	//----- nvinfo : EIATTR_MAX_THREADS
	.align		4
.L_8810:
        /*004c*/ 	.byte	0x04, 0x05
        /*004e*/ 	.short	(.L_8812 - .L_8811)
.L_8811:
        /*0050*/ 	.word	0x00000080
        /*0054*/ 	.word	0x00000001
        /*0058*/ 	.word	0x00000001


	//----- nvinfo : EIATTR_CRS_STACK_SIZE
	.align		4
.L_8812:
        /*005c*/ 	.byte	0x04, 0x1e
        /*005e*/ 	.short	(.L_8814 - .L_8813)
.L_8813:
        /*0060*/ 	.word	0x00000000


	//----- nvinfo : EIATTR_CBANK_PARAM_SIZE
	.align		4
.L_8814:
        /*0064*/ 	.byte	0x03, 0x19
        /*0066*/ 	.short	0x0290


	//----- nvinfo : EIATTR_PARAM_CBANK
	.align		4
        /*0068*/ 	.byte	0x04, 0x0a
        /*006a*/ 	.short	(.L_8816 - .L_8815)
	.align		4
.L_8815:
        /*006c*/ 	.word	index@(.nv.constant0._ZN2at6native18elementwise_kernelILi128ELi4EZNS0_22gpu_kernel_impl_nocastINS0_13BinaryFunctorIbbbZZZNS0_23logical_and_kernel_cudaERNS_14TensorIteratorEENKUlvE0_clEvENKUlvE7_clEvEUlbbE_EEEEvRNS_18TensorIteratorBaseERKT_EUliE_EEviT1_)
        /*0070*/ 	.short	0x0380
        /*0072*/ 	.short	0x0290


	//----- nvinfo : EIATTR_SW_WAR
	.align		4
.L_8816:
        /*0074*/ 	.byte	0x04, 0x36
        /*0076*/ 	.short	(.L_8818 - .L_8817)
.L_8817:
        /*0078*/ 	.word	0x00000008
.L_8818:


//--------------------- .nv.info._ZN2at6native27unrolled_elementwise_kernelINS0_13BinaryFunctorIbbbZZZNS0_23logical_and_kernel_cudaERNS_14TensorIteratorEENKUlvE0_clEvENKUlvE7_clEvEUlbbE_EESt5arrayIPcLm3EELi4E23TrivialOffsetCalculatorILi2EjESC_ILi1EjENS0_6memory15LoadWithoutCastENSF_16StoreWithoutCastEEEviT_T0_T2_T3_T4_T5_ --------------------------
	.section	.nv.info._ZN2at6native27unrolled_elementwise_kernelINS0_13BinaryFunctorIbbbZZZNS0_23logical_and_kernel_cudaERNS_14TensorIteratorEENKUlvE0_clEvENKUlvE7_clEvEUlbbE_EESt5arrayIPcLm3EELi4E23TrivialOffsetCalculatorILi2EjESC_ILi1EjENS0_6memory15LoadWithoutCastENSF_16StoreWithoutCastEEEviT_T0_T2_T3_T4_T5_,"",@"SHT_CUDA_INFO"
	.sectionflags	@""
	.align	4


	//----- nvinfo : EIATTR_CUDA_API_VERSION
	.align		4
        /*0000*/ 	.byte	0x04, 0x37
        /*0002*/ 	.short	(.L_8820 - .L_8819)
.L_8819:
        /*0004*/ 	.word	0x00000082


	//----- nvinfo : EIATTR_KPARAM_INFO
	.align		4
.L_8820:
        /*0008*/ 	.byte	0x04, 0x17
        /*000a*/ 	.short	(.L_8822 - .L_8821)
.L_8821:
        /*000c*/ 	.word	0x00000000
        /*0010*/ 	.short	0x0006
        /*0012*/ 	.short	0x0023
        /*0014*/ 	.byte	0x00, 0xf0, 0x05, 0x00


	//----- nvinfo : EIATTR_KPARAM_INFO
	.align		4
.L_8822:
        /*0018*/ 	.byte	0x04, 0x17
        /*001a*/ 	.short	(.L_8824 - .L_8823)
.L_8823:
        /*001c*/ 	.word	0x00000000
        /*0020*/ 	.short	0x0005
        /*0022*/ 	.short	0x0022
        /*0024*/ 	.byte	0x00, 0xf0, 0x05, 0x00


	//----- nvinfo : EIATTR_KPARAM_INFO
	.align		4
.L_8824:
        /*0028*/ 	.byte	0x04, 0x17
        /*002a*/ 	.short	(.L_8826 - .L_8825)
.L_8825:
        /*002c*/ 	.word	0x00000000
        /*0030*/ 	.short	0x0004
        /*0032*/ 	.short	0x0021
        /*0034*/ 	.byte	0x00, 0xf0, 0x05, 0x00


	//----- nvinfo : EIATTR_KPARAM_INFO
	.align		4
.L_8826:
        /*0038*/ 	.byte	0x04, 0x17
        /*003a*/ 	.short	(.L_8828 - .L_8827)
.L_8827:
        /*003c*/ 	.word	0x00000000
        /*0040*/ 	.short	0x0003
        /*0042*/ 	.short	0x0020
        /*0044*/ 	.byte	0x00, 0xf0, 0x05, 0x00


	//----- nvinfo : EIATTR_KPARAM_INFO
	.align		4
.L_8828:
        /*0048*/ 	.byte	0x04, 0x17
        /*004a*/ 	.short	(.L_8830 - .L_8829)
.L_8829:
        /*004c*/ 	.word	0x00000000
        /*0050*/ 	.short	0x0002
        /*0052*/ 	.short	0x0008
        /*0054*/ 	.byte	0x00, 0xf0, 0x61, 0x00


	//----- nvinfo : EIATTR_KPARAM_INFO
	.align		4
.L_8830:
        /*0058*/ 	.byte	0x04, 0x17
        /*005a*/ 	.short	(.L_8832 - .L_8831)
.L_8831:
        /*005c*/ 	.word	0x00000000
        /*0060*/ 	.short	0x0001
        /*0062*/ 	.short	0x0004
        /*0064*/ 	.byte	0x00, 0xf0, 0x05, 0x00


	//----- nvinfo : EIATTR_KPARAM_INFO
	.align		4
.L_8832:
        /*0068*/ 	.byte	0x04, 0x17
        /*006a*/ 	.short	(.L_8834 - .L_8833)
.L_8833:
        /*006c*/ 	.word	0x00000000
        /*0070*/ 	.short	0x0000
        /*0072*/ 	.short	0x0000
        /*0074*/ 	.byte	0x00, 0xf0, 0x11, 0x00


	//----- nvinfo : EIATTR_SPARSE_MMA_MASK
	.align		4
.L_8834:
        /*0078*/ 	.byte	0x03, 0x50
        /*007a*/ 	.short	0x0000


	//----- nvinfo : EIATTR_MAXREG_COUNT
	.align		4
        /*007c*/ 	.byte	0x03, 0x1b
        /*007e*/ 	.short	0x00ff


	//----- nvinfo : EIATTR_MERCURY_ISA_VERSION
	.align		4
        /*0080*/ 	.byte	0x03, 0x5f
        /*0082*/ 	.short	0x0101


	//----- nvinfo : EIATTR_VRC_CTA_INIT_COUNT
	.align		4
        /*0084*/ 	.byte	0x02, 0x4a
	.zero		1
	.zero		1


	//----- nvinfo : EIATTR_EXIT_INSTR_OFFSETS
	.align		4
        /*0088*/ 	.byte	0x04, 0x1c
        /*008a*/ 	.short	(.L_8836 - .L_8835)


	//   ....[0]....
.L_8835:
        /*008c*/ 	.word	0x00000600


	//   ....[1]....
        /*0090*/ 	.word	0x00000660


	//----- nvinfo : EIATTR_MAX_THREADS
	.align		4
.L_8836:
        /*0094*/ 	.byte	0x04, 0x05
        /*0096*/ 	.short	(.L_8838 - .L_8837)
.L_8837:
        /*0098*/ 	.word	0x00000080
        /*009c*/ 	.word	0x00000001
        /*00a0*/ 	.word	0x00000001


	//----- nvinfo : EIATTR_CRS_STACK_SIZE
	.align		4
.L_8838:
        /*00a4*/ 	.byte	0x04, 0x1e
        /*00a6*/ 	.short	(.L_8840 - .L_8839)
.L_8839:
        /*00a8*/ 	.word	0x00000000


	//----- nvinfo : EIATTR_CBANK_PARAM_SIZE
	.align		4
.L_8840:
        /*00ac*/ 	.byte	0x03, 0x19
        /*00ae*/ 	.short	0x0024


	//----- nvinfo : EIATTR_PARAM_CBANK
	.align		4
        /*00b0*/ 	.byte	0x04, 0x0a
        /*00b2*/ 	.short	(.L_8842 - .L_8841)
	.align		4
.L_8841:
        /*00b4*/ 	.word	index@(.nv.constant0._ZN2at6native27unrolled_elementwise_kernelINS0_13BinaryFunctorIbbbZZZNS0_23logical_and_kernel_cudaERNS_14TensorIteratorEENKUlvE0_clEvENKUlvE7_clEvEUlbbE_EESt5arrayIPcLm3EELi4E23TrivialOffsetCalculatorILi2EjESC_ILi1EjENS0_6memory15LoadWithoutCastENSF_16StoreWithoutCastEEEviT_T0_T2_T3_T4_T5_)
        /*00b8*/ 	.short	0x0380
        /*00ba*/ 	.short	0x0024


	//----- nvinfo : EIATTR_SW_WAR
	.align		4
.L_8842:
        /*00bc*/ 	.byte	0x04, 0x36
        /*00be*/ 	.short	(.L_8844 - .L_8843)
.L_8843:
        /*00c0*/ 	.word	0x00000008
.L_8844:


//--------------------- .nv.info._ZN2at6native29vectorized_elementwise_kernelILi2ENS0_13BinaryFunctorIbbbZZZNS0_23logical_and_kernel_cudaERNS_14TensorIteratorEENKUlvE0_clEvENKUlvE7_clEvEUlbbE_EESt5arrayIPcLm3EEEEviT0_T1_ --------------------------
	.section	.nv.info._ZN2at6native29vectorized_elementwise_kernelILi2ENS0_13BinaryFunctorIbbbZZZNS0_23logical_and_kernel_cudaERNS_14TensorIteratorEENKUlvE0_clEvENKUlvE7_clEvEUlbbE_EESt5arrayIPcLm3EEEEviT0_T1_,"",@"SHT_CUDA_INFO"
	.sectionflags	@""
	.align	4


	//----- nvinfo : EIATTR_CUDA_API_VERSION
	.align		4
        /*0000*/ 	.byte	0x04, 0x37
        /*0002*/ 	.short	(.L_8846 - .L_8845)
.L_8845:
        /*0004*/ 	.word	0x00000082


	//----- nvinfo : EIATTR_KPARAM_INFO
	.align		4
.L_8846:
        /*0008*/ 	.byte	0x04, 0x17
        /*000a*/ 	.short	(.L_8848 - .L_8847)
.L_8847:
        /*000c*/ 	.word	0x00000000
        /*0010*/ 	.short	0x0002
        /*0012*/ 	.short	0x0008
        /*0014*/ 	.byte	0x00, 0xf0, 0x61, 0x00


	//----- nvinfo : EIATTR_KPARAM_INFO
	.align		4
.L_8848:
        /*0018*/ 	.byte	0x04, 0x17
        /*001a*/ 	.short	(.L_8850 - .L_8849)
.L_8849:
        /*001c*/ 	.word	0x00000000
        /*0020*/ 	.short	0x0001
        /*0022*/ 	.short	0x0004
        /*0024*/ 	.byte	0x00, 0xf0, 0x05, 0x00


	//----- nvinfo : EIATTR_KPARAM_INFO
	.align		4
.L_8850:
        /*0028*/ 	.byte	0x04, 0x17
        /*002a*/ 	.short	(.L_8852 - .L_8851)
.L_8851:
        /*002c*/ 	.word	0x00000000
        /*0030*/ 	.short	0x0000
        /*0032*/ 	.short	0x0000
        /*0034*/ 	.byte	0x00, 0xf0, 0x11, 0x00


	//----- nvinfo : EIATTR_SPARSE_MMA_MASK
	.align		4
.L_8852:
        /*0038*/ 	.byte	0x03, 0x50
        /*003a*/ 	.short	0x0000


	//----- nvinfo : EIATTR_MAXREG_COUNT
	.align		4
        /*003c*/ 	.byte	0x03, 0x1b
        /*003e*/ 	.short	0x00ff


	//----- nvinfo : EIATTR_MERCURY_ISA_VERSION
	.align		4
        /*0040*/ 	.byte	0x03, 0x5f
        /*0042*/ 	.short	0x0101


	//----- nvinfo : EIATTR_VRC_CTA_INIT_COUNT
	.align		4
        /*0044*/ 	.byte	0x02, 0x4a
	.zero		1
	.zero		1


	//----- nvinfo : EIATTR_EXIT_INSTR_OFFSETS
	.align		4
        /*0048*/ 	.byte	0x04, 0x1c
        /*004a*/ 	.short	(.L_8854 - .L_8853)


	//   ....[0]....
.L_8853:
        /*004c*/ 	.word	0x00000c70


	//   ....[1]....
        /*0050*/ 	.word	0x00000cd0


	//   ....[2]....
        /*0054*/ 	.word	0x00001180


	//----- nvinfo : EIATTR_MAX_THREADS
	.align		4
.L_8854:
        /*0058*/ 	.byte	0x04, 0x05
        /*005a*/ 	.short	(.L_8856 - .L_8855)
.L_8855:
        /*005c*/ 	.word	0x00000080
        /*0060*/ 	.word	0x00000001
        /*0064*/ 	.word	0x00000001


	//----- nvinfo : EIATTR_CRS_STACK_SIZE
	.align		4
.L_8856:
        /*0068*/ 	.byte	0x04, 0x1e
        /*006a*/ 	.short	(.L_8858 - .L_8857)
.L_8857:
        /*006c*/ 	.word	0x00000000


	//----- nvinfo : EIATTR_CBANK_PARAM_SIZE
	.align		4
.L_8858:
        /*0070*/ 	.byte	0x03, 0x19
        /*0072*/ 	.short	0x0020


	//----- nvinfo : EIATTR_PARAM_CBANK
	.align		4
        /*0074*/ 	.byte	0x04, 0x0a
        /*0076*/ 	.short	(.L_8860 - .L_8859)
	.align		4
.L_8859:
        /*0078*/ 	.word	index@(.nv.constant0._ZN2at6native29vectorized_elementwise_kernelILi2ENS0_13BinaryFunctorIbbbZZZNS0_23logical_and_kernel_cudaERNS_14TensorIteratorEENKUlvE0_clEvENKUlvE7_clEvEUlbbE_EESt5arrayIPcLm3EEEEviT0_T1_)
        /*007c*/ 	.short	0x0380
        /*007e*/ 	.short	0x0020


	//----- nvinfo : EIATTR_SW_WAR
	.align		4
.L_8860:
        /*0080*/ 	.byte	0x04, 0x36
        /*0082*/ 	.short	(.L_8862 - .L_8861)
.L_8861:
        /*0084*/ 	.word	0x00000008
.L_8862:


//--------------------- .nv.info._ZN2at6native29vectorized_elementwise_kernelILi4ENS0_13BinaryFunctorIbbbZZZNS0_23logical_and_kernel_cudaERNS_14TensorIteratorEENKUlvE0_clEvENKUlvE7_clEvEUlbbE_EESt5arrayIPcLm3EEEEviT0_T1_ --------------------------
	.section	.nv.info._ZN2at6native29vectorized_elementwise_kernelILi4ENS0_13BinaryFunctorIbbbZZZNS0_23logical_and_kernel_cudaERNS_14TensorIteratorEENKUlvE0_clEvENKUlvE7_clEvEUlbbE_EESt5arrayIPcLm3EEEEviT0_T1_,"",@"SHT_CUDA_INFO"
	.sectionflags	@""
	.align	4


	//----- nvinfo : EIATTR_CUDA_API_VERSION
	.align		4
        /*0000*/ 	.byte	0x04, 0x37
        /*0002*/ 	.short	(.L_8864 - .L_8863)
.L_8863:
        /*0004*/ 	.word	0x00000082


	//----- nvinfo : EIATTR_KPARAM_INFO
	.align		4
.L_8864:
        /*0008*/ 	.byte	0x04, 0x17
        /*000a*/ 	.short	(.L_8866 - .L_8865)
.L_8865:
        /*000c*/ 	.word	0x00000000
        /*0010*/ 	.short	0x0002
        /*0012*/ 	.short	0x0008
        /*0014*/ 	.byte	0x00, 0xf0, 0x61, 0x00


	//----- nvinfo : EIATTR_KPARAM_INFO
	.align		4
.L_8866:
        /*0018*/ 	.byte	0x04, 0x17
        /*001a*/ 	.short	(.L_8868 - .L_8867)
.L_8867:
        /*001c*/ 	.word	0x00000000
        /*0020*/ 	.short	0x0001
        /*0022*/ 	.short	0x0004
        /*0024*/ 	.byte	0x00, 0xf0, 0x05, 0x00


	//----- nvinfo : EIATTR_KPARAM_INFO
	.align		4
.L_8868:
        /*0028*/ 	.byte	0x04, 0x17
        /*002a*/ 	.short	(.L_8870 - .L_8869)
.L_8869:
        /*002c*/ 	.word	0x00000000
        /*0030*/ 	.short	0x0000
        /*0032*/ 	.short	0x0000
        /*0034*/ 	.byte	0x00, 0xf0, 0x11, 0x00


	//----- nvinfo : EIATTR_SPARSE_MMA_MASK
	.align		4
.L_8870:
        /*0038*/ 	.byte	0x03, 0x50
        /*003a*/ 	.short	0x0000


	//----- nvinfo : EIATTR_MAXREG_COUNT
	.align		4
        /*003c*/ 	.byte	0x03, 0x1b
        /*003e*/ 	.short	0x00ff


	//----- nvinfo : EIATTR_MERCURY_ISA_VERSION
	.align		4
        /*0040*/ 	.byte	0x03, 0x5f
        /*0042*/ 	.short	0x0101


	//----- nvinfo : EIATTR_VRC_CTA_INIT_COUNT
	.align		4
        /*0044*/ 	.byte	0x02, 0x4a
	.zero		1
	.zero		1


	//----- nvinfo : EIATTR_EXIT_INSTR_OFFSETS
	.align		4
        /*0048*/ 	.byte	0x04, 0x1c
        /*004a*/ 	.short	(.L_8872 - .L_8871)


	//   ....[0]....
.L_8871:
        /*004c*/ 	.word	0x00000c70


	//   ....[1]....
        /*0050*/ 	.word	0x00000cd0


	//   ....[2]....
        /*0054*/ 	.word	0x00001140


	//----- nvinfo : EIATTR_MAX_THREADS
	.align		4
.L_8872:
        /*0058*/ 	.byte	0x04, 0x05
        /*005a*/ 	.short	(.L_8874 - .L_8873)
.L_8873:
        /*005c*/ 	.word	0x00000080
        /*0060*/ 	.word	0x00000001
        /*0064*/ 	.word	0x00000001


	//----- nvinfo : EIATTR_CRS_STACK_SIZE
	.align		4
.L_8874:
        /*0068*/ 	.byte	0x04, 0x1e
        /*006a*/ 	.short	(.L_8876 - .L_8875)
.L_8875:
        /*006c*/ 	.word	0x00000000


	//----- nvinfo : EIATTR_CBANK_PARAM_SIZE
	.align		4
.L_8876:
        /*0070*/ 	.byte	0x03, 0x19
        /*0072*/ 	.short	0x0020


	//----- nvinfo : EIATTR_PARAM_CBANK
	.align		4
        /*0074*/ 	.byte	0x04, 0x0a
        /*0076*/ 	.short	(.L_8878 - .L_8877)
	.align		4
.L_8877:
        /*0078*/ 	.word	index@(.nv.constant0._ZN2at6native29vectorized_elementwise_kernelILi4ENS0_13BinaryFunctorIbbbZZZNS0_23logical_and_kernel_cudaERNS_14TensorIteratorEENKUlvE0_clEvENKUlvE7_clEvEUlbbE_EESt5arrayIPcLm3EEEEviT0_T1_)
        /*007c*/ 	.short	0x0380
        /*007e*/ 	.short	0x0020


	//----- nvinfo : EIATTR_SW_WAR
	.align		4
.L_8878:
        /*0080*/ 	.byte	0x04, 0x36
        /*0082*/ 	.short	(.L_8880 - .L_8879)
.L_8879:
        /*0084*/ 	.word	0x00000008
.L_8880:


//--------------------- .nv.info._ZN2at6native29vectorized_elementwise_kernelILi8ENS0_13BinaryFunctorIbbbZZZNS0_23logical_and_kernel_cudaERNS_14TensorIteratorEENKUlvE0_clEvENKUlvE7_clEvEUlbbE_EESt5arrayIPcLm3EEEEviT0_T1_ --------------------------
	.section	.nv.info._ZN2at6native29vectorized_elementwise_kernelILi8ENS0_13BinaryFunctorIbbbZZZNS0_23logical_and_kernel_cudaERNS_14TensorIteratorEENKUlvE0_clEvENKUlvE7_clEvEUlbbE_EESt5arrayIPcLm3EEEEviT0_T1_,"",@"SHT_CUDA_INFO"
	.sectionflags	@""
	.align	4


	//----- nvinfo : EIATTR_CUDA_API_VERSION
	.align		4
        /*0000*/ 	.byte	0x04, 0x37
        /*0002*/ 	.short	(.L_8882 - .L_8881)
.L_8881:
        /*0004*/ 	.word	0x00000082


	//----- nvinfo : EIATTR_KPARAM_INFO
	.align		4
.L_8882:
        /*0008*/ 	.byte	0x04, 0x17
        /*000a*/ 	.short	(.L_8884 - .L_8883)
.L_8883:
        /*000c*/ 	.word	0x00000000
        /*0010*/ 	.short	0x0002
        /*0012*/ 	.short	0x0008
        /*0014*/ 	.byte	0x00, 0xf0, 0x61, 0x00


	//----- nvinfo : EIATTR_KPARAM_INFO
	.align		4
.L_8884:
        /*0018*/ 	.byte	0x04, 0x17
        /*001a*/ 	.short	(.L_8886 - .L_8885)
.L_8885:
        /*001c*/ 	.word	0x00000000
        /*0020*/ 	.short	0x0001
        /*0022*/ 	.short	0x0004
        /*0024*/ 	.byte	0x00, 0xf0, 0x05, 0x00


	//----- nvinfo : EIATTR_KPARAM_INFO
	.align		4
.L_8886:
        /*0028*/ 	.byte	0x04, 0x17
        /*002a*/ 	.short	(.L_8888 - .L_8887)
.L_8887:
        /*002c*/ 	.word	0x00000000
        /*0030*/ 	.short	0x0000
        /*0032*/ 	.short	0x0000
        /*0034*/ 	.byte	0x00, 0xf0, 0x11, 0x00


	//----- nvinfo : EIATTR_SPARSE_MMA_MASK
	.align		4
.L_8888:
        /*0038*/ 	.byte	0x03, 0x50
        /*003a*/ 	.short	0x0000


	//----- nvinfo : EIATTR_MAXREG_COUNT
	.align		4
        /*003c*/ 	.byte	0x03, 0x1b
        /*003e*/ 	.short	0x00ff


	//----- nvinfo : EIATTR_MERCURY_ISA_VERSION
	.align		4
        /*0040*/ 	.byte	0x03, 0x5f
        /*0042*/ 	.short	0x0101


	//----- nvinfo : EIATTR_VRC_CTA_INIT_COUNT
	.align		4
        /*0044*/ 	.byte	0x02, 0x4a
	.zero		1
	.zero		1


	//----- nvinfo : EIATTR_EXIT_INSTR_OFFSETS
	.align		4
        /*0048*/ 	.byte	0x04, 0x1c
        /*004a*/ 	.short	(.L_8890 - .L_8889)


	//   ....[0]....
.L_8889:
        /*004c*/ 	.word	0x00000010


	//----- nvinfo : EIATTR_MAX_THREADS
	.align		4
.L_8890:
        /*0050*/ 	.byte	0x04, 0x05
        /*0052*/ 	.short	(.L_8892 - .L_8891)
.L_8891:
        /*0054*/ 	.word	0x00000080
        /*0058*/ 	.word	0x00000001
        /*005c*/ 	.word	0x00000001


	//----- nvinfo : EIATTR_CBANK_PARAM_SIZE
	.align		4
.L_8892:
        /*0060*/ 	.byte	0x03, 0x19
        /*0062*/ 	.short	0x0020


	//----- nvinfo : EIATTR_PARAM_CBANK
	.align		4
        /*0064*/ 	.byte	0x04, 0x0a
        /*0066*/ 	.short	(.L_8894 - .L_8893)
	.align		4
.L_8893:
        /*0068*/ 	.word	index@(.nv.constant0._ZN2at6native29vectorized_elementwise_kernelILi8ENS0_13BinaryFunctorIbbbZZZNS0_23logical_and_kernel_cudaERNS_14TensorIteratorEENKUlvE0_clEvENKUlvE7_clEvEUlbbE_EESt5arrayIPcLm3EEEEviT0_T1_)
        /*006c*/ 	.short	0x0380
        /*006e*/ 	.short	0x0020


	//----- nvinfo : EIATTR_SW_WAR
	.align		4
.L_8894:
        /*0070*/ 	.byte	0x04, 0x36
        /*0072*/ 	.short	(.L_8896 - .L_8895)
.L_8895:
        /*0074*/ 	.word	0x00000008
.L_8896:


//--------------------- .nv.info._ZN2at6native18elementwise_kernelILi128ELi4EZNS0_15gpu_kernel_implINS0_13AUnaryFunctorIN3c104HalfES5_bZZZNS0_23logical_and_kernel_cudaERNS_14TensorIteratorEENKUlvE0_clEvENKUlvE6_clEvEUlS5_S5_E_EEEEvRNS_18TensorIteratorBaseERKT_EUliE_EEviT1_ --------------------------
	.section	.nv.info._ZN2at6native18elementwise_kernelILi128ELi4EZNS0_15gpu_kernel_implINS0_13AUnaryFunctorIN3c104HalfES5_bZZZNS0_23logical_and_kernel_cudaERNS_14TensorIteratorEENKUlvE0_clEvENKUlvE6_clEvEUlS5_S5_E_EEEEvRNS_18TensorIteratorBaseERKT_EUliE_EEviT1_,"",@"SHT_CUDA_INFO"
	.sectionflags	@""
	.align	4


	//----- nvinfo : EIATTR_CUDA_API_VERSION
	.align		4
        /*0000*/ 	.byte	0x04, 0x37
        /*0002*/ 	.short	(.L_8898 - .L_8897)
.L_8897:
        /*0004*/ 	.word	0x00000082


	//----- nvinfo : EIATTR_KPARAM_INFO
	.align		4
.L_8898:
        /*0008*/ 	.byte	0x04, 0x17
        /*000a*/ 	.short	(.L_8900 - .L_8899)
.L_8899:
        /*000c*/ 	.word	0x00000000
        /*0010*/ 	.short	0x0001
        /*0012*/ 	.short	0x0008
        /*0014*/ 	.byte	0x00, 0xf0, 0x61, 0x08


	//----- nvinfo : EIATTR_KPARAM_INFO
	.align		4
.L_8900:
        /*0018*/ 	.byte	0x04, 0x17
        /*001a*/ 	.short	(.L_8902 - .L_8901)
.L_8901:
        /*001c*/ 	.word	0x00000000
        /*0020*/ 	.short	0x0000
        /*0022*/ 	.short	0x0000
        /*0024*/ 	.byte	0x00, 0xf0, 0x11, 0x00


	//----- nvinfo : EIATTR_SPARSE_MMA_MASK
	.align		4
.L_8902:
        /*0028*/ 	.byte	0x03, 0x50
        /*002a*/ 	.short	0x0000


	//----- nvinfo : EIATTR_MAXREG_COUNT
	.align		4
        /*002c*/ 	.byte	0x03, 0x1b
        /*002e*/ 	.short	0x0080


	//----- nvinfo : EIATTR_EXTERNS
	.align		4
        /*0030*/ 	.byte	0x04, 0x0f
        /*0032*/ 	.short	(.L_8904 - .L_8903)


	//   ....[0]....
	.align		4
.L_8903:
        /*0034*/ 	.word	index@(__assertfail)


	//----- nvinfo : EIATTR_MERCURY_ISA_VERSION
	.align		4
.L_8904:
        /*0038*/ 	.byte	0x03, 0x5f
        /*003a*/ 	.short	0x0101


	//----- nvinfo : EIATTR_VRC_CTA_INIT_COUNT
	.align		4
        /*003c*/ 	.byte	0x02, 0x4a
	.zero		1
	.zero		1


	//----- nvinfo : EIATTR_SYSCALL_OFFSETS
	.align		4
        /*0040*/ 	.byte	0x04, 0x46
        /*0042*/ 	.short	(.L_8906 - .L_8905)


	//   ....[0]....
.L_8905:
        /*0044*/ 	.word	0x00002270


	//   ....[1]....
        /*0048*/ 	.word	0x00003000


	//   ....[2]....
        /*004c*/ 	.word	0x000053e0


	//   ....[3]....
        /*0050*/ 	.word	0x00005fc0


	//   ....[4]....
        /*0054*/ 	.word	0x00008490


	//   ....[5]....
        /*0058*/ 	.word	0x00009070


	//   ....[6]....
        /*005c*/ 	.word	0x0000b550


	//   ....[7]....
        /*0060*/ 	.word	0x0000c0f0


	//----- nvinfo : EIATTR_EXIT_INSTR_OFFSETS
	.align		4
.L_8906:
        /*0064*/ 	.byte	0x04, 0x1c
        /*0066*/ 	.short	(.L_8908 - .L_8907)


	//   ....[0]....
.L_8907:
        /*0068*/ 	.word	0x00009300


	//   ....[1]....
        /*006c*/ 	.word	0x0000b710


	//   ....[2]....
        /*0070*/ 	.word	0x0000b730


	//   ....[3]....
        /*0074*/ 	.word	0x0000b7c0


	//   ....[4]....
        /*0078*/ 	.word	0x0000b7e0


	//   ....[5]....
        /*007c*/ 	.word	0x0000b800


	//   ....[6]....
        /*0080*/ 	.word	0x0000b890


	//   ....[7]....
        /*0084*/ 	.word	0x0000b8d0


	//   ....[8]....
        /*0088*/ 	.word	0x0000b970


	//   ....[9]....
        /*008c*/ 	.word	0x0000b9c0


	//   ....[10]....
        /*0090*/ 	.word	0x0000b9f0


	//   ....[11]....
        /*0094*/ 	.word	0x0000bab0


	//   ....[12]....
        /*0098*/ 	.word	0x0000bbf0


	//   ....[13]....
        /*009c*/ 	.word	0x0000bd30


	//   ....[14]....
        /*00a0*/ 	.word	0x0000be80


	//   ....[15]....
        /*00a4*/ 	.word	0x0000beb0


	//   ....[16]....
        /*00a8*/ 	.word	0x0000bed0


	//   ....[17]....
        /*00ac*/ 	.word	0x0000bf50


	//   ....[18]....
        /*00b0*/ 	.word	0x0000bf90


	//   ....[19]....
        /*00b4*/ 	.word	0x0000c100


	//   ....[20]....
        /*00b8*/ 	.word	0x0000c1e0


	//   ....[21]....
        /*00bc*/ 	.word	0x0000c280


	//   ....[22]....
        /*00c0*/ 	.word	0x0000c2b0


	//   ....[23]....
        /*00c4*/ 	.word	0x0000c300


	//   ....[24]....
        /*00c8*/ 	.word	0x0000c340


	//----- nvinfo : EIATTR_MAX_THREADS
	.align		4
.L_8908:
        /*00cc*/ 	.byte	0x04, 0x05
        /*00ce*/ 	.short	(.L_8910 - .L_8909)
.L_8909:
        /*00d0*/ 	.word	0x00000080
        /*00d4*/ 	.word	0x00000001
        /*00d8*/ 	.word	0x00000001


	//----- nvinfo : EIATTR_CRS_STACK_SIZE
	.align		4
.L_8910:
        /*00dc*/ 	.byte	0x04, 0x1e
        /*00de*/ 	.short	(.L_8912 - .L_8911)
.L_8911:
        /*00e0*/ 	.word	0x00000000


	//----- nvinfo : EIATTR_CBANK_PARAM_SIZE
	.align		4
.L_8912:
        /*00e4*/ 	.byte	0x03, 0x19
        /*00e6*/ 	.short	0x0220


	//----- nvinfo : EIATTR_PARAM_CBANK
	.align		4
        /*00e8*/ 	.byte	0x04, 0x0a
        /*00ea*/ 	.short	(.L_8914 - .L_8913)
	.align		4
.L_8913:
        /*00ec*/ 	.word	index@(.nv.constant0._ZN2at6native18elementwise_kernelILi128ELi4EZNS0_15gpu_kernel_implINS0_13AUnaryFunctorIN3c104HalfES5_bZZZNS0_23logical_and_kernel_cudaERNS_14TensorIteratorEENKUlvE0_clEvENKUlvE6_clEvEUlS5_S5_E_EEEEvRNS_18TensorIteratorBaseERKT_EUliE_EEviT1_)
        /*00f0*/ 	.short	0x0380
        /*00f2*/ 	.short	0x0220


	//----- nvinfo : EIATTR_SW_WAR
	.align		4
.L_8914:
        /*00f4*/ 	.byte	0x04, 0x36
        /*00f6*/ 	.short	(.L_8916 - .L_8915)
.L_8915:
        /*00f8*/ 	.word	0x00000008
.L_8916:


//--------------------- .nv.info._ZN2at6native27unrolled_elementwise_kernelINS0_13AUnaryFunctorIN3c104HalfES4_bZZZNS0_23logical_and_kernel_cudaERNS_14TensorIteratorEENKUlvE0_clEvENKUlvE6_clEvEUlS4_S4_E_EESt5arrayIPcLm2EELi4E23TrivialOffsetCalculatorILi1EjESF_NS0_6memory12LoadWithCastILi1EEENSG_13StoreWithCastILi1EEEEEviT_T0_T2_T3_T4_T5_ --------------------------
	.section	.nv.info._ZN2at6native27unrolled_elementwise_kernelINS0_13AUnaryFunctorIN3c104HalfES4_bZZZNS0_23logical_and_kernel_cudaERNS_14TensorIteratorEENKUlvE0_clEvENKUlvE6_clEvEUlS4_S4_E_EESt5arrayIPcLm2EELi4E23TrivialOffsetCalculatorILi1EjESF_NS0_6memory12LoadWithCastILi1EEENSG_13StoreWithCastILi1EEEEEviT_T0_T2_T3_T4_T5_,"",@"SHT_CUDA_INFO"
	.sectionflags	@""
	.align	4


	//----- nvinfo : EIATTR_CUDA_API_VERSION
	.align		4
        /*0000*/ 	.byte	0x04, 0x37
        /*0002*/ 	.short	(.L_8918 - .L_8917)
.L_8917:
        /*0004*/ 	.word	0x00000082


	//----- nvinfo : EIATTR_KPARAM_INFO
	.align		4
.L_8918:
        /*0008*/ 	.byte	0x04, 0x17
        /*000a*/ 	.short	(.L_8920 - .L_8919)
.L_8919:
        /*000c*/ 	.word	0x00000000
        /*0010*/ 	.short	0x0006
        /*0012*/ 	.short	0x0024
        /*0014*/ 	.byte	0x00, 0xf0, 0x21, 0x00


	//----- nvinfo : EIATTR_KPARAM_INFO
	.align		4
.L_8920:
        /*0018*/ 	.byte	0x04, 0x17
        /*001a*/ 	.short	(.L_8922 - .L_8921)
.L_8921:
        /*001c*/ 	.word	0x00000000
        /*0020*/ 	.short	0x0005
        /*0022*/ 	.short	0x001c
        /*0024*/ 	.byte	0x00, 0xf0, 0x21, 0x00


	//----- nvinfo : EIATTR_KPARAM_INFO
	.align		4
.L_8922:
        /*0028*/ 	.byte	0x04, 0x17
        /*002a*/ 	.short	(.L_8924 - .L_8923)
.L_8923:
        /*002c*/ 	.word	0x00000000
        /*0030*/ 	.short	0x0004
        /*0032*/ 	.short	0x0019
        /*0034*/ 	.byte	0x00, 0xf0, 0x05, 0x00


	//----- nvinfo : EIATTR_KPARAM_INFO
	.align		4
.L_8924:
        /*0038*/ 	.byte	0x04, 0x17
        /*003a*/ 	.short	(.L_8926 - .L_8925)
.L_8925:
        /*003c*/ 	.word	0x00000000
        /*0040*/ 	.short	0x0003
        /*0042*/ 	.short	0x0018
        /*0044*/ 	.byte	0x00, 0xf0, 0x05, 0x00


	//----- nvinfo : EIATTR_KPARAM_INFO
	.align		4
.L_8926:
        /*0048*/ 	.byte	0x04, 0x17
        /*004a*/ 	.short	(.L_8928 - .L_8927)
.L_8927:
        /*004c*/ 	.word	0x00000000
        /*0050*/ 	.short	0x0002
        /*0052*/ 	.short	0x0008
        /*0054*/ 	.byte	0x00, 0xf0, 0x41, 0x00


	//----- nvinfo : EIATTR_KPARAM_INFO
	.align		4
.L_8928:
        /*0058*/ 	.byte	0x04, 0x17
        /*005a*/ 	.short	(.L_8930 - .L_8929)
.L_8929:
        /*005c*/ 	.word	0x00000000
        /*0060*/ 	.short	0x0001
        /*0062*/ 	.short	0x0004
        /*0064*/ 	.byte	0x00, 0xf0, 0x11, 0x00


	//----- nvinfo : EIATTR_KPARAM_INFO
	.align		4
.L_8930:
        /*0068*/ 	.byte	0x04, 0x17
        /*006a*/ 	.short	(.L_8932 - .L_8931)
.L_8931:
        /*006c*/ 	.word	0x00000000
        /*0070*/ 	.short	0x0000
        /*0072*/ 	.short	0x0000
        /*0074*/ 	.byte	0x00, 0xf0, 0x11, 0x00


	//----- nvinfo : EIATTR_SPARSE_MMA_MASK
	.align		4
.L_8932:
        /*0078*/ 	.byte	0x03, 0x50
        /*007a*/ 	.short	0x0000


	//----- nvinfo : EIATTR_MAXREG_COUNT
	.align		4
        /*007c*/ 	.byte	0x03, 0x1b
        /*007e*/ 	.short	0x00ff


	//----- nvinfo : EIATTR_EXTERNS
	.align		4
        /*0080*/ 	.byte	0x04, 0x0f
        /*0082*/ 	.short	(.L_8934 - .L_8933)


	//   ....[0]....
	.align		4
.L_8933:
        /*0084*/ 	.word	index@(__assertfail)


	//----- nvinfo : EIATTR_MERCURY_ISA_VERSION
	.align		4
.L_8934:
        /*0088*/ 	.byte	0x03, 0x5f
        /*008a*/ 	.short	0x0101


	//----- nvinfo : EIATTR_VRC_CTA_INIT_COUNT
	.align		4
        /*008c*/ 	.byte	0x02, 0x4a
	.zero		1
	.zero		1


	//----- nvinfo : EIATTR_SYSCALL_OFFSETS
	.align		4
        /*0090*/ 	.byte	0x04, 0x46
        /*0092*/ 	.short	(.L_8936 - .L_8935)


	//   ....[0]....
.L_8935:
        /*0094*/ 	.word	0x00001050


	//   ....[1]....
        /*0098*/ 	.word	0x00002280


	//   ....[2]....
        /*009c*/ 	.word	0x000033f0


	//   ....[3]....
        /*00a0*/ 	.word	0x00004480


	//   ....[4]....
        /*00a4*/ 	.word	0x00005630


	//   ....[5]....
        /*00a8*/ 	.word	0x000063c0


	//   ....[6]....
        /*00ac*/ 	.word	0x00007230


	//   ....[7]....
        /*00b0*/ 	.word	0x000080a0


	//----- nvinfo : EIATTR_EXIT_INSTR_OFFSETS
	.align		4
.L_8936:
        /*00b4*/ 	.byte	0x04, 0x1c
        /*00b6*/ 	.short	(.L_8938 - .L_8937)


	//   ....[0]....
.L_8937:
        /*00b8*/ 	.word	0x00007500


	//   ....[1]....
        /*00bc*/ 	.word	0x00007630


	//   ....[2]....
        /*00c0*/ 	.word	0x00007650


	//   ....[3]....
        /*00c4*/ 	.word	0x000076e0


	//   ....[4]....
        /*00c8*/ 	.word	0x00007700


	//   ....[5]....
        /*00cc*/ 	.word	0x00007720


	//   ....[6]....
        /*00d0*/ 	.word	0x000077b0


	//   ....[7]....
        /*00d4*/ 	.word	0x000077f0


	//   ....[8]....
        /*00d8*/ 	.word	0x00007890


	//   ....[9]....
        /*00dc*/ 	.word	0x000078e0


	//   ....[10]....
        /*00e0*/ 	.word	0x00007910


	//   ....[11]....
        /*00e4*/ 	.word	0x000079d0


	//   ....[12]....
        /*00e8*/ 	.word	0x00007b40


	//   ....[13]....
        /*00ec*/ 	.word	0x00007cb0


	//   ....[14]....
        /*00f0*/ 	.word	0x00007e10


	//   ....[15]....
        /*00f4*/ 	.word	0x00007e40


	//   ....[16]....
        /*00f8*/ 	.word	0x00007e60


	//   ....[17]....
        /*00fc*/ 	.word	0x00007f00


	//   ....[18]....
        /*0100*/ 	.word	0x00007f40


	//   ....[19]....
        /*0104*/ 	.word	0x000080b0


	//   ....[20]....
        /*0108*/ 	.word	0x000081c0


	//   ....[21]....
        /*010c*/ 	.word	0x00008300


	//   ....[22]....
        /*0110*/ 	.word	0x00008340


	//----- nvinfo : EIATTR_MAX_THREADS
	.align		4
.L_8938:
        /*0114*/ 	.byte	0x04, 0x05
        /*0116*/ 	.short	(.L_8940 - .L_8939)
.L_8939:
        /*0118*/ 	.word	0x00000080
        /*011c*/ 	.word	0x00000001
        /*0120*/ 	.word	0x00000001


	//----- nvinfo : EIATTR_CRS_STACK_SIZE
	.align		4
.L_8940:
        /*0124*/ 	.byte	0x04, 0x1e
        /*0126*/ 	.short	(.L_8942 - .L_8941)
.L_8941:
        /*0128*/ 	.word	0x00000000


	//----- nvinfo : EIATTR_CBANK_PARAM_SIZE
	.align		4
.L_8942:
        /*012c*/ 	.byte	0x03, 0x19
        /*012e*/ 	.short	0x002c


	//----- nvinfo : EIATTR_PARAM_CBANK
	.align		4
        /*0130*/ 	.byte	0x04, 0x0a
        /*0132*/ 	.short	(.L_8944 - .L_8943)
	.align		4
.L_8943:
        /*0134*/ 	.word	index@(.nv.constant0._ZN2at6native27unrolled_elementwise_kernelINS0_13AUnaryFunctorIN3c104HalfES4_bZZZNS0_23logical_and_kernel_cudaERNS_14TensorIteratorEENKUlvE0_clEvENKUlvE6_clEvEUlS4_S4_E_EESt5arrayIPcLm2EELi4E23TrivialOffsetCalculatorILi1EjESF_NS0_6memory12LoadWithCastILi1EEENSG_13StoreWithCastILi1EEEEEviT_T0_T2_T3_T4_T5_)
        /*0138*/ 	.short	0x0380
        /*013a*/ 	.short	0x002c


	//----- nvinfo : EIATTR_SW_WAR
	.align		4
.L_8944:
        /*013c*/ 	.byte	0x04, 0x36
        /*013e*/ 	.short	(.L_8946 - .L_8945)
.L_8945:
        /*0140*/ 	.word	0x00000008
.L_8946:


//--------------------- .nv.info._ZN2at6native18elementwise_kernelILi128ELi4EZNS0_22gpu_kernel_impl_nocastINS0_13AUnaryFunctorIN3c104HalfES5_bZZZNS0_23logical_and_kernel_cudaERNS_14TensorIteratorEENKUlvE0_clEvENKUlvE6_clEvEUlS5_S5_E_EEEEvRNS_18TensorIteratorBaseERKT_EUliE_EEviT1_ --------------------------
	.section	.nv.info._ZN2at6native18elementwise_kernelILi128ELi4EZNS0_22gpu_kernel_impl_nocastINS0_13AUnaryFunctorIN3c104HalfES5_bZZZNS0_23logical_and_kernel_cudaERNS_14TensorIteratorEENKUlvE0_clEvENKUlvE6_clEvEUlS5_S5_E_EEEEvRNS_18TensorIteratorBaseERKT_EUliE_EEviT1_,"",@"SHT_CUDA_INFO"
	.sectionflags	@""
	.align	4


	//----- nvinfo : EIATTR_CUDA_API_VERSION
	.align		4
        /*0000*/ 	.byte	0x04, 0x37
        /*0002*/ 	.short	(.L_8948 - .L_8947)
.L_8947:
        /*0004*/ 	.word	0x00000082


	//----- nvinfo : EIATTR_KPARAM_INFO
	.align		4
.L_8948:
        /*0008*/ 	.byte	0x04, 0x17
        /*000a*/ 	.short	(.L_8950 - .L_8949)
.L_8949:
        /*000c*/ 	.word	0x00000000
        /*0010*/ 	.short	0x0001
        /*0012*/ 	.short	0x0008
        /*0014*/ 	.byte	0x00, 0xf0, 0x61, 0x08


	//----- nvinfo : EIATTR_KPARAM_INFO
	.align		4
.L_8950:
        /*0018*/ 	.byte	0x04, 0x17
        /*001a*/ 	.short	(.L_8952 - .L_8951)
.L_8951:
        /*001c*/ 	.word	0x00000000
        /*0020*/ 	.short	0x0000
        /*0022*/ 	.short	0x0000
        /*0024*/ 	.byte	0x00, 0xf0, 0x11, 0x00


	//----- nvinfo : EIATTR_SPARSE_MMA_MASK
	.align		4
.L_8952:
        /*0028*/ 	.byte	0x03, 0x50
        /*002a*/ 	.short	0x0000


	//----- nvinfo : EIATTR_MAXREG_COUNT
	.align		4
        /*002c*/ 	.byte	0x03, 0x1b
        /*002e*/ 	.short	0x0080


	//----- nvinfo : EIATTR_MERCURY_ISA_VERSION
	.align		4
        /*0030*/ 	.byte	0x03, 0x5f
        /*0032*/ 	.short	0x0101


	//----- nvinfo : EIATTR_VRC_CTA_INIT_COUNT
	.align		4
        /*0034*/ 	.byte	0x02, 0x4a
	.zero		1
	.zero		1


	//----- nvinfo : EIATTR_EXIT_INSTR_OFFSETS
	.align		4
        /*0038*/ 	.byte	0x04, 0x1c
        /*003a*/ 	.short	(.L_8954 - .L_8953)


	//   ....[0]....
.L_8953:
        /*003c*/ 	.word	0x00000390


	//   ....[1]....
        /*0040*/ 	.word	0x00000440


	//   ....[2]....
        /*0044*/ 	.word	0x00004020


	//   ....[3]....
        /*0048*/ 	.word	0x000053a0


	//----- nvinfo : EIATTR_MAX_THREADS
	.align		4
.L_8954:
        /*004c*/ 	.byte	0x04, 0x05
        /*004e*/ 	.short	(.L_8956 - .L_8955)
.L_8955:
        /*0050*/ 	.word	0x00000080
        /*0054*/ 	.word	0x00000001
        /*0058*/ 	.word	0x00000001


	//----- nvinfo : EIATTR_CRS_STACK_SIZE
	.align		4
.L_8956:
        /*005c*/ 	.byte	0x04, 0x1e
        /*005e*/ 	.short	(.L_8958 - .L_8957)
.L_8957:
        /*0060*/ 	.word	0x00000000


	//----- nvinfo : EIATTR_CBANK_PARAM_SIZE
	.align		4
.L_8958:
        /*0064*/ 	.byte	0x03, 0x19
        /*0066*/ 	.short	0x0220


	//----- nvinfo : EIATTR_PARAM_CBANK
	.align		4
        /*0068*/ 	.byte	0x04, 0x0a
        /*006a*/ 	.short	(.L_8960 - .L_8959)
	.align		4
.L_8959:
        /*006c*/ 	.word	index@(.nv.constant0._ZN2at6native18elementwise_kernelILi128ELi4EZNS0_22gpu_kernel_impl_nocastINS0_13AUnaryFunctorIN3c104HalfES5_bZZZNS0_23logical_and_kernel_cudaERNS_14TensorIteratorEENKUlvE0_clEvENKUlvE6_clEvEUlS5_S5_E_EEEEvRNS_18TensorIteratorBaseERKT_EUliE_EEviT1_)
        /*0070*/ 	.short	0x0380
        /*0072*/ 	.short	0x0220


	//----- nvinfo : EIATTR_SW_WAR
	.align		4
.L_8960:
        /*0074*/ 	.byte	0x04, 0x36
        /*0076*/ 	.short	(.L_8962 - .L_8961)
.L_8961:
        /*0078*/ 	.word	0x00000008
.L_8962:


//--------------------- .nv.info._ZN2at6native27unrolled_elementwise_kernelINS0_13AUnaryFunctorIN3c104HalfES4_bZZZNS0_23logical_and_kernel_cudaERNS_14TensorIteratorEENKUlvE0_clEvENKUlvE6_clEvEUlS4_S4_E_EESt5arrayIPcLm2EELi4E23TrivialOffsetCalculatorILi1EjESF_NS0_6memory15LoadWithoutCastENSG_16StoreWithoutCastEEEviT_T0_T2_T3_T4_T5_ --------------------------
	.section	.nv.info._ZN2at6native27unrolled_elementwise_kernelINS0_13AUnaryFunctorIN3c104HalfES4_bZZZNS0_23logical_and_kernel_cudaERNS_14TensorIteratorEENKUlvE0_clEvENKUlvE6_clEvEUlS4_S4_E_EESt5arrayIPcLm2EELi4E23TrivialOffsetCalculatorILi1EjESF_NS0_6memory15LoadWithoutCastENSG_16StoreWithoutCastEEEviT_T0_T2_T3_T4_T5_,"",@"SHT_CUDA_INFO"
	.sectionflags	@""
	.align	4


	//----- nvinfo : EIATTR_CUDA_API_VERSION
	.align		4
        /*0000*/ 	.byte	0x04, 0x37
        /*0002*/ 	.short	(.L_8964 - .L_8963)
.L_8963:
        /*0004*/ 	.word	0x00000082


	//----- nvinfo : EIATTR_KPARAM_INFO
	.align		4
.L_8964:
        /*0008*/ 	.byte	0x04, 0x17
        /*000a*/ 	.short	(.L_8966 - .L_8965)
.L_8965:
        /*000c*/ 	.word	0x00000000
        /*0010*/ 	.short	0x0006
        /*0012*/ 	.short	0x001b
        /*0014*/ 	.byte	0x00, 0xf0, 0x05, 0x00


	//----- nvinfo : EIATTR_KPARAM_INFO
	.align		4
.L_8966:
        /*0018*/ 	.byte	0x04, 0x17
        /*001a*/ 	.short	(.L_8968 - .L_8967)
.L_8967:
        /*001c*/ 	.word	0x00000000
        /*0020*/ 	.short	0x0005
        /*0022*/ 	.short	0x001a
        /*0024*/ 	.byte	0x00, 0xf0, 0x05, 0x00


	//----- nvinfo : EIATTR_KPARAM_INFO
	.align		4
.L_8968:
        /*0028*/ 	.byte	0x04, 0x17
        /*002a*/ 	.short	(.L_8970 - .L_8969)
.L_8969:
        /*002c*/ 	.word	0x00000000
        /*0030*/ 	.short	0x0004
        /*0032*/ 	.short	0x0019
        /*0034*/ 	.byte	0x00, 0xf0, 0x05, 0x00


	//----- nvinfo : EIATTR_KPARAM_INFO
	.align		4
.L_8970:
        /*0038*/ 	.byte	0x04, 0x17
        /*003a*/ 	.short	(.L_8972 - .L_8971)
.L_8971:
        /*003c*/ 	.word	0x00000000
        /*0040*/ 	.short	0x0003
        /*0042*/ 	.short	0x0018
        /*0044*/ 	.byte	0x00, 0xf0, 0x05, 0x00


	//----- nvinfo : EIATTR_KPARAM_INFO
	.align		4
.L_8972:
        /*0048*/ 	.byte	0x04, 0x17
        /*004a*/ 	.short	(.L_8974 - .L_8973)
.L_8973:
        /*004c*/ 	.word	0x00000000
        /*0050*/ 	.short	0x0002
        /*0052*/ 	.short	0x0008
        /*0054*/ 	.byte	0x00, 0xf0, 0x41, 0x00


	//----- nvinfo : EIATTR_KPARAM_INFO
	.align		4
.L_8974:
        /*0058*/ 	.byte	0x04, 0x17
        /*005a*/ 	.short	(.L_8976 - .L_8975)
.L_8975:
        /*005c*/ 	.word	0x00000000
        /*0060*/ 	.short	0x0001
        /*0062*/ 	.short	0x0004
        /*0064*/ 	.byte	0x00, 0xf0, 0x11, 0x00


	//----- nvinfo : EIATTR_KPARAM_INFO
	.align		4
.L_8976:
        /*0068*/ 	.byte	0x04, 0x17
        /*006a*/ 	.short	(.L_8978 - .L_8977)
.L_8977:
        /*006c*/ 	.word	0x00000000
        /*0070*/ 	.short	0x0000
        /*0072*/ 	.short	0x0000
        /*0074*/ 	.byte	0x00, 0xf0, 0x11, 0x00


	//----- nvinfo : EIATTR_SPARSE_MMA_MASK
	.align		4
.L_8978:
        /*0078*/ 	.byte	0x03, 0x50
        /*007a*/ 	.short	0x0000


	//----- nvinfo : EIATTR_MAXREG_COUNT
	.align		4
        /*007c*/ 	.byte	0x03, 0x1b
        /*007e*/ 	.short	0x00ff


	//----- nvinfo : EIATTR_MERCURY_ISA_VERSION
	.align		4
        /*0080*/ 	.byte	0x03, 0x5f
        /*0082*/ 	.short	0x0101


	//----- nvinfo : EIATTR_VRC_CTA_INIT_COUNT
	.align		4
        /*0084*/ 	.byte	0x02, 0x4a
	.zero		1
	.zero		1


	//----- nvinfo : EIATTR_EXIT_INSTR_OFFSETS
	.align		4
        /*0088*/ 	.byte	0x04, 0x1c
        /*008a*/ 	.short	(.L_8980 - .L_8979)


	//   ....[0]....
.L_8979:
        /*008c*/ 	.word	0x00000640


	//   ....[1]....
        /*0090*/ 	.word	0x000006a0


	//----- nvinfo : EIATTR_MAX_THREADS
	.align		4
.L_8980:
        /*0094*/ 	.byte	0x04, 0x05
        /*0096*/ 	.short	(.L_8982 - .L_8981)
.L_8981:
        /*0098*/ 	.word	0x00000080
        /*009c*/ 	.word	0x00000001
        /*00a0*/ 	.word	0x00000001


	//----- nvinfo : EIATTR_CRS_STACK_SIZE
	.align		4
.L_8982:
        /*00a4*/ 	.byte	0x04, 0x1e
        /*00a6*/ 	.short	(.L_8984 - .L_8983)
.L_8983:
        /*00a8*/ 	.word	0x00000000


	//----- nvinfo : EIATTR_CBANK_PARAM_SIZE
	.align		4
.L_8984:
        /*00ac*/ 	.byte	0x03, 0x19
        /*00ae*/ 	.short	0x001c


	//----- nvinfo : EIATTR_PARAM_CBANK
	.align		4
        /*00b0*/ 	.byte	0x04, 0x0a
        /*00b2*/ 	.short	(.L_8986 - .L_8985)
	.align		4
.L_8985:
        /*00b4*/ 	.word	index@(.nv.constant0._ZN2at6native27unrolled_elementwise_kernelINS0_13AUnaryFunctorIN3c104HalfES4_bZZZNS0_23logical_and_kernel_cudaERNS_14TensorIteratorEENKUlvE0_clEvENKUlvE6_clEvEUlS4_S4_E_EESt5arrayIPcLm2EELi4E23TrivialOffsetCalculatorILi1EjESF_NS0_6memory15LoadWithoutCastENSG_16StoreWithoutCastEEEviT_T0_T2_T3_T4_T5_)
        /*00b8*/ 	.short	0x0380
        /*00ba*/ 	.short	0x001c


	//----- nvinfo : EIATTR_SW_WAR
	.align		4
.L_8986:
        /*00bc*/ 	.byte	0x04, 0x36
        /*00be*/ 	.short	(.L_8988 - .L_8987)
.L_8987:
        /*00c0*/ 	.word	0x00000008
.L_8988:


//--------------------- .nv.info._ZN2at6native29vectorized_elementwise_kernelILi2ENS0_13AUnaryFunctorIN3c104HalfES4_bZZZNS0_23logical_and_kernel_cudaERNS_14TensorIteratorEENKUlvE0_clEvENKUlvE6_clEvEUlS4_S4_E_EESt5arrayIPcLm2EEEEviT0_T1_ --------------------------
	.section	.nv.info._ZN2at6native29vectorized_elementwise_kernelILi2ENS0_13AUnaryFunctorIN3c104HalfES4_bZZZNS0_23logical_and_kernel_cudaERNS_14TensorIteratorEENKUlvE0_clEvENKUlvE6_clEvEUlS4_S4_E_EESt5arrayIPcLm2EEEEviT0_T1_,"",@"SHT_CUDA_INFO"
	.sectionflags	@""
	.align	4


	//----- nvinfo : EIATTR_CUDA_API_VERSION
	.align		4
        /*0000*/ 	.byte	0x04, 0x37
        /*0002*/ 	.short	(.L_8990 - .L_8989)
.L_8989:
        /*0004*/ 	.word	0x00000082


	//----- nvinfo : EIATTR_KPARAM_INFO
	.align		4
.L_8990:
        /*0008*/ 	.byte	0x04, 0x17
        /*000a*/ 	.short	(.L_8992 - .L_8991)
.L_8991:
        /*000c*/ 	.word	0x00000000
        /*0010*/ 	.short	0x0002
        /*0012*/ 	.short	0x0008
        /*0014*/ 	.byte	0x00, 0xf0, 0x41, 0x00


	//----- nvinfo : EIATTR_KPARAM_INFO
	.align		4
.L_8992:
        /*0018*/ 	.byte	0x04, 0x17
        /*001a*/ 	.short	(.L_8994 - .L_8993)
.L_8993:
        /*001c*/ 	.word	0x00000000
        /*0020*/ 	.short	0x0001
        /*0022*/ 	.short	0x0004
        /*0024*/ 	.byte	0x00, 0xf0, 0x11, 0x00


	//----- nvinfo : EIATTR_KPARAM_INFO
	.align		4
.L_8994:
        /*0028*/ 	.byte	0x04, 0x17
        /*002a*/ 	.short	(.L_8996 - .L_8995)
.L_8995:
        /*002c*/ 	.word	0x00000000
        /*0030*/ 	.short	0x0000
        /*0032*/ 	.short	0x0000
        /*0034*/ 	.byte	0x00, 0xf0, 0x11, 0x00


	//----- nvinfo : EIATTR_SPARSE_MMA_MASK
	.align		4
.L_8996:
        /*0038*/ 	.byte	0x03, 0x50
        /*003a*/ 	.short	0x0000


	//----- nvinfo : EIATTR_MAXREG_COUNT
	.align		4
        /*003c*/ 	.byte	0x03, 0x1b
        /*003e*/ 	.short	0x00ff


	//----- nvinfo : EIATTR_MERCURY_ISA_VERSION
	.align		4
        /*0040*/ 	.byte	0x03, 0x5f
        /*0042*/ 	.short	0x0101


	//----- nvinfo : EIATTR_VRC_CTA_INIT_COUNT
	.align		4
        /*0044*/ 	.byte	0x02, 0x4a
	.zero		1
	.zero		1


	//----- nvinfo : EIATTR_EXIT_INSTR_OFFSETS
	.align		4
        /*0048*/ 	.byte	0x04, 0x1c
        /*004a*/ 	.short	(.L_8998 - .L_8997)


	//   ....[0]....
.L_8997:
        /*004c*/ 	.word	0x00000d40


	//   ....[1]....
        /*0050*/ 	.word	0x00000da0


	//   ....[2]....
        /*0054*/ 	.word	0x00001130


	//----- nvinfo : EIATTR_MAX_THREADS
	.align		4
.L_8998:
        /*0058*/ 	.byte	0x04, 0x05
        /*005a*/ 	.short	(.L_9000 - .L_8999)
.L_8999:
        /*005c*/ 	.word	0x00000080
        /*0060*/ 	.word	0x00000001
        /*0064*/ 	.word	0x00000001


	//----- nvinfo : EIATTR_CRS_STACK_SIZE
	.align		4
.L_9000:
        /*0068*/ 	.byte	0x04, 0x1e
        /*006a*/ 	.short	(.L_9002 - .L_9001)
.L_9001:
        /*006c*/ 	.word	0x00000000


	//----- nvinfo : EIATTR_CBANK_PARAM_SIZE
	.align		4
.L_9002:
        /*0070*/ 	.byte	0x03, 0x19
        /*0072*/ 	.short	0x0018


	//----- nvinfo : EIATTR_PARAM_CBANK
	.align		4
        /*0074*/ 	.byte	0x04, 0x0a
        /*0076*/ 	.short	(.L_9004 - .L_9003)
	.align		4
.L_9003:
        /*0078*/ 	.word	index@(.nv.constant0._ZN2at6native29vectorized_elementwise_kernelILi2ENS0_13AUnaryFunctorIN3c104HalfES4_bZZZNS0_23logical_and_kernel_cudaERNS_14TensorIteratorEENKUlvE0_clEvENKUlvE6_clEvEUlS4_S4_E_EESt5arrayIPcLm2EEEEviT0_T1_)
        /*007c*/ 	.short	0x0380
        /*007e*/ 	.short	0x0018


	//----- nvinfo : EIATTR_SW_WAR
	.align		4
.L_9004:
        /*0080*/ 	.byte	0x04, 0x36
        /*0082*/ 	.short	(.L_9006 - .L_9005)
.L_9005:
        /*0084*/ 	.word	0x00000008
.L_9006:


//--------------------- .nv.info._ZN2at6native29vectorized_elementwise_kernelILi4ENS0_13AUnaryFunctorIN3c104HalfES4_bZZZNS0_23logical_and_kernel_cudaERNS_14TensorIteratorEENKUlvE0_clEvENKUlvE6_clEvEUlS4_S4_E_EESt5arrayIPcLm2EEEEviT0_T1_ --------------------------
	.section	.nv.info._ZN2at6native29vectorized_elementwise_kernelILi4ENS0_13AUnaryFunctorIN3c104HalfES4_bZZZNS0_23logical_and_kernel_cudaERNS_14TensorIteratorEENKUlvE0_clEvENKUlvE6_clEvEUlS4_S4_E_EESt5arrayIPcLm2EEEEviT0_T1_,"",@"SHT_CUDA_INFO"
	.sectionflags	@""
	.align	4


	//----- nvinfo : EIATTR_CUDA_API_VERSION
	.align		4
        /*0000*/ 	.byte	0x04, 0x37
        /*0002*/ 	.short	(.L_9008 - .L_9007)
.L_9007:
        /*0004*/ 	.word	0x00000082


	//----- nvinfo : EIATTR_KPARAM_INFO
	.align		4
.L_9008:
        /*0008*/ 	.byte	0x04, 0x17
        /*000a*/ 	.short	(.L_9010 - .L_9009)
.L_9009:
        /*000c*/ 	.word	0x00000000
        /*0010*/ 	.short	0x0002
        /*0012*/ 	.short	0x0008
        /*0014*/ 	.byte	0x00, 0xf0, 0x41, 0x00


	//----- nvinfo : EIATTR_KPARAM_INFO
	.align		4
.L_9010:
        /*0018*/ 	.byte	0x04, 0x17
        /*001a*/ 	.short	(.L_9012 - .L_9011)
.L_9011:
        /*001c*/ 	.word	0x00000000
        /*0020*/ 	.short	0x0001
        /*0022*/ 	.short	0x0004
        /*0024*/ 	.byte	0x00, 0xf0, 0x11, 0x00


	//----- nvinfo : EIATTR_KPARAM_INFO
	.align		4
.L_9012:
        /*0028*/ 	.byte	0x04, 0x17
        /*002a*/ 	.short	(.L_9014 - .L_9013)
.L_9013:
        /*002c*/ 	.word	0x00000000
        /*0030*/ 	.short	0x0000
        /*0032*/ 	.short	0x0000
        /*0034*/ 	.byte	0x00, 0xf0, 0x11, 0x00


	//----- nvinfo : EIATTR_SPARSE_MMA_MASK
	.align		4
.L_9014:
        /*0038*/ 	.byte	0x03, 0x50
        /*003a*/ 	.short	0x0000


	//----- nvinfo : EIATTR_MAXREG_COUNT
	.align		4
        /*003c*/ 	.byte	0x03, 0x1b
        /*003e*/ 	.short	0x00ff


	//----- nvinfo : EIATTR_MERCURY_ISA_VERSION
	.align		4
        /*0040*/ 	.byte	0x03, 0x5f
        /*0042*/ 	.short	0x0101


	//----- nvinfo : EIATTR_VRC_CTA_INIT_COUNT
	.align		4
        /*0044*/ 	.byte	0x02, 0x4a
	.zero		1
	.zero		1


	//----- nvinfo : EIATTR_EXIT_INSTR_OFFSETS
	.align		4
        /*0048*/ 	.byte	0x04, 0x1c
        /*004a*/ 	.short	(.L_9016 - .L_9015)


	//   ....[0]....
.L_9015:
        /*004c*/ 	.word	0x00000d40


	//   ....[1]....
        /*0050*/ 	.word	0x00000da0


	//   ....[2]....
        /*0054*/ 	.word	0x00001190


	//----- nvinfo : EIATTR_MAX_THREADS
	.align		4
.L_9016:
        /*0058*/ 	.byte	0x04, 0x05
        /*005a*/ 	.short	(.L_9018 - .L_9017)
.L_9017:
        /*005c*/ 	.word	0x00000080
        /*0060*/ 	.word	0x00000001
        /*0064*/ 	.word	0x00000001


	//----- nvinfo : EIATTR_CRS_STACK_SIZE
	.align		4
.L_9018:
        /*0068*/ 	.byte	0x04, 0x1e
        /*006a*/ 	.short	(.L_9020 - .L_9019)
.L_9019:
        /*006c*/ 	.word	0x00000000


	//----- nvinfo : EIATTR_CBANK_PARAM_SIZE
	.align		4
.L_9020:
        /*0070*/ 	.byte	0x03, 0x19
        /*0072*/ 	.short	0x0018


	//----- nvinfo : EIATTR_PARAM_CBANK
	.align		4
        /*0074*/ 	.byte	0x04, 0x0a
        /*0076*/ 	.short	(.L_9022 - .L_9021)
	.align		4
.L_9021:
        /*0078*/ 	.word	index@(.nv.constant0._ZN2at6native29vectorized_elementwise_kernelILi4ENS0_13AUnaryFunctorIN3c104HalfES4_bZZZNS0_23logical_and_kernel_cudaERNS_14TensorIteratorEENKUlvE0_clEvENKUlvE6_clEvEUlS4_S4_E_EESt5arrayIPcLm2EEEEviT0_T1_)
        /*007c*/ 	.short	0x0380
        /*007e*/ 	.short	0x0018


	//----- nvinfo : EIATTR_SW_WAR
	.align		4
.L_9022:
        /*0080*/ 	.byte	0x04, 0x36
        /*0082*/ 	.short	(.L_9024 - .L_9023)
.L_9023:
        /*0084*/ 	.word	0x00000008
.L_9024:


//--------------------- .nv.info._ZN2at6native29vectorized_elementwise_kernelILi8ENS0_13AUnaryFunctorIN3c104HalfES4_bZZZNS0_23logical_and_kernel_cudaERNS_14TensorIteratorEENKUlvE0_clEvENKUlvE6_clEvEUlS4_S4_E_EESt5arrayIPcLm2EEEEviT0_T1_ --------------------------
	.section	.nv.info._ZN2at6native29vectorized_elementwise_kernelILi8ENS0_13AUnaryFunctorIN3c104HalfES4_bZZZNS0_23logical_and_kernel_cudaERNS_14TensorIteratorEENKUlvE0_clEvENKUlvE6_clEvEUlS4_S4_E_EESt5arrayIPcLm2EEEEviT0_T1_,"",@"SHT_CUDA_INFO"
	.sectionflags	@""
	.align	4


	//----- nvinfo : EIATTR_CUDA_API_VERSION
	.align		4
        /*0000*/ 	.byte	0x04, 0x37
        /*0002*/ 	.short	(.L_9026 - .L_9025)
.L_9025:
        /*0004*/ 	.word	0x00000082


	//----- nvinfo : EIATTR_KPARAM_INFO
	.align		4
.L_9026:
        /*0008*/ 	.byte	0x04, 0x17
        /*000a*/ 	.short	(.L_9028 - .L_9027)
.L_9027:
        /*000c*/ 	.word	0x00000000
        /*0010*/ 	.short	0x0002
        /*0012*/ 	.short	0x0008
        /*0014*/ 	.byte	0x00, 0xf0, 0x41, 0x00


	//----- nvinfo : EIATTR_KPARAM_INFO
	.align		4
.L_9028:
        /*0018*/ 	.byte	0x04, 0x17
        /*001a*/ 	.short	(.L_9030 - .L_9029)
.L_9029:
        /*001c*/ 	.word	0x00000000
        /*0020*/ 	.short	0x0001
        /*0022*/ 	.short	0x0004
        /*0024*/ 	.byte	0x00, 0xf0, 0x11, 0x00


	//----- nvinfo : EIATTR_KPARAM_INFO
	.align		4
.L_9030:
        /*0028*/ 	.byte	0x04, 0x17
        /*002a*/ 	.short	(.L_9032 - .L_9031)
.L_9031:
        /*002c*/ 	.word	0x00000000
        /*0030*/ 	.short	0x0000
        /*0032*/ 	.short	0x0000
        /*0034*/ 	.byte	0x00, 0xf0, 0x11, 0x00


	//----- nvinfo : EIATTR_SPARSE_MMA_MASK
	.align		4
.L_9032:
        /*0038*/ 	.byte	0x03, 0x50
        /*003a*/ 	.short	0x0000


	//----- nvinfo : EIATTR_MAXREG_COUNT
	.align		4
        /*003c*/ 	.byte	0x03, 0x1b
        /*003e*/ 	.short	0x00ff


	//----- nvinfo : EIATTR_MERCURY_ISA_VERSION
	.align		4
        /*0040*/ 	.byte	0x03, 0x5f
        /*0042*/ 	.short	0x0101


	//----- nvinfo : EIATTR_VRC_CTA_INIT_COUNT
	.align		4
        /*0044*/ 	.byte	0x02, 0x4a
	.zero		1
	.zero		1


	//----- nvinfo : EIATTR_EXIT_INSTR_OFFSETS
	.align		4
        /*0048*/ 	.byte	0x04, 0x1c
        /*004a*/ 	.short	(.L_9034 - .L_9033)


	//   ....[0]....
.L_9033:
        /*004c*/ 	.word	0x00000010


	//----- nvinfo : EIATTR_MAX_THREADS
	.align		4
.L_9034:
        /*0050*/ 	.byte	0x04, 0x05
        /*0052*/ 	.short	(.L_9036 - .L_9035)
.L_9035:
        /*0054*/ 	.word	0x00000080
        /*0058*/ 	.word	0x00000001
        /*005c*/ 	.word	0x00000001


	//----- nvinfo : EIATTR_CBANK_PARAM_SIZE
	.align		4
.L_9036:
        /*0060*/ 	.byte	0x03, 0x19
        /*0062*/ 	.short	0x0018


	//----- nvinfo : EIATTR_PARAM_CBANK
	.align		4
        /*0064*/ 	.byte	0x04, 0x0a
        /*0066*/ 	.short	(.L_9038 - .L_9037)
	.align		4
.L_9037:
        /*0068*/ 	.word	index@(.nv.constant0._ZN2at6native29vectorized_elementwise_kernelILi8ENS0_13AUnaryFunctorIN3c104HalfES4_bZZZNS0_23logical_and_kernel_cudaERNS_14TensorIteratorEENKUlvE0_clEvENKUlvE6_clEvEUlS4_S4_E_EESt5arrayIPcLm2EEEEviT0_T1_)
        /*006c*/ 	.short	0x0380
        /*006e*/ 	.short	0x0018


	//----- nvinfo : EIATTR_SW_WAR
	.align		4
.L_9038:
        /*0070*/ 	.byte	0x04, 0x36
        /*0072*/ 	.short	(.L_9040 - .L_9039)
.L_9039:
        /*0074*/ 	.word	0x00000008
.L_9040:


//--------------------- .nv.info._ZN2at6native18elementwise_kernelILi128ELi4EZNS0_15gpu_kernel_implINS0_13BinaryFunctorIN3c104HalfES5_bZZZNS0_23logical_and_kernel_cudaERNS_14TensorIteratorEENKUlvE0_clEvENKUlvE6_clEvEUlS5_S5_E_EEEEvRNS_18TensorIteratorBaseERKT_EUliE_EEviT1_ --------------------------
	.section	.nv.info._ZN2at6native18elementwise_kernelILi128ELi4EZNS0_15gpu_kernel_implINS0_13BinaryFunctorIN3c104HalfES5_bZZZNS0_23logical_and_kernel_cudaERNS_14TensorIteratorEENKUlvE0_clEvENKUlvE6_clEvEUlS5_S5_E_EEEEvRNS_18TensorIteratorBaseERKT_EUliE_EEviT1_,"",@"SHT_CUDA_INFO"
	.sectionflags	@""
	.align	4


	//----- nvinfo : EIATTR_CUDA_API_VERSION
	.align		4
        /*0000*/ 	.byte	0x04, 0x37
        /*0002*/ 	.short	(.L_9042 - .L_9041)
.L_9041:
        /*0004*/ 	.word	0x00000082


	//----- nvinfo : EIATTR_KPARAM_INFO
	.align		4
.L_9042:
        /*0008*/ 	.byte	0x04, 0x17
        /*000a*/ 	.short	(.L_9044 - .L_9043)
.L_9043:
        /*000c*/ 	.word	0x00000000
        /*0010*/ 	.short	0x0001
        /*0012*/ 	.short	0x0008
        /*0014*/ 	.byte	0x00, 0xf0, 0x21, 0x0a


	//----- nvinfo : EIATTR_KPARAM_INFO
	.align		4
.L_9044:
        /*0018*/ 	.byte	0x04, 0x17
        /*001a*/ 	.short	(.L_9046 - .L_9045)
.L_9045:
        /*001c*/ 	.word	0x00000000
        /*0020*/ 	.short	0x0000
        /*0022*/ 	.short	0x0000
        /*0024*/ 	.byte	0x00, 0xf0, 0x11, 0x00


	//----- nvinfo : EIATTR_SPARSE_MMA_MASK
	.align		4
.L_9046:
        /*0028*/ 	.byte	0x03, 0x50
        /*002a*/ 	.short	0x0000


	//----- nvinfo : EIATTR_MAXREG_COUNT
	.align		4
        /*002c*/ 	.byte	0x03, 0x1b
        /*002e*/ 	.short	0x0080


	//----- nvinfo : EIATTR_EXTERNS
	.align		4
        /*0030*/ 	.byte	0x04, 0x0f
        /*0032*/ 	.short	(.L_9048 - .L_9047)


	//   ....[0]....
	.align		4
.L_9047:
        /*0034*/ 	.word	index@(__assertfail)


	//----- nvinfo : EIATTR_MERCURY_ISA_VERSION
	.align		4
.L_9048:
        /*0038*/ 	.byte	0x03, 0x5f
        /*003a*/ 	.short	0x0101


	//----- nvinfo : EIATTR_VRC_CTA_INIT_COUNT
	.align		4
        /*003c*/ 	.byte	0x02, 0x4a
	.zero		1
	.zero		1


	//----- nvinfo : EIATTR_SYSCALL_OFFSETS
	.align		4
        /*0040*/ 	.byte	0x04, 0x46
        /*0042*/ 	.short	(.L_9050 - .L_9049)


	//   ....[0]....
.L_9049:
        /*0044*/ 	.word	0x00002680


	//   ....[1]....
        /*0048*/ 	.word	0x00003680


	//   ....[2]....
        /*004c*/ 	.word	0x00004400


	//   ....[3]....
        /*0050*/ 	.word	0x00006bf0


	//   ....[4]....
        /*0054*/ 	.word	0x00007be0


	//   ....[5]....
        /*0058*/ 	.word	0x000087b0


	//   ....[6]....
        /*005c*/ 	.word	0x0000b090


	//   ....[7]....
        /*0060*/ 	.word	0x0000c080


	//   ....[8]....
        /*0064*/ 	.word	0x0000cc50


	//   ....[9]....
        /*0068*/ 	.word	0x0000f550


	//   ....[10]....
        /*006c*/ 	.word	0x00010540


	//   ....[11]....
        /*0070*/ 	.word	0x000110d0


	//----- nvinfo : EIATTR_EXIT_INSTR_OFFSETS
	.align		4
.L_9050:
        /*0074*/ 	.byte	0x04, 0x1c
        /*0076*/ 	.short	(.L_9052 - .L_9051)


	//   ....[0]....
.L_9051:
        /*0078*/ 	.word	0x0000cee0


	//   ....[1]....
        /*007c*/ 	.word	0x000106f0


	//   ....[2]....
        /*0080*/ 	.word	0x00010710


	//   ....[3]....
        /*0084*/ 	.word	0x000107a0


	//   ....[4]....
        /*0088*/ 	.word	0x000107c0


	//   ....[5]....
        /*008c*/ 	.word	0x000107e0


	//   ....[6]....
        /*0090*/ 	.word	0x00010870


	//   ....[7]....
        /*0094*/ 	.word	0x000108b0


	//   ....[8]....
        /*0098*/ 	.word	0x00010950


	//   ....[9]....
        /*009c*/ 	.word	0x000109a0


	//   ....[10]....
        /*00a0*/ 	.word	0x000109d0


	//   ....[11]....
        /*00a4*/ 	.word	0x00010a90


	//   ....[12]....
        /*00a8*/ 	.word	0x00010bd0


	//   ....[13]....
        /*00ac*/ 	.word	0x00010d10


	//   ....[14]....
        /*00b0*/ 	.word	0x00010e60


	//   ....[15]....
        /*00b4*/ 	.word	0x00010e90


	//   ....[16]....
        /*00b8*/ 	.word	0x00010eb0


	//   ....[17]....
        /*00bc*/ 	.word	0x00010f30


	//   ....[18]....
        /*00c0*/ 	.word	0x00010f70


	//   ....[19]....
        /*00c4*/ 	.word	0x000110e0


	//   ....[20]....
        /*00c8*/ 	.word	0x000111c0


	//   ....[21]....
        /*00cc*/ 	.word	0x00011260


	//   ....[22]....
        /*00d0*/ 	.word	0x00011290


	//   ....[23]....
        /*00d4*/ 	.word	0x000112e0


	//   ....[24]....
        /*00d8*/ 	.word	0x00011320


	//----- nvinfo : EIATTR_MAX_THREADS
	.align		4
.L_9052:
        /*00dc*/ 	.byte	0x04, 0x05
        /*00de*/ 	.short	(.L_9054 - .L_9053)
.L_9053:
        /*00e0*/ 	.word	0x00000080
        /*00e4*/ 	.word	0x00000001
        /*00e8*/ 	.word	0x00000001


	//----- nvinfo : EIATTR_CRS_STACK_SIZE
	.align		4
.L_9054:
        /*00ec*/ 	.byte	0x04, 0x1e
        /*00ee*/ 	.short	(.L_9056 - .L_9055)
.L_9055:
        /*00f0*/ 	.word	0x00000000


	//----- nvinfo : EIATTR_CBANK_PARAM_SIZE
	.align		4
.L_9056:
        /*00f4*/ 	.byte	0x03, 0x19
        /*00f6*/ 	.short	0x0290


	//----- nvinfo : EIATTR_PARAM_CBANK
	.align		4
        /*00f8*/ 	.byte	0x04, 0x0a
        /*00fa*/ 	.short	(.L_9058 - .L_9057)
	.align		4
.L_9057:
        /*00fc*/ 	.word	index@(.nv.constant0._ZN2at6native18elementwise_kernelILi128ELi4EZNS0_15gpu_kernel_implINS0_13BinaryFunctorIN3c104HalfES5_bZZZNS0_23logical_and_kernel_cudaERNS_14TensorIteratorEENKUlvE0_clEvENKUlvE6_clEvEUlS5_S5_E_EEEEvRNS_18TensorIteratorBaseERKT_EUliE_EEviT1_)
        /*0100*/ 	.short	0x0380
        /*0102*/ 	.short	0x0290


	//----- nvinfo : EIATTR_SW_WAR
	.align		4
.L_9058:
        /*0104*/ 	.byte	0x04, 0x36
        /*0106*/ 	.short	(.L_9060 - .L_9059)
.L_9059:
        /*0108*/ 	.word	0x00000008
.L_9060:


//--------------------- .nv.info._ZN2at6native27unrolled_elementwise_kernelINS0_13BinaryFunctorIN3c104HalfES4_bZZZNS0_23logical_and_kernel_cudaERNS_14TensorIteratorEENKUlvE0_clEvENKUlvE6_clEvEUlS4_S4_E_EESt5arrayIPcLm3EELi4E23TrivialOffsetCalculatorILi2EjESE_ILi1EjENS0_6memory12LoadWithCastILi2EEENSH_13StoreWithCastILi1EEEEEviT_T0_T2_T3_T4_T5_ --------------------------
	.section	.nv.info._ZN2at6native27unrolled_elementwise_kernelINS0_13BinaryFunctorIN3c104HalfES4_bZZZNS0_23logical_and_kernel_cudaERNS_14TensorIteratorEENKUlvE0_clEvENKUlvE6_clEvEUlS4_S4_E_EESt5arrayIPcLm3EELi4E23TrivialOffsetCalculatorILi2EjESE_ILi1EjENS0_6memory12LoadWithCastILi2EEENSH_13StoreWithCastILi1EEEEEviT_T0_T2_T3_T4_T5_,"",@"SHT_CUDA_INFO"
	.sectionflags	@""
	.align	4


	//----- nvinfo : EIATTR_CUDA_API_VERSION
	.align		4
        /*0000*/ 	.byte	0x04, 0x37
        /*0002*/ 	.short	(.L_9062 - .L_9061)
.L_9061:
        /*0004*/ 	.word	0x00000082


	//----- nvinfo : EIATTR_KPARAM_INFO
	.align		4
.L_9062:
        /*0008*/ 	.byte	0x04, 0x17
        /*000a*/ 	.short	(.L_9064 - .L_9063)
.L_9063:
        /*000c*/ 	.word	0x00000000
        /*0010*/ 	.short	0x0006
        /*0012*/ 	.short	0x0030
        /*0014*/ 	.byte	0x00, 0xf0, 0x21, 0x00


	//----- nvinfo : EIATTR_KPARAM_INFO
	.align		4
.L_9064:
        /*0018*/ 	.byte	0x04, 0x17
        /*001a*/ 	.short	(.L_9066 - .L_9065)
.L_9065:
        /*001c*/ 	.word	0x00000000
        /*0020*/ 	.short	0x0005
        /*0022*/ 	.short	0x0024
        /*0024*/ 	.byte	0x00, 0xf0, 0x31, 0x00


	//----- nvinfo : EIATTR_KPARAM_INFO
	.align		4
.L_9066:
        /*0028*/ 	.byte	0x04, 0x17
        /*002a*/ 	.short	(.L_9068 - .L_9067)
.L_9067:
        /*002c*/ 	.word	0x00000000
        /*0030*/ 	.short	0x0004
        /*0032*/ 	.short	0x0021
        /*0034*/ 	.byte	0x00, 0xf0, 0x05, 0x00


	//----- nvinfo : EIATTR_KPARAM_INFO
	.align		4
.L_9068:
        /*0038*/ 	.byte	0x04, 0x17
        /*003a*/ 	.short	(.L_9070 - .L_9069)
.L_9069:
        /*003c*/ 	.word	0x00000000
        /*0040*/ 	.short	0x0003
        /*0042*/ 	.short	0x0020
        /*0044*/ 	.byte	0x00, 0xf0, 0x05, 0x00


	//----- nvinfo : EIATTR_KPARAM_INFO
	.align		4
.L_9070:
        /*0048*/ 	.byte	0x04, 0x17
        /*004a*/ 	.short	(.L_9072 - .L_9071)
.L_9071:
        /*004c*/ 	.word	0x00000000
        /*0050*/ 	.short	0x0002
        /*0052*/ 	.short	0x0008
        /*0054*/ 	.byte	0x00, 0xf0, 0x61, 0x00


	//----- nvinfo : EIATTR_KPARAM_INFO
	.align		4
.L_9072:
        /*0058*/ 	.byte	0x04, 0x17
        /*005a*/ 	.short	(.L_9074 - .L_9073)
.L_9073:
        /*005c*/ 	.word	0x00000000
        /*0060*/ 	.short	0x0001
        /*0062*/ 	.short	0x0004
        /*0064*/ 	.byte	0x00, 0xf0, 0x05, 0x00


	//----- nvinfo : EIATTR_KPARAM_INFO
	.align		4
.L_9074:
        /*0068*/ 	.byte	0x04, 0x17
        /*006a*/ 	.short	(.L_9076 - .L_9075)
.L_9075:
        /*006c*/ 	.word	0x00000000
        /*0070*/ 	.short	0x0000
        /*0072*/ 	.short	0x0000
        /*0074*/ 	.byte	0x00, 0xf0, 0x11, 0x00


	//----- nvinfo : EIATTR_SPARSE_MMA_MASK
	.align		4
.L_9076:
        /*0078*/ 	.byte	0x03, 0x50
        /*007a*/ 	.short	0x0000


	//----- nvinfo : EIATTR_MAXREG_COUNT
	.align		4
        /*007c*/ 	.byte	0x03, 0x1b
        /*007e*/ 	.short	0x00ff


	//----- nvinfo : EIATTR_EXTERNS
	.align		4
        /*0080*/ 	.byte	0x04, 0x0f
        /*0082*/ 	.short	(.L_9078 - .L_9077)


	//   ....[0]....
	.align		4
.L_9077:
        /*0084*/ 	.word	index@(__assertfail)


	//----- nvinfo : EIATTR_MERCURY_ISA_VERSION
	.align		4
.L_9078:
        /*0088*/ 	.byte	0x03, 0x5f
        /*008a*/ 	.short	0x0101


	//----- nvinfo : EIATTR_VRC_CTA_INIT_COUNT
	.align		4
        /*008c*/ 	.byte	0x02, 0x4a
	.zero		1
	.zero		1


	//----- nvinfo : EIATTR_SYSCALL_OFFSETS
	.align		4
        /*0090*/ 	.byte	0x04, 0x46
        /*0092*/ 	.short	(.L_9080 - .L_9079)


	//   ....[0]....
.L_9079:
        /*0094*/ 	.word	0x00001070


	//   ....[1]....
        /*0098*/ 	.word	0x00002170


	//   ....[2]....
        /*009c*/ 	.word	0x000033b0


	//   ....[3]....
        /*00a0*/ 	.word	0x000044b0


	//   ....[4]....
        /*00a4*/ 	.word	0x00005630


	//   ....[5]....
        /*00a8*/ 	.word	0x00006740


	//   ....[6]....
        /*00ac*/ 	.word	0x000078c0


	//   ....[7]....
        /*00b0*/ 	.word	0x000088f0


	//   ....[8]....
        /*00b4*/ 	.word	0x00009a60


	//   ....[9]....
        /*00b8*/ 	.word	0x0000a7f0


	//   ....[10]....
        /*00bc*/ 	.word	0x0000b660


	//   ....[11]....
        /*00c0*/ 	.word	0x0000c4d0


	//----- nvinfo : EIATTR_EXIT_INSTR_OFFSETS
	.align		4
.L_9080:
        /*00c4*/ 	.byte	0x04, 0x1c
        /*00c6*/ 	.short	(.L_9082 - .L_9081)


	//   ....[0]....
.L_9081:
        /*00c8*/ 	.word	0x0000b930


	//   ....[1]....
        /*00cc*/ 	.word	0x0000ba60


	//   ....[2]....
        /*00d0*/ 	.word	0x0000ba80


	//   ....[3]....
        /*00d4*/ 	.word	0x0000bb10


	//   ....[4]....
        /*00d8*/ 	.word	0x0000bb30


	//   ....[5]....
        /*00dc*/ 	.word	0x0000bb50


	//   ....[6]....
        /*00e0*/ 	.word	0x0000bbe0


	//   ....[7]....
        /*00e4*/ 	.word	0x0000bc20


	//   ....[8]....
        /*00e8*/ 	.word	0x0000bcc0


	//   ....[9]....
        /*00ec*/ 	.word	0x0000bd10


	//   ....[10]....
        /*00f0*/ 	.word	0x0000bd40


	//   ....[11]....
        /*00f4*/ 	.word	0x0000be00


	//   ....[12]....
        /*00f8*/ 	.word	0x0000bf70


	//   ....[13]....
        /*00fc*/ 	.word	0x0000c0e0


	//   ....[14]....
        /*0100*/ 	.word	0x0000c240


	//   ....[15]....
        /*0104*/ 	.word	0x0000c270


	//   ....[16]....
        /*0108*/ 	.word	0x0000c290


	//   ....[17]....
        /*010c*/ 	.word	0x0000c330


	//   ....[18]....
        /*0110*/ 	.word	0x0000c370


	//   ....[19]....
        /*0114*/ 	.word	0x0000c4e0


	//   ....[20]....
        /*0118*/ 	.word	0x0000c5f0


	//   ....[21]....
        /*011c*/ 	.word	0x0000c730


	//   ....[22]....
        /*0120*/ 	.word	0x0000c770


	//----- nvinfo : EIATTR_MAX_THREADS
	.align		4
.L_9082:
        /*0124*/ 	.byte	0x04, 0x05
        /*0126*/ 	.short	(.L_9084 - .L_9083)
.L_9083:
        /*0128*/ 	.word	0x00000080
        /*012c*/ 	.word	0x00000001
        /*0130*/ 	.word	0x00000001


	//----- nvinfo : EIATTR_CRS_STACK_SIZE
	.align		4
.L_9084:
        /*0134*/ 	.byte	0x04, 0x1e
        /*0136*/ 	.short	(.L_9086 - .L_9085)
.L_9085:
        /*0138*/ 	.word	0x00000000


	//----- nvinfo : EIATTR_CBANK_PARAM_SIZE
	.align		4
.L_9086:
        /*013c*/ 	.byte	0x03, 0x19
        /*013e*/ 	.short	0x0038


	//----- nvinfo : EIATTR_PARAM_CBANK
	.align		4
        /*0140*/ 	.byte	0x04, 0x0a
        /*0142*/ 	.short	(.L_9088 - .L_9087)
	.align		4
.L_9087:
        /*0144*/ 	.word	index@(.nv.constant0._ZN2at6native27unrolled_elementwise_kernelINS0_13BinaryFunctorIN3c104HalfES4_bZZZNS0_23logical_and_kernel_cudaERNS_14TensorIteratorEENKUlvE0_clEvENKUlvE6_clEvEUlS4_S4_E_EESt5arrayIPcLm3EELi4E23TrivialOffsetCalculatorILi2EjESE_ILi1EjENS0_6memory12LoadWithCastILi2EEENSH_13StoreWithCastILi1EEEEEviT_T0_T2_T3_T4_T5_)
        /*0148*/ 	.short	0x0380
        /*014a*/ 	.short	0x0038


	//----- nvinfo : EIATTR_SW_WAR
	.align		4
.L_9088:
        /*014c*/ 	.byte	0x04, 0x36
        /*014e*/ 	.short	(.L_9090 - .L_9089)
.L_9089:
        /*0150*/ 	.word	0x00000008
.L_9090:


//--------------------- .nv.info._ZN2at6native18elementwise_kernelILi128ELi4EZNS0_22gpu_kernel_impl_nocastINS0_13BinaryFunctorIN3c104HalfES5_bZZZNS0_23logical_and_kernel_cudaERNS_14TensorIteratorEENKUlvE0_clEvENKUlvE6_clEvEUlS5_S5_E_EEEEvRNS_18TensorIteratorBaseERKT_EUliE_EEviT1_ --------------------------
	.section	.nv.info._ZN2at6native18elementwise_kernelILi128ELi4EZNS0_22gpu_kernel_impl_nocastINS0_13BinaryFunctorIN3c104HalfES5_bZZZNS0_23logical_and_kernel_cudaERNS_14TensorIteratorEENKUlvE0_clEvENKUlvE6_clEvEUlS5_S5_E_EEEEvRNS_18TensorIteratorBaseERKT_EUliE_EEviT1_,"",@"SHT_CUDA_INFO"
	.sectionflags	@""
	.align	4


	//----- nvinfo : EIATTR_CUDA_API_VERSION
	.align		4
        /*0000*/ 	.byte	0x04, 0x37
        /*0002*/ 	.short	(.L_9092 - .L_9091)
.L_9091:
        /*0004*/ 	.word	0x00000082


	//----- nvinfo : EIATTR_KPARAM_INFO
	.align		4
.L_9092:
        /*0008*/ 	.byte	0x04, 0x17
        /*000a*/ 	.short	(.L_9094 - .L_9093)
.L_9093:
        /*000c*/ 	.word	0x00000000
        /*0010*/ 	.short	0x0001
        /*0012*/ 	.short	0x0008
        /*0014*/ 	.byte	0x00, 0xf0, 0x21, 0x0a


	//----- nvinfo : EIATTR_KPARAM_INFO
	.align		4
.L_9094:
        /*0018*/ 	.byte	0x04, 0x17
        /*001a*/ 	.short	(.L_9096 - .L_9095)
.L_9095:
        /*001c*/ 	.word	0x00000000
        /*0020*/ 	.short	0x0000
        /*0022*/ 	.short	0x0000
        /*0024*/ 	.byte	0x00, 0xf0, 0x11, 0x00


	//----- nvinfo : EIATTR_SPARSE_MMA_MASK
	.align		4
.L_9096:
        /*0028*/ 	.byte	0x03, 0x50
        /*002a*/ 	.short	0x0000


	//----- nvinfo : EIATTR_MAXREG_COUNT
	.align		4
        /*002c*/ 	.byte	0x03, 0x1b
        /*002e*/ 	.short	0x0080


	//----- nvinfo : EIATTR_MERCURY_ISA_VERSION
	.align		4
        /*0030*/ 	.byte	0x03, 0x5f
        /*0032*/ 	.short	0x0101


	//----- nvinfo : EIATTR_VRC_CTA_INIT_COUNT
	.align		4
        /*0034*/ 	.byte	0x02, 0x4a
	.zero		1
	.zero		1


	//----- nvinfo : EIATTR_EXIT_INSTR_OFFSETS
	.align		4
        /*0038*/ 	.byte	0x04, 0x1c
        /*003a*/ 	.short	(.L_9098 - .L_9097)


	//   ....[0]....
.L_9097:
        /*003c*/ 	.word	0x000003c0


	//   ....[1]....
        /*0040*/ 	.word	0x00000480


	//   ....[2]....
        /*0044*/ 	.word	0x00004a20


	//   ....[3]....
        /*0048*/ 	.word	0x000060f0


	//----- nvinfo : EIATTR_MAX_THREADS
	.align		4
.L_9098:
        /*004c*/ 	.byte	0x04, 0x05
        /*004e*/ 	.short	(.L_9100 - .L_9099)
.L_9099:
        /*0050*/ 	.word	0x00000080
        /*0054*/ 	.word	0x00000001
        /*0058*/ 	.word	0x00000001


	//----- nvinfo : EIATTR_CRS_STACK_SIZE
	.align		4
.L_9100:
        /*005c*/ 	.byte	0x04, 0x1e
        /*005e*/ 	.short	(.L_9102 - .L_9101)
.L_9101:
        /*0060*/ 	.word	0x00000000


	//----- nvinfo : EIATTR_CBANK_PARAM_SIZE
	.align		4
.L_9102:
        /*0064*/ 	.byte	0x03, 0x19
        /*0066*/ 	.short	0x0290


	//----- nvinfo : EIATTR_PARAM_CBANK
	.align		4
        /*0068*/ 	.byte	0x04, 0x0a
        /*006a*/ 	.short	(.L_9104 - .L_9103)
	.align		4
.L_9103:
        /*006c*/ 	.word	index@(.nv.constant0._ZN2at6native18elementwise_kernelILi128ELi4EZNS0_22gpu_kernel_impl_nocastINS0_13BinaryFunctorIN3c104HalfES5_bZZZNS0_23logical_and_kernel_cudaERNS_14TensorIteratorEENKUlvE0_clEvENKUlvE6_clEvEUlS5_S5_E_EEEEvRNS_18TensorIteratorBaseERKT_EUliE_EEviT1_)
        /*0070*/ 	.short	0x0380
        /*0072*/ 	.short	0x0290


	//----- nvinfo : EIATTR_SW_WAR
	.align		4
.L_9104:
        /*0074*/ 	.byte	0x04, 0x36
        /*0076*/ 	.short	(.L_9106 - .L_9105)
.L_9105:
        /*0078*/ 	.word	0x00000008
.L_9106:


//--------------------- .nv.info._ZN2at6native27unrolled_elementwise_kernelINS0_13BinaryFunctorIN3c104HalfES4_bZZZNS0_23logical_and_kernel_cudaERNS_14TensorIteratorEENKUlvE0_clEvENKUlvE6_clEvEUlS4_S4_E_EESt5arrayIPcLm3EELi4E23TrivialOffsetCalculatorILi2EjESE_ILi1EjENS0_6memory15LoadWithoutCastENSH_16StoreWithoutCastEEEviT_T0_T2_T3_T4_T5_ --------------------------
	.section	.nv.info._ZN2at6native27unrolled_elementwise_kernelINS0_13BinaryFunctorIN3c104HalfES4_bZZZNS0_23logical_and_kernel_cudaERNS_14TensorIteratorEENKUlvE0_clEvENKUlvE6_clEvEUlS4_S4_E_EESt5arrayIPcLm3EELi4E23TrivialOffsetCalculatorILi2EjESE_ILi1EjENS0_6memory15LoadWithoutCastENSH_16StoreWithoutCastEEEviT_T0_T2_T3_T4_T5_,"",@"SHT_CUDA_INFO"
	.sectionflags	@""
	.align	4


	//----- nvinfo : EIATTR_CUDA_API_VERSION
	.align		4
        /*0000*/ 	.byte	0x04, 0x37
        /*0002*/ 	.short	(.L_9108 - .L_9107)
.L_9107:
        /*0004*/ 	.word	0x00000082


	//----- nvinfo : EIATTR_KPARAM_INFO
	.align		4
.L_9108:
        /*0008*/ 	.byte	0x04, 0x17
        /*000a*/ 	.short	(.L_9110 - .L_9109)
.L_9109:
        /*000c*/ 	.word	0x00000000
        /*0010*/ 	.short	0x0006
        /*0012*/ 	.short	0x0023
        /*0014*/ 	.byte	0x00, 0xf0, 0x05, 0x00


	//----- nvinfo : EIATTR_KPARAM_INFO
	.align		4
.L_9110:
        /*0018*/ 	.byte	0x04, 0x17
        /*001a*/ 	.short	(.L_9112 - .L_9111)
.L_9111:
        /*001c*/ 	.word	0x00000000
        /*0020*/ 	.short	0x0005
        /*0022*/ 	.short	0x0022
        /*0024*/ 	.byte	0x00, 0xf0, 0x05, 0x00


	//----- nvinfo : EIATTR_KPARAM_INFO
	.align		4
.L_9112:
        /*0028*/ 	.byte	0x04, 0x17
        /*002a*/ 	.short	(.L_9114 - .L_9113)
.L_9113:
        /*002c*/ 	.word	0x00000000
        /*0030*/ 	.short	0x0004
        /*0032*/ 	.short	0x0021
        /*0034*/ 	.byte	0x00, 0xf0, 0x05, 0x00


	//----- nvinfo : EIATTR_KPARAM_INFO
	.align		4
.L_9114:
        /*0038*/ 	.byte	0x04, 0x17
        /*003a*/ 	.short	(.L_9116 - .L_9115)
.L_9115:
        /*003c*/ 	.word	0x00000000
        /*0040*/ 	.short	0x0003
        /*0042*/ 	.short	0x0020
        /*0044*/ 	.byte	0x00, 0xf0, 0x05, 0x00


	//----- nvinfo : EIATTR_KPARAM_INFO
	.align		4
.L_9116:
        /*0048*/ 	.byte	0x04, 0x17
        /*004a*/ 	.short	(.L_9118 - .L_9117)
.L_9117:
        /*004c*/ 	.word	0x00000000
        /*0050*/ 	.short	0x0002
        /*0052*/ 	.short	0x0008
        /*0054*/ 	.byte	0x00, 0xf0, 0x61, 0x00


	//----- nvinfo : EIATTR_KPARAM_INFO
	.align		4
.L_9118:
        /*0058*/ 	.byte	0x04, 0x17
        /*005a*/ 	.short	(.L_9120 - .L_9119)
.L_9119:
        /*005c*/ 	.word	0x00000000
        /*0060*/ 	.short	0x0001
        /*0062*/ 	.short	0x0004
        /*0064*/ 	.byte	0x00, 0xf0, 0x05, 0x00


	//----- nvinfo : EIATTR_KPARAM_INFO
	.align		4
.L_9120:
        /*0068*/ 	.byte	0x04, 0x17
        /*006a*/ 	.short	(.L_9122 - .L_9121)
.L_9121:
        /*006c*/ 	.word	0x00000000
        /*0070*/ 	.short	0x0000
        /*0072*/ 	.short	0x0000
        /*0074*/ 	.byte	0x00, 0xf0, 0x11, 0x00


	//----- nvinfo : EIATTR_SPARSE_MMA_MASK
	.align		4
.L_9122:
        /*0078*/ 	.byte	0x03, 0x50
        /*007a*/ 	.short	0x0000


	//----- nvinfo : EIATTR_MAXREG_COUNT
	.align		4
        /*007c*/ 	.byte	0x03, 0x1b
        /*007e*/ 	.short	0x00ff


	//----- nvinfo : EIATTR_MERCURY_ISA_VERSION
	.align		4
        /*0080*/ 	.byte	0x03, 0x5f
        /*0082*/ 	.short	0x0101


	//----- nvinfo : EIATTR_VRC_CTA_INIT_COUNT
	.align		4
        /*0084*/ 	.byte	0x02, 0x4a
	.zero		1
	.zero		1


	//----- nvinfo : EIATTR_EXIT_INSTR_OFFSETS
	.align		4
        /*0088*/ 	.byte	0x04, 0x1c
        /*008a*/ 	.short	(.L_9124 - .L_9123)


	//   ....[0]....
.L_9123:
        /*008c*/ 	.word	0x00000700


	//   ....[1]....
        /*0090*/ 	.word	0x00000760


	//----- nvinfo : EIATTR_MAX_THREADS
	.align		4
.L_9124:
        /*0094*/ 	.byte	0x04, 0x05
        /*0096*/ 	.short	(.L_9126 - .L_9125)
.L_9125:
        /*0098*/ 	.word	0x00000080
        /*009c*/ 	.word	0x00000001
        /*00a0*/ 	.word	0x00000001


	//----- nvinfo : EIATTR_CRS_STACK_SIZE
	.align		4
.L_9126:
        /*00a4*/ 	.byte	0x04, 0x1e
        /*00a6*/ 	.short	(.L_9128 - .L_9127)
.L_9127:
        /*00a8*/ 	.word	0x00000000


	//----- nvinfo : EIATTR_CBANK_PARAM_SIZE
	.align		4
.L_9128:
        /*00ac*/ 	.byte	0x03, 0x19
        /*00ae*/ 	.short	0x0024


	//----- nvinfo : EIATTR_PARAM_CBANK
	.align		4
        /*00b0*/ 	.byte	0x04, 0x0a
        /*00b2*/ 	.short	(.L_9130 - .L_9129)
	.align		4
.L_9129:
        /*00b4*/ 	.word	index@(.nv.constant0._ZN2at6native27unrolled_elementwise_kernelINS0_13BinaryFunctorIN3c104HalfES4_bZZZNS0_23logical_and_kernel_cudaERNS_14TensorIteratorEENKUlvE0_clEvENKUlvE6_clEvEUlS4_S4_E_EESt5arrayIPcLm3EELi4E23TrivialOffsetCalculatorILi2EjESE_ILi1EjENS0_6memory15LoadWithoutCastENSH_16StoreWithoutCastEEEviT_T0_T2_T3_T4_T5_)
        /*00b8*/ 	.short	0x0380
        /*00ba*/ 	.short	0x0024


	//----- nvinfo : EIATTR_SW_WAR
	.align		4
.L_9130:
        /*00bc*/ 	.byte	0x04, 0x36
        /*00be*/ 	.short	(.L_9132 - .L_9131)
.L_9131:
        /*00c0*/ 	.word	0x00000008
.L_9132:


//--------------------- .nv.info._ZN2at6native29vectorized_elementwise_kernelILi2ENS0_13BinaryFunctorIN3c104HalfES4_bZZZNS0_23logical_and_kernel_cudaERNS_14TensorIteratorEENKUlvE0_clEvENKUlvE6_clEvEUlS4_S4_E_EESt5arrayIPcLm3EEEEviT0_T1_ --------------------------
	.section	.nv.info._ZN2at6native29vectorized_elementwise_kernelILi2ENS0_13BinaryFunctorIN3c104HalfES4_bZZZNS0_23logical_and_kernel_cudaERNS_14TensorIteratorEENKUlvE0_clEvENKUlvE6_clEvEUlS4_S4_E_EESt5arrayIPcLm3EEEEviT0_T1_,"",@"SHT_CUDA_INFO"
	.sectionflags	@""
	.align	4


	//----- nvinfo : EIATTR_CUDA_API_VERSION
	.align		4
        /*0000*/ 	.byte	0x04, 0x37
        /*0002*/ 	.short	(.L_9134 - .L_9133)
.L_9133:
        /*0004*/ 	.word	0x00000082


	//----- nvinfo : EIATTR_KPARAM_INFO
	.align		4
.L_9134:
        /*0008*/ 	.byte	0x04, 0x17
        /*000a*/ 	.short	(.L_9136 - .L_9135)
.L_9135:
        /*000c*/ 	.word	0x00000000
        /*0010*/ 	.short	0x0002
        /*0012*/ 	.short	0x0008
        /*0014*/ 	.byte	0x00, 0xf0, 0x61, 0x00


	//----- nvinfo : EIATTR_KPARAM_INFO
	.align		4
.L_9136:
        /*0018*/ 	.byte	0x04, 0x17
        /*001a*/ 	.short	(.L_9138 - .L_9137)
.L_9137:
        /*001c*/ 	.word	0x00000000
        /*0020*/ 	.short	0x0001
        /*0022*/ 	.short	0x0004
        /*0024*/ 	.byte	0x00, 0xf0, 0x05, 0x00


	//----- nvinfo : EIATTR_KPARAM_INFO
	.align		4
.L_9138:
        /*0028*/ 	.byte	0x04, 0x17
        /*002a*/ 	.short	(.L_9140 - .L_9139)
.L_9139:
        /*002c*/ 	.word	0x00000000
        /*0030*/ 	.short	0x0000
        /*0032*/ 	.short	0x0000
        /*0034*/ 	.byte	0x00, 0xf0, 0x11, 0x00


	//----- nvinfo : EIATTR_SPARSE_MMA_MASK
	.align		4
.L_9140:
        /*0038*/ 	.byte	0x03, 0x50
        /*003a*/ 	.short	0x0000


	//----- nvinfo : EIATTR_MAXREG_COUNT
	.align		4
        /*003c*/ 	.byte	0x03, 0x1b
        /*003e*/ 	.short	0x00ff


	//----- nvinfo : EIATTR_MERCURY_ISA_VERSION
	.align		4
        /*0040*/ 	.byte	0x03, 0x5f
        /*0042*/ 	.short	0x0101


	//----- nvinfo : EIATTR_VRC_CTA_INIT_COUNT
	.align		4
        /*0044*/ 	.byte	0x02, 0x4a
	.zero		1
	.zero		1


	//----- nvinfo : EIATTR_EXIT_INSTR_OFFSETS
	.align		4
        /*0048*/ 	.byte	0x04, 0x1c
        /*004a*/ 	.short	(.L_9142 - .L_9141)


	//   ....[0]....
.L_9141:
        /*004c*/ 	.word	0x00000ec0


	//   ....[1]....
        /*0050*/ 	.word	0x00000f20


	//   ....[2]....
        /*0054*/ 	.word	0x00001360


	//----- nvinfo : EIATTR_MAX_THREADS
	.align		4
.L_9142:
        /*0058*/ 	.byte	0x04, 0x05
        /*005a*/ 	.short	(.L_9144 - .L_9143)
.L_9143:
        /*005c*/ 	.word	0x00000080
        /*0060*/ 	.word	0x00000001
        /*0064*/ 	.word	0x00000001


	//----- nvinfo : EIATTR_CRS_STACK_SIZE
	.align		4
.L_9144:
        /*0068*/ 	.byte	0x04, 0x1e
        /*006a*/ 	.short	(.L_9146 - .L_9145)
.L_9145:
        /*006c*/ 	.word	0x00000000


	//----- nvinfo : EIATTR_CBANK_PARAM_SIZE
	.align		4
.L_9146:
        /*0070*/ 	.byte	0x03, 0x19
        /*0072*/ 	.short	0x0020


	//----- nvinfo : EIATTR_PARAM_CBANK
	.align		4
        /*0074*/ 	.byte	0x04, 0x0a
        /*0076*/ 	.short	(.L_9148 - .L_9147)
	.align		4
.L_9147:
        /*0078*/ 	.word	index@(.nv.constant0._ZN2at6native29vectorized_elementwise_kernelILi2ENS0_13BinaryFunctorIN3c104HalfES4_bZZZNS0_23logical_and_kernel_cudaERNS_14TensorIteratorEENKUlvE0_clEvENKUlvE6_clEvEUlS4_S4_E_EESt5arrayIPcLm3EEEEviT0_T1_)
        /*007c*/ 	.short	0x0380
        /*007e*/ 	.short	0x0020


	//----- nvinfo : EIATTR_SW_WAR
	.align		4
.L_9148:
        /*0080*/ 	.byte	0x04, 0x36
        /*0082*/ 	.short	(.L_9150 - .L_9149)
.L_9149:
        /*0084*/ 	.word	0x00000008
.L_9150:


//--------------------- .nv.info._ZN2at6native29vectorized_elementwise_kernelILi4ENS0_13BinaryFunctorIN3c104HalfES4_bZZZNS0_23logical_and_kernel_cudaERNS_14TensorIteratorEENKUlvE0_clEvENKUlvE6_clEvEUlS4_S4_E_EESt5arrayIPcLm3EEEEviT0_T1_ --------------------------
	.section	.nv.info._ZN2at6native29vectorized_elementwise_kernelILi4ENS0_13BinaryFunctorIN3c104HalfES4_bZZZNS0_23logical_and_kernel_cudaERNS_14TensorIteratorEENKUlvE0_clEvENKUlvE6_clEvEUlS4_S4_E_EESt5arrayIPcLm3EEEEviT0_T1_,"",@"SHT_CUDA_INFO"
	.sectionflags	@""
	.align	4


	//----- nvinfo : EIATTR_CUDA_API_VERSION
	.align		4
        /*0000*/ 	.byte	0x04, 0x37
        /*0002*/ 	.short	(.L_9152 - .L_9151)
.L_9151:
        /*0004*/ 	.word	0x00000082


	//----- nvinfo : EIATTR_KPARAM_INFO
	.align		4
.L_9152:
        /*0008*/ 	.byte	0x04, 0x17
        /*000a*/ 	.short	(.L_9154 - .L_9153)
.L_9153:
        /*000c*/ 	.word	0x00000000
        /*0010*/ 	.short	0x0002
        /*0012*/ 	.short	0x0008
        /*0014*/ 	.byte	0x00, 0xf0, 0x61, 0x00


	//----- nvinfo : EIATTR_KPARAM_INFO
	.align		4
.L_9154:
        /*0018*/ 	.byte	0x04, 0x17
        /*001a*/ 	.short	(.L_9156 - .L_9155)
.L_9155:
        /*001c*/ 	.word	0x00000000
        /*0020*/ 	.short	0x0001
        /*0022*/ 	.short	0x0004
        /*0024*/ 	.byte	0x00, 0xf0, 0x05, 0x00


	//----- nvinfo : EIATTR_KPARAM_INFO
	.align		4
.L_9156:
        /*0028*/ 	.byte	0x04, 0x17
        /*002a*/ 	.short	(.L_9158 - .L_9157)
.L_9157:
        /*002c*/ 	.word	0x00000000
        /*0030*/ 	.short	0x0000
        /*0032*/ 	.short	0x0000
        /*0034*/ 	.byte	0x00, 0xf0, 0x11, 0x00


	//----- nvinfo : EIATTR_SPARSE_MMA_MASK
	.align		4
.L_9158:
        /*0038*/ 	.byte	0x03, 0x50
        /*003a*/ 	.short	0x0000


	//----- nvinfo : EIATTR_MAXREG_COUNT
	.align		4
        /*003c*/ 	.byte	0x03, 0x1b
        /*003e*/ 	.short	0x00ff


	//----- nvinfo : EIATTR_MERCURY_ISA_VERSION
	.align		4
        /*0040*/ 	.byte	0x03, 0x5f
        /*0042*/ 	.short	0x0101


	//----- nvinfo : EIATTR_VRC_CTA_INIT_COUNT
	.align		4
        /*0044*/ 	.byte	0x02, 0x4a
	.zero		1
	.zero		1


	//----- nvinfo : EIATTR_EXIT_INSTR_OFFSETS
	.align		4
        /*0048*/ 	.byte	0x04, 0x1c
        /*004a*/ 	.short	(.L_9160 - .L_9159)


	//   ....[0]....
.L_9159:
        /*004c*/ 	.word	0x00000ec0


	//   ....[1]....
        /*0050*/ 	.word	0x00000f20


	//   ....[2]....
        /*0054*/ 	.word	0x00001320


	//----- nvinfo : EIATTR_MAX_THREADS
	.align		4
.L_9160:
        /*0058*/ 	.byte	0x04, 0x05
        /*005a*/ 	.short	(.L_9162 - .L_9161)
.L_9161:
        /*005c*/ 	.word	0x00000080
        /*0060*/ 	.word	0x00000001
        /*0064*/ 	.word	0x00000001


	//----- nvinfo : EIATTR_CRS_STACK_SIZE
	.align		4
.L_9162:
        /*0068*/ 	.byte	0x04, 0x1e
        /*006a*/ 	.short	(.L_9164 - .L_9163)
.L_9163:
        /*006c*/ 	.word	0x00000000


	//----- nvinfo : EIATTR_CBANK_PARAM_SIZE
	.align		4
.L_9164:
        /*0070*/ 	.byte	0x03, 0x19
        /*0072*/ 	.short	0x0020


	//----- nvinfo : EIATTR_PARAM_CBANK
	.align		4
        /*0074*/ 	.byte	0x04, 0x0a
        /*0076*/ 	.short	(.L_9166 - .L_9165)
	.align		4
.L_9165:
        /*0078*/ 	.word	index@(.nv.constant0._ZN2at6native29vectorized_elementwise_kernelILi4ENS0_13BinaryFunctorIN3c104HalfES4_bZZZNS0_23logical_and_kernel_cudaERNS_14TensorIteratorEENKUlvE0_clEvENKUlvE6_clEvEUlS4_S4_E_EESt5arrayIPcLm3EEEEviT0_T1_)
        /*007c*/ 	.short	0x0380
        /*007e*/ 	.short	0x0020


	//----- nvinfo : EIATTR_SW_WAR
	.align		4
.L_9166:
        /*0080*/ 	.byte	0x04, 0x36
        /*0082*/ 	.short	(.L_9168 - .L_9167)
.L_9167:
        /*0084*/ 	.word	0x00000008
.L_9168:


//--------------------- .nv.info._ZN2at6native29vectorized_elementwise_kernelILi8ENS0_13BinaryFunctorIN3c104HalfES4_bZZZNS0_23logical_and_kernel_cudaERNS_14TensorIteratorEENKUlvE0_clEvENKUlvE6_clEvEUlS4_S4_E_EESt5arrayIPcLm3EEEEviT0_T1_ --------------------------
	.section	.nv.info._ZN2at6native29vectorized_elementwise_kernelILi8ENS0_13BinaryFunctorIN3c104HalfES4_bZZZNS0_23logical_and_kernel_cudaERNS_14TensorIteratorEENKUlvE0_clEvENKUlvE6_clEvEUlS4_S4_E_EESt5arrayIPcLm3EEEEviT0_T1_,"",@"SHT_CUDA_INFO"
	.sectionflags	@""
	.align	4


	//----- nvinfo : EIATTR_CUDA_API_VERSION
	.align		4
        /*0000*/ 	.byte	0x04, 0x37
        /*0002*/ 	.short	(.L_9170 - .L_9169)
.L_9169:
        /*0004*/ 	.word	0x00000082


	//----- nvinfo : EIATTR_KPARAM_INFO
	.align		4
.L_9170:
        /*0008*/ 	.byte	0x04, 0x17
        /*000a*/ 	.short	(.L_9172 - .L_9171)
.L_9171:
        /*000c*/ 	.word	0x00000000
        /*0010*/ 	.short	0x0002
        /*0012*/ 	.short	0x0008
        /*0014*/ 	.byte	0x00, 0xf0, 0x61, 0x00


	//----- nvinfo : EIATTR_KPARAM_INFO
	.align		4
.L_9172:
        /*0018*/ 	.byte	0x04, 0x17
        /*001a*/ 	.short	(.L_9174 - .L_9173)
.L_9173:
        /*001c*/ 	.word	0x00000000
        /*0020*/ 	.short	0x0001
        /*0022*/ 	.short	0x0004
        /*0024*/ 	.byte	0x00, 0xf0, 0x05, 0x00


	//----- nvinfo : EIATTR_KPARAM_INFO
	.align		4
.L_9174:
        /*0028*/ 	.byte	0x04, 0x17
        /*002a*/ 	.short	(.L_9176 - .L_9175)
.L_9175:
        /*002c*/ 	.word	0x00000000
        /*0030*/ 	.short	0x0000
        /*0032*/ 	.short	0x0000
        /*0034*/ 	.byte	0x00, 0xf0, 0x11, 0x00


	//----- nvinfo : EIATTR_SPARSE_MMA_MASK
	.align		4
.L_9176:
        /*0038*/ 	.byte	0x03, 0x50
        /*003a*/ 	.short	0x0000


	//----- nvinfo : EIATTR_MAXREG_COUNT
	.align		4
        /*003c*/ 	.byte	0x03, 0x1b
        /*003e*/ 	.short	0x00ff


	//----- nvinfo : EIATTR_MERCURY_ISA_VERSION
	.align		4
        /*0040*/ 	.byte	0x03, 0x5f
        /*0042*/ 	.short	0x0101


	//----- nvinfo : EIATTR_VRC_CTA_INIT_COUNT
	.align		4
        /*0044*/ 	.byte	0x02, 0x4a
	.zero		1
	.zero		1


	//----- nvinfo : EIATTR_EXIT_INSTR_OFFSETS
	.align		4
        /*0048*/ 	.byte	0x04, 0x1c
        /*004a*/ 	.short	(.L_9178 - .L_9177)


	//   ....[0]....
.L_9177:
        /*004c*/ 	.word	0x00000010


	//----- nvinfo : EIATTR_MAX_THREADS
	.align		4
.L_9178:
        /*0050*/ 	.byte	0x04, 0x05
        /*0052*/ 	.short	(.L_9180 - .L_9179)
.L_9179:
        /*0054*/ 	.word	0x00000080
        /*0058*/ 	.word	0x00000001
        /*005c*/ 	.word	0x00000001


	//----- nvinfo : EIATTR_CBANK_PARAM_SIZE
	.align		4
.L_9180:
        /*0060*/ 	.byte	0x03, 0x19
        /*0062*/ 	.short	0x0020


	//----- nvinfo : EIATTR_PARAM_CBANK
	.align		4
        /*0064*/ 	.byte	0x04, 0x0a
        /*0066*/ 	.short	(.L_9182 - .L_9181)
	.align		4
.L_9181:
        /*0068*/ 	.word	index@(.nv.constant0._ZN2at6native29vectorized_elementwise_kernelILi8ENS0_13BinaryFunctorIN3c104HalfES4_bZZZNS0_23logical_and_kernel_cudaERNS_14TensorIteratorEENKUlvE0_clEvENKUlvE6_clEvEUlS4_S4_E_EESt5arrayIPcLm3EEEEviT0_T1_)
        /*006c*/ 	.short	0x0380
        /*006e*/ 	.short	0x0020


	//----- nvinfo : EIATTR_SW_WAR
	.align		4
.L_9182:
        /*0070*/ 	.byte	0x04, 0x36
        /*0072*/ 	.short	(.L_9184 - .L_9183)
.L_9183:
        /*0074*/ 	.word	0x00000008
.L_9184:


//--------------------- .nv.info._ZN2at6native18elementwise_kernelILi128ELi4EZNS0_15gpu_kernel_implINS0_13AUnaryFunctorIffbZZZNS0_23logical_and_kernel_cudaERNS_14TensorIteratorEENKUlvE0_clEvENKUlvE5_clEvEUlffE_EEEEvRNS_18TensorIteratorBaseERKT_EUliE_EEviT1_ --------------------------
	.section	.nv.info._ZN2at6native18elementwise_kernelILi128ELi4EZNS0_15gpu_kernel_implINS0_13AUnaryFunctorIffbZZZNS0_23logical_and_kernel_cudaERNS_14TensorIteratorEENKUlvE0_clEvENKUlvE5_clEvEUlffE_EEEEvRNS_18TensorIteratorBaseERKT_EUliE_EEviT1_,"",@"SHT_CUDA_INFO"
	.sectionflags	@""
	.align	4


	//----- nvinfo : EIATTR_CUDA_API_VERSION
	.align		4
        /*0000*/ 	.byte	0x04, 0x37
        /*0002*/ 	.short	(.L_9186 - .L_9185)
.L_9185:
        /*0004*/ 	.word	0x00000082


	//----- nvinfo : EIATTR_KPARAM_INFO
	.align		4
.L_9186:
        /*0008*/ 	.byte	0x04, 0x17
        /*000a*/ 	.short	(.L_9188 - .L_9187)
.L_9187:
        /*000c*/ 	.word	0x00000000
        /*0010*/ 	.short	0x0001
        /*0012*/ 	.short	0x0008
        /*0014*/ 	.byte	0x00, 0xf0, 0x81, 0x08


	//----- nvinfo : EIATTR_KPARAM_INFO
	.align		4
.L_9188:
        /*0018*/ 	.byte	0x04, 0x17
        /*001a*/ 	.short	(.L_9190 - .L_9189)
.L_9189:
        /*001c*/ 	.word	0x00000000
        /*0020*/ 	.short	0x0000
        /*0022*/ 	.short	0x0000
        /*0024*/ 	.byte	0x00, 0xf0, 0x11, 0x00


	//----- nvinfo : EIATTR_SPARSE_MMA_MASK
	.align		4
.L_9190:
        /*0028*/ 	.byte	0x03, 0x50
        /*002a*/ 	.short	0x0000


	//----- nvinfo : EIATTR_MAXREG_COUNT
	.align		4
        /*002c*/ 	.byte	0x03, 0x1b
        /*002e*/ 	.short	0x0080


	//----- nvinfo : EIATTR_EXTERNS
	.align		4
        /*0030*/ 	.byte	0x04, 0x0f
        /*0032*/ 	.short	(.L_9192 - .L_9191)


	//   ....[0]....
	.align		4
.L_9191:
        /*0034*/ 	.word	index@(__assertfail)


	//----- nvinfo : EIATTR_MERCURY_ISA_VERSION
	.align		4
.L_9192:
        /*0038*/ 	.byte	0x03, 0x5f
        /*003a*/ 	.short	0x0101


	//----- nvinfo : EIATTR_VRC_CTA_INIT_COUNT
	.align		4
        /*003c*/ 	.byte	0x02, 0x4a
	.zero		1
	.zero		1


	//----- nvinfo : EIATTR_SYSCALL_OFFSETS
	.align		4
        /*0040*/ 	.byte	0x04, 0x46
        /*0042*/ 	.short	(.L_9194 - .L_9193)


	//   ....[0]....
.L_9193:
        /*0044*/ 	.word	0x00002150


	//   ....[1]....
        /*0048*/ 	.word	0x00002e90


	//   ....[2]....
        /*004c*/ 	.word	0x00005120


	//   ....[3]....
        /*0050*/ 	.word	0x00005ce0


	//   ....[4]....
        /*0054*/ 	.word	0x00008060


	//   ....[5]....
        /*0058*/ 	.word	0x00008c20


	//   ....[6]....
        /*005c*/ 	.word	0x0000afb0


	//   ....[7]....
        /*0060*/ 	.word	0x0000bb30


	//----- nvinfo : EIATTR_EXIT_INSTR_OFFSETS
	.align		4
.L_9194:
        /*0064*/ 	.byte	0x04, 0x1c
        /*0066*/ 	.short	(.L_9196 - .L_9195)


	//   ....[0]....
.L_9195:
        /*0068*/ 	.word	0x00008eb0


	//   ....[1]....
        /*006c*/ 	.word	0x0000b150


	//   ....[2]....
        /*0070*/ 	.word	0x0000b170


	//   ....[3]....
        /*0074*/ 	.word	0x0000b200


	//   ....[4]....
        /*0078*/ 	.word	0x0000b220


	//   ....[5]....
        /*007c*/ 	.word	0x0000b240


	//   ....[6]....
        /*0080*/ 	.word	0x0000b2d0


	//   ....[7]....
        /*0084*/ 	.word	0x0000b310


	//   ....[8]....
        /*0088*/ 	.word	0x0000b3b0


	//   ....[9]....
        /*008c*/ 	.word	0x0000b400


	//   ....[10]....
        /*0090*/ 	.word	0x0000b430


	//   ....[11]....
        /*0094*/ 	.word	0x0000b4f0


	//   ....[12]....
        /*0098*/ 	.word	0x0000b630


	//   ....[13]....
        /*009c*/ 	.word	0x0000b770


	//   ....[14]....
        /*00a0*/ 	.word	0x0000b8c0


	//   ....[15]....
        /*00a4*/ 	.word	0x0000b8f0


	//   ....[16]....
        /*00a8*/ 	.word	0x0000b910


	//   ....[17]....
        /*00ac*/ 	.word	0x0000b990


	//   ....[18]....
        /*00b0*/ 	.word	0x0000b9d0


	//   ....[19]....
        /*00b4*/ 	.word	0x0000bb40


	//   ....[20]....
        /*00b8*/ 	.word	0x0000bc20


	//   ....[21]....
        /*00bc*/ 	.word	0x0000bcc0


	//   ....[22]....
        /*00c0*/ 	.word	0x0000bcf0


	//   ....[23]....
        /*00c4*/ 	.word	0x0000bd40


	//   ....[24]....
        /*00c8*/ 	.word	0x0000bd80


	//----- nvinfo : EIATTR_MAX_THREADS
	.align		4
.L_9196:
        /*00cc*/ 	.byte	0x04, 0x05
        /*00ce*/ 	.short	(.L_9198 - .L_9197)
.L_9197:
        /*00d0*/ 	.word	0x00000080
        /*00d4*/ 	.word	0x00000001
        /*00d8*/ 	.word	0x00000001


	//----- nvinfo : EIATTR_CRS_STACK_SIZE
	.align		4
.L_9198:
        /*00dc*/ 	.byte	0x04, 0x1e
        /*00de*/ 	.short	(.L_9200 - .L_9199)
.L_9199:
        /*00e0*/ 	.word	0x00000000


	//----- nvinfo : EIATTR_CBANK_PARAM_SIZE
	.align		4
.L_9200:
        /*00e4*/ 	.byte	0x03, 0x19
        /*00e6*/ 	.short	0x0228


	//----- nvinfo : EIATTR_PARAM_CBANK
	.align		4
        /*00e8*/ 	.byte	0x04, 0x0a
        /*00ea*/ 	.short	(.L_9202 - .L_9201)
	.align		4
.L_9201:
        /*00ec*/ 	.word	index@(.nv.constant0._ZN2at6native18elementwise_kernelILi128ELi4EZNS0_15gpu_kernel_implINS0_13AUnaryFunctorIffbZZZNS0_23logical_and_kernel_cudaERNS_14TensorIteratorEENKUlvE0_clEvENKUlvE5_clEvEUlffE_EEEEvRNS_18TensorIteratorBaseERKT_EUliE_EEviT1_)
        /*00f0*/ 	.short	0x0380
        /*00f2*/ 	.short	0x0228


	//----- nvinfo : EIATTR_SW_WAR
	.align		4
.L_9202:
        /*00f4*/ 	.byte	0x04, 0x36
        /*00f6*/ 	.short	(.L_9204 - .L_9203)
.L_9203:
        /*00f8*/ 	.word	0x00000008
.L_9204:


//--------------------- .nv.info._ZN2at6native27unrolled_elementwise_kernelINS0_13AUnaryFunctorIffbZZZNS0_23logical_and_kernel_cudaERNS_14TensorIteratorEENKUlvE0_clEvENKUlvE5_clEvEUlffE_EESt5arrayIPcLm2EELi4E23TrivialOffsetCalculatorILi1EjESD_NS0_6memory12LoadWithCastILi1EEENSE_13StoreWithCastILi1EEEEEviT_T0_T2_T3_T4_T5_ --------------------------
	.section	.nv.info._ZN2at6native27unrolled_elementwise_kernelINS0_13AUnaryFunctorIffbZZZNS0_23logical_and_kernel_cudaERNS_14TensorIteratorEENKUlvE0_clEvENKUlvE5_clEvEUlffE_EESt5arrayIPcLm2EELi4E23TrivialOffsetCalculatorILi1EjESD_NS0_6memory12LoadWithCastILi1EEENSE_13StoreWithCastILi1EEEEEviT_T0_T2_T3_T4_T5_,"",@"SHT_CUDA_INFO"
	.sectionflags	@""
	.align	4


	//----- nvinfo : EIATTR_CUDA_API_VERSION
	.align		4
        /*0000*/ 	.byte	0x04, 0x37
        /*0002*/ 	.short	(.L_9206 - .L_9205)
.L_9205:
        /*0004*/ 	.word	0x00000082


	//----- nvinfo : EIATTR_KPARAM_INFO
	.align		4
.L_9206:
        /*0008*/ 	.byte	0x04, 0x17
        /*000a*/ 	.short	(.L_9208 - .L_9207)
.L_9207:
        /*000c*/ 	.word	0x00000000
        /*0010*/ 	.short	0x0006
        /*0012*/ 	.short	0x002c
        /*0014*/ 	.byte	0x00, 0xf0, 0x21, 0x00


	//----- nvinfo : EIATTR_KPARAM_INFO
	.align		4
.L_9208:
        /*0018*/ 	.byte	0x04, 0x17
        /*001a*/ 	.short	(.L_9210 - .L_9209)
.L_9209:
        /*001c*/ 	.word	0x00000000
        /*0020*/ 	.short	0x0005
        /*0022*/ 	.short	0x0024
        /*0024*/ 	.byte	0x00, 0xf0, 0x21, 0x00


	//----- nvinfo : EIATTR_KPARAM_INFO
	.align		4
.L_9210:
        /*0028*/ 	.byte	0x04, 0x17
        /*002a*/ 	.short	(.L_9212 - .L_9211)
.L_9211:
        /*002c*/ 	.word	0x00000000
        /*0030*/ 	.short	0x0004
        /*0032*/ 	.short	0x0021
        /*0034*/ 	.byte	0x00, 0xf0, 0x05, 0x00


	//----- nvinfo : EIATTR_KPARAM_INFO
	.align		4
.L_9212:
        /*0038*/ 	.byte	0x04, 0x17
        /*003a*/ 	.short	(.L_9214 - .L_9213)
.L_9213:
        /*003c*/ 	.word	0x00000000
        /*0040*/ 	.short	0x0003
        /*0042*/ 	.short	0x0020
        /*0044*/ 	.byte	0x00, 0xf0, 0x05, 0x00


	//----- nvinfo : EIATTR_KPARAM_INFO
	.align		4
.L_9214:
        /*0048*/ 	.byte	0x04, 0x17
        /*004a*/ 	.short	(.L_9216 - .L_9215)
.L_9215:
        /*004c*/ 	.word	0x00000000
        /*0050*/ 	.short	0x0002
        /*0052*/ 	.short	0x0010
        /*0054*/ 	.byte	0x00, 0xf0, 0x41, 0x00


	//----- nvinfo : EIATTR_KPARAM_INFO
	.align		4
.L_9216:
        /*0058*/ 	.byte	0x04, 0x17
        /*005a*/ 	.short	(.L_9218 - .L_9217)
.L_9217:
        /*005c*/ 	.word	0x00000000
        /*0060*/ 	.short	0x0001
        /*0062*/ 	.short	0x0004
        /*0064*/ 	.byte	0x00, 0xf0, 0x21, 0x00


	//----- nvinfo : EIATTR_KPARAM_INFO
	.align		4
.L_9218:
        /*0068*/ 	.byte	0x04, 0x17
        /*006a*/ 	.short	(.L_9220 - .L_9219)
.L_9219:
        /*006c*/ 	.word	0x00000000
        /*0070*/ 	.short	0x0000
        /*0072*/ 	.short	0x0000
        /*0074*/ 	.byte	0x00, 0xf0, 0x11, 0x00


	//----- nvinfo : EIATTR_SPARSE_MMA_MASK
	.align		4
.L_9220:
        /*0078*/ 	.byte	0x03, 0x50
        /*007a*/ 	.short	0x0000


	//----- nvinfo : EIATTR_MAXREG_COUNT
	.align		4
        /*007c*/ 	.byte	0x03, 0x1b
        /*007e*/ 	.short	0x00ff


	//----- nvinfo : EIATTR_EXTERNS
	.align		4
        /*0080*/ 	.byte	0x04, 0x0f
        /*0082*/ 	.short	(.L_9222 - .L_9221)


	//   ....[0]....
	.align		4
.L_9221:
        /*0084*/ 	.word	index@(__assertfail)


	//----- nvinfo : EIATTR_MERCURY_ISA_VERSION
	.align		4
.L_9222:
        /*0088*/ 	.byte	0x03, 0x5f
        /*008a*/ 	.short	0x0101


	//----- nvinfo : EIATTR_VRC_CTA_INIT_COUNT
	.align		4
        /*008c*/ 	.byte	0x02, 0x4a
	.zero		1
	.zero		1


	//----- nvinfo : EIATTR_SYSCALL_OFFSETS
	.align		4
        /*0090*/ 	.byte	0x04, 0x46
        /*0092*/ 	.short	(.L_9224 - .L_9223)


	//   ....[0]....
.L_9223:
        /*0094*/ 	.word	0x00000e70


	//   ....[1]....
        /*0098*/ 	.word	0x00001e30


	//   ....[2]....
        /*009c*/ 	.word	0x00002d70


	//   ....[3]....
        /*00a0*/ 	.word	0x00003ca0


	//   ....[4]....
        /*00a4*/ 	.word	0x00004ab0


	//   ....[5]....
        /*00a8*/ 	.word	0x00005770


	//   ....[6]....
        /*00ac*/ 	.word	0x00006530


	//   ....[7]....
        /*00b0*/ 	.word	0x000072c0


	//----- nvinfo : EIATTR_EXIT_INSTR_OFFSETS
	.align		4
.L_9224:
        /*00b4*/ 	.byte	0x04, 0x1c
        /*00b6*/ 	.short	(.L_9226 - .L_9225)


	//   ....[0]....
.L_9225:
        /*00b8*/ 	.word	0x000067b0


	//   ....[1]....
        /*00bc*/ 	.word	0x000068e0


	//   ....[2]....
        /*00c0*/ 	.word	0x00006900


	//   ....[3]....
        /*00c4*/ 	.word	0x00006990


	//   ....[4]....
        /*00c8*/ 	.word	0x000069b0


	//   ....[5]....
        /*00cc*/ 	.word	0x000069d0


	//   ....[6]....
        /*00d0*/ 	.word	0x00006a60


	//   ....[7]....
        /*00d4*/ 	.word	0x00006aa0


	//   ....[8]....
        /*00d8*/ 	.word	0x00006b40


	//   ....[9]....
        /*00dc*/ 	.word	0x00006b90


	//   ....[10]....
        /*00e0*/ 	.word	0x00006bc0


	//   ....[11]....
        /*00e4*/ 	.word	0x00006c80


	//   ....[12]....
        /*00e8*/ 	.word	0x00006dc0


	//   ....[13]....
        /*00ec*/ 	.word	0x00006f00


	//   ....[14]....
        /*00f0*/ 	.word	0x00007050


	//   ....[15]....
        /*00f4*/ 	.word	0x00007080


	//   ....[16]....
        /*00f8*/ 	.word	0x000070a0


	//   ....[17]....
        /*00fc*/ 	.word	0x00007120


	//   ....[18]....
        /*0100*/ 	.word	0x00007160


	//   ....[19]....
        /*0104*/ 	.word	0x000072d0


	//   ....[20]....
        /*0108*/ 	.word	0x000073b0


	//   ....[21]....
        /*010c*/ 	.word	0x00007450


	//   ....[22]....
        /*0110*/ 	.word	0x00007480


	//   ....[23]....
        /*0114*/ 	.word	0x000074d0


	//   ....[24]....
        /*0118*/ 	.word	0x00007510


	//----- nvinfo : EIATTR_MAX_THREADS
	.align		4
.L_9226:
        /*011c*/ 	.byte	0x04, 0x05
        /*011e*/ 	.short	(.L_9228 - .L_9227)
.L_9227:
        /*0120*/ 	.word	0x00000080
        /*0124*/ 	.word	0x00000001
        /*0128*/ 	.word	0x00000001


	//----- nvinfo : EIATTR_CRS_STACK_SIZE
	.align		4
.L_9228:
        /*012c*/ 	.byte	0x04, 0x1e
        /*012e*/ 	.short	(.L_9230 - .L_9229)
.L_9229:
        /*0130*/ 	.word	0x00000000


	//----- nvinfo : EIATTR_CBANK_PARAM_SIZE
	.align		4
.L_9230:
        /*0134*/ 	.byte	0x03, 0x19
        /*0136*/ 	.short	0x0034


	//----- nvinfo : EIATTR_PARAM_CBANK
	.align		4
        /*0138*/ 	.byte	0x04, 0x0a
        /*013a*/ 	.short	(.L_9232 - .L_9231)
	.align		4
.L_9231:
        /*013c*/ 	.word	index@(.nv.constant0._ZN2at6native27unrolled_elementwise_kernelINS0_13AUnaryFunctorIffbZZZNS0_23logical_and_kernel_cudaERNS_14TensorIteratorEENKUlvE0_clEvENKUlvE5_clEvEUlffE_EESt5arrayIPcLm2EELi4E23TrivialOffsetCalculatorILi1EjESD_NS0_6memory12LoadWithCastILi1EEENSE_13StoreWithCastILi1EEEEEviT_T0_T2_T3_T4_T5_)
        /*0140*/ 	.short	0x0380
        /*0142*/ 	.short	0x0034


	//----- nvinfo : EIATTR_SW_WAR
	.align		4
.L_9232:
        /*0144*/ 	.byte	0x04, 0x36
        /*0146*/ 	.short	(.L_9234 - .L_9233)
.L_9233:
        /*0148*/ 	.word	0x00000008
.L_9234:


//--------------------- .nv.info._ZN2at6native18elementwise_kernelILi128ELi4EZNS0_22gpu_kernel_impl_nocastINS0_13AUnaryFunctorIffbZZZNS0_23logical_and_kernel_cudaERNS_14TensorIteratorEENKUlvE0_clEvENKUlvE5_clEvEUlffE_EEEEvRNS_18TensorIteratorBaseERKT_EUliE_EEviT1_ --------------------------
	.section	.nv.info._ZN2at6native18elementwise_kernelILi128ELi4EZNS0_22gpu_kernel_impl_nocastINS0_13AUnaryFunctorIffbZZZNS0_23logical_and_kernel_cudaERNS_14TensorIteratorEENKUlvE0_clEvENKUlvE5_clEvEUlffE_EEEEvRNS_18TensorIteratorBaseERKT_EUliE_EEviT1_,"",@"SHT_CUDA_INFO"
	.sectionflags	@""
	.align	4


	//----- nvinfo : EIATTR_CUDA_API_VERSION
	.align		4
        /*0000*/ 	.byte	0x04, 0x37
        /*0002*/ 	.short	(.L_9236 - .L_9235)
.L_9235:
        /*0004*/ 	.word	0x00000082


	//----- nvinfo : EIATTR_KPARAM_INFO
	.align		4
.L_9236:
        /*0008*/ 	.byte	0x04, 0x17
        /*000a*/ 	.short	(.L_9238 - .L_9237)
.L_9237:
        /*000c*/ 	.word	0x00000000
        /*0010*/ 	.short	0x0001
        /*0012*/ 	.short	0x0008
        /*0014*/ 	.byte	0x00, 0xf0, 0x61, 0x08


	//----- nvinfo : EIATTR_KPARAM_INFO
	.align		4
.L_9238:
        /*0018*/ 	.byte	0x04, 0x17
        /*001a*/ 	.short	(.L_9240 - .L_9239)
.L_9239:
        /*001c*/ 	.word	0x00000000
        /*0020*/ 	.short	0x0000
        /*0022*/ 	.short	0x0000
        /*0024*/ 	.byte	0x00, 0xf0, 0x11, 0x00


	//----- nvinfo : EIATTR_SPARSE_MMA_MASK
	.align		4
.L_9240:
        /*0028*/ 	.byte	0x03, 0x50
        /*002a*/ 	.short	0x0000


	//----- nvinfo : EIATTR_MAXREG_COUNT
	.align		4
        /*002c*/ 	.byte	0x03, 0x1b
        /*002e*/ 	.short	0x0080


	//----- nvinfo : EIATTR_MERCURY_ISA_VERSION
	.align		4
        /*0030*/ 	.byte	0x03, 0x5f
        /*0032*/ 	.short	0x0101


	//----- nvinfo : EIATTR_VRC_CTA_INIT_COUNT
	.align		4
        /*0034*/ 	.byte	0x02, 0x4a
	.zero		1
	.zero		1


	//----- nvinfo : EIATTR_EXIT_INSTR_OFFSETS
	.align		4
        /*0038*/ 	.byte	0x04, 0x1c
        /*003a*/ 	.short	(.L_9242 - .L_9241)


	//   ....[0]....
.L_9241:
        /*003c*/ 	.word	0x00000360


	//   ....[1]....
        /*0040*/ 	.word	0x00000400


	//   ....[2]....
        /*0044*/ 	.word	0x00003f80


	//   ....[3]....
        /*0048*/ 	.word	0x000052f0


	//----- nvinfo : EIATTR_MAX_THREADS
	.align		4
.L_9242:
        /*004c*/ 	.byte	0x04, 0x05
        /*004e*/ 	.short	(.L_9244 - .L_9243)
.L_9243:
        /*0050*/ 	.word	0x00000080
        /*0054*/ 	.word	0x00000001
        /*0058*/ 	.word	0x00000001


	//----- nvinfo : EIATTR_CRS_STACK_SIZE
	.align		4
.L_9244:
        /*005c*/ 	.byte	0x04, 0x1e
        /*005e*/ 	.short	(.L_9246 - .L_9245)
.L_9245:
        /*0060*/ 	.word	0x00000000


	//----- nvinfo : EIATTR_CBANK_PARAM_SIZE
	.align		4
.L_9246:
        /*0064*/ 	.byte	0x03, 0x19
        /*0066*/ 	.short	0x0220


	//----- nvinfo : EIATTR_PARAM_CBANK
	.align		4
        /*0068*/ 	.byte	0x04, 0x0a
        /*006a*/ 	.short	(.L_9248 - .L_9247)
	.align		4
.L_9247:
        /*006c*/ 	.word	index@(.nv.constant0._ZN2at6native18elementwise_kernelILi128ELi4EZNS0_22gpu_kernel_impl_nocastINS0_13AUnaryFunctorIffbZZZNS0_23logical_and_kernel_cudaERNS_14TensorIteratorEENKUlvE0_clEvENKUlvE5_clEvEUlffE_EEEEvRNS_18TensorIteratorBaseERKT_EUliE_EEviT1_)
        /*0070*/ 	.short	0x0380
        /*0072*/ 	.short	0x0220


	//----- nvinfo : EIATTR_SW_WAR
	.align		4
.L_9248:
        /*0074*/ 	.byte	0x04, 0x36
        /*0076*/ 	.short	(.L_9250 - .L_9249)
.L_9249:
        /*0078*/ 	.word	0x00000008
.L_9250:


//--------------------- .nv.info._ZN2at6native27unrolled_elementwise_kernelINS0_13AUnaryFunctorIffbZZZNS0_23logical_and_kernel_cudaERNS_14TensorIteratorEENKUlvE0_clEvENKUlvE5_clEvEUlffE_EESt5arrayIPcLm2EELi4E23TrivialOffsetCalculatorILi1EjESD_NS0_6memory15LoadWithoutCastENSE_16StoreWithoutCastEEEviT_T0_T2_T3_T4_T5_ --------------------------
	.section	.nv.info._ZN2at6native27unrolled_elementwise_kernelINS0_13AUnaryFunctorIffbZZZNS0_23logical_and_kernel_cudaERNS_14TensorIteratorEENKUlvE0_clEvENKUlvE5_clEvEUlffE_EESt5arrayIPcLm2EELi4E23TrivialOffsetCalculatorILi1EjESD_NS0_6memory15LoadWithoutCastENSE_16StoreWithoutCastEEEviT_T0_T2_T3_T4_T5_,"",@"SHT_CUDA_INFO"
	.sectionflags	@""
	.align	4


	//----- nvinfo : EIATTR_CUDA_API_VERSION
	.align		4
        /*0000*/ 	.byte	0x04, 0x37
        /*0002*/ 	.short	(.L_9252 - .L_9251)
.L_9251:
        /*0004*/ 	.word	0x00000082


	//----- nvinfo : EIATTR_KPARAM_INFO
	.align		4
.L_9252:
        /*0008*/ 	.byte	0x04, 0x17
        /*000a*/ 	.short	(.L_9254 - .L_9253)
.L_9253:
        /*000c*/ 	.word	0x00000000
        /*0010*/ 	.short	0x0006
        /*0012*/ 	.short	0x0023
        /*0014*/ 	.byte	0x00, 0xf0, 0x05, 0x00


	//----- nvinfo : EIATTR_KPARAM_INFO
	.align		4
.L_9254:
        /*0018*/ 	.byte	0x04, 0x17
        /*001a*/ 	.short	(.L_9256 - .L_9255)
.L_9255:
        /*001c*/ 	.word	0x00000000
        /*0020*/ 	.short	0x0005
        /*0022*/ 	.short	0x0022
        /*0024*/ 	.byte	0x00, 0xf0, 0x05, 0x00


	//----- nvinfo : EIATTR_KPARAM_INFO
	.align		4
.L_9256:
        /*0028*/ 	.byte	0x04, 0x17
        /*002a*/ 	.short	(.L_9258 - .L_9257)
.L_9257:
        /*002c*/ 	.word	0x00000000
        /*0030*/ 	.short	0x0004
        /*0032*/ 	.short	0x0021
        /*0034*/ 	.byte	0x00, 0xf0, 0x05, 0x00


	//----- nvinfo : EIATTR_KPARAM_INFO
	.align		4
.L_9258:
        /*0038*/ 	.byte	0x04, 0x17
        /*003a*/ 	.short	(.L_9260 - .L_9259)
.L_9259:
        /*003c*/ 	.word	0x00000000
        /*0040*/ 	.short	0x0003
        /*0042*/ 	.short	0x0020
        /*0044*/ 	.byte	0x00, 0xf0, 0x05, 0x00


	//----- nvinfo : EIATTR_KPARAM_INFO
	.align		4
.L_9260:
        /*0048*/ 	.byte	0x04, 0x17
        /*004a*/ 	.short	(.L_9262 - .L_9261)
.L_9261:
        /*004c*/ 	.word	0x00000000
        /*0050*/ 	.short	0x0002
        /*0052*/ 	.short	0x0010
        /*0054*/ 	.byte	0x00, 0xf0, 0x41, 0x00


	//----- nvinfo : EIATTR_KPARAM_INFO
	.align		4
.L_9262:
        /*0058*/ 	.byte	0x04, 0x17
        /*005a*/ 	.short	(.L_9264 - .L_9263)
.L_9263:
        /*005c*/ 	.word	0x00000000
        /*0060*/ 	.short	0x0001
        /*0062*/ 	.short	0x0004
        /*0064*/ 	.byte	0x00, 0xf0, 0x21, 0x00


	//----- nvinfo : EIATTR_KPARAM_INFO
	.align		4
.L_9264:
        /*0068*/ 	.byte	0x04, 0x17
        /*006a*/ 	.short	(.L_9266 - .L_9265)
.L_9265:
        /*006c*/ 	.word	0x00000000
        /*0070*/ 	.short	0x0000
        /*0072*/ 	.short	0x0000
        /*0074*/ 	.byte	0x00, 0xf0, 0x11, 0x00


	//----- nvinfo : EIATTR_SPARSE_MMA_MASK
	.align		4
.L_9266:
        /*0078*/ 	.byte	0x03, 0x50
        /*007a*/ 	.short	0x0000


	//----- nvinfo : EIATTR_MAXREG_COUNT
	.align		4
        /*007c*/ 	.byte	0x03, 0x1b
        /*007e*/ 	.short	0x00ff


	//----- nvinfo : EIATTR_MERCURY_ISA_VERSION
	.align		4
        /*0080*/ 	.byte	0x03, 0x5f
        /*0082*/ 	.short	0x0101


	//----- nvinfo : EIATTR_VRC_CTA_INIT_COUNT
	.align		4
        /*0084*/ 	.byte	0x02, 0x4a
	.zero		1
	.zero		1


	//----- nvinfo : EIATTR_EXIT_INSTR_OFFSETS
	.align		4
        /*0088*/ 	.byte	0x04, 0x1c
        /*008a*/ 	.short	(.L_9268 - .L_9267)


	//   ....[0]....
.L_9267:
        /*008c*/ 	.word	0x000004a0


	//   ....[1]....
        /*0090*/ 	.word	0x00000500


	//----- nvinfo : EIATTR_MAX_THREADS
	.align		4
.L_9268:
        /*0094*/ 	.byte	0x04, 0x05
        /*0096*/ 	.short	(.L_9270 - .L_9269)
.L_9269:
        /*0098*/ 	.word	0x00000080
        /*009c*/ 	.word	0x00000001
        /*00a0*/ 	.word	0x00000001


	//----- nvinfo : EIATTR_CRS_STACK_SIZE
	.align		4
.L_9270:
        /*00a4*/ 	.byte	0x04, 0x1e
        /*00a6*/ 	.short	(.L_9272 - .L_9271)
.L_9271:
        /*00a8*/ 	.word	0x00000000


	//----- nvinfo : EIATTR_CBANK_PARAM_SIZE
	.align		4
.L_9272:
        /*00ac*/ 	.byte	0x03, 0x19
        /*00ae*/ 	.short	0x0024


	//----- nvinfo : EIATTR_PARAM_CBANK
	.align		4
        /*00b0*/ 	.byte	0x04, 0x0a
        /*00b2*/ 	.short	(.L_9274 - .L_9273)
	.align		4
.L_9273:
        /*00b4*/ 	.word	index@(.nv.constant0._ZN2at6native27unrolled_elementwise_kernelINS0_13AUnaryFunctorIffbZZZNS0_23logical_and_kernel_cudaERNS_14TensorIteratorEENKUlvE0_clEvENKUlvE5_clEvEUlffE_EESt5arrayIPcLm2EELi4E23TrivialOffsetCalculatorILi1EjESD_NS0_6memory15LoadWithoutCastENSE_16StoreWithoutCastEEEviT_T0_T2_T3_T4_T5_)
        /*00b8*/ 	.short	0x0380
        /*00ba*/ 	.short	0x0024


	//----- nvinfo : EIATTR_SW_WAR
	.align		4
.L_9274:
        /*00bc*/ 	.byte	0x04, 0x36
        /*00be*/ 	.short	(.L_9276 - .L_9275)
.L_9275:
        /*00c0*/ 	.word	0x00000008
.L_9276:


//--------------------- .nv.info._ZN2at6native29vectorized_elementwise_kernelILi2ENS0_13AUnaryFunctorIffbZZZNS0_23logical_and_kernel_cudaERNS_14TensorIteratorEENKUlvE0_clEvENKUlvE5_clEvEUlffE_EESt5arrayIPcLm2EEEEviT0_T1_ --------------------------
	.section	.nv.info._ZN2at6native29vectorized_elementwise_kernelILi2ENS0_13AUnaryFunctorIffbZZZNS0_23logical_and_kernel_cudaERNS_14TensorIteratorEENKUlvE0_clEvENKUlvE5_clEvEUlffE_EESt5arrayIPcLm2EEEEviT0_T1_,"",@"SHT_CUDA_INFO"
	.sectionflags	@""
	.align	4


	//----- nvinfo : EIATTR_CUDA_API_VERSION
	.align		4
        /*0000*/ 	.byte	0x04, 0x37
        /*0002*/ 	.short	(.L_9278 - .L_9277)
.L_9277:
        /*0004*/ 	.word	0x00000082


	//----- nvinfo : EIATTR_KPARAM_INFO
	.align		4
.L_9278:
        /*0008*/ 	.byte	0x04, 0x17
        /*000a*/ 	.short	(.L_9280 - .L_9279)
.L_9279:
        /*000c*/ 	.word	0x00000000
        /*0010*/ 	.short	0x0002
        /*0012*/ 	.short	0x0010
        /*0014*/ 	.byte	0x00, 0xf0, 0x41, 0x00


	//----- nvinfo : EIATTR_KPARAM_INFO
	.align		4
.L_9280:
        /*0018*/ 	.byte	0x04, 0x17
        /*001a*/ 	.short	(.L_9282 - .L_9281)
.L_9281:
        /*001c*/ 	.word	0x00000000
        /*0020*/ 	.short	0x0001
        /*0022*/ 	.short	0x0004
        /*0024*/ 	.byte	0x00, 0xf0, 0x21, 0x00


	//----- nvinfo : EIATTR_KPARAM_INFO
	.align		4
.L_9282:
        /*0028*/ 	.byte	0x04, 0x17
        /*002a*/ 	.short	(.L_9284 - .L_9283)
.L_9283:
        /*002c*/ 	.word	0x00000000
        /*0030*/ 	.short	0x0000
        /*0032*/ 	.short	0x0000
        /*0034*/ 	.byte	0x00, 0xf0, 0x11, 0x00


	//----- nvinfo : EIATTR_SPARSE_MMA_MASK
	.align		4
.L_9284:
        /*0038*/ 	.byte	0x03, 0x50
        /*003a*/ 	.short	0x0000


	//----- nvinfo : EIATTR_MAXREG_COUNT
	.align		4
        /*003c*/ 	.byte	0x03, 0x1b
        /*003e*/ 	.short	0x00ff


	//----- nvinfo : EIATTR_MERCURY_ISA_VERSION
	.align		4
        /*0040*/ 	.byte	0x03, 0x5f
        /*0042*/ 	.short	0x0101


	//----- nvinfo : EIATTR_VRC_CTA_INIT_COUNT
	.align		4
        /*0044*/ 	.byte	0x02, 0x4a
	.zero		1
	.zero		1


	//----- nvinfo : EIATTR_EXIT_INSTR_OFFSETS
	.align		4
        /*0048*/ 	.byte	0x04, 0x1c
        /*004a*/ 	.short	(.L_9286 - .L_9285)


	//   ....[0]....
.L_9285:
        /*004c*/ 	.word	0x000009c0


	//   ....[1]....
        /*0050*/ 	.word	0x00000a20


	//   ....[2]....
        /*0054*/ 	.word	0x00000d10


	//----- nvinfo : EIATTR_MAX_THREADS
	.align		4
.L_9286:
        /*0058*/ 	.byte	0x04, 0x05
        /*005a*/ 	.short	(.L_9288 - .L_9287)
.L_9287:
        /*005c*/ 	.word	0x00000080
        /*0060*/ 	.word	0x00000001
        /*0064*/ 	.word	0x00000001


	//----- nvinfo : EIATTR_CRS_STACK_SIZE
	.align		4
.L_9288:
        /*0068*/ 	.byte	0x04, 0x1e
        /*006a*/ 	.short	(.L_9290 - .L_9289)
.L_9289:
        /*006c*/ 	.word	0x00000000


	//----- nvinfo : EIATTR_CBANK_PARAM_SIZE
	.align		4
.L_9290:
        /*0070*/ 	.byte	0x03, 0x19
        /*0072*/ 	.short	0x0020


	//----- nvinfo : EIATTR_PARAM_CBANK
	.align		4
        /*0074*/ 	.byte	0x04, 0x0a
        /*0076*/ 	.short	(.L_9292 - .L_9291)
	.align		4
.L_9291:
        /*0078*/ 	.word	index@(.nv.constant0._ZN2at6native29vectorized_elementwise_kernelILi2ENS0_13AUnaryFunctorIffbZZZNS0_23logical_and_kernel_cudaERNS_14TensorIteratorEENKUlvE0_clEvENKUlvE5_clEvEUlffE_EESt5arrayIPcLm2EEEEviT0_T1_)
        /*007c*/ 	.short	0x0380
        /*007e*/ 	.short	0x0020


	//----- nvinfo : EIATTR_SW_WAR
	.align		4
.L_9292:
        /*0080*/ 	.byte	0x04, 0x36
        /*0082*/ 	.short	(.L_9294 - .L_9293)
.L_9293:
        /*0084*/ 	.word	0x00000008
.L_9294:


//--------------------- .nv.info._ZN2at6native29vectorized_elementwise_kernelILi4ENS0_13AUnaryFunctorIffbZZZNS0_23logical_and_kernel_cudaERNS_14TensorIteratorEENKUlvE0_clEvENKUlvE5_clEvEUlffE_EESt5arrayIPcLm2EEEEviT0_T1_ --------------------------
	.section	.nv.info._ZN2at6native29vectorized_elementwise_kernelILi4ENS0_13AUnaryFunctorIffbZZZNS0_23logical_and_kernel_cudaERNS_14TensorIteratorEENKUlvE0_clEvENKUlvE5_clEvEUlffE_EESt5arrayIPcLm2EEEEviT0_T1_,"",@"SHT_CUDA_INFO"
	.sectionflags	@""
	.align	4


	//----- nvinfo : EIATTR_CUDA_API_VERSION
	.align		4
        /*0000*/ 	.byte	0x04, 0x37
        /*0002*/ 	.short	(.L_9296 - .L_9295)
.L_9295:
        /*0004*/ 	.word	0x00000082


	//----- nvinfo : EIATTR_KPARAM_INFO
	.align		4
.L_9296:
        /*0008*/ 	.byte	0x04, 0x17
        /*000a*/ 	.short	(.L_9298 - .L_9297)
.L_9297:
        /*000c*/ 	.word	0x00000000
        /*0010*/ 	.short	0x0002
        /*0012*/ 	.short	0x0010
        /*0014*/ 	.byte	0x00, 0xf0, 0x41, 0x00


	//----- nvinfo : EIATTR_KPARAM_INFO
	.align		4
.L_9298:
        /*0018*/ 	.byte	0x04, 0x17
        /*001a*/ 	.short	(.L_9300 - .L_9299)
.L_9299:
        /*001c*/ 	.word	0x00000000
        /*0020*/ 	.short	0x0001
        /*0022*/ 	.short	0x0004
        /*0024*/ 	.byte	0x00, 0xf0, 0x21, 0x00


	//----- nvinfo : EIATTR_KPARAM_INFO
	.align		4
.L_9300:
        /*0028*/ 	.byte	0x04, 0x17
        /*002a*/ 	.short	(.L_9302 - .L_9301)
.L_9301:
        /*002c*/ 	.word	0x00000000
        /*0030*/ 	.short	0x0000
        /*0032*/ 	.short	0x0000
        /*0034*/ 	.byte	0x00, 0xf0, 0x11, 0x00


	//----- nvinfo : EIATTR_SPARSE_MMA_MASK
	.align		4
.L_9302:
        /*0038*/ 	.byte	0x03, 0x50
        /*003a*/ 	.short	0x0000


	//----- nvinfo : EIATTR_MAXREG_COUNT
	.align		4
        /*003c*/ 	.byte	0x03, 0x1b
        /*003e*/ 	.short	0x00ff


	//----- nvinfo : EIATTR_MERCURY_ISA_VERSION
	.align		4
        /*0040*/ 	.byte	0x03, 0x5f
        /*0042*/ 	.short	0x0101


	//----- nvinfo : EIATTR_VRC_CTA_INIT_COUNT
	.align		4
        /*0044*/ 	.byte	0x02, 0x4a
	.zero		1
	.zero		1


	//----- nvinfo : EIATTR_EXIT_INSTR_OFFSETS
	.align		4
        /*0048*/ 	.byte	0x04, 0x1c
        /*004a*/ 	.short	(.L_9304 - .L_9303)


	//   ....[0]....
.L_9303:
        /*004c*/ 	.word	0x000009c0


	//   ....[1]....
        /*0050*/ 	.word	0x00000a20


	//   ....[2]....
        /*0054*/ 	.word	0x00000cf0


	//----- nvinfo : EIATTR_MAX_THREADS
	.align		4
.L_9304:
        /*0058*/ 	.byte	0x04, 0x05
        /*005a*/ 	.short	(.L_9306 - .L_9305)
.L_9305:
        /*005c*/ 	.word	0x00000080
        /*0060*/ 	.word	0x00000001
        /*0064*/ 	.word	0x00000001


	//----- nvinfo : EIATTR_CRS_STACK_SIZE
	.align		4
.L_9306:
        /*0068*/ 	.byte	0x04, 0x1e
        /*006a*/ 	.short	(.L_9308 - .L_9307)
.L_9307:
        /*006c*/ 	.word	0x00000000


	//----- nvinfo : EIATTR_CBANK_PARAM_SIZE
	.align		4
.L_9308:
        /*0070*/ 	.byte	0x03, 0x19
        /*0072*/ 	.short	0x0020


	//----- nvinfo : EIATTR_PARAM_CBANK
	.align		4
        /*0074*/ 	.byte	0x04, 0x0a
        /*0076*/ 	.short	(.L_9310 - .L_9309)
	.align		4
.L_9309:
        /*0078*/ 	.word	index@(.nv.constant0._ZN2at6native29vectorized_elementwise_kernelILi4ENS0_13AUnaryFunctorIffbZZZNS0_23logical_and_kernel_cudaERNS_14TensorIteratorEENKUlvE0_clEvENKUlvE5_clEvEUlffE_EESt5arrayIPcLm2EEEEviT0_T1_)
        /*007c*/ 	.short	0x0380
        /*007e*/ 	.short	0x0020


	//----- nvinfo : EIATTR_SW_WAR
	.align		4
.L_9310:
        /*0080*/ 	.byte	0x04, 0x36
        /*0082*/ 	.short	(.L_9312 - .L_9311)
.L_9311:
        /*0084*/ 	.word	0x00000008
.L_9312:


//--------------------- .nv.info._ZN2at6native29vectorized_elementwise_kernelILi8ENS0_13AUnaryFunctorIffbZZZNS0_23logical_and_kernel_cudaERNS_14TensorIteratorEENKUlvE0_clEvENKUlvE5_clEvEUlffE_EESt5arrayIPcLm2EEEEviT0_T1_ --------------------------
	.section	.nv.info._ZN2at6native29vectorized_elementwise_kernelILi8ENS0_13AUnaryFunctorIffbZZZNS0_23logical_and_kernel_cudaERNS_14TensorIteratorEENKUlvE0_clEvENKUlvE5_clEvEUlffE_EESt5arrayIPcLm2EEEEviT0_T1_,"",@"SHT_CUDA_INFO"
	.sectionflags	@""
	.align	4


	//----- nvinfo : EIATTR_CUDA_API_VERSION
	.align		4
        /*0000*/ 	.byte	0x04, 0x37
        /*0002*/ 	.short	(.L_9314 - .L_9313)
.L_9313:
        /*0004*/ 	.word	0x00000082


	//----- nvinfo : EIATTR_KPARAM_INFO
	.align		4
.L_9314:
        /*0008*/ 	.byte	0x04, 0x17
        /*000a*/ 	.short	(.L_9316 - .L_9315)
.L_9315:
        /*000c*/ 	.word	0x00000000
        /*0010*/ 	.short	0x0002
        /*0012*/ 	.short	0x0010
        /*0014*/ 	.byte	0x00, 0xf0, 0x41, 0x00


	//----- nvinfo : EIATTR_KPARAM_INFO
	.align		4
.L_9316:
        /*0018*/ 	.byte	0x04, 0x17
        /*001a*/ 	.short	(.L_9318 - .L_9317)
.L_9317:
        /*001c*/ 	.word	0x00000000
        /*0020*/ 	.short	0x0001
        /*0022*/ 	.short	0x0004
        /*0024*/ 	.byte	0x00, 0xf0, 0x21, 0x00


	//----- nvinfo : EIATTR_KPARAM_INFO
	.align		4
.L_9318:
        /*0028*/ 	.byte	0x04, 0x17
        /*002a*/ 	.short	(.L_9320 - .L_9319)
.L_9319:
        /*002c*/ 	.word	0x00000000
        /*0030*/ 	.short	0x0000
        /*0032*/ 	.short	0x0000
        /*0034*/ 	.byte	0x00, 0xf0, 0x11, 0x00


	//----- nvinfo : EIATTR_SPARSE_MMA_MASK
	.align		4
.L_9320:
        /*0038*/ 	.byte	0x03, 0x50
        /*003a*/ 	.short	0x0000


	//----- nvinfo : EIATTR_MAXREG_COUNT
	.align		4
        /*003c*/ 	.byte	0x03, 0x1b
        /*003e*/ 	.short	0x00ff


	//----- nvinfo : EIATTR_MERCURY_ISA_VERSION
	.align		4
        /*0040*/ 	.byte	0x03, 0x5f
        /*0042*/ 	.short	0x0101


	//----- nvinfo : EIATTR_VRC_CTA_INIT_COUNT
	.align		4
        /*0044*/ 	.byte	0x02, 0x4a
	.zero		1
	.zero		1


	//----- nvinfo : EIATTR_EXIT_INSTR_OFFSETS
	.align		4
        /*0048*/ 	.byte	0x04, 0x1c
        /*004a*/ 	.short	(.L_9322 - .L_9321)


	//   ....[0]....
.L_9321:
        /*004c*/ 	.word	0x00000010


	//----- nvinfo : EIATTR_MAX_THREADS
	.align		4
.L_9322:
        /*0050*/ 	.byte	0x04, 0x05
        /*0052*/ 	.short	(.L_9324 - .L_9323)
.L_9323:
        /*0054*/ 	.word	0x00000080
        /*0058*/ 	.word	0x00000001
        /*005c*/ 	.word	0x00000001


	//----- nvinfo : EIATTR_CBANK_PARAM_SIZE
	.align		4
.L_9324:
        /*0060*/ 	.byte	0x03, 0x19
        /*0062*/ 	.short	0x0020


	//----- nvinfo : EIATTR_PARAM_CBANK
	.align		4
        /*0064*/ 	.byte	0x04, 0x0a
        /*0066*/ 	.short	(.L_9326 - .L_9325)
	.align		4
.L_9325:
        /*0068*/ 	.word	index@(.nv.constant0._ZN2at6native29vectorized_elementwise_kernelILi8ENS0_13AUnaryFunctorIffbZZZNS0_23logical_and_kernel_cudaERNS_14TensorIteratorEENKUlvE0_clEvENKUlvE5_clEvEUlffE_EESt5arrayIPcLm2EEEEviT0_T1_)
        /*006c*/ 	.short	0x0380
        /*006e*/ 	.short	0x0020


	//----- nvinfo : EIATTR_SW_WAR
	.align		4
.L_9326:
        /*0070*/ 	.byte	0x04, 0x36
        /*0072*/ 	.short	(.L_9328 - .L_9327)
.L_9327:
        /*0074*/ 	.word	0x00000008
.L_9328:


//--------------------- .nv.info._ZN2at6native18elementwise_kernelILi128ELi4EZNS0_15gpu_kernel_implINS0_13BinaryFunctorIffbZZZNS0_23logical_and_kernel_cudaERNS_14TensorIteratorEENKUlvE0_clEvENKUlvE5_clEvEUlffE_EEEEvRNS_18TensorIteratorBaseERKT_EUliE_EEviT1_ --------------------------
	.section	.nv.info._ZN2at6native18elementwise_kernelILi128ELi4EZNS0_15gpu_kernel_implINS0_13BinaryFunctorIffbZZZNS0_23logical_and_kernel_cudaERNS_14TensorIteratorEENKUlvE0_clEvENKUlvE5_clEvEUlffE_EEEEvRNS_18TensorIteratorBaseERKT_EUliE_EEviT1_,"",@"SHT_CUDA_INFO"
	.sectionflags	@""
	.align	4


	//----- nvinfo : EIATTR_CUDA_API_VERSION
	.align		4
        /*0000*/ 	.byte	0x04, 0x37
        /*0002*/ 	.short	(.L_9330 - .L_9329)
.L_9329:
        /*0004*/ 	.word	0x00000082


	//----- nvinfo : EIATTR_KPARAM_INFO
	.align		4
.L_9330:
        /*0008*/ 	.byte	0x04, 0x17
        /*000a*/ 	.short	(.L_9332 - .L_9331)
.L_9331:
        /*000c*/ 	.word	0x00000000
        /*0010*/ 	.short	0x0001
        /*0012*/ 	.short	0x0008
        /*0014*/ 	.byte	0x00, 0xf0, 0x21, 0x0a


	//----- nvinfo : EIATTR_KPARAM_INFO
	.align		4
.L_9332:
        /*0018*/ 	.byte	0x04, 0x17
        /*001a*/ 	.short	(.L_9334 - .L_9333)
.L_9333:
        /*001c*/ 	.word	0x00000000
        /*0020*/ 	.short	0x0000
        /*0022*/ 	.short	0x0000
        /*0024*/ 	.byte	0x00, 0xf0, 0x11, 0x00


	//----- nvinfo : EIATTR_SPARSE_MMA_MASK
	.align		4
.L_9334:
        /*0028*/ 	.byte	0x03, 0x50
        /*002a*/ 	.short	0x0000


	//----- nvinfo : EIATTR_MAXREG_COUNT
	.align		4
        /*002c*/ 	.byte	0x03, 0x1b
        /*002e*/ 	.short	0x0080


	//----- nvinfo : EIATTR_EXTERNS
	.align		4
        /*0030*/ 	.byte	0x04, 0x0f
        /*0032*/ 	.short	(.L_9336 - .L_9335)


	//   ....[0]....
	.align		4
.L_9335:
        /*0034*/ 	.word	index@(__assertfail)


	//----- nvinfo : EIATTR_MERCURY_ISA_VERSION
	.align		4
.L_9336:
        /*0038*/ 	.byte	0x03, 0x5f
        /*003a*/ 	.short	0x0101


	//----- nvinfo : EIATTR_VRC_CTA_INIT_COUNT
	.align		4
        /*003c*/ 	.byte	0x02, 0x4a
	.zero		1
	.zero		1


	//----- nvinfo : EIATTR_SYSCALL_OFFSETS
	.align		4
        /*0040*/ 	.byte	0x04, 0x46
        /*0042*/ 	.short	(.L_9338 - .L_9337)


	//   ....[0]....
.L_9337:
        /*0044*/ 	.word	0x00002490


	//   ....[1]....
        /*0048*/ 	.word	0x00003300


	//   ....[2]....
        /*004c*/ 	.word	0x00004030


	//   ....[3]....
        /*0050*/ 	.word	0x000065f0


	//   ....[4]....
        /*0054*/ 	.word	0x00007460


	//   ....[5]....
        /*0058*/ 	.word	0x00008010


	//   ....[6]....
        /*005c*/ 	.word	0x0000a6c0


	//   ....[7]....
        /*0060*/ 	.word	0x0000b530


	//   ....[8]....
        /*0064*/ 	.word	0x0000c0e0


	//   ....[9]....
        /*0068*/ 	.word	0x0000e7b0


	//   ....[10]....
        /*006c*/ 	.word	0x0000f620


	//   ....[11]....
        /*0070*/ 	.word	0x00010190


	//----- nvinfo : EIATTR_EXIT_INSTR_OFFSETS
	.align		4
.L_9338:
        /*0074*/ 	.byte	0x04, 0x1c
        /*0076*/ 	.short	(.L_9340 - .L_9339)


	//   ....[0]....
.L_9339:
        /*0078*/ 	.word	0x0000c370


	//   ....[1]....
        /*007c*/ 	.word	0x0000f7b0


	//   ....[2]....
        /*0080*/ 	.word	0x0000f7d0


	//   ....[3]....
        /*0084*/ 	.word	0x0000f860


	//   ....[4]....
        /*0088*/ 	.word	0x0000f880


	//   ....[5]....
        /*008c*/ 	.word	0x0000f8a0


	//   ....[6]....
        /*0090*/ 	.word	0x0000f930


	//   ....[7]....
        /*0094*/ 	.word	0x0000f970


	//   ....[8]....
        /*0098*/ 	.word	0x0000fa10


	//   ....[9]....
        /*009c*/ 	.word	0x0000fa60


	//   ....[10]....
        /*00a0*/ 	.word	0x0000fa90


	//   ....[11]....
        /*00a4*/ 	.word	0x0000fb50


	//   ....[12]....
        /*00a8*/ 	.word	0x0000fc90


	//   ....[13]....
        /*00ac*/ 	.word	0x0000fdd0


	//   ....[14]....
        /*00b0*/ 	.word	0x0000ff20


	//   ....[15]....
        /*00b4*/ 	.word	0x0000ff50


	//   ....[16]....
        /*00b8*/ 	.word	0x0000ff70


	//   ....[17]....
        /*00bc*/ 	.word	0x0000fff0


	//   ....[18]....
        /*00c0*/ 	.word	0x00010030


	//   ....[19]....
        /*00c4*/ 	.word	0x000101a0


	//   ....[20]....
        /*00c8*/ 	.word	0x00010280


	//   ....[21]....
        /*00cc*/ 	.word	0x00010320


	//   ....[22]....
        /*00d0*/ 	.word	0x00010350


	//   ....[23]....
        /*00d4*/ 	.word	0x000103a0


	//   ....[24]....
        /*00d8*/ 	.word	0x000103e0


	//----- nvinfo : EIATTR_MAX_THREADS
	.align		4
.L_9340:
        /*00dc*/ 	.byte	0x04, 0x05
        /*00de*/ 	.short	(.L_9342 - .L_9341)
.L_9341:
        /*00e0*/ 	.word	0x00000080
        /*00e4*/ 	.word	0x00000001
        /*00e8*/ 	.word	0x00000001


	//----- nvinfo : EIATTR_CRS_STACK_SIZE
	.align		4
.L_9342:
        /*00ec*/ 	.byte	0x04, 0x1e
        /*00ee*/ 	.short	(.L_9344 - .L_9343)
.L_9343:
        /*00f0*/ 	.word	0x00000000


	//----- nvinfo : EIATTR_CBANK_PARAM_SIZE
	.align		4
.L_9344:
        /*00f4*/ 	.byte	0x03, 0x19
        /*00f6*/ 	.short	0x0290


	//----- nvinfo : EIATTR_PARAM_CBANK
	.align		4
        /*00f8*/ 	.byte	0x04, 0x0a
        /*00fa*/ 	.short	(.L_9346 - .L_9345)
	.align		4
.L_9345:
        /*00fc*/ 	.word	index@(.nv.constant0._ZN2at6native18elementwise_kernelILi128ELi4EZNS0_15gpu_kernel_implINS0_13BinaryFunctorIffbZZZNS0_23logical_and_kernel_cudaERNS_14TensorIteratorEENKUlvE0_clEvENKUlvE5_clEvEUlffE_EEEEvRNS_18TensorIteratorBaseERKT_EUliE_EEviT1_)
        /*0100*/ 	.short	0x0380
        /*0102*/ 	.short	0x0290


	//----- nvinfo : EIATTR_SW_WAR
	.align		4
.L_9346:
        /*0104*/ 	.byte	0x04, 0x36
        /*0106*/ 	.short	(.L_9348 - .L_9347)
.L_9347:
        /*0108*/ 	.word	0x00000008
.L_9348:


//--------------------- .nv.info._ZN2at6native27unrolled_elementwise_kernelINS0_13BinaryFunctorIffbZZZNS0_23logical_and_kernel_cudaERNS_14TensorIteratorEENKUlvE0_clEvENKUlvE5_clEvEUlffE_EESt5arrayIPcLm3EELi4E23TrivialOffsetCalculatorILi2EjESC_ILi1EjENS0_6memory12LoadWithCastILi2EEENSF_13StoreWithCastILi1EEEEEviT_T0_T2_T3_T4_T5_ --------------------------
	.section	.nv.info._ZN2at6native27unrolled_elementwise_kernelINS0_13BinaryFunctorIffbZZZNS0_23logical_and_kernel_cudaERNS_14TensorIteratorEENKUlvE0_clEvENKUlvE5_clEvEUlffE_EESt5arrayIPcLm3EELi4E23TrivialOffsetCalculatorILi2EjESC_ILi1EjENS0_6memory12LoadWithCastILi2EEENSF_13StoreWithCastILi1EEEEEviT_T0_T2_T3_T4_T5_,"",@"SHT_CUDA_INFO"
	.sectionflags	@""
	.align	4


	//----- nvinfo : EIATTR_CUDA_API_VERSION
	.align		4
        /*0000*/ 	.byte	0x04, 0x37
        /*0002*/ 	.short	(.L_9350 - .L_9349)
.L_9349:
        /*0004*/ 	.word	0x00000082


	//----- nvinfo : EIATTR_KPARAM_INFO
	.align		4
.L_9350:
        /*0008*/ 	.byte	0x04, 0x17
        /*000a*/ 	.short	(.L_9352 - .L_9351)
.L_9351:
        /*000c*/ 	.word	0x00000000
        /*0010*/ 	.short	0x0006
        /*0012*/ 	.short	0x0030
        /*0014*/ 	.byte	0x00, 0xf0, 0x21, 0x00


	//----- nvinfo : EIATTR_KPARAM_INFO
	.align		4
.L_9352:
        /*0018*/ 	.byte	0x04, 0x17
        /*001a*/ 	.short	(.L_9354 - .L_9353)
.L_9353:
        /*001c*/ 	.word	0x00000000
        /*0020*/ 	.short	0x0005
        /*0022*/ 	.short	0x0024
        /*0024*/ 	.byte	0x00, 0xf0, 0x31, 0x00


	//----- nvinfo : EIATTR_KPARAM_INFO
	.align		4
.L_9354:
        /*0028*/ 	.byte	0x04, 0x17
        /*002a*/ 	.short	(.L_9356 - .L_9355)
.L_9355:
        /*002c*/ 	.word	0x00000000
        /*0030*/ 	.short	0x0004
        /*0032*/ 	.short	0x0021
        /*0034*/ 	.byte	0x00, 0xf0, 0x05, 0x00


	//----- nvinfo : EIATTR_KPARAM_INFO
	.align		4
.L_9356:
        /*0038*/ 	.byte	0x04, 0x17
        /*003a*/ 	.short	(.L_9358 - .L_9357)
.L_9357:
        /*003c*/ 	.word	0x00000000
        /*0040*/ 	.short	0x0003
        /*0042*/ 	.short	0x0020
        /*0044*/ 	.byte	0x00, 0xf0, 0x05, 0x00


	//----- nvinfo : EIATTR_KPARAM_INFO
	.align		4
.L_9358:
        /*0048*/ 	.byte	0x04, 0x17
        /*004a*/ 	.short	(.L_9360 - .L_9359)
.L_9359:
        /*004c*/ 	.word	0x00000000
        /*0050*/ 	.short	0x0002
        /*0052*/ 	.short	0x0008
        /*0054*/ 	.byte	0x00, 0xf0, 0x61, 0x00


	//----- nvinfo : EIATTR_KPARAM_INFO
	.align		4
.L_9360:
        /*0058*/ 	.byte	0x04, 0x17
        /*005a*/ 	.short	(.L_9362 - .L_9361)
.L_9361:
        /*005c*/ 	.word	0x00000000
        /*0060*/ 	.short	0x0001
        /*0062*/ 	.short	0x0004
        /*0064*/ 	.byte	0x00, 0xf0, 0x05, 0x00


	//----- nvinfo : EIATTR_KPARAM_INFO
	.align		4
.L_9362:
        /*0068*/ 	.byte	0x04, 0x17
        /*006a*/ 	.short	(.L_9364 - .L_9363)
.L_9363:
        /*006c*/ 	.word	0x00000000
        /*0070*/ 	.short	0x0000
        /*0072*/ 	.short	0x0000
        /*0074*/ 	.byte	0x00, 0xf0, 0x11, 0x00


	//----- nvinfo : EIATTR_SPARSE_MMA_MASK
	.align		4
.L_9364:
        /*0078*/ 	.byte	0x03, 0x50
        /*007a*/ 	.short	0x0000


	//----- nvinfo : EIATTR_MAXREG_COUNT
	.align		4
        /*007c*/ 	.byte	0x03, 0x1b
        /*007e*/ 	.short	0x00ff


	//----- nvinfo : EIATTR_EXTERNS
	.align		4
        /*0080*/ 	.byte	0x04, 0x0f
        /*0082*/ 	.short	(.L_9366 - .L_9365)


	//   ....[0]....
	.align		4
.L_9365:
        /*0084*/ 	.word	index@(__assertfail)


	//----- nvinfo : EIATTR_MERCURY_ISA_VERSION
	.align		4
.L_9366:
        /*0088*/ 	.byte	0x03, 0x5f
        /*008a*/ 	.short	0x0101


	//----- nvinfo : EIATTR_VRC_CTA_INIT_COUNT
	.align		4
        /*008c*/ 	.byte	0x02, 0x4a
	.zero		1
	.zero		1


	//----- nvinfo : EIATTR_SYSCALL_OFFSETS
	.align		4
        /*0090*/ 	.byte	0x04, 0x46
        /*0092*/ 	.short	(.L_9368 - .L_9367)


	//   ....[0]....
.L_9367:
        /*0094*/ 	.word	0x00000e70


	//   ....[1]....
        /*0098*/ 	.word	0x00001d10


	//   ....[2]....
        /*009c*/ 	.word	0x00002cf0


	//   ....[3]....
        /*00a0*/ 	.word	0x00003b90


	//   ....[4]....
        /*00a4*/ 	.word	0x00004af0


	//   ....[5]....
        /*00a8*/ 	.word	0x000059a0


	//   ....[6]....
        /*00ac*/ 	.word	0x000068e0


	//   ....[7]....
        /*00b0*/ 	.word	0x00007790


	//   ....[8]....
        /*00b4*/ 	.word	0x00008560


	//   ....[9]....
        /*00b8*/ 	.word	0x00009220


	//   ....[10]....
        /*00bc*/ 	.word	0x00009fe0


	//   ....[11]....
        /*00c0*/ 	.word	0x0000ad70


	//----- nvinfo : EIATTR_EXIT_INSTR_OFFSETS
	.align		4
.L_9368:
        /*00c4*/ 	.byte	0x04, 0x1c
        /*00c6*/ 	.short	(.L_9370 - .L_9369)


	//   ....[0]....
.L_9369:
        /*00c8*/ 	.word	0x0000a260


	//   ....[1]....
        /*00cc*/ 	.word	0x0000a390


	//   ....[2]....
        /*00d0*/ 	.word	0x0000a3b0


	//   ....[3]....
        /*00d4*/ 	.word	0x0000a440


	//   ....[4]....
        /*00d8*/ 	.word	0x0000a460


	//   ....[5]....
        /*00dc*/ 	.word	0x0000a480


	//   ....[6]....
        /*00e0*/ 	.word	0x0000a510


	//   ....[7]....
        /*00e4*/ 	.word	0x0000a550


	//   ....[8]....
        /*00e8*/ 	.word	0x0000a5f0


	//   ....[9]....
        /*00ec*/ 	.word	0x0000a640


	//   ....[10]....
        /*00f0*/ 	.word	0x0000a670


	//   ....[11]....
        /*00f4*/ 	.word	0x0000a730


	//   ....[12]....
        /*00f8*/ 	.word	0x0000a870


	//   ....[13]....
        /*00fc*/ 	.word	0x0000a9b0


	//   ....[14]....
        /*0100*/ 	.word	0x0000ab00


	//   ....[15]....
        /*0104*/ 	.word	0x0000ab30


	//   ....[16]....
        /*0108*/ 	.word	0x0000ab50


	//   ....[17]....
        /*010c*/ 	.word	0x0000abd0


	//   ....[18]....
        /*0110*/ 	.word	0x0000ac10


	//   ....[19]....
        /*0114*/ 	.word	0x0000ad80


	//   ....[20]....
        /*0118*/ 	.word	0x0000ae60


	//   ....[21]....
        /*011c*/ 	.word	0x0000af00


	//   ....[22]....
        /*0120*/ 	.word	0x0000af30


	//   ....[23]....
        /*0124*/ 	.word	0x0000af80


	//   ....[24]....
        /*0128*/ 	.word	0x0000afc0


	//----- nvinfo : EIATTR_MAX_THREADS
	.align		4
.L_9370:
        /*012c*/ 	.byte	0x04, 0x05
        /*012e*/ 	.short	(.L_9372 - .L_9371)
.L_9371:
        /*0130*/ 	.word	0x00000080
        /*0134*/ 	.word	0x00000001
        /*0138*/ 	.word	0x00000001


	//----- nvinfo : EIATTR_CRS_STACK_SIZE
	.align		4
.L_9372:
        /*013c*/ 	.byte	0x04, 0x1e
        /*013e*/ 	.short	(.L_9374 - .L_9373)
.L_9373:
        /*0140*/ 	.word	0x00000000


	//----- nvinfo : EIATTR_CBANK_PARAM_SIZE
	.align		4
.L_9374:
        /*0144*/ 	.byte	0x03, 0x19
        /*0146*/ 	.short	0x0038


	//----- nvinfo : EIATTR_PARAM_CBANK
	.align		4
        /*0148*/ 	.byte	0x04, 0x0a
        /*014a*/ 	.short	(.L_9376 - .L_9375)
	.align		4
.L_9375:
        /*014c*/ 	.word	index@(.nv.constant0._ZN2at6native27unrolled_elementwise_kernelINS0_13BinaryFunctorIffbZZZNS0_23logical_and_kernel_cudaERNS_14TensorIteratorEENKUlvE0_clEvENKUlvE5_clEvEUlffE_EESt5arrayIPcLm3EELi4E23TrivialOffsetCalculatorILi2EjESC_ILi1EjENS0_6memory12LoadWithCastILi2EEENSF_13StoreWithCastILi1EEEEEviT_T0_T2_T3_T4_T5_)
        /*0150*/ 	.short	0x0380
        /*0152*/ 	.short	0x0038


	//----- nvinfo : EIATTR_SW_WAR
	.align		4
.L_9376:
        /*0154*/ 	.byte	0x04, 0x36
        /*0156*/ 	.short	(.L_9378 - .L_9377)
.L_9377:
        /*0158*/ 	.word	0x00000008
.L_9378:


//--------------------- .nv.info._ZN2at6native18elementwise_kernelILi128ELi4EZNS0_22gpu_kernel_impl_nocastINS0_13BinaryFunctorIffbZZZNS0_23logical_and_kernel_cudaERNS_14TensorIteratorEENKUlvE0_clEvENKUlvE5_clEvEUlffE_EEEEvRNS_18TensorIteratorBaseERKT_EUliE_EEviT1_ --------------------------
	.section	.nv.info._ZN2at6native18elementwise_kernelILi128ELi4EZNS0_22gpu_kernel_impl_nocastINS0_13BinaryFunctorIffbZZZNS0_23logical_and_kernel_cudaERNS_14TensorIteratorEENKUlvE0_clEvENKUlvE5_clEvEUlffE_EEEEvRNS_18TensorIteratorBaseERKT_EUliE_EEviT1_,"",@"SHT_CUDA_INFO"
	.sectionflags	@""
	.align	4


	//----- nvinfo : EIATTR_CUDA_API_VERSION
	.align		4
        /*0000*/ 	.byte	0x04, 0x37
        /*0002*/ 	.short	(.L_9380 - .L_9379)
.L_9379:
        /*0004*/ 	.word	0x00000082


	//----- nvinfo : EIATTR_KPARAM_INFO
	.align		4
.L_9380:
        /*0008*/ 	.byte	0x04, 0x17
        /*000a*/ 	.short	(.L_9382 - .L_9381)
.L_9381:
        /*000c*/ 	.word	0x00000000
        /*0010*/ 	.short	0x0001
        /*0012*/ 	.short	0x0008
        /*0014*/ 	.byte	0x00, 0xf0, 0x21, 0x0a


	//----- nvinfo : EIATTR_KPARAM_INFO
	.align		4
.L_9382:
        /*0018*/ 	.byte	0x04, 0x17
        /*001a*/ 	.short	(.L_9384 - .L_9383)
.L_9383:
        /*001c*/ 	.word	0x00000000
        /*0020*/ 	.short	0x0000
        /*0022*/ 	.short	0x0000
        /*0024*/ 	.byte	0x00, 0xf0, 0x11, 0x00


	//----- nvinfo : EIATTR_SPARSE_MMA_MASK
	.align		4
.L_9384:
        /*0028*/ 	.byte	0x03, 0x50
        /*002a*/ 	.short	0x0000


	//----- nvinfo : EIATTR_MAXREG_COUNT
	.align		4
        /*002c*/ 	.byte	0x03, 0x1b
        /*002e*/ 	.short	0x0080


	//----- nvinfo : EIATTR_MERCURY_ISA_VERSION
	.align		4
        /*0030*/ 	.byte	0x03, 0x5f
        /*0032*/ 	.short	0x0101


	//----- nvinfo : EIATTR_VRC_CTA_INIT_COUNT
	.align		4
        /*0034*/ 	.byte	0x02, 0x4a
	.zero		1
	.zero		1


	//----- nvinfo : EIATTR_EXIT_INSTR_OFFSETS
	.align		4
        /*0038*/ 	.byte	0x04, 0x1c
        /*003a*/ 	.short	(.L_9386 - .L_9385)


	//   ....[0]....
.L_9385:
        /*003c*/ 	.word	0x00000390


	//   ....[1]....
        /*0040*/ 	.word	0x00000440


	//   ....[2]....
        /*0044*/ 	.word	0x000049b0


	//   ....[3]....
        /*0048*/ 	.word	0x00006070


	//----- nvinfo : EIATTR_MAX_THREADS
	.align		4
.L_9386:
        /*004c*/ 	.byte	0x04, 0x05
        /*004e*/ 	.short	(.L_9388 - .L_9387)
.L_9387:
        /*0050*/ 	.word	0x00000080
        /*0054*/ 	.word	0x00000001
        /*0058*/ 	.word	0x00000001


	//----- nvinfo : EIATTR_CRS_STACK_SIZE
	.align		4
.L_9388:
        /*005c*/ 	.byte	0x04, 0x1e
        /*005e*/ 	.short	(.L_9390 - .L_9389)
.L_9389:
        /*0060*/ 	.word	0x00000000


	//----- nvinfo : EIATTR_CBANK_PARAM_SIZE
	.align		4
.L_9390:
        /*0064*/ 	.byte	0x03, 0x19
        /*0066*/ 	.short	0x0290


	//----- nvinfo : EIATTR_PARAM_CBANK
	.align		4
        /*0068*/ 	.byte	0x04, 0x0a
        /*006a*/ 	.short	(.L_9392 - .L_9391)
	.align		4
.L_9391:
        /*006c*/ 	.word	index@(.nv.constant0._ZN2at6native18elementwise_kernelILi128ELi4EZNS0_22gpu_kernel_impl_nocastINS0_13BinaryFunctorIffbZZZNS0_23logical_and_kernel_cudaERNS_14TensorIteratorEENKUlvE0_clEvENKUlvE5_clEvEUlffE_EEEEvRNS_18TensorIteratorBaseERKT_EUliE_EEviT1_)
        /*0070*/ 	.short	0x0380
        /*0072*/ 	.short	0x0290


	//----- nvinfo : EIATTR_SW_WAR
	.align		4
.L_9392:
        /*0074*/ 	.byte	0x04, 0x36
        /*0076*/ 	.short	(.L_9394 - .L_9393)
.L_9393:
        /*0078*/ 	.word	0x00000008
.L_9394:


//--------------------- .nv.info._ZN2at6native27unrolled_elementwise_kernelINS0_13BinaryFunctorIffbZZZNS0_23logical_and_kernel_cudaERNS_14TensorIteratorEENKUlvE0_clEvENKUlvE5_clEvEUlffE_EESt5arrayIPcLm3EELi4E23TrivialOffsetCalculatorILi2EjESC_ILi1EjENS0_6memory15LoadWithoutCastENSF_16StoreWithoutCastEEEviT_T0_T2_T3_T4_T5_ --------------------------
	.section	.nv.info._ZN2at6native27unrolled_elementwise_kernelINS0_13BinaryFunctorIffbZZZNS0_23logical_and_kernel_cudaERNS_14TensorIteratorEENKUlvE0_clEvENKUlvE5_clEvEUlffE_EESt5arrayIPcLm3EELi4E23TrivialOffsetCalculatorILi2EjESC_ILi1EjENS0_6memory15LoadWithoutCastENSF_16StoreWithoutCastEEEviT_T0_T2_T3_T4_T5_,"",@"SHT_CUDA_INFO"
	.sectionflags	@""
	.align	4


	//----- nvinfo : EIATTR_CUDA_API_VERSION
	.align		4
        /*0000*/ 	.byte	0x04, 0x37
        /*0002*/ 	.short	(.L_9396 - .L_9395)
.L_9395:
        /*0004*/ 	.word	0x00000082


	//----- nvinfo : EIATTR_KPARAM_INFO
	.align		4
.L_9396:
        /*0008*/ 	.byte	0x04, 0x17
        /*000a*/ 	.short	(.L_9398 - .L_9397)
.L_9397:
        /*000c*/ 	.word	0x00000000
        /*0010*/ 	.short	0x0006
        /*0012*/ 	.short	0x0023
        /*0014*/ 	.byte	0x00, 0xf0, 0x05, 0x00


	//----- nvinfo : EIATTR_KPARAM_INFO
	.align		4
.L_9398:
        /*0018*/ 	.byte	0x04, 0x17
        /*001a*/ 	.short	(.L_9400 - .L_9399)
.L_9399:
        /*001c*/ 	.word	0x00000000
        /*0020*/ 	.short	0x0005
        /*0022*/ 	.short	0x0022
        /*0024*/ 	.byte	0x00, 0xf0, 0x05, 0x00


	//----- nvinfo : EIATTR_KPARAM_INFO
	.align		4
.L_9400:
        /*0028*/ 	.byte	0x04, 0x17
        /*002a*/ 	.short	(.L_9402 - .L_9401)
.L_9401:
        /*002c*/ 	.word	0x00000000
        /*0030*/ 	.short	0x0004
        /*0032*/ 	.short	0x0021
        /*0034*/ 	.byte	0x00, 0xf0, 0x05, 0x00


	//----- nvinfo : EIATTR_KPARAM_INFO
	.align		4
.L_9402:
        /*0038*/ 	.byte	0x04, 0x17
        /*003a*/ 	.short	(.L_9404 - .L_9403)
.L_9403:
        /*003c*/ 	.word	0x00000000
        /*0040*/ 	.short	0x0003
        /*0042*/ 	.short	0x0020
        /*0044*/ 	.byte	0x00, 0xf0, 0x05, 0x00


	//----- nvinfo : EIATTR_KPARAM_INFO
	.align		4
.L_9404:
        /*0048*/ 	.byte	0x04, 0x17
        /*004a*/ 	.short	(.L_9406 - .L_9405)
.L_9405:
        /*004c*/ 	.word	0x00000000
        /*0050*/ 	.short	0x0002
        /*0052*/ 	.short	0x0008
        /*0054*/ 	.byte	0x00, 0xf0, 0x61, 0x00


	//----- nvinfo : EIATTR_KPARAM_INFO
	.align		4
.L_9406:
        /*0058*/ 	.byte	0x04, 0x17
        /*005a*/ 	.short	(.L_9408 - .L_9407)
.L_9407:
        /*005c*/ 	.word	0x00000000
        /*0060*/ 	.short	0x0001
        /*0062*/ 	.short	0x0004
        /*0064*/ 	.byte	0x00, 0xf0, 0x05, 0x00


	//----- nvinfo : EIATTR_KPARAM_INFO
	.align		4
.L_9408:
        /*0068*/ 	.byte	0x04, 0x17
        /*006a*/ 	.short	(.L_9410 - .L_9409)
.L_9409:
        /*006c*/ 	.word	0x00000000
        /*0070*/ 	.short	0x0000
        /*0072*/ 	.short	0x0000
        /*0074*/ 	.byte	0x00, 0xf0, 0x11, 0x00


	//----- nvinfo : EIATTR_SPARSE_MMA_MASK
	.align		4
.L_9410:
        /*0078*/ 	.byte	0x03, 0x50
        /*007a*/ 	.short	0x0000


	//----- nvinfo : EIATTR_MAXREG_COUNT
	.align		4
        /*007c*/ 	.byte	0x03, 0x1b
        /*007e*/ 	.short	0x00ff


	//----- nvinfo : EIATTR_MERCURY_ISA_VERSION
	.align		4
        /*0080*/ 	.byte	0x03, 0x5f
        /*0082*/ 	.short	0x0101


	//----- nvinfo : EIATTR_VRC_CTA_INIT_COUNT
	.align		4
        /*0084*/ 	.byte	0x02, 0x4a
	.zero		1
	.zero		1


	//----- nvinfo : EIATTR_EXIT_INSTR_OFFSETS
	.align		4
        /*0088*/ 	.byte	0x04, 0x1c
        /*008a*/ 	.short	(.L_9412 - .L_9411)


	//   ....[0]....
.L_9411:
        /*008c*/ 	.word	0x000005c0


	//   ....[1]....
        /*0090*/ 	.word	0x00000620


	//----- nvinfo : EIATTR_MAX_THREADS
	.align		4
.L_9412:
        /*0094*/ 	.byte	0x04, 0x05
        /*0096*/ 	.short	(.L_9414 - .L_9413)
.L_9413:
        /*0098*/ 	.word	0x00000080
        /*009c*/ 	.word	0x00000001
        /*00a0*/ 	.word	0x00000001


	//----- nvinfo : EIATTR_CRS_STACK_SIZE
	.align		4
.L_9414:
        /*00a4*/ 	.byte	0x04, 0x1e
        /*00a6*/ 	.short	(.L_9416 - .L_9415)
.L_9415:
        /*00a8*/ 	.word	0x00000000


	//----- nvinfo : EIATTR_CBANK_PARAM_SIZE
	.align		4
.L_9416:
        /*00ac*/ 	.byte	0x03, 0x19
        /*00ae*/ 	.short	0x0024


	//----- nvinfo : EIATTR_PARAM_CBANK
	.align		4
        /*00b0*/ 	.byte	0x04, 0x0a
        /*00b2*/ 	.short	(.L_9418 - .L_9417)
	.align		4
.L_9417:
        /*00b4*/ 	.word	index@(.nv.constant0._ZN2at6native27unrolled_elementwise_kernelINS0_13BinaryFunctorIffbZZZNS0_23logical_and_kernel_cudaERNS_14TensorIteratorEENKUlvE0_clEvENKUlvE5_clEvEUlffE_EESt5arrayIPcLm3EELi4E23TrivialOffsetCalculatorILi2EjESC_ILi1EjENS0_6memory15LoadWithoutCastENSF_16StoreWithoutCastEEEviT_T0_T2_T3_T4_T5_)
        /*00b8*/ 	.short	0x0380
        /*00ba*/ 	.short	0x0024


	//----- nvinfo : EIATTR_SW_WAR
	.align		4
.L_9418:
        /*00bc*/ 	.byte	0x04, 0x36
        /*00be*/ 	.short	(.L_9420 - .L_9419)
.L_9419:
        /*00c0*/ 	.word	0x00000008
.L_9420:


//--------------------- .nv.info._ZN2at6native29vectorized_elementwise_kernelILi2ENS0_13BinaryFunctorIffbZZZNS0_23logical_and_kernel_cudaERNS_14TensorIteratorEENKUlvE0_clEvENKUlvE5_clEvEUlffE_EESt5arrayIPcLm3EEEEviT0_T1_ --------------------------
	.section	.nv.info._ZN2at6native29vectorized_elementwise_kernelILi2ENS0_13BinaryFunctorIffbZZZNS0_23logical_and_kernel_cudaERNS_14TensorIteratorEENKUlvE0_clEvENKUlvE5_clEvEUlffE_EESt5arrayIPcLm3EEEEviT0_T1_,"",@"SHT_CUDA_INFO"
	.sectionflags	@""
	.align	4


	//----- nvinfo : EIATTR_CUDA_API_VERSION
	.align		4
        /*0000*/ 	.byte	0x04, 0x37
        /*0002*/ 	.short	(.L_9422 - .L_9421)
.L_9421:
        /*0004*/ 	.word	0x00000082


	//----- nvinfo : EIATTR_KPARAM_INFO
	.align		4
.L_9422:
        /*0008*/ 	.byte	0x04, 0x17
        /*000a*/ 	.short	(.L_9424 - .L_9423)
.L_9423:
        /*000c*/ 	.word	0x00000000
        /*0010*/ 	.short	0x0002
        /*0012*/ 	.short	0x0008
        /*0014*/ 	.byte	0x00, 0xf0, 0x61, 0x00


	//----- nvinfo : EIATTR_KPARAM_INFO
	.align		4
.L_9424:
        /*0018*/ 	.byte	0x04, 0x17
        /*001a*/ 	.short	(.L_9426 - .L_9425)
.L_9425:
        /*001c*/ 	.word	0x00000000
        /*0020*/ 	.short	0x0001
        /*0022*/ 	.short	0x0004
        /*0024*/ 	.byte	0x00, 0xf0, 0x05, 0x00


	//----- nvinfo : EIATTR_KPARAM_INFO
	.align		4
.L_9426:
        /*0028*/ 	.byte	0x04, 0x17
        /*002a*/ 	.short	(.L_9428 - .L_9427)
.L_9427:
        /*002c*/ 	.word	0x00000000
        /*0030*/ 	.short	0x0000
        /*0032*/ 	.short	0x0000
        /*0034*/ 	.byte	0x00, 0xf0, 0x11, 0x00


	//----- nvinfo : EIATTR_SPARSE_MMA_MASK
	.align		4
.L_9428:
        /*0038*/ 	.byte	0x03, 0x50
        /*003a*/ 	.short	0x0000


	//----- nvinfo : EIATTR_MAXREG_COUNT
	.align		4
        /*003c*/ 	.byte	0x03, 0x1b
        /*003e*/ 	.short	0x00ff


	//----- nvinfo : EIATTR_MERCURY_ISA_VERSION
	.align		4
        /*0040*/ 	.byte	0x03, 0x5f
        /*0042*/ 	.short	0x0101


	//----- nvinfo : EIATTR_VRC_CTA_INIT_COUNT
	.align		4
        /*0044*/ 	.byte	0x02, 0x4a
	.zero		1
	.zero		1


	//----- nvinfo : EIATTR_EXIT_INSTR_OFFSETS
	.align		4
        /*0048*/ 	.byte	0x04, 0x1c
        /*004a*/ 	.short	(.L_9430 - .L_9429)


	//   ....[0]....
.L_9429:
        /*004c*/ 	.word	0x00000c10


	//   ....[1]....
        /*0050*/ 	.word	0x00000c70


	//   ....[2]....
        /*0054*/ 	.word	0x00001030


	//----- nvinfo : EIATTR_MAX_THREADS
	.align		4
.L_9430:
        /*0058*/ 	.byte	0x04, 0x05
        /*005a*/ 	.short	(.L_9432 - .L_9431)
.L_9431:
        /*005c*/ 	.word	0x00000080
        /*0060*/ 	.word	0x00000001
        /*0064*/ 	.word	0x00000001


	//----- nvinfo : EIATTR_CRS_STACK_SIZE
	.align		4
.L_9432:
        /*0068*/ 	.byte	0x04, 0x1e
        /*006a*/ 	.short	(.L_9434 - .L_9433)
.L_9433:
        /*006c*/ 	.word	0x00000000


	//----- nvinfo : EIATTR_CBANK_PARAM_SIZE
	.align		4
.L_9434:
        /*0070*/ 	.byte	0x03, 0x19
        /*0072*/ 	.short	0x0020


	//----- nvinfo : EIATTR_PARAM_CBANK
	.align		4
        /*0074*/ 	.byte	0x04, 0x0a
        /*0076*/ 	.short	(.L_9436 - .L_9435)
	.align		4
.L_9435:
        /*0078*/ 	.word	index@(.nv.constant0._ZN2at6native29vectorized_elementwise_kernelILi2ENS0_13BinaryFunctorIffbZZZNS0_23logical_and_kernel_cudaERNS_14TensorIteratorEENKUlvE0_clEvENKUlvE5_clEvEUlffE_EESt5arrayIPcLm3EEEEviT0_T1_)
        /*007c*/ 	.short	0x0380
        /*007e*/ 	.short	0x0020


	//----- nvinfo : EIATTR_SW_WAR
	.align		4
.L_9436:
        /*0080*/ 	.byte	0x04, 0x36
        /*0082*/ 	.short	(.L_9438 - .L_9437)
.L_9437:
        /*0084*/ 	.word	0x00000008
.L_9438:


//--------------------- .nv.info._ZN2at6native29vectorized_elementwise_kernelILi4ENS0_13BinaryFunctorIffbZZZNS0_23logical_and_kernel_cudaERNS_14TensorIteratorEENKUlvE0_clEvENKUlvE5_clEvEUlffE_EESt5arrayIPcLm3EEEEviT0_T1_ --------------------------
	.section	.nv.info._ZN2at6native29vectorized_elementwise_kernelILi4ENS0_13BinaryFunctorIffbZZZNS0_23logical_and_kernel_cudaERNS_14TensorIteratorEENKUlvE0_clEvENKUlvE5_clEvEUlffE_EESt5arrayIPcLm3EEEEviT0_T1_,"",@"SHT_CUDA_INFO"
	.sectionflags	@""
	.align	4


	//----- nvinfo : EIATTR_CUDA_API_VERSION
	.align		4
        /*0000*/ 	.byte	0x04, 0x37
        /*0002*/ 	.short	(.L_9440 - .L_9439)
.L_9439:
        /*0004*/ 	.word	0x00000082


	//----- nvinfo : EIATTR_KPARAM_INFO
	.align		4
.L_9440:
        /*0008*/ 	.byte	0x04, 0x17
        /*000a*/ 	.short	(.L_9442 - .L_9441)
.L_9441:
        /*000c*/ 	.word	0x00000000
        /*0010*/ 	.short	0x0002
        /*0012*/ 	.short	0x0008
        /*0014*/ 	.byte	0x00, 0xf0, 0x61, 0x00


	//----- nvinfo : EIATTR_KPARAM_INFO
	.align		4
.L_9442:
        /*0018*/ 	.byte	0x04, 0x17
        /*001a*/ 	.short	(.L_9444 - .L_9443)
.L_9443:
        /*001c*/ 	.word	0x00000000
        /*0020*/ 	.short	0x0001
        /*0022*/ 	.short	0x0004
        /*0024*/ 	.byte	0x00, 0xf0, 0x05, 0x00


	//----- nvinfo : EIATTR_KPARAM_INFO
	.align		4
.L_9444:
        /*0028*/ 	.byte	0x04, 0x17
        /*002a*/ 	.short	(.L_9446 - .L_9445)
.L_9445:
        /*002c*/ 	.word	0x00000000
        /*0030*/ 	.short	0x0000
        /*0032*/ 	.short	0x0000
        /*0034*/ 	.byte	0x00, 0xf0, 0x11, 0x00


	//----- nvinfo : EIATTR_SPARSE_MMA_MASK
	.align		4
.L_9446:
        /*0038*/ 	.byte	0x03, 0x50
        /*003a*/ 	.short	0x0000


	//----- nvinfo : EIATTR_MAXREG_COUNT
	.align		4
        /*003c*/ 	.byte	0x03, 0x1b
        /*003e*/ 	.short	0x00ff


	//----- nvinfo : EIATTR_MERCURY_ISA_VERSION
	.align		4
        /*0040*/ 	.byte	0x03, 0x5f
        /*0042*/ 	.short	0x0101


	//----- nvinfo : EIATTR_VRC_CTA_INIT_COUNT
	.align		4
        /*0044*/ 	.byte	0x02, 0x4a
	.zero		1
	.zero		1


	//----- nvinfo : EIATTR_EXIT_INSTR_OFFSETS
	.align		4
        /*0048*/ 	.byte	0x04, 0x1c
        /*004a*/ 	.short	(.L_9448 - .L_9447)


	//   ....[0]....
.L_9447:
        /*004c*/ 	.word	0x00000c10


	//   ....[1]....
        /*0050*/ 	.word	0x00000c70


	//   ....[2]....
        /*0054*/ 	.word	0x00000ff0


	//----- nvinfo : EIATTR_MAX_THREADS
	.align		4
.L_9448:
        /*0058*/ 	.byte	0x04, 0x05
        /*005a*/ 	.short	(.L_9450 - .L_9449)
.L_9449:
        /*005c*/ 	.word	0x00000080
        /*0060*/ 	.word	0x00000001
        /*0064*/ 	.word	0x00000001


	//----- nvinfo : EIATTR_CRS_STACK_SIZE
	.align		4
.L_9450:
        /*0068*/ 	.byte	0x04, 0x1e
        /*006a*/ 	.short	(.L_9452 - .L_9451)
.L_9451:
        /*006c*/ 	.word	0x00000000


	//----- nvinfo : EIATTR_CBANK_PARAM_SIZE
	.align		4
.L_9452:
        /*0070*/ 	.byte	0x03, 0x19
        /*0072*/ 	.short	0x0020


	//----- nvinfo : EIATTR_PARAM_CBANK
	.align		4
        /*0074*/ 	.byte	0x04, 0x0a
        /*0076*/ 	.short	(.L_9454 - .L_9453)
	.align		4
.L_9453:
        /*0078*/ 	.word	index@(.nv.constant0._ZN2at6native29vectorized_elementwise_kernelILi4ENS0_13BinaryFunctorIffbZZZNS0_23logical_and_kernel_cudaERNS_14TensorIteratorEENKUlvE0_clEvENKUlvE5_clEvEUlffE_EESt5arrayIPcLm3EEEEviT0_T1_)
        /*007c*/ 	.short	0x0380
        /*007e*/ 	.short	0x0020


	//----- nvinfo : EIATTR_SW_WAR
	.align		4
.L_9454:
        /*0080*/ 	.byte	0x04, 0x36
        /*0082*/ 	.short	(.L_9456 - .L_9455)
.L_9455:
        /*0084*/ 	.word	0x00000008
.L_9456:


//--------------------- .nv.info._ZN2at6native29vectorized_elementwise_kernelILi8ENS0_13BinaryFunctorIffbZZZNS0_23logical_and_kernel_cudaERNS_14TensorIteratorEENKUlvE0_clEvENKUlvE5_clEvEUlffE_EESt5arrayIPcLm3EEEEviT0_T1_ --------------------------
	.section	.nv.info._ZN2at6native29vectorized_elementwise_kernelILi8ENS0_13BinaryFunctorIffbZZZNS0_23logical_and_kernel_cudaERNS_14TensorIteratorEENKUlvE0_clEvENKUlvE5_clEvEUlffE_EESt5arrayIPcLm3EEEEviT0_T1_,"",@"SHT_CUDA_INFO"
	.sectionflags	@""
	.align	4


	//----- nvinfo : EIATTR_CUDA_API_VERSION
	.align		4
        /*0000*/ 	.byte	0x04, 0x37
        /*0002*/ 	.short	(.L_9458 - .L_9457)
.L_9457:
        /*0004*/ 	.word	0x00000082


	//----- nvinfo : EIATTR_KPARAM_INFO
	.align		4
.L_9458:
        /*0008*/ 	.byte	0x04, 0x17
        /*000a*/ 	.short	(.L_9460 - .L_9459)
.L_9459:
        /*000c*/ 	.word	0x00000000
        /*0010*/ 	.short	0x0002
        /*0012*/ 	.short	0x0008
        /*0014*/ 	.byte	0x00, 0xf0, 0x61, 0x00


	//----- nvinfo : EIATTR_KPARAM_INFO
	.align		4
.L_9460:
        /*0018*/ 	.byte	0x04, 0x17
        /*001a*/ 	.short	(.L_9462 - .L_9461)
.L_9461:
        /*001c*/ 	.word	0x00000000
        /*0020*/ 	.short	0x0001
        /*0022*/ 	.short	0x0004
        /*0024*/ 	.byte	0x00, 0xf0, 0x05, 0x00


	//----- nvinfo : EIATTR_KPARAM_INFO
	.align		4
.L_9462:
        /*0028*/ 	.byte	0x04, 0x17
        /*002a*/ 	.short	(.L_9464 - .L_9463)
.L_9463:
        /*002c*/ 	.word	0x00000000
        /*0030*/ 	.short	0x0000
        /*0032*/ 	.short	0x0000
        /*0034*/ 	.byte	0x00, 0xf0, 0x11, 0x00


	//----- nvinfo : EIATTR_SPARSE_MMA_MASK
	.align		4
.L_9464:
        /*0038*/ 	.byte	0x03, 0x50
        /*003a*/ 	.short	0x0000


	//----- nvinfo : EIATTR_MAXREG_COUNT
	.align		4
        /*003c*/ 	.byte	0x03, 0x1b
        /*003e*/ 	.short	0x00ff


	//----- nvinfo : EIATTR_MERCURY_ISA_VERSION
	.align		4
        /*0040*/ 	.byte	0x03, 0x5f
        /*0042*/ 	.short	0x0101


	//----- nvinfo : EIATTR_VRC_CTA_INIT_COUNT
	.align		4
        /*0044*/ 	.byte	0x02, 0x4a
	.zero		1
	.zero		1


	//----- nvinfo : EIATTR_EXIT_INSTR_OFFSETS
	.align		4
        /*0048*/ 	.byte	0x04, 0x1c
        /*004a*/ 	.short	(.L_9466 - .L_9465)


	//   ....[0]....
.L_9465:
        /*004c*/ 	.word	0x00000010


	//----- nvinfo : EIATTR_MAX_THREADS
	.align		4
.L_9466:
        /*0050*/ 	.byte	0x04, 0x05
        /*0052*/ 	.short	(.L_9468 - .L_9467)
.L_9467:
        /*0054*/ 	.word	0x00000080
        /*0058*/ 	.word	0x00000001
        /*005c*/ 	.word	0x00000001


	//----- nvinfo : EIATTR_CBANK_PARAM_SIZE
	.align		4
.L_9468:
        /*0060*/ 	.byte	0x03, 0x19
        /*0062*/ 	.short	0x0020


	//----- nvinfo : EIATTR_PARAM_CBANK
	.align		4
        /*0064*/ 	.byte	0x04, 0x0a
        /*0066*/ 	.short	(.L_9470 - .L_9469)
	.align		4
.L_9469:
        /*0068*/ 	.word	index@(.nv.constant0._ZN2at6native29vectorized_elementwise_kernelILi8ENS0_13BinaryFunctorIffbZZZNS0_23logical_and_kernel_cudaERNS_14TensorIteratorEENKUlvE0_clEvENKUlvE5_clEvEUlffE_EESt5arrayIPcLm3EEEEviT0_T1_)
        /*006c*/ 	.short	0x0380
        /*006e*/ 	.short	0x0020


	//----- nvinfo : EIATTR_SW_WAR
	.align		4
.L_9470:
        /*0070*/ 	.byte	0x04, 0x36
        /*0072*/ 	.short	(.L_9472 - .L_9471)
.L_9471:
        /*0074*/ 	.word	0x00000008
.L_9472:


//--------------------- .nv.info._ZN2at6native18elementwise_kernelILi128ELi4EZNS0_15gpu_kernel_implINS0_13AUnaryFunctorIddbZZZNS0_23logical_and_kernel_cudaERNS_14TensorIteratorEENKUlvE0_clEvENKUlvE4_clEvEUlddE_EEEEvRNS_18TensorIteratorBaseERKT_EUliE_EEviT1_ --------------------------
	.section	.nv.info._ZN2at6native18elementwise_kernelILi128ELi4EZNS0_15gpu_kernel_implINS0_13AUnaryFunctorIddbZZZNS0_23logical_and_kernel_cudaERNS_14TensorIteratorEENKUlvE0_clEvENKUlvE4_clEvEUlddE_EEEEvRNS_18TensorIteratorBaseERKT_EUliE_EEviT1_,"",@"SHT_CUDA_INFO"
	.sectionflags	@""
	.align	4


	//----- nvinfo : EIATTR_CUDA_API_VERSION
	.align		4
        /*0000*/ 	.byte	0x04, 0x37
        /*0002*/ 	.short	(.L_9474 - .L_9473)
.L_9473:
        /*0004*/ 	.word	0x00000082


	//----- nvinfo : EIATTR_KPARAM_INFO
	.align		4
.L_9474:
        /*0008*/ 	.byte	0x04, 0x17
        /*000a*/ 	.short	(.L_9476 - .L_9475)
.L_9475:
        /*000c*/ 	.word	0x00000000
        /*0010*/ 	.short	0x0001
        /*0012*/ 	.short	0x0008
        /*0014*/ 	.byte	0x00, 0xf0, 0xa1, 0x08


	//----- nvinfo : EIATTR_KPARAM_INFO
	.align		4
.L_9476:
        /*0018*/ 	.byte	0x04, 0x17
        /*001a*/ 	.short	(.L_9478 - .L_9477)
.L_9477:
        /*001c*/ 	.word	0x00000000
        /*0020*/ 	.short	0x0000
        /*0022*/ 	.short	0x0000
        /*0024*/ 	.byte	0x00, 0xf0, 0x11, 0x00


	//----- nvinfo : EIATTR_SPARSE_MMA_MASK
	.align		4
.L_9478:
        /*0028*/ 	.byte	0x03, 0x50
        /*002a*/ 	.short	0x0000


	//----- nvinfo : EIATTR_MAXREG_COUNT
	.align		4
        /*002c*/ 	.byte	0x03, 0x1b
        /*002e*/ 	.short	0x0080


	//----- nvinfo : EIATTR_EXTERNS
	.align		4
        /*0030*/ 	.byte	0x04, 0x0f
        /*0032*/ 	.short	(.L_9480 - .L_9479)


	//   ....[0]....
	.align		4
.L_9479:
        /*0034*/ 	.word	index@(__assertfail)


	//----- nvinfo : EIATTR_MERCURY_ISA_VERSION
	.align		4
.L_9480:
        /*0038*/ 	.byte	0x03, 0x5f
        /*003a*/ 	.short	0x0101


	//----- nvinfo : EIATTR_VRC_CTA_INIT_COUNT
	.align		4
        /*003c*/ 	.byte	0x02, 0x4a
	.zero		1
	.zero		1


	//----- nvinfo : EIATTR_SYSCALL_OFFSETS
	.align		4
        /*0040*/ 	.byte	0x04, 0x46
        /*0042*/ 	.short	(.L_9482 - .L_9481)


	//   ....[0]....
.L_9481:
        /*0044*/ 	.word	0x00002180


	//   ....[1]....
        /*0048*/ 	.word	0x00002f20


	//   ....[2]....
        /*004c*/ 	.word	0x00005220


	//   ....[3]....
        /*0050*/ 	.word	0x00005e00


	//   ....[4]....
        /*0054*/ 	.word	0x000081f0


	//   ....[5]....
        /*0058*/ 	.word	0x00008dd0


	//   ....[6]....
        /*005c*/ 	.word	0x0000b1d0


	//   ....[7]....
        /*0060*/ 	.word	0x0000bd70


	//----- nvinfo : EIATTR_EXIT_INSTR_OFFSETS
	.align		4
.L_9482:
        /*0064*/ 	.byte	0x04, 0x1c
        /*0066*/ 	.short	(.L_9484 - .L_9483)


	//   ....[0]....
.L_9483:
        /*0068*/ 	.word	0x00009060


	//   ....[1]....
        /*006c*/ 	.word	0x0000b390


	//   ....[2]....
        /*0070*/ 	.word	0x0000b3b0


	//   ....[3]....
        /*0074*/ 	.word	0x0000b440


	//   ....[4]....
        /*0078*/ 	.word	0x0000b460


	//   ....[5]....
        /*007c*/ 	.word	0x0000b480


	//   ....[6]....
        /*0080*/ 	.word	0x0000b510


	//   ....[7]....
        /*0084*/ 	.word	0x0000b550


	//   ....[8]....
        /*0088*/ 	.word	0x0000b5f0


	//   ....[9]....
        /*008c*/ 	.word	0x0000b640


	//   ....[10]....
        /*0090*/ 	.word	0x0000b670


	//   ....[11]....
        /*0094*/ 	.word	0x0000b730


	//   ....[12]....
        /*0098*/ 	.word	0x0000b870


	//   ....[13]....
        /*009c*/ 	.word	0x0000b9b0


	//   ....[14]....
        /*00a0*/ 	.word	0x0000bb00


	//   ....[15]....
        /*00a4*/ 	.word	0x0000bb30


	//   ....[16]....
        /*00a8*/ 	.word	0x0000bb50


	//   ....[17]....
        /*00ac*/ 	.word	0x0000bbd0


	//   ....[18]....
        /*00b0*/ 	.word	0x0000bc10


	//   ....[19]....
        /*00b4*/ 	.word	0x0000bd80


	//   ....[20]....
        /*00b8*/ 	.word	0x0000be60


	//   ....[21]....
        /*00bc*/ 	.word	0x0000bf00


	//   ....[22]....
        /*00c0*/ 	.word	0x0000bf30


	//   ....[23]....
        /*00c4*/ 	.word	0x0000bf80


	//   ....[24]....
        /*00c8*/ 	.word	0x0000bfc0


	//----- nvinfo : EIATTR_MAX_THREADS
	.align		4
.L_9484:
        /*00cc*/ 	.byte	0x04, 0x05
        /*00ce*/ 	.short	(.L_9486 - .L_9485)
.L_9485:
        /*00d0*/ 	.word	0x00000080
        /*00d4*/ 	.word	0x00000001
        /*00d8*/ 	.word	0x00000001


	//----- nvinfo : EIATTR_CRS_STACK_SIZE
	.align		4
.L_9486:
        /*00dc*/ 	.byte	0x04, 0x1e
        /*00de*/ 	.short	(.L_9488 - .L_9487)
.L_9487:
        /*00e0*/ 	.word	0x00000000


	//----- nvinfo : EIATTR_CBANK_PARAM_SIZE
	.align		4
.L_9488:
        /*00e4*/ 	.byte	0x03, 0x19
        /*00e6*/ 	.short	0x0230


	//----- nvinfo : EIATTR_PARAM_CBANK
	.align		4
        /*00e8*/ 	.byte	0x04, 0x0a
        /*00ea*/ 	.short	(.L_9490 - .L_9489)
	.align		4
.L_9489:
        /*00ec*/ 	.word	index@(.nv.constant0._ZN2at6native18elementwise_kernelILi128ELi4EZNS0_15gpu_kernel_implINS0_13AUnaryFunctorIddbZZZNS0_23logical_and_kernel_cudaERNS_14TensorIteratorEENKUlvE0_clEvENKUlvE4_clEvEUlddE_EEEEvRNS_18TensorIteratorBaseERKT_EUliE_EEviT1_)
        /*00f0*/ 	.short	0x0380
        /*00f2*/ 	.short	0x0230


	//----- nvinfo : EIATTR_SW_WAR
	.align		4
.L_9490:
        /*00f4*/ 	.byte	0x04, 0x36
        /*00f6*/ 	.short	(.L_9492 - .L_9491)
.L_9491:
        /*00f8*/ 	.word	0x00000008
.L_9492:


//--------------------- .nv.info._ZN2at6native27unrolled_elementwise_kernelINS0_13AUnaryFunctorIddbZZZNS0_23logical_and_kernel_cudaERNS_14TensorIteratorEENKUlvE0_clEvENKUlvE4_clEvEUlddE_EESt5arrayIPcLm2EELi4E23TrivialOffsetCalculatorILi1EjESD_NS0_6memory12LoadWithCastILi1EEENSE_13StoreWithCastILi1EEEEEviT_T0_T2_T3_T4_T5_ --------------------------
	.section	.nv.info._ZN2at6native27unrolled_elementwise_kernelINS0_13AUnaryFunctorIddbZZZNS0_23logical_and_kernel_cudaERNS_14TensorIteratorEENKUlvE0_clEvENKUlvE4_clEvEUlddE_EESt5arrayIPcLm2EELi4E23TrivialOffsetCalculatorILi1EjESD_NS0_6memory12LoadWithCastILi1EEENSE_13StoreWithCastILi1EEEEEviT_T0_T2_T3_T4_T5_,"",@"SHT_CUDA_INFO"
	.sectionflags	@""
	.align	4


	//----- nvinfo : EIATTR_CUDA_API_VERSION
	.align		4
        /*0000*/ 	.byte	0x04, 0x37
        /*0002*/ 	.short	(.L_9494 - .L_9493)
.L_9493:
        /*0004*/ 	.word	0x00000082


	//----- nvinfo : EIATTR_KPARAM_INFO
	.align		4
.L_9494:
        /*0008*/ 	.byte	0x04, 0x17
        /*000a*/ 	.short	(.L_9496 - .L_9495)
.L_9495:
        /*000c*/ 	.word	0x00000000
        /*0010*/ 	.short	0x0006
        /*0012*/ 	.short	0x0034
        /*0014*/ 	.byte	0x00, 0xf0, 0x21, 0x00


	//----- nvinfo : EIATTR_KPARAM_INFO
	.align		4
.L_9496:
        /*0018*/ 	.byte	0x04, 0x17
        /*001a*/ 	.short	(.L_9498 - .L_9497)
.L_9497:
        /*001c*/ 	.word	0x00000000
        /*0020*/ 	.short	0x0005
        /*0022*/ 	.short	0x002c
        /*0024*/ 	.byte	0x00, 0xf0, 0x21, 0x00


	//----- nvinfo : EIATTR_KPARAM_INFO
	.align		4
.L_9498:
        /*0028*/ 	.byte	0x04, 0x17
        /*002a*/ 	.short	(.L_9500 - .L_9499)
.L_9499:
        /*002c*/ 	.word	0x00000000
        /*0030*/ 	.short	0x0004
        /*0032*/ 	.short	0x0029
        /*0034*/ 	.byte	0x00, 0xf0, 0x05, 0x00


	//----- nvinfo : EIATTR_KPARAM_INFO
	.align		4
.L_9500:
        /*0038*/ 	.byte	0x04, 0x17
        /*003a*/ 	.short	(.L_9502 - .L_9501)
.L_9501:
        /*003c*/ 	.word	0x00000000
        /*0040*/ 	.short	0x0003
        /*0042*/ 	.short	0x0028
        /*0044*/ 	.byte	0x00, 0xf0, 0x05, 0x00


	//----- nvinfo : EIATTR_KPARAM_INFO
	.align		4
.L_9502:
        /*0048*/ 	.byte	0x04, 0x17
        /*004a*/ 	.short	(.L_9504 - .L_9503)
.L_9503:
        /*004c*/ 	.word	0x00000000
        /*0050*/ 	.short	0x0002
        /*0052*/ 	.short	0x0018
        /*0054*/ 	.byte	0x00, 0xf0, 0x41, 0x00


	//----- nvinfo : EIATTR_KPARAM_INFO
	.align		4
.L_9504:
        /*0058*/ 	.byte	0x04, 0x17
        /*005a*/ 	.short	(.L_9506 - .L_9505)
.L_9505:
        /*005c*/ 	.word	0x00000000
        /*0060*/ 	.short	0x0001
        /*0062*/ 	.short	0x0008
        /*0064*/ 	.byte	0x00, 0xf0, 0x41, 0x00


	//----- nvinfo : EIATTR_KPARAM_INFO
	.align		4
.L_9506:
        /*0068*/ 	.byte	0x04, 0x17
        /*006a*/ 	.short	(.L_9508 - .L_9507)
.L_9507:
        /*006c*/ 	.word	0x00000000
        /*0070*/ 	.short	0x0000
        /*0072*/ 	.short	0x0000
        /*0074*/ 	.byte	0x00, 0xf0, 0x11, 0x00


	//----- nvinfo : EIATTR_SPARSE_MMA_MASK
	.align		4
.L_9508:
        /*0078*/ 	.byte	0x03, 0x50
        /*007a*/ 	.short	0x0000


	//----- nvinfo : EIATTR_MAXREG_COUNT
	.align		4
        /*007c*/ 	.byte	0x03, 0x1b
        /*007e*/ 	.short	0x00ff


	//----- nvinfo : EIATTR_EXTERNS
	.align		4
        /*0080*/ 	.byte	0x04, 0x0f
        /*0082*/ 	.short	(.L_9510 - .L_9509)


	//   ....[0]....
	.align		4
.L_9509:
        /*0084*/ 	.word	index@(__assertfail)


	//----- nvinfo : EIATTR_MERCURY_ISA_VERSION
	.align		4
.L_9510:
        /*0088*/ 	.byte	0x03, 0x5f
        /*008a*/ 	.short	0x0101


	//----- nvinfo : EIATTR_VRC_CTA_INIT_COUNT
	.align		4
        /*008c*/ 	.byte	0x02, 0x4a
	.zero		1
	.zero		1


	//----- nvinfo : EIATTR_SYSCALL_OFFSETS
	.align		4
        /*0090*/ 	.byte	0x04, 0x46
        /*0092*/ 	.short	(.L_9512 - .L_9511)


	//   ....[0]....
.L_9511:
        /*0094*/ 	.word	0x00000ea0


	//   ....[1]....
        /*0098*/ 	.word	0x00001f10


	//   ....[2]....
        /*009c*/ 	.word	0x00002ec0


	//   ....[3]....
        /*00a0*/ 	.word	0x00003e60


	//   ....[4]....
        /*00a4*/ 	.word	0x00004d20


	//   ....[5]....
        /*00a8*/ 	.word	0x000059e0


	//   ....[6]....
        /*00ac*/ 	.word	0x000067a0


	//   ....[7]....
        /*00b0*/ 	.word	0x00007530


	//----- nvinfo : EIATTR_EXIT_INSTR_OFFSETS
	.align		4
.L_9512:
        /*00b4*/ 	.byte	0x04, 0x1c
        /*00b6*/ 	.short	(.L_9514 - .L_9513)


	//   ....[0]....
.L_9513:
        /*00b8*/ 	.word	0x00006a20


	//   ....[1]....
        /*00bc*/ 	.word	0x00006b50


	//   ....[2]....
        /*00c0*/ 	.word	0x00006b70


	//   ....[3]....
        /*00c4*/ 	.word	0x00006c00


	//   ....[4]....
        /*00c8*/ 	.word	0x00006c20


	//   ....[5]....
        /*00cc*/ 	.word	0x00006c40


	//   ....[6]....
        /*00d0*/ 	.word	0x00006cd0


	//   ....[7]....
        /*00d4*/ 	.word	0x00006d10


	//   ....[8]....
        /*00d8*/ 	.word	0x00006db0


	//   ....[9]....
        /*00dc*/ 	.word	0x00006e00


	//   ....[10]....
        /*00e0*/ 	.word	0x00006e30


	//   ....[11]....
        /*00e4*/ 	.word	0x00006ef0


	//   ....[12]....
        /*00e8*/ 	.word	0x00007030


	//   ....[13]....
        /*00ec*/ 	.word	0x00007170


	//   ....[14]....
        /*00f0*/ 	.word	0x000072c0


	//   ....[15]....
        /*00f4*/ 	.word	0x000072f0


	//   ....[16]....
        /*00f8*/ 	.word	0x00007310


	//   ....[17]....
        /*00fc*/ 	.word	0x00007390


	//   ....[18]....
        /*0100*/ 	.word	0x000073d0


	//   ....[19]....
        /*0104*/ 	.word	0x00007540


	//   ....[20]....
        /*0108*/ 	.word	0x00007620


	//   ....[21]....
        /*010c*/ 	.word	0x000076c0


	//   ....[22]....
        /*0110*/ 	.word	0x000076f0


	//   ....[23]....
        /*0114*/ 	.word	0x00007740


	//   ....[24]....
        /*0118*/ 	.word	0x00007780


	//----- nvinfo : EIATTR_MAX_THREADS
	.align		4
.L_9514:
        /*011c*/ 	.byte	0x04, 0x05
        /*011e*/ 	.short	(.L_9516 - .L_9515)
.L_9515:
        /*0120*/ 	.word	0x00000080
        /*0124*/ 	.word	0x00000001
        /*0128*/ 	.word	0x00000001


	//----- nvinfo : EIATTR_CRS_STACK_SIZE
	.align		4
.L_9516:
        /*012c*/ 	.byte	0x04, 0x1e
        /*012e*/ 	.short	(.L_9518 - .L_9517)
.L_9517:
        /*0130*/ 	.word	0x00000000


	//----- nvinfo : EIATTR_CBANK_PARAM_SIZE
	.align		4
.L_9518:
        /*0134*/ 	.byte	0x03, 0x19
        /*0136*/ 	.short	0x003c


	//----- nvinfo : EIATTR_PARAM_CBANK
	.align		4
        /*0138*/ 	.byte	0x04, 0x0a
        /*013a*/ 	.short	(.L_9520 - .L_9519)
	.align		4
.L_9519:
        /*013c*/ 	.word	index@(.nv.constant0._ZN2at6native27unrolled_elementwise_kernelINS0_13AUnaryFunctorIddbZZZNS0_23logical_and_kernel_cudaERNS_14TensorIteratorEENKUlvE0_clEvENKUlvE4_clEvEUlddE_EESt5arrayIPcLm2EELi4E23TrivialOffsetCalculatorILi1EjESD_NS0_6memory12LoadWithCastILi1EEENSE_13StoreWithCastILi1EEEEEviT_T0_T2_T3_T4_T5_)
        /*0140*/ 	.short	0x0380
        /*0142*/ 	.short	0x003c


	//----- nvinfo : EIATTR_SW_WAR
	.align		4
.L_9520:
        /*0144*/ 	.byte	0x04, 0x36
        /*0146*/ 	.short	(.L_9522 - .L_9521)
.L_9521:
        /*0148*/ 	.word	0x00000008
.L_9522:


//--------------------- .nv.info._ZN2at6native18elementwise_kernelILi128ELi4EZNS0_22gpu_kernel_impl_nocastINS0_13AUnaryFunctorIddbZZZNS0_23logical_and_kernel_cudaERNS_14TensorIteratorEENKUlvE0_clEvENKUlvE4_clEvEUlddE_EEEEvRNS_18TensorIteratorBaseERKT_EUliE_EEviT1_ --------------------------
	.section	.nv.info._ZN2at6native18elementwise_kernelILi128ELi4EZNS0_22gpu_kernel_impl_nocastINS0_13AUnaryFunctorIddbZZZNS0_23logical_and_kernel_cudaERNS_14TensorIteratorEENKUlvE0_clEvENKUlvE4_clEvEUlddE_EEEEvRNS_18TensorIteratorBaseERKT_EUliE_EEviT1_,"",@"SHT_CUDA_INFO"
	.sectionflags	@""
	.align	4


	//----- nvinfo : EIATTR_CUDA_API_VERSION
	.align		4
        /*0000*/ 	.byte	0x04, 0x37
        /*0002*/ 	.short	(.L_9524 - .L_9523)
.L_9523:
        /*0004*/ 	.word	0x00000082


	//----- nvinfo : EIATTR_KPARAM_INFO
	.align		4
.L_9524:
        /*0008*/ 	.byte	0x04, 0x17
        /*000a*/ 	.short	(.L_9526 - .L_9525)
.L_9525:
        /*000c*/ 	.word	0x00000000
        /*0010*/ 	.short	0x0001
        /*0012*/ 	.short	0x0008
        /*0014*/ 	.byte	0x00, 0xf0, 0x81, 0x08


	//----- nvinfo : EIATTR_KPARAM_INFO
	.align		4
.L_9526:
        /*0018*/ 	.byte	0x04, 0x17
        /*001a*/ 	.short	(.L_9528 - .L_9527)
.L_9527:
        /*001c*/ 	.word	0x00000000
        /*0020*/ 	.short	0x0000
        /*0022*/ 	.short	0x0000
        /*0024*/ 	.byte	0x00, 0xf0, 0x11, 0x00


	//----- nvinfo : EIATTR_SPARSE_MMA_MASK
	.align		4
.L_9528:
        /*0028*/ 	.byte	0x03, 0x50
        /*002a*/ 	.short	0x0000


	//----- nvinfo : EIATTR_MAXREG_COUNT
	.align		4
        /*002c*/ 	.byte	0x03, 0x1b
        /*002e*/ 	.short	0x0080


	//----- nvinfo : EIATTR_MERCURY_ISA_VERSION
	.align		4
        /*0030*/ 	.byte	0x03, 0x5f
        /*0032*/ 	.short	0x0101


	//----- nvinfo : EIATTR_VRC_CTA_INIT_COUNT
	.align		4
        /*0034*/ 	.byte	0x02, 0x4a
	.zero		1
	.zero		1


	//----- nvinfo : EIATTR_EXIT_INSTR_OFFSETS
	.align		4
        /*0038*/ 	.byte	0x04, 0x1c
        /*003a*/ 	.short	(.L_9530 - .L_9529)


	//   ....[0]....
.L_9529:
        /*003c*/ 	.word	0x000003f0


	//   ....[1]....
        /*0040*/ 	.word	0x000004c0


	//   ....[2]....
        /*0044*/ 	.word	0x000040d0


	//   ....[3]....
        /*0048*/ 	.word	0x00005470


	//----- nvinfo : EIATTR_MAX_THREADS
	.align		4
.L_9530:
        /*004c*/ 	.byte	0x04, 0x05
        /*004e*/ 	.short	(.L_9532 - .L_9531)
.L_9531:
        /*0050*/ 	.word	0x00000080
        /*0054*/ 	.word	0x00000001
        /*0058*/ 	.word	0x00000001


	//----- nvinfo : EIATTR_CRS_STACK_SIZE
	.align		4
.L_9532:
        /*005c*/ 	.byte	0x04, 0x1e
        /*005e*/ 	.short	(.L_9534 - .L_9533)
.L_9533:
        /*0060*/ 	.word	0x00000000


	//----- nvinfo : EIATTR_CBANK_PARAM_SIZE
	.align		4
.L_9534:
        /*0064*/ 	.byte	0x03, 0x19
        /*0066*/ 	.short	0x0228


	//----- nvinfo : EIATTR_PARAM_CBANK
	.align		4
        /*0068*/ 	.byte	0x04, 0x0a
        /*006a*/ 	.short	(.L_9536 - .L_9535)
	.align		4
.L_9535:
        /*006c*/ 	.word	index@(.nv.constant0._ZN2at6native18elementwise_kernelILi128ELi4EZNS0_22gpu_kernel_impl_nocastINS0_13AUnaryFunctorIddbZZZNS0_23logical_and_kernel_cudaERNS_14TensorIteratorEENKUlvE0_clEvENKUlvE4_clEvEUlddE_EEEEvRNS_18TensorIteratorBaseERKT_EUliE_EEviT1_)
        /*0070*/ 	.short	0x0380
        /*0072*/ 	.short	0x0228


	//----- nvinfo : EIATTR_SW_WAR
	.align		4
.L_9536:
        /*0074*/ 	.byte	0x04, 0x36
        /*0076*/ 	.short	(.L_9538 - .L_9537)
.L_9537:
        /*0078*/ 	.word	0x00000008
.L_9538:


//--------------------- .nv.info._ZN2at6native27unrolled_elementwise_kernelINS0_13AUnaryFunctorIddbZZZNS0_23logical_and_kernel_cudaERNS_14TensorIteratorEENKUlvE0_clEvENKUlvE4_clEvEUlddE_EESt5arrayIPcLm2EELi4E23TrivialOffsetCalculatorILi1EjESD_NS0_6memory15LoadWithoutCastENSE_16StoreWithoutCastEEEviT_T0_T2_T3_T4_T5_ --------------------------
	.section	.nv.info._ZN2at6native27unrolled_elementwise_kernelINS0_13AUnaryFunctorIddbZZZNS0_23logical_and_kernel_cudaERNS_14TensorIteratorEENKUlvE0_clEvENKUlvE4_clEvEUlddE_EESt5arrayIPcLm2EELi4E23TrivialOffsetCalculatorILi1EjESD_NS0_6memory15LoadWithoutCastENSE_16StoreWithoutCastEEEviT_T0_T2_T3_T4_T5_,"",@"SHT_CUDA_INFO"
	.sectionflags	@""
	.align	4


	//----- nvinfo : EIATTR_CUDA_API_VERSION
	.align		4
        /*0000*/ 	.byte	0x04, 0x37
        /*0002*/ 	.short	(.L_9540 - .L_9539)
.L_9539:
        /*0004*/ 	.word	0x00000082


	//----- nvinfo : EIATTR_KPARAM_INFO
	.align		4
.L_9540:
        /*0008*/ 	.byte	0x04, 0x17
        /*000a*/ 	.short	(.L_9542 - .L_9541)
.L_9541:
        /*000c*/ 	.word	0x00000000
        /*0010*/ 	.short	0x0006
        /*0012*/ 	.short	0x002b
        /*0014*/ 	.byte	0x00, 0xf0, 0x05, 0x00


	//----- nvinfo : EIATTR_KPARAM_INFO
	.align		4
.L_9542:
        /*0018*/ 	.byte	0x04, 0x17
        /*001a*/ 	.short	(.L_9544 - .L_9543)
.L_9543:
        /*001c*/ 	.word	0x00000000
        /*0020*/ 	.short	0x0005
        /*0022*/ 	.short	0x002a
        /*0024*/ 	.byte	0x00, 0xf0, 0x05, 0x00


	//----- nvinfo : EIATTR_KPARAM_INFO
	.align		4
.L_9544:
        /*0028*/ 	.byte	0x04, 0x17
        /*002a*/ 	.short	(.L_9546 - .L_9545)
.L_9545:
        /*002c*/ 	.word	0x00000000
        /*0030*/ 	.short	0x0004
        /*0032*/ 	.short	0x0029
        /*0034*/ 	.byte	0x00, 0xf0, 0x05, 0x00


	//----- nvinfo : EIATTR_KPARAM_INFO
	.align		4
.L_9546:
        /*0038*/ 	.byte	0x04, 0x17
        /*003a*/ 	.short	(.L_9548 - .L_9547)
.L_9547:
        /*003c*/ 	.word	0x00000000
        /*0040*/ 	.short	0x0003
        /*0042*/ 	.short	0x0028
        /*0044*/ 	.byte	0x00, 0xf0, 0x05, 0x00


	//----- nvinfo : EIATTR_KPARAM_INFO
	.align		4
.L_9548:
        /*0048*/ 	.byte	0x04, 0x17
        /*004a*/ 	.short	(.L_9550 - .L_9549)
.L_9549:
        /*004c*/ 	.word	0x00000000
        /*0050*/ 	.short	0x0002
        /*0052*/ 	.short	0x0018
        /*0054*/ 	.byte	0x00, 0xf0, 0x41, 0x00


	//----- nvinfo : EIATTR_KPARAM_INFO
	.align		4
.L_9550:
        /*0058*/ 	.byte	0x04, 0x17
        /*005a*/ 	.short	(.L_9552 - .L_9551)
.L_9551:
        /*005c*/ 	.word	0x00000000
        /*0060*/ 	.short	0x0001
        /*0062*/ 	.short	0x0008
        /*0064*/ 	.byte	0x00, 0xf0, 0x41, 0x00


	//----- nvinfo : EIATTR_KPARAM_INFO
	.align		4
.L_9552:
        /*0068*/ 	.byte	0x04, 0x17
        /*006a*/ 	.short	(.L_9554 - .L_9553)
.L_9553:
        /*006c*/ 	.word	0x00000000
        /*0070*/ 	.short	0x0000
        /*0072*/ 	.short	0x0000
        /*0074*/ 	.byte	0x00, 0xf0, 0x11, 0x00


	//----- nvinfo : EIATTR_SPARSE_MMA_MASK
	.align		4
.L_9554:
        /*0078*/ 	.byte	0x03, 0x50
        /*007a*/ 	.short	0x0000


	//----- nvinfo : EIATTR_MAXREG_COUNT
	.align		4
        /*007c*/ 	.byte	0x03, 0x1b
        /*007e*/ 	.short	0x00ff


	//----- nvinfo : EIATTR_MERCURY_ISA_VERSION
	.align		4
        /*0080*/ 	.byte	0x03, 0x5f
        /*0082*/ 	.short	0x0101


	//----- nvinfo : EIATTR_VRC_CTA_INIT_COUNT
	.align		4
        /*0084*/ 	.byte	0x02, 0x4a
	.zero		1
	.zero		1


	//----- nvinfo : EIATTR_EXIT_INSTR_OFFSETS
	.align		4
        /*0088*/ 	.byte	0x04, 0x1c
        /*008a*/ 	.short	(.L_9556 - .L_9555)


	//   ....[0]....
.L_9555:
        /*008c*/ 	.word	0x00000690


	//   ....[1]....
        /*0090*/ 	.word	0x000006f0


	//----- nvinfo : EIATTR_MAX_THREADS
	.align		4
.L_9556:
        /*0094*/ 	.byte	0x04, 0x05
        /*0096*/ 	.short	(.L_9558 - .L_9557)
.L_9557:
        /*0098*/ 	.word	0x00000080
        /*009c*/ 	.word	0x00000001
        /*00a0*/ 	.word	0x00000001


	//----- nvinfo : EIATTR_CRS_STACK_SIZE
	.align		4
.L_9558:
        /*00a4*/ 	.byte	0x04, 0x1e
        /*00a6*/ 	.short	(.L_9560 - .L_9559)
.L_9559:
        /*00a8*/ 	.word	0x00000000


	//----- nvinfo : EIATTR_CBANK_PARAM_SIZE
	.align		4
.L_9560:
        /*00ac*/ 	.byte	0x03, 0x19
        /*00ae*/ 	.short	0x002c


	//----- nvinfo : EIATTR_PARAM_CBANK
	.align		4
        /*00b0*/ 	.byte	0x04, 0x0a
        /*00b2*/ 	.short	(.L_9562 - .L_9561)
	.align		4
.L_9561:
        /*00b4*/ 	.word	index@(.nv.constant0._ZN2at6native27unrolled_elementwise_kernelINS0_13AUnaryFunctorIddbZZZNS0_23logical_and_kernel_cudaERNS_14TensorIteratorEENKUlvE0_clEvENKUlvE4_clEvEUlddE_EESt5arrayIPcLm2EELi4E23TrivialOffsetCalculatorILi1EjESD_NS0_6memory15LoadWithoutCastENSE_16StoreWithoutCastEEEviT_T0_T2_T3_T4_T5_)
        /*00b8*/ 	.short	0x0380
        /*00ba*/ 	.short	0x002c


	//----- nvinfo : EIATTR_SW_WAR
	.align		4
.L_9562:
        /*00bc*/ 	.byte	0x04, 0x36
        /*00be*/ 	.short	(.L_9564 - .L_9563)
.L_9563:
        /*00c0*/ 	.word	0x00000008
.L_9564:


//--------------------- .nv.info._ZN2at6native29vectorized_elementwise_kernelILi2ENS0_13AUnaryFunctorIddbZZZNS0_23logical_and_kernel_cudaERNS_14TensorIteratorEENKUlvE0_clEvENKUlvE4_clEvEUlddE_EESt5arrayIPcLm2EEEEviT0_T1_ --------------------------
	.section	.nv.info._ZN2at6native29vectorized_elementwise_kernelILi2ENS0_13AUnaryFunctorIddbZZZNS0_23logical_and_kernel_cudaERNS_14TensorIteratorEENKUlvE0_clEvENKUlvE4_clEvEUlddE_EESt5arrayIPcLm2EEEEviT0_T1_,"",@"SHT_CUDA_INFO"
	.sectionflags	@""
	.align	4


	//----- nvinfo : EIATTR_CUDA_API_VERSION
	.align		4
        /*0000*/ 	.byte	0x04, 0x37
        /*0002*/ 	.short	(.L_9566 - .L_9565)
.L_9565:
        /*0004*/ 	.word	0x00000082


	//----- nvinfo : EIATTR_KPARAM_INFO
	.align		4
.L_9566:
        /*0008*/ 	.byte	0x04, 0x17
        /*000a*/ 	.short	(.L_9568 - .L_9567)
.L_9567:
        /*000c*/ 	.word	0x00000000
        /*0010*/ 	.short	0x0002
        /*0012*/ 	.short	0x0018
        /*0014*/ 	.byte	0x00, 0xf0, 0x41, 0x00


	//----- nvinfo : EIATTR_KPARAM_INFO
	.align		4
.L_9568:
        /*0018*/ 	.byte	0x04, 0x17
        /*001a*/ 	.short	(.L_9570 - .L_9569)
.L_9569:
        /*001c*/ 	.word	0x00000000
        /*0020*/ 	.short	0x0001
        /*0022*/ 	.short	0x0008
        /*0024*/ 	.byte	0x00, 0xf0, 0x41, 0x00


	//----- nvinfo : EIATTR_KPARAM_INFO
	.align		4
.L_9570:
        /*0028*/ 	.byte	0x04, 0x17
        /*002a*/ 	.short	(.L_9572 - .L_9571)
.L_9571:
        /*002c*/ 	.word	0x00000000
        /*0030*/ 	.short	0x0000
        /*0032*/ 	.short	0x0000
        /*0034*/ 	.byte	0x00, 0xf0, 0x11, 0x00


	//----- nvinfo : EIATTR_SPARSE_MMA_MASK
	.align		4
.L_9572:
        /*0038*/ 	.byte	0x03, 0x50
        /*003a*/ 	.short	0x0000


	//----- nvinfo : EIATTR_MAXREG_COUNT
	.align		4
        /*003c*/ 	.byte	0x03, 0x1b
        /*003e*/ 	.short	0x00ff


	//----- nvinfo : EIATTR_MERCURY_ISA_VERSION
	.align		4
        /*0040*/ 	.byte	0x03, 0x5f
        /*0042*/ 	.short	0x0101


	//----- nvinfo : EIATTR_VRC_CTA_INIT_COUNT
	.align		4
        /*0044*/ 	.byte	0x02, 0x4a
	.zero		1
	.zero		1


	//----- nvinfo : EIATTR_EXIT_INSTR_OFFSETS
	.align		4
        /*0048*/ 	.byte	0x04, 0x1c
        /*004a*/ 	.short	(.L_9574 - .L_9573)


	//   ....[0]....
.L_9573:
        /*004c*/ 	.word	0x00000d20


	//   ....[1]....
        /*0050*/ 	.word	0x00000d80


	//   ....[2]....
        /*0054*/ 	.word	0x000011d0


	//----- nvinfo : EIATTR_MAX_THREADS
	.align		4
.L_9574:
        /*0058*/ 	.byte	0x04, 0x05
        /*005a*/ 	.short	(.L_9576 - .L_9575)
.L_9575:
        /*005c*/ 	.word	0x00000080
        /*0060*/ 	.word	0x00000001
        /*0064*/ 	.word	0x00000001


	//----- nvinfo : EIATTR_CRS_STACK_SIZE
	.align		4
.L_9576:
        /*0068*/ 	.byte	0x04, 0x1e
        /*006a*/ 	.short	(.L_9578 - .L_9577)
.L_9577:
        /*006c*/ 	.word	0x00000000


	//----- nvinfo : EIATTR_CBANK_PARAM_SIZE
	.align		4
.L_9578:
        /*0070*/ 	.byte	0x03, 0x19
        /*0072*/ 	.short	0x0028


	//----- nvinfo : EIATTR_PARAM_CBANK
	.align		4
        /*0074*/ 	.byte	0x04, 0x0a
        /*0076*/ 	.short	(.L_9580 - .L_9579)
	.align		4
.L_9579:
        /*0078*/ 	.word	index@(.nv.constant0._ZN2at6native29vectorized_elementwise_kernelILi2ENS0_13AUnaryFunctorIddbZZZNS0_23logical_and_kernel_cudaERNS_14TensorIteratorEENKUlvE0_clEvENKUlvE4_clEvEUlddE_EESt5arrayIPcLm2EEEEviT0_T1_)
        /*007c*/ 	.short	0x0380
        /*007e*/ 	.short	0x0028


	//----- nvinfo : EIATTR_SW_WAR
	.align		4
.L_9580:
        /*0080*/ 	.byte	0x04, 0x36
        /*0082*/ 	.short	(.L_9582 - .L_9581)
.L_9581:
        /*0084*/ 	.word	0x00000008
.L_9582:


//--------------------- .nv.info._ZN2at6native29vectorized_elementwise_kernelILi4ENS0_13AUnaryFunctorIddbZZZNS0_23logical_and_kernel_cudaERNS_14TensorIteratorEENKUlvE0_clEvENKUlvE4_clEvEUlddE_EESt5arrayIPcLm2EEEEviT0_T1_ --------------------------
	.section	.nv.info._ZN2at6native29vectorized_elementwise_kernelILi4ENS0_13AUnaryFunctorIddbZZZNS0_23logical_and_kernel_cudaERNS_14TensorIteratorEENKUlvE0_clEvENKUlvE4_clEvEUlddE_EESt5arrayIPcLm2EEEEviT0_T1_,"",@"SHT_CUDA_INFO"
	.sectionflags	@""
	.align	4


	//----- nvinfo : EIATTR_CUDA_API_VERSION
	.align		4
        /*0000*/ 	.byte	0x04, 0x37
        /*0002*/ 	.short	(.L_9584 - .L_9583)
.L_9583:
        /*0004*/ 	.word	0x00000082


	//----- nvinfo : EIATTR_KPARAM_INFO
	.align		4
.L_9584:
        /*0008*/ 	.byte	0x04, 0x17
        /*000a*/ 	.short	(.L_9586 - .L_9585)
.L_9585:
        /*000c*/ 	.word	0x00000000
        /*0010*/ 	.short	0x0002
        /*0012*/ 	.short	0x0018
        /*0014*/ 	.byte	0x00, 0xf0, 0x41, 0x00


	//----- nvinfo : EIATTR_KPARAM_INFO
	.align		4
.L_9586:
        /*0018*/ 	.byte	0x04, 0x17
        /*001a*/ 	.short	(.L_9588 - .L_9587)
.L_9587:
        /*001c*/ 	.word	0x00000000
        /*0020*/ 	.short	0x0001
        /*0022*/ 	.short	0x0008
        /*0024*/ 	.byte	0x00, 0xf0, 0x41, 0x00


	//----- nvinfo : EIATTR_KPARAM_INFO
	.align		4
.L_9588:
        /*0028*/ 	.byte	0x04, 0x17
        /*002a*/ 	.short	(.L_9590 - .L_9589)
.L_9589:
        /*002c*/ 	.word	0x00000000
        /*0030*/ 	.short	0x0000
        /*0032*/ 	.short	0x0000
        /*0034*/ 	.byte	0x00, 0xf0, 0x11, 0x00


	//----- nvinfo : EIATTR_SPARSE_MMA_MASK
	.align		4
.L_9590:
        /*0038*/ 	.byte	0x03, 0x50
        /*003a*/ 	.short	0x0000


	//----- nvinfo : EIATTR_MAXREG_COUNT
	.align		4
        /*003c*/ 	.byte	0x03, 0x1b
        /*003e*/ 	.short	0x00ff


	//----- nvinfo : EIATTR_MERCURY_ISA_VERSION
	.align		4
        /*0040*/ 	.byte	0x03, 0x5f
        /*0042*/ 	.short	0x0101


	//----- nvinfo : EIATTR_VRC_CTA_INIT_COUNT
	.align		4
        /*0044*/ 	.byte	0x02, 0x4a
	.zero		1
	.zero		1


	//----- nvinfo : EIATTR_EXIT_INSTR_OFFSETS
	.align		4
        /*0048*/ 	.byte	0x04, 0x1c
        /*004a*/ 	.short	(.L_9592 - .L_9591)


	//   ....[0]....
.L_9591:
        /*004c*/ 	.word	0x00000d20


	//   ....[1]....
        /*0050*/ 	.word	0x00000d80


	//   ....[2]....
        /*0054*/ 	.word	0x000011a0


	//----- nvinfo : EIATTR_MAX_THREADS
	.align		4
.L_9592:
        /*0058*/ 	.byte	0x04, 0x05
        /*005a*/ 	.short	(.L_9594 - .L_9593)
.L_9593:
        /*005c*/ 	.word	0x00000080
        /*0060*/ 	.word	0x00000001
        /*0064*/ 	.word	0x00000001


	//----- nvinfo : EIATTR_CRS_STACK_SIZE
	.align		4
.L_9594:
        /*0068*/ 	.byte	0x04, 0x1e
        /*006a*/ 	.short	(.L_9596 - .L_9595)
.L_9595:
        /*006c*/ 	.word	0x00000000


	//----- nvinfo : EIATTR_CBANK_PARAM_SIZE
	.align		4
.L_9596:
        /*0070*/ 	.byte	0x03, 0x19
        /*0072*/ 	.short	0x0028


	//----- nvinfo : EIATTR_PARAM_CBANK
	.align		4
        /*0074*/ 	.byte	0x04, 0x0a
        /*0076*/ 	.short	(.L_9598 - .L_9597)
	.align		4
.L_9597:
        /*0078*/ 	.word	index@(.nv.constant0._ZN2at6native29vectorized_elementwise_kernelILi4ENS0_13AUnaryFunctorIddbZZZNS0_23logical_and_kernel_cudaERNS_14TensorIteratorEENKUlvE0_clEvENKUlvE4_clEvEUlddE_EESt5arrayIPcLm2EEEEviT0_T1_)
        /*007c*/ 	.short	0x0380
        /*007e*/ 	.short	0x0028


	//----- nvinfo : EIATTR_SW_WAR
	.align		4
.L_9598:
        /*0080*/ 	.byte	0x04, 0x36
        /*0082*/ 	.short	(.L_9600 - .L_9599)
.L_9599:
        /*0084*/ 	.word	0x00000008
.L_9600:


//--------------------- .nv.info._ZN2at6native29vectorized_elementwise_kernelILi8ENS0_13AUnaryFunctorIddbZZZNS0_23logical_and_kernel_cudaERNS_14TensorIteratorEENKUlvE0_clEvENKUlvE4_clEvEUlddE_EESt5arrayIPcLm2EEEEviT0_T1_ --------------------------
	.section	.nv.info._ZN2at6native29vectorized_elementwise_kernelILi8ENS0_13AUnaryFunctorIddbZZZNS0_23logical_and_kernel_cudaERNS_14TensorIteratorEENKUlvE0_clEvENKUlvE4_clEvEUlddE_EESt5arrayIPcLm2EEEEviT0_T1_,"",@"SHT_CUDA_INFO"
	.sectionflags	@""
	.align	4


	//----- nvinfo : EIATTR_CUDA_API_VERSION
	.align		4
        /*0000*/ 	.byte	0x04, 0x37
        /*0002*/ 	.short	(.L_9602 - .L_9601)
.L_9601:
        /*0004*/ 	.word	0x00000082


	//----- nvinfo : EIATTR_KPARAM_INFO
	.align		4
.L_9602:
        /*0008*/ 	.byte	0x04, 0x17
        /*000a*/ 	.short	(.L_9604 - .L_9603)
.L_9603:
        /*000c*/ 	.word	0x00000000
        /*0010*/ 	.short	0x0002
        /*0012*/ 	.short	0x0018
        /*0014*/ 	.byte	0x00, 0xf0, 0x41, 0x00


	//----- nvinfo : EIATTR_KPARAM_INFO
	.align		4
.L_9604:
        /*0018*/ 	.byte	0x04, 0x17
        /*001a*/ 	.short	(.L_9606 - .L_9605)
.L_9605:
        /*001c*/ 	.word	0x00000000
        /*0020*/ 	.short	0x0001
        /*0022*/ 	.short	0x0008
        /*0024*/ 	.byte	0x00, 0xf0, 0x41, 0x00


	//----- nvinfo : EIATTR_KPARAM_INFO
	.align		4
.L_9606:
        /*0028*/ 	.byte	0x04, 0x17
        /*002a*/ 	.short	(.L_9608 - .L_9607)
.L_9607:
        /*002c*/ 	.word	0x00000000
        /*0030*/ 	.short	0x0000
        /*0032*/ 	.short	0x0000
        /*0034*/ 	.byte	0x00, 0xf0, 0x11, 0x00


	//----- nvinfo : EIATTR_SPARSE_MMA_MASK
	.align		4
.L_9608:
        /*0038*/ 	.byte	0x03, 0x50
        /*003a*/ 	.short	0x0000


	//----- nvinfo : EIATTR_MAXREG_COUNT
	.align		4
        /*003c*/ 	.byte	0x03, 0x1b
        /*003e*/ 	.short	0x00ff


	//----- nvinfo : EIATTR_MERCURY_ISA_VERSION
	.align		4
        /*0040*/ 	.byte	0x03, 0x5f
        /*0042*/ 	.short	0x0101


	//----- nvinfo : EIATTR_VRC_CTA_INIT_COUNT
	.align		4
        /*0044*/ 	.byte	0x02, 0x4a
	.zero		1
	.zero		1


	//----- nvinfo : EIATTR_EXIT_INSTR_OFFSETS
	.align		4
        /*0048*/ 	.byte	0x04, 0x1c
        /*004a*/ 	.short	(.L_9610 - .L_9609)


	//   ....[0]....
.L_9609:
        /*004c*/ 	.word	0x00000010


	//----- nvinfo : EIATTR_MAX_THREADS
	.align		4
.L_9610:
        /*0050*/ 	.byte	0x04, 0x05
        /*0052*/ 	.short	(.L_9612 - .L_9611)
.L_9611:
        /*0054*/ 	.word	0x00000080
        /*0058*/ 	.word	0x00000001
        /*005c*/ 	.word	0x00000001


	//----- nvinfo : EIATTR_CBANK_PARAM_SIZE
	.align		4
.L_9612:
        /*0060*/ 	.byte	0x03, 0x19
        /*0062*/ 	.short	0x0028


	//----- nvinfo : EIATTR_PARAM_CBANK
	.align		4
        /*0064*/ 	.byte	0x04, 0x0a
        /*0066*/ 	.short	(.L_9614 - .L_9613)
	.align		4
.L_9613:
        /*0068*/ 	.word	index@(.nv.constant0._ZN2at6native29vectorized_elementwise_kernelILi8ENS0_13AUnaryFunctorIddbZZZNS0_23logical_and_kernel_cudaERNS_14TensorIteratorEENKUlvE0_clEvENKUlvE4_clEvEUlddE_EESt5arrayIPcLm2EEEEviT0_T1_)
        /*006c*/ 	.short	0x0380
        /*006e*/ 	.short	0x0028


	//----- nvinfo : EIATTR_SW_WAR
	.align		4
.L_9614:
        /*0070*/ 	.byte	0x04, 0x36
        /*0072*/ 	.short	(.L_9616 - .L_9615)
.L_9615:
        /*0074*/ 	.word	0x00000008
.L_9616:


//--------------------- .nv.info._ZN2at6native18elementwise_kernelILi128ELi4EZNS0_15gpu_kernel_implINS0_13BinaryFunctorIddbZZZNS0_23logical_and_kernel_cudaERNS_14TensorIteratorEENKUlvE0_clEvENKUlvE4_clEvEUlddE_EEEEvRNS_18TensorIteratorBaseERKT_EUliE_EEviT1_ --------------------------
	.section	.nv.info._ZN2at6native18elementwise_kernelILi128ELi4EZNS0_15gpu_kernel_implINS0_13BinaryFunctorIddbZZZNS0_23logical_and_kernel_cudaERNS_14TensorIteratorEENKUlvE0_clEvENKUlvE4_clEvEUlddE_EEEEvRNS_18TensorIteratorBaseERKT_EUliE_EEviT1_,"",@"SHT_CUDA_INFO"
	.sectionflags	@""
	.align	4


	//----- nvinfo : EIATTR_CUDA_API_VERSION
	.align		4
        /*0000*/ 	.byte	0x04, 0x37
        /*0002*/ 	.short	(.L_9618 - .L_9617)
.L_9617:
        /*0004*/ 	.word	0x00000082


	//----- nvinfo : EIATTR_KPARAM_INFO
	.align		4
.L_9618:
        /*0008*/ 	.byte	0x04, 0x17
        /*000a*/ 	.short	(.L_9620 - .L_9619)
.L_9619:
        /*000c*/ 	.word	0x00000000
        /*0010*/ 	.short	0x0001
        /*0012*/ 	.short	0x0008
        /*0014*/ 	.byte	0x00, 0xf0, 0x21, 0x0a


	//----- nvinfo : EIATTR_KPARAM_INFO
	.align		4
.L_9620:
        /*0018*/ 	.byte	0x04, 0x17
        /*001a*/ 	.short	(.L_9622 - .L_9621)
.L_9621:
        /*001c*/ 	.word	0x00000000
        /*0020*/ 	.short	0x0000
        /*0022*/ 	.short	0x0000
        /*0024*/ 	.byte	0x00, 0xf0, 0x11, 0x00


	//----- nvinfo : EIATTR_SPARSE_MMA_MASK
	.align		4
.L_9622:
        /*0028*/ 	.byte	0x03, 0x50
        /*002a*/ 	.short	0x0000


	//----- nvinfo : EIATTR_MAXREG_COUNT
	.align		4
        /*002c*/ 	.byte	0x03, 0x1b
        /*002e*/ 	.short	0x0080


	//----- nvinfo : EIATTR_EXTERNS
	.align		4
        /*0030*/ 	.byte	0x04, 0x0f
        /*0032*/ 	.short	(.L_9624 - .L_9623)


	//   ....[0]....
	.align		4
.L_9623:
        /*0034*/ 	.word	index@(__assertfail)


	//----- nvinfo : EIATTR_MERCURY_ISA_VERSION
	.align		4
.L_9624:
        /*0038*/ 	.byte	0x03, 0x5f
        /*003a*/ 	.short	0x0101


	//----- nvinfo : EIATTR_VRC_CTA_INIT_COUNT
	.align		4
        /*003c*/ 	.byte	0x02, 0x4a
	.zero		1
	.zero		1


	//----- nvinfo : EIATTR_SYSCALL_OFFSETS
	.align		4
        /*0040*/ 	.byte	0x04, 0x46
        /*0042*/ 	.short	(.L_9626 - .L_9625)


	//   ....[0]....
.L_9625:
        /*0044*/ 	.word	0x000024c0


	//   ....[1]....
        /*0048*/ 	.word	0x000033a0


	//   ....[2]....
        /*004c*/ 	.word	0x00004130


	//   ....[3]....
        /*0050*/ 	.word	0x00006760


	//   ....[4]....
        /*0054*/ 	.word	0x00007640


	//   ....[5]....
        /*0058*/ 	.word	0x00008210


	//   ....[6]....
        /*005c*/ 	.word	0x0000a930


	//   ....[7]....
        /*0060*/ 	.word	0x0000b810


	//   ....[8]....
        /*0064*/ 	.word	0x0000c3e0


	//   ....[9]....
        /*0068*/ 	.word	0x0000eb20


	//   ....[10]....
        /*006c*/ 	.word	0x0000fa00


	//   ....[11]....
        /*0070*/ 	.word	0x000105a0


	//----- nvinfo : EIATTR_EXIT_INSTR_OFFSETS
	.align		4
.L_9626:
        /*0074*/ 	.byte	0x04, 0x1c
        /*0076*/ 	.short	(.L_9628 - .L_9627)


	//   ....[0]....
.L_9627:
        /*0078*/ 	.word	0x0000c670


	//   ....[1]....
        /*007c*/ 	.word	0x0000fbc0


	//   ....[2]....
        /*0080*/ 	.word	0x0000fbe0


	//   ....[3]....
        /*0084*/ 	.word	0x0000fc70


	//   ....[4]....
        /*0088*/ 	.word	0x0000fc90


	//   ....[5]....
        /*008c*/ 	.word	0x0000fcb0


	//   ....[6]....
        /*0090*/ 	.word	0x0000fd40


	//   ....[7]....
        /*0094*/ 	.word	0x0000fd80


	//   ....[8]....
        /*0098*/ 	.word	0x0000fe20


	//   ....[9]....
        /*009c*/ 	.word	0x0000fe70


	//   ....[10]....
        /*00a0*/ 	.word	0x0000fea0


	//   ....[11]....
        /*00a4*/ 	.word	0x0000ff60


	//   ....[12]....
        /*00a8*/ 	.word	0x000100a0


	//   ....[13]....
        /*00ac*/ 	.word	0x000101e0


	//   ....[14]....
        /*00b0*/ 	.word	0x00010330


	//   ....[15]....
        /*00b4*/ 	.word	0x00010360


	//   ....[16]....
        /*00b8*/ 	.word	0x00010380


	//   ....[17]....
        /*00bc*/ 	.word	0x00010400


	//   ....[18]....
        /*00c0*/ 	.word	0x00010440


	//   ....[19]....
        /*00c4*/ 	.word	0x000105b0


	//   ....[20]....
        /*00c8*/ 	.word	0x00010690


	//   ....[21]....
        /*00cc*/ 	.word	0x00010730


	//   ....[22]....
        /*00d0*/ 	.word	0x00010760


	//   ....[23]....
        /*00d4*/ 	.word	0x000107b0


	//   ....[24]....
        /*00d8*/ 	.word	0x000107f0


	//----- nvinfo : EIATTR_MAX_THREADS
	.align		4
.L_9628:
        /*00dc*/ 	.byte	0x04, 0x05
        /*00de*/ 	.short	(.L_9630 - .L_9629)
.L_9629:
        /*00e0*/ 	.word	0x00000080
        /*00e4*/ 	.word	0x00000001
        /*00e8*/ 	.word	0x00000001


	//----- nvinfo : EIATTR_CRS_STACK_SIZE
	.align		4
.L_9630:
        /*00ec*/ 	.byte	0x04, 0x1e
        /*00ee*/ 	.short	(.L_9632 - .L_9631)
.L_9631:
        /*00f0*/ 	.word	0x00000000


	//----- nvinfo : EIATTR_CBANK_PARAM_SIZE
	.align		4
.L_9632:
        /*00f4*/ 	.byte	0x03, 0x19
        /*00f6*/ 	.short	0x0290


	//----- nvinfo : EIATTR_PARAM_CBANK
	.align		4
        /*00f8*/ 	.byte	0x04, 0x0a
        /*00fa*/ 	.short	(.L_9634 - .L_9633)
	.align		4
.L_9633:
        /*00fc*/ 	.word	index@(.nv.constant0._ZN2at6native18elementwise_kernelILi128ELi4EZNS0_15gpu_kernel_implINS0_13BinaryFunctorIddbZZZNS0_23logical_and_kernel_cudaERNS_14TensorIteratorEENKUlvE0_clEvENKUlvE4_clEvEUlddE_EEEEvRNS_18TensorIteratorBaseERKT_EUliE_EEviT1_)
        /*0100*/ 	.short	0x0380
        /*0102*/ 	.short	0x0290


	//----- nvinfo : EIATTR_SW_WAR
	.align		4
.L_9634:
        /*0104*/ 	.byte	0x04, 0x36
        /*0106*/ 	.short	(.L_9636 - .L_9635)
.L_9635:
        /*0108*/ 	.word	0x00000008
.L_9636:


//--------------------- .nv.info._ZN2at6native27unrolled_elementwise_kernelINS0_13BinaryFunctorIddbZZZNS0_23logical_and_kernel_cudaERNS_14TensorIteratorEENKUlvE0_clEvENKUlvE4_clEvEUlddE_EESt5arrayIPcLm3EELi4E23TrivialOffsetCalculatorILi2EjESC_ILi1EjENS0_6memory12LoadWithCastILi2EEENSF_13StoreWithCastILi1EEEEEviT_T0_T2_T3_T4_T5_ --------------------------
	.section	.nv.info._ZN2at6native27unrolled_elementwise_kernelINS0_13BinaryFunctorIddbZZZNS0_23logical_and_kernel_cudaERNS_14TensorIteratorEENKUlvE0_clEvENKUlvE4_clEvEUlddE_EESt5arrayIPcLm3EELi4E23TrivialOffsetCalculatorILi2EjESC_ILi1EjENS0_6memory12LoadWithCastILi2EEENSF_13StoreWithCastILi1EEEEEviT_T0_T2_T3_T4_T5_,"",@"SHT_CUDA_INFO"
	.sectionflags	@""
	.align	4


	//----- nvinfo : EIATTR_CUDA_API_VERSION
	.align		4
        /*0000*/ 	.byte	0x04, 0x37
        /*0002*/ 	.short	(.L_9638 - .L_9637)
.L_9637:
        /*0004*/ 	.word	0x00000082


	//----- nvinfo : EIATTR_KPARAM_INFO
	.align		4
.L_9638:
        /*0008*/ 	.byte	0x04, 0x17
        /*000a*/ 	.short	(.L_9640 - .L_9639)
.L_9639:
        /*000c*/ 	.word	0x00000000
        /*0010*/ 	.short	0x0006
        /*0012*/ 	.short	0x0030
        /*0014*/ 	.byte	0x00, 0xf0, 0x21, 0x00


	//----- nvinfo : EIATTR_KPARAM_INFO
	.align		4
.L_9640:
        /*0018*/ 	.byte	0x04, 0x17
        /*001a*/ 	.short	(.L_9642 - .L_9641)
.L_9641:
        /*001c*/ 	.word	0x00000000
        /*0020*/ 	.short	0x0005
        /*0022*/ 	.short	0x0024
        /*0024*/ 	.byte	0x00, 0xf0, 0x31, 0x00


	//----- nvinfo : EIATTR_KPARAM_INFO
	.align		4
.L_9642:
        /*0028*/ 	.byte	0x04, 0x17
        /*002a*/ 	.short	(.L_9644 - .L_9643)
.L_9643:
        /*002c*/ 	.word	0x00000000
        /*0030*/ 	.short	0x0004
        /*0032*/ 	.short	0x0021
        /*0034*/ 	.byte	0x00, 0xf0, 0x05, 0x00


	//----- nvinfo : EIATTR_KPARAM_INFO
	.align		4
.L_9644:
        /*0038*/ 	.byte	0x04, 0x17
        /*003a*/ 	.short	(.L_9646 - .L_9645)
.L_9645:
        /*003c*/ 	.word	0x00000000
        /*0040*/ 	.short	0x0003
        /*0042*/ 	.short	0x0020
        /*0044*/ 	.byte	0x00, 0xf0, 0x05, 0x00


	//----- nvinfo : EIATTR_KPARAM_INFO
	.align		4
.L_9646:
        /*0048*/ 	.byte	0x04, 0x17
        /*004a*/ 	.short	(.L_9648 - .L_9647)
.L_9647:
        /*004c*/ 	.word	0x00000000
        /*0050*/ 	.short	0x0002
        /*0052*/ 	.short	0x0008
        /*0054*/ 	.byte	0x00, 0xf0, 0x61, 0x00


	//----- nvinfo : EIATTR_KPARAM_INFO
	.align		4
.L_9648:
        /*0058*/ 	.byte	0x04, 0x17
        /*005a*/ 	.short	(.L_9650 - .L_9649)
.L_9649:
        /*005c*/ 	.word	0x00000000
        /*0060*/ 	.short	0x0001
        /*0062*/ 	.short	0x0004
        /*0064*/ 	.byte	0x00, 0xf0, 0x05, 0x00


	//----- nvinfo : EIATTR_KPARAM_INFO
	.align		4
.L_9650:
        /*0068*/ 	.byte	0x04, 0x17
        /*006a*/ 	.short	(.L_9652 - .L_9651)
.L_9651:
        /*006c*/ 	.word	0x00000000
        /*0070*/ 	.short	0x0000
        /*0072*/ 	.short	0x0000
        /*0074*/ 	.byte	0x00, 0xf0, 0x11, 0x00


	//----- nvinfo : EIATTR_SPARSE_MMA_MASK
	.align		4
.L_9652:
        /*0078*/ 	.byte	0x03, 0x50
        /*007a*/ 	.short	0x0000


	//----- nvinfo : EIATTR_MAXREG_COUNT
	.align		4
        /*007c*/ 	.byte	0x03, 0x1b
        /*007e*/ 	.short	0x00ff


	//----- nvinfo : EIATTR_EXTERNS
	.align		4
        /*0080*/ 	.byte	0x04, 0x0f
        /*0082*/ 	.short	(.L_9654 - .L_9653)


	//   ....[0]....
	.align		4
.L_9653:
        /*0084*/ 	.word	index@(__assertfail)


	//----- nvinfo : EIATTR_MERCURY_ISA_VERSION
	.align		4
.L_9654:
        /*0088*/ 	.byte	0x03, 0x5f
        /*008a*/ 	.short	0x0101


	//----- nvinfo : EIATTR_VRC_CTA_INIT_COUNT
	.align		4
        /*008c*/ 	.byte	0x02, 0x4a
	.zero		1
	.zero		1


	//----- nvinfo : EIATTR_SYSCALL_OFFSETS
	.align		4
        /*0090*/ 	.byte	0x04, 0x46
        /*0092*/ 	.short	(.L_9656 - .L_9655)


	//   ....[0]....
.L_9655:
        /*0094*/ 	.word	0x00000eb0


	//   ....[1]....
        /*0098*/ 	.word	0x00001dc0


	//   ....[2]....
        /*009c*/ 	.word	0x00002e80


	//   ....[3]....
        /*00a0*/ 	.word	0x00003d90


	//   ....[4]....
        /*00a4*/ 	.word	0x00004d90


	//   ....[5]....
        /*00a8*/ 	.word	0x00005cb0


	//   ....[6]....
        /*00ac*/ 	.word	0x00006ca0


	//   ....[7]....
        /*00b0*/ 	.word	0x00007bc0


	//   ....[8]....
        /*00b4*/ 	.word	0x000089c0


	//   ....[9]....
        /*00b8*/ 	.word	0x00009680


	//   ....[10]....
        /*00bc*/ 	.word	0x0000a440


	//   ....[11]....
        /*00c0*/ 	.word	0x0000b1d0


	//----- nvinfo : EIATTR_EXIT_INSTR_OFFSETS
	.align		4
.L_9656:
        /*00c4*/ 	.byte	0x04, 0x1c
        /*00c6*/ 	.short	(.L_9658 - .L_9657)


	//   ....[0]....
.L_9657:
        /*00c8*/ 	.word	0x0000a6c0


	//   ....[1]....
        /*00cc*/ 	.word	0x0000a7f0


	//   ....[2]....
        /*00d0*/ 	.word	0x0000a810


	//   ....[3]....
        /*00d4*/ 	.word	0x0000a8a0


	//   ....[4]....
        /*00d8*/ 	.word	0x0000a8c0


	//   ....[5]....
        /*00dc*/ 	.word	0x0000a8e0


	//   ....[6]....
        /*00e0*/ 	.word	0x0000a970


	//   ....[7]....
        /*00e4*/ 	.word	0x0000a9b0


	//   ....[8]....
        /*00e8*/ 	.word	0x0000aa50


	//   ....[9]....
        /*00ec*/ 	.word	0x0000aaa0


	//   ....[10]....
        /*00f0*/ 	.word	0x0000aad0


	//   ....[11]....
        /*00f4*/ 	.word	0x0000ab90


	//   ....[12]....
        /*00f8*/ 	.word	0x0000acd0


	//   ....[13]....
        /*00fc*/ 	.word	0x0000ae10


	//   ....[14]....
        /*0100*/ 	.word	0x0000af60


	//   ....[15]....
        /*0104*/ 	.word	0x0000af90


	//   ....[16]....
        /*0108*/ 	.word	0x0000afb0


	//   ....[17]....
        /*010c*/ 	.word	0x0000b030


	//   ....[18]....
        /*0110*/ 	.word	0x0000b070


	//   ....[19]....
        /*0114*/ 	.word	0x0000b1e0


	//   ....[20]....
        /*0118*/ 	.word	0x0000b2c0


	//   ....[21]....
        /*011c*/ 	.word	0x0000b360


	//   ....[22]....
        /*0120*/ 	.word	0x0000b390


	//   ....[23]....
        /*0124*/ 	.word	0x0000b3e0


	//   ....[24]....
        /*0128*/ 	.word	0x0000b420


	//----- nvinfo : EIATTR_MAX_THREADS
	.align		4
.L_9658:
        /*012c*/ 	.byte	0x04, 0x05
        /*012e*/ 	.short	(.L_9660 - .L_9659)
.L_9659:
        /*0130*/ 	.word	0x00000080
        /*0134*/ 	.word	0x00000001
        /*0138*/ 	.word	0x00000001


	//----- nvinfo : EIATTR_CRS_STACK_SIZE
	.align		4
.L_9660:
        /*013c*/ 	.byte	0x04, 0x1e
        /*013e*/ 	.short	(.L_9662 - .L_9661)
.L_9661:
        /*0140*/ 	.word	0x00000000


	//----- nvinfo : EIATTR_CBANK_PARAM_SIZE
	.align		4
.L_9662:
        /*0144*/ 	.byte	0x03, 0x19
        /*0146*/ 	.short	0x0038


	//----- nvinfo : EIATTR_PARAM_CBANK
	.align		4
        /*0148*/ 	.byte	0x04, 0x0a
        /*014a*/ 	.short	(.L_9664 - .L_9663)
	.align		4
.L_9663:
        /*014c*/ 	.word	index@(.nv.constant0._ZN2at6native27unrolled_elementwise_kernelINS0_13BinaryFunctorIddbZZZNS0_23logical_and_kernel_cudaERNS_14TensorIteratorEENKUlvE0_clEvENKUlvE4_clEvEUlddE_EESt5arrayIPcLm3EELi4E23TrivialOffsetCalculatorILi2EjESC_ILi1EjENS0_6memory12LoadWithCastILi2EEENSF_13StoreWithCastILi1EEEEEviT_T0_T2_T3_T4_T5_)
        /*0150*/ 	.short	0x0380
        /*0152*/ 	.short	0x0038


	//----- nvinfo : EIATTR_SW_WAR
	.align		4
.L_9664:
        /*0154*/ 	.byte	0x04, 0x36
        /*0156*/ 	.short	(.L_9666 - .L_9665)
.L_9665:
        /*0158*/ 	.word	0x00000008
.L_9666:


//--------------------- .nv.info._ZN2at6native18elementwise_kernelILi128ELi4EZNS0_22gpu_kernel_impl_nocastINS0_13BinaryFunctorIddbZZZNS0_23logical_and_kernel_cudaERNS_14TensorIteratorEENKUlvE0_clEvENKUlvE4_clEvEUlddE_EEEEvRNS_18TensorIteratorBaseERKT_EUliE_EEviT1_ --------------------------
	.section	.nv.info._ZN2at6native18elementwise_kernelILi128ELi4EZNS0_22gpu_kernel_impl_nocastINS0_13BinaryFunctorIddbZZZNS0_23logical_and_kernel_cudaERNS_14TensorIteratorEENKUlvE0_clEvENKUlvE4_clEvEUlddE_EEEEvRNS_18TensorIteratorBaseERKT_EUliE_EEviT1_,"",@"SHT_CUDA_INFO"
	.sectionflags	@""
	.align	4


	//----- nvinfo : EIATTR_CUDA_API_VERSION
	.align		4
        /*0000*/ 	.byte	0x04, 0x37
        /*0002*/ 	.short	(.L_9668 - .L_9667)
.L_9667:
        /*0004*/ 	.word	0x00000082


	//----- nvinfo : EIATTR_KPARAM_INFO
	.align		4
.L_9668:
        /*0008*/ 	.byte	0x04, 0x17
        /*000a*/ 	.short	(.L_9670 - .L_9669)
.L_9669:
        /*000c*/ 	.word	0x00000000
        /*0010*/ 	.short	0x0001
        /*0012*/ 	.short	0x0008
        /*0014*/ 	.byte	0x00, 0xf0, 0x21, 0x0a


	//----- nvinfo : EIATTR_KPARAM_INFO
	.align		4
.L_9670:
        /*0018*/ 	.byte	0x04, 0x17
        /*001a*/ 	.short	(.L_9672 - .L_9671)
.L_9671:
        /*001c*/ 	.word	0x00000000
        /*0020*/ 	.short	0x0000
        /*0022*/ 	.short	0x0000
        /*0024*/ 	.byte	0x00, 0xf0, 0x11, 0x00


	//----- nvinfo : EIATTR_SPARSE_MMA_MASK
	.align		4
.L_9672:
        /*0028*/ 	.byte	0x03, 0x50
        /*002a*/ 	.short	0x0000


	//----- nvinfo : EIATTR_MAXREG_COUNT
	.align		4
        /*002c*/ 	.byte	0x03, 0x1b
        /*002e*/ 	.short	0x0080


	//----- nvinfo : EIATTR_MERCURY_ISA_VERSION
	.align		4
        /*0030*/ 	.byte	0x03, 0x5f
        /*0032*/ 	.short	0x0101


	//----- nvinfo : EIATTR_VRC_CTA_INIT_COUNT
	.align		4
        /*0034*/ 	.byte	0x02, 0x4a
	.zero		1
	.zero		1


	//----- nvinfo : EIATTR_EXIT_INSTR_OFFSETS
	.align		4
        /*0038*/ 	.byte	0x04, 0x1c
        /*003a*/ 	.short	(.L_9674 - .L_9673)


	//   ....[0]....
.L_9673:
        /*003c*/ 	.word	0x00000420


	//   ....[1]....
        /*0040*/ 	.word	0x00000500


	//   ....[2]....
        /*0044*/ 	.word	0x00004b00


	//   ....[3]....
        /*0048*/ 	.word	0x000061f0


	//----- nvinfo : EIATTR_MAX_THREADS
	.align		4
.L_9674:
        /*004c*/ 	.byte	0x04, 0x05
        /*004e*/ 	.short	(.L_9676 - .L_9675)
.L_9675:
        /*0050*/ 	.word	0x00000080
        /*0054*/ 	.word	0x00000001
        /*0058*/ 	.word	0x00000001


	//----- nvinfo : EIATTR_CRS_STACK_SIZE
	.align		4
.L_9676:
        /*005c*/ 	.byte	0x04, 0x1e
        /*005e*/ 	.short	(.L_9678 - .L_9677)
.L_9677:
        /*0060*/ 	.word	0x00000000


	//----- nvinfo : EIATTR_CBANK_PARAM_SIZE
	.align		4
.L_9678:
        /*0064*/ 	.byte	0x03, 0x19
        /*0066*/ 	.short	0x0290


	//----- nvinfo : EIATTR_PARAM_CBANK
	.align		4
        /*0068*/ 	.byte	0x04, 0x0a
        /*006a*/ 	.short	(.L_9680 - .L_9679)
	.align		4
.L_9679:
        /*006c*/ 	.word	index@(.nv.constant0._ZN2at6native18elementwise_kernelILi128ELi4EZNS0_22gpu_kernel_impl_nocastINS0_13BinaryFunctorIddbZZZNS0_23logical_and_kernel_cudaERNS_14TensorIteratorEENKUlvE0_clEvENKUlvE4_clEvEUlddE_EEEEvRNS_18TensorIteratorBaseERKT_EUliE_EEviT1_)
        /*0070*/ 	.short	0x0380
        /*0072*/ 	.short	0x0290


	//----- nvinfo : EIATTR_SW_WAR
	.align		4
.L_9680:
        /*0074*/ 	.byte	0x04, 0x36
        /*0076*/ 	.short	(.L_9682 - .L_9681)
.L_9681:
        /*0078*/ 	.word	0x00000008
.L_9682:


//--------------------- .nv.info._ZN2at6native27unrolled_elementwise_kernelINS0_13BinaryFunctorIddbZZZNS0_23logical_and_kernel_cudaERNS_14TensorIteratorEENKUlvE0_clEvENKUlvE4_clEvEUlddE_EESt5arrayIPcLm3EELi4E23TrivialOffsetCalculatorILi2EjESC_ILi1EjENS0_6memory15LoadWithoutCastENSF_16StoreWithoutCastEEEviT_T0_T2_T3_T4_T5_ --------------------------
	.section	.nv.info._ZN2at6native27unrolled_elementwise_kernelINS0_13BinaryFunctorIddbZZZNS0_23logical_and_kernel_cudaERNS_14TensorIteratorEENKUlvE0_clEvENKUlvE4_clEvEUlddE_EESt5arrayIPcLm3EELi4E23TrivialOffsetCalculatorILi2EjESC_ILi1EjENS0_6memory15LoadWithoutCastENSF_16StoreWithoutCastEEEviT_T0_T2_T3_T4_T5_,"",@"SHT_CUDA_INFO"
	.sectionflags	@""
	.align	4


	//----- nvinfo : EIATTR_CUDA_API_VERSION
	.align		4
        /*0000*/ 	.byte	0x04, 0x37
        /*0002*/ 	.short	(.L_9684 - .L_9683)
.L_9683:
        /*0004*/ 	.word	0x00000082


	//----- nvinfo : EIATTR_KPARAM_INFO
	.align		4
.L_9684:
        /*0008*/ 	.byte	0x04, 0x17
        /*000a*/ 	.short	(.L_9686 - .L_9685)
.L_9685:
        /*000c*/ 	.word	0x00000000
        /*0010*/ 	.short	0x0006
        /*0012*/ 	.short	0x0023
        /*0014*/ 	.byte	0x00, 0xf0, 0x05, 0x00


	//----- nvinfo : EIATTR_KPARAM_INFO
	.align		4
.L_9686:
        /*0018*/ 	.byte	0x04, 0x17
        /*001a*/ 	.short	(.L_9688 - .L_9687)
.L_9687:
        /*001c*/ 	.word	0x00000000
        /*0020*/ 	.short	0x0005
        /*0022*/ 	.short	0x0022
        /*0024*/ 	.byte	0x00, 0xf0, 0x05, 0x00


	//----- nvinfo : EIATTR_KPARAM_INFO
	.align		4
.L_9688:
        /*0028*/ 	.byte	0x04, 0x17
        /*002a*/ 	.short	(.L_9690 - .L_9689)
.L_9689:
        /*002c*/ 	.word	0x00000000
        /*0030*/ 	.short	0x0004
        /*0032*/ 	.short	0x0021
        /*0034*/ 	.byte	0x00, 0xf0, 0x05, 0x00


	//----- nvinfo : EIATTR_KPARAM_INFO
	.align		4
.L_9690:
        /*0038*/ 	.byte	0x04, 0x17
        /*003a*/ 	.short	(.L_9692 - .L_9691)
.L_9691:
        /*003c*/ 	.word	0x00000000
        /*0040*/ 	.short	0x0003
        /*0042*/ 	.short	0x0020
        /*0044*/ 	.byte	0x00, 0xf0, 0x05, 0x00


	//----- nvinfo : EIATTR_KPARAM_INFO
	.align		4
.L_9692:
        /*0048*/ 	.byte	0x04, 0x17
        /*004a*/ 	.short	(.L_9694 - .L_9693)
.L_9693:
        /*004c*/ 	.word	0x00000000
        /*0050*/ 	.short	0x0002
        /*0052*/ 	.short	0x0008
        /*0054*/ 	.byte	0x00, 0xf0, 0x61, 0x00


	//----- nvinfo : EIATTR_KPARAM_INFO
	.align		4
.L_9694:
        /*0058*/ 	.byte	0x04, 0x17
        /*005a*/ 	.short	(.L_9696 - .L_9695)
.L_9695:
        /*005c*/ 	.word	0x00000000
        /*0060*/ 	.short	0x0001
        /*0062*/ 	.short	0x0004
        /*0064*/ 	.byte	0x00, 0xf0, 0x05, 0x00


	//----- nvinfo : EIATTR_KPARAM_INFO
	.align		4
.L_9696:
        /*0068*/ 	.byte	0x04, 0x17
        /*006a*/ 	.short	(.L_9698 - .L_9697)
.L_9697:
        /*006c*/ 	.word	0x00000000
        /*0070*/ 	.short	0x0000
        /*0072*/ 	.short	0x0000
        /*0074*/ 	.byte	0x00, 0xf0, 0x11, 0x00


	//----- nvinfo : EIATTR_SPARSE_MMA_MASK
	.align		4
.L_9698:
        /*0078*/ 	.byte	0x03, 0x50
        /*007a*/ 	.short	0x0000


	//----- nvinfo : EIATTR_MAXREG_COUNT
	.align		4
        /*007c*/ 	.byte	0x03, 0x1b
        /*007e*/ 	.short	0x00ff


	//----- nvinfo : EIATTR_MERCURY_ISA_VERSION
	.align		4
        /*0080*/ 	.byte	0x03, 0x5f
        /*0082*/ 	.short	0x0101


	//----- nvinfo : EIATTR_VRC_CTA_INIT_COUNT
	.align		4
        /*0084*/ 	.byte	0x02, 0x4a
	.zero		1
	.zero		1


	//----- nvinfo : EIATTR_EXIT_INSTR_OFFSETS
	.align		4
        /*0088*/ 	.byte	0x04, 0x1c
        /*008a*/ 	.short	(.L_9700 - .L_9699)


	//   ....[0]....
.L_9699:
        /*008c*/ 	.word	0x00000740


	//   ....[1]....
        /*0090*/ 	.word	0x000007a0


	//----- nvinfo : EIATTR_MAX_THREADS
	.align		4
.L_9700:
        /*0094*/ 	.byte	0x04, 0x05
        /*0096*/ 	.short	(.L_9702 - .L_9701)
.L_9701:
        /*0098*/ 	.word	0x00000080
        /*009c*/ 	.word	0x00000001
        /*00a0*/ 	.word	0x00000001


	//----- nvinfo : EIATTR_CRS_STACK_SIZE
	.align		4
.L_9702:
        /*00a4*/ 	.byte	0x04, 0x1e
        /*00a6*/ 	.short	(.L_9704 - .L_9703)
.L_9703:
        /*00a8*/ 	.word	0x00000000


	//----- nvinfo : EIATTR_CBANK_PARAM_SIZE
	.align		4
.L_9704:
        /*00ac*/ 	.byte	0x03, 0x19
        /*00ae*/ 	.short	0x0024


	//----- nvinfo : EIATTR_PARAM_CBANK
	.align		4
        /*00b0*/ 	.byte	0x04, 0x0a
        /*00b2*/ 	.short	(.L_9706 - .L_9705)
	.align		4
.L_9705:
        /*00b4*/ 	.word	index@(.nv.constant0._ZN2at6native27unrolled_elementwise_kernelINS0_13BinaryFunctorIddbZZZNS0_23logical_and_kernel_cudaERNS_14TensorIteratorEENKUlvE0_clEvENKUlvE4_clEvEUlddE_EESt5arrayIPcLm3EELi4E23TrivialOffsetCalculatorILi2EjESC_ILi1EjENS0_6memory15LoadWithoutCastENSF_16StoreWithoutCastEEEviT_T0_T2_T3_T4_T5_)
        /*00b8*/ 	.short	0x0380
        /*00ba*/ 	.short	0x0024


	//----- nvinfo : EIATTR_SW_WAR
	.align		4
.L_9706:
        /*00bc*/ 	.byte	0x04, 0x36
        /*00be*/ 	.short	(.L_9708 - .L_9707)
.L_9707:
        /*00c0*/ 	.word	0x00000008
.L_9708:


//--------------------- .nv.info._ZN2at6native29vectorized_elementwise_kernelILi2ENS0_13BinaryFunctorIddbZZZNS0_23logical_and_kernel_cudaERNS_14TensorIteratorEENKUlvE0_clEvENKUlvE4_clEvEUlddE_EESt5arrayIPcLm3EEEEviT0_T1_ --------------------------
	.section	.nv.info._ZN2at6native29vectorized_elementwise_kernelILi2ENS0_13BinaryFunctorIddbZZZNS0_23logical_and_kernel_cudaERNS_14TensorIteratorEENKUlvE0_clEvENKUlvE4_clEvEUlddE_EESt5arrayIPcLm3EEEEviT0_T1_,"",@"SHT_CUDA_INFO"
	.sectionflags	@""
	.align	4


	//----- nvinfo : EIATTR_CUDA_API_VERSION
	.align		4
        /*0000*/ 	.byte	0x04, 0x37
        /*0002*/ 	.short	(.L_9710 - .L_9709)
.L_9709:
        /*0004*/ 	.word	0x00000082


	//----- nvinfo : EIATTR_KPARAM_INFO
	.align		4
.L_9710:
        /*0008*/ 	.byte	0x04, 0x17
        /*000a*/ 	.short	(.L_9712 - .L_9711)
.L_9711:
        /*000c*/ 	.word	0x00000000
        /*0010*/ 	.short	0x0002
        /*0012*/ 	.short	0x0008
        /*0014*/ 	.byte	0x00, 0xf0, 0x61, 0x00


	//----- nvinfo : EIATTR_KPARAM_INFO
	.align		4
.L_9712:
        /*0018*/ 	.byte	0x04, 0x17
        /*001a*/ 	.short	(.L_9714 - .L_9713)
.L_9713:
        /*001c*/ 	.word	0x00000000
        /*0020*/ 	.short	0x0001
        /*0022*/ 	.short	0x0004
        /*0024*/ 	.byte	0x00, 0xf0, 0x05, 0x00


	//----- nvinfo : EIATTR_KPARAM_INFO
	.align		4
.L_9714:
        /*0028*/ 	.byte	0x04, 0x17
        /*002a*/ 	.short	(.L_9716 - .L_9715)
.L_9715:
        /*002c*/ 	.word	0x00000000
        /*0030*/ 	.short	0x0000
        /*0032*/ 	.short	0x0000
        /*0034*/ 	.byte	0x00, 0xf0, 0x11, 0x00


	//----- nvinfo : EIATTR_SPARSE_MMA_MASK
	.align		4
.L_9716:
        /*0038*/ 	.byte	0x03, 0x50
        /*003a*/ 	.short	0x0000


	//----- nvinfo : EIATTR_MAXREG_COUNT
	.align		4
        /*003c*/ 	.byte	0x03, 0x1b
        /*003e*/ 	.short	0x00ff


	//----- nvinfo : EIATTR_MERCURY_ISA_VERSION
	.align		4
        /*0040*/ 	.byte	0x03, 0x5f
        /*0042*/ 	.short	0x0101


	//----- nvinfo : EIATTR_VRC_CTA_INIT_COUNT
	.align		4
        /*0044*/ 	.byte	0x02, 0x4a
	.zero		1
	.zero		1


	//----- nvinfo : EIATTR_EXIT_INSTR_OFFSETS
	.align		4
        /*0048*/ 	.byte	0x04, 0x1c
        /*004a*/ 	.short	(.L_9718 - .L_9717)


	//   ....[0]....
.L_9717:
        /*004c*/ 	.word	0x00000ea0


	//   ....[1]....
        /*0050*/ 	.word	0x00000f00


	//   ....[2]....
        /*0054*/ 	.word	0x000015d0


	//----- nvinfo : EIATTR_MAX_THREADS
	.align		4
.L_9718:
        /*0058*/ 	.byte	0x04, 0x05
        /*005a*/ 	.short	(.L_9720 - .L_9719)
.L_9719:
        /*005c*/ 	.word	0x00000080
        /*0060*/ 	.word	0x00000001
        /*0064*/ 	.word	0x00000001


	//----- nvinfo : EIATTR_CRS_STACK_SIZE
	.align		4
.L_9720:
        /*0068*/ 	.byte	0x04, 0x1e
        /*006a*/ 	.short	(.L_9722 - .L_9721)
.L_9721:
        /*006c*/ 	.word	0x00000000


	//----- nvinfo : EIATTR_CBANK_PARAM_SIZE
	.align		4
.L_9722:
        /*0070*/ 	.byte	0x03, 0x19
        /*0072*/ 	.short	0x0020


	//----- nvinfo : EIATTR_PARAM_CBANK
	.align		4
        /*0074*/ 	.byte	0x04, 0x0a
        /*0076*/ 	.short	(.L_9724 - .L_9723)
	.align		4
.L_9723:
        /*0078*/ 	.word	index@(.nv.constant0._ZN2at6native29vectorized_elementwise_kernelILi2ENS0_13BinaryFunctorIddbZZZNS0_23logical_and_kernel_cudaERNS_14TensorIteratorEENKUlvE0_clEvENKUlvE4_clEvEUlddE_EESt5arrayIPcLm3EEEEviT0_T1_)
        /*007c*/ 	.short	0x0380
        /*007e*/ 	.short	0x0020


	//----- nvinfo : EIATTR_SW_WAR
	.align		4
.L_9724:
        /*0080*/ 	.byte	0x04, 0x36
        /*0082*/ 	.short	(.L_9726 - .L_9725)
.L_9725:
        /*0084*/ 	.word	0x00000008
.L_9726:


//--------------------- .nv.info._ZN2at6native29vectorized_elementwise_kernelILi4ENS0_13BinaryFunctorIddbZZZNS0_23logical_and_kernel_cudaERNS_14TensorIteratorEENKUlvE0_clEvENKUlvE4_clEvEUlddE_EESt5arrayIPcLm3EEEEviT0_T1_ --------------------------
	.section	.nv.info._ZN2at6native29vectorized_elementwise_kernelILi4ENS0_13BinaryFunctorIddbZZZNS0_23logical_and_kernel_cudaERNS_14TensorIteratorEENKUlvE0_clEvENKUlvE4_clEvEUlddE_EESt5arrayIPcLm3EEEEviT0_T1_,"",@"SHT_CUDA_INFO"
	.sectionflags	@""
	.align	4


	//----- nvinfo : EIATTR_CUDA_API_VERSION
	.align		4
        /*0000*/ 	.byte	0x04, 0x37
        /*0002*/ 	.short	(.L_9728 - .L_9727)
.L_9727:
        /*0004*/ 	.word	0x00000082


	//----- nvinfo : EIATTR_KPARAM_INFO
	.align		4
.L_9728:
        /*0008*/ 	.byte	0x04, 0x17
        /*000a*/ 	.short	(.L_9730 - .L_9729)
.L_9729:
        /*000c*/ 	.word	0x00000000
        /*0010*/ 	.short	0x0002
        /*0012*/ 	.short	0x0008
        /*0014*/ 	.byte	0x00, 0xf0, 0x61, 0x00


	//----- nvinfo : EIATTR_KPARAM_INFO
	.align		4
.L_9730:
        /*0018*/ 	.byte	0x04, 0x17
        /*001a*/ 	.short	(.L_9732 - .L_9731)
.L_9731:
        /*001c*/ 	.word	0x00000000
        /*0020*/ 	.short	0x0001
        /*0022*/ 	.short	0x0004
        /*0024*/ 	.byte	0x00, 0xf0, 0x05, 0x00


	//----- nvinfo : EIATTR_KPARAM_INFO
	.align		4
.L_9732:
        /*0028*/ 	.byte	0x04, 0x17
        /*002a*/ 	.short	(.L_9734 - .L_9733)
.L_9733:
        /*002c*/ 	.word	0x00000000
        /*0030*/ 	.short	0x0000
        /*0032*/ 	.short	0x0000
        /*0034*/ 	.byte	0x00, 0xf0, 0x11, 0x00


	//----- nvinfo : EIATTR_SPARSE_MMA_MASK
	.align		4
.L_9734:
        /*0038*/ 	.byte	0x03, 0x50
        /*003a*/ 	.short	0x0000


	//----- nvinfo : EIATTR_MAXREG_COUNT
	.align		4
        /*003c*/ 	.byte	0x03, 0x1b
        /*003e*/ 	.short	0x00ff


	//----- nvinfo : EIATTR_MERCURY_ISA_VERSION
	.align		4
        /*0040*/ 	.byte	0x03, 0x5f
        /*0042*/ 	.short	0x0101


	//----- nvinfo : EIATTR_VRC_CTA_INIT_COUNT
	.align		4
        /*0044*/ 	.byte	0x02, 0x4a
	.zero		1
	.zero		1


	//----- nvinfo : EIATTR_EXIT_INSTR_OFFSETS
	.align		4
        /*0048*/ 	.byte	0x04, 0x1c
        /*004a*/ 	.short	(.L_9736 - .L_9735)


	//   ....[0]....
.L_9735:
        /*004c*/ 	.word	0x00000ea0


	//   ....[1]....
        /*0050*/ 	.word	0x00000f00


	//   ....[2]....
        /*0054*/ 	.word	0x000015a0


	//----- nvinfo : EIATTR_MAX_THREADS
	.align		4
.L_9736:
        /*0058*/ 	.byte	0x04, 0x05
        /*005a*/ 	.short	(.L_9738 - .L_9737)
.L_9737:
        /*005c*/ 	.word	0x00000080
        /*0060*/ 	.word	0x00000001
        /*0064*/ 	.word	0x00000001


	//----- nvinfo : EIATTR_CRS_STACK_SIZE
	.align		4
.L_9738:
        /*0068*/ 	.byte	0x04, 0x1e
        /*006a*/ 	.short	(.L_9740 - .L_9739)
.L_9739:
        /*006c*/ 	.word	0x00000000


	//----- nvinfo : EIATTR_CBANK_PARAM_SIZE
	.align		4
.L_9740:
        /*0070*/ 	.byte	0x03, 0x19
        /*0072*/ 	.short	0x0020


	//----- nvinfo : EIATTR_PARAM_CBANK
	.align		4
        /*0074*/ 	.byte	0x04, 0x0a
        /*0076*/ 	.short	(.L_9742 - .L_9741)
	.align		4
.L_9741:
        /*0078*/ 	.word	index@(.nv.constant0._ZN2at6native29vectorized_elementwise_kernelILi4ENS0_13BinaryFunctorIddbZZZNS0_23logical_and_kernel_cudaERNS_14TensorIteratorEENKUlvE0_clEvENKUlvE4_clEvEUlddE_EESt5arrayIPcLm3EEEEviT0_T1_)
        /*007c*/ 	.short	0x0380
        /*007e*/ 	.short	0x0020


	//----- nvinfo : EIATTR_SW_WAR
	.align		4
.L_9742:
        /*0080*/ 	.byte	0x04, 0x36
        /*0082*/ 	.short	(.L_9744 - .L_9743)
.L_9743:
        /*0084*/ 	.word	0x00000008
.L_9744:


//--------------------- .nv.info._ZN2at6native29vectorized_elementwise_kernelILi8ENS0_13BinaryFunctorIddbZZZNS0_23logical_and_kernel_cudaERNS_14TensorIteratorEENKUlvE0_clEvENKUlvE4_clEvEUlddE_EESt5arrayIPcLm3EEEEviT0_T1_ --------------------------
	.section	.nv.info._ZN2at6native29vectorized_elementwise_kernelILi8ENS0_13BinaryFunctorIddbZZZNS0_23logical_and_kernel_cudaERNS_14TensorIteratorEENKUlvE0_clEvENKUlvE4_clEvEUlddE_EESt5arrayIPcLm3EEEEviT0_T1_,"",@"SHT_CUDA_INFO"
	.sectionflags	@""
	.align	4


	//----- nvinfo : EIATTR_CUDA_API_VERSION
	.align		4
        /*0000*/ 	.byte	0x04, 0x37
        /*0002*/ 	.short	(.L_9746 - .L_9745)
.L_9745:
        /*0004*/ 	.word	0x00000082


	//----- nvinfo : EIATTR_KPARAM_INFO
	.align		4
.L_9746:
        /*0008*/ 	.byte	0x04, 0x17
        /*000a*/ 	.short	(.L_9748 - .L_9747)
.L_9747:
        /*000c*/ 	.word	0x00000000
        /*0010*/ 	.short	0x0002
        /*0012*/ 	.short	0x0008
        /*0014*/ 	.byte	0x00, 0xf0, 0x61, 0x00


	//----- nvinfo : EIATTR_KPARAM_INFO
	.align		4
.L_9748:
        /*0018*/ 	.byte	0x04, 0x17
        /*001a*/ 	.short	(.L_9750 - .L_9749)
.L_9749:
        /*001c*/ 	.word	0x00000000
        /*0020*/ 	.short	0x0001
        /*0022*/ 	.short	0x0004
        /*0024*/ 	.byte	0x00, 0xf0, 0x05, 0x00


	//----- nvinfo : EIATTR_KPARAM_INFO
	.align		4
.L_9750:
        /*0028*/ 	.byte	0x04, 0x17
        /*002a*/ 	.short	(.L_9752 - .L_9751)
.L_9751:
        /*002c*/ 	.word	0x00000000
        /*0030*/ 	.short	0x0000
        /*0032*/ 	.short	0x0000
        /*0034*/ 	.byte	0x00, 0xf0, 0x11, 0x00


	//----- nvinfo : EIATTR_SPARSE_MMA_MASK
	.align		4
.L_9752:
        /*0038*/ 	.byte	0x03, 0x50
        /*003a*/ 	.short	0x0000


	//----- nvinfo : EIATTR_MAXREG_COUNT
	.align		4
        /*003c*/ 	.byte	0x03, 0x1b
        /*003e*/ 	.short	0x00ff


	//----- nvinfo : EIATTR_MERCURY_ISA_VERSION
	.align		4
        /*0040*/ 	.byte	0x03, 0x5f
        /*0042*/ 	.short	0x0101


	//----- nvinfo : EIATTR_VRC_CTA_INIT_COUNT
	.align		4
        /*0044*/ 	.byte	0x02, 0x4a
	.zero		1
	.zero		1


	//----- nvinfo : EIATTR_EXIT_INSTR_OFFSETS
	.align		4
        /*0048*/ 	.byte	0x04, 0x1c
        /*004a*/ 	.short	(.L_9754 - .L_9753)


	//   ....[0]....
.L_9753:
        /*004c*/ 	.word	0x00000010


	//----- nvinfo : EIATTR_MAX_THREADS
	.align		4
.L_9754:
        /*0050*/ 	.byte	0x04, 0x05
        /*0052*/ 	.short	(.L_9756 - .L_9755)
.L_9755:
        /*0054*/ 	.word	0x00000080
        /*0058*/ 	.word	0x00000001
        /*005c*/ 	.word	0x00000001


	//----- nvinfo : EIATTR_CBANK_PARAM_SIZE
	.align		4
.L_9756:
        /*0060*/ 	.byte	0x03, 0x19
        /*0062*/ 	.short	0x0020


	//----- nvinfo : EIATTR_PARAM_CBANK
	.align		4
        /*0064*/ 	.byte	0x04, 0x0a
        /*0066*/ 	.short	(.L_9758 - .L_9757)
	.align		4
.L_9757:
        /*0068*/ 	.word	index@(.nv.constant0._ZN2at6native29vectorized_elementwise_kernelILi8ENS0_13BinaryFunctorIddbZZZNS0_23logical_and_kernel_cudaERNS_14TensorIteratorEENKUlvE0_clEvENKUlvE4_clEvEUlddE_EESt5arrayIPcLm3EEEEviT0_T1_)
        /*006c*/ 	.short	0x0380
        /*006e*/ 	.short	0x0020


	//----- nvinfo : EIATTR_SW_WAR
	.align		4
.L_9758:
        /*0070*/ 	.byte	0x04, 0x36
        /*0072*/ 	.short	(.L_9760 - .L_9759)
.L_9759:
        /*0074*/ 	.word	0x00000008
.L_9760:


//--------------------- .nv.info._ZN2at6native18elementwise_kernelILi128ELi4EZNS0_15gpu_kernel_implINS0_13AUnaryFunctorIssbZZZNS0_23logical_and_kernel_cudaERNS_14TensorIteratorEENKUlvE0_clEvENKUlvE3_clEvEUlssE_EEEEvRNS_18TensorIteratorBaseERKT_EUliE_EEviT1_ --------------------------
	.section	.nv.info._ZN2at6native18elementwise_kernelILi128ELi4EZNS0_15gpu_kernel_implINS0_13AUnaryFunctorIssbZZZNS0_23logical_and_kernel_cudaERNS_14TensorIteratorEENKUlvE0_clEvENKUlvE3_clEvEUlssE_EEEEvRNS_18TensorIteratorBaseERKT_EUliE_EEviT1_,"",@"SHT_CUDA_INFO"
	.sectionflags	@""
	.align	4


	//----- nvinfo : EIATTR_CUDA_API_VERSION
	.align		4
        /*0000*/ 	.byte	0x04, 0x37
        /*0002*/ 	.short	(.L_9762 - .L_9761)
.L_9761:
        /*0004*/ 	.word	0x00000082


	//----- nvinfo : EIATTR_KPARAM_INFO
	.align		4
.L_9762:
        /*0008*/ 	.byte	0x04, 0x17
        /*000a*/ 	.short	(.L_9764 - .L_9763)
.L_9763:
        /*000c*/ 	.word	0x00000000
        /*0010*/ 	.short	0x0001
        /*0012*/ 	.short	0x0008
        /*0014*/ 	.byte	0x00, 0xf0, 0x61, 0x08


	//----- nvinfo : EIATTR_KPARAM_INFO
	.align		4
.L_9764:
        /*0018*/ 	.byte	0x04, 0x17
        /*001a*/ 	.short	(.L_9766 - .L_9765)
.L_9765:
        /*001c*/ 	.word	0x00000000
        /*0020*/ 	.short	0x0000
        /*0022*/ 	.short	0x0000
        /*0024*/ 	.byte	0x00, 0xf0, 0x11, 0x00


	//----- nvinfo : EIATTR_SPARSE_MMA_MASK
	.align		4
.L_9766:
        /*0028*/ 	.byte	0x03, 0x50
        /*002a*/ 	.short	0x0000


	//----- nvinfo : EIATTR_MAXREG_COUNT
	.align		4
        /*002c*/ 	.byte	0x03, 0x1b
        /*002e*/ 	.short	0x0080


	//----- nvinfo : EIATTR_EXTERNS
	.align		4
        /*0030*/ 	.byte	0x04, 0x0f
        /*0032*/ 	.short	(.L_9768 - .L_9767)


	//   ....[0]....
	.align		4
.L_9767:
        /*0034*/ 	.word	index@(__assertfail)


	//----- nvinfo : EIATTR_MERCURY_ISA_VERSION
	.align		4
.L_9768:
        /*0038*/ 	.byte	0x03, 0x5f
        /*003a*/ 	.short	0x0101


	//----- nvinfo : EIATTR_VRC_CTA_INIT_COUNT
	.align		4
        /*003c*/ 	.byte	0x02, 0x4a
	.zero		1
	.zero		1


	//----- nvinfo : EIATTR_SYSCALL_OFFSETS
	.align		4
        /*0040*/ 	.byte	0x04, 0x46
        /*0042*/ 	.short	(.L_9770 - .L_9769)


	//   ....[0]....
.L_9769:
        /*0044*/ 	.word	0x00002120


	//   ....[1]....
        /*0048*/ 	.word	0x00002e80


	//   ....[2]....
        /*004c*/ 	.word	0x00005120


	//   ....[3]....
        /*0050*/ 	.word	0x00005cc0


	//   ....[4]....
        /*0054*/ 	.word	0x00008050


	//   ....[5]....
        /*0058*/ 	.word	0x00008bf0


	//   ....[6]....
        /*005c*/ 	.word	0x0000af90


	//   ....[7]....
        /*0060*/ 	.word	0x0000baf0


	//----- nvinfo : EIATTR_EXIT_INSTR_OFFSETS
	.align		4
.L_9770:
        /*0064*/ 	.byte	0x04, 0x1c
        /*0066*/ 	.short	(.L_9772 - .L_9771)


	//   ....[0]....
.L_9771:
        /*0068*/ 	.word	0x00008e80


	//   ....[1]....
        /*006c*/ 	.word	0x0000b110


	//   ....[2]....
        /*0070*/ 	.word	0x0000b130


	//   ....[3]....
        /*0074*/ 	.word	0x0000b1c0


	//   ....[4]....
        /*0078*/ 	.word	0x0000b1e0


	//   ....[5]....
        /*007c*/ 	.word	0x0000b200


	//   ....[6]....
        /*0080*/ 	.word	0x0000b290


	//   ....[7]....
        /*0084*/ 	.word	0x0000b2d0


	//   ....[8]....
        /*0088*/ 	.word	0x0000b370


	//   ....[9]....
        /*008c*/ 	.word	0x0000b3c0


	//   ....[10]....
        /*0090*/ 	.word	0x0000b3f0


	//   ....[11]....
        /*0094*/ 	.word	0x0000b4b0


	//   ....[12]....
        /*0098*/ 	.word	0x0000b5f0


	//   ....[13]....
        /*009c*/ 	.word	0x0000b730


	//   ....[14]....
        /*00a0*/ 	.word	0x0000b880


	//   ....[15]....
        /*00a4*/ 	.word	0x0000b8b0


	//   ....[16]....
        /*00a8*/ 	.word	0x0000b8d0


	//   ....[17]....
        /*00ac*/ 	.word	0x0000b950


	//   ....[18]....
        /*00b0*/ 	.word	0x0000b990


	//   ....[19]....
        /*00b4*/ 	.word	0x0000bb00


	//   ....[20]....
        /*00b8*/ 	.word	0x0000bbe0


	//   ....[21]....
        /*00bc*/ 	.word	0x0000bc80


	//   ....[22]....
        /*00c0*/ 	.word	0x0000bcb0


	//   ....[23]....
        /*00c4*/ 	.word	0x0000bd00


	//   ....[24]....
        /*00c8*/ 	.word	0x0000bd40


	//----- nvinfo : EIATTR_MAX_THREADS
	.align		4
.L_9772:
        /*00cc*/ 	.byte	0x04, 0x05
        /*00ce*/ 	.short	(.L_9774 - .L_9773)
.L_9773:
        /*00d0*/ 	.word	0x00000080
        /*00d4*/ 	.word	0x00000001
        /*00d8*/ 	.word	0x00000001


	//----- nvinfo : EIATTR_CRS_STACK_SIZE
	.align		4
.L_9774:
        /*00dc*/ 	.byte	0x04, 0x1e
        /*00de*/ 	.short	(.L_9776 - .L_9775)
.L_9775:
        /*00e0*/ 	.word	0x00000000


	//----- nvinfo : EIATTR_CBANK_PARAM_SIZE
	.align		4
.L_9776:
        /*00e4*/ 	.byte	0x03, 0x19
        /*00e6*/ 	.short	0x0220


	//----- nvinfo : EIATTR_PARAM_CBANK
	.align		4
        /*00e8*/ 	.byte	0x04, 0x0a
        /*00ea*/ 	.short	(.L_9778 - .L_9777)
	.align		4
.L_9777:
        /*00ec*/ 	.word	index@(.nv.constant0._ZN2at6native18elementwise_kernelILi128ELi4EZNS0_15gpu_kernel_implINS0_13AUnaryFunctorIssbZZZNS0_23logical_and_kernel_cudaERNS_14TensorIteratorEENKUlvE0_clEvENKUlvE3_clEvEUlssE_EEEEvRNS_18TensorIteratorBaseERKT_EUliE_EEviT1_)
        /*00f0*/ 	.short	0x0380
        /*00f2*/ 	.short	0x0220


	//----- nvinfo : EIATTR_SW_WAR
	.align		4
.L_9778:
        /*00f4*/ 	.byte	0x04, 0x36
        /*00f6*/ 	.short	(.L_9780 - .L_9779)
.L_9779:
        /*00f8*/ 	.word	0x00000008
.L_9780:


//--------------------- .nv.info._ZN2at6native27unrolled_elementwise_kernelINS0_13AUnaryFunctorIssbZZZNS0_23logical_and_kernel_cudaERNS_14TensorIteratorEENKUlvE0_clEvENKUlvE3_clEvEUlssE_EESt5arrayIPcLm2EELi4E23TrivialOffsetCalculatorILi1EjESD_NS0_6memory12LoadWithCastILi1EEENSE_13StoreWithCastILi1EEEEEviT_T0_T2_T3_T4_T5_ --------------------------
	.section	.nv.info._ZN2at6native27unrolled_elementwise_kernelINS0_13AUnaryFunctorIssbZZZNS0_23logical_and_kernel_cudaERNS_14TensorIteratorEENKUlvE0_clEvENKUlvE3_clEvEUlssE_EESt5arrayIPcLm2EELi4E23TrivialOffsetCalculatorILi1EjESD_NS0_6memory12LoadWithCastILi1EEENSE_13StoreWithCastILi1EEEEEviT_T0_T2_T3_T4_T5_,"",@"SHT_CUDA_INFO"
	.sectionflags	@""
	.align	4


	//----- nvinfo : EIATTR_CUDA_API_VERSION
	.align		4
        /*0000*/ 	.byte	0x04, 0x37
        /*0002*/ 	.short	(.L_9782 - .L_9781)
.L_9781:
        /*0004*/ 	.word	0x00000082


	//----- nvinfo : EIATTR_KPARAM_INFO
	.align		4
.L_9782:
        /*0008*/ 	.byte	0x04, 0x17
        /*000a*/ 	.short	(.L_9784 - .L_9783)
.L_9783:
        /*000c*/ 	.word	0x00000000
        /*0010*/ 	.short	0x0006
        /*0012*/ 	.short	0x0024
        /*0014*/ 	.byte	0x00, 0xf0, 0x21, 0x00


	//----- nvinfo : EIATTR_KPARAM_INFO
	.align		4
.L_9784:
        /*0018*/ 	.byte	0x04, 0x17
        /*001a*/ 	.short	(.L_9786 - .L_9785)
.L_9785:
        /*001c*/ 	.word	0x00000000
        /*0020*/ 	.short	0x0005
        /*0022*/ 	.short	0x001c
        /*0024*/ 	.byte	0x00, 0xf0, 0x21, 0x00


	//----- nvinfo : EIATTR_KPARAM_INFO
	.align		4
.L_9786:
        /*0028*/ 	.byte	0x04, 0x17
        /*002a*/ 	.short	(.L_9788 - .L_9787)
.L_9787:
        /*002c*/ 	.word	0x00000000
        /*0030*/ 	.short	0x0004
        /*0032*/ 	.short	0x0019
        /*0034*/ 	.byte	0x00, 0xf0, 0x05, 0x00


	//----- nvinfo : EIATTR_KPARAM_INFO
	.align		4
.L_9788:
        /*0038*/ 	.byte	0x04, 0x17
        /*003a*/ 	.short	(.L_9790 - .L_9789)
.L_9789:
        /*003c*/ 	.word	0x00000000
        /*0040*/ 	.short	0x0003
        /*0042*/ 	.short	0x0018
        /*0044*/ 	.byte	0x00, 0xf0, 0x05, 0x00


	//----- nvinfo : EIATTR_KPARAM_INFO
	.align		4
.L_9790:
        /*0048*/ 	.byte	0x04, 0x17
        /*004a*/ 	.short	(.L_9792 - .L_9791)
.L_9791:
        /*004c*/ 	.word	0x00000000
        /*0050*/ 	.short	0x0002
        /*0052*/ 	.short	0x0008
        /*0054*/ 	.byte	0x00, 0xf0, 0x41, 0x00


	//----- nvinfo : EIATTR_KPARAM_INFO
	.align		4
.L_9792:
        /*0058*/ 	.byte	0x04, 0x17
        /*005a*/ 	.short	(.L_9794 - .L_9793)
.L_9793:
        /*005c*/ 	.word	0x00000000
        /*0060*/ 	.short	0x0001
        /*0062*/ 	.short	0x0004
        /*0064*/ 	.byte	0x00, 0xf0, 0x11, 0x00


	//----- nvinfo : EIATTR_KPARAM_INFO
	.align		4
.L_9794:
        /*0068*/ 	.byte	0x04, 0x17
        /*006a*/ 	.short	(.L_9796 - .L_9795)
.L_9795:
        /*006c*/ 	.word	0x00000000
        /*0070*/ 	.short	0x0000
        /*0072*/ 	.short	0x0000
        /*0074*/ 	.byte	0x00, 0xf0, 0x11, 0x00


	//----- nvinfo : EIATTR_SPARSE_MMA_MASK
	.align		4
.L_9796:
        /*0078*/ 	.byte	0x03, 0x50
        /*007a*/ 	.short	0x0000


	//----- nvinfo : EIATTR_MAXREG_COUNT
	.align		4
        /*007c*/ 	.byte	0x03, 0x1b
        /*007e*/ 	.short	0x00ff


	//----- nvinfo : EIATTR_EXTERNS
	.align		4
        /*0080*/ 	.byte	0x04, 0x0f
        /*0082*/ 	.short	(.L_9798 - .L_9797)


	//   ....[0]....
	.align		4
.L_9797:
        /*0084*/ 	.word	index@(__assertfail)


	//----- nvinfo : EIATTR_MERCURY_ISA_VERSION
	.align		4
.L_9798:
        /*0088*/ 	.byte	0x03, 0x5f
        /*008a*/ 	.short	0x0101


	//----- nvinfo : EIATTR_VRC_CTA_INIT_COUNT
	.align		4
        /*008c*/ 	.byte	0x02, 0x4a
	.zero		1
	.zero		1


	//----- nvinfo : EIATTR_SYSCALL_OFFSETS
	.align		4
        /*0090*/ 	.byte	0x04, 0x46
        /*0092*/ 	.short	(.L_9800 - .L_9799)


	//   ....[0]....
.L_9799:
        /*0094*/ 	.word	0x00000e40


	//   ....[1]....
        /*0098*/ 	.word	0x00001e30


	//   ....[2]....
        /*009c*/ 	.word	0x00002d60


	//   ....[3]....
        /*00a0*/ 	.word	0x00003c80


	//   ....[4]....
        /*00a4*/ 	.word	0x00004a70


	//   ....[5]....
        /*00a8*/ 	.word	0x00005730


	//   ....[6]....
        /*00ac*/ 	.word	0x000064f0


	//   ....[7]....
        /*00b0*/ 	.word	0x00007280


	//----- nvinfo : EIATTR_EXIT_INSTR_OFFSETS
	.align		4
.L_9800:
        /*00b4*/ 	.byte	0x04, 0x1c
        /*00b6*/ 	.short	(.L_9802 - .L_9801)


	//   ....[0]....
.L_9801:
        /*00b8*/ 	.word	0x00006770


	//   ....[1]....
        /*00bc*/ 	.word	0x000068a0


	//   ....[2]....
        /*00c0*/ 	.word	0x000068c0


	//   ....[3]....
        /*00c4*/ 	.word	0x00006950


	//   ....[4]....
        /*00c8*/ 	.word	0x00006970


	//   ....[5]....
        /*00cc*/ 	.word	0x00006990


	//   ....[6]....
        /*00d0*/ 	.word	0x00006a20


	//   ....[7]....
        /*00d4*/ 	.word	0x00006a60


	//   ....[8]....
        /*00d8*/ 	.word	0x00006b00


	//   ....[9]....
        /*00dc*/ 	.word	0x00006b50


	//   ....[10]....
        /*00e0*/ 	.word	0x00006b80


	//   ....[11]....
        /*00e4*/ 	.word	0x00006c40


	//   ....[12]....
        /*00e8*/ 	.word	0x00006d80


	//   ....[13]....
        /*00ec*/ 	.word	0x00006ec0


	//   ....[14]....
        /*00f0*/ 	.word	0x00007010


	//   ....[15]....
        /*00f4*/ 	.word	0x00007040


	//   ....[16]....
        /*00f8*/ 	.word	0x00007060


	//   ....[17]....
        /*00fc*/ 	.word	0x000070e0


	//   ....[18]....
        /*0100*/ 	.word	0x00007120


	//   ....[19]....
        /*0104*/ 	.word	0x00007290


	//   ....[20]....
        /*0108*/ 	.word	0x00007370


	//   ....[21]....
        /*010c*/ 	.word	0x00007410


	//   ....[22]....
        /*0110*/ 	.word	0x00007440


	//   ....[23]....
        /*0114*/ 	.word	0x00007490


	//   ....[24]....
        /*0118*/ 	.word	0x000074d0


	//----- nvinfo : EIATTR_MAX_THREADS
	.align		4
.L_9802:
        /*011c*/ 	.byte	0x04, 0x05
        /*011e*/ 	.short	(.L_9804 - .L_9803)
.L_9803:
        /*0120*/ 	.word	0x00000080
        /*0124*/ 	.word	0x00000001
        /*0128*/ 	.word	0x00000001


	//----- nvinfo : EIATTR_CRS_STACK_SIZE
	.align		4
.L_9804:
        /*012c*/ 	.byte	0x04, 0x1e
        /*012e*/ 	.short	(.L_9806 - .L_9805)
.L_9805:
        /*0130*/ 	.word	0x00000000


	//----- nvinfo : EIATTR_CBANK_PARAM_SIZE
	.align		4
.L_9806:
        /*0134*/ 	.byte	0x03, 0x19
        /*0136*/ 	.short	0x002c


	//----- nvinfo : EIATTR_PARAM_CBANK
	.align		4
        /*0138*/ 	.byte	0x04, 0x0a
        /*013a*/ 	.short	(.L_9808 - .L_9807)
	.align		4
.L_9807:
        /*013c*/ 	.word	index@(.nv.constant0._ZN2at6native27unrolled_elementwise_kernelINS0_13AUnaryFunctorIssbZZZNS0_23logical_and_kernel_cudaERNS_14TensorIteratorEENKUlvE0_clEvENKUlvE3_clEvEUlssE_EESt5arrayIPcLm2EELi4E23TrivialOffsetCalculatorILi1EjESD_NS0_6memory12LoadWithCastILi1EEENSE_13StoreWithCastILi1EEEEEviT_T0_T2_T3_T4_T5_)
        /*0140*/ 	.short	0x0380
        /*0142*/ 	.short	0x002c


	//----- nvinfo : EIATTR_SW_WAR
	.align		4
.L_9808:
        /*0144*/ 	.byte	0x04, 0x36
        /*0146*/ 	.short	(.L_9810 - .L_9809)
.L_9809:
        /*0148*/ 	.word	0x00000008
.L_9810:


//--------------------- .nv.info._ZN2at6native18elementwise_kernelILi128ELi4EZNS0_22gpu_kernel_impl_nocastINS0_13AUnaryFunctorIssbZZZNS0_23logical_and_kernel_cudaERNS_14TensorIteratorEENKUlvE0_clEvENKUlvE3_clEvEUlssE_EEEEvRNS_18TensorIteratorBaseERKT_EUliE_EEviT1_ --------------------------
	.section	.nv.info._ZN2at6native18elementwise_kernelILi128ELi4EZNS0_22gpu_kernel_impl_nocastINS0_13AUnaryFunctorIssbZZZNS0_23logical_and_kernel_cudaERNS_14TensorIteratorEENKUlvE0_clEvENKUlvE3_clEvEUlssE_EEEEvRNS_18TensorIteratorBaseERKT_EUliE_EEviT1_,"",@"SHT_CUDA_INFO"
	.sectionflags	@""
	.align	4


	//----- nvinfo : EIATTR_CUDA_API_VERSION
	.align		4
        /*0000*/ 	.byte	0x04, 0x37
        /*0002*/ 	.short	(.L_9812 - .L_9811)
.L_9811:
        /*0004*/ 	.word	0x00000082


	//----- nvinfo : EIATTR_KPARAM_INFO
	.align		4
.L_9812:
        /*0008*/ 	.byte	0x04, 0x17
        /*000a*/ 	.short	(.L_9814 - .L_9813)
.L_9813:
        /*000c*/ 	.word	0x00000000
        /*0010*/ 	.short	0x0001
        /*0012*/ 	.short	0x0008
        /*0014*/ 	.byte	0x00, 0xf0, 0x61, 0x08


	//----- nvinfo : EIATTR_KPARAM_INFO
	.align		4
.L_9814:
        /*0018*/ 	.byte	0x04, 0x17
        /*001a*/ 	.short	(.L_9816 - .L_9815)
.L_9815:
        /*001c*/ 	.word	0x00000000
        /*0020*/ 	.short	0x0000
        /*0022*/ 	.short	0x0000
        /*0024*/ 	.byte	0x00, 0xf0, 0x11, 0x00


	//----- nvinfo : EIATTR_SPARSE_MMA_MASK
	.align		4
.L_9816:
        /*0028*/ 	.byte	0x03, 0x50
        /*002a*/ 	.short	0x0000


	//----- nvinfo : EIATTR_MAXREG_COUNT
	.align		4
        /*002c*/ 	.byte	0x03, 0x1b
        /*002e*/ 	.short	0x0080


	//----- nvinfo : EIATTR_MERCURY_ISA_VERSION
	.align		4
        /*0030*/ 	.byte	0x03, 0x5f
        /*0032*/ 	.short	0x0101


	//----- nvinfo : EIATTR_VRC_CTA_INIT_COUNT
	.align		4
        /*0034*/ 	.byte	0x02, 0x4a
	.zero		1
	.zero		1


	//----- nvinfo : EIATTR_EXIT_INSTR_OFFSETS
	.align		4
        /*0038*/ 	.byte	0x04, 0x1c
        /*003a*/ 	.short	(.L_9818 - .L_9817)


	//   ....[0]....
.L_9817:
        /*003c*/ 	.word	0x00000360


	//   ....[1]....
        /*0040*/ 	.word	0x00000400


	//   ....[2]....
        /*0044*/ 	.word	0x00003f80


	//   ....[3]....
        /*0048*/ 	.word	0x000052f0


	//----- nvinfo : EIATTR_MAX_THREADS
	.align		4
.L_9818:
        /*004c*/ 	.byte	0x04, 0x05
        /*004e*/ 	.short	(.L_9820 - .L_9819)
.L_9819:
        /*0050*/ 	.word	0x00000080
        /*0054*/ 	.word	0x00000001
        /*0058*/ 	.word	0x00000001


	//----- nvinfo : EIATTR_CRS_STACK_SIZE
	.align		4
.L_9820:
        /*005c*/ 	.byte	0x04, 0x1e
        /*005e*/ 	.short	(.L_9822 - .L_9821)
.L_9821:
        /*0060*/ 	.word	0x00000000


	//----- nvinfo : EIATTR_CBANK_PARAM_SIZE
	.align		4
.L_9822:
        /*0064*/ 	.byte	0x03, 0x19
        /*0066*/ 	.short	0x0220


	//----- nvinfo : EIATTR_PARAM_CBANK
	.align		4
        /*0068*/ 	.byte	0x04, 0x0a
        /*006a*/ 	.short	(.L_9824 - .L_9823)
	.align		4
.L_9823:
        /*006c*/ 	.word	index@(.nv.constant0._ZN2at6native18elementwise_kernelILi128ELi4EZNS0_22gpu_kernel_impl_nocastINS0_13AUnaryFunctorIssbZZZNS0_23logical_and_kernel_cudaERNS_14TensorIteratorEENKUlvE0_clEvENKUlvE3_clEvEUlssE_EEEEvRNS_18TensorIteratorBaseERKT_EUliE_EEviT1_)
        /*0070*/ 	.short	0x0380
        /*0072*/ 	.short	0x0220


	//----- nvinfo : EIATTR_SW_WAR
	.align		4
.L_9824:
        /*0074*/ 	.byte	0x04, 0x36
        /*0076*/ 	.short	(.L_9826 - .L_9825)
.L_9825:
        /*0078*/ 	.word	0x00000008
.L_9826:


//--------------------- .nv.info._ZN2at6native27unrolled_elementwise_kernelINS0_13AUnaryFunctorIssbZZZNS0_23logical_and_kernel_cudaERNS_14TensorIteratorEENKUlvE0_clEvENKUlvE3_clEvEUlssE_EESt5arrayIPcLm2EELi4E23TrivialOffsetCalculatorILi1EjESD_NS0_6memory15LoadWithoutCastENSE_16StoreWithoutCastEEEviT_T0_T2_T3_T4_T5_ --------------------------
	.section	.nv.info._ZN2at6native27unrolled_elementwise_kernelINS0_13AUnaryFunctorIssbZZZNS0_23logical_and_kernel_cudaERNS_14TensorIteratorEENKUlvE0_clEvENKUlvE3_clEvEUlssE_EESt5arrayIPcLm2EELi4E23TrivialOffsetCalculatorILi1EjESD_NS0_6memory15LoadWithoutCastENSE_16StoreWithoutCastEEEviT_T0_T2_T3_T4_T5_,"",@"SHT_CUDA_INFO"
	.sectionflags	@""
	.align	4


	//----- nvinfo : EIATTR_CUDA_API_VERSION
	.align		4
        /*0000*/ 	.byte	0x04, 0x37
        /*0002*/ 	.short	(.L_9828 - .L_9827)
.L_9827:
        /*0004*/ 	.word	0x00000082


	//----- nvinfo : EIATTR_KPARAM_INFO
	.align		4
.L_9828:
        /*0008*/ 	.byte	0x04, 0x17
        /*000a*/ 	.short	(.L_9830 - .L_9829)
.L_9829:
        /*000c*/ 	.word	0x00000000
        /*0010*/ 	.short	0x0006
        /*0012*/ 	.short	0x001b
        /*0014*/ 	.byte	0x00, 0xf0, 0x05, 0x00


	//----- nvinfo : EIATTR_KPARAM_INFO
	.align		4
.L_9830:
        /*0018*/ 	.byte	0x04, 0x17
        /*001a*/ 	.short	(.L_9832 - .L_9831)
.L_9831:
        /*001c*/ 	.word	0x00000000
        /*0020*/ 	.short	0x0005
        /*0022*/ 	.short	0x001a
        /*0024*/ 	.byte	0x00, 0xf0, 0x05, 0x00


	//----- nvinfo : EIATTR_KPARAM_INFO
	.align		4
.L_9832:
        /*0028*/ 	.byte	0x04, 0x17
        /*002a*/ 	.short	(.L_9834 - .L_9833)
.L_9833:
        /*002c*/ 	.word	0x00000000
        /*0030*/ 	.short	0x0004
        /*0032*/ 	.short	0x0019
        /*0034*/ 	.byte	0x00, 0xf0, 0x05, 0x00


	//----- nvinfo : EIATTR_KPARAM_INFO
	.align		4
.L_9834:
        /*0038*/ 	.byte	0x04, 0x17
        /*003a*/ 	.short	(.L_9836 - .L_9835)
.L_9835:
        /*003c*/ 	.word	0x00000000
        /*0040*/ 	.short	0x0003
        /*0042*/ 	.short	0x0018
        /*0044*/ 	.byte	0x00, 0xf0, 0x05, 0x00


	//----- nvinfo : EIATTR_KPARAM_INFO
	.align		4
.L_9836:
        /*0048*/ 	.byte	0x04, 0x17
        /*004a*/ 	.short	(.L_9838 - .L_9837)
.L_9837:
        /*004c*/ 	.word	0x00000000
        /*0050*/ 	.short	0x0002
        /*0052*/ 	.short	0x0008
        /*0054*/ 	.byte	0x00, 0xf0, 0x41, 0x00


	//----- nvinfo : EIATTR_KPARAM_INFO
	.align		4
.L_9838:
        /*0058*/ 	.byte	0x04, 0x17
        /*005a*/ 	.short	(.L_9840 - .L_9839)
.L_9839:
        /*005c*/ 	.word	0x00000000
        /*0060*/ 	.short	0x0001
        /*0062*/ 	.short	0x0004
        /*0064*/ 	.byte	0x00, 0xf0, 0x11, 0x00


	//----- nvinfo : EIATTR_KPARAM_INFO
	.align		4
.L_9840:
        /*0068*/ 	.byte	0x04, 0x17
        /*006a*/ 	.short	(.L_9842 - .L_9841)
.L_9841:
        /*006c*/ 	.word	0x00000000
        /*0070*/ 	.short	0x0000
        /*0072*/ 	.short	0x0000
        /*0074*/ 	.byte	0x00, 0xf0, 0x11, 0x00


	//----- nvinfo : EIATTR_SPARSE_MMA_MASK
	.align		4
.L_9842:
        /*0078*/ 	.byte	0x03, 0x50
        /*007a*/ 	.short	0x0000


	//----- nvinfo : EIATTR_MAXREG_COUNT
	.align		4
        /*007c*/ 	.byte	0x03, 0x1b
        /*007e*/ 	.short	0x00ff


	//----- nvinfo : EIATTR_MERCURY_ISA_VERSION
	.align		4
        /*0080*/ 	.byte	0x03, 0x5f
        /*0082*/ 	.short	0x0101


	//----- nvinfo : EIATTR_VRC_CTA_INIT_COUNT
	.align		4
        /*0084*/ 	.byte	0x02, 0x4a
	.zero		1
	.zero		1


	//----- nvinfo : EIATTR_EXIT_INSTR_OFFSETS
	.align		4
        /*0088*/ 	.byte	0x04, 0x1c
        /*008a*/ 	.short	(.L_9844 - .L_9843)


	//   ....[0]....
.L_9843:
        /*008c*/ 	.word	0x000004a0


	//   ....[1]....
        /*0090*/ 	.word	0x00000500


	//----- nvinfo : EIATTR_MAX_THREADS
	.align		4
.L_9844:
        /*0094*/ 	.byte	0x04, 0x05
        /*0096*/ 	.short	(.L_9846 - .L_9845)
.L_9845:
        /*0098*/ 	.word	0x00000080
        /*009c*/ 	.word	0x00000001
        /*00a0*/ 	.word	0x00000001


	//----- nvinfo : EIATTR_CRS_STACK_SIZE
	.align		4
.L_9846:
        /*00a4*/ 	.byte	0x04, 0x1e
        /*00a6*/ 	.short	(.L_9848 - .L_9847)
.L_9847:
        /*00a8*/ 	.word	0x00000000


	//----- nvinfo : EIATTR_CBANK_PARAM_SIZE
	.align		4
.L_9848:
        /*00ac*/ 	.byte	0x03, 0x19
        /*00ae*/ 	.short	0x001c


	//----- nvinfo : EIATTR_PARAM_CBANK
	.align		4
        /*00b0*/ 	.byte	0x04, 0x0a
        /*00b2*/ 	.short	(.L_9850 - .L_9849)
	.align		4
.L_9849:
        /*00b4*/ 	.word	index@(.nv.constant0._ZN2at6native27unrolled_elementwise_kernelINS0_13AUnaryFunctorIssbZZZNS0_23logical_and_kernel_cudaERNS_14TensorIteratorEENKUlvE0_clEvENKUlvE3_clEvEUlssE_EESt5arrayIPcLm2EELi4E23TrivialOffsetCalculatorILi1EjESD_NS0_6memory15LoadWithoutCastENSE_16StoreWithoutCastEEEviT_T0_T2_T3_T4_T5_)
        /*00b8*/ 	.short	0x0380
        /*00ba*/ 	.short	0x001c


	//----- nvinfo : EIATTR_SW_WAR
	.align		4
.L_9850:
        /*00bc*/ 	.byte	0x04, 0x36
        /*00be*/ 	.short	(.L_9852 - .L_9851)
.L_9851:
        /*00c0*/ 	.word	0x00000008
.L_9852:


//--------------------- .nv.info._ZN2at6native29vectorized_elementwise_kernelILi2ENS0_13AUnaryFunctorIssbZZZNS0_23logical_and_kernel_cudaERNS_14TensorIteratorEENKUlvE0_clEvENKUlvE3_clEvEUlssE_EESt5arrayIPcLm2EEEEviT0_T1_ --------------------------
	.section	.nv.info._ZN2at6native29vectorized_elementwise_kernelILi2ENS0_13AUnaryFunctorIssbZZZNS0_23logical_and_kernel_cudaERNS_14TensorIteratorEENKUlvE0_clEvENKUlvE3_clEvEUlssE_EESt5arrayIPcLm2EEEEviT0_T1_,"",@"SHT_CUDA_INFO"
	.sectionflags	@""
	.align	4


	//----- nvinfo : EIATTR_CUDA_API_VERSION
	.align		4
        /*0000*/ 	.byte	0x04, 0x37
        /*0002*/ 	.short	(.L_9854 - .L_9853)
.L_9853:
        /*0004*/ 	.word	0x00000082


	//----- nvinfo : EIATTR_KPARAM_INFO
	.align		4
.L_9854:
        /*0008*/ 	.byte	0x04, 0x17
        /*000a*/ 	.short	(.L_9856 - .L_9855)
.L_9855:
        /*000c*/ 	.word	0x00000000
        /*0010*/ 	.short	0x0002
        /*0012*/ 	.short	0x0008
        /*0014*/ 	.byte	0x00, 0xf0, 0x41, 0x00


	//----- nvinfo : EIATTR_KPARAM_INFO
	.align		4
.L_9856:
        /*0018*/ 	.byte	0x04, 0x17
        /*001a*/ 	.short	(.L_9858 - .L_9857)
.L_9857:
        /*001c*/ 	.word	0x00000000
        /*0020*/ 	.short	0x0001
        /*0022*/ 	.short	0x0004
        /*0024*/ 	.byte	0x00, 0xf0, 0x11, 0x00


	//----- nvinfo : EIATTR_KPARAM_INFO
	.align		4
.L_9858:
        /*0028*/ 	.byte	0x04, 0x17
        /*002a*/ 	.short	(.L_9860 - .L_9859)
.L_9859:
        /*002c*/ 	.word	0x00000000
        /*0030*/ 	.short	0x0000
        /*0032*/ 	.short	0x0000
        /*0034*/ 	.byte	0x00, 0xf0, 0x11, 0x00


	//----- nvinfo : EIATTR_SPARSE_MMA_MASK
	.align		4
.L_9860:
        /*0038*/ 	.byte	0x03, 0x50
        /*003a*/ 	.short	0x0000


	//----- nvinfo : EIATTR_MAXREG_COUNT
	.align		4
        /*003c*/ 	.byte	0x03, 0x1b
        /*003e*/ 	.short	0x00ff


	//----- nvinfo : EIATTR_MERCURY_ISA_VERSION
	.align		4
        /*0040*/ 	.byte	0x03, 0x5f
        /*0042*/ 	.short	0x0101


	//----- nvinfo : EIATTR_VRC_CTA_INIT_COUNT
	.align		4
        /*0044*/ 	.byte	0x02, 0x4a
	.zero		1
	.zero		1


	//----- nvinfo : EIATTR_EXIT_INSTR_OFFSETS
	.align		4
        /*0048*/ 	.byte	0x04, 0x1c
        /*004a*/ 	.short	(.L_9862 - .L_9861)


	//   ....[0]....
.L_9861:
        /*004c*/ 	.word	0x00000910


	//   ....[1]....
        /*0050*/ 	.word	0x00000970


	//   ....[2]....
        /*0054*/ 	.word	0x00000cb0


	//----- nvinfo : EIATTR_MAX_THREADS
	.align		4
.L_9862:
        /*0058*/ 	.byte	0x04, 0x05
        /*005a*/ 	.short	(.L_9864 - .L_9863)
.L_9863:
        /*005c*/ 	.word	0x00000080
        /*0060*/ 	.word	0x00000001
        /*0064*/ 	.word	0x00000001


	//----- nvinfo : EIATTR_CRS_STACK_SIZE
	.align		4
.L_9864:
        /*0068*/ 	.byte	0x04, 0x1e
        /*006a*/ 	.short	(.L_9866 - .L_9865)
.L_9865:
        /*006c*/ 	.word	0x00000000


	//----- nvinfo : EIATTR_CBANK_PARAM_SIZE
	.align		4
.L_9866:
        /*0070*/ 	.byte	0x03, 0x19
        /*0072*/ 	.short	0x0018


	//----- nvinfo : EIATTR_PARAM_CBANK
	.align		4
        /*0074*/ 	.byte	0x04, 0x0a
        /*0076*/ 	.short	(.L_9868 - .L_9867)
	.align		4
.L_9867:
        /*0078*/ 	.word	index@(.nv.constant0._ZN2at6native29vectorized_elementwise_kernelILi2ENS0_13AUnaryFunctorIssbZZZNS0_23logical_and_kernel_cudaERNS_14TensorIteratorEENKUlvE0_clEvENKUlvE3_clEvEUlssE_EESt5arrayIPcLm2EEEEviT0_T1_)
        /*007c*/ 	.short	0x0380
        /*007e*/ 	.short	0x0018


	//----- nvinfo : EIATTR_SW_WAR
	.align		4
.L_9868:
        /*0080*/ 	.byte	0x04, 0x36
        /*0082*/ 	.short	(.L_9870 - .L_9869)
.L_9869:
        /*0084*/ 	.word	0x00000008
.L_9870:


//--------------------- .nv.info._ZN2at6native29vectorized_elementwise_kernelILi4ENS0_13AUnaryFunctorIssbZZZNS0_23logical_and_kernel_cudaERNS_14TensorIteratorEENKUlvE0_clEvENKUlvE3_clEvEUlssE_EESt5arrayIPcLm2EEEEviT0_T1_ --------------------------
	.section	.nv.info._ZN2at6native29vectorized_elementwise_kernelILi4ENS0_13AUnaryFunctorIssbZZZNS0_23logical_and_kernel_cudaERNS_14TensorIteratorEENKUlvE0_clEvENKUlvE3_clEvEUlssE_EESt5arrayIPcLm2EEEEviT0_T1_,"",@"SHT_CUDA_INFO"
	.sectionflags	@""
	.align	4


	//----- nvinfo : EIATTR_CUDA_API_VERSION
	.align		4
        /*0000*/ 	.byte	0x04, 0x37
        /*0002*/ 	.short	(.L_9872 - .L_9871)
.L_9871:
        /*0004*/ 	.word	0x00000082


	//----- nvinfo : EIATTR_KPARAM_INFO
	.align		4
.L_9872:
        /*0008*/ 	.byte	0x04, 0x17
        /*000a*/ 	.short	(.L_9874 - .L_9873)
.L_9873:
        /*000c*/ 	.word	0x00000000
        /*0010*/ 	.short	0x0002
        /*0012*/ 	.short	0x0008
        /*0014*/ 	.byte	0x00, 0xf0, 0x41, 0x00


	//----- nvinfo : EIATTR_KPARAM_INFO
	.align		4
.L_9874:
        /*0018*/ 	.byte	0x04, 0x17
        /*001a*/ 	.short	(.L_9876 - .L_9875)
.L_9875:
        /*001c*/ 	.word	0x00000000
        /*0020*/ 	.short	0x0001
        /*0022*/ 	.short	0x0004
        /*0024*/ 	.byte	0x00, 0xf0, 0x11, 0x00


	//----- nvinfo : EIATTR_KPARAM_INFO
	.align		4
.L_9876:
        /*0028*/ 	.byte	0x04, 0x17
        /*002a*/ 	.short	(.L_9878 - .L_9877)
.L_9877:
        /*002c*/ 	.word	0x00000000
        /*0030*/ 	.short	0x0000
        /*0032*/ 	.short	0x0000
        /*0034*/ 	.byte	0x00, 0xf0, 0x11, 0x00


	//----- nvinfo : EIATTR_SPARSE_MMA_MASK
	.align		4
.L_9878:
        /*0038*/ 	.byte	0x03, 0x50
        /*003a*/ 	.short	0x0000


	//----- nvinfo : EIATTR_MAXREG_COUNT
	.align		4
        /*003c*/ 	.byte	0x03, 0x1b
        /*003e*/ 	.short	0x00ff


	//----- nvinfo : EIATTR_MERCURY_ISA_VERSION
	.align		4
        /*0040*/ 	.byte	0x03, 0x5f
        /*0042*/ 	.short	0x0101


	//----- nvinfo : EIATTR_VRC_CTA_INIT_COUNT
	.align		4
        /*0044*/ 	.byte	0x02, 0x4a
	.zero		1
	.zero		1


	//----- nvinfo : EIATTR_EXIT_INSTR_OFFSETS
	.align		4
        /*0048*/ 	.byte	0x04, 0x1c
        /*004a*/ 	.short	(.L_9880 - .L_9879)


	//   ....[0]....
.L_9879:
        /*004c*/ 	.word	0x00000910


	//   ....[1]....
        /*0050*/ 	.word	0x00000970


	//   ....[2]....
        /*0054*/ 	.word	0x00000c80


	//----- nvinfo : EIATTR_MAX_THREADS
	.align		4
.L_9880:
        /*0058*/ 	.byte	0x04, 0x05
        /*005a*/ 	.short	(.L_9882 - .L_9881)
.L_9881:
        /*005c*/ 	.word	0x00000080
        /*0060*/ 	.word	0x00000001
        /*0064*/ 	.word	0x00000001


	//----- nvinfo : EIATTR_CRS_STACK_SIZE
	.align		4
.L_9882:
        /*0068*/ 	.byte	0x04, 0x1e
        /*006a*/ 	.short	(.L_9884 - .L_9883)
.L_9883:
        /*006c*/ 	.word	0x00000000


	//----- nvinfo : EIATTR_CBANK_PARAM_SIZE
	.align		4
.L_9884:
        /*0070*/ 	.byte	0x03, 0x19
        /*0072*/ 	.short	0x0018


	//----- nvinfo : EIATTR_PARAM_CBANK
	.align		4
        /*0074*/ 	.byte	0x04, 0x0a
        /*0076*/ 	.short	(.L_9886 - .L_9885)
	.align		4
.L_9885:
        /*0078*/ 	.word	index@(.nv.constant0._ZN2at6native29vectorized_elementwise_kernelILi4ENS0_13AUnaryFunctorIssbZZZNS0_23logical_and_kernel_cudaERNS_14TensorIteratorEENKUlvE0_clEvENKUlvE3_clEvEUlssE_EESt5arrayIPcLm2EEEEviT0_T1_)
        /*007c*/ 	.short	0x0380
        /*007e*/ 	.short	0x0018


	//----- nvinfo : EIATTR_SW_WAR
	.align		4
.L_9886:
        /*0080*/ 	.byte	0x04, 0x36
        /*0082*/ 	.short	(.L_9888 - .L_9887)
.L_9887:
        /*0084*/ 	.word	0x00000008
.L_9888:


//--------------------- .nv.info._ZN2at6native29vectorized_elementwise_kernelILi8ENS0_13AUnaryFunctorIssbZZZNS0_23logical_and_kernel_cudaERNS_14TensorIteratorEENKUlvE0_clEvENKUlvE3_clEvEUlssE_EESt5arrayIPcLm2EEEEviT0_T1_ --------------------------
	.section	.nv.info._ZN2at6native29vectorized_elementwise_kernelILi8ENS0_13AUnaryFunctorIssbZZZNS0_23logical_and_kernel_cudaERNS_14TensorIteratorEENKUlvE0_clEvENKUlvE3_clEvEUlssE_EESt5arrayIPcLm2EEEEviT0_T1_,"",@"SHT_CUDA_INFO"
	.sectionflags	@""
	.align	4


	//----- nvinfo : EIATTR_CUDA_API_VERSION
	.align		4
        /*0000*/ 	.byte	0x04, 0x37
        /*0002*/ 	.short	(.L_9890 - .L_9889)
.L_9889:
        /*0004*/ 	.word	0x00000082


	//----- nvinfo : EIATTR_KPARAM_INFO
	.align		4
.L_9890:
        /*0008*/ 	.byte	0x04, 0x17
        /*000a*/ 	.short	(.L_9892 - .L_9891)
.L_9891:
        /*000c*/ 	.word	0x00000000
        /*0010*/ 	.short	0x0002
        /*0012*/ 	.short	0x0008
        /*0014*/ 	.byte	0x00, 0xf0, 0x41, 0x00


	//----- nvinfo : EIATTR_KPARAM_INFO
	.align		4
.L_9892:
        /*0018*/ 	.byte	0x04, 0x17
        /*001a*/ 	.short	(.L_9894 - .L_9893)
.L_9893:
        /*001c*/ 	.word	0x00000000
        /*0020*/ 	.short	0x0001
        /*0022*/ 	.short	0x0004
        /*0024*/ 	.byte	0x00, 0xf0, 0x11, 0x00


	//----- nvinfo : EIATTR_KPARAM_INFO
	.align		4
.L_9894:
        /*0028*/ 	.byte	0x04, 0x17
        /*002a*/ 	.short	(.L_9896 - .L_9895)
.L_9895:
        /*002c*/ 	.word	0x00000000
        /*0030*/ 	.short	0x0000
        /*0032*/ 	.short	0x0000
        /*0034*/ 	.byte	0x00, 0xf0, 0x11, 0x00


	//----- nvinfo : EIATTR_SPARSE_MMA_MASK
	.align		4
.L_9896:
        /*0038*/ 	.byte	0x03, 0x50
        /*003a*/ 	.short	0x0000


	//----- nvinfo : EIATTR_MAXREG_COUNT
	.align		4
        /*003c*/ 	.byte	0x03, 0x1b
        /*003e*/ 	.short	0x00ff


	//----- nvinfo : EIATTR_MERCURY_ISA_VERSION
	.align		4
        /*0040*/ 	.byte	0x03, 0x5f
        /*0042*/ 	.short	0x0101


	//----- nvinfo : EIATTR_VRC_CTA_INIT_COUNT
	.align		4
        /*0044*/ 	.byte	0x02, 0x4a
	.zero		1
	.zero		1


	//----- nvinfo : EIATTR_EXIT_INSTR_OFFSETS
	.align		4
        /*0048*/ 	.byte	0x04, 0x1c
        /*004a*/ 	.short	(.L_9898 - .L_9897)


	//   ....[0]....
.L_9897:
        /*004c*/ 	.word	0x00000010


	//----- nvinfo : EIATTR_MAX_THREADS
	.align		4
.L_9898:
        /*0050*/ 	.byte	0x04, 0x05
        /*0052*/ 	.short	(.L_9900 - .L_9899)
.L_9899:
        /*0054*/ 	.word	0x00000080
        /*0058*/ 	.word	0x00000001
        /*005c*/ 	.word	0x00000001


	//----- nvinfo : EIATTR_CBANK_PARAM_SIZE
	.align		4
.L_9900:
        /*0060*/ 	.byte	0x03, 0x19
        /*0062*/ 	.short	0x0018


	//----- nvinfo : EIATTR_PARAM_CBANK
	.align		4
        /*0064*/ 	.byte	0x04, 0x0a
        /*0066*/ 	.short	(.L_9902 - .L_9901)
	.align		4
.L_9901:
        /*0068*/ 	.word	index@(.nv.constant0._ZN2at6native29vectorized_elementwise_kernelILi8ENS0_13AUnaryFunctorIssbZZZNS0_23logical_and_kernel_cudaERNS_14TensorIteratorEENKUlvE0_clEvENKUlvE3_clEvEUlssE_EESt5arrayIPcLm2EEEEviT0_T1_)
        /*006c*/ 	.short	0x0380
        /*006e*/ 	.short	0x0018


	//----- nvinfo : EIATTR_SW_WAR
	.align		4
.L_9902:
        /*0070*/ 	.byte	0x04, 0x36
        /*0072*/ 	.short	(.L_9904 - .L_9903)
.L_9903:
        /*0074*/ 	.word	0x00000008
.L_9904:


//--------------------- .nv.info._ZN2at6native18elementwise_kernelILi128ELi4EZNS0_15gpu_kernel_implINS0_13BinaryFunctorIssbZZZNS0_23logical_and_kernel_cudaERNS_14TensorIteratorEENKUlvE0_clEvENKUlvE3_clEvEUlssE_EEEEvRNS_18TensorIteratorBaseERKT_EUliE_EEviT1_ --------------------------
	.section	.nv.info._ZN2at6native18elementwise_kernelILi128ELi4EZNS0_15gpu_kernel_implINS0_13BinaryFunctorIssbZZZNS0_23logical_and_kernel_cudaERNS_14TensorIteratorEENKUlvE0_clEvENKUlvE3_clEvEUlssE_EEEEvRNS_18TensorIteratorBaseERKT_EUliE_EEviT1_,"",@"SHT_CUDA_INFO"
	.sectionflags	@""
	.align	4


	//----- nvinfo : EIATTR_CUDA_API_VERSION
	.align		4
        /*0000*/ 	.byte	0x04, 0x37
        /*0002*/ 	.short	(.L_9906 - .L_9905)
.L_9905:
        /*0004*/ 	.word	0x00000082


	//----- nvinfo : EIATTR_KPARAM_INFO
	.align		4
.L_9906:
        /*0008*/ 	.byte	0x04, 0x17
        /*000a*/ 	.short	(.L_9908 - .L_9907)
.L_9907:
        /*000c*/ 	.word	0x00000000
        /*0010*/ 	.short	0x0001
        /*0012*/ 	.short	0x0008
        /*0014*/ 	.byte	0x00, 0xf0, 0x21, 0x0a


	//----- nvinfo : EIATTR_KPARAM_INFO
	.align		4
.L_9908:
        /*0018*/ 	.byte	0x04, 0x17
        /*001a*/ 	.short	(.L_9910 - .L_9909)
.L_9909:
        /*001c*/ 	.word	0x00000000
        /*0020*/ 	.short	0x0000
        /*0022*/ 	.short	0x0000
        /*0024*/ 	.byte	0x00, 0xf0, 0x11, 0x00


	//----- nvinfo : EIATTR_SPARSE_MMA_MASK
	.align		4
.L_9910:
        /*0028*/ 	.byte	0x03, 0x50
        /*002a*/ 	.short	0x0000


	//----- nvinfo : EIATTR_MAXREG_COUNT
	.align		4
        /*002c*/ 	.byte	0x03, 0x1b
        /*002e*/ 	.short	0x0080


	//----- nvinfo : EIATTR_EXTERNS
	.align		4
        /*0030*/ 	.byte	0x04, 0x0f
        /*0032*/ 	.short	(.L_9912 - .L_9911)


	//   ....[0]....
	.align		4
.L_9911:
        /*0034*/ 	.word	index@(__assertfail)


	//----- nvinfo : EIATTR_MERCURY_ISA_VERSION
	.align		4
.L_9912:
        /*0038*/ 	.byte	0x03, 0x5f
        /*003a*/ 	.short	0x0101


	//----- nvinfo : EIATTR_VRC_CTA_INIT_COUNT
	.align		4
        /*003c*/ 	.byte	0x02, 0x4a
	.zero		1
	.zero		1


	//----- nvinfo : EIATTR_SYSCALL_OFFSETS
	.align		4
        /*0040*/ 	.byte	0x04, 0x46
        /*0042*/ 	.short	(.L_9914 - .L_9913)


	//   ....[0]....
.L_9913:
        /*0044*/ 	.word	0x00002460


	//   ....[1]....
        /*0048*/ 	.word	0x000032b0


	//   ....[2]....
        /*004c*/ 	.word	0x00004010


	//   ....[3]....
        /*0050*/ 	.word	0x000065e0


	//   ....[4]....
        /*0054*/ 	.word	0x00007430


	//   ....[5]....
        /*0058*/ 	.word	0x00007fd0


	//   ....[6]....
        /*005c*/ 	.word	0x0000a690


	//   ....[7]....
        /*0060*/ 	.word	0x0000b4e0


	//   ....[8]....
        /*0064*/ 	.word	0x0000c080


	//   ....[9]....
        /*0068*/ 	.word	0x0000e760


	//   ....[10]....
        /*006c*/ 	.word	0x0000f5b0


	//   ....[11]....
        /*0070*/ 	.word	0x00010100


	//----- nvinfo : EIATTR_EXIT_INSTR_OFFSETS
	.align		4
.L_9914:
        /*0074*/ 	.byte	0x04, 0x1c
        /*0076*/ 	.short	(.L_9916 - .L_9915)


	//   ....[0]....
.L_9915:
        /*0078*/ 	.word	0x0000c310


	//   ....[1]....
        /*007c*/ 	.word	0x0000f720


	//   ....[2]....
        /*0080*/ 	.word	0x0000f740


	//   ....[3]....
        /*0084*/ 	.word	0x0000f7d0


	//   ....[4]....
        /*0088*/ 	.word	0x0000f7f0


	//   ....[5]....
        /*008c*/ 	.word	0x0000f810


	//   ....[6]....
        /*0090*/ 	.word	0x0000f8a0


	//   ....[7]....
        /*0094*/ 	.word	0x0000f8e0


	//   ....[8]....
        /*0098*/ 	.word	0x0000f980


	//   ....[9]....
        /*009c*/ 	.word	0x0000f9d0


	//   ....[10]....
        /*00a0*/ 	.word	0x0000fa00


	//   ....[11]....
        /*00a4*/ 	.word	0x0000fac0


	//   ....[12]....
        /*00a8*/ 	.word	0x0000fc00


	//   ....[13]....
        /*00ac*/ 	.word	0x0000fd40


	//   ....[14]....
        /*00b0*/ 	.word	0x0000fe90


	//   ....[15]....
        /*00b4*/ 	.word	0x0000fec0


	//   ....[16]....
        /*00b8*/ 	.word	0x0000fee0


	//   ....[17]....
        /*00bc*/ 	.word	0x0000ff60


	//   ....[18]....
        /*00c0*/ 	.word	0x0000ffa0


	//   ....[19]....
        /*00c4*/ 	.word	0x00010110


	//   ....[20]....
        /*00c8*/ 	.word	0x000101f0


	//   ....[21]....
        /*00cc*/ 	.word	0x00010290


	//   ....[22]....
        /*00d0*/ 	.word	0x000102c0


	//   ....[23]....
        /*00d4*/ 	.word	0x00010310


	//   ....[24]....
        /*00d8*/ 	.word	0x00010350


	//----- nvinfo : EIATTR_MAX_THREADS
	.align		4
.L_9916:
        /*00dc*/ 	.byte	0x04, 0x05
        /*00de*/ 	.short	(.L_9918 - .L_9917)
.L_9917:
        /*00e0*/ 	.word	0x00000080
        /*00e4*/ 	.word	0x00000001
        /*00e8*/ 	.word	0x00000001


	//----- nvinfo : EIATTR_CRS_STACK_SIZE
	.align		4
.L_9918:
        /*00ec*/ 	.byte	0x04, 0x1e
        /*00ee*/ 	.short	(.L_9920 - .L_9919)
.L_9919:
        /*00f0*/ 	.word	0x00000000


	//----- nvinfo : EIATTR_CBANK_PARAM_SIZE
	.align		4
.L_9920:
        /*00f4*/ 	.byte	0x03, 0x19
        /*00f6*/ 	.short	0x0290


	//----- nvinfo : EIATTR_PARAM_CBANK
	.align		4
        /*00f8*/ 	.byte	0x04, 0x0a
        /*00fa*/ 	.short	(.L_9922 - .L_9921)
	.align		4
.L_9921:
        /*00fc*/ 	.word	index@(.nv.constant0._ZN2at6native18elementwise_kernelILi128ELi4EZNS0_15gpu_kernel_implINS0_13BinaryFunctorIssbZZZNS0_23logical_and_kernel_cudaERNS_14TensorIteratorEENKUlvE0_clEvENKUlvE3_clEvEUlssE_EEEEvRNS_18TensorIteratorBaseERKT_EUliE_EEviT1_)
        /*0100*/ 	.short	0x0380
        /*0102*/ 	.short	0x0290


	//----- nvinfo : EIATTR_SW_WAR
	.align		4
.L_9922:
        /*0104*/ 	.byte	0x04, 0x36
        /*0106*/ 	.short	(.L_9924 - .L_9923)
.L_9923:
        /*0108*/ 	.word	0x00000008
.L_9924:


//--------------------- .nv.info._ZN2at6native27unrolled_elementwise_kernelINS0_13BinaryFunctorIssbZZZNS0_23logical_and_kernel_cudaERNS_14TensorIteratorEENKUlvE0_clEvENKUlvE3_clEvEUlssE_EESt5arrayIPcLm3EELi4E23TrivialOffsetCalculatorILi2EjESC_ILi1EjENS0_6memory12LoadWithCastILi2EEENSF_13StoreWithCastILi1EEEEEviT_T0_T2_T3_T4_T5_ --------------------------
	.section	.nv.info._ZN2at6native27unrolled_elementwise_kernelINS0_13BinaryFunctorIssbZZZNS0_23logical_and_kernel_cudaERNS_14TensorIteratorEENKUlvE0_clEvENKUlvE3_clEvEUlssE_EESt5arrayIPcLm3EELi4E23TrivialOffsetCalculatorILi2EjESC_ILi1EjENS0_6memory12LoadWithCastILi2EEENSF_13StoreWithCastILi1EEEEEviT_T0_T2_T3_T4_T5_,"",@"SHT_CUDA_INFO"
	.sectionflags	@""
	.align	4


	//----- nvinfo : EIATTR_CUDA_API_VERSION
	.align		4
        /*0000*/ 	.byte	0x04, 0x37
        /*0002*/ 	.short	(.L_9926 - .L_9925)
.L_9925:
        /*0004*/ 	.word	0x00000082


	//----- nvinfo : EIATTR_KPARAM_INFO
	.align		4
.L_9926:
        /*0008*/ 	.byte	0x04, 0x17
        /*000a*/ 	.short	(.L_9928 - .L_9927)
.L_9927:
        /*000c*/ 	.word	0x00000000
        /*0010*/ 	.short	0x0006
        /*0012*/ 	.short	0x0030
        /*0014*/ 	.byte	0x00, 0xf0, 0x21, 0x00


	//----- nvinfo : EIATTR_KPARAM_INFO
	.align		4
.L_9928:
        /*0018*/ 	.byte	0x04, 0x17
        /*001a*/ 	.short	(.L_9930 - .L_9929)
.L_9929:
        /*001c*/ 	.word	0x00000000
        /*0020*/ 	.short	0x0005
        /*0022*/ 	.short	0x0024
        /*0024*/ 	.byte	0x00, 0xf0, 0x31, 0x00


	//----- nvinfo : EIATTR_KPARAM_INFO
	.align		4
.L_9930:
        /*0028*/ 	.byte	0x04, 0x17
        /*002a*/ 	.short	(.L_9932 - .L_9931)
.L_9931:
        /*002c*/ 	.word	0x00000000
        /*0030*/ 	.short	0x0004
        /*0032*/ 	.short	0x0021
        /*0034*/ 	.byte	0x00, 0xf0, 0x05, 0x00


	//----- nvinfo : EIATTR_KPARAM_INFO
	.align		4
.L_9932:
        /*0038*/ 	.byte	0x04, 0x17
        /*003a*/ 	.short	(.L_9934 - .L_9933)
.L_9933:
        /*003c*/ 	.word	0x00000000
        /*0040*/ 	.short	0x0003
        /*0042*/ 	.short	0x0020
        /*0044*/ 	.byte	0x00, 0xf0, 0x05, 0x00


	//----- nvinfo : EIATTR_KPARAM_INFO
	.align		4
.L_9934:
        /*0048*/ 	.byte	0x04, 0x17
        /*004a*/ 	.short	(.L_9936 - .L_9935)
.L_9935:
        /*004c*/ 	.word	0x00000000
        /*0050*/ 	.short	0x0002
        /*0052*/ 	.short	0x0008
        /*0054*/ 	.byte	0x00, 0xf0, 0x61, 0x00


	//----- nvinfo : EIATTR_KPARAM_INFO
	.align		4
.L_9936:
        /*0058*/ 	.byte	0x04, 0x17
        /*005a*/ 	.short	(.L_9938 - .L_9937)
.L_9937:
        /*005c*/ 	.word	0x00000000
        /*0060*/ 	.short	0x0001
        /*0062*/ 	.short	0x0004
        /*0064*/ 	.byte	0x00, 0xf0, 0x05, 0x00


	//----- nvinfo : EIATTR_KPARAM_INFO
	.align		4
.L_9938:
        /*0068*/ 	.byte	0x04, 0x17
        /*006a*/ 	.short	(.L_9940 - .L_9939)
.L_9939:
        /*006c*/ 	.word	0x00000000
        /*0070*/ 	.short	0x0000
        /*0072*/ 	.short	0x0000
        /*0074*/ 	.byte	0x00, 0xf0, 0x11, 0x00


	//----- nvinfo : EIATTR_SPARSE_MMA_MASK
	.align		4
.L_9940:
        /*0078*/ 	.byte	0x03, 0x50
        /*007a*/ 	.short	0x0000


	//----- nvinfo : EIATTR_MAXREG_COUNT
	.align		4
        /*007c*/ 	.byte	0x03, 0x1b
        /*007e*/ 	.short	0x00ff


	//----- nvinfo : EIATTR_EXTERNS
	.align		4
        /*0080*/ 	.byte	0x04, 0x0f
        /*0082*/ 	.short	(.L_9942 - .L_9941)


	//   ....[0]....
	.align		4
.L_9941:
        /*0084*/ 	.word	index@(__assertfail)


	//----- nvinfo : EIATTR_MERCURY_ISA_VERSION
	.align		4
.L_9942:
        /*0088*/ 	.byte	0x03, 0x5f
        /*008a*/ 	.short	0x0101


	//----- nvinfo : EIATTR_VRC_CTA_INIT_COUNT
	.align		4
        /*008c*/ 	.byte	0x02, 0x4a
	.zero		1
	.zero		1


	//----- nvinfo : EIATTR_SYSCALL_OFFSETS
	.align		4
        /*0090*/ 	.byte	0x04, 0x46
        /*0092*/ 	.short	(.L_9944 - .L_9943)


	//   ....[0]....
.L_9943:
        /*0094*/ 	.word	0x00000e50


	//   ....[1]....
        /*0098*/ 	.word	0x00001cd0


	//   ....[2]....
        /*009c*/ 	.word	0x00002ce0


	//   ....[3]....
        /*00a0*/ 	.word	0x00003b60


	//   ....[4]....
        /*00a4*/ 	.word	0x00004ab0


	//   ....[5]....
        /*00a8*/ 	.word	0x00005940


	//   ....[6]....
        /*00ac*/ 	.word	0x00006880


	//   ....[7]....
        /*00b0*/ 	.word	0x00007710


	//   ....[8]....
        /*00b4*/ 	.word	0x000084c0


	//   ....[9]....
        /*00b8*/ 	.word	0x00009180


	//   ....[10]....
        /*00bc*/ 	.word	0x00009f40


	//   ....[11]....
        /*00c0*/ 	.word	0x0000acd0


	//----- nvinfo : EIATTR_EXIT_INSTR_OFFSETS
	.align		4
.L_9944:
        /*00c4*/ 	.byte	0x04, 0x1c
        /*00c6*/ 	.short	(.L_9946 - .L_9945)


	//   ....[0]....
.L_9945:
        /*00c8*/ 	.word	0x0000a1c0


	//   ....[1]....
        /*00cc*/ 	.word	0x0000a2f0


	//   ....[2]....
        /*00d0*/ 	.word	0x0000a310


	//   ....[3]....
        /*00d4*/ 	.word	0x0000a3a0


	//   ....[4]....
        /*00d8*/ 	.word	0x0000a3c0


	//   ....[5]....
        /*00dc*/ 	.word	0x0000a3e0


	//   ....[6]....
        /*00e0*/ 	.word	0x0000a470


	//   ....[7]....
        /*00e4*/ 	.word	0x0000a4b0


	//   ....[8]....
        /*00e8*/ 	.word	0x0000a550


	//   ....[9]....
        /*00ec*/ 	.word	0x0000a5a0


	//   ....[10]....
        /*00f0*/ 	.word	0x0000a5d0


	//   ....[11]....
        /*00f4*/ 	.word	0x0000a690


	//   ....[12]....
        /*00f8*/ 	.word	0x0000a7d0


	//   ....[13]....
        /*00fc*/ 	.word	0x0000a910


	//   ....[14]....
        /*0100*/ 	.word	0x0000aa60


	//   ....[15]....
        /*0104*/ 	.word	0x0000aa90


	//   ....[16]....
        /*0108*/ 	.word	0x0000aab0


	//   ....[17]....
        /*010c*/ 	.word	0x0000ab30


	//   ....[18]....
        /*0110*/ 	.word	0x0000ab70


	//   ....[19]....
        /*0114*/ 	.word	0x0000ace0


	//   ....[20]....
        /*0118*/ 	.word	0x0000adc0


	//   ....[21]....
        /*011c*/ 	.word	0x0000ae60


	//   ....[22]....
        /*0120*/ 	.word	0x0000ae90


	//   ....[23]....
        /*0124*/ 	.word	0x0000aee0


	//   ....[24]....
        /*0128*/ 	.word	0x0000af20


	//----- nvinfo : EIATTR_MAX_THREADS
	.align		4
.L_9946:
        /*012c*/ 	.byte	0x04, 0x05
        /*012e*/ 	.short	(.L_9948 - .L_9947)
.L_9947:
        /*0130*/ 	.word	0x00000080
        /*0134*/ 	.word	0x00000001
        /*0138*/ 	.word	0x00000001


	//----- nvinfo : EIATTR_CRS_STACK_SIZE
	.align		4
.L_9948:
        /*013c*/ 	.byte	0x04, 0x1e
        /*013e*/ 	.short	(.L_9950 - .L_9949)
.L_9949:
        /*0140*/ 	.word	0x00000000


	//----- nvinfo : EIATTR_CBANK_PARAM_SIZE
	.align		4
.L_9950:
        /*0144*/ 	.byte	0x03, 0x19
        /*0146*/ 	.short	0x0038


	//----- nvinfo : EIATTR_PARAM_CBANK
	.align		4
        /*0148*/ 	.byte	0x04, 0x0a
        /*014a*/ 	.short	(.L_9952 - .L_9951)
	.align		4
.L_9951:
        /*014c*/ 	.word	index@(.nv.constant0._ZN2at6native27unrolled_elementwise_kernelINS0_13BinaryFunctorIssbZZZNS0_23logical_and_kernel_cudaERNS_14TensorIteratorEENKUlvE0_clEvENKUlvE3_clEvEUlssE_EESt5arrayIPcLm3EELi4E23TrivialOffsetCalculatorILi2EjESC_ILi1EjENS0_6memory12LoadWithCastILi2EEENSF_13StoreWithCastILi1EEEEEviT_T0_T2_T3_T4_T5_)
        /*0150*/ 	.short	0x0380
        /*0152*/ 	.short	0x0038


	//----- nvinfo : EIATTR_SW_WAR
	.align		4
.L_9952:
        /*0154*/ 	.byte	0x04, 0x36
        /*0156*/ 	.short	(.L_9954 - .L_9953)
.L_9953:
        /*0158*/ 	.word	0x00000008
.L_9954:


//--------------------- .nv.info._ZN2at6native18elementwise_kernelILi128ELi4EZNS0_22gpu_kernel_impl_nocastINS0_13BinaryFunctorIssbZZZNS0_23logical_and_kernel_cudaERNS_14TensorIteratorEENKUlvE0_clEvENKUlvE3_clEvEUlssE_EEEEvRNS_18TensorIteratorBaseERKT_EUliE_EEviT1_ --------------------------
	.section	.nv.info._ZN2at6native18elementwise_kernelILi128ELi4EZNS0_22gpu_kernel_impl_nocastINS0_13BinaryFunctorIssbZZZNS0_23logical_and_kernel_cudaERNS_14TensorIteratorEENKUlvE0_clEvENKUlvE3_clEvEUlssE_EEEEvRNS_18TensorIteratorBaseERKT_EUliE_EEviT1_,"",@"SHT_CUDA_INFO"
	.sectionflags	@""
	.align	4


	//----- nvinfo : EIATTR_CUDA_API_VERSION
	.align		4
        /*0000*/ 	.byte	0x04, 0x37
        /*0002*/ 	.short	(.L_9956 - .L_9955)
.L_9955:
        /*0004*/ 	.word	0x00000082


	//----- nvinfo : EIATTR_KPARAM_INFO
	.align		4
.L_9956:
        /*0008*/ 	.byte	0x04, 0x17
        /*000a*/ 	.short	(.L_9958 - .L_9957)
.L_9957:
        /*000c*/ 	.word	0x00000000
        /*0010*/ 	.short	0x0001
        /*0012*/ 	.short	0x0008
        /*0014*/ 	.byte	0x00, 0xf0, 0x21, 0x0a


	//----- nvinfo : EIATTR_KPARAM_INFO
	.align		4
.L_9958:
        /*0018*/ 	.byte	0x04, 0x17
        /*001a*/ 	.short	(.L_9960 - .L_9959)
.L_9959:
        /*001c*/ 	.word	0x00000000
        /*0020*/ 	.short	0x0000
        /*0022*/ 	.short	0x0000
        /*0024*/ 	.byte	0x00, 0xf0, 0x11, 0x00


	//----- nvinfo : EIATTR_SPARSE_MMA_MASK
	.align		4
.L_9960:
        /*0028*/ 	.byte	0x03, 0x50
        /*002a*/ 	.short	0x0000


	//----- nvinfo : EIATTR_MAXREG_COUNT
	.align		4
        /*002c*/ 	.byte	0x03, 0x1b
        /*002e*/ 	.short	0x0080


	//----- nvinfo : EIATTR_MERCURY_ISA_VERSION
	.align		4
        /*0030*/ 	.byte	0x03, 0x5f
        /*0032*/ 	.short	0x0101


	//----- nvinfo : EIATTR_VRC_CTA_INIT_COUNT
	.align		4
        /*0034*/ 	.byte	0x02, 0x4a
	.zero		1
	.zero		1


	//----- nvinfo : EIATTR_EXIT_INSTR_OFFSETS
	.align		4
        /*0038*/ 	.byte	0x04, 0x1c
        /*003a*/ 	.short	(.L_9962 - .L_9961)


	//   ....[0]....
.L_9961:
        /*003c*/ 	.word	0x00000360


	//   ....[1]....
        /*0040*/ 	.word	0x00000400


	//   ....[2]....
        /*0044*/ 	.word	0x00004940


	//   ....[3]....
        /*0048*/ 	.word	0x00005ff0


	//----- nvinfo : EIATTR_MAX_THREADS
	.align		4
.L_9962:
        /*004c*/ 	.byte	0x04, 0x05
        /*004e*/ 	.short	(.L_9964 - .L_9963)
.L_9963:
        /*0050*/ 	.word	0x00000080
        /*0054*/ 	.word	0x00000001
        /*0058*/ 	.word	0x00000001


	//----- nvinfo : EIATTR_CRS_STACK_SIZE
	.align		4
.L_9964:
        /*005c*/ 	.byte	0x04, 0x1e
        /*005e*/ 	.short	(.L_9966 - .L_9965)
.L_9965:
        /*0060*/ 	.word	0x00000000


	//----- nvinfo : EIATTR_CBANK_PARAM_SIZE
	.align		4
.L_9966:
        /*0064*/ 	.byte	0x03, 0x19
        /*0066*/ 	.short	0x0290


	//----- nvinfo : EIATTR_PARAM_CBANK
	.align		4
        /*0068*/ 	.byte	0x04, 0x0a
        /*006a*/ 	.short	(.L_9968 - .L_9967)
	.align		4
.L_9967:
        /*006c*/ 	.word	index@(.nv.constant0._ZN2at6native18elementwise_kernelILi128ELi4EZNS0_22gpu_kernel_impl_nocastINS0_13BinaryFunctorIssbZZZNS0_23logical_and_kernel_cudaERNS_14TensorIteratorEENKUlvE0_clEvENKUlvE3_clEvEUlssE_EEEEvRNS_18TensorIteratorBaseERKT_EUliE_EEviT1_)
        /*0070*/ 	.short	0x0380
        /*0072*/ 	.short	0x0290


	//----- nvinfo : EIATTR_SW_WAR
	.align		4
.L_9968:
        /*0074*/ 	.byte	0x04, 0x36
        /*0076*/ 	.short	(.L_9970 - .L_9969)
.L_9969:
        /*0078*/ 	.word	0x00000008
.L_9970:


//--------------------- .nv.info._ZN2at6native27unrolled_elementwise_kernelINS0_13BinaryFunctorIssbZZZNS0_23logical_and_kernel_cudaERNS_14TensorIteratorEENKUlvE0_clEvENKUlvE3_clEvEUlssE_EESt5arrayIPcLm3EELi4E23TrivialOffsetCalculatorILi2EjESC_ILi1EjENS0_6memory15LoadWithoutCastENSF_16StoreWithoutCastEEEviT_T0_T2_T3_T4_T5_ --------------------------
	.section	.nv.info._ZN2at6native27unrolled_elementwise_kernelINS0_13BinaryFunctorIssbZZZNS0_23logical_and_kernel_cudaERNS_14TensorIteratorEENKUlvE0_clEvENKUlvE3_clEvEUlssE_EESt5arrayIPcLm3EELi4E23TrivialOffsetCalculatorILi2EjESC_ILi1EjENS0_6memory15LoadWithoutCastENSF_16StoreWithoutCastEEEviT_T0_T2_T3_T4_T5_,"",@"SHT_CUDA_INFO"
	.sectionflags	@""
	.align	4


	//----- nvinfo : EIATTR_CUDA_API_VERSION
	.align		4
        /*0000*/ 	.byte	0x04, 0x37
        /*0002*/ 	.short	(.L_9972 - .L_9971)
.L_9971:
        /*0004*/ 	.word	0x00000082


	//----- nvinfo : EIATTR_KPARAM_INFO
	.align		4
.L_9972:
        /*0008*/ 	.byte	0x04, 0x17
        /*000a*/ 	.short	(.L_9974 - .L_9973)
.L_9973:
        /*000c*/ 	.word	0x00000000
        /*0010*/ 	.short	0x0006
        /*0012*/ 	.short	0x0023
        /*0014*/ 	.byte	0x00, 0xf0, 0x05, 0x00


	//----- nvinfo : EIATTR_KPARAM_INFO
	.align		4
.L_9974:
        /*0018*/ 	.byte	0x04, 0x17
        /*001a*/ 	.short	(.L_9976 - .L_9975)
.L_9975:
        /*001c*/ 	.word	0x00000000
        /*0020*/ 	.short	0x0005
        /*0022*/ 	.short	0x0022
        /*0024*/ 	.byte	0x00, 0xf0, 0x05, 0x00


	//----- nvinfo : EIATTR_KPARAM_INFO
	.align		4
.L_9976:
        /*0028*/ 	.byte	0x04, 0x17
        /*002a*/ 	.short	(.L_9978 - .L_9977)
.L_9977:
        /*002c*/ 	.word	0x00000000
        /*0030*/ 	.short	0x0004
        /*0032*/ 	.short	0x0021
        /*0034*/ 	.byte	0x00, 0xf0, 0x05, 0x00


	//----- nvinfo : EIATTR_KPARAM_INFO
	.align		4
.L_9978:
        /*0038*/ 	.byte	0x04, 0x17
        /*003a*/ 	.short	(.L_9980 - .L_9979)
.L_9979:
        /*003c*/ 	.word	0x00000000
        /*0040*/ 	.short	0x0003
        /*0042*/ 	.short	0x0020
        /*0044*/ 	.byte	0x00, 0xf0, 0x05, 0x00


	//----- nvinfo : EIATTR_KPARAM_INFO
	.align		4
.L_9980:
        /*0048*/ 	.byte	0x04, 0x17
        /*004a*/ 	.short	(.L_9982 - .L_9981)
.L_9981:
        /*004c*/ 	.word	0x00000000
        /*0050*/ 	.short	0x0002
        /*0052*/ 	.short	0x0008
        /*0054*/ 	.byte	0x00, 0xf0, 0x61, 0x00


	//----- nvinfo : EIATTR_KPARAM_INFO
	.align		4
.L_9982:
        /*0058*/ 	.byte	0x04, 0x17
        /*005a*/ 	.short	(.L_9984 - .L_9983)
.L_9983:
        /*005c*/ 	.word	0x00000000
        /*0060*/ 	.short	0x0001
        /*0062*/ 	.short	0x0004
        /*0064*/ 	.byte	0x00, 0xf0, 0x05, 0x00


	//----- nvinfo : EIATTR_KPARAM_INFO
	.align		4
.L_9984:
        /*0068*/ 	.byte	0x04, 0x17
        /*006a*/ 	.short	(.L_9986 - .L_9985)
.L_9985:
        /*006c*/ 	.word	0x00000000
        /*0070*/ 	.short	0x0000
        /*0072*/ 	.short	0x0000
        /*0074*/ 	.byte	0x00, 0xf0, 0x11, 0x00


	//----- nvinfo : EIATTR_SPARSE_MMA_MASK
	.align		4
.L_9986:
        /*0078*/ 	.byte	0x03, 0x50
        /*007a*/ 	.short	0x0000


	//----- nvinfo : EIATTR_MAXREG_COUNT
	.align		4
        /*007c*/ 	.byte	0x03, 0x1b
        /*007e*/ 	.short	0x00ff


	//----- nvinfo : EIATTR_MERCURY_ISA_VERSION
	.align		4
        /*0080*/ 	.byte	0x03, 0x5f
        /*0082*/ 	.short	0x0101


	//----- nvinfo : EIATTR_VRC_CTA_INIT_COUNT
	.align		4
        /*0084*/ 	.byte	0x02, 0x4a
	.zero		1
	.zero		1


	//----- nvinfo : EIATTR_EXIT_INSTR_OFFSETS
	.align		4
        /*0088*/ 	.byte	0x04, 0x1c
        /*008a*/ 	.short	(.L_9988 - .L_9987)


	//   ....[0]....
.L_9987:
        /*008c*/ 	.word	0x00000580


	//   ....[1]....
        /*0090*/ 	.word	0x000005e0


	//----- nvinfo : EIATTR_MAX_THREADS
	.align		4
.L_9988:
        /*0094*/ 	.byte	0x04, 0x05
        /*0096*/ 	.short	(.L_9990 - .L_9989)
.L_9989:
        /*0098*/ 	.word	0x00000080
        /*009c*/ 	.word	0x00000001
        /*00a0*/ 	.word	0x00000001


	//----- nvinfo : EIATTR_CRS_STACK_SIZE
	.align		4
.L_9990:
        /*00a4*/ 	.byte	0x04, 0x1e
        /*00a6*/ 	.short	(.L_9992 - .L_9991)
.L_9991:
        /*00a8*/ 	.word	0x00000000


	//----- nvinfo : EIATTR_CBANK_PARAM_SIZE
	.align		4
.L_9992:
        /*00ac*/ 	.byte	0x03, 0x19
        /*00ae*/ 	.short	0x0024


	//----- nvinfo : EIATTR_PARAM_CBANK
	.align		4
        /*00b0*/ 	.byte	0x04, 0x0a
        /*00b2*/ 	.short	(.L_9994 - .L_9993)
	.align		4
.L_9993:
        /*00b4*/ 	.word	index@(.nv.constant0._ZN2at6native27unrolled_elementwise_kernelINS0_13BinaryFunctorIssbZZZNS0_23logical_and_kernel_cudaERNS_14TensorIteratorEENKUlvE0_clEvENKUlvE3_clEvEUlssE_EESt5arrayIPcLm3EELi4E23TrivialOffsetCalculatorILi2EjESC_ILi1EjENS0_6memory15LoadWithoutCastENSF_16StoreWithoutCastEEEviT_T0_T2_T3_T4_T5_)
        /*00b8*/ 	.short	0x0380
        /*00ba*/ 	.short	0x0024


	//----- nvinfo : EIATTR_SW_WAR
	.align		4
.L_9994:
        /*00bc*/ 	.byte	0x04, 0x36
        /*00be*/ 	.short	(.L_9996 - .L_9995)
.L_9995:
        /*00c0*/ 	.word	0x00000008
.L_9996:


//--------------------- .nv.info._ZN2at6native29vectorized_elementwise_kernelILi2ENS0_13BinaryFunctorIssbZZZNS0_23logical_and_kernel_cudaERNS_14TensorIteratorEENKUlvE0_clEvENKUlvE3_clEvEUlssE_EESt5arrayIPcLm3EEEEviT0_T1_ --------------------------
	.section	.nv.info._ZN2at6native29vectorized_elementwise_kernelILi2ENS0_13BinaryFunctorIssbZZZNS0_23logical_and_kernel_cudaERNS_14TensorIteratorEENKUlvE0_clEvENKUlvE3_clEvEUlssE_EESt5arrayIPcLm3EEEEviT0_T1_,"",@"SHT_CUDA_INFO"
	.sectionflags	@""
	.align	4


	//----- nvinfo : EIATTR_CUDA_API_VERSION
	.align		4
        /*0000*/ 	.byte	0x04, 0x37
        /*0002*/ 	.short	(.L_9998 - .L_9997)
.L_9997:
        /*0004*/ 	.word	0x00000082


	//----- nvinfo : EIATTR_KPARAM_INFO
	.align		4
.L_9998:
        /*0008*/ 	.byte	0x04, 0x17
        /*000a*/ 	.short	(.L_10000 - .L_9999)
.L_9999:
        /*000c*/ 	.word	0x00000000
        /*0010*/ 	.short	0x0002
        /*0012*/ 	.short	0x0008
        /*0014*/ 	.byte	0x00, 0xf0, 0x61, 0x00


	//----- nvinfo : EIATTR_KPARAM_INFO
	.align		4
.L_10000:
        /*0018*/ 	.byte	0x04, 0x17
        /*001a*/ 	.short	(.L_10002 - .L_10001)
.L_10001:
        /*001c*/ 	.word	0x00000000
        /*0020*/ 	.short	0x0001
        /*0022*/ 	.short	0x0004
        /*0024*/ 	.byte	0x00, 0xf0, 0x05, 0x00


	//----- nvinfo : EIATTR_KPARAM_INFO
	.align		4
.L_10002:
        /*0028*/ 	.byte	0x04, 0x17
        /*002a*/ 	.short	(.L_10004 - .L_10003)
.L_10003:
        /*002c*/ 	.word	0x00000000
        /*0030*/ 	.short	0x0000
        /*0032*/ 	.short	0x0000
        /*0034*/ 	.byte	0x00, 0xf0, 0x11, 0x00


	//----- nvinfo : EIATTR_SPARSE_MMA_MASK
	.align		4
.L_10004:
        /*0038*/ 	.byte	0x03, 0x50
        /*003a*/ 	.short	0x0000


	//----- nvinfo : EIATTR_MAXREG_COUNT
	.align		4
        /*003c*/ 	.byte	0x03, 0x1b
        /*003e*/ 	.short	0x00ff


	//----- nvinfo : EIATTR_MERCURY_ISA_VERSION
	.align		4
        /*0040*/ 	.byte	0x03, 0x5f
        /*0042*/ 	.short	0x0101


	//----- nvinfo : EIATTR_VRC_CTA_INIT_COUNT
	.align		4
        /*0044*/ 	.byte	0x02, 0x4a
	.zero		1
	.zero		1


	//----- nvinfo : EIATTR_EXIT_INSTR_OFFSETS
	.align		4
        /*0048*/ 	.byte	0x04, 0x1c
        /*004a*/ 	.short	(.L_10006 - .L_10005)


	//   ....[0]....
.L_10005:
        /*004c*/ 	.word	0x00000b70


	//   ....[1]....
        /*0050*/ 	.word	0x00000bd0


	//   ....[2]....
        /*0054*/ 	.word	0x000010d0


	//----- nvinfo : EIATTR_MAX_THREADS
	.align		4
.L_10006:
        /*0058*/ 	.byte	0x04, 0x05
        /*005a*/ 	.short	(.L_10008 - .L_10007)
.L_10007:
        /*005c*/ 	.word	0x00000080
        /*0060*/ 	.word	0x00000001
        /*0064*/ 	.word	0x00000001


	//----- nvinfo : EIATTR_CRS_STACK_SIZE
	.align		4
.L_10008:
        /*0068*/ 	.byte	0x04, 0x1e
        /*006a*/ 	.short	(.L_10010 - .L_10009)
.L_10009:
        /*006c*/ 	.word	0x00000000


	//----- nvinfo : EIATTR_CBANK_PARAM_SIZE
	.align		4
.L_10010:
        /*0070*/ 	.byte	0x03, 0x19
        /*0072*/ 	.short	0x0020


	//----- nvinfo : EIATTR_PARAM_CBANK
	.align		4
        /*0074*/ 	.byte	0x04, 0x0a
        /*0076*/ 	.short	(.L_10012 - .L_10011)
	.align		4
.L_10011:
        /*0078*/ 	.word	index@(.nv.constant0._ZN2at6native29vectorized_elementwise_kernelILi2ENS0_13BinaryFunctorIssbZZZNS0_23logical_and_kernel_cudaERNS_14TensorIteratorEENKUlvE0_clEvENKUlvE3_clEvEUlssE_EESt5arrayIPcLm3EEEEviT0_T1_)
        /*007c*/ 	.short	0x0380
        /*007e*/ 	.short	0x0020


	//----- nvinfo : EIATTR_SW_WAR
	.align		4
.L_10012:
        /*0080*/ 	.byte	0x04, 0x36
        /*0082*/ 	.short	(.L_10014 - .L_10013)
.L_10013:
        /*0084*/ 	.word	0x00000008
.L_10014:


//--------------------- .nv.info._ZN2at6native29vectorized_elementwise_kernelILi4ENS0_13BinaryFunctorIssbZZZNS0_23logical_and_kernel_cudaERNS_14TensorIteratorEENKUlvE0_clEvENKUlvE3_clEvEUlssE_EESt5arrayIPcLm3EEEEviT0_T1_ --------------------------
	.section	.nv.info._ZN2at6native29vectorized_elementwise_kernelILi4ENS0_13BinaryFunctorIssbZZZNS0_23logical_and_kernel_cudaERNS_14TensorIteratorEENKUlvE0_clEvENKUlvE3_clEvEUlssE_EESt5arrayIPcLm3EEEEviT0_T1_,"",@"SHT_CUDA_INFO"
	.sectionflags	@""
	.align	4


	//----- nvinfo : EIATTR_CUDA_API_VERSION
	.align		4
        /*0000*/ 	.byte	0x04, 0x37
        /*0002*/ 	.short	(.L_10016 - .L_10015)
.L_10015:
        /*0004*/ 	.word	0x00000082


	//----- nvinfo : EIATTR_KPARAM_INFO
	.align		4
.L_10016:
        /*0008*/ 	.byte	0x04, 0x17
        /*000a*/ 	.short	(.L_10018 - .L_10017)
.L_10017:
        /*000c*/ 	.word	0x00000000
        /*0010*/ 	.short	0x0002
        /*0012*/ 	.short	0x0008
        /*0014*/ 	.byte	0x00, 0xf0, 0x61, 0x00


	//----- nvinfo : EIATTR_KPARAM_INFO
	.align		4
.L_10018:
        /*0018*/ 	.byte	0x04, 0x17
        /*001a*/ 	.short	(.L_10020 - .L_10019)
.L_10019:
        /*001c*/ 	.word	0x00000000
        /*0020*/ 	.short	0x0001
        /*0022*/ 	.short	0x0004
        /*0024*/ 	.byte	0x00, 0xf0, 0x05, 0x00


	//----- nvinfo : EIATTR_KPARAM_INFO
	.align		4
.L_10020:
        /*0028*/ 	.byte	0x04, 0x17
        /*002a*/ 	.short	(.L_10022 - .L_10021)
.L_10021:
        /*002c*/ 	.word	0x00000000
        /*0030*/ 	.short	0x0000
        /*0032*/ 	.short	0x0000
        /*0034*/ 	.byte	0x00, 0xf0, 0x11, 0x00


	//----- nvinfo : EIATTR_SPARSE_MMA_MASK
	.align		4
.L_10022:
        /*0038*/ 	.byte	0x03, 0x50
        /*003a*/ 	.short	0x0000


	//----- nvinfo : EIATTR_MAXREG_COUNT
	.align		4
        /*003c*/ 	.byte	0x03, 0x1b
        /*003e*/ 	.short	0x00ff


	//----- nvinfo : EIATTR_MERCURY_ISA_VERSION
	.align		4
        /*0040*/ 	.byte	0x03, 0x5f
        /*0042*/ 	.short	0x0101


	//----- nvinfo : EIATTR_VRC_CTA_INIT_COUNT
	.align		4
        /*0044*/ 	.byte	0x02, 0x4a
	.zero		1
	.zero		1


	//----- nvinfo : EIATTR_EXIT_INSTR_OFFSETS
	.align		4
        /*0048*/ 	.byte	0x04, 0x1c
        /*004a*/ 	.short	(.L_10024 - .L_10023)


	//   ....[0]....
.L_10023:
        /*004c*/ 	.word	0x00000b70


	//   ....[1]....
        /*0050*/ 	.word	0x00000bd0


	//   ....[2]....
        /*0054*/ 	.word	0x00001060


	//----- nvinfo : EIATTR_MAX_THREADS
	.align		4
.L_10024:
        /*0058*/ 	.byte	0x04, 0x05
        /*005a*/ 	.short	(.L_10026 - .L_10025)
.L_10025:
        /*005c*/ 	.word	0x00000080
        /*0060*/ 	.word	0x00000001
        /*0064*/ 	.word	0x00000001


	//----- nvinfo : EIATTR_CRS_STACK_SIZE
	.align		4
.L_10026:
        /*0068*/ 	.byte	0x04, 0x1e
        /*006a*/ 	.short	(.L_10028 - .L_10027)
.L_10027:
        /*006c*/ 	.word	0x00000000


	//----- nvinfo : EIATTR_CBANK_PARAM_SIZE
	.align		4
.L_10028:
        /*0070*/ 	.byte	0x03, 0x19
        /*0072*/ 	.short	0x0020


	//----- nvinfo : EIATTR_PARAM_CBANK
	.align		4
        /*0074*/ 	.byte	0x04, 0x0a
        /*0076*/ 	.short	(.L_10030 - .L_10029)
	.align		4
.L_10029:
        /*0078*/ 	.word	index@(.nv.constant0._ZN2at6native29vectorized_elementwise_kernelILi4ENS0_13BinaryFunctorIssbZZZNS0_23logical_and_kernel_cudaERNS_14TensorIteratorEENKUlvE0_clEvENKUlvE3_clEvEUlssE_EESt5arrayIPcLm3EEEEviT0_T1_)
        /*007c*/ 	.short	0x0380
        /*007e*/ 	.short	0x0020


	//----- nvinfo : EIATTR_SW_WAR
	.align		4
.L_10030:
        /*0080*/ 	.byte	0x04, 0x36
        /*0082*/ 	.short	(.L_10032 - .L_10031)
.L_10031:
        /*0084*/ 	.word	0x00000008
.L_10032:


//--------------------- .nv.info._ZN2at6native29vectorized_elementwise_kernelILi8ENS0_13BinaryFunctorIssbZZZNS0_23logical_and_kernel_cudaERNS_14TensorIteratorEENKUlvE0_clEvENKUlvE3_clEvEUlssE_EESt5arrayIPcLm3EEEEviT0_T1_ --------------------------
	.section	.nv.info._ZN2at6native29vectorized_elementwise_kernelILi8ENS0_13BinaryFunctorIssbZZZNS0_23logical_and_kernel_cudaERNS_14TensorIteratorEENKUlvE0_clEvENKUlvE3_clEvEUlssE_EESt5arrayIPcLm3EEEEviT0_T1_,"",@"SHT_CUDA_INFO"
	.sectionflags	@""
	.align	4


	//----- nvinfo : EIATTR_CUDA_API_VERSION
	.align		4
        /*0000*/ 	.byte	0x04, 0x37
        /*0002*/ 	.short	(.L_10034 - .L_10033)
.L_10033:
        /*0004*/ 	.word	0x00000082


	//----- nvinfo : EIATTR_KPARAM_INFO
	.align		4
.L_10034:
        /*0008*/ 	.byte	0x04, 0x17
        /*000a*/ 	.short	(.L_10036 - .L_10035)
.L_10035:
        /*000c*/ 	.word	0x00000000
        /*0010*/ 	.short	0x0002
        /*0012*/ 	.short	0x0008
        /*0014*/ 	.byte	0x00, 0xf0, 0x61, 0x00


	//----- nvinfo : EIATTR_KPARAM_INFO
	.align		4
.L_10036:
        /*0018*/ 	.byte	0x04, 0x17
        /*001a*/ 	.short	(.L_10038 - .L_10037)
.L_10037:
        /*001c*/ 	.word	0x00000000
        /*0020*/ 	.short	0x0001
        /*0022*/ 	.short	0x0004
        /*0024*/ 	.byte	0x00, 0xf0, 0x05, 0x00


	//----- nvinfo : EIATTR_KPARAM_INFO
	.align		4
.L_10038:
        /*0028*/ 	.byte	0x04, 0x17
        /*002a*/ 	.short	(.L_10040 - .L_10039)
.L_10039:
        /*002c*/ 	.word	0x00000000
        /*0030*/ 	.short	0x0000
        /*0032*/ 	.short	0x0000
        /*0034*/ 	.byte	0x00, 0xf0, 0x11, 0x00


	//----- nvinfo : EIATTR_SPARSE_MMA_MASK
	.align		4
.L_10040:
        /*0038*/ 	.byte	0x03, 0x50
        /*003a*/ 	.short	0x0000


	//----- nvinfo : EIATTR_MAXREG_COUNT
	.align		4
        /*003c*/ 	.byte	0x03, 0x1b
        /*003e*/ 	.short	0x00ff


	//----- nvinfo : EIATTR_MERCURY_ISA_VERSION
	.align		4
        /*0040*/ 	.byte	0x03, 0x5f
        /*0042*/ 	.short	0x0101


	//----- nvinfo : EIATTR_VRC_CTA_INIT_COUNT
	.align		4
        /*0044*/ 	.byte	0x02, 0x4a
	.zero		1
	.zero		1


	//----- nvinfo : EIATTR_EXIT_INSTR_OFFSETS
	.align		4
        /*0048*/ 	.byte	0x04, 0x1c
        /*004a*/ 	.short	(.L_10042 - .L_10041)


	//   ....[0]....
.L_10041:
        /*004c*/ 	.word	0x00000010


	//----- nvinfo : EIATTR_MAX_THREADS
	.align		4
.L_10042:
        /*0050*/ 	.byte	0x04, 0x05
        /*0052*/ 	.short	(.L_10044 - .L_10043)
.L_10043:
        /*0054*/ 	.word	0x00000080
        /*0058*/ 	.word	0x00000001
        /*005c*/ 	.word	0x00000001


	//----- nvinfo : EIATTR_CBANK_PARAM_SIZE
	.align		4
.L_10044:
        /*0060*/ 	.byte	0x03, 0x19
        /*0062*/ 	.short	0x0020


	//----- nvinfo : EIATTR_PARAM_CBANK
	.align		4
        /*0064*/ 	.byte	0x04, 0x0a
        /*0066*/ 	.short	(.L_10046 - .L_10045)
	.align		4
.L_10045:
        /*0068*/ 	.word	index@(.nv.constant0._ZN2at6native29vectorized_elementwise_kernelILi8ENS0_13BinaryFunctorIssbZZZNS0_23logical_and_kernel_cudaERNS_14TensorIteratorEENKUlvE0_clEvENKUlvE3_clEvEUlssE_EESt5arrayIPcLm3EEEEviT0_T1_)
        /*006c*/ 	.short	0x0380
        /*006e*/ 	.short	0x0020


	//----- nvinfo : EIATTR_SW_WAR
	.align		4
.L_10046:
        /*0070*/ 	.byte	0x04, 0x36
        /*0072*/ 	.short	(.L_10048 - .L_10047)
.L_10047:
        /*0074*/ 	.word	0x00000008
.L_10048:


//--------------------- .nv.info._ZN2at6native18elementwise_kernelILi128ELi4EZNS0_15gpu_kernel_implINS0_13AUnaryFunctorIllbZZZNS0_23logical_and_kernel_cudaERNS_14TensorIteratorEENKUlvE0_clEvENKUlvE2_clEvEUlllE_EEEEvRNS_18TensorIteratorBaseERKT_EUliE_EEviT1_ --------------------------
	.section	.nv.info._ZN2at6native18elementwise_kernelILi128ELi4EZNS0_15gpu_kernel_implINS0_13AUnaryFunctorIllbZZZNS0_23logical_and_kernel_cudaERNS_14TensorIteratorEENKUlvE0_clEvENKUlvE2_clEvEUlllE_EEEEvRNS_18TensorIteratorBaseERKT_EUliE_EEviT1_,"",@"SHT_CUDA_INFO"
	.sectionflags	@""
	.align	4


	//----- nvinfo : EIATTR_CUDA_API_VERSION
	.align		4
        /*0000*/ 	.byte	0x04, 0x37
        /*0002*/ 	.short	(.L_10050 - .L_10049)
.L_10049:
        /*0004*/ 	.word	0x00000082


	//----- nvinfo : EIATTR_KPARAM_INFO
	.align		4
.L_10050:
        /*0008*/ 	.byte	0x04, 0x17
        /*000a*/ 	.short	(.L_10052 - .L_10051)
.L_10051:
        /*000c*/ 	.word	0x00000000
        /*0010*/ 	.short	0x0001
        /*0012*/ 	.short	0x0008
        /*0014*/ 	.byte	0x00, 0xf0, 0xa1, 0x08


	//----- nvinfo : EIATTR_KPARAM_INFO
	.align		4
.L_10052:
        /*0018*/ 	.byte	0x04, 0x17
        /*001a*/ 	.short	(.L_10054 - .L_10053)
.L_10053:
        /*001c*/ 	.word	0x00000000
        /*0020*/ 	.short	0x0000
        /*0022*/ 	.short	0x0000
        /*0024*/ 	.byte	0x00, 0xf0, 0x11, 0x00


	//----- nvinfo : EIATTR_SPARSE_MMA_MASK
	.align		4
.L_10054:
        /*0028*/ 	.byte	0x03, 0x50
        /*002a*/ 	.short	0x0000


	//----- nvinfo : EIATTR_MAXREG_COUNT
	.align		4
        /*002c*/ 	.byte	0x03, 0x1b
        /*002e*/ 	.short	0x0080


	//----- nvinfo : EIATTR_EXTERNS
	.align		4
        /*0030*/ 	.byte	0x04, 0x0f
        /*0032*/ 	.short	(.L_10056 - .L_10055)


	//   ....[0]....
	.align		4
.L_10055:
        /*0034*/ 	.word	index@(__assertfail)


	//----- nvinfo : EIATTR_MERCURY_ISA_VERSION
	.align		4
.L_10056:
        /*0038*/ 	.byte	0x03, 0x5f
        /*003a*/ 	.short	0x0101


	//----- nvinfo : EIATTR_VRC_CTA_INIT_COUNT
	.align		4
        /*003c*/ 	.byte	0x02, 0x4a
	.zero		1
	.zero		1


	//----- nvinfo : EIATTR_SYSCALL_OFFSETS
	.align		4
        /*0040*/ 	.byte	0x04, 0x46
        /*0042*/ 	.short	(.L_10058 - .L_10057)


	//   ....[0]....
.L_10057:
        /*0044*/ 	.word	0x00002110


	//   ....[1]....
        /*0048*/ 	.word	0x00002e70


	//   ....[2]....
        /*004c*/ 	.word	0x000050f0


	//   ....[3]....
        /*0050*/ 	.word	0x00005ca0


	//   ....[4]....
        /*0054*/ 	.word	0x00008010


	//   ....[5]....
        /*0058*/ 	.word	0x00008bc0


	//   ....[6]....
        /*005c*/ 	.word	0x0000af40


	//   ....[7]....
        /*0060*/ 	.word	0x0000bab0


	//----- nvinfo : EIATTR_EXIT_INSTR_OFFSETS
	.align		4
.L_10058:
        /*0064*/ 	.byte	0x04, 0x1c
        /*0066*/ 	.short	(.L_10060 - .L_10059)


	//   ....[0]....
.L_10059:
        /*0068*/ 	.word	0x00008e50


	//   ....[1]....
        /*006c*/ 	.word	0x0000b0d0


	//   ....[2]....
        /*0070*/ 	.word	0x0000b0f0


	//   ....[3]....
        /*0074*/ 	.word	0x0000b180


	//   ....[4]....
        /*0078*/ 	.word	0x0000b1a0


	//   ....[5]....
        /*007c*/ 	.word	0x0000b1c0


	//   ....[6]....
        /*0080*/ 	.word	0x0000b250


	//   ....[7]....
        /*0084*/ 	.word	0x0000b290


	//   ....[8]....
        /*0088*/ 	.word	0x0000b330


	//   ....[9]....
        /*008c*/ 	.word	0x0000b380


	//   ....[10]....
        /*0090*/ 	.word	0x0000b3b0


	//   ....[11]....
        /*0094*/ 	.word	0x0000b470


	//   ....[12]....
        /*0098*/ 	.word	0x0000b5b0


	//   ....[13]....
        /*009c*/ 	.word	0x0000b6f0


	//   ....[14]....
        /*00a0*/ 	.word	0x0000b840


	//   ....[15]....
        /*00a4*/ 	.word	0x0000b870


	//   ....[16]....
        /*00a8*/ 	.word	0x0000b890


	//   ....[17]....
        /*00ac*/ 	.word	0x0000b910


	//   ....[18]....
        /*00b0*/ 	.word	0x0000b950


	//   ....[19]....
        /*00b4*/ 	.word	0x0000bac0


	//   ....[20]....
        /*00b8*/ 	.word	0x0000bba0


	//   ....[21]....
        /*00bc*/ 	.word	0x0000bc40


	//   ....[22]....
        /*00c0*/ 	.word	0x0000bc70


	//   ....[23]....
        /*00c4*/ 	.word	0x0000bcc0


	//   ....[24]....
        /*00c8*/ 	.word	0x0000bd00


	//----- nvinfo : EIATTR_MAX_THREADS
	.align		4
.L_10060:
        /*00cc*/ 	.byte	0x04, 0x05
        /*00ce*/ 	.short	(.L_10062 - .L_10061)
.L_10061:
        /*00d0*/ 	.word	0x00000080
        /*00d4*/ 	.word	0x00000001
        /*00d8*/ 	.word	0x00000001


	//----- nvinfo : EIATTR_CRS_STACK_SIZE
	.align		4
.L_10062:
        /*00dc*/ 	.byte	0x04, 0x1e
        /*00de*/ 	.short	(.L_10064 - .L_10063)
.L_10063:
        /*00e0*/ 	.word	0x00000000


	//----- nvinfo : EIATTR_CBANK_PARAM_SIZE
	.align		4
.L_10064:
        /*00e4*/ 	.byte	0x03, 0x19
        /*00e6*/ 	.short	0x0230


	//----- nvinfo : EIATTR_PARAM_CBANK
	.align		4
        /*00e8*/ 	.byte	0x04, 0x0a
        /*00ea*/ 	.short	(.L_10066 - .L_10065)
	.align		4
.L_10065:
        /*00ec*/ 	.word	index@(.nv.constant0._ZN2at6native18elementwise_kernelILi128ELi4EZNS0_15gpu_kernel_implINS0_13AUnaryFunctorIllbZZZNS0_23logical_and_kernel_cudaERNS_14TensorIteratorEENKUlvE0_clEvENKUlvE2_clEvEUlllE_EEEEvRNS_18TensorIteratorBaseERKT_EUliE_EEviT1_)
        /*00f0*/ 	.short	0x0380
        /*00f2*/ 	.short	0x0230


	//----- nvinfo : EIATTR_SW_WAR
	.align		4
.L_10066:
        /*00f4*/ 	.byte	0x04, 0x36
        /*00f6*/ 	.short	(.L_10068 - .L_10067)
.L_10067:
        /*00f8*/ 	.word	0x00000008
.L_10068:


//--------------------- .nv.info._ZN2at6native27unrolled_elementwise_kernelINS0_13AUnaryFunctorIllbZZZNS0_23logical_and_kernel_cudaERNS_14TensorIteratorEENKUlvE0_clEvENKUlvE2_clEvEUlllE_EESt5arrayIPcLm2EELi4E23TrivialOffsetCalculatorILi1EjESD_NS0_6memory12LoadWithCastILi1EEENSE_13StoreWithCastILi1EEEEEviT_T0_T2_T3_T4_T5_ --------------------------
	.section	.nv.info._ZN2at6native27unrolled_elementwise_kernelINS0_13AUnaryFunctorIllbZZZNS0_23logical_and_kernel_cudaERNS_14TensorIteratorEENKUlvE0_clEvENKUlvE2_clEvEUlllE_EESt5arrayIPcLm2EELi4E23TrivialOffsetCalculatorILi1EjESD_NS0_6memory12LoadWithCastILi1EEENSE_13StoreWithCastILi1EEEEEviT_T0_T2_T3_T4_T5_,"",@"SHT_CUDA_INFO"
	.sectionflags	@""
	.align	4


	//----- nvinfo : EIATTR_CUDA_API_VERSION
	.align		4
        /*0000*/ 	.byte	0x04, 0x37
        /*0002*/ 	.short	(.L_10070 - .L_10069)
.L_10069:
        /*0004*/ 	.word	0x00000082


	//----- nvinfo : EIATTR_KPARAM_INFO
	.align		4
.L_10070:
        /*0008*/ 	.byte	0x04, 0x17
        /*000a*/ 	.short	(.L_10072 - .L_10071)
.L_10071:
        /*000c*/ 	.word	0x00000000
        /*0010*/ 	.short	0x0006
        /*0012*/ 	.short	0x0034
        /*0014*/ 	.byte	0x00, 0xf0, 0x21, 0x00


	//----- nvinfo : EIATTR_KPARAM_INFO
	.align		4
.L_10072:
        /*0018*/ 	.byte	0x04, 0x17
        /*001a*/ 	.short	(.L_10074 - .L_10073)
.L_10073:
        /*001c*/ 	.word	0x00000000
        /*0020*/ 	.short	0x0005
        /*0022*/ 	.short	0x002c
        /*0024*/ 	.byte	0x00, 0xf0, 0x21, 0x00


	//----- nvinfo : EIATTR_KPARAM_INFO
	.align		4
.L_10074:
        /*0028*/ 	.byte	0x04, 0x17
        /*002a*/ 	.short	(.L_10076 - .L_10075)
.L_10075:
        /*002c*/ 	.word	0x00000000
        /*0030*/ 	.short	0x0004
        /*0032*/ 	.short	0x0029
        /*0034*/ 	.byte	0x00, 0xf0, 0x05, 0x00


	//----- nvinfo : EIATTR_KPARAM_INFO
	.align		4
.L_10076:
        /*0038*/ 	.byte	0x04, 0x17
        /*003a*/ 	.short	(.L_10078 - .L_10077)
.L_10077:
        /*003c*/ 	.word	0x00000000
        /*0040*/ 	.short	0x0003
        /*0042*/ 	.short	0x0028
        /*0044*/ 	.byte	0x00, 0xf0, 0x05, 0x00


	//----- nvinfo : EIATTR_KPARAM_INFO
	.align		4
.L_10078:
        /*0048*/ 	.byte	0x04, 0x17
        /*004a*/ 	.short	(.L_10080 - .L_10079)
.L_10079:
        /*004c*/ 	.word	0x00000000
        /*0050*/ 	.short	0x0002
        /*0052*/ 	.short	0x0018
        /*0054*/ 	.byte	0x00, 0xf0, 0x41, 0x00


	//----- nvinfo : EIATTR_KPARAM_INFO
	.align		4
.L_10080:
        /*0058*/ 	.byte	0x04, 0x17
        /*005a*/ 	.short	(.L_10082 - .L_10081)
.L_10081:
        /*005c*/ 	.word	0x00000000
        /*0060*/ 	.short	0x0001
        /*0062*/ 	.short	0x0008
        /*0064*/ 	.byte	0x00, 0xf0, 0x41, 0x00


	//----- nvinfo : EIATTR_KPARAM_INFO
	.align		4
.L_10082:
        /*0068*/ 	.byte	0x04, 0x17
        /*006a*/ 	.short	(.L_10084 - .L_10083)
.L_10083:
        /*006c*/ 	.word	0x00000000
        /*0070*/ 	.short	0x0000
        /*0072*/ 	.short	0x0000
        /*0074*/ 	.byte	0x00, 0xf0, 0x11, 0x00


	//----- nvinfo : EIATTR_SPARSE_MMA_MASK
	.align		4
.L_10084:
        /*0078*/ 	.byte	0x03, 0x50
        /*007a*/ 	.short	0x0000


	//----- nvinfo : EIATTR_MAXREG_COUNT
	.align		4
        /*007c*/ 	.byte	0x03, 0x1b
        /*007e*/ 	.short	0x00ff


	//----- nvinfo : EIATTR_EXTERNS
	.align		4
        /*0080*/ 	.byte	0x04, 0x0f
        /*0082*/ 	.short	(.L_10086 - .L_10085)


	//   ....[0]....
	.align		4
.L_10085:
        /*0084*/ 	.word	index@(__assertfail)


	//----- nvinfo : EIATTR_MERCURY_ISA_VERSION
	.align		4
.L_10086:
        /*0088*/ 	.byte	0x03, 0x5f
        /*008a*/ 	.short	0x0101


	//----- nvinfo : EIATTR_VRC_CTA_INIT_COUNT
	.align		4
        /*008c*/ 	.byte	0x02, 0x4a
	.zero		1
	.zero		1


	//----- nvinfo : EIATTR_SYSCALL_OFFSETS
	.align		4
        /*0090*/ 	.byte	0x04, 0x46
        /*0092*/ 	.short	(.L_10088 - .L_10087)


	//   ....[0]....
.L_10087:
        /*0094*/ 	.word	0x00000e30


	//   ....[1]....
        /*0098*/ 	.word	0x00001e00


	//   ....[2]....
        /*009c*/ 	.word	0x00002d20


	//   ....[3]....
        /*00a0*/ 	.word	0x00003c30


	//   ....[4]....
        /*00a4*/ 	.word	0x00004a30


	//   ....[5]....
        /*00a8*/ 	.word	0x000056f0


	//   ....[6]....
        /*00ac*/ 	.word	0x000064b0


	//   ....[7]....
        /*00b0*/ 	.word	0x00007240


	//----- nvinfo : EIATTR_EXIT_INSTR_OFFSETS
	.align		4
.L_10088:
        /*00b4*/ 	.byte	0x04, 0x1c
        /*00b6*/ 	.short	(.L_10090 - .L_10089)


	//   ....[0]....
.L_10089:
        /*00b8*/ 	.word	0x00006730


	//   ....[1]....
        /*00bc*/ 	.word	0x00006860


	//   ....[2]....
        /*00c0*/ 	.word	0x00006880


	//   ....[3]....
        /*00c4*/ 	.word	0x00006910


	//   ....[4]....
        /*00c8*/ 	.word	0x00006930


	//   ....[5]....
        /*00cc*/ 	.word	0x00006950


	//   ....[6]....
        /*00d0*/ 	.word	0x000069e0


	//   ....[7]....
        /*00d4*/ 	.word	0x00006a20


	//   ....[8]....
        /*00d8*/ 	.word	0x00006ac0


	//   ....[9]....
        /*00dc*/ 	.word	0x00006b10


	//   ....[10]....
        /*00e0*/ 	.word	0x00006b40


	//   ....[11]....
        /*00e4*/ 	.word	0x00006c00


	//   ....[12]....
        /*00e8*/ 	.word	0x00006d40


	//   ....[13]....
        /*00ec*/ 	.word	0x00006e80


	//   ....[14]....
        /*00f0*/ 	.word	0x00006fd0


	//   ....[15]....
        /*00f4*/ 	.word	0x00007000


	//   ....[16]....
        /*00f8*/ 	.word	0x00007020


	//   ....[17]....
        /*00fc*/ 	.word	0x000070a0


	//   ....[18]....
        /*0100*/ 	.word	0x000070e0


	//   ....[19]....
        /*0104*/ 	.word	0x00007250


	//   ....[20]....
        /*0108*/ 	.word	0x00007330


	//   ....[21]....
        /*010c*/ 	.word	0x000073d0


	//   ....[22]....
        /*0110*/ 	.word	0x00007400


	//   ....[23]....
        /*0114*/ 	.word	0x00007450


	//   ....[24]....
        /*0118*/ 	.word	0x00007490


	//----- nvinfo : EIATTR_MAX_THREADS
	.align		4
.L_10090:
        /*011c*/ 	.byte	0x04, 0x05
        /*011e*/ 	.short	(.L_10092 - .L_10091)
.L_10091:
        /*0120*/ 	.word	0x00000080
        /*0124*/ 	.word	0x00000001
        /*0128*/ 	.word	0x00000001


	//----- nvinfo : EIATTR_CRS_STACK_SIZE
	.align		4
.L_10092:
        /*012c*/ 	.byte	0x04, 0x1e
        /*012e*/ 	.short	(.L_10094 - .L_10093)
.L_10093:
        /*0130*/ 	.word	0x00000000


	//----- nvinfo : EIATTR_CBANK_PARAM_SIZE
	.align		4
.L_10094:
        /*0134*/ 	.byte	0x03, 0x19
        /*0136*/ 	.short	0x003c


	//----- nvinfo : EIATTR_PARAM_CBANK
	.align		4
        /*0138*/ 	.byte	0x04, 0x0a
        /*013a*/ 	.short	(.L_10096 - .L_10095)
	.align		4
.L_10095:
        /*013c*/ 	.word	index@(.nv.constant0._ZN2at6native27unrolled_elementwise_kernelINS0_13AUnaryFunctorIllbZZZNS0_23logical_and_kernel_cudaERNS_14TensorIteratorEENKUlvE0_clEvENKUlvE2_clEvEUlllE_EESt5arrayIPcLm2EELi4E23TrivialOffsetCalculatorILi1EjESD_NS0_6memory12LoadWithCastILi1EEENSE_13StoreWithCastILi1EEEEEviT_T0_T2_T3_T4_T5_)
        /*0140*/ 	.short	0x0380
        /*0142*/ 	.short	0x003c


	//----- nvinfo : EIATTR_SW_WAR
	.align		4
.L_10096:
        /*0144*/ 	.byte	0x04, 0x36
        /*0146*/ 	.short	(.L_10098 - .L_10097)
.L_10097:
        /*0148*/ 	.word	0x00000008
.L_10098:


//--------------------- .nv.info._ZN2at6native18elementwise_kernelILi128ELi4EZNS0_22gpu_kernel_impl_nocastINS0_13AUnaryFunctorIllbZZZNS0_23logical_and_kernel_cudaERNS_14TensorIteratorEENKUlvE0_clEvENKUlvE2_clEvEUlllE_EEEEvRNS_18TensorIteratorBaseERKT_EUliE_EEviT1_ --------------------------
	.section	.nv.info._ZN2at6native18elementwise_kernelILi128ELi4EZNS0_22gpu_kernel_impl_nocastINS0_13AUnaryFunctorIllbZZZNS0_23logical_and_kernel_cudaERNS_14TensorIteratorEENKUlvE0_clEvENKUlvE2_clEvEUlllE_EEEEvRNS_18TensorIteratorBaseERKT_EUliE_EEviT1_,"",@"SHT_CUDA_INFO"
	.sectionflags	@""
	.align	4


	//----- nvinfo : EIATTR_CUDA_API_VERSION
	.align		4
        /*0000*/ 	.byte	0x04, 0x37
        /*0002*/ 	.short	(.L_10100 - .L_10099)
.L_10099:
        /*0004*/ 	.word	0x00000082


	//----- nvinfo : EIATTR_KPARAM_INFO
	.align		4
.L_10100:
        /*0008*/ 	.byte	0x04, 0x17
        /*000a*/ 	.short	(.L_10102 - .L_10101)
.L_10101:
        /*000c*/ 	.word	0x00000000
        /*0010*/ 	.short	0x0001
        /*0012*/ 	.short	0x0008
        /*0014*/ 	.byte	0x00, 0xf0, 0x81, 0x08


	//----- nvinfo : EIATTR_KPARAM_INFO
	.align		4
.L_10102:
        /*0018*/ 	.byte	0x04, 0x17
        /*001a*/ 	.short	(.L_10104 - .L_10103)
.L_10103:
        /*001c*/ 	.word	0x00000000
        /*0020*/ 	.short	0x0000
        /*0022*/ 	.short	0x0000
        /*0024*/ 	.byte	0x00, 0xf0, 0x11, 0x00


	//----- nvinfo : EIATTR_SPARSE_MMA_MASK
	.align		4
.L_10104:
        /*0028*/ 	.byte	0x03, 0x50
        /*002a*/ 	.short	0x0000


	//----- nvinfo : EIATTR_MAXREG_COUNT
	.align		4
        /*002c*/ 	.byte	0x03, 0x1b
        /*002e*/ 	.short	0x0080


	//----- nvinfo : EIATTR_MERCURY_ISA_VERSION
	.align		4
        /*0030*/ 	.byte	0x03, 0x5f
        /*0032*/ 	.short	0x0101


	//----- nvinfo : EIATTR_VRC_CTA_INIT_COUNT
	.align		4
        /*0034*/ 	.byte	0x02, 0x4a
	.zero		1
	.zero		1


	//----- nvinfo : EIATTR_EXIT_INSTR_OFFSETS
	.align		4
        /*0038*/ 	.byte	0x04, 0x1c
        /*003a*/ 	.short	(.L_10106 - .L_10105)


	//   ....[0]....
.L_10105:
        /*003c*/ 	.word	0x00000390


	//   ....[1]....
        /*0040*/ 	.word	0x00000440


	//   ....[2]....
        /*0044*/ 	.word	0x00003ff0


	//   ....[3]....
        /*0048*/ 	.word	0x00005370


	//----- nvinfo : EIATTR_MAX_THREADS
	.align		4
.L_10106:
        /*004c*/ 	.byte	0x04, 0x05
        /*004e*/ 	.short	(.L_10108 - .L_10107)
.L_10107:
        /*0050*/ 	.word	0x00000080
        /*0054*/ 	.word	0x00000001
        /*0058*/ 	.word	0x00000001


	//----- nvinfo : EIATTR_CRS_STACK_SIZE
	.align		4
.L_10108:
        /*005c*/ 	.byte	0x04, 0x1e
        /*005e*/ 	.short	(.L_10110 - .L_10109)
.L_10109:
        /*0060*/ 	.word	0x00000000


	//----- nvinfo : EIATTR_CBANK_PARAM_SIZE
	.align		4
.L_10110:
        /*0064*/ 	.byte	0x03, 0x19
        /*0066*/ 	.short	0x0228


	//----- nvinfo : EIATTR_PARAM_CBANK
	.align		4
        /*0068*/ 	.byte	0x04, 0x0a
        /*006a*/ 	.short	(.L_10112 - .L_10111)
	.align		4
.L_10111:
        /*006c*/ 	.word	index@(.nv.constant0._ZN2at6native18elementwise_kernelILi128ELi4EZNS0_22gpu_kernel_impl_nocastINS0_13AUnaryFunctorIllbZZZNS0_23logical_and_kernel_cudaERNS_14TensorIteratorEENKUlvE0_clEvENKUlvE2_clEvEUlllE_EEEEvRNS_18TensorIteratorBaseERKT_EUliE_EEviT1_)
        /*0070*/ 	.short	0x0380
        /*0072*/ 	.short	0x0228


	//----- nvinfo : EIATTR_SW_WAR
	.align		4
.L_10112:
        /*0074*/ 	.byte	0x04, 0x36
        /*0076*/ 	.short	(.L_10114 - .L_10113)
.L_10113:
        /*0078*/ 	.word	0x00000008
.L_10114:


//--------------------- .nv.info._ZN2at6native27unrolled_elementwise_kernelINS0_13AUnaryFunctorIllbZZZNS0_23logical_and_kernel_cudaERNS_14TensorIteratorEENKUlvE0_clEvENKUlvE2_clEvEUlllE_EESt5arrayIPcLm2EELi4E23TrivialOffsetCalculatorILi1EjESD_NS0_6memory15LoadWithoutCastENSE_16StoreWithoutCastEEEviT_T0_T2_T3_T4_T5_ --------------------------
	.section	.nv.info._ZN2at6native27unrolled_elementwise_kernelINS0_13AUnaryFunctorIllbZZZNS0_23logical_and_kernel_cudaERNS_14TensorIteratorEENKUlvE0_clEvENKUlvE2_clEvEUlllE_EESt5arrayIPcLm2EELi4E23TrivialOffsetCalculatorILi1EjESD_NS0_6memory15LoadWithoutCastENSE_16StoreWithoutCastEEEviT_T0_T2_T3_T4_T5_,"",@"SHT_CUDA_INFO"
	.sectionflags	@""
	.align	4


	//----- nvinfo : EIATTR_CUDA_API_VERSION
	.align		4
        /*0000*/ 	.byte	0x04, 0x37
        /*0002*/ 	.short	(.L_10116 - .L_10115)
.L_10115:
        /*0004*/ 	.word	0x00000082


	//----- nvinfo : EIATTR_KPARAM_INFO
	.align		4
.L_10116:
        /*0008*/ 	.byte	0x04, 0x17
        /*000a*/ 	.short	(.L_10118 - .L_10117)
.L_10117:
        /*000c*/ 	.word	0x00000000
        /*0010*/ 	.short	0x0006
        /*0012*/ 	.short	0x002b
        /*0014*/ 	.byte	0x00, 0xf0, 0x05, 0x00


	//----- nvinfo : EIATTR_KPARAM_INFO
	.align		4
.L_10118:
        /*0018*/ 	.byte	0x04, 0x17
        /*001a*/ 	.short	(.L_10120 - .L_10119)
.L_10119:
        /*001c*/ 	.word	0x00000000
        /*0020*/ 	.short	0x0005
        /*0022*/ 	.short	0x002a
        /*0024*/ 	.byte	0x00, 0xf0, 0x05, 0x00


	//----- nvinfo : EIATTR_KPARAM_INFO
	.align		4
.L_10120:
        /*0028*/ 	.byte	0x04, 0x17
        /*002a*/ 	.short	(.L_10122 - .L_10121)
.L_10121:
        /*002c*/ 	.word	0x00000000
        /*0030*/ 	.short	0x0004
        /*0032*/ 	.short	0x0029
        /*0034*/ 	.byte	0x00, 0xf0, 0x05, 0x00


	//----- nvinfo : EIATTR_KPARAM_INFO
	.align		4
.L_10122:
        /*0038*/ 	.byte	0x04, 0x17
        /*003a*/ 	.short	(.L_10124 - .L_10123)
.L_10123:
        /*003c*/ 	.word	0x00000000
        /*0040*/ 	.short	0x0003
        /*0042*/ 	.short	0x0028
        /*0044*/ 	.byte	0x00, 0xf0, 0x05, 0x00


	//----- nvinfo : EIATTR_KPARAM_INFO
	.align		4
.L_10124:
        /*0048*/ 	.byte	0x04, 0x17
        /*004a*/ 	.short	(.L_10126 - .L_10125)
.L_10125:
        /*004c*/ 	.word	0x00000000
        /*0050*/ 	.short	0x0002
        /*0052*/ 	.short	0x0018
        /*0054*/ 	.byte	0x00, 0xf0, 0x41, 0x00


	//----- nvinfo : EIATTR_KPARAM_INFO
	.align		4
.L_10126:
        /*0058*/ 	.byte	0x04, 0x17
        /*005a*/ 	.short	(.L_10128 - .L_10127)
.L_10127:
        /*005c*/ 	.word	0x00000000
        /*0060*/ 	.short	0x0001
        /*0062*/ 	.short	0x0008
        /*0064*/ 	.byte	0x00, 0xf0, 0x41, 0x00


	//----- nvinfo : EIATTR_KPARAM_INFO
	.align		4
.L_10128:
        /*0068*/ 	.byte	0x04, 0x17
        /*006a*/ 	.short	(.L_10130 - .L_10129)
.L_10129:
        /*006c*/ 	.word	0x00000000
        /*0070*/ 	.short	0x0000
        /*0072*/ 	.short	0x0000
        /*0074*/ 	.byte	0x00, 0xf0, 0x11, 0x00


	//----- nvinfo : EIATTR_SPARSE_MMA_MASK
	.align		4
.L_10130:
        /*0078*/ 	.byte	0x03, 0x50
        /*007a*/ 	.short	0x0000


	//----- nvinfo : EIATTR_MAXREG_COUNT
	.align		4
        /*007c*/ 	.byte	0x03, 0x1b
        /*007e*/ 	.short	0x00ff


	//----- nvinfo : EIATTR_MERCURY_ISA_VERSION
	.align		4
        /*0080*/ 	.byte	0x03, 0x5f
        /*0082*/ 	.short	0x0101


	//----- nvinfo : EIATTR_VRC_CTA_INIT_COUNT
	.align		4
        /*0084*/ 	.byte	0x02, 0x4a
	.zero		1
	.zero		1


	//----- nvinfo : EIATTR_EXIT_INSTR_OFFSETS
	.align		4
        /*0088*/ 	.byte	0x04, 0x1c
        /*008a*/ 	.short	(.L_10132 - .L_10131)


	//   ....[0]....
.L_10131:
        /*008c*/ 	.word	0x00000520


	//   ....[1]....
        /*0090*/ 	.word	0x00000580


	//----- nvinfo : EIATTR_MAX_THREADS
	.align		4
.L_10132:
        /*0094*/ 	.byte	0x04, 0x05
        /*0096*/ 	.short	(.L_10134 - .L_10133)
.L_10133:
        /*0098*/ 	.word	0x00000080
        /*009c*/ 	.word	0x00000001
        /*00a0*/ 	.word	0x00000001


	//----- nvinfo : EIATTR_CRS_STACK_SIZE
	.align		4
.L_10134:
        /*00a4*/ 	.byte	0x04, 0x1e
        /*00a6*/ 	.short	(.L_10136 - .L_10135)
.L_10135:
        /*00a8*/ 	.word	0x00000000


	//----- nvinfo : EIATTR_CBANK_PARAM_SIZE
	.align		4
.L_10136:
        /*00ac*/ 	.byte	0x03, 0x19
        /*00ae*/ 	.short	0x002c


	//----- nvinfo : EIATTR_PARAM_CBANK
	.align		4
        /*00b0*/ 	.byte	0x04, 0x0a
        /*00b2*/ 	.short	(.L_10138 - .L_10137)
	.align		4
.L_10137:
        /*00b4*/ 	.word	index@(.nv.constant0._ZN2at6native27unrolled_elementwise_kernelINS0_13AUnaryFunctorIllbZZZNS0_23logical_and_kernel_cudaERNS_14TensorIteratorEENKUlvE0_clEvENKUlvE2_clEvEUlllE_EESt5arrayIPcLm2EELi4E23TrivialOffsetCalculatorILi1EjESD_NS0_6memory15LoadWithoutCastENSE_16StoreWithoutCastEEEviT_T0_T2_T3_T4_T5_)
        /*00b8*/ 	.short	0x0380
        /*00ba*/ 	.short	0x002c


	//----- nvinfo : EIATTR_SW_WAR
	.align		4
.L_10138:
        /*00bc*/ 	.byte	0x04, 0x36
        /*00be*/ 	.short	(.L_10140 - .L_10139)
.L_10139:
        /*00c0*/ 	.word	0x00000008
.L_10140:


//--------------------- .nv.info._ZN2at6native29vectorized_elementwise_kernelILi2ENS0_13AUnaryFunctorIllbZZZNS0_23logical_and_kernel_cudaERNS_14TensorIteratorEENKUlvE0_clEvENKUlvE2_clEvEUlllE_EESt5arrayIPcLm2EEEEviT0_T1_ --------------------------
	.section	.nv.info._ZN2at6native29vectorized_elementwise_kernelILi2ENS0_13AUnaryFunctorIllbZZZNS0_23logical_and_kernel_cudaERNS_14TensorIteratorEENKUlvE0_clEvENKUlvE2_clEvEUlllE_EESt5arrayIPcLm2EEEEviT0_T1_,"",@"SHT_CUDA_INFO"
	.sectionflags	@""
	.align	4


	//----- nvinfo : EIATTR_CUDA_API_VERSION
	.align		4
        /*0000*/ 	.byte	0x04, 0x37
        /*0002*/ 	.short	(.L_10142 - .L_10141)
.L_10141:
        /*0004*/ 	.word	0x00000082


	//----- nvinfo : EIATTR_KPARAM_INFO
	.align		4
.L_10142:
        /*0008*/ 	.byte	0x04, 0x17
        /*000a*/ 	.short	(.L_10144 - .L_10143)
.L_10143:
        /*000c*/ 	.word	0x00000000
        /*0010*/ 	.short	0x0002
        /*0012*/ 	.short	0x0018
        /*0014*/ 	.byte	0x00, 0xf0, 0x41, 0x00


	//----- nvinfo : EIATTR_KPARAM_INFO
	.align		4
.L_10144:
        /*0018*/ 	.byte	0x04, 0x17
        /*001a*/ 	.short	(.L_10146 - .L_10145)
.L_10145:
        /*001c*/ 	.word	0x00000000
        /*0020*/ 	.short	0x0001
        /*0022*/ 	.short	0x0008
        /*0024*/ 	.byte	0x00, 0xf0, 0x41, 0x00


	//----- nvinfo : EIATTR_KPARAM_INFO
	.align		4
.L_10146:
        /*0028*/ 	.byte	0x04, 0x17
        /*002a*/ 	.short	(.L_10148 - .L_10147)
.L_10147:
        /*002c*/ 	.word	0x00000000
        /*0030*/ 	.short	0x0000
        /*0032*/ 	.short	0x0000
        /*0034*/ 	.byte	0x00, 0xf0, 0x11, 0x00


	//----- nvinfo : EIATTR_SPARSE_MMA_MASK
	.align		4
.L_10148:
        /*0038*/ 	.byte	0x03, 0x50
        /*003a*/ 	.short	0x0000


	//----- nvinfo : EIATTR_MAXREG_COUNT
	.align		4
        /*003c*/ 	.byte	0x03, 0x1b
        /*003e*/ 	.short	0x00ff


	//----- nvinfo : EIATTR_MERCURY_ISA_VERSION
	.align		4
        /*0040*/ 	.byte	0x03, 0x5f
        /*0042*/ 	.short	0x0101


	//----- nvinfo : EIATTR_VRC_CTA_INIT_COUNT
	.align		4
        /*0044*/ 	.byte	0x02, 0x4a
	.zero		1
	.zero		1


	//----- nvinfo : EIATTR_EXIT_INSTR_OFFSETS
	.align		4
        /*0048*/ 	.byte	0x04, 0x1c
        /*004a*/ 	.short	(.L_10150 - .L_10149)


	//   ....[0]....
.L_10149:
        /*004c*/ 	.word	0x00000ad0


	//   ....[1]....
        /*0050*/ 	.word	0x00000b30


	//   ....[2]....
        /*0054*/ 	.word	0x00000e20


	//----- nvinfo : EIATTR_MAX_THREADS
	.align		4
.L_10150:
        /*0058*/ 	.byte	0x04, 0x05
        /*005a*/ 	.short	(.L_10152 - .L_10151)
.L_10151:
        /*005c*/ 	.word	0x00000080
        /*0060*/ 	.word	0x00000001
        /*0064*/ 	.word	0x00000001


	//----- nvinfo : EIATTR_CRS_STACK_SIZE
	.align		4
.L_10152:
        /*0068*/ 	.byte	0x04, 0x1e
        /*006a*/ 	.short	(.L_10154 - .L_10153)
.L_10153:
        /*006c*/ 	.word	0x00000000


	//----- nvinfo : EIATTR_CBANK_PARAM_SIZE
	.align		4
.L_10154:
        /*0070*/ 	.byte	0x03, 0x19
        /*0072*/ 	.short	0x0028


	//----- nvinfo : EIATTR_PARAM_CBANK
	.align		4
        /*0074*/ 	.byte	0x04, 0x0a
        /*0076*/ 	.short	(.L_10156 - .L_10155)
	.align		4
.L_10155:
        /*0078*/ 	.word	index@(.nv.constant0._ZN2at6native29vectorized_elementwise_kernelILi2ENS0_13AUnaryFunctorIllbZZZNS0_23logical_and_kernel_cudaERNS_14TensorIteratorEENKUlvE0_clEvENKUlvE2_clEvEUlllE_EESt5arrayIPcLm2EEEEviT0_T1_)
        /*007c*/ 	.short	0x0380
        /*007e*/ 	.short	0x0028


	//----- nvinfo : EIATTR_SW_WAR
	.align		4
.L_10156:
        /*0080*/ 	.byte	0x04, 0x36
        /*0082*/ 	.short	(.L_10158 - .L_10157)
.L_10157:
        /*0084*/ 	.word	0x00000008
.L_10158:


//--------------------- .nv.info._ZN2at6native29vectorized_elementwise_kernelILi4ENS0_13AUnaryFunctorIllbZZZNS0_23logical_and_kernel_cudaERNS_14TensorIteratorEENKUlvE0_clEvENKUlvE2_clEvEUlllE_EESt5arrayIPcLm2EEEEviT0_T1_ --------------------------
	.section	.nv.info._ZN2at6native29vectorized_elementwise_kernelILi4ENS0_13AUnaryFunctorIllbZZZNS0_23logical_and_kernel_cudaERNS_14TensorIteratorEENKUlvE0_clEvENKUlvE2_clEvEUlllE_EESt5arrayIPcLm2EEEEviT0_T1_,"",@"SHT_CUDA_INFO"
	.sectionflags	@""
	.align	4


	//----- nvinfo : EIATTR_CUDA_API_VERSION
	.align		4
        /*0000*/ 	.byte	0x04, 0x37
        /*0002*/ 	.short	(.L_10160 - .L_10159)
.L_10159:
        /*0004*/ 	.word	0x00000082


	//----- nvinfo : EIATTR_KPARAM_INFO
	.align		4
.L_10160:
        /*0008*/ 	.byte	0x04, 0x17
        /*000a*/ 	.short	(.L_10162 - .L_10161)
.L_10161:
        /*000c*/ 	.word	0x00000000
        /*0010*/ 	.short	0x0002
        /*0012*/ 	.short	0x0018
        /*0014*/ 	.byte	0x00, 0xf0, 0x41, 0x00


	//----- nvinfo : EIATTR_KPARAM_INFO
	.align		4
.L_10162:
        /*0018*/ 	.byte	0x04, 0x17
        /*001a*/ 	.short	(.L_10164 - .L_10163)
.L_10163:
        /*001c*/ 	.word	0x00000000
        /*0020*/ 	.short	0x0001
        /*0022*/ 	.short	0x0008
        /*0024*/ 	.byte	0x00, 0xf0, 0x41, 0x00


	//----- nvinfo : EIATTR_KPARAM_INFO
	.align		4
.L_10164:
        /*0028*/ 	.byte	0x04, 0x17
        /*002a*/ 	.short	(.L_10166 - .L_10165)
.L_10165:
        /*002c*/ 	.word	0x00000000
        /*0030*/ 	.short	0x0000
        /*0032*/ 	.short	0x0000
        /*0034*/ 	.byte	0x00, 0xf0, 0x11, 0x00


	//----- nvinfo : EIATTR_SPARSE_MMA_MASK
	.align		4
.L_10166:
        /*0038*/ 	.byte	0x03, 0x50
        /*003a*/ 	.short	0x0000


	//----- nvinfo : EIATTR_MAXREG_COUNT
	.align		4
        /*003c*/ 	.byte	0x03, 0x1b
        /*003e*/ 	.short	0x00ff


	//----- nvinfo : EIATTR_MERCURY_ISA_VERSION
	.align		4
        /*0040*/ 	.byte	0x03, 0x5f
        /*0042*/ 	.short	0x0101


	//----- nvinfo : EIATTR_VRC_CTA_INIT_COUNT
	.align		4
        /*0044*/ 	.byte	0x02, 0x4a
	.zero		1
	.zero		1


	//----- nvinfo : EIATTR_EXIT_INSTR_OFFSETS
	.align		4
        /*0048*/ 	.byte	0x04, 0x1c
        /*004a*/ 	.short	(.L_10168 - .L_10167)


	//   ....[0]....
.L_10167:
        /*004c*/ 	.word	0x00000ad0


	//   ....[1]....
        /*0050*/ 	.word	0x00000b30


	//   ....[2]....
        /*0054*/ 	.word	0x00000e00


	//----- nvinfo : EIATTR_MAX_THREADS
	.align		4
.L_10168:
        /*0058*/ 	.byte	0x04, 0x05
        /*005a*/ 	.short	(.L_10170 - .L_10169)
.L_10169:
        /*005c*/ 	.word	0x00000080
        /*0060*/ 	.word	0x00000001
        /*0064*/ 	.word	0x00000001


	//----- nvinfo : EIATTR_CRS_STACK_SIZE
	.align		4
.L_10170:
        /*0068*/ 	.byte	0x04, 0x1e
        /*006a*/ 	.short	(.L_10172 - .L_10171)
.L_10171:
        /*006c*/ 	.word	0x00000000


	//----- nvinfo : EIATTR_CBANK_PARAM_SIZE
	.align		4
.L_10172:
        /*0070*/ 	.byte	0x03, 0x19
        /*0072*/ 	.short	0x0028


	//----- nvinfo : EIATTR_PARAM_CBANK
	.align		4
        /*0074*/ 	.byte	0x04, 0x0a
        /*0076*/ 	.short	(.L_10174 - .L_10173)
	.align		4
.L_10173:
        /*0078*/ 	.word	index@(.nv.constant0._ZN2at6native29vectorized_elementwise_kernelILi4ENS0_13AUnaryFunctorIllbZZZNS0_23logical_and_kernel_cudaERNS_14TensorIteratorEENKUlvE0_clEvENKUlvE2_clEvEUlllE_EESt5arrayIPcLm2EEEEviT0_T1_)
        /*007c*/ 	.short	0x0380
        /*007e*/ 	.short	0x0028


	//----- nvinfo : EIATTR_SW_WAR
	.align		4
.L_10174:
        /*0080*/ 	.byte	0x04, 0x36
        /*0082*/ 	.short	(.L_10176 - .L_10175)
.L_10175:
        /*0084*/ 	.word	0x00000008
.L_10176:


//--------------------- .nv.info._ZN2at6native29vectorized_elementwise_kernelILi8ENS0_13AUnaryFunctorIllbZZZNS0_23logical_and_kernel_cudaERNS_14TensorIteratorEENKUlvE0_clEvENKUlvE2_clEvEUlllE_EESt5arrayIPcLm2EEEEviT0_T1_ --------------------------
	.section	.nv.info._ZN2at6native29vectorized_elementwise_kernelILi8ENS0_13AUnaryFunctorIllbZZZNS0_23logical_and_kernel_cudaERNS_14TensorIteratorEENKUlvE0_clEvENKUlvE2_clEvEUlllE_EESt5arrayIPcLm2EEEEviT0_T1_,"",@"SHT_CUDA_INFO"
	.sectionflags	@""
	.align	4


	//----- nvinfo : EIATTR_CUDA_API_VERSION
	.align		4
        /*0000*/ 	.byte	0x04, 0x37
        /*0002*/ 	.short	(.L_10178 - .L_10177)
.L_10177:
        /*0004*/ 	.word	0x00000082


	//----- nvinfo : EIATTR_KPARAM_INFO
	.align		4
.L_10178:
        /*0008*/ 	.byte	0x04, 0x17
        /*000a*/ 	.short	(.L_10180 - .L_10179)
.L_10179:
        /*000c*/ 	.word	0x00000000
        /*0010*/ 	.short	0x0002
        /*0012*/ 	.short	0x0018
        /*0014*/ 	.byte	0x00, 0xf0, 0x41, 0x00


	//----- nvinfo : EIATTR_KPARAM_INFO
	.align		4
.L_10180:
        /*0018*/ 	.byte	0x04, 0x17
        /*001a*/ 	.short	(.L_10182 - .L_10181)
.L_10181:
        /*001c*/ 	.word	0x00000000
        /*0020*/ 	.short	0x0001
        /*0022*/ 	.short	0x0008
        /*0024*/ 	.byte	0x00, 0xf0, 0x41, 0x00


	//----- nvinfo : EIATTR_KPARAM_INFO
	.align		4
.L_10182:
        /*0028*/ 	.byte	0x04, 0x17
        /*002a*/ 	.short	(.L_10184 - .L_10183)
.L_10183:
        /*002c*/ 	.word	0x00000000
        /*0030*/ 	.short	0x0000
        /*0032*/ 	.short	0x0000
        /*0034*/ 	.byte	0x00, 0xf0, 0x11, 0x00


	//----- nvinfo : EIATTR_SPARSE_MMA_MASK
	.align		4
.L_10184:
        /*0038*/ 	.byte	0x03, 0x50
        /*003a*/ 	.short	0x0000


	//----- nvinfo : EIATTR_MAXREG_COUNT
	.align		4
        /*003c*/ 	.byte	0x03, 0x1b
        /*003e*/ 	.short	0x00ff


	//----- nvinfo : EIATTR_MERCURY_ISA_VERSION
	.align		4
        /*0040*/ 	.byte	0x03, 0x5f
        /*0042*/ 	.short	0x0101


	//----- nvinfo : EIATTR_VRC_CTA_INIT_COUNT
	.align		4
        /*0044*/ 	.byte	0x02, 0x4a
	.zero		1
	.zero		1


	//----- nvinfo : EIATTR_EXIT_INSTR_OFFSETS
	.align		4
        /*0048*/ 	.byte	0x04, 0x1c
        /*004a*/ 	.short	(.L_10186 - .L_10185)


	//   ....[0]....
.L_10185:
        /*004c*/ 	.word	0x00000010


	//----- nvinfo : EIATTR_MAX_THREADS
	.align		4
.L_10186:
        /*0050*/ 	.byte	0x04, 0x05
        /*0052*/ 	.short	(.L_10188 - .L_10187)
.L_10187:
        /*0054*/ 	.word	0x00000080
        /*0058*/ 	.word	0x00000001
        /*005c*/ 	.word	0x00000001


	//----- nvinfo : EIATTR_CBANK_PARAM_SIZE
	.align		4
.L_10188:
        /*0060*/ 	.byte	0x03, 0x19
        /*0062*/ 	.short	0x0028


	//----- nvinfo : EIATTR_PARAM_CBANK
	.align		4
        /*0064*/ 	.byte	0x04, 0x0a
        /*0066*/ 	.short	(.L_10190 - .L_10189)
	.align		4
.L_10189:
        /*0068*/ 	.word	index@(.nv.constant0._ZN2at6native29vectorized_elementwise_kernelILi8ENS0_13AUnaryFunctorIllbZZZNS0_23logical_and_kernel_cudaERNS_14TensorIteratorEENKUlvE0_clEvENKUlvE2_clEvEUlllE_EESt5arrayIPcLm2EEEEviT0_T1_)
        /*006c*/ 	.short	0x0380
        /*006e*/ 	.short	0x0028


	//----- nvinfo : EIATTR_SW_WAR
	.align		4
.L_10190:
        /*0070*/ 	.byte	0x04, 0x36
        /*0072*/ 	.short	(.L_10192 - .L_10191)
.L_10191:
        /*0074*/ 	.word	0x00000008
.L_10192:


//--------------------- .nv.info._ZN2at6native18elementwise_kernelILi128ELi4EZNS0_15gpu_kernel_implINS0_13BinaryFunctorIllbZZZNS0_23logical_and_kernel_cudaERNS_14TensorIteratorEENKUlvE0_clEvENKUlvE2_clEvEUlllE_EEEEvRNS_18TensorIteratorBaseERKT_EUliE_EEviT1_ --------------------------
	.section	.nv.info._ZN2at6native18elementwise_kernelILi128ELi4EZNS0_15gpu_kernel_implINS0_13BinaryFunctorIllbZZZNS0_23logical_and_kernel_cudaERNS_14TensorIteratorEENKUlvE0_clEvENKUlvE2_clEvEUlllE_EEEEvRNS_18TensorIteratorBaseERKT_EUliE_EEviT1_,"",@"SHT_CUDA_INFO"
	.sectionflags	@""
	.align	4


	//----- nvinfo : EIATTR_CUDA_API_VERSION
	.align		4
        /*0000*/ 	.byte	0x04, 0x37
        /*0002*/ 	.short	(.L_10194 - .L_10193)
.L_10193:
        /*0004*/ 	.word	0x00000082


	//----- nvinfo : EIATTR_KPARAM_INFO
	.align		4
.L_10194:
        /*0008*/ 	.byte	0x04, 0x17
        /*000a*/ 	.short	(.L_10196 - .L_10195)
.L_10195:
        /*000c*/ 	.word	0x00000000
        /*0010*/ 	.short	0x0001
        /*0012*/ 	.short	0x0008
        /*0014*/ 	.byte	0x00, 0xf0, 0x21, 0x0a


	//----- nvinfo : EIATTR_KPARAM_INFO
	.align		4
.L_10196:
        /*0018*/ 	.byte	0x04, 0x17
        /*001a*/ 	.short	(.L_10198 - .L_10197)
.L_10197:
        /*001c*/ 	.word	0x00000000
        /*0020*/ 	.short	0x0000
        /*0022*/ 	.short	0x0000
        /*0024*/ 	.byte	0x00, 0xf0, 0x11, 0x00


	//----- nvinfo : EIATTR_SPARSE_MMA_MASK
	.align		4
.L_10198:
        /*0028*/ 	.byte	0x03, 0x50
        /*002a*/ 	.short	0x0000


	//----- nvinfo : EIATTR_MAXREG_COUNT
	.align		4
        /*002c*/ 	.byte	0x03, 0x1b
        /*002e*/ 	.short	0x0080


	//----- nvinfo : EIATTR_EXTERNS
	.align		4
        /*0030*/ 	.byte	0x04, 0x0f
        /*0032*/ 	.short	(.L_10200 - .L_10199)


	//   ....[0]....
	.align		4
.L_10199:
        /*0034*/ 	.word	index@(__assertfail)


	//----- nvinfo : EIATTR_MERCURY_ISA_VERSION
	.align		4
.L_10200:
        /*0038*/ 	.byte	0x03, 0x5f
        /*003a*/ 	.short	0x0101


	//----- nvinfo : EIATTR_VRC_CTA_INIT_COUNT
	.align		4
        /*003c*/ 	.byte	0x02, 0x4a
	.zero		1
	.zero		1


	//----- nvinfo : EIATTR_SYSCALL_OFFSETS
	.align		4
        /*0040*/ 	.byte	0x04, 0x46
        /*0042*/ 	.short	(.L_10202 - .L_10201)


	//   ....[0]....
.L_10201:
        /*0044*/ 	.word	0x00002450


	//   ....[1]....
        /*0048*/ 	.word	0x00003290


	//   ....[2]....
        /*004c*/ 	.word	0x00003fe0


	//   ....[3]....
        /*0050*/ 	.word	0x00006590


	//   ....[4]....
        /*0054*/ 	.word	0x000073d0


	//   ....[5]....
        /*0058*/ 	.word	0x00007f70


	//   ....[6]....
        /*005c*/ 	.word	0x0000a610


	//   ....[7]....
        /*0060*/ 	.word	0x0000b450


	//   ....[8]....
        /*0064*/ 	.word	0x0000bff0


	//   ....[9]....
        /*0068*/ 	.word	0x0000e6b0


	//   ....[10]....
        /*006c*/ 	.word	0x0000f4f0


	//   ....[11]....
        /*0070*/ 	.word	0x00010050


	//----- nvinfo : EIATTR_EXIT_INSTR_OFFSETS
	.align		4
.L_10202:
        /*0074*/ 	.byte	0x04, 0x1c
        /*0076*/ 	.short	(.L_10204 - .L_10203)


	//   ....[0]....
.L_10203:
        /*0078*/ 	.word	0x0000c280


	//   ....[1]....
        /*007c*/ 	.word	0x0000f670


	//   ....[2]....
        /*0080*/ 	.word	0x0000f690


	//   ....[3]....
        /*0084*/ 	.word	0x0000f720


	//   ....[4]....
        /*0088*/ 	.word	0x0000f740


	//   ....[5]....
        /*008c*/ 	.word	0x0000f760


	//   ....[6]....
        /*0090*/ 	.word	0x0000f7f0


	//   ....[7]....
        /*0094*/ 	.word	0x0000f830


	//   ....[8]....
        /*0098*/ 	.word	0x0000f8d0


	//   ....[9]....
        /*009c*/ 	.word	0x0000f920


	//   ....[10]....
        /*00a0*/ 	.word	0x0000f950


	//   ....[11]....
        /*00a4*/ 	.word	0x0000fa10


	//   ....[12]....
        /*00a8*/ 	.word	0x0000fb50


	//   ....[13]....
        /*00ac*/ 	.word	0x0000fc90


	//   ....[14]....
        /*00b0*/ 	.word	0x0000fde0


	//   ....[15]....
        /*00b4*/ 	.word	0x0000fe10


	//   ....[16]....
        /*00b8*/ 	.word	0x0000fe30


	//   ....[17]....
        /*00bc*/ 	.word	0x0000feb0


	//   ....[18]....
        /*00c0*/ 	.word	0x0000fef0


	//   ....[19]....
        /*00c4*/ 	.word	0x00010060


	//   ....[20]....
        /*00c8*/ 	.word	0x00010140


	//   ....[21]....
        /*00cc*/ 	.word	0x000101e0


	//   ....[22]....
        /*00d0*/ 	.word	0x00010210


	//   ....[23]....
        /*00d4*/ 	.word	0x00010260


	//   ....[24]....
        /*00d8*/ 	.word	0x000102a0


	//----- nvinfo : EIATTR_MAX_THREADS
	.align		4
.L_10204:
        /*00dc*/ 	.byte	0x04, 0x05
        /*00de*/ 	.short	(.L_10206 - .L_10205)
.L_10205:
        /*00e0*/ 	.word	0x00000080
        /*00e4*/ 	.word	0x00000001
        /*00e8*/ 	.word	0x00000001


	//----- nvinfo : EIATTR_CRS_STACK_SIZE
	.align		4
.L_10206:
        /*00ec*/ 	.byte	0x04, 0x1e
        /*00ee*/ 	.short	(.L_10208 - .L_10207)
.L_10207:
        /*00f0*/ 	.word	0x00000000


	//----- nvinfo : EIATTR_CBANK_PARAM_SIZE
	.align		4
.L_10208:
        /*00f4*/ 	.byte	0x03, 0x19
        /*00f6*/ 	.short	0x0290


	//----- nvinfo : EIATTR_PARAM_CBANK
	.align		4
        /*00f8*/ 	.byte	0x04, 0x0a
        /*00fa*/ 	.short	(.L_10210 - .L_10209)
	.align		4
.L_10209:
        /*00fc*/ 	.word	index@(.nv.constant0._ZN2at6native18elementwise_kernelILi128ELi4EZNS0_15gpu_kernel_implINS0_13BinaryFunctorIllbZZZNS0_23logical_and_kernel_cudaERNS_14TensorIteratorEENKUlvE0_clEvENKUlvE2_clEvEUlllE_EEEEvRNS_18TensorIteratorBaseERKT_EUliE_EEviT1_)
        /*0100*/ 	.short	0x0380
        /*0102*/ 	.short	0x0290


	//----- nvinfo : EIATTR_SW_WAR
	.align		4
.L_10210:
        /*0104*/ 	.byte	0x04, 0x36
        /*0106*/ 	.short	(.L_10212 - .L_10211)
.L_10211:
        /*0108*/ 	.word	0x00000008
.L_10212:


//--------------------- .nv.info._ZN2at6native27unrolled_elementwise_kernelINS0_13BinaryFunctorIllbZZZNS0_23logical_and_kernel_cudaERNS_14TensorIteratorEENKUlvE0_clEvENKUlvE2_clEvEUlllE_EESt5arrayIPcLm3EELi4E23TrivialOffsetCalculatorILi2EjESC_ILi1EjENS0_6memory12LoadWithCastILi2EEENSF_13StoreWithCastILi1EEEEEviT_T0_T2_T3_T4_T5_ --------------------------
	.section	.nv.info._ZN2at6native27unrolled_elementwise_kernelINS0_13BinaryFunctorIllbZZZNS0_23logical_and_kernel_cudaERNS_14TensorIteratorEENKUlvE0_clEvENKUlvE2_clEvEUlllE_EESt5arrayIPcLm3EELi4E23TrivialOffsetCalculatorILi2EjESC_ILi1EjENS0_6memory12LoadWithCastILi2EEENSF_13StoreWithCastILi1EEEEEviT_T0_T2_T3_T4_T5_,"",@"SHT_CUDA_INFO"
	.sectionflags	@""
	.align	4


	//----- nvinfo : EIATTR_CUDA_API_VERSION
	.align		4
        /*0000*/ 	.byte	0x04, 0x37
        /*0002*/ 	.short	(.L_10214 - .L_10213)
.L_10213:
        /*0004*/ 	.word	0x00000082


	//----- nvinfo : EIATTR_KPARAM_INFO
	.align		4
.L_10214:
        /*0008*/ 	.byte	0x04, 0x17
        /*000a*/ 	.short	(.L_10216 - .L_10215)
.L_10215:
        /*000c*/ 	.word	0x00000000
        /*0010*/ 	.short	0x0006
        /*0012*/ 	.short	0x0030
        /*0014*/ 	.byte	0x00, 0xf0, 0x21, 0x00


	//----- nvinfo : EIATTR_KPARAM_INFO
	.align		4
.L_10216:
        /*0018*/ 	.byte	0x04, 0x17
        /*001a*/ 	.short	(.L_10218 - .L_10217)
.L_10217:
        /*001c*/ 	.word	0x00000000
        /*0020*/ 	.short	0x0005
        /*0022*/ 	.short	0x0024
        /*0024*/ 	.byte	0x00, 0xf0, 0x31, 0x00


	//----- nvinfo : EIATTR_KPARAM_INFO
	.align		4
.L_10218:
        /*0028*/ 	.byte	0x04, 0x17
        /*002a*/ 	.short	(.L_10220 - .L_10219)
.L_10219:
        /*002c*/ 	.word	0x00000000
        /*0030*/ 	.short	0x0004
        /*0032*/ 	.short	0x0021
        /*0034*/ 	.byte	0x00, 0xf0, 0x05, 0x00


	//----- nvinfo : EIATTR_KPARAM_INFO
	.align		4
.L_10220:
        /*0038*/ 	.byte	0x04, 0x17
        /*003a*/ 	.short	(.L_10222 - .L_10221)
.L_10221:
        /*003c*/ 	.word	0x00000000
        /*0040*/ 	.short	0x0003
        /*0042*/ 	.short	0x0020
        /*0044*/ 	.byte	0x00, 0xf0, 0x05, 0x00


	//----- nvinfo : EIATTR_KPARAM_INFO
	.align		4
.L_10222:
        /*0048*/ 	.byte	0x04, 0x17
        /*004a*/ 	.short	(.L_10224 - .L_10223)
.L_10223:
        /*004c*/ 	.word	0x00000000
        /*0050*/ 	.short	0x0002
        /*0052*/ 	.short	0x0008
        /*0054*/ 	.byte	0x00, 0xf0, 0x61, 0x00


	//----- nvinfo : EIATTR_KPARAM_INFO
	.align		4
.L_10224:
        /*0058*/ 	.byte	0x04, 0x17
        /*005a*/ 	.short	(.L_10226 - .L_10225)
.L_10225:
        /*005c*/ 	.word	0x00000000
        /*0060*/ 	.short	0x0001
        /*0062*/ 	.short	0x0004
        /*0064*/ 	.byte	0x00, 0xf0, 0x05, 0x00


	//----- nvinfo : EIATTR_KPARAM_INFO
	.align		4
.L_10226:
        /*0068*/ 	.byte	0x04, 0x17
        /*006a*/ 	.short	(.L_10228 - .L_10227)
.L_10227:
        /*006c*/ 	.word	0x00000000
        /*0070*/ 	.short	0x0000
        /*0072*/ 	.short	0x0000
        /*0074*/ 	.byte	0x00, 0xf0, 0x11, 0x00


	//----- nvinfo : EIATTR_SPARSE_MMA_MASK
	.align		4
.L_10228:
        /*0078*/ 	.byte	0x03, 0x50
        /*007a*/ 	.short	0x0000


	//----- nvinfo : EIATTR_MAXREG_COUNT
	.align		4
        /*007c*/ 	.byte	0x03, 0x1b
        /*007e*/ 	.short	0x00ff


	//----- nvinfo : EIATTR_EXTERNS
	.align		4
        /*0080*/ 	.byte	0x04, 0x0f
        /*0082*/ 	.short	(.L_10230 - .L_10229)


	//   ....[0]....
	.align		4
.L_10229:
        /*0084*/ 	.word	index@(__assertfail)


	//----- nvinfo : EIATTR_MERCURY_ISA_VERSION
	.align		4
.L_10230:
        /*0088*/ 	.byte	0x03, 0x5f
        /*008a*/ 	.short	0x0101


	//----- nvinfo : EIATTR_VRC_CTA_INIT_COUNT
	.align		4
        /*008c*/ 	.byte	0x02, 0x4a
	.zero		1
	.zero		1


	//----- nvinfo : EIATTR_SYSCALL_OFFSETS
	.align		4
        /*0090*/ 	.byte	0x04, 0x46
        /*0092*/ 	.short	(.L_10232 - .L_10231)


	//   ....[0]....
.L_10231:
        /*0094*/ 	.word	0x00000e40


	//   ....[1]....
        /*0098*/ 	.word	0x00001cb0


	//   ....[2]....
        /*009c*/ 	.word	0x00002ca0


	//   ....[3]....
        /*00a0*/ 	.word	0x00003b10


	//   ....[4]....
        /*00a4*/ 	.word	0x00004a50


	//   ....[5]....
        /*00a8*/ 	.word	0x000058c0


	//   ....[6]....
        /*00ac*/ 	.word	0x000067f0


	//   ....[7]....
        /*00b0*/ 	.word	0x00007670


	//   ....[8]....
        /*00b4*/ 	.word	0x00008430


	//   ....[9]....
        /*00b8*/ 	.word	0x000090f0


	//   ....[10]....
        /*00bc*/ 	.word	0x00009eb0


	//   ....[11]....
        /*00c0*/ 	.word	0x0000ac40


	//----- nvinfo : EIATTR_EXIT_INSTR_OFFSETS
	.align		4
.L_10232:
        /*00c4*/ 	.byte	0x04, 0x1c
        /*00c6*/ 	.short	(.L_10234 - .L_10233)


	//   ....[0]....
.L_10233:
        /*00c8*/ 	.word	0x0000a130


	//   ....[1]....
        /*00cc*/ 	.word	0x0000a260


	//   ....[2]....
        /*00d0*/ 	.word	0x0000a280


	//   ....[3]....
        /*00d4*/ 	.word	0x0000a310


	//   ....[4]....
        /*00d8*/ 	.word	0x0000a330


	//   ....[5]....
        /*00dc*/ 	.word	0x0000a350


	//   ....[6]....
        /*00e0*/ 	.word	0x0000a3e0


	//   ....[7]....
        /*00e4*/ 	.word	0x0000a420


	//   ....[8]....
        /*00e8*/ 	.word	0x0000a4c0


	//   ....[9]....
        /*00ec*/ 	.word	0x0000a510


	//   ....[10]....
        /*00f0*/ 	.word	0x0000a540


	//   ....[11]....
        /*00f4*/ 	.word	0x0000a600


	//   ....[12]....
        /*00f8*/ 	.word	0x0000a740


	//   ....[13]....
        /*00fc*/ 	.word	0x0000a880


	//   ....[14]....
        /*0100*/ 	.word	0x0000a9d0


	//   ....[15]....
        /*0104*/ 	.word	0x0000aa00


	//   ....[16]....
        /*0108*/ 	.word	0x0000aa20


	//   ....[17]....
        /*010c*/ 	.word	0x0000aaa0


	//   ....[18]....
        /*0110*/ 	.word	0x0000aae0


	//   ....[19]....
        /*0114*/ 	.word	0x0000ac50


	//   ....[20]....
        /*0118*/ 	.word	0x0000ad30


	//   ....[21]....
        /*011c*/ 	.word	0x0000add0


	//   ....[22]....
        /*0120*/ 	.word	0x0000ae00


	//   ....[23]....
        /*0124*/ 	.word	0x0000ae50


	//   ....[24]....
        /*0128*/ 	.word	0x0000ae90


	//----- nvinfo : EIATTR_MAX_THREADS
	.align		4
.L_10234:
        /*012c*/ 	.byte	0x04, 0x05
        /*012e*/ 	.short	(.L_10236 - .L_10235)
.L_10235:
        /*0130*/ 	.word	0x00000080
        /*0134*/ 	.word	0x00000001
        /*0138*/ 	.word	0x00000001


	//----- nvinfo : EIATTR_CRS_STACK_SIZE
	.align		4
.L_10236:
        /*013c*/ 	.byte	0x04, 0x1e
        /*013e*/ 	.short	(.L_10238 - .L_10237)
.L_10237:
        /*0140*/ 	.word	0x00000000


	//----- nvinfo : EIATTR_CBANK_PARAM_SIZE
	.align		4
.L_10238:
        /*0144*/ 	.byte	0x03, 0x19
        /*0146*/ 	.short	0x0038


	//----- nvinfo : EIATTR_PARAM_CBANK
	.align		4
        /*0148*/ 	.byte	0x04, 0x0a
        /*014a*/ 	.short	(.L_10240 - .L_10239)
	.align		4
.L_10239:
        /*014c*/ 	.word	index@(.nv.constant0._ZN2at6native27unrolled_elementwise_kernelINS0_13BinaryFunctorIllbZZZNS0_23logical_and_kernel_cudaERNS_14TensorIteratorEENKUlvE0_clEvENKUlvE2_clEvEUlllE_EESt5arrayIPcLm3EELi4E23TrivialOffsetCalculatorILi2EjESC_ILi1EjENS0_6memory12LoadWithCastILi2EEENSF_13StoreWithCastILi1EEEEEviT_T0_T2_T3_T4_T5_)
        /*0150*/ 	.short	0x0380
        /*0152*/ 	.short	0x0038


	//----- nvinfo : EIATTR_SW_WAR
	.align		4
.L_10240:
        /*0154*/ 	.byte	0x04, 0x36
        /*0156*/ 	.short	(.L_10242 - .L_10241)
.L_10241:
        /*0158*/ 	.word	0x00000008
.L_10242:


//--------------------- .nv.info._ZN2at6native18elementwise_kernelILi128ELi4EZNS0_22gpu_kernel_impl_nocastINS0_13BinaryFunctorIllbZZZNS0_23logical_and_kernel_cudaERNS_14TensorIteratorEENKUlvE0_clEvENKUlvE2_clEvEUlllE_EEEEvRNS_18TensorIteratorBaseERKT_EUliE_EEviT1_ --------------------------
	.section	.nv.info._ZN2at6native18elementwise_kernelILi128ELi4EZNS0_22gpu_kernel_impl_nocastINS0_13BinaryFunctorIllbZZZNS0_23logical_and_kernel_cudaERNS_14TensorIteratorEENKUlvE0_clEvENKUlvE2_clEvEUlllE_EEEEvRNS_18TensorIteratorBaseERKT_EUliE_EEviT1_,"",@"SHT_CUDA_INFO"
	.sectionflags	@""
	.align	4


	//----- nvinfo : EIATTR_CUDA_API_VERSION
	.align		4
        /*0000*/ 	.byte	0x04, 0x37
        /*0002*/ 	.short	(.L_10244 - .L_10243)
.L_10243:
        /*0004*/ 	.word	0x00000082


	//----- nvinfo : EIATTR_KPARAM_INFO
	.align		4
.L_10244:
        /*0008*/ 	.byte	0x04, 0x17
        /*000a*/ 	.short	(.L_10246 - .L_10245)
.L_10245:
        /*000c*/ 	.word	0x00000000
        /*0010*/ 	.short	0x0001
        /*0012*/ 	.short	0x0008
        /*0014*/ 	.byte	0x00, 0xf0, 0x21, 0x0a


	//----- nvinfo : EIATTR_KPARAM_INFO
	.align		4
.L_10246:
        /*0018*/ 	.byte	0x04, 0x17
        /*001a*/ 	.short	(.L_10248 - .L_10247)
.L_10247:
        /*001c*/ 	.word	0x00000000
        /*0020*/ 	.short	0x0000
        /*0022*/ 	.short	0x0000
        /*0024*/ 	.byte	0x00, 0xf0, 0x11, 0x00


	//----- nvinfo : EIATTR_SPARSE_MMA_MASK
	.align		4
.L_10248:
        /*0028*/ 	.byte	0x03, 0x50
        /*002a*/ 	.short	0x0000


	//----- nvinfo : EIATTR_MAXREG_COUNT
	.align		4
        /*002c*/ 	.byte	0x03, 0x1b
        /*002e*/ 	.short	0x0080


	//----- nvinfo : EIATTR_MERCURY_ISA_VERSION
	.align		4
        /*0030*/ 	.byte	0x03, 0x5f
        /*0032*/ 	.short	0x0101


	//----- nvinfo : EIATTR_VRC_CTA_INIT_COUNT
	.align		4
        /*0034*/ 	.byte	0x02, 0x4a
	.zero		1
	.zero		1


	//----- nvinfo : EIATTR_EXIT_INSTR_OFFSETS
	.align		4
        /*0038*/ 	.byte	0x04, 0x1c
        /*003a*/ 	.short	(.L_10250 - .L_10249)


	//   ....[0]....
.L_10249:
        /*003c*/ 	.word	0x000003c0


	//   ....[1]....
        /*0040*/ 	.word	0x00000480


	//   ....[2]....
        /*0044*/ 	.word	0x00004a20


	//   ....[3]....
        /*0048*/ 	.word	0x000060f0


	//----- nvinfo : EIATTR_MAX_THREADS
	.align		4
.L_10250:
        /*004c*/ 	.byte	0x04, 0x05
        /*004e*/ 	.short	(.L_10252 - .L_10251)
.L_10251:
        /*0050*/ 	.word	0x00000080
        /*0054*/ 	.word	0x00000001
        /*0058*/ 	.word	0x00000001


	//----- nvinfo : EIATTR_CRS_STACK_SIZE
	.align		4
.L_10252:
        /*005c*/ 	.byte	0x04, 0x1e
        /*005e*/ 	.short	(.L_10254 - .L_10253)
.L_10253:
        /*0060*/ 	.word	0x00000000


	//----- nvinfo : EIATTR_CBANK_PARAM_SIZE
	.align		4
.L_10254:
        /*0064*/ 	.byte	0x03, 0x19
        /*0066*/ 	.short	0x0290


	//----- nvinfo : EIATTR_PARAM_CBANK
	.align		4
        /*0068*/ 	.byte	0x04, 0x0a
        /*006a*/ 	.short	(.L_10256 - .L_10255)
	.align		4
.L_10255:
        /*006c*/ 	.word	index@(.nv.constant0._ZN2at6native18elementwise_kernelILi128ELi4EZNS0_22gpu_kernel_impl_nocastINS0_13BinaryFunctorIllbZZZNS0_23logical_and_kernel_cudaERNS_14TensorIteratorEENKUlvE0_clEvENKUlvE2_clEvEUlllE_EEEEvRNS_18TensorIteratorBaseERKT_EUliE_EEviT1_)
        /*0070*/ 	.short	0x0380
        /*0072*/ 	.short	0x0290


	//----- nvinfo : EIATTR_SW_WAR
	.align		4
.L_10256:
        /*0074*/ 	.byte	0x04, 0x36
        /*0076*/ 	.short	(.L_10258 - .L_10257)
.L_10257:
        /*0078*/ 	.word	0x00000008
.L_10258:


//--------------------- .nv.info._ZN2at6native27unrolled_elementwise_kernelINS0_13BinaryFunctorIllbZZZNS0_23logical_and_kernel_cudaERNS_14TensorIteratorEENKUlvE0_clEvENKUlvE2_clEvEUlllE_EESt5arrayIPcLm3EELi4E23TrivialOffsetCalculatorILi2EjESC_ILi1EjENS0_6memory15LoadWithoutCastENSF_16StoreWithoutCastEEEviT_T0_T2_T3_T4_T5_ --------------------------
	.section	.nv.info._ZN2at6native27unrolled_elementwise_kernelINS0_13BinaryFunctorIllbZZZNS0_23logical_and_kernel_cudaERNS_14TensorIteratorEENKUlvE0_clEvENKUlvE2_clEvEUlllE_EESt5arrayIPcLm3EELi4E23TrivialOffsetCalculatorILi2EjESC_ILi1EjENS0_6memory15LoadWithoutCastENSF_16StoreWithoutCastEEEviT_T0_T2_T3_T4_T5_,"",@"SHT_CUDA_INFO"
	.sectionflags	@""
	.align	4


	//----- nvinfo : EIATTR_CUDA_API_VERSION
	.align		4
        /*0000*/ 	.byte	0x04, 0x37
        /*0002*/ 	.short	(.L_10260 - .L_10259)
.L_10259:
        /*0004*/ 	.word	0x00000082


	//----- nvinfo : EIATTR_KPARAM_INFO
	.align		4
.L_10260:
        /*0008*/ 	.byte	0x04, 0x17
        /*000a*/ 	.short	(.L_10262 - .L_10261)
.L_10261:
        /*000c*/ 	.word	0x00000000
        /*0010*/ 	.short	0x0006
        /*0012*/ 	.short	0x0023
        /*0014*/ 	.byte	0x00, 0xf0, 0x05, 0x00


	//----- nvinfo : EIATTR_KPARAM_INFO
	.align		4
.L_10262:
        /*0018*/ 	.byte	0x04, 0x17
        /*001a*/ 	.short	(.L_10264 - .L_10263)
.L_10263:
        /*001c*/ 	.word	0x00000000
        /*0020*/ 	.short	0x0005
        /*0022*/ 	.short	0x0022
        /*0024*/ 	.byte	0x00, 0xf0, 0x05, 0x00


	//----- nvinfo : EIATTR_KPARAM_INFO
	.align		4
.L_10264:
        /*0028*/ 	.byte	0x04, 0x17
        /*002a*/ 	.short	(.L_10266 - .L_10265)
.L_10265:
        /*002c*/ 	.word	0x00000000
        /*0030*/ 	.short	0x0004
        /*0032*/ 	.short	0x0021
        /*0034*/ 	.byte	0x00, 0xf0, 0x05, 0x00


	//----- nvinfo : EIATTR_KPARAM_INFO
	.align		4
.L_10266:
        /*0038*/ 	.byte	0x04, 0x17
        /*003a*/ 	.short	(.L_10268 - .L_10267)
.L_10267:
        /*003c*/ 	.word	0x00000000
        /*0040*/ 	.short	0x0003
        /*0042*/ 	.short	0x0020
        /*0044*/ 	.byte	0x00, 0xf0, 0x05, 0x00


	//----- nvinfo : EIATTR_KPARAM_INFO
	.align		4
.L_10268:
        /*0048*/ 	.byte	0x04, 0x17
        /*004a*/ 	.short	(.L_10270 - .L_10269)
.L_10269:
        /*004c*/ 	.word	0x00000000
        /*0050*/ 	.short	0x0002
        /*0052*/ 	.short	0x0008
        /*0054*/ 	.byte	0x00, 0xf0, 0x61, 0x00


	//----- nvinfo : EIATTR_KPARAM_INFO
	.align		4
.L_10270:
        /*0058*/ 	.byte	0x04, 0x17
        /*005a*/ 	.short	(.L_10272 - .L_10271)
.L_10271:
        /*005c*/ 	.word	0x00000000
        /*0060*/ 	.short	0x0001
        /*0062*/ 	.short	0x0004
        /*0064*/ 	.byte	0x00, 0xf0, 0x05, 0x00


	//----- nvinfo : EIATTR_KPARAM_INFO
	.align		4
.L_10272:
        /*0068*/ 	.byte	0x04, 0x17
        /*006a*/ 	.short	(.L_10274 - .L_10273)
.L_10273:
        /*006c*/ 	.word	0x00000000
        /*0070*/ 	.short	0x0000
        /*0072*/ 	.short	0x0000
        /*0074*/ 	.byte	0x00, 0xf0, 0x11, 0x00


	//----- nvinfo : EIATTR_SPARSE_MMA_MASK
	.align		4
.L_10274:
        /*0078*/ 	.byte	0x03, 0x50
        /*007a*/ 	.short	0x0000


	//----- nvinfo : EIATTR_MAXREG_COUNT
	.align		4
        /*007c*/ 	.byte	0x03, 0x1b
        /*007e*/ 	.short	0x00ff


	//----- nvinfo : EIATTR_MERCURY_ISA_VERSION
	.align		4
        /*0080*/ 	.byte	0x03, 0x5f
        /*0082*/ 	.short	0x0101


	//----- nvinfo : EIATTR_VRC_CTA_INIT_COUNT
	.align		4
        /*0084*/ 	.byte	0x02, 0x4a
	.zero		1
	.zero		1


	//----- nvinfo : EIATTR_EXIT_INSTR_OFFSETS
	.align		4
        /*0088*/ 	.byte	0x04, 0x1c
        /*008a*/ 	.short	(.L_10276 - .L_10275)


	//   ....[0]....
.L_10275:
        /*008c*/ 	.word	0x00000600


	//   ....[1]....
        /*0090*/ 	.word	0x00000660


	//----- nvinfo : EIATTR_MAX_THREADS
	.align		4
.L_10276:
        /*0094*/ 	.byte	0x04, 0x05
        /*0096*/ 	.short	(.L_10278 - .L_10277)
.L_10277:
        /*0098*/ 	.word	0x00000080
        /*009c*/ 	.word	0x00000001
        /*00a0*/ 	.word	0x00000001


	//----- nvinfo : EIATTR_CRS_STACK_SIZE
	.align		4
.L_10278:
        /*00a4*/ 	.byte	0x04, 0x1e
        /*00a6*/ 	.short	(.L_10280 - .L_10279)
.L_10279:
        /*00a8*/ 	.word	0x00000000


	//----- nvinfo : EIATTR_CBANK_PARAM_SIZE
	.align		4
.L_10280:
        /*00ac*/ 	.byte	0x03, 0x19
        /*00ae*/ 	.short	0x0024


	//----- nvinfo : EIATTR_PARAM_CBANK
	.align		4
        /*00b0*/ 	.byte	0x04, 0x0a
        /*00b2*/ 	.short	(.L_10282 - .L_10281)
	.align		4
.L_10281:
        /*00b4*/ 	.word	index@(.nv.constant0._ZN2at6native27unrolled_elementwise_kernelINS0_13BinaryFunctorIllbZZZNS0_23logical_and_kernel_cudaERNS_14TensorIteratorEENKUlvE0_clEvENKUlvE2_clEvEUlllE_EESt5arrayIPcLm3EELi4E23TrivialOffsetCalculatorILi2EjESC_ILi1EjENS0_6memory15LoadWithoutCastENSF_16StoreWithoutCastEEEviT_T0_T2_T3_T4_T5_)
        /*00b8*/ 	.short	0x0380
        /*00ba*/ 	.short	0x0024


	//----- nvinfo : EIATTR_SW_WAR
	.align		4
.L_10282:
        /*00bc*/ 	.byte	0x04, 0x36
        /*00be*/ 	.short	(.L_10284 - .L_10283)
.L_10283:
        /*00c0*/ 	.word	0x00000008
.L_10284:


//--------------------- .nv.info._ZN2at6native29vectorized_elementwise_kernelILi2ENS0_13BinaryFunctorIllbZZZNS0_23logical_and_kernel_cudaERNS_14TensorIteratorEENKUlvE0_clEvENKUlvE2_clEvEUlllE_EESt5arrayIPcLm3EEEEviT0_T1_ --------------------------
	.section	.nv.info._ZN2at6native29vectorized_elementwise_kernelILi2ENS0_13BinaryFunctorIllbZZZNS0_23logical_and_kernel_cudaERNS_14TensorIteratorEENKUlvE0_clEvENKUlvE2_clEvEUlllE_EESt5arrayIPcLm3EEEEviT0_T1_,"",@"SHT_CUDA_INFO"
	.sectionflags	@""
	.align	4


	//----- nvinfo : EIATTR_CUDA_API_VERSION
	.align		4
        /*0000*/ 	.byte	0x04, 0x37
        /*0002*/ 	.short	(.L_10286 - .L_10285)
.L_10285:
        /*0004*/ 	.word	0x00000082


	//----- nvinfo : EIATTR_KPARAM_INFO
	.align		4
.L_10286:
        /*0008*/ 	.byte	0x04, 0x17
        /*000a*/ 	.short	(.L_10288 - .L_10287)
.L_10287:
        /*000c*/ 	.word	0x00000000
        /*0010*/ 	.short	0x0002
        /*0012*/ 	.short	0x0008
        /*0014*/ 	.byte	0x00, 0xf0, 0x61, 0x00


	//----- nvinfo : EIATTR_KPARAM_INFO
	.align		4
.L_10288:
        /*0018*/ 	.byte	0x04, 0x17
        /*001a*/ 	.short	(.L_10290 - .L_10289)
.L_10289:
        /*001c*/ 	.word	0x00000000
        /*0020*/ 	.short	0x0001
        /*0022*/ 	.short	0x0004
        /*0024*/ 	.byte	0x00, 0xf0, 0x05, 0x00


	//----- nvinfo : EIATTR_KPARAM_INFO
	.align		4
.L_10290:
        /*0028*/ 	.byte	0x04, 0x17
        /*002a*/ 	.short	(.L_10292 - .L_10291)
.L_10291:
        /*002c*/ 	.word	0x00000000
        /*0030*/ 	.short	0x0000
        /*0032*/ 	.short	0x0000
        /*0034*/ 	.byte	0x00, 0xf0, 0x11, 0x00


	//----- nvinfo : EIATTR_SPARSE_MMA_MASK
	.align		4
.L_10292:
        /*0038*/ 	.byte	0x03, 0x50
        /*003a*/ 	.short	0x0000


	//----- nvinfo : EIATTR_MAXREG_COUNT
	.align		4
        /*003c*/ 	.byte	0x03, 0x1b
        /*003e*/ 	.short	0x00ff


	//----- nvinfo : EIATTR_MERCURY_ISA_VERSION
	.align		4
        /*0040*/ 	.byte	0x03, 0x5f
        /*0042*/ 	.short	0x0101


	//----- nvinfo : EIATTR_VRC_CTA_INIT_COUNT
	.align		4
        /*0044*/ 	.byte	0x02, 0x4a
	.zero		1
	.zero		1


	//----- nvinfo : EIATTR_EXIT_INSTR_OFFSETS
	.align		4
        /*0048*/ 	.byte	0x04, 0x1c
        /*004a*/ 	.short	(.L_10294 - .L_10293)


	//   ....[0]....
.L_10293:
        /*004c*/ 	.word	0x00000c90


	//   ....[1]....
        /*0050*/ 	.word	0x00000cf0


	//   ....[2]....
        /*0054*/ 	.word	0x00001140


	//----- nvinfo : EIATTR_MAX_THREADS
	.align		4
.L_10294:
        /*0058*/ 	.byte	0x04, 0x05
        /*005a*/ 	.short	(.L_10296 - .L_10295)
.L_10295:
        /*005c*/ 	.word	0x00000080
        /*0060*/ 	.word	0x00000001
        /*0064*/ 	.word	0x00000001


	//----- nvinfo : EIATTR_CRS_STACK_SIZE
	.align		4
.L_10296:
        /*0068*/ 	.byte	0x04, 0x1e
        /*006a*/ 	.short	(.L_10298 - .L_10297)
.L_10297:
        /*006c*/ 	.word	0x00000000


	//----- nvinfo : EIATTR_CBANK_PARAM_SIZE
	.align		4
.L_10298:
        /*0070*/ 	.byte	0x03, 0x19
        /*0072*/ 	.short	0x0020


	//----- nvinfo : EIATTR_PARAM_CBANK
	.align		4
        /*0074*/ 	.byte	0x04, 0x0a
        /*0076*/ 	.short	(.L_10300 - .L_10299)
	.align		4
.L_10299:
        /*0078*/ 	.word	index@(.nv.constant0._ZN2at6native29vectorized_elementwise_kernelILi2ENS0_13BinaryFunctorIllbZZZNS0_23logical_and_kernel_cudaERNS_14TensorIteratorEENKUlvE0_clEvENKUlvE2_clEvEUlllE_EESt5arrayIPcLm3EEEEviT0_T1_)
        /*007c*/ 	.short	0x0380
        /*007e*/ 	.short	0x0020


	//----- nvinfo : EIATTR_SW_WAR
	.align		4
.L_10300:
        /*0080*/ 	.byte	0x04, 0x36
        /*0082*/ 	.short	(.L_10302 - .L_10301)
.L_10301:
        /*0084*/ 	.word	0x00000008
.L_10302:


//--------------------- .nv.info._ZN2at6native29vectorized_elementwise_kernelILi4ENS0_13BinaryFunctorIllbZZZNS0_23logical_and_kernel_cudaERNS_14TensorIteratorEENKUlvE0_clEvENKUlvE2_clEvEUlllE_EESt5arrayIPcLm3EEEEviT0_T1_ --------------------------
	.section	.nv.info._ZN2at6native29vectorized_elementwise_kernelILi4ENS0_13BinaryFunctorIllbZZZNS0_23logical_and_kernel_cudaERNS_14TensorIteratorEENKUlvE0_clEvENKUlvE2_clEvEUlllE_EESt5arrayIPcLm3EEEEviT0_T1_,"",@"SHT_CUDA_INFO"
	.sectionflags	@""
	.align	4


	//----- nvinfo : EIATTR_CUDA_API_VERSION
	.align		4
        /*0000*/ 	.byte	0x04, 0x37
        /*0002*/ 	.short	(.L_10304 - .L_10303)
.L_10303:
        /*0004*/ 	.word	0x00000082


	//----- nvinfo : EIATTR_KPARAM_INFO
	.align		4
.L_10304:
        /*0008*/ 	.byte	0x04, 0x17
        /*000a*/ 	.short	(.L_10306 - .L_10305)
.L_10305:
        /*000c*/ 	.word	0x00000000
        /*0010*/ 	.short	0x0002
        /*0012*/ 	.short	0x0008
        /*0014*/ 	.byte	0x00, 0xf0, 0x61, 0x00


	//----- nvinfo : EIATTR_KPARAM_INFO
	.align		4
.L_10306:
        /*0018*/ 	.byte	0x04, 0x17
        /*001a*/ 	.short	(.L_10308 - .L_10307)
.L_10307:
        /*001c*/ 	.word	0x00000000
        /*0020*/ 	.short	0x0001
        /*0022*/ 	.short	0x0004
        /*0024*/ 	.byte	0x00, 0xf0, 0x05, 0x00


	//----- nvinfo : EIATTR_KPARAM_INFO
	.align		4
.L_10308:
        /*0028*/ 	.byte	0x04, 0x17
        /*002a*/ 	.short	(.L_10310 - .L_10309)
.L_10309:
        /*002c*/ 	.word	0x00000000
        /*0030*/ 	.short	0x0000
        /*0032*/ 	.short	0x0000
        /*0034*/ 	.byte	0x00, 0xf0, 0x11, 0x00


	//----- nvinfo : EIATTR_SPARSE_MMA_MASK
	.align		4
.L_10310:
        /*0038*/ 	.byte	0x03, 0x50
        /*003a*/ 	.short	0x0000


	//----- nvinfo : EIATTR_MAXREG_COUNT
	.align		4
        /*003c*/ 	.byte	0x03, 0x1b
        /*003e*/ 	.short	0x00ff


	//----- nvinfo : EIATTR_MERCURY_ISA_VERSION
	.align		4
        /*0040*/ 	.byte	0x03, 0x5f
        /*0042*/ 	.short	0x0101


	//----- nvinfo : EIATTR_VRC_CTA_INIT_COUNT
	.align		4
        /*0044*/ 	.byte	0x02, 0x4a
	.zero		1
	.zero		1


	//----- nvinfo : EIATTR_EXIT_INSTR_OFFSETS
	.align		4
        /*0048*/ 	.byte	0x04, 0x1c
        /*004a*/ 	.short	(.L_10312 - .L_10311)


	//   ....[0]....
.L_10311:
        /*004c*/ 	.word	0x00000c90


	//   ....[1]....
        /*0050*/ 	.word	0x00000cf0


	//   ....[2]....
        /*0054*/ 	.word	0x00001100


	//----- nvinfo : EIATTR_MAX_THREADS
	.align		4
.L_10312:
        /*0058*/ 	.byte	0x04, 0x05
        /*005a*/ 	.short	(.L_10314 - .L_10313)
.L_10313:
        /*005c*/ 	.word	0x00000080
        /*0060*/ 	.word	0x00000001
        /*0064*/ 	.word	0x00000001


	//----- nvinfo : EIATTR_CRS_STACK_SIZE
	.align		4
.L_10314:
        /*0068*/ 	.byte	0x04, 0x1e
        /*006a*/ 	.short	(.L_10316 - .L_10315)
.L_10315:
        /*006c*/ 	.word	0x00000000


	//----- nvinfo : EIATTR_CBANK_PARAM_SIZE
	.align		4
.L_10316:
        /*0070*/ 	.byte	0x03, 0x19
        /*0072*/ 	.short	0x0020


	//----- nvinfo : EIATTR_PARAM_CBANK
	.align		4
        /*0074*/ 	.byte	0x04, 0x0a
        /*0076*/ 	.short	(.L_10318 - .L_10317)
	.align		4
.L_10317:
        /*0078*/ 	.word	index@(.nv.constant0._ZN2at6native29vectorized_elementwise_kernelILi4ENS0_13BinaryFunctorIllbZZZNS0_23logical_and_kernel_cudaERNS_14TensorIteratorEENKUlvE0_clEvENKUlvE2_clEvEUlllE_EESt5arrayIPcLm3EEEEviT0_T1_)
        /*007c*/ 	.short	0x0380
        /*007e*/ 	.short	0x0020


	//----- nvinfo : EIATTR_SW_WAR
	.align		4
.L_10318:
        /*0080*/ 	.byte	0x04, 0x36
        /*0082*/ 	.short	(.L_10320 - .L_10319)
.L_10319:
        /*0084*/ 	.word	0x00000008
.L_10320:


//--------------------- .nv.info._ZN2at6native29vectorized_elementwise_kernelILi8ENS0_13BinaryFunctorIllbZZZNS0_23logical_and_kernel_cudaERNS_14TensorIteratorEENKUlvE0_clEvENKUlvE2_clEvEUlllE_EESt5arrayIPcLm3EEEEviT0_T1_ --------------------------
	.section	.nv.info._ZN2at6native29vectorized_elementwise_kernelILi8ENS0_13BinaryFunctorIllbZZZNS0_23logical_and_kernel_cudaERNS_14TensorIteratorEENKUlvE0_clEvENKUlvE2_clEvEUlllE_EESt5arrayIPcLm3EEEEviT0_T1_,"",@"SHT_CUDA_INFO"
	.sectionflags	@""
	.align	4


	//----- nvinfo : EIATTR_CUDA_API_VERSION
	.align		4
        /*0000*/ 	.byte	0x04, 0x37
        /*0002*/ 	.short	(.L_10322 - .L_10321)
.L_10321:
        /*0004*/ 	.word	0x00000082


	//----- nvinfo : EIATTR_KPARAM_INFO
	.align		4
.L_10322:
        /*0008*/ 	.byte	0x04, 0x17
        /*000a*/ 	.short	(.L_10324 - .L_10323)
.L_10323:
        /*000c*/ 	.word	0x00000000
        /*0010*/ 	.short	0x0002
        /*0012*/ 	.short	0x0008
        /*0014*/ 	.byte	0x00, 0xf0, 0x61, 0x00


	//----- nvinfo : EIATTR_KPARAM_INFO
	.align		4
.L_10324:
        /*0018*/ 	.byte	0x04, 0x17
        /*001a*/ 	.short	(.L_10326 - .L_10325)
.L_10325:
        /*001c*/ 	.word	0x00000000
        /*0020*/ 	.short	0x0001
        /*0022*/ 	.short	0x0004
        /*0024*/ 	.byte	0x00, 0xf0, 0x05, 0x00


	//----- nvinfo : EIATTR_KPARAM_INFO
	.align		4
.L_10326:
        /*0028*/ 	.byte	0x04, 0x17
        /*002a*/ 	.short	(.L_10328 - .L_10327)
.L_10327:
        /*002c*/ 	.word	0x00000000
        /*0030*/ 	.short	0x0000
        /*0032*/ 	.short	0x0000
        /*0034*/ 	.byte	0x00, 0xf0, 0x11, 0x00


	//----- nvinfo : EIATTR_SPARSE_MMA_MASK
	.align		4
.L_10328:
        /*0038*/ 	.byte	0x03, 0x50
        /*003a*/ 	.short	0x0000


	//----- nvinfo : EIATTR_MAXREG_COUNT
	.align		4
        /*003c*/ 	.byte	0x03, 0x1b
        /*003e*/ 	.short	0x00ff


	//----- nvinfo : EIATTR_MERCURY_ISA_VERSION
	.align		4
        /*0040*/ 	.byte	0x03, 0x5f
        /*0042*/ 	.short	0x0101


	//----- nvinfo : EIATTR_VRC_CTA_INIT_COUNT
	.align		4
        /*0044*/ 	.byte	0x02, 0x4a
	.zero		1
	.zero		1


	//----- nvinfo : EIATTR_EXIT_INSTR_OFFSETS
	.align		4
        /*0048*/ 	.byte	0x04, 0x1c
        /*004a*/ 	.short	(.L_10330 - .L_10329)


	//   ....[0]....
.L_10329:
        /*004c*/ 	.word	0x00000010


	//----- nvinfo : EIATTR_MAX_THREADS
	.align		4
.L_10330:
        /*0050*/ 	.byte	0x04, 0x05
        /*0052*/ 	.short	(.L_10332 - .L_10331)
.L_10331:
        /*0054*/ 	.word	0x00000080
        /*0058*/ 	.word	0x00000001
        /*005c*/ 	.word	0x00000001


	//----- nvinfo : EIATTR_CBANK_PARAM_SIZE
	.align		4
.L_10332:
        /*0060*/ 	.byte	0x03, 0x19
        /*0062*/ 	.short	0x0020


	//----- nvinfo : EIATTR_PARAM_CBANK
	.align		4
        /*0064*/ 	.byte	0x04, 0x0a
        /*0066*/ 	.short	(.L_10334 - .L_10333)
	.align		4
.L_10333:
        /*0068*/ 	.word	index@(.nv.constant0._ZN2at6native29vectorized_elementwise_kernelILi8ENS0_13BinaryFunctorIllbZZZNS0_23logical_and_kernel_cudaERNS_14TensorIteratorEENKUlvE0_clEvENKUlvE2_clEvEUlllE_EESt5arrayIPcLm3EEEEviT0_T1_)
        /*006c*/ 	.short	0x0380
        /*006e*/ 	.short	0x0020


	//----- nvinfo : EIATTR_SW_WAR
	.align		4
.L_10334:
        /*0070*/ 	.byte	0x04, 0x36
        /*0072*/ 	.short	(.L_10336 - .L_10335)
.L_10335:
        /*0074*/ 	.word	0x00000008
.L_10336:


//--------------------- .nv.info._ZN2at6native18elementwise_kernelILi128ELi4EZNS0_15gpu_kernel_implINS0_13AUnaryFunctorIiibZZZNS0_23logical_and_kernel_cudaERNS_14TensorIteratorEENKUlvE0_clEvENKUlvE1_clEvEUliiE_EEEEvRNS_18TensorIteratorBaseERKT_EUliE_EEviT1_ --------------------------
	.section	.nv.info._ZN2at6native18elementwise_kernelILi128ELi4EZNS0_15gpu_kernel_implINS0_13AUnaryFunctorIiibZZZNS0_23logical_and_kernel_cudaERNS_14TensorIteratorEENKUlvE0_clEvENKUlvE1_clEvEUliiE_EEEEvRNS_18TensorIteratorBaseERKT_EUliE_EEviT1_,"",@"SHT_CUDA_INFO"
	.sectionflags	@""
	.align	4


	//----- nvinfo : EIATTR_CUDA_API_VERSION
	.align		4
        /*0000*/ 	.byte	0x04, 0x37
        /*0002*/ 	.short	(.L_10338 - .L_10337)
.L_10337:
        /*0004*/ 	.word	0x00000082


	//----- nvinfo : EIATTR_KPARAM_INFO
	.align		4
.L_10338:
        /*0008*/ 	.byte	0x04, 0x17
        /*000a*/ 	.short	(.L_10340 - .L_10339)
.L_10339:
        /*000c*/ 	.word	0x00000000
        /*0010*/ 	.short	0x0001
        /*0012*/ 	.short	0x0008
        /*0014*/ 	.byte	0x00, 0xf0, 0x81, 0x08


	//----- nvinfo : EIATTR_KPARAM_INFO
	.align		4
.L_10340:
        /*0018*/ 	.byte	0x04, 0x17
        /*001a*/ 	.short	(.L_10342 - .L_10341)
.L_10341:
        /*001c*/ 	.word	0x00000000
        /*0020*/ 	.short	0x0000
        /*0022*/ 	.short	0x0000
        /*0024*/ 	.byte	0x00, 0xf0, 0x11, 0x00


	//----- nvinfo : EIATTR_SPARSE_MMA_MASK
	.align		4
.L_10342:
        /*0028*/ 	.byte	0x03, 0x50
        /*002a*/ 	.short	0x0000


	//----- nvinfo : EIATTR_MAXREG_COUNT
	.align		4
        /*002c*/ 	.byte	0x03, 0x1b
        /*002e*/ 	.short	0x0080


	//----- nvinfo : EIATTR_EXTERNS
	.align		4
        /*0030*/ 	.byte	0x04, 0x0f
        /*0032*/ 	.short	(.L_10344 - .L_10343)


	//   ....[0]....
	.align		4
.L_10343:
        /*0034*/ 	.word	index@(__assertfail)


	//----- nvinfo : EIATTR_MERCURY_ISA_VERSION
	.align		4
.L_10344:
        /*0038*/ 	.byte	0x03, 0x5f
        /*003a*/ 	.short	0x0101


	//----- nvinfo : EIATTR_VRC_CTA_INIT_COUNT
	.align		4
        /*003c*/ 	.byte	0x02, 0x4a
	.zero		1
	.zero		1


	//----- nvinfo : EIATTR_SYSCALL_OFFSETS
	.align		4
        /*0040*/ 	.byte	0x04, 0x46
        /*0042*/ 	.short	(.L_10346 - .L_10345)


	//   ....[0]....
.L_10345:
        /*0044*/ 	.word	0x000020b0


	//   ....[1]....
        /*0048*/ 	.word	0x00002de0


	//   ....[2]....
        /*004c*/ 	.word	0x00005000


	//   ....[3]....
        /*0050*/ 	.word	0x00005b80


	//   ....[4]....
        /*0054*/ 	.word	0x00007e90


	//   ....[5]....
        /*0058*/ 	.word	0x00008a10


	//   ....[6]....
        /*005c*/ 	.word	0x0000ad30


	//   ....[7]....
        /*0060*/ 	.word	0x0000b870


	//----- nvinfo : EIATTR_EXIT_INSTR_OFFSETS
	.align		4
.L_10346:
        /*0064*/ 	.byte	0x04, 0x1c
        /*0066*/ 	.short	(.L_10348 - .L_10347)


	//   ....[0]....
.L_10347:
        /*0068*/ 	.word	0x00008ca0


	//   ....[1]....
        /*006c*/ 	.word	0x0000ae90


	//   ....[2]....
        /*0070*/ 	.word	0x0000aeb0


	//   ....[3]....
        /*0074*/ 	.word	0x0000af40


	//   ....[4]....
        /*0078*/ 	.word	0x0000af60


	//   ....[5]....
        /*007c*/ 	.word	0x0000af80


	//   ....[6]....
        /*0080*/ 	.word	0x0000b010


	//   ....[7]....
        /*0084*/ 	.word	0x0000b050


	//   ....[8]....
        /*0088*/ 	.word	0x0000b0f0


	//   ....[9]....
        /*008c*/ 	.word	0x0000b140


	//   ....[10]....
        /*0090*/ 	.word	0x0000b170


	//   ....[11]....
        /*0094*/ 	.word	0x0000b230


	//   ....[12]....
        /*0098*/ 	.word	0x0000b370


	//   ....[13]....
        /*009c*/ 	.word	0x0000b4b0


	//   ....[14]....
        /*00a0*/ 	.word	0x0000b600


	//   ....[15]....
        /*00a4*/ 	.word	0x0000b630


	//   ....[16]....
        /*00a8*/ 	.word	0x0000b650


	//   ....[17]....
        /*00ac*/ 	.word	0x0000b6d0


	//   ....[18]....
        /*00b0*/ 	.word	0x0000b710


	//   ....[19]....
        /*00b4*/ 	.word	0x0000b880


	//   ....[20]....
        /*00b8*/ 	.word	0x0000b960


	//   ....[21]....
        /*00bc*/ 	.word	0x0000ba00


	//   ....[22]....
        /*00c0*/ 	.word	0x0000ba30


	//   ....[23]....
        /*00c4*/ 	.word	0x0000ba80


	//   ....[24]....
        /*00c8*/ 	.word	0x0000bac0


	//----- nvinfo : EIATTR_MAX_THREADS
	.align		4
.L_10348:
        /*00cc*/ 	.byte	0x04, 0x05
        /*00ce*/ 	.short	(.L_10350 - .L_10349)
.L_10349:
        /*00d0*/ 	.word	0x00000080
        /*00d4*/ 	.word	0x00000001
        /*00d8*/ 	.word	0x00000001


	//----- nvinfo : EIATTR_CRS_STACK_SIZE
	.align		4
.L_10350:
        /*00dc*/ 	.byte	0x04, 0x1e
        /*00de*/ 	.short	(.L_10352 - .L_10351)
.L_10351:
        /*00e0*/ 	.word	0x00000000


	//----- nvinfo : EIATTR_CBANK_PARAM_SIZE
	.align		4
.L_10352:
        /*00e4*/ 	.byte	0x03, 0x19
        /*00e6*/ 	.short	0x0228


	//----- nvinfo : EIATTR_PARAM_CBANK
	.align		4
        /*00e8*/ 	.byte	0x04, 0x0a
        /*00ea*/ 	.short	(.L_10354 - .L_10353)
	.align		4
.L_10353:
        /*00ec*/ 	.word	index@(.nv.constant0._ZN2at6native18elementwise_kernelILi128ELi4EZNS0_15gpu_kernel_implINS0_13AUnaryFunctorIiibZZZNS0_23logical_and_kernel_cudaERNS_14TensorIteratorEENKUlvE0_clEvENKUlvE1_clEvEUliiE_EEEEvRNS_18TensorIteratorBaseERKT_EUliE_EEviT1_)
        /*00f0*/ 	.short	0x0380
        /*00f2*/ 	.short	0x0228


	//----- nvinfo : EIATTR_SW_WAR
	.align		4
.L_10354:
        /*00f4*/ 	.byte	0x04, 0x36
        /*00f6*/ 	.short	(.L_10356 - .L_10355)
.L_10355:
        /*00f8*/ 	.word	0x00000008
.L_10356:


//--------------------- .nv.info._ZN2at6native27unrolled_elementwise_kernelINS0_13AUnaryFunctorIiibZZZNS0_23logical_and_kernel_cudaERNS_14TensorIteratorEENKUlvE0_clEvENKUlvE1_clEvEUliiE_EESt5arrayIPcLm2EELi4E23TrivialOffsetCalculatorILi1EjESD_NS0_6memory12LoadWithCastILi1EEENSE_13StoreWithCastILi1EEEEEviT_T0_T2_T3_T4_T5_ --------------------------
	.section	.nv.info._ZN2at6native27unrolled_elementwise_kernelINS0_13AUnaryFunctorIiibZZZNS0_23logical_and_kernel_cudaERNS_14TensorIteratorEENKUlvE0_clEvENKUlvE1_clEvEUliiE_EESt5arrayIPcLm2EELi4E23TrivialOffsetCalculatorILi1EjESD_NS0_6memory12LoadWithCastILi1EEENSE_13StoreWithCastILi1EEEEEviT_T0_T2_T3_T4_T5_,"",@"SHT_CUDA_INFO"
	.sectionflags	@""
	.align	4


	//----- nvinfo : EIATTR_CUDA_API_VERSION
	.align		4
        /*0000*/ 	.byte	0x04, 0x37
        /*0002*/ 	.short	(.L_10358 - .L_10357)
.L_10357:
        /*0004*/ 	.word	0x00000082


	//----- nvinfo : EIATTR_KPARAM_INFO
	.align		4
.L_10358:
        /*0008*/ 	.byte	0x04, 0x17
        /*000a*/ 	.short	(.L_10360 - .L_10359)
.L_10359:
        /*000c*/ 	.word	0x00000000
        /*0010*/ 	.short	0x0006
        /*0012*/ 	.short	0x002c
        /*0014*/ 	.byte	0x00, 0xf0, 0x21, 0x00


	//----- nvinfo : EIATTR_KPARAM_INFO
	.align		4
.L_10360:
        /*0018*/ 	.byte	0x04, 0x17
        /*001a*/ 	.short	(.L_10362 - .L_10361)
.L_10361:
        /*001c*/ 	.word	0x00000000
        /*0020*/ 	.short	0x0005
        /*0022*/ 	.short	0x0024
        /*0024*/ 	.byte	0x00, 0xf0, 0x21, 0x00


	//----- nvinfo : EIATTR_KPARAM_INFO
	.align		4
.L_10362:
        /*0028*/ 	.byte	0x04, 0x17
        /*002a*/ 	.short	(.L_10364 - .L_10363)
.L_10363:
        /*002c*/ 	.word	0x00000000
        /*0030*/ 	.short	0x0004
        /*0032*/ 	.short	0x0021
        /*0034*/ 	.byte	0x00, 0xf0, 0x05, 0x00


	//----- nvinfo : EIATTR_KPARAM_INFO
	.align		4
.L_10364:
        /*0038*/ 	.byte	0x04, 0x17
        /*003a*/ 	.short	(.L_10366 - .L_10365)
.L_10365:
        /*003c*/ 	.word	0x00000000
        /*0040*/ 	.short	0x0003
        /*0042*/ 	.short	0x0020
        /*0044*/ 	.byte	0x00, 0xf0, 0x05, 0x00


	//----- nvinfo : EIATTR_KPARAM_INFO
	.align		4
.L_10366:
        /*0048*/ 	.byte	0x04, 0x17
        /*004a*/ 	.short	(.L_10368 - .L_10367)
.L_10367:
        /*004c*/ 	.word	0x00000000
        /*0050*/ 	.short	0x0002
        /*0052*/ 	.short	0x0010
        /*0054*/ 	.byte	0x00, 0xf0, 0x41, 0x00


	//----- nvinfo : EIATTR_KPARAM_INFO
	.align		4
.L_10368:
        /*0058*/ 	.byte	0x04, 0x17
        /*005a*/ 	.short	(.L_10370 - .L_10369)
.L_10369:
        /*005c*/ 	.word	0x00000000
        /*0060*/ 	.short	0x0001
        /*0062*/ 	.short	0x0004
        /*0064*/ 	.byte	0x00, 0xf0, 0x21, 0x00


	//----- nvinfo : EIATTR_KPARAM_INFO
	.align		4
.L_10370:
        /*0068*/ 	.byte	0x04, 0x17
        /*006a*/ 	.short	(.L_10372 - .L_10371)
.L_10371:
        /*006c*/ 	.word	0x00000000
        /*0070*/ 	.short	0x0000
        /*0072*/ 	.short	0x0000
        /*0074*/ 	.byte	0x00, 0xf0, 0x11, 0x00


	//----- nvinfo : EIATTR_SPARSE_MMA_MASK
	.align		4
.L_10372:
        /*0078*/ 	.byte	0x03, 0x50
        /*007a*/ 	.short	0x0000


	//----- nvinfo : EIATTR_MAXREG_COUNT
	.align		4
        /*007c*/ 	.byte	0x03, 0x1b
        /*007e*/ 	.short	0x00ff


	//----- nvinfo : EIATTR_EXTERNS
	.align		4
        /*0080*/ 	.byte	0x04, 0x0f
        /*0082*/ 	.short	(.L_10374 - .L_10373)


	//   ....[0]....
	.align		4
.L_10373:
        /*0084*/ 	.word	index@(__assertfail)


	//----- nvinfo : EIATTR_MERCURY_ISA_VERSION
	.align		4
.L_10374:
        /*0088*/ 	.byte	0x03, 0x5f
        /*008a*/ 	.short	0x0101


	//----- nvinfo : EIATTR_VRC_CTA_INIT_COUNT
	.align		4
        /*008c*/ 	.byte	0x02, 0x4a
	.zero		1
	.zero		1


	//----- nvinfo : EIATTR_SYSCALL_OFFSETS
	.align		4
        /*0090*/ 	.byte	0x04, 0x46
        /*0092*/ 	.short	(.L_10376 - .L_10375)


	//   ....[0]....
.L_10375:
        /*0094*/ 	.word	0x00000dd0


	//   ....[1]....
        /*0098*/ 	.word	0x00001d20


	//   ....[2]....
        /*009c*/ 	.word	0x00002bc0


	//   ....[3]....
        /*00a0*/ 	.word	0x00003a50


	//   ....[4]....
        /*00a4*/ 	.word	0x00004820


	//   ....[5]....
        /*00a8*/ 	.word	0x000054e0


	//   ....[6]....
        /*00ac*/ 	.word	0x000062a0


	//   ....[7]....
        /*00b0*/ 	.word	0x00007030


	//----- nvinfo : EIATTR_EXIT_INSTR_OFFSETS
	.align		4
.L_10376:
        /*00b4*/ 	.byte	0x04, 0x1c
        /*00b6*/ 	.short	(.L_10378 - .L_10377)


	//   ....[0]....
.L_10377:
        /*00b8*/ 	.word	0x00006520


	//   ....[1]....
        /*00bc*/ 	.word	0x00006650


	//   ....[2]....
        /*00c0*/ 	.word	0x00006670


	//   ....[3]....
        /*00c4*/ 	.word	0x00006700


	//   ....[4]....
        /*00c8*/ 	.word	0x00006720


	//   ....[5]....
        /*00cc*/ 	.word	0x00006740


	//   ....[6]....
        /*00d0*/ 	.word	0x000067d0


	//   ....[7]....
        /*00d4*/ 	.word	0x00006810


	//   ....[8]....
        /*00d8*/ 	.word	0x000068b0


	//   ....[9]....
        /*00dc*/ 	.word	0x00006900


	//   ....[10]....
        /*00e0*/ 	.word	0x00006930


	//   ....[11]....
        /*00e4*/ 	.word	0x000069f0


	//   ....[12]....
        /*00e8*/ 	.word	0x00006b30


	//   ....[13]....
        /*00ec*/ 	.word	0x00006c70


	//   ....[14]....
        /*00f0*/ 	.word	0x00006dc0


	//   ....[15]....
        /*00f4*/ 	.word	0x00006df0


	//   ....[16]....
        /*00f8*/ 	.word	0x00006e10


	//   ....[17]....
        /*00fc*/ 	.word	0x00006e90


	//   ....[18]....
        /*0100*/ 	.word	0x00006ed0


	//   ....[19]....
        /*0104*/ 	.word	0x00007040


	//   ....[20]....
        /*0108*/ 	.word	0x00007120


	//   ....[21]....
        /*010c*/ 	.word	0x000071c0


	//   ....[22]....
        /*0110*/ 	.word	0x000071f0


	//   ....[23]....
        /*0114*/ 	.word	0x00007240


	//   ....[24]....
        /*0118*/ 	.word	0x00007280


	//----- nvinfo : EIATTR_MAX_THREADS
	.align		4
.L_10378:
        /*011c*/ 	.byte	0x04, 0x05
        /*011e*/ 	.short	(.L_10380 - .L_10379)
.L_10379:
        /*0120*/ 	.word	0x00000080
        /*0124*/ 	.word	0x00000001
        /*0128*/ 	.word	0x00000001


	//----- nvinfo : EIATTR_CRS_STACK_SIZE
	.align		4
.L_10380:
        /*012c*/ 	.byte	0x04, 0x1e
        /*012e*/ 	.short	(.L_10382 - .L_10381)
.L_10381:
        /*0130*/ 	.word	0x00000000


	//----- nvinfo : EIATTR_CBANK_PARAM_SIZE
	.align		4
.L_10382:
        /*0134*/ 	.byte	0x03, 0x19
        /*0136*/ 	.short	0x0034


	//----- nvinfo : EIATTR_PARAM_CBANK
	.align		4
        /*0138*/ 	.byte	0x04, 0x0a
        /*013a*/ 	.short	(.L_10384 - .L_10383)
	.align		4
.L_10383:
        /*013c*/ 	.word	index@(.nv.constant0._ZN2at6native27unrolled_elementwise_kernelINS0_13AUnaryFunctorIiibZZZNS0_23logical_and_kernel_cudaERNS_14TensorIteratorEENKUlvE0_clEvENKUlvE1_clEvEUliiE_EESt5arrayIPcLm2EELi4E23TrivialOffsetCalculatorILi1EjESD_NS0_6memory12LoadWithCastILi1EEENSE_13StoreWithCastILi1EEEEEviT_T0_T2_T3_T4_T5_)
        /*0140*/ 	.short	0x0380
        /*0142*/ 	.short	0x0034


	//----- nvinfo : EIATTR_SW_WAR
	.align		4
.L_10384:
        /*0144*/ 	.byte	0x04, 0x36
        /*0146*/ 	.short	(.L_10386 - .L_10385)
.L_10385:
        /*0148*/ 	.word	0x00000008
.L_10386:


//--------------------- .nv.info._ZN2at6native18elementwise_kernelILi128ELi4EZNS0_22gpu_kernel_impl_nocastINS0_13AUnaryFunctorIiibZZZNS0_23logical_and_kernel_cudaERNS_14TensorIteratorEENKUlvE0_clEvENKUlvE1_clEvEUliiE_EEEEvRNS_18TensorIteratorBaseERKT_EUliE_EEviT1_ --------------------------
	.section	.nv.info._ZN2at6native18elementwise_kernelILi128ELi4EZNS0_22gpu_kernel_impl_nocastINS0_13AUnaryFunctorIiibZZZNS0_23logical_and_kernel_cudaERNS_14TensorIteratorEENKUlvE0_clEvENKUlvE1_clEvEUliiE_EEEEvRNS_18TensorIteratorBaseERKT_EUliE_EEviT1_,"",@"SHT_CUDA_INFO"
	.sectionflags	@""
	.align	4


	//----- nvinfo : EIATTR_CUDA_API_VERSION
	.align		4
        /*0000*/ 	.byte	0x04, 0x37
        /*0002*/ 	.short	(.L_10388 - .L_10387)
.L_10387:
        /*0004*/ 	.word	0x00000082


	//----- nvinfo : EIATTR_KPARAM_INFO
	.align		4
.L_10388:
        /*0008*/ 	.byte	0x04, 0x17
        /*000a*/ 	.short	(.L_10390 - .L_10389)
.L_10389:
        /*000c*/ 	.word	0x00000000
        /*0010*/ 	.short	0x0001
        /*0012*/ 	.short	0x0008
        /*0014*/ 	.byte	0x00, 0xf0, 0x61, 0x08


	//----- nvinfo : EIATTR_KPARAM_INFO
	.align		4
.L_10390:
        /*0018*/ 	.byte	0x04, 0x17
        /*001a*/ 	.short	(.L_10392 - .L_10391)
.L_10391:
        /*001c*/ 	.word	0x00000000
        /*0020*/ 	.short	0x0000
        /*0022*/ 	.short	0x0000
        /*0024*/ 	.byte	0x00, 0xf0, 0x11, 0x00


	//----- nvinfo : EIATTR_SPARSE_MMA_MASK
	.align		4
.L_10392:
        /*0028*/ 	.byte	0x03, 0x50
        /*002a*/ 	.short	0x0000


	//----- nvinfo : EIATTR_MAXREG_COUNT
	.align		4
        /*002c*/ 	.byte	0x03, 0x1b
        /*002e*/ 	.short	0x0080


	//----- nvinfo : EIATTR_MERCURY_ISA_VERSION
	.align		4
        /*0030*/ 	.byte	0x03, 0x5f
        /*0032*/ 	.short	0x0101


	//----- nvinfo : EIATTR_VRC_CTA_INIT_COUNT
	.align		4
        /*0034*/ 	.byte	0x02, 0x4a
	.zero		1
	.zero		1


	//----- nvinfo : EIATTR_EXIT_INSTR_OFFSETS
	.align		4
        /*0038*/ 	.byte	0x04, 0x1c
        /*003a*/ 	.short	(.L_10394 - .L_10393)


	//   ....[0]....
.L_10393:
        /*003c*/ 	.word	0x00000330


	//   ....[1]....
        /*0040*/ 	.word	0x000003c0


	//   ....[2]....
        /*0044*/ 	.word	0x00003f10


	//   ....[3]....
        /*0048*/ 	.word	0x00005270


	//----- nvinfo : EIATTR_MAX_THREADS
	.align		4
.L_10394:
        /*004c*/ 	.byte	0x04, 0x05
        /*004e*/ 	.short	(.L_10396 - .L_10395)
.L_10395:
        /*0050*/ 	.word	0x00000080
        /*0054*/ 	.word	0x00000001
        /*0058*/ 	.word	0x00000001


	//----- nvinfo : EIATTR_CRS_STACK_SIZE
	.align		4
.L_10396:
        /*005c*/ 	.byte	0x04, 0x1e
        /*005e*/ 	.short	(.L_10398 - .L_10397)
.L_10397:
        /*0060*/ 	.word	0x00000000


	//----- nvinfo : EIATTR_CBANK_PARAM_SIZE
	.align		4
.L_10398:
        /*0064*/ 	.byte	0x03, 0x19
        /*0066*/ 	.short	0x0220


	//----- nvinfo : EIATTR_PARAM_CBANK
	.align		4
        /*0068*/ 	.byte	0x04, 0x0a
        /*006a*/ 	.short	(.L_10400 - .L_10399)
	.align		4
.L_10399:
        /*006c*/ 	.word	index@(.nv.constant0._ZN2at6native18elementwise_kernelILi128ELi4EZNS0_22gpu_kernel_impl_nocastINS0_13AUnaryFunctorIiibZZZNS0_23logical_and_kernel_cudaERNS_14TensorIteratorEENKUlvE0_clEvENKUlvE1_clEvEUliiE_EEEEvRNS_18TensorIteratorBaseERKT_EUliE_EEviT1_)
        /*0070*/ 	.short	0x0380
        /*0072*/ 	.short	0x0220


	//----- nvinfo : EIATTR_SW_WAR
	.align		4
.L_10400:
        /*0074*/ 	.byte	0x04, 0x36
        /*0076*/ 	.short	(.L_10402 - .L_10401)
.L_10401:
        /*0078*/ 	.word	0x00000008
.L_10402:


//--------------------- .nv.info._ZN2at6native27unrolled_elementwise_kernelINS0_13AUnaryFunctorIiibZZZNS0_23logical_and_kernel_cudaERNS_14TensorIteratorEENKUlvE0_clEvENKUlvE1_clEvEUliiE_EESt5arrayIPcLm2EELi4E23TrivialOffsetCalculatorILi1EjESD_NS0_6memory15LoadWithoutCastENSE_16StoreWithoutCastEEEviT_T0_T2_T3_T4_T5_ --------------------------
	.section	.nv.info._ZN2at6native27unrolled_elementwise_kernelINS0_13AUnaryFunctorIiibZZZNS0_23logical_and_kernel_cudaERNS_14TensorIteratorEENKUlvE0_clEvENKUlvE1_clEvEUliiE_EESt5arrayIPcLm2EELi4E23TrivialOffsetCalculatorILi1EjESD_NS0_6memory15LoadWithoutCastENSE_16StoreWithoutCastEEEviT_T0_T2_T3_T4_T5_,"",@"SHT_CUDA_INFO"
	.sectionflags	@""
	.align	4


	//----- nvinfo : EIATTR_CUDA_API_VERSION
	.align		4
        /*0000*/ 	.byte	0x04, 0x37
        /*0002*/ 	.short	(.L_10404 - .L_10403)
.L_10403:
        /*0004*/ 	.word	0x00000082


	//----- nvinfo : EIATTR_KPARAM_INFO
	.align		4
.L_10404:
        /*0008*/ 	.byte	0x04, 0x17
        /*000a*/ 	.short	(.L_10406 - .L_10405)
.L_10405:
        /*000c*/ 	.word	0x00000000
        /*0010*/ 	.short	0x0006
        /*0012*/ 	.short	0x0023
        /*0014*/ 	.byte	0x00, 0xf0, 0x05, 0x00


	//----- nvinfo : EIATTR_KPARAM_INFO
	.align		4
.L_10406:
        /*0018*/ 	.byte	0x04, 0x17
        /*001a*/ 	.short	(.L_10408 - .L_10407)
.L_10407:
        /*001c*/ 	.word	0x00000000
        /*0020*/ 	.short	0x0005
        /*0022*/ 	.short	0x0022
        /*0024*/ 	.byte	0x00, 0xf0, 0x05, 0x00


	//----- nvinfo : EIATTR_KPARAM_INFO
	.align		4
.L_10408:
        /*0028*/ 	.byte	0x04, 0x17
        /*002a*/ 	.short	(.L_10410 - .L_10409)
.L_10409:
        /*002c*/ 	.word	0x00000000
        /*0030*/ 	.short	0x0004
        /*0032*/ 	.short	0x0021
        /*0034*/ 	.byte	0x00, 0xf0, 0x05, 0x00


	//----- nvinfo : EIATTR_KPARAM_INFO
	.align		4
.L_10410:
        /*0038*/ 	.byte	0x04, 0x17
        /*003a*/ 	.short	(.L_10412 - .L_10411)
.L_10411:
        /*003c*/ 	.word	0x00000000
        /*0040*/ 	.short	0x0003
        /*0042*/ 	.short	0x0020
        /*0044*/ 	.byte	0x00, 0xf0, 0x05, 0x00


	//----- nvinfo : EIATTR_KPARAM_INFO
	.align		4
.L_10412:
        /*0048*/ 	.byte	0x04, 0x17
        /*004a*/ 	.short	(.L_10414 - .L_10413)
.L_10413:
        /*004c*/ 	.word	0x00000000
        /*0050*/ 	.short	0x0002
        /*0052*/ 	.short	0x0010
        /*0054*/ 	.byte	0x00, 0xf0, 0x41, 0x00


	//----- nvinfo : EIATTR_KPARAM_INFO
	.align		4
.L_10414:
        /*0058*/ 	.byte	0x04, 0x17
        /*005a*/ 	.short	(.L_10416 - .L_10415)
.L_10415:
        /*005c*/ 	.word	0x00000000
        /*0060*/ 	.short	0x0001
        /*0062*/ 	.short	0x0004
        /*0064*/ 	.byte	0x00, 0xf0, 0x21, 0x00


	//----- nvinfo : EIATTR_KPARAM_INFO
	.align		4
.L_10416:
        /*0068*/ 	.byte	0x04, 0x17
        /*006a*/ 	.short	(.L_10418 - .L_10417)
.L_10417:
        /*006c*/ 	.word	0x00000000
        /*0070*/ 	.short	0x0000
        /*0072*/ 	.short	0x0000
        /*0074*/ 	.byte	0x00, 0xf0, 0x11, 0x00


	//----- nvinfo : EIATTR_SPARSE_MMA_MASK
	.align		4
.L_10418:
        /*0078*/ 	.byte	0x03, 0x50
        /*007a*/ 	.short	0x0000


	//----- nvinfo : EIATTR_MAXREG_COUNT
	.align		4
        /*007c*/ 	.byte	0x03, 0x1b
        /*007e*/ 	.short	0x00ff


	//----- nvinfo : EIATTR_MERCURY_ISA_VERSION
	.align		4
        /*0080*/ 	.byte	0x03, 0x5f
        /*0082*/ 	.short	0x0101


	//----- nvinfo : EIATTR_VRC_CTA_INIT_COUNT
	.align		4
        /*0084*/ 	.byte	0x02, 0x4a
	.zero		1
	.zero		1


	//----- nvinfo : EIATTR_EXIT_INSTR_OFFSETS
	.align		4
        /*0088*/ 	.byte	0x04, 0x1c
        /*008a*/ 	.short	(.L_10420 - .L_10419)


	//   ....[0]....
.L_10419:
        /*008c*/ 	.word	0x00000490


	//   ....[1]....
        /*0090*/ 	.word	0x000004f0


	//----- nvinfo : EIATTR_MAX_THREADS
	.align		4
.L_10420:
        /*0094*/ 	.byte	0x04, 0x05
        /*0096*/ 	.short	(.L_10422 - .L_10421)
.L_10421:
        /*0098*/ 	.word	0x00000080
        /*009c*/ 	.word	0x00000001
        /*00a0*/ 	.word	0x00000001


	//----- nvinfo : EIATTR_CRS_STACK_SIZE
	.align		4
.L_10422:
        /*00a4*/ 	.byte	0x04, 0x1e
        /*00a6*/ 	.short	(.L_10424 - .L_10423)
.L_10423:
        /*00a8*/ 	.word	0x00000000


	//----- nvinfo : EIATTR_CBANK_PARAM_SIZE
	.align		4
.L_10424:
        /*00ac*/ 	.byte	0x03, 0x19
        /*00ae*/ 	.short	0x0024


	//----- nvinfo : EIATTR_PARAM_CBANK
	.align		4
        /*00b0*/ 	.byte	0x04, 0x0a
        /*00b2*/ 	.short	(.L_10426 - .L_10425)
	.align		4
.L_10425:
        /*00b4*/ 	.word	index@(.nv.constant0._ZN2at6native27unrolled_elementwise_kernelINS0_13AUnaryFunctorIiibZZZNS0_23logical_and_kernel_cudaERNS_14TensorIteratorEENKUlvE0_clEvENKUlvE1_clEvEUliiE_EESt5arrayIPcLm2EELi4E23TrivialOffsetCalculatorILi1EjESD_NS0_6memory15LoadWithoutCastENSE_16StoreWithoutCastEEEviT_T0_T2_T3_T4_T5_)
        /*00b8*/ 	.short	0x0380
        /*00ba*/ 	.short	0x0024


	//----- nvinfo : EIATTR_SW_WAR
	.align		4
.L_10426:
        /*00bc*/ 	.byte	0x04, 0x36
        /*00be*/ 	.short	(.L_10428 - .L_10427)
.L_10427:
        /*00c0*/ 	.word	0x00000008
.L_10428:


//--------------------- .nv.info._ZN2at6native29vectorized_elementwise_kernelILi2ENS0_13AUnaryFunctorIiibZZZNS0_23logical_and_kernel_cudaERNS_14TensorIteratorEENKUlvE0_clEvENKUlvE1_clEvEUliiE_EESt5arrayIPcLm2EEEEviT0_T1_ --------------------------
	.section	.nv.info._ZN2at6native29vectorized_elementwise_kernelILi2ENS0_13AUnaryFunctorIiibZZZNS0_23logical_and_kernel_cudaERNS_14TensorIteratorEENKUlvE0_clEvENKUlvE1_clEvEUliiE_EESt5arrayIPcLm2EEEEviT0_T1_,"",@"SHT_CUDA_INFO"
	.sectionflags	@""
	.align	4


	//----- nvinfo : EIATTR_CUDA_API_VERSION
	.align		4
        /*0000*/ 	.byte	0x04, 0x37
        /*0002*/ 	.short	(.L_10430 - .L_10429)
.L_10429:
        /*0004*/ 	.word	0x00000082


	//----- nvinfo : EIATTR_KPARAM_INFO
	.align		4
.L_10430:
        /*0008*/ 	.byte	0x04, 0x17
        /*000a*/ 	.short	(.L_10432 - .L_10431)
.L_10431:
        /*000c*/ 	.word	0x00000000
        /*0010*/ 	.short	0x0002
        /*0012*/ 	.short	0x0010
        /*0014*/ 	.byte	0x00, 0xf0, 0x41, 0x00


	//----- nvinfo : EIATTR_KPARAM_INFO
	.align		4
.L_10432:
        /*0018*/ 	.byte	0x04, 0x17
        /*001a*/ 	.short	(.L_10434 - .L_10433)
.L_10433:
        /*001c*/ 	.word	0x00000000
        /*0020*/ 	.short	0x0001
        /*0022*/ 	.short	0x0004
        /*0024*/ 	.byte	0x00, 0xf0, 0x21, 0x00


	//----- nvinfo : EIATTR_KPARAM_INFO
	.align		4
.L_10434:
        /*0028*/ 	.byte	0x04, 0x17
        /*002a*/ 	.short	(.L_10436 - .L_10435)
.L_10435:
        /*002c*/ 	.word	0x00000000
        /*0030*/ 	.short	0x0000
        /*0032*/ 	.short	0x0000
        /*0034*/ 	.byte	0x00, 0xf0, 0x11, 0x00


	//----- nvinfo : EIATTR_SPARSE_MMA_MASK
	.align		4
.L_10436:
        /*0038*/ 	.byte	0x03, 0x50
        /*003a*/ 	.short	0x0000


	//----- nvinfo : EIATTR_MAXREG_COUNT
	.align		4
        /*003c*/ 	.byte	0x03, 0x1b
        /*003e*/ 	.short	0x00ff


	//----- nvinfo : EIATTR_MERCURY_ISA_VERSION
	.align		4
        /*0040*/ 	.byte	0x03, 0x5f
        /*0042*/ 	.short	0x0101


	//----- nvinfo : EIATTR_VRC_CTA_INIT_COUNT
	.align		4
        /*0044*/ 	.byte	0x02, 0x4a
	.zero		1
	.zero		1


	//----- nvinfo : EIATTR_EXIT_INSTR_OFFSETS
	.align		4
        /*0048*/ 	.byte	0x04, 0x1c
        /*004a*/ 	.short	(.L_10438 - .L_10437)


	//   ....[0]....
.L_10437:
        /*004c*/ 	.word	0x00000900


	//   ....[1]....
        /*0050*/ 	.word	0x00000960


	//   ....[2]....
        /*0054*/ 	.word	0x00000bd0


	//----- nvinfo : EIATTR_MAX_THREADS
	.align		4
.L_10438:
        /*0058*/ 	.byte	0x04, 0x05
        /*005a*/ 	.short	(.L_10440 - .L_10439)
.L_10439:
        /*005c*/ 	.word	0x00000080
        /*0060*/ 	.word	0x00000001
        /*0064*/ 	.word	0x00000001


	//----- nvinfo : EIATTR_CRS_STACK_SIZE
	.align		4
.L_10440:
        /*0068*/ 	.byte	0x04, 0x1e
        /*006a*/ 	.short	(.L_10442 - .L_10441)
.L_10441:
        /*006c*/ 	.word	0x00000000


	//----- nvinfo : EIATTR_CBANK_PARAM_SIZE
	.align		4
.L_10442:
        /*0070*/ 	.byte	0x03, 0x19
        /*0072*/ 	.short	0x0020


	//----- nvinfo : EIATTR_PARAM_CBANK
	.align		4
        /*0074*/ 	.byte	0x04, 0x0a
        /*0076*/ 	.short	(.L_10444 - .L_10443)
	.align		4
.L_10443:
        /*0078*/ 	.word	index@(.nv.constant0._ZN2at6native29vectorized_elementwise_kernelILi2ENS0_13AUnaryFunctorIiibZZZNS0_23logical_and_kernel_cudaERNS_14TensorIteratorEENKUlvE0_clEvENKUlvE1_clEvEUliiE_EESt5arrayIPcLm2EEEEviT0_T1_)
        /*007c*/ 	.short	0x0380
        /*007e*/ 	.short	0x0020


	//----- nvinfo : EIATTR_SW_WAR
	.align		4
.L_10444:
        /*0080*/ 	.byte	0x04, 0x36
        /*0082*/ 	.short	(.L_10446 - .L_10445)
.L_10445:
        /*0084*/ 	.word	0x00000008
.L_10446:


//--------------------- .nv.info._ZN2at6native29vectorized_elementwise_kernelILi4ENS0_13AUnaryFunctorIiibZZZNS0_23logical_and_kernel_cudaERNS_14TensorIteratorEENKUlvE0_clEvENKUlvE1_clEvEUliiE_EESt5arrayIPcLm2EEEEviT0_T1_ --------------------------
	.section	.nv.info._ZN2at6native29vectorized_elementwise_kernelILi4ENS0_13AUnaryFunctorIiibZZZNS0_23logical_and_kernel_cudaERNS_14TensorIteratorEENKUlvE0_clEvENKUlvE1_clEvEUliiE_EESt5arrayIPcLm2EEEEviT0_T1_,"",@"SHT_CUDA_INFO"
	.sectionflags	@""
	.align	4


	//----- nvinfo : EIATTR_CUDA_API_VERSION
	.align		4
        /*0000*/ 	.byte	0x04, 0x37
        /*0002*/ 	.short	(.L_10448 - .L_10447)
.L_10447:
        /*0004*/ 	.word	0x00000082


	//----- nvinfo : EIATTR_KPARAM_INFO
	.align		4
.L_10448:
        /*0008*/ 	.byte	0x04, 0x17
        /*000a*/ 	.short	(.L_10450 - .L_10449)
.L_10449:
        /*000c*/ 	.word	0x00000000
        /*0010*/ 	.short	0x0002
        /*0012*/ 	.short	0x0010
        /*0014*/ 	.byte	0x00, 0xf0, 0x41, 0x00


	//----- nvinfo : EIATTR_KPARAM_INFO
	.align		4
.L_10450:
        /*0018*/ 	.byte	0x04, 0x17
        /*001a*/ 	.short	(.L_10452 - .L_10451)
.L_10451:
        /*001c*/ 	.word	0x00000000
        /*0020*/ 	.short	0x0001
        /*0022*/ 	.short	0x0004
        /*0024*/ 	.byte	0x00, 0xf0, 0x21, 0x00


	//----- nvinfo : EIATTR_KPARAM_INFO
	.align		4
.L_10452:
        /*0028*/ 	.byte	0x04, 0x17
        /*002a*/ 	.short	(.L_10454 - .L_10453)
.L_10453:
        /*002c*/ 	.word	0x00000000
        /*0030*/ 	.short	0x0000
        /*0032*/ 	.short	0x0000
        /*0034*/ 	.byte	0x00, 0xf0, 0x11, 0x00


	//----- nvinfo : EIATTR_SPARSE_MMA_MASK
	.align		4
.L_10454:
        /*0038*/ 	.byte	0x03, 0x50
        /*003a*/ 	.short	0x0000


	//----- nvinfo : EIATTR_MAXREG_COUNT
	.align		4
        /*003c*/ 	.byte	0x03, 0x1b
        /*003e*/ 	.short	0x00ff


	//----- nvinfo : EIATTR_MERCURY_ISA_VERSION
	.align		4
        /*0040*/ 	.byte	0x03, 0x5f
        /*0042*/ 	.short	0x0101


	//----- nvinfo : EIATTR_VRC_CTA_INIT_COUNT
	.align		4
        /*0044*/ 	.byte	0x02, 0x4a
	.zero		1
	.zero		1


	//----- nvinfo : EIATTR_EXIT_INSTR_OFFSETS
	.align		4
        /*0048*/ 	.byte	0x04, 0x1c
        /*004a*/ 	.short	(.L_10456 - .L_10455)


	//   ....[0]....
.L_10455:
        /*004c*/ 	.word	0x00000900


	//   ....[1]....
        /*0050*/ 	.word	0x00000960


	//   ....[2]....
        /*0054*/ 	.word	0x00000bb0


	//----- nvinfo : EIATTR_MAX_THREADS
	.align		4
.L_10456:
        /*0058*/ 	.byte	0x04, 0x05
        /*005a*/ 	.short	(.L_10458 - .L_10457)
.L_10457:
        /*005c*/ 	.word	0x00000080
        /*0060*/ 	.word	0x00000001
        /*0064*/ 	.word	0x00000001


	//----- nvinfo : EIATTR_CRS_STACK_SIZE
	.align		4
.L_10458:
        /*0068*/ 	.byte	0x04, 0x1e
        /*006a*/ 	.short	(.L_10460 - .L_10459)
.L_10459:
        /*006c*/ 	.word	0x00000000


	//----- nvinfo : EIATTR_CBANK_PARAM_SIZE
	.align		4
.L_10460:
        /*0070*/ 	.byte	0x03, 0x19
        /*0072*/ 	.short	0x0020


	//----- nvinfo : EIATTR_PARAM_CBANK
	.align		4
        /*0074*/ 	.byte	0x04, 0x0a
        /*0076*/ 	.short	(.L_10462 - .L_10461)
	.align		4
.L_10461:
        /*0078*/ 	.word	index@(.nv.constant0._ZN2at6native29vectorized_elementwise_kernelILi4ENS0_13AUnaryFunctorIiibZZZNS0_23logical_and_kernel_cudaERNS_14TensorIteratorEENKUlvE0_clEvENKUlvE1_clEvEUliiE_EESt5arrayIPcLm2EEEEviT0_T1_)
        /*007c*/ 	.short	0x0380
        /*007e*/ 	.short	0x0020


	//----- nvinfo : EIATTR_SW_WAR
	.align		4
.L_10462:
        /*0080*/ 	.byte	0x04, 0x36
        /*0082*/ 	.short	(.L_10464 - .L_10463)
.L_10463:
        /*0084*/ 	.word	0x00000008
.L_10464:


//--------------------- .nv.info._ZN2at6native29vectorized_elementwise_kernelILi8ENS0_13AUnaryFunctorIiibZZZNS0_23logical_and_kernel_cudaERNS_14TensorIteratorEENKUlvE0_clEvENKUlvE1_clEvEUliiE_EESt5arrayIPcLm2EEEEviT0_T1_ --------------------------
	.section	.nv.info._ZN2at6native29vectorized_elementwise_kernelILi8ENS0_13AUnaryFunctorIiibZZZNS0_23logical_and_kernel_cudaERNS_14TensorIteratorEENKUlvE0_clEvENKUlvE1_clEvEUliiE_EESt5arrayIPcLm2EEEEviT0_T1_,"",@"SHT_CUDA_INFO"
	.sectionflags	@""
	.align	4


	//----- nvinfo : EIATTR_CUDA_API_VERSION
	.align		4
        /*0000*/ 	.byte	0x04, 0x37
        /*0002*/ 	.short	(.L_10466 - .L_10465)
.L_10465:
        /*0004*/ 	.word	0x00000082


	//----- nvinfo : EIATTR_KPARAM_INFO
	.align		4
.L_10466:
        /*0008*/ 	.byte	0x04, 0x17
        /*000a*/ 	.short	(.L_10468 - .L_10467)
.L_10467:
        /*000c*/ 	.word	0x00000000
        /*0010*/ 	.short	0x0002
        /*0012*/ 	.short	0x0010
        /*0014*/ 	.byte	0x00, 0xf0, 0x41, 0x00


	//----- nvinfo : EIATTR_KPARAM_INFO
	.align		4
.L_10468:
        /*0018*/ 	.byte	0x04, 0x17
        /*001a*/ 	.short	(.L_10470 - .L_10469)
.L_10469:
        /*001c*/ 	.word	0x00000000
        /*0020*/ 	.short	0x0001
        /*0022*/ 	.short	0x0004
        /*0024*/ 	.byte	0x00, 0xf0, 0x21, 0x00


	//----- nvinfo : EIATTR_KPARAM_INFO
	.align		4
.L_10470:
        /*0028*/ 	.byte	0x04, 0x17
        /*002a*/ 	.short	(.L_10472 - .L_10471)
.L_10471:
        /*002c*/ 	.word	0x00000000
        /*0030*/ 	.short	0x0000
        /*0032*/ 	.short	0x0000
        /*0034*/ 	.byte	0x00, 0xf0, 0x11, 0x00


	//----- nvinfo : EIATTR_SPARSE_MMA_MASK
	.align		4
.L_10472:
        /*0038*/ 	.byte	0x03, 0x50
        /*003a*/ 	.short	0x0000


	//----- nvinfo : EIATTR_MAXREG_COUNT
	.align		4
        /*003c*/ 	.byte	0x03, 0x1b
        /*003e*/ 	.short	0x00ff


	//----- nvinfo : EIATTR_MERCURY_ISA_VERSION
	.align		4
        /*0040*/ 	.byte	0x03, 0x5f
        /*0042*/ 	.short	0x0101


	//----- nvinfo : EIATTR_VRC_CTA_INIT_COUNT
	.align		4
        /*0044*/ 	.byte	0x02, 0x4a
	.zero		1
	.zero		1


	//----- nvinfo : EIATTR_EXIT_INSTR_OFFSETS
	.align		4
        /*0048*/ 	.byte	0x04, 0x1c
        /*004a*/ 	.short	(.L_10474 - .L_10473)


	//   ....[0]....
.L_10473:
        /*004c*/ 	.word	0x00000010


	//----- nvinfo : EIATTR_MAX_THREADS
	.align		4
.L_10474:
        /*0050*/ 	.byte	0x04, 0x05
        /*0052*/ 	.short	(.L_10476 - .L_10475)
.L_10475:
        /*0054*/ 	.word	0x00000080
        /*0058*/ 	.word	0x00000001
        /*005c*/ 	.word	0x00000001


	//----- nvinfo : EIATTR_CBANK_PARAM_SIZE
	.align		4
.L_10476:
        /*0060*/ 	.byte	0x03, 0x19
        /*0062*/ 	.short	0x0020


	//----- nvinfo : EIATTR_PARAM_CBANK
	.align		4
        /*0064*/ 	.byte	0x04, 0x0a
        /*0066*/ 	.short	(.L_10478 - .L_10477)
	.align		4
.L_10477:
        /*0068*/ 	.word	index@(.nv.constant0._ZN2at6native29vectorized_elementwise_kernelILi8ENS0_13AUnaryFunctorIiibZZZNS0_23logical_and_kernel_cudaERNS_14TensorIteratorEENKUlvE0_clEvENKUlvE1_clEvEUliiE_EESt5arrayIPcLm2EEEEviT0_T1_)
        /*006c*/ 	.short	0x0380
        /*006e*/ 	.short	0x0020


	//----- nvinfo : EIATTR_SW_WAR
	.align		4
.L_10478:
        /*0070*/ 	.byte	0x04, 0x36
        /*0072*/ 	.short	(.L_10480 - .L_10479)
.L_10479:
        /*0074*/ 	.word	0x00000008
.L_10480:


//--------------------- .nv.info._ZN2at6native18elementwise_kernelILi128ELi4EZNS0_15gpu_kernel_implINS0_13BinaryFunctorIiibZZZNS0_23logical_and_kernel_cudaERNS_14TensorIteratorEENKUlvE0_clEvENKUlvE1_clEvEUliiE_EEEEvRNS_18TensorIteratorBaseERKT_EUliE_EEviT1_ --------------------------
	.section	.nv.info._ZN2at6native18elementwise_kernelILi128ELi4EZNS0_15gpu_kernel_implINS0_13BinaryFunctorIiibZZZNS0_23logical_and_kernel_cudaERNS_14TensorIteratorEENKUlvE0_clEvENKUlvE1_clEvEUliiE_EEEEvRNS_18TensorIteratorBaseERKT_EUliE_EEviT1_,"",@"SHT_CUDA_INFO"
	.sectionflags	@""
	.align	4


	//----- nvinfo : EIATTR_CUDA_API_VERSION
	.align		4
        /*0000*/ 	.byte	0x04, 0x37
        /*0002*/ 	.short	(.L_10482 - .L_10481)
.L_10481:
        /*0004*/ 	.word	0x00000082


	//----- nvinfo : EIATTR_KPARAM_INFO
	.align		4
.L_10482:
        /*0008*/ 	.byte	0x04, 0x17
        /*000a*/ 	.short	(.L_10484 - .L_10483)
.L_10483:
        /*000c*/ 	.word	0x00000000
        /*0010*/ 	.short	0x0001
        /*0012*/ 	.short	0x0008
        /*0014*/ 	.byte	0x00, 0xf0, 0x21, 0x0a


	//----- nvinfo : EIATTR_KPARAM_INFO
	.align		4
.L_10484:
        /*0018*/ 	.byte	0x04, 0x17
        /*001a*/ 	.short	(.L_10486 - .L_10485)
.L_10485:
        /*001c*/ 	.word	0x00000000
        /*0020*/ 	.short	0x0000
        /*0022*/ 	.short	0x0000
        /*0024*/ 	.byte	0x00, 0xf0, 0x11, 0x00


	//----- nvinfo : EIATTR_SPARSE_MMA_MASK
	.align		4
.L_10486:
        /*0028*/ 	.byte	0x03, 0x50
        /*002a*/ 	.short	0x0000


	//----- nvinfo : EIATTR_MAXREG_COUNT
	.align		4
        /*002c*/ 	.byte	0x03, 0x1b
        /*002e*/ 	.short	0x0080


	//----- nvinfo : EIATTR_EXTERNS
	.align		4
        /*0030*/ 	.byte	0x04, 0x0f
        /*0032*/ 	.short	(.L_10488 - .L_10487)


	//   ....[0]....
	.align		4
.L_10487:
        /*0034*/ 	.word	index@(__assertfail)


	//----- nvinfo : EIATTR_MERCURY_ISA_VERSION
	.align		4
.L_10488:
        /*0038*/ 	.byte	0x03, 0x5f
        /*003a*/ 	.short	0x0101


	//----- nvinfo : EIATTR_VRC_CTA_INIT_COUNT
	.align		4
        /*003c*/ 	.byte	0x02, 0x4a
	.zero		1
	.zero		1


	//----- nvinfo : EIATTR_SYSCALL_OFFSETS
	.align		4
        /*0040*/ 	.byte	0x04, 0x46
        /*0042*/ 	.short	(.L_10490 - .L_10489)


	//   ....[0]....
.L_10489:
        /*0044*/ 	.word	0x000023f0


	//   ....[1]....
        /*0048*/ 	.word	0x000031c0


	//   ....[2]....
        /*004c*/ 	.word	0x00003ee0


	//   ....[3]....
        /*0050*/ 	.word	0x00006430


	//   ....[4]....
        /*0054*/ 	.word	0x00007200


	//   ....[5]....
        /*0058*/ 	.word	0x00007d70


	//   ....[6]....
        /*005c*/ 	.word	0x0000a3b0


	//   ....[7]....
        /*0060*/ 	.word	0x0000b180


	//   ....[8]....
        /*0064*/ 	.word	0x0000bcf0


	//   ....[9]....
        /*0068*/ 	.word	0x0000e350


	//   ....[10]....
        /*006c*/ 	.word	0x0000f120


	//   ....[11]....
        /*0070*/ 	.word	0x0000fc50


	//----- nvinfo : EIATTR_EXIT_INSTR_OFFSETS
	.align		4
.L_10490:
        /*0074*/ 	.byte	0x04, 0x1c
        /*0076*/ 	.short	(.L_10492 - .L_10491)


	//   ....[0]....
.L_10491:
        /*0078*/ 	.word	0x0000bf80


	//   ....[1]....
        /*007c*/ 	.word	0x0000f270


	//   ....[2]....
        /*0080*/ 	.word	0x0000f290


	//   ....[3]....
        /*0084*/ 	.word	0x0000f320


	//   ....[4]....
        /*0088*/ 	.word	0x0000f340


	//   ....[5]....
        /*008c*/ 	.word	0x0000f360


	//   ....[6]....
        /*0090*/ 	.word	0x0000f3f0


	//   ....[7]....
        /*0094*/ 	.word	0x0000f430


	//   ....[8]....
        /*0098*/ 	.word	0x0000f4d0


	//   ....[9]....
        /*009c*/ 	.word	0x0000f520


	//   ....[10]....
        /*00a0*/ 	.word	0x0000f550


	//   ....[11]....
        /*00a4*/ 	.word	0x0000f610


	//   ....[12]....
        /*00a8*/ 	.word	0x0000f750


	//   ....[13]....
        /*00ac*/ 	.word	0x0000f890


	//   ....[14]....
        /*00b0*/ 	.word	0x0000f9e0


	//   ....[15]....
        /*00b4*/ 	.word	0x0000fa10


	//   ....[16]....
        /*00b8*/ 	.word	0x0000fa30


	//   ....[17]....
        /*00bc*/ 	.word	0x0000fab0


	//   ....[18]....
        /*00c0*/ 	.word	0x0000faf0


	//   ....[19]....
        /*00c4*/ 	.word	0x0000fc60


	//   ....[20]....
        /*00c8*/ 	.word	0x0000fd40


	//   ....[21]....
        /*00cc*/ 	.word	0x0000fde0


	//   ....[22]....
        /*00d0*/ 	.word	0x0000fe10


	//   ....[23]....
        /*00d4*/ 	.word	0x0000fe60


	//   ....[24]....
        /*00d8*/ 	.word	0x0000fea0


	//----- nvinfo : EIATTR_MAX_THREADS
	.align		4
.L_10492:
        /*00dc*/ 	.byte	0x04, 0x05
        /*00de*/ 	.short	(.L_10494 - .L_10493)
.L_10493:
        /*00e0*/ 	.word	0x00000080
        /*00e4*/ 	.word	0x00000001
        /*00e8*/ 	.word	0x00000001


	//----- nvinfo : EIATTR_CRS_STACK_SIZE
	.align		4
.L_10494:
        /*00ec*/ 	.byte	0x04, 0x1e
        /*00ee*/ 	.short	(.L_10496 - .L_10495)
.L_10495:
        /*00f0*/ 	.word	0x00000000


	//----- nvinfo : EIATTR_CBANK_PARAM_SIZE
	.align		4
.L_10496:
        /*00f4*/ 	.byte	0x03, 0x19
        /*00f6*/ 	.short	0x0290


	//----- nvinfo : EIATTR_PARAM_CBANK
	.align		4
        /*00f8*/ 	.byte	0x04, 0x0a
        /*00fa*/ 	.short	(.L_10498 - .L_10497)
	.align		4
.L_10497:
        /*00fc*/ 	.word	index@(.nv.constant0._ZN2at6native18elementwise_kernelILi128ELi4EZNS0_15gpu_kernel_implINS0_13BinaryFunctorIiibZZZNS0_23logical_and_kernel_cudaERNS_14TensorIteratorEENKUlvE0_clEvENKUlvE1_clEvEUliiE_EEEEvRNS_18TensorIteratorBaseERKT_EUliE_EEviT1_)
        /*0100*/ 	.short	0x0380
        /*0102*/ 	.short	0x0290


	//----- nvinfo : EIATTR_SW_WAR
	.align		4
.L_10498:
        /*0104*/ 	.byte	0x04, 0x36
        /*0106*/ 	.short	(.L_10500 - .L_10499)
.L_10499:
        /*0108*/ 	.word	0x00000008
.L_10500:


//--------------------- .nv.info._ZN2at6native27unrolled_elementwise_kernelINS0_13BinaryFunctorIiibZZZNS0_23logical_and_kernel_cudaERNS_14TensorIteratorEENKUlvE0_clEvENKUlvE1_clEvEUliiE_EESt5arrayIPcLm3EELi4E23TrivialOffsetCalculatorILi2EjESC_ILi1EjENS0_6memory12LoadWithCastILi2EEENSF_13StoreWithCastILi1EEEEEviT_T0_T2_T3_T4_T5_ --------------------------
	.section	.nv.info._ZN2at6native27unrolled_elementwise_kernelINS0_13BinaryFunctorIiibZZZNS0_23logical_and_kernel_cudaERNS_14TensorIteratorEENKUlvE0_clEvENKUlvE1_clEvEUliiE_EESt5arrayIPcLm3EELi4E23TrivialOffsetCalculatorILi2EjESC_ILi1EjENS0_6memory12LoadWithCastILi2EEENSF_13StoreWithCastILi1EEEEEviT_T0_T2_T3_T4_T5_,"",@"SHT_CUDA_INFO"
	.sectionflags	@""
	.align	4


	//----- nvinfo : EIATTR_CUDA_API_VERSION
	.align		4
        /*0000*/ 	.byte	0x04, 0x37
        /*0002*/ 	.short	(.L_10502 - .L_10501)
.L_10501:
        /*0004*/ 	.word	0x00000082


	//----- nvinfo : EIATTR_KPARAM_INFO
	.align		4
.L_10502:
        /*0008*/ 	.byte	0x04, 0x17
        /*000a*/ 	.short	(.L_10504 - .L_10503)
.L_10503:
        /*000c*/ 	.word	0x00000000
        /*0010*/ 	.short	0x0006
        /*0012*/ 	.short	0x0030
        /*0014*/ 	.byte	0x00, 0xf0, 0x21, 0x00


	//----- nvinfo : EIATTR_KPARAM_INFO
	.align		4
.L_10504:
        /*0018*/ 	.byte	0x04, 0x17
        /*001a*/ 	.short	(.L_10506 - .L_10505)
.L_10505:
        /*001c*/ 	.word	0x00000000
        /*0020*/ 	.short	0x0005
        /*0022*/ 	.short	0x0024
        /*0024*/ 	.byte	0x00, 0xf0, 0x31, 0x00


	//----- nvinfo : EIATTR_KPARAM_INFO
	.align		4
.L_10506:
        /*0028*/ 	.byte	0x04, 0x17
        /*002a*/ 	.short	(.L_10508 - .L_10507)
.L_10507:
        /*002c*/ 	.word	0x00000000
        /*0030*/ 	.short	0x0004
        /*0032*/ 	.short	0x0021
        /*0034*/ 	.byte	0x00, 0xf0, 0x05, 0x00


	//----- nvinfo : EIATTR_KPARAM_INFO
	.align		4
.L_10508:
        /*0038*/ 	.byte	0x04, 0x17
        /*003a*/ 	.short	(.L_10510 - .L_10509)
.L_10509:
        /*003c*/ 	.word	0x00000000
        /*0040*/ 	.short	0x0003
        /*0042*/ 	.short	0x0020
        /*0044*/ 	.byte	0x00, 0xf0, 0x05, 0x00


	//----- nvinfo : EIATTR_KPARAM_INFO
	.align		4
.L_10510:
        /*0048*/ 	.byte	0x04, 0x17
        /*004a*/ 	.short	(.L_10512 - .L_10511)
.L_10511:
        /*004c*/ 	.word	0x00000000
        /*0050*/ 	.short	0x0002
        /*0052*/ 	.short	0x0008
        /*0054*/ 	.byte	0x00, 0xf0, 0x61, 0x00


	//----- nvinfo : EIATTR_KPARAM_INFO
	.align		4
.L_10512:
        /*0058*/ 	.byte	0x04, 0x17
        /*005a*/ 	.short	(.L_10514 - .L_10513)
.L_10513:
        /*005c*/ 	.word	0x00000000
        /*0060*/ 	.short	0x0001
        /*0062*/ 	.short	0x0004
        /*0064*/ 	.byte	0x00, 0xf0, 0x05, 0x00


	//----- nvinfo : EIATTR_KPARAM_INFO
	.align		4
.L_10514:
        /*0068*/ 	.byte	0x04, 0x17
        /*006a*/ 	.short	(.L_10516 - .L_10515)
.L_10515:
        /*006c*/ 	.word	0x00000000
        /*0070*/ 	.short	0x0000
        /*0072*/ 	.short	0x0000
        /*0074*/ 	.byte	0x00, 0xf0, 0x11, 0x00


	//----- nvinfo : EIATTR_SPARSE_MMA_MASK
	.align		4
.L_10516:
        /*0078*/ 	.byte	0x03, 0x50
        /*007a*/ 	.short	0x0000


	//----- nvinfo : EIATTR_MAXREG_COUNT
	.align		4
        /*007c*/ 	.byte	0x03, 0x1b
        /*007e*/ 	.short	0x00ff


	//----- nvinfo : EIATTR_EXTERNS
	.align		4
        /*0080*/ 	.byte	0x04, 0x0f
        /*0082*/ 	.short	(.L_10518 - .L_10517)


	//   ....[0]....
	.align		4
.L_10517:
        /*0084*/ 	.word	index@(__assertfail)


	//----- nvinfo : EIATTR_MERCURY_ISA_VERSION
	.align		4
.L_10518:
        /*0088*/ 	.byte	0x03, 0x5f
        /*008a*/ 	.short	0x0101


	//----- nvinfo : EIATTR_VRC_CTA_INIT_COUNT
	.align		4
        /*008c*/ 	.byte	0x02, 0x4a
	.zero		1
	.zero		1


	//----- nvinfo : EIATTR_SYSCALL_OFFSETS
	.align		4
        /*0090*/ 	.byte	0x04, 0x46
        /*0092*/ 	.short	(.L_10520 - .L_10519)


	//   ....[0]....
.L_10519:
        /*0094*/ 	.word	0x00000de0


	//   ....[1]....
        /*0098*/ 	.word	0x00001be0


	//   ....[2]....
        /*009c*/ 	.word	0x00002b40


	//   ....[3]....
        /*00a0*/ 	.word	0x00003940


	//   ....[4]....
        /*00a4*/ 	.word	0x000047f0


	//   ....[5]....
        /*00a8*/ 	.word	0x00005600


	//   ....[6]....
        /*00ac*/ 	.word	0x000064a0


	//   ....[7]....
        /*00b0*/ 	.word	0x000072b0


	//   ....[8]....
        /*00b4*/ 	.word	0x00008040


	//   ....[9]....
        /*00b8*/ 	.word	0x00008d00


	//   ....[10]....
        /*00bc*/ 	.word	0x00009ac0


	//   ....[11]....
        /*00c0*/ 	.word	0x0000a850


	//----- nvinfo : EIATTR_EXIT_INSTR_OFFSETS
	.align		4
.L_10520:
        /*00c4*/ 	.byte	0x04, 0x1c
        /*00c6*/ 	.short	(.L_10522 - .L_10521)


	//   ....[0]....
.L_10521:
        /*00c8*/ 	.word	0x00009d40


	//   ....[1]....
        /*00cc*/ 	.word	0x00009e70


	//   ....[2]....
        /*00d0*/ 	.word	0x00009e90


	//   ....[3]....
        /*00d4*/ 	.word	0x00009f20


	//   ....[4]....
        /*00d8*/ 	.word	0x00009f40


	//   ....[5]....
        /*00dc*/ 	.word	0x00009f60


	//   ....[6]....
        /*00e0*/ 	.word	0x00009ff0


	//   ....[7]....
        /*00e4*/ 	.word	0x0000a030


	//   ....[8]....
        /*00e8*/ 	.word	0x0000a0d0


	//   ....[9]....
        /*00ec*/ 	.word	0x0000a120


	//   ....[10]....
        /*00f0*/ 	.word	0x0000a150


	//   ....[11]....
        /*00f4*/ 	.word	0x0000a210


	//   ....[12]....
        /*00f8*/ 	.word	0x0000a350


	//   ....[13]....
        /*00fc*/ 	.word	0x0000a490


	//   ....[14]....
        /*0100*/ 	.word	0x0000a5e0


	//   ....[15]....
        /*0104*/ 	.word	0x0000a610


	//   ....[16]....
        /*0108*/ 	.word	0x0000a630


	//   ....[17]....
        /*010c*/ 	.word	0x0000a6b0


	//   ....[18]....
        /*0110*/ 	.word	0x0000a6f0


	//   ....[19]....
        /*0114*/ 	.word	0x0000a860


	//   ....[20]....
        /*0118*/ 	.word	0x0000a940


	//   ....[21]....
        /*011c*/ 	.word	0x0000a9e0


	//   ....[22]....
        /*0120*/ 	.word	0x0000aa10


	//   ....[23]....
        /*0124*/ 	.word	0x0000aa60


	//   ....[24]....
        /*0128*/ 	.word	0x0000aaa0


	//----- nvinfo : EIATTR_MAX_THREADS
	.align		4
.L_10522:
        /*012c*/ 	.byte	0x04, 0x05
        /*012e*/ 	.short	(.L_10524 - .L_10523)
.L_10523:
        /*0130*/ 	.word	0x00000080
        /*0134*/ 	.word	0x00000001
        /*0138*/ 	.word	0x00000001


	//----- nvinfo : EIATTR_CRS_STACK_SIZE
	.align		4
.L_10524:
        /*013c*/ 	.byte	0x04, 0x1e
        /*013e*/ 	.short	(.L_10526 - .L_10525)
.L_10525:
        /*0140*/ 	.word	0x00000000


	//----- nvinfo : EIATTR_CBANK_PARAM_SIZE
	.align		4
.L_10526:
        /*0144*/ 	.byte	0x03, 0x19
        /*0146*/ 	.short	0x0038


	//----- nvinfo : EIATTR_PARAM_CBANK
	.align		4
        /*0148*/ 	.byte	0x04, 0x0a
        /*014a*/ 	.short	(.L_10528 - .L_10527)
	.align		4
.L_10527:
        /*014c*/ 	.word	index@(.nv.constant0._ZN2at6native27unrolled_elementwise_kernelINS0_13BinaryFunctorIiibZZZNS0_23logical_and_kernel_cudaERNS_14TensorIteratorEENKUlvE0_clEvENKUlvE1_clEvEUliiE_EESt5arrayIPcLm3EELi4E23TrivialOffsetCalculatorILi2EjESC_ILi1EjENS0_6memory12LoadWithCastILi2EEENSF_13StoreWithCastILi1EEEEEviT_T0_T2_T3_T4_T5_)
        /*0150*/ 	.short	0x0380
        /*0152*/ 	.short	0x0038


	//----- nvinfo : EIATTR_SW_WAR
	.align		4
.L_10528:
        /*0154*/ 	.byte	0x04, 0x36
        /*0156*/ 	.short	(.L_10530 - .L_10529)
.L_10529:
        /*0158*/ 	.word	0x00000008
.L_10530:


//--------------------- .nv.info._ZN2at6native18elementwise_kernelILi128ELi4EZNS0_22gpu_kernel_impl_nocastINS0_13BinaryFunctorIiibZZZNS0_23logical_and_kernel_cudaERNS_14TensorIteratorEENKUlvE0_clEvENKUlvE1_clEvEUliiE_EEEEvRNS_18TensorIteratorBaseERKT_EUliE_EEviT1_ --------------------------
	.section	.nv.info._ZN2at6native18elementwise_kernelILi128ELi4EZNS0_22gpu_kernel_impl_nocastINS0_13BinaryFunctorIiibZZZNS0_23logical_and_kernel_cudaERNS_14TensorIteratorEENKUlvE0_clEvENKUlvE1_clEvEUliiE_EEEEvRNS_18TensorIteratorBaseERKT_EUliE_EEviT1_,"",@"SHT_CUDA_INFO"
	.sectionflags	@""
	.align	4


	//----- nvinfo : EIATTR_CUDA_API_VERSION
	.align		4
        /*0000*/ 	.byte	0x04, 0x37
        /*0002*/ 	.short	(.L_10532 - .L_10531)
.L_10531:
        /*0004*/ 	.word	0x00000082


	//----- nvinfo : EIATTR_KPARAM_INFO
	.align		4
.L_10532:
        /*0008*/ 	.byte	0x04, 0x17
        /*000a*/ 	.short	(.L_10534 - .L_10533)
.L_10533:
        /*000c*/ 	.word	0x00000000
        /*0010*/ 	.short	0x0001
        /*0012*/ 	.short	0x0008
        /*0014*/ 	.byte	0x00, 0xf0, 0x21, 0x0a


	//----- nvinfo : EIATTR_KPARAM_INFO
	.align		4
.L_10534:
        /*0018*/ 	.byte	0x04, 0x17
        /*001a*/ 	.short	(.L_10536 - .L_10535)
.L_10535:
        /*001c*/ 	.word	0x00000000
        /*0020*/ 	.short	0x0000
        /*0022*/ 	.short	0x0000
        /*0024*/ 	.byte	0x00, 0xf0, 0x11, 0x00


	//----- nvinfo : EIATTR_SPARSE_MMA_MASK
	.align		4
.L_10536:
        /*0028*/ 	.byte	0x03, 0x50
        /*002a*/ 	.short	0x0000


	//----- nvinfo : EIATTR_MAXREG_COUNT
	.align		4
        /*002c*/ 	.byte	0x03, 0x1b
        /*002e*/ 	.short	0x0080


	//----- nvinfo : EIATTR_MERCURY_ISA_VERSION
	.align		4
        /*0030*/ 	.byte	0x03, 0x5f
        /*0032*/ 	.short	0x0101


	//----- nvinfo : EIATTR_VRC_CTA_INIT_COUNT
	.align		4
        /*0034*/ 	.byte	0x02, 0x4a
	.zero		1
	.zero		1


	//----- nvinfo : EIATTR_EXIT_INSTR_OFFSETS
	.align		4
        /*0038*/ 	.byte	0x04, 0x1c
        /*003a*/ 	.short	(.L_10538 - .L_10537)


	//   ....[0]....
.L_10537:
        /*003c*/ 	.word	0x00000360


	//   ....[1]....
        /*0040*/ 	.word	0x00000400


	//   ....[2]....
        /*0044*/ 	.word	0x00004940


	//   ....[3]....
        /*0048*/ 	.word	0x00005ff0


	//----- nvinfo : EIATTR_MAX_THREADS
	.align		4
.L_10538:
        /*004c*/ 	.byte	0x04, 0x05
        /*004e*/ 	.short	(.L_10540 - .L_10539)
.L_10539:
        /*0050*/ 	.word	0x00000080
        /*0054*/ 	.word	0x00000001
        /*0058*/ 	.word	0x00000001


	//----- nvinfo : EIATTR_CRS_STACK_SIZE
	.align		4
.L_10540:
        /*005c*/ 	.byte	0x04, 0x1e
        /*005e*/ 	.short	(.L_10542 - .L_10541)
.L_10541:
        /*0060*/ 	.word	0x00000000


	//----- nvinfo : EIATTR_CBANK_PARAM_SIZE
	.align		4
.L_10542:
        /*0064*/ 	.byte	0x03, 0x19
        /*0066*/ 	.short	0x0290


	//----- nvinfo : EIATTR_PARAM_CBANK
	.align		4
        /*0068*/ 	.byte	0x04, 0x0a
        /*006a*/ 	.short	(.L_10544 - .L_10543)
	.align		4
.L_10543:
        /*006c*/ 	.word	index@(.nv.constant0._ZN2at6native18elementwise_kernelILi128ELi4EZNS0_22gpu_kernel_impl_nocastINS0_13BinaryFunctorIiibZZZNS0_23logical_and_kernel_cudaERNS_14TensorIteratorEENKUlvE0_clEvENKUlvE1_clEvEUliiE_EEEEvRNS_18TensorIteratorBaseERKT_EUliE_EEviT1_)
        /*0070*/ 	.short	0x0380
        /*0072*/ 	.short	0x0290


	//----- nvinfo : EIATTR_SW_WAR
	.align		4
.L_10544:
        /*0074*/ 	.byte	0x04, 0x36
        /*0076*/ 	.short	(.L_10546 - .L_10545)
.L_10545:
        /*0078*/ 	.word	0x00000008
.L_10546:


//--------------------- .nv.info._ZN2at6native27unrolled_elementwise_kernelINS0_13BinaryFunctorIiibZZZNS0_23logical_and_kernel_cudaERNS_14TensorIteratorEENKUlvE0_clEvENKUlvE1_clEvEUliiE_EESt5arrayIPcLm3EELi4E23TrivialOffsetCalculatorILi2EjESC_ILi1EjENS0_6memory15LoadWithoutCastENSF_16StoreWithoutCastEEEviT_T0_T2_T3_T4_T5_ --------------------------
	.section	.nv.info._ZN2at6native27unrolled_elementwise_kernelINS0_13BinaryFunctorIiibZZZNS0_23logical_and_kernel_cudaERNS_14TensorIteratorEENKUlvE0_clEvENKUlvE1_clEvEUliiE_EESt5arrayIPcLm3EELi4E23TrivialOffsetCalculatorILi2EjESC_ILi1EjENS0_6memory15LoadWithoutCastENSF_16StoreWithoutCastEEEviT_T0_T2_T3_T4_T5_,"",@"SHT_CUDA_INFO"
	.sectionflags	@""
	.align	4


	//----- nvinfo : EIATTR_CUDA_API_VERSION
	.align		4
        /*0000*/ 	.byte	0x04, 0x37
        /*0002*/ 	.short	(.L_10548 - .L_10547)
.L_10547:
        /*0004*/ 	.word	0x00000082


	//----- nvinfo : EIATTR_KPARAM_INFO
	.align		4
.L_10548:
        /*0008*/ 	.byte	0x04, 0x17
        /*000a*/ 	.short	(.L_10550 - .L_10549)
.L_10549:
        /*000c*/ 	.word	0x00000000
        /*0010*/ 	.short	0x0006
        /*0012*/ 	.short	0x0023
        /*0014*/ 	.byte	0x00, 0xf0, 0x05, 0x00


	//----- nvinfo : EIATTR_KPARAM_INFO
	.align		4
.L_10550:
        /*0018*/ 	.byte	0x04, 0x17
        /*001a*/ 	.short	(.L_10552 - .L_10551)
.L_10551:
        /*001c*/ 	.word	0x00000000
        /*0020*/ 	.short	0x0005
        /*0022*/ 	.short	0x0022
        /*0024*/ 	.byte	0x00, 0xf0, 0x05, 0x00


	//----- nvinfo : EIATTR_KPARAM_INFO
	.align		4
.L_10552:
        /*0028*/ 	.byte	0x04, 0x17
        /*002a*/ 	.short	(.L_10554 - .L_10553)
.L_10553:
        /*002c*/ 	.word	0x00000000
        /*0030*/ 	.short	0x0004
        /*0032*/ 	.short	0x0021
        /*0034*/ 	.byte	0x00, 0xf0, 0x05, 0x00


	//----- nvinfo : EIATTR_KPARAM_INFO
	.align		4
.L_10554:
        /*0038*/ 	.byte	0x04, 0x17
        /*003a*/ 	.short	(.L_10556 - .L_10555)
.L_10555:
        /*003c*/ 	.word	0x00000000
        /*0040*/ 	.short	0x0003
        /*0042*/ 	.short	0x0020
        /*0044*/ 	.byte	0x00, 0xf0, 0x05, 0x00


	//----- nvinfo : EIATTR_KPARAM_INFO
	.align		4
.L_10556:
        /*0048*/ 	.byte	0x04, 0x17
        /*004a*/ 	.short	(.L_10558 - .L_10557)
.L_10557:
        /*004c*/ 	.word	0x00000000
        /*0050*/ 	.short	0x0002
        /*0052*/ 	.short	0x0008
        /*0054*/ 	.byte	0x00, 0xf0, 0x61, 0x00


	//----- nvinfo : EIATTR_KPARAM_INFO
	.align		4
.L_10558:
        /*0058*/ 	.byte	0x04, 0x17
        /*005a*/ 	.short	(.L_10560 - .L_10559)
.L_10559:
        /*005c*/ 	.word	0x00000000
        /*0060*/ 	.short	0x0001
        /*0062*/ 	.short	0x0004
        /*0064*/ 	.byte	0x00, 0xf0, 0x05, 0x00


	//----- nvinfo : EIATTR_KPARAM_INFO
	.align		4
.L_10560:
        /*0068*/ 	.byte	0x04, 0x17
        /*006a*/ 	.short	(.L_10562 - .L_10561)
.L_10561:
        /*006c*/ 	.word	0x00000000
        /*0070*/ 	.short	0x0000
        /*0072*/ 	.short	0x0000
        /*0074*/ 	.byte	0x00, 0xf0, 0x11, 0x00


	//----- nvinfo : EIATTR_SPARSE_MMA_MASK
	.align		4
.L_10562:
        /*0078*/ 	.byte	0x03, 0x50
        /*007a*/ 	.short	0x0000


	//----- nvinfo : EIATTR_MAXREG_COUNT
	.align		4
        /*007c*/ 	.byte	0x03, 0x1b
        /*007e*/ 	.short	0x00ff


	//----- nvinfo : EIATTR_MERCURY_ISA_VERSION
	.align		4
        /*0080*/ 	.byte	0x03, 0x5f
        /*0082*/ 	.short	0x0101


	//----- nvinfo : EIATTR_VRC_CTA_INIT_COUNT
	.align		4
        /*0084*/ 	.byte	0x02, 0x4a
	.zero		1
	.zero		1


	//----- nvinfo : EIATTR_EXIT_INSTR_OFFSETS
	.align		4
        /*0088*/ 	.byte	0x04, 0x1c
        /*008a*/ 	.short	(.L_10564 - .L_10563)


	//   ....[0]....
.L_10563:
        /*008c*/ 	.word	0x00000580


	//   ....[1]....
        /*0090*/ 	.word	0x000005e0


	//----- nvinfo : EIATTR_MAX_THREADS
	.align		4
.L_10564:
        /*0094*/ 	.byte	0x04, 0x05
        /*0096*/ 	.short	(.L_10566 - .L_10565)
.L_10565:
        /*0098*/ 	.word	0x00000080
        /*009c*/ 	.word	0x00000001
        /*00a0*/ 	.word	0x00000001


	//----- nvinfo : EIATTR_CRS_STACK_SIZE
	.align		4
.L_10566:
        /*00a4*/ 	.byte	0x04, 0x1e
        /*00a6*/ 	.short	(.L_10568 - .L_10567)
.L_10567:
        /*00a8*/ 	.word	0x00000000


	//----- nvinfo : EIATTR_CBANK_PARAM_SIZE
	.align		4
.L_10568:
        /*00ac*/ 	.byte	0x03, 0x19
        /*00ae*/ 	.short	0x0024


	//----- nvinfo : EIATTR_PARAM_CBANK
	.align		4
        /*00b0*/ 	.byte	0x04, 0x0a
        /*00b2*/ 	.short	(.L_10570 - .L_10569)
	.align		4
.L_10569:
        /*00b4*/ 	.word	index@(.nv.constant0._ZN2at6native27unrolled_elementwise_kernelINS0_13BinaryFunctorIiibZZZNS0_23logical_and_kernel_cudaERNS_14TensorIteratorEENKUlvE0_clEvENKUlvE1_clEvEUliiE_EESt5arrayIPcLm3EELi4E23TrivialOffsetCalculatorILi2EjESC_ILi1EjENS0_6memory15LoadWithoutCastENSF_16StoreWithoutCastEEEviT_T0_T2_T3_T4_T5_)
        /*00b8*/ 	.short	0x0380
        /*00ba*/ 	.short	0x0024


	//----- nvinfo : EIATTR_SW_WAR
	.align		4
.L_10570:
        /*00bc*/ 	.byte	0x04, 0x36
        /*00be*/ 	.short	(.L_10572 - .L_10571)
.L_10571:
        /*00c0*/ 	.word	0x00000008
.L_10572:


//--------------------- .nv.info._ZN2at6native29vectorized_elementwise_kernelILi2ENS0_13BinaryFunctorIiibZZZNS0_23logical_and_kernel_cudaERNS_14TensorIteratorEENKUlvE0_clEvENKUlvE1_clEvEUliiE_EESt5arrayIPcLm3EEEEviT0_T1_ --------------------------
	.section	.nv.info._ZN2at6native29vectorized_elementwise_kernelILi2ENS0_13BinaryFunctorIiibZZZNS0_23logical_and_kernel_cudaERNS_14TensorIteratorEENKUlvE0_clEvENKUlvE1_clEvEUliiE_EESt5arrayIPcLm3EEEEviT0_T1_,"",@"SHT_CUDA_INFO"
	.sectionflags	@""
	.align	4


	//----- nvinfo : EIATTR_CUDA_API_VERSION
	.align		4
        /*0000*/ 	.byte	0x04, 0x37
        /*0002*/ 	.short	(.L_10574 - .L_10573)
.L_10573:
        /*0004*/ 	.word	0x00000082


	//----- nvinfo : EIATTR_KPARAM_INFO
	.align		4
.L_10574:
        /*0008*/ 	.byte	0x04, 0x17
        /*000a*/ 	.short	(.L_10576 - .L_10575)
.L_10575:
        /*000c*/ 	.word	0x00000000
        /*0010*/ 	.short	0x0002
        /*0012*/ 	.short	0x0008
        /*0014*/ 	.byte	0x00, 0xf0, 0x61, 0x00


	//----- nvinfo : EIATTR_KPARAM_INFO
	.align		4
.L_10576:
        /*0018*/ 	.byte	0x04, 0x17
        /*001a*/ 	.short	(.L_10578 - .L_10577)
.L_10577:
        /*001c*/ 	.word	0x00000000
        /*0020*/ 	.short	0x0001
        /*0022*/ 	.short	0x0004
        /*0024*/ 	.byte	0x00, 0xf0, 0x05, 0x00


	//----- nvinfo : EIATTR_KPARAM_INFO
	.align		4
.L_10578:
        /*0028*/ 	.byte	0x04, 0x17
        /*002a*/ 	.short	(.L_10580 - .L_10579)
.L_10579:
        /*002c*/ 	.word	0x00000000
        /*0030*/ 	.short	0x0000
        /*0032*/ 	.short	0x0000
        /*0034*/ 	.byte	0x00, 0xf0, 0x11, 0x00


	//----- nvinfo : EIATTR_SPARSE_MMA_MASK
	.align		4
.L_10580:
        /*0038*/ 	.byte	0x03, 0x50
        /*003a*/ 	.short	0x0000


	//----- nvinfo : EIATTR_MAXREG_COUNT
	.align		4
        /*003c*/ 	.byte	0x03, 0x1b
        /*003e*/ 	.short	0x00ff


	//----- nvinfo : EIATTR_MERCURY_ISA_VERSION
	.align		4
        /*0040*/ 	.byte	0x03, 0x5f
        /*0042*/ 	.short	0x0101


	//----- nvinfo : EIATTR_VRC_CTA_INIT_COUNT
	.align		4
        /*0044*/ 	.byte	0x02, 0x4a
	.zero		1
	.zero		1


	//----- nvinfo : EIATTR_EXIT_INSTR_OFFSETS
	.align		4
        /*0048*/ 	.byte	0x04, 0x1c
        /*004a*/ 	.short	(.L_10582 - .L_10581)


	//   ....[0]....
.L_10581:
        /*004c*/ 	.word	0x00000b70


	//   ....[1]....
        /*0050*/ 	.word	0x00000bd0


	//   ....[2]....
        /*0054*/ 	.word	0x00000f10


	//----- nvinfo : EIATTR_MAX_THREADS
	.align		4
.L_10582:
        /*0058*/ 	.byte	0x04, 0x05
        /*005a*/ 	.short	(.L_10584 - .L_10583)
.L_10583:
        /*005c*/ 	.word	0x00000080
        /*0060*/ 	.word	0x00000001
        /*0064*/ 	.word	0x00000001


	//----- nvinfo : EIATTR_CRS_STACK_SIZE
	.align		4
.L_10584:
        /*0068*/ 	.byte	0x04, 0x1e
        /*006a*/ 	.short	(.L_10586 - .L_10585)
.L_10585:
        /*006c*/ 	.word	0x00000000


	//----- nvinfo : EIATTR_CBANK_PARAM_SIZE
	.align		4
.L_10586:
        /*0070*/ 	.byte	0x03, 0x19
        /*0072*/ 	.short	0x0020


	//----- nvinfo : EIATTR_PARAM_CBANK
	.align		4
        /*0074*/ 	.byte	0x04, 0x0a
        /*0076*/ 	.short	(.L_10588 - .L_10587)
	.align		4
.L_10587:
        /*0078*/ 	.word	index@(.nv.constant0._ZN2at6native29vectorized_elementwise_kernelILi2ENS0_13BinaryFunctorIiibZZZNS0_23logical_and_kernel_cudaERNS_14TensorIteratorEENKUlvE0_clEvENKUlvE1_clEvEUliiE_EESt5arrayIPcLm3EEEEviT0_T1_)
        /*007c*/ 	.short	0x0380
        /*007e*/ 	.short	0x0020


	//----- nvinfo : EIATTR_SW_WAR
	.align		4
.L_10588:
        /*0080*/ 	.byte	0x04, 0x36
        /*0082*/ 	.short	(.L_10590 - .L_10589)
.L_10589:
        /*0084*/ 	.word	0x00000008
.L_10590:


//--------------------- .nv.info._ZN2at6native29vectorized_elementwise_kernelILi4ENS0_13BinaryFunctorIiibZZZNS0_23logical_and_kernel_cudaERNS_14TensorIteratorEENKUlvE0_clEvENKUlvE1_clEvEUliiE_EESt5arrayIPcLm3EEEEviT0_T1_ --------------------------
	.section	.nv.info._ZN2at6native29vectorized_elementwise_kernelILi4ENS0_13BinaryFunctorIiibZZZNS0_23logical_and_kernel_cudaERNS_14TensorIteratorEENKUlvE0_clEvENKUlvE1_clEvEUliiE_EESt5arrayIPcLm3EEEEviT0_T1_,"",@"SHT_CUDA_INFO"
	.sectionflags	@""
	.align	4


	//----- nvinfo : EIATTR_CUDA_API_VERSION
	.align		4
        /*0000*/ 	.byte	0x04, 0x37
        /*0002*/ 	.short	(.L_10592 - .L_10591)
.L_10591:
        /*0004*/ 	.word	0x00000082


	//----- nvinfo : EIATTR_KPARAM_INFO
	.align		4
.L_10592:
        /*0008*/ 	.byte	0x04, 0x17
        /*000a*/ 	.short	(.L_10594 - .L_10593)
.L_10593:
        /*000c*/ 	.word	0x00000000
        /*0010*/ 	.short	0x0002
        /*0012*/ 	.short	0x0008
        /*0014*/ 	.byte	0x00, 0xf0, 0x61, 0x00


	//----- nvinfo : EIATTR_KPARAM_INFO
	.align		4
.L_10594:
        /*0018*/ 	.byte	0x04, 0x17
        /*001a*/ 	.short	(.L_10596 - .L_10595)
.L_10595:
        /*001c*/ 	.word	0x00000000
        /*0020*/ 	.short	0x0001
        /*0022*/ 	.short	0x0004
        /*0024*/ 	.byte	0x00, 0xf0, 0x05, 0x00


	//----- nvinfo : EIATTR_KPARAM_INFO
	.align		4
.L_10596:
        /*0028*/ 	.byte	0x04, 0x17
        /*002a*/ 	.short	(.L_10598 - .L_10597)
.L_10597:
        /*002c*/ 	.word	0x00000000
        /*0030*/ 	.short	0x0000
        /*0032*/ 	.short	0x0000
        /*0034*/ 	.byte	0x00, 0xf0, 0x11, 0x00


	//----- nvinfo : EIATTR_SPARSE_MMA_MASK
	.align		4
.L_10598:
        /*0038*/ 	.byte	0x03, 0x50
        /*003a*/ 	.short	0x0000


	//----- nvinfo : EIATTR_MAXREG_COUNT
	.align		4
        /*003c*/ 	.byte	0x03, 0x1b
        /*003e*/ 	.short	0x00ff


	//----- nvinfo : EIATTR_MERCURY_ISA_VERSION
	.align		4
        /*0040*/ 	.byte	0x03, 0x5f
        /*0042*/ 	.short	0x0101


	//----- nvinfo : EIATTR_VRC_CTA_INIT_COUNT
	.align		4
        /*0044*/ 	.byte	0x02, 0x4a
	.zero		1
	.zero		1


	//----- nvinfo : EIATTR_EXIT_INSTR_OFFSETS
	.align		4
        /*0048*/ 	.byte	0x04, 0x1c
        /*004a*/ 	.short	(.L_10600 - .L_10599)


	//   ....[0]....
.L_10599:
        /*004c*/ 	.word	0x00000b70


	//   ....[1]....
        /*0050*/ 	.word	0x00000bd0


	//   ....[2]....
        /*0054*/ 	.word	0x00000ed0


	//----- nvinfo : EIATTR_MAX_THREADS
	.align		4
.L_10600:
        /*0058*/ 	.byte	0x04, 0x05
        /*005a*/ 	.short	(.L_10602 - .L_10601)
.L_10601:
        /*005c*/ 	.word	0x00000080
        /*0060*/ 	.word	0x00000001
        /*0064*/ 	.word	0x00000001


	//----- nvinfo : EIATTR_CRS_STACK_SIZE
	.align		4
.L_10602:
        /*0068*/ 	.byte	0x04, 0x1e
        /*006a*/ 	.short	(.L_10604 - .L_10603)
.L_10603:
        /*006c*/ 	.word	0x00000000


	//----- nvinfo : EIATTR_CBANK_PARAM_SIZE
	.align		4
.L_10604:
        /*0070*/ 	.byte	0x03, 0x19
        /*0072*/ 	.short	0x0020


	//----- nvinfo : EIATTR_PARAM_CBANK
	.align		4
        /*0074*/ 	.byte	0x04, 0x0a
        /*0076*/ 	.short	(.L_10606 - .L_10605)
	.align		4
.L_10605:
        /*0078*/ 	.word	index@(.nv.constant0._ZN2at6native29vectorized_elementwise_kernelILi4ENS0_13BinaryFunctorIiibZZZNS0_23logical_and_kernel_cudaERNS_14TensorIteratorEENKUlvE0_clEvENKUlvE1_clEvEUliiE_EESt5arrayIPcLm3EEEEviT0_T1_)
        /*007c*/ 	.short	0x0380
        /*007e*/ 	.short	0x0020


	//----- nvinfo : EIATTR_SW_WAR
	.align		4
.L_10606:
        /*0080*/ 	.byte	0x04, 0x36
        /*0082*/ 	.short	(.L_10608 - .L_10607)
.L_10607:
        /*0084*/ 	.word	0x00000008
.L_10608:


//--------------------- .nv.info._ZN2at6native29vectorized_elementwise_kernelILi8ENS0_13BinaryFunctorIiibZZZNS0_23logical_and_kernel_cudaERNS_14TensorIteratorEENKUlvE0_clEvENKUlvE1_clEvEUliiE_EESt5arrayIPcLm3EEEEviT0_T1_ --------------------------
	.section	.nv.info._ZN2at6native29vectorized_elementwise_kernelILi8ENS0_13BinaryFunctorIiibZZZNS0_23logical_and_kernel_cudaERNS_14TensorIteratorEENKUlvE0_clEvENKUlvE1_clEvEUliiE_EESt5arrayIPcLm3EEEEviT0_T1_,"",@"SHT_CUDA_INFO"
	.sectionflags	@""
	.align	4


	//----- nvinfo : EIATTR_CUDA_API_VERSION
	.align		4
        /*0000*/ 	.byte	0x04, 0x37
        /*0002*/ 	.short	(.L_10610 - .L_10609)
.L_10609:
        /*0004*/ 	.word	0x00000082


	//----- nvinfo : EIATTR_KPARAM_INFO
	.align		4
.L_10610:
        /*0008*/ 	.byte	0x04, 0x17
        /*000a*/ 	.short	(.L_10612 - .L_10611)
.L_10611:
        /*000c*/ 	.word	0x00000000
        /*0010*/ 	.short	0x0002
        /*0012*/ 	.short	0x0008
        /*0014*/ 	.byte	0x00, 0xf0, 0x61, 0x00


	//----- nvinfo : EIATTR_KPARAM_INFO
	.align		4
.L_10612:
        /*0018*/ 	.byte	0x04, 0x17
        /*001a*/ 	.short	(.L_10614 - .L_10613)
.L_10613:
        /*001c*/ 	.word	0x00000000
        /*0020*/ 	.short	0x0001
        /*0022*/ 	.short	0x0004
        /*0024*/ 	.byte	0x00, 0xf0, 0x05, 0x00


	//----- nvinfo : EIATTR_KPARAM_INFO
	.align		4
.L_10614:
        /*0028*/ 	.byte	0x04, 0x17
        /*002a*/ 	.short	(.L_10616 - .L_10615)
.L_10615:
        /*002c*/ 	.word	0x00000000
        /*0030*/ 	.short	0x0000
        /*0032*/ 	.short	0x0000
        /*0034*/ 	.byte	0x00, 0xf0, 0x11, 0x00


	//----- nvinfo : EIATTR_SPARSE_MMA_MASK
	.align		4
.L_10616:
        /*0038*/ 	.byte	0x03, 0x50
        /*003a*/ 	.short	0x0000


	//----- nvinfo : EIATTR_MAXREG_COUNT
	.align		4
        /*003c*/ 	.byte	0x03, 0x1b
        /*003e*/ 	.short	0x00ff


	//----- nvinfo : EIATTR_MERCURY_ISA_VERSION
	.align		4
        /*0040*/ 	.byte	0x03, 0x5f
        /*0042*/ 	.short	0x0101


	//----- nvinfo : EIATTR_VRC_CTA_INIT_COUNT
	.align		4
        /*0044*/ 	.byte	0x02, 0x4a
	.zero		1
	.zero		1


	//----- nvinfo : EIATTR_EXIT_INSTR_OFFSETS
	.align		4
        /*0048*/ 	.byte	0x04, 0x1c
        /*004a*/ 	.short	(.L_10618 - .L_10617)


	//   ....[0]....
.L_10617:
        /*004c*/ 	.word	0x00000010


	//----- nvinfo : EIATTR_MAX_THREADS
	.align		4
.L_10618:
        /*0050*/ 	.byte	0x04, 0x05
        /*0052*/ 	.short	(.L_10620 - .L_10619)
.L_10619:
        /*0054*/ 	.word	0x00000080
        /*0058*/ 	.word	0x00000001
        /*005c*/ 	.word	0x00000001


	//----- nvinfo : EIATTR_CBANK_PARAM_SIZE
	.align		4
.L_10620:
        /*0060*/ 	.byte	0x03, 0x19
        /*0062*/ 	.short	0x0020


	//----- nvinfo : EIATTR_PARAM_CBANK
	.align		4
        /*0064*/ 	.byte	0x04, 0x0a
        /*0066*/ 	.short	(.L_10622 - .L_10621)
	.align		4
.L_10621:
        /*0068*/ 	.word	index@(.nv.constant0._ZN2at6native29vectorized_elementwise_kernelILi8ENS0_13BinaryFunctorIiibZZZNS0_23logical_and_kernel_cudaERNS_14TensorIteratorEENKUlvE0_clEvENKUlvE1_clEvEUliiE_EESt5arrayIPcLm3EEEEviT0_T1_)
        /*006c*/ 	.short	0x0380
        /*006e*/ 	.short	0x0020


	//----- nvinfo : EIATTR_SW_WAR
	.align		4
.L_10622:
        /*0070*/ 	.byte	0x04, 0x36
        /*0072*/ 	.short	(.L_10624 - .L_10623)
.L_10623:
        /*0074*/ 	.word	0x00000008
.L_10624:


//--------------------- .nv.info._ZN2at6native18elementwise_kernelILi128ELi4EZNS0_15gpu_kernel_implINS0_13AUnaryFunctorIaabZZZNS0_23logical_and_kernel_cudaERNS_14TensorIteratorEENKUlvE0_clEvENKUlvE0_clEvEUlaaE_EEEEvRNS_18TensorIteratorBaseERKT_EUliE_EEviT1_ --------------------------
	.section	.nv.info._ZN2at6native18elementwise_kernelILi128ELi4EZNS0_15gpu_kernel_implINS0_13AUnaryFunctorIaabZZZNS0_23logical_and_kernel_cudaERNS_14TensorIteratorEENKUlvE0_clEvENKUlvE0_clEvEUlaaE_EEEEvRNS_18TensorIteratorBaseERKT_EUliE_EEviT1_,"",@"SHT_CUDA_INFO"
	.sectionflags	@""
	.align	4


	//----- nvinfo : EIATTR_CUDA_API_VERSION
	.align		4
        /*0000*/ 	.byte	0x04, 0x37
        /*0002*/ 	.short	(.L_10626 - .L_10625)
.L_10625:
        /*0004*/ 	.word	0x00000082


	//----- nvinfo : EIATTR_KPARAM_INFO
	.align		4
.L_10626:
        /*0008*/ 	.byte	0x04, 0x17
        /*000a*/ 	.short	(.L_10628 - .L_10627)
.L_10627:
        /*000c*/ 	.word	0x00000000
        /*0010*/ 	.short	0x0001
        /*0012*/ 	.short	0x0008
        /*0014*/ 	.byte	0x00, 0xf0, 0x61, 0x08


	//----- nvinfo : EIATTR_KPARAM_INFO
	.align		4
.L_10628:
        /*0018*/ 	.byte	0x04, 0x17
        /*001a*/ 	.short	(.L_10630 - .L_10629)
.L_10629:
        /*001c*/ 	.word	0x00000000
        /*0020*/ 	.short	0x0000
        /*0022*/ 	.short	0x0000
        /*0024*/ 	.byte	0x00, 0xf0, 0x11, 0x00


	//----- nvinfo : EIATTR_SPARSE_MMA_MASK
	.align		4
.L_10630:
        /*0028*/ 	.byte	0x03, 0x50
        /*002a*/ 	.short	0x0000


	//----- nvinfo : EIATTR_MAXREG_COUNT
	.align		4
        /*002c*/ 	.byte	0x03, 0x1b
        /*002e*/ 	.short	0x0080


	//----- nvinfo : EIATTR_EXTERNS
	.align		4
        /*0030*/ 	.byte	0x04, 0x0f
        /*0032*/ 	.short	(.L_10632 - .L_10631)


	//   ....[0]....
	.align		4
.L_10631:
        /*0034*/ 	.word	index@(__assertfail)


	//----- nvinfo : EIATTR_MERCURY_ISA_VERSION
	.align		4
.L_10632:
        /*0038*/ 	.byte	0x03, 0x5f
        /*003a*/ 	.short	0x0101


	//----- nvinfo : EIATTR_VRC_CTA_INIT_COUNT
	.align		4
        /*003c*/ 	.byte	0x02, 0x4a
	.zero		1
	.zero		1


	//----- nvinfo : EIATTR_SYSCALL_OFFSETS
	.align		4
        /*0040*/ 	.byte	0x04, 0x46
        /*0042*/ 	.short	(.L_10634 - .L_10633)


	//   ....[0]....
.L_10633:
        /*0044*/ 	.word	0x00002130


	//   ....[1]....
        /*0048*/ 	.word	0x00002e60


	//   ....[2]....
        /*004c*/ 	.word	0x00005100


	//   ....[3]....
        /*0050*/ 	.word	0x00005c70


	//   ....[4]....
        /*0054*/ 	.word	0x00008000


	//   ....[5]....
        /*0058*/ 	.word	0x00008b70


	//   ....[6]....
        /*005c*/ 	.word	0x0000af10


	//   ....[7]....
        /*0060*/ 	.word	0x0000ba40


	//----- nvinfo : EIATTR_EXIT_INSTR_OFFSETS
	.align		4
.L_10634:
        /*0064*/ 	.byte	0x04, 0x1c
        /*0066*/ 	.short	(.L_10636 - .L_10635)


	//   ....[0]....
.L_10635:
        /*0068*/ 	.word	0x00008e00


	//   ....[1]....
        /*006c*/ 	.word	0x0000b060


	//   ....[2]....
        /*0070*/ 	.word	0x0000b080


	//   ....[3]....
        /*0074*/ 	.word	0x0000b110


	//   ....[4]....
        /*0078*/ 	.word	0x0000b130


	//   ....[5]....
        /*007c*/ 	.word	0x0000b150


	//   ....[6]....
        /*0080*/ 	.word	0x0000b1e0


	//   ....[7]....
        /*0084*/ 	.word	0x0000b220


	//   ....[8]....
        /*0088*/ 	.word	0x0000b2c0


	//   ....[9]....
        /*008c*/ 	.word	0x0000b310


	//   ....[10]....
        /*0090*/ 	.word	0x0000b340


	//   ....[11]....
        /*0094*/ 	.word	0x0000b400


	//   ....[12]....
        /*0098*/ 	.word	0x0000b540


	//   ....[13]....
        /*009c*/ 	.word	0x0000b680


	//   ....[14]....
        /*00a0*/ 	.word	0x0000b7d0


	//   ....[15]....
        /*00a4*/ 	.word	0x0000b800


	//   ....[16]....
        /*00a8*/ 	.word	0x0000b820


	//   ....[17]....
        /*00ac*/ 	.word	0x0000b8a0


	//   ....[18]....
        /*00b0*/ 	.word	0x0000b8e0


	//   ....[19]....
        /*00b4*/ 	.word	0x0000ba50


	//   ....[20]....
        /*00b8*/ 	.word	0x0000bb30


	//   ....[21]....
        /*00bc*/ 	.word	0x0000bbd0


	//   ....[22]....
        /*00c0*/ 	.word	0x0000bc00


	//   ....[23]....
        /*00c4*/ 	.word	0x0000bc50


	//   ....[24]....
        /*00c8*/ 	.word	0x0000bc90


	//----- nvinfo : EIATTR_MAX_THREADS
	.align		4
.L_10636:
        /*00cc*/ 	.byte	0x04, 0x05
        /*00ce*/ 	.short	(.L_10638 - .L_10637)
.L_10637:
        /*00d0*/ 	.word	0x00000080
        /*00d4*/ 	.word	0x00000001
        /*00d8*/ 	.word	0x00000001


	//----- nvinfo : EIATTR_CRS_STACK_SIZE
	.align		4
.L_10638:
        /*00dc*/ 	.byte	0x04, 0x1e
        /*00de*/ 	.short	(.L_10640 - .L_10639)
.L_10639:
        /*00e0*/ 	.word	0x00000000


	//----- nvinfo : EIATTR_CBANK_PARAM_SIZE
	.align		4
.L_10640:
        /*00e4*/ 	.byte	0x03, 0x19
        /*00e6*/ 	.short	0x0220


	//----- nvinfo : EIATTR_PARAM_CBANK
	.align		4
        /*00e8*/ 	.byte	0x04, 0x0a
        /*00ea*/ 	.short	(.L_10642 - .L_10641)
	.align		4
.L_10641:
        /*00ec*/ 	.word	index@(.nv.constant0._ZN2at6native18elementwise_kernelILi128ELi4EZNS0_15gpu_kernel_implINS0_13AUnaryFunctorIaabZZZNS0_23logical_and_kernel_cudaERNS_14TensorIteratorEENKUlvE0_clEvENKUlvE0_clEvEUlaaE_EEEEvRNS_18TensorIteratorBaseERKT_EUliE_EEviT1_)
        /*00f0*/ 	.short	0x0380
        /*00f2*/ 	.short	0x0220


	//----- nvinfo : EIATTR_SW_WAR
	.align		4
.L_10642:
        /*00f4*/ 	.byte	0x04, 0x36
        /*00f6*/ 	.short	(.L_10644 - .L_10643)
.L_10643:
        /*00f8*/ 	.word	0x00000008
.L_10644:


//--------------------- .nv.info._ZN2at6native27unrolled_elementwise_kernelINS0_13AUnaryFunctorIaabZZZNS0_23logical_and_kernel_cudaERNS_14TensorIteratorEENKUlvE0_clEvENKUlvE0_clEvEUlaaE_EESt5arrayIPcLm2EELi4E23TrivialOffsetCalculatorILi1EjESD_NS0_6memory12LoadWithCastILi1EEENSE_13StoreWithCastILi1EEEEEviT_T0_T2_T3_T4_T5_ --------------------------
	.section	.nv.info._ZN2at6native27unrolled_elementwise_kernelINS0_13AUnaryFunctorIaabZZZNS0_23logical_and_kernel_cudaERNS_14TensorIteratorEENKUlvE0_clEvENKUlvE0_clEvEUlaaE_EESt5arrayIPcLm2EELi4E23TrivialOffsetCalculatorILi1EjESD_NS0_6memory12LoadWithCastILi1EEENSE_13StoreWithCastILi1EEEEEviT_T0_T2_T3_T4_T5_,"",@"SHT_CUDA_INFO"
	.sectionflags	@""
	.align	4


	//----- nvinfo : EIATTR_CUDA_API_VERSION
	.align		4
        /*0000*/ 	.byte	0x04, 0x37
        /*0002*/ 	.short	(.L_10646 - .L_10645)
.L_10645:
        /*0004*/ 	.word	0x00000082


	//----- nvinfo : EIATTR_KPARAM_INFO
	.align		4
.L_10646:
        /*0008*/ 	.byte	0x04, 0x17
        /*000a*/ 	.short	(.L_10648 - .L_10647)
.L_10647:
        /*000c*/ 	.word	0x00000000
        /*0010*/ 	.short	0x0006
        /*0012*/ 	.short	0x0024
        /*0014*/ 	.byte	0x00, 0xf0, 0x21, 0x00


	//----- nvinfo : EIATTR_KPARAM_INFO
	.align		4
.L_10648:
        /*0018*/ 	.byte	0x04, 0x17
        /*001a*/ 	.short	(.L_10650 - .L_10649)
.L_10649:
        /*001c*/ 	.word	0x00000000
        /*0020*/ 	.short	0x0005
        /*0022*/ 	.short	0x001c
        /*0024*/ 	.byte	0x00, 0xf0, 0x21, 0x00


	//----- nvinfo : EIATTR_KPARAM_INFO
	.align		4
.L_10650:
        /*0028*/ 	.byte	0x04, 0x17
        /*002a*/ 	.short	(.L_10652 - .L_10651)
.L_10651:
        /*002c*/ 	.word	0x00000000
        /*0030*/ 	.short	0x0004
        /*0032*/ 	.short	0x0019
        /*0034*/ 	.byte	0x00, 0xf0, 0x05, 0x00


	//----- nvinfo : EIATTR_KPARAM_INFO
	.align		4
.L_10652:
        /*0038*/ 	.byte	0x04, 0x17
        /*003a*/ 	.short	(.L_10654 - .L_10653)
.L_10653:
        /*003c*/ 	.word	0x00000000
        /*0040*/ 	.short	0x0003
        /*0042*/ 	.short	0x0018
        /*0044*/ 	.byte	0x00, 0xf0, 0x05, 0x00


	//----- nvinfo : EIATTR_KPARAM_INFO
	.align		4
.L_10654:
        /*0048*/ 	.byte	0x04, 0x17
        /*004a*/ 	.short	(.L_10656 - .L_10655)
.L_10655:
        /*004c*/ 	.word	0x00000000
        /*0050*/ 	.short	0x0002
        /*0052*/ 	.short	0x0008
        /*0054*/ 	.byte	0x00, 0xf0, 0x41, 0x00


	//----- nvinfo : EIATTR_KPARAM_INFO
	.align		4
.L_10656:
        /*0058*/ 	.byte	0x04, 0x17
        /*005a*/ 	.short	(.L_10658 - .L_10657)
.L_10657:
        /*005c*/ 	.word	0x00000000
        /*0060*/ 	.short	0x0001
        /*0062*/ 	.short	0x0004
        /*0064*/ 	.byte	0x00, 0xf0, 0x09, 0x00


	//----- nvinfo : EIATTR_KPARAM_INFO
	.align		4
.L_10658:
        /*0068*/ 	.byte	0x04, 0x17
        /*006a*/ 	.short	(.L_10660 - .L_10659)
.L_10659:
        /*006c*/ 	.word	0x00000000
        /*0070*/ 	.short	0x0000
        /*0072*/ 	.short	0x0000
        /*0074*/ 	.byte	0x00, 0xf0, 0x11, 0x00


	//----- nvinfo : EIATTR_SPARSE_MMA_MASK
	.align		4
.L_10660:
        /*0078*/ 	.byte	0x03, 0x50
        /*007a*/ 	.short	0x0000


	//----- nvinfo : EIATTR_MAXREG_COUNT
	.align		4
        /*007c*/ 	.byte	0x03, 0x1b
        /*007e*/ 	.short	0x00ff


	//----- nvinfo : EIATTR_EXTERNS
	.align		4
        /*0080*/ 	.byte	0x04, 0x0f
        /*0082*/ 	.short	(.L_10662 - .L_10661)


	//   ....[0]....
	.align		4
.L_10661:
        /*0084*/ 	.word	index@(__assertfail)


	//----- nvinfo : EIATTR_MERCURY_ISA_VERSION
	.align		4
.L_10662:
        /*0088*/ 	.byte	0x03, 0x5f
        /*008a*/ 	.short	0x0101


	//----- nvinfo : EIATTR_VRC_CTA_INIT_COUNT
	.align		4
        /*008c*/ 	.byte	0x02, 0x4a
	.zero		1
	.zero		1


	//----- nvinfo : EIATTR_SYSCALL_OFFSETS
	.align		4
        /*0090*/ 	.byte	0x04, 0x46
        /*0092*/ 	.short	(.L_10664 - .L_10663)


	//   ....[0]....
.L_10663:
        /*0094*/ 	.word	0x00000e40


	//   ....[1]....
        /*0098*/ 	.word	0x00001e20


	//   ....[2]....
        /*009c*/ 	.word	0x00002d40


	//   ....[3]....
        /*00a0*/ 	.word	0x00003c60


	//   ....[4]....
        /*00a4*/ 	.word	0x00004a20


	//   ....[5]....
        /*00a8*/ 	.word	0x000056e0


	//   ....[6]....
        /*00ac*/ 	.word	0x000064a0


	//   ....[7]....
        /*00b0*/ 	.word	0x00007230


	//----- nvinfo : EIATTR_EXIT_INSTR_OFFSETS
	.align		4
.L_10664:
        /*00b4*/ 	.byte	0x04, 0x1c
        /*00b6*/ 	.short	(.L_10666 - .L_10665)


	//   ....[0]....
.L_10665:
        /*00b8*/ 	.word	0x00006720


	//   ....[1]....
        /*00bc*/ 	.word	0x00006850


	//   ....[2]....
        /*00c0*/ 	.word	0x00006870


	//   ....[3]....
        /*00c4*/ 	.word	0x00006900


	//   ....[4]....
        /*00c8*/ 	.word	0x00006920


	//   ....[5]....
        /*00cc*/ 	.word	0x00006940


	//   ....[6]....
        /*00d0*/ 	.word	0x000069d0


	//   ....[7]....
        /*00d4*/ 	.word	0x00006a10


	//   ....[8]....
        /*00d8*/ 	.word	0x00006ab0


	//   ....[9]....
        /*00dc*/ 	.word	0x00006b00


	//   ....[10]....
        /*00e0*/ 	.word	0x00006b30


	//   ....[11]....
        /*00e4*/ 	.word	0x00006bf0


	//   ....[12]....
        /*00e8*/ 	.word	0x00006d30


	//   ....[13]....
        /*00ec*/ 	.word	0x00006e70


	//   ....[14]....
        /*00f0*/ 	.word	0x00006fc0


	//   ....[15]....
        /*00f4*/ 	.word	0x00006ff0


	//   ....[16]....
        /*00f8*/ 	.word	0x00007010


	//   ....[17]....
        /*00fc*/ 	.word	0x00007090


	//   ....[18]....
        /*0100*/ 	.word	0x000070d0


	//   ....[19]....
        /*0104*/ 	.word	0x00007240


	//   ....[20]....
        /*0108*/ 	.word	0x00007320


	//   ....[21]....
        /*010c*/ 	.word	0x000073c0


	//   ....[22]....
        /*0110*/ 	.word	0x000073f0


	//   ....[23]....
        /*0114*/ 	.word	0x00007440


	//   ....[24]....
        /*0118*/ 	.word	0x00007480


	//----- nvinfo : EIATTR_MAX_THREADS
	.align		4
.L_10666:
        /*011c*/ 	.byte	0x04, 0x05
        /*011e*/ 	.short	(.L_10668 - .L_10667)
.L_10667:
        /*0120*/ 	.word	0x00000080
        /*0124*/ 	.word	0x00000001
        /*0128*/ 	.word	0x00000001


	//----- nvinfo : EIATTR_CRS_STACK_SIZE
	.align		4
.L_10668:
        /*012c*/ 	.byte	0x04, 0x1e
        /*012e*/ 	.short	(.L_10670 - .L_10669)
.L_10669:
        /*0130*/ 	.word	0x00000000


	//----- nvinfo : EIATTR_CBANK_PARAM_SIZE
	.align		4
.L_10670:
        /*0134*/ 	.byte	0x03, 0x19
        /*0136*/ 	.short	0x002c


	//----- nvinfo : EIATTR_PARAM_CBANK
	.align		4
        /*0138*/ 	.byte	0x04, 0x0a
        /*013a*/ 	.short	(.L_10672 - .L_10671)
	.align		4
.L_10671:
        /*013c*/ 	.word	index@(.nv.constant0._ZN2at6native27unrolled_elementwise_kernelINS0_13AUnaryFunctorIaabZZZNS0_23logical_and_kernel_cudaERNS_14TensorIteratorEENKUlvE0_clEvENKUlvE0_clEvEUlaaE_EESt5arrayIPcLm2EELi4E23TrivialOffsetCalculatorILi1EjESD_NS0_6memory12LoadWithCastILi1EEENSE_13StoreWithCastILi1EEEEEviT_T0_T2_T3_T4_T5_)
        /*0140*/ 	.short	0x0380
        /*0142*/ 	.short	0x002c


	//----- nvinfo : EIATTR_SW_WAR
	.align		4
.L_10672:
        /*0144*/ 	.byte	0x04, 0x36
        /*0146*/ 	.short	(.L_10674 - .L_10673)
.L_10673:
        /*0148*/ 	.word	0x00000008
.L_10674:


//--------------------- .nv.info._ZN2at6native18elementwise_kernelILi128ELi4EZNS0_22gpu_kernel_impl_nocastINS0_13AUnaryFunctorIaabZZZNS0_23logical_and_kernel_cudaERNS_14TensorIteratorEENKUlvE0_clEvENKUlvE0_clEvEUlaaE_EEEEvRNS_18TensorIteratorBaseERKT_EUliE_EEviT1_ --------------------------
	.section	.nv.info._ZN2at6native18elementwise_kernelILi128ELi4EZNS0_22gpu_kernel_impl_nocastINS0_13AUnaryFunctorIaabZZZNS0_23logical_and_kernel_cudaERNS_14TensorIteratorEENKUlvE0_clEvENKUlvE0_clEvEUlaaE_EEEEvRNS_18TensorIteratorBaseERKT_EUliE_EEviT1_,"",@"SHT_CUDA_INFO"
	.sectionflags	@""
	.align	4


	//----- nvinfo : EIATTR_CUDA_API_VERSION
	.align		4
        /*0000*/ 	.byte	0x04, 0x37
        /*0002*/ 	.short	(.L_10676 - .L_10675)
.L_10675:
        /*0004*/ 	.word	0x00000082


	//----- nvinfo : EIATTR_KPARAM_INFO
	.align		4
.L_10676:
        /*0008*/ 	.byte	0x04, 0x17
        /*000a*/ 	.short	(.L_10678 - .L_10677)
.L_10677:
        /*000c*/ 	.word	0x00000000
        /*0010*/ 	.short	0x0001
        /*0012*/ 	.short	0x0008
        /*0014*/ 	.byte	0x00, 0xf0, 0x61, 0x08


	//----- nvinfo : EIATTR_KPARAM_INFO
	.align		4
.L_10678:
        /*0018*/ 	.byte	0x04, 0x17
        /*001a*/ 	.short	(.L_10680 - .L_10679)
.L_10679:
        /*001c*/ 	.word	0x00000000
        /*0020*/ 	.short	0x0000
        /*0022*/ 	.short	0x0000
        /*0024*/ 	.byte	0x00, 0xf0, 0x11, 0x00


	//----- nvinfo : EIATTR_SPARSE_MMA_MASK
	.align		4
.L_10680:
        /*0028*/ 	.byte	0x03, 0x50
        /*002a*/ 	.short	0x0000


	//----- nvinfo : EIATTR_MAXREG_COUNT
	.align		4
        /*002c*/ 	.byte	0x03, 0x1b
        /*002e*/ 	.short	0x0080


	//----- nvinfo : EIATTR_MERCURY_ISA_VERSION
	.align		4
        /*0030*/ 	.byte	0x03, 0x5f
        /*0032*/ 	.short	0x0101


	//----- nvinfo : EIATTR_VRC_CTA_INIT_COUNT
	.align		4
        /*0034*/ 	.byte	0x02, 0x4a
	.zero		1
	.zero		1


	//----- nvinfo : EIATTR_EXIT_INSTR_OFFSETS
	.align		4
        /*0038*/ 	.byte	0x04, 0x1c
        /*003a*/ 	.short	(.L_10682 - .L_10681)


	//   ....[0]....
.L_10681:
        /*003c*/ 	.word	0x00000310


	//   ....[1]....
        /*0040*/ 	.word	0x00000390


	//   ....[2]....
        /*0044*/ 	.word	0x00003eb0


	//   ....[3]....
        /*0048*/ 	.word	0x00005200


	//----- nvinfo : EIATTR_MAX_THREADS
	.align		4
.L_10682:
        /*004c*/ 	.byte	0x04, 0x05
        /*004e*/ 	.short	(.L_10684 - .L_10683)
.L_10683:
        /*0050*/ 	.word	0x00000080
        /*0054*/ 	.word	0x00000001
        /*0058*/ 	.word	0x00000001


	//----- nvinfo : EIATTR_CRS_STACK_SIZE
	.align		4
.L_10684:
        /*005c*/ 	.byte	0x04, 0x1e
        /*005e*/ 	.short	(.L_10686 - .L_10685)
.L_10685:
        /*0060*/ 	.word	0x00000000


	//----- nvinfo : EIATTR_CBANK_PARAM_SIZE
	.align		4
.L_10686:
        /*0064*/ 	.byte	0x03, 0x19
        /*0066*/ 	.short	0x0220


	//----- nvinfo : EIATTR_PARAM_CBANK
	.align		4
        /*0068*/ 	.byte	0x04, 0x0a
        /*006a*/ 	.short	(.L_10688 - .L_10687)
	.align		4
.L_10687:
        /*006c*/ 	.word	index@(.nv.constant0._ZN2at6native18elementwise_kernelILi128ELi4EZNS0_22gpu_kernel_impl_nocastINS0_13AUnaryFunctorIaabZZZNS0_23logical_and_kernel_cudaERNS_14TensorIteratorEENKUlvE0_clEvENKUlvE0_clEvEUlaaE_EEEEvRNS_18TensorIteratorBaseERKT_EUliE_EEviT1_)
        /*0070*/ 	.short	0x0380
        /*0072*/ 	.short	0x0220


	//----- nvinfo : EIATTR_SW_WAR
	.align		4
.L_10688:
        /*0074*/ 	.byte	0x04, 0x36
        /*0076*/ 	.short	(.L_10690 - .L_10689)
.L_10689:
        /*0078*/ 	.word	0x00000008
.L_10690:


//--------------------- .nv.info._ZN2at6native27unrolled_elementwise_kernelINS0_13AUnaryFunctorIaabZZZNS0_23logical_and_kernel_cudaERNS_14TensorIteratorEENKUlvE0_clEvENKUlvE0_clEvEUlaaE_EESt5arrayIPcLm2EELi4E23TrivialOffsetCalculatorILi1EjESD_NS0_6memory15LoadWithoutCastENSE_16StoreWithoutCastEEEviT_T0_T2_T3_T4_T5_ --------------------------
	.section	.nv.info._ZN2at6native27unrolled_elementwise_kernelINS0_13AUnaryFunctorIaabZZZNS0_23logical_and_kernel_cudaERNS_14TensorIteratorEENKUlvE0_clEvENKUlvE0_clEvEUlaaE_EESt5arrayIPcLm2EELi4E23TrivialOffsetCalculatorILi1EjESD_NS0_6memory15LoadWithoutCastENSE_16StoreWithoutCastEEEviT_T0_T2_T3_T4_T5_,"",@"SHT_CUDA_INFO"
	.sectionflags	@""
	.align	4


	//----- nvinfo : EIATTR_CUDA_API_VERSION
	.align		4
        /*0000*/ 	.byte	0x04, 0x37
        /*0002*/ 	.short	(.L_10692 - .L_10691)
.L_10691:
        /*0004*/ 	.word	0x00000082


	//----- nvinfo : EIATTR_KPARAM_INFO
	.align		4
.L_10692:
        /*0008*/ 	.byte	0x04, 0x17
        /*000a*/ 	.short	(.L_10694 - .L_10693)
.L_10693:
        /*000c*/ 	.word	0x00000000
        /*0010*/ 	.short	0x0006
        /*0012*/ 	.short	0x001b
        /*0014*/ 	.byte	0x00, 0xf0, 0x05, 0x00


	//----- nvinfo : EIATTR_KPARAM_INFO
	.align		4
.L_10694:
        /*0018*/ 	.byte	0x04, 0x17
        /*001a*/ 	.short	(.L_10696 - .L_10695)
.L_10695:
        /*001c*/ 	.word	0x00000000
        /*0020*/ 	.short	0x0005
        /*0022*/ 	.short	0x001a
        /*0024*/ 	.byte	0x00, 0xf0, 0x05, 0x00


	//----- nvinfo : EIATTR_KPARAM_INFO
	.align		4
.L_10696:
        /*0028*/ 	.byte	0x04, 0x17
        /*002a*/ 	.short	(.L_10698 - .L_10697)
.L_10697:
        /*002c*/ 	.word	0x00000000
        /*0030*/ 	.short	0x0004
        /*0032*/ 	.short	0x0019
        /*0034*/ 	.byte	0x00, 0xf0, 0x05, 0x00


	//----- nvinfo : EIATTR_KPARAM_INFO
	.align		4
.L_10698:
        /*0038*/ 	.byte	0x04, 0x17
        /*003a*/ 	.short	(.L_10700 - .L_10699)
.L_10699:
        /*003c*/ 	.word	0x00000000
        /*0040*/ 	.short	0x0003
        /*0042*/ 	.short	0x0018
        /*0044*/ 	.byte	0x00, 0xf0, 0x05, 0x00


	//----- nvinfo : EIATTR_KPARAM_INFO
	.align		4
.L_10700:
        /*0048*/ 	.byte	0x04, 0x17
        /*004a*/ 	.short	(.L_10702 - .L_10701)
.L_10701:
        /*004c*/ 	.word	0x00000000
        /*0050*/ 	.short	0x0002
        /*0052*/ 	.short	0x0008
        /*0054*/ 	.byte	0x00, 0xf0, 0x41, 0x00


	//----- nvinfo : EIATTR_KPARAM_INFO
	.align		4
.L_10702:
        /*0058*/ 	.byte	0x04, 0x17
        /*005a*/ 	.short	(.L_10704 - .L_10703)
.L_10703:
        /*005c*/ 	.word	0x00000000
        /*0060*/ 	.short	0x0001
        /*0062*/ 	.short	0x0004
        /*0064*/ 	.byte	0x00, 0xf0, 0x09, 0x00


	//----- nvinfo : EIATTR_KPARAM_INFO
	.align		4
.L_10704:
        /*0068*/ 	.byte	0x04, 0x17
        /*006a*/ 	.short	(.L_10706 - .L_10705)
.L_10705:
        /*006c*/ 	.word	0x00000000
        /*0070*/ 	.short	0x0000
        /*0072*/ 	.short	0x0000
        /*0074*/ 	.byte	0x00, 0xf0, 0x11, 0x00


	//----- nvinfo : EIATTR_SPARSE_MMA_MASK
	.align		4
.L_10706:
        /*0078*/ 	.byte	0x03, 0x50
        /*007a*/ 	.short	0x0000


	//----- nvinfo : EIATTR_MAXREG_COUNT
	.align		4
        /*007c*/ 	.byte	0x03, 0x1b
        /*007e*/ 	.short	0x00ff


	//----- nvinfo : EIATTR_MERCURY_ISA_VERSION
	.align		4
        /*0080*/ 	.byte	0x03, 0x5f
        /*0082*/ 	.short	0x0101


	//----- nvinfo : EIATTR_VRC_CTA_INIT_COUNT
	.align		4
        /*0084*/ 	.byte	0x02, 0x4a
	.zero		1
	.zero		1


	//----- nvinfo : EIATTR_EXIT_INSTR_OFFSETS
	.align		4
        /*0088*/ 	.byte	0x04, 0x1c
        /*008a*/ 	.short	(.L_10708 - .L_10707)


	//   ....[0]....
.L_10707:
        /*008c*/ 	.word	0x000004d0


	//   ....[1]....
        /*0090*/ 	.word	0x00000530


	//----- nvinfo : EIATTR_MAX_THREADS
	.align		4
.L_10708:
        /*0094*/ 	.byte	0x04, 0x05
        /*0096*/ 	.short	(.L_10710 - .L_10709)
.L_10709:
        /*0098*/ 	.word	0x00000080
        /*009c*/ 	.word	0x00000001
        /*00a0*/ 	.word	0x00000001


	//----- nvinfo : EIATTR_CRS_STACK_SIZE
	.align		4
.L_10710:
        /*00a4*/ 	.byte	0x04, 0x1e
        /*00a6*/ 	.short	(.L_10712 - .L_10711)
.L_10711:
        /*00a8*/ 	.word	0x00000000


	//----- nvinfo : EIATTR_CBANK_PARAM_SIZE
	.align		4
.L_10712:
        /*00ac*/ 	.byte	0x03, 0x19
        /*00ae*/ 	.short	0x001c


	//----- nvinfo : EIATTR_PARAM_CBANK
	.align		4
        /*00b0*/ 	.byte	0x04, 0x0a
        /*00b2*/ 	.short	(.L_10714 - .L_10713)
	.align		4
.L_10713:
        /*00b4*/ 	.word	index@(.nv.constant0._ZN2at6native27unrolled_elementwise_kernelINS0_13AUnaryFunctorIaabZZZNS0_23logical_and_kernel_cudaERNS_14TensorIteratorEENKUlvE0_clEvENKUlvE0_clEvEUlaaE_EESt5arrayIPcLm2EELi4E23TrivialOffsetCalculatorILi1EjESD_NS0_6memory15LoadWithoutCastENSE_16StoreWithoutCastEEEviT_T0_T2_T3_T4_T5_)
        /*00b8*/ 	.short	0x0380
        /*00ba*/ 	.short	0x001c


	//----- nvinfo : EIATTR_SW_WAR
	.align		4
.L_10714:
        /*00bc*/ 	.byte	0x04, 0x36
        /*00be*/ 	.short	(.L_10716 - .L_10715)
.L_10715:
        /*00c0*/ 	.word	0x00000008
.L_10716:


//--------------------- .nv.info._ZN2at6native29vectorized_elementwise_kernelILi2ENS0_13AUnaryFunctorIaabZZZNS0_23logical_and_kernel_cudaERNS_14TensorIteratorEENKUlvE0_clEvENKUlvE0_clEvEUlaaE_EESt5arrayIPcLm2EEEEviT0_T1_ --------------------------
	.section	.nv.info._ZN2at6native29vectorized_elementwise_kernelILi2ENS0_13AUnaryFunctorIaabZZZNS0_23logical_and_kernel_cudaERNS_14TensorIteratorEENKUlvE0_clEvENKUlvE0_clEvEUlaaE_EESt5arrayIPcLm2EEEEviT0_T1_,"",@"SHT_CUDA_INFO"
	.sectionflags	@""
	.align	4


	//----- nvinfo : EIATTR_CUDA_API_VERSION
	.align		4
        /*0000*/ 	.byte	0x04, 0x37
        /*0002*/ 	.short	(.L_10718 - .L_10717)
.L_10717:
        /*0004*/ 	.word	0x00000082


	//----- nvinfo : EIATTR_KPARAM_INFO
	.align		4
.L_10718:
        /*0008*/ 	.byte	0x04, 0x17
        /*000a*/ 	.short	(.L_10720 - .L_10719)
.L_10719:
        /*000c*/ 	.word	0x00000000
        /*0010*/ 	.short	0x0002
        /*0012*/ 	.short	0x0008
        /*0014*/ 	.byte	0x00, 0xf0, 0x41, 0x00


	//----- nvinfo : EIATTR_KPARAM_INFO
	.align		4
.L_10720:
        /*0018*/ 	.byte	0x04, 0x17
        /*001a*/ 	.short	(.L_10722 - .L_10721)
.L_10721:
        /*001c*/ 	.word	0x00000000
        /*0020*/ 	.short	0x0001
        /*0022*/ 	.short	0x0004
        /*0024*/ 	.byte	0x00, 0xf0, 0x09, 0x00


	//----- nvinfo : EIATTR_KPARAM_INFO
	.align		4
.L_10722:
        /*0028*/ 	.byte	0x04, 0x17
        /*002a*/ 	.short	(.L_10724 - .L_10723)
.L_10723:
        /*002c*/ 	.word	0x00000000
        /*0030*/ 	.short	0x0000
        /*0032*/ 	.short	0x0000
        /*0034*/ 	.byte	0x00, 0xf0, 0x11, 0x00


	//----- nvinfo : EIATTR_SPARSE_MMA_MASK
	.align		4
.L_10724:
        /*0038*/ 	.byte	0x03, 0x50
        /*003a*/ 	.short	0x0000


	//----- nvinfo : EIATTR_MAXREG_COUNT
	.align		4
        /*003c*/ 	.byte	0x03, 0x1b
        /*003e*/ 	.short	0x00ff


	//----- nvinfo : EIATTR_MERCURY_ISA_VERSION
	.align		4
        /*0040*/ 	.byte	0x03, 0x5f
        /*0042*/ 	.short	0x0101


	//----- nvinfo : EIATTR_VRC_CTA_INIT_COUNT
	.align		4
        /*0044*/ 	.byte	0x02, 0x4a
	.zero		1
	.zero		1


	//----- nvinfo : EIATTR_EXIT_INSTR_OFFSETS
	.align		4
        /*0048*/ 	.byte	0x04, 0x1c
        /*004a*/ 	.short	(.L_10726 - .L_10725)


	//   ....[0]....
.L_10725:
        /*004c*/ 	.word	0x000009e0


	//   ....[1]....
        /*0050*/ 	.word	0x00000a40


	//   ....[2]....
        /*0054*/ 	.word	0x00000d70


	//----- nvinfo : EIATTR_MAX_THREADS
	.align		4
.L_10726:
        /*0058*/ 	.byte	0x04, 0x05
        /*005a*/ 	.short	(.L_10728 - .L_10727)
.L_10727:
        /*005c*/ 	.word	0x00000080
        /*0060*/ 	.word	0x00000001
        /*0064*/ 	.word	0x00000001


	//----- nvinfo : EIATTR_CRS_STACK_SIZE
	.align		4
.L_10728:
        /*0068*/ 	.byte	0x04, 0x1e
        /*006a*/ 	.short	(.L_10730 - .L_10729)
.L_10729:
        /*006c*/ 	.word	0x00000000


	//----- nvinfo : EIATTR_CBANK_PARAM_SIZE
	.align		4
.L_10730:
        /*0070*/ 	.byte	0x03, 0x19
        /*0072*/ 	.short	0x0018


	//----- nvinfo : EIATTR_PARAM_CBANK
	.align		4
        /*0074*/ 	.byte	0x04, 0x0a
        /*0076*/ 	.short	(.L_10732 - .L_10731)
	.align		4
.L_10731:
        /*0078*/ 	.word	index@(.nv.constant0._ZN2at6native29vectorized_elementwise_kernelILi2ENS0_13AUnaryFunctorIaabZZZNS0_23logical_and_kernel_cudaERNS_14TensorIteratorEENKUlvE0_clEvENKUlvE0_clEvEUlaaE_EESt5arrayIPcLm2EEEEviT0_T1_)
        /*007c*/ 	.short	0x0380
        /*007e*/ 	.short	0x0018


	//----- nvinfo : EIATTR_SW_WAR
	.align		4
.L_10732:
        /*0080*/ 	.byte	0x04, 0x36
        /*0082*/ 	.short	(.L_10734 - .L_10733)
.L_10733:
        /*0084*/ 	.word	0x00000008
.L_10734:


//--------------------- .nv.info._ZN2at6native29vectorized_elementwise_kernelILi4ENS0_13AUnaryFunctorIaabZZZNS0_23logical_and_kernel_cudaERNS_14TensorIteratorEENKUlvE0_clEvENKUlvE0_clEvEUlaaE_EESt5arrayIPcLm2EEEEviT0_T1_ --------------------------
	.section	.nv.info._ZN2at6native29vectorized_elementwise_kernelILi4ENS0_13AUnaryFunctorIaabZZZNS0_23logical_and_kernel_cudaERNS_14TensorIteratorEENKUlvE0_clEvENKUlvE0_clEvEUlaaE_EESt5arrayIPcLm2EEEEviT0_T1_,"",@"SHT_CUDA_INFO"
	.sectionflags	@""
	.align	4


	//----- nvinfo : EIATTR_CUDA_API_VERSION
	.align		4
        /*0000*/ 	.byte	0x04, 0x37
        /*0002*/ 	.short	(.L_10736 - .L_10735)
.L_10735:
        /*0004*/ 	.word	0x00000082


	//----- nvinfo : EIATTR_KPARAM_INFO
	.align		4
.L_10736:
        /*0008*/ 	.byte	0x04, 0x17
        /*000a*/ 	.short	(.L_10738 - .L_10737)
.L_10737:
        /*000c*/ 	.word	0x00000000
        /*0010*/ 	.short	0x0002
        /*0012*/ 	.short	0x0008
        /*0014*/ 	.byte	0x00, 0xf0, 0x41, 0x00


	//----- nvinfo : EIATTR_KPARAM_INFO
	.align		4
.L_10738:
        /*0018*/ 	.byte	0x04, 0x17
        /*001a*/ 	.short	(.L_10740 - .L_10739)
.L_10739:
        /*001c*/ 	.word	0x00000000
        /*0020*/ 	.short	0x0001
        /*0022*/ 	.short	0x0004
        /*0024*/ 	.byte	0x00, 0xf0, 0x09, 0x00


	//----- nvinfo : EIATTR_KPARAM_INFO
	.align		4
.L_10740:
        /*0028*/ 	.byte	0x04, 0x17
        /*002a*/ 	.short	(.L_10742 - .L_10741)
.L_10741:
        /*002c*/ 	.word	0x00000000
        /*0030*/ 	.short	0x0000
        /*0032*/ 	.short	0x0000
        /*0034*/ 	.byte	0x00, 0xf0, 0x11, 0x00


	//----- nvinfo : EIATTR_SPARSE_MMA_MASK
	.align		4
.L_10742:
        /*0038*/ 	.byte	0x03, 0x50
        /*003a*/ 	.short	0x0000


	//----- nvinfo : EIATTR_MAXREG_COUNT
	.align		4
        /*003c*/ 	.byte	0x03, 0x1b
        /*003e*/ 	.short	0x00ff


	//----- nvinfo : EIATTR_MERCURY_ISA_VERSION
	.align		4
        /*0040*/ 	.byte	0x03, 0x5f
        /*0042*/ 	.short	0x0101


	//----- nvinfo : EIATTR_VRC_CTA_INIT_COUNT
	.align		4
        /*0044*/ 	.byte	0x02, 0x4a
	.zero		1
	.zero		1


	//----- nvinfo : EIATTR_EXIT_INSTR_OFFSETS
	.align		4
        /*0048*/ 	.byte	0x04, 0x1c
        /*004a*/ 	.short	(.L_10744 - .L_10743)


	//   ....[0]....
.L_10743:
        /*004c*/ 	.word	0x000009e0


	//   ....[1]....
        /*0050*/ 	.word	0x00000a40


	//   ....[2]....
        /*0054*/ 	.word	0x00000d50


	//----- nvinfo : EIATTR_MAX_THREADS
	.align		4
.L_10744:
        /*0058*/ 	.byte	0x04, 0x05
        /*005a*/ 	.short	(.L_10746 - .L_10745)
.L_10745:
        /*005c*/ 	.word	0x00000080
        /*0060*/ 	.word	0x00000001
        /*0064*/ 	.word	0x00000001


	//----- nvinfo : EIATTR_CRS_STACK_SIZE
	.align		4
.L_10746:
        /*0068*/ 	.byte	0x04, 0x1e
        /*006a*/ 	.short	(.L_10748 - .L_10747)
.L_10747:
        /*006c*/ 	.word	0x00000000


	//----- nvinfo : EIATTR_CBANK_PARAM_SIZE
	.align		4
.L_10748:
        /*0070*/ 	.byte	0x03, 0x19
        /*0072*/ 	.short	0x0018


	//----- nvinfo : EIATTR_PARAM_CBANK
	.align		4
        /*0074*/ 	.byte	0x04, 0x0a
        /*0076*/ 	.short	(.L_10750 - .L_10749)
	.align		4
.L_10749:
        /*0078*/ 	.word	index@(.nv.constant0._ZN2at6native29vectorized_elementwise_kernelILi4ENS0_13AUnaryFunctorIaabZZZNS0_23logical_and_kernel_cudaERNS_14TensorIteratorEENKUlvE0_clEvENKUlvE0_clEvEUlaaE_EESt5arrayIPcLm2EEEEviT0_T1_)
        /*007c*/ 	.short	0x0380
        /*007e*/ 	.short	0x0018


	//----- nvinfo : EIATTR_SW_WAR
	.align		4
.L_10750:
        /*0080*/ 	.byte	0x04, 0x36
        /*0082*/ 	.short	(.L_10752 - .L_10751)
.L_10751:
        /*0084*/ 	.word	0x00000008
.L_10752:


//--------------------- .nv.info._ZN2at6native29vectorized_elementwise_kernelILi8ENS0_13AUnaryFunctorIaabZZZNS0_23logical_and_kernel_cudaERNS_14TensorIteratorEENKUlvE0_clEvENKUlvE0_clEvEUlaaE_EESt5arrayIPcLm2EEEEviT0_T1_ --------------------------
	.section	.nv.info._ZN2at6native29vectorized_elementwise_kernelILi8ENS0_13AUnaryFunctorIaabZZZNS0_23logical_and_kernel_cudaERNS_14TensorIteratorEENKUlvE0_clEvENKUlvE0_clEvEUlaaE_EESt5arrayIPcLm2EEEEviT0_T1_,"",@"SHT_CUDA_INFO"
	.sectionflags	@""
	.align	4


	//----- nvinfo : EIATTR_CUDA_API_VERSION
	.align		4
        /*0000*/ 	.byte	0x04, 0x37
        /*0002*/ 	.short	(.L_10754 - .L_10753)
.L_10753:
        /*0004*/ 	.word	0x00000082


	//----- nvinfo : EIATTR_KPARAM_INFO
	.align		4
.L_10754:
        /*0008*/ 	.byte	0x04, 0x17
        /*000a*/ 	.short	(.L_10756 - .L_10755)
.L_10755:
        /*000c*/ 	.word	0x00000000
        /*0010*/ 	.short	0x0002
        /*0012*/ 	.short	0x0008
        /*0014*/ 	.byte	0x00, 0xf0, 0x41, 0x00


	//----- nvinfo : EIATTR_KPARAM_INFO
	.align		4
.L_10756:
        /*0018*/ 	.byte	0x04, 0x17
        /*001a*/ 	.short	(.L_10758 - .L_10757)
.L_10757:
        /*001c*/ 	.word	0x00000000
        /*0020*/ 	.short	0x0001
        /*0022*/ 	.short	0x0004
        /*0024*/ 	.byte	0x00, 0xf0, 0x09, 0x00


	//----- nvinfo : EIATTR_KPARAM_INFO
	.align		4
.L_10758:
        /*0028*/ 	.byte	0x04, 0x17
        /*002a*/ 	.short	(.L_10760 - .L_10759)
.L_10759:
        /*002c*/ 	.word	0x00000000
        /*0030*/ 	.short	0x0000
        /*0032*/ 	.short	0x0000
        /*0034*/ 	.byte	0x00, 0xf0, 0x11, 0x00


	//----- nvinfo : EIATTR_SPARSE_MMA_MASK
	.align		4
.L_10760:
        /*0038*/ 	.byte	0x03, 0x50
        /*003a*/ 	.short	0x0000


	//----- nvinfo : EIATTR_MAXREG_COUNT
	.align		4
        /*003c*/ 	.byte	0x03, 0x1b
        /*003e*/ 	.short	0x00ff


	//----- nvinfo : EIATTR_MERCURY_ISA_VERSION
	.align		4
        /*0040*/ 	.byte	0x03, 0x5f
        /*0042*/ 	.short	0x0101


	//----- nvinfo : EIATTR_VRC_CTA_INIT_COUNT
	.align		4
        /*0044*/ 	.byte	0x02, 0x4a
	.zero		1
	.zero		1


	//----- nvinfo : EIATTR_EXIT_INSTR_OFFSETS
	.align		4
        /*0048*/ 	.byte	0x04, 0x1c
        /*004a*/ 	.short	(.L_10762 - .L_10761)


	//   ....[0]....
.L_10761:
        /*004c*/ 	.word	0x00000010


	//----- nvinfo : EIATTR_MAX_THREADS
	.align		4
.L_10762:
        /*0050*/ 	.byte	0x04, 0x05
        /*0052*/ 	.short	(.L_10764 - .L_10763)
.L_10763:
        /*0054*/ 	.word	0x00000080
        /*0058*/ 	.word	0x00000001
        /*005c*/ 	.word	0x00000001


	//----- nvinfo : EIATTR_CBANK_PARAM_SIZE
	.align		4
.L_10764:
        /*0060*/ 	.byte	0x03, 0x19
        /*0062*/ 	.short	0x0018


	//----- nvinfo : EIATTR_PARAM_CBANK
	.align		4
        /*0064*/ 	.byte	0x04, 0x0a
        /*0066*/ 	.short	(.L_10766 - .L_10765)
	.align		4
.L_10765:
        /*0068*/ 	.word	index@(.nv.constant0._ZN2at6native29vectorized_elementwise_kernelILi8ENS0_13AUnaryFunctorIaabZZZNS0_23logical_and_kernel_cudaERNS_14TensorIteratorEENKUlvE0_clEvENKUlvE0_clEvEUlaaE_EESt5arrayIPcLm2EEEEviT0_T1_)
        /*006c*/ 	.short	0x0380
        /*006e*/ 	.short	0x0018


	//----- nvinfo : EIATTR_SW_WAR
	.align		4
.L_10766:
        /*0070*/ 	.byte	0x04, 0x36
        /*0072*/ 	.short	(.L_10768 - .L_10767)
.L_10767:
        /*0074*/ 	.word	0x00000008
.L_10768:


//--------------------- .nv.info._ZN2at6native18elementwise_kernelILi128ELi4EZNS0_15gpu_kernel_implINS0_13BinaryFunctorIaabZZZNS0_23logical_and_kernel_cudaERNS_14TensorIteratorEENKUlvE0_clEvENKUlvE0_clEvEUlaaE_EEEEvRNS_18TensorIteratorBaseERKT_EUliE_EEviT1_ --------------------------
	.section	.nv.info._ZN2at6native18elementwise_kernelILi128ELi4EZNS0_15gpu_kernel_implINS0_13BinaryFunctorIaabZZZNS0_23logical_and_kernel_cudaERNS_14TensorIteratorEENKUlvE0_clEvENKUlvE0_clEvEUlaaE_EEEEvRNS_18TensorIteratorBaseERKT_EUliE_EEviT1_,"",@"SHT_CUDA_INFO"
	.sectionflags	@""
	.align	4


	//----- nvinfo : EIATTR_CUDA_API_VERSION
	.align		4
        /*0000*/ 	.byte	0x04, 0x37
        /*0002*/ 	.short	(.L_10770 - .L_10769)
.L_10769:
        /*0004*/ 	.word	0x00000082


	//----- nvinfo : EIATTR_KPARAM_INFO
	.align		4
.L_10770:
        /*0008*/ 	.byte	0x04, 0x17
        /*000a*/ 	.short	(.L_10772 - .L_10771)
.L_10771:
        /*000c*/ 	.word	0x00000000
        /*0010*/ 	.short	0x0001
        /*0012*/ 	.short	0x0008
        /*0014*/ 	.byte	0x00, 0xf0, 0x21, 0x0a


	//----- nvinfo : EIATTR_KPARAM_INFO
	.align		4
.L_10772:
        /*0018*/ 	.byte	0x04, 0x17
        /*001a*/ 	.short	(.L_10774 - .L_10773)
.L_10773:
        /*001c*/ 	.word	0x00000000
        /*0020*/ 	.short	0x0000
        /*0022*/ 	.short	0x0000
        /*0024*/ 	.byte	0x00, 0xf0, 0x11, 0x00


	//----- nvinfo : EIATTR_SPARSE_MMA_MASK
	.align		4
.L_10774:
        /*0028*/ 	.byte	0x03, 0x50
        /*002a*/ 	.short	0x0000


	//----- nvinfo : EIATTR_MAXREG_COUNT
	.align		4
        /*002c*/ 	.byte	0x03, 0x1b
        /*002e*/ 	.short	0x0080


	//----- nvinfo : EIATTR_EXTERNS
	.align		4
        /*0030*/ 	.byte	0x04, 0x0f
        /*0032*/ 	.short	(.L_10776 - .L_10775)


	//   ....[0]....
	.align		4
.L_10775:
        /*0034*/ 	.word	index@(__assertfail)


	//----- nvinfo : EIATTR_MERCURY_ISA_VERSION
	.align		4
.L_10776:
        /*0038*/ 	.byte	0x03, 0x5f
        /*003a*/ 	.short	0x0101


	//----- nvinfo : EIATTR_VRC_CTA_INIT_COUNT
	.align		4
        /*003c*/ 	.byte	0x02, 0x4a
	.zero		1
	.zero		1


	//----- nvinfo : EIATTR_SYSCALL_OFFSETS
	.align		4
        /*0040*/ 	.byte	0x04, 0x46
        /*0042*/ 	.short	(.L_10778 - .L_10777)


	//   ....[0]....
.L_10777:
        /*0044*/ 	.word	0x00002460


	//   ....[1]....
        /*0048*/ 	.word	0x000032b0


	//   ....[2]....
        /*004c*/ 	.word	0x00003ff0


	//   ....[3]....
        /*0050*/ 	.word	0x000065c0


	//   ....[4]....
        /*0054*/ 	.word	0x00007410


	//   ....[5]....
        /*0058*/ 	.word	0x00007f90


	//   ....[6]....
        /*005c*/ 	.word	0x0000a650


	//   ....[7]....
        /*0060*/ 	.word	0x0000b4a0


	//   ....[8]....
        /*0064*/ 	.word	0x0000c020


	//   ....[9]....
        /*0068*/ 	.word	0x0000e700


	//   ....[10]....
        /*006c*/ 	.word	0x0000f550


	//   ....[11]....
        /*0070*/ 	.word	0x00010090


	//----- nvinfo : EIATTR_EXIT_INSTR_OFFSETS
	.align		4
.L_10778:
        /*0074*/ 	.byte	0x04, 0x1c
        /*0076*/ 	.short	(.L_10780 - .L_10779)


	//   ....[0]....
.L_10779:
        /*0078*/ 	.word	0x0000c2b0


	//   ....[1]....
        /*007c*/ 	.word	0x0000f6b0


	//   ....[2]....
        /*0080*/ 	.word	0x0000f6d0


	//   ....[3]....
        /*0084*/ 	.word	0x0000f760


	//   ....[4]....
        /*0088*/ 	.word	0x0000f780


	//   ....[5]....
        /*008c*/ 	.word	0x0000f7a0


	//   ....[6]....
        /*0090*/ 	.word	0x0000f830


	//   ....[7]....
        /*0094*/ 	.word	0x0000f870


	//   ....[8]....
        /*0098*/ 	.word	0x0000f910


	//   ....[9]....
        /*009c*/ 	.word	0x0000f960


	//   ....[10]....
        /*00a0*/ 	.word	0x0000f990


	//   ....[11]....
        /*00a4*/ 	.word	0x0000fa50


	//   ....[12]....
        /*00a8*/ 	.word	0x0000fb90


	//   ....[13]....
        /*00ac*/ 	.word	0x0000fcd0


	//   ....[14]....
        /*00b0*/ 	.word	0x0000fe20


	//   ....[15]....
        /*00b4*/ 	.word	0x0000fe50


	//   ....[16]....
        /*00b8*/ 	.word	0x0000fe70


	//   ....[17]....
        /*00bc*/ 	.word	0x0000fef0


	//   ....[18]....
        /*00c0*/ 	.word	0x0000ff30


	//   ....[19]....
        /*00c4*/ 	.word	0x000100a0


	//   ....[20]....
        /*00c8*/ 	.word	0x00010180


	//   ....[21]....
        /*00cc*/ 	.word	0x00010220


	//   ....[22]....
        /*00d0*/ 	.word	0x00010250


	//   ....[23]....
        /*00d4*/ 	.word	0x000102a0


	//   ....[24]....
        /*00d8*/ 	.word	0x000102e0


	//----- nvinfo : EIATTR_MAX_THREADS
	.align		4
.L_10780:
        /*00dc*/ 	.byte	0x04, 0x05
        /*00de*/ 	.short	(.L_10782 - .L_10781)
.L_10781:
        /*00e0*/ 	.word	0x00000080
        /*00e4*/ 	.word	0x00000001
        /*00e8*/ 	.word	0x00000001


	//----- nvinfo : EIATTR_CRS_STACK_SIZE
	.align		4
.L_10782:
        /*00ec*/ 	.byte	0x04, 0x1e
        /*00ee*/ 	.short	(.L_10784 - .L_10783)
.L_10783:
        /*00f0*/ 	.word	0x00000000


	//----- nvinfo : EIATTR_CBANK_PARAM_SIZE
	.align		4
.L_10784:
        /*00f4*/ 	.byte	0x03, 0x19
        /*00f6*/ 	.short	0x0290


	//----- nvinfo : EIATTR_PARAM_CBANK
	.align		4
        /*00f8*/ 	.byte	0x04, 0x0a
        /*00fa*/ 	.short	(.L_10786 - .L_10785)
	.align		4
.L_10785:
        /*00fc*/ 	.word	index@(.nv.constant0._ZN2at6native18elementwise_kernelILi128ELi4EZNS0_15gpu_kernel_implINS0_13BinaryFunctorIaabZZZNS0_23logical_and_kernel_cudaERNS_14TensorIteratorEENKUlvE0_clEvENKUlvE0_clEvEUlaaE_EEEEvRNS_18TensorIteratorBaseERKT_EUliE_EEviT1_)
        /*0100*/ 	.short	0x0380
        /*0102*/ 	.short	0x0290


	//----- nvinfo : EIATTR_SW_WAR
	.align		4
.L_10786:
        /*0104*/ 	.byte	0x04, 0x36
        /*0106*/ 	.short	(.L_10788 - .L_10787)
.L_10787:
        /*0108*/ 	.word	0x00000008
.L_10788:


//--------------------- .nv.info._ZN2at6native27unrolled_elementwise_kernelINS0_13BinaryFunctorIaabZZZNS0_23logical_and_kernel_cudaERNS_14TensorIteratorEENKUlvE0_clEvENKUlvE0_clEvEUlaaE_EESt5arrayIPcLm3EELi4E23TrivialOffsetCalculatorILi2EjESC_ILi1EjENS0_6memory12LoadWithCastILi2EEENSF_13StoreWithCastILi1EEEEEviT_T0_T2_T3_T4_T5_ --------------------------
	.section	.nv.info._ZN2at6native27unrolled_elementwise_kernelINS0_13BinaryFunctorIaabZZZNS0_23logical_and_kernel_cudaERNS_14TensorIteratorEENKUlvE0_clEvENKUlvE0_clEvEUlaaE_EESt5arrayIPcLm3EELi4E23TrivialOffsetCalculatorILi2EjESC_ILi1EjENS0_6memory12LoadWithCastILi2EEENSF_13StoreWithCastILi1EEEEEviT_T0_T2_T3_T4_T5_,"",@"SHT_CUDA_INFO"
	.sectionflags	@""
	.align	4


	//----- nvinfo : EIATTR_CUDA_API_VERSION
	.align		4
        /*0000*/ 	.byte	0x04, 0x37
        /*0002*/ 	.short	(.L_10790 - .L_10789)
.L_10789:
        /*0004*/ 	.word	0x00000082


	//----- nvinfo : EIATTR_KPARAM_INFO
	.align		4
.L_10790:
        /*0008*/ 	.byte	0x04, 0x17
        /*000a*/ 	.short	(.L_10792 - .L_10791)
.L_10791:
        /*000c*/ 	.word	0x00000000
        /*0010*/ 	.short	0x0006
        /*0012*/ 	.short	0x0030
        /*0014*/ 	.byte	0x00, 0xf0, 0x21, 0x00


	//----- nvinfo : EIATTR_KPARAM_INFO
	.align		4
.L_10792:
        /*0018*/ 	.byte	0x04, 0x17
        /*001a*/ 	.short	(.L_10794 - .L_10793)
.L_10793:
        /*001c*/ 	.word	0x00000000
        /*0020*/ 	.short	0x0005
        /*0022*/ 	.short	0x0024
        /*0024*/ 	.byte	0x00, 0xf0, 0x31, 0x00


	//----- nvinfo : EIATTR_KPARAM_INFO
	.align		4
.L_10794:
        /*0028*/ 	.byte	0x04, 0x17
        /*002a*/ 	.short	(.L_10796 - .L_10795)
.L_10795:
        /*002c*/ 	.word	0x00000000
        /*0030*/ 	.short	0x0004
        /*0032*/ 	.short	0x0021
        /*0034*/ 	.byte	0x00, 0xf0, 0x05, 0x00


	//----- nvinfo : EIATTR_KPARAM_INFO
	.align		4
.L_10796:
        /*0038*/ 	.byte	0x04, 0x17
        /*003a*/ 	.short	(.L_10798 - .L_10797)
.L_10797:
        /*003c*/ 	.word	0x00000000
        /*0040*/ 	.short	0x0003
        /*0042*/ 	.short	0x0020
        /*0044*/ 	.byte	0x00, 0xf0, 0x05, 0x00


	//----- nvinfo : EIATTR_KPARAM_INFO
	.align		4
.L_10798:
        /*0048*/ 	.byte	0x04, 0x17
        /*004a*/ 	.short	(.L_10800 - .L_10799)
.L_10799:
        /*004c*/ 	.word	0x00000000
        /*0050*/ 	.short	0x0002
        /*0052*/ 	.short	0x0008
        /*0054*/ 	.byte	0x00, 0xf0, 0x61, 0x00


	//----- nvinfo : EIATTR_KPARAM_INFO
	.align		4
.L_10800:
        /*0058*/ 	.byte	0x04, 0x17
        /*005a*/ 	.short	(.L_10802 - .L_10801)
.L_10801:
        /*005c*/ 	.word	0x00000000
        /*0060*/ 	.short	0x0001
        /*0062*/ 	.short	0x0004
        /*0064*/ 	.byte	0x00, 0xf0, 0x05, 0x00


	//----- nvinfo : EIATTR_KPARAM_INFO
	.align		4
.L_10802:
        /*0068*/ 	.byte	0x04, 0x17
        /*006a*/ 	.short	(.L_10804 - .L_10803)
.L_10803:
        /*006c*/ 	.word	0x00000000
        /*0070*/ 	.short	0x0000
        /*0072*/ 	.short	0x0000
        /*0074*/ 	.byte	0x00, 0xf0, 0x11, 0x00


	//----- nvinfo : EIATTR_SPARSE_MMA_MASK
	.align		4
.L_10804:
        /*0078*/ 	.byte	0x03, 0x50
        /*007a*/ 	.short	0x0000


	//----- nvinfo : EIATTR_MAXREG_COUNT
	.align		4
        /*007c*/ 	.byte	0x03, 0x1b
        /*007e*/ 	.short	0x00ff


	//----- nvinfo : EIATTR_EXTERNS
	.align		4
        /*0080*/ 	.byte	0x04, 0x0f
        /*0082*/ 	.short	(.L_10806 - .L_10805)


	//   ....[0]....
	.align		4
.L_10805:
        /*0084*/ 	.word	index@(__assertfail)


	//----- nvinfo : EIATTR_MERCURY_ISA_VERSION
	.align		4
.L_10806:
        /*0088*/ 	.byte	0x03, 0x5f
        /*008a*/ 	.short	0x0101


	//----- nvinfo : EIATTR_VRC_CTA_INIT_COUNT
	.align		4
        /*008c*/ 	.byte	0x02, 0x4a
	.zero		1
	.zero		1


	//----- nvinfo : EIATTR_SYSCALL_OFFSETS
	.align		4
        /*0090*/ 	.byte	0x04, 0x46
        /*0092*/ 	.short	(.L_10808 - .L_10807)


	//   ....[0]....
.L_10807:
        /*0094*/ 	.word	0x00000e50


	//   ....[1]....
        /*0098*/ 	.word	0x00001cd0


	//   ....[2]....
        /*009c*/ 	.word	0x00002cd0


	//   ....[3]....
        /*00a0*/ 	.word	0x00003b50


	//   ....[4]....
        /*00a4*/ 	.word	0x00004a90


	//   ....[5]....
        /*00a8*/ 	.word	0x00005920


	//   ....[6]....
        /*00ac*/ 	.word	0x00006850


	//   ....[7]....
        /*00b0*/ 	.word	0x000076e0


	//   ....[8]....
        /*00b4*/ 	.word	0x00008480


	//   ....[9]....
        /*00b8*/ 	.word	0x00009140


	//   ....[10]....
        /*00bc*/ 	.word	0x00009f00


	//   ....[11]....
        /*00c0*/ 	.word	0x0000ac90


	//----- nvinfo : EIATTR_EXIT_INSTR_OFFSETS
	.align		4
.L_10808:
        /*00c4*/ 	.byte	0x04, 0x1c
        /*00c6*/ 	.short	(.L_10810 - .L_10809)


	//   ....[0]....
.L_10809:
        /*00c8*/ 	.word	0x0000a180


	//   ....[1]....
        /*00cc*/ 	.word	0x0000a2b0


	//   ....[2]....
        /*00d0*/ 	.word	0x0000a2d0


	//   ....[3]....
        /*00d4*/ 	.word	0x0000a360


	//   ....[4]....
        /*00d8*/ 	.word	0x0000a380


	//   ....[5]....
        /*00dc*/ 	.word	0x0000a3a0


	//   ....[6]....
        /*00e0*/ 	.word	0x0000a430


	//   ....[7]....
        /*00e4*/ 	.word	0x0000a470


	//   ....[8]....
        /*00e8*/ 	.word	0x0000a510


	//   ....[9]....
        /*00ec*/ 	.word	0x0000a560


	//   ....[10]....
        /*00f0*/ 	.word	0x0000a590


	//   ....[11]....
        /*00f4*/ 	.word	0x0000a650


	//   ....[12]....
        /*00f8*/ 	.word	0x0000a790


	//   ....[13]....
        /*00fc*/ 	.word	0x0000a8d0


	//   ....[14]....
        /*0100*/ 	.word	0x0000aa20


	//   ....[15]....
        /*0104*/ 	.word	0x0000aa50


	//   ....[16]....
        /*0108*/ 	.word	0x0000aa70


	//   ....[17]....
        /*010c*/ 	.word	0x0000aaf0


	//   ....[18]....
        /*0110*/ 	.word	0x0000ab30


	//   ....[19]....
        /*0114*/ 	.word	0x0000aca0


	//   ....[20]....
        /*0118*/ 	.word	0x0000ad80


	//   ....[21]....
        /*011c*/ 	.word	0x0000ae20


	//   ....[22]....
        /*0120*/ 	.word	0x0000ae50


	//   ....[23]....
        /*0124*/ 	.word	0x0000aea0


	//   ....[24]....
        /*0128*/ 	.word	0x0000aee0


	//----- nvinfo : EIATTR_MAX_THREADS
	.align		4
.L_10810:
        /*012c*/ 	.byte	0x04, 0x05
        /*012e*/ 	.short	(.L_10812 - .L_10811)
.L_10811:
        /*0130*/ 	.word	0x00000080
        /*0134*/ 	.word	0x00000001
        /*0138*/ 	.word	0x00000001


	//----- nvinfo : EIATTR_CRS_STACK_SIZE
	.align		4
.L_10812:
        /*013c*/ 	.byte	0x04, 0x1e
        /*013e*/ 	.short	(.L_10814 - .L_10813)
.L_10813:
        /*0140*/ 	.word	0x00000000


	//----- nvinfo : EIATTR_CBANK_PARAM_SIZE
	.align		4
.L_10814:
        /*0144*/ 	.byte	0x03, 0x19
        /*0146*/ 	.short	0x0038


	//----- nvinfo : EIATTR_PARAM_CBANK
	.align		4
        /*0148*/ 	.byte	0x04, 0x0a
        /*014a*/ 	.short	(.L_10816 - .L_10815)
	.align		4
.L_10815:
        /*014c*/ 	.word	index@(.nv.constant0._ZN2at6native27unrolled_elementwise_kernelINS0_13BinaryFunctorIaabZZZNS0_23logical_and_kernel_cudaERNS_14TensorIteratorEENKUlvE0_clEvENKUlvE0_clEvEUlaaE_EESt5arrayIPcLm3EELi4E23TrivialOffsetCalculatorILi2EjESC_ILi1EjENS0_6memory12LoadWithCastILi2EEENSF_13StoreWithCastILi1EEEEEviT_T0_T2_T3_T4_T5_)
        /*0150*/ 	.short	0x0380
        /*0152*/ 	.short	0x0038


	//----- nvinfo : EIATTR_SW_WAR
	.align		4
.L_10816:
        /*0154*/ 	.byte	0x04, 0x36
        /*0156*/ 	.short	(.L_10818 - .L_10817)
.L_10817:
        /*0158*/ 	.word	0x00000008
.L_10818:


//--------------------- .nv.info._ZN2at6native18elementwise_kernelILi128ELi4EZNS0_22gpu_kernel_impl_nocastINS0_13BinaryFunctorIaabZZZNS0_23logical_and_kernel_cudaERNS_14TensorIteratorEENKUlvE0_clEvENKUlvE0_clEvEUlaaE_EEEEvRNS_18TensorIteratorBaseERKT_EUliE_EEviT1_ --------------------------
	.section	.nv.info._ZN2at6native18elementwise_kernelILi128ELi4EZNS0_22gpu_kernel_impl_nocastINS0_13BinaryFunctorIaabZZZNS0_23logical_and_kernel_cudaERNS_14TensorIteratorEENKUlvE0_clEvENKUlvE0_clEvEUlaaE_EEEEvRNS_18TensorIteratorBaseERKT_EUliE_EEviT1_,"",@"SHT_CUDA_INFO"
	.sectionflags	@""
	.align	4


	//----- nvinfo : EIATTR_CUDA_API_VERSION
	.align		4
        /*0000*/ 	.byte	0x04, 0x37
        /*0002*/ 	.short	(.L_10820 - .L_10819)
.L_10819:
        /*0004*/ 	.word	0x00000082


	//----- nvinfo : EIATTR_KPARAM_INFO
	.align		4
.L_10820:
        /*0008*/ 	.byte	0x04, 0x17
        /*000a*/ 	.short	(.L_10822 - .L_10821)
.L_10821:
        /*000c*/ 	.word	0x00000000
        /*0010*/ 	.short	0x0001
        /*0012*/ 	.short	0x0008
        /*0014*/ 	.byte	0x00, 0xf0, 0x21, 0x0a


	//----- nvinfo : EIATTR_KPARAM_INFO
	.align		4
.L_10822:
        /*0018*/ 	.byte	0x04, 0x17
        /*001a*/ 	.short	(.L_10824 - .L_10823)
.L_10823:
        /*001c*/ 	.word	0x00000000
        /*0020*/ 	.short	0x0000
        /*0022*/ 	.short	0x0000
        /*0024*/ 	.byte	0x00, 0xf0, 0x11, 0x00


	//----- nvinfo : EIATTR_SPARSE_MMA_MASK
	.align		4
.L_10824:
        /*0028*/ 	.byte	0x03, 0x50
        /*002a*/ 	.short	0x0000


	//----- nvinfo : EIATTR_MAXREG_COUNT
	.align		4
        /*002c*/ 	.byte	0x03, 0x1b
        /*002e*/ 	.short	0x0080


	//----- nvinfo : EIATTR_MERCURY_ISA_VERSION
	.align		4
        /*0030*/ 	.byte	0x03, 0x5f
        /*0032*/ 	.short	0x0101


	//----- nvinfo : EIATTR_VRC_CTA_INIT_COUNT
	.align		4
        /*0034*/ 	.byte	0x02, 0x4a
	.zero		1
	.zero		1


	//----- nvinfo : EIATTR_EXIT_INSTR_OFFSETS
	.align		4
        /*0038*/ 	.byte	0x04, 0x1c
        /*003a*/ 	.short	(.L_10826 - .L_10825)


	//   ....[0]....
.L_10825:
        /*003c*/ 	.word	0x00000360


	//   ....[1]....
        /*0040*/ 	.word	0x00000400


	//   ....[2]....
        /*0044*/ 	.word	0x00004940


	//   ....[3]....
        /*0048*/ 	.word	0x00005ff0


	//----- nvinfo : EIATTR_MAX_THREADS
	.align		4
.L_10826:
        /*004c*/ 	.byte	0x04, 0x05
        /*004e*/ 	.short	(.L_10828 - .L_10827)
.L_10827:
        /*0050*/ 	.word	0x00000080
        /*0054*/ 	.word	0x00000001
        /*0058*/ 	.word	0x00000001


	//----- nvinfo : EIATTR_CRS_STACK_SIZE
	.align		4
.L_10828:
        /*005c*/ 	.byte	0x04, 0x1e
        /*005e*/ 	.short	(.L_10830 - .L_10829)
.L_10829:
        /*0060*/ 	.word	0x00000000


	//----- nvinfo : EIATTR_CBANK_PARAM_SIZE
	.align		4
.L_10830:
        /*0064*/ 	.byte	0x03, 0x19
        /*0066*/ 	.short	0x0290


	//----- nvinfo : EIATTR_PARAM_CBANK
	.align		4
        /*0068*/ 	.byte	0x04, 0x0a
        /*006a*/ 	.short	(.L_10832 - .L_10831)
	.align		4
.L_10831:
        /*006c*/ 	.word	index@(.nv.constant0._ZN2at6native18elementwise_kernelILi128ELi4EZNS0_22gpu_kernel_impl_nocastINS0_13BinaryFunctorIaabZZZNS0_23logical_and_kernel_cudaERNS_14TensorIteratorEENKUlvE0_clEvENKUlvE0_clEvEUlaaE_EEEEvRNS_18TensorIteratorBaseERKT_EUliE_EEviT1_)
        /*0070*/ 	.short	0x0380
        /*0072*/ 	.short	0x0290


	//----- nvinfo : EIATTR_SW_WAR
	.align		4
.L_10832:
        /*0074*/ 	.byte	0x04, 0x36
        /*0076*/ 	.short	(.L_10834 - .L_10833)
.L_10833:
        /*0078*/ 	.word	0x00000008
.L_10834:


//--------------------- .nv.info._ZN2at6native27unrolled_elementwise_kernelINS0_13BinaryFunctorIaabZZZNS0_23logical_and_kernel_cudaERNS_14TensorIteratorEENKUlvE0_clEvENKUlvE0_clEvEUlaaE_EESt5arrayIPcLm3EELi4E23TrivialOffsetCalculatorILi2EjESC_ILi1EjENS0_6memory15LoadWithoutCastENSF_16StoreWithoutCastEEEviT_T0_T2_T3_T4_T5_ --------------------------
	.section	.nv.info._ZN2at6native27unrolled_elementwise_kernelINS0_13BinaryFunctorIaabZZZNS0_23logical_and_kernel_cudaERNS_14TensorIteratorEENKUlvE0_clEvENKUlvE0_clEvEUlaaE_EESt5arrayIPcLm3EELi4E23TrivialOffsetCalculatorILi2EjESC_ILi1EjENS0_6memory15LoadWithoutCastENSF_16StoreWithoutCastEEEviT_T0_T2_T3_T4_T5_,"",@"SHT_CUDA_INFO"
	.sectionflags	@""
	.align	4


	//----- nvinfo : EIATTR_CUDA_API_VERSION
	.align		4
        /*0000*/ 	.byte	0x04, 0x37
        /*0002*/ 	.short	(.L_10836 - .L_10835)
.L_10835:
        /*0004*/ 	.word	0x00000082


	//----- nvinfo : EIATTR_KPARAM_INFO
	.align		4
.L_10836:
        /*0008*/ 	.byte	0x04, 0x17
        /*000a*/ 	.short	(.L_10838 - .L_10837)
.L_10837:
        /*000c*/ 	.word	0x00000000
        /*0010*/ 	.short	0x0006
        /*0012*/ 	.short	0x0023
        /*0014*/ 	.byte	0x00, 0xf0, 0x05, 0x00


	//----- nvinfo : EIATTR_KPARAM_INFO
	.align		4
.L_10838:
        /*0018*/ 	.byte	0x04, 0x17
        /*001a*/ 	.short	(.L_10840 - .L_10839)
.L_10839:
        /*001c*/ 	.word	0x00000000
        /*0020*/ 	.short	0x0005
        /*0022*/ 	.short	0x0022
        /*0024*/ 	.byte	0x00, 0xf0, 0x05, 0x00


	//----- nvinfo : EIATTR_KPARAM_INFO
	.align		4
.L_10840:
        /*0028*/ 	.byte	0x04, 0x17
        /*002a*/ 	.short	(.L_10842 - .L_10841)
.L_10841:
        /*002c*/ 	.word	0x00000000
        /*0030*/ 	.short	0x0004
        /*0032*/ 	.short	0x0021
        /*0034*/ 	.byte	0x00, 0xf0, 0x05, 0x00


	//----- nvinfo : EIATTR_KPARAM_INFO
	.align		4
.L_10842:
        /*0038*/ 	.byte	0x04, 0x17
        /*003a*/ 	.short	(.L_10844 - .L_10843)
.L_10843:
        /*003c*/ 	.word	0x00000000
        /*0040*/ 	.short	0x0003
        /*0042*/ 	.short	0x0020
        /*0044*/ 	.byte	0x00, 0xf0, 0x05, 0x00


	//----- nvinfo : EIATTR_KPARAM_INFO
	.align		4
.L_10844:
        /*0048*/ 	.byte	0x04, 0x17
        /*004a*/ 	.short	(.L_10846 - .L_10845)
.L_10845:
        /*004c*/ 	.word	0x00000000
        /*0050*/ 	.short	0x0002
        /*0052*/ 	.short	0x0008
        /*0054*/ 	.byte	0x00, 0xf0, 0x61, 0x00


	//----- nvinfo : EIATTR_KPARAM_INFO
	.align		4
.L_10846:
        /*0058*/ 	.byte	0x04, 0x17
        /*005a*/ 	.short	(.L_10848 - .L_10847)
.L_10847:
        /*005c*/ 	.word	0x00000000
        /*0060*/ 	.short	0x0001
        /*0062*/ 	.short	0x0004
        /*0064*/ 	.byte	0x00, 0xf0, 0x05, 0x00


	//----- nvinfo : EIATTR_KPARAM_INFO
	.align		4
.L_10848:
        /*0068*/ 	.byte	0x04, 0x17
        /*006a*/ 	.short	(.L_10850 - .L_10849)
.L_10849:
        /*006c*/ 	.word	0x00000000
        /*0070*/ 	.short	0x0000
        /*0072*/ 	.short	0x0000
        /*0074*/ 	.byte	0x00, 0xf0, 0x11, 0x00


	//----- nvinfo : EIATTR_SPARSE_MMA_MASK
	.align		4
.L_10850:
        /*0078*/ 	.byte	0x03, 0x50
        /*007a*/ 	.short	0x0000


	//----- nvinfo : EIATTR_MAXREG_COUNT
	.align		4
        /*007c*/ 	.byte	0x03, 0x1b
        /*007e*/ 	.short	0x00ff


	//----- nvinfo : EIATTR_MERCURY_ISA_VERSION
	.align		4
        /*0080*/ 	.byte	0x03, 0x5f
        /*0082*/ 	.short	0x0101


	//----- nvinfo : EIATTR_VRC_CTA_INIT_COUNT
	.align		4
        /*0084*/ 	.byte	0x02, 0x4a
	.zero		1
	.zero		1


	//----- nvinfo : EIATTR_EXIT_INSTR_OFFSETS
	.align		4
        /*0088*/ 	.byte	0x04, 0x1c
        /*008a*/ 	.short	(.L_10852 - .L_10851)


	//   ....[0]....
.L_10851:
        /*008c*/ 	.word	0x00000600


	//   ....[1]....
        /*0090*/ 	.word	0x00000660


	//----- nvinfo : EIATTR_MAX_THREADS
	.align		4
.L_10852:
        /*0094*/ 	.byte	0x04, 0x05
        /*0096*/ 	.short	(.L_10854 - .L_10853)
.L_10853:
        /*0098*/ 	.word	0x00000080
        /*009c*/ 	.word	0x00000001
        /*00a0*/ 	.word	0x00000001


	//----- nvinfo : EIATTR_CRS_STACK_SIZE
	.align		4
.L_10854:
        /*00a4*/ 	.byte	0x04, 0x1e
        /*00a6*/ 	.short	(.L_10856 - .L_10855)
.L_10855:
        /*00a8*/ 	.word	0x00000000


	//----- nvinfo : EIATTR_CBANK_PARAM_SIZE
	.align		4
.L_10856:
        /*00ac*/ 	.byte	0x03, 0x19
        /*00ae*/ 	.short	0x0024


	//----- nvinfo : EIATTR_PARAM_CBANK
	.align		4
        /*00b0*/ 	.byte	0x04, 0x0a
        /*00b2*/ 	.short	(.L_10858 - .L_10857)
	.align		4
.L_10857:
        /*00b4*/ 	.word	index@(.nv.constant0._ZN2at6native27unrolled_elementwise_kernelINS0_13BinaryFunctorIaabZZZNS0_23logical_and_kernel_cudaERNS_14TensorIteratorEENKUlvE0_clEvENKUlvE0_clEvEUlaaE_EESt5arrayIPcLm3EELi4E23TrivialOffsetCalculatorILi2EjESC_ILi1EjENS0_6memory15LoadWithoutCastENSF_16StoreWithoutCastEEEviT_T0_T2_T3_T4_T5_)
        /*00b8*/ 	.short	0x0380
        /*00ba*/ 	.short	0x0024


	//----- nvinfo : EIATTR_SW_WAR
	.align		4
.L_10858:
        /*00bc*/ 	.byte	0x04, 0x36
        /*00be*/ 	.short	(.L_10860 - .L_10859)
.L_10859:
        /*00c0*/ 	.word	0x00000008
.L_10860:


//--------------------- .nv.info._ZN2at6native29vectorized_elementwise_kernelILi2ENS0_13BinaryFunctorIaabZZZNS0_23logical_and_kernel_cudaERNS_14TensorIteratorEENKUlvE0_clEvENKUlvE0_clEvEUlaaE_EESt5arrayIPcLm3EEEEviT0_T1_ --------------------------
	.section	.nv.info._ZN2at6native29vectorized_elementwise_kernelILi2ENS0_13BinaryFunctorIaabZZZNS0_23logical_and_kernel_cudaERNS_14TensorIteratorEENKUlvE0_clEvENKUlvE0_clEvEUlaaE_EESt5arrayIPcLm3EEEEviT0_T1_,"",@"SHT_CUDA_INFO"
	.sectionflags	@""
	.align	4


	//----- nvinfo : EIATTR_CUDA_API_VERSION
	.align		4
        /*0000*/ 	.byte	0x04, 0x37
        /*0002*/ 	.short	(.L_10862 - .L_10861)
.L_10861:
        /*0004*/ 	.word	0x00000082


	//----- nvinfo : EIATTR_KPARAM_INFO
	.align		4
.L_10862:
        /*0008*/ 	.byte	0x04, 0x17
        /*000a*/ 	.short	(.L_10864 - .L_10863)
.L_10863:
        /*000c*/ 	.word	0x00000000
        /*0010*/ 	.short	0x0002
        /*0012*/ 	.short	0x0008
        /*0014*/ 	.byte	0x00, 0xf0, 0x61, 0x00


	//----- nvinfo : EIATTR_KPARAM_INFO
	.align		4
.L_10864:
        /*0018*/ 	.byte	0x04, 0x17
        /*001a*/ 	.short	(.L_10866 - .L_10865)
.L_10865:
        /*001c*/ 	.word	0x00000000
        /*0020*/ 	.short	0x0001
        /*0022*/ 	.short	0x0004
        /*0024*/ 	.byte	0x00, 0xf0, 0x05, 0x00


	//----- nvinfo : EIATTR_KPARAM_INFO
	.align		4
.L_10866:
        /*0028*/ 	.byte	0x04, 0x17
        /*002a*/ 	.short	(.L_10868 - .L_10867)
.L_10867:
        /*002c*/ 	.word	0x00000000
        /*0030*/ 	.short	0x0000
        /*0032*/ 	.short	0x0000
        /*0034*/ 	.byte	0x00, 0xf0, 0x11, 0x00


	//----- nvinfo : EIATTR_SPARSE_MMA_MASK
	.align		4
.L_10868:
        /*0038*/ 	.byte	0x03, 0x50
        /*003a*/ 	.short	0x0000


	//----- nvinfo : EIATTR_MAXREG_COUNT
	.align		4
        /*003c*/ 	.byte	0x03, 0x1b
        /*003e*/ 	.short	0x00ff


	//----- nvinfo : EIATTR_MERCURY_ISA_VERSION
	.align		4
        /*0040*/ 	.byte	0x03, 0x5f
        /*0042*/ 	.short	0x0101


	//----- nvinfo : EIATTR_VRC_CTA_INIT_COUNT
	.align		4
        /*0044*/ 	.byte	0x02, 0x4a
	.zero		1
	.zero		1


	//----- nvinfo : EIATTR_EXIT_INSTR_OFFSETS
	.align		4
        /*0048*/ 	.byte	0x04, 0x1c
        /*004a*/ 	.short	(.L_10870 - .L_10869)


	//   ....[0]....
.L_10869:
        /*004c*/ 	.word	0x00000c70


	//   ....[1]....
        /*0050*/ 	.word	0x00000cd0


	//   ....[2]....
        /*0054*/ 	.word	0x00001180


	//----- nvinfo : EIATTR_MAX_THREADS
	.align		4
.L_10870:
        /*0058*/ 	.byte	0x04, 0x05
        /*005a*/ 	.short	(.L_10872 - .L_10871)
.L_10871:
        /*005c*/ 	.word	0x00000080
        /*0060*/ 	.word	0x00000001
        /*0064*/ 	.word	0x00000001


	//----- nvinfo : EIATTR_CRS_STACK_SIZE
	.align		4
.L_10872:
        /*0068*/ 	.byte	0x04, 0x1e
        /*006a*/ 	.short	(.L_10874 - .L_10873)
.L_10873:
        /*006c*/ 	.word	0x00000000


	//----- nvinfo : EIATTR_CBANK_PARAM_SIZE
	.align		4
.L_10874:
        /*0070*/ 	.byte	0x03, 0x19
        /*0072*/ 	.short	0x0020


	//----- nvinfo : EIATTR_PARAM_CBANK
	.align		4
        /*0074*/ 	.byte	0x04, 0x0a
        /*0076*/ 	.short	(.L_10876 - .L_10875)
	.align		4
.L_10875:
        /*0078*/ 	.word	index@(.nv.constant0._ZN2at6native29vectorized_elementwise_kernelILi2ENS0_13BinaryFunctorIaabZZZNS0_23logical_and_kernel_cudaERNS_14TensorIteratorEENKUlvE0_clEvENKUlvE0_clEvEUlaaE_EESt5arrayIPcLm3EEEEviT0_T1_)
        /*007c*/ 	.short	0x0380
        /*007e*/ 	.short	0x0020


	//----- nvinfo : EIATTR_SW_WAR
	.align		4
.L_10876:
        /*0080*/ 	.byte	0x04, 0x36
        /*0082*/ 	.short	(.L_10878 - .L_10877)
.L_10877:
        /*0084*/ 	.word	0x00000008
.L_10878:


//--------------------- .nv.info._ZN2at6native29vectorized_elementwise_kernelILi4ENS0_13BinaryFunctorIaabZZZNS0_23logical_and_kernel_cudaERNS_14TensorIteratorEENKUlvE0_clEvENKUlvE0_clEvEUlaaE_EESt5arrayIPcLm3EEEEviT0_T1_ --------------------------
	.section	.nv.info._ZN2at6native29vectorized_elementwise_kernelILi4ENS0_13BinaryFunctorIaabZZZNS0_23logical_and_kernel_cudaERNS_14TensorIteratorEENKUlvE0_clEvENKUlvE0_clEvEUlaaE_EESt5arrayIPcLm3EEEEviT0_T1_,"",@"SHT_CUDA_INFO"
	.sectionflags	@""
	.align	4


	//----- nvinfo : EIATTR_CUDA_API_VERSION
	.align		4
        /*0000*/ 	.byte	0x04, 0x37
        /*0002*/ 	.short	(.L_10880 - .L_10879)
.L_10879:
        /*0004*/ 	.word	0x00000082


	//----- nvinfo : EIATTR_KPARAM_INFO
	.align		4
.L_10880:
        /*0008*/ 	.byte	0x04, 0x17
        /*000a*/ 	.short	(.L_10882 - .L_10881)
.L_10881:
        /*000c*/ 	.word	0x00000000
        /*0010*/ 	.short	0x0002
        /*0012*/ 	.short	0x0008
        /*0014*/ 	.byte	0x00, 0xf0, 0x61, 0x00


	//----- nvinfo : EIATTR_KPARAM_INFO
	.align		4
.L_10882:
        /*0018*/ 	.byte	0x04, 0x17
        /*001a*/ 	.short	(.L_10884 - .L_10883)
.L_10883:
        /*001c*/ 	.word	0x00000000
        /*0020*/ 	.short	0x0001
        /*0022*/ 	.short	0x0004
        /*0024*/ 	.byte	0x00, 0xf0, 0x05, 0x00


	//----- nvinfo : EIATTR_KPARAM_INFO
	.align		4
.L_10884:
        /*0028*/ 	.byte	0x04, 0x17
        /*002a*/ 	.short	(.L_10886 - .L_10885)
.L_10885:
        /*002c*/ 	.word	0x00000000
        /*0030*/ 	.short	0x0000
        /*0032*/ 	.short	0x0000
        /*0034*/ 	.byte	0x00, 0xf0, 0x11, 0x00


	//----- nvinfo : EIATTR_SPARSE_MMA_MASK
	.align		4
.L_10886:
        /*0038*/ 	.byte	0x03, 0x50
        /*003a*/ 	.short	0x0000


	//----- nvinfo : EIATTR_MAXREG_COUNT
	.align		4
        /*003c*/ 	.byte	0x03, 0x1b
        /*003e*/ 	.short	0x00ff


	//----- nvinfo : EIATTR_MERCURY_ISA_VERSION
	.align		4
        /*0040*/ 	.byte	0x03, 0x5f
        /*0042*/ 	.short	0x0101


	//----- nvinfo : EIATTR_VRC_CTA_INIT_COUNT
	.align		4
        /*0044*/ 	.byte	0x02, 0x4a
	.zero		1
	.zero		1


	//----- nvinfo : EIATTR_EXIT_INSTR_OFFSETS
	.align		4
        /*0048*/ 	.byte	0x04, 0x1c
        /*004a*/ 	.short	(.L_10888 - .L_10887)


	//   ....[0]....
.L_10887:
        /*004c*/ 	.word	0x00000c70


	//   ....[1]....
        /*0050*/ 	.word	0x00000cd0


	//   ....[2]....
        /*0054*/ 	.word	0x00001140


	//----- nvinfo : EIATTR_MAX_THREADS
	.align		4
.L_10888:
        /*0058*/ 	.byte	0x04, 0x05
        /*005a*/ 	.short	(.L_10890 - .L_10889)
.L_10889:
        /*005c*/ 	.word	0x00000080
        /*0060*/ 	.word	0x00000001
        /*0064*/ 	.word	0x00000001


	//----- nvinfo : EIATTR_CRS_STACK_SIZE
	.align		4
.L_10890:
        /*0068*/ 	.byte	0x04, 0x1e
        /*006a*/ 	.short	(.L_10892 - .L_10891)
.L_10891:
        /*006c*/ 	.word	0x00000000


	//----- nvinfo : EIATTR_CBANK_PARAM_SIZE
	.align		4
.L_10892:
        /*0070*/ 	.byte	0x03, 0x19
        /*0072*/ 	.short	0x0020


	//----- nvinfo : EIATTR_PARAM_CBANK
	.align		4
        /*0074*/ 	.byte	0x04, 0x0a
        /*0076*/ 	.short	(.L_10894 - .L_10893)
	.align		4
.L_10893:
        /*0078*/ 	.word	index@(.nv.constant0._ZN2at6native29vectorized_elementwise_kernelILi4ENS0_13BinaryFunctorIaabZZZNS0_23logical_and_kernel_cudaERNS_14TensorIteratorEENKUlvE0_clEvENKUlvE0_clEvEUlaaE_EESt5arrayIPcLm3EEEEviT0_T1_)
        /*007c*/ 	.short	0x0380
        /*007e*/ 	.short	0x0020


	//----- nvinfo : EIATTR_SW_WAR
	.align		4
.L_10894:
        /*0080*/ 	.byte	0x04, 0x36
        /*0082*/ 	.short	(.L_10896 - .L_10895)
.L_10895:
        /*0084*/ 	.word	0x00000008
.L_10896:


//--------------------- .nv.info._ZN2at6native29vectorized_elementwise_kernelILi8ENS0_13BinaryFunctorIaabZZZNS0_23logical_and_kernel_cudaERNS_14TensorIteratorEENKUlvE0_clEvENKUlvE0_clEvEUlaaE_EESt5arrayIPcLm3EEEEviT0_T1_ --------------------------
	.section	.nv.info._ZN2at6native29vectorized_elementwise_kernelILi8ENS0_13BinaryFunctorIaabZZZNS0_23logical_and_kernel_cudaERNS_14TensorIteratorEENKUlvE0_clEvENKUlvE0_clEvEUlaaE_EESt5arrayIPcLm3EEEEviT0_T1_,"",@"SHT_CUDA_INFO"
	.sectionflags	@""
	.align	4


	//----- nvinfo : EIATTR_CUDA_API_VERSION
	.align		4
        /*0000*/ 	.byte	0x04, 0x37
        /*0002*/ 	.short	(.L_10898 - .L_10897)
.L_10897:
        /*0004*/ 	.word	0x00000082


	//----- nvinfo : EIATTR_KPARAM_INFO
	.align		4
.L_10898:
        /*0008*/ 	.byte	0x04, 0x17
        /*000a*/ 	.short	(.L_10900 - .L_10899)
.L_10899:
        /*000c*/ 	.word	0x00000000
        /*0010*/ 	.short	0x0002
        /*0012*/ 	.short	0x0008
        /*0014*/ 	.byte	0x00, 0xf0, 0x61, 0x00


	//----- nvinfo : EIATTR_KPARAM_INFO
	.align		4
.L_10900:
        /*0018*/ 	.byte	0x04, 0x17
        /*001a*/ 	.short	(.L_10902 - .L_10901)
.L_10901:
        /*001c*/ 	.word	0x00000000
        /*0020*/ 	.short	0x0001
        /*0022*/ 	.short	0x0004
        /*0024*/ 	.byte	0x00, 0xf0, 0x05, 0x00


	//----- nvinfo : EIATTR_KPARAM_INFO
	.align		4
.L_10902:
        /*0028*/ 	.byte	0x04, 0x17
        /*002a*/ 	.short	(.L_10904 - .L_10903)
.L_10903:
        /*002c*/ 	.word	0x00000000
        /*0030*/ 	.short	0x0000
        /*0032*/ 	.short	0x0000
        /*0034*/ 	.byte	0x00, 0xf0, 0x11, 0x00


	//----- nvinfo : EIATTR_SPARSE_MMA_MASK
	.align		4
.L_10904:
        /*0038*/ 	.byte	0x03, 0x50
        /*003a*/ 	.short	0x0000


	//----- nvinfo : EIATTR_MAXREG_COUNT
	.align		4
        /*003c*/ 	.byte	0x03, 0x1b
        /*003e*/ 	.short	0x00ff


	//----- nvinfo : EIATTR_MERCURY_ISA_VERSION
	.align		4
        /*0040*/ 	.byte	0x03, 0x5f
        /*0042*/ 	.short	0x0101


	//----- nvinfo : EIATTR_VRC_CTA_INIT_COUNT
	.align		4
        /*0044*/ 	.byte	0x02, 0x4a
	.zero		1
	.zero		1


	//----- nvinfo : EIATTR_EXIT_INSTR_OFFSETS
	.align		4
        /*0048*/ 	.byte	0x04, 0x1c
        /*004a*/ 	.short	(.L_10906 - .L_10905)


	//   ....[0]....
.L_10905:
        /*004c*/ 	.word	0x00000010


	//----- nvinfo : EIATTR_MAX_THREADS
	.align		4
.L_10906:
        /*0050*/ 	.byte	0x04, 0x05
        /*0052*/ 	.short	(.L_10908 - .L_10907)
.L_10907:
        /*0054*/ 	.word	0x00000080
        /*0058*/ 	.word	0x00000001
        /*005c*/ 	.word	0x00000001


	//----- nvinfo : EIATTR_CBANK_PARAM_SIZE
	.align		4
.L_10908:
        /*0060*/ 	.byte	0x03, 0x19
        /*0062*/ 	.short	0x0020


	//----- nvinfo : EIATTR_PARAM_CBANK
	.align		4
        /*0064*/ 	.byte	0x04, 0x0a
        /*0066*/ 	.short	(.L_10910 - .L_10909)
	.align		4
.L_10909:
        /*0068*/ 	.word	index@(.nv.constant0._ZN2at6native29vectorized_elementwise_kernelILi8ENS0_13BinaryFunctorIaabZZZNS0_23logical_and_kernel_cudaERNS_14TensorIteratorEENKUlvE0_clEvENKUlvE0_clEvEUlaaE_EESt5arrayIPcLm3EEEEviT0_T1_)
        /*006c*/ 	.short	0x0380
        /*006e*/ 	.short	0x0020


	//----- nvinfo : EIATTR_SW_WAR
	.align		4
.L_10910:
        /*0070*/ 	.byte	0x04, 0x36
        /*0072*/ 	.short	(.L_10912 - .L_10911)
.L_10911:
        /*0074*/ 	.word	0x00000008
.L_10912:


//--------------------- .nv.info._ZN2at6native18elementwise_kernelILi128ELi4EZNS0_15gpu_kernel_implINS0_13AUnaryFunctorIhhbZZZNS0_23logical_and_kernel_cudaERNS_14TensorIteratorEENKUlvE0_clEvENKUlvE_clEvEUlhhE_EEEEvRNS_18TensorIteratorBaseERKT_EUliE_EEviT1_ --------------------------
	.section	.nv.info._ZN2at6native18elementwise_kernelILi128ELi4EZNS0_15gpu_kernel_implINS0_13AUnaryFunctorIhhbZZZNS0_23logical_and_kernel_cudaERNS_14TensorIteratorEENKUlvE0_clEvENKUlvE_clEvEUlhhE_EEEEvRNS_18TensorIteratorBaseERKT_EUliE_EEviT1_,"",@"SHT_CUDA_INFO"
	.sectionflags	@""
	.align	4


	//----- nvinfo : EIATTR_CUDA_API_VERSION
	.align		4
        /*0000*/ 	.byte	0x04, 0x37
        /*0002*/ 	.short	(.L_10914 - .L_10913)
.L_10913:
        /*0004*/ 	.word	0x00000082


	//----- nvinfo : EIATTR_KPARAM_INFO
	.align		4
.L_10914:
        /*0008*/ 	.byte	0x04, 0x17
        /*000a*/ 	.short	(.L_10916 - .L_10915)
.L_10915:
        /*000c*/ 	.word	0x00000000
        /*0010*/ 	.short	0x0001
        /*0012*/ 	.short	0x0008
        /*0014*/ 	.byte	0x00, 0xf0, 0x61, 0x08


	//----- nvinfo : EIATTR_KPARAM_INFO
	.align		4
.L_10916:
        /*0018*/ 	.byte	0x04, 0x17
        /*001a*/ 	.short	(.L_10918 - .L_10917)
.L_10917:
        /*001c*/ 	.word	0x00000000
        /*0020*/ 	.short	0x0000
        /*0022*/ 	.short	0x0000
        /*0024*/ 	.byte	0x00, 0xf0, 0x11, 0x00


	//----- nvinfo : EIATTR_SPARSE_MMA_MASK
	.align		4
.L_10918:
        /*0028*/ 	.byte	0x03, 0x50
        /*002a*/ 	.short	0x0000


	//----- nvinfo : EIATTR_MAXREG_COUNT
	.align		4
        /*002c*/ 	.byte	0x03, 0x1b
        /*002e*/ 	.short	0x0080


	//----- nvinfo : EIATTR_EXTERNS
	.align		4
        /*0030*/ 	.byte	0x04, 0x0f
        /*0032*/ 	.short	(.L_10920 - .L_10919)


	//   ....[0]....
	.align		4
.L_10919:
        /*0034*/ 	.word	index@(__assertfail)


	//----- nvinfo : EIATTR_MERCURY_ISA_VERSION
	.align		4
.L_10920:
        /*0038*/ 	.byte	0x03, 0x5f
        /*003a*/ 	.short	0x0101


	//----- nvinfo : EIATTR_VRC_CTA_INIT_COUNT
	.align		4
        /*003c*/ 	.byte	0x02, 0x4a
	.zero		1
	.zero		1


	//----- nvinfo : EIATTR_SYSCALL_OFFSETS
	.align		4
        /*0040*/ 	.byte	0x04, 0x46
        /*0042*/ 	.short	(.L_10922 - .L_10921)


	//   ....[0]....
.L_10921:
        /*0044*/ 	.word	0x00002170


	//   ....[1]....
        /*0048*/ 	.word	0x00002ea0


	//   ....[2]....
        /*004c*/ 	.word	0x00005180


	//   ....[3]....
        /*0050*/ 	.word	0x00005cf0


	//   ....[4]....
        /*0054*/ 	.word	0x000080c0


	//   ....[5]....
        /*0058*/ 	.word	0x00008c30


	//   ....[6]....
        /*005c*/ 	.word	0x0000b010


	//   ....[7]....
        /*0060*/ 	.word	0x0000bb40


	//----- nvinfo : EIATTR_EXIT_INSTR_OFFSETS
	.align		4
.L_10922:
        /*0064*/ 	.byte	0x04, 0x1c
        /*0066*/ 	.short	(.L_10924 - .L_10923)


	//   ....[0]....
.L_10923:
        /*0068*/ 	.word	0x00008ec0


	//   ....[1]....
        /*006c*/ 	.word	0x0000b160


	//   ....[2]....
        /*0070*/ 	.word	0x0000b180


	//   ....[3]....
        /*0074*/ 	.word	0x0000b210


	//   ....[4]....
        /*0078*/ 	.word	0x0000b230


	//   ....[5]....
        /*007c*/ 	.word	0x0000b250


	//   ....[6]....
        /*0080*/ 	.word	0x0000b2e0


	//   ....[7]....
        /*0084*/ 	.word	0x0000b320


	//   ....[8]....
        /*0088*/ 	.word	0x0000b3c0


	//   ....[9]....
        /*008c*/ 	.word	0x0000b410


	//   ....[10]....
        /*0090*/ 	.word	0x0000b440


	//   ....[11]....
        /*0094*/ 	.word	0x0000b500


	//   ....[12]....
        /*0098*/ 	.word	0x0000b640


	//   ....[13]....
        /*009c*/ 	.word	0x0000b780


	//   ....[14]....
        /*00a0*/ 	.word	0x0000b8d0


	//   ....[15]....
        /*00a4*/ 	.word	0x0000b900


	//   ....[16]....
        /*00a8*/ 	.word	0x0000b920


	//   ....[17]....
        /*00ac*/ 	.word	0x0000b9a0


	//   ....[18]....
        /*00b0*/ 	.word	0x0000b9e0


	//   ....[19]....
        /*00b4*/ 	.word	0x0000bb50


	//   ....[20]....
        /*00b8*/ 	.word	0x0000bc30


	//   ....[21]....
        /*00bc*/ 	.word	0x0000bcd0


	//   ....[22]....
        /*00c0*/ 	.word	0x0000bd00


	//   ....[23]....
        /*00c4*/ 	.word	0x0000bd50


	//   ....[24]....
        /*00c8*/ 	.word	0x0000bd90


	//----- nvinfo : EIATTR_MAX_THREADS
	.align		4
.L_10924:
        /*00cc*/ 	.byte	0x04, 0x05
        /*00ce*/ 	.short	(.L_10926 - .L_10925)
.L_10925:
        /*00d0*/ 	.word	0x00000080
        /*00d4*/ 	.word	0x00000001
        /*00d8*/ 	.word	0x00000001


	//----- nvinfo : EIATTR_CRS_STACK_SIZE
	.align		4
.L_10926:
        /*00dc*/ 	.byte	0x04, 0x1e
        /*00de*/ 	.short	(.L_10928 - .L_10927)
.L_10927:
        /*00e0*/ 	.word	0x00000000


	//----- nvinfo : EIATTR_CBANK_PARAM_SIZE
	.align		4
.L_10928:
        /*00e4*/ 	.byte	0x03, 0x19
        /*00e6*/ 	.short	0x0220


	//----- nvinfo : EIATTR_PARAM_CBANK
	.align		4
        /*00e8*/ 	.byte	0x04, 0x0a
        /*00ea*/ 	.short	(.L_10930 - .L_10929)
	.align		4
.L_10929:
        /*00ec*/ 	.word	index@(.nv.constant0._ZN2at6native18elementwise_kernelILi128ELi4EZNS0_15gpu_kernel_implINS0_13AUnaryFunctorIhhbZZZNS0_23logical_and_kernel_cudaERNS_14TensorIteratorEENKUlvE0_clEvENKUlvE_clEvEUlhhE_EEEEvRNS_18TensorIteratorBaseERKT_EUliE_EEviT1_)
        /*00f0*/ 	.short	0x0380
        /*00f2*/ 	.short	0x0220


	//----- nvinfo : EIATTR_SW_WAR
	.align		4
.L_10930:
        /*00f4*/ 	.byte	0x04, 0x36
        /*00f6*/ 	.short	(.L_10932 - .L_10931)
.L_10931:
        /*00f8*/ 	.word	0x00000008
.L_10932:


//--------------------- .nv.info._ZN2at6native27unrolled_elementwise_kernelINS0_13AUnaryFunctorIhhbZZZNS0_23logical_and_kernel_cudaERNS_14TensorIteratorEENKUlvE0_clEvENKUlvE_clEvEUlhhE_EESt5arrayIPcLm2EELi4E23TrivialOffsetCalculatorILi1EjESD_NS0_6memory12LoadWithCastILi1EEENSE_13StoreWithCastILi1EEEEEviT_T0_T2_T3_T4_T5_ --------------------------
	.section	.nv.info._ZN2at6native27unrolled_elementwise_kernelINS0_13AUnaryFunctorIhhbZZZNS0_23logical_and_kernel_cudaERNS_14TensorIteratorEENKUlvE0_clEvENKUlvE_clEvEUlhhE_EESt5arrayIPcLm2EELi4E23TrivialOffsetCalculatorILi1EjESD_NS0_6memory12LoadWithCastILi1EEENSE_13StoreWithCastILi1EEEEEviT_T0_T2_T3_T4_T5_,"",@"SHT_CUDA_INFO"
	.sectionflags	@""
	.align	4


	//----- nvinfo : EIATTR_CUDA_API_VERSION
	.align		4
        /*0000*/ 	.byte	0x04, 0x37
        /*0002*/ 	.short	(.L_10934 - .L_10933)
.L_10933:
        /*0004*/ 	.word	0x00000082


	//----- nvinfo : EIATTR_KPARAM_INFO
	.align		4
.L_10934:
        /*0008*/ 	.byte	0x04, 0x17
        /*000a*/ 	.short	(.L_10936 - .L_10935)
.L_10935:
        /*000c*/ 	.word	0x00000000
        /*0010*/ 	.short	0x0006
        /*0012*/ 	.short	0x0024
        /*0014*/ 	.byte	0x00, 0xf0, 0x21, 0x00


	//----- nvinfo : EIATTR_KPARAM_INFO
	.align		4
.L_10936:
        /*0018*/ 	.byte	0x04, 0x17
        /*001a*/ 	.short	(.L_10938 - .L_10937)
.L_10937:
        /*001c*/ 	.word	0x00000000
        /*0020*/ 	.short	0x0005
        /*0022*/ 	.short	0x001c
        /*0024*/ 	.byte	0x00, 0xf0, 0x21, 0x00


	//----- nvinfo : EIATTR_KPARAM_INFO
	.align		4
.L_10938:
        /*0028*/ 	.byte	0x04, 0x17
        /*002a*/ 	.short	(.L_10940 - .L_10939)
.L_10939:
        /*002c*/ 	.word	0x00000000
        /*0030*/ 	.short	0x0004
        /*0032*/ 	.short	0x0019
        /*0034*/ 	.byte	0x00, 0xf0, 0x05, 0x00


	//----- nvinfo : EIATTR_KPARAM_INFO
	.align		4
.L_10940:
        /*0038*/ 	.byte	0x04, 0x17
        /*003a*/ 	.short	(.L_10942 - .L_10941)
.L_10941:
        /*003c*/ 	.word	0x00000000
        /*0040*/ 	.short	0x0003
        /*0042*/ 	.short	0x0018
        /*0044*/ 	.byte	0x00, 0xf0, 0x05, 0x00


	//----- nvinfo : EIATTR_KPARAM_INFO
	.align		4
.L_10942:
        /*0048*/ 	.byte	0x04, 0x17
        /*004a*/ 	.short	(.L_10944 - .L_10943)
.L_10943:
        /*004c*/ 	.word	0x00000000
        /*0050*/ 	.short	0x0002
        /*0052*/ 	.short	0x0008
        /*0054*/ 	.byte	0x00, 0xf0, 0x41, 0x00


	//----- nvinfo : EIATTR_KPARAM_INFO
	.align		4
.L_10944:
        /*0058*/ 	.byte	0x04, 0x17
        /*005a*/ 	.short	(.L_10946 - .L_10945)
.L_10945:
        /*005c*/ 	.word	0x00000000
        /*0060*/ 	.short	0x0001
        /*0062*/ 	.short	0x0004
        /*0064*/ 	.byte	0x00, 0xf0, 0x09, 0x00


	//----- nvinfo : EIATTR_KPARAM_INFO
	.align		4
.L_10946:
        /*0068*/ 	.byte	0x04, 0x17
        /*006a*/ 	.short	(.L_10948 - .L_10947)
.L_10947:
        /*006c*/ 	.word	0x00000000
        /*0070*/ 	.short	0x0000
        /*0072*/ 	.short	0x0000
        /*0074*/ 	.byte	0x00, 0xf0, 0x11, 0x00


	//----- nvinfo : EIATTR_SPARSE_MMA_MASK
	.align		4
.L_10948:
        /*0078*/ 	.byte	0x03, 0x50
        /*007a*/ 	.short	0x0000


	//----- nvinfo : EIATTR_MAXREG_COUNT
	.align		4
        /*007c*/ 	.byte	0x03, 0x1b
        /*007e*/ 	.short	0x00ff


	//----- nvinfo : EIATTR_EXTERNS
	.align		4
        /*0080*/ 	.byte	0x04, 0x0f
        /*0082*/ 	.short	(.L_10950 - .L_10949)


	//   ....[0]....
	.align		4
.L_10949:
        /*0084*/ 	.word	index@(__assertfail)


	//----- nvinfo : EIATTR_MERCURY_ISA_VERSION
	.align		4
.L_10950:
        /*0088*/ 	.byte	0x03, 0x5f
        /*008a*/ 	.short	0x0101


	//----- nvinfo : EIATTR_VRC_CTA_INIT_COUNT
	.align		4
        /*008c*/ 	.byte	0x02, 0x4a
	.zero		1
	.zero		1


	//----- nvinfo : EIATTR_SYSCALL_OFFSETS
	.align		4
        /*0090*/ 	.byte	0x04, 0x46
        /*0092*/ 	.short	(.L_10952 - .L_10951)


	//   ....[0]....
.L_10951:
        /*0094*/ 	.word	0x00000e80


	//   ....[1]....
        /*0098*/ 	.word	0x00001ea0


	//   ....[2]....
        /*009c*/ 	.word	0x00002e00


	//   ....[3]....
        /*00a0*/ 	.word	0x00003d60


	//   ....[4]....
        /*00a4*/ 	.word	0x00004b20


	//   ....[5]....
        /*00a8*/ 	.word	0x000057e0


	//   ....[6]....
        /*00ac*/ 	.word	0x000065a0


	//   ....[7]....
        /*00b0*/ 	.word	0x00007330


	//----- nvinfo : EIATTR_EXIT_INSTR_OFFSETS
	.align		4
.L_10952:
        /*00b4*/ 	.byte	0x04, 0x1c
        /*00b6*/ 	.short	(.L_10954 - .L_10953)


	//   ....[0]....
.L_10953:
        /*00b8*/ 	.word	0x00006820


	//   ....[1]....
        /*00bc*/ 	.word	0x00006950


	//   ....[2]....
        /*00c0*/ 	.word	0x00006970


	//   ....[3]....
        /*00c4*/ 	.word	0x00006a00


	//   ....[4]....
        /*00c8*/ 	.word	0x00006a20


	//   ....[5]....
        /*00cc*/ 	.word	0x00006a40


	//   ....[6]....
        /*00d0*/ 	.word	0x00006ad0


	//   ....[7]....
        /*00d4*/ 	.word	0x00006b10


	//   ....[8]....
        /*00d8*/ 	.word	0x00006bb0


	//   ....[9]....
        /*00dc*/ 	.word	0x00006c00


	//   ....[10]....
        /*00e0*/ 	.word	0x00006c30


	//   ....[11]....
        /*00e4*/ 	.word	0x00006cf0


	//   ....[12]....
        /*00e8*/ 	.word	0x00006e30


	//   ....[13]....
        /*00ec*/ 	.word	0x00006f70


	//   ....[14]....
        /*00f0*/ 	.word	0x000070c0


	//   ....[15]....
        /*00f4*/ 	.word	0x000070f0


	//   ....[16]....
        /*00f8*/ 	.word	0x00007110


	//   ....[17]....
        /*00fc*/ 	.word	0x00007190


	//   ....[18]....
        /*0100*/ 	.word	0x000071d0


	//   ....[19]....
        /*0104*/ 	.word	0x00007340


	//   ....[20]....
        /*0108*/ 	.word	0x00007420


	//   ....[21]....
        /*010c*/ 	.word	0x000074c0


	//   ....[22]....
        /*0110*/ 	.word	0x000074f0


	//   ....[23]....
        /*0114*/ 	.word	0x00007540


	//   ....[24]....
        /*0118*/ 	.word	0x00007580


	//----- nvinfo : EIATTR_MAX_THREADS
	.align		4
.L_10954:
        /*011c*/ 	.byte	0x04, 0x05
        /*011e*/ 	.short	(.L_10956 - .L_10955)
.L_10955:
        /*0120*/ 	.word	0x00000080
        /*0124*/ 	.word	0x00000001
        /*0128*/ 	.word	0x00000001


	//----- nvinfo : EIATTR_CRS_STACK_SIZE
	.align		4
.L_10956:
        /*012c*/ 	.byte	0x04, 0x1e
        /*012e*/ 	.short	(.L_10958 - .L_10957)
.L_10957:
        /*0130*/ 	.word	0x00000000


	//----- nvinfo : EIATTR_CBANK_PARAM_SIZE
	.align		4
.L_10958:
        /*0134*/ 	.byte	0x03, 0x19
        /*0136*/ 	.short	0x002c


	//----- nvinfo : EIATTR_PARAM_CBANK
	.align		4
        /*0138*/ 	.byte	0x04, 0x0a
        /*013a*/ 	.short	(.L_10960 - .L_10959)
	.align		4
.L_10959:
        /*013c*/ 	.word	index@(.nv.constant0._ZN2at6native27unrolled_elementwise_kernelINS0_13AUnaryFunctorIhhbZZZNS0_23logical_and_kernel_cudaERNS_14TensorIteratorEENKUlvE0_clEvENKUlvE_clEvEUlhhE_EESt5arrayIPcLm2EELi4E23TrivialOffsetCalculatorILi1EjESD_NS0_6memory12LoadWithCastILi1EEENSE_13StoreWithCastILi1EEEEEviT_T0_T2_T3_T4_T5_)
        /*0140*/ 	.short	0x0380
        /*0142*/ 	.short	0x002c


	//----- nvinfo : EIATTR_SW_WAR
	.align		4
.L_10960:
        /*0144*/ 	.byte	0x04, 0x36
        /*0146*/ 	.short	(.L_10962 - .L_10961)
.L_10961:
        /*0148*/ 	.word	0x00000008
.L_10962:


//--------------------- .nv.info._ZN2at6native18elementwise_kernelILi128ELi4EZNS0_22gpu_kernel_impl_nocastINS0_13AUnaryFunctorIhhbZZZNS0_23logical_and_kernel_cudaERNS_14TensorIteratorEENKUlvE0_clEvENKUlvE_clEvEUlhhE_EEEEvRNS_18TensorIteratorBaseERKT_EUliE_EEviT1_ --------------------------
	.section	.nv.info._ZN2at6native18elementwise_kernelILi128ELi4EZNS0_22gpu_kernel_impl_nocastINS0_13AUnaryFunctorIhhbZZZNS0_23logical_and_kernel_cudaERNS_14TensorIteratorEENKUlvE0_clEvENKUlvE_clEvEUlhhE_EEEEvRNS_18TensorIteratorBaseERKT_EUliE_EEviT1_,"",@"SHT_CUDA_INFO"
	.sectionflags	@""
	.align	4


	//----- nvinfo : EIATTR_CUDA_API_VERSION
	.align		4
        /*0000*/ 	.byte	0x04, 0x37
        /*0002*/ 	.short	(.L_10964 - .L_10963)
.L_10963:
        /*0004*/ 	.word	0x00000082


	//----- nvinfo : EIATTR_KPARAM_INFO
	.align		4
.L_10964:
        /*0008*/ 	.byte	0x04, 0x17
        /*000a*/ 	.short	(.L_10966 - .L_10965)
.L_10965:
        /*000c*/ 	.word	0x00000000
        /*0010*/ 	.short	0x0001
        /*0012*/ 	.short	0x0008
        /*0014*/ 	.byte	0x00, 0xf0, 0x61, 0x08


	//----- nvinfo : EIATTR_KPARAM_INFO
	.align		4
.L_10966:
        /*0018*/ 	.byte	0x04, 0x17
        /*001a*/ 	.short	(.L_10968 - .L_10967)
.L_10967:
        /*001c*/ 	.word	0x00000000
        /*0020*/ 	.short	0x0000
        /*0022*/ 	.short	0x0000
        /*0024*/ 	.byte	0x00, 0xf0, 0x11, 0x00


	//----- nvinfo : EIATTR_SPARSE_MMA_MASK
	.align		4
.L_10968:
        /*0028*/ 	.byte	0x03, 0x50
        /*002a*/ 	.short	0x0000


	//----- nvinfo : EIATTR_MAXREG_COUNT
	.align		4
        /*002c*/ 	.byte	0x03, 0x1b
        /*002e*/ 	.short	0x0080


	//----- nvinfo : EIATTR_MERCURY_ISA_VERSION
	.align		4
        /*0030*/ 	.byte	0x03, 0x5f
        /*0032*/ 	.short	0x0101


	//----- nvinfo : EIATTR_VRC_CTA_INIT_COUNT
	.align		4
        /*0034*/ 	.byte	0x02, 0x4a
	.zero		1
	.zero		1


	//----- nvinfo : EIATTR_EXIT_INSTR_OFFSETS
	.align		4
        /*0038*/ 	.byte	0x04, 0x1c
        /*003a*/ 	.short	(.L_10970 - .L_10969)


	//   ....[0]....
.L_10969:
        /*003c*/ 	.word	0x00000310


	//   ....[1]....
        /*0040*/ 	.word	0x00000390


	//   ....[2]....
        /*0044*/ 	.word	0x00003eb0


	//   ....[3]....
        /*0048*/ 	.word	0x00005200


	//----- nvinfo : EIATTR_MAX_THREADS
	.align		4
.L_10970:
        /*004c*/ 	.byte	0x04, 0x05
        /*004e*/ 	.short	(.L_10972 - .L_10971)
.L_10971:
        /*0050*/ 	.word	0x00000080
        /*0054*/ 	.word	0x00000001
        /*0058*/ 	.word	0x00000001


	//----- nvinfo : EIATTR_CRS_STACK_SIZE
	.align		4
.L_10972:
        /*005c*/ 	.byte	0x04, 0x1e
        /*005e*/ 	.short	(.L_10974 - .L_10973)
.L_10973:
        /*0060*/ 	.word	0x00000000


	//----- nvinfo : EIATTR_CBANK_PARAM_SIZE
	.align		4
.L_10974:
        /*0064*/ 	.byte	0x03, 0x19
        /*0066*/ 	.short	0x0220


	//----- nvinfo : EIATTR_PARAM_CBANK
	.align		4
        /*0068*/ 	.byte	0x04, 0x0a
        /*006a*/ 	.short	(.L_10976 - .L_10975)
	.align		4
.L_10975:
        /*006c*/ 	.word	index@(.nv.constant0._ZN2at6native18elementwise_kernelILi128ELi4EZNS0_22gpu_kernel_impl_nocastINS0_13AUnaryFunctorIhhbZZZNS0_23logical_and_kernel_cudaERNS_14TensorIteratorEENKUlvE0_clEvENKUlvE_clEvEUlhhE_EEEEvRNS_18TensorIteratorBaseERKT_EUliE_EEviT1_)
        /*0070*/ 	.short	0x0380
        /*0072*/ 	.short	0x0220


	//----- nvinfo : EIATTR_SW_WAR
	.align		4
.L_10976:
        /*0074*/ 	.byte	0x04, 0x36
        /*0076*/ 	.short	(.L_10978 - .L_10977)
.L_10977:
        /*0078*/ 	.word	0x00000008
.L_10978:


//--------------------- .nv.info._ZN2at6native27unrolled_elementwise_kernelINS0_13AUnaryFunctorIhhbZZZNS0_23logical_and_kernel_cudaERNS_14TensorIteratorEENKUlvE0_clEvENKUlvE_clEvEUlhhE_EESt5arrayIPcLm2EELi4E23TrivialOffsetCalculatorILi1EjESD_NS0_6memory15LoadWithoutCastENSE_16StoreWithoutCastEEEviT_T0_T2_T3_T4_T5_ --------------------------
	.section	.nv.info._ZN2at6native27unrolled_elementwise_kernelINS0_13AUnaryFunctorIhhbZZZNS0_23logical_and_kernel_cudaERNS_14TensorIteratorEENKUlvE0_clEvENKUlvE_clEvEUlhhE_EESt5arrayIPcLm2EELi4E23TrivialOffsetCalculatorILi1EjESD_NS0_6memory15LoadWithoutCastENSE_16StoreWithoutCastEEEviT_T0_T2_T3_T4_T5_,"",@"SHT_CUDA_INFO"
	.sectionflags	@""
	.align	4


	//----- nvinfo : EIATTR_CUDA_API_VERSION
	.align		4
        /*0000*/ 	.byte	0x04, 0x37
        /*0002*/ 	.short	(.L_10980 - .L_10979)
.L_10979:
        /*0004*/ 	.word	0x00000082


	//----- nvinfo : EIATTR_KPARAM_INFO
	.align		4
.L_10980:
        /*0008*/ 	.byte	0x04, 0x17
        /*000a*/ 	.short	(.L_10982 - .L_10981)
.L_10981:
        /*000c*/ 	.word	0x00000000
        /*0010*/ 	.short	0x0006
        /*0012*/ 	.short	0x001b
        /*0014*/ 	.byte	0x00, 0xf0, 0x05, 0x00


	//----- nvinfo : EIATTR_KPARAM_INFO
	.align		4
.L_10982:
        /*0018*/ 	.byte	0x04, 0x17
        /*001a*/ 	.short	(.L_10984 - .L_10983)
.L_10983:
        /*001c*/ 	.word	0x00000000
        /*0020*/ 	.short	0x0005
        /*0022*/ 	.short	0x001a
        /*0024*/ 	.byte	0x00, 0xf0, 0x05, 0x00


	//----- nvinfo : EIATTR_KPARAM_INFO
	.align		4
.L_10984:
        /*0028*/ 	.byte	0x04, 0x17
        /*002a*/ 	.short	(.L_10986 - .L_10985)
.L_10985:
        /*002c*/ 	.word	0x00000000
        /*0030*/ 	.short	0x0004
        /*0032*/ 	.short	0x0019
        /*0034*/ 	.byte	0x00, 0xf0, 0x05, 0x00


	//----- nvinfo : EIATTR_KPARAM_INFO
	.align		4
.L_10986:
        /*0038*/ 	.byte	0x04, 0x17
        /*003a*/ 	.short	(.L_10988 - .L_10987)
.L_10987:
        /*003c*/ 	.word	0x00000000
        /*0040*/ 	.short	0x0003
        /*0042*/ 	.short	0x0018
        /*0044*/ 	.byte	0x00, 0xf0, 0x05, 0x00


	//----- nvinfo : EIATTR_KPARAM_INFO
	.align		4
.L_10988:
        /*0048*/ 	.byte	0x04, 0x17
        /*004a*/ 	.short	(.L_10990 - .L_10989)
.L_10989:
        /*004c*/ 	.word	0x00000000
        /*0050*/ 	.short	0x0002
        /*0052*/ 	.short	0x0008
        /*0054*/ 	.byte	0x00, 0xf0, 0x41, 0x00


	//----- nvinfo : EIATTR_KPARAM_INFO
	.align		4
.L_10990:
        /*0058*/ 	.byte	0x04, 0x17
        /*005a*/ 	.short	(.L_10992 - .L_10991)
.L_10991:
        /*005c*/ 	.word	0x00000000
        /*0060*/ 	.short	0x0001
        /*0062*/ 	.short	0x0004
        /*0064*/ 	.byte	0x00, 0xf0, 0x09, 0x00


	//----- nvinfo : EIATTR_KPARAM_INFO
	.align		4
.L_10992:
        /*0068*/ 	.byte	0x04, 0x17
        /*006a*/ 	.short	(.L_10994 - .L_10993)
.L_10993:
        /*006c*/ 	.word	0x00000000
        /*0070*/ 	.short	0x0000
        /*0072*/ 	.short	0x0000
        /*0074*/ 	.byte	0x00, 0xf0, 0x11, 0x00


	//----- nvinfo : EIATTR_SPARSE_MMA_MASK
	.align		4
.L_10994:
        /*0078*/ 	.byte	0x03, 0x50
        /*007a*/ 	.short	0x0000


	//----- nvinfo : EIATTR_MAXREG_COUNT
	.align		4
        /*007c*/ 	.byte	0x03, 0x1b
        /*007e*/ 	.short	0x00ff


	//----- nvinfo : EIATTR_MERCURY_ISA_VERSION
	.align		4
        /*0080*/ 	.byte	0x03, 0x5f
        /*0082*/ 	.short	0x0101


	//----- nvinfo : EIATTR_VRC_CTA_INIT_COUNT
	.align		4
        /*0084*/ 	.byte	0x02, 0x4a
	.zero		1
	.zero		1


	//----- nvinfo : EIATTR_EXIT_INSTR_OFFSETS
	.align		4
        /*0088*/ 	.byte	0x04, 0x1c
        /*008a*/ 	.short	(.L_10996 - .L_10995)


	//   ....[0]....
.L_10995:
        /*008c*/ 	.word	0x000004d0


	//   ....[1]....
        /*0090*/ 	.word	0x00000530


	//----- nvinfo : EIATTR_MAX_THREADS
	.align		4
.L_10996:
        /*0094*/ 	.byte	0x04, 0x05
        /*0096*/ 	.short	(.L_10998 - .L_10997)
.L_10997:
        /*0098*/ 	.word	0x00000080
        /*009c*/ 	.word	0x00000001
        /*00a0*/ 	.word	0x00000001


	//----- nvinfo : EIATTR_CRS_STACK_SIZE
	.align		4
.L_10998:
        /*00a4*/ 	.byte	0x04, 0x1e
        /*00a6*/ 	.short	(.L_11000 - .L_10999)
.L_10999:
        /*00a8*/ 	.word	0x00000000


	//----- nvinfo : EIATTR_CBANK_PARAM_SIZE
	.align		4
.L_11000:
        /*00ac*/ 	.byte	0x03, 0x19
        /*00ae*/ 	.short	0x001c


	//----- nvinfo : EIATTR_PARAM_CBANK
	.align		4
        /*00b0*/ 	.byte	0x04, 0x0a
        /*00b2*/ 	.short	(.L_11002 - .L_11001)
	.align		4
.L_11001:
        /*00b4*/ 	.word	index@(.nv.constant0._ZN2at6native27unrolled_elementwise_kernelINS0_13AUnaryFunctorIhhbZZZNS0_23logical_and_kernel_cudaERNS_14TensorIteratorEENKUlvE0_clEvENKUlvE_clEvEUlhhE_EESt5arrayIPcLm2EELi4E23TrivialOffsetCalculatorILi1EjESD_NS0_6memory15LoadWithoutCastENSE_16StoreWithoutCastEEEviT_T0_T2_T3_T4_T5_)
        /*00b8*/ 	.short	0x0380
        /*00ba*/ 	.short	0x001c


	//----- nvinfo : EIATTR_SW_WAR
	.align		4
.L_11002:
        /*00bc*/ 	.byte	0x04, 0x36
        /*00be*/ 	.short	(.L_11004 - .L_11003)
.L_11003:
        /*00c0*/ 	.word	0x00000008
.L_11004:


//--------------------- .nv.info._ZN2at6native29vectorized_elementwise_kernelILi2ENS0_13AUnaryFunctorIhhbZZZNS0_23logical_and_kernel_cudaERNS_14TensorIteratorEENKUlvE0_clEvENKUlvE_clEvEUlhhE_EESt5arrayIPcLm2EEEEviT0_T1_ --------------------------
	.section	.nv.info._ZN2at6native29vectorized_elementwise_kernelILi2ENS0_13AUnaryFunctorIhhbZZZNS0_23logical_and_kernel_cudaERNS_14TensorIteratorEENKUlvE0_clEvENKUlvE_clEvEUlhhE_EESt5arrayIPcLm2EEEEviT0_T1_,"",@"SHT_CUDA_INFO"
	.sectionflags	@""
	.align	4


	//----- nvinfo : EIATTR_CUDA_API_VERSION
	.align		4
        /*0000*/ 	.byte	0x04, 0x37
        /*0002*/ 	.short	(.L_11006 - .L_11005)
.L_11005:
        /*0004*/ 	.word	0x00000082


	//----- nvinfo : EIATTR_KPARAM_INFO
	.align		4
.L_11006:
        /*0008*/ 	.byte	0x04, 0x17
        /*000a*/ 	.short	(.L_11008 - .L_11007)
.L_11007:
        /*000c*/ 	.word	0x00000000
        /*0010*/ 	.short	0x0002
        /*0012*/ 	.short	0x0008
        /*0014*/ 	.byte	0x00, 0xf0, 0x41, 0x00


	//----- nvinfo : EIATTR_KPARAM_INFO
	.align		4
.L_11008:
        /*0018*/ 	.byte	0x04, 0x17
        /*001a*/ 	.short	(.L_11010 - .L_11009)
.L_11009:
        /*001c*/ 	.word	0x00000000
        /*0020*/ 	.short	0x0001
        /*0022*/ 	.short	0x0004
        /*0024*/ 	.byte	0x00, 0xf0, 0x09, 0x00


	//----- nvinfo : EIATTR_KPARAM_INFO
	.align		4
.L_11010:
        /*0028*/ 	.byte	0x04, 0x17
        /*002a*/ 	.short	(.L_11012 - .L_11011)
.L_11011:
        /*002c*/ 	.word	0x00000000
        /*0030*/ 	.short	0x0000
        /*0032*/ 	.short	0x0000
        /*0034*/ 	.byte	0x00, 0xf0, 0x11, 0x00


	//----- nvinfo : EIATTR_SPARSE_MMA_MASK
	.align		4
.L_11012:
        /*0038*/ 	.byte	0x03, 0x50
        /*003a*/ 	.short	0x0000


	//----- nvinfo : EIATTR_MAXREG_COUNT
	.align		4
        /*003c*/ 	.byte	0x03, 0x1b
        /*003e*/ 	.short	0x00ff


	//----- nvinfo : EIATTR_MERCURY_ISA_VERSION
	.align		4
        /*0040*/ 	.byte	0x03, 0x5f
        /*0042*/ 	.short	0x0101


	//----- nvinfo : EIATTR_VRC_CTA_INIT_COUNT
	.align		4
        /*0044*/ 	.byte	0x02, 0x4a
	.zero		1
	.zero		1


	//----- nvinfo : EIATTR_EXIT_INSTR_OFFSETS
	.align		4
        /*0048*/ 	.byte	0x04, 0x1c
        /*004a*/ 	.short	(.L_11014 - .L_11013)


	//   ....[0]....
.L_11013:
        /*004c*/ 	.word	0x000009e0


	//   ....[1]....
        /*0050*/ 	.word	0x00000a40


	//   ....[2]....
        /*0054*/ 	.word	0x00000d70


	//----- nvinfo : EIATTR_MAX_THREADS
	.align		4
.L_11014:
        /*0058*/ 	.byte	0x04, 0x05
        /*005a*/ 	.short	(.L_11016 - .L_11015)
.L_11015:
        /*005c*/ 	.word	0x00000080
        /*0060*/ 	.word	0x00000001
        /*0064*/ 	.word	0x00000001


	//----- nvinfo : EIATTR_CRS_STACK_SIZE
	.align		4
.L_11016:
        /*0068*/ 	.byte	0x04, 0x1e
        /*006a*/ 	.short	(.L_11018 - .L_11017)
.L_11017:
        /*006c*/ 	.word	0x00000000


	//----- nvinfo : EIATTR_CBANK_PARAM_SIZE
	.align		4
.L_11018:
        /*0070*/ 	.byte	0x03, 0x19
        /*0072*/ 	.short	0x0018


	//----- nvinfo : EIATTR_PARAM_CBANK
	.align		4
        /*0074*/ 	.byte	0x04, 0x0a
        /*0076*/ 	.short	(.L_11020 - .L_11019)
	.align		4
.L_11019:
        /*0078*/ 	.word	index@(.nv.constant0._ZN2at6native29vectorized_elementwise_kernelILi2ENS0_13AUnaryFunctorIhhbZZZNS0_23logical_and_kernel_cudaERNS_14TensorIteratorEENKUlvE0_clEvENKUlvE_clEvEUlhhE_EESt5arrayIPcLm2EEEEviT0_T1_)
        /*007c*/ 	.short	0x0380
        /*007e*/ 	.short	0x0018


	//----- nvinfo : EIATTR_SW_WAR
	.align		4
.L_11020:
        /*0080*/ 	.byte	0x04, 0x36
        /*0082*/ 	.short	(.L_11022 - .L_11021)
.L_11021:
        /*0084*/ 	.word	0x00000008
.L_11022:


//--------------------- .nv.info._ZN2at6native29vectorized_elementwise_kernelILi4ENS0_13AUnaryFunctorIhhbZZZNS0_23logical_and_kernel_cudaERNS_14TensorIteratorEENKUlvE0_clEvENKUlvE_clEvEUlhhE_EESt5arrayIPcLm2EEEEviT0_T1_ --------------------------
	.section	.nv.info._ZN2at6native29vectorized_elementwise_kernelILi4ENS0_13AUnaryFunctorIhhbZZZNS0_23logical_and_kernel_cudaERNS_14TensorIteratorEENKUlvE0_clEvENKUlvE_clEvEUlhhE_EESt5arrayIPcLm2EEEEviT0_T1_,"",@"SHT_CUDA_INFO"
	.sectionflags	@""
	.align	4


	//----- nvinfo : EIATTR_CUDA_API_VERSION
	.align		4
        /*0000*/ 	.byte	0x04, 0x37
        /*0002*/ 	.short	(.L_11024 - .L_11023)
.L_11023:
        /*0004*/ 	.word	0x00000082


	//----- nvinfo : EIATTR_KPARAM_INFO
	.align		4
.L_11024:
        /*0008*/ 	.byte	0x04, 0x17
        /*000a*/ 	.short	(.L_11026 - .L_11025)
.L_11025:
        /*000c*/ 	.word	0x00000000
        /*0010*/ 	.short	0x0002
        /*0012*/ 	.short	0x0008
        /*0014*/ 	.byte	0x00, 0xf0, 0x41, 0x00


	//----- nvinfo : EIATTR_KPARAM_INFO
	.align		4
.L_11026:
        /*0018*/ 	.byte	0x04, 0x17
        /*001a*/ 	.short	(.L_11028 - .L_11027)
.L_11027:
        /*001c*/ 	.word	0x00000000
        /*0020*/ 	.short	0x0001
        /*0022*/ 	.short	0x0004
        /*0024*/ 	.byte	0x00, 0xf0, 0x09, 0x00


	//----- nvinfo : EIATTR_KPARAM_INFO
	.align		4
.L_11028:
        /*0028*/ 	.byte	0x04, 0x17
        /*002a*/ 	.short	(.L_11030 - .L_11029)
.L_11029:
        /*002c*/ 	.word	0x00000000
        /*0030*/ 	.short	0x0000
        /*0032*/ 	.short	0x0000
        /*0034*/ 	.byte	0x00, 0xf0, 0x11, 0x00


	//----- nvinfo : EIATTR_SPARSE_MMA_MASK
	.align		4
.L_11030:
        /*0038*/ 	.byte	0x03, 0x50
        /*003a*/ 	.short	0x0000


	//----- nvinfo : EIATTR_MAXREG_COUNT
	.align		4
        /*003c*/ 	.byte	0x03, 0x1b
        /*003e*/ 	.short	0x00ff


	//----- nvinfo : EIATTR_MERCURY_ISA_VERSION
	.align		4
        /*0040*/ 	.byte	0x03, 0x5f
        /*0042*/ 	.short	0x0101


	//----- nvinfo : EIATTR_VRC_CTA_INIT_COUNT
	.align		4
        /*0044*/ 	.byte	0x02, 0x4a
	.zero		1
	.zero		1


	//----- nvinfo : EIATTR_EXIT_INSTR_OFFSETS
	.align		4
        /*0048*/ 	.byte	0x04, 0x1c
        /*004a*/ 	.short	(.L_11032 - .L_11031)


	//   ....[0]....
.L_11031:
        /*004c*/ 	.word	0x000009e0


	//   ....[1]....
        /*0050*/ 	.word	0x00000a40


	//   ....[2]....
        /*0054*/ 	.word	0x00000d50


	//----- nvinfo : EIATTR_MAX_THREADS
	.align		4
.L_11032:
        /*0058*/ 	.byte	0x04, 0x05
        /*005a*/ 	.short	(.L_11034 - .L_11033)
.L_11033:
        /*005c*/ 	.word	0x00000080
        /*0060*/ 	.word	0x00000001
        /*0064*/ 	.word	0x00000001


	//----- nvinfo : EIATTR_CRS_STACK_SIZE
	.align		4
.L_11034:
        /*0068*/ 	.byte	0x04, 0x1e
        /*006a*/ 	.short	(.L_11036 - .L_11035)
.L_11035:
        /*006c*/ 	.word	0x00000000


	//----- nvinfo : EIATTR_CBANK_PARAM_SIZE
	.align		4
.L_11036:
        /*0070*/ 	.byte	0x03, 0x19
        /*0072*/ 	.short	0x0018


	//----- nvinfo : EIATTR_PARAM_CBANK
	.align		4
        /*0074*/ 	.byte	0x04, 0x0a
        /*0076*/ 	.short	(.L_11038 - .L_11037)
	.align		4
.L_11037:
        /*0078*/ 	.word	index@(.nv.constant0._ZN2at6native29vectorized_elementwise_kernelILi4ENS0_13AUnaryFunctorIhhbZZZNS0_23logical_and_kernel_cudaERNS_14TensorIteratorEENKUlvE0_clEvENKUlvE_clEvEUlhhE_EESt5arrayIPcLm2EEEEviT0_T1_)
        /*007c*/ 	.short	0x0380
        /*007e*/ 	.short	0x0018


	//----- nvinfo : EIATTR_SW_WAR
	.align		4
.L_11038:
        /*0080*/ 	.byte	0x04, 0x36
        /*0082*/ 	.short	(.L_11040 - .L_11039)
.L_11039:
        /*0084*/ 	.word	0x00000008
.L_11040:


//--------------------- .nv.info._ZN2at6native29vectorized_elementwise_kernelILi8ENS0_13AUnaryFunctorIhhbZZZNS0_23logical_and_kernel_cudaERNS_14TensorIteratorEENKUlvE0_clEvENKUlvE_clEvEUlhhE_EESt5arrayIPcLm2EEEEviT0_T1_ --------------------------
	.section	.nv.info._ZN2at6native29vectorized_elementwise_kernelILi8ENS0_13AUnaryFunctorIhhbZZZNS0_23logical_and_kernel_cudaERNS_14TensorIteratorEENKUlvE0_clEvENKUlvE_clEvEUlhhE_EESt5arrayIPcLm2EEEEviT0_T1_,"",@"SHT_CUDA_INFO"
	.sectionflags	@""
	.align	4


	//----- nvinfo : EIATTR_CUDA_API_VERSION
	.align		4
        /*0000*/ 	.byte	0x04, 0x37
        /*0002*/ 	.short	(.L_11042 - .L_11041)
.L_11041:
        /*0004*/ 	.word	0x00000082


	//----- nvinfo : EIATTR_KPARAM_INFO
	.align		4
.L_11042:
        /*0008*/ 	.byte	0x04, 0x17
        /*000a*/ 	.short	(.L_11044 - .L_11043)
.L_11043:
        /*000c*/ 	.word	0x00000000
        /*0010*/ 	.short	0x0002
        /*0012*/ 	.short	0x0008
        /*0014*/ 	.byte	0x00, 0xf0, 0x41, 0x00


	//----- nvinfo : EIATTR_KPARAM_INFO
	.align		4
.L_11044:
        /*0018*/ 	.byte	0x04, 0x17
        /*001a*/ 	.short	(.L_11046 - .L_11045)
.L_11045:
        /*001c*/ 	.word	0x00000000
        /*0020*/ 	.short	0x0001
        /*0022*/ 	.short	0x0004
        /*0024*/ 	.byte	0x00, 0xf0, 0x09, 0x00


	//----- nvinfo : EIATTR_KPARAM_INFO
	.align		4
.L_11046:
        /*0028*/ 	.byte	0x04, 0x17
        /*002a*/ 	.short	(.L_11048 - .L_11047)
.L_11047:
        /*002c*/ 	.word	0x00000000
        /*0030*/ 	.short	0x0000
        /*0032*/ 	.short	0x0000
        /*0034*/ 	.byte	0x00, 0xf0, 0x11, 0x00


	//----- nvinfo : EIATTR_SPARSE_MMA_MASK
	.align		4
.L_11048:
        /*0038*/ 	.byte	0x03, 0x50
        /*003a*/ 	.short	0x0000


	//----- nvinfo : EIATTR_MAXREG_COUNT
	.align		4
        /*003c*/ 	.byte	0x03, 0x1b
        /*003e*/ 	.short	0x00ff


	//----- nvinfo : EIATTR_MERCURY_ISA_VERSION
	.align		4
        /*0040*/ 	.byte	0x03, 0x5f
        /*0042*/ 	.short	0x0101


	//----- nvinfo : EIATTR_VRC_CTA_INIT_COUNT
	.align		4
        /*0044*/ 	.byte	0x02, 0x4a
	.zero		1
	.zero		1


	//----- nvinfo : EIATTR_EXIT_INSTR_OFFSETS
	.align		4
        /*0048*/ 	.byte	0x04, 0x1c
        /*004a*/ 	.short	(.L_11050 - .L_11049)


	//   ....[0]....
.L_11049:
        /*004c*/ 	.word	0x00000010


	//----- nvinfo : EIATTR_MAX_THREADS
	.align		4
.L_11050:
        /*0050*/ 	.byte	0x04, 0x05
        /*0052*/ 	.short	(.L_11052 - .L_11051)
.L_11051:
        /*0054*/ 	.word	0x00000080
        /*0058*/ 	.word	0x00000001
        /*005c*/ 	.word	0x00000001


	//----- nvinfo : EIATTR_CBANK_PARAM_SIZE
	.align		4
.L_11052:
        /*0060*/ 	.byte	0x03, 0x19
        /*0062*/ 	.short	0x0018


	//----- nvinfo : EIATTR_PARAM_CBANK
	.align		4
        /*0064*/ 	.byte	0x04, 0x0a
        /*0066*/ 	.short	(.L_11054 - .L_11053)
	.align		4
.L_11053:
        /*0068*/ 	.word	index@(.nv.constant0._ZN2at6native29vectorized_elementwise_kernelILi8ENS0_13AUnaryFunctorIhhbZZZNS0_23logical_and_kernel_cudaERNS_14TensorIteratorEENKUlvE0_clEvENKUlvE_clEvEUlhhE_EESt5arrayIPcLm2EEEEviT0_T1_)
        /*006c*/ 	.short	0x0380
        /*006e*/ 	.short	0x0018


	//----- nvinfo : EIATTR_SW_WAR
	.align		4
.L_11054:
        /*0070*/ 	.byte	0x04, 0x36
        /*0072*/ 	.short	(.L_11056 - .L_11055)
.L_11055:
        /*0074*/ 	.word	0x00000008
.L_11056:


//--------------------- .nv.info._ZN2at6native18elementwise_kernelILi128ELi4EZNS0_15gpu_kernel_implINS0_13BinaryFunctorIhhbZZZNS0_23logical_and_kernel_cudaERNS_14TensorIteratorEENKUlvE0_clEvENKUlvE_clEvEUlhhE_EEEEvRNS_18TensorIteratorBaseERKT_EUliE_EEviT1_ --------------------------
	.section	.nv.info._ZN2at6native18elementwise_kernelILi128ELi4EZNS0_15gpu_kernel_implINS0_13BinaryFunctorIhhbZZZNS0_23logical_and_kernel_cudaERNS_14TensorIteratorEENKUlvE0_clEvENKUlvE_clEvEUlhhE_EEEEvRNS_18TensorIteratorBaseERKT_EUliE_EEviT1_,"",@"SHT_CUDA_INFO"
	.sectionflags	@""
	.align	4


	//----- nvinfo : EIATTR_CUDA_API_VERSION
	.align		4
        /*0000*/ 	.byte	0x04, 0x37
        /*0002*/ 	.short	(.L_11058 - .L_11057)
.L_11057:
        /*0004*/ 	.word	0x00000082


	//----- nvinfo : EIATTR_KPARAM_INFO
	.align		4
.L_11058:
        /*0008*/ 	.byte	0x04, 0x17
        /*000a*/ 	.short	(.L_11060 - .L_11059)
.L_11059:
        /*000c*/ 	.word	0x00000000
        /*0010*/ 	.short	0x0001
        /*0012*/ 	.short	0x0008
        /*0014*/ 	.byte	0x00, 0xf0, 0x21, 0x0a


	//----- nvinfo : EIATTR_KPARAM_INFO
	.align		4
.L_11060:
        /*0018*/ 	.byte	0x04, 0x17
        /*001a*/ 	.short	(.L_11062 - .L_11061)
.L_11061:
        /*001c*/ 	.word	0x00000000
        /*0020*/ 	.short	0x0000
        /*0022*/ 	.short	0x0000
        /*0024*/ 	.byte	0x00, 0xf0, 0x11, 0x00


	//----- nvinfo : EIATTR_SPARSE_MMA_MASK
	.align		4
.L_11062:
        /*0028*/ 	.byte	0x03, 0x50
        /*002a*/ 	.short	0x0000


	//----- nvinfo : EIATTR_MAXREG_COUNT
	.align		4
        /*002c*/ 	.byte	0x03, 0x1b
        /*002e*/ 	.short	0x0080


	//----- nvinfo : EIATTR_EXTERNS
	.align		4
        /*0030*/ 	.byte	0x04, 0x0f
        /*0032*/ 	.short	(.L_11064 - .L_11063)


	//   ....[0]....
	.align		4
.L_11063:
        /*0034*/ 	.word	index@(__assertfail)


	//----- nvinfo : EIATTR_MERCURY_ISA_VERSION
	.align		4
.L_11064:
        /*0038*/ 	.byte	0x03, 0x5f
        /*003a*/ 	.short	0x0101


	//----- nvinfo : EIATTR_VRC_CTA_INIT_COUNT
	.align		4
        /*003c*/ 	.byte	0x02, 0x4a
	.zero		1
	.zero		1


	//----- nvinfo : EIATTR_SYSCALL_OFFSETS
	.align		4
        /*0040*/ 	.byte	0x04, 0x46
        /*0042*/ 	.short	(.L_11066 - .L_11065)


	//   ....[0]....
.L_11065:
        /*0044*/ 	.word	0x000024a0


	//   ....[1]....
        /*0048*/ 	.word	0x00003330


	//   ....[2]....
        /*004c*/ 	.word	0x00004070


	//   ....[3]....
        /*0050*/ 	.word	0x00006680


	//   ....[4]....
        /*0054*/ 	.word	0x00007510


	//   ....[5]....
        /*0058*/ 	.word	0x00008090


	//   ....[6]....
        /*005c*/ 	.word	0x0000a790


	//   ....[7]....
        /*0060*/ 	.word	0x0000b620


	//   ....[8]....
        /*0064*/ 	.word	0x0000c1a0


	//   ....[9]....
        /*0068*/ 	.word	0x0000e8c0


	//   ....[10]....
        /*006c*/ 	.word	0x0000f750


	//   ....[11]....
        /*0070*/ 	.word	0x00010290


	//----- nvinfo : EIATTR_EXIT_INSTR_OFFSETS
	.align		4
.L_11066:
        /*0074*/ 	.byte	0x04, 0x1c
        /*0076*/ 	.short	(.L_11068 - .L_11067)


	//   ....[0]....
.L_11067:
        /*0078*/ 	.word	0x0000c430


	//   ....[1]....
        /*007c*/ 	.word	0x0000f8b0


	//   ....[2]....
        /*0080*/ 	.word	0x0000f8d0


	//   ....[3]....
        /*0084*/ 	.word	0x0000f960


	//   ....[4]....
        /*0088*/ 	.word	0x0000f980


	//   ....[5]....
        /*008c*/ 	.word	0x0000f9a0


	//   ....[6]....
        /*0090*/ 	.word	0x0000fa30


	//   ....[7]....
        /*0094*/ 	.word	0x0000fa70


	//   ....[8]....
        /*0098*/ 	.word	0x0000fb10


	//   ....[9]....
        /*009c*/ 	.word	0x0000fb60


	//   ....[10]....
        /*00a0*/ 	.word	0x0000fb90


	//   ....[11]....
        /*00a4*/ 	.word	0x0000fc50


	//   ....[12]....
        /*00a8*/ 	.word	0x0000fd90


	//   ....[13]....
        /*00ac*/ 	.word	0x0000fed0


	//   ....[14]....
        /*00b0*/ 	.word	0x00010020


	//   ....[15]....
        /*00b4*/ 	.word	0x00010050


	//   ....[16]....
        /*00b8*/ 	.word	0x00010070


	//   ....[17]....
        /*00bc*/ 	.word	0x000100f0


	//   ....[18]....
        /*00c0*/ 	.word	0x00010130


	//   ....[19]....
        /*00c4*/ 	.word	0x000102a0


	//   ....[20]....
        /*00c8*/ 	.word	0x00010380


	//   ....[21]....
        /*00cc*/ 	.word	0x00010420


	//   ....[22]....
        /*00d0*/ 	.word	0x00010450


	//   ....[23]....
        /*00d4*/ 	.word	0x000104a0


	//   ....[24]....
        /*00d8*/ 	.word	0x000104e0


	//----- nvinfo : EIATTR_MAX_THREADS
	.align		4
.L_11068:
        /*00dc*/ 	.byte	0x04, 0x05
        /*00de*/ 	.short	(.L_11070 - .L_11069)
.L_11069:
        /*00e0*/ 	.word	0x00000080
        /*00e4*/ 	.word	0x00000001
        /*00e8*/ 	.word	0x00000001


	//----- nvinfo : EIATTR_CRS_STACK_SIZE
	.align		4
.L_11070:
        /*00ec*/ 	.byte	0x04, 0x1e
        /*00ee*/ 	.short	(.L_11072 - .L_11071)
.L_11071:
        /*00f0*/ 	.word	0x00000000


	//----- nvinfo : EIATTR_CBANK_PARAM_SIZE
	.align		4
.L_11072:
        /*00f4*/ 	.byte	0x03, 0x19
        /*00f6*/ 	.short	0x0290


	//----- nvinfo : EIATTR_PARAM_CBANK
	.align		4
        /*00f8*/ 	.byte	0x04, 0x0a
        /*00fa*/ 	.short	(.L_11074 - .L_11073)
	.align		4
.L_11073:
        /*00fc*/ 	.word	index@(.nv.constant0._ZN2at6native18elementwise_kernelILi128ELi4EZNS0_15gpu_kernel_implINS0_13BinaryFunctorIhhbZZZNS0_23logical_and_kernel_cudaERNS_14TensorIteratorEENKUlvE0_clEvENKUlvE_clEvEUlhhE_EEEEvRNS_18TensorIteratorBaseERKT_EUliE_EEviT1_)
        /*0100*/ 	.short	0x0380
        /*0102*/ 	.short	0x0290


	//----- nvinfo : EIATTR_SW_WAR
	.align		4
.L_11074:
        /*0104*/ 	.byte	0x04, 0x36
        /*0106*/ 	.short	(.L_11076 - .L_11075)
.L_11075:
        /*0108*/ 	.word	0x00000008
.L_11076:


//--------------------- .nv.info._ZN2at6native27unrolled_elementwise_kernelINS0_13BinaryFunctorIhhbZZZNS0_23logical_and_kernel_cudaERNS_14TensorIteratorEENKUlvE0_clEvENKUlvE_clEvEUlhhE_EESt5arrayIPcLm3EELi4E23TrivialOffsetCalculatorILi2EjESC_ILi1EjENS0_6memory12LoadWithCastILi2EEENSF_13StoreWithCastILi1EEEEEviT_T0_T2_T3_T4_T5_ --------------------------
	.section	.nv.info._ZN2at6native27unrolled_elementwise_kernelINS0_13BinaryFunctorIhhbZZZNS0_23logical_and_kernel_cudaERNS_14TensorIteratorEENKUlvE0_clEvENKUlvE_clEvEUlhhE_EESt5arrayIPcLm3EELi4E23TrivialOffsetCalculatorILi2EjESC_ILi1EjENS0_6memory12LoadWithCastILi2EEENSF_13StoreWithCastILi1EEEEEviT_T0_T2_T3_T4_T5_,"",@"SHT_CUDA_INFO"
	.sectionflags	@""
	.align	4


	//----- nvinfo : EIATTR_CUDA_API_VERSION
	.align		4
        /*0000*/ 	.byte	0x04, 0x37
        /*0002*/ 	.short	(.L_11078 - .L_11077)
.L_11077:
        /*0004*/ 	.word	0x00000082


	//----- nvinfo : EIATTR_KPARAM_INFO
	.align		4
.L_11078:
        /*0008*/ 	.byte	0x04, 0x17
        /*000a*/ 	.short	(.L_11080 - .L_11079)
.L_11079:
        /*000c*/ 	.word	0x00000000
        /*0010*/ 	.short	0x0006
        /*0012*/ 	.short	0x0030
        /*0014*/ 	.byte	0x00, 0xf0, 0x21, 0x00


	//----- nvinfo : EIATTR_KPARAM_INFO
	.align		4
.L_11080:
        /*0018*/ 	.byte	0x04, 0x17
        /*001a*/ 	.short	(.L_11082 - .L_11081)
.L_11081:
        /*001c*/ 	.word	0x00000000
        /*0020*/ 	.short	0x0005
        /*0022*/ 	.short	0x0024
        /*0024*/ 	.byte	0x00, 0xf0, 0x31, 0x00


	//----- nvinfo : EIATTR_KPARAM_INFO
	.align		4
.L_11082:
        /*0028*/ 	.byte	0x04, 0x17
        /*002a*/ 	.short	(.L_11084 - .L_11083)
.L_11083:
        /*002c*/ 	.word	0x00000000
        /*0030*/ 	.short	0x0004
        /*0032*/ 	.short	0x0021
        /*0034*/ 	.byte	0x00, 0xf0, 0x05, 0x00


	//----- nvinfo : EIATTR_KPARAM_INFO
	.align		4
.L_11084:
        /*0038*/ 	.byte	0x04, 0x17
        /*003a*/ 	.short	(.L_11086 - .L_11085)
.L_11085:
        /*003c*/ 	.word	0x00000000
        /*0040*/ 	.short	0x0003
        /*0042*/ 	.short	0x0020
        /*0044*/ 	.byte	0x00, 0xf0, 0x05, 0x00


	//----- nvinfo : EIATTR_KPARAM_INFO
	.align		4
.L_11086:
        /*0048*/ 	.byte	0x04, 0x17
        /*004a*/ 	.short	(.L_11088 - .L_11087)
.L_11087:
        /*004c*/ 	.word	0x00000000
        /*0050*/ 	.short	0x0002
        /*0052*/ 	.short	0x0008
        /*0054*/ 	.byte	0x00, 0xf0, 0x61, 0x00


	//----- nvinfo : EIATTR_KPARAM_INFO
	.align		4
.L_11088:
        /*0058*/ 	.byte	0x04, 0x17
        /*005a*/ 	.short	(.L_11090 - .L_11089)
.L_11089:
        /*005c*/ 	.word	0x00000000
        /*0060*/ 	.short	0x0001
        /*0062*/ 	.short	0x0004
        /*0064*/ 	.byte	0x00, 0xf0, 0x05, 0x00


	//----- nvinfo : EIATTR_KPARAM_INFO
	.align		4
.L_11090:
        /*0068*/ 	.byte	0x04, 0x17
        /*006a*/ 	.short	(.L_11092 - .L_11091)
.L_11091:
        /*006c*/ 	.word	0x00000000
        /*0070*/ 	.short	0x0000
        /*0072*/ 	.short	0x0000
        /*0074*/ 	.byte	0x00, 0xf0, 0x11, 0x00


	//----- nvinfo : EIATTR_SPARSE_MMA_MASK
	.align		4
.L_11092:
        /*0078*/ 	.byte	0x03, 0x50
        /*007a*/ 	.short	0x0000


	//----- nvinfo : EIATTR_MAXREG_COUNT
	.align		4
        /*007c*/ 	.byte	0x03, 0x1b
        /*007e*/ 	.short	0x00ff


	//----- nvinfo : EIATTR_EXTERNS
	.align		4
        /*0080*/ 	.byte	0x04, 0x0f
        /*0082*/ 	.short	(.L_11094 - .L_11093)


	//   ....[0]....
	.align		4
.L_11093:
        /*0084*/ 	.word	index@(__assertfail)


	//----- nvinfo : EIATTR_MERCURY_ISA_VERSION
	.align		4
.L_11094:
        /*0088*/ 	.byte	0x03, 0x5f
        /*008a*/ 	.short	0x0101


	//----- nvinfo : EIATTR_VRC_CTA_INIT_COUNT
	.align		4
        /*008c*/ 	.byte	0x02, 0x4a
	.zero		1
	.zero		1


	//----- nvinfo : EIATTR_SYSCALL_OFFSETS
	.align		4
        /*0090*/ 	.byte	0x04, 0x46
        /*0092*/ 	.short	(.L_11096 - .L_11095)


	//   ....[0]....
.L_11095:
        /*0094*/ 	.word	0x00000e90


	//   ....[1]....
        /*0098*/ 	.word	0x00001d50


	//   ....[2]....
        /*009c*/ 	.word	0x00002d90


	//   ....[3]....
        /*00a0*/ 	.word	0x00003c50


	//   ....[4]....
        /*00a4*/ 	.word	0x00004bd0


	//   ....[5]....
        /*00a8*/ 	.word	0x00005aa0


	//   ....[6]....
        /*00ac*/ 	.word	0x00006a10


	//   ....[7]....
        /*00b0*/ 	.word	0x000078e0


	//   ....[8]....
        /*00b4*/ 	.word	0x00008680


	//   ....[9]....
        /*00b8*/ 	.word	0x00009340


	//   ....[10]....
        /*00bc*/ 	.word	0x0000a100


	//   ....[11]....
        /*00c0*/ 	.word	0x0000ae90


	//----- nvinfo : EIATTR_EXIT_INSTR_OFFSETS
	.align		4
.L_11096:
        /*00c4*/ 	.byte	0x04, 0x1c
        /*00c6*/ 	.short	(.L_11098 - .L_11097)


	//   ....[0]....
.L_11097:
        /*00c8*/ 	.word	0x0000a380


	//   ....[1]....
        /*00cc*/ 	.word	0x0000a4b0


	//   ....[2]....
        /*00d0*/ 	.word	0x0000a4d0


	//   ....[3]....
        /*00d4*/ 	.word	0x0000a560


	//   ....[4]....
        /*00d8*/ 	.word	0x0000a580


	//   ....[5]....
        /*00dc*/ 	.word	0x0000a5a0


	//   ....[6]....
        /*00e0*/ 	.word	0x0000a630


	//   ....[7]....
        /*00e4*/ 	.word	0x0000a670


	//   ....[8]....
        /*00e8*/ 	.word	0x0000a710


	//   ....[9]....
        /*00ec*/ 	.word	0x0000a760


	//   ....[10]....
        /*00f0*/ 	.word	0x0000a790


	//   ....[11]....
        /*00f4*/ 	.word	0x0000a850


	//   ....[12]....
        /*00f8*/ 	.word	0x0000a990


	//   ....[13]....
        /*00fc*/ 	.word	0x0000aad0


	//   ....[14]....
        /*0100*/ 	.word	0x0000ac20


	//   ....[15]....
        /*0104*/ 	.word	0x0000ac50


	//   ....[16]....
        /*0108*/ 	.word	0x0000ac70


	//   ....[17]....
        /*010c*/ 	.word	0x0000acf0


	//   ....[18]....
        /*0110*/ 	.word	0x0000ad30


	//   ....[19]....
        /*0114*/ 	.word	0x0000aea0


	//   ....[20]....
        /*0118*/ 	.word	0x0000af80


	//   ....[21]....
        /*011c*/ 	.word	0x0000b020


	//   ....[22]....
        /*0120*/ 	.word	0x0000b050


	//   ....[23]....
        /*0124*/ 	.word	0x0000b0a0


	//   ....[24]....
        /*0128*/ 	.word	0x0000b0e0


	//----- nvinfo : EIATTR_MAX_THREADS
	.align		4
.L_11098:
        /*012c*/ 	.byte	0x04, 0x05
        /*012e*/ 	.short	(.L_11100 - .L_11099)
.L_11099:
        /*0130*/ 	.word	0x00000080
        /*0134*/ 	.word	0x00000001
        /*0138*/ 	.word	0x00000001


	//----- nvinfo : EIATTR_CRS_STACK_SIZE
	.align		4
.L_11100:
        /*013c*/ 	.byte	0x04, 0x1e
        /*013e*/ 	.short	(.L_11102 - .L_11101)
.L_11101:
        /*0140*/ 	.word	0x00000000


	//----- nvinfo : EIATTR_CBANK_PARAM_SIZE
	.align		4
.L_11102:
        /*0144*/ 	.byte	0x03, 0x19
        /*0146*/ 	.short	0x0038


	//----- nvinfo : EIATTR_PARAM_CBANK
	.align		4
        /*0148*/ 	.byte	0x04, 0x0a
        /*014a*/ 	.short	(.L_11104 - .L_11103)
	.align		4
.L_11103:
        /*014c*/ 	.word	index@(.nv.constant0._ZN2at6native27unrolled_elementwise_kernelINS0_13BinaryFunctorIhhbZZZNS0_23logical_and_kernel_cudaERNS_14TensorIteratorEENKUlvE0_clEvENKUlvE_clEvEUlhhE_EESt5arrayIPcLm3EELi4E23TrivialOffsetCalculatorILi2EjESC_ILi1EjENS0_6memory12LoadWithCastILi2EEENSF_13StoreWithCastILi1EEEEEviT_T0_T2_T3_T4_T5_)
        /*0150*/ 	.short	0x0380
        /*0152*/ 	.short	0x0038


	//----- nvinfo : EIATTR_SW_WAR
	.align		4
.L_11104:
        /*0154*/ 	.byte	0x04, 0x36
        /*0156*/ 	.short	(.L_11106 - .L_11105)
.L_11105:
        /*0158*/ 	.word	0x00000008
.L_11106:


//--------------------- .nv.info._ZN2at6native18elementwise_kernelILi128ELi4EZNS0_22gpu_kernel_impl_nocastINS0_13BinaryFunctorIhhbZZZNS0_23logical_and_kernel_cudaERNS_14TensorIteratorEENKUlvE0_clEvENKUlvE_clEvEUlhhE_EEEEvRNS_18TensorIteratorBaseERKT_EUliE_EEviT1_ --------------------------
	.section	.nv.info._ZN2at6native18elementwise_kernelILi128ELi4EZNS0_22gpu_kernel_impl_nocastINS0_13BinaryFunctorIhhbZZZNS0_23logical_and_kernel_cudaERNS_14TensorIteratorEENKUlvE0_clEvENKUlvE_clEvEUlhhE_EEEEvRNS_18TensorIteratorBaseERKT_EUliE_EEviT1_,"",@"SHT_CUDA_INFO"
	.sectionflags	@""
	.align	4


	//----- nvinfo : EIATTR_CUDA_API_VERSION
	.align		4
        /*0000*/ 	.byte	0x04, 0x37
        /*0002*/ 	.short	(.L_11108 - .L_11107)
.L_11107:
        /*0004*/ 	.word	0x00000082


	//----- nvinfo : EIATTR_KPARAM_INFO
	.align		4
.L_11108:
        /*0008*/ 	.byte	0x04, 0x17
        /*000a*/ 	.short	(.L_11110 - .L_11109)
.L_11109:
        /*000c*/ 	.word	0x00000000
        /*0010*/ 	.short	0x0001
        /*0012*/ 	.short	0x0008
        /*0014*/ 	.byte	0x00, 0xf0, 0x21, 0x0a


	//----- nvinfo : EIATTR_KPARAM_INFO
	.align		4
.L_11110:
        /*0018*/ 	.byte	0x04, 0x17
        /*001a*/ 	.short	(.L_11112 - .L_11111)
.L_11111:
        /*001c*/ 	.word	0x00000000
        /*0020*/ 	.short	0x0000
        /*0022*/ 	.short	0x0000
        /*0024*/ 	.byte	0x00, 0xf0, 0x11, 0x00


	//----- nvinfo : EIATTR_SPARSE_MMA_MASK
	.align		4
.L_11112:
        /*0028*/ 	.byte	0x03, 0x50
        /*002a*/ 	.short	0x0000


	//----- nvinfo : EIATTR_MAXREG_COUNT
	.align		4
        /*002c*/ 	.byte	0x03, 0x1b
        /*002e*/ 	.short	0x0080


	//----- nvinfo : EIATTR_MERCURY_ISA_VERSION
	.align		4
        /*0030*/ 	.byte	0x03, 0x5f
        /*0032*/ 	.short	0x0101


	//----- nvinfo : EIATTR_VRC_CTA_INIT_COUNT
	.align		4
        /*0034*/ 	.byte	0x02, 0x4a
	.zero		1
	.zero		1


	//----- nvinfo : EIATTR_EXIT_INSTR_OFFSETS
	.align		4
        /*0038*/ 	.byte	0x04, 0x1c
        /*003a*/ 	.short	(.L_11114 - .L_11113)


	//   ....[0]....
.L_11113:
        /*003c*/ 	.word	0x00000360


	//   ....[1]....
        /*0040*/ 	.word	0x00000400


	//   ....[2]....
        /*0044*/ 	.word	0x00004940


	//   ....[3]....
        /*0048*/ 	.word	0x00005ff0


	//----- nvinfo : EIATTR_MAX_THREADS
	.align		4
.L_11114:
        /*004c*/ 	.byte	0x04, 0x05
        /*004e*/ 	.short	(.L_11116 - .L_11115)
.L_11115:
        /*0050*/ 	.word	0x00000080
        /*0054*/ 	.word	0x00000001
        /*0058*/ 	.word	0x00000001


	//----- nvinfo : EIATTR_CRS_STACK_SIZE
	.align		4
.L_11116:
        /*005c*/ 	.byte	0x04, 0x1e
        /*005e*/ 	.short	(.L_11118 - .L_11117)
.L_11117:
        /*0060*/ 	.word	0x00000000


	//----- nvinfo : EIATTR_CBANK_PARAM_SIZE
	.align		4
.L_11118:
        /*0064*/ 	.byte	0x03, 0x19
        /*0066*/ 	.short	0x0290


	//----- nvinfo : EIATTR_PARAM_CBANK
	.align		4
        /*0068*/ 	.byte	0x04, 0x0a
        /*006a*/ 	.short	(.L_11120 - .L_11119)
	.align		4
.L_11119:
        /*006c*/ 	.word	index@(.nv.constant0._ZN2at6native18elementwise_kernelILi128ELi4EZNS0_22gpu_kernel_impl_nocastINS0_13BinaryFunctorIhhbZZZNS0_23logical_and_kernel_cudaERNS_14TensorIteratorEENKUlvE0_clEvENKUlvE_clEvEUlhhE_EEEEvRNS_18TensorIteratorBaseERKT_EUliE_EEviT1_)
        /*0070*/ 	.short	0x0380
        /*0072*/ 	.short	0x0290


	//----- nvinfo : EIATTR_SW_WAR
	.align		4
.L_11120:
        /*0074*/ 	.byte	0x04, 0x36
        /*0076*/ 	.short	(.L_11122 - .L_11121)
.L_11121:
        /*0078*/ 	.word	0x00000008
.L_11122:


//--------------------- .nv.info._ZN2at6native27unrolled_elementwise_kernelINS0_13BinaryFunctorIhhbZZZNS0_23logical_and_kernel_cudaERNS_14TensorIteratorEENKUlvE0_clEvENKUlvE_clEvEUlhhE_EESt5arrayIPcLm3EELi4E23TrivialOffsetCalculatorILi2EjESC_ILi1EjENS0_6memory15LoadWithoutCastENSF_16StoreWithoutCastEEEviT_T0_T2_T3_T4_T5_ --------------------------
	.section	.nv.info._ZN2at6native27unrolled_elementwise_kernelINS0_13BinaryFunctorIhhbZZZNS0_23logical_and_kernel_cudaERNS_14TensorIteratorEENKUlvE0_clEvENKUlvE_clEvEUlhhE_EESt5arrayIPcLm3EELi4E23TrivialOffsetCalculatorILi2EjESC_ILi1EjENS0_6memory15LoadWithoutCastENSF_16StoreWithoutCastEEEviT_T0_T2_T3_T4_T5_,"",@"SHT_CUDA_INFO"
	.sectionflags	@""
	.align	4


	//----- nvinfo : EIATTR_CUDA_API_VERSION
	.align		4
        /*0000*/ 	.byte	0x04, 0x37
        /*0002*/ 	.short	(.L_11124 - .L_11123)
.L_11123:
        /*0004*/ 	.word	0x00000082


	//----- nvinfo : EIATTR_KPARAM_INFO
	.align		4
.L_11124:
        /*0008*/ 	.byte	0x04, 0x17
        /*000a*/ 	.short	(.L_11126 - .L_11125)
.L_11125:
        /*000c*/ 	.word	0x00000000
        /*0010*/ 	.short	0x0006
        /*0012*/ 	.short	0x0023
        /*0014*/ 	.byte	0x00, 0xf0, 0x05, 0x00


	//----- nvinfo : EIATTR_KPARAM_INFO
	.align		4
.L_11126:
        /*0018*/ 	.byte	0x04, 0x17
        /*001a*/ 	.short	(.L_11128 - .L_11127)
.L_11127:
        /*001c*/ 	.word	0x00000000
        /*0020*/ 	.short	0x0005
        /*0022*/ 	.short	0x0022
        /*0024*/ 	.byte	0x00, 0xf0, 0x05, 0x00


	//----- nvinfo : EIATTR_KPARAM_INFO
	.align		4
.L_11128:
        /*0028*/ 	.byte	0x04, 0x17
        /*002a*/ 	.short	(.L_11130 - .L_11129)
.L_11129:
        /*002c*/ 	.word	0x00000000
        /*0030*/ 	.short	0x0004
        /*0032*/ 	.short	0x0021
        /*0034*/ 	.byte	0x00, 0xf0, 0x05, 0x00


	//----- nvinfo : EIATTR_KPARAM_INFO
	.align		4
.L_11130:
        /*0038*/ 	.byte	0x04, 0x17
        /*003a*/ 	.short	(.L_11132 - .L_11131)
.L_11131:
        /*003c*/ 	.word	0x00000000
        /*0040*/ 	.short	0x0003
        /*0042*/ 	.short	0x0020
        /*0044*/ 	.byte	0x00, 0xf0, 0x05, 0x00


	//----- nvinfo : EIATTR_KPARAM_INFO
	.align		4
.L_11132:
        /*0048*/ 	.byte	0x04, 0x17
        /*004a*/ 	.short	(.L_11134 - .L_11133)
.L_11133:
        /*004c*/ 	.word	0x00000000
        /*0050*/ 	.short	0x0002
        /*0052*/ 	.short	0x0008
        /*0054*/ 	.byte	0x00, 0xf0, 0x61, 0x00


	//----- nvinfo : EIATTR_KPARAM_INFO
	.align		4
.L_11134:
        /*0058*/ 	.byte	0x04, 0x17
        /*005a*/ 	.short	(.L_11136 - .L_11135)
.L_11135:
        /*005c*/ 	.word	0x00000000
        /*0060*/ 	.short	0x0001
        /*0062*/ 	.short	0x0004
        /*0064*/ 	.byte	0x00, 0xf0, 0x05, 0x00


	//----- nvinfo : EIATTR_KPARAM_INFO
	.align		4
.L_11136:
        /*0068*/ 	.byte	0x04, 0x17
        /*006a*/ 	.short	(.L_11138 - .L_11137)
.L_11137:
        /*006c*/ 	.word	0x00000000
        /*0070*/ 	.short	0x0000
        /*0072*/ 	.short	0x0000
        /*0074*/ 	.byte	0x00, 0xf0, 0x11, 0x00


	//----- nvinfo : EIATTR_SPARSE_MMA_MASK
	.align		4
.L_11138:
        /*0078*/ 	.byte	0x03, 0x50
        /*007a*/ 	.short	0x0000


	//----- nvinfo : EIATTR_MAXREG_COUNT
	.align		4
        /*007c*/ 	.byte	0x03, 0x1b
        /*007e*/ 	.short	0x00ff


	//----- nvinfo : EIATTR_MERCURY_ISA_VERSION
	.align		4
        /*0080*/ 	.byte	0x03, 0x5f
        /*0082*/ 	.short	0x0101


	//----- nvinfo : EIATTR_VRC_CTA_INIT_COUNT
	.align		4
        /*0084*/ 	.byte	0x02, 0x4a
	.zero		1
	.zero		1


	//----- nvinfo : EIATTR_EXIT_INSTR_OFFSETS
	.align		4
        /*0088*/ 	.byte	0x04, 0x1c
        /*008a*/ 	.short	(.L_11140 - .L_11139)


	//   ....[0]....
.L_11139:
        /*008c*/ 	.word	0x00000600


	//   ....[1]....
        /*0090*/ 	.word	0x00000660


	//----- nvinfo : EIATTR_MAX_THREADS
	.align		4
.L_11140:
        /*0094*/ 	.byte	0x04, 0x05
        /*0096*/ 	.short	(.L_11142 - .L_11141)
.L_11141:
        /*0098*/ 	.word	0x00000080
        /*009c*/ 	.word	0x00000001
        /*00a0*/ 	.word	0x00000001


	//----- nvinfo : EIATTR_CRS_STACK_SIZE
	.align		4
.L_11142:
        /*00a4*/ 	.byte	0x04, 0x1e
        /*00a6*/ 	.short	(.L_11144 - .L_11143)
.L_11143:
        /*00a8*/ 	.word	0x00000000


	//----- nvinfo : EIATTR_CBANK_PARAM_SIZE
	.align		4
.L_11144:
        /*00ac*/ 	.byte	0x03, 0x19
        /*00ae*/ 	.short	0x0024


	//----- nvinfo : EIATTR_PARAM_CBANK
	.align		4
        /*00b0*/ 	.byte	0x04, 0x0a
        /*00b2*/ 	.short	(.L_11146 - .L_11145)
	.align		4
.L_11145:
        /*00b4*/ 	.word	index@(.nv.constant0._ZN2at6native27unrolled_elementwise_kernelINS0_13BinaryFunctorIhhbZZZNS0_23logical_and_kernel_cudaERNS_14TensorIteratorEENKUlvE0_clEvENKUlvE_clEvEUlhhE_EESt5arrayIPcLm3EELi4E23TrivialOffsetCalculatorILi2EjESC_ILi1EjENS0_6memory15LoadWithoutCastENSF_16StoreWithoutCastEEEviT_T0_T2_T3_T4_T5_)
        /*00b8*/ 	.short	0x0380
        /*00ba*/ 	.short	0x0024


	//----- nvinfo : EIATTR_SW_WAR
	.align		4
.L_11146:
        /*00bc*/ 	.byte	0x04, 0x36
        /*00be*/ 	.short	(.L_11148 - .L_11147)
.L_11147:
        /*00c0*/ 	.word	0x00000008
.L_11148:


//--------------------- .nv.info._ZN2at6native29vectorized_elementwise_kernelILi2ENS0_13BinaryFunctorIhhbZZZNS0_23logical_and_kernel_cudaERNS_14TensorIteratorEENKUlvE0_clEvENKUlvE_clEvEUlhhE_EESt5arrayIPcLm3EEEEviT0_T1_ --------------------------
	.section	.nv.info._ZN2at6native29vectorized_elementwise_kernelILi2ENS0_13BinaryFunctorIhhbZZZNS0_23logical_and_kernel_cudaERNS_14TensorIteratorEENKUlvE0_clEvENKUlvE_clEvEUlhhE_EESt5arrayIPcLm3EEEEviT0_T1_,"",@"SHT_CUDA_INFO"
	.sectionflags	@""
	.align	4


	//----- nvinfo : EIATTR_CUDA_API_VERSION
	.align		4
        /*0000*/ 	.byte	0x04, 0x37
        /*0002*/ 	.short	(.L_11150 - .L_11149)
.L_11149:
        /*0004*/ 	.word	0x00000082


	//----- nvinfo : EIATTR_KPARAM_INFO
	.align		4
.L_11150:
        /*0008*/ 	.byte	0x04, 0x17
        /*000a*/ 	.short	(.L_11152 - .L_11151)
.L_11151:
        /*000c*/ 	.word	0x00000000
        /*0010*/ 	.short	0x0002
        /*0012*/ 	.short	0x0008
        /*0014*/ 	.byte	0x00, 0xf0, 0x61, 0x00


	//----- nvinfo : EIATTR_KPARAM_INFO
	.align		4
.L_11152:
        /*0018*/ 	.byte	0x04, 0x17
        /*001a*/ 	.short	(.L_11154 - .L_11153)
.L_11153:
        /*001c*/ 	.word	0x00000000
        /*0020*/ 	.short	0x0001
        /*0022*/ 	.short	0x0004
        /*0024*/ 	.byte	0x00, 0xf0, 0x05, 0x00


	//----- nvinfo : EIATTR_KPARAM_INFO
	.align		4
.L_11154:
        /*0028*/ 	.byte	0x04, 0x17
        /*002a*/ 	.short	(.L_11156 - .L_11155)
.L_11155:
        /*002c*/ 	.word	0x00000000
        /*0030*/ 	.short	0x0000
        /*0032*/ 	.short	0x0000
        /*0034*/ 	.byte	0x00, 0xf0, 0x11, 0x00


	//----- nvinfo : EIATTR_SPARSE_MMA_MASK
	.align		4
.L_11156:
        /*0038*/ 	.byte	0x03, 0x50
        /*003a*/ 	.short	0x0000


	//----- nvinfo : EIATTR_MAXREG_COUNT
	.align		4
        /*003c*/ 	.byte	0x03, 0x1b
        /*003e*/ 	.short	0x00ff


	//----- nvinfo : EIATTR_MERCURY_ISA_VERSION
	.align		4
        /*0040*/ 	.byte	0x03, 0x5f
        /*0042*/ 	.short	0x0101


	//----- nvinfo : EIATTR_VRC_CTA_INIT_COUNT
	.align		4
        /*0044*/ 	.byte	0x02, 0x4a
	.zero		1
	.zero		1


	//----- nvinfo : EIATTR_EXIT_INSTR_OFFSETS
	.align		4
        /*0048*/ 	.byte	0x04, 0x1c
        /*004a*/ 	.short	(.L_11158 - .L_11157)


	//   ....[0]....
.L_11157:
        /*004c*/ 	.word	0x00000c70


	//   ....[1]....
        /*0050*/ 	.word	0x00000cd0


	//   ....[2]....
        /*0054*/ 	.word	0x00001180


	//----- nvinfo : EIATTR_MAX_THREADS
	.align		4
.L_11158:
        /*0058*/ 	.byte	0x04, 0x05
        /*005a*/ 	.short	(.L_11160 - .L_11159)
.L_11159:
        /*005c*/ 	.word	0x00000080
        /*0060*/ 	.word	0x00000001
        /*0064*/ 	.word	0x00000001


	//----- nvinfo : EIATTR_CRS_STACK_SIZE
	.align		4
.L_11160:
        /*0068*/ 	.byte	0x04, 0x1e
        /*006a*/ 	.short	(.L_11162 - .L_11161)
.L_11161:
        /*006c*/ 	.word	0x00000000


	//----- nvinfo : EIATTR_CBANK_PARAM_SIZE
	.align		4
.L_11162:
        /*0070*/ 	.byte	0x03, 0x19
        /*0072*/ 	.short	0x0020


	//----- nvinfo : EIATTR_PARAM_CBANK
	.align		4
        /*0074*/ 	.byte	0x04, 0x0a
        /*0076*/ 	.short	(.L_11164 - .L_11163)
	.align		4
.L_11163:
        /*0078*/ 	.word	index@(.nv.constant0._ZN2at6native29vectorized_elementwise_kernelILi2ENS0_13BinaryFunctorIhhbZZZNS0_23logical_and_kernel_cudaERNS_14TensorIteratorEENKUlvE0_clEvENKUlvE_clEvEUlhhE_EESt5arrayIPcLm3EEEEviT0_T1_)
        /*007c*/ 	.short	0x0380
        /*007e*/ 	.short	0x0020


	//----- nvinfo : EIATTR_SW_WAR
	.align		4
.L_11164:
        /*0080*/ 	.byte	0x04, 0x36
        /*0082*/ 	.short	(.L_11166 - .L_11165)
.L_11165:
        /*0084*/ 	.word	0x00000008
.L_11166:


//--------------------- .nv.info._ZN2at6native29vectorized_elementwise_kernelILi4ENS0_13BinaryFunctorIhhbZZZNS0_23logical_and_kernel_cudaERNS_14TensorIteratorEENKUlvE0_clEvENKUlvE_clEvEUlhhE_EESt5arrayIPcLm3EEEEviT0_T1_ --------------------------
	.section	.nv.info._ZN2at6native29vectorized_elementwise_kernelILi4ENS0_13BinaryFunctorIhhbZZZNS0_23logical_and_kernel_cudaERNS_14TensorIteratorEENKUlvE0_clEvENKUlvE_clEvEUlhhE_EESt5arrayIPcLm3EEEEviT0_T1_,"",@"SHT_CUDA_INFO"
	.sectionflags	@""
	.align	4


	//----- nvinfo : EIATTR_CUDA_API_VERSION
	.align		4
        /*0000*/ 	.byte	0x04, 0x37
        /*0002*/ 	.short	(.L_11168 - .L_11167)
.L_11167:
        /*0004*/ 	.word	0x00000082


	//----- nvinfo : EIATTR_KPARAM_INFO
	.align		4
.L_11168:
        /*0008*/ 	.byte	0x04, 0x17
        /*000a*/ 	.short	(.L_11170 - .L_11169)
.L_11169:
        /*000c*/ 	.word	0x00000000
        /*0010*/ 	.short	0x0002
        /*0012*/ 	.short	0x0008
        /*0014*/ 	.byte	0x00, 0xf0, 0x61, 0x00


	//----- nvinfo : EIATTR_KPARAM_INFO
	.align		4
.L_11170:
        /*0018*/ 	.byte	0x04, 0x17
        /*001a*/ 	.short	(.L_11172 - .L_11171)
.L_11171:
        /*001c*/ 	.word	0x00000000
        /*0020*/ 	.short	0x0001
        /*0022*/ 	.short	0x0004
        /*0024*/ 	.byte	0x00, 0xf0, 0x05, 0x00


	//----- nvinfo : EIATTR_KPARAM_INFO
	.align		4
.L_11172:
        /*0028*/ 	.byte	0x04, 0x17
        /*002a*/ 	.short	(.L_11174 - .L_11173)
.L_11173:
        /*002c*/ 	.word	0x00000000
        /*0030*/ 	.short	0x0000
        /*0032*/ 	.short	0x0000
        /*0034*/ 	.byte	0x00, 0xf0, 0x11, 0x00


	//----- nvinfo : EIATTR_SPARSE_MMA_MASK
	.align		4
.L_11174:
        /*0038*/ 	.byte	0x03, 0x50
        /*003a*/ 	.short	0x0000


	//----- nvinfo : EIATTR_MAXREG_COUNT
	.align		4
        /*003c*/ 	.byte	0x03, 0x1b
        /*003e*/ 	.short	0x00ff


	//----- nvinfo : EIATTR_MERCURY_ISA_VERSION
	.align		4
        /*0040*/ 	.byte	0x03, 0x5f
        /*0042*/ 	.short	0x0101


	//----- nvinfo : EIATTR_VRC_CTA_INIT_COUNT
	.align		4
        /*0044*/ 	.byte	0x02, 0x4a
	.zero		1
	.zero		1


	//----- nvinfo : EIATTR_EXIT_INSTR_OFFSETS
	.align		4
        /*0048*/ 	.byte	0x04, 0x1c
        /*004a*/ 	.short	(.L_11176 - .L_11175)


	//   ....[0]....
.L_11175:
        /*004c*/ 	.word	0x00000c70


	//   ....[1]....
        /*0050*/ 	.word	0x00000cd0


	//   ....[2]....
        /*0054*/ 	.word	0x00001140


	//----- nvinfo : EIATTR_MAX_THREADS
	.align		4
.L_11176:
        /*0058*/ 	.byte	0x04, 0x05
        /*005a*/ 	.short	(.L_11178 - .L_11177)
.L_11177:
        /*005c*/ 	.word	0x00000080
        /*0060*/ 	.word	0x00000001
        /*0064*/ 	.word	0x00000001


	//----- nvinfo : EIATTR_CRS_STACK_SIZE
	.align		4
.L_11178:
        /*0068*/ 	.byte	0x04, 0x1e
        /*006a*/ 	.short	(.L_11180 - .L_11179)
.L_11179:
        /*006c*/ 	.word	0x00000000


	//----- nvinfo : EIATTR_CBANK_PARAM_SIZE
	.align		4
.L_11180:
        /*0070*/ 	.byte	0x03, 0x19
        /*0072*/ 	.short	0x0020


	//----- nvinfo : EIATTR_PARAM_CBANK
	.align		4
        /*0074*/ 	.byte	0x04, 0x0a
        /*0076*/ 	.short	(.L_11182 - .L_11181)
	.align		4
.L_11181:
        /*0078*/ 	.word	index@(.nv.constant0._ZN2at6native29vectorized_elementwise_kernelILi4ENS0_13BinaryFunctorIhhbZZZNS0_23logical_and_kernel_cudaERNS_14TensorIteratorEENKUlvE0_clEvENKUlvE_clEvEUlhhE_EESt5arrayIPcLm3EEEEviT0_T1_)
        /*007c*/ 	.short	0x0380
        /*007e*/ 	.short	0x0020


	//----- nvinfo : EIATTR_SW_WAR
	.align		4
.L_11182:
        /*0080*/ 	.byte	0x04, 0x36
        /*0082*/ 	.short	(.L_11184 - .L_11183)
.L_11183:
        /*0084*/ 	.word	0x00000008
.L_11184:


//--------------------- .nv.info._ZN2at6native29vectorized_elementwise_kernelILi8ENS0_13BinaryFunctorIhhbZZZNS0_23logical_and_kernel_cudaERNS_14TensorIteratorEENKUlvE0_clEvENKUlvE_clEvEUlhhE_EESt5arrayIPcLm3EEEEviT0_T1_ --------------------------
	.section	.nv.info._ZN2at6native29vectorized_elementwise_kernelILi8ENS0_13BinaryFunctorIhhbZZZNS0_23logical_and_kernel_cudaERNS_14TensorIteratorEENKUlvE0_clEvENKUlvE_clEvEUlhhE_EESt5arrayIPcLm3EEEEviT0_T1_,"",@"SHT_CUDA_INFO"
	.sectionflags	@""
	.align	4


	//----- nvinfo : EIATTR_CUDA_API_VERSION
	.align		4
        /*0000*/ 	.byte	0x04, 0x37
        /*0002*/ 	.short	(.L_11186 - .L_11185)
.L_11185:
        /*0004*/ 	.word	0x00000082


	//----- nvinfo : EIATTR_KPARAM_INFO
	.align		4
.L_11186:
        /*0008*/ 	.byte	0x04, 0x17
        /*000a*/ 	.short	(.L_11188 - .L_11187)
.L_11187:
        /*000c*/ 	.word	0x00000000
        /*0010*/ 	.short	0x0002
        /*0012*/ 	.short	0x0008
        /*0014*/ 	.byte	0x00, 0xf0, 0x61, 0x00


	//----- nvinfo : EIATTR_KPARAM_INFO
	.align		4
.L_11188:
        /*0018*/ 	.byte	0x04, 0x17
        /*001a*/ 	.short	(.L_11190 - .L_11189)
.L_11189:
        /*001c*/ 	.word	0x00000000
        /*0020*/ 	.short	0x0001
        /*0022*/ 	.short	0x0004
        /*0024*/ 	.byte	0x00, 0xf0, 0x05, 0x00


	//----- nvinfo : EIATTR_KPARAM_INFO
	.align		4
.L_11190:
        /*0028*/ 	.byte	0x04, 0x17
        /*002a*/ 	.short	(.L_11192 - .L_11191)
.L_11191:
        /*002c*/ 	.word	0x00000000
        /*0030*/ 	.short	0x0000
        /*0032*/ 	.short	0x0000
        /*0034*/ 	.byte	0x00, 0xf0, 0x11, 0x00


	//----- nvinfo : EIATTR_SPARSE_MMA_MASK
	.align		4
.L_11192:
        /*0038*/ 	.byte	0x03, 0x50
        /*003a*/ 	.short	0x0000


	//----- nvinfo : EIATTR_MAXREG_COUNT
	.align		4
        /*003c*/ 	.byte	0x03, 0x1b
        /*003e*/ 	.short	0x00ff


	//----- nvinfo : EIATTR_MERCURY_ISA_VERSION
	.align		4
        /*0040*/ 	.byte	0x03, 0x5f
        /*0042*/ 	.short	0x0101


	//----- nvinfo : EIATTR_VRC_CTA_INIT_COUNT
	.align		4
        /*0044*/ 	.byte	0x02, 0x4a
	.zero		1
	.zero		1


	//----- nvinfo : EIATTR_EXIT_INSTR_OFFSETS
	.align		4
        /*0048*/ 	.byte	0x04, 0x1c
        /*004a*/ 	.short	(.L_11194 - .L_11193)


	//   ....[0]....
.L_11193:
        /*004c*/ 	.word	0x00000010


	//----- nvinfo : EIATTR_MAX_THREADS
	.align		4
.L_11194:
        /*0050*/ 	.byte	0x04, 0x05
        /*0052*/ 	.short	(.L_11196 - .L_11195)
.L_11195:
        /*0054*/ 	.word	0x00000080
        /*0058*/ 	.word	0x00000001
        /*005c*/ 	.word	0x00000001


	//----- nvinfo : EIATTR_CBANK_PARAM_SIZE
	.align		4
.L_11196:
        /*0060*/ 	.byte	0x03, 0x19
        /*0062*/ 	.short	0x0020


	//----- nvinfo : EIATTR_PARAM_CBANK
	.align		4
        /*0064*/ 	.byte	0x04, 0x0a
        /*0066*/ 	.short	(.L_11198 - .L_11197)
	.align		4
.L_11197:
        /*0068*/ 	.word	index@(.nv.constant0._ZN2at6native29vectorized_elementwise_kernelILi8ENS0_13BinaryFunctorIhhbZZZNS0_23logical_and_kernel_cudaERNS_14TensorIteratorEENKUlvE0_clEvENKUlvE_clEvEUlhhE_EESt5arrayIPcLm3EEEEviT0_T1_)
        /*006c*/ 	.short	0x0380
        /*006e*/ 	.short	0x0020


	//----- nvinfo : EIATTR_SW_WAR
	.align		4
.L_11198:
        /*0070*/ 	.byte	0x04, 0x36
        /*0072*/ 	.short	(.L_11200 - .L_11199)
.L_11199:
        /*0074*/ 	.word	0x00000008
.L_11200:


//--------------------- .nv.callgraph             --------------------------
	.section	.nv.callgraph,"",@"SHT_CUDA_CALLGRAPH"
	.align	4
	.sectionentsize	8
	.align		4
        /*0000*/ 	.word	0x00000000
	.align		4
        /*0004*/ 	.word	0xffffffff
	.align		4
        /*0008*/ 	.word	index@(_ZN2at6native18elementwise_kernelILi128ELi4EZNS0_15gpu_kernel_implINS0_13AUnaryFunctorIN3c108BFloat16ES5_bZZZNS0_23logical_xor_kernel_cudaERNS_14TensorIteratorEENKUlvE0_clEvENKUlvE8_clEvEUlS5_S5_E_EEEEvRNS_18TensorIteratorBaseERKT_EUliE_EEviT1_)
	.align		4
        /*000c*/ 	.word	index@(__assertfail)
	.align		4
        /*0010*/ 	.word	index@(_ZN2at6native27unrolled_elementwise_kernelINS0_13AUnaryFunctorIN3c108BFloat16ES4_bZZZNS0_23logical_xor_kernel_cudaERNS_14TensorIteratorEENKUlvE0_clEvENKUlvE8_clEvEUlS4_S4_E_EESt5arrayIPcLm2EELi4E23TrivialOffsetCalculatorILi1EjESF_NS0_6memory12LoadWithCastILi1EEENSG_13StoreWithCastILi1EEEEEviT_T0_T2_T3_T4_T5_)
	.align		4
        /*0014*/ 	.word	index@(__assertfail)
	.align		4
        /*0018*/ 	.word	index@(_ZN2at6native18elementwise_kernelILi128ELi4EZNS0_15gpu_kernel_implINS0_13BinaryFunctorIN3c108BFloat16ES5_bZZZNS0_23logical_xor_kernel_cudaERNS_14TensorIteratorEENKUlvE0_clEvENKUlvE8_clEvEUlS5_S5_E_EEEEvRNS_18TensorIteratorBaseERKT_EUliE_EEviT1_)
	.align		4
        /*001c*/ 	.word	index@(__assertfail)
	.align		4
        /*0020*/ 	.word	index@(_ZN2at6native27unrolled_elementwise_kernelINS0_13BinaryFunctorIN3c108BFloat16ES4_bZZZNS0_23logical_xor_kernel_cudaERNS_14TensorIteratorEENKUlvE0_clEvENKUlvE8_clEvEUlS4_S4_E_EESt5arrayIPcLm3EELi4E23TrivialOffsetCalculatorILi2EjESE_ILi1EjENS0_6memory12LoadWithCastILi2EEENSH_13StoreWithCastILi1EEEEEviT_T0_T2_T3_T4_T5_)
	.align		4
        /*0024*/ 	.word	index@(__assertfail)
	.align		4
        /*0028*/ 	.word	index@(_ZN2at6native18elementwise_kernelILi128ELi4EZNS0_15gpu_kernel_implINS0_13AUnaryFunctorIbbbZZZNS0_23logical_xor_kernel_cudaERNS_14TensorIteratorEENKUlvE0_clEvENKUlvE7_clEvEUlbbE_EEEEvRNS_18TensorIteratorBaseERKT_EUliE_EEviT1_)
	.align		4
        /*002c*/ 	.word	index@(__assertfail)
	.align		4
        /*0030*/ 	.word	index@(_ZN2at6native27unrolled_elementwise_kernelINS0_13AUnaryFunctorIbbbZZZNS0_23logical_xor_kernel_cudaERNS_14TensorIteratorEENKUlvE0_clEvENKUlvE7_clEvEUlbbE_EESt5arrayIPcLm2EELi4E23TrivialOffsetCalculatorILi1EjESD_NS0_6memory12LoadWithCastILi1EEENSE_13StoreWithCastILi1EEEEEviT_T0_T2_T3_T4_T5_)
	.align		4
        /*0034*/ 	.word	index@(__assertfail)
	.align		4
        /*0038*/ 	.word	index@(_ZN2at6native18elementwise_kernelILi128ELi4EZNS0_15gpu_kernel_implINS0_13BinaryFunctorIbbbZZZNS0_23logical_xor_kernel_cudaERNS_14TensorIteratorEENKUlvE0_clEvENKUlvE7_clEvEUlbbE_EEEEvRNS_18TensorIteratorBaseERKT_EUliE_EEviT1_)
	.align		4
        /*003c*/ 	.word	index@(__assertfail)
	.align		4
        /*0040*/ 	.word	index@(_ZN2at6native27unrolled_elementwise_kernelINS0_13BinaryFunctorIbbbZZZNS0_23logical_xor_kernel_cudaERNS_14TensorIteratorEENKUlvE0_clEvENKUlvE7_clEvEUlbbE_EESt5arrayIPcLm3EELi4E23TrivialOffsetCalculatorILi2EjESC_ILi1EjENS0_6memory12LoadWithCastILi2EEENSF_13StoreWithCastILi1EEEEEviT_T0_T2_T3_T4_T5_)
	.align		4
        /*0044*/ 	.word	index@(__assertfail)
	.align		4
        /*0048*/ 	.word	index@(_ZN2at6native18elementwise_kernelILi128ELi4EZNS0_15gpu_kernel_implINS0_13AUnaryFunctorIN3c104HalfES5_bZZZNS0_23logical_xor_kernel_cudaERNS_14TensorIteratorEENKUlvE0_clEvENKUlvE6_clEvEUlS5_S5_E_EEEEvRNS_18TensorIteratorBaseERKT_EUliE_EEviT1_)
	.align		4
        /*004c*/ 	.word	index@(__assertfail)
	.align		4
        /*0050*/ 	.word	index@(_ZN2at6native27unrolled_elementwise_kernelINS0_13AUnaryFunctorIN3c104HalfES4_bZZZNS0_23logical_xor_kernel_cudaERNS_14TensorIteratorEENKUlvE0_clEvENKUlvE6_clEvEUlS4_S4_E_EESt5arrayIPcLm2EELi4E23TrivialOffsetCalculatorILi1EjESF_NS0_6memory12LoadWithCastILi1EEENSG_13StoreWithCastILi1EEEEEviT_T0_T2_T3_T4_T5_)
	.align		4
        /*0054*/ 	.word	index@(__assertfail)
	.align		4
        /*0058*/ 	.word	index@(_ZN2at6native18elementwise_kernelILi128ELi4EZNS0_15gpu_kernel_implINS0_13BinaryFunctorIN3c104HalfES5_bZZZNS0_23logical_xor_kernel_cudaERNS_14TensorIteratorEENKUlvE0_clEvENKUlvE6_clEvEUlS5_S5_E_EEEEvRNS_18TensorIteratorBaseERKT_EUliE_EEviT1_)
	.align		4
        /*005c*/ 	.word	index@(__assertfail)
	.align		4
        /*0060*/ 	.word	index@(_ZN2at6native27unrolled_elementwise_kernelINS0_13BinaryFunctorIN3c104HalfES4_bZZZNS0_23logical_xor_kernel_cudaERNS_14TensorIteratorEENKUlvE0_clEvENKUlvE6_clEvEUlS4_S4_E_EESt5arrayIPcLm3EELi4E23TrivialOffsetCalculatorILi2EjESE_ILi1EjENS0_6memory12LoadWithCastILi2EEENSH_13StoreWithCastILi1EEEEEviT_T0_T2_T3_T4_T5_)
	.align		4
        /*0064*/ 	.word	index@(__assertfail)
	.align		4
        /*0068*/ 	.word	index@(_ZN2at6native18elementwise_kernelILi128ELi4EZNS0_15gpu_kernel_implINS0_13AUnaryFunctorIffbZZZNS0_23logical_xor_kernel_cudaERNS_14TensorIteratorEENKUlvE0_clEvENKUlvE5_clEvEUlffE_EEEEvRNS_18TensorIteratorBaseERKT_EUliE_EEviT1_)
	.align		4
        /*006c*/ 	.word	index@(__assertfail)
	.align		4
        /*0070*/ 	.word	index@(_ZN2at6native27unrolled_elementwise_kernelINS0_13AUnaryFunctorIffbZZZNS0_23logical_xor_kernel_cudaERNS_14TensorIteratorEENKUlvE0_clEvENKUlvE5_clEvEUlffE_EESt5arrayIPcLm2EELi4E23TrivialOffsetCalculatorILi1EjESD_NS0_6memory12LoadWithCastILi1EEENSE_13StoreWithCastILi1EEEEEviT_T0_T2_T3_T4_T5_)
	.align		4
        /*0074*/ 	.word	index@(__assertfail)
	.align		4
        /*0078*/ 	.word	index@(_ZN2at6native18elementwise_kernelILi128ELi4EZNS0_15gpu_kernel_implINS0_13BinaryFunctorIffbZZZNS0_23logical_xor_kernel_cudaERNS_14TensorIteratorEENKUlvE0_clEvENKUlvE5_clEvEUlffE_EEEEvRNS_18TensorIteratorBaseERKT_EUliE_EEviT1_)
	.align		4
        /*007c*/ 	.word	index@(__assertfail)
	.align		4
        /*0080*/ 	.word	index@(_ZN2at6native27unrolled_elementwise_kernelINS0_13BinaryFunctorIffbZZZNS0_23logical_xor_kernel_cudaERNS_14TensorIteratorEENKUlvE0_clEvENKUlvE5_clEvEUlffE_EESt5arrayIPcLm3EELi4E23TrivialOffsetCalculatorILi2EjESC_ILi1EjENS0_6memory12LoadWithCastILi2EEENSF_13StoreWithCastILi1EEEEEviT_T0_T2_T3_T4_T5_)
	.align		4
        /*0084*/ 	.word	index@(__assertfail)
	.align		4
        /*0088*/ 	.word	index@(_ZN2at6native18elementwise_kernelILi128ELi4EZNS0_15gpu_kernel_implINS0_13AUnaryFunctorIddbZZZNS0_23logical_xor_kernel_cudaERNS_14TensorIteratorEENKUlvE0_clEvENKUlvE4_clEvEUlddE_EEEEvRNS_18TensorIteratorBaseERKT_EUliE_EEviT1_)
	.align		4
        /*008c*/ 	.word	index@(__assertfail)
	.align		4
        /*0090*/ 	.word	index@(_ZN2at6native27unrolled_elementwise_kernelINS0_13AUnaryFunctorIddbZZZNS0_23logical_xor_kernel_cudaERNS_14TensorIteratorEENKUlvE0_clEvENKUlvE4_clEvEUlddE_EESt5arrayIPcLm2EELi4E23TrivialOffsetCalculatorILi1EjESD_NS0_6memory12LoadWithCastILi1EEENSE_13StoreWithCastILi1EEEEEviT_T0_T2_T3_T4_T5_)
	.align		4
        /*0094*/ 	.word	index@(__assertfail)
	.align		4
        /*0098*/ 	.word	index@(_ZN2at6native18elementwise_kernelILi128ELi4EZNS0_15gpu_kernel_implINS0_13BinaryFunctorIddbZZZNS0_23logical_xor_kernel_cudaERNS_14TensorIteratorEENKUlvE0_clEvENKUlvE4_clEvEUlddE_EEEEvRNS_18TensorIteratorBaseERKT_EUliE_EEviT1_)
	.align		4
        /*009c*/ 	.word	index@(__assertfail)
	.align		4
        /*00a0*/ 	.word	index@(_ZN2at6native27unrolled_elementwise_kernelINS0_13BinaryFunctorIddbZZZNS0_23logical_xor_kernel_cudaERNS_14TensorIteratorEENKUlvE0_clEvENKUlvE4_clEvEUlddE_EESt5arrayIPcLm3EELi4E23TrivialOffsetCalculatorILi2EjESC_ILi1EjENS0_6memory12LoadWithCastILi2EEENSF_13StoreWithCastILi1EEEEEviT_T0_T2_T3_T4_T5_)
	.align		4
        /*00a4*/ 	.word	index@(__assertfail)
	.align		4
        /*00a8*/ 	.word	index@(_ZN2at6native18elementwise_kernelILi128ELi4EZNS0_15gpu_kernel_implINS0_13AUnaryFunctorIssbZZZNS0_23logical_xor_kernel_cudaERNS_14TensorIteratorEENKUlvE0_clEvENKUlvE3_clEvEUlssE_EEEEvRNS_18TensorIteratorBaseERKT_EUliE_EEviT1_)
	.align		4
        /*00ac*/ 	.word	index@(__assertfail)
	.align		4
        /*00b0*/ 	.word	index@(_ZN2at6native27unrolled_elementwise_kernelINS0_13AUnaryFunctorIssbZZZNS0_23logical_xor_kernel_cudaERNS_14TensorIteratorEENKUlvE0_clEvENKUlvE3_clEvEUlssE_EESt5arrayIPcLm2EELi4E23TrivialOffsetCalculatorILi1EjESD_NS0_6memory12LoadWithCastILi1EEENSE_13StoreWithCastILi1EEEEEviT_T0_T2_T3_T4_T5_)
	.align		4
        /*00b4*/ 	.word	index@(__assertfail)
	.align		4
        /*00b8*/ 	.word	index@(_ZN2at6native18elementwise_kernelILi128ELi4EZNS0_15gpu_kernel_implINS0_13BinaryFunctorIssbZZZNS0_23logical_xor_kernel_cudaERNS_14TensorIteratorEENKUlvE0_clEvENKUlvE3_clEvEUlssE_EEEEvRNS_18TensorIteratorBaseERKT_EUliE_EEviT1_)
	.align		4
        /*00bc*/ 	.word	index@(__assertfail)
	.align		4
        /*00c0*/ 	.word	index@(_ZN2at6native27unrolled_elementwise_kernelINS0_13BinaryFunctorIssbZZZNS0_23logical_xor_kernel_cudaERNS_14TensorIteratorEENKUlvE0_clEvENKUlvE3_clEvEUlssE_EESt5arrayIPcLm3EELi4E23TrivialOffsetCalculatorILi2EjESC_ILi1EjENS0_6memory12LoadWithCastILi2EEENSF_13StoreWithCastILi1EEEEEviT_T0_T2_T3_T4_T5_)
	.align		4
        /*00c4*/ 	.word	index@(__assertfail)
	.align		4
        /*00c8*/ 	.word	index@(_ZN2at6native18elementwise_kernelILi128ELi4EZNS0_15gpu_kernel_implINS0_13AUnaryFunctorIllbZZZNS0_23logical_xor_kernel_cudaERNS_14TensorIteratorEENKUlvE0_clEvENKUlvE2_clEvEUlllE_EEEEvRNS_18TensorIteratorBaseERKT_EUliE_EEviT1_)
	.align		4
        /*00cc*/ 	.word	index@(__assertfail)
	.align		4
        /*00d0*/ 	.word	index@(_ZN2at6native27unrolled_elementwise_kernelINS0_13AUnaryFunctorIllbZZZNS0_23logical_xor_kernel_cudaERNS_14TensorIteratorEENKUlvE0_clEvENKUlvE2_clEvEUlllE_EESt5arrayIPcLm2EELi4E23TrivialOffsetCalculatorILi1EjESD_NS0_6memory12LoadWithCastILi1EEENSE_13StoreWithCastILi1EEEEEviT_T0_T2_T3_T4_T5_)
	.align		4
        /*00d4*/ 	.word	index@(__assertfail)
	.align		4
        /*00d8*/ 	.word	index@(_ZN2at6native18elementwise_kernelILi128ELi4EZNS0_15gpu_kernel_implINS0_13BinaryFunctorIllbZZZNS0_23logical_xor_kernel_cudaERNS_14TensorIteratorEENKUlvE0_clEvENKUlvE2_clEvEUlllE_EEEEvRNS_18TensorIteratorBaseERKT_EUliE_EEviT1_)
	.align		4
        /*00dc*/ 	.word	index@(__assertfail)
	.align		4
        /*00e0*/ 	.word	index@(_ZN2at6native27unrolled_elementwise_kernelINS0_13BinaryFunctorIllbZZZNS0_23logical_xor_kernel_cudaERNS_14TensorIteratorEENKUlvE0_clEvENKUlvE2_clEvEUlllE_EESt5arrayIPcLm3EELi4E23TrivialOffsetCalculatorILi2EjESC_ILi1EjENS0_6memory12LoadWithCastILi2EEENSF_13StoreWithCastILi1EEEEEviT_T0_T2_T3_T4_T5_)
	.align		4
        /*00e4*/ 	.word	index@(__assertfail)
	.align		4
        /*00e8*/ 	.word	index@(_ZN2at6native18elementwise_kernelILi128ELi4EZNS0_15gpu_kernel_implINS0_13AUnaryFunctorIiibZZZNS0_23logical_xor_kernel_cudaERNS_14TensorIteratorEENKUlvE0_clEvENKUlvE1_clEvEUliiE_EEEEvRNS_18TensorIteratorBaseERKT_EUliE_EEviT1_)
	.align		4
        /*00ec*/ 	.word	index@(__assertfail)
	.align		4
        /*00f0*/ 	.word	index@(_ZN2at6native27unrolled_elementwise_kernelINS0_13AUnaryFunctorIiibZZZNS0_23logical_xor_kernel_cudaERNS_14TensorIteratorEENKUlvE0_clEvENKUlvE1_clEvEUliiE_EESt5arrayIPcLm2EELi4E23TrivialOffsetCalculatorILi1EjESD_NS0_6memory12LoadWithCastILi1EEENSE_13StoreWithCastILi1EEEEEviT_T0_T2_T3_T4_T5_)
	.align		4
        /*00f4*/ 	.word	index@(__assertfail)
	.align		4
        /*00f8*/ 	.word	index@(_ZN2at6native18elementwise_kernelILi128ELi4EZNS0_15gpu_kernel_implINS0_13BinaryFunctorIiibZZZNS0_23logical_xor_kernel_cudaERNS_14TensorIteratorEENKUlvE0_clEvENKUlvE1_clEvEUliiE_EEEEvRNS_18TensorIteratorBaseERKT_EUliE_EEviT1_)
	.align		4
        /*00fc*/ 	.word	index@(__assertfail)
	.align		4
        /*0100*/ 	.word	index@(_ZN2at6native27unrolled_elementwise_kernelINS0_13BinaryFunctorIiibZZZNS0_23logical_xor_kernel_cudaERNS_14TensorIteratorEENKUlvE0_clEvENKUlvE1_clEvEUliiE_EESt5arrayIPcLm3EELi4E23TrivialOffsetCalculatorILi2EjESC_ILi1EjENS0_6memory12LoadWithCastILi2EEENSF_13StoreWithCastILi1EEEEEviT_T0_T2_T3_T4_T5_)
	.align		4
        /*0104*/ 	.word	index@(__assertfail)
	.align		4
        /*0108*/ 	.word	index@(_ZN2at6native18elementwise_kernelILi128ELi4EZNS0_15gpu_kernel_implINS0_13AUnaryFunctorIaabZZZNS0_23logical_xor_kernel_cudaERNS_14TensorIteratorEENKUlvE0_clEvENKUlvE0_clEvEUlaaE_EEEEvRNS_18TensorIteratorBaseERKT_EUliE_EEviT1_)
	.align		4
        /*010c*/ 	.word	index@(__assertfail)
	.align		4
        /*0110*/ 	.word	index@(_ZN2at6native27unrolled_elementwise_kernelINS0_13AUnaryFunctorIaabZZZNS0_23logical_xor_kernel_cudaERNS_14TensorIteratorEENKUlvE0_clEvENKUlvE0_clEvEUlaaE_EESt5arrayIPcLm2EELi4E23TrivialOffsetCalculatorILi1EjESD_NS0_6memory12LoadWithCastILi1EEENSE_13StoreWithCastILi1EEEEEviT_T0_T2_T3_T4_T5_)
	.align		4
        /*0114*/ 	.word	index@(__assertfail)
	.align		4
        /*0118*/ 	.word	index@(_ZN2at6native18elementwise_kernelILi128ELi4EZNS0_15gpu_kernel_implINS0_13BinaryFunctorIaabZZZNS0_23logical_xor_kernel_cudaERNS_14TensorIteratorEENKUlvE0_clEvENKUlvE0_clEvEUlaaE_EEEEvRNS_18TensorIteratorBaseERKT_EUliE_EEviT1_)
	.align		4
        /*011c*/ 	.word	index@(__assertfail)
	.align		4
        /*0120*/ 	.word	index@(_ZN2at6native27unrolled_elementwise_kernelINS0_13BinaryFunctorIaabZZZNS0_23logical_xor_kernel_cudaERNS_14TensorIteratorEENKUlvE0_clEvENKUlvE0_clEvEUlaaE_EESt5arrayIPcLm3EELi4E23TrivialOffsetCalculatorILi2EjESC_ILi1EjENS0_6memory12LoadWithCastILi2EEENSF_13StoreWithCastILi1EEEEEviT_T0_T2_T3_T4_T5_)
	.align		4
        /*0124*/ 	.word	index@(__assertfail)
	.align		4
        /*0128*/ 	.word	index@(_ZN2at6native18elementwise_kernelILi128ELi4EZNS0_15gpu_kernel_implINS0_13AUnaryFunctorIhhbZZZNS0_23logical_xor_kernel_cudaERNS_14TensorIteratorEENKUlvE0_clEvENKUlvE_clEvEUlhhE_EEEEvRNS_18TensorIteratorBaseERKT_EUliE_EEviT1_)
	.align		4
        /*012c*/ 	.word	index@(__assertfail)
	.align		4
        /*0130*/ 	.word	index@(_ZN2at6native27unrolled_elementwise_kernelINS0_13AUnaryFunctorIhhbZZZNS0_23logical_xor_kernel_cudaERNS_14TensorIteratorEENKUlvE0_clEvENKUlvE_clEvEUlhhE_EESt5arrayIPcLm2EELi4E23TrivialOffsetCalculatorILi1EjESD_NS0_6memory12LoadWithCastILi1EEENSE_13StoreWithCastILi1EEEEEviT_T0_T2_T3_T4_T5_)
	.align		4
        /*0134*/ 	.word	index@(__assertfail)
	.align		4
        /*0138*/ 	.word	index@(_ZN2at6native18elementwise_kernelILi128ELi4EZNS0_15gpu_kernel_implINS0_13BinaryFunctorIhhbZZZNS0_23logical_xor_kernel_cudaERNS_14TensorIteratorEENKUlvE0_clEvENKUlvE_clEvEUlhhE_EEEEvRNS_18TensorIteratorBaseERKT_EUliE_EEviT1_)
	.align		4
        /*013c*/ 	.word	index@(__assertfail)
	.align		4
        /*0140*/ 	.word	index@(_ZN2at6native27unrolled_elementwise_kernelINS0_13BinaryFunctorIhhbZZZNS0_23logical_xor_kernel_cudaERNS_14TensorIteratorEENKUlvE0_clEvENKUlvE_clEvEUlhhE_EESt5arrayIPcLm3EELi4E23TrivialOffsetCalculatorILi2EjESC_ILi1EjENS0_6memory12LoadWithCastILi2EEENSF_13StoreWithCastILi1EEEEEviT_T0_T2_T3_T4_T5_)
	.align		4
        /*0144*/ 	.word	index@(__assertfail)
	.align		4
        /*0148*/ 	.word	index@(_ZN2at6native18elementwise_kernelILi128ELi4EZNS0_15gpu_kernel_implINS0_13AUnaryFunctorIN3c108BFloat16ES5_bZZZNS0_22logical_or_kernel_cudaERNS_14TensorIteratorEENKUlvE0_clEvENKUlvE8_clEvEUlS5_S5_E_EEEEvRNS_18TensorIteratorBaseERKT_EUliE_EEviT1_)
	.align		4
        /*014c*/ 	.word	index@(__assertfail)
	.align		4
        /*0150*/ 	.word	index@(_ZN2at6native27unrolled_elementwise_kernelINS0_13AUnaryFunctorIN3c108BFloat16ES4_bZZZNS0_22logical_or_kernel_cudaERNS_14TensorIteratorEENKUlvE0_clEvENKUlvE8_clEvEUlS4_S4_E_EESt5arrayIPcLm2EELi4E23TrivialOffsetCalculatorILi1EjESF_NS0_6memory12LoadWithCastILi1EEENSG_13StoreWithCastILi1EEEEEviT_T0_T2_T3_T4_T5_)
	.align		4
        /*0154*/ 	.word	index@(__assertfail)
	.align		4
        /*0158*/ 	.word	index@(_ZN2at6native18elementwise_kernelILi128ELi4EZNS0_15gpu_kernel_implINS0_13BinaryFunctorIN3c108BFloat16ES5_bZZZNS0_22logical_or_kernel_cudaERNS_14TensorIteratorEENKUlvE0_clEvENKUlvE8_clEvEUlS5_S5_E_EEEEvRNS_18TensorIteratorBaseERKT_EUliE_EEviT1_)
	.align		4
        /*015c*/ 	.word	index@(__assertfail)
	.align		4
        /*0160*/ 	.word	index@(_ZN2at6native27unrolled_elementwise_kernelINS0_13BinaryFunctorIN3c108BFloat16ES4_bZZZNS0_22logical_or_kernel_cudaERNS_14TensorIteratorEENKUlvE0_clEvENKUlvE8_clEvEUlS4_S4_E_EESt5arrayIPcLm3EELi4E23TrivialOffsetCalculatorILi2EjESE_ILi1EjENS0_6memory12LoadWithCastILi2EEENSH_13StoreWithCastILi1EEEEEviT_T0_T2_T3_T4_T5_)
	.align		4
        /*0164*/ 	.word	index@(__assertfail)
	.align		4
        /*0168*/ 	.word	index@(_ZN2at6native18elementwise_kernelILi128ELi4EZNS0_15gpu_kernel_implINS0_13AUnaryFunctorIbbbZZZNS0_22logical_or_kernel_cudaERNS_14TensorIteratorEENKUlvE0_clEvENKUlvE7_clEvEUlbbE_EEEEvRNS_18TensorIteratorBaseERKT_EUliE_EEviT1_)
	.align		4
        /*016c*/ 	.word	index@(__assertfail)
	.align		4
        /*0170*/ 	.word	index@(_ZN2at6native27unrolled_elementwise_kernelINS0_13AUnaryFunctorIbbbZZZNS0_22logical_or_kernel_cudaERNS_14TensorIteratorEENKUlvE0_clEvENKUlvE7_clEvEUlbbE_EESt5arrayIPcLm2EELi4E23TrivialOffsetCalculatorILi1EjESD_NS0_6memory12LoadWithCastILi1EEENSE_13StoreWithCastILi1EEEEEviT_T0_T2_T3_T4_T5_)
	.align		4
        /*0174*/ 	.word	index@(__assertfail)
	.align		4
        /*0178*/ 	.word	index@(_ZN2at6native18elementwise_kernelILi128ELi4EZNS0_15gpu_kernel_implINS0_13BinaryFunctorIbbbZZZNS0_22logical_or_kernel_cudaERNS_14TensorIteratorEENKUlvE0_clEvENKUlvE7_clEvEUlbbE_EEEEvRNS_18TensorIteratorBaseERKT_EUliE_EEviT1_)
	.align		4
        /*017c*/ 	.word	index@(__assertfail)
	.align		4
        /*0180*/ 	.word	index@(_ZN2at6native27unrolled_elementwise_kernelINS0_13BinaryFunctorIbbbZZZNS0_22logical_or_kernel_cudaERNS_14TensorIteratorEENKUlvE0_clEvENKUlvE7_clEvEUlbbE_EESt5arrayIPcLm3EELi4E23TrivialOffsetCalculatorILi2EjESC_ILi1EjENS0_6memory12LoadWithCastILi2EEENSF_13StoreWithCastILi1EEEEEviT_T0_T2_T3_T4_T5_)
	.align		4
        /*0184*/ 	.word	index@(__assertfail)
	.align		4
        /*0188*/ 	.word	index@(_ZN2at6native18elementwise_kernelILi128ELi4EZNS0_15gpu_kernel_implINS0_13AUnaryFunctorIN3c104HalfES5_bZZZNS0_22logical_or_kernel_cudaERNS_14TensorIteratorEENKUlvE0_clEvENKUlvE6_clEvEUlS5_S5_E_EEEEvRNS_18TensorIteratorBaseERKT_EUliE_EEviT1_)
	.align		4
        /*018c*/ 	.word	index@(__assertfail)
	.align		4
        /*0190*/ 	.word	index@(_ZN2at6native27unrolled_elementwise_kernelINS0_13AUnaryFunctorIN3c104HalfES4_bZZZNS0_22logical_or_kernel_cudaERNS_14TensorIteratorEENKUlvE0_clEvENKUlvE6_clEvEUlS4_S4_E_EESt5arrayIPcLm2EELi4E23TrivialOffsetCalculatorILi1EjESF_NS0_6memory12LoadWithCastILi1EEENSG_13StoreWithCastILi1EEEEEviT_T0_T2_T3_T4_T5_)
	.align		4
        /*0194*/ 	.word	index@(__assertfail)
	.align		4
        /*0198*/ 	.word	index@(_ZN2at6native18elementwise_kernelILi128ELi4EZNS0_15gpu_kernel_implINS0_13BinaryFunctorIN3c104HalfES5_bZZZNS0_22logical_or_kernel_cudaERNS_14TensorIteratorEENKUlvE0_clEvENKUlvE6_clEvEUlS5_S5_E_EEEEvRNS_18TensorIteratorBaseERKT_EUliE_EEviT1_)
	.align		4
        /*019c*/ 	.word	index@(__assertfail)
	.align		4
        /*01a0*/ 	.word	index@(_ZN2at6native27unrolled_elementwise_kernelINS0_13BinaryFunctorIN3c104HalfES4_bZZZNS0_22logical_or_kernel_cudaERNS_14TensorIteratorEENKUlvE0_clEvENKUlvE6_clEvEUlS4_S4_E_EESt5arrayIPcLm3EELi4E23TrivialOffsetCalculatorILi2EjESE_ILi1EjENS0_6memory12LoadWithCastILi2EEENSH_13StoreWithCastILi1EEEEEviT_T0_T2_T3_T4_T5_)
	.align		4
        /*01a4*/ 	.word	index@(__assertfail)
	.align		4
        /*01a8*/ 	.word	index@(_ZN2at6native18elementwise_kernelILi128ELi4EZNS0_15gpu_kernel_implINS0_13AUnaryFunctorIffbZZZNS0_22logical_or_kernel_cudaERNS_14TensorIteratorEENKUlvE0_clEvENKUlvE5_clEvEUlffE_EEEEvRNS_18TensorIteratorBaseERKT_EUliE_EEviT1_)
	.align		4
        /*01ac*/ 	.word	index@(__assertfail)
	.align		4
        /*01b0*/ 	.word	index@(_ZN2at6native27unrolled_elementwise_kernelINS0_13AUnaryFunctorIffbZZZNS0_22logical_or_kernel_cudaERNS_14TensorIteratorEENKUlvE0_clEvENKUlvE5_clEvEUlffE_EESt5arrayIPcLm2EELi4E23TrivialOffsetCalculatorILi1EjESD_NS0_6memory12LoadWithCastILi1EEENSE_13StoreWithCastILi1EEEEEviT_T0_T2_T3_T4_T5_)
	.align		4
        /*01b4*/ 	.word	index@(__assertfail)
	.align		4
        /*01b8*/ 	.word	index@(_ZN2at6native18elementwise_kernelILi128ELi4EZNS0_15gpu_kernel_implINS0_13BinaryFunctorIffbZZZNS0_22logical_or_kernel_cudaERNS_14TensorIteratorEENKUlvE0_clEvENKUlvE5_clEvEUlffE_EEEEvRNS_18TensorIteratorBaseERKT_EUliE_EEviT1_)
	.align		4
        /*01bc*/ 	.word	index@(__assertfail)
	.align		4
        /*01c0*/ 	.word	index@(_ZN2at6native27unrolled_elementwise_kernelINS0_13BinaryFunctorIffbZZZNS0_22logical_or_kernel_cudaERNS_14TensorIteratorEENKUlvE0_clEvENKUlvE5_clEvEUlffE_EESt5arrayIPcLm3EELi4E23TrivialOffsetCalculatorILi2EjESC_ILi1EjENS0_6memory12LoadWithCastILi2EEENSF_13StoreWithCastILi1EEEEEviT_T0_T2_T3_T4_T5_)
	.align		4
        /*01c4*/ 	.word	index@(__assertfail)
	.align		4
        /*01c8*/ 	.word	index@(_ZN2at6native18elementwise_kernelILi128ELi4EZNS0_15gpu_kernel_implINS0_13AUnaryFunctorIddbZZZNS0_22logical_or_kernel_cudaERNS_14TensorIteratorEENKUlvE0_clEvENKUlvE4_clEvEUlddE_EEEEvRNS_18TensorIteratorBaseERKT_EUliE_EEviT1_)
	.align		4
        /*01cc*/ 	.word	index@(__assertfail)
	.align		4
        /*01d0*/ 	.word	index@(_ZN2at6native27unrolled_elementwise_kernelINS0_13AUnaryFunctorIddbZZZNS0_22logical_or_kernel_cudaERNS_14TensorIteratorEENKUlvE0_clEvENKUlvE4_clEvEUlddE_EESt5arrayIPcLm2EELi4E23TrivialOffsetCalculatorILi1EjESD_NS0_6memory12LoadWithCastILi1EEENSE_13StoreWithCastILi1EEEEEviT_T0_T2_T3_T4_T5_)
	.align		4
        /*01d4*/ 	.word	index@(__assertfail)
	.align		4
        /*01d8*/ 	.word	index@(_ZN2at6native18elementwise_kernelILi128ELi4EZNS0_15gpu_kernel_implINS0_13BinaryFunctorIddbZZZNS0_22logical_or_kernel_cudaERNS_14TensorIteratorEENKUlvE0_clEvENKUlvE4_clEvEUlddE_EEEEvRNS_18TensorIteratorBaseERKT_EUliE_EEviT1_)
	.align		4
        /*01dc*/ 	.word	index@(__assertfail)
	.align		4
        /*01e0*/ 	.word	index@(_ZN2at6native27unrolled_elementwise_kernelINS0_13BinaryFunctorIddbZZZNS0_22logical_or_kernel_cudaERNS_14TensorIteratorEENKUlvE0_clEvENKUlvE4_clEvEUlddE_EESt5arrayIPcLm3EELi4E23TrivialOffsetCalculatorILi2EjESC_ILi1EjENS0_6memory12LoadWithCastILi2EEENSF_13StoreWithCastILi1EEEEEviT_T0_T2_T3_T4_T5_)
	.align		4
        /*01e4*/ 	.word	index@(__assertfail)
	.align		4
        /*01e8*/ 	.word	index@(_ZN2at6native18elementwise_kernelILi128ELi4EZNS0_15gpu_kernel_implINS0_13AUnaryFunctorIssbZZZNS0_22logical_or_kernel_cudaERNS_14TensorIteratorEENKUlvE0_clEvENKUlvE3_clEvEUlssE_EEEEvRNS_18TensorIteratorBaseERKT_EUliE_EEviT1_)
	.align		4
        /*01ec*/ 	.word	index@(__assertfail)
	.align		4
        /*01f0*/ 	.word	index@(_ZN2at6native27unrolled_elementwise_kernelINS0_13AUnaryFunctorIssbZZZNS0_22logical_or_kernel_cudaERNS_14TensorIteratorEENKUlvE0_clEvENKUlvE3_clEvEUlssE_EESt5arrayIPcLm2EELi4E23TrivialOffsetCalculatorILi1EjESD_NS0_6memory12LoadWithCastILi1EEENSE_13StoreWithCastILi1EEEEEviT_T0_T2_T3_T4_T5_)
	.align		4
        /*01f4*/ 	.word	index@(__assertfail)
	.align		4
        /*01f8*/ 	.word	index@(_ZN2at6native18elementwise_kernelILi128ELi4EZNS0_15gpu_kernel_implINS0_13BinaryFunctorIssbZZZNS0_22logical_or_kernel_cudaERNS_14TensorIteratorEENKUlvE0_clEvENKUlvE3_clEvEUlssE_EEEEvRNS_18TensorIteratorBaseERKT_EUliE_EEviT1_)
	.align		4
        /*01fc*/ 	.word	index@(__assertfail)
	.align		4
        /*0200*/ 	.word	index@(_ZN2at6native27unrolled_elementwise_kernelINS0_13BinaryFunctorIssbZZZNS0_22logical_or_kernel_cudaERNS_14TensorIteratorEENKUlvE0_clEvENKUlvE3_clEvEUlssE_EESt5arrayIPcLm3EELi4E23TrivialOffsetCalculatorILi2EjESC_ILi1EjENS0_6memory12LoadWithCastILi2EEENSF_13StoreWithCastILi1EEEEEviT_T0_T2_T3_T4_T5_)
	.align		4
        /*0204*/ 	.word	index@(__assertfail)
	.align		4
        /*0208*/ 	.word	index@(_ZN2at6native18elementwise_kernelILi128ELi4EZNS0_15gpu_kernel_implINS0_13AUnaryFunctorIllbZZZNS0_22logical_or_kernel_cudaERNS_14TensorIteratorEENKUlvE0_clEvENKUlvE2_clEvEUlllE_EEEEvRNS_18TensorIteratorBaseERKT_EUliE_EEviT1_)
	.align		4
        /*020c*/ 	.word	index@(__assertfail)
	.align		4
        /*0210*/ 	.word	index@(_ZN2at6native27unrolled_elementwise_kernelINS0_13AUnaryFunctorIllbZZZNS0_22logical_or_kernel_cudaERNS_14TensorIteratorEENKUlvE0_clEvENKUlvE2_clEvEUlllE_EESt5arrayIPcLm2EELi4E23TrivialOffsetCalculatorILi1EjESD_NS0_6memory12LoadWithCastILi1EEENSE_13StoreWithCastILi1EEEEEviT_T0_T2_T3_T4_T5_)
	.align		4
        /*0214*/ 	.word	index@(__assertfail)
	.align		4
        /*0218*/ 	.word	index@(_ZN2at6native18elementwise_kernelILi128ELi4EZNS0_15gpu_kernel_implINS0_13BinaryFunctorIllbZZZNS0_22logical_or_kernel_cudaERNS_14TensorIteratorEENKUlvE0_clEvENKUlvE2_clEvEUlllE_EEEEvRNS_18TensorIteratorBaseERKT_EUliE_EEviT1_)
	.align		4
        /*021c*/ 	.word	index@(__assertfail)
	.align		4
        /*0220*/ 	.word	index@(_ZN2at6native27unrolled_elementwise_kernelINS0_13BinaryFunctorIllbZZZNS0_22logical_or_kernel_cudaERNS_14TensorIteratorEENKUlvE0_clEvENKUlvE2_clEvEUlllE_EESt5arrayIPcLm3EELi4E23TrivialOffsetCalculatorILi2EjESC_ILi1EjENS0_6memory12LoadWithCastILi2EEENSF_13StoreWithCastILi1EEEEEviT_T0_T2_T3_T4_T5_)
	.align		4
        /*0224*/ 	.word	index@(__assertfail)
	.align		4
        /*0228*/ 	.word	index@(_ZN2at6native18elementwise_kernelILi128ELi4EZNS0_15gpu_kernel_implINS0_13AUnaryFunctorIiibZZZNS0_22logical_or_kernel_cudaERNS_14TensorIteratorEENKUlvE0_clEvENKUlvE1_clEvEUliiE_EEEEvRNS_18TensorIteratorBaseERKT_EUliE_EEviT1_)
	.align		4
        /*022c*/ 	.word	index@(__assertfail)
	.align		4
        /*0230*/ 	.word	index@(_ZN2at6native27unrolled_elementwise_kernelINS0_13AUnaryFunctorIiibZZZNS0_22logical_or_kernel_cudaERNS_14TensorIteratorEENKUlvE0_clEvENKUlvE1_clEvEUliiE_EESt5arrayIPcLm2EELi4E23TrivialOffsetCalculatorILi1EjESD_NS0_6memory12LoadWithCastILi1EEENSE_13StoreWithCastILi1EEEEEviT_T0_T2_T3_T4_T5_)
	.align		4
        /*0234*/ 	.word	index@(__assertfail)
	.align		4
        /*0238*/ 	.word	index@(_ZN2at6native18elementwise_kernelILi128ELi4EZNS0_15gpu_kernel_implINS0_13BinaryFunctorIiibZZZNS0_22logical_or_kernel_cudaERNS_14TensorIteratorEENKUlvE0_clEvENKUlvE1_clEvEUliiE_EEEEvRNS_18TensorIteratorBaseERKT_EUliE_EEviT1_)
	.align		4
        /*023c*/ 	.word	index@(__assertfail)
	.align		4
        /*0240*/ 	.word	index@(_ZN2at6native27unrolled_elementwise_kernelINS0_13BinaryFunctorIiibZZZNS0_22logical_or_kernel_cudaERNS_14TensorIteratorEENKUlvE0_clEvENKUlvE1_clEvEUliiE_EESt5arrayIPcLm3EELi4E23TrivialOffsetCalculatorILi2EjESC_ILi1EjENS0_6memory12LoadWithCastILi2EEENSF_13StoreWithCastILi1EEEEEviT_T0_T2_T3_T4_T5_)
	.align		4
        /*0244*/ 	.word	index@(__assertfail)
	.align		4
        /*0248*/ 	.word	index@(_ZN2at6native18elementwise_kernelILi128ELi4EZNS0_15gpu_kernel_implINS0_13AUnaryFunctorIaabZZZNS0_22logical_or_kernel_cudaERNS_14TensorIteratorEENKUlvE0_clEvENKUlvE0_clEvEUlaaE_EEEEvRNS_18TensorIteratorBaseERKT_EUliE_EEviT1_)
	.align		4
        /*024c*/ 	.word	index@(__assertfail)
	.align		4
        /*0250*/ 	.word	index@(_ZN2at6native27unrolled_elementwise_kernelINS0_13AUnaryFunctorIaabZZZNS0_22logical_or_kernel_cudaERNS_14TensorIteratorEENKUlvE0_clEvENKUlvE0_clEvEUlaaE_EESt5arrayIPcLm2EELi4E23TrivialOffsetCalculatorILi1EjESD_NS0_6memory12LoadWithCastILi1EEENSE_13StoreWithCastILi1EEEEEviT_T0_T2_T3_T4_T5_)
	.align		4
        /*0254*/ 	.word	index@(__assertfail)
	.align		4
        /*0258*/ 	.word	index@(_ZN2at6native18elementwise_kernelILi128ELi4EZNS0_15gpu_kernel_implINS0_13BinaryFunctorIaabZZZNS0_22logical_or_kernel_cudaERNS_14TensorIteratorEENKUlvE0_clEvENKUlvE0_clEvEUlaaE_EEEEvRNS_18TensorIteratorBaseERKT_EUliE_EEviT1_)
	.align		4
        /*025c*/ 	.word	index@(__assertfail)
	.align		4
        /*0260*/ 	.word	index@(_ZN2at6native27unrolled_elementwise_kernelINS0_13BinaryFunctorIaabZZZNS0_22logical_or_kernel_cudaERNS_14TensorIteratorEENKUlvE0_clEvENKUlvE0_clEvEUlaaE_EESt5arrayIPcLm3EELi4E23TrivialOffsetCalculatorILi2EjESC_ILi1EjENS0_6memory12LoadWithCastILi2EEENSF_13StoreWithCastILi1EEEEEviT_T0_T2_T3_T4_T5_)
	.align		4
        /*0264*/ 	.word	index@(__assertfail)
	.align		4
        /*0268*/ 	.word	index@(_ZN2at6native18elementwise_kernelILi128ELi4EZNS0_15gpu_kernel_implINS0_13AUnaryFunctorIhhbZZZNS0_22logical_or_kernel_cudaERNS_14TensorIteratorEENKUlvE0_clEvENKUlvE_clEvEUlhhE_EEEEvRNS_18TensorIteratorBaseERKT_EUliE_EEviT1_)
	.align		4
        /*026c*/ 	.word	index@(__assertfail)
	.align		4
        /*0270*/ 	.word	index@(_ZN2at6native27unrolled_elementwise_kernelINS0_13AUnaryFunctorIhhbZZZNS0_22logical_or_kernel_cudaERNS_14TensorIteratorEENKUlvE0_clEvENKUlvE_clEvEUlhhE_EESt5arrayIPcLm2EELi4E23TrivialOffsetCalculatorILi1EjESD_NS0_6memory12LoadWithCastILi1EEENSE_13StoreWithCastILi1EEEEEviT_T0_T2_T3_T4_T5_)
	.align		4
        /*0274*/ 	.word	index@(__assertfail)
	.align		4
        /*0278*/ 	.word	index@(_ZN2at6native18elementwise_kernelILi128ELi4EZNS0_15gpu_kernel_implINS0_13BinaryFunctorIhhbZZZNS0_22logical_or_kernel_cudaERNS_14TensorIteratorEENKUlvE0_clEvENKUlvE_clEvEUlhhE_EEEEvRNS_18TensorIteratorBaseERKT_EUliE_EEviT1_)
	.align		4
        /*027c*/ 	.word	index@(__assertfail)
	.align		4
        /*0280*/ 	.word	index@(_ZN2at6native27unrolled_elementwise_kernelINS0_13BinaryFunctorIhhbZZZNS0_22logical_or_kernel_cudaERNS_14TensorIteratorEENKUlvE0_clEvENKUlvE_clEvEUlhhE_EESt5arrayIPcLm3EELi4E23TrivialOffsetCalculatorILi2EjESC_ILi1EjENS0_6memory12LoadWithCastILi2EEENSF_13StoreWithCastILi1EEEEEviT_T0_T2_T3_T4_T5_)
	.align		4
        /*0284*/ 	.word	index@(__assertfail)
	.align		4
        /*0288*/ 	.word	index@(_ZN2at6native18elementwise_kernelILi128ELi4EZNS0_15gpu_kernel_implINS0_13AUnaryFunctorIN3c108BFloat16ES5_bZZZNS0_23logical_and_kernel_cudaERNS_14TensorIteratorEENKUlvE0_clEvENKUlvE8_clEvEUlS5_S5_E_EEEEvRNS_18TensorIteratorBaseERKT_EUliE_EEviT1_)
	.align		4
        /*028c*/ 	.word	index@(__assertfail)
	.align		4
        /*0290*/ 	.word	index@(_ZN2at6native27unrolled_elementwise_kernelINS0_13AUnaryFunctorIN3c108BFloat16ES4_bZZZNS0_23logical_and_kernel_cudaERNS_14TensorIteratorEENKUlvE0_clEvENKUlvE8_clEvEUlS4_S4_E_EESt5arrayIPcLm2EELi4E23TrivialOffsetCalculatorILi1EjESF_NS0_6memory12LoadWithCastILi1EEENSG_13StoreWithCastILi1EEEEEviT_T0_T2_T3_T4_T5_)
	.align		4
        /*0294*/ 	.word	index@(__assertfail)
	.align		4
        /*0298*/ 	.word	index@(_ZN2at6native18elementwise_kernelILi128ELi4EZNS0_15gpu_kernel_implINS0_13BinaryFunctorIN3c108BFloat16ES5_bZZZNS0_23logical_and_kernel_cudaERNS_14TensorIteratorEENKUlvE0_clEvENKUlvE8_clEvEUlS5_S5_E_EEEEvRNS_18TensorIteratorBaseERKT_EUliE_EEviT1_)
	.align		4
        /*029c*/ 	.word	index@(__assertfail)
	.align		4
        /*02a0*/ 	.word	index@(_ZN2at6native27unrolled_elementwise_kernelINS0_13BinaryFunctorIN3c108BFloat16ES4_bZZZNS0_23logical_and_kernel_cudaERNS_14TensorIteratorEENKUlvE0_clEvENKUlvE8_clEvEUlS4_S4_E_EESt5arrayIPcLm3EELi4E23TrivialOffsetCalculatorILi2EjESE_ILi1EjENS0_6memory12LoadWithCastILi2EEENSH_13StoreWithCastILi1EEEEEviT_T0_T2_T3_T4_T5_)
	.align		4
        /*02a4*/ 	.word	index@(__assertfail)
	.align		4
        /*02a8*/ 	.word	index@(_ZN2at6native18elementwise_kernelILi128ELi4EZNS0_15gpu_kernel_implINS0_13AUnaryFunctorIbbbZZZNS0_23logical_and_kernel_cudaERNS_14TensorIteratorEENKUlvE0_clEvENKUlvE7_clEvEUlbbE_EEEEvRNS_18TensorIteratorBaseERKT_EUliE_EEviT1_)
	.align		4
        /*02ac*/ 	.word	index@(__assertfail)
	.align		4
        /*02b0*/ 	.word	index@(_ZN2at6native27unrolled_elementwise_kernelINS0_13AUnaryFunctorIbbbZZZNS0_23logical_and_kernel_cudaERNS_14TensorIteratorEENKUlvE0_clEvENKUlvE7_clEvEUlbbE_EESt5arrayIPcLm2EELi4E23TrivialOffsetCalculatorILi1EjESD_NS0_6memory12LoadWithCastILi1EEENSE_13StoreWithCastILi1EEEEEviT_T0_T2_T3_T4_T5_)
	.align		4
        /*02b4*/ 	.word	index@(__assertfail)
	.align		4
        /*02b8*/ 	.word	index@(_ZN2at6native18elementwise_kernelILi128ELi4EZNS0_15gpu_kernel_implINS0_13BinaryFunctorIbbbZZZNS0_23logical_and_kernel_cudaERNS_14TensorIteratorEENKUlvE0_clEvENKUlvE7_clEvEUlbbE_EEEEvRNS_18TensorIteratorBaseERKT_EUliE_EEviT1_)
	.align		4
        /*02bc*/ 	.word	index@(__assertfail)
	.align		4
        /*02c0*/ 	.word	index@(_ZN2at6native27unrolled_elementwise_kernelINS0_13BinaryFunctorIbbbZZZNS0_23logical_and_kernel_cudaERNS_14TensorIteratorEENKUlvE0_clEvENKUlvE7_clEvEUlbbE_EESt5arrayIPcLm3EELi4E23TrivialOffsetCalculatorILi2EjESC_ILi1EjENS0_6memory12LoadWithCastILi2EEENSF_13StoreWithCastILi1EEEEEviT_T0_T2_T3_T4_T5_)
	.align		4
        /*02c4*/ 	.word	index@(__assertfail)
	.align		4
        /*02c8*/ 	.word	index@(_ZN2at6native18elementwise_kernelILi128ELi4EZNS0_15gpu_kernel_implINS0_13AUnaryFunctorIN3c104HalfES5_bZZZNS0_23logical_and_kernel_cudaERNS_14TensorIteratorEENKUlvE0_clEvENKUlvE6_clEvEUlS5_S5_E_EEEEvRNS_18TensorIteratorBaseERKT_EUliE_EEviT1_)
	.align		4
        /*02cc*/ 	.word	index@(__assertfail)
	.align		4
        /*02d0*/ 	.word	index@(_ZN2at6native27unrolled_elementwise_kernelINS0_13AUnaryFunctorIN3c104HalfES4_bZZZNS0_23logical_and_kernel_cudaERNS_14TensorIteratorEENKUlvE0_clEvENKUlvE6_clEvEUlS4_S4_E_EESt5arrayIPcLm2EELi4E23TrivialOffsetCalculatorILi1EjESF_NS0_6memory12LoadWithCastILi1EEENSG_13StoreWithCastILi1EEEEEviT_T0_T2_T3_T4_T5_)
	.align		4
        /*02d4*/ 	.word	index@(__assertfail)
	.align		4
        /*02d8*/ 	.word	index@(_ZN2at6native18elementwise_kernelILi128ELi4EZNS0_15gpu_kernel_implINS0_13BinaryFunctorIN3c104HalfES5_bZZZNS0_23logical_and_kernel_cudaERNS_14TensorIteratorEENKUlvE0_clEvENKUlvE6_clEvEUlS5_S5_E_EEEEvRNS_18TensorIteratorBaseERKT_EUliE_EEviT1_)
	.align		4
        /*02dc*/ 	.word	index@(__assertfail)
	.align		4
        /*02e0*/ 	.word	index@(_ZN2at6native27unrolled_elementwise_kernelINS0_13BinaryFunctorIN3c104HalfES4_bZZZNS0_23logical_and_kernel_cudaERNS_14TensorIteratorEENKUlvE0_clEvENKUlvE6_clEvEUlS4_S4_E_EESt5arrayIPcLm3EELi4E23TrivialOffsetCalculatorILi2EjESE_ILi1EjENS0_6memory12LoadWithCastILi2EEENSH_13StoreWithCastILi1EEEEEviT_T0_T2_T3_T4_T5_)
	.align		4
        /*02e4*/ 	.word	index@(__assertfail)
	.align		4
        /*02e8*/ 	.word	index@(_ZN2at6native18elementwise_kernelILi128ELi4EZNS0_15gpu_kernel_implINS0_13AUnaryFunctorIffbZZZNS0_23logical_and_kernel_cudaERNS_14TensorIteratorEENKUlvE0_clEvENKUlvE5_clEvEUlffE_EEEEvRNS_18TensorIteratorBaseERKT_EUliE_EEviT1_)
	.align		4
        /*02ec*/ 	.word	index@(__assertfail)
	.align		4
        /*02f0*/ 	.word	index@(_ZN2at6native27unrolled_elementwise_kernelINS0_13AUnaryFunctorIffbZZZNS0_23logical_and_kernel_cudaERNS_14TensorIteratorEENKUlvE0_clEvENKUlvE5_clEvEUlffE_EESt5arrayIPcLm2EELi4E23TrivialOffsetCalculatorILi1EjESD_NS0_6memory12LoadWithCastILi1EEENSE_13StoreWithCastILi1EEEEEviT_T0_T2_T3_T4_T5_)
	.align		4
        /*02f4*/ 	.word	index@(__assertfail)
	.align		4
        /*02f8*/ 	.word	index@(_ZN2at6native18elementwise_kernelILi128ELi4EZNS0_15gpu_kernel_implINS0_13BinaryFunctorIffbZZZNS0_23logical_and_kernel_cudaERNS_14TensorIteratorEENKUlvE0_clEvENKUlvE5_clEvEUlffE_EEEEvRNS_18TensorIteratorBaseERKT_EUliE_EEviT1_)
	.align		4
        /*02fc*/ 	.word	index@(__assertfail)
	.align		4
        /*0300*/ 	.word	index@(_ZN2at6native27unrolled_elementwise_kernelINS0_13BinaryFunctorIffbZZZNS0_23logical_and_kernel_cudaERNS_14TensorIteratorEENKUlvE0_clEvENKUlvE5_clEvEUlffE_EESt5arrayIPcLm3EELi4E23TrivialOffsetCalculatorILi2EjESC_ILi1EjENS0_6memory12LoadWithCastILi2EEENSF_13StoreWithCastILi1EEEEEviT_T0_T2_T3_T4_T5_)
	.align		4
        /*0304*/ 	.word	index@(__assertfail)
	.align		4
        /*0308*/ 	.word	index@(_ZN2at6native18elementwise_kernelILi128ELi4EZNS0_15gpu_kernel_implINS0_13AUnaryFunctorIddbZZZNS0_23logical_and_kernel_cudaERNS_14TensorIteratorEENKUlvE0_clEvENKUlvE4_clEvEUlddE_EEEEvRNS_18TensorIteratorBaseERKT_EUliE_EEviT1_)
	.align		4
        /*030c*/ 	.word	index@(__assertfail)
	.align		4
        /*0310*/ 	.word	index@(_ZN2at6native27unrolled_elementwise_kernelINS0_13AUnaryFunctorIddbZZZNS0_23logical_and_kernel_cudaERNS_14TensorIteratorEENKUlvE0_clEvENKUlvE4_clEvEUlddE_EESt5arrayIPcLm2EELi4E23TrivialOffsetCalculatorILi1EjESD_NS0_6memory12LoadWithCastILi1EEENSE_13StoreWithCastILi1EEEEEviT_T0_T2_T3_T4_T5_)
	.align		4
        /*0314*/ 	.word	index@(__assertfail)
	.align		4
        /*0318*/ 	.word	index@(_ZN2at6native18elementwise_kernelILi128ELi4EZNS0_15gpu_kernel_implINS0_13BinaryFunctorIddbZZZNS0_23logical_and_kernel_cudaERNS_14TensorIteratorEENKUlvE0_clEvENKUlvE4_clEvEUlddE_EEEEvRNS_18TensorIteratorBaseERKT_EUliE_EEviT1_)
	.align		4
        /*031c*/ 	.word	index@(__assertfail)
	.align		4
        /*0320*/ 	.word	index@(_ZN2at6native27unrolled_elementwise_kernelINS0_13BinaryFunctorIddbZZZNS0_23logical_and_kernel_cudaERNS_14TensorIteratorEENKUlvE0_clEvENKUlvE4_clEvEUlddE_EESt5arrayIPcLm3EELi4E23TrivialOffsetCalculatorILi2EjESC_ILi1EjENS0_6memory12LoadWithCastILi2EEENSF_13StoreWithCastILi1EEEEEviT_T0_T2_T3_T4_T5_)
	.align		4
        /*0324*/ 	.word	index@(__assertfail)
	.align		4
        /*0328*/ 	.word	index@(_ZN2at6native18elementwise_kernelILi128ELi4EZNS0_15gpu_kernel_implINS0_13AUnaryFunctorIssbZZZNS0_23logical_and_kernel_cudaERNS_14TensorIteratorEENKUlvE0_clEvENKUlvE3_clEvEUlssE_EEEEvRNS_18TensorIteratorBaseERKT_EUliE_EEviT1_)
	.align		4
        /*032c*/ 	.word	index@(__assertfail)
	.align		4
        /*0330*/ 	.word	index@(_ZN2at6native27unrolled_elementwise_kernelINS0_13AUnaryFunctorIssbZZZNS0_23logical_and_kernel_cudaERNS_14TensorIteratorEENKUlvE0_clEvENKUlvE3_clEvEUlssE_EESt5arrayIPcLm2EELi4E23TrivialOffsetCalculatorILi1EjESD_NS0_6memory12LoadWithCastILi1EEENSE_13StoreWithCastILi1EEEEEviT_T0_T2_T3_T4_T5_)
	.align		4
        /*0334*/ 	.word	index@(__assertfail)
	.align		4
        /*0338*/ 	.word	index@(_ZN2at6native18elementwise_kernelILi128ELi4EZNS0_15gpu_kernel_implINS0_13BinaryFunctorIssbZZZNS0_23logical_and_kernel_cudaERNS_14TensorIteratorEENKUlvE0_clEvENKUlvE3_clEvEUlssE_EEEEvRNS_18TensorIteratorBaseERKT_EUliE_EEviT1_)
	.align		4
        /*033c*/ 	.word	index@(__assertfail)
	.align		4
        /*0340*/ 	.word	index@(_ZN2at6native27unrolled_elementwise_kernelINS0_13BinaryFunctorIssbZZZNS0_23logical_and_kernel_cudaERNS_14TensorIteratorEENKUlvE0_clEvENKUlvE3_clEvEUlssE_EESt5arrayIPcLm3EELi4E23TrivialOffsetCalculatorILi2EjESC_ILi1EjENS0_6memory12LoadWithCastILi2EEENSF_13StoreWithCastILi1EEEEEviT_T0_T2_T3_T4_T5_)
	.align		4
        /*0344*/ 	.word	index@(__assertfail)
	.align		4
        /*0348*/ 	.word	index@(_ZN2at6native18elementwise_kernelILi128ELi4EZNS0_15gpu_kernel_implINS0_13AUnaryFunctorIllbZZZNS0_23logical_and_kernel_cudaERNS_14TensorIteratorEENKUlvE0_clEvENKUlvE2_clEvEUlllE_EEEEvRNS_18TensorIteratorBaseERKT_EUliE_EEviT1_)
	.align		4
        /*034c*/ 	.word	index@(__assertfail)
	.align		4
        /*0350*/ 	.word	index@(_ZN2at6native27unrolled_elementwise_kernelINS0_13AUnaryFunctorIllbZZZNS0_23logical_and_kernel_cudaERNS_14TensorIteratorEENKUlvE0_clEvENKUlvE2_clEvEUlllE_EESt5arrayIPcLm2EELi4E23TrivialOffsetCalculatorILi1EjESD_NS0_6memory12LoadWithCastILi1EEENSE_13StoreWithCastILi1EEEEEviT_T0_T2_T3_T4_T5_)
	.align		4
        /*0354*/ 	.word	index@(__assertfail)
	.align		4
        /*0358*/ 	.word	index@(_ZN2at6native18elementwise_kernelILi128ELi4EZNS0_15gpu_kernel_implINS0_13BinaryFunctorIllbZZZNS0_23logical_and_kernel_cudaERNS_14TensorIteratorEENKUlvE0_clEvENKUlvE2_clEvEUlllE_EEEEvRNS_18TensorIteratorBaseERKT_EUliE_EEviT1_)
	.align		4
        /*035c*/ 	.word	index@(__assertfail)
	.align		4
        /*0360*/ 	.word	index@(_ZN2at6native27unrolled_elementwise_kernelINS0_13BinaryFunctorIllbZZZNS0_23logical_and_kernel_cudaERNS_14TensorIteratorEENKUlvE0_clEvENKUlvE2_clEvEUlllE_EESt5arrayIPcLm3EELi4E23TrivialOffsetCalculatorILi2EjESC_ILi1EjENS0_6memory12LoadWithCastILi2EEENSF_13StoreWithCastILi1EEEEEviT_T0_T2_T3_T4_T5_)
	.align		4
        /*0364*/ 	.word	index@(__assertfail)
	.align		4
        /*0368*/ 	.word	index@(_ZN2at6native18elementwise_kernelILi128ELi4EZNS0_15gpu_kernel_implINS0_13AUnaryFunctorIiibZZZNS0_23logical_and_kernel_cudaERNS_14TensorIteratorEENKUlvE0_clEvENKUlvE1_clEvEUliiE_EEEEvRNS_18TensorIteratorBaseERKT_EUliE_EEviT1_)
	.align		4
        /*036c*/ 	.word	index@(__assertfail)
	.align		4
        /*0370*/ 	.word	index@(_ZN2at6native27unrolled_elementwise_kernelINS0_13AUnaryFunctorIiibZZZNS0_23logical_and_kernel_cudaERNS_14TensorIteratorEENKUlvE0_clEvENKUlvE1_clEvEUliiE_EESt5arrayIPcLm2EELi4E23TrivialOffsetCalculatorILi1EjESD_NS0_6memory12LoadWithCastILi1EEENSE_13StoreWithCastILi1EEEEEviT_T0_T2_T3_T4_T5_)
	.align		4
        /*0374*/ 	.word	index@(__assertfail)
	.align		4
        /*0378*/ 	.word	index@(_ZN2at6native18elementwise_kernelILi128ELi4EZNS0_15gpu_kernel_implINS0_13BinaryFunctorIiibZZZNS0_23logical_and_kernel_cudaERNS_14TensorIteratorEENKUlvE0_clEvENKUlvE1_clEvEUliiE_EEEEvRNS_18TensorIteratorBaseERKT_EUliE_EEviT1_)
	.align		4
        /*037c*/ 	.word	index@(__assertfail)
	.align		4
        /*0380*/ 	.word	index@(_ZN2at6native27unrolled_elementwise_kernelINS0_13BinaryFunctorIiibZZZNS0_23logical_and_kernel_cudaERNS_14TensorIteratorEENKUlvE0_clEvENKUlvE1_clEvEUliiE_EESt5arrayIPcLm3EELi4E23TrivialOffsetCalculatorILi2EjESC_ILi1EjENS0_6memory12LoadWithCastILi2EEENSF_13StoreWithCastILi1EEEEEviT_T0_T2_T3_T4_T5_)
	.align		4
        /*0384*/ 	.word	index@(__assertfail)
	.align		4
        /*0388*/ 	.word	index@(_ZN2at6native18elementwise_kernelILi128ELi4EZNS0_15gpu_kernel_implINS0_13AUnaryFunctorIaabZZZNS0_23logical_and_kernel_cudaERNS_14TensorIteratorEENKUlvE0_clEvENKUlvE0_clEvEUlaaE_EEEEvRNS_18TensorIteratorBaseERKT_EUliE_EEviT1_)
	.align		4
        /*038c*/ 	.word	index@(__assertfail)
	.align		4
        /*0390*/ 	.word	index@(_ZN2at6native27unrolled_elementwise_kernelINS0_13AUnaryFunctorIaabZZZNS0_23logical_and_kernel_cudaERNS_14TensorIteratorEENKUlvE0_clEvENKUlvE0_clEvEUlaaE_EESt5arrayIPcLm2EELi4E23TrivialOffsetCalculatorILi1EjESD_NS0_6memory12LoadWithCastILi1EEENSE_13StoreWithCastILi1EEEEEviT_T0_T2_T3_T4_T5_)
	.align		4
        /*0394*/ 	.word	index@(__assertfail)
	.align		4
        /*0398*/ 	.word	index@(_ZN2at6native18elementwise_kernelILi128ELi4EZNS0_15gpu_kernel_implINS0_13BinaryFunctorIaabZZZNS0_23logical_and_kernel_cudaERNS_14TensorIteratorEENKUlvE0_clEvENKUlvE0_clEvEUlaaE_EEEEvRNS_18TensorIteratorBaseERKT_EUliE_EEviT1_)
	.align		4
        /*039c*/ 	.word	index@(__assertfail)
	.align		4
        /*03a0*/ 	.word	index@(_ZN2at6native27unrolled_elementwise_kernelINS0_13BinaryFunctorIaabZZZNS0_23logical_and_kernel_cudaERNS_14TensorIteratorEENKUlvE0_clEvENKUlvE0_clEvEUlaaE_EESt5arrayIPcLm3EELi4E23TrivialOffsetCalculatorILi2EjESC_ILi1EjENS0_6memory12LoadWithCastILi2EEENSF_13StoreWithCastILi1EEEEEviT_T0_T2_T3_T4_T5_)
	.align		4
        /*03a4*/ 	.word	index@(__assertfail)
	.align		4
        /*03a8*/ 	.word	index@(_ZN2at6native18elementwise_kernelILi128ELi4EZNS0_15gpu_kernel_implINS0_13AUnaryFunctorIhhbZZZNS0_23logical_and_kernel_cudaERNS_14TensorIteratorEENKUlvE0_clEvENKUlvE_clEvEUlhhE_EEEEvRNS_18TensorIteratorBaseERKT_EUliE_EEviT1_)
	.align		4
        /*03ac*/ 	.word	index@(__assertfail)
	.align		4
        /*03b0*/ 	.word	index@(_ZN2at6native27unrolled_elementwise_kernelINS0_13AUnaryFunctorIhhbZZZNS0_23logical_and_kernel_cudaERNS_14TensorIteratorEENKUlvE0_clEvENKUlvE_clEvEUlhhE_EESt5arrayIPcLm2EELi4E23TrivialOffsetCalculatorILi1EjESD_NS0_6memory12LoadWithCastILi1EEENSE_13StoreWithCastILi1EEEEEviT_T0_T2_T3_T4_T5_)
	.align		4
        /*03b4*/ 	.word	index@(__assertfail)
	.align		4
        /*03b8*/ 	.word	index@(_ZN2at6native18elementwise_kernelILi128ELi4EZNS0_15gpu_kernel_implINS0_13BinaryFunctorIhhbZZZNS0_23logical_and_kernel_cudaERNS_14TensorIteratorEENKUlvE0_clEvENKUlvE_clEvEUlhhE_EEEEvRNS_18TensorIteratorBaseERKT_EUliE_EEviT1_)
	.align		4
        /*03bc*/ 	.word	index@(__assertfail)
	.align		4
        /*03c0*/ 	.word	index@(_ZN2at6native27unrolled_elementwise_kernelINS0_13BinaryFunctorIhhbZZZNS0_23logical_and_kernel_cudaERNS_14TensorIteratorEENKUlvE0_clEvENKUlvE_clEvEUlhhE_EESt5arrayIPcLm3EELi4E23TrivialOffsetCalculatorILi2EjESC_ILi1EjENS0_6memory12LoadWithCastILi2EEENSF_13StoreWithCastILi1EEEEEviT_T0_T2_T3_T4_T5_)
	.align		4
        /*03c4*/ 	.word	index@(__assertfail)
	.align		4
        /*03c8*/ 	.word	0x00000000
	.align		4
        /*03cc*/ 	.word	0xfffffffe
	.align		4
        /*03d0*/ 	.word	0x00000000
	.align		4
        /*03d4*/ 	.word	0xfffffffd
	.align		4
        /*03d8*/ 	.word	0x00000000
	.align		4
        /*03dc*/ 	.word	0xfffffffc


//--------------------- .nv.constant4             --------------------------
	.section	.nv.constant4,"a",@progbits
	.align	8
	.align		8
.nv.constant4:
        /*0000*/ 	.dword	__assertfail
	.align		8
        /*0008*/ 	.dword	__unnamed_1
	.align		8
        /*0010*/ 	.dword	__unnamed_2
	.align		8
        /*0018*/ 	.dword	__unnamed_3
	.align		8
        /*0020*/ 	.dword	__unnamed_4
	.align		8
        /*0028*/ 	.dword	__unnamed_5
	.align		8
        /*0030*/ 	.dword	__unnamed_6
	.align		8
        /*0038*/ 	.dword	__unnamed_7
	.align		8
        /*0040*/ 	.dword	__unnamed_8
	.align		8
        /*0048*/ 	.dword	__unnamed_9
	.align		8
        /*0050*/ 	.dword	__unnamed_10
	.align		8
        /*0058*/ 	.dword	__unnamed_11
	.align		8
        /*0060*/ 	.dword	_ZN57_INTERNAL_a5fe4eab_26_BinaryLogicalOpsKernels_cu_af2bb0934cuda3std3__45__cpo5beginE
	.align		8
        /*0068*/ 	.dword	_ZN57_INTERNAL_a5fe4eab_26_BinaryLogicalOpsKernels_cu_af2bb0934cuda3std3__45__cpo3endE
	.align		8
        /*0070*/ 	.dword	_ZN57_INTERNAL_a5fe4eab_26_BinaryLogicalOpsKernels_cu_af2bb0934cuda3std3__45__cpo6cbeginE
	.align		8
        /*0078*/ 	.dword	_ZN57_INTERNAL_a5fe4eab_26_BinaryLogicalOpsKernels_cu_af2bb0934cuda3std3__45__cpo4cendE
	.align		8
        /*0080*/ 	.dword	_ZN57_INTERNAL_a5fe4eab_26_BinaryLogicalOpsKernels_cu_af2bb0934cuda3std3__45__cpo6rbeginE
	.align		8
        /*0088*/ 	.dword	_ZN57_INTERNAL_a5fe4eab_26_BinaryLogicalOpsKernels_cu_af2bb0934cuda3std3__45__cpo4rendE
	.align		8
        /*0090*/ 	.dword	_ZN57_INTERNAL_a5fe4eab_26_BinaryLogicalOpsKernels_cu_af2bb0934cuda3std3__45__cpo7crbeginE
	.align		8
        /*0098*/ 	.dword	_ZN57_INTERNAL_a5fe4eab_26_BinaryLogicalOpsKernels_cu_af2bb0934cuda3std3__45__cpo5crendE
	.align		8
        /*00a0*/ 	.dword	_ZN57_INTERNAL_a5fe4eab_26_BinaryLogicalOpsKernels_cu_af2bb0934cuda3std3__459_GLOBAL__N__a5fe4eab_26_BinaryLogicalOpsKernels_cu_af2bb0936ignoreE
	.align		8
        /*00a8*/ 	.dword	_ZN57_INTERNAL_a5fe4eab_26_BinaryLogicalOpsKernels_cu_af2bb0934cuda3std3__419piecewise_constructE
	.align		8
        /*00b0*/ 	.dword	_ZN57_INTERNAL_a5fe4eab_26_BinaryLogicalOpsKernels_cu_af2bb0934cuda3std3__48in_placeE
	.align		8
        /*00b8*/ 	.dword	_ZN57_INTERNAL_a5fe4eab_26_BinaryLogicalOpsKernels_cu_af2bb0934cuda3std3__420unreachable_sentinelE
	.align		8
        /*00c0*/ 	.dword	_ZN57_INTERNAL_a5fe4eab_26_BinaryLogicalOpsKernels_cu_af2bb0934cuda3std6ranges3__45__cpo4swapE
	.align		8
        /*00c8*/ 	.dword	_ZN57_INTERNAL_a5fe4eab_26_BinaryLogicalOpsKernels_cu_af2bb0934cuda3std6ranges3__45__cpo9iter_moveE
	.align		8
        /*00d0*/ 	.dword	_ZN57_INTERNAL_a5fe4eab_26_BinaryLogicalOpsKernels_cu_af2bb0934cuda3std6ranges3__45__cpo5beginE
	.align		8
        /*00d8*/ 	.dword	_ZN57_INTERNAL_a5fe4eab_26_BinaryLogicalOpsKernels_cu_af2bb0934cuda3std6ranges3__45__cpo3endE
	.align		8
        /*00e0*/ 	.dword	_ZN57_INTERNAL_a5fe4eab_26_BinaryLogicalOpsKernels_cu_af2bb0934cuda3std6ranges3__45__cpo6cbeginE
	.align		8
        /*00e8*/ 	.dword	_ZN57_INTERNAL_a5fe4eab_26_BinaryLogicalOpsKernels_cu_af2bb0934cuda3std6ranges3__45__cpo4cendE
	.align		8
        /*00f0*/ 	.dword	_ZN57_INTERNAL_a5fe4eab_26_BinaryLogicalOpsKernels_cu_af2bb0934cuda3std6ranges3__45__cpo7advanceE
	.align		8
        /*00f8*/ 	.dword	_ZN57_INTERNAL_a5fe4eab_26_BinaryLogicalOpsKernels_cu_af2bb0934cuda3std6ranges3__45__cpo9iter_swapE
	.align		8
        /*0100*/ 	.dword	_ZN57_INTERNAL_a5fe4eab_26_BinaryLogicalOpsKernels_cu_af2bb0934cuda3std6ranges3__45__cpo4nextE
	.align		8
        /*0108*/ 	.dword	_ZN57_INTERNAL_a5fe4eab_26_BinaryLogicalOpsKernels_cu_af2bb0934cuda3std6ranges3__45__cpo4prevE
	.align		8
        /*0110*/ 	.dword	_ZN57_INTERNAL_a5fe4eab_26_BinaryLogicalOpsKernels_cu_af2bb0934cuda3std6ranges3__45__cpo4dataE
	.align		8
        /*0118*/ 	.dword	_ZN57_INTERNAL_a5fe4eab_26_BinaryLogicalOpsKernels_cu_af2bb0934cuda3std6ranges3__45__cpo5cdataE
	.align		8
        /*0120*/ 	.dword	_ZN57_INTERNAL_a5fe4eab_26_BinaryLogicalOpsKernels_cu_af2bb0934cuda3std6ranges3__45__cpo4sizeE
	.align		8
        /*0128*/ 	.dword	_ZN57_INTERNAL_a5fe4eab_26_BinaryLogicalOpsKernels_cu_af2bb0934cuda3std6ranges3__45__cpo5ssizeE
	.align		8
        /*0130*/ 	.dword	_ZN57_INTERNAL_a5fe4eab_26_BinaryLogicalOpsKernels_cu_af2bb0934cuda3std6ranges3__45__cpo8distanceE
	.align		8
        /*0138*/ 	.dword	_ZN57_INTERNAL_a5fe4eab_26_BinaryLogicalOpsKernels_cu_af2bb0936thrust24THRUST_300001_SM_1030_NS6system6detail10sequential3seqE
	.align		8
        /*0140*/ 	.dword	$str$7
	.align		8
        /*0148*/ 	.dword	$str$8


//--------------------- .text._ZN2at6native18elementwise_kernelILi128ELi4EZNS0_15gpu_kernel_implINS0_13AUnaryFunctorIN3c108BFloat16ES5_bZZZNS0_23logical_xor_kernel_cudaERNS_14TensorIteratorEENKUlvE0_clEvENKUlvE8_clEvEUlS5_S5_E_EEEEvRNS_18TensorIteratorBaseERKT_EUliE_EEviT1_ --------------------------
	.section	.text._ZN2at6native18elementwise_kernelILi128ELi4EZNS0_15gpu_kernel_implINS0_13AUnaryFunctorIN3c108BFloat16ES5_bZZZNS0_23logical_xor_kernel_cudaERNS_14TensorIteratorEENKUlvE0_clEvENKUlvE8_clEvEUlS5_S5_E_EEEEvRNS_18TensorIteratorBaseERKT_EUliE_EEviT1_,"ax",@progbits
	.align	128
        .global         _ZN2at6native18elementwise_kernelILi128ELi4EZNS0_15gpu_kernel_implINS0_13AUnaryFunctorIN3c108BFloat16ES5_bZZZNS0_23logical_xor_kernel_cudaERNS_14TensorIteratorEENKUlvE0_clEvENKUlvE8_clEvEUlS5_S5_E_EEEEvRNS_18TensorIteratorBaseERKT_EUliE_EEviT1_
        .type           _ZN2at6native18elementwise_kernelILi128ELi4EZNS0_15gpu_kernel_implINS0_13AUnaryFunctorIN3c108BFloat16ES5_bZZZNS0_23logical_xor_kernel_cudaERNS_14TensorIteratorEENKUlvE0_clEvENKUlvE8_clEvEUlS5_S5_E_EEEEvRNS_18TensorIteratorBaseERKT_EUliE_EEviT1_,@function
        .size           _ZN2at6native18elementwise_kernelILi128ELi4EZNS0_15gpu_kernel_implINS0_13AUnaryFunctorIN3c108BFloat16ES5_bZZZNS0_23logical_xor_kernel_cudaERNS_14TensorIteratorEENKUlvE0_clEvENKUlvE8_clEvEUlS5_S5_E_EEEEvRNS_18TensorIteratorBaseERKT_EUliE_EEviT1_,(.L_x_42688 - _ZN2at6native18elementwise_kernelILi128ELi4EZNS0_15gpu_kernel_implINS0_13AUnaryFunctorIN3c108BFloat16ES5_bZZZNS0_23logical_xor_kernel_cudaERNS_14TensorIteratorEENKUlvE0_clEvENKUlvE8_clEvEUlS5_S5_E_EEEEvRNS_18TensorIteratorBaseERKT_EUliE_EEviT1_)
        .other          _ZN2at6native18elementwise_kernelILi128ELi4EZNS0_15gpu_kernel_implINS0_13AUnaryFunctorIN3c108BFloat16ES5_bZZZNS0_23logical_xor_kernel_cudaERNS_14TensorIteratorEENKUlvE0_clEvENKUlvE8_clEvEUlS5_S5_E_EEEEvRNS_18TensorIteratorBaseERKT_EUliE_EEviT1_,@"STO_CUDA_ENTRY STV_DEFAULT"
_ZN2at6native18elementwise_kernelILi128ELi4EZNS0_15gpu_kernel_implINS0_13AUnaryFunctorIN3c108BFloat16ES5_bZZZNS0_23logical_xor_kernel_cudaERNS_14TensorIteratorEENKUlvE0_clEvENKUlvE8_clEvEUlS5_S5_E_EEEEvRNS_18TensorIteratorBaseERKT_EUliE_EEviT1_:
.text._ZN2at6native18elementwise_kernelILi128ELi4EZNS0_15gpu_kernel_implINS0_13AUnaryFunctorIN3c108BFloat16ES5_bZZZNS0_23logical_xor_kernel_cudaERNS_14TensorIteratorEENKUlvE0_clEvENKUlvE8_clEvEUlS5_S5_E_EEEEvRNS_18TensorIteratorBaseERKT_EUliE_EEviT1_:
[----:B------:R-:W0:Y:S01]  /*0000*/  LDC R1, c[0x0][0x37c] ;  /* 0x0000df00ff017b82 */ /* 0x000e220000000800 */
[----:B------:R-:W1:Y:S07]  /*0010*/  S2R R17, SR_TID.X ;  /* 0x0000000000117919 */ /* 0x000e6e0000002100 */
[----:B------:R-:W2:Y:S01]  /*0020*/  S2UR UR4, SR_CTAID.X ;  /* 0x00000000000479c3 */ /* 0x000ea20000002500 */
[----:B------:R-:W3:Y:S01]  /*0030*/  LDCU UR40, c[0x0][0x388] ;  /* 0x00007100ff2877ac */ /* 0x000ee20008000800 */
[----:B------:R-:W-:Y:S01]  /*0040*/  BSSY.RECONVERGENT B7, `(.L_x_0) ;  /* 0x0000316000077945 */ /* 0x000fe20003800200 */
[----:B------:R-:W4:Y:S01]  /*0050*/  LDCU UR5, c[0x0][0x380] ;  /* 0x00007000ff0577ac */ /* 0x000f220008000800 */
[----:B------:R-:W0:Y:S01]  /*0060*/  LDCU.64 UR36, c[0x0][0x358] ;  /* 0x00006b00ff2477ac */ /* 0x000e220008000a00 */
[----:B------:R-:W0:Y:S01]  /*0070*/  LDCU.U8 UR39, c[0x0][0x594] ;  /* 0x0000b280ff2777ac */ /* 0x000e220008000000 */
[----:B------:R-:W0:Y:S01]  /*0080*/  LDCU.U8 UR42, c[0x0][0x595] ;  /* 0x0000b2a0ff2a77ac */ /* 0x000e220008000000 */
[----:B---3--:R-:W-:Y:S01]  /*0090*/  UIADD3 UR41, UPT, UPT, UR40, -0x1, URZ ;  /* 0xffffffff28297890 */ /* 0x008fe2000fffe0ff */
[----:B------:R-:W3:Y:S01]  /*00a0*/  LDCU.U16 UR43, c[0x0][0x592] ;  /* 0x0000b240ff2b77ac */ /* 0x000ee20008000400 */
[----:B--2---:R-:W-:-:S02]  /*00b0*/  USHF.L.U32 UR4, UR4, 0x9, URZ ;  /* 0x0000000904047899 */ /* 0x004fc400080006ff */
[----:B------:R-:W-:-:S04]  /*00c0*/  UISETP.LT.U32.AND UP0, UPT, UR41, 0x18, UPT ;  /* 0x000000182900788c */ /* 0x000fc8000bf01070 */
[----:B-1----:R-:W-:Y:S01]  /*00d0*/  LOP3.LUT R17, R17, UR4, RZ, 0xfc, !PT ;  /* 0x0000000411117c12 */ /* 0x002fe2000f8efcff */
[----:B------:R-:W-:-:S03]  /*00e0*/  USEL UR38, UR41, 0x18, UP0 ;  /* 0x0000001829267887 */ /* 0x000fc60008000000 */
[----:B----4-:R-:W-:Y:S01]  /*00f0*/  ISETP.GE.AND P0, PT, R17, UR5, PT ;  /* 0x0000000511007c0c */ /* 0x010fe2000bf06270 */
[----:B------:R-:W-:-:S12]  /*0100*/  UIADD3 UR38, UPT, UPT, UR38, 0x1, URZ ;  /* 0x0000000126267890 */ /* 0x000fd8000fffe0ff */
[----:B0--3--:R-:W-:Y:S05]  /*0110*/  @P0 BRA `(.L_x_1) ;  /* 0x0000003000200947 */ /* 0x009fea0003800000 */
[----:B------:R-:W-:Y:S01]  /*0120*/  UISETP.NE.AND UP0, UPT, UR40, URZ, UPT ;  /* 0x000000ff2800728c */ /* 0x000fe2000bf05270 */
[----:B------:R-:W-:Y:S02]  /*0130*/  IMAD.MOV.U32 R0, RZ, RZ, RZ ;  /* 0x000000ffff007224 */ /* 0x000fe400078e00ff */
[----:B------:R-:W-:-:S06]  /*0140*/  IMAD.MOV.U32 R16, RZ, RZ, RZ ;  /* 0x000000ffff107224 */ /* 0x000fcc00078e00ff */
[----:B------:R-:W-:Y:S05]  /*0150*/  BRA.U !UP0, `(.L_x_2) ;  /* 0x0000001108a87547 */ /* 0x000fea000b800000 */
[----:B------:R-:W0:Y:S01]  /*0160*/  LDCU.64 UR4, c[0x0][0x390] ;  /* 0x00007200ff0477ac */ /* 0x000e220008000a00 */
[----:B------:R-:W-:Y:S01]  /*0170*/  IMAD.MOV.U32 R16, RZ, RZ, RZ ;  /* 0x000000ffff107224 */ /* 0x000fe200078e00ff */
[----:B------:R-:W1:Y:S01]  /*0180*/  LDCU UR6, c[0x0][0x38c] ;  /* 0x00007180ff0677ac */ /* 0x000e620008000800 */
[----:B------:R-:W2:Y:S01]  /*0190*/  LDCU.64 UR8, c[0x0][0x4b8] ;  /* 0x00009700ff0877ac */ /* 0x000ea20008000a00 */
[----:B------:R-:W-:Y:S01]  /*01a0*/  UISETP.NE.AND UP0, UPT, UR41, URZ, UPT ;  /* 0x000000ff2900728c */ /* 0x000fe2000bf05270 */
[----:B0-----:R-:W-:-:S05]  /*01b0*/  IMAD.HI.U32 R2, R17, UR4, R16 ;  /* 0x0000000411027c27 */ /* 0x001fca000f8e0010 */
[----:B------:R-:W-:-:S04]  /*01c0*/  SHF.R.U32.HI R3, RZ, UR5, R2 ;  /* 0x00000005ff037c19 */ /* 0x000fc80008011602 */
[----:B------:R-:W-:-:S05]  /*01d0*/  IADD3 R0, PT, PT, -R3, RZ, RZ ;  /* 0x000000ff03007210 */ /* 0x000fca0007ffe1ff */
[----:B-1----:R-:W-:-:S04]  /*01e0*/  IMAD R0, R0, UR6, R17 ;  /* 0x0000000600007c24 */ /* 0x002fc8000f8e0211 */
[C---:B--2---:R-:W-:Y:S02]  /*01f0*/  IMAD R16, R0.reuse, UR8, RZ ;  /* 0x0000000800107c24 */ /* 0x044fe4000f8e02ff */
[----:B------:R-:W-:Y:S01]  /*0200*/  IMAD R0, R0, UR9, RZ ;  /* 0x0000000900007c24 */ /* 0x000fe2000f8e02ff */
[----:B------:R-:W-:Y:S06]  /*0210*/  BRA.U !UP0, `(.L_x_2) ;  /* 0x0000001108787547 */ /* 0x000fec000b800000 */
[----:B------:R-:W0:Y:S01]  /*0220*/  LDCU.64 UR6, c[0x0][0x398] ;  /* 0x00007300ff0677ac */ /* 0x000e220008000a00 */
[----:B------:R-:W-:Y:S01]  /*0230*/  IMAD.MOV.U32 R2, RZ, RZ, RZ ;  /* 0x000000ffff027224 */ /* 0x000fe200078e00ff */
[----:B------:R-:W1:Y:S01]  /*0240*/  LDCU UR4, c[0x0][0x3a0] ;  /* 0x00007400ff0477ac */ /* 0x000e620008000800 */
[----:B------:R-:W2:Y:S01]  /*0250*/  LDCU.64 UR8, c[0x0][0x4c0] ;  /* 0x00009800ff0877ac */ /* 0x000ea20008000a00 */
[----:B------:R-:W-:Y:S01]  /*0260*/  UISETP.NE.AND UP0, UPT, UR38, 0x2, UPT ;  /* 0x000000022600788c */ /* 0x000fe2000bf05270 */
[----:B0-----:R-:W-:-:S05]  /*0270*/  IMAD.HI.U32 R4, R3, UR7, R2 ;  /* 0x0000000703047c27 */ /* 0x001fca000f8e0002 */
[----:B-1----:R-:W-:-:S05]  /*0280*/  SHF.R.U32.HI R5, RZ, UR4, R4 ;  /* 0x00000004ff057c19 */ /* 0x002fca0008011604 */
[----:B------:R-:W-:-:S04]  /*0290*/  IMAD.MOV R2, RZ, RZ, -R5 ;  /* 0x000000ffff027224 */ /* 0x000fc800078e0a05 */
[----:B------:R-:W-:-:S04]  /*02a0*/  IMAD R3, R2, UR6, R3 ;  /* 0x0000000602037c24 */ /* 0x000fc8000f8e0203 */
[C---:B--2---:R-:W-:Y:S02]  /*02b0*/  IMAD R16, R3.reuse, UR8, R16 ;  /* 0x0000000803107c24 */ /* 0x044fe4000f8e0210 */
[----:B------:R-:W-:Y:S01]  /*02c0*/  IMAD R0, R3, UR9, R0 ;  /* 0x0000000903007c24 */ /* 0x000fe2000f8e0200 */
[----:B------:R-:W-:Y:S06]  /*02d0*/  BRA.U !UP0, `(.L_x_2) ;  /* 0x0000001108487547 */ /* 0x000fec000b800000 */
[----:B------:R-:W0:Y:S01]  /*02e0*/  LDCU.64 UR4, c[0x0][0x3a8] ;  /* 0x00007500ff0477ac */ /* 0x000e220008000a00 */
[----:B------:R-:W-:Y:S01]  /*02f0*/  IMAD.MOV.U32 R4, RZ, RZ, RZ ;  /* 0x000000ffff047224 */ /* 0x000fe200078e00ff */
[----:B------:R-:W1:Y:S01]  /*0300*/  LDCU UR6, c[0x0][0x3a4] ;  /* 0x00007480ff0677ac */ /* 0x000e620008000800 */
[----:B------:R-:W2:Y:S01]  /*0310*/  LDCU.64 UR8, c[0x0][0x4c8] ;  /* 0x00009900ff0877ac */ /* 0x000ea20008000a00 */
[----:B------:R-:W-:Y:S01]  /*0320*/  UISETP.NE.AND UP0, UPT, UR38, 0x3, UPT ;  /* 0x000000032600788c */ /* 0x000fe2000bf05270 */
[----:B0-----:R-:W-:-:S05]  /*0330*/  IMAD.HI.U32 R2, R5, UR4, R4 ;  /* 0x0000000405027c27 */ /* 0x001fca000f8e0004 */
[----:B------:R-:W-:-:S04]  /*0340*/  SHF.R.U32.HI R3, RZ, UR5, R2 ;  /* 0x00000005ff037c19 */ /* 0x000fc80008011602 */
[----:B------:R-:W-:-:S05]  /*0350*/  IADD3 R4, PT, PT, -R3, RZ, RZ ;  /* 0x000000ff03047210 */ /* 0x000fca0007ffe1ff */
[----:B-1----:R-:W-:-:S04]  /*0360*/  IMAD R5, R4, UR6, R5 ;  /* 0x0000000604057c24 */ /* 0x002fc8000f8e0205 */
        /* <DEDUP_REMOVED lines=258> */
[----:B------:R-:W2:Y:S02]  /*1390*/  LDCU.64 UR8, c[0x0][0x578] ;  /* 0x0000af00ff0877ac */ /* 0x000ea40008000a00 */
[----:B0-----:R-:W-:-:S05]  /*13a0*/  IMAD.HI.U32 R2, R5, UR4, R4 ;  /* 0x0000000405027c27 */ /* 0x001fca000f8e0004 */
[----:B------:R-:W-:-:S04]  /*13b0*/  SHF.R.U32.HI R2, RZ, UR5, R2 ;  /* 0x00000005ff027c19 */ /* 0x000fc80008011602 */
[----:B------:R-:W-:-:S05]  /*13c0*/  IADD3 R3, PT, PT, -R2, RZ, RZ ;  /* 0x000000ff02037210 */ /* 0x000fca0007ffe1ff */
[----:B-1----:R-:W-:-:S04]  /*13d0*/  IMAD R5, R3, UR6, R5 ;  /* 0x0000000603057c24 */ /* 0x002fc8000f8e0205 */
[C---:B--2---:R-:W-:Y:S02]  /*13e0*/  IMAD R16, R5.reuse, UR8, R16 ;  /* 0x0000000805107c24 */ /* 0x044fe4000f8e0210 */
[----:B------:R-:W-:-:S07]  /*13f0*/  IMAD R0, R5, UR9, R0 ;  /* 0x0000000905007c24 */ /* 0x000fce000f8e0200 */
.L_x_2:
[----:B------:R-:W0:Y:S01]  /*1400*/  LDCU.64 UR6, c[0x0][0x588] ;  /* 0x0000b100ff0677ac */ /* 0x000e220008000a00 */
[----:B------:R-:W-:-:S04]  /*1410*/  UPRMT UR4, UR42, 0x9910, URZ ;  /* 0x000099102a047896 */ /* 0x000fc800080000ff */
[----:B------:R-:W-:Y:S01]  /*1420*/  UISETP.GT.AND UP0, UPT, UR4, 0x9, UPT ;  /* 0x000000090400788c */ /* 0x000fe2000bf04270 */
[----:B0-----:R-:W-:-:S05]  /*1430*/  IADD3 R2, P0, PT, R0, UR6, RZ ;  /* 0x0000000600027c10 */ /* 0x001fca000ff1e0ff */
[----:B------:R-:W-:-:S03]  /*1440*/  IMAD.X R3, RZ, RZ, UR7, P0 ;  /* 0x00000007ff037e24 */ /* 0x000fc600080e06ff */
[----:B------:R-:W-:Y:S05]  /*1450*/  BRA.U UP0, `(.L_x_3) ;  /* 0x0000000500207547 */ /* 0x000fea000b800000 */
[----:B------:R-:W-:-:S09]  /*1460*/  UISETP.GT.AND UP0, UPT, UR4, 0x4, UPT ;  /* 0x000000040400788c */ /* 0x000fd2000bf04270 */
[----:B------:R-:W-:Y:S05]  /*1470*/  BRA.U UP0, `(.L_x_4) ;  /* 0x0000000100807547 */ /* 0x000fea000b800000 */
[----:B------:R-:W-:-:S09]  /*1480*/  UISETP.GT.AND UP0, UPT, UR4, 0x1, UPT ;  /* 0x000000010400788c */ /* 0x000fd2000bf04270 */
[----:B------:R-:W-:Y:S05]  /*1490*/  BRA.U UP0, `(.L_x_5) ;  /* 0x0000000100307547 */ /* 0x000fea000b800000 */
[----:B------:R-:W-:-:S09]  /*14a0*/  UISETP.NE.AND UP0, UPT, UR42, URZ, UPT ;  /* 0x000000ff2a00728c */ /* 0x000fd2000bf05270 */
[----:B------:R-:W-:Y:S05]  /*14b0*/  BRA.U !UP0, `(.L_x_6) ;  /* 0x0000000108187547 */ /* 0x000fea000b800000 */
[----:B------:R-:W-:-:S09]  /*14c0*/  UISETP.NE.AND UP0, UPT, UR4, 0x1, UPT ;  /* 0x000000010400788c */ /* 0x000fd2000bf05270 */
[----:B------:R-:W-:Y:S05]  /*14d0*/  BRA.U UP0, `(.L_x_7) ;  /* 0x0000000d00347547 */ /* 0x000fea000b800000 */
[----:B------:R-:W2:Y:S02]  /*14e0*/  LDG.E.S8 R2, desc[UR36][R2.64] ;  /* 0x0000002402027981 */ /* 0x000ea4000c1e1300 */
[----:B--2---:R-:W0:Y:S02]  /*14f0*/  I2F.S16 R0, R2 ;  /* 0x0000000200007306 */ /* 0x004e240000101400 */
[----:B0-----:R-:W-:Y:S01]  /*1500*/  F2FP.BF16.F32.PACK_AB R0, RZ, R0 ;  /* 0x00000000ff00723e */ /* 0x001fe200000010ff */
[----:B------:R-:W-:Y:S06]  /*1510*/  BRA `(.L_x_8) ;  /* 0x0000000c00b47947 */ /* 0x000fec0003800000 */
.L_x_6:
[----:B------:R-:W2:Y:S02]  /*1520*/  LDG.E.U8 R2, desc[UR36][R2.64] ;  /* 0x0000002402027981 */ /* 0x000ea4000c1e1100 */
[----:B--2---:R-:W-:-:S04]  /*1530*/  I2FP.F32.U32 R0, R2 ;  /* 0x0000000200007245 */ /* 0x004fc80000201000 */
[----:B------:R-:W-:Y:S01]  /*1540*/  F2FP.BF16.F32.PACK_AB R0, RZ, R0 ;  /* 0x00000000ff00723e */ /* 0x000fe200000010ff */
[----:B------:R-:W-:Y:S06]  /*1550*/  BRA `(.L_x_8) ;  /* 0x0000000c00a47947 */ /* 0x000fec0003800000 */
.L_x_5:
[----:B------:R-:W-:-:S09]  /*1560*/  UISETP.NE.AND UP0, UPT, UR4, 0x2, UPT ;  /* 0x000000020400788c */ /* 0x000fd2000bf05270 */
[----:B------:R-:W-:Y:S05]  /*1570*/  BRA.U !UP0, `(.L_x_9) ;  /* 0x0000000108307547 */ /* 0x000fea000b800000 */
[----:B------:R-:W-:-:S09]  /*1580*/  UISETP.NE.AND UP0, UPT, UR4, 0x3, UPT ;  /* 0x000000030400788c */ /* 0x000fd2000bf05270 */
[----:B------:R-:W-:Y:S05]  /*1590*/  BRA.U !UP0, `(.L_x_10) ;  /* 0x0000000108187547 */ /* 0x000fea000b800000 */
[----:B------:R-:W-:-:S09]  /*15a0*/  UISETP.NE.AND UP0, UPT, UR4, 0x4, UPT ;  /* 0x000000040400788c */ /* 0x000fd2000bf05270 */
[----:B------:R-:W-:Y:S05]  /*15b0*/  BRA.U UP0, `(.L_x_7) ;  /* 0x0000000900fc7547 */ /* 0x000fea000b800000 */
[----:B------:R-:W2:Y:S02]  /*15c0*/  LDG.E.64 R2, desc[UR36][R2.64] ;  /* 0x0000002402027981 */ /* 0x000ea4000c1e1b00 */
[----:B--2---:R-:W0:Y:S02]  /*15d0*/  I2F.S64 R0, R2 ;  /* 0x0000000200007312 */ /* 0x004e240000301400 */
[----:B0-----:R-:W-:Y:S01]  /*15e0*/  F2FP.BF16.F32.PACK_AB R0, RZ, R0 ;  /* 0x00000000ff00723e */ /* 0x001fe200000010ff */
[----:B------:R-:W-:Y:S06]  /*15f0*/  BRA `(.L_x_8) ;  /* 0x0000000c007c7947 */ /* 0x000fec0003800000 */
.L_x_10:
[----:B------:R-:W2:Y:S02]  /*1600*/  LDG.E R2, desc[UR36][R2.64] ;  /* 0x0000002402027981 */ /* 0x000ea4000c1e1900 */
[----:B--2---:R-:W-:-:S04]  /*1610*/  I2FP.F32.S32 R0, R2 ;  /* 0x0000000200007245 */ /* 0x004fc80000201400 */
[----:B------:R-:W-:Y:S01]  /*1620*/  F2FP.BF16.F32.PACK_AB R0, RZ, R0 ;  /* 0x00000000ff00723e */ /* 0x000fe200000010ff */
[----:B------:R-:W-:Y:S06]  /*1630*/  BRA `(.L_x_8) ;  /* 0x0000000c006c7947 */ /* 0x000fec0003800000 */
.L_x_9:
[----:B------:R-:W2:Y:S02]  /*1640*/  LDG.E.U16 R2, desc[UR36][R2.64] ;  /* 0x0000002402027981 */ /* 0x000ea4000c1e1500 */
[----:B--2---:R-:W0:Y:S02]  /*1650*/  I2F.S16 R0, R2 ;  /* 0x0000000200007306 */ /* 0x004e240000101400 */
[----:B0-----:R-:W-:Y:S01]  /*1660*/  F2FP.BF16.F32.PACK_AB R0, RZ, R0 ;  /* 0x00000000ff00723e */ /* 0x001fe200000010ff */
[----:B------:R-:W-:Y:S06]  /*1670*/  BRA `(.L_x_8) ;  /* 0x0000000c005c7947 */ /* 0x000fec0003800000 */
.L_x_4:
[----:B------:R-:W-:-:S09]  /*1680*/  UISETP.GT.AND UP0, UPT, UR4, 0x6, UPT ;  /* 0x000000060400788c */ /* 0x000fd2000bf04270 */
[----:B------:R-:W-:Y:S05]  /*1690*/  BRA.U UP0, `(.L_x_11) ;  /* 0x00000001002c7547 */ /* 0x000fea000b800000 */
[----:B------:R-:W-:-:S09]  /*16a0*/  UISETP.NE.AND UP0, UPT, UR4, 0x5, UPT ;  /* 0x000000050400788c */ /* 0x000fd2000bf05270 */
[----:B------:R-:W-:Y:S05]  /*16b0*/  BRA.U !UP0, `(.L_x_12) ;  /* 0x0000000108147547 */ /* 0x000fea000b800000 */
[----:B------:R-:W-:-:S09]  /*16c0*/  UISETP.NE.AND UP0, UPT, UR4, 0x6, UPT ;  /* 0x000000060400788c */ /* 0x000fd2000bf05270 */
[----:B------:R-:W-:Y:S05]  /*16d0*/  BRA.U UP0, `(.L_x_7) ;  /* 0x0000000900b47547 */ /* 0x000fea000b800000 */
[----:B------:R-:W2:Y:S02]  /*16e0*/  LDG.E R2, desc[UR36][R2.64] ;  /* 0x0000002402027981 */ /* 0x000ea4000c1e1900 */
[----:B--2---:R-:W-:Y:S01]  /*16f0*/  F2FP.BF16.F32.PACK_AB R0, RZ, R2 ;  /* 0x00000002ff00723e */ /* 0x004fe200000010ff */
[----:B------:R-:W-:Y:S06]  /*1700*/  BRA `(.L_x_8) ;  /* 0x0000000c00387947 */ /* 0x000fec0003800000 */
.L_x_12:
[----:B------:R-:W2:Y:S02]  /*1710*/  LDG.E.U16 R0, desc[UR36][R2.64] ;  /* 0x0000002402007981 */ /* 0x000ea4000c1e1500 */
[----:B--2---:R-:W-:-:S05]  /*1720*/  HADD2.F32 R0, -RZ, R0.H0_H0 ;  /* 0x20000000ff007230 */ /* 0x004fca0000004100 */
[----:B------:R-:W-:Y:S01]  /*1730*/  F2FP.BF16.F32.PACK_AB R0, RZ, R0 ;  /* 0x00000000ff00723e */ /* 0x000fe200000010ff */
[----:B------:R-:W-:Y:S06]  /*1740*/  BRA `(.L_x_8) ;  /* 0x0000000c00287947 */ /* 0x000fec0003800000 */
.L_x_11:
[----:B------:R-:W-:-:S09]  /*1750*/  UISETP.NE.AND UP0, UPT, UR4, 0x7, UPT ;  /* 0x000000070400788c */ /* 0x000fd2000bf05270 */
[----:B------:R-:W-:Y:S05]  /*1760*/  BRA.U !UP0, `(.L_x_13) ;  /* 0x00000001082c7547 */ /* 0x000fea000b800000 */
[----:B------:R-:W-:-:S09]  /*1770*/  UISETP.NE.AND UP0, UPT, UR4, 0x8, UPT ;  /* 0x000000080400788c */ /* 0x000fd2000bf05270 */
[----:B------:R-:W-:Y:S05]  /*1780*/  BRA.U !UP0, `(.L_x_14) ;  /* 0x0000000108147547 */ /* 0x000fea000b800000 */
[----:B------:R-:W-:-:S09]  /*1790*/  UISETP.NE.AND UP0, UPT, UR4, 0x9, UPT ;  /* 0x000000090400788c */ /* 0x000fd2000bf05270 */
[----:B------:R-:W-:Y:S05]  /*17a0*/  BRA.U UP0, `(.L_x_7) ;  /* 0x0000000900807547 */ /* 0x000fea000b800000 */
[----:B------:R-:W2:Y:S02]  /*17b0*/  LDG.E R2, desc[UR36][R2.64] ;  /* 0x0000002402027981 */ /* 0x000ea4000c1e1900 */
[----:B--2---:R-:W-:Y:S01]  /*17c0*/  F2FP.BF16.F32.PACK_AB R0, RZ, R2 ;  /* 0x00000002ff00723e */ /* 0x004fe200000010ff */
[----:B------:R-:W-:Y:S06]  /*17d0*/  BRA `(.L_x_8) ;  /* 0x0000000c00047947 */ /* 0x000fec0003800000 */
.L_x_14:
[----:B------:R-:W2:Y:S02]  /*17e0*/  LDG.E.U16 R2, desc[UR36][R2.64] ;  /* 0x0000002402027981 */ /* 0x000ea4000c1e1500 */
[----:B--2---:R-:W-:-:S05]  /*17f0*/  HADD2.F32 R0, -RZ, R2.H0_H0 ;  /* 0x20000002ff007230 */ /* 0x004fca0000004100 */
[----:B------:R-:W-:Y:S01]  /*1800*/  F2FP.BF16.F32.PACK_AB R0, RZ, R0 ;  /* 0x00000000ff00723e */ /* 0x000fe200000010ff */
[----:B------:R-:W-:Y:S06]  /*1810*/  BRA `(.L_x_8) ;  /* 0x0000000800f47947 */ /* 0x000fec0003800000 */
.L_x_13:
[----:B------:R-:W2:Y:S01]  /*1820*/  LDG.E.64 R2, desc[UR36][R2.64] ;  /* 0x0000002402027981 */ /* 0x000ea2000c1e1b00 */
[----:B------:R-:W-:Y:S01]  /*1830*/  UMOV UR4, 0xf0000000 ;  /* 0xf000000000047882 */ /* 0x000fe20000000000 */
[----:B------:R-:W-:Y:S02]  /*1840*/  UMOV UR5, 0x380fffff ;  /* 0x380fffff00057882 */ /* 0x000fe40000000000 */
[----:B--2---:R-:W0:-:S15]  /*1850*/  DSETP.GEU.AND P0, PT, |R2|, UR4, PT ;  /* 0x0000000402007e2a */ /* 0x004e1e000bf0e200 */
[----:B------:R-:W-:-:S15]  /*1860*/  NOP ;  /* 0x0000000000007918 */ /* 0x000fde0000000000 */
[----:B------:R-:W-:-:S15]  /*1870*/  NOP ;  /* 0x0000000000007918 */ /* 0x000fde0000000000 */
[----:B------:R-:W-:-:S15]  /*1880*/  NOP ;  /* 0x0000000000007918 */ /* 0x000fde0000000000 */
[----:B------:R-:W-:-:S04]  /*1890*/  NOP ;  /* 0x0000000000007918 */ /* 0x000fc80000000000 */
[----:B------:R-:W0:Y:S02]  /*18a0*/  F2F.F32.F64 R0, R2 ;  /* 0x0000000200007310 */ /* 0x000e240000301000 */
[----:B0-----:R-:W-:-:S05]  /*18b0*/  @!P0 FMUL R0, R0, 1.175494350822287508e-38 ;  /* 0x0080000000008820 */ /* 0x001fca0000400000 */
[----:B------:R-:W-:Y:S01]  /*18c0*/  F2FP.BF16.F32.PACK_AB R0, RZ, R0 ;  /* 0x00000000ff00723e */ /* 0x000fe200000010ff */
[----:B------:R-:W-:Y:S06]  /*18d0*/  BRA `(.L_x_8) ;  /* 0x0000000800c47947 */ /* 0x000fec0003800000 */
.L_x_3:
[----:B------:R-:W-:-:S09]  /*18e0*/  UISETP.GT.AND UP0, UPT, UR4, 0x18, UPT ;  /* 0x000000180400788c */ /* 0x000fd2000bf04270 */
[----:B------:R-:W-:Y:S05]  /*18f0*/  BRA.U UP0, `(.L_x_15) ;  /* 0x0000000500047547 */ /* 0x000fea000b800000 */
[----:B------:R-:W-:-:S09]  /*1900*/  UISETP.GT.AND UP0, UPT, UR4, 0xe, UPT ;  /* 0x0000000e0400788c */ /* 0x000fd2000bf04270 */
[----:B------:R-:W-:Y:S05]  /*1910*/  BRA.U UP0, `(.L_x_16) ;  /* 0x0000000100547547 */ /* 0x000fea000b800000 */
[----:B------:R-:W-:-:S09]  /*1920*/  UISETP.NE.AND UP0, UPT, UR4, 0xa, UPT ;  /* 0x0000000a0400788c */ /* 0x000fd2000bf05270 */
[----:B------:R-:W-:Y:S05]  /*1930*/  BRA.U !UP0, `(.L_x_17) ;  /* 0x00000001081c7547 */ /* 0x000fea000b800000 */
[----:B------:R-:W-:-:S09]  /*1940*/  UISETP.NE.AND UP0, UPT, UR4, 0xb, UPT ;  /* 0x0000000b0400788c */ /* 0x000fd2000bf05270 */
[----:B------:R-:W-:Y:S05]  /*1950*/  BRA.U UP0, `(.L_x_7) ;  /* 0x0000000900147547 */ /* 0x000fea000b800000 */
[----:B------:R-:W2:Y:S02]  /*1960*/  LDG.E.U8 R2, desc[UR36][R2.64] ;  /* 0x0000002402027981 */ /* 0x000ea4000c1e1100 */
[----:B--2---:R-:W-:-:S04]  /*1970*/  ISETP.NE.AND P0, PT, R2, RZ, PT ;  /* 0x000000ff0200720c */ /* 0x004fc80003f05270 */
[----:B------:R-:W-:-:S04]  /*1980*/  FSEL R0, RZ, 1, !P0 ;  /* 0x3f800000ff007808 */ /* 0x000fc80004000000 */
[----:B------:R-:W-:Y:S01]  /*1990*/  F2FP.BF16.F32.PACK_AB R0, RZ, R0 ;  /* 0x00000000ff00723e */ /* 0x000fe200000010ff */
[----:B------:R-:W-:Y:S06]  /*19a0*/  BRA `(.L_x_8) ;  /* 0x0000000800907947 */ /* 0x000fec0003800000 */
.L_x_17:
        /* <DEDUP_REMOVED lines=12> */
.L_x_16:
[----:B------:R-:W-:-:S09]  /*1a70*/  UISETP.NE.AND UP0, UPT, UR4, 0xf, UPT ;  /* 0x0000000f0400788c */ /* 0x000fd2000bf05270 */
[----:B------:R-:W-:Y:S05]  /*1a80*/  BRA.U !UP0, `(.L_x_18) ;  /* 0x0000000108987547 */ /* 0x000fea000b800000 */
[----:B------:R-:W-:-:S09]  /*1a90*/  UISETP.NE.AND UP0, UPT, UR4, 0x17, UPT ;  /* 0x000000170400788c */ /* 0x000fd2000bf05270 */
[----:B------:R-:W-:Y:S05]  /*1aa0*/  BRA.U !UP0, `(.L_x_19) ;  /* 0x00000001085c7547 */ /* 0x000fea000b800000 */
[----:B------:R-:W-:-:S09]  /*1ab0*/  UISETP.NE.AND UP0, UPT, UR4, 0x18, UPT ;  /* 0x000000180400788c */ /* 0x000fd2000bf05270 */
[----:B------:R-:W-:Y:S05]  /*1ac0*/  BRA.U UP0, `(.L_x_7) ;  /* 0x0000000500b87547 */ /* 0x000fea000b800000 */
[----:B------:R-:W2:Y:S01]  /*1ad0*/  LDG.E.U8 R0, desc[UR36][R2.64] ;  /* 0x0000002402007981 */ /* 0x000ea2000c1e1100 */
[----:B------:R-:W-:Y:S02]  /*1ae0*/  IMAD.MOV.U32 R6, RZ, RZ, 0x1f ;  /* 0x0000001fff067424 */ /* 0x000fe400078e00ff */
[----:B--2---:R-:W-:-:S05]  /*1af0*/  IMAD.SHL.U32 R0, R0, 0x1000000, RZ ;  /* 0x0100000000007824 */ /* 0x004fca00078e00ff */
[C---:B------:R-:W-:Y:S02]  /*1b00*/  LOP3.LUT R4, R0.reuse, 0x7f000000, RZ, 0xc0, !PT ;  /* 0x7f00000000047812 */ /* 0x040fe400078ec0ff */
[----:B------:R-:W-:Y:S02]  /*1b10*/  LOP3.LUT P0, RZ, R0, 0x7f000000, RZ, 0xc0, !PT ;  /* 0x7f00000000ff7812 */ /* 0x000fe4000780c0ff */
[----:B------:R-:W0:Y:S02]  /*1b20*/  FLO.U32 R5, R4 ;  /* 0x0000000400057300 */ /* 0x000e2400000e0000 */
[----:B0-----:R-:W-:-:S04]  /*1b30*/  IADD3 R5, PT, PT, -R5, RZ, RZ ;  /* 0x000000ff05057210 */ /* 0x001fc80007ffe1ff */
[----:B------:R-:W-:-:S05]  /*1b40*/  VIADDMNMX.U32 R5, R5, R6, 0x4, !PT ;  /* 0x0000000405057446 */ /* 0x000fca0007800006 */
[----:B------:R-:W-:-:S04]  /*1b50*/  VIADD R5, R5, 0xfffffffc ;  /* 0xfffffffc05057836 */ /* 0x000fc80000000000 */
[----:B------:R-:W-:Y:S01]  /*1b60*/  IMAD.SHL.U32 R7, R5, 0x800000, RZ ;  /* 0x0080000005077824 */ /* 0x000fe200078e00ff */
[C---:B------:R-:W-:Y:S01]  /*1b70*/  SHF.L.U32 R6, R4.reuse, R5, RZ ;  /* 0x0000000504067219 */ /* 0x040fe200000006ff */
[----:B------:R-:W-:-:S03]  /*1b80*/  VIADD R5, R4, 0x1000000 ;  /* 0x0100000004057836 */ /* 0x000fc60000000000 */
[----:B------:R-:W-:Y:S02]  /*1b90*/  LEA.HI R6, R6, -R7, RZ, 0x1c ;  /* 0x8000000706067211 */ /* 0x000fe400078fe0ff */
[----:B------:R-:W-:Y:S02]  /*1ba0*/  SHF.R.S32.HI R5, RZ, 0x8, R5 ;  /* 0x00000008ff057819 */ /* 0x000fe40000011405 */
[----:B------:R-:W-:-:S04]  /*1bb0*/  IADD3 R6, PT, PT, R6, 0x3c000000, RZ ;  /* 0x3c00000006067810 */ /* 0x000fc80007ffe0ff */
[----:B------:R-:W-:-:S04]  /*1bc0*/  LOP3.LUT R5, R6, 0x7f800000, R5, 0xf8, !PT ;  /* 0x7f80000006057812 */ /* 0x000fc800078ef805 */
[----:B------:R-:W-:-:S04]  /*1bd0*/  SEL R5, R5, RZ, P0 ;  /* 0x000000ff05057207 */ /* 0x000fc80000000000 */
[----:B------:R-:W-:-:S04]  /*1be0*/  LOP3.LUT R5, R5, 0x80000000, R0, 0xf8, !PT ;  /* 0x8000000005057812 */ /* 0x000fc800078ef800 */
[----:B------:R-:W-:-:S04]  /*1bf0*/  F2FP.BF16.F32.PACK_AB R5, RZ, R5 ;  /* 0x00000005ff05723e */ /* 0x000fc800000010ff */
[----:B------:R-:W-:Y:S01]  /*1c00*/  PRMT R0, R5, 0x7610, R0 ;  /* 0x0000761005007816 */ /* 0x000fe20000000000 */
[----:B------:R-:W-:Y:S06]  /*1c10*/  BRA `(.L_x_8) ;  /* 0x0000000400f47947 */ /* 0x000fec0003800000 */
.L_x_19:
[----:B------:R-:W2:Y:S02]  /*1c20*/  LDG.E.U8 R2, desc[UR36][R2.64] ;  /* 0x0000002402027981 */ /* 0x000ea4000c1e1100 */
[C---:B--2---:R-:W-:Y:S02]  /*1c30*/  IMAD.SHL.U32 R4, R2.reuse, 0x2000000, RZ ;  /* 0x0200000002047824 */ /* 0x044fe400078e00ff */
[----:B------:R-:W-:-:S03]  /*1c40*/  IMAD.SHL.U32 R5, R2, 0x100, RZ ;  /* 0x0000010002057824 */ /* 0x000fc600078e00ff */
[----:B------:R-:W-:-:S13]  /*1c50*/  ISETP.GT.U32.AND P0, PT, R4, 0x7ffffff, PT ;  /* 0x07ffffff0400780c */ /* 0x000fda0003f04070 */
[C---:B------:R-:W-:Y:S02]  /*1c60*/  @!P0 LOP3.LUT R0, R5.reuse, 0x7f00, RZ, 0xc0, !PT ;  /* 0x00007f0005008812 */ /* 0x040fe400078ec0ff */
[----:B------:R-:W-:Y:S02]  /*1c70*/  @P0 LEA.HI R4, R4, 0x70000000, RZ, 0x1c ;  /* 0x7000000004040811 */ /* 0x000fe400078fe0ff */
[----:B------:R-:W-:Y:S02]  /*1c80*/  @!P0 LOP3.LUT R0, R0, 0x3f000000, RZ, 0xfc, !PT ;  /* 0x3f00000000008812 */ /* 0x000fe400078efcff */
[----:B------:R-:W-:-:S03]  /*1c90*/  PRMT R5, R5, 0x9910, RZ ;  /* 0x0000991005057816 */ /* 0x000fc600000000ff */
[----:B------:R-:W-:Y:S01]  /*1ca0*/  @!P0 FADD.FTZ R0, R0, -0.5 ;  /* 0xbf00000000008421 */ /* 0x000fe20000010000 */
[----:B------:R-:W-:-:S05]  /*1cb0*/  @P0 FMUL.FTZ R0, R4, 1.9259299443872358531e-34 ;  /* 0x0780000004000820 */ /* 0x000fca0000410000 */
[----:B------:R-:W-:-:S04]  /*1cc0*/  LOP3.LUT R0, R0, 0x80000000, R5, 0xf8, !PT ;  /* 0x8000000000007812 */ /* 0x000fc800078ef805 */
[----:B------:R-:W-:Y:S01]  /*1cd0*/  F2FP.BF16.F32.PACK_AB R0, RZ, R0 ;  /* 0x00000000ff00723e */ /* 0x000fe200000010ff */
[----:B------:R-:W-:Y:S06]  /*1ce0*/  BRA `(.L_x_8) ;  /* 0x0000000400c07947 */ /* 0x000fec0003800000 */
.L_x_18:
[----:B------:R0:W5:Y:S01]  /*1cf0*/  LDG.E.U16 R0, desc[UR36][R2.64] ;  /* 0x0000002402007981 */ /* 0x000162000c1e1500 */
[----:B------:R-:W-:Y:S05]  /*1d00*/  BRA `(.L_x_8) ;  /* 0x0000000400b87947 */ /* 0x000fea0003800000 */
.L_x_15:
[----:B------:R-:W-:-:S09]  /*1d10*/  UISETP.GT.AND UP0, UPT, UR4, 0x1b, UPT ;  /* 0x0000001b0400788c */ /* 0x000fd2000bf04270 */
[----:B------:R-:W-:Y:S05]  /*1d20*/  BRA.U UP0, `(.L_x_20) ;  /* 0x0000000500087547 */ /* 0x000fea000b800000 */
[----:B------:R-:W-:-:S09]  /*1d30*/  UISETP.NE.AND UP0, UPT, UR4, 0x19, UPT ;  /* 0x000000190400788c */ /* 0x000fd2000bf05270 */
[----:B------:R-:W-:Y:S05]  /*1d40*/  BRA.U !UP0, `(.L_x_21) ;  /* 0x0000000108907547 */ /* 0x000fea000b800000 */
[----:B------:R-:W-:-:S09]  /*1d50*/  UISETP.NE.AND UP0, UPT, UR4, 0x1a, UPT ;  /* 0x0000001a0400788c */ /* 0x000fd2000bf05270 */
[----:B------:R-:W-:Y:S05]  /*1d60*/  BRA.U !UP0, `(.L_x_22) ;  /* 0x0000000108187547 */ /* 0x000fea000b800000 */
[----:B------:R-:W-:-:S09]  /*1d70*/  UISETP.NE.AND UP0, UPT, UR4, 0x1b, UPT ;  /* 0x0000001b0400788c */ /* 0x000fd2000bf05270 */
[----:B------:R-:W-:Y:S05]  /*1d80*/  BRA.U UP0, `(.L_x_7) ;  /* 0x0000000500087547 */ /* 0x000fea000b800000 */
[----:B------:R-:W2:Y:S02]  /*1d90*/  LDG.E.U16 R0, desc[UR36][R2.64] ;  /* 0x0000002402007981 */ /* 0x000ea4000c1e1500 */
[----:B--2---:R-:W-:-:S04]  /*1da0*/  I2FP.F32.U32 R0, R0 ;  /* 0x0000000000007245 */ /* 0x004fc80000201000 */
[----:B------:R-:W-:Y:S01]  /*1db0*/  F2FP.BF16.F32.PACK_AB R0, RZ, R0 ;  /* 0x00000000ff00723e */ /* 0x000fe200000010ff */
[----:B------:R-:W-:Y:S06]  /*1dc0*/  BRA `(.L_x_8) ;  /* 0x0000000400887947 */ /* 0x000fec0003800000 */
.L_x_22:
[----:B------:R-:W2:Y:S01]  /*1dd0*/  LDG.E.U8 R3, desc[UR36][R2.64] ;  /* 0x0000002402037981 */ /* 0x000ea2000c1e1100 */
[----:B------:R-:W-:Y:S01]  /*1de0*/  BSSY.RECONVERGENT B0, `(.L_x_23) ;  /* 0x0000018000007945 */ /* 0x000fe20003800200 */
[----:B------:R-:W-:Y:S01]  /*1df0*/  IMAD.MOV.U32 R0, RZ, RZ, RZ ;  /* 0x000000ffff007224 */ /* 0x000fe200078e00ff */
[----:B--2---:R-:W-:-:S13]  /*1e00*/  ISETP.NE.AND P0, PT, R3, RZ, PT ;  /* 0x000000ff0300720c */ /* 0x004fda0003f05270 */
[----:B------:R-:W-:Y:S05]  /*1e10*/  @!P0 BRA `(.L_x_24) ;  /* 0x0000000000508947 */ /* 0x000fea0003800000 */
[----:B------:R-:W-:-:S13]  /*1e20*/  ISETP.NE.AND P0, PT, R3, 0x80, PT ;  /* 0x000000800300780c */ /* 0x000fda0003f05270 */
[----:B------:R-:W-:Y:S01]  /*1e30*/  @!P0 MOV R0, 0x7f800001 ;  /* 0x7f80000100008802 */ /* 0x000fe20000000f00 */
[----:B------:R-:W-:Y:S06]  /*1e40*/  @!P0 BRA `(.L_x_24) ;  /* 0x0000000000448947 */ /* 0x000fec0003800000 */
[--C-:B------:R-:W-:Y:S01]  /*1e50*/  SHF.R.U32.HI R0, RZ, 0x3, R3.reuse ;  /* 0x00000003ff007819 */ /* 0x100fe20000011603 */
[----:B------:R-:W-:Y:S03]  /*1e60*/  BSSY.RECONVERGENT B1, `(.L_x_25) ;  /* 0x000000c000017945 */ /* 0x000fe60003800200 */
[----:B------:R-:W-:Y:S02]  /*1e70*/  LOP3.LUT P0, R2, R0, 0xf, RZ, 0xc0, !PT ;  /* 0x0000000f00027812 */ /* 0x000fe4000780c0ff */
[----:B------:R-:W-:-:S05]  /*1e80*/  SHF.R.U32.HI R0, RZ, 0x7, R3 ;  /* 0x00000007ff007819 */ /* 0x000fca0000011603 */
[----:B------:R-:W-:Y:S01]  /*1e90*/  IMAD.U32 R7, R0, -0x80000000, RZ ;  /* 0x8000000000077824 */ /* 0x000fe200078e00ff */
[----:B------:R-:W-:-:S05]  /*1ea0*/  LOP3.LUT R0, R3, 0x7, RZ, 0xc0, !PT ;  /* 0x0000000703007812 */ /* 0x000fca00078ec0ff */
[----:B------:R-:W-:Y:S05]  /*1eb0*/  @P0 BRA `(.L_x_26) ;  /* 0x0000000000180947 */ /* 0x000fea0003800000 */
[----:B------:R-:W0:Y:S02]  /*1ec0*/  FLO.U32 R3, R0 ;  /* 0x0000000000037300 */ /* 0x000e2400000e0000 */
[----:B0-----:R-:W-:-:S04]  /*1ed0*/  IADD3 R3, PT, PT, -R3, 0x1f, RZ ;  /* 0x0000001f03037810 */ /* 0x001fc80007ffe1ff */
[----:B------:R-:W-:Y:S01]  /*1ee0*/  IADD3 R2, PT, PT, R2, 0x1d, -R3 ;  /* 0x0000001d02027810 */ /* 0x000fe20007ffe803 */
[----:B------:R-:W-:-:S05]  /*1ef0*/  VIADD R5, R3, 0xffffffe4 ;  /* 0xffffffe403057836 */ /* 0x000fca0000000000 */
[----:B------:R-:W-:-:S04]  /*1f00*/  SHF.L.U32 R5, R0, R5, RZ ;  /* 0x0000000500057219 */ /* 0x000fc800000006ff */
[----:B------:R-:W-:-:S07]  /*1f10*/  LOP3.LUT R0, R5, 0x7, RZ, 0xc0, !PT ;  /* 0x0000000705007812 */ /* 0x000fce00078ec0ff */
.L_x_26:
[----:B------:R-:W-:Y:S05]  /*1f20*/  BSYNC.RECONVERGENT B1 ;  /* 0x0000000000017941 */ /* 0x000fea0003800200 */
.L_x_25:
[----:B------:R-:W-:Y:S01]  /*1f30*/  IMAD.SHL.U32 R0, R0, 0x100000, RZ ;  /* 0x0010000000007824 */ /* 0x000fe200078e00ff */
[----:B------:R-:W-:-:S04]  /*1f40*/  LEA R2, R2, 0x3b800000, 0x17 ;  /* 0x3b80000002027811 */ /* 0x000fc800078eb8ff */
[----:B------:R-:W-:-:S07]  /*1f50*/  LOP3.LUT R0, R2, R0, R7, 0xfe, !PT ;  /* 0x0000000002007212 */ /* 0x000fce00078efe07 */
.L_x_24:
[----:B------:R-:W-:Y:S05]  /*1f60*/  BSYNC.RECONVERGENT B0 ;  /* 0x0000000000007941 */ /* 0x000fea0003800200 */
.L_x_23:
[----:B------:R-:W-:Y:S01]  /*1f70*/  F2FP.BF16.F32.PACK_AB R0, RZ, R0 ;  /* 0x00000000ff00723e */ /* 0x000fe200000010ff */
[----:B------:R-:W-:Y:S06]  /*1f80*/  BRA `(.L_x_8) ;  /* 0x0000000400187947 */ /* 0x000fec0003800000 */
.L_x_21:
[----:B------:R-:W2:Y:S01]  /*1f90*/  LDG.E.U8 R3, desc[UR36][R2.64] ;  /* 0x0000002402037981 */ /* 0x000ea2000c1e1100 */
[----:B------:R-:W-:Y:S01]  /*1fa0*/  BSSY.RECONVERGENT B0, `(.L_x_27) ;  /* 0x0000018000007945 */ /* 0x000fe20003800200 */
[----:B------:R-:W-:Y:S01]  /*1fb0*/  HFMA2 R0, -RZ, RZ, 0, 0 ;  /* 0x00000000ff007431 */ /* 0x000fe200000001ff */
[----:B--2---:R-:W-:-:S13]  /*1fc0*/  ISETP.NE.AND P0, PT, R3, RZ, PT ;  /* 0x000000ff0300720c */ /* 0x004fda0003f05270 */
[----:B------:R-:W-:Y:S05]  /*1fd0*/  @!P0 BRA `(.L_x_28) ;  /* 0x0000000000508947 */ /* 0x000fea0003800000 */
[----:B------:R-:W-:-:S13]  /*1fe0*/  ISETP.NE.AND P0, PT, R3, 0x80, PT ;  /* 0x000000800300780c */ /* 0x000fda0003f05270 */
[----:B------:R-:W-:Y:S01]  /*1ff0*/  @!P0 IMAD.MOV.U32 R0, RZ, RZ, 0x7f800001 ;  /* 0x7f800001ff008424 */ /* 0x000fe200078e00ff */
        /* <DEDUP_REMOVED lines=14> */
.L_x_30:
[----:B------:R-:W-:Y:S05]  /*20e0*/  BSYNC.RECONVERGENT B1 ;  /* 0x0000000000017941 */ /* 0x000fea0003800200 */
.L_x_29:
[----:B------:R-:W-:Y:S02]  /*20f0*/  SHF.L.U32 R0, R0, 0x15, RZ ;  /* 0x0000001500007819 */ /* 0x000fe400000006ff */
[----:B------:R-:W-:-:S04]  /*2100*/  LEA R2, R2, 0x37800000, 0x17 ;  /* 0x3780000002027811 */ /* 0x000fc800078eb8ff */
[----:B------:R-:W-:-:S07]  /*2110*/  LOP3.LUT R0, R2, R0, R7, 0xfe, !PT ;  /* 0x0000000002007212 */ /* 0x000fce00078efe07 */
.L_x_28:
[----:B------:R-:W-:Y:S05]  /*2120*/  BSYNC.RECONVERGENT B0 ;  /* 0x0000000000007941 */ /* 0x000fea0003800200 */
.L_x_27:
[----:B------:R-:W-:Y:S01]  /*2130*/  F2FP.BF16.F32.PACK_AB R0, RZ, R0 ;  /* 0x00000000ff00723e */ /* 0x000fe200000010ff */
[----:B------:R-:W-:Y:S06]  /*2140*/  BRA `(.L_x_8) ;  /* 0x0000000000a87947 */ /* 0x000fec0003800000 */
.L_x_20:
[----:B------:R-:W-:-:S09]  /*2150*/  UISETP.NE.AND UP0, UPT, UR4, 0x1c, UPT ;  /* 0x0000001c0400788c */ /* 0x000fd2000bf05270 */
[----:B------:R-:W-:Y:S05]  /*2160*/  BRA.U !UP0, `(.L_x_31) ;  /* 0x0000000108947547 */ /* 0x000fea000b800000 */
[----:B------:R-:W-:-:S09]  /*2170*/  UISETP.NE.AND UP0, UPT, UR4, 0x1d, UPT ;  /* 0x0000001d0400788c */ /* 0x000fd2000bf05270 */
[----:B------:R-:W-:Y:S05]  /*2180*/  BRA.U !UP0, `(.L_x_32) ;  /* 0x00000001087c7547 */ /* 0x000fea000b800000 */
[----:B------:R-:W-:-:S09]  /*2190*/  UISETP.NE.AND UP0, UPT, UR4, 0x2c, UPT ;  /* 0x0000002c0400788c */ /* 0x000fd2000bf05270 */
[----:B------:R-:W-:Y:S05]  /*21a0*/  BRA.U !UP0, `(.L_x_33) ;  /* 0x0000000108487547 */ /* 0x000fea000b800000 */
.L_x_7:
[----:B------:R-:W-:Y:S01]  /*21b0*/  MOV R2, 0x0 ;  /* 0x0000000000027802 */ /* 0x000fe20000000f00 */
[----:B------:R-:W0:Y:S01]  /*21c0*/  LDCU.64 UR4, c[0x4][0x140] ;  /* 0x01002800ff0477ac */ /* 0x000e220008000a00 */
[----:B------:R-:W-:Y:S02]  /*21d0*/  HFMA2 R12, -RZ, RZ, 0, 5.9604644775390625e-08 ;  /* 0x00000001ff0c7431 */ /* 0x000fe400000001ff */
[----:B------:R-:W-:Y:S01]  /*21e0*/  IMAD.MOV.U32 R8, RZ, RZ, 0x4e ;  /* 0x0000004eff087424 */ /* 0x000fe200078e00ff */
[----:B------:R-:W1:Y:S01]  /*21f0*/  LDCU.64 UR6, c[0x4][0x148] ;  /* 0x01002900ff0677ac */ /* 0x000e620008000a00 */
[----:B------:R-:W2:Y:S01]  /*2200*/  LDC.64 R2, c[0x4][R2] ;  /* 0x0100000002027b82 */ /* 0x000ea20000000a00 */
[----:B------:R-:W-:Y:S01]  /*2210*/  IMAD.MOV.U32 R13, RZ, RZ, RZ ;  /* 0x000000ffff0d7224 */ /* 0x000fe200078e00ff */
[----:B------:R-:W3:Y:S01]  /*2220*/  LDCU.64 UR8, c[0x4][0x58] ;  /* 0x01000b00ff0877ac */ /* 0x000ee20008000a00 */
[----:B0-----:R-:W-:Y:S02]  /*2230*/  IMAD.U32 R4, RZ, RZ, UR4 ;  /* 0x00000004ff047e24 */ /* 0x001fe4000f8e00ff */
[----:B------:R-:W-:-:S02]  /*2240*/  IMAD.U32 R5, RZ, RZ, UR5 ;  /* 0x00000005ff057e24 */ /* 0x000fc4000f8e00ff */
[----:B-1----:R-:W-:Y:S01]  /*2250*/  IMAD.U32 R6, RZ, RZ, UR6 ;  /* 0x00000006ff067e24 */ /* 0x002fe2000f8e00ff */
[----:B------:R-:W-:Y:S01]  /*2260*/  MOV R7, UR7 ;  /* 0x0000000700077c02 */ /* 0x000fe20008000f00 */
[----:B---3--:R-:W-:Y:S02]  /*2270*/  IMAD.U32 R10, RZ, RZ, UR8 ;  /* 0x00000008ff0a7e24 */ /* 0x008fe4000f8e00ff */
[----:B------:R-:W-:-:S07]  /*2280*/  IMAD.U32 R11, RZ, RZ, UR9 ;  /* 0x00000009ff0b7e24 */ /* 0x000fce000f8e00ff */
[----:B------:R-:W-:-:S07]  /*2290*/  LEPC R20, `(.L_x_34) ;  /* 0x000000001014794e */ /* 0x000fce0000000000 */
[----:B--2---:R-:W-:Y:S05]  /*22a0*/  CALL.ABS.NOINC R2 ;  /* 0x0000000002007343 */ /* 0x004fea0003c00000 */
.L_x_34:
[----:B------:R-:W-:Y:S01]  /*22b0*/  PRMT R0, RZ, 0x7610, R0 ;  /* 0x00007610ff007816 */ /* 0x000fe20000000000 */
[----:B------:R-:W-:Y:S06]  /*22c0*/  BRA `(.L_x_8) ;  /* 0x0000000000487947 */ /* 0x000fec0003800000 */
.L_x_33:
[----:B------:R-:W2:Y:S01]  /*22d0*/  LDG.E.U8 R2, desc[UR36][R2.64] ;  /* 0x0000002402027981 */ /* 0x000ea2000c1e1100 */
[----:B------:R-:W-:Y:S01]  /*22e0*/  BSSY.RECONVERGENT B0, `(.L_x_35) ;  /* 0x0000007000007945 */ /* 0x000fe20003800200 */
[----:B------:R-:W-:Y:S01]  /*22f0*/  IMAD.MOV.U32 R0, RZ, RZ, 0x400000 ;  /* 0x00400000ff007424 */ /* 0x000fe200078e00ff */
[----:B--2---:R-:W-:-:S13]  /*2300*/  ISETP.NE.AND P0, PT, R2, RZ, PT ;  /* 0x000000ff0200720c */ /* 0x004fda0003f05270 */
[----:B------:R-:W-:Y:S05]  /*2310*/  @!P0 BRA `(.L_x_36) ;  /* 0x00000000000c8947 */ /* 0x000fea0003800000 */
[----:B------:R-:W-:-:S13]  /*2320*/  ISETP.NE.AND P0, PT, R2, 0xff, PT ;  /* 0x000000ff0200780c */ /* 0x000fda0003f05270 */
[----:B------:R-:W-:Y:S01]  /*2330*/  @!P0 IMAD.MOV.U32 R0, RZ, RZ, 0x7f800001 ;  /* 0x7f800001ff008424 */ /* 0x000fe200078e00ff */
[----:B------:R-:W-:-:S07]  /*2340*/  @P0 SHF.L.U32 R0, R2, 0x17, RZ ;  /* 0x0000001702000819 */ /* 0x000fce00000006ff */
.L_x_36:
[----:B------:R-:W-:Y:S05]  /*2350*/  BSYNC.RECONVERGENT B0 ;  /* 0x0000000000007941 */ /* 0x000fea0003800200 */
.L_x_35:
[----:B------:R-:W-:Y:S01]  /*2360*/  F2FP.BF16.F32.PACK_AB R0, RZ, R0 ;  /* 0x00000000ff00723e */ /* 0x000fe200000010ff */
[----:B------:R-:W-:Y:S06]  /*2370*/  BRA `(.L_x_8) ;  /* 0x00000000001c7947 */ /* 0x000fec0003800000 */
.L_x_32:
[----:B------:R-:W2:Y:S02]  /*2380*/  LDG.E.64 R2, desc[UR36][R2.64] ;  /* 0x0000002402027981 */ /* 0x000ea4000c1e1b00 */
[----:B--2---:R-:W0:Y:S02]  /*2390*/  I2F.U64 R0, R2 ;  /* 0x0000000200007312 */ /* 0x004e240000301000 */
[----:B0-----:R-:W-:Y:S01]  /*23a0*/  F2FP.BF16.F32.PACK_AB R0, RZ, R0 ;  /* 0x00000000ff00723e */ /* 0x001fe200000010ff */
[----:B------:R-:W-:Y:S06]  /*23b0*/  BRA `(.L_x_8) ;  /* 0x00000000000c7947 */ /* 0x000fec0003800000 */
.L_x_31:
[----:B------:R-:W2:Y:S02]  /*23c0*/  LDG.E R2, desc[UR36][R2.64] ;  /* 0x0000002402027981 */ /* 0x000ea4000c1e1900 */
[----:B--2---:R-:W-:-:S04]  /*23d0*/  I2FP.F32.U32 R0, R2 ;  /* 0x0000000200007245 */ /* 0x004fc80000201000 */
[----:B------:R-:W-:-:S07]  /*23e0*/  F2FP.BF16.F32.PACK_AB R0, RZ, R0 ;  /* 0x00000000ff00723e */ /* 0x000fce00000010ff */
.L_x_8:
[----:B------:R-:W0:Y:S01]  /*23f0*/  LDCU.64 UR6, c[0x0][0x580] ;  /* 0x0000b000ff0677ac */ /* 0x000e220008000a00 */
[----:B-----5:R-:W-:Y:S01]  /*2400*/  IMAD.U32 R0, R0, 0x10000, RZ ;  /* 0x0001000000007824 */ /* 0x020fe200078e00ff */
[----:B------:R-:W-:Y:S01]  /*2410*/  BSSY.RECONVERGENT B6, `(.L_x_37) ;  /* 0x00000d7000067945 */ /* 0x000fe20003800200 */
[----:B------:R-:W-:Y:S02]  /*2420*/  UPRMT UR4, UR39, 0x9910, URZ ;  /* 0x0000991027047896 */ /* 0x000fe400080000ff */
[----:B------:R-:W-:Y:S01]  /*2430*/  USHF.L.U32 UR5, UR43, 0x10, URZ ;  /* 0x000000102b057899 */ /* 0x000fe200080006ff */
[----:B------:R-:W-:Y:S01]  /*2440*/  FSETP.NEU.FTZ.AND P1, PT, R0, RZ, PT ;  /* 0x000000ff0000720b */ /* 0x000fe20003f3d000 */
[----:B------:R-:W-:-:S04]  /*2450*/  UISETP.GT.AND UP0, UPT, UR4, 0x9, UPT ;  /* 0x000000090400788c */ /* 0x000fc8000bf04270 */
[----:B------:R-:W-:-:S04]  /*2460*/  FSETP.NEU.FTZ.AND P0, PT, RZ, UR5, PT ;  /* 0x00000005ff007c0b */ /* 0x000fc8000bf1d000 */
[----:B------:R-:W-:Y:S02]  /*2470*/  PLOP3.LUT P0, PT, P0, P1, PT, 0x28, 0x82 ;  /* 0x000000000082781c */ /* 0x000fe40000702570 */
[----:B0-----:R-:W-:Y:S02]  /*2480*/  IADD3 R2, P2, PT, R16, UR6, RZ ;  /* 0x0000000610027c10 */ /* 0x001fe4000ff5e0ff */
[----:B------:R-:W-:-:S03]  /*2490*/  SEL R4, RZ, 0x1, !P0 ;  /* 0x00000001ff047807 */ /* 0x000fc60004000000 */
[----:B------:R-:W-:Y:S01]  /*24a0*/  IMAD.X R3, RZ, RZ, UR7, P2 ;  /* 0x00000007ff037e24 */ /* 0x000fe200090e06ff */
[----:B------:R-:W-:Y:S07]  /*24b0*/  BRA.U UP0, `(.L_x_38) ;  /* 0x0000000100e07547 */ /* 0x000fee000b800000 */
        /* <DEDUP_REMOVED lines=8> */
[----:B------:R4:W-:Y:S01]  /*2540*/  STG.E.U8 desc[UR36][R2.64], R4 ;  /* 0x0000000402007986 */ /* 0x0009e2000c101124 */
[----:B------:R-:W-:Y:S05]  /*2550*/  BRA `(.L_x_43) ;  /* 0x0000000c00087947 */ /* 0x000fea0003800000 */
.L_x_41:
[----:B------:R3:W-:Y:S01]  /*2560*/  STG.E.U8 desc[UR36][R2.64], R4 ;  /* 0x0000000402007986 */ /* 0x0007e2000c101124 */
[----:B------:R-:W-:Y:S05]  /*2570*/  BRA `(.L_x_43) ;  /* 0x0000000c00007947 */ /* 0x000fea0003800000 */
.L_x_40:
[----:B------:R-:W-:-:S09]  /*2580*/  UISETP.NE.AND UP0, UPT, UR4, 0x2, UPT ;  /* 0x000000020400788c */ /* 0x000fd2000bf05270 */
[----:B------:R-:W-:Y:S05]  /*2590*/  BRA.U !UP0, `(.L_x_44) ;  /* 0x0000000108247547 */ /* 0x000fea000b800000 */
[----:B------:R-:W-:-:S09]  /*25a0*/  UISETP.NE.AND UP0, UPT, UR4, 0x3, UPT ;  /* 0x000000030400788c */ /* 0x000fd2000bf05270 */
[----:B------:R-:W-:Y:S05]  /*25b0*/  BRA.U !UP0, `(.L_x_45) ;  /* 0x0000000108147547 */ /* 0x000fea000b800000 */
[----:B------:R-:W-:-:S09]  /*25c0*/  UISETP.NE.AND UP0, UPT, UR4, 0x4, UPT ;  /* 0x000000040400788c */ /* 0x000fd2000bf05270 */
[----:B------:R-:W-:Y:S05]  /*25d0*/  BRA.U UP0, `(.L_x_42) ;  /* 0x0000000900587547 */ /* 0x000fea000b800000 */
[----:B------:R-:W-:-:S05]  /*25e0*/  IMAD.MOV.U32 R5, RZ, RZ, RZ ;  /* 0x000000ffff057224 */ /* 0x000fca00078e00ff */
[----:B------:R0:W-:Y:S01]  /*25f0*/  STG.E.64 desc[UR36][R2.64], R4 ;  /* 0x0000000402007986 */ /* 0x0001e2000c101b24 */
[----:B------:R-:W-:Y:S05]  /*2600*/  BRA `(.L_x_43) ;  /* 0x0000000800dc7947 */ /* 0x000fea0003800000 */
.L_x_45:
[----:B------:R1:W-:Y:S01]  /*2610*/  STG.E desc[UR36][R2.64], R4 ;  /* 0x0000000402007986 */ /* 0x0003e2000c101924 */
[----:B------:R-:W-:Y:S05]  /*2620*/  BRA `(.L_x_43) ;  /* 0x0000000800d47947 */ /* 0x000fea0003800000 */
.L_x_44:
[----:B------:R2:W-:Y:S01]  /*2630*/  STG.E.U16 desc[UR36][R2.64], R4 ;  /* 0x0000000402007986 */ /* 0x0005e2000c101524 */
[----:B------:R-:W-:Y:S05]  /*2640*/  BRA `(.L_x_43) ;  /* 0x0000000800cc7947 */ /* 0x000fea0003800000 */
.L_x_39:
[----:B------:R-:W-:-:S09]  /*2650*/  UISETP.GT.AND UP0, UPT, UR4, 0x6, UPT ;  /* 0x000000060400788c */ /* 0x000fd2000bf04270 */
[----:B------:R-:W-:Y:S05]  /*2660*/  BRA.U UP0, `(.L_x_46) ;  /* 0x00000001002c7547 */ /* 0x000fea000b800000 */
[----:B------:R-:W-:-:S09]  /*2670*/  UISETP.NE.AND UP0, UPT, UR4, 0x5, UPT ;  /* 0x000000050400788c */ /* 0x000fd2000bf05270 */
[----:B------:R-:W-:Y:S05]  /*2680*/  BRA.U !UP0, `(.L_x_47) ;  /* 0x0000000108147547 */ /* 0x000fea000b800000 */
[----:B------:R-:W-:-:S09]  /*2690*/  UISETP.NE.AND UP0, UPT, UR4, 0x6, UPT ;  /* 0x000000060400788c */ /* 0x000fd2000bf05270 */
[----:B------:R-:W-:Y:S05]  /*26a0*/  BRA.U UP0, `(.L_x_42) ;  /* 0x0000000900247547 */ /* 0x000fea000b800000 */
[----:B------:R-:W-:-:S05]  /*26b0*/  I2FP.F32.U32 R5, R4 ;  /* 0x0000000400057245 */ /* 0x000fca0000201000 */
[----:B------:R0:W-:Y:S01]  /*26c0*/  STG.E desc[UR36][R2.64], R5 ;  /* 0x0000000502007986 */ /* 0x0001e2000c101924 */
[----:B------:R-:W-:Y:S05]  /*26d0*/  BRA `(.L_x_43) ;  /* 0x0000000800a87947 */ /* 0x000fea0003800000 */
.L_x_47:
[----:B------:R-:W-:-:S04]  /*26e0*/  I2FP.F32.U32 R0, R4 ;  /* 0x0000000400007245 */ /* 0x000fc80000201000 */
[----:B------:R-:W-:-:S05]  /*26f0*/  F2FP.F16.F32.PACK_AB R0, RZ, R0 ;  /* 0x00000000ff00723e */ /* 0x000fca00000000ff */
[----:B------:R0:W-:Y:S01]  /*2700*/  STG.E.U16 desc[UR36][R2.64], R0 ;  /* 0x0000000002007986 */ /* 0x0001e2000c101524 */
[----:B------:R-:W-:Y:S05]  /*2710*/  BRA `(.L_x_43) ;  /* 0x0000000800987947 */ /* 0x000fea0003800000 */
.L_x_46:
[----:B------:R-:W-:-:S09]  /*2720*/  UISETP.NE.AND UP0, UPT, UR4, 0x7, UPT ;  /* 0x000000070400788c */ /* 0x000fd2000bf05270 */
[----:B------:R-:W-:Y:S05]  /*2730*/  BRA.U !UP0, `(.L_x_48) ;  /* 0x0000000108347547 */ /* 0x000fea000b800000 */
[----:B------:R-:W-:-:S09]  /*2740*/  UISETP.NE.AND UP0, UPT, UR4, 0x8, UPT ;  /* 0x000000080400788c */ /* 0x000fd2000bf05270 */
[----:B------:R-:W-:Y:S05]  /*2750*/  BRA.U !UP0, `(.L_x_49) ;  /* 0x0000000108187547 */ /* 0x000fea000b800000 */
[----:B------:R-:W-:-:S09]  /*2760*/  UISETP.NE.AND UP0, UPT, UR4, 0x9, UPT ;  /* 0x000000090400788c */ /* 0x000fd2000bf05270 */
[----:B------:R-:W-:Y:S05]  /*2770*/  BRA.U UP0, `(.L_x_42) ;  /* 0x0000000500f07547 */ /* 0x000fea000b800000 */
[----:B------:R-:W-:Y:S02]  /*2780*/  I2FP.F32.U32 R4, R4 ;  /* 0x0000000400047245 */ /* 0x000fe40000201000 */
[----:B------:R-:W-:-:S05]  /*2790*/  MOV R5, RZ ;  /* 0x000000ff00057202 */ /* 0x000fca0000000f00 */
[----:B------:R0:W-:Y:S01]  /*27a0*/  STG.E.64 desc[UR36][R2.64], R4 ;  /* 0x0000000402007986 */ /* 0x0001e2000c101b24 */
[----:B------:R-:W-:Y:S05]  /*27b0*/  BRA `(.L_x_43) ;  /* 0x0000000800707947 */ /* 0x000fea0003800000 */
.L_x_49:
[----:B------:R-:W-:-:S04]  /*27c0*/  I2FP.F32.U32 R4, R4 ;  /* 0x0000000400047245 */ /* 0x000fc80000201000 */
[----:B------:R-:W-:-:S04]  /*27d0*/  F2FP.F16.F32.PACK_AB R5, RZ, R4 ;  /* 0x00000004ff05723e */ /* 0x000fc800000000ff */
[----:B------:R-:W-:-:S05]  /*27e0*/  PRMT R5, R5, 0x5410, RZ ;  /* 0x0000541005057816 */ /* 0x000fca00000000ff */
[----:B------:R0:W-:Y:S01]  /*27f0*/  STG.E desc[UR36][R2.64], R5 ;  /* 0x0000000502007986 */ /* 0x0001e2000c101924 */
[----:B------:R-:W-:Y:S05]  /*2800*/  BRA `(.L_x_43) ;  /* 0x00000008005c7947 */ /* 0x000fea0003800000 */
.L_x_48:
[----:B------:R-:W0:Y:S02]  /*2810*/  I2F.F64.U32 R4, R4 ;  /* 0x0000000400047312 */ /* 0x000e240000201800 */
[----:B0-----:R0:W-:Y:S01]  /*2820*/  STG.E.64 desc[UR36][R2.64], R4 ;  /* 0x0000000402007986 */ /* 0x0011e2000c101b24 */
[----:B------:R-:W-:Y:S05]  /*2830*/  BRA `(.L_x_43) ;  /* 0x0000000800507947 */ /* 0x000fea0003800000 */
.L_x_38:
        /* <DEDUP_REMOVED lines=8> */
[----:B------:R0:W-:Y:S01]  /*28c0*/  STG.E.U8 desc[UR36][R2.64], R4 ;  /* 0x0000000402007986 */ /* 0x0001e2000c101124 */
[----:B------:R-:W-:Y:S05]  /*28d0*/  BRA `(.L_x_43) ;  /* 0x0000000800287947 */ /* 0x000fea0003800000 */
.L_x_52:
[----:B------:R-:W-:Y:S01]  /*28e0*/  CS2R R6, SRZ ;  /* 0x0000000000067805 */ /* 0x000fe2000001ff00 */
[----:B------:R-:W0:Y:S04]  /*28f0*/  I2F.F64.U32 R4, R4 ;  /* 0x0000000400047312 */ /* 0x000e280000201800 */
[----:B0-----:R0:W-:Y:S01]  /*2900*/  STG.E.128 desc[UR36][R2.64], R4 ;  /* 0x0000000402007986 */ /* 0x0011e2000c101d24 */
[----:B------:R-:W-:Y:S05]  /*2910*/  BRA `(.L_x_43) ;  /* 0x0000000800187947 */ /* 0x000fea0003800000 */
.L_x_51:
[----:B------:R-:W-:-:S09]  /*2920*/  UISETP.NE.AND UP0, UPT, UR4, 0xf, UPT ;  /* 0x0000000f0400788c */ /* 0x000fd2000bf05270 */
[----:B------:R-:W-:Y:S05]  /*2930*/  BRA.U !UP0, `(.L_x_53) ;  /* 0x0000000108887547 */ /* 0x000fea000b800000 */
[----:B------:R-:W-:-:S09]  /*2940*/  UISETP.NE.AND UP0, UPT, UR4, 0x17, UPT ;  /* 0x000000170400788c */ /* 0x000fd2000bf05270 */
[----:B------:R-:W-:Y:S05]  /*2950*/  BRA.U !UP0, `(.L_x_54) ;  /* 0x0000000108407547 */ /* 0x000fea000b800000 */
[----:B------:R-:W-:-:S09]  /*2960*/  UISETP.NE.AND UP0, UPT, UR4, 0x18, UPT ;  /* 0x000000180400788c */ /* 0x000fd2000bf05270 */
[----:B------:R-:W-:Y:S05]  /*2970*/  BRA.U UP0, `(.L_x_42) ;  /* 0x0000000500707547 */ /* 0x000fea000b800000 */
[----:B------:R-:W-:Y:S01]  /*2980*/  I2FP.F32.U32 R7, R4 ;  /* 0x0000000400077245 */ /* 0x000fe20000201000 */
[----:B------:R-:W-:Y:S01]  /*2990*/  BSSY.RECONVERGENT B0, `(.L_x_55) ;  /* 0x000000a000007945 */ /* 0x000fe20003800200 */
[----:B------:R-:W-:Y:S02]  /*29a0*/  IMAD.MOV.U32 R5, RZ, RZ, 0x7f ;  /* 0x0000007fff057424 */ /* 0x000fe400078e00ff */
[----:B------:R-:W-:-:S13]  /*29b0*/  ISETP.GT.U32.AND P0, PT, R7, 0x43efffff, PT ;  /* 0x43efffff0700780c */ /* 0x000fda0003f04070 */
[----:B------:R-:W-:Y:S05]  /*29c0*/  @P0 BRA `(.L_x_56) ;  /* 0x0000000000180947 */ /* 0x000fea0003800000 */
[----:B------:R-:W-:-:S13]  /*29d0*/  ISETP.GT.U32.AND P0, PT, R7, 0x3c7fffff, PT ;  /* 0x3c7fffff0700780c */ /* 0x000fda0003f04070 */
[----:B------:R-:W-:Y:S01]  /*29e0*/  @P0 SHF.R.U32.HI R0, RZ, 0x14, R7 ;  /* 0x00000014ff000819 */ /* 0x000fe20000011607 */
[----:B------:R-:W-:-:S03]  /*29f0*/  @!P0 FADD.FTZ R5, R7, 16384 ;  /* 0x4680000007058421 */ /* 0x000fc60000010000 */
[----:B------:R-:W-:-:S04]  /*2a00*/  @P0 LOP3.LUT R0, R0, 0x1, RZ, 0xc0, !PT ;  /* 0x0000000100000812 */ /* 0x000fc800078ec0ff */
[----:B------:R-:W-:-:S04]  /*2a10*/  @P0 IADD3 R0, PT, PT, R7, 0x407ffff, R0 ;  /* 0x0407ffff07000810 */ /* 0x000fc80007ffe000 */
[----:B------:R-:W-:-:S07]  /*2a20*/  @P0 SHF.R.U32.HI R5, RZ, 0x14, R0 ;  /* 0x00000014ff050819 */ /* 0x000fce0000011600 */
.L_x_56:
[----:B------:R-:W-:Y:S05]  /*2a30*/  BSYNC.RECONVERGENT B0 ;  /* 0x0000000000007941 */ /* 0x000fea0003800200 */
.L_x_55:
[----:B------:R0:W-:Y:S01]  /*2a40*/  STG.E.U8 desc[UR36][R2.64], R5 ;  /* 0x0000000502007986 */ /* 0x0001e2000c101124 */
[----:B------:R-:W-:Y:S05]  /*2a50*/  BRA `(.L_x_43) ;  /* 0x0000000400c87947 */ /* 0x000fea0003800000 */
.L_x_54:
[----:B------:R-:W-:-:S04]  /*2a60*/  I2FP.F32.U32 R7, R4 ;  /* 0x0000000400077245 */ /* 0x000fc80000201000 */
[----:B------:R-:W-:-:S13]  /*2a70*/  ISETP.GE.U32.AND P1, PT, R7, 0x47800000, PT ;  /* 0x478000000700780c */ /* 0x000fda0003f26070 */
[----:B------:R-:W-:Y:S01]  /*2a80*/  @P1 IMAD.MOV.U32 R5, RZ, RZ, 0x7f ;  /* 0x0000007fff051424 */ /* 0x000fe200078e00ff */
[----:B------:R-:W-:-:S04]  /*2a90*/  @P1 ISETP.GT.U32.AND P0, PT, R7, 0x7f800000, PT ;  /* 0x7f8000000700180c */ /* 0x000fc80003f04070 */
[----:B------:R-:W-:-:S05]  /*2aa0*/  @P1 SEL R5, R5, 0x7c, P0 ;  /* 0x0000007c05051807 */ /* 0x000fca0000000000 */
[----:B------:R0:W-:Y:S01]  /*2ab0*/  @P1 STG.E.U8 desc[UR36][R2.64], R5 ;  /* 0x0000000502001986 */ /* 0x0001e2000c101124 */
[----:B------:R-:W-:Y:S05]  /*2ac0*/  @P1 BRA `(.L_x_43) ;  /* 0x0000000400ac1947 */ /* 0x000fea0003800000 */
[----:B------:R-:W-:-:S13]  /*2ad0*/  ISETP.GT.U32.AND P0, PT, R7, 0x387fffff, PT ;  /* 0x387fffff0700780c */ /* 0x000fda0003f04070 */
[----:B------:R-:W-:Y:S01]  /*2ae0*/  @P0 SHF.R.U32.HI R0, RZ, 0x15, R7 ;  /* 0x00000015ff000819 */ /* 0x000fe20000011607 */
[----:B0-----:R-:W-:-:S03]  /*2af0*/  @!P0 FADD.FTZ R5, R7, 128 ;  /* 0x4300000007058421 */ /* 0x001fc60000010000 */
[----:B------:R-:W-:Y:S02]  /*2b00*/  @P0 LOP3.LUT R0, R0, 0x1, RZ, 0xc0, !PT ;  /* 0x0000000100000812 */ /* 0x000fe400078ec0ff */
[----:B------:R0:W-:Y:S02]  /*2b10*/  @!P0 STG.E.U8 desc[UR36][R2.64], R5 ;  /* 0x0000000502008986 */ /* 0x0001e4000c101124 */
[----:B------:R-:W-:-:S04]  /*2b20*/  @P0 IADD3 R0, PT, PT, R7, 0x80fffff, R0 ;  /* 0x080fffff07000810 */ /* 0x000fc80007ffe000 */
[----:B------:R-:W-:-:S05]  /*2b30*/  @P0 SHF.R.U32.HI R7, RZ, 0x15, R0 ;  /* 0x00000015ff070819 */ /* 0x000fca0000011600 */
[----:B------:R0:W-:Y:S01]  /*2b40*/  @P0 STG.E.U8 desc[UR36][R2.64], R7 ;  /* 0x0000000702000986 */ /* 0x0001e2000c101124 */
[----:B------:R-:W-:Y:S05]  /*2b50*/  BRA `(.L_x_43) ;  /* 0x0000000400887947 */ /* 0x000fea0003800000 */
.L_x_53:
[----:B------:R-:W-:-:S04]  /*2b60*/  I2FP.F32.U32 R0, R4 ;  /* 0x0000000400007245 */ /* 0x000fc80000201000 */
[----:B------:R-:W-:-:S05]  /*2b70*/  F2FP.BF16.F32.PACK_AB R0, RZ, R0 ;  /* 0x00000000ff00723e */ /* 0x000fca00000010ff */
[----:B------:R0:W-:Y:S01]  /*2b80*/  STG.E.U16 desc[UR36][R2.64], R0 ;  /* 0x0000000002007986 */ /* 0x0001e2000c101524 */
[----:B------:R-:W-:Y:S05]  /*2b90*/  BRA `(.L_x_43) ;  /* 0x0000000400787947 */ /* 0x000fea0003800000 */
.L_x_50:
        /* <DEDUP_REMOVED lines=8> */
[----:B------:R0:W-:Y:S01]  /*2c20*/  STG.E.U16 desc[UR36][R2.64], R4 ;  /* 0x0000000402007986 */ /* 0x0001e2000c101524 */
[----:B------:R-:W-:Y:S05]  /*2c30*/  BRA `(.L_x_43) ;  /* 0x0000000400507947 */ /* 0x000fea0003800000 */
.L_x_59:
[----:B------:R-:W-:Y:S01]  /*2c40*/  I2FP.F32.U32 R5, R4 ;  /* 0x0000000400057245 */ /* 0x000fe20000201000 */
[----:B------:R-:W-:Y:S01]  /*2c50*/  BSSY.RECONVERGENT B0, `(.L_x_60) ;  /* 0x0000011000007945 */ /* 0x000fe20003800200 */
[----:B------:R-:W-:Y:S02]  /*2c60*/  IMAD.MOV.U32 R0, RZ, RZ, 0x80 ;  /* 0x00000080ff007424 */ /* 0x000fe400078e00ff */
[----:B------:R-:W-:-:S13]  /*2c70*/  ISETP.GT.U32.AND P0, PT, R5, 0x437fffff, PT ;  /* 0x437fffff0500780c */ /* 0x000fda0003f04070 */
[----:B------:R-:W-:Y:S05]  /*2c80*/  @P0 BRA `(.L_x_61) ;  /* 0x0000000000340947 */ /* 0x000fea0003800000 */
[----:B------:R-:W-:-:S13]  /*2c90*/  ISETP.GT.U32.AND P0, PT, R5, 0x3bffffff, PT ;  /* 0x3bffffff0500780c */ /* 0x000fda0003f04070 */
[----:B------:R-:W-:Y:S05]  /*2ca0*/  @P0 BRA `(.L_x_62) ;  /* 0x0000000000140947 */ /* 0x000fea0003800000 */
[----:B------:R-:W-:-:S05]  /*2cb0*/  FADD.FTZ R0, R5, 8192 ;  /* 0x4600000005007421 */ /* 0x000fca0000010000 */
[----:B------:R-:W-:Y:S02]  /*2cc0*/  LOP3.LUT P0, R4, R0, 0xff, RZ, 0xc0, !PT ;  /* 0x000000ff00047812 */ /* 0x000fe4000780c0ff */
[----:B------:R-:W-:-:S11]  /*2cd0*/  PRMT R0, RZ, 0x7610, R0 ;  /* 0x00007610ff007816 */ /* 0x000fd60000000000 */
[----:B------:R-:W-:Y:S05]  /*2ce0*/  @!P0 BRA `(.L_x_61) ;  /* 0x00000000001c8947 */ /* 0x000fea0003800000 */
[----:B------:R-:W-:Y:S05]  /*2cf0*/  BRA `(.L_x_63) ;  /* 0x0000000000147947 */ /* 0x000fea0003800000 */
.L_x_62:
[----:B------:R-:W-:-:S04]  /*2d00*/  SHF.R.U32.HI R0, RZ, 0x14, R5 ;  /* 0x00000014ff007819 */ /* 0x000fc80000011605 */
[----:B------:R-:W-:-:S04]  /*2d10*/  LOP3.LUT R0, R0, 0x1, RZ, 0xc0, !PT ;  /* 0x0000000100007812 */ /* 0x000fc800078ec0ff */
[----:B------:R-:W-:-:S04]  /*2d20*/  IADD3 R0, PT, PT, R5, 0x487ffff, R0 ;  /* 0x0487ffff05007810 */ /* 0x000fc80007ffe000 */
[----:B------:R-:W-:-:S04]  /*2d30*/  SHF.R.U32.HI R0, RZ, 0x14, R0 ;  /* 0x00000014ff007819 */ /* 0x000fc80000011600 */
[----:B------:R-:W-:-:S07]  /*2d40*/  LOP3.LUT R4, R0, 0xff, RZ, 0xc0, !PT ;  /* 0x000000ff00047812 */ /* 0x000fce00078ec0ff */
.L_x_63:
[----:B------:R-:W-:-:S07]  /*2d50*/  PRMT R0, R4, 0x7610, R0 ;  /* 0x0000761004007816 */ /* 0x000fce0000000000 */
.L_x_61:
[----:B------:R-:W-:Y:S05]  /*2d60*/  BSYNC.RECONVERGENT B0 ;  /* 0x0000000000007941 */ /* 0x000fea0003800200 */
.L_x_60:
[----:B------:R0:W-:Y:S01]  /*2d70*/  STG.E.U8 desc[UR36][R2.64], R0 ;  /* 0x0000000002007986 */ /* 0x0001e2000c101124 */
[----:B------:R-:W-:Y:S05]  /*2d80*/  BRA `(.L_x_43) ;  /* 0x0000000000fc7947 */ /* 0x000fea0003800000 */
.L_x_58:
[----:B------:R-:W-:Y:S01]  /*2d90*/  I2FP.F32.U32 R5, R4 ;  /* 0x0000000400057245 */ /* 0x000fe20000201000 */
[----:B------:R-:W-:Y:S01]  /*2da0*/  BSSY.RECONVERGENT B0, `(.L_x_64) ;  /* 0x0000011000007945 */ /* 0x000fe20003800200 */
[----:B------:R-:W-:Y:S02]  /*2db0*/  HFMA2 R0, -RZ, RZ, 0, 7.62939453125e-06 ;  /* 0x00000080ff007431 */ /* 0x000fe400000001ff */
        /* <DEDUP_REMOVED lines=9> */
.L_x_66:
[----:B------:R-:W-:-:S04]  /*2e50*/  SHF.R.U32.HI R0, RZ, 0x15, R5 ;  /* 0x00000015ff007819 */ /* 0x000fc80000011605 */
[----:B------:R-:W-:-:S04]  /*2e60*/  LOP3.LUT R0, R0, 0x1, RZ, 0xc0, !PT ;  /* 0x0000000100007812 */ /* 0x000fc800078ec0ff */
[----:B------:R-:W-:-:S04]  /*2e70*/  IADD3 R0, PT, PT, R5, 0x88fffff, R0 ;  /* 0x088fffff05007810 */ /* 0x000fc80007ffe000 */
[----:B------:R-:W-:-:S04]  /*2e80*/  SHF.R.U32.HI R0, RZ, 0x15, R0 ;  /* 0x00000015ff007819 */ /* 0x000fc80000011600 */
[----:B------:R-:W-:-:S07]  /*2e90*/  LOP3.LUT R4, R0, 0xff, RZ, 0xc0, !PT ;  /* 0x000000ff00047812 */ /* 0x000fce00078ec0ff */
.L_x_67:
[----:B------:R-:W-:-:S07]  /*2ea0*/  PRMT R0, R4, 0x7610, R0 ;  /* 0x0000761004007816 */ /* 0x000fce0000000000 */
.L_x_65:
[----:B------:R-:W-:Y:S05]  /*2eb0*/  BSYNC.RECONVERGENT B0 ;  /* 0x0000000000007941 */ /* 0x000fea0003800200 */
.L_x_64:
[----:B------:R0:W-:Y:S01]  /*2ec0*/  STG.E.U8 desc[UR36][R2.64], R0 ;  /* 0x0000000002007986 */ /* 0x0001e2000c101124 */
[----:B------:R-:W-:Y:S05]  /*2ed0*/  BRA `(.L_x_43) ;  /* 0x0000000000a87947 */ /* 0x000fea0003800000 */
.L_x_57:
[----:B------:R-:W-:-:S09]  /*2ee0*/  UISETP.NE.AND UP0, UPT, UR4, 0x1c, UPT ;  /* 0x0000001c0400788c */ /* 0x000fd2000bf05270 */
[----:B------:R-:W-:Y:S05]  /*2ef0*/  BRA.U !UP0, `(.L_x_68) ;  /* 0x00000001089c7547 */ /* 0x000fea000b800000 */
[----:B------:R-:W-:-:S09]  /*2f00*/  UISETP.NE.AND UP0, UPT, UR4, 0x1d, UPT ;  /* 0x0000001d0400788c */ /* 0x000fd2000bf05270 */
[----:B------:R-:W-:Y:S05]  /*2f10*/  BRA.U !UP0, `(.L_x_69) ;  /* 0x0000000108887547 */ /* 0x000fea000b800000 */
[----:B------:R-:W-:-:S09]  /*2f20*/  UISETP.NE.AND UP0, UPT, UR4, 0x2c, UPT ;  /* 0x0000002c0400788c */ /* 0x000fd2000bf05270 */
[----:B------:R-:W-:Y:S05]  /*2f30*/  BRA.U !UP0, `(.L_x_70) ;  /* 0x0000000108447547 */ /* 0x000fea000b800000 */
.L_x_42:
[----:B------:R-:W-:Y:S01]  /*2f40*/  MOV R0, 0x0 ;  /* 0x0000000000007802 */ /* 0x000fe20000000f00 */
[----:B------:R-:W0:Y:S01]  /*2f50*/  LDCU.64 UR6, c[0x4][0x140] ;  /* 0x01002800ff0677ac */ /* 0x000e220008000a00 */
[----:B------:R-:W-:Y:S02]  /*2f60*/  HFMA2 R12, -RZ, RZ, 0, 5.9604644775390625e-08 ;  /* 0x00000001ff0c7431 */ /* 0x000fe400000001ff */
[----:B------:R-:W-:Y:S01]  /*2f70*/  IMAD.MOV.U32 R8, RZ, RZ, 0x65 ;  /* 0x00000065ff087424 */ /* 0x000fe200078e00ff */
[----:B------:R1:W2:Y:S01]  /*2f80*/  LDC.64 R2, c[0x4][R0] ;  /* 0x0100000000027b82 */ /* 0x0002a20000000a00 */
[----:B------:R-:W3:Y:S01]  /*2f90*/  LDCU.64 UR8, c[0x4][0x148] ;  /* 0x01002900ff0877ac */ /* 0x000ee20008000a00 */
[----:B------:R-:W-:Y:S01]  /*2fa0*/  IMAD.MOV.U32 R13, RZ, RZ, RZ ;  /* 0x000000ffff0d7224 */ /* 0x000fe200078e00ff */
[----:B------:R-:W4:Y:S01]  /*2fb0*/  LDCU.64 UR4, c[0x4][0x10] ;  /* 0x01000200ff0477ac */ /* 0x000f220008000a00 */
[----:B0-----:R-:W-:Y:S02]  /*2fc0*/  IMAD.U32 R4, RZ, RZ, UR6 ;  /* 0x00000006ff047e24 */ /* 0x001fe4000f8e00ff */
[----:B------:R-:W-:-:S02]  /*2fd0*/  IMAD.U32 R5, RZ, RZ, UR7 ;  /* 0x00000007ff057e24 */ /* 0x000fc4000f8e00ff */
[----:B---3--:R-:W-:Y:S01]  /*2fe0*/  IMAD.U32 R6, RZ, RZ, UR8 ;  /* 0x00000008ff067e24 */ /* 0x008fe2000f8e00ff */
[----:B------:R-:W-:Y:S01]  /*2ff0*/  MOV R7, UR9 ;  /* 0x0000000900077c02 */ /* 0x000fe20008000f00 */
[----:B----4-:R-:W-:Y:S02]  /*3000*/  IMAD.U32 R10, RZ, RZ, UR4 ;  /* 0x00000004ff0a7e24 */ /* 0x010fe4000f8e00ff */
[----:B-1----:R-:W-:-:S07]  /*3010*/  IMAD.U32 R11, RZ, RZ, UR5 ;  /* 0x00000005ff0b7e24 */ /* 0x002fce000f8e00ff */
[----:B------:R-:W-:-:S07]  /*3020*/  LEPC R20, `(.L_x_71) ;  /* 0x000000001014794e */ /* 0x000fce0000000000 */
[----:B--2---:R-:W-:Y:S05]  /*3030*/  CALL.ABS.NOINC R2 ;  /* 0x0000000002007343 */ /* 0x004fea0003c00000 */
.L_x_71:
[----:B------:R-:W-:Y:S05]  /*3040*/  BRA `(.L_x_43) ;  /* 0x00000000004c7947 */ /* 0x000fea0003800000 */
.L_x_70:
[----:B------:R-:W-:-:S04]  /*3050*/  I2FP.F32.U32 R5, R4 ;  /* 0x0000000400057245 */ /* 0x000fc80000201000 */
[----:B------:R-:W-:-:S04]  /*3060*/  SHF.R.U32.HI R4, RZ, 0x17, R5 ;  /* 0x00000017ff047819 */ /* 0x000fc80000011605 */
[----:B------:R-:W-:-:S13]  /*3070*/  ISETP.NE.AND P1, PT, R4, 0xff, PT ;  /* 0x000000ff0400780c */ /* 0x000fda0003f25270 */
[--C-:B------:R-:W-:Y:S02]  /*3080*/  @P1 SHF.R.U32.HI R0, RZ, 0x16, R5.reuse ;  /* 0x00000016ff001819 */ /* 0x100fe40000011605 */
[----:B------:R-:W-:Y:S01]  /*3090*/  @P1 LOP3.LUT P0, RZ, R4, 0x3fffff, R5, 0xf8, !PT ;  /* 0x003fffff04ff1812 */ /* 0x000fe2000780f805 */
[----:B------:R-:W-:Y:S01]  /*30a0*/  IMAD.MOV.U32 R5, RZ, RZ, 0xff ;  /* 0x000000ffff057424 */ /* 0x000fe200078e00ff */
[----:B------:R-:W-:-:S04]  /*30b0*/  @P1 LOP3.LUT R0, R0, 0x1, RZ, 0xc0, !PT ;  /* 0x0000000100001812 */ /* 0x000fc800078ec0ff */
[----:B------:R-:W-:Y:S01]  /*30c0*/  @P1 ISETP.EQ.U32.AND P2, PT, R0, 0x1, P0 ;  /* 0x000000010000180c */ /* 0x000fe20000742070 */
[----:B------:R-:W-:Y:S01]  /*30d0*/  @P1 VIADD R0, R4, 0x1 ;  /* 0x0000000104001836 */ /* 0x000fe20000000000 */
[----:B------:R-:W-:Y:S02]  /*30e0*/  PLOP3.LUT P0, PT, PT, PT, PT, 0x80, 0x8 ;  /* 0x000000000008781c */ /* 0x000fe40003f0f070 */
[----:B------:R-:W-:-:S13]  /*30f0*/  @P1 PLOP3.LUT P0, PT, P2, PT, PT, 0x80, 0x8 ;  /* 0x000000000008181c */ /* 0x000fda000170f070 */
[----:B------:R-:W-:-:S05]  /*3100*/  @!P0 IADD3 R0, PT, PT, R4, RZ, RZ ;  /* 0x000000ff04008210 */ /* 0x000fca0007ffe0ff */
[----:B------:R-:W-:-:S05]  /*3110*/  @P1 IMAD.MOV.U32 R5, RZ, RZ, R0 ;  /* 0x000000ffff051224 */ /* 0x000fca00078e0000 */
[----:B------:R0:W-:Y:S01]  /*3120*/  STG.E.U8 desc[UR36][R2.64], R5 ;  /* 0x0000000502007986 */ /* 0x0001e2000c101124 */
[----:B------:R-:W-:Y:S05]  /*3130*/  BRA `(.L_x_43) ;  /* 0x0000000000107947 */ /* 0x000fea0003800000 */
.L_x_69:
[----:B------:R-:W-:-:S05]  /*3140*/  IMAD.MOV.U32 R5, RZ, RZ, RZ ;  /* 0x000000ffff057224 */ /* 0x000fca00078e00ff */
[----:B------:R0:W-:Y:S01]  /*3150*/  STG.E.64 desc[UR36][R2.64], R4 ;  /* 0x0000000402007986 */ /* 0x0001e2000c101b24 */
[----:B------:R-:W-:Y:S05]  /*3160*/  BRA `(.L_x_43) ;  /* 0x0000000000047947 */ /* 0x000fea0003800000 */
.L_x_68:
[----:B------:R0:W-:Y:S02]  /*3170*/  STG.E desc[UR36][R2.64], R4 ;  /* 0x0000000402007986 */ /* 0x0001e4000c101924 */
.L_x_43:
[----:B------:R-:W-:Y:S05]  /*3180*/  BSYNC.RECONVERGENT B6 ;  /* 0x0000000000067941 */ /* 0x000fea0003800200 */
.L_x_37:
[----:B------:R-:W-:-:S07]  /*3190*/  VIADD R17, R17, 0x80 ;  /* 0x0000008011117836 */ /* 0x000fce0000000000 */
.L_x_1:
[----:B------:R-:W-:Y:S05]  /*31a0*/  BSYNC.RECONVERGENT B7 ;  /* 0x0000000000077941 */ /* 0x000fea0003800200 */
.L_x_0:
[----:B------:R-:W5:Y:S01]  /*31b0*/  LDCU UR4, c[0x0][0x380] ;  /* 0x00007000ff0477ac */ /* 0x000f620008000800 */
[----:B------:R-:W-:Y:S01]  /*31c0*/  BSSY.RECONVERGENT B7, `(.L_x_72) ;  /* 0x000030b000077945 */ /* 0x000fe20003800200 */
[----:B-----5:R-:W-:-:S13]  /*31d0*/  ISETP.GE.AND P0, PT, R17, UR4, PT ;  /* 0x0000000411007c0c */ /* 0x020fda000bf06270 */
[----:B------:R-:W-:Y:S05]  /*31e0*/  @P0 BRA `(.L_x_73) ;  /* 0x0000003000200947 */ /* 0x000fea0003800000 */
[----:B------:R-:W5:Y:S01]  /*31f0*/  LDCU UR4, c[0x0][0x388] ;  /* 0x00007100ff0477ac */ /* 0x000f620008000800 */
[----:B0-----:R-:W-:Y:S02]  /*3200*/  HFMA2 R0, -RZ, RZ, 0, 0 ;  /* 0x00000000ff007431 */ /* 0x001fe400000001ff */
[----:B------:R-:W-:Y:S01]  /*3210*/  IMAD.MOV.U32 R16, RZ, RZ, RZ ;  /* 0x000000ffff107224 */ /* 0x000fe200078e00ff */
[----:B-----5:R-:W-:-:S09]  /*3220*/  UISETP.NE.AND UP0, UPT, UR4, URZ, UPT ;  /* 0x000000ff0400728c */ /* 0x020fd2000bf05270 */
[----:B------:R-:W-:Y:S05]  /*3230*/  BRA.U !UP0, `(.L_x_74) ;  /* 0x0000001108a87547 */ /* 0x000fea000b800000 */
[----:B------:R-:W1:Y:S01]  /*3240*/  LDCU.64 UR4, c[0x0][0x390] ;  /* 0x00007200ff0477ac */ /* 0x000e620008000a00 */
[----:B------:R-:W-:Y:S01]  /*3250*/  IMAD.MOV.U32 R16, RZ, RZ, RZ ;  /* 0x000000ffff107224 */ /* 0x000fe200078e00ff */
[----:B------:R-:W0:Y:S01]  /*3260*/  LDCU UR6, c[0x0][0x38c] ;  /* 0x00007180ff0677ac */ /* 0x000e220008000800 */
[----:B------:R-:W5:Y:S01]  /*3270*/  LDCU.64 UR8, c[0x0][0x4b8] ;  /* 0x00009700ff0877ac */ /* 0x000f620008000a00 */
[----:B------:R-:W-:Y:S01]  /*3280*/  UISETP.NE.AND UP0, UPT, UR41, URZ, UPT ;  /* 0x000000ff2900728c */ /* 0x000fe2000bf05270 */
[----:B-1234-:R-:W-:-:S05]  /*3290*/  IMAD.HI.U32 R2, R17, UR4, R16 ;  /* 0x0000000411027c27 */ /* 0x01efca000f8e0010 */
[----:B------:R-:W-:-:S05]  /*32a0*/  SHF.R.U32.HI R3, RZ, UR5, R2 ;  /* 0x00000005ff037c19 */ /* 0x000fca0008011602 */
[----:B------:R-:W-:-:S04]  /*32b0*/  IMAD.MOV R0, RZ, RZ, -R3 ;  /* 0x000000ffff007224 */ /* 0x000fc800078e0a03 */
[----:B0-----:R-:W-:-:S04]  /*32c0*/  IMAD R0, R0, UR6, R17 ;  /* 0x0000000600007c24 */ /* 0x001fc8000f8e0211 */
[C---:B-----5:R-:W-:Y:S02]  /*32d0*/  IMAD R16, R0.reuse, UR8, RZ ;  /* 0x0000000800107c24 */ /* 0x060fe4000f8e02ff */
[----:B------:R-:W-:Y:S01]  /*32e0*/  IMAD R0, R0, UR9, RZ ;  /* 0x0000000900007c24 */ /* 0x000fe2000f8e02ff */
[----:B------:R-:W-:Y:S06]  /*32f0*/  BRA.U !UP0, `(.L_x_74) ;  /* 0x0000001108787547 */ /* 0x000fec000b800000 */
[----:B------:R-:W0:Y:S01]  /*3300*/  LDCU.64 UR6, c[0x0][0x398] ;  /* 0x00007300ff0677ac */ /* 0x000e220008000a00 */
[----:B------:R-:W-:Y:S01]  /*3310*/  MOV R2, RZ ;  /* 0x000000ff00027202 */ /* 0x000fe20000000f00 */
[----:B------:R-:W1:Y:S01]  /*3320*/  LDCU UR4, c[0x0][0x3a0] ;  /* 0x00007400ff0477ac */ /* 0x000e620008000800 */
[----:B------:R-:W2:Y:S01]  /*3330*/  LDCU.64 UR8, c[0x0][0x4c0] ;  /* 0x00009800ff0877ac */ /* 0x000ea20008000a00 */
[----:B------:R-:W-:Y:S02]  /*3340*/  UISETP.NE.AND UP0, UPT, UR38, 0x2, UPT ;  /* 0x000000022600788c */ /* 0x000fe4000bf05270 */
        /* <DEDUP_REMOVED lines=13> */
[----:B------:R-:W-:-:S05]  /*3420*/  SHF.R.U32.HI R3, RZ, UR5, R2 ;  /* 0x00000005ff037c19 */ /* 0x000fca0008011602 */
[----:B------:R-:W-:-:S04]  /*3430*/  IMAD.MOV R4, RZ, RZ, -R3 ;  /* 0x000000ffff047224 */ /* 0x000fc800078e0a03 */
[----:B-1----:R-:W-:-:S04]  /*3440*/  IMAD R5, R4, UR6, R5 ;  /* 0x0000000604057c24 */ /* 0x002fc8000f8e0205 */
[C---:B--2---:R-:W-:Y:S02]  /*3450*/  IMAD R16, R5.reuse, UR8, R16 ;  /* 0x0000000805107c24 */ /* 0x044fe4000f8e0210 */
[----:B------:R-:W-:Y:S01]  /*3460*/  IMAD R0, R5, UR9, R0 ;  /* 0x0000000905007c24 */ /* 0x000fe2000f8e0200 */
[----:B------:R-:W-:Y:S06]  /*3470*/  BRA.U !UP0, `(.L_x_74) ;  /* 0x0000001108187547 */ /* 0x000fec000b800000 */
[----:B------:R-:W0:Y:S01]  /*3480*/  LDCU.64 UR6, c[0x0][0x3b0] ;  /* 0x00007600ff0677ac */ /* 0x000e220008000a00 */
[----:B------:R-:W-:Y:S01]  /*3490*/  HFMA2 R2, -RZ, RZ, 0, 0 ;  /* 0x00000000ff027431 */ /* 0x000fe200000001ff */
        /* <DEDUP_REMOVED lines=255> */
[----:B------:R-:W-:-:S05]  /*4490*/  SHF.R.U32.HI R2, RZ, UR5, R2 ;  /* 0x00000005ff027c19 */ /* 0x000fca0008011602 */
[----:B------:R-:W-:-:S04]  /*44a0*/  IMAD.MOV R3, RZ, RZ, -R2 ;  /* 0x000000ffff037224 */ /* 0x000fc800078e0a02 */
[----:B-1----:R-:W-:-:S04]  /*44b0*/  IMAD R5, R3, UR6, R5 ;  /* 0x0000000603057c24 */ /* 0x002fc8000f8e0205 */
[C---:B--2---:R-:W-:Y:S02]  /*44c0*/  IMAD R16, R5.reuse, UR8, R16 ;  /* 0x0000000805107c24 */ /* 0x044fe4000f8e0210 */
[----:B------:R-:W-:-:S07]  /*44d0*/  IMAD R0, R5, UR9, R0 ;  /* 0x0000000905007c24 */ /* 0x000fce000f8e0200 */
.L_x_74:
[----:B------:R-:W1:Y:S01]  /*44e0*/  LDCU.64 UR6, c[0x0][0x588] ;  /* 0x0000b100ff0677ac */ /* 0x000e620008000a00 */
[----:B------:R-:W-:-:S04]  /*44f0*/  UPRMT UR4, UR42, 0x9910, URZ ;  /* 0x000099102a047896 */ /* 0x000fc800080000ff */
[----:B------:R-:W-:Y:S01]  /*4500*/  UISETP.GT.AND UP0, UPT, UR4, 0x9, UPT ;  /* 0x000000090400788c */ /* 0x000fe2000bf04270 */
[----:B-1234-:R-:W-:-:S04]  /*4510*/  IADD3 R2, P0, PT, R0, UR6, RZ ;  /* 0x0000000600027c10 */ /* 0x01efc8000ff1e0ff */
[----:B------:R-:W-:-:S04]  /*4520*/  IADD3.X R3, PT, PT, RZ, UR7, RZ, P0, !PT ;  /* 0x00000007ff037c10 */ /* 0x000fc800087fe4ff */
        /* <DEDUP_REMOVED lines=13> */
.L_x_78:
[----:B------:R-:W2:Y:S02]  /*4600*/  LDG.E.U8 R2, desc[UR36][R2.64] ;  /* 0x0000002402027981 */ /* 0x000ea4000c1e1100 */
[----:B--2---:R-:W-:-:S04]  /*4610*/  I2FP.F32.U32 R0, R2 ;  /* 0x0000000200007245 */ /* 0x004fc80000201000 */
[----:B------:R-:W-:Y:S01]  /*4620*/  F2FP.BF16.F32.PACK_AB R0, RZ, R0 ;  /* 0x00000000ff00723e */ /* 0x000fe200000010ff */
[----:B------:R-:W-:Y:S06]  /*4630*/  BRA `(.L_x_80) ;  /* 0x0000000c00a47947 */ /* 0x000fec0003800000 */
.L_x_77:
        /* <DEDUP_REMOVED lines=10> */
.L_x_82:
[----:B------:R-:W2:Y:S02]  /*46e0*/  LDG.E R2, desc[UR36][R2.64] ;  /* 0x0000002402027981 */ /* 0x000ea4000c1e1900 */
[----:B--2---:R-:W-:-:S04]  /*46f0*/  I2FP.F32.S32 R0, R2 ;  /* 0x0000000200007245 */ /* 0x004fc80000201400 */
[----:B------:R-:W-:Y:S01]  /*4700*/  F2FP.BF16.F32.PACK_AB R0, RZ, R0 ;  /* 0x00000000ff00723e */ /* 0x000fe200000010ff */
[----:B------:R-:W-:Y:S06]  /*4710*/  BRA `(.L_x_80) ;  /* 0x0000000c006c7947 */ /* 0x000fec0003800000 */
.L_x_81:
[----:B------:R-:W2:Y:S02]  /*4720*/  LDG.E.U16 R2, desc[UR36][R2.64] ;  /* 0x0000002402027981 */ /* 0x000ea4000c1e1500 */
[----:B--2---:R-:W0:Y:S02]  /*4730*/  I2F.S16 R0, R2 ;  /* 0x0000000200007306 */ /* 0x004e240000101400 */
[----:B0-----:R-:W-:Y:S01]  /*4740*/  F2FP.BF16.F32.PACK_AB R0, RZ, R0 ;  /* 0x00000000ff00723e */ /* 0x001fe200000010ff */
[----:B------:R-:W-:Y:S06]  /*4750*/  BRA `(.L_x_80) ;  /* 0x0000000c005c7947 */ /* 0x000fec0003800000 */
.L_x_76:
        /* <DEDUP_REMOVED lines=9> */
.L_x_84:
[----:B------:R-:W2:Y:S02]  /*47f0*/  LDG.E.U16 R0, desc[UR36][R2.64] ;  /* 0x0000002402007981 */ /* 0x000ea4000c1e1500 */
[----:B--2---:R-:W-:-:S05]  /*4800*/  HADD2.F32 R0, -RZ, R0.H0_H0 ;  /* 0x20000000ff007230 */ /* 0x004fca0000004100 */
[----:B------:R-:W-:Y:S01]  /*4810*/  F2FP.BF16.F32.PACK_AB R0, RZ, R0 ;  /* 0x00000000ff00723e */ /* 0x000fe200000010ff */
[----:B------:R-:W-:Y:S06]  /*4820*/  BRA `(.L_x_80) ;  /* 0x0000000c00287947 */ /* 0x000fec0003800000 */
.L_x_83:
        /* <DEDUP_REMOVED lines=9> */
.L_x_86:
[----:B------:R-:W2:Y:S02]  /*48c0*/  LDG.E.U16 R2, desc[UR36][R2.64] ;  /* 0x0000002402027981 */ /* 0x000ea4000c1e1500 */
[----:B--2---:R-:W-:-:S05]  /*48d0*/  HADD2.F32 R0, -RZ, R2.H0_H0 ;  /* 0x20000002ff007230 */ /* 0x004fca0000004100 */
[----:B------:R-:W-:Y:S01]  /*48e0*/  F2FP.BF16.F32.PACK_AB R0, RZ, R0 ;  /* 0x00000000ff00723e */ /* 0x000fe200000010ff */
[----:B------:R-:W-:Y:S06]  /*48f0*/  BRA `(.L_x_80) ;  /* 0x0000000800f47947 */ /* 0x000fec0003800000 */
.L_x_85:
        /* <DEDUP_REMOVED lines=12> */
.L_x_75:
        /* <DEDUP_REMOVED lines=13> */
.L_x_89:
        /* <DEDUP_REMOVED lines=12> */
.L_x_88:
        /* <DEDUP_REMOVED lines=12> */
[----:B0-----:R-:W-:-:S05]  /*4c10*/  IMAD.MOV R5, RZ, RZ, -R5 ;  /* 0x000000ffff057224 */ /* 0x001fca00078e0a05 */
[----:B------:R-:W-:-:S04]  /*4c20*/  VIADDMNMX.U32 R5, R5, R6, 0x4, !PT ;  /* 0x0000000405057446 */ /* 0x000fc80007800006 */
[----:B------:R-:W-:-:S04]  /*4c30*/  IADD3 R5, PT, PT, R5, -0x4, RZ ;  /* 0xfffffffc05057810 */ /* 0x000fc80007ffe0ff */
[C---:B------:R-:W-:Y:S01]  /*4c40*/  SHF.L.U32 R6, R4.reuse, R5, RZ ;  /* 0x0000000504067219 */ /* 0x040fe200000006ff */
[----:B------:R-:W-:Y:S02]  /*4c50*/  IMAD.SHL.U32 R7, R5, 0x800000, RZ ;  /* 0x0080000005077824 */ /* 0x000fe400078e00ff */
[----:B------:R-:W-:-:S03]  /*4c60*/  VIADD R5, R4, 0x1000000 ;  /* 0x0100000004057836 */ /* 0x000fc60000000000 */
[----:B------:R-:W-:Y:S02]  /*4c70*/  LEA.HI R6, R6, -R7, RZ, 0x1c ;  /* 0x8000000706067211 */ /* 0x000fe400078fe0ff */
[----:B------:R-:W-:-:S03]  /*4c80*/  SHF.R.S32.HI R5, RZ, 0x8, R5 ;  /* 0x00000008ff057819 */ /* 0x000fc60000011405 */
[----:B------:R-:W-:-:S05]  /*4c90*/  VIADD R6, R6, 0x3c000000 ;  /* 0x3c00000006067836 */ /* 0x000fca0000000000 */
[----:B------:R-:W-:-:S04]  /*4ca0*/  LOP3.LUT R5, R6, 0x7f800000, R5, 0xf8, !PT ;  /* 0x7f80000006057812 */ /* 0x000fc800078ef805 */
[----:B------:R-:W-:-:S04]  /*4cb0*/  SEL R5, R5, RZ, P0 ;  /* 0x000000ff05057207 */ /* 0x000fc80000000000 */
[----:B------:R-:W-:-:S04]  /*4cc0*/  LOP3.LUT R5, R5, 0x80000000, R0, 0xf8, !PT ;  /* 0x8000000005057812 */ /* 0x000fc800078ef800 */
[----:B------:R-:W-:-:S04]  /*4cd0*/  F2FP.BF16.F32.PACK_AB R5, RZ, R5 ;  /* 0x00000005ff05723e */ /* 0x000fc800000010ff */
[----:B------:R-:W-:Y:S01]  /*4ce0*/  PRMT R0, R5, 0x7610, R0 ;  /* 0x0000761005007816 */ /* 0x000fe20000000000 */
[----:B------:R-:W-:Y:S06]  /*4cf0*/  BRA `(.L_x_80) ;  /* 0x0000000400f47947 */ /* 0x000fec0003800000 */
.L_x_91:
[----:B------:R-:W2:Y:S02]  /*4d00*/  LDG.E.U8 R2, desc[UR36][R2.64] ;  /* 0x0000002402027981 */ /* 0x000ea4000c1e1100 */
[C---:B--2---:R-:W-:Y:S01]  /*4d10*/  SHF.L.U32 R0, R2.reuse, 0x19, RZ ;  /* 0x0000001902007819 */ /* 0x044fe200000006ff */
[----:B------:R-:W-:-:S03]  /*4d20*/  IMAD.SHL.U32 R5, R2, 0x100, RZ ;  /* 0x0000010002057824 */ /* 0x000fc600078e00ff */
[----:B------:R-:W-:-:S13]  /*4d30*/  ISETP.GE.U32.AND P0, PT, R0, 0x8000000, PT ;  /* 0x080000000000780c */ /* 0x000fda0003f06070 */
[C---:B------:R-:W-:Y:S02]  /*4d40*/  @!P0 LOP3.LUT R4, R5.reuse, 0x7f00, RZ, 0xc0, !PT ;  /* 0x00007f0005048812 */ /* 0x040fe400078ec0ff */
[----:B------:R-:W-:Y:S02]  /*4d50*/  @P0 LEA.HI R0, R0, 0x70000000, RZ, 0x1c ;  /* 0x7000000000000811 */ /* 0x000fe400078fe0ff */
[----:B------:R-:W-:Y:S02]  /*4d60*/  @!P0 LOP3.LUT R4, R4, 0x3f000000, RZ, 0xfc, !PT ;  /* 0x3f00000004048812 */ /* 0x000fe400078efcff */
[----:B------:R-:W-:Y:S01]  /*4d70*/  PRMT R5, R5, 0x9910, RZ ;  /* 0x0000991005057816 */ /* 0x000fe200000000ff */
[----:B------:R-:W-:Y:S02]  /*4d80*/  @P0 FMUL.FTZ R0, R0, 1.9259299443872358531e-34 ;  /* 0x0780000000000820 */ /* 0x000fe40000410000 */
[----:B------:R-:W-:-:S05]  /*4d90*/  @!P0 FADD.FTZ R0, R4, -0.5 ;  /* 0xbf00000004008421 */ /* 0x000fca0000010000 */
[----:B------:R-:W-:-:S04]  /*4da0*/  LOP3.LUT R0, R0, 0x80000000, R5, 0xf8, !PT ;  /* 0x8000000000007812 */ /* 0x000fc800078ef805 */
[----:B------:R-:W-:Y:S01]  /*4db0*/  F2FP.BF16.F32.PACK_AB R0, RZ, R0 ;  /* 0x00000000ff00723e */ /* 0x000fe200000010ff */
[----:B------:R-:W-:Y:S06]  /*4dc0*/  BRA `(.L_x_80) ;  /* 0x0000000400c07947 */ /* 0x000fec0003800000 */
.L_x_90:
[----:B------:R0:W5:Y:S01]  /*4dd0*/  LDG.E.U16 R0, desc[UR36][R2.64] ;  /* 0x0000002402007981 */ /* 0x000162000c1e1500 */
[----:B------:R-:W-:Y:S05]  /*4de0*/  BRA `(.L_x_80) ;  /* 0x0000000400b87947 */ /* 0x000fea0003800000 */
.L_x_87:
        /* <DEDUP_REMOVED lines=12> */
.L_x_94:
[----:B------:R-:W2:Y:S01]  /*4eb0*/  LDG.E.U8 R3, desc[UR36][R2.64] ;  /* 0x0000002402037981 */ /* 0x000ea2000c1e1100 */
[----:B------:R-:W-:Y:S01]  /*4ec0*/  BSSY.RECONVERGENT B0, `(.L_x_95) ;  /* 0x0000018000007945 */ /* 0x000fe20003800200 */
[----:B------:R-:W-:Y:S01]  /*4ed0*/  IMAD.MOV.U32 R0, RZ, RZ, RZ ;  /* 0x000000ffff007224 */ /* 0x000fe200078e00ff */
        /* <DEDUP_REMOVED lines=8> */
[----:B------:R-:W-:-:S04]  /*4f60*/  SHF.R.U32.HI R0, RZ, 0x7, R3 ;  /* 0x00000007ff007819 */ /* 0x000fc80000011603 */
[----:B------:R-:W-:Y:S02]  /*4f70*/  SHF.L.U32 R7, R0, 0x1f, RZ ;  /* 0x0000001f00077819 */ /* 0x000fe400000006ff */
        /* <DEDUP_REMOVED lines=8> */
.L_x_98:
[----:B------:R-:W-:Y:S05]  /*5000*/  BSYNC.RECONVERGENT B1 ;  /* 0x0000000000017941 */ /* 0x000fea0003800200 */
.L_x_97:
[----:B------:R-:W-:Y:S01]  /*5010*/  IMAD.SHL.U32 R0, R0, 0x100000, RZ ;  /* 0x0010000000007824 */ /* 0x000fe200078e00ff */
[----:B------:R-:W-:-:S04]  /*5020*/  LEA R2, R2, 0x3b800000, 0x17 ;  /* 0x3b80000002027811 */ /* 0x000fc800078eb8ff */
[----:B------:R-:W-:-:S07]  /*5030*/  LOP3.LUT R0, R2, R0, R7, 0xfe, !PT ;  /* 0x0000000002007212 */ /* 0x000fce00078efe07 */
.L_x_96:
[----:B------:R-:W-:Y:S05]  /*5040*/  BSYNC.RECONVERGENT B0 ;  /* 0x0000000000007941 */ /* 0x000fea0003800200 */
.L_x_95:
[----:B------:R-:W-:Y:S01]  /*5050*/  F2FP.BF16.F32.PACK_AB R0, RZ, R0 ;  /* 0x00000000ff00723e */ /* 0x000fe200000010ff */
[----:B------:R-:W-:Y:S06]  /*5060*/  BRA `(.L_x_80) ;  /* 0x0000000400187947 */ /* 0x000fec0003800000 */
.L_x_93:
        /* <DEDUP_REMOVED lines=21> */
.L_x_102:
[----:B------:R-:W-:Y:S05]  /*51c0*/  BSYNC.RECONVERGENT B1 ;  /* 0x0000000000017941 */ /* 0x000fea0003800200 */
.L_x_101:
[----:B------:R-:W-:Y:S01]  /*51d0*/  IMAD.SHL.U32 R0, R0, 0x200000, RZ ;  /* 0x0020000000007824 */ /* 0x000fe200078e00ff */
[----:B------:R-:W-:-:S04]  /*51e0*/  LEA R2, R2, 0x37800000, 0x17 ;  /* 0x3780000002027811 */ /* 0x000fc800078eb8ff */
[----:B------:R-:W-:-:S07]  /*51f0*/  LOP3.LUT R0, R2, R0, R7, 0xfe, !PT ;  /* 0x0000000002007212 */ /* 0x000fce00078efe07 */
.L_x_100:
[----:B------:R-:W-:Y:S05]  /*5200*/  BSYNC.RECONVERGENT B0 ;  /* 0x0000000000007941 */ /* 0x000fea0003800200 */
.L_x_99:
[----:B------:R-:W-:Y:S01]  /*5210*/  F2FP.BF16.F32.PACK_AB R0, RZ, R0 ;  /* 0x00000000ff00723e */ /* 0x000fe200000010ff */
[----:B------:R-:W-:Y:S06]  /*5220*/  BRA `(.L_x_80) ;  /* 0x0000000000a87947 */ /* 0x000fec0003800000 */
.L_x_92:
[----:B------:R-:W-:-:S09]  /*5230*/  UISETP.NE.AND UP0, UPT, UR4, 0x1c, UPT ;  /* 0x0000001c0400788c */ /* 0x000fd2000bf05270 */
[----:B------:R-:W-:Y:S05]  /*5240*/  BRA.U !UP0, `(.L_x_103) ;  /* 0x0000000108947547 */ /* 0x000fea000b800000 */
[----:B------:R-:W-:-:S09]  /*5250*/  UISETP.NE.AND UP0, UPT, UR4, 0x1d, UPT ;  /* 0x0000001d0400788c */ /* 0x000fd2000bf05270 */
[----:B------:R-:W-:Y:S05]  /*5260*/  BRA.U !UP0, `(.L_x_104) ;  /* 0x00000001087c7547 */ /* 0x000fea000b800000 */
[----:B------:R-:W-:-:S09]  /*5270*/  UISETP.NE.AND UP0, UPT, UR4, 0x2c, UPT ;  /* 0x0000002c0400788c */ /* 0x000fd2000bf05270 */
[----:B------:R-:W-:Y:S05]  /*5280*/  BRA.U UP0, `(.L_x_79) ;  /* 0x00000001002c7547 */ /* 0x000fea000b800000 */
[----:B------:R-:W2:Y:S01]  /*5290*/  LDG.E.U8 R2, desc[UR36][R2.64] ;  /* 0x0000002402027981 */ /* 0x000ea2000c1e1100 */
[----:B------:R-:W-:Y:S01]  /*52a0*/  BSSY.RECONVERGENT B0, `(.L_x_105) ;  /* 0x0000007000007945 */ /* 0x000fe20003800200 */
[----:B------:R-:W-:Y:S01]  /*52b0*/  HFMA2 R0, -RZ, RZ, 3.814697265625e-06, 0 ;  /* 0x00400000ff007431 */ /* 0x000fe200000001ff */
[----:B--2---:R-:W-:-:S13]  /*52c0*/  ISETP.NE.AND P0, PT, R2, RZ, PT ;  /* 0x000000ff0200720c */ /* 0x004fda0003f05270 */
[----:B------:R-:W-:Y:S05]  /*52d0*/  @!P0 BRA `(.L_x_106) ;  /* 0x00000000000c8947 */ /* 0x000fea0003800000 */
[----:B------:R-:W-:-:S13]  /*52e0*/  ISETP.NE.AND P0, PT, R2, 0xff, PT ;  /* 0x000000ff0200780c */ /* 0x000fda0003f05270 */
[----:B------:R-:W-:Y:S02]  /*52f0*/  @!P0 IMAD.MOV.U32 R0, RZ, RZ, 0x7f800001 ;  /* 0x7f800001ff008424 */ /* 0x000fe400078e00ff */
[----:B------:R-:W-:-:S07]  /*5300*/  @P0 IMAD.SHL.U32 R0, R2, 0x800000, RZ ;  /* 0x0080000002000824 */ /* 0x000fce00078e00ff */
.L_x_106:
[----:B------:R-:W-:Y:S05]  /*5310*/  BSYNC.RECONVERGENT B0 ;  /* 0x0000000000007941 */ /* 0x000fea0003800200 */
.L_x_105:
[----:B------:R-:W-:Y:S01]  /*5320*/  F2FP.BF16.F32.PACK_AB R0, RZ, R0 ;  /* 0x00000000ff00723e */ /* 0x000fe200000010ff */
[----:B------:R-:W-:Y:S06]  /*5330*/  BRA `(.L_x_80) ;  /* 0x0000000000647947 */ /* 0x000fec0003800000 */
.L_x_79:
[----:B------:R-:W-:Y:S01]  /*5340*/  MOV R2, 0x0 ;  /* 0x0000000000027802 */ /* 0x000fe20000000f00 */
[----:B------:R-:W0:Y:S01]  /*5350*/  LDCU.64 UR4, c[0x4][0x140] ;  /* 0x01002800ff0477ac */ /* 0x000e220008000a00 */
[----:B------:R-:W-:Y:S02]  /*5360*/  IMAD.MOV.U32 R8, RZ, RZ, 0x4e ;  /* 0x0000004eff087424 */ /* 0x000fe400078e00ff */
[----:B------:R-:W-:Y:S01]  /*5370*/  IMAD.MOV.U32 R12, RZ, RZ, 0x1 ;  /* 0x00000001ff0c7424 */ /* 0x000fe200078e00ff */
[----:B------:R-:W1:Y:S01]  /*5380*/  LDCU.64 UR6, c[0x4][0x148] ;  /* 0x01002900ff0677ac */ /* 0x000e620008000a00 */
[----:B------:R-:W2:Y:S01]  /*5390*/  LDC.64 R2, c[0x4][R2] ;  /* 0x0100000002027b82 */ /* 0x000ea20000000a00 */
[----:B------:R-:W-:Y:S01]  /*53a0*/  IMAD.MOV.U32 R13, RZ, RZ, RZ ;  /* 0x000000ffff0d7224 */ /* 0x000fe200078e00ff */
[----:B------:R-:W3:Y:S01]  /*53b0*/  LDCU.64 UR8, c[0x4][0x58] ;  /* 0x01000b00ff0877ac */ /* 0x000ee20008000a00 */
[----:B0-----:R-:W-:Y:S01]  /*53c0*/  IMAD.U32 R4, RZ, RZ, UR4 ;  /* 0x00000004ff047e24 */ /* 0x001fe2000f8e00ff */
[----:B------:R-:W-:Y:S01]  /*53d0*/  MOV R5, UR5 ;  /* 0x0000000500057c02 */ /* 0x000fe20008000f00 */
[----:B-1----:R-:W-:-:S02]  /*53e0*/  IMAD.U32 R6, RZ, RZ, UR6 ;  /* 0x00000006ff067e24 */ /* 0x002fc4000f8e00ff */
[----:B------:R-:W-:Y:S02]  /*53f0*/  IMAD.U32 R7, RZ, RZ, UR7 ;  /* 0x00000007ff077e24 */ /* 0x000fe4000f8e00ff */
[----:B---3--:R-:W-:Y:S01]  /*5400*/  IMAD.U32 R10, RZ, RZ, UR8 ;  /* 0x00000008ff0a7e24 */ /* 0x008fe2000f8e00ff */
[----:B------:R-:W-:-:S07]  /*5410*/  MOV R11, UR9 ;  /* 0x00000009000b7c02 */ /* 0x000fce0008000f00 */
[----:B------:R-:W-:-:S07]  /*5420*/  LEPC R20, `(.L_x_107) ;  /* 0x000000001014794e */ /* 0x000fce0000000000 */
[----:B--2---:R-:W-:Y:S05]  /*5430*/  CALL.ABS.NOINC R2 ;  /* 0x0000000002007343 */ /* 0x004fea0003c00000 */
.L_x_107:
[----:B------:R-:W-:Y:S01]  /*5440*/  PRMT R0, RZ, 0x7610, R0 ;  /* 0x00007610ff007816 */ /* 0x000fe20000000000 */
[----:B------:R-:W-:Y:S06]  /*5450*/  BRA `(.L_x_80) ;  /* 0x00000000001c7947 */ /* 0x000fec0003800000 */
.L_x_104:
[----:B------:R-:W2:Y:S02]  /*5460*/  LDG.E.64 R2, desc[UR36][R2.64] ;  /* 0x0000002402027981 */ /* 0x000ea4000c1e1b00 */
[----:B--2---:R-:W0:Y:S02]  /*5470*/  I2F.U64 R0, R2 ;  /* 0x0000000200007312 */ /* 0x004e240000301000 */
[----:B0-----:R-:W-:Y:S01]  /*5480*/  F2FP.BF16.F32.PACK_AB R0, RZ, R0 ;  /* 0x00000000ff00723e */ /* 0x001fe200000010ff */
[----:B------:R-:W-:Y:S06]  /*5490*/  BRA `(.L_x_80) ;  /* 0x00000000000c7947 */ /* 0x000fec0003800000 */
.L_x_103:
[----:B------:R-:W2:Y:S02]  /*54a0*/  LDG.E R2, desc[UR36][R2.64] ;  /* 0x0000002402027981 */ /* 0x000ea4000c1e1900 */
[----:B--2---:R-:W-:-:S04]  /*54b0*/  I2FP.F32.U32 R0, R2 ;  /* 0x0000000200007245 */ /* 0x004fc80000201000 */
[----:B------:R-:W-:-:S07]  /*54c0*/  F2FP.BF16.F32.PACK_AB R0, RZ, R0 ;  /* 0x00000000ff00723e */ /* 0x000fce00000010ff */
.L_x_80:
[----:B------:R-:W0:Y:S01]  /*54d0*/  LDCU.64 UR6, c[0x0][0x580] ;  /* 0x0000b000ff0677ac */ /* 0x000e220008000a00 */
[----:B-----5:R-:W-:Y:S01]  /*54e0*/  SHF.L.U32 R0, R0, 0x10, RZ ;  /* 0x0000001000007819 */ /* 0x020fe200000006ff */
[----:B------:R-:W-:Y:S01]  /*54f0*/  BSSY.RECONVERGENT B6, `(.L_x_108) ;  /* 0x00000d6000067945 */ /* 0x000fe20003800200 */
[----:B------:R-:W-:Y:S02]  /*5500*/  UPRMT UR4, UR39, 0x9910, URZ ;  /* 0x0000991027047896 */ /* 0x000fe400080000ff */
[----:B------:R-:W-:Y:S01]  /*5510*/  FSETP.NEU.FTZ.AND P0, PT, R0, RZ, PT ;  /* 0x000000ff0000720b */ /* 0x000fe20003f1d000 */
[----:B------:R-:W-:Y:S02]  /*5520*/  USHF.L.U32 UR5, UR43, 0x10, URZ ;  /* 0x000000102b057899 */ /* 0x000fe400080006ff */
        /* <DEDUP_REMOVED lines=17> */
.L_x_112:
[----:B------:R0:W-:Y:S01]  /*5640*/  STG.E.U8 desc[UR36][R2.64], R4 ;  /* 0x0000000402007986 */ /* 0x0001e2000c101124 */
[----:B------:R-:W-:Y:S05]  /*5650*/  BRA `(.L_x_114) ;  /* 0x0000000800fc7947 */ /* 0x000fea0003800000 */
.L_x_111:
        /* <DEDUP_REMOVED lines=9> */
.L_x_116:
[----:B------:R0:W-:Y:S01]  /*56f0*/  STG.E desc[UR36][R2.64], R4 ;  /* 0x0000000402007986 */ /* 0x0001e2000c101924 */
[----:B------:R-:W-:Y:S05]  /*5700*/  BRA `(.L_x_114) ;  /* 0x0000000800d07947 */ /* 0x000fea0003800000 */
.L_x_115:
[----:B------:R0:W-:Y:S01]  /*5710*/  STG.E.U16 desc[UR36][R2.64], R4 ;  /* 0x0000000402007986 */ /* 0x0001e2000c101524 */
[----:B------:R-:W-:Y:S05]  /*5720*/  BRA `(.L_x_114) ;  /* 0x0000000800c87947 */ /* 0x000fea0003800000 */
.L_x_110:
        /* <DEDUP_REMOVED lines=9> */
.L_x_118:
[----:B------:R-:W-:-:S04]  /*57c0*/  I2FP.F32.U32 R0, R4 ;  /* 0x0000000400007245 */ /* 0x000fc80000201000 */
[----:B------:R-:W-:-:S05]  /*57d0*/  F2FP.F16.F32.PACK_AB R0, RZ, R0 ;  /* 0x00000000ff00723e */ /* 0x000fca00000000ff */
[----:B------:R0:W-:Y:S01]  /*57e0*/  STG.E.U16 desc[UR36][R2.64], R0 ;  /* 0x0000000002007986 */ /* 0x0001e2000c101524 */
[----:B------:R-:W-:Y:S05]  /*57f0*/  BRA `(.L_x_114) ;  /* 0x0000000800947947 */ /* 0x000fea0003800000 */
.L_x_117:
[----:B------:R-:W-:-:S09]  /*5800*/  UISETP.NE.AND UP0, UPT, UR4, 0x7, UPT ;  /* 0x000000070400788c */ /* 0x000fd2000bf05270 */
[----:B------:R-:W-:Y:S05]  /*5810*/  BRA.U !UP0, `(.L_x_119) ;  /* 0x0000000108347547 */ /* 0x000fea000b800000 */
[----:B------:R-:W-:-:S09]  /*5820*/  UISETP.NE.AND UP0, UPT, UR4, 0x8, UPT ;  /* 0x000000080400788c */ /* 0x000fd2000bf05270 */
[----:B------:R-:W-:Y:S05]  /*5830*/  BRA.U !UP0, `(.L_x_120) ;  /* 0x0000000108187547 */ /* 0x000fea000b800000 */
[----:B------:R-:W-:-:S09]  /*5840*/  UISETP.NE.AND UP0, UPT, UR4, 0x9, UPT ;  /* 0x000000090400788c */ /* 0x000fd2000bf05270 */
[----:B------:R-:W-:Y:S05]  /*5850*/  BRA.U UP0, `(.L_x_113) ;  /* 0x0000000500b07547 */ /* 0x000fea000b800000 */
[----:B------:R-:W-:Y:S01]  /*5860*/  I2FP.F32.U32 R4, R4 ;  /* 0x0000000400047245 */ /* 0x000fe20000201000 */
[----:B------:R-:W-:-:S05]  /*5870*/  IMAD.MOV.U32 R5, RZ, RZ, RZ ;  /* 0x000000ffff057224 */ /* 0x000fca00078e00ff */
[----:B------:R0:W-:Y:S01]  /*5880*/  STG.E.64 desc[UR36][R2.64], R4 ;  /* 0x0000000402007986 */ /* 0x0001e2000c101b24 */
[----:B------:R-:W-:Y:S05]  /*5890*/  BRA `(.L_x_114) ;  /* 0x00000008006c7947 */ /* 0x000fea0003800000 */
.L_x_120:
[----:B------:R-:W-:-:S04]  /*58a0*/  I2FP.F32.U32 R4, R4 ;  /* 0x0000000400047245 */ /* 0x000fc80000201000 */
[----:B------:R-:W-:-:S04]  /*58b0*/  F2FP.F16.F32.PACK_AB R5, RZ, R4 ;  /* 0x00000004ff05723e */ /* 0x000fc800000000ff */
[----:B------:R-:W-:-:S05]  /*58c0*/  PRMT R5, R5, 0x5410, RZ ;  /* 0x0000541005057816 */ /* 0x000fca00000000ff */
[----:B------:R0:W-:Y:S01]  /*58d0*/  STG.E desc[UR36][R2.64], R5 ;  /* 0x0000000502007986 */ /* 0x0001e2000c101924 */
[----:B------:R-:W-:Y:S05]  /*58e0*/  BRA `(.L_x_114) ;  /* 0x0000000800587947 */ /* 0x000fea0003800000 */
.L_x_119:
[----:B------:R-:W0:Y:S02]  /*58f0*/  I2F.F64.U32 R4, R4 ;  /* 0x0000000400047312 */ /* 0x000e240000201800 */
[----:B0-----:R0:W-:Y:S01]  /*5900*/  STG.E.64 desc[UR36][R2.64], R4 ;  /* 0x0000000402007986 */ /* 0x0011e2000c101b24 */
[----:B------:R-:W-:Y:S05]  /*5910*/  BRA `(.L_x_114) ;  /* 0x00000008004c7947 */ /* 0x000fea0003800000 */
.L_x_109:
[----:B------:R-:W-:-:S09]  /*5920*/  UISETP.GT.AND UP0, UPT, UR4, 0x18, UPT ;  /* 0x000000180400788c */ /* 0x000fd2000bf04270 */
[----:B------:R-:W-:Y:S05]  /*5930*/  BRA.U !UP0, `(.L_x_121) ;  /* 0x0000000508307547 */ /* 0x000fea000b800000 */
        /* <DEDUP_REMOVED lines=10> */
.L_x_124:
[----:B------:R-:W-:Y:S01]  /*59e0*/  I2FP.F32.U32 R5, R4 ;  /* 0x0000000400057245 */ /* 0x000fe20000201000 */
[----:B------:R-:W-:Y:S01]  /*59f0*/  BSSY.RECONVERGENT B0, `(.L_x_125) ;  /* 0x0000010000007945 */ /* 0x000fe20003800200 */
[----:B------:R-:W-:Y:S02]  /*5a00*/  HFMA2 R0, -RZ, RZ, 0, 7.62939453125e-06 ;  /* 0x00000080ff007431 */ /* 0x000fe400000001ff */
[----:B------:R-:W-:-:S13]  /*5a10*/  ISETP.GT.U32.AND P0, PT, R5, 0x437fffff, PT ;  /* 0x437fffff0500780c */ /* 0x000fda0003f04070 */
[----:B------:R-:W-:Y:S05]  /*5a20*/  @P0 BRA `(.L_x_126) ;  /* 0x0000000000300947 */ /* 0x000fea0003800000 */
[----:B------:R-:W-:-:S13]  /*5a30*/  ISETP.GE.U32.AND P0, PT, R5, 0x3c000000, PT ;  /* 0x3c0000000500780c */ /* 0x000fda0003f06070 */
[----:B------:R-:W-:-:S04]  /*5a40*/  @P0 SHF.R.U32.HI R0, RZ, 0x14, R5 ;  /* 0x00000014ff000819 */ /* 0x000fc80000011605 */
[----:B------:R-:W-:-:S04]  /*5a50*/  @P0 LOP3.LUT R0, R0, 0x1, RZ, 0xc0, !PT ;  /* 0x0000000100000812 */ /* 0x000fc800078ec0ff */
[----:B------:R-:W-:-:S04]  /*5a60*/  @P0 IADD3 R0, PT, PT, R5, 0x487ffff, R0 ;  /* 0x0487ffff05000810 */ /* 0x000fc80007ffe000 */
[----:B------:R-:W-:-:S04]  /*5a70*/  @P0 SHF.R.U32.HI R0, RZ, 0x14, R0 ;  /* 0x00000014ff000819 */ /* 0x000fc80000011600 */
[----:B------:R-:W-:Y:S01]  /*5a80*/  @P0 LOP3.LUT R0, R0, 0xff, RZ, 0xc0, !PT ;  /* 0x000000ff00000812 */ /* 0x000fe200078ec0ff */
[----:B------:R-:W-:Y:S06]  /*5a90*/  @P0 BRA `(.L_x_126) ;  /* 0x0000000000140947 */ /* 0x000fec0003800000 */
[----:B------:R-:W-:-:S05]  /*5aa0*/  FADD.FTZ R0, R5, 8192 ;  /* 0x4600000005007421 */ /* 0x000fca0000010000 */
[----:B------:R-:W-:Y:S02]  /*5ab0*/  LOP3.LUT P0, R4, R0, 0xff, RZ, 0xc0, !PT ;  /* 0x000000ff00047812 */ /* 0x000fe4000780c0ff */
[----:B------:R-:W-:-:S11]  /*5ac0*/  PRMT R0, RZ, 0x7610, R0 ;  /* 0x00007610ff007816 */ /* 0x000fd60000000000 */
[----:B------:R-:W-:Y:S05]  /*5ad0*/  @!P0 BRA `(.L_x_126) ;  /* 0x0000000000048947 */ /* 0x000fea0003800000 */
[----:B------:R-:W-:-:S07]  /*5ae0*/  IMAD.MOV.U32 R0, RZ, RZ, R4 ;  /* 0x000000ffff007224 */ /* 0x000fce00078e0004 */
.L_x_126:
[----:B------:R-:W-:Y:S05]  /*5af0*/  BSYNC.RECONVERGENT B0 ;  /* 0x0000000000007941 */ /* 0x000fea0003800200 */
.L_x_125:
[----:B------:R0:W-:Y:S01]  /*5b00*/  STG.E.U8 desc[UR36][R2.64], R0 ;  /* 0x0000000002007986 */ /* 0x0001e2000c101124 */
[----:B------:R-:W-:Y:S05]  /*5b10*/  BRA `(.L_x_114) ;  /* 0x0000000400cc7947 */ /* 0x000fea0003800000 */
.L_x_123:
[----:B------:R-:W-:Y:S01]  /*5b20*/  I2FP.F32.U32 R5, R4 ;  /* 0x0000000400057245 */ /* 0x000fe20000201000 */
[----:B------:R-:W-:Y:S01]  /*5b30*/  BSSY.RECONVERGENT B0, `(.L_x_127) ;  /* 0x0000010000007945 */ /* 0x000fe20003800200 */
[----:B------:R-:W-:Y:S02]  /*5b40*/  IMAD.MOV.U32 R0, RZ, RZ, 0x80 ;  /* 0x00000080ff007424 */ /* 0x000fe400078e00ff */
        /* <DEDUP_REMOVED lines=14> */
.L_x_128:
[----:B------:R-:W-:Y:S05]  /*5c30*/  BSYNC.RECONVERGENT B0 ;  /* 0x0000000000007941 */ /* 0x000fea0003800200 */
.L_x_127:
[----:B------:R0:W-:Y:S01]  /*5c40*/  STG.E.U8 desc[UR36][R2.64], R0 ;  /* 0x0000000002007986 */ /* 0x0001e2000c101124 */
[----:B------:R-:W-:Y:S05]  /*5c50*/  BRA `(.L_x_114) ;  /* 0x00000004007c7947 */ /* 0x000fea0003800000 */
.L_x_122:
[----:B------:R-:W-:-:S09]  /*5c60*/  UISETP.NE.AND UP0, UPT, UR4, 0x1c, UPT ;  /* 0x0000001c0400788c */ /* 0x000fd2000bf05270 */
[----:B------:R-:W-:Y:S05]  /*5c70*/  BRA.U !UP0, `(.L_x_129) ;  /* 0x0000000108587547 */ /* 0x000fea000b800000 */
[----:B------:R-:W-:-:S09]  /*5c80*/  UISETP.NE.AND UP0, UPT, UR4, 0x1d, UPT ;  /* 0x0000001d0400788c */ /* 0x000fd2000bf05270 */
[----:B------:R-:W-:Y:S05]  /*5c90*/  BRA.U !UP0, `(.L_x_130) ;  /* 0x0000000108447547 */ /* 0x000fea000b800000 */
[----:B------:R-:W-:-:S09]  /*5ca0*/  UISETP.NE.AND UP0, UPT, UR4, 0x2c, UPT ;  /* 0x0000002c0400788c */ /* 0x000fd2000bf05270 */
[----:B------:R-:W-:Y:S05]  /*5cb0*/  BRA.U UP0, `(.L_x_113) ;  /* 0x0000000100987547 */ /* 0x000fea000b800000 */
[----:B------:R-:W-:-:S04]  /*5cc0*/  I2FP.F32.U32 R5, R4 ;  /* 0x0000000400057245 */ /* 0x000fc80000201000 */
[----:B------:R-:W-:-:S04]  /*5cd0*/  SHF.R.U32.HI R4, RZ, 0x17, R5 ;  /* 0x00000017ff047819 */ /* 0x000fc80000011605 */
[----:B------:R-:W-:-:S13]  /*5ce0*/  ISETP.NE.AND P1, PT, R4, 0xff, PT ;  /* 0x000000ff0400780c */ /* 0x000fda0003f25270 */
[--C-:B------:R-:W-:Y:S02]  /*5cf0*/  @P1 SHF.R.U32.HI R0, RZ, 0x16, R5.reuse ;  /* 0x00000016ff001819 */ /* 0x100fe40000011605 */
[----:B------:R-:W-:Y:S01]  /*5d00*/  @P1 LOP3.LUT P0, RZ, R4, 0x3fffff, R5, 0xf8, !PT ;  /* 0x003fffff04ff1812 */ /* 0x000fe2000780f805 */
[----:B------:R-:W-:Y:S01]  /*5d10*/  HFMA2 R5, -RZ, RZ, 0, 1.5199184417724609375e-05 ;  /* 0x000000ffff057431 */ /* 0x000fe200000001ff */
[----:B------:R-:W-:-:S04]  /*5d20*/  @P1 LOP3.LUT R0, R0, 0x1, RZ, 0xc0, !PT ;  /* 0x0000000100001812 */ /* 0x000fc800078ec0ff */
[----:B------:R-:W-:Y:S01]  /*5d30*/  @P1 ISETP.EQ.U32.AND P2, PT, R0, 0x1, P0 ;  /* 0x000000010000180c */ /* 0x000fe20000742070 */
[----:B------:R-:W-:Y:S01]  /*5d40*/  @P1 VIADD R0, R4, 0x1 ;  /* 0x0000000104001836 */ /* 0x000fe20000000000 */
[----:B------:R-:W-:Y:S02]  /*5d50*/  PLOP3.LUT P0, PT, PT, PT, PT, 0x80, 0x8 ;  /* 0x000000000008781c */ /* 0x000fe40003f0f070 */
[----:B------:R-:W-:-:S13]  /*5d60*/  @P1 PLOP3.LUT P0, PT, P2, PT, PT, 0x80, 0x8 ;  /* 0x000000000008181c */ /* 0x000fda000170f070 */
[----:B------:R-:W-:-:S04]  /*5d70*/  @!P0 IMAD.MOV R0, RZ, RZ, R4 ;  /* 0x000000ffff008224 */ /* 0x000fc800078e0204 */
[----:B------:R-:W-:-:S05]  /*5d80*/  @P1 IMAD.MOV.U32 R5, RZ, RZ, R0 ;  /* 0x000000ffff051224 */ /* 0x000fca00078e0000 */
[----:B------:R0:W-:Y:S01]  /*5d90*/  STG.E.U8 desc[UR36][R2.64], R5 ;  /* 0x0000000502007986 */ /* 0x0001e2000c101124 */
[----:B------:R-:W-:Y:S05]  /*5da0*/  BRA `(.L_x_114) ;  /* 0x0000000400287947 */ /* 0x000fea0003800000 */
.L_x_130:
[----:B------:R-:W-:-:S05]  /*5db0*/  MOV R5, RZ ;  /* 0x000000ff00057202 */ /* 0x000fca0000000f00 */
[----:B------:R0:W-:Y:S01]  /*5dc0*/  STG.E.64 desc[UR36][R2.64], R4 ;  /* 0x0000000402007986 */ /* 0x0001e2000c101b24 */
[----:B------:R-:W-:Y:S05]  /*5dd0*/  BRA `(.L_x_114) ;  /* 0x00000004001c7947 */ /* 0x000fea0003800000 */
.L_x_129:
[----:B------:R0:W-:Y:S01]  /*5de0*/  STG.E desc[UR36][R2.64], R4 ;  /* 0x0000000402007986 */ /* 0x0001e2000c101924 */
[----:B------:R-:W-:Y:S05]  /*5df0*/  BRA `(.L_x_114) ;  /* 0x0000000400147947 */ /* 0x000fea0003800000 */
.L_x_121:
        /* <DEDUP_REMOVED lines=8> */
.L_x_132:
[----:B------:R-:W-:Y:S01]  /*5e80*/  CS2R R6, SRZ ;  /* 0x0000000000067805 */ /* 0x000fe2000001ff00 */
[----:B------:R-:W0:Y:S04]  /*5e90*/  I2F.F64.U32 R4, R4 ;  /* 0x0000000400047312 */ /* 0x000e280000201800 */
[----:B0-----:R4:W-:Y:S01]  /*5ea0*/  STG.E.128 desc[UR36][R2.64], R4 ;  /* 0x0000000402007986 */ /* 0x0019e2000c101d24 */
[----:B------:R-:W-:Y:S05]  /*5eb0*/  BRA `(.L_x_114) ;  /* 0x0000000000e47947 */ /* 0x000fea0003800000 */
.L_x_131:
[----:B------:R-:W-:-:S09]  /*5ec0*/  UISETP.NE.AND UP0, UPT, UR4, 0xf, UPT ;  /* 0x0000000f0400788c */ /* 0x000fd2000bf05270 */
[----:B------:R-:W-:Y:S05]  /*5ed0*/  BRA.U !UP0, `(.L_x_133) ;  /* 0x0000000108d07547 */ /* 0x000fea000b800000 */
[----:B------:R-:W-:-:S09]  /*5ee0*/  UISETP.NE.AND UP0, UPT, UR4, 0x17, UPT ;  /* 0x000000170400788c */ /* 0x000fd2000bf05270 */
[----:B------:R-:W-:Y:S05]  /*5ef0*/  BRA.U !UP0, `(.L_x_134) ;  /* 0x0000000108847547 */ /* 0x000fea000b800000 */
[----:B------:R-:W-:-:S09]  /*5f00*/  UISETP.NE.AND UP0, UPT, UR4, 0x18, UPT ;  /* 0x000000180400788c */ /* 0x000fd2000bf05270 */
[----:B------:R-:W-:Y:S05]  /*5f10*/  BRA.U !UP0, `(.L_x_135) ;  /* 0x0000000108447547 */ /* 0x000fea000b800000 */
.L_x_113:
        /* <DEDUP_REMOVED lines=16> */
.L_x_136:
[----:B------:R-:W-:Y:S05]  /*6020*/  BRA `(.L_x_114) ;  /* 0x0000000000887947 */ /* 0x000fea0003800000 */
.L_x_135:
        /* <DEDUP_REMOVED lines=9> */
[----:B------:R-:W-:Y:S01]  /*60c0*/  @P0 SHF.R.U32.HI R5, RZ, 0x14, R0 ;  /* 0x00000014ff050819 */ /* 0x000fe20000011600 */
[----:B------:R-:W-:-:S07]  /*60d0*/  @!P0 FADD.FTZ R5, R7, 16384 ;  /* 0x4680000007058421 */ /* 0x000fce0000010000 */
.L_x_138:
[----:B------:R-:W-:Y:S05]  /*60e0*/  BSYNC.RECONVERGENT B0 ;  /* 0x0000000000007941 */ /* 0x000fea0003800200 */
.L_x_137:
[----:B------:R3:W-:Y:S01]  /*60f0*/  STG.E.U8 desc[UR36][R2.64], R5 ;  /* 0x0000000502007986 */ /* 0x0007e2000c101124 */
[----:B------:R-:W-:Y:S05]  /*6100*/  BRA `(.L_x_114) ;  /* 0x0000000000507947 */ /* 0x000fea0003800000 */
.L_x_134:
[----:B------:R-:W-:-:S04]  /*6110*/  I2FP.F32.U32 R7, R4 ;  /* 0x0000000400077245 */ /* 0x000fc80000201000 */
[----:B------:R-:W-:-:S13]  /*6120*/  ISETP.GT.U32.AND P0, PT, R7, 0x477fffff, PT ;  /* 0x477fffff0700780c */ /* 0x000fda0003f04070 */
[----:B------:R-:W-:Y:S05]  /*6130*/  @P0 BRA `(.L_x_139) ;  /* 0x0000000000240947 */ /* 0x000fea0003800000 */
[----:B------:R-:W-:-:S13]  /*6140*/  ISETP.GE.U32.AND P0, PT, R7, 0x38800000, PT ;  /* 0x388000000700780c */ /* 0x000fda0003f06070 */
[----:B------:R-:W-:-:S04]  /*6150*/  @P0 SHF.R.U32.HI R0, RZ, 0x15, R7 ;  /* 0x00000015ff000819 */ /* 0x000fc80000011607 */
[----:B------:R-:W-:-:S04]  /*6160*/  @P0 LOP3.LUT R0, R0, 0x1, RZ, 0xc0, !PT ;  /* 0x0000000100000812 */ /* 0x000fc800078ec0ff */
[C---:B------:R-:W-:Y:S01]  /*6170*/  @P0 IADD3 R0, PT, PT, R7.reuse, 0x80fffff, R0 ;  /* 0x080fffff07000810 */ /* 0x040fe20007ffe000 */
[----:B------:R-:W-:-:S03]  /*6180*/  @!P0 FADD.FTZ R7, R7, 128 ;  /* 0x4300000007078421 */ /* 0x000fc60000010000 */
[----:B------:R-:W-:-:S05]  /*6190*/  @P0 SHF.R.U32.HI R5, RZ, 0x15, R0 ;  /* 0x00000015ff050819 */ /* 0x000fca0000011600 */
[----:B------:R1:W-:Y:S04]  /*61a0*/  @P0 STG.E.U8 desc[UR36][R2.64], R5 ;  /* 0x0000000502000986 */ /* 0x0003e8000c101124 */
[----:B------:R1:W-:Y:S01]  /*61b0*/  @!P0 STG.E.U8 desc[UR36][R2.64], R7 ;  /* 0x0000000702008986 */ /* 0x0003e2000c101124 */
[----:B------:R-:W-:Y:S05]  /*61c0*/  BRA `(.L_x_114) ;  /* 0x0000000000207947 */ /* 0x000fea0003800000 */
.L_x_139:
[----:B------:R-:W-:Y:S01]  /*61d0*/  IMAD.MOV.U32 R5, RZ, RZ, 0x7f ;  /* 0x0000007fff057424 */ /* 0x000fe200078e00ff */
[----:B------:R-:W-:-:S04]  /*61e0*/  ISETP.GT.U32.AND P0, PT, R7, 0x7f800000, PT ;  /* 0x7f8000000700780c */ /* 0x000fc80003f04070 */
[----:B------:R-:W-:-:S05]  /*61f0*/  SEL R5, R5, 0x7c, P0 ;  /* 0x0000007c05057807 */ /* 0x000fca0000000000 */
[----:B------:R2:W-:Y:S01]  /*6200*/  STG.E.U8 desc[UR36][R2.64], R5 ;  /* 0x0000000502007986 */ /* 0x0005e2000c101124 */
[----:B------:R-:W-:Y:S05]  /*6210*/  BRA `(.L_x_114) ;  /* 0x00000000000c7947 */ /* 0x000fea0003800000 */
.L_x_133:
[----:B------:R-:W-:-:S04]  /*6220*/  I2FP.F32.U32 R0, R4 ;  /* 0x0000000400007245 */ /* 0x000fc80000201000 */
[----:B------:R-:W-:-:S05]  /*6230*/  F2FP.BF16.F32.PACK_AB R0, RZ, R0 ;  /* 0x00000000ff00723e */ /* 0x000fca00000010ff */
[----:B------:R0:W-:Y:S02]  /*6240*/  STG.E.U16 desc[UR36][R2.64], R0 ;  /* 0x0000000002007986 */ /* 0x0001e4000c101524 */
.L_x_114:
[----:B------:R-:W-:Y:S05]  /*6250*/  BSYNC.RECONVERGENT B6 ;  /* 0x0000000000067941 */ /* 0x000fea0003800200 */
.L_x_108:
[----:B------:R-:W-:-:S07]  /*6260*/  IADD3 R17, PT, PT, R17, 0x80, RZ ;  /* 0x0000008011117810 */ /* 0x000fce0007ffe0ff */
.L_x_73:
[----:B------:R-:W-:Y:S05]  /*6270*/  BSYNC.RECONVERGENT B7 ;  /* 0x0000000000077941 */ /* 0x000fea0003800200 */
.L_x_72:
[----:B------:R-:W5:Y:S01]  /*6280*/  LDCU UR4, c[0x0][0x380] ;  /* 0x00007000ff0477ac */ /* 0x000f620008000800 */
[----:B------:R-:W-:Y:S01]  /*6290*/  BSSY.RECONVERGENT B7, `(.L_x_140) ;  /* 0x000030b000077945 */ /* 0x000fe20003800200 */
[----:B-----5:R-:W-:-:S13]  /*62a0*/  ISETP.GE.AND P0, PT, R17, UR4, PT ;  /* 0x0000000411007c0c */ /* 0x020fda000bf06270 */
[----:B------:R-:W-:Y:S05]  /*62b0*/  @P0 BRA `(.L_x_141) ;  /* 0x0000003000200947 */ /* 0x000fea0003800000 */
[----:B------:R-:W5:Y:S01]  /*62c0*/  LDCU UR4, c[0x0][0x388] ;  /* 0x00007100ff0477ac */ /* 0x000f620008000800 */
[----:B0-----:R-:W-:Y:S02]  /*62d0*/  IMAD.MOV.U32 R0, RZ, RZ, RZ ;  /* 0x000000ffff007224 */ /* 0x001fe400078e00ff */
        /* <DEDUP_REMOVED lines=9> */
[----:B------:R-:W-:-:S04]  /*6370*/  SHF.R.U32.HI R3, RZ, UR5, R2 ;  /* 0x00000005ff037c19 */ /* 0x000fc80008011602 */
[----:B------:R-:W-:-:S05]  /*6380*/  IADD3 R0, PT, PT, -R3, RZ, RZ ;  /* 0x000000ff03007210 */ /* 0x000fca0007ffe1ff */
[----:B0-----:R-:W-:-:S04]  /*6390*/  IMAD R0, R0, UR6, R17 ;  /* 0x0000000600007c24 */ /* 0x001fc8000f8e0211 */
[C---:B-----5:R-:W-:Y:S02]  /*63a0*/  IMAD R16, R0.reuse, UR8, RZ ;  /* 0x0000000800107c24 */ /* 0x060fe4000f8e02ff */
        /* <DEDUP_REMOVED lines=288> */
.L_x_142:
[----:B------:R-:W1:Y:S01]  /*75b0*/  LDCU.64 UR6, c[0x0][0x588] ;  /* 0x0000b100ff0677ac */ /* 0x000e620008000a00 */
[----:B------:R-:W-:-:S04]  /*75c0*/  UPRMT UR4, UR42, 0x9910, URZ ;  /* 0x000099102a047896 */ /* 0x000fc800080000ff */
[----:B------:R-:W-:Y:S01]  /*75d0*/  UISETP.GT.AND UP0, UPT, UR4, 0x9, UPT ;  /* 0x000000090400788c */ /* 0x000fe2000bf04270 */
[----:B-1234-:R-:W-:-:S05]  /*75e0*/  IADD3 R2, P0, PT, R0, UR6, RZ ;  /* 0x0000000600027c10 */ /* 0x01efca000ff1e0ff */
        /* <DEDUP_REMOVED lines=14> */
.L_x_146:
[----:B------:R-:W2:Y:S02]  /*76d0*/  LDG.E.U8 R2, desc[UR36][R2.64] ;  /* 0x0000002402027981 */ /* 0x000ea4000c1e1100 */
[----:B--2---:R-:W-:-:S04]  /*76e0*/  I2FP.F32.U32 R0, R2 ;  /* 0x0000000200007245 */ /* 0x004fc80000201000 */
[----:B------:R-:W-:Y:S01]  /*76f0*/  F2FP.BF16.F32.PACK_AB R0, RZ, R0 ;  /* 0x00000000ff00723e */ /* 0x000fe200000010ff */
[----:B------:R-:W-:Y:S06]  /*7700*/  BRA `(.L_x_148) ;  /* 0x0000000c00a47947 */ /* 0x000fec0003800000 */
.L_x_145:
        /* <DEDUP_REMOVED lines=10> */
.L_x_150:
[----:B------:R-:W2:Y:S02]  /*77b0*/  LDG.E R2, desc[UR36][R2.64] ;  /* 0x0000002402027981 */ /* 0x000ea4000c1e1900 */
[----:B--2---:R-:W-:-:S04]  /*77c0*/  I2FP.F32.S32 R0, R2 ;  /* 0x0000000200007245 */ /* 0x004fc80000201400 */
[----:B------:R-:W-:Y:S01]  /*77d0*/  F2FP.BF16.F32.PACK_AB R0, RZ, R0 ;  /* 0x00000000ff00723e */ /* 0x000fe200000010ff */
[----:B------:R-:W-:Y:S06]  /*77e0*/  BRA `(.L_x_148) ;  /* 0x0000000c006c7947 */ /* 0x000fec0003800000 */
.L_x_149:
[----:B------:R-:W2:Y:S02]  /*77f0*/  LDG.E.U16 R2, desc[UR36][R2.64] ;  /* 0x0000002402027981 */ /* 0x000ea4000c1e1500 */
[----:B--2---:R-:W0:Y:S02]  /*7800*/  I2F.S16 R0, R2 ;  /* 0x0000000200007306 */ /* 0x004e240000101400 */
[----:B0-----:R-:W-:Y:S01]  /*7810*/  F2FP.BF16.F32.PACK_AB R0, RZ, R0 ;  /* 0x00000000ff00723e */ /* 0x001fe200000010ff */
[----:B------:R-:W-:Y:S06]  /*7820*/  BRA `(.L_x_148) ;  /* 0x0000000c005c7947 */ /* 0x000fec0003800000 */
.L_x_144:
        /* <DEDUP_REMOVED lines=9> */
.L_x_152:
[----:B------:R-:W2:Y:S02]  /*78c0*/  LDG.E.U16 R0, desc[UR36][R2.64] ;  /* 0x0000002402007981 */ /* 0x000ea4000c1e1500 */
[----:B--2---:R-:W-:-:S05]  /*78d0*/  HADD2.F32 R0, -RZ, R0.H0_H0 ;  /* 0x20000000ff007230 */ /* 0x004fca0000004100 */
[----:B------:R-:W-:Y:S01]  /*78e0*/  F2FP.BF16.F32.PACK_AB R0, RZ, R0 ;  /* 0x00000000ff00723e */ /* 0x000fe200000010ff */
[----:B------:R-:W-:Y:S06]  /*78f0*/  BRA `(.L_x_148) ;  /* 0x0000000c00287947 */ /* 0x000fec0003800000 */
.L_x_151:
        /* <DEDUP_REMOVED lines=9> */
.L_x_154:
[----:B------:R-:W2:Y:S02]  /*7990*/  LDG.E.U16 R2, desc[UR36][R2.64] ;  /* 0x0000002402027981 */ /* 0x000ea4000c1e1500 */
[----:B--2---:R-:W-:-:S05]  /*79a0*/  HADD2.F32 R0, -RZ, R2.H0_H0 ;  /* 0x20000002ff007230 */ /* 0x004fca0000004100 */
[----:B------:R-:W-:Y:S01]  /*79b0*/  F2FP.BF16.F32.PACK_AB R0, RZ, R0 ;  /* 0x00000000ff00723e */ /* 0x000fe200000010ff */
[----:B------:R-:W-:Y:S06]  /*79c0*/  BRA `(.L_x_148) ;  /* 0x0000000800f47947 */ /* 0x000fec0003800000 */
.L_x_153:
        /* <DEDUP_REMOVED lines=12> */
.L_x_143:
        /* <DEDUP_REMOVED lines=13> */
.L_x_157:
        /* <DEDUP_REMOVED lines=12> */
.L_x_156:
        /* <DEDUP_REMOVED lines=27> */
.L_x_159:
[----:B------:R-:W2:Y:S02]  /*7dd0*/  LDG.E.U8 R2, desc[UR36][R2.64] ;  /* 0x0000002402027981 */ /* 0x000ea4000c1e1100 */
[C---:B--2---:R-:W-:Y:S02]  /*7de0*/  IMAD.SHL.U32 R0, R2.reuse, 0x2000000, RZ ;  /* 0x0200000002007824 */ /* 0x044fe400078e00ff */
        /* <DEDUP_REMOVED lines=11> */
.L_x_158:
[----:B------:R0:W5:Y:S01]  /*7ea0*/  LDG.E.U16 R0, desc[UR36][R2.64] ;  /* 0x0000002402007981 */ /* 0x000162000c1e1500 */
[----:B------:R-:W-:Y:S05]  /*7eb0*/  BRA `(.L_x_148) ;  /* 0x0000000400b87947 */ /* 0x000fea0003800000 */
.L_x_155:
        /* <DEDUP_REMOVED lines=12> */
.L_x_162:
        /* <DEDUP_REMOVED lines=21> */
.L_x_166:
[----:B------:R-:W-:Y:S05]  /*80d0*/  BSYNC.RECONVERGENT B1 ;  /* 0x0000000000017941 */ /* 0x000fea0003800200 */
.L_x_165:
[----:B------:R-:W-:Y:S01]  /*80e0*/  IMAD.SHL.U32 R0, R0, 0x100000, RZ ;  /* 0x0010000000007824 */ /* 0x000fe200078e00ff */
[----:B------:R-:W-:-:S04]  /*80f0*/  LEA R2, R2, 0x3b800000, 0x17 ;  /* 0x3b80000002027811 */ /* 0x000fc800078eb8ff */
[----:B------:R-:W-:-:S07]  /*8100*/  LOP3.LUT R0, R2, R0, R7, 0xfe, !PT ;  /* 0x0000000002007212 */ /* 0x000fce00078efe07 */
.L_x_164:
[----:B------:R-:W-:Y:S05]  /*8110*/  BSYNC.RECONVERGENT B0 ;  /* 0x0000000000007941 */ /* 0x000fea0003800200 */
.L_x_163:
[----:B------:R-:W-:Y:S01]  /*8120*/  F2FP.BF16.F32.PACK_AB R0, RZ, R0 ;  /* 0x00000000ff00723e */ /* 0x000fe200000010ff */
[----:B------:R-:W-:Y:S06]  /*8130*/  BRA `(.L_x_148) ;  /* 0x0000000400187947 */ /* 0x000fec0003800000 */
.L_x_161:
        /* <DEDUP_REMOVED lines=21> */
.L_x_170:
[----:B------:R-:W-:Y:S05]  /*8290*/  BSYNC.RECONVERGENT B1 ;  /* 0x0000000000017941 */ /* 0x000fea0003800200 */
.L_x_169:
[----:B------:R-:W-:Y:S02]  /*82a0*/  SHF.L.U32 R0, R0, 0x15, RZ ;  /* 0x0000001500007819 */ /* 0x000fe400000006ff */
[----:B------:R-:W-:-:S04]  /*82b0*/  LEA R2, R2, 0x37800000, 0x17 ;  /* 0x3780000002027811 */ /* 0x000fc800078eb8ff */
[----:B------:R-:W-:-:S07]  /*82c0*/  LOP3.LUT R0, R2, R0, R7, 0xfe, !PT ;  /* 0x0000000002007212 */ /* 0x000fce00078efe07 */
.L_x_168:
[----:B------:R-:W-:Y:S05]  /*82d0*/  BSYNC.RECONVERGENT B0 ;  /* 0x0000000000007941 */ /* 0x000fea0003800200 */
.L_x_167:
[----:B------:R-:W-:Y:S01]  /*82e0*/  F2FP.BF16.F32.PACK_AB R0, RZ, R0 ;  /* 0x00000000ff00723e */ /* 0x000fe200000010ff */
[----:B------:R-:W-:Y:S06]  /*82f0*/  BRA `(.L_x_148) ;  /* 0x0000000000a87947 */ /* 0x000fec0003800000 */
.L_x_160:
        /* <DEDUP_REMOVED lines=8> */
[----:B------:R-:W-:Y:S01]  /*8380*/  IMAD.MOV.U32 R0, RZ, RZ, 0x400000 ;  /* 0x00400000ff007424 */ /* 0x000fe200078e00ff */
[----:B--2---:R-:W-:-:S13]  /*8390*/  ISETP.NE.AND P0, PT, R2, RZ, PT ;  /* 0x000000ff0200720c */ /* 0x004fda0003f05270 */
[----:B------:R-:W-:Y:S05]  /*83a0*/  @!P0 BRA `(.L_x_174) ;  /* 0x00000000000c8947 */ /* 0x000fea0003800000 */
[----:B------:R-:W-:-:S13]  /*83b0*/  ISETP.NE.AND P0, PT, R2, 0xff, PT ;  /* 0x000000ff0200780c */ /* 0x000fda0003f05270 */
[----:B------:R-:W-:Y:S02]  /*83c0*/  @!P0 IMAD.MOV.U32 R0, RZ, RZ, 0x7f800001 ;  /* 0x7f800001ff008424 */ /* 0x000fe400078e00ff */
[----:B------:R-:W-:-:S07]  /*83d0*/  @P0 IMAD.SHL.U32 R0, R2, 0x800000, RZ ;  /* 0x0080000002000824 */ /* 0x000fce00078e00ff */
.L_x_174:
[----:B------:R-:W-:Y:S05]  /*83e0*/  BSYNC.RECONVERGENT B0 ;  /* 0x0000000000007941 */ /* 0x000fea0003800200 */
.L_x_173:
[----:B------:R-:W-:Y:S01]  /*83f0*/  F2FP.BF16.F32.PACK_AB R0, RZ, R0 ;  /* 0x00000000ff00723e */ /* 0x000fe200000010ff */
[----:B------:R-:W-:Y:S06]  /*8400*/  BRA `(.L_x_148) ;  /* 0x0000000000647947 */ /* 0x000fec0003800000 */
.L_x_147:
[----:B------:R-:W-:Y:S01]  /*8410*/  MOV R2, 0x0 ;  /* 0x0000000000027802 */ /* 0x000fe20000000f00 */
[----:B------:R-:W0:Y:S01]  /*8420*/  LDCU.64 UR4, c[0x4][0x140] ;  /* 0x01002800ff0477ac */ /* 0x000e220008000a00 */
[----:B------:R-:W-:Y:S02]  /*8430*/  HFMA2 R13, -RZ, RZ, 0, 0 ;  /* 0x00000000ff0d7431 */ /* 0x000fe400000001ff */
[----:B------:R-:W-:Y:S01]  /*8440*/  IMAD.MOV.U32 R8, RZ, RZ, 0x4e ;  /* 0x0000004eff087424 */ /* 0x000fe200078e00ff */
[----:B------:R-:W1:Y:S01]  /*8450*/  LDCU.64 UR6, c[0x4][0x148] ;  /* 0x01002900ff0677ac */ /* 0x000e620008000a00 */
[----:B------:R-:W2:Y:S01]  /*8460*/  LDC.64 R2, c[0x4][R2] ;  /* 0x0100000002027b82 */ /* 0x000ea20000000a00 */
[----:B------:R-:W-:Y:S01]  /*8470*/  IMAD.MOV.U32 R12, RZ, RZ, 0x1 ;  /* 0x00000001ff0c7424 */ /* 0x000fe200078e00ff */
[----:B------:R-:W3:Y:S01]  /*8480*/  LDCU.64 UR8, c[0x4][0x58] ;  /* 0x01000b00ff0877ac */ /* 0x000ee20008000a00 */
[----:B0-----:R-:W-:Y:S01]  /*8490*/  MOV R4, UR4 ;  /* 0x0000000400047c02 */ /* 0x001fe20008000f00 */
[----:B------:R-:W-:-:S02]  /*84a0*/  IMAD.U32 R5, RZ, RZ, UR5 ;  /* 0x00000005ff057e24 */ /* 0x000fc4000f8e00ff */
[----:B-1----:R-:W-:Y:S02]  /*84b0*/  IMAD.U32 R6, RZ, RZ, UR6 ;  /* 0x00000006ff067e24 */ /* 0x002fe4000f8e00ff */
[----:B------:R-:W-:Y:S01]  /*84c0*/  IMAD.U32 R7, RZ, RZ, UR7 ;  /* 0x00000007ff077e24 */ /* 0x000fe2000f8e00ff */
[----:B---3--:R-:W-:Y:S01]  /*84d0*/  MOV R10, UR8 ;  /* 0x00000008000a7c02 */ /* 0x008fe20008000f00 */
[----:B------:R-:W-:-:S07]  /*84e0*/  IMAD.U32 R11, RZ, RZ, UR9 ;  /* 0x00000009ff0b7e24 */ /* 0x000fce000f8e00ff */
[----:B------:R-:W-:-:S07]  /*84f0*/  LEPC R20, `(.L_x_175) ;  /* 0x000000001014794e */ /* 0x000fce0000000000 */
[----:B--2---:R-:W-:Y:S05]  /*8500*/  CALL.ABS.NOINC R2 ;  /* 0x0000000002007343 */ /* 0x004fea0003c00000 */
.L_x_175:
[----:B------:R-:W-:Y:S01]  /*8510*/  PRMT R0, RZ, 0x7610, R0 ;  /* 0x00007610ff007816 */ /* 0x000fe20000000000 */
[----:B------:R-:W-:Y:S06]  /*8520*/  BRA `(.L_x_148) ;  /* 0x00000000001c7947 */ /* 0x000fec0003800000 */
.L_x_172:
[----:B------:R-:W2:Y:S02]  /*8530*/  LDG.E.64 R2, desc[UR36][R2.64] ;  /* 0x0000002402027981 */ /* 0x000ea4000c1e1b00 */
[----:B--2---:R-:W0:Y:S02]  /*8540*/  I2F.U64 R0, R2 ;  /* 0x0000000200007312 */ /* 0x004e240000301000 */
[----:B0-----:R-:W-:Y:S01]  /*8550*/  F2FP.BF16.F32.PACK_AB R0, RZ, R0 ;  /* 0x00000000ff00723e */ /* 0x001fe200000010ff */
[----:B------:R-:W-:Y:S06]  /*8560*/  BRA `(.L_x_148) ;  /* 0x00000000000c7947 */ /* 0x000fec0003800000 */
.L_x_171:
[----:B------:R-:W2:Y:S02]  /*8570*/  LDG.E R2, desc[UR36][R2.64] ;  /* 0x0000002402027981 */ /* 0x000ea4000c1e1900 */
[----:B--2---:R-:W-:-:S04]  /*8580*/  I2FP.F32.U32 R0, R2 ;  /* 0x0000000200007245 */ /* 0x004fc80000201000 */
[----:B------:R-:W-:-:S07]  /*8590*/  F2FP.BF16.F32.PACK_AB R0, RZ, R0 ;  /* 0x00000000ff00723e */ /* 0x000fce00000010ff */
.L_x_148:
        /* <DEDUP_REMOVED lines=23> */
.L_x_180:
[----:B------:R0:W-:Y:S01]  /*8710*/  STG.E.U8 desc[UR36][R2.64], R4 ;  /* 0x0000000402007986 */ /* 0x0001e2000c101124 */
[----:B------:R-:W-:Y:S05]  /*8720*/  BRA `(.L_x_182) ;  /* 0x0000000800fc7947 */ /* 0x000fea0003800000 */
.L_x_179:
        /* <DEDUP_REMOVED lines=9> */
.L_x_184:
[----:B------:R0:W-:Y:S01]  /*87c0*/  STG.E desc[UR36][R2.64], R4 ;  /* 0x0000000402007986 */ /* 0x0001e2000c101924 */
[----:B------:R-:W-:Y:S05]  /*87d0*/  BRA `(.L_x_182) ;  /* 0x0000000800d07947 */ /* 0x000fea0003800000 */
.L_x_183:
[----:B------:R0:W-:Y:S01]  /*87e0*/  STG.E.U16 desc[UR36][R2.64], R4 ;  /* 0x0000000402007986 */ /* 0x0001e2000c101524 */
[----:B------:R-:W-:Y:S05]  /*87f0*/  BRA `(.L_x_182) ;  /* 0x0000000800c87947 */ /* 0x000fea0003800000 */
.L_x_178:
        /* <DEDUP_REMOVED lines=9> */
.L_x_186:
[----:B------:R-:W-:-:S04]  /*8890*/  I2FP.F32.U32 R0, R4 ;  /* 0x0000000400007245 */ /* 0x000fc80000201000 */
[----:B------:R-:W-:-:S05]  /*88a0*/  F2FP.F16.F32.PACK_AB R0, RZ, R0 ;  /* 0x00000000ff00723e */ /* 0x000fca00000000ff */
[----:B------:R0:W-:Y:S01]  /*88b0*/  STG.E.U16 desc[UR36][R2.64], R0 ;  /* 0x0000000002007986 */ /* 0x0001e2000c101524 */
[----:B------:R-:W-:Y:S05]  /*88c0*/  BRA `(.L_x_182) ;  /* 0x0000000800947947 */ /* 0x000fea0003800000 */
.L_x_185:
        /* <DEDUP_REMOVED lines=10> */
.L_x_188:
[----:B------:R-:W-:-:S04]  /*8970*/  I2FP.F32.U32 R4, R4 ;  /* 0x0000000400047245 */ /* 0x000fc80000201000 */
[----:B------:R-:W-:-:S04]  /*8980*/  F2FP.F16.F32.PACK_AB R5, RZ, R4 ;  /* 0x00000004ff05723e */ /* 0x000fc800000000ff */
[----:B------:R-:W-:-:S05]  /*8990*/  PRMT R5, R5, 0x5410, RZ ;  /* 0x0000541005057816 */ /* 0x000fca00000000ff */
[----:B------:R0:W-:Y:S01]  /*89a0*/  STG.E desc[UR36][R2.64], R5 ;  /* 0x0000000502007986 */ /* 0x0001e2000c101924 */
[----:B------:R-:W-:Y:S05]  /*89b0*/  BRA `(.L_x_182) ;  /* 0x0000000800587947 */ /* 0x000fea0003800000 */
.L_x_187:
[----:B------:R-:W0:Y:S02]  /*89c0*/  I2F.F64.U32 R4, R4 ;  /* 0x0000000400047312 */ /* 0x000e240000201800 */
[----:B0-----:R0:W-:Y:S01]  /*89d0*/  STG.E.64 desc[UR36][R2.64], R4 ;  /* 0x0000000402007986 */ /* 0x0011e2000c101b24 */
[----:B------:R-:W-:Y:S05]  /*89e0*/  BRA `(.L_x_182) ;  /* 0x00000008004c7947 */ /* 0x000fea0003800000 */
.L_x_177:
        /* <DEDUP_REMOVED lines=12> */
.L_x_192:
        /* <DEDUP_REMOVED lines=17> */
.L_x_194:
[----:B------:R-:W-:Y:S05]  /*8bc0*/  BSYNC.RECONVERGENT B0 ;  /* 0x0000000000007941 */ /* 0x000fea0003800200 */
.L_x_193:
[----:B------:R0:W-:Y:S01]  /*8bd0*/  STG.E.U8 desc[UR36][R2.64], R0 ;  /* 0x0000000002007986 */ /* 0x0001e2000c101124 */
[----:B------:R-:W-:Y:S05]  /*8be0*/  BRA `(.L_x_182) ;  /* 0x0000000400cc7947 */ /* 0x000fea0003800000 */
.L_x_191:
        /* <DEDUP_REMOVED lines=16> */
[----:B------:R-:W-:-:S07]  /*8cf0*/  MOV R0, R4 ;  /* 0x0000000400007202 */ /* 0x000fce0000000f00 */
.L_x_196:
[----:B------:R-:W-:Y:S05]  /*8d00*/  BSYNC.RECONVERGENT B0 ;  /* 0x0000000000007941 */ /* 0x000fea0003800200 */
.L_x_195:
[----:B------:R0:W-:Y:S01]  /*8d10*/  STG.E.U8 desc[UR36][R2.64], R0 ;  /* 0x0000000002007986 */ /* 0x0001e2000c101124 */
[----:B------:R-:W-:Y:S05]  /*8d20*/  BRA `(.L_x_182) ;  /* 0x00000004007c7947 */ /* 0x000fea0003800000 */
.L_x_190:
        /* <DEDUP_REMOVED lines=17> */
[----:B------:R-:W-:-:S05]  /*8e40*/  @!P0 IMAD.MOV R0, RZ, RZ, R4 ;  /* 0x000000ffff008224 */ /* 0x000fca00078e0204 */
[----:B------:R-:W-:-:S05]  /*8e50*/  @P1 MOV R5, R0 ;  /* 0x0000000000051202 */ /* 0x000fca0000000f00 */
[----:B------:R0:W-:Y:S01]  /*8e60*/  STG.E.U8 desc[UR36][R2.64], R5 ;  /* 0x0000000502007986 */ /* 0x0001e2000c101124 */
[----:B------:R-:W-:Y:S05]  /*8e70*/  BRA `(.L_x_182) ;  /* 0x0000000400287947 */ /* 0x000fea0003800000 */
.L_x_198:
[----:B------:R-:W-:-:S05]  /*8e80*/  IMAD.MOV.U32 R5, RZ, RZ, RZ ;  /* 0x000000ffff057224 */ /* 0x000fca00078e00ff */
[----:B------:R0:W-:Y:S01]  /*8e90*/  STG.E.64 desc[UR36][R2.64], R4 ;  /* 0x0000000402007986 */ /* 0x0001e2000c101b24 */
[----:B------:R-:W-:Y:S05]  /*8ea0*/  BRA `(.L_x_182) ;  /* 0x00000004001c7947 */ /* 0x000fea0003800000 */
.L_x_197:
[----:B------:R0:W-:Y:S01]  /*8eb0*/  STG.E desc[UR36][R2.64], R4 ;  /* 0x0000000402007986 */ /* 0x0001e2000c101924 */
[----:B------:R-:W-:Y:S05]  /*8ec0*/  BRA `(.L_x_182) ;  /* 0x0000000400147947 */ /* 0x000fea0003800000 */
.L_x_189:
        /* <DEDUP_REMOVED lines=8> */
.L_x_200:
[----:B------:R-:W-:Y:S01]  /*8f50*/  CS2R R6, SRZ ;  /* 0x0000000000067805 */ /* 0x000fe2000001ff00 */
[----:B------:R-:W0:Y:S04]  /*8f60*/  I2F.F64.U32 R4, R4 ;  /* 0x0000000400047312 */ /* 0x000e280000201800 */
[----:B0-----:R4:W-:Y:S01]  /*8f70*/  STG.E.128 desc[UR36][R2.64], R4 ;  /* 0x0000000402007986 */ /* 0x0019e2000c101d24 */
[----:B------:R-:W-:Y:S05]  /*8f80*/  BRA `(.L_x_182) ;  /* 0x0000000000e47947 */ /* 0x000fea0003800000 */
.L_x_199:
[----:B------:R-:W-:-:S09]  /*8f90*/  UISETP.NE.AND UP0, UPT, UR4, 0xf, UPT ;  /* 0x0000000f0400788c */ /* 0x000fd2000bf05270 */
[----:B------:R-:W-:Y:S05]  /*8fa0*/  BRA.U !UP0, `(.L_x_201) ;  /* 0x0000000108d07547 */ /* 0x000fea000b800000 */
[----:B------:R-:W-:-:S09]  /*8fb0*/  UISETP.NE.AND UP0, UPT, UR4, 0x17, UPT ;  /* 0x000000170400788c */ /* 0x000fd2000bf05270 */
[----:B------:R-:W-:Y:S05]  /*8fc0*/  BRA.U !UP0, `(.L_x_202) ;  /* 0x0000000108847547 */ /* 0x000fea000b800000 */
[----:B------:R-:W-:-:S09]  /*8fd0*/  UISETP.NE.AND UP0, UPT, UR4, 0x18, UPT ;  /* 0x000000180400788c */ /* 0x000fd2000bf05270 */
[----:B------:R-:W-:Y:S05]  /*8fe0*/  BRA.U !UP0, `(.L_x_203) ;  /* 0x0000000108447547 */ /* 0x000fea000b800000 */
.L_x_181:
[----:B------:R-:W-:Y:S01]  /*8ff0*/  MOV R0, 0x0 ;  /* 0x0000000000007802 */ /* 0x000fe20000000f00 */
[----:B------:R-:W0:Y:S01]  /*9000*/  LDCU.64 UR4, c[0x4][0x140] ;  /* 0x01002800ff0477ac */ /* 0x000e220008000a00 */
[----:B------:R-:W-:Y:S02]  /*9010*/  HFMA2 R8, -RZ, RZ, 0, 6.020069122314453125e-06 ;  /* 0x00000065ff087431 */ /* 0x000fe400000001ff */
[----:B------:R-:W-:Y:S01]  /*9020*/  IMAD.MOV.U32 R12, RZ, RZ, 0x1 ;  /* 0x00000001ff0c7424 */ /* 0x000fe200078e00ff */
[----:B------:R1:W2:Y:S01]  /*9030*/  LDC.64 R2, c[0x4][R0] ;  /* 0x0100000000027b82 */ /* 0x0002a20000000a00 */
[----:B------:R-:W3:Y:S01]  /*9040*/  LDCU.64 UR6, c[0x4][0x148] ;  /* 0x01002900ff0677ac */ /* 0x000ee20008000a00 */
[----:B------:R-:W-:Y:S01]  /*9050*/  IMAD.MOV.U32 R13, RZ, RZ, RZ ;  /* 0x000000ffff0d7224 */ /* 0x000fe200078e00ff */
[----:B------:R-:W4:Y:S01]  /*9060*/  LDCU.64 UR8, c[0x4][0x10] ;  /* 0x01000200ff0877ac */ /* 0x000f220008000a00 */
[----:B0-----:R-:W-:Y:S02]  /*9070*/  IMAD.U32 R4, RZ, RZ, UR4 ;  /* 0x00000004ff047e24 */ /* 0x001fe4000f8e00ff */
[----:B------:R-:W-:Y:S01]  /*9080*/  IMAD.U32 R5, RZ, RZ, UR5 ;  /* 0x00000005ff057e24 */ /* 0x000fe2000f8e00ff */
[----:B---3--:R-:W-:Y:S01]  /*9090*/  MOV R6, UR6 ;  /* 0x0000000600067c02 */ /* 0x008fe20008000f00 */
[----:B------:R-:W-:-:S02]  /*90a0*/  IMAD.U32 R7, RZ, RZ, UR7 ;  /* 0x00000007ff077e24 */ /* 0x000fc4000f8e00ff */
[----:B----4-:R-:W-:Y:S02]  /*90b0*/  IMAD.U32 R10, RZ, RZ, UR8 ;  /* 0x00000008ff0a7e24 */ /* 0x010fe4000f8e00ff */
[----:B-1----:R-:W-:-:S07]  /*90c0*/  IMAD.U32 R11, RZ, RZ, UR9 ;  /* 0x00000009ff0b7e24 */ /* 0x002fce000f8e00ff */
[----:B------:R-:W-:-:S07]  /*90d0*/  LEPC R20, `(.L_x_204) ;  /* 0x000000001014794e */ /* 0x000fce0000000000 */
[----:B--2---:R-:W-:Y:S05]  /*90e0*/  CALL.ABS.NOINC R2 ;  /* 0x0000000002007343 */ /* 0x004fea0003c00000 */
.L_x_204:
[----:B------:R-:W-:Y:S05]  /*90f0*/  BRA `(.L_x_182) ;  /* 0x0000000000887947 */ /* 0x000fea0003800000 */
.L_x_203:
        /* <DEDUP_REMOVED lines=11> */
.L_x_206:
[----:B------:R-:W-:Y:S05]  /*91b0*/  BSYNC.RECONVERGENT B0 ;  /* 0x0000000000007941 */ /* 0x000fea0003800200 */
.L_x_205:
[----:B------:R3:W-:Y:S01]  /*91c0*/  STG.E.U8 desc[UR36][R2.64], R5 ;  /* 0x0000000502007986 */ /* 0x0007e2000c101124 */
[----:B------:R-:W-:Y:S05]  /*91d0*/  BRA `(.L_x_182) ;  /* 0x0000000000507947 */ /* 0x000fea0003800000 */
.L_x_202:
        /* <DEDUP_REMOVED lines=12> */
.L_x_207:
[----:B------:R-:W-:Y:S02]  /*92a0*/  ISETP.GT.U32.AND P0, PT, R7, 0x7f800000, PT ;  /* 0x7f8000000700780c */ /* 0x000fe40003f04070 */
[----:B------:R-:W-:-:S04]  /*92b0*/  MOV R5, 0x7f ;  /* 0x0000007f00057802 */ /* 0x000fc80000000f00 */
[----:B------:R-:W-:-:S05]  /*92c0*/  SEL R5, R5, 0x7c, P0 ;  /* 0x0000007c05057807 */ /* 0x000fca0000000000 */
[----:B------:R2:W-:Y:S01]  /*92d0*/  STG.E.U8 desc[UR36][R2.64], R5 ;  /* 0x0000000502007986 */ /* 0x0005e2000c101124 */
[----:B------:R-:W-:Y:S05]  /*92e0*/  BRA `(.L_x_182) ;  /* 0x00000000000c7947 */ /* 0x000fea0003800000 */
.L_x_201:
[----:B------:R-:W-:-:S04]  /*92f0*/  I2FP.F32.U32 R0, R4 ;  /* 0x0000000400007245 */ /* 0x000fc80000201000 */
[----:B------:R-:W-:-:S05]  /*9300*/  F2FP.BF16.F32.PACK_AB R0, RZ, R0 ;  /* 0x00000000ff00723e */ /* 0x000fca00000010ff */
[----:B------:R0:W-:Y:S02]  /*9310*/  STG.E.U16 desc[UR36][R2.64], R0 ;  /* 0x0000000002007986 */ /* 0x0001e4000c101524 */
.L_x_182:
[----:B------:R-:W-:Y:S05]  /*9320*/  BSYNC.RECONVERGENT B6 ;  /* 0x0000000000067941 */ /* 0x000fea0003800200 */
.L_x_176:
[----:B------:R-:W-:-:S07]  /*9330*/  VIADD R17, R17, 0x80 ;  /* 0x0000008011117836 */ /* 0x000fce0000000000 */
.L_x_141:
[----:B------:R-:W-:Y:S05]  /*9340*/  BSYNC.RECONVERGENT B7 ;  /* 0x0000000000077941 */ /* 0x000fea0003800200 */
.L_x_140:
[----:B------:R-:W5:Y:S02]  /*9350*/  LDCU UR4, c[0x0][0x380] ;  /* 0x00007000ff0477ac */ /* 0x000f640008000800 */
[----:B-----5:R-:W-:-:S13]  /*9360*/  ISETP.GE.AND P0, PT, R17, UR4, PT ;  /* 0x0000000411007c0c */ /* 0x020fda000bf06270 */
[----:B------:R-:W-:Y:S05]  /*9370*/  @P0 EXIT ;  /* 0x000000000000094d */ /* 0x000fea0003800000 */
[----:B------:R-:W5:Y:S01]  /*9380*/  LDCU UR4, c[0x0][0x388] ;  /* 0x00007100ff0477ac */ /* 0x000f620008000800 */
[----:B0-----:R-:W-:Y:S02]  /*9390*/  IMAD.MOV.U32 R0, RZ, RZ, RZ ;  /* 0x000000ffff007224 */ /* 0x001fe400078e00ff */
[----:B------:R-:W-:Y:S01]  /*93a0*/  IMAD.MOV.U32 R16, RZ, RZ, RZ ;  /* 0x000000ffff107224 */ /* 0x000fe200078e00ff */
[----:B-----5:R-:W-:-:S09]  /*93b0*/  UISETP.NE.AND UP0, UPT, UR4, URZ, UPT ;  /* 0x000000ff0400728c */ /* 0x020fd2000bf05270 */
[----:B------:R-:W-:Y:S05]  /*93c0*/  BRA.U !UP0, `(.L_x_208) ;  /* 0x0000001108a87547 */ /* 0x000fea000b800000 */
[----:B------:R-:W1:Y:S01]  /*93d0*/  LDCU.64 UR4, c[0x0][0x390] ;  /* 0x00007200ff0477ac */ /* 0x000e620008000a00 */
[----:B------:R-:W-:Y:S01]  /*93e0*/  HFMA2 R16, -RZ, RZ, 0, 0 ;  /* 0x00000000ff107431 */ /* 0x000fe200000001ff */
[----:B------:R-:W0:Y:S01]  /*93f0*/  LDCU UR6, c[0x0][0x38c] ;  /* 0x00007180ff0677ac */ /* 0x000e220008000800 */
[----:B------:R-:W5:Y:S01]  /*9400*/  LDCU.64 UR8, c[0x0][0x4b8] ;  /* 0x00009700ff0877ac */ /* 0x000f620008000a00 */
[----:B------:R-:W-:Y:S02]  /*9410*/  UISETP.NE.AND UP0, UPT, UR41, URZ, UPT ;  /* 0x000000ff2900728c */ /* 0x000fe4000bf05270 */
        /* <DEDUP_REMOVED lines=157> */
[----:B-1----:R-:W-:-:S04]  /*9df0*/  SHF.R.U32.HI R5, RZ, UR4, R4 ;  /* 0x00000004ff057c19 */ /* 0x002fc80008011604 */
[----:B------:R-:W-:-:S05]  /*9e00*/  IADD3 R2, PT, PT, -R5, RZ, RZ ;  /* 0x000000ff05027210 */ /* 0x000fca0007ffe1ff */
        /* <DEDUP_REMOVED lines=127> */
[----:B------:R-:W2:Y:S03]  /*a600*/  LDCU.64 UR8, c[0x0][0x578] ;  /* 0x0000af00ff0877ac */ /* 0x000ea60008000a00 */
[----:B0-----:R-:W-:-:S05]  /*a610*/  IMAD.HI.U32 R2, R5, UR4, R4 ;  /* 0x0000000405027c27 */ /* 0x001fca000f8e0004 */
[----:B------:R-:W-:-:S05]  /*a620*/  SHF.R.U32.HI R2, RZ, UR5, R2 ;  /* 0x00000005ff027c19 */ /* 0x000fca0008011602 */
[----:B------:R-:W-:-:S04]  /*a630*/  IMAD.MOV R3, RZ, RZ, -R2 ;  /* 0x000000ffff037224 */ /* 0x000fc800078e0a02 */
[----:B-1----:R-:W-:-:S04]  /*a640*/  IMAD R5, R3, UR6, R5 ;  /* 0x0000000603057c24 */ /* 0x002fc8000f8e0205 */
[C---:B--2---:R-:W-:Y:S02]  /*a650*/  IMAD R16, R5.reuse, UR8, R16 ;  /* 0x0000000805107c24 */ /* 0x044fe4000f8e0210 */
[----:B------:R-:W-:-:S07]  /*a660*/  IMAD R0, R5, UR9, R0 ;  /* 0x0000000905007c24 */ /* 0x000fce000f8e0200 */
.L_x_208:
[----:B------:R-:W0:Y:S01]  /*a670*/  LDCU.128 UR8, c[0x0][0x580] ;  /* 0x0000b000ff0877ac */ /* 0x000e220008000c00 */
[----:B------:R-:W-:-:S04]  /*a680*/  UPRMT UR4, UR42, 0x9910, URZ ;  /* 0x000099102a047896 */ /* 0x000fc800080000ff */
[----:B------:R-:W-:Y:S01]  /*a690*/  UISETP.GT.AND UP0, UPT, UR4, 0x9, UPT ;  /* 0x000000090400788c */ /* 0x000fe2000bf04270 */
[----:B0-----:R-:W-:Y:S02]  /*a6a0*/  IADD3 R16, P0, PT, R16, UR8, RZ ;  /* 0x0000000810107c10 */ /* 0x001fe4000ff1e0ff */
[----:B-1234-:R-:W-:-:S03]  /*a6b0*/  IADD3 R2, P1, PT, R0, UR10, RZ ;  /* 0x0000000a00027c10 */ /* 0x01efc6000ff3e0ff */
[----:B------:R-:W-:Y:S01]  /*a6c0*/  IMAD.X R17, RZ, RZ, UR9, P0 ;  /* 0x00000009ff117e24 */ /* 0x000fe200080e06ff */
[----:B------:R-:W-:Y:S02]  /*a6d0*/  IADD3.X R3, PT, PT, RZ, UR11, RZ, P1, !PT ;  /* 0x0000000bff037c10 */ /* 0x000fe40008ffe4ff */
        /* <DEDUP_REMOVED lines=13> */
.L_x_212:
[----:B------:R-:W2:Y:S02]  /*a7b0*/  LDG.E.U8 R2, desc[UR36][R2.64] ;  /* 0x0000002402027981 */ /* 0x000ea4000c1e1100 */
[----:B--2---:R-:W-:-:S04]  /*a7c0*/  I2FP.F32.U32 R0, R2 ;  /* 0x0000000200007245 */ /* 0x004fc80000201000 */
[----:B------:R-:W-:Y:S01]  /*a7d0*/  F2FP.BF16.F32.PACK_AB R0, RZ, R0 ;  /* 0x00000000ff00723e */ /* 0x000fe200000010ff */
[----:B------:R-:W-:Y:S06]  /*a7e0*/  BRA `(.L_x_214) ;  /* 0x0000000c00a47947 */ /* 0x000fec0003800000 */
.L_x_211:
        /* <DEDUP_REMOVED lines=10> */
.L_x_216:
[----:B------:R-:W2:Y:S02]  /*a890*/  LDG.E R2, desc[UR36][R2.64] ;  /* 0x0000002402027981 */ /* 0x000ea4000c1e1900 */
[----:B--2---:R-:W-:-:S04]  /*a8a0*/  I2FP.F32.S32 R0, R2 ;  /* 0x0000000200007245 */ /* 0x004fc80000201400 */
[----:B------:R-:W-:Y:S01]  /*a8b0*/  F2FP.BF16.F32.PACK_AB R0, RZ, R0 ;  /* 0x00000000ff00723e */ /* 0x000fe200000010ff */
[----:B------:R-:W-:Y:S06]  /*a8c0*/  BRA `(.L_x_214) ;  /* 0x0000000c006c7947 */ /* 0x000fec0003800000 */
.L_x_215:
[----:B------:R-:W2:Y:S02]  /*a8d0*/  LDG.E.U16 R2, desc[UR36][R2.64] ;  /* 0x0000002402027981 */ /* 0x000ea4000c1e1500 */
[----:B--2---:R-:W0:Y:S02]  /*a8e0*/  I2F.S16 R0, R2 ;  /* 0x0000000200007306 */ /* 0x004e240000101400 */
[----:B0-----:R-:W-:Y:S01]  /*a8f0*/  F2FP.BF16.F32.PACK_AB R0, RZ, R0 ;  /* 0x00000000ff00723e */ /* 0x001fe200000010ff */
[----:B------:R-:W-:Y:S06]  /*a900*/  BRA `(.L_x_214) ;  /* 0x0000000c005c7947 */ /* 0x000fec0003800000 */
.L_x_210:
        /* <DEDUP_REMOVED lines=9> */
.L_x_218:
[----:B------:R-:W2:Y:S02]  /*a9a0*/  LDG.E.U16 R0, desc[UR36][R2.64] ;  /* 0x0000002402007981 */ /* 0x000ea4000c1e1500 */
[----:B--2---:R-:W-:-:S05]  /*a9b0*/  HADD2.F32 R0, -RZ, R0.H0_H0 ;  /* 0x20000000ff007230 */ /* 0x004fca0000004100 */
[----:B------:R-:W-:Y:S01]  /*a9c0*/  F2FP.BF16.F32.PACK_AB R0, RZ, R0 ;  /* 0x00000000ff00723e */ /* 0x000fe200000010ff */
[----:B------:R-:W-:Y:S06]  /*a9d0*/  BRA `(.L_x_214) ;  /* 0x0000000c00287947 */ /* 0x000fec0003800000 */
.L_x_217:
        /* <DEDUP_REMOVED lines=9> */
.L_x_220:
[----:B------:R-:W2:Y:S02]  /*aa70*/  LDG.E.U16 R2, desc[UR36][R2.64] ;  /* 0x0000002402027981 */ /* 0x000ea4000c1e1500 */
[----:B--2---:R-:W-:-:S05]  /*aa80*/  HADD2.F32 R0, -RZ, R2.H0_H0 ;  /* 0x20000002ff007230 */ /* 0x004fca0000004100 */
[----:B------:R-:W-:Y:S01]  /*aa90*/  F2FP.BF16.F32.PACK_AB R0, RZ, R0 ;  /* 0x00000000ff00723e */ /* 0x000fe200000010ff */
[----:B------:R-:W-:Y:S06]  /*aaa0*/  BRA `(.L_x_214) ;  /* 0x0000000800f47947 */ /* 0x000fec0003800000 */
.L_x_219:
        /* <DEDUP_REMOVED lines=12> */
.L_x_209:
        /* <DEDUP_REMOVED lines=13> */
.L_x_223:
        /* <DEDUP_REMOVED lines=12> */
.L_x_222:
        /* <DEDUP_REMOVED lines=16> */
[C---:B------:R-:W-:Y:S02]  /*ae00*/  SHF.L.U32 R6, R4.reuse, R5, RZ ;  /* 0x0000000504067219 */ /* 0x040fe400000006ff */
[----:B------:R-:W-:Y:S02]  /*ae10*/  IADD3 R5, PT, PT, R4, 0x1000000, RZ ;  /* 0x0100000004057810 */ /* 0x000fe40007ffe0ff */
        /* <DEDUP_REMOVED lines=9> */
.L_x_225:
[----:B------:R-:W2:Y:S02]  /*aeb0*/  LDG.E.U8 R2, desc[UR36][R2.64] ;  /* 0x0000002402027981 */ /* 0x000ea4000c1e1100 */
[C---:B--2---:R-:W-:Y:S01]  /*aec0*/  IMAD.SHL.U32 R0, R2.reuse, 0x2000000, RZ ;  /* 0x0200000002007824 */ /* 0x044fe200078e00ff */
[----:B------:R-:W-:-:S04]  /*aed0*/  SHF.L.U32 R5, R2, 0x8, RZ ;  /* 0x0000000802057819 */ /* 0x000fc800000006ff */
        /* <DEDUP_REMOVED lines=10> */
.L_x_224:
[----:B------:R0:W5:Y:S01]  /*af80*/  LDG.E.U16 R0, desc[UR36][R2.64] ;  /* 0x0000002402007981 */ /* 0x000162000c1e1500 */
[----:B------:R-:W-:Y:S05]  /*af90*/  BRA `(.L_x_214) ;  /* 0x0000000400b87947 */ /* 0x000fea0003800000 */
.L_x_221:
        /* <DEDUP_REMOVED lines=12> */
.L_x_228:
        /* <DEDUP_REMOVED lines=21> */
.L_x_232:
[----:B------:R-:W-:Y:S05]  /*b1b0*/  BSYNC.RECONVERGENT B1 ;  /* 0x0000000000017941 */ /* 0x000fea0003800200 */
.L_x_231:
[----:B------:R-:W-:Y:S01]  /*b1c0*/  IMAD.SHL.U32 R0, R0, 0x100000, RZ ;  /* 0x0010000000007824 */ /* 0x000fe200078e00ff */
[----:B------:R-:W-:-:S04]  /*b1d0*/  LEA R2, R2, 0x3b800000, 0x17 ;  /* 0x3b80000002027811 */ /* 0x000fc800078eb8ff */
[----:B------:R-:W-:-:S07]  /*b1e0*/  LOP3.LUT R0, R2, R0, R7, 0xfe, !PT ;  /* 0x0000000002007212 */ /* 0x000fce00078efe07 */
.L_x_230:
[----:B------:R-:W-:Y:S05]  /*b1f0*/  BSYNC.RECONVERGENT B0 ;  /* 0x0000000000007941 */ /* 0x000fea0003800200 */
.L_x_229:
[----:B------:R-:W-:Y:S01]  /*b200*/  F2FP.BF16.F32.PACK_AB R0, RZ, R0 ;  /* 0x00000000ff00723e */ /* 0x000fe200000010ff */
[----:B------:R-:W-:Y:S06]  /*b210*/  BRA `(.L_x_214) ;  /* 0x0000000400187947 */ /* 0x000fec0003800000 */
.L_x_227:
[----:B------:R-:W2:Y:S01]  /*b220*/  LDG.E.U8 R3, desc[UR36][R2.64] ;  /* 0x0000002402037981 */ /* 0x000ea2000c1e1100 */
[----:B------:R-:W-:Y:S01]  /*b230*/  BSSY.RECONVERGENT B0, `(.L_x_233) ;  /* 0x0000018000007945 */ /* 0x000fe20003800200 */
[----:B------:R-:W-:Y:S02]  /*b240*/  MOV R0, RZ ;  /* 0x000000ff00007202 */ /* 0x000fe40000000f00 */
        /* <DEDUP_REMOVED lines=14> */
[----:B------:R-:W-:Y:S02]  /*b330*/  IADD3 R5, PT, PT, R3, -0x1d, RZ ;  /* 0xffffffe303057810 */ /* 0x000fe40007ffe0ff */
[----:B------:R-:W-:Y:S02]  /*b340*/  IADD3 R2, PT, PT, R2, 0x1e, -R3 ;  /* 0x0000001e02027810 */ /* 0x000fe40007ffe803 */
[----:B------:R-:W-:-:S04]  /*b350*/  SHF.L.U32 R5, R0, R5, RZ ;  /* 0x0000000500057219 */ /* 0x000fc800000006ff */
[----:B------:R-:W-:-:S07]  /*b360*/  LOP3.LUT R0, R5, 0x3, RZ, 0xc0, !PT ;  /* 0x0000000305007812 */ /* 0x000fce00078ec0ff */
.L_x_236:
[----:B------:R-:W-:Y:S05]  /*b370*/  BSYNC.RECONVERGENT B1 ;  /* 0x0000000000017941 */ /* 0x000fea0003800200 */
.L_x_235:
[----:B------:R-:W-:Y:S01]  /*b380*/  IMAD.SHL.U32 R0, R0, 0x200000, RZ ;  /* 0x0020000000007824 */ /* 0x000fe200078e00ff */
[----:B------:R-:W-:-:S04]  /*b390*/  LEA R2, R2, 0x37800000, 0x17 ;  /* 0x3780000002027811 */ /* 0x000fc800078eb8ff */
[----:B------:R-:W-:-:S07]  /*b3a0*/  LOP3.LUT R0, R2, R0, R7, 0xfe, !PT ;  /* 0x0000000002007212 */ /* 0x000fce00078efe07 */
.L_x_234:
[----:B------:R-:W-:Y:S05]  /*b3b0*/  BSYNC.RECONVERGENT B0 ;  /* 0x0000000000007941 */ /* 0x000fea0003800200 */
.L_x_233:
[----:B------:R-:W-:Y:S01]  /*b3c0*/  F2FP.BF16.F32.PACK_AB R0, RZ, R0 ;  /* 0x00000000ff00723e */ /* 0x000fe200000010ff */
[----:B------:R-:W-:Y:S06]  /*b3d0*/  BRA `(.L_x_214) ;  /* 0x0000000000a87947 */ /* 0x000fec0003800000 */
.L_x_226:
        /* <DEDUP_REMOVED lines=12> */
[----:B------:R-:W-:Y:S01]  /*b4a0*/  @!P0 MOV R0, 0x7f800001 ;  /* 0x7f80000100008802 */ /* 0x000fe20000000f00 */
[----:B------:R-:W-:-:S07]  /*b4b0*/  @P0 IMAD.SHL.U32 R0, R2, 0x800000, RZ ;  /* 0x0080000002000824 */ /* 0x000fce00078e00ff */
.L_x_240:
[----:B------:R-:W-:Y:S05]  /*b4c0*/  BSYNC.RECONVERGENT B0 ;  /* 0x0000000000007941 */ /* 0x000fea0003800200 */
.L_x_239:
[----:B------:R-:W-:Y:S01]  /*b4d0*/  F2FP.BF16.F32.PACK_AB R0, RZ, R0 ;  /* 0x00000000ff00723e */ /* 0x000fe200000010ff */
[----:B------:R-:W-:Y:S06]  /*b4e0*/  BRA `(.L_x_214) ;  /* 0x0000000000647947 */ /* 0x000fec0003800000 */
.L_x_213:
        /* <DEDUP_REMOVED lines=8> */
[----:B0-----:R-:W-:Y:S01]  /*b570*/  IMAD.U32 R4, RZ, RZ, UR4 ;  /* 0x00000004ff047e24 */ /* 0x001fe2000f8e00ff */
[----:B------:R-:W-:Y:S01]  /*b580*/  MOV R5, UR5 ;  /* 0x0000000500057c02 */ /* 0x000fe20008000f00 */
[----:B---3--:R-:W-:-:S02]  /*b590*/  IMAD.U32 R6, RZ, RZ, UR6 ;  /* 0x00000006ff067e24 */ /* 0x008fc4000f8e00ff */
[----:B------:R-:W-:Y:S01]  /*b5a0*/  IMAD.U32 R7, RZ, RZ, UR7 ;  /* 0x00000007ff077e24 */ /* 0x000fe2000f8e00ff */
[----:B----4-:R-:W-:Y:S01]  /*b5b0*/  MOV R10, UR8 ;  /* 0x00000008000a7c02 */ /* 0x010fe20008000f00 */
[----:B-1----:R-:W-:-:S07]  /*b5c0*/  IMAD.U32 R11, RZ, RZ, UR9 ;  /* 0x00000009ff0b7e24 */ /* 0x002fce000f8e00ff */
[----:B------:R-:W-:-:S07]  /*b5d0*/  LEPC R20, `(.L_x_241) ;  /* 0x000000001014794e */ /* 0x000fce0000000000 */
[----:B--2---:R-:W-:Y:S05]  /*b5e0*/  CALL.ABS.NOINC R2 ;  /* 0x0000000002007343 */ /* 0x004fea0003c00000 */
.L_x_241:
[----:B------:R-:W-:Y:S01]  /*b5f0*/  PRMT R0, RZ, 0x7610, R0 ;  /* 0x00007610ff007816 */ /* 0x000fe20000000000 */
[----:B------:R-:W-:Y:S06]  /*b600*/  BRA `(.L_x_214) ;  /* 0x00000000001c7947 */ /* 0x000fec0003800000 */
.L_x_238:
[----:B------:R-:W2:Y:S02]  /*b610*/  LDG.E.64 R2, desc[UR36][R2.64] ;  /* 0x0000002402027981 */ /* 0x000ea4000c1e1b00 */
[----:B--2---:R-:W0:Y:S02]  /*b620*/  I2F.U64 R0, R2 ;  /* 0x0000000200007312 */ /* 0x004e240000301000 */
[----:B0-----:R-:W-:Y:S01]  /*b630*/  F2FP.BF16.F32.PACK_AB R0, RZ, R0 ;  /* 0x00000000ff00723e */ /* 0x001fe200000010ff */
[----:B------:R-:W-:Y:S06]  /*b640*/  BRA `(.L_x_214) ;  /* 0x00000000000c7947 */ /* 0x000fec0003800000 */
.L_x_237:
[----:B------:R-:W2:Y:S02]  /*b650*/  LDG.E R2, desc[UR36][R2.64] ;  /* 0x0000002402027981 */ /* 0x000ea4000c1e1900 */
[----:B--2---:R-:W-:-:S04]  /*b660*/  I2FP.F32.U32 R0, R2 ;  /* 0x0000000200007245 */ /* 0x004fc80000201000 */
[----:B------:R-:W-:-:S07]  /*b670*/  F2FP.BF16.F32.PACK_AB R0, RZ, R0 ;  /* 0x00000000ff00723e */ /* 0x000fce00000010ff */
.L_x_214:
[----:B------:R-:W-:Y:S01]  /*b680*/  UPRMT UR4, UR39, 0x9910, URZ ;  /* 0x0000991027047896 */ /* 0x000fe200080000ff */
[----:B-----5:R-:W-:Y:S01]  /*b690*/  IMAD.U32 R0, R0, 0x10000, RZ ;  /* 0x0001000000007824 */ /* 0x020fe200078e00ff */
[----:B------:R-:W-:Y:S02]  /*b6a0*/  USHF.L.U32 UR5, UR43, 0x10, URZ ;  /* 0x000000102b057899 */ /* 0x000fe400080006ff */
[----:B------:R-:W-:Y:S02]  /*b6b0*/  UISETP.GT.AND UP0, UPT, UR4, 0x9, UPT ;  /* 0x000000090400788c */ /* 0x000fe4000bf04270 */
[----:B------:R-:W-:Y:S02]  /*b6c0*/  FSETP.NEU.FTZ.AND P0, PT, R0, RZ, PT ;  /* 0x000000ff0000720b */ /* 0x000fe40003f1d000 */
[----:B------:R-:W-:-:S04]  /*b6d0*/  FSETP.NEU.FTZ.AND P1, PT, RZ, UR5, PT ;  /* 0x00000005ff007c0b */ /* 0x000fc8000bf3d000 */
[----:B------:R-:W-:-:S04]  /*b6e0*/  PLOP3.LUT P0, PT, P1, P0, PT, 0x28, 0x82 ;  /* 0x000000000082781c */ /* 0x000fc80000f00570 */
[----:B0-----:R-:W-:Y:S01]  /*b6f0*/  SEL R2, RZ, 0x1, !P0 ;  /* 0x00000001ff027807 */ /* 0x001fe20004000000 */
[----:B------:R-:W-:Y:S08]  /*b700*/  BRA.U UP0, `(.L_x_242) ;  /* 0x0000000100e07547 */ /* 0x000ff0000b800000 */
        /* <DEDUP_REMOVED lines=8> */
[----:B------:R-:W-:Y:S01]  /*b790*/  STG.E.U8 desc[UR36][R16.64], R2 ;  /* 0x0000000210007986 */ /* 0x000fe2000c101124 */
[----:B------:R-:W-:Y:S05]  /*b7a0*/  EXIT ;  /* 0x000000000000794d */ /* 0x000fea0003800000 */
.L_x_245:
[----:B------:R-:W-:Y:S01]  /*b7b0*/  STG.E.U8 desc[UR36][R16.64], R2 ;  /* 0x0000000210007986 */ /* 0x000fe2000c101124 */
[----:B------:R-:W-:Y:S05]  /*b7c0*/  EXIT ;  /* 0x000000000000794d */ /* 0x000fea0003800000 */
.L_x_244:
[----:B------:R-:W-:-:S09]  /*b7d0*/  UISETP.NE.AND UP0, UPT, UR4, 0x2, UPT ;  /* 0x000000020400788c */ /* 0x000fd2000bf05270 */
[----:B------:R-:W-:Y:S05]  /*b7e0*/  BRA.U !UP0, `(.L_x_247) ;  /* 0x0000000108247547 */ /* 0x000fea000b800000 */
[----:B------:R-:W-:-:S09]  /*b7f0*/  UISETP.NE.AND UP0, UPT, UR4, 0x3, UPT ;  /* 0x000000030400788c */ /* 0x000fd2000bf05270 */
[----:B------:R-:W-:Y:S05]  /*b800*/  BRA.U !UP0, `(.L_x_248) ;  /* 0x0000000108147547 */ /* 0x000fea000b800000 */
[----:B------:R-:W-:-:S09]  /*b810*/  UISETP.NE.AND UP0, UPT, UR4, 0x4, UPT ;  /* 0x000000040400788c */ /* 0x000fd2000bf05270 */
[----:B------:R-:W-:Y:S05]  /*b820*/  BRA.U UP0, `(.L_x_246) ;  /* 0x0000000900187547 */ /* 0x000fea000b800000 */
[----:B------:R-:W-:-:S05]  /*b830*/  MOV R3, RZ ;  /* 0x000000ff00037202 */ /* 0x000fca0000000f00 */
[----:B------:R-:W-:Y:S01]  /*b840*/  STG.E.64 desc[UR36][R16.64], R2 ;  /* 0x0000000210007986 */ /* 0x000fe2000c101b24 */
[----:B------:R-:W-:Y:S05]  /*b850*/  EXIT ;  /* 0x000000000000794d */ /* 0x000fea0003800000 */
.L_x_248:
[----:B------:R-:W-:Y:S01]  /*b860*/  STG.E desc[UR36][R16.64], R2 ;  /* 0x0000000210007986 */ /* 0x000fe2000c101924 */
[----:B------:R-:W-:Y:S05]  /*b870*/  EXIT ;  /* 0x000000000000794d */ /* 0x000fea0003800000 */
.L_x_247:
[----:B------:R-:W-:Y:S01]  /*b880*/  STG.E.U16 desc[UR36][R16.64], R2 ;  /* 0x0000000210007986 */ /* 0x000fe2000c101524 */
[----:B------:R-:W-:Y:S05]  /*b890*/  EXIT ;  /* 0x000000000000794d */ /* 0x000fea0003800000 */
.L_x_243:
[----:B------:R-:W-:-:S09]  /*b8a0*/  UISETP.GT.AND UP0, UPT, UR4, 0x6, UPT ;  /* 0x000000060400788c */ /* 0x000fd2000bf04270 */
[----:B------:R-:W-:Y:S05]  /*b8b0*/  BRA.U UP0, `(.L_x_249) ;  /* 0x00000001002c7547 */ /* 0x000fea000b800000 */
[----:B------:R-:W-:-:S09]  /*b8c0*/  UISETP.NE.AND UP0, UPT, UR4, 0x5, UPT ;  /* 0x000000050400788c */ /* 0x000fd2000bf05270 */
[----:B------:R-:W-:Y:S05]  /*b8d0*/  BRA.U !UP0, `(.L_x_250) ;  /* 0x0000000108147547 */ /* 0x000fea000b800000 */
[----:B------:R-:W-:-:S09]  /*b8e0*/  UISETP.NE.AND UP0, UPT, UR4, 0x6, UPT ;  /* 0x000000060400788c */ /* 0x000fd2000bf05270 */
[----:B------:R-:W-:Y:S05]  /*b8f0*/  BRA.U UP0, `(.L_x_246) ;  /* 0x0000000500e47547 */ /* 0x000fea000b800000 */
[----:B------:R-:W-:-:S05]  /*b900*/  I2FP.F32.U32 R3, R2 ;  /* 0x0000000200037245 */ /* 0x000fca0000201000 */
[----:B------:R-:W-:Y:S01]  /*b910*/  STG.E desc[UR36][R16.64], R3 ;  /* 0x0000000310007986 */ /* 0x000fe2000c101924 */
[----:B------:R-:W-:Y:S05]  /*b920*/  EXIT ;  /* 0x000000000000794d */ /* 0x000fea0003800000 */
.L_x_250:
[----:B------:R-:W-:-:S04]  /*b930*/  I2FP.F32.U32 R0, R2 ;  /* 0x0000000200007245 */ /* 0x000fc80000201000 */
[----:B------:R-:W-:-:S05]  /*b940*/  F2FP.F16.F32.PACK_AB R0, RZ, R0 ;  /* 0x00000000ff00723e */ /* 0x000fca00000000ff */
[----:B------:R-:W-:Y:S01]  /*b950*/  STG.E.U16 desc[UR36][R16.64], R0 ;  /* 0x0000000010007986 */ /* 0x000fe2000c101524 */
[----:B------:R-:W-:Y:S05]  /*b960*/  EXIT ;  /* 0x000000000000794d */ /* 0x000fea0003800000 */
.L_x_249:
        /* <DEDUP_REMOVED lines=8> */
[----:B------:R-:W-:Y:S01]  /*b9f0*/  STG.E.64 desc[UR36][R16.64], R2 ;  /* 0x0000000210007986 */ /* 0x000fe2000c101b24 */
[----:B------:R-:W-:Y:S05]  /*ba00*/  EXIT ;  /* 0x000000000000794d */ /* 0x000fea0003800000 */
.L_x_252:
[----:B------:R-:W-:-:S04]  /*ba10*/  I2FP.F32.U32 R2, R2 ;  /* 0x0000000200027245 */ /* 0x000fc80000201000 */
[----:B------:R-:W-:-:S04]  /*ba20*/  F2FP.F16.F32.PACK_AB R3, RZ, R2 ;  /* 0x00000002ff03723e */ /* 0x000fc800000000ff */
[----:B------:R-:W-:-:S05]  /*ba30*/  PRMT R3, R3, 0x5410, RZ ;  /* 0x0000541003037816 */ /* 0x000fca00000000ff */
[----:B------:R-:W-:Y:S01]  /*ba40*/  STG.E desc[UR36][R16.64], R3 ;  /* 0x0000000310007986 */ /* 0x000fe2000c101924 */
[----:B------:R-:W-:Y:S05]  /*ba50*/  EXIT ;  /* 0x000000000000794d */ /* 0x000fea0003800000 */
.L_x_251:
[----:B------:R-:W0:Y:S02]  /*ba60*/  I2F.F64.U32 R2, R2 ;  /* 0x0000000200027312 */ /* 0x000e240000201800 */
[----:B0-----:R-:W-:Y:S01]  /*ba70*/  STG.E.64 desc[UR36][R16.64], R2 ;  /* 0x0000000210007986 */ /* 0x001fe2000c101b24 */
[----:B------:R-:W-:Y:S05]  /*ba80*/  EXIT ;  /* 0x000000000000794d */ /* 0x000fea0003800000 */
.L_x_242:
        /* <DEDUP_REMOVED lines=10> */
[----:B------:R-:W-:Y:S01]  /*bb30*/  STG.E.U16 desc[UR36][R16.64], R2 ;  /* 0x0000000210007986 */ /* 0x000fe2000c101524 */
[----:B------:R-:W-:Y:S05]  /*bb40*/  EXIT ;  /* 0x000000000000794d */ /* 0x000fea0003800000 */
.L_x_256:
        /* <DEDUP_REMOVED lines=12> */
[----:B------:R-:W-:Y:S01]  /*bc10*/  FADD.FTZ R0, R3, 8192 ;  /* 0x4600000003007421 */ /* 0x000fe20000010000 */
[----:B------:R-:W-:-:S04]  /*bc20*/  PRMT R8, RZ, 0x7610, R8 ;  /* 0x00007610ff087816 */ /* 0x000fc80000000008 */
[----:B------:R-:W-:-:S13]  /*bc30*/  LOP3.LUT P0, R0, R0, 0xff, RZ, 0xc0, !PT ;  /* 0x000000ff00007812 */ /* 0x000fda000780c0ff */
[----:B------:R-:W-:Y:S05]  /*bc40*/  @!P0 BRA `(.L_x_258) ;  /* 0x0000000000048947 */ /* 0x000fea0003800000 */
.L_x_259:
[----:B------:R-:W-:-:S07]  /*bc50*/  PRMT R8, R0, 0x7610, R8 ;  /* 0x0000761000087816 */ /* 0x000fce0000000008 */
.L_x_258:
[----:B------:R-:W-:Y:S05]  /*bc60*/  BSYNC.RECONVERGENT B0 ;  /* 0x0000000000007941 */ /* 0x000fea0003800200 */
.L_x_257:
[----:B------:R-:W-:Y:S01]  /*bc70*/  STG.E.U8 desc[UR36][R16.64], R8 ;  /* 0x0000000810007986 */ /* 0x000fe2000c101124 */
[----:B------:R-:W-:Y:S05]  /*bc80*/  EXIT ;  /* 0x000000000000794d */ /* 0x000fea0003800000 */
.L_x_255:
        /* <DEDUP_REMOVED lines=16> */
.L_x_262:
[----:B------:R-:W-:-:S07]  /*bd90*/  PRMT R8, R0, 0x7610, R8 ;  /* 0x0000761000087816 */ /* 0x000fce0000000008 */
.L_x_261:
[----:B------:R-:W-:Y:S05]  /*bda0*/  BSYNC.RECONVERGENT B0 ;  /* 0x0000000000007941 */ /* 0x000fea0003800200 */
.L_x_260:
[----:B------:R-:W-:Y:S01]  /*bdb0*/  STG.E.U8 desc[UR36][R16.64], R8 ;  /* 0x0000000810007986 */ /* 0x000fe2000c101124 */
[----:B------:R-:W-:Y:S05]  /*bdc0*/  EXIT ;  /* 0x000000000000794d */ /* 0x000fea0003800000 */
.L_x_254:
        /* <DEDUP_REMOVED lines=19> */
[----:B------:R-:W-:Y:S01]  /*bf00*/  STG.E.U8 desc[UR36][R16.64], R3 ;  /* 0x0000000310007986 */ /* 0x000fe2000c101124 */
[----:B------:R-:W-:Y:S05]  /*bf10*/  EXIT ;  /* 0x000000000000794d */ /* 0x000fea0003800000 */
.L_x_264:
[----:B------:R-:W-:-:S05]  /*bf20*/  IMAD.MOV.U32 R3, RZ, RZ, RZ ;  /* 0x000000ffff037224 */ /* 0x000fca00078e00ff */
[----:B------:R-:W-:Y:S01]  /*bf30*/  STG.E.64 desc[UR36][R16.64], R2 ;  /* 0x0000000210007986 */ /* 0x000fe2000c101b24 */
[----:B------:R-:W-:Y:S05]  /*bf40*/  EXIT ;  /* 0x000000000000794d */ /* 0x000fea0003800000 */
.L_x_263:
[----:B------:R-:W-:Y:S01]  /*bf50*/  STG.E desc[UR36][R16.64], R2 ;  /* 0x0000000210007986 */ /* 0x000fe2000c101924 */
[----:B------:R-:W-:Y:S05]  /*bf60*/  EXIT ;  /* 0x000000000000794d */ /* 0x000fea0003800000 */
.L_x_253:
[----:B------:R-:W-:-:S09]  /*bf70*/  UISETP.GT.AND UP0, UPT, UR4, 0xe, UPT ;  /* 0x0000000e0400788c */ /* 0x000fd2000bf04270 */
[----:B------:R-:W-:Y:S05]  /*bf80*/  BRA.U UP0, `(.L_x_265) ;  /* 0x0000000100287547 */ /* 0x000fea000b800000 */
[----:B------:R-:W-:-:S09]  /*bf90*/  UISETP.NE.AND UP0, UPT, UR4, 0xa, UPT ;  /* 0x0000000a0400788c */ /* 0x000fd2000bf05270 */
[----:B------:R-:W-:Y:S05]  /*bfa0*/  BRA.U !UP0, `(.L_x_266) ;  /* 0x0000000108107547 */ /* 0x000fea000b800000 */
[----:B------:R-:W-:-:S09]  /*bfb0*/  UISETP.NE.AND UP0, UPT, UR4, 0xb, UPT ;  /* 0x0000000b0400788c */ /* 0x000fd2000bf05270 */
[----:B------:R-:W-:Y:S05]  /*bfc0*/  BRA.U UP0, `(.L_x_246) ;  /* 0x0000000100307547 */ /* 0x000fea000b800000 */
[----:B------:R-:W-:Y:S01]  /*bfd0*/  STG.E.U8 desc[UR36][R16.64], R2 ;  /* 0x0000000210007986 */ /* 0x000fe2000c101124 */
[----:B------:R-:W-:Y:S05]  /*bfe0*/  EXIT ;  /* 0x000000000000794d */ /* 0x000fea0003800000 */
.L_x_266:
[----:B------:R-:W-:Y:S01]  /*bff0*/  CS2R R6, SRZ ;  /* 0x0000000000067805 */ /* 0x000fe2000001ff00 */
[----:B------:R-:W0:Y:S04]  /*c000*/  I2F.F64.U32 R4, R2 ;  /* 0x0000000200047312 */ /* 0x000e280000201800 */
[----:B0-----:R-:W-:Y:S01]  /*c010*/  STG.E.128 desc[UR36][R16.64], R4 ;  /* 0x0000000410007986 */ /* 0x001fe2000c101d24 */
[----:B------:R-:W-:Y:S05]  /*c020*/  EXIT ;  /* 0x000000000000794d */ /* 0x000fea0003800000 */
.L_x_265:
[----:B------:R-:W-:-:S09]  /*c030*/  UISETP.NE.AND UP0, UPT, UR4, 0xf, UPT ;  /* 0x0000000f0400788c */ /* 0x000fd2000bf05270 */
[----:B------:R-:W-:Y:S05]  /*c040*/  BRA.U !UP0, `(.L_x_267) ;  /* 0x0000000108d47547 */ /* 0x000fea000b800000 */
[----:B------:R-:W-:-:S09]  /*c050*/  UISETP.NE.AND UP0, UPT, UR4, 0x17, UPT ;  /* 0x000000170400788c */ /* 0x000fd2000bf05270 */
[----:B------:R-:W-:Y:S05]  /*c060*/  BRA.U !UP0, `(.L_x_268) ;  /* 0x0000000108847547 */ /* 0x000fea000b800000 */
[----:B------:R-:W-:-:S09]  /*c070*/  UISETP.NE.AND UP0, UPT, UR4, 0x18, UPT ;  /* 0x000000180400788c */ /* 0x000fd2000bf05270 */
[----:B------:R-:W-:Y:S05]  /*c080*/  BRA.U !UP0, `(.L_x_269) ;  /* 0x0000000108447547 */ /* 0x000fea000b800000 */
.L_x_246:
        /* <DEDUP_REMOVED lines=8> */
[----:B0-----:R-:W-:Y:S01]  /*c110*/  MOV R4, UR4 ;  /* 0x0000000400047c02 */ /* 0x001fe20008000f00 */
[----:B------:R-:W-:-:S02]  /*c120*/  IMAD.U32 R5, RZ, RZ, UR5 ;  /* 0x00000005ff057e24 */ /* 0x000fc4000f8e00ff */
[----:B---3--:R-:W-:Y:S01]  /*c130*/  IMAD.U32 R6, RZ, RZ, UR6 ;  /* 0x00000006ff067e24 */ /* 0x008fe2000f8e00ff */
[----:B------:R-:W-:Y:S01]  /*c140*/  MOV R7, UR7 ;  /* 0x0000000700077c02 */ /* 0x000fe20008000f00 */
[----:B----4-:R-:W-:Y:S02]  /*c150*/  IMAD.U32 R10, RZ, RZ, UR8 ;  /* 0x00000008ff0a7e24 */ /* 0x010fe4000f8e00ff */
[----:B-1----:R-:W-:-:S07]  /*c160*/  IMAD.U32 R11, RZ, RZ, UR9 ;  /* 0x00000009ff0b7e24 */ /* 0x002fce000f8e00ff */
[----:B------:R-:W-:-:S07]  /*c170*/  LEPC R20, `(.L_x_270) ;  /* 0x000000001014794e */ /* 0x000fce0000000000 */
[----:B--2---:R-:W-:Y:S05]  /*c180*/  CALL.ABS.NOINC R2 ;  /* 0x0000000002007343 */ /* 0x004fea0003c00000 */
.L_x_270:
[----:B------:R-:W-:Y:S05]  /*c190*/  EXIT ;  /* 0x000000000000794d */ /* 0x000fea0003800000 */
.L_x_269:
[----:B------:R-:W-:Y:S01]  /*c1a0*/  I2FP.F32.U32 R5, R2 ;  /* 0x0000000200057245 */ /* 0x000fe20000201000 */
[----:B------:R-:W-:Y:S01]  /*c1b0*/  BSSY.RECONVERGENT B0, `(.L_x_271) ;  /* 0x000000a000007945 */ /* 0x000fe20003800200 */
[----:B------:R-:W-:Y:S02]  /*c1c0*/  MOV R3, 0x7f ;  /* 0x0000007f00037802 */ /* 0x000fe40000000f00 */
        /* <DEDUP_REMOVED lines=8> */
.L_x_272:
[----:B------:R-:W-:Y:S05]  /*c250*/  BSYNC.RECONVERGENT B0 ;  /* 0x0000000000007941 */ /* 0x000fea0003800200 */
.L_x_271:
[----:B------:R-:W-:Y:S01]  /*c260*/  STG.E.U8 desc[UR36][R16.64], R3 ;  /* 0x0000000310007986 */ /* 0x000fe2000c101124 */
[----:B------:R-:W-:Y:S05]  /*c270*/  EXIT ;  /* 0x000000000000794d */ /* 0x000fea0003800000 */
.L_x_268:
[----:B------:R-:W-:-:S04]  /*c280*/  I2FP.F32.U32 R5, R2 ;  /* 0x0000000200057245 */ /* 0x000fc80000201000 */
[----:B------:R-:W-:-:S13]  /*c290*/  ISETP.GT.U32.AND P0, PT, R5, 0x477fffff, PT ;  /* 0x477fffff0500780c */ /* 0x000fda0003f04070 */
[----:B------:R-:W-:Y:S05]  /*c2a0*/  @P0 BRA `(.L_x_273) ;  /* 0x0000000000280947 */ /* 0x000fea0003800000 */
[----:B------:R-:W-:-:S13]  /*c2b0*/  ISETP.GE.U32.AND P0, PT, R5, 0x38800000, PT ;  /* 0x388000000500780c */ /* 0x000fda0003f06070 */
[----:B------:R-:W-:-:S04]  /*c2c0*/  @P0 SHF.R.U32.HI R0, RZ, 0x15, R5 ;  /* 0x00000015ff000819 */ /* 0x000fc80000011605 */
[----:B------:R-:W-:-:S04]  /*c2d0*/  @P0 LOP3.LUT R0, R0, 0x1, RZ, 0xc0, !PT ;  /* 0x0000000100000812 */ /* 0x000fc800078ec0ff */
[----:B------:R-:W-:-:S04]  /*c2e0*/  @P0 IADD3 R0, PT, PT, R5, 0x80fffff, R0 ;  /* 0x080fffff05000810 */ /* 0x000fc80007ffe000 */
[----:B------:R-:W-:-:S05]  /*c2f0*/  @P0 SHF.R.U32.HI R3, RZ, 0x15, R0 ;  /* 0x00000015ff030819 */ /* 0x000fca0000011600 */
[----:B------:R0:W-:Y:S01]  /*c300*/  @P0 STG.E.U8 desc[UR36][R16.64], R3 ;  /* 0x0000000310000986 */ /* 0x0001e2000c101124 */
[----:B------:R-:W-:Y:S05]  /*c310*/  @P0 EXIT ;  /* 0x000000000000094d */ /* 0x000fea0003800000 */
[----:B0-----:R-:W-:-:S05]  /*c320*/  FADD.FTZ R3, R5, 128 ;  /* 0x4300000005037421 */ /* 0x001fca0000010000 */
[----:B------:R-:W-:Y:S01]  /*c330*/  STG.E.U8 desc[UR36][R16.64], R3 ;  /* 0x0000000310007986 */ /* 0x000fe2000c101124 */
[----:B------:R-:W-:Y:S05]  /*c340*/  EXIT ;  /* 0x000000000000794d */ /* 0x000fea0003800000 */
.L_x_273:
[----:B------:R-:W-:Y:S01]  /*c350*/  IMAD.MOV.U32 R3, RZ, RZ, 0x7f ;  /* 0x0000007fff037424 */ /* 0x000fe200078e00ff */
[----:B------:R-:W-:-:S04]  /*c360*/  ISETP.GT.U32.AND P0, PT, R5, 0x7f800000, PT ;  /* 0x7f8000000500780c */ /* 0x000fc80003f04070 */
[----:B------:R-:W-:-:S05]  /*c370*/  SEL R3, R3, 0x7c, P0 ;  /* 0x0000007c03037807 */ /* 0x000fca0000000000 */
[----:B------:R-:W-:Y:S01]  /*c380*/  STG.E.U8 desc[UR36][R16.64], R3 ;  /* 0x0000000310007986 */ /* 0x000fe2000c101124 */
[----:B------:R-:W-:Y:S05]  /*c390*/  EXIT ;  /* 0x000000000000794d */ /* 0x000fea0003800000 */
.L_x_267:
[----:B------:R-:W-:-:S04]  /*c3a0*/  I2FP.F32.U32 R0, R2 ;  /* 0x0000000200007245 */ /* 0x000fc80000201000 */
[----:B------:R-:W-:-:S05]  /*c3b0*/  F2FP.BF16.F32.PACK_AB R0, RZ, R0 ;  /* 0x00000000ff00723e */ /* 0x000fca00000010ff */
[----:B------:R-:W-:Y:S01]  /*c3c0*/  STG.E.U16 desc[UR36][R16.64], R0 ;  /* 0x0000000010007986 */ /* 0x000fe2000c101524 */
[----:B------:R-:W-:Y:S05]  /*c3d0*/  EXIT ;  /* 0x000000000000794d */ /* 0x000fea0003800000 */
.L_x_274:
[----:B------:R-:W-:-:S00]  /*c3e0*/  BRA `(.L_x_274) ;  /* 0xfffffffc00fc7947 */ /* 0x000fc0000383ffff */
[----:B------:R-:W-:-:S00]  /*c3f0*/  NOP ;  /* 0x0000000000007918 */ /* 0x000fc00000000000 */
        /* <DEDUP_REMOVED lines=8> */
.L_x_42688:


//--------------------- .text._ZN2at6native27unrolled_elementwise_kernelINS0_13AUnaryFunctorIN3c108BFloat16ES4_bZZZNS0_23logical_xor_kernel_cudaERNS_14TensorIteratorEENKUlvE0_clEvENKUlvE8_clEvEUlS4_S4_E_EESt5arrayIPcLm2EELi4E23TrivialOffsetCalculatorILi1EjESF_NS0_6memory12LoadWithCastILi1EEENSG_13StoreWithCastILi1EEEEEviT_T0_T2_T3_T4_T5_ --------------------------
	.section	.text._ZN2at6native27unrolled_elementwise_kernelINS0_13AUnaryFunctorIN3c108BFloat16ES4_bZZZNS0_23logical_xor_kernel_cudaERNS_14TensorIteratorEENKUlvE0_clEvENKUlvE8_clEvEUlS4_S4_E_EESt5arrayIPcLm2EELi4E23TrivialOffsetCalculatorILi1EjESF_NS0_6memory12LoadWithCastILi1EEENSG_13StoreWithCastILi1EEEEEviT_T0_T2_T3_T4_T5_,"ax",@progbits
	.align	128
        .global         _ZN2at6native27unrolled_elementwise_kernelINS0_13AUnaryFunctorIN3c108BFloat16ES4_bZZZNS0_23logical_xor_kernel_cudaERNS_14TensorIteratorEENKUlvE0_clEvENKUlvE8_clEvEUlS4_S4_E_EESt5arrayIPcLm2EELi4E23TrivialOffsetCalculatorILi1EjESF_NS0_6memory12LoadWithCastILi1EEENSG_13StoreWithCastILi1EEEEEviT_T0_T2_T3_T4_T5_
        .type           _ZN2at6native27unrolled_elementwise_kernelINS0_13AUnaryFunctorIN3c108BFloat16ES4_bZZZNS0_23logical_xor_kernel_cudaERNS_14TensorIteratorEENKUlvE0_clEvENKUlvE8_clEvEUlS4_S4_E_EESt5arrayIPcLm2EELi4E23TrivialOffsetCalculatorILi1EjESF_NS0_6memory12LoadWithCastILi1EEENSG_13StoreWithCastILi1EEEEEviT_T0_T2_T3_T4_T5_,@function
        .size           _ZN2at6native27unrolled_elementwise_kernelINS0_13AUnaryFunctorIN3c108BFloat16ES4_bZZZNS0_23logical_xor_kernel_cudaERNS_14TensorIteratorEENKUlvE0_clEvENKUlvE8_clEvEUlS4_S4_E_EESt5arrayIPcLm2EELi4E23TrivialOffsetCalculatorILi1EjESF_NS0_6memory12LoadWithCastILi1EEENSG_13StoreWithCastILi1EEEEEviT_T0_T2_T3_T4_T5_,(.L_x_42689 - _ZN2at6native27unrolled_elementwise_kernelINS0_13AUnaryFunctorIN3c108BFloat16ES4_bZZZNS0_23logical_xor_kernel_cudaERNS_14TensorIteratorEENKUlvE0_clEvENKUlvE8_clEvEUlS4_S4_E_EESt5arrayIPcLm2EELi4E23TrivialOffsetCalculatorILi1EjESF_NS0_6memory12LoadWithCastILi1EEENSG_13StoreWithCastILi1EEEEEviT_T0_T2_T3_T4_T5_)
        .other          _ZN2at6native27unrolled_elementwise_kernelINS0_13AUnaryFunctorIN3c108BFloat16ES4_bZZZNS0_23logical_xor_kernel_cudaERNS_14TensorIteratorEENKUlvE0_clEvENKUlvE8_clEvEUlS4_S4_E_EESt5arrayIPcLm2EELi4E23TrivialOffsetCalculatorILi1EjESF_NS0_6memory12LoadWithCastILi1EEENSG_13StoreWithCastILi1EEEEEviT_T0_T2_T3_T4_T5_,@"STO_CUDA_ENTRY STV_DEFAULT"
_ZN2at6native27unrolled_elementwise_kernelINS0_13AUnaryFunctorIN3c108BFloat16ES4_bZZZNS0_23logical_xor_kernel_cudaERNS_14TensorIteratorEENKUlvE0_clEvENKUlvE8_clEvEUlS4_S4_E_EESt5arrayIPcLm2EELi4E23TrivialOffsetCalculatorILi1EjESF_NS0_6memory12LoadWithCastILi1EEENSG_13StoreWithCastILi1EEEEEviT_T0_T2_T3_T4_T5_:
.text._ZN2at6native27unrolled_elementwise_kernelINS0_13AUnaryFunctorIN3c108BFloat16ES4_bZZZNS0_23logical_xor_kernel_cudaERNS_14TensorIteratorEENKUlvE0_clEvENKUlvE8_clEvEUlS4_S4_E_EESt5arrayIPcLm2EELi4E23TrivialOffsetCalculatorILi1EjESF_NS0_6memory12LoadWithCastILi1EEENSG_13StoreWithCastILi1EEEEEviT_T0_T2_T3_T4_T5_:
[----:B------:R-:W0:Y:S01]  /*0000*/  LDC R1, c[0x0][0x37c] ;  /* 0x0000df00ff017b82 */ /* 0x000e220000000800 */
[----:B------:R-:W1:Y:S07]  /*0010*/  S2R R2, SR_CTAID.X ;  /* 0x0000000000027919 */ /* 0x000e6e0000002500 */
[----:B------:R-:W1:Y:S01]  /*0020*/  LDC R3, c[0x0][0x380] ;  /* 0x0000e000ff037b82 */ /* 0x000e620000000800 */
[----:B------:R-:W2:Y:S01]  /*0030*/  LDCU.64 UR36, c[0x0][0x358] ;  /* 0x00006b00ff2477ac */ /* 0x000ea20008000a00 */
[----:B------:R-:W-:Y:S01]  /*0040*/  BSSY.RECONVERGENT B6, `(.L_x_275) ;  /* 0x000011d000067945 */ /* 0x000fe20003800200 */
[----:B------:R-:W3:Y:S01]  /*0050*/  S2R R23, SR_TID.X ;  /* 0x0000000000177919 */ /* 0x000ee20000002100 */
[----:B------:R-:W-:Y:S01]  /*0060*/  PRMT R17, RZ, 0x7610, R17 ;  /* 0x00007610ff117816 */ /* 0x000fe20000000011 */
[----:B------:R-:W4:Y:S01]  /*0070*/  LDCU.U8 UR38, c[0x0][0x39c] ;  /* 0x00007380ff2677ac */ /* 0x000f220008000000 */
[----:B-1----:R-:W-:-:S02]  /*0080*/  IMAD R16, R2, -0x200, R3 ;  /* 0xfffffe0002107824 */ /* 0x002fc400078e0203 */
[----:B---3--:R-:W-:-:S03]  /*0090*/  IMAD.MOV.U32 R19, RZ, RZ, R23 ;  /* 0x000000ffff137224 */ /* 0x008fc600078e0017 */
[----:B------:R-:W-:-:S13]  /*00a0*/  ISETP.GE.AND P0, PT, R23, R16, PT ;  /* 0x000000101700720c */ /* 0x000fda0003f06270 */
[----:B0-2-4-:R-:W-:Y:S05]  /*00b0*/  @P0 BRA `(.L_x_276) ;  /* 0x0000001000540947 */ /* 0x015fea0003800000 */
[----:B------:R-:W0:Y:S01]  /*00c0*/  LDC.64 R4, c[0x0][0x390] ;  /* 0x0000e400ff047b82 */ /* 0x000e220000000a00 */
[----:B------:R-:W1:Y:S01]  /*00d0*/  LDCU UR5, c[0x0][0x3a0] ;  /* 0x00007400ff0577ac */ /* 0x000e620008000800 */
[----:B------:R-:W-:Y:S01]  /*00e0*/  IMAD R0, R2, 0x200, R19 ;  /* 0x0000020002007824 */ /* 0x000fe200078e0213 */
[----:B------:R-:W-:-:S04]  /*00f0*/  UPRMT UR4, UR38, 0x9910, URZ ;  /* 0x0000991026047896 */ /* 0x000fc800080000ff */
[----:B------:R-:W-:Y:S01]  /*0100*/  UISETP.GT.AND UP0, UPT, UR4, 0x9, UPT ;  /* 0x000000090400788c */ /* 0x000fe2000bf04270 */
[----:B-1----:R-:W-:-:S05]  /*0110*/  IMAD R3, R0, UR5, RZ ;  /* 0x0000000500037c24 */ /* 0x002fca000f8e02ff */
[----:B0-----:R-:W-:-:S05]  /*0120*/  IADD3 R4, P0, PT, R3, R4, RZ ;  /* 0x0000000403047210 */ /* 0x001fca0007f1e0ff */
[----:B------:R-:W-:Y:S01]  /*0130*/  IMAD.X R5, RZ, RZ, R5, P0 ;  /* 0x000000ffff057224 */ /* 0x000fe200000e0605 */
        /* <DEDUP_REMOVED lines=11> */
[----:B0-----:R-:W-:-:S04]  /*01f0*/  F2FP.BF16.F32.PACK_AB R0, RZ, R0 ;  /* 0x00000000ff00723e */ /* 0x001fc800000010ff */
[----:B------:R-:W-:Y:S01]  /*0200*/  PRMT R17, R0, 0x7610, R17 ;  /* 0x0000761000117816 */ /* 0x000fe20000000011 */
[----:B------:R-:W-:Y:S06]  /*0210*/  BRA `(.L_x_282) ;  /* 0x0000000c00f87947 */ /* 0x000fec0003800000 */
.L_x_280:
[----:B------:R-:W2:Y:S02]  /*0220*/  LDG.E.U8 R4, desc[UR36][R4.64] ;  /* 0x0000002404047981 */ /* 0x000ea4000c1e1100 */
[----:B--2---:R-:W-:-:S04]  /*0230*/  I2FP.F32.U32 R0, R4 ;  /* 0x0000000400007245 */ /* 0x004fc80000201000 */
[----:B------:R-:W-:-:S04]  /*0240*/  F2FP.BF16.F32.PACK_AB R0, RZ, R0 ;  /* 0x00000000ff00723e */ /* 0x000fc800000010ff */
[----:B------:R-:W-:Y:S01]  /*0250*/  PRMT R17, R0, 0x7610, R17 ;  /* 0x0000761000117816 */ /* 0x000fe20000000011 */
[----:B------:R-:W-:Y:S06]  /*0260*/  BRA `(.L_x_282) ;  /* 0x0000000c00e47947 */ /* 0x000fec0003800000 */
.L_x_279:
        /* <DEDUP_REMOVED lines=8> */
[----:B0-----:R-:W-:-:S04]  /*02f0*/  F2FP.BF16.F32.PACK_AB R0, RZ, R0 ;  /* 0x00000000ff00723e */ /* 0x001fc800000010ff */
[----:B------:R-:W-:Y:S01]  /*0300*/  PRMT R17, R0, 0x7610, R17 ;  /* 0x0000761000117816 */ /* 0x000fe20000000011 */
[----:B------:R-:W-:Y:S06]  /*0310*/  BRA `(.L_x_282) ;  /* 0x0000000c00b87947 */ /* 0x000fec0003800000 */
.L_x_284:
[----:B------:R-:W2:Y:S02]  /*0320*/  LDG.E R4, desc[UR36][R4.64] ;  /* 0x0000002404047981 */ /* 0x000ea4000c1e1900 */
[----:B--2---:R-:W-:-:S04]  /*0330*/  I2FP.F32.S32 R0, R4 ;  /* 0x0000000400007245 */ /* 0x004fc80000201400 */
[----:B------:R-:W-:-:S04]  /*0340*/  F2FP.BF16.F32.PACK_AB R0, RZ, R0 ;  /* 0x00000000ff00723e */ /* 0x000fc800000010ff */
[----:B------:R-:W-:Y:S01]  /*0350*/  PRMT R17, R0, 0x7610, R17 ;  /* 0x0000761000117816 */ /* 0x000fe20000000011 */
[----:B------:R-:W-:Y:S06]  /*0360*/  BRA `(.L_x_282) ;  /* 0x0000000c00a47947 */ /* 0x000fec0003800000 */
.L_x_283:
[----:B------:R-:W2:Y:S02]  /*0370*/  LDG.E.U16 R4, desc[UR36][R4.64] ;  /* 0x0000002404047981 */ /* 0x000ea4000c1e1500 */
[----:B--2---:R-:W0:Y:S02]  /*0380*/  I2F.S16 R0, R4 ;  /* 0x0000000400007306 */ /* 0x004e240000101400 */
[----:B0-----:R-:W-:-:S04]  /*0390*/  F2FP.BF16.F32.PACK_AB R0, RZ, R0 ;  /* 0x00000000ff00723e */ /* 0x001fc800000010ff */
[----:B------:R-:W-:Y:S01]  /*03a0*/  PRMT R17, R0, 0x7610, R17 ;  /* 0x0000761000117816 */ /* 0x000fe20000000011 */
[----:B------:R-:W-:Y:S06]  /*03b0*/  BRA `(.L_x_282) ;  /* 0x0000000c00907947 */ /* 0x000fec0003800000 */
.L_x_278:
        /* <DEDUP_REMOVED lines=9> */
.L_x_286:
[----:B------:R-:W2:Y:S02]  /*0450*/  LDG.E.U16 R0, desc[UR36][R4.64] ;  /* 0x0000002404007981 */ /* 0x000ea4000c1e1500 */
[----:B--2---:R-:W-:-:S05]  /*0460*/  HADD2.F32 R0, -RZ, R0.H0_H0 ;  /* 0x20000000ff007230 */ /* 0x004fca0000004100 */
[----:B------:R-:W-:-:S04]  /*0470*/  F2FP.BF16.F32.PACK_AB R0, RZ, R0 ;  /* 0x00000000ff00723e */ /* 0x000fc800000010ff */
[----:B------:R-:W-:Y:S01]  /*0480*/  PRMT R17, R0, 0x7610, R17 ;  /* 0x0000761000117816 */ /* 0x000fe20000000011 */
[----:B------:R-:W-:Y:S06]  /*0490*/  BRA `(.L_x_282) ;  /* 0x0000000c00587947 */ /* 0x000fec0003800000 */
.L_x_285:
        /* <DEDUP_REMOVED lines=9> */
.L_x_288:
[----:B------:R-:W2:Y:S02]  /*0530*/  LDG.E.U16 R4, desc[UR36][R4.64] ;  /* 0x0000002404047981 */ /* 0x000ea4000c1e1500 */
[----:B--2---:R-:W-:-:S05]  /*0540*/  HADD2.F32 R0, -RZ, R4.H0_H0 ;  /* 0x20000004ff007230 */ /* 0x004fca0000004100 */
[----:B------:R-:W-:-:S04]  /*0550*/  F2FP.BF16.F32.PACK_AB R0, RZ, R0 ;  /* 0x00000000ff00723e */ /* 0x000fc800000010ff */
[----:B------:R-:W-:Y:S01]  /*0560*/  PRMT R17, R0, 0x7610, R17 ;  /* 0x0000761000117816 */ /* 0x000fe20000000011 */
[----:B------:R-:W-:Y:S06]  /*0570*/  BRA `(.L_x_282) ;  /* 0x0000000c00207947 */ /* 0x000fec0003800000 */
.L_x_287:
        /* <DEDUP_REMOVED lines=10> */
[----:B------:R-:W-:-:S04]  /*0620*/  F2FP.BF16.F32.PACK_AB R0, RZ, R0 ;  /* 0x00000000ff00723e */ /* 0x000fc800000010ff */
[----:B------:R-:W-:Y:S01]  /*0630*/  PRMT R17, R0, 0x7610, R17 ;  /* 0x0000761000117816 */ /* 0x000fe20000000011 */
[----:B------:R-:W-:Y:S06]  /*0640*/  BRA `(.L_x_282) ;  /* 0x0000000800ec7947 */ /* 0x000fec0003800000 */
.L_x_277:
        /* <DEDUP_REMOVED lines=11> */
[----:B------:R-:W-:-:S04]  /*0700*/  F2FP.BF16.F32.PACK_AB R0, RZ, R0 ;  /* 0x00000000ff00723e */ /* 0x000fc800000010ff */
[----:B------:R-:W-:Y:S01]  /*0710*/  PRMT R17, R0, 0x7610, R17 ;  /* 0x0000761000117816 */ /* 0x000fe20000000011 */
[----:B------:R-:W-:Y:S06]  /*0720*/  BRA `(.L_x_282) ;  /* 0x0000000800b47947 */ /* 0x000fec0003800000 */
.L_x_291:
        /* <DEDUP_REMOVED lines=13> */
.L_x_290:
        /* <DEDUP_REMOVED lines=13> */
[----:B------:R-:W-:-:S05]  /*08d0*/  VIADDMNMX.U32 R6, R6, R7, 0x4, !PT ;  /* 0x0000000406067446 */ /* 0x000fca0007800007 */
[----:B------:R-:W-:-:S04]  /*08e0*/  VIADD R6, R6, 0xfffffffc ;  /* 0xfffffffc06067836 */ /* 0x000fc80000000000 */
[----:B------:R-:W-:Y:S01]  /*08f0*/  IMAD.SHL.U32 R8, R6, 0x800000, RZ ;  /* 0x0080000006087824 */ /* 0x000fe200078e00ff */
[C---:B------:R-:W-:Y:S01]  /*0900*/  SHF.L.U32 R7, R3.reuse, R6, RZ ;  /* 0x0000000603077219 */ /* 0x040fe200000006ff */
        /* <DEDUP_REMOVED lines=10> */
.L_x_293:
[----:B------:R-:W2:Y:S02]  /*09b0*/  LDG.E.U8 R4, desc[UR36][R4.64] ;  /* 0x0000002404047981 */ /* 0x000ea4000c1e1100 */
[C---:B--2---:R-:W-:Y:S02]  /*09c0*/  IMAD.SHL.U32 R3, R4.reuse, 0x2000000, RZ ;  /* 0x0200000004037824 */ /* 0x044fe400078e00ff */
[----:B------:R-:W-:-:S03]  /*09d0*/  IMAD.SHL.U32 R6, R4, 0x100, RZ ;  /* 0x0000010004067824 */ /* 0x000fc600078e00ff */
[----:B------:R-:W-:-:S13]  /*09e0*/  ISETP.GT.U32.AND P0, PT, R3, 0x7ffffff, PT ;  /* 0x07ffffff0300780c */ /* 0x000fda0003f04070 */
[----:B------:R-:W-:Y:S02]  /*09f0*/  @!P0 LOP3.LUT R0, R6, 0x7f00, RZ, 0xc0, !PT ;  /* 0x00007f0006008812 */ /* 0x000fe400078ec0ff */
[----:B------:R-:W-:Y:S02]  /*0a00*/  @P0 LEA.HI R3, R3, 0x70000000, RZ, 0x1c ;  /* 0x7000000003030811 */ /* 0x000fe400078fe0ff */
[----:B------:R-:W-:Y:S02]  /*0a10*/  @!P0 LOP3.LUT R0, R0, 0x3f000000, RZ, 0xfc, !PT ;  /* 0x3f00000000008812 */ /* 0x000fe400078efcff */
[----:B------:R-:W-:-:S03]  /*0a20*/  PRMT R6, R6, 0x9910, RZ ;  /* 0x0000991006067816 */ /* 0x000fc600000000ff */
[----:B------:R-:W-:Y:S01]  /*0a30*/  @!P0 FADD.FTZ R0, R0, -0.5 ;  /* 0xbf00000000008421 */ /* 0x000fe20000010000 */
[----:B------:R-:W-:Y:S01]  /*0a40*/  @P0 FMUL.FTZ R0, R3, 1.9259299443872358531e-34 ;  /* 0x0780000003000820 */ /* 0x000fe20000410000 */
[----:B------:R-:W-:-:S05]  /*0a50*/  IMAD.MOV.U32 R3, RZ, RZ, R6 ;  /* 0x000000ffff037224 */ /* 0x000fca00078e0006 */
[----:B------:R-:W-:-:S04]  /*0a60*/  LOP3.LUT R0, R0, 0x80000000, R3, 0xf8, !PT ;  /* 0x8000000000007812 */ /* 0x000fc800078ef803 */
[----:B------:R-:W-:-:S04]  /*0a70*/  F2FP.BF16.F32.PACK_AB R0, RZ, R0 ;  /* 0x00000000ff00723e */ /* 0x000fc800000010ff */
[----:B------:R-:W-:Y:S01]  /*0a80*/  PRMT R17, R0, 0x7610, R17 ;  /* 0x0000761000117816 */ /* 0x000fe20000000011 */
[----:B------:R-:W-:Y:S06]  /*0a90*/  BRA `(.L_x_282) ;  /* 0x0000000400d87947 */ /* 0x000fec0003800000 */
.L_x_292:
[----:B------:R0:W5:Y:S01]  /*0aa0*/  LDG.E.U16 R17, desc[UR36][R4.64] ;  /* 0x0000002404117981 */ /* 0x000162000c1e1500 */
[----:B------:R-:W-:Y:S05]  /*0ab0*/  BRA `(.L_x_282) ;  /* 0x0000000400d07947 */ /* 0x000fea0003800000 */
.L_x_289:
        /* <DEDUP_REMOVED lines=10> */
[----:B------:R-:W-:-:S04]  /*0b60*/  F2FP.BF16.F32.PACK_AB R0, RZ, R0 ;  /* 0x00000000ff00723e */ /* 0x000fc800000010ff */
[----:B------:R-:W-:Y:S01]  /*0b70*/  PRMT R17, R0, 0x7610, R17 ;  /* 0x0000761000117816 */ /* 0x000fe20000000011 */
[----:B------:R-:W-:Y:S06]  /*0b80*/  BRA `(.L_x_282) ;  /* 0x00000004009c7947 */ /* 0x000fec0003800000 */
.L_x_296:
        /* <DEDUP_REMOVED lines=21> */
.L_x_300:
[----:B------:R-:W-:Y:S05]  /*0ce0*/  BSYNC.RECONVERGENT B1 ;  /* 0x0000000000017941 */ /* 0x000fea0003800200 */
.L_x_299:
[----:B------:R-:W-:Y:S01]  /*0cf0*/  IMAD.SHL.U32 R0, R0, 0x100000, RZ ;  /* 0x0010000000007824 */ /* 0x000fe200078e00ff */
[----:B------:R-:W-:-:S04]  /*0d00*/  LEA R3, R3, 0x3b800000, 0x17 ;  /* 0x3b80000003037811 */ /* 0x000fc800078eb8ff */
[----:B------:R-:W-:-:S07]  /*0d10*/  LOP3.LUT R0, R3, R0, R7, 0xfe, !PT ;  /* 0x0000000003007212 */ /* 0x000fce00078efe07 */
.L_x_298:
[----:B------:R-:W-:Y:S05]  /*0d20*/  BSYNC.RECONVERGENT B0 ;  /* 0x0000000000007941 */ /* 0x000fea0003800200 */
.L_x_297:
[----:B------:R-:W-:-:S04]  /*0d30*/  F2FP.BF16.F32.PACK_AB R0, RZ, R0 ;  /* 0x00000000ff00723e */ /* 0x000fc800000010ff */
[----:B------:R-:W-:Y:S01]  /*0d40*/  PRMT R17, R0, 0x7610, R17 ;  /* 0x0000761000117816 */ /* 0x000fe20000000011 */
[----:B------:R-:W-:Y:S06]  /*0d50*/  BRA `(.L_x_282) ;  /* 0x0000000400287947 */ /* 0x000fec0003800000 */
.L_x_295:
        /* <DEDUP_REMOVED lines=21> */
.L_x_304:
[----:B------:R-:W-:Y:S05]  /*0eb0*/  BSYNC.RECONVERGENT B1 ;  /* 0x0000000000017941 */ /* 0x000fea0003800200 */
.L_x_303:
[----:B------:R-:W-:Y:S01]  /*0ec0*/  IMAD.SHL.U32 R0, R0, 0x200000, RZ ;  /* 0x0020000000007824 */ /* 0x000fe200078e00ff */
[----:B------:R-:W-:-:S04]  /*0ed0*/  LEA R3, R3, 0x37800000, 0x17 ;  /* 0x3780000003037811 */ /* 0x000fc800078eb8ff */
[----:B------:R-:W-:-:S07]  /*0ee0*/  LOP3.LUT R0, R3, R0, R7, 0xfe, !PT ;  /* 0x0000000003007212 */ /* 0x000fce00078efe07 */
.L_x_302:
[----:B------:R-:W-:Y:S05]  /*0ef0*/  BSYNC.RECONVERGENT B0 ;  /* 0x0000000000007941 */ /* 0x000fea0003800200 */
.L_x_301:
[----:B------:R-:W-:-:S04]  /*0f00*/  F2FP.BF16.F32.PACK_AB R0, RZ, R0 ;  /* 0x00000000ff00723e */ /* 0x000fc800000010ff */
[----:B------:R-:W-:Y:S01]  /*0f10*/  PRMT R17, R0, 0x7610, R17 ;  /* 0x0000761000117816 */ /* 0x000fe20000000011 */
[----:B------:R-:W-:Y:S06]  /*0f20*/  BRA `(.L_x_282) ;  /* 0x0000000000b47947 */ /* 0x000fec0003800000 */
.L_x_294:
[----:B------:R-:W-:-:S09]  /*0f30*/  UISETP.NE.AND UP0, UPT, UR4, 0x1c, UPT ;  /* 0x0000001c0400788c */ /* 0x000fd2000bf05270 */
[----:B------:R-:W-:Y:S05]  /*0f40*/  BRA.U !UP0, `(.L_x_305) ;  /* 0x00000001089c7547 */ /* 0x000fea000b800000 */
[----:B------:R-:W-:-:S09]  /*0f50*/  UISETP.NE.AND UP0, UPT, UR4, 0x1d, UPT ;  /* 0x0000001d0400788c */ /* 0x000fd2000bf05270 */
[----:B------:R-:W-:Y:S05]  /*0f60*/  BRA.U !UP0, `(.L_x_306) ;  /* 0x0000000108807547 */ /* 0x000fea000b800000 */
[----:B------:R-:W-:-:S09]  /*0f70*/  UISETP.NE.AND UP0, UPT, UR4, 0x2c, UPT ;  /* 0x0000002c0400788c */ /* 0x000fd2000bf05270 */
[----:B------:R-:W-:Y:S05]  /*0f80*/  BRA.U !UP0, `(.L_x_307) ;  /* 0x0000000108487547 */ /* 0x000fea000b800000 */
.L_x_281:
        /* <DEDUP_REMOVED lines=8> */
[----:B0-----:R-:W-:Y:S02]  /*1010*/  IMAD.U32 R4, RZ, RZ, UR4 ;  /* 0x00000004ff047e24 */ /* 0x001fe4000f8e00ff */
[----:B------:R-:W-:-:S02]  /*1020*/  IMAD.U32 R5, RZ, RZ, UR5 ;  /* 0x00000005ff057e24 */ /* 0x000fc4000f8e00ff */
[----:B-1----:R-:W-:Y:S02]  /*1030*/  IMAD.U32 R6, RZ, RZ, UR6 ;  /* 0x00000006ff067e24 */ /* 0x002fe4000f8e00ff */
[----:B------:R-:W-:Y:S02]  /*1040*/  IMAD.U32 R7, RZ, RZ, UR7 ;  /* 0x00000007ff077e24 */ /* 0x000fe4000f8e00ff */
[----:B---3--:R-:W-:Y:S02]  /*1050*/  IMAD.U32 R10, RZ, RZ, UR8 ;  /* 0x00000008ff0a7e24 */ /* 0x008fe4000f8e00ff */
[----:B------:R-:W-:-:S07]  /*1060*/  IMAD.U32 R11, RZ, RZ, UR9 ;  /* 0x00000009ff0b7e24 */ /* 0x000fce000f8e00ff */
[----:B------:R-:W-:-:S07]  /*1070*/  LEPC R20, `(.L_x_308) ;  /* 0x000000001014794e */ /* 0x000fce0000000000 */
[----:B--2---:R-:W-:Y:S05]  /*1080*/  CALL.ABS.NOINC R14 ;  /* 0x000000000e007343 */ /* 0x004fea0003c00000 */
.L_x_308:
[----:B------:R-:W-:Y:S01]  /*1090*/  PRMT R17, RZ, 0x7610, R17 ;  /* 0x00007610ff117816 */ /* 0x000fe20000000011 */
[----:B------:R-:W-:Y:S06]  /*10a0*/  BRA `(.L_x_282) ;  /* 0x0000000000547947 */ /* 0x000fec0003800000 */
.L_x_307:
        /* <DEDUP_REMOVED lines=8> */
.L_x_310:
[----:B------:R-:W-:Y:S05]  /*1130*/  BSYNC.RECONVERGENT B0 ;  /* 0x0000000000007941 */ /* 0x000fea0003800200 */
.L_x_309:
[----:B------:R-:W-:-:S04]  /*1140*/  F2FP.BF16.F32.PACK_AB R0, RZ, R0 ;  /* 0x00000000ff00723e */ /* 0x000fc800000010ff */
[----:B------:R-:W-:Y:S01]  /*1150*/  PRMT R17, R0, 0x7610, R17 ;  /* 0x0000761000117816 */ /* 0x000fe20000000011 */
[----:B------:R-:W-:Y:S06]  /*1160*/  BRA `(.L_x_282) ;  /* 0x0000000000247947 */ /* 0x000fec0003800000 */
.L_x_306:
[----:B------:R-:W2:Y:S02]  /*1170*/  LDG.E.64 R4, desc[UR36][R4.64] ;  /* 0x0000002404047981 */ /* 0x000ea4000c1e1b00 */
[----:B--2---:R-:W0:Y:S02]  /*1180*/  I2F.U64 R0, R4 ;  /* 0x0000000400007312 */ /* 0x004e240000301000 */
[----:B0-----:R-:W-:-:S04]  /*1190*/  F2FP.BF16.F32.PACK_AB R0, RZ, R0 ;  /* 0x00000000ff00723e */ /* 0x001fc800000010ff */
[----:B------:R-:W-:Y:S01]  /*11a0*/  PRMT R17, R0, 0x7610, R17 ;  /* 0x0000761000117816 */ /* 0x000fe20000000011 */
[----:B------:R-:W-:Y:S06]  /*11b0*/  BRA `(.L_x_282) ;  /* 0x0000000000107947 */ /* 0x000fec0003800000 */
.L_x_305:
[----:B------:R-:W2:Y:S02]  /*11c0*/  LDG.E R4, desc[UR36][R4.64] ;  /* 0x0000002404047981 */ /* 0x000ea4000c1e1900 */
[----:B--2---:R-:W-:-:S04]  /*11d0*/  I2FP.F32.U32 R0, R4 ;  /* 0x0000000400007245 */ /* 0x004fc80000201000 */
[----:B------:R-:W-:-:S04]  /*11e0*/  F2FP.BF16.F32.PACK_AB R0, RZ, R0 ;  /* 0x00000000ff00723e */ /* 0x000fc800000010ff */
[----:B------:R-:W-:-:S07]  /*11f0*/  PRMT R17, R0, 0x7610, R17 ;  /* 0x0000761000117816 */ /* 0x000fce0000000011 */
.L_x_282:
[----:B------:R-:W-:-:S07]  /*1200*/  VIADD R23, R19, 0x80 ;  /* 0x0000008013177836 */ /* 0x000fce0000000000 */
.L_x_276:
[----:B------:R-:W-:Y:S05]  /*1210*/  BSYNC.RECONVERGENT B6 ;  /* 0x0000000000067941 */ /* 0x000fea0003800200 */
.L_x_275:
[----:B------:R-:W-:Y:S01]  /*1220*/  ISETP.GE.AND P0, PT, R23, R16, PT ;  /* 0x000000101700720c */ /* 0x000fe20003f06270 */
[----:B------:R-:W-:Y:S01]  /*1230*/  BSSY.RECONVERGENT B6, `(.L_x_311) ;  /* 0x0000118000067945 */ /* 0x000fe20003800200 */
[----:B------:R-:W-:-:S11]  /*1240*/  PRMT R18, RZ, 0x7610, R18 ;  /* 0x00007610ff127816 */ /* 0x000fd60000000012 */
[----:B------:R-:W-:Y:S05]  /*1250*/  @P0 BRA `(.L_x_312) ;  /* 0x0000001000540947 */ /* 0x000fea0003800000 */
[----:B0-----:R-:W0:Y:S01]  /*1260*/  LDC.64 R4, c[0x0][0x390] ;  /* 0x0000e400ff047b82 */ /* 0x001e220000000a00 */
        /* <DEDUP_REMOVED lines=21> */
.L_x_316:
[----:B------:R-:W2:Y:S02]  /*13c0*/  LDG.E.U8 R4, desc[UR36][R4.64] ;  /* 0x0000002404047981 */ /* 0x000ea4000c1e1100 */
[----:B--2---:R-:W-:-:S04]  /*13d0*/  I2FP.F32.U32 R0, R4 ;  /* 0x0000000400007245 */ /* 0x004fc80000201000 */
[----:B------:R-:W-:-:S04]  /*13e0*/  F2FP.BF16.F32.PACK_AB R0, RZ, R0 ;  /* 0x00000000ff00723e */ /* 0x000fc800000010ff */
[----:B------:R-:W-:Y:S01]  /*13f0*/  PRMT R18, R0, 0x7610, R18 ;  /* 0x0000761000127816 */ /* 0x000fe20000000012 */
[----:B------:R-:W-:Y:S06]  /*1400*/  BRA `(.L_x_318) ;  /* 0x0000000c00e47947 */ /* 0x000fec0003800000 */
.L_x_315:
        /* <DEDUP_REMOVED lines=11> */
.L_x_320:
[----:B------:R-:W2:Y:S02]  /*14c0*/  LDG.E R4, desc[UR36][R4.64] ;  /* 0x0000002404047981 */ /* 0x000ea4000c1e1900 */
[----:B--2---:R-:W-:-:S04]  /*14d0*/  I2FP.F32.S32 R0, R4 ;  /* 0x0000000400007245 */ /* 0x004fc80000201400 */
[----:B------:R-:W-:-:S04]  /*14e0*/  F2FP.BF16.F32.PACK_AB R0, RZ, R0 ;  /* 0x00000000ff00723e */ /* 0x000fc800000010ff */
[----:B------:R-:W-:Y:S01]  /*14f0*/  PRMT R18, R0, 0x7610, R18 ;  /* 0x0000761000127816 */ /* 0x000fe20000000012 */
[----:B------:R-:W-:Y:S06]  /*1500*/  BRA `(.L_x_318) ;  /* 0x0000000c00a47947 */ /* 0x000fec0003800000 */
.L_x_319:
[----:B------:R-:W2:Y:S02]  /*1510*/  LDG.E.U16 R4, desc[UR36][R4.64] ;  /* 0x0000002404047981 */ /* 0x000ea4000c1e1500 */
[----:B--2---:R-:W0:Y:S02]  /*1520*/  I2F.S16 R0, R4 ;  /* 0x0000000400007306 */ /* 0x004e240000101400 */
[----:B0-----:R-:W-:-:S04]  /*1530*/  F2FP.BF16.F32.PACK_AB R0, RZ, R0 ;  /* 0x00000000ff00723e */ /* 0x001fc800000010ff */
[----:B------:R-:W-:Y:S01]  /*1540*/  PRMT R18, R0, 0x7610, R18 ;  /* 0x0000761000127816 */ /* 0x000fe20000000012 */
[----:B------:R-:W-:Y:S06]  /*1550*/  BRA `(.L_x_318) ;  /* 0x0000000c00907947 */ /* 0x000fec0003800000 */
.L_x_314:
        /* <DEDUP_REMOVED lines=9> */
.L_x_322:
[----:B------:R-:W2:Y:S02]  /*15f0*/  LDG.E.U16 R0, desc[UR36][R4.64] ;  /* 0x0000002404007981 */ /* 0x000ea4000c1e1500 */
[----:B--2---:R-:W-:-:S05]  /*1600*/  HADD2.F32 R0, -RZ, R0.H0_H0 ;  /* 0x20000000ff007230 */ /* 0x004fca0000004100 */
[----:B------:R-:W-:-:S04]  /*1610*/  F2FP.BF16.F32.PACK_AB R0, RZ, R0 ;  /* 0x00000000ff00723e */ /* 0x000fc800000010ff */
[----:B------:R-:W-:Y:S01]  /*1620*/  PRMT R18, R0, 0x7610, R18 ;  /* 0x0000761000127816 */ /* 0x000fe20000000012 */
[----:B------:R-:W-:Y:S06]  /*1630*/  BRA `(.L_x_318) ;  /* 0x0000000c00587947 */ /* 0x000fec0003800000 */
.L_x_321:
        /* <DEDUP_REMOVED lines=9> */
.L_x_324:
[----:B------:R-:W2:Y:S02]  /*16d0*/  LDG.E.U16 R4, desc[UR36][R4.64] ;  /* 0x0000002404047981 */ /* 0x000ea4000c1e1500 */
[----:B--2---:R-:W-:-:S05]  /*16e0*/  HADD2.F32 R0, -RZ, R4.H0_H0 ;  /* 0x20000004ff007230 */ /* 0x004fca0000004100 */
[----:B------:R-:W-:-:S04]  /*16f0*/  F2FP.BF16.F32.PACK_AB R0, RZ, R0 ;  /* 0x00000000ff00723e */ /* 0x000fc800000010ff */
[----:B------:R-:W-:Y:S01]  /*1700*/  PRMT R18, R0, 0x7610, R18 ;  /* 0x0000761000127816 */ /* 0x000fe20000000012 */
[----:B------:R-:W-:Y:S06]  /*1710*/  BRA `(.L_x_318) ;  /* 0x0000000c00207947 */ /* 0x000fec0003800000 */
.L_x_323:
        /* <DEDUP_REMOVED lines=13> */
.L_x_313:
        /* <DEDUP_REMOVED lines=14> */
.L_x_327:
        /* <DEDUP_REMOVED lines=13> */
.L_x_326:
        /* <DEDUP_REMOVED lines=27> */
.L_x_329:
[----:B------:R-:W2:Y:S02]  /*1b50*/  LDG.E.U8 R4, desc[UR36][R4.64] ;  /* 0x0000002404047981 */ /* 0x000ea4000c1e1100 */
[C---:B--2---:R-:W-:Y:S02]  /*1b60*/  IMAD.SHL.U32 R0, R4.reuse, 0x2000000, RZ ;  /* 0x0200000004007824 */ /* 0x044fe400078e00ff */
[----:B------:R-:W-:-:S03]  /*1b70*/  IMAD.SHL.U32 R6, R4, 0x100, RZ ;  /* 0x0000010004067824 */ /* 0x000fc600078e00ff */
[----:B------:R-:W-:-:S13]  /*1b80*/  ISETP.GE.U32.AND P0, PT, R0, 0x8000000, PT ;  /* 0x080000000000780c */ /* 0x000fda0003f06070 */
[----:B------:R-:W-:Y:S02]  /*1b90*/  @!P0 LOP3.LUT R3, R6, 0x7f00, RZ, 0xc0, !PT ;  /* 0x00007f0006038812 */ /* 0x000fe400078ec0ff */
[----:B------:R-:W-:Y:S02]  /*1ba0*/  @P0 LEA.HI R0, R0, 0x70000000, RZ, 0x1c ;  /* 0x7000000000000811 */ /* 0x000fe400078fe0ff */
[----:B------:R-:W-:Y:S02]  /*1bb0*/  @!P0 LOP3.LUT R3, R3, 0x3f000000, RZ, 0xfc, !PT ;  /* 0x3f00000003038812 */ /* 0x000fe400078efcff */
[----:B------:R-:W-:Y:S01]  /*1bc0*/  PRMT R6, R6, 0x9910, RZ ;  /* 0x0000991006067816 */ /* 0x000fe200000000ff */
[----:B------:R-:W-:Y:S02]  /*1bd0*/  @P0 FMUL.FTZ R0, R0, 1.9259299443872358531e-34 ;  /* 0x0780000000000820 */ /* 0x000fe40000410000 */
[----:B------:R-:W-:Y:S02]  /*1be0*/  @!P0 FADD.FTZ R0, R3, -0.5 ;  /* 0xbf00000003008421 */ /* 0x000fe40000010000 */
[----:B------:R-:W-:-:S05]  /*1bf0*/  IMAD.MOV.U32 R3, RZ, RZ, R6 ;  /* 0x000000ffff037224 */ /* 0x000fca00078e0006 */
[----:B------:R-:W-:-:S04]  /*1c00*/  LOP3.LUT R0, R0, 0x80000000, R3, 0xf8, !PT ;  /* 0x8000000000007812 */ /* 0x000fc800078ef803 */
[----:B------:R-:W-:-:S04]  /*1c10*/  F2FP.BF16.F32.PACK_AB R0, RZ, R0 ;  /* 0x00000000ff00723e */ /* 0x000fc800000010ff */
[----:B------:R-:W-:Y:S01]  /*1c20*/  PRMT R18, R0, 0x7610, R18 ;  /* 0x0000761000127816 */ /* 0x000fe20000000012 */
[----:B------:R-:W-:Y:S06]  /*1c30*/  BRA `(.L_x_318) ;  /* 0x0000000400d87947 */ /* 0x000fec0003800000 */
.L_x_328:
[----:B------:R0:W5:Y:S01]  /*1c40*/  LDG.E.U16 R18, desc[UR36][R4.64] ;  /* 0x0000002404127981 */ /* 0x000162000c1e1500 */
[----:B------:R-:W-:Y:S05]  /*1c50*/  BRA `(.L_x_318) ;  /* 0x0000000400d07947 */ /* 0x000fea0003800000 */
.L_x_325:
        /* <DEDUP_REMOVED lines=13> */
.L_x_332:
        /* <DEDUP_REMOVED lines=21> */
.L_x_336:
[----:B------:R-:W-:Y:S05]  /*1e80*/  BSYNC.RECONVERGENT B1 ;  /* 0x0000000000017941 */ /* 0x000fea0003800200 */
.L_x_335:
[----:B------:R-:W-:Y:S01]  /*1e90*/  IMAD.SHL.U32 R0, R0, 0x100000, RZ ;  /* 0x0010000000007824 */ /* 0x000fe200078e00ff */
[----:B------:R-:W-:-:S04]  /*1ea0*/  LEA R3, R3, 0x3b800000, 0x17 ;  /* 0x3b80000003037811 */ /* 0x000fc800078eb8ff */
[----:B------:R-:W-:-:S07]  /*1eb0*/  LOP3.LUT R0, R3, R0, R7, 0xfe, !PT ;  /* 0x0000000003007212 */ /* 0x000fce00078efe07 */
.L_x_334:
[----:B------:R-:W-:Y:S05]  /*1ec0*/  BSYNC.RECONVERGENT B0 ;  /* 0x0000000000007941 */ /* 0x000fea0003800200 */
.L_x_333:
[----:B------:R-:W-:-:S04]  /*1ed0*/  F2FP.BF16.F32.PACK_AB R0, RZ, R0 ;  /* 0x00000000ff00723e */ /* 0x000fc800000010ff */
[----:B------:R-:W-:Y:S01]  /*1ee0*/  PRMT R18, R0, 0x7610, R18 ;  /* 0x0000761000127816 */ /* 0x000fe20000000012 */
[----:B------:R-:W-:Y:S06]  /*1ef0*/  BRA `(.L_x_318) ;  /* 0x0000000400287947 */ /* 0x000fec0003800000 */
.L_x_331:
        /* <DEDUP_REMOVED lines=21> */
.L_x_340:
[----:B------:R-:W-:Y:S05]  /*2050*/  BSYNC.RECONVERGENT B1 ;  /* 0x0000000000017941 */ /* 0x000fea0003800200 */
.L_x_339:
[----:B------:R-:W-:Y:S01]  /*2060*/  IMAD.SHL.U32 R0, R0, 0x200000, RZ ;  /* 0x0020000000007824 */ /* 0x000fe200078e00ff */
[----:B------:R-:W-:-:S04]  /*2070*/  LEA R3, R3, 0x37800000, 0x17 ;  /* 0x3780000003037811 */ /* 0x000fc800078eb8ff */
[----:B------:R-:W-:-:S07]  /*2080*/  LOP3.LUT R0, R3, R0, R7, 0xfe, !PT ;  /* 0x0000000003007212 */ /* 0x000fce00078efe07 */
.L_x_338:
[----:B------:R-:W-:Y:S05]  /*2090*/  BSYNC.RECONVERGENT B0 ;  /* 0x0000000000007941 */ /* 0x000fea0003800200 */
.L_x_337:
[----:B------:R-:W-:-:S04]  /*20a0*/  F2FP.BF16.F32.PACK_AB R0, RZ, R0 ;  /* 0x00000000ff00723e */ /* 0x000fc800000010ff */
[----:B------:R-:W-:Y:S01]  /*20b0*/  PRMT R18, R0, 0x7610, R18 ;  /* 0x0000761000127816 */ /* 0x000fe20000000012 */
[----:B------:R-:W-:Y:S06]  /*20c0*/  BRA `(.L_x_318) ;  /* 0x0000000000b47947 */ /* 0x000fec0003800000 */
.L_x_330:
        /* <DEDUP_REMOVED lines=14> */
.L_x_344:
[----:B------:R-:W-:Y:S05]  /*21b0*/  BSYNC.RECONVERGENT B0 ;  /* 0x0000000000007941 */ /* 0x000fea0003800200 */
.L_x_343:
[----:B------:R-:W-:-:S04]  /*21c0*/  F2FP.BF16.F32.PACK_AB R0, RZ, R0 ;  /* 0x00000000ff00723e */ /* 0x000fc800000010ff */
[----:B------:R-:W-:Y:S01]  /*21d0*/  PRMT R18, R0, 0x7610, R18 ;  /* 0x0000761000127816 */ /* 0x000fe20000000012 */
[----:B------:R-:W-:Y:S06]  /*21e0*/  BRA `(.L_x_318) ;  /* 0x00000000006c7947 */ /* 0x000fec0003800000 */
.L_x_317:
        /* <DEDUP_REMOVED lines=15> */
[----:B--2--5:R-:W-:Y:S05]  /*22e0*/  CALL.ABS.NOINC R14 ;  /* 0x000000000e007343 */ /* 0x024fea0003c00000 */
.L_x_345:
[----:B------:R-:W-:Y:S01]  /*22f0*/  PRMT R18, RZ, 0x7610, R18 ;  /* 0x00007610ff127816 */ /* 0x000fe20000000012 */
[----:B------:R-:W-:Y:S06]  /*2300*/  BRA `(.L_x_318) ;  /* 0x0000000000247947 */ /* 0x000fec0003800000 */
.L_x_342:
[----:B------:R-:W2:Y:S02]  /*2310*/  LDG.E.64 R4, desc[UR36][R4.64] ;  /* 0x0000002404047981 */ /* 0x000ea4000c1e1b00 */
[----:B--2---:R-:W0:Y:S02]  /*2320*/  I2F.U64 R0, R4 ;  /* 0x0000000400007312 */ /* 0x004e240000301000 */
[----:B0-----:R-:W-:-:S04]  /*2330*/  F2FP.BF16.F32.PACK_AB R0, RZ, R0 ;  /* 0x00000000ff00723e */ /* 0x001fc800000010ff */
[----:B------:R-:W-:Y:S01]  /*2340*/  PRMT R18, R0, 0x7610, R18 ;  /* 0x0000761000127816 */ /* 0x000fe20000000012 */
[----:B------:R-:W-:Y:S06]  /*2350*/  BRA `(.L_x_318) ;  /* 0x0000000000107947 */ /* 0x000fec0003800000 */
.L_x_341:
[----:B------:R-:W2:Y:S02]  /*2360*/  LDG.E R4, desc[UR36][R4.64] ;  /* 0x0000002404047981 */ /* 0x000ea4000c1e1900 */
[----:B--2---:R-:W-:-:S04]  /*2370*/  I2FP.F32.U32 R0, R4 ;  /* 0x0000000400007245 */ /* 0x004fc80000201000 */
[----:B------:R-:W-:-:S04]  /*2380*/  F2FP.BF16.F32.PACK_AB R0, RZ, R0 ;  /* 0x00000000ff00723e */ /* 0x000fc800000010ff */
[----:B------:R-:W-:-:S07]  /*2390*/  PRMT R18, R0, 0x7610, R18 ;  /* 0x0000761000127816 */ /* 0x000fce0000000012 */
.L_x_318:
[----:B------:R-:W-:-:S07]  /*23a0*/  VIADD R23, R23, 0x80 ;  /* 0x0000008017177836 */ /* 0x000fce0000000000 */
.L_x_312:
[----:B------:R-:W-:Y:S05]  /*23b0*/  BSYNC.RECONVERGENT B6 ;  /* 0x0000000000067941 */ /* 0x000fea0003800200 */
.L_x_311:
        /* <DEDUP_REMOVED lines=26> */
.L_x_351:
[----:B------:R-:W2:Y:S02]  /*2560*/  LDG.E.U8 R4, desc[UR36][R4.64] ;  /* 0x0000002404047981 */ /* 0x000ea4000c1e1100 */
[----:B--2---:R-:W-:-:S04]  /*2570*/  I2FP.F32.U32 R0, R4 ;  /* 0x0000000400007245 */ /* 0x004fc80000201000 */
[----:B------:R-:W-:-:S04]  /*2580*/  F2FP.BF16.F32.PACK_AB R0, RZ, R0 ;  /* 0x00000000ff00723e */ /* 0x000fc800000010ff */
[----:B------:R-:W-:Y:S01]  /*2590*/  PRMT R22, R0, 0x7610, R22 ;  /* 0x0000761000167816 */ /* 0x000fe20000000016 */
[----:B------:R-:W-:Y:S06]  /*25a0*/  BRA `(.L_x_353) ;  /* 0x0000000c00e47947 */ /* 0x000fec0003800000 */
.L_x_350:
        /* <DEDUP_REMOVED lines=11> */
.L_x_355:
[----:B------:R-:W2:Y:S02]  /*2660*/  LDG.E R4, desc[UR36][R4.64] ;  /* 0x0000002404047981 */ /* 0x000ea4000c1e1900 */
[----:B--2---:R-:W-:-:S04]  /*2670*/  I2FP.F32.S32 R0, R4 ;  /* 0x0000000400007245 */ /* 0x004fc80000201400 */
[----:B------:R-:W-:-:S04]  /*2680*/  F2FP.BF16.F32.PACK_AB R0, RZ, R0 ;  /* 0x00000000ff00723e */ /* 0x000fc800000010ff */
[----:B------:R-:W-:Y:S01]  /*2690*/  PRMT R22, R0, 0x7610, R22 ;  /* 0x0000761000167816 */ /* 0x000fe20000000016 */
[----:B------:R-:W-:Y:S06]  /*26a0*/  BRA `(.L_x_353) ;  /* 0x0000000c00a47947 */ /* 0x000fec0003800000 */
.L_x_354:
[----:B------:R-:W2:Y:S02]  /*26b0*/  LDG.E.U16 R4, desc[UR36][R4.64] ;  /* 0x0000002404047981 */ /* 0x000ea4000c1e1500 */
[----:B--2---:R-:W0:Y:S02]  /*26c0*/  I2F.S16 R0, R4 ;  /* 0x0000000400007306 */ /* 0x004e240000101400 */
[----:B0-----:R-:W-:-:S04]  /*26d0*/  F2FP.BF16.F32.PACK_AB R0, RZ, R0 ;  /* 0x00000000ff00723e */ /* 0x001fc800000010ff */
[----:B------:R-:W-:Y:S01]  /*26e0*/  PRMT R22, R0, 0x7610, R22 ;  /* 0x0000761000167816 */ /* 0x000fe20000000016 */
[----:B------:R-:W-:Y:S06]  /*26f0*/  BRA `(.L_x_353) ;  /* 0x0000000c00907947 */ /* 0x000fec0003800000 */
.L_x_349:
        /* <DEDUP_REMOVED lines=9> */
.L_x_357:
[----:B------:R-:W2:Y:S02]  /*2790*/  LDG.E.U16 R0, desc[UR36][R4.64] ;  /* 0x0000002404007981 */ /* 0x000ea4000c1e1500 */
[----:B--2---:R-:W-:-:S05]  /*27a0*/  HADD2.F32 R0, -RZ, R0.H0_H0 ;  /* 0x20000000ff007230 */ /* 0x004fca0000004100 */
[----:B------:R-:W-:-:S04]  /*27b0*/  F2FP.BF16.F32.PACK_AB R0, RZ, R0 ;  /* 0x00000000ff00723e */ /* 0x000fc800000010ff */
[----:B------:R-:W-:Y:S01]  /*27c0*/  PRMT R22, R0, 0x7610, R22 ;  /* 0x0000761000167816 */ /* 0x000fe20000000016 */
[----:B------:R-:W-:Y:S06]  /*27d0*/  BRA `(.L_x_353) ;  /* 0x0000000c00587947 */ /* 0x000fec0003800000 */
.L_x_356:
        /* <DEDUP_REMOVED lines=9> */
.L_x_359:
[----:B------:R-:W2:Y:S02]  /*2870*/  LDG.E.U16 R4, desc[UR36][R4.64] ;  /* 0x0000002404047981 */ /* 0x000ea4000c1e1500 */
[----:B--2---:R-:W-:-:S05]  /*2880*/  HADD2.F32 R0, -RZ, R4.H0_H0 ;  /* 0x20000004ff007230 */ /* 0x004fca0000004100 */
[----:B------:R-:W-:-:S04]  /*2890*/  F2FP.BF16.F32.PACK_AB R0, RZ, R0 ;  /* 0x00000000ff00723e */ /* 0x000fc800000010ff */
[----:B------:R-:W-:Y:S01]  /*28a0*/  PRMT R22, R0, 0x7610, R22 ;  /* 0x0000761000167816 */ /* 0x000fe20000000016 */
[----:B------:R-:W-:Y:S06]  /*28b0*/  BRA `(.L_x_353) ;  /* 0x0000000c00207947 */ /* 0x000fec0003800000 */
.L_x_358:
        /* <DEDUP_REMOVED lines=13> */
.L_x_348:
        /* <DEDUP_REMOVED lines=14> */
.L_x_362:
        /* <DEDUP_REMOVED lines=13> */
.L_x_361:
        /* <DEDUP_REMOVED lines=27> */
.L_x_364:
        /* <DEDUP_REMOVED lines=15> */
.L_x_363:
[----:B------:R0:W5:Y:S01]  /*2de0*/  LDG.E.U16 R22, desc[UR36][R4.64] ;  /* 0x0000002404167981 */ /* 0x000162000c1e1500 */
[----:B------:R-:W-:Y:S05]  /*2df0*/  BRA `(.L_x_353) ;  /* 0x0000000400d07947 */ /* 0x000fea0003800000 */
.L_x_360:
        /* <DEDUP_REMOVED lines=13> */
.L_x_367:
        /* <DEDUP_REMOVED lines=21> */
.L_x_371:
[----:B------:R-:W-:Y:S05]  /*3020*/  BSYNC.RECONVERGENT B1 ;  /* 0x0000000000017941 */ /* 0x000fea0003800200 */
.L_x_370:
[----:B------:R-:W-:Y:S01]  /*3030*/  IMAD.SHL.U32 R0, R0, 0x100000, RZ ;  /* 0x0010000000007824 */ /* 0x000fe200078e00ff */
[----:B------:R-:W-:-:S04]  /*3040*/  LEA R3, R3, 0x3b800000, 0x17 ;  /* 0x3b80000003037811 */ /* 0x000fc800078eb8ff */
[----:B------:R-:W-:-:S07]  /*3050*/  LOP3.LUT R0, R3, R0, R7, 0xfe, !PT ;  /* 0x0000000003007212 */ /* 0x000fce00078efe07 */
.L_x_369:
[----:B------:R-:W-:Y:S05]  /*3060*/  BSYNC.RECONVERGENT B0 ;  /* 0x0000000000007941 */ /* 0x000fea0003800200 */
.L_x_368:
[----:B------:R-:W-:-:S04]  /*3070*/  F2FP.BF16.F32.PACK_AB R0, RZ, R0 ;  /* 0x00000000ff00723e */ /* 0x000fc800000010ff */
[----:B------:R-:W-:Y:S01]  /*3080*/  PRMT R22, R0, 0x7610, R22 ;  /* 0x0000761000167816 */ /* 0x000fe20000000016 */
[----:B------:R-:W-:Y:S06]  /*3090*/  BRA `(.L_x_353) ;  /* 0x0000000400287947 */ /* 0x000fec0003800000 */
.L_x_366:
        /* <DEDUP_REMOVED lines=21> */
.L_x_375:
[----:B------:R-:W-:Y:S05]  /*31f0*/  BSYNC.RECONVERGENT B1 ;  /* 0x0000000000017941 */ /* 0x000fea0003800200 */
.L_x_374:
[----:B------:R-:W-:Y:S01]  /*3200*/  IMAD.SHL.U32 R0, R0, 0x200000, RZ ;  /* 0x0020000000007824 */ /* 0x000fe200078e00ff */
[----:B------:R-:W-:-:S04]  /*3210*/  LEA R3, R3, 0x37800000, 0x17 ;  /* 0x3780000003037811 */ /* 0x000fc800078eb8ff */
[----:B------:R-:W-:-:S07]  /*3220*/  LOP3.LUT R0, R3, R0, R7, 0xfe, !PT ;  /* 0x0000000003007212 */ /* 0x000fce00078efe07 */
.L_x_373:
[----:B------:R-:W-:Y:S05]  /*3230*/  BSYNC.RECONVERGENT B0 ;  /* 0x0000000000007941 */ /* 0x000fea0003800200 */
.L_x_372:
[----:B------:R-:W-:-:S04]  /*3240*/  F2FP.BF16.F32.PACK_AB R0, RZ, R0 ;  /* 0x00000000ff00723e */ /* 0x000fc800000010ff */
[----:B------:R-:W-:Y:S01]  /*3250*/  PRMT R22, R0, 0x7610, R22 ;  /* 0x0000761000167816 */ /* 0x000fe20000000016 */
[----:B------:R-:W-:Y:S06]  /*3260*/  BRA `(.L_x_353) ;  /* 0x0000000000b47947 */ /* 0x000fec0003800000 */
.L_x_365:
        /* <DEDUP_REMOVED lines=14> */
.L_x_379:
[----:B------:R-:W-:Y:S05]  /*3350*/  BSYNC.RECONVERGENT B0 ;  /* 0x0000000000007941 */ /* 0x000fea0003800200 */
.L_x_378:
[----:B------:R-:W-:-:S04]  /*3360*/  F2FP.BF16.F32.PACK_AB R0, RZ, R0 ;  /* 0x00000000ff00723e */ /* 0x000fc800000010ff */
[----:B------:R-:W-:Y:S01]  /*3370*/  PRMT R22, R0, 0x7610, R22 ;  /* 0x0000761000167816 */ /* 0x000fe20000000016 */
[----:B------:R-:W-:Y:S06]  /*3380*/  BRA `(.L_x_353) ;  /* 0x00000000006c7947 */ /* 0x000fec0003800000 */
.L_x_352:
        /* <DEDUP_REMOVED lines=16> */
.L_x_380:
[----:B------:R-:W-:Y:S01]  /*3490*/  PRMT R22, RZ, 0x7610, R22 ;  /* 0x00007610ff167816 */ /* 0x000fe20000000016 */
[----:B------:R-:W-:Y:S06]  /*34a0*/  BRA `(.L_x_353) ;  /* 0x0000000000247947 */ /* 0x000fec0003800000 */
.L_x_377:
[----:B------:R-:W2:Y:S02]  /*34b0*/  LDG.E.64 R4, desc[UR36][R4.64] ;  /* 0x0000002404047981 */ /* 0x000ea4000c1e1b00 */
[----:B--2---:R-:W0:Y:S02]  /*34c0*/  I2F.U64 R0, R4 ;  /* 0x0000000400007312 */ /* 0x004e240000301000 */
[----:B0-----:R-:W-:-:S04]  /*34d0*/  F2FP.BF16.F32.PACK_AB R0, RZ, R0 ;  /* 0x00000000ff00723e */ /* 0x001fc800000010ff */
[----:B------:R-:W-:Y:S01]  /*34e0*/  PRMT R22, R0, 0x7610, R22 ;  /* 0x0000761000167816 */ /* 0x000fe20000000016 */
[----:B------:R-:W-:Y:S06]  /*34f0*/  BRA `(.L_x_353) ;  /* 0x0000000000107947 */ /* 0x000fec0003800000 */
.L_x_376:
[----:B------:R-:W2:Y:S02]  /*3500*/  LDG.E R4, desc[UR36][R4.64] ;  /* 0x0000002404047981 */ /* 0x000ea4000c1e1900 */
[----:B--2---:R-:W-:-:S04]  /*3510*/  I2FP.F32.U32 R0, R4 ;  /* 0x0000000400007245 */ /* 0x004fc80000201000 */
[----:B------:R-:W-:-:S04]  /*3520*/  F2FP.BF16.F32.PACK_AB R0, RZ, R0 ;  /* 0x00000000ff00723e */ /* 0x000fc800000010ff */
[----:B------:R-:W-:-:S07]  /*3530*/  PRMT R22, R0, 0x7610, R22 ;  /* 0x0000761000167816 */ /* 0x000fce0000000016 */
.L_x_353:
[----:B------:R-:W-:-:S07]  /*3540*/  VIADD R23, R23, 0x80 ;  /* 0x0000008017177836 */ /* 0x000fce0000000000 */
.L_x_347:
[----:B------:R-:W-:Y:S05]  /*3550*/  BSYNC.RECONVERGENT B6 ;  /* 0x0000000000067941 */ /* 0x000fea0003800200 */
.L_x_346:
        /* <DEDUP_REMOVED lines=25> */
.L_x_386:
[----:B------:R-:W2:Y:S02]  /*36f0*/  LDG.E.U8 R4, desc[UR36][R4.64] ;  /* 0x0000002404047981 */ /* 0x000ea4000c1e1100 */
[----:B--2---:R-:W-:-:S04]  /*3700*/  I2FP.F32.U32 R0, R4 ;  /* 0x0000000400007245 */ /* 0x004fc80000201000 */
[----:B------:R-:W-:Y:S01]  /*3710*/  F2FP.BF16.F32.PACK_AB R0, RZ, R0 ;  /* 0x00000000ff00723e */ /* 0x000fe200000010ff */
[----:B------:R-:W-:Y:S06]  /*3720*/  BRA `(.L_x_382) ;  /* 0x0000000c00a87947 */ /* 0x000fec0003800000 */
.L_x_385:
        /* <DEDUP_REMOVED lines=10> */
.L_x_389:
[----:B------:R-:W2:Y:S02]  /*37d0*/  LDG.E R4, desc[UR36][R4.64] ;  /* 0x0000002404047981 */ /* 0x000ea4000c1e1900 */
[----:B--2---:R-:W-:-:S04]  /*37e0*/  I2FP.F32.S32 R0, R4 ;  /* 0x0000000400007245 */ /* 0x004fc80000201400 */
[----:B------:R-:W-:Y:S01]  /*37f0*/  F2FP.BF16.F32.PACK_AB R0, RZ, R0 ;  /* 0x00000000ff00723e */ /* 0x000fe200000010ff */
[----:B------:R-:W-:Y:S06]  /*3800*/  BRA `(.L_x_382) ;  /* 0x0000000c00707947 */ /* 0x000fec0003800000 */
.L_x_388:
[----:B------:R-:W2:Y:S02]  /*3810*/  LDG.E.U16 R4, desc[UR36][R4.64] ;  /* 0x0000002404047981 */ /* 0x000ea4000c1e1500 */
[----:B--2---:R-:W0:Y:S02]  /*3820*/  I2F.S16 R0, R4 ;  /* 0x0000000400007306 */ /* 0x004e240000101400 */
[----:B0-----:R-:W-:Y:S01]  /*3830*/  F2FP.BF16.F32.PACK_AB R0, RZ, R0 ;  /* 0x00000000ff00723e */ /* 0x001fe200000010ff */
[----:B------:R-:W-:Y:S06]  /*3840*/  BRA `(.L_x_382) ;  /* 0x0000000c00607947 */ /* 0x000fec0003800000 */
.L_x_384:
        /* <DEDUP_REMOVED lines=9> */
.L_x_391:
[----:B------:R-:W2:Y:S02]  /*38e0*/  LDG.E.U16 R0, desc[UR36][R4.64] ;  /* 0x0000002404007981 */ /* 0x000ea4000c1e1500 */
[----:B--2---:R-:W-:-:S05]  /*38f0*/  HADD2.F32 R0, -RZ, R0.H0_H0 ;  /* 0x20000000ff007230 */ /* 0x004fca0000004100 */
[----:B------:R-:W-:Y:S01]  /*3900*/  F2FP.BF16.F32.PACK_AB R0, RZ, R0 ;  /* 0x00000000ff00723e */ /* 0x000fe200000010ff */
[----:B------:R-:W-:Y:S06]  /*3910*/  BRA `(.L_x_382) ;  /* 0x0000000c002c7947 */ /* 0x000fec0003800000 */
.L_x_390:
        /* <DEDUP_REMOVED lines=9> */
.L_x_393:
[----:B------:R-:W2:Y:S02]  /*39b0*/  LDG.E.U16 R4, desc[UR36][R4.64] ;  /* 0x0000002404047981 */ /* 0x000ea4000c1e1500 */
[----:B--2---:R-:W-:-:S05]  /*39c0*/  HADD2.F32 R0, -RZ, R4.H0_H0 ;  /* 0x20000004ff007230 */ /* 0x004fca0000004100 */
[----:B------:R-:W-:Y:S01]  /*39d0*/  F2FP.BF16.F32.PACK_AB R0, RZ, R0 ;  /* 0x00000000ff00723e */ /* 0x000fe200000010ff */
[----:B------:R-:W-:Y:S06]  /*39e0*/  BRA `(.L_x_382) ;  /* 0x0000000800f87947 */ /* 0x000fec0003800000 */
.L_x_392:
        /* <DEDUP_REMOVED lines=12> */
.L_x_383:
        /* <DEDUP_REMOVED lines=13> */
.L_x_396:
        /* <DEDUP_REMOVED lines=12> */
.L_x_395:
        /* <DEDUP_REMOVED lines=27> */
.L_x_398:
        /* <DEDUP_REMOVED lines=12> */
[----:B------:R-:W-:Y:S01]  /*3eb0*/  F2FP.BF16.F32.PACK_AB R0, RZ, R0 ;  /* 0x00000000ff00723e */ /* 0x000fe200000010ff */
[----:B------:R-:W-:Y:S06]  /*3ec0*/  BRA `(.L_x_382) ;  /* 0x0000000400c07947 */ /* 0x000fec0003800000 */
.L_x_397:
[----:B------:R1:W5:Y:S01]  /*3ed0*/  LDG.E.U16 R0, desc[UR36][R4.64] ;  /* 0x0000002404007981 */ /* 0x000362000c1e1500 */
[----:B------:R-:W-:Y:S05]  /*3ee0*/  BRA `(.L_x_382) ;  /* 0x0000000400b87947 */ /* 0x000fea0003800000 */
.L_x_394:
        /* <DEDUP_REMOVED lines=12> */
.L_x_401:
        /* <DEDUP_REMOVED lines=21> */
.L_x_405:
[----:B------:R-:W-:Y:S05]  /*4100*/  BSYNC.RECONVERGENT B1 ;  /* 0x0000000000017941 */ /* 0x000fea0003800200 */
.L_x_404:
[----:B------:R-:W-:Y:S01]  /*4110*/  IMAD.SHL.U32 R0, R0, 0x100000, RZ ;  /* 0x0010000000007824 */ /* 0x000fe200078e00ff */
[----:B------:R-:W-:-:S04]  /*4120*/  LEA R3, R3, 0x3b800000, 0x17 ;  /* 0x3b80000003037811 */ /* 0x000fc800078eb8ff */
[----:B------:R-:W-:-:S07]  /*4130*/  LOP3.LUT R0, R3, R0, R7, 0xfe, !PT ;  /* 0x0000000003007212 */ /* 0x000fce00078efe07 */
.L_x_403:
[----:B------:R-:W-:Y:S05]  /*4140*/  BSYNC.RECONVERGENT B0 ;  /* 0x0000000000007941 */ /* 0x000fea0003800200 */
.L_x_402:
[----:B------:R-:W-:Y:S01]  /*4150*/  F2FP.BF16.F32.PACK_AB R0, RZ, R0 ;  /* 0x00000000ff00723e */ /* 0x000fe200000010ff */
[----:B------:R-:W-:Y:S06]  /*4160*/  BRA `(.L_x_382) ;  /* 0x0000000400187947 */ /* 0x000fec0003800000 */
.L_x_400:
        /* <DEDUP_REMOVED lines=21> */
.L_x_409:
[----:B------:R-:W-:Y:S05]  /*42c0*/  BSYNC.RECONVERGENT B1 ;  /* 0x0000000000017941 */ /* 0x000fea0003800200 */
.L_x_408:
[----:B------:R-:W-:Y:S01]  /*42d0*/  IMAD.SHL.U32 R0, R0, 0x200000, RZ ;  /* 0x0020000000007824 */ /* 0x000fe200078e00ff */
[----:B------:R-:W-:-:S04]  /*42e0*/  LEA R3, R3, 0x37800000, 0x17 ;  /* 0x3780000003037811 */ /* 0x000fc800078eb8ff */
[----:B------:R-:W-:-:S07]  /*42f0*/  LOP3.LUT R0, R3, R0, R7, 0xfe, !PT ;  /* 0x0000000003007212 */ /* 0x000fce00078efe07 */
.L_x_407:
[----:B------:R-:W-:Y:S05]  /*4300*/  BSYNC.RECONVERGENT B0 ;  /* 0x0000000000007941 */ /* 0x000fea0003800200 */
.L_x_406:
[----:B------:R-:W-:Y:S01]  /*4310*/  F2FP.BF16.F32.PACK_AB R0, RZ, R0 ;  /* 0x00000000ff00723e */ /* 0x000fe200000010ff */
[----:B------:R-:W-:Y:S06]  /*4320*/  BRA `(.L_x_382) ;  /* 0x0000000000a87947 */ /* 0x000fec0003800000 */
.L_x_399:
        /* <DEDUP_REMOVED lines=14> */
.L_x_413:
[----:B------:R-:W-:Y:S05]  /*4410*/  BSYNC.RECONVERGENT B0 ;  /* 0x0000000000007941 */ /* 0x000fea0003800200 */
.L_x_412:
[----:B------:R-:W-:Y:S01]  /*4420*/  F2FP.BF16.F32.PACK_AB R0, RZ, R0 ;  /* 0x00000000ff00723e */ /* 0x000fe200000010ff */
[----:B------:R-:W-:Y:S06]  /*4430*/  BRA `(.L_x_382) ;  /* 0x0000000000647947 */ /* 0x000fec0003800000 */
.L_x_387:
        /* <DEDUP_REMOVED lines=16> */
.L_x_414:
[----:B------:R-:W-:Y:S01]  /*4540*/  PRMT R0, RZ, 0x7610, R0 ;  /* 0x00007610ff007816 */ /* 0x000fe20000000000 */
[----:B------:R-:W-:Y:S06]  /*4550*/  BRA `(.L_x_382) ;  /* 0x00000000001c7947 */ /* 0x000fec0003800000 */
.L_x_411:
[----:B------:R-:W2:Y:S02]  /*4560*/  LDG.E.64 R4, desc[UR36][R4.64] ;  /* 0x0000002404047981 */ /* 0x000ea4000c1e1b00 */
[----:B--2---:R-:W0:Y:S02]  /*4570*/  I2F.U64 R0, R4 ;  /* 0x0000000400007312 */ /* 0x004e240000301000 */
[----:B0-----:R-:W-:Y:S01]  /*4580*/  F2FP.BF16.F32.PACK_AB R0, RZ, R0 ;  /* 0x00000000ff00723e */ /* 0x001fe200000010ff */
[----:B------:R-:W-:Y:S06]  /*4590*/  BRA `(.L_x_382) ;  /* 0x00000000000c7947 */ /* 0x000fec0003800000 */
.L_x_410:
[----:B------:R-:W2:Y:S02]  /*45a0*/  LDG.E R4, desc[UR36][R4.64] ;  /* 0x0000002404047981 */ /* 0x000ea4000c1e1900 */
[----:B--2---:R-:W-:-:S04]  /*45b0*/  I2FP.F32.U32 R0, R4 ;  /* 0x0000000400007245 */ /* 0x004fc80000201000 */
[----:B------:R-:W-:-:S07]  /*45c0*/  F2FP.BF16.F32.PACK_AB R0, RZ, R0 ;  /* 0x00000000ff00723e */ /* 0x000fce00000010ff */
.L_x_382:
[----:B------:R-:W-:Y:S05]  /*45d0*/  BSYNC.RECONVERGENT B6 ;  /* 0x0000000000067941 */ /* 0x000fea0003800200 */
.L_x_381:
[----:B01----:R-:W0:Y:S01]  /*45e0*/  LDC.U16 R4, c[0x0][0x386] ;  /* 0x0000e180ff047b82 */ /* 0x003e220000000400 */
[C---:B------:R-:W-:Y:S01]  /*45f0*/  ISETP.GE.AND P1, PT, R19.reuse, R16, PT ;  /* 0x000000101300720c */ /* 0x040fe20003f26270 */
[----:B------:R-:W-:Y:S01]  /*4600*/  VIADD R25, R19, 0x80 ;  /* 0x0000008013197836 */ /* 0x000fe20000000000 */
[----:B------:R-:W-:Y:S01]  /*4610*/  ISETP.NE.AND P6, PT, R27, RZ, PT ;  /* 0x000000ff1b00720c */ /* 0x000fe20003fc5270 */
[----:B------:R-:W-:Y:S01]  /*4620*/  BSSY.RECONVERGENT B6, `(.L_x_415) ;  /* 0x0000127000067945 */ /* 0x000fe20003800200 */
[----:B------:R-:W-:-:S09]  /*4630*/  P2R R7, PR, RZ, 0x2 ;  /* 0x00000002ff077803 */ /* 0x000fd20000000000 */
[----:B-----5:R-:W-:-:S05]  /*4640*/  @!P1 IMAD.U32 R3, R17, 0x10000, RZ ;  /* 0x0001000011039824 */ /* 0x020fca00078e00ff */
[----:B------:R-:W-:Y:S01]  /*4650*/  @!P1 FSETP.NEU.FTZ.AND P3, PT, R3, RZ, PT ;  /* 0x000000ff0300920b */ /* 0x000fe20003f7d000 */
[----:B------:R-:W-:Y:S02]  /*4660*/  VIADD R3, R19, 0x100 ;  /* 0x0000010013037836 */ /* 0x000fe40000000000 */
[----:B0-----:R-:W-:-:S05]  /*4670*/  @!P1 IMAD.U32 R6, R4, 0x10000, RZ ;  /* 0x0001000004069824 */ /* 0x001fca00078e00ff */
[----:B------:R-:W-:-:S04]  /*4680*/  @!P1 FSETP.NEU.FTZ.AND P2, PT, R6, RZ, PT ;  /* 0x000000ff0600920b */ /* 0x000fc80003f5d000 */
[----:B------:R-:W-:Y:S02]  /*4690*/  @!P1 PLOP3.LUT P0, PT, P2, P3, PT, 0x28, 0x82 ;  /* 0x000000000082981c */ /* 0x000fe40001706570 */
[----:B------:R-:W-:Y:S02]  /*46a0*/  ISETP.GE.AND P2, PT, R3, R16, PT ;  /* 0x000000100300720c */ /* 0x000fe40003f46270 */
[----:B------:R-:W-:Y:S02]  /*46b0*/  ISETP.NE.AND P1, PT, R23, RZ, PT ;  /* 0x000000ff1700720c */ /* 0x000fe40003f25270 */
[----:B------:R-:W-:Y:S02]  /*46c0*/  P2R R6, PR, RZ, 0x1 ;  /* 0x00000001ff067803 */ /* 0x000fe40000000000 */
[----:B------:R-:W-:-:S07]  /*46d0*/  ISETP.NE.AND P0, PT, R17, RZ, PT ;  /* 0x000000ff1100720c */ /* 0x000fce0003f05270 */
[----:B------:R-:W-:Y:S02]  /*46e0*/  @!P2 IMAD.U32 R3, R22, 0x10000, RZ ;  /* 0x000100001603a824 */ /* 0x000fe400078e00ff */
[----:B------:R-:W-:-:S03]  /*46f0*/  @!P2 IMAD.U32 R8, R4, 0x10000, RZ ;  /* 0x000100000408a824 */ /* 0x000fc600078e00ff */
[----:B------:R-:W-:Y:S02]  /*4700*/  @!P2 FSETP.NEU.FTZ.AND P3, PT, R3, RZ, PT ;  /* 0x000000ff0300a20b */ /* 0x000fe40003f7d000 */
[----:B------:R-:W-:-:S04]  /*4710*/  @!P2 FSETP.NEU.FTZ.AND P4, PT, R8, RZ, PT ;  /* 0x000000ff0800a20b */ /* 0x000fc80003f9d000 */
[----:B------:R-:W-:Y:S02]  /*4720*/  @!P2 PLOP3.LUT P1, PT, P4, P3, PT, 0x28, 0x82 ;  /* 0x000000000082a81c */ /* 0x000fe40002726570 */
[----:B------:R-:W-:Y:S02]  /*4730*/  ISETP.GE.AND P3, PT, R25, R16, PT ;  /* 0x000000101900720c */ /* 0x000fe40003f66270 */
[----:B------:R-:W-:Y:S02]  /*4740*/  P2R R23, PR, RZ, 0x2 ;  /* 0x00000002ff177803 */ /* 0x000fe40000000000 */
[----:B------:R-:W-:Y:S02]  /*4750*/  @!P2 SEL R24, RZ, 0x1, !P1 ;  /* 0x00000001ff18a807 */ /* 0x000fe40004800000 */
[----:B------:R-:W-:-:S07]  /*4760*/  ISETP.NE.AND P1, PT, R7, RZ, PT ;  /* 0x000000ff0700720c */ /* 0x000fce0003f25270 */
[----:B------:R-:W-:Y:S02]  /*4770*/  @!P3 IMAD.U32 R3, R4, 0x10000, RZ ;  /* 0x000100000403b824 */ /* 0x000fe400078e00ff */
[----:B------:R-:W-:-:S03]  /*4780*/  @!P3 IMAD.U32 R18, R18, 0x10000, RZ ;  /* 0x000100001212b824 */ /* 0x000fc600078e00ff */
[----:B------:R-:W-:Y:S01]  /*4790*/  @!P3 FSETP.NEU.FTZ.AND P5, PT, R3, RZ, PT ;  /* 0x000000ff0300b20b */ /* 0x000fe20003fbd000 */
[----:B------:R-:W-:Y:S01]  /*47a0*/  VIADD R3, R19, 0x180 ;  /* 0x0000018013037836 */ /* 0x000fe20000000000 */
[----:B------:R-:W-:Y:S02]  /*47b0*/  @!P3 FSETP.NEU.FTZ.AND P4, PT, R18, RZ, PT ;  /* 0x000000ff1200b20b */ /* 0x000fe40003f9d000 */
[----:B------:R-:W0:Y:S02]  /*47c0*/  LDC.U8 R18, c[0x0][0x3a4] ;  /* 0x0000e900ff127b82 */ /* 0x000e240000000000 */
[----:B------:R-:W-:Y:S02]  /*47d0*/  @!P3 PLOP3.LUT P6, PT, P5, P4, PT, 0x28, 0x82 ;  /* 0x000000000082b81c */ /* 0x000fe40002fc8570 */
[----:B------:R-:W-:Y:S02]  /*47e0*/  ISETP.GE.AND P4, PT, R3, R16, PT ;  /* 0x000000100300720c */ /* 0x000fe40003f86270 */
[----:B------:R-:W-:-:S11]  /*47f0*/  P2R R27, PR, RZ, 0x40 ;  /* 0x00000040ff1b7803 */ /* 0x000fd60000000000 */
[----:B------:R-:W-:Y:S02]  /*4800*/  @!P4 IMAD.U32 R0, R0, 0x10000, RZ ;  /* 0x000100000000c824 */ /* 0x000fe400078e00ff */
[----:B------:R-:W-:-:S03]  /*4810*/  @!P4 IMAD.U32 R4, R4, 0x10000, RZ ;  /* 0x000100000404c824 */ /* 0x000fc600078e00ff */
[----:B------:R-:W-:Y:S02]  /*4820*/  @!P4 FSETP.NEU.FTZ.AND P5, PT, R0, RZ, PT ;  /* 0x000000ff0000c20b */ /* 0x000fe40003fbd000 */
[----:B------:R-:W-:-:S04]  /*4830*/  @!P4 FSETP.NEU.FTZ.AND P6, PT, R4, RZ, PT ;  /* 0x000000ff0400c20b */ /* 0x000fc80003fdd000 */
[----:B------:R-:W-:Y:S02]  /*4840*/  @!P4 PLOP3.LUT P0, PT, P6, P5, PT, 0x28, 0x82 ;  /* 0x000000000082c81c */ /* 0x000fe4000370a570 */
[----:B------:R-:W-:Y:S02]  /*4850*/  ISETP.NE.AND P6, PT, R27, RZ, PT ;  /* 0x000000ff1b00720c */ /* 0x000fe40003fc5270 */
[----:B------:R-:W-:Y:S02]  /*4860*/  P2R R17, PR, RZ, 0x1 ;  /* 0x00000001ff117803 */ /* 0x000fe40000000000 */
[----:B------:R-:W-:Y:S02]  /*4870*/  ISETP.NE.AND P0, PT, R6, RZ, PT ;  /* 0x000000ff0600720c */ /* 0x000fe40003f05270 */
[----:B------:R-:W-:Y:S02]  /*4880*/  ISETP.NE.AND P5, PT, R17, RZ, PT ;  /* 0x000000ff1100720c */ /* 0x000fe40003fa5270 */
[----:B------:R-:W-:-:S02]  /*4890*/  @!P1 SEL R5, RZ, 0x1, !P0 ;  /* 0x00000001ff059807 */ /* 0x000fc40004000000 */
[----:B------:R-:W-:Y:S02]  /*48a0*/  @!P3 SEL R26, RZ, 0x1, !P6 ;  /* 0x00000001ff1ab807 */ /* 0x000fe40007000000 */
[----:B------:R-:W-:Y:S01]  /*48b0*/  @!P4 SEL R22, RZ, 0x1, !P5 ;  /* 0x00000001ff16c807 */ /* 0x000fe20006800000 */
[----:B------:R-:W-:Y:S06]  /*48c0*/  @P1 BRA `(.L_x_416) ;  /* 0x0000000c00f01947 */ /* 0x000fec0003800000 */
[----:B------:R-:W1:Y:S01]  /*48d0*/  LDCU UR4, c[0x0][0x3a8] ;  /* 0x00007500ff0477ac */ /* 0x000e620008000800 */
[----:B------:R-:W2:Y:S01]  /*48e0*/  LDC.64 R8, c[0x0][0x388] ;  /* 0x0000e200ff087b82 */ /* 0x000ea20000000a00 */
[----:B------:R-:W-:Y:S01]  /*48f0*/  IMAD R0, R2, 0x200, R19 ;  /* 0x0000020002007824 */ /* 0x000fe200078e0213 */
[----:B0-----:R-:W-:-:S03]  /*4900*/  PRMT R4, R18, 0x9910, RZ ;  /* 0x0000991012047816 */ /* 0x001fc600000000ff */
[----:B-1----:R-:W-:Y:S02]  /*4910*/  IMAD R3, R0, UR4, RZ ;  /* 0x0000000400037c24 */ /* 0x002fe4000f8e02ff */
[----:B------:R-:W-:-:S05]  /*4920*/  IMAD.MOV.U32 R0, RZ, RZ, R4 ;  /* 0x000000ffff007224 */ /* 0x000fca00078e0004 */
[----:B------:R-:W-:Y:S02]  /*4930*/  ISETP.GT.AND P1, PT, R0, 0x9, PT ;  /* 0x000000090000780c */ /* 0x000fe40003f24270 */
[----:B--2---:R-:W-:-:S05]  /*4940*/  IADD3 R8, P2, PT, R3, R8, RZ ;  /* 0x0000000803087210 */ /* 0x004fca0007f5e0ff */
[----:B------:R-:W-:-:S06]  /*4950*/  IMAD.X R9, RZ, RZ, R9, P2 ;  /* 0x000000ffff097224 */ /* 0x000fcc00010e0609 */
[----:B------:R-:W-:Y:S05]  /*4960*/  @P1 BRA `(.L_x_417) ;  /* 0x00000004000c1947 */ /* 0x000fea0003800000 */
[----:B------:R-:W-:-:S13]  /*4970*/  ISETP.GT.AND P0, PT, R0, 0x4, PT ;  /* 0x000000040000780c */ /* 0x000fda0003f04270 */
[----:B------:R-:W-:Y:S05]  /*4980*/  @P0 BRA `(.L_x_418) ;  /* 0x0000000000740947 */ /* 0x000fea0003800000 */
[----:B------:R-:W-:-:S13]  /*4990*/  ISETP.GT.AND P0, PT, R0, 0x1, PT ;  /* 0x000000010000780c */ /* 0x000fda0003f04270 */
[----:B------:R-:W-:Y:S05]  /*49a0*/  @P0 BRA `(.L_x_419) ;  /* 0x0000000000280947 */ /* 0x000fea0003800000 */
[----:B------:R-:W-:-:S13]  /*49b0*/  ISETP.NE.AND P0, PT, R18, RZ, PT ;  /* 0x000000ff1200720c */ /* 0x000fda0003f05270 */
[----:B------:R-:W-:Y:S05]  /*49c0*/  @!P0 BRA `(.L_x_420) ;  /* 0x0000000000148947 */ /* 0x000fea0003800000 */
[----:B------:R-:W-:-:S13]  /*49d0*/  ISETP.NE.AND P0, PT, R0, 0x1, PT ;  /* 0x000000010000780c */ /* 0x000fda0003f05270 */
[----:B------:R-:W-:Y:S05]  /*49e0*/  @P0 BRA `(.L_x_421) ;  /* 0x0000000c00000947 */ /* 0x000fea0003800000 */
[----:B------:R0:W-:Y:S01]  /*49f0*/  STG.E.U8 desc[UR36][R8.64], R5 ;  /* 0x0000000508007986 */ /* 0x0001e2000c101124 */
[----:B------:R-:W-:Y:S01]  /*4a00*/  IMAD.MOV.U32 R19, RZ, RZ, R25 ;  /* 0x000000ffff137224 */ /* 0x000fe200078e0019 */
[----:B------:R-:W-:Y:S06]  /*4a10*/  BRA `(.L_x_416) ;  /* 0x0000000c009c7947 */ /* 0x000fec0003800000 */
.L_x_420:
[----:B------:R0:W-:Y:S01]  /*4a20*/  STG.E.U8 desc[UR36][R8.64], R5 ;  /* 0x0000000508007986 */ /* 0x0001e2000c101124 */
[----:B------:R-:W-:Y:S01]  /*4a30*/  IMAD.MOV.U32 R19, RZ, RZ, R25 ;  /* 0x000000ffff137224 */ /* 0x000fe200078e0019 */
[----:B------:R-:W-:Y:S06]  /*4a40*/  BRA `(.L_x_416) ;  /* 0x0000000c00907947 */ /* 0x000fec0003800000 */
.L_x_419:
[----:B------:R-:W-:-:S13]  /*4a50*/  ISETP.NE.AND P0, PT, R0, 0x2, PT ;  /* 0x000000020000780c */ /* 0x000fda0003f05270 */
[----:B------:R-:W-:Y:S05]  /*4a60*/  @!P0 BRA `(.L_x_422) ;  /* 0x0000000000308947 */ /* 0x000fea0003800000 */
[----:B------:R-:W-:-:S13]  /*4a70*/  ISETP.NE.AND P0, PT, R0, 0x3, PT ;  /* 0x000000030000780c */ /* 0x000fda0003f05270 */
[----:B------:R-:W-:Y:S05]  /*4a80*/  @!P0 BRA `(.L_x_423) ;  /* 0x00000000001c8947 */ /* 0x000fea0003800000 */
[----:B------:R-:W-:-:S13]  /*4a90*/  ISETP.NE.AND P0, PT, R0, 0x4, PT ;  /* 0x000000040000780c */ /* 0x000fda0003f05270 */
[----:B------:R-:W-:Y:S05]  /*4aa0*/  @P0 BRA `(.L_x_421) ;  /* 0x0000000800d00947 */ /* 0x000fea0003800000 */
[--C-:B------:R-:W-:Y:S01]  /*4ab0*/  SHF.R.S32.HI R7, RZ, 0x1f, R5.reuse ;  /* 0x0000001fff077819 */ /* 0x100fe20000011405 */
[----:B------:R-:W-:Y:S02]  /*4ac0*/  IMAD.MOV.U32 R6, RZ, RZ, R5 ;  /* 0x000000ffff067224 */ /* 0x000fe400078e0005 */
[----:B------:R-:W-:-:S03]  /*4ad0*/  IMAD.MOV.U32 R19, RZ, RZ, R25 ;  /* 0x000000ffff137224 */ /* 0x000fc600078e0019 */
[----:B------:R0:W-:Y:S01]  /*4ae0*/  STG.E.64 desc[UR36][R8.64], R6 ;  /* 0x0000000608007986 */ /* 0x0001e2000c101b24 */
[----:B------:R-:W-:Y:S05]  /*4af0*/  BRA `(.L_x_416) ;  /* 0x0000000c00647947 */ /* 0x000fea0003800000 */
.L_x_423:
[----:B------:R0:W-:Y:S01]  /*4b00*/  STG.E desc[UR36][R8.64], R5 ;  /* 0x0000000508007986 */ /* 0x0001e2000c101924 */
[----:B------:R-:W-:Y:S01]  /*4b10*/  IMAD.MOV.U32 R19, RZ, RZ, R25 ;  /* 0x000000ffff137224 */ /* 0x000fe200078e0019 */
[----:B------:R-:W-:Y:S06]  /*4b20*/  BRA `(.L_x_416) ;  /* 0x0000000c00587947 */ /* 0x000fec0003800000 */
.L_x_422:
[----:B------:R0:W-:Y:S01]  /*4b30*/  STG.E.U16 desc[UR36][R8.64], R5 ;  /* 0x0000000508007986 */ /* 0x0001e2000c101524 */
[----:B------:R-:W-:Y:S01]  /*4b40*/  IMAD.MOV.U32 R19, RZ, RZ, R25 ;  /* 0x000000ffff137224 */ /* 0x000fe200078e0019 */
[----:B------:R-:W-:Y:S06]  /*4b50*/  BRA `(.L_x_416) ;  /* 0x0000000c004c7947 */ /* 0x000fec0003800000 */
.L_x_418:
[----:B------:R-:W-:-:S13]  /*4b60*/  ISETP.GT.AND P0, PT, R0, 0x6, PT ;  /* 0x000000060000780c */ /* 0x000fda0003f04270 */
[----:B------:R-:W-:Y:S05]  /*4b70*/  @P0 BRA `(.L_x_424) ;  /* 0x0000000000340947 */ /* 0x000fea0003800000 */
[----:B------:R-:W-:-:S13]  /*4b80*/  ISETP.NE.AND P0, PT, R0, 0x5, PT ;  /* 0x000000050000780c */ /* 0x000fda0003f05270 */
[----:B------:R-:W-:Y:S05]  /*4b90*/  @!P0 BRA `(.L_x_425) ;  /* 0x0000000000188947 */ /* 0x000fea0003800000 */
[----:B------:R-:W-:-:S13]  /*4ba0*/  ISETP.NE.AND P0, PT, R0, 0x6, PT ;  /* 0x000000060000780c */ /* 0x000fda0003f05270 */
[----:B------:R-:W-:Y:S05]  /*4bb0*/  @P0 BRA `(.L_x_421) ;  /* 0x00000008008c0947 */ /* 0x000fea0003800000 */
[----:B------:R-:W0:Y:S01]  /*4bc0*/  I2F.S16 R5, R5 ;  /* 0x0000000500057306 */ /* 0x000e220000101400 */
[----:B------:R-:W-:Y:S01]  /*4bd0*/  IMAD.MOV.U32 R19, RZ, RZ, R25 ;  /* 0x000000ffff137224 */ /* 0x000fe200078e0019 */
[----:B0-----:R0:W-:Y:S01]  /*4be0*/  STG.E desc[UR36][R8.64], R5 ;  /* 0x0000000508007986 */ /* 0x0011e2000c101924 */
[----:B------:R-:W-:Y:S05]  /*4bf0*/  BRA `(.L_x_416) ;  /* 0x0000000c00247947 */ /* 0x000fea0003800000 */
.L_x_425:
[----:B------:R-:W0:Y:S01]  /*4c00*/  I2F.S16 R0, R5 ;  /* 0x0000000500007306 */ /* 0x000e220000101400 */
[----:B------:R-:W-:Y:S01]  /*4c10*/  IMAD.MOV.U32 R19, RZ, RZ, R25 ;  /* 0x000000ffff137224 */ /* 0x000fe200078e0019 */
[----:B0-----:R-:W-:-:S05]  /*4c20*/  F2FP.F16.F32.PACK_AB R0, RZ, R0 ;  /* 0x00000000ff00723e */ /* 0x001fca00000000ff */
[----:B------:R0:W-:Y:S01]  /*4c30*/  STG.E.U16 desc[UR36][R8.64], R0 ;  /* 0x0000000008007986 */ /* 0x0001e2000c101524 */
[----:B------:R-:W-:Y:S05]  /*4c40*/  BRA `(.L_x_416) ;  /* 0x0000000c00107947 */ /* 0x000fea0003800000 */
.L_x_424:
[----:B------:R-:W-:-:S13]  /*4c50*/  ISETP.NE.AND P0, PT, R0, 0x7, PT ;  /* 0x000000070000780c */ /* 0x000fda0003f05270 */
[----:B------:R-:W-:Y:S05]  /*4c60*/  @!P0 BRA `(.L_x_426) ;  /* 0x00000000003c8947 */ /* 0x000fea0003800000 */
[----:B------:R-:W-:-:S13]  /*4c70*/  ISETP.NE.AND P0, PT, R0, 0x8, PT ;  /* 0x000000080000780c */ /* 0x000fda0003f05270 */
[----:B------:R-:W-:Y:S05]  /*4c80*/  @!P0 BRA `(.L_x_427) ;  /* 0x00000000001c8947 */ /* 0x000fea0003800000 */
[----:B------:R-:W-:-:S13]  /*4c90*/  ISETP.NE.AND P0, PT, R0, 0x9, PT ;  /* 0x000000090000780c */ /* 0x000fda0003f05270 */
[----:B------:R-:W-:Y:S05]  /*4ca0*/  @P0 BRA `(.L_x_421) ;  /* 0x0000000800500947 */ /* 0x000fea0003800000 */
[----:B------:R-:W0:Y:S01]  /*4cb0*/  I2F.S16 R6, R5 ;  /* 0x0000000500067306 */ /* 0x000e220000101400 */
[----:B------:R-:W-:Y:S02]  /*4cc0*/  IMAD.MOV.U32 R7, RZ, RZ, RZ ;  /* 0x000000ffff077224 */ /* 0x000fe400078e00ff */
[----:B------:R-:W-:-:S03]  /*4cd0*/  IMAD.MOV.U32 R19, RZ, RZ, R25 ;  /* 0x000000ffff137224 */ /* 0x000fc600078e0019 */
[----:B0-----:R0:W-:Y:S01]  /*4ce0*/  STG.E.64 desc[UR36][R8.64], R6 ;  /* 0x0000000608007986 */ /* 0x0011e2000c101b24 */
[----:B------:R-:W-:Y:S05]  /*4cf0*/  BRA `(.L_x_416) ;  /* 0x0000000800e47947 */ /* 0x000fea0003800000 */
.L_x_427:
[----:B------:R-:W0:Y:S01]  /*4d00*/  I2F.S16 R5, R5 ;  /* 0x0000000500057306 */ /* 0x000e220000101400 */
[----:B------:R-:W-:Y:S01]  /*4d10*/  IMAD.MOV.U32 R19, RZ, RZ, R25 ;  /* 0x000000ffff137224 */ /* 0x000fe200078e0019 */
[----:B0-----:R-:W-:-:S04]  /*4d20*/  F2FP.F16.F32.PACK_AB R3, RZ, R5 ;  /* 0x00000005ff03723e */ /* 0x001fc800000000ff */
[----:B------:R-:W-:-:S05]  /*4d30*/  PRMT R3, R3, 0x5410, RZ ;  /* 0x0000541003037816 */ /* 0x000fca00000000ff */
[----:B------:R0:W-:Y:S01]  /*4d40*/  STG.E desc[UR36][R8.64], R3 ;  /* 0x0000000308007986 */ /* 0x0001e2000c101924 */
[----:B------:R-:W-:Y:S05]  /*4d50*/  BRA `(.L_x_416) ;  /* 0x0000000800cc7947 */ /* 0x000fea0003800000 */
.L_x_426:
[----:B------:R-:W0:Y:S01]  /*4d60*/  I2F.F64.S16 R4, R5 ;  /* 0x0000000500047312 */ /* 0x000e220000101c00 */
[----:B------:R-:W-:Y:S01]  /*4d70*/  IMAD.MOV.U32 R19, RZ, RZ, R25 ;  /* 0x000000ffff137224 */ /* 0x000fe200078e0019 */
[----:B0-----:R0:W-:Y:S01]  /*4d80*/  STG.E.64 desc[UR36][R8.64], R4 ;  /* 0x0000000408007986 */ /* 0x0011e2000c101b24 */
[----:B------:R-:W-:Y:S05]  /*4d90*/  BRA `(.L_x_416) ;  /* 0x0000000800bc7947 */ /* 0x000fea0003800000 */
.L_x_417:
[----:B------:R-:W-:-:S13]  /*4da0*/  ISETP.GT.AND P1, PT, R0, 0x18, PT ;  /* 0x000000180000780c */ /* 0x000fda0003f24270 */
[----:B------:R-:W-:Y:S05]  /*4db0*/  @P1 BRA `(.L_x_428) ;  /* 0x0000000400001947 */ /* 0x000fea0003800000 */
[----:B------:R-:W-:-:S13]  /*4dc0*/  ISETP.GT.AND P1, PT, R0, 0xe, PT ;  /* 0x0000000e0000780c */ /* 0x000fda0003f24270 */
[----:B------:R-:W-:Y:S05]  /*4dd0*/  @P1 BRA `(.L_x_429) ;  /* 0x0000000000341947 */ /* 0x000fea0003800000 */
[----:B------:R-:W-:-:S13]  /*4de0*/  ISETP.NE.AND P1, PT, R0, 0xa, PT ;  /* 0x0000000a0000780c */ /* 0x000fda0003f25270 */
[----:B------:R-:W-:Y:S05]  /*4df0*/  @!P1 BRA `(.L_x_430) ;  /* 0x0000000000189947 */ /* 0x000fea0003800000 */
[----:B------:R-:W-:-:S13]  /*4e00*/  ISETP.NE.AND P1, PT, R0, 0xb, PT ;  /* 0x0000000b0000780c */ /* 0x000fda0003f25270 */
[----:B------:R-:W-:Y:S05]  /*4e10*/  @P1 BRA `(.L_x_421) ;  /* 0x0000000400f41947 */ /* 0x000fea0003800000 */
[----:B------:R-:W-:Y:S01]  /*4e20*/  SEL R3, RZ, 0x1, !P0 ;  /* 0x00000001ff037807 */ /* 0x000fe20004000000 */
[----:B------:R-:W-:-:S04]  /*4e30*/  IMAD.MOV.U32 R19, RZ, RZ, R25 ;  /* 0x000000ffff137224 */ /* 0x000fc800078e0019 */
[----:B------:R0:W-:Y:S01]  /*4e40*/  STG.E.U8 desc[UR36][R8.64], R3 ;  /* 0x0000000308007986 */ /* 0x0001e2000c101124 */
[----:B------:R-:W-:Y:S05]  /*4e50*/  BRA `(.L_x_416) ;  /* 0x00000008008c7947 */ /* 0x000fea0003800000 */
.L_x_430:
[----:B------:R-:W-:Y:S01]  /*4e60*/  CS2R R6, SRZ ;  /* 0x0000000000067805 */ /* 0x000fe2000001ff00 */
[----:B------:R-:W0:Y:S01]  /*4e70*/  I2F.F64.S16 R4, R5 ;  /* 0x0000000500047312 */ /* 0x000e220000101c00 */
[----:B------:R-:W-:-:S03]  /*4e80*/  IMAD.MOV.U32 R19, RZ, RZ, R25 ;  /* 0x000000ffff137224 */ /* 0x000fc600078e0019 */
[----:B0-----:R4:W-:Y:S01]  /*4e90*/  STG.E.128 desc[UR36][R8.64], R4 ;  /* 0x0000000408007986 */ /* 0x0019e2000c101d24 */
[----:B------:R-:W-:Y:S05]  /*4ea0*/  BRA `(.L_x_416) ;  /* 0x0000000800787947 */ /* 0x000fea0003800000 */
.L_x_429:
[----:B------:R-:W-:-:S13]  /*4eb0*/  ISETP.NE.AND P0, PT, R0, 0xf, PT ;  /* 0x0000000f0000780c */ /* 0x000fda0003f05270 */
[----:B------:R-:W-:Y:S05]  /*4ec0*/  @!P0 BRA `(.L_x_431) ;  /* 0x0000000000a88947 */ /* 0x000fea0003800000 */
[----:B------:R-:W-:-:S13]  /*4ed0*/  ISETP.NE.AND P0, PT, R0, 0x17, PT ;  /* 0x000000170000780c */ /* 0x000fda0003f05270 */
[----:B------:R-:W-:Y:S05]  /*4ee0*/  @!P0 BRA `(.L_x_432) ;  /* 0x0000000000508947 */ /* 0x000fea0003800000 */
[----:B------:R-:W-:-:S13]  /*4ef0*/  ISETP.NE.AND P0, PT, R0, 0x18, PT ;  /* 0x000000180000780c */ /* 0x000fda0003f05270 */
[----:B------:R-:W-:Y:S05]  /*4f00*/  @P0 BRA `(.L_x_421) ;  /* 0x0000000400b80947 */ /* 0x000fea0003800000 */
[----:B------:R-:W0:Y:S01]  /*4f10*/  I2F.S16 R6, R5 ;  /* 0x0000000500067306 */ /* 0x000e220000101400 */
[----:B------:R-:W-:Y:S01]  /*4f20*/  BSSY.RECONVERGENT B0, `(.L_x_433) ;  /* 0x000000c000007945 */ /* 0x000fe20003800200 */
[----:B------:R-:W-:Y:S01]  /*4f30*/  IMAD.MOV.U32 R0, RZ, RZ, 0x7f ;  /* 0x0000007fff007424 */ /* 0x000fe200078e00ff */
[----:B0-----:R-:W-:Y:S02]  /*4f40*/  LOP3.LUT R4, R6, 0x7fffffff, RZ, 0xc0, !PT ;  /* 0x7fffffff06047812 */ /* 0x001fe400078ec0ff */
[----:B------:R-:W-:Y:S02]  /*4f50*/  SHF.R.U32.HI R7, RZ, 0x18, R6 ;  /* 0x00000018ff077819 */ /* 0x000fe40000011606 */
[----:B------:R-:W-:-:S13]  /*4f60*/  ISETP.GT.U32.AND P0, PT, R4, 0x43efffff, PT ;  /* 0x43efffff0400780c */ /* 0x000fda0003f04070 */
[----:B------:R-:W-:Y:S05]  /*4f70*/  @P0 BRA `(.L_x_434) ;  /* 0x0000000000180947 */ /* 0x000fea0003800000 */
[----:B------:R-:W-:-:S13]  /*4f80*/  ISETP.GT.U32.AND P0, PT, R4, 0x3c7fffff, PT ;  /* 0x3c7fffff0400780c */ /* 0x000fda0003f04070 */
[----:B------:R-:W-:-:S04]  /*4f90*/  @P0 SHF.R.U32.HI R0, RZ, 0x14, R6 ;  /* 0x00000014ff000819 */ /* 0x000fc80000011606 */
[----:B------:R-:W-:Y:S01]  /*4fa0*/  @P0 LOP3.LUT R3, R0, 0x1, RZ, 0xc0, !PT ;  /* 0x0000000100030812 */ /* 0x000fe200078ec0ff */
[----:B------:R-:W-:-:S03]  /*4fb0*/  @!P0 FADD.FTZ R0, R4, 16384 ;  /* 0x4680000004008421 */ /* 0x000fc60000010000 */
[----:B------:R-:W-:-:S04]  /*4fc0*/  @P0 IADD3 R3, PT, PT, R6, 0x407ffff, R3 ;  /* 0x0407ffff06030810 */ /* 0x000fc80007ffe003 */
[----:B------:R-:W-:-:S07]  /*4fd0*/  @P0 SHF.R.U32.HI R0, RZ, 0x14, R3 ;  /* 0x00000014ff000819 */ /* 0x000fce0000011603 */
.L_x_434:
[----:B------:R-:W-:Y:S05]  /*4fe0*/  BSYNC.RECONVERGENT B0 ;  /* 0x0000000000007941 */ /* 0x000fea0003800200 */
.L_x_433:
[----:B------:R-:W-:Y:S01]  /*4ff0*/  LOP3.LUT R7, R0, 0x80, R7, 0xf8, !PT ;  /* 0x0000008000077812 */ /* 0x000fe200078ef807 */
[----:B------:R-:W-:-:S04]  /*5000*/  IMAD.MOV.U32 R19, RZ, RZ, R25 ;  /* 0x000000ffff137224 */ /* 0x000fc800078e0019 */
[----:B------:R3:W-:Y:S01]  /*5010*/  STG.E.U8 desc[UR36][R8.64], R7 ;  /* 0x0000000708007986 */ /* 0x0007e2000c101124 */
[----:B------:R-:W-:Y:S05]  /*5020*/  BRA `(.L_x_416) ;  /* 0x0000000800187947 */ /* 0x000fea0003800000 */
.L_x_432:
[----:B------:R-:W0:Y:S01]  /*5030*/  I2F.S16 R6, R5 ;  /* 0x0000000500067306 */ /* 0x000e220000101400 */
[----:B------:R-:W-:Y:S01]  /*5040*/  BSSY.RECONVERGENT B0, `(.L_x_435) ;  /* 0x000000e000007945 */ /* 0x000fe20003800200 */
[----:B0-----:R-:W-:Y:S02]  /*5050*/  LOP3.LUT R4, R6, 0x7fffffff, RZ, 0xc0, !PT ;  /* 0x7fffffff06047812 */ /* 0x001fe400078ec0ff */
[----:B------:R-:W-:Y:S02]  /*5060*/  SHF.R.U32.HI R7, RZ, 0x18, R6 ;  /* 0x00000018ff077819 */ /* 0x000fe40000011606 */
[----:B------:R-:W-:-:S13]  /*5070*/  ISETP.GE.U32.AND P1, PT, R4, 0x47800000, PT ;  /* 0x478000000400780c */ /* 0x000fda0003f26070 */
[----:B------:R-:W-:Y:S01]  /*5080*/  @P1 IMAD.MOV.U32 R0, RZ, RZ, 0x7f ;  /* 0x0000007fff001424 */ /* 0x000fe200078e00ff */
[----:B------:R-:W-:-:S04]  /*5090*/  @P1 ISETP.GT.U32.AND P0, PT, R4, 0x7f800000, PT ;  /* 0x7f8000000400180c */ /* 0x000fc80003f04070 */
[----:B------:R-:W-:Y:S01]  /*50a0*/  @P1 SEL R0, R0, 0x7c, P0 ;  /* 0x0000007c00001807 */ /* 0x000fe20000000000 */
[----:B------:R-:W-:Y:S08]  /*50b0*/  @P1 BRA `(.L_x_436) ;  /* 0x0000000000181947 */ /* 0x000ff00003800000 */
[----:B------:R-:W-:-:S13]  /*50c0*/  ISETP.GT.U32.AND P0, PT, R4, 0x387fffff, PT ;  /* 0x387fffff0400780c */ /* 0x000fda0003f04070 */
[----:B------:R-:W-:-:S04]  /*50d0*/  @P0 SHF.R.U32.HI R0, RZ, 0x15, R6 ;  /* 0x00000015ff000819 */ /* 0x000fc80000011606 */
[----:B------:R-:W-:Y:S01]  /*50e0*/  @P0 LOP3.LUT R3, R0, 0x1, RZ, 0xc0, !PT ;  /* 0x0000000100030812 */ /* 0x000fe200078ec0ff */
[----:B------:R-:W-:-:S03]  /*50f0*/  @!P0 FADD.FTZ R0, R4, 128 ;  /* 0x4300000004008421 */ /* 0x000fc60000010000 */
[----:B------:R-:W-:-:S04]  /*5100*/  @P0 IADD3 R3, PT, PT, R6, 0x80fffff, R3 ;  /* 0x080fffff06030810 */ /* 0x000fc80007ffe003 */
[----:B------:R-:W-:-:S07]  /*5110*/  @P0 SHF.R.U32.HI R0, RZ, 0x15, R3 ;  /* 0x00000015ff000819 */ /* 0x000fce0000011603 */
.L_x_436:
[----:B------:R-:W-:Y:S05]  /*5120*/  BSYNC.RECONVERGENT B0 ;  /* 0x0000000000007941 */ /* 0x000fea0003800200 */
.L_x_435:
[----:B------:R-:W-:Y:S01]  /*5130*/  LOP3.LUT R7, R0, 0x80, R7, 0xf8, !PT ;  /* 0x0000008000077812 */ /* 0x000fe200078ef807 */
[----:B------:R-:W-:-:S04]  /*5140*/  IMAD.MOV.U32 R19, RZ, RZ, R25 ;  /* 0x000000ffff137224 */ /* 0x000fc800078e0019 */
[----:B------:R2:W-:Y:S01]  /*5150*/  STG.E.U8 desc[UR36][R8.64], R7 ;  /* 0x0000000708007986 */ /* 0x0005e2000c101124 */
[----:B------:R-:W-:Y:S05]  /*5160*/  BRA `(.L_x_416) ;  /* 0x0000000400c87947 */ /* 0x000fea0003800000 */
.L_x_431:
[----:B------:R-:W0:Y:S01]  /*5170*/  I2F.S16 R0, R5 ;  /* 0x0000000500007306 */ /* 0x000e220000101400 */
[----:B------:R-:W-:Y:S01]  /*5180*/  IMAD.MOV.U32 R19, RZ, RZ, R25 ;  /* 0x000000ffff137224 */ /* 0x000fe200078e0019 */
[----:B0-----:R-:W-:-:S05]  /*5190*/  F2FP.BF16.F32.PACK_AB R0, RZ, R0 ;  /* 0x00000000ff00723e */ /* 0x001fca00000010ff */
[----:B------:R1:W-:Y:S01]  /*51a0*/  STG.E.U16 desc[UR36][R8.64], R0 ;  /* 0x0000000008007986 */ /* 0x0003e2000c101524 */
[----:B------:R-:W-:Y:S05]  /*51b0*/  BRA `(.L_x_416) ;  /* 0x0000000400b47947 */ /* 0x000fea0003800000 */
.L_x_428:
[----:B------:R-:W-:-:S13]  /*51c0*/  ISETP.GT.AND P0, PT, R0, 0x1b, PT ;  /* 0x0000001b0000780c */ /* 0x000fda0003f04270 */
[----:B------:R-:W-:Y:S05]  /*51d0*/  @P0 BRA `(.L_x_437) ;  /* 0x0000000000ec0947 */ /* 0x000fea0003800000 */
[----:B------:R-:W-:-:S13]  /*51e0*/  ISETP.NE.AND P0, PT, R0, 0x19, PT ;  /* 0x000000190000780c */ /* 0x000fda0003f05270 */
[----:B------:R-:W-:Y:S05]  /*51f0*/  @!P0 BRA `(.L_x_438) ;  /* 0x0000000000808947 */ /* 0x000fea0003800000 */
[----:B------:R-:W-:-:S13]  /*5200*/  ISETP.NE.AND P0, PT, R0, 0x1a, PT ;  /* 0x0000001a0000780c */ /* 0x000fda0003f05270 */
[----:B------:R-:W-:Y:S05]  /*5210*/  @!P0 BRA `(.L_x_439) ;  /* 0x0000000000148947 */ /* 0x000fea0003800000 */
[----:B------:R-:W-:-:S13]  /*5220*/  ISETP.NE.AND P0, PT, R0, 0x1b, PT ;  /* 0x0000001b0000780c */ /* 0x000fda0003f05270 */
[----:B------:R-:W-:Y:S05]  /*5230*/  @P0 BRA `(.L_x_421) ;  /* 0x0000000000ec0947 */ /* 0x000fea0003800000 */
[----:B------:R0:W-:Y:S01]  /*5240*/  STG.E.U16 desc[UR36][R8.64], R5 ;  /* 0x0000000508007986 */ /* 0x0001e2000c101524 */
[----:B------:R-:W-:Y:S01]  /*5250*/  IMAD.MOV.U32 R19, RZ, RZ, R25 ;  /* 0x000000ffff137224 */ /* 0x000fe200078e0019 */
[----:B------:R-:W-:Y:S06]  /*5260*/  BRA `(.L_x_416) ;  /* 0x0000000400887947 */ /* 0x000fec0003800000 */
.L_x_439:
[----:B------:R-:W0:Y:S01]  /*5270*/  I2F.S16 R3, R5 ;  /* 0x0000000500037306 */ /* 0x000e220000101400 */
[----:B------:R-:W-:Y:S01]  /*5280*/  BSSY.RECONVERGENT B0, `(.L_x_440) ;  /* 0x0000014000007945 */ /* 0x000fe20003800200 */
[----:B------:R-:W-:Y:S01]  /*5290*/  IMAD.MOV.U32 R4, RZ, RZ, 0x80 ;  /* 0x00000080ff047424 */ /* 0x000fe200078e00ff */
[----:B0-----:R-:W-:-:S04]  /*52a0*/  LOP3.LUT R0, R3, 0x7fffffff, RZ, 0xc0, !PT ;  /* 0x7fffffff03007812 */ /* 0x001fc800078ec0ff */
[----:B------:R-:W-:-:S13]  /*52b0*/  ISETP.GT.U32.AND P0, PT, R0, 0x437fffff, PT ;  /* 0x437fffff0000780c */ /* 0x000fda0003f04070 */
[----:B------:R-:W-:Y:S05]  /*52c0*/  @P0 BRA `(.L_x_441) ;  /* 0x00000000003c0947 */ /* 0x000fea0003800000 */
[----:B------:R-:W-:-:S13]  /*52d0*/  ISETP.GT.U32.AND P0, PT, R0, 0x3bffffff, PT ;  /* 0x3bffffff0000780c */ /* 0x000fda0003f04070 */
[----:B------:R-:W-:Y:S05]  /*52e0*/  @P0 BRA `(.L_x_442) ;  /* 0x0000000000140947 */ /* 0x000fea0003800000 */
[----:B------:R-:W-:Y:S01]  /*52f0*/  FADD.FTZ R0, R0, 8192 ;  /* 0x4600000000007421 */ /* 0x000fe20000010000 */
[----:B------:R-:W-:-:S04]  /*5300*/  PRMT R4, RZ, 0x7610, R4 ;  /* 0x00007610ff047816 */ /* 0x000fc80000000004 */
[----:B------:R-:W-:-:S13]  /*5310*/  LOP3.LUT P0, R0, R0, 0xff, RZ, 0xc0, !PT ;  /* 0x000000ff00007812 */ /* 0x000fda000780c0ff */
[----:B------:R-:W-:Y:S05]  /*5320*/  @!P0 BRA `(.L_x_441) ;  /* 0x0000000000248947 */ /* 0x000fea0003800000 */
[----:B------:R-:W-:Y:S05]  /*5330*/  BRA `(.L_x_443) ;  /* 0x0000000000147947 */ /* 0x000fea0003800000 */
.L_x_442:
[----:B------:R-:W-:-:S04]  /*5340*/  SHF.R.U32.HI R0, RZ, 0x14, R3 ;  /* 0x00000014ff007819 */ /* 0x000fc80000011603 */
[----:B------:R-:W-:-:S04]  /*5350*/  LOP3.LUT R0, R0, 0x1, RZ, 0xc0, !PT ;  /* 0x0000000100007812 */ /* 0x000fc800078ec0ff */
[----:B------:R-:W-:-:S04]  /*5360*/  IADD3 R0, PT, PT, R3, 0x487ffff, R0 ;  /* 0x0487ffff03007810 */ /* 0x000fc80007ffe000 */
[----:B------:R-:W-:-:S04]  /*5370*/  SHF.R.U32.HI R0, RZ, 0x14, R0 ;  /* 0x00000014ff007819 */ /* 0x000fc80000011600 */
[----:B------:R-:W-:-:S07]  /*5380*/  LOP3.LUT R0, R0, 0xff, RZ, 0xc0, !PT ;  /* 0x000000ff00007812 */ /* 0x000fce00078ec0ff */
.L_x_443:
[----:B------:R-:W-:-:S04]  /*5390*/  SHF.R.U32.HI R3, RZ, 0x18, R3 ;  /* 0x00000018ff037819 */ /* 0x000fc80000011603 */
[----:B------:R-:W-:-:S04]  /*53a0*/  LOP3.LUT R0, R0, 0x80, R3, 0xf8, !PT ;  /* 0x0000008000007812 */ /* 0x000fc800078ef803 */
[----:B------:R-:W-:-:S07]  /*53b0*/  PRMT R4, R0, 0x7610, R4 ;  /* 0x0000761000047816 */ /* 0x000fce0000000004 */
.L_x_441:
[----:B------:R-:W-:Y:S05]  /*53c0*/  BSYNC.RECONVERGENT B0 ;  /* 0x0000000000007941 */ /* 0x000fea0003800200 */
.L_x_440:
[----:B------:R0:W-:Y:S01]  /*53d0*/  STG.E.U8 desc[UR36][R8.64], R4 ;  /* 0x0000000408007986 */ /* 0x0001e2000c101124 */
[----:B------:R-:W-:Y:S01]  /*53e0*/  IMAD.MOV.U32 R19, RZ, RZ, R25 ;  /* 0x000000ffff137224 */ /* 0x000fe200078e0019 */
[----:B------:R-:W-:Y:S06]  /*53f0*/  BRA `(.L_x_416) ;  /* 0x0000000400247947 */ /* 0x000fec0003800000 */
.L_x_438:
        /* <DEDUP_REMOVED lines=13> */
.L_x_446:
[----:B------:R-:W-:-:S04]  /*54d0*/  SHF.R.U32.HI R0, RZ, 0x15, R3 ;  /* 0x00000015ff007819 */ /* 0x000fc80000011603 */
[----:B------:R-:W-:-:S04]  /*54e0*/  LOP3.LUT R0, R0, 0x1, RZ, 0xc0, !PT ;  /* 0x0000000100007812 */ /* 0x000fc800078ec0ff */
[----:B------:R-:W-:-:S04]  /*54f0*/  IADD3 R0, PT, PT, R3, 0x88fffff, R0 ;  /* 0x088fffff03007810 */ /* 0x000fc80007ffe000 */
[----:B------:R-:W-:-:S04]  /*5500*/  SHF.R.U32.HI R0, RZ, 0x15, R0 ;  /* 0x00000015ff007819 */ /* 0x000fc80000011600 */
[----:B------:R-:W-:-:S07]  /*5510*/  LOP3.LUT R0, R0, 0xff, RZ, 0xc0, !PT ;  /* 0x000000ff00007812 */ /* 0x000fce00078ec0ff */
.L_x_447:
[----:B------:R-:W-:-:S04]  /*5520*/  SHF.R.U32.HI R3, RZ, 0x18, R3 ;  /* 0x00000018ff037819 */ /* 0x000fc80000011603 */
[----:B------:R-:W-:-:S04]  /*5530*/  LOP3.LUT R0, R0, 0x80, R3, 0xf8, !PT ;  /* 0x0000008000007812 */ /* 0x000fc800078ef803 */
[----:B------:R-:W-:-:S07]  /*5540*/  PRMT R4, R0, 0x7610, R4 ;  /* 0x0000761000047816 */ /* 0x000fce0000000004 */
.L_x_445:
[----:B------:R-:W-:Y:S05]  /*5550*/  BSYNC.RECONVERGENT B0 ;  /* 0x0000000000007941 */ /* 0x000fea0003800200 */
.L_x_444:
[----:B------:R0:W-:Y:S01]  /*5560*/  STG.E.U8 desc[UR36][R8.64], R4 ;  /* 0x0000000408007986 */ /* 0x0001e2000c101124 */
[----:B------:R-:W-:Y:S01]  /*5570*/  IMAD.MOV.U32 R19, RZ, RZ, R25 ;  /* 0x000000ffff137224 */ /* 0x000fe200078e0019 */
[----:B------:R-:W-:Y:S06]  /*5580*/  BRA `(.L_x_416) ;  /* 0x0000000000c07947 */ /* 0x000fec0003800000 */
.L_x_437:
[----:B------:R-:W-:-:S13]  /*5590*/  ISETP.NE.AND P0, PT, R0, 0x1c, PT ;  /* 0x0000001c0000780c */ /* 0x000fda0003f05270 */
[----:B------:R-:W-:Y:S05]  /*55a0*/  @!P0 BRA `(.L_x_448) ;  /* 0x0000000000b08947 */ /* 0x000fea0003800000 */
[----:B------:R-:W-:-:S13]  /*55b0*/  ISETP.NE.AND P0, PT, R0, 0x1d, PT ;  /* 0x0000001d0000780c */ /* 0x000fda0003f05270 */
[----:B------:R-:W-:Y:S05]  /*55c0*/  @!P0 BRA `(.L_x_449) ;  /* 0x0000000000948947 */ /* 0x000fea0003800000 */
[----:B------:R-:W-:-:S13]  /*55d0*/  ISETP.NE.AND P0, PT, R0, 0x2c, PT ;  /* 0x0000002c0000780c */ /* 0x000fda0003f05270 */
[----:B------:R-:W-:Y:S05]  /*55e0*/  @!P0 BRA `(.L_x_450) ;  /* 0x0000000000488947 */ /* 0x000fea0003800000 */
.L_x_421:
        /* <DEDUP_REMOVED lines=16> */
.L_x_451:
[----:B------:R-:W-:Y:S01]  /*56f0*/  IMAD.MOV.U32 R19, RZ, RZ, R25 ;  /* 0x000000ffff137224 */ /* 0x000fe200078e0019 */
[----:B------:R-:W-:Y:S06]  /*5700*/  BRA `(.L_x_416) ;  /* 0x0000000000607947 */ /* 0x000fec0003800000 */
.L_x_450:
[----:B------:R-:W0:Y:S01]  /*5710*/  I2F.S16 R6, R5 ;  /* 0x0000000500067306 */ /* 0x000e220000101400 */
[----:B------:R-:W-:Y:S01]  /*5720*/  IMAD.MOV.U32 R19, RZ, RZ, R25 ;  /* 0x000000ffff137224 */ /* 0x000fe200078e0019 */
[----:B0-----:R-:W-:-:S04]  /*5730*/  SHF.R.U32.HI R4, RZ, 0x17, R6 ;  /* 0x00000017ff047819 */ /* 0x001fc80000011606 */
[----:B------:R-:W-:-:S04]  /*5740*/  LOP3.LUT R3, R4, 0xff, RZ, 0xc0, !PT ;  /* 0x000000ff04037812 */ /* 0x000fc800078ec0ff */
        /* <DEDUP_REMOVED lines=13> */
.L_x_449:
[--C-:B------:R-:W-:Y:S01]  /*5820*/  SHF.R.S32.HI R7, RZ, 0x1f, R5.reuse ;  /* 0x0000001fff077819 */ /* 0x100fe20000011405 */
[----:B------:R-:W-:Y:S02]  /*5830*/  IMAD.MOV.U32 R6, RZ, RZ, R5 ;  /* 0x000000ffff067224 */ /* 0x000fe400078e0005 */
[----:B------:R-:W-:-:S03]  /*5840*/  IMAD.MOV.U32 R19, RZ, RZ, R25 ;  /* 0x000000ffff137224 */ /* 0x000fc600078e0019 */
[----:B------:R0:W-:Y:S01]  /*5850*/  STG.E.64 desc[UR36][R8.64], R6 ;  /* 0x0000000608007986 */ /* 0x0001e2000c101b24 */
[----:B------:R-:W-:Y:S05]  /*5860*/  BRA `(.L_x_416) ;  /* 0x0000000000087947 */ /* 0x000fea0003800000 */
.L_x_448:
[----:B------:R0:W-:Y:S01]  /*5870*/  STG.E desc[UR36][R8.64], R5 ;  /* 0x0000000508007986 */ /* 0x0001e2000c101924 */
[----:B------:R-:W-:-:S07]  /*5880*/  IMAD.MOV.U32 R19, RZ, RZ, R25 ;  /* 0x000000ffff137224 */ /* 0x000fce00078e0019 */
.L_x_416:
[----:B------:R-:W-:Y:S05]  /*5890*/  BSYNC.RECONVERGENT B6 ;  /* 0x0000000000067941 */ /* 0x000fea0003800200 */
.L_x_415:
[----:B------:R-:W-:Y:S01]  /*58a0*/  ISETP.GE.AND P0, PT, R19, R16, PT ;  /* 0x000000101300720c */ /* 0x000fe20003f06270 */
[----:B------:R-:W-:-:S12]  /*58b0*/  BSSY.RECONVERGENT B6, `(.L_x_452) ;  /* 0x00001ce000067945 */ /* 0x000fd80003800200 */
[----:B------:R-:W-:Y:S05]  /*58c0*/  @P0 BRA `(.L_x_453) ;  /* 0x0000001c00300947 */ /* 0x000fea0003800000 */
[----:B------:R-:W5:Y:S01]  /*58d0*/  LDCU UR4, c[0x0][0x3a8] ;  /* 0x00007500ff0477ac */ /* 0x000f620008000800 */
[----:B01234-:R-:W0:Y:S01]  /*58e0*/  LDC.64 R8, c[0x0][0x388] ;  /* 0x0000e200ff087b82 */ /* 0x01fe220000000a00 */
[----:B------:R-:W-:Y:S01]  /*58f0*/  IMAD R0, R2, 0x200, R19 ;  /* 0x0000020002007824 */ /* 0x000fe200078e0213 */
[----:B------:R-:W-:-:S03]  /*5900*/  PRMT R4, R18, 0x9910, RZ ;  /* 0x0000991012047816 */ /* 0x000fc600000000ff */
[----:B-----5:R-:W-:Y:S02]  /*5910*/  IMAD R3, R0, UR4, RZ ;  /* 0x0000000400037c24 */ /* 0x020fe4000f8e02ff */
[----:B------:R-:W-:-:S05]  /*5920*/  IMAD.MOV.U32 R0, RZ, RZ, R4 ;  /* 0x000000ffff007224 */ /* 0x000fca00078e0004 */
[----:B------:R-:W-:Y:S02]  /*5930*/  ISETP.GT.AND P1, PT, R0, 0x9, PT ;  /* 0x000000090000780c */ /* 0x000fe40003f24270 */
[----:B0-----:R-:W-:-:S05]  /*5940*/  IADD3 R8, P0, PT, R3, R8, RZ ;  /* 0x0000000803087210 */ /* 0x001fca0007f1e0ff */
        /* <DEDUP_REMOVED lines=11> */
[----:B------:R-:W-:Y:S05]  /*5a00*/  BRA `(.L_x_459) ;  /* 0x0000000c00407947 */ /* 0x000fea0003800000 */
.L_x_457:
[----:B------:R0:W-:Y:S01]  /*5a10*/  STG.E.U8 desc[UR36][R8.64], R26 ;  /* 0x0000001a08007986 */ /* 0x0001e2000c101124 */
[----:B------:R-:W-:Y:S05]  /*5a20*/  BRA `(.L_x_459) ;  /* 0x0000000c00387947 */ /* 0x000fea0003800000 */
.L_x_456:
[----:B------:R-:W-:-:S13]  /*5a30*/  ISETP.NE.AND P0, PT, R0, 0x2, PT ;  /* 0x000000020000780c */ /* 0x000fda0003f05270 */
[----:B------:R-:W-:Y:S05]  /*5a40*/  @!P0 BRA `(.L_x_460) ;  /* 0x0000000000248947 */ /* 0x000fea0003800000 */
[----:B------:R-:W-:-:S13]  /*5a50*/  ISETP.NE.AND P0, PT, R0, 0x3, PT ;  /* 0x000000030000780c */ /* 0x000fda0003f05270 */
[----:B------:R-:W-:Y:S05]  /*5a60*/  @!P0 BRA `(.L_x_461) ;  /* 0x0000000000148947 */ /* 0x000fea0003800000 */
[----:B------:R-:W-:-:S13]  /*5a70*/  ISETP.NE.AND P0, PT, R0, 0x4, PT ;  /* 0x000000040000780c */ /* 0x000fda0003f05270 */
[----:B------:R-:W-:Y:S05]  /*5a80*/  @P0 BRA `(.L_x_458) ;  /* 0x00000008003c0947 */ /* 0x000fea0003800000 */
[----:B------:R-:W-:-:S05]  /*5a90*/  SHF.R.S32.HI R27, RZ, 0x1f, R26 ;  /* 0x0000001fff1b7819 */ /* 0x000fca000001141a */
[----:B------:R0:W-:Y:S01]  /*5aa0*/  STG.E.64 desc[UR36][R8.64], R26 ;  /* 0x0000001a08007986 */ /* 0x0001e2000c101b24 */
[----:B------:R-:W-:Y:S05]  /*5ab0*/  BRA `(.L_x_459) ;  /* 0x0000000c00147947 */ /* 0x000fea0003800000 */
.L_x_461:
[----:B------:R0:W-:Y:S01]  /*5ac0*/  STG.E desc[UR36][R8.64], R26 ;  /* 0x0000001a08007986 */ /* 0x0001e2000c101924 */
[----:B------:R-:W-:Y:S05]  /*5ad0*/  BRA `(.L_x_459) ;  /* 0x0000000c000c7947 */ /* 0x000fea0003800000 */
.L_x_460:
[----:B------:R0:W-:Y:S01]  /*5ae0*/  STG.E.U16 desc[UR36][R8.64], R26 ;  /* 0x0000001a08007986 */ /* 0x0001e2000c101524 */
[----:B------:R-:W-:Y:S05]  /*5af0*/  BRA `(.L_x_459) ;  /* 0x0000000c00047947 */ /* 0x000fea0003800000 */
.L_x_455:
[----:B------:R-:W-:-:S13]  /*5b00*/  ISETP.GT.AND P0, PT, R0, 0x6, PT ;  /* 0x000000060000780c */ /* 0x000fda0003f04270 */
[----:B------:R-:W-:Y:S05]  /*5b10*/  @P0 BRA `(.L_x_462) ;  /* 0x00000000002c0947 */ /* 0x000fea0003800000 */
[----:B------:R-:W-:-:S13]  /*5b20*/  ISETP.NE.AND P0, PT, R0, 0x5, PT ;  /* 0x000000050000780c */ /* 0x000fda0003f05270 */
[----:B------:R-:W-:Y:S05]  /*5b30*/  @!P0 BRA `(.L_x_463) ;  /* 0x0000000000148947 */ /* 0x000fea0003800000 */
[----:B------:R-:W-:-:S13]  /*5b40*/  ISETP.NE.AND P0, PT, R0, 0x6, PT ;  /* 0x000000060000780c */ /* 0x000fda0003f05270 */
[----:B------:R-:W-:Y:S05]  /*5b50*/  @P0 BRA `(.L_x_458) ;  /* 0x0000000800080947 */ /* 0x000fea0003800000 */
[----:B------:R-:W0:Y:S02]  /*5b60*/  I2F.S16 R3, R26 ;  /* 0x0000001a00037306 */ /* 0x000e240000101400 */
[----:B0-----:R0:W-:Y:S01]  /*5b70*/  STG.E desc[UR36][R8.64], R3 ;  /* 0x0000000308007986 */ /* 0x0011e2000c101924 */
[----:B------:R-:W-:Y:S05]  /*5b80*/  BRA `(.L_x_459) ;  /* 0x0000000800e07947 */ /* 0x000fea0003800000 */
.L_x_463:
[----:B------:R-:W0:Y:S02]  /*5b90*/  I2F.S16 R0, R26 ;  /* 0x0000001a00007306 */ /* 0x000e240000101400 */
[----:B0-----:R-:W-:-:S05]  /*5ba0*/  F2FP.F16.F32.PACK_AB R0, RZ, R0 ;  /* 0x00000000ff00723e */ /* 0x001fca00000000ff */
[----:B------:R0:W-:Y:S01]  /*5bb0*/  STG.E.U16 desc[UR36][R8.64], R0 ;  /* 0x0000000008007986 */ /* 0x0001e2000c101524 */
[----:B------:R-:W-:Y:S05]  /*5bc0*/  BRA `(.L_x_459) ;  /* 0x0000000800d07947 */ /* 0x000fea0003800000 */
.L_x_462:
[----:B------:R-:W-:-:S13]  /*5bd0*/  ISETP.NE.AND P0, PT, R0, 0x7, PT ;  /* 0x000000070000780c */ /* 0x000fda0003f05270 */
[----:B------:R-:W-:Y:S05]  /*5be0*/  @!P0 BRA `(.L_x_464) ;  /* 0x0000000000348947 */ /* 0x000fea0003800000 */
[----:B------:R-:W-:-:S13]  /*5bf0*/  ISETP.NE.AND P0, PT, R0, 0x8, PT ;  /* 0x000000080000780c */ /* 0x000fda0003f05270 */
[----:B------:R-:W-:Y:S05]  /*5c00*/  @!P0 BRA `(.L_x_465) ;  /* 0x0000000000188947 */ /* 0x000fea0003800000 */
[----:B------:R-:W-:-:S13]  /*5c10*/  ISETP.NE.AND P0, PT, R0, 0x9, PT ;  /* 0x000000090000780c */ /* 0x000fda0003f05270 */
[----:B------:R-:W-:Y:S05]  /*5c20*/  @P0 BRA `(.L_x_458) ;  /* 0x0000000400d40947 */ /* 0x000fea0003800000 */
[----:B------:R-:W0:Y:S01]  /*5c30*/  I2F.S16 R26, R26 ;  /* 0x0000001a001a7306 */ /* 0x000e220000101400 */
[----:B------:R-:W-:-:S05]  /*5c40*/  IMAD.MOV.U32 R27, RZ, RZ, RZ ;  /* 0x000000ffff1b7224 */ /* 0x000fca00078e00ff */
[----:B0-----:R0:W-:Y:S01]  /*5c50*/  STG.E.64 desc[UR36][R8.64], R26 ;  /* 0x0000001a08007986 */ /* 0x0011e2000c101b24 */
[----:B------:R-:W-:Y:S05]  /*5c60*/  BRA `(.L_x_459) ;  /* 0x0000000800a87947 */ /* 0x000fea0003800000 */
.L_x_465:
[----:B------:R-:W0:Y:S02]  /*5c70*/  I2F.S16 R26, R26 ;  /* 0x0000001a001a7306 */ /* 0x000e240000101400 */
[----:B0-----:R-:W-:-:S04]  /*5c80*/  F2FP.F16.F32.PACK_AB R3, RZ, R26 ;  /* 0x0000001aff03723e */ /* 0x001fc800000000ff */
[----:B------:R-:W-:-:S05]  /*5c90*/  PRMT R3, R3, 0x5410, RZ ;  /* 0x0000541003037816 */ /* 0x000fca00000000ff */
[----:B------:R0:W-:Y:S01]  /*5ca0*/  STG.E desc[UR36][R8.64], R3 ;  /* 0x0000000308007986 */ /* 0x0001e2000c101924 */
[----:B------:R-:W-:Y:S05]  /*5cb0*/  BRA `(.L_x_459) ;  /* 0x0000000800947947 */ /* 0x000fea0003800000 */
.L_x_464:
[----:B------:R-:W0:Y:S02]  /*5cc0*/  I2F.F64.S16 R26, R26 ;  /* 0x0000001a001a7312 */ /* 0x000e240000101c00 */
[----:B0-----:R0:W-:Y:S01]  /*5cd0*/  STG.E.64 desc[UR36][R8.64], R26 ;  /* 0x0000001a08007986 */ /* 0x0011e2000c101b24 */
[----:B------:R-:W-:Y:S05]  /*5ce0*/  BRA `(.L_x_459) ;  /* 0x0000000800887947 */ /* 0x000fea0003800000 */
.L_x_454:
[----:B------:R-:W-:-:S13]  /*5cf0*/  ISETP.GT.AND P0, PT, R0, 0x18, PT ;  /* 0x000000180000780c */ /* 0x000fda0003f04270 */
[----:B------:R-:W-:Y:S05]  /*5d00*/  @!P0 BRA `(.L_x_466) ;  /* 0x00000004004c8947 */ /* 0x000fea0003800000 */
        /* <DEDUP_REMOVED lines=9> */
[----:B------:R-:W-:Y:S05]  /*5da0*/  BRA `(.L_x_459) ;  /* 0x0000000800587947 */ /* 0x000fea0003800000 */
.L_x_469:
[----:B------:R-:W0:Y:S01]  /*5db0*/  I2F.S16 R5, R26 ;  /* 0x0000001a00057306 */ /* 0x000e220000101400 */
[----:B------:R-:W-:Y:S01]  /*5dc0*/  BSSY.RECONVERGENT B0, `(.L_x_470) ;  /* 0x0000013000007945 */ /* 0x000fe20003800200 */
[----:B------:R-:W-:Y:S01]  /*5dd0*/  IMAD.MOV.U32 R4, RZ, RZ, 0x80 ;  /* 0x00000080ff047424 */ /* 0x000fe200078e00ff */
[----:B0-----:R-:W-:-:S04]  /*5de0*/  LOP3.LUT R3, R5, 0x7fffffff, RZ, 0xc0, !PT ;  /* 0x7fffffff05037812 */ /* 0x001fc800078ec0ff */
        /* <DEDUP_REMOVED lines=13> */
.L_x_472:
[----:B------:R-:W-:-:S04]  /*5ec0*/  SHF.R.U32.HI R3, RZ, 0x18, R5 ;  /* 0x00000018ff037819 */ /* 0x000fc80000011605 */
[----:B------:R-:W-:-:S04]  /*5ed0*/  LOP3.LUT R0, R0, 0x80, R3, 0xf8, !PT ;  /* 0x0000008000007812 */ /* 0x000fc800078ef803 */
[----:B------:R-:W-:-:S07]  /*5ee0*/  PRMT R4, R0, 0x7610, R4 ;  /* 0x0000761000047816 */ /* 0x000fce0000000004 */
.L_x_471:
[----:B------:R-:W-:Y:S05]  /*5ef0*/  BSYNC.RECONVERGENT B0 ;  /* 0x0000000000007941 */ /* 0x000fea0003800200 */
.L_x_470:
[----:B------:R0:W-:Y:S01]  /*5f00*/  STG.E.U8 desc[UR36][R8.64], R4 ;  /* 0x0000000408007986 */ /* 0x0001e2000c101124 */
[----:B------:R-:W-:Y:S05]  /*5f10*/  BRA `(.L_x_459) ;  /* 0x0000000400fc7947 */ /* 0x000fea0003800000 */
.L_x_468:
        /* <DEDUP_REMOVED lines=17> */
.L_x_475:
[----:B------:R-:W-:-:S04]  /*6030*/  SHF.R.U32.HI R3, RZ, 0x18, R5 ;  /* 0x00000018ff037819 */ /* 0x000fc80000011605 */
[----:B------:R-:W-:-:S04]  /*6040*/  LOP3.LUT R0, R0, 0x80, R3, 0xf8, !PT ;  /* 0x0000008000007812 */ /* 0x000fc800078ef803 */
[----:B------:R-:W-:-:S07]  /*6050*/  PRMT R4, R0, 0x7610, R4 ;  /* 0x0000761000047816 */ /* 0x000fce0000000004 */
.L_x_474:
[----:B------:R-:W-:Y:S05]  /*6060*/  BSYNC.RECONVERGENT B0 ;  /* 0x0000000000007941 */ /* 0x000fea0003800200 */
.L_x_473:
[----:B------:R0:W-:Y:S01]  /*6070*/  STG.E.U8 desc[UR36][R8.64], R4 ;  /* 0x0000000408007986 */ /* 0x0001e2000c101124 */
[----:B------:R-:W-:Y:S05]  /*6080*/  BRA `(.L_x_459) ;  /* 0x0000000400a07947 */ /* 0x000fea0003800000 */
.L_x_467:
[----:B------:R-:W-:-:S13]  /*6090*/  ISETP.NE.AND P0, PT, R0, 0x1c, PT ;  /* 0x0000001c0000780c */ /* 0x000fda0003f05270 */
[----:B------:R-:W-:Y:S05]  /*60a0*/  @!P0 BRA `(.L_x_476) ;  /* 0x00000000005c8947 */ /* 0x000fea0003800000 */
[----:B------:R-:W-:-:S13]  /*60b0*/  ISETP.NE.AND P0, PT, R0, 0x1d, PT ;  /* 0x0000001d0000780c */ /* 0x000fda0003f05270 */
[----:B------:R-:W-:Y:S05]  /*60c0*/  @!P0 BRA `(.L_x_477) ;  /* 0x0000000000488947 */ /* 0x000fea0003800000 */
[----:B------:R-:W-:-:S13]  /*60d0*/  ISETP.NE.AND P0, PT, R0, 0x2c, PT ;  /* 0x0000002c0000780c */ /* 0x000fda0003f05270 */
[----:B------:R-:W-:Y:S05]  /*60e0*/  @P0 BRA `(.L_x_458) ;  /* 0x0000000000a40947 */ /* 0x000fea0003800000 */
[----:B------:R-:W0:Y:S02]  /*60f0*/  I2F.S16 R26, R26 ;  /* 0x0000001a001a7306 */ /* 0x000e240000101400 */
        /* <DEDUP_REMOVED lines=15> */
.L_x_477:
[----:B------:R-:W-:-:S05]  /*61f0*/  SHF.R.S32.HI R27, RZ, 0x1f, R26 ;  /* 0x0000001fff1b7819 */ /* 0x000fca000001141a */
[----:B------:R0:W-:Y:S01]  /*6200*/  STG.E.64 desc[UR36][R8.64], R26 ;  /* 0x0000001a08007986 */ /* 0x0001e2000c101b24 */
[----:B------:R-:W-:Y:S05]  /*6210*/  BRA `(.L_x_459) ;  /* 0x00000004003c7947 */ /* 0x000fea0003800000 */
.L_x_476:
[----:B------:R0:W-:Y:S01]  /*6220*/  STG.E desc[UR36][R8.64], R26 ;  /* 0x0000001a08007986 */ /* 0x0001e2000c101924 */
[----:B------:R-:W-:Y:S05]  /*6230*/  BRA `(.L_x_459) ;  /* 0x0000000400347947 */ /* 0x000fea0003800000 */
.L_x_466:
[----:B------:R-:W-:-:S13]  /*6240*/  ISETP.GT.AND P0, PT, R0, 0xe, PT ;  /* 0x0000000e0000780c */ /* 0x000fda0003f04270 */
[----:B------:R-:W-:Y:S05]  /*6250*/  @P0 BRA `(.L_x_478) ;  /* 0x0000000000300947 */ /* 0x000fea0003800000 */
[----:B------:R-:W-:-:S13]  /*6260*/  ISETP.NE.AND P0, PT, R0, 0xa, PT ;  /* 0x0000000a0000780c */ /* 0x000fda0003f05270 */
[----:B------:R-:W-:Y:S05]  /*6270*/  @!P0 BRA `(.L_x_479) ;  /* 0x0000000000188947 */ /* 0x000fea0003800000 */
[----:B------:R-:W-:-:S13]  /*6280*/  ISETP.NE.AND P0, PT, R0, 0xb, PT ;  /* 0x0000000b0000780c */ /* 0x000fda0003f05270 */
[----:B------:R-:W-:Y:S05]  /*6290*/  @P0 BRA `(.L_x_458) ;  /* 0x0000000000380947 */ /* 0x000fea0003800000 */
[----:B------:R-:W-:-:S04]  /*62a0*/  ISETP.NE.AND P1, PT, R27, RZ, PT ;  /* 0x000000ff1b00720c */ /* 0x000fc80003f25270 */
[----:B------:R-:W-:-:S05]  /*62b0*/  SEL R3, RZ, 0x1, !P1 ;  /* 0x00000001ff037807 */ /* 0x000fca0004800000 */
[----:B------:R3:W-:Y:S01]  /*62c0*/  STG.E.U8 desc[UR36][R8.64], R3 ;  /* 0x0000000308007986 */ /* 0x0007e2000c101124 */
[----:B------:R-:W-:Y:S05]  /*62d0*/  BRA `(.L_x_459) ;  /* 0x00000004000c7947 */ /* 0x000fea0003800000 */
.L_x_479:
[----:B------:R-:W-:Y:S01]  /*62e0*/  CS2R R6, SRZ ;  /* 0x0000000000067805 */ /* 0x000fe2000001ff00 */
[----:B------:R-:W0:Y:S04]  /*62f0*/  I2F.F64.S16 R4, R26 ;  /* 0x0000001a00047312 */ /* 0x000e280000101c00 */
[----:B0-----:R4:W-:Y:S01]  /*6300*/  STG.E.128 desc[UR36][R8.64], R4 ;  /* 0x0000000408007986 */ /* 0x0019e2000c101d24 */
[----:B------:R-:W-:Y:S05]  /*6310*/  BRA `(.L_x_459) ;  /* 0x0000000000fc7947 */ /* 0x000fea0003800000 */
.L_x_478:
[----:B------:R-:W-:-:S13]  /*6320*/  ISETP.NE.AND P0, PT, R0, 0xf, PT ;  /* 0x0000000f0000780c */ /* 0x000fda0003f05270 */
[----:B------:R-:W-:Y:S05]  /*6330*/  @!P0 BRA `(.L_x_480) ;  /* 0x0000000000e88947 */ /* 0x000fea0003800000 */
[----:B------:R-:W-:-:S13]  /*6340*/  ISETP.NE.AND P0, PT, R0, 0x17, PT ;  /* 0x000000170000780c */ /* 0x000fda0003f05270 */
[----:B------:R-:W-:Y:S05]  /*6350*/  @!P0 BRA `(.L_x_481) ;  /* 0x0000000000908947 */ /* 0x000fea0003800000 */
[----:B------:R-:W-:-:S13]  /*6360*/  ISETP.NE.AND P0, PT, R0, 0x18, PT ;  /* 0x000000180000780c */ /* 0x000fda0003f05270 */
[----:B------:R-:W-:Y:S05]  /*6370*/  @!P0 BRA `(.L_x_482) ;  /* 0x0000000000448947 */ /* 0x000fea0003800000 */
.L_x_458:
        /* <DEDUP_REMOVED lines=16> */
.L_x_483:
[----:B------:R-:W-:Y:S05]  /*6480*/  BRA `(.L_x_459) ;  /* 0x0000000000a07947 */ /* 0x000fea0003800000 */
.L_x_482:
[----:B------:R-:W0:Y:S01]  /*6490*/  I2F.S16 R5, R26 ;  /* 0x0000001a00057306 */ /* 0x000e220000101400 */
[----:B------:R-:W-:Y:S01]  /*64a0*/  BSSY.RECONVERGENT B0, `(.L_x_484) ;  /* 0x000000c000007945 */ /* 0x000fe20003800200 */
[----:B------:R-:W-:Y:S01]  /*64b0*/  IMAD.MOV.U32 R0, RZ, RZ, 0x7f ;  /* 0x0000007fff007424 */ /* 0x000fe200078e00ff */
[----:B0-----:R-:W-:Y:S02]  /*64c0*/  LOP3.LUT R4, R5, 0x7fffffff, RZ, 0xc0, !PT ;  /* 0x7fffffff05047812 */ /* 0x001fe400078ec0ff */
[----:B------:R-:W-:Y:S02]  /*64d0*/  SHF.R.U32.HI R3, RZ, 0x18, R5 ;  /* 0x00000018ff037819 */ /* 0x000fe40000011605 */
        /* <DEDUP_REMOVED lines=8> */
.L_x_485:
[----:B------:R-:W-:Y:S05]  /*6560*/  BSYNC.RECONVERGENT B0 ;  /* 0x0000000000007941 */ /* 0x000fea0003800200 */
.L_x_484:
[----:B------:R-:W-:-:S05]  /*6570*/  LOP3.LUT R3, R0, 0x80, R3, 0xf8, !PT ;  /* 0x0000008000037812 */ /* 0x000fca00078ef803 */
[----:B------:R2:W-:Y:S01]  /*6580*/  STG.E.U8 desc[UR36][R8.64], R3 ;  /* 0x0000000308007986 */ /* 0x0005e2000c101124 */
[----:B------:R-:W-:Y:S05]  /*6590*/  BRA `(.L_x_459) ;  /* 0x00000000005c7947 */ /* 0x000fea0003800000 */
.L_x_481:
[----:B------:R-:W0:Y:S01]  /*65a0*/  I2F.S16 R5, R26 ;  /* 0x0000001a00057306 */ /* 0x000e220000101400 */
[----:B------:R-:W-:Y:S01]  /*65b0*/  BSSY.RECONVERGENT B0, `(.L_x_486) ;  /* 0x000000e000007945 */ /* 0x000fe20003800200 */
[----:B0-----:R-:W-:-:S04]  /*65c0*/  LOP3.LUT R3, R5, 0x7fffffff, RZ, 0xc0, !PT ;  /* 0x7fffffff05037812 */ /* 0x001fc800078ec0ff */
[----:B------:R-:W-:-:S13]  /*65d0*/  ISETP.GT.U32.AND P0, PT, R3, 0x477fffff, PT ;  /* 0x477fffff0300780c */ /* 0x000fda0003f04070 */
[----:B------:R-:W-:Y:S05]  /*65e0*/  @P0 BRA `(.L_x_487) ;  /* 0x00000000001c0947 */ /* 0x000fea0003800000 */
[----:B------:R-:W-:-:S13]  /*65f0*/  ISETP.GE.U32.AND P0, PT, R3, 0x38800000, PT ;  /* 0x388000000300780c */ /* 0x000fda0003f06070 */
[----:B------:R-:W-:-:S04]  /*6600*/  @P0 SHF.R.U32.HI R0, RZ, 0x15, R5 ;  /* 0x00000015ff000819 */ /* 0x000fc80000011605 */
[----:B------:R-:W-:-:S04]  /*6610*/  @P0 LOP3.LUT R0, R0, 0x1, RZ, 0xc0, !PT ;  /* 0x0000000100000812 */ /* 0x000fc800078ec0ff */
[----:B------:R-:W-:-:S04]  /*6620*/  @P0 IADD3 R0, PT, PT, R5, 0x80fffff, R0 ;  /* 0x080fffff05000810 */ /* 0x000fc80007ffe000 */
[----:B------:R-:W-:Y:S01]  /*6630*/  @P0 SHF.R.U32.HI R0, RZ, 0x15, R0 ;  /* 0x00000015ff000819 */ /* 0x000fe20000011600 */
[----:B------:R-:W-:Y:S01]  /*6640*/  @!P0 FADD.FTZ R0, R3, 128 ;  /* 0x4300000003008421 */ /* 0x000fe20000010000 */
[----:B------:R-:W-:Y:S06]  /*6650*/  BRA `(.L_x_488) ;  /* 0x00000000000c7947 */ /* 0x000fec0003800000 */
.L_x_487:
[----:B------:R-:W-:Y:S01]  /*6660*/  IMAD.MOV.U32 R0, RZ, RZ, 0x7f ;  /* 0x0000007fff007424 */ /* 0x000fe200078e00ff */
[----:B------:R-:W-:-:S04]  /*6670*/  ISETP.GT.U32.AND P0, PT, R3, 0x7f800000, PT ;  /* 0x7f8000000300780c */ /* 0x000fc80003f04070 */
[----:B------:R-:W-:-:S09]  /*6680*/  SEL R0, R0, 0x7c, P0 ;  /* 0x0000007c00007807 */ /* 0x000fd20000000000 */
.L_x_488:
[----:B------:R-:W-:Y:S05]  /*6690*/  BSYNC.RECONVERGENT B0 ;  /* 0x0000000000007941 */ /* 0x000fea0003800200 */
.L_x_486:
[----:B------:R-:W-:-:S04]  /*66a0*/  SHF.R.U32.HI R3, RZ, 0x18, R5 ;  /* 0x00000018ff037819 */ /* 0x000fc80000011605 */
[----:B------:R-:W-:-:S05]  /*66b0*/  LOP3.LUT R3, R0, 0x80, R3, 0xf8, !PT ;  /* 0x0000008000037812 */ /* 0x000fca00078ef803 */
[----:B------:R1:W-:Y:S01]  /*66c0*/  STG.E.U8 desc[UR36][R8.64], R3 ;  /* 0x0000000308007986 */ /* 0x0003e2000c101124 */
[----:B------:R-:W-:Y:S05]  /*66d0*/  BRA `(.L_x_459) ;  /* 0x00000000000c7947 */ /* 0x000fea0003800000 */
.L_x_480:
[----:B------:R-:W0:Y:S02]  /*66e0*/  I2F.S16 R0, R26 ;  /* 0x0000001a00007306 */ /* 0x000e240000101400 */
[----:B0-----:R-:W-:-:S05]  /*66f0*/  F2FP.BF16.F32.PACK_AB R0, RZ, R0 ;  /* 0x00000000ff00723e */ /* 0x001fca00000010ff */
[----:B------:R0:W-:Y:S02]  /*6700*/  STG.E.U16 desc[UR36][R8.64], R0 ;  /* 0x0000000008007986 */ /* 0x0001e4000c101524 */
.L_x_459:
[----:B------:R-:W-:-:S05]  /*6710*/  VIADD R19, R19, 0x80 ;  /* 0x0000008013137836 */ /* 0x000fca0000000000 */
[----:B------:R-:W-:-:S13]  /*6720*/  ISETP.GE.AND P0, PT, R19, R16, PT ;  /* 0x000000101300720c */ /* 0x000fda0003f06270 */
        /* <DEDUP_REMOVED lines=21> */
.L_x_492:
[----:B------:R0:W-:Y:S01]  /*6880*/  STG.E.U8 desc[UR36][R8.64], R24 ;  /* 0x0000001808007986 */ /* 0x0001e2000c101124 */
[----:B------:R-:W-:Y:S05]  /*6890*/  BRA `(.L_x_494) ;  /* 0x0000000c00387947 */ /* 0x000fea0003800000 */
.L_x_491:
        /* <DEDUP_REMOVED lines=9> */
.L_x_496:
[----:B------:R3:W-:Y:S01]  /*6930*/  STG.E desc[UR36][R8.64], R24 ;  /* 0x0000001808007986 */ /* 0x0007e2000c101924 */
[----:B------:R-:W-:Y:S05]  /*6940*/  BRA `(.L_x_494) ;  /* 0x0000000c000c7947 */ /* 0x000fea0003800000 */
.L_x_495:
[----:B------:R2:W-:Y:S01]  /*6950*/  STG.E.U16 desc[UR36][R8.64], R24 ;  /* 0x0000001808007986 */ /* 0x0005e2000c101524 */
[----:B------:R-:W-:Y:S05]  /*6960*/  BRA `(.L_x_494) ;  /* 0x0000000c00047947 */ /* 0x000fea0003800000 */
.L_x_490:
        /* <DEDUP_REMOVED lines=9> */
.L_x_498:
[----:B------:R-:W0:Y:S02]  /*6a00*/  I2F.S16 R0, R24 ;  /* 0x0000001800007306 */ /* 0x000e240000101400 */
[----:B0-----:R-:W-:-:S05]  /*6a10*/  F2FP.F16.F32.PACK_AB R0, RZ, R0 ;  /* 0x00000000ff00723e */ /* 0x001fca00000000ff */
[----:B------:R0:W-:Y:S01]  /*6a20*/  STG.E.U16 desc[UR36][R8.64], R0 ;  /* 0x0000000008007986 */ /* 0x0001e2000c101524 */
[----:B------:R-:W-:Y:S05]  /*6a30*/  BRA `(.L_x_494) ;  /* 0x0000000800d07947 */ /* 0x000fea0003800000 */
.L_x_497:
        /* <DEDUP_REMOVED lines=10> */
.L_x_500:
[----:B------:R-:W0:Y:S02]  /*6ae0*/  I2F.S16 R24, R24 ;  /* 0x0000001800187306 */ /* 0x000e240000101400 */
[----:B0-----:R-:W-:-:S04]  /*6af0*/  F2FP.F16.F32.PACK_AB R3, RZ, R24 ;  /* 0x00000018ff03723e */ /* 0x001fc800000000ff */
[----:B------:R-:W-:-:S05]  /*6b00*/  PRMT R3, R3, 0x5410, RZ ;  /* 0x0000541003037816 */ /* 0x000fca00000000ff */
[----:B------:R0:W-:Y:S01]  /*6b10*/  STG.E desc[UR36][R8.64], R3 ;  /* 0x0000000308007986 */ /* 0x0001e2000c101924 */
[----:B------:R-:W-:Y:S05]  /*6b20*/  BRA `(.L_x_494) ;  /* 0x0000000800947947 */ /* 0x000fea0003800000 */
.L_x_499:
[----:B------:R-:W0:Y:S02]  /*6b30*/  I2F.F64.S16 R24, R24 ;  /* 0x0000001800187312 */ /* 0x000e240000101c00 */
[----:B0-----:R0:W-:Y:S01]  /*6b40*/  STG.E.64 desc[UR36][R8.64], R24 ;  /* 0x0000001808007986 */ /* 0x0011e2000c101b24 */
[----:B------:R-:W-:Y:S05]  /*6b50*/  BRA `(.L_x_494) ;  /* 0x0000000800887947 */ /* 0x000fea0003800000 */
.L_x_489:
        /* <DEDUP_REMOVED lines=12> */
.L_x_504:
        /* <DEDUP_REMOVED lines=17> */
.L_x_507:
[----:B------:R-:W-:-:S04]  /*6d30*/  SHF.R.U32.HI R3, RZ, 0x18, R5 ;  /* 0x00000018ff037819 */ /* 0x000fc80000011605 */
[----:B------:R-:W-:-:S04]  /*6d40*/  LOP3.LUT R0, R0, 0x80, R3, 0xf8, !PT ;  /* 0x0000008000007812 */ /* 0x000fc800078ef803 */
[----:B------:R-:W-:-:S07]  /*6d50*/  PRMT R4, R0, 0x7610, R4 ;  /* 0x0000761000047816 */ /* 0x000fce0000000004 */
.L_x_506:
[----:B------:R-:W-:Y:S05]  /*6d60*/  BSYNC.RECONVERGENT B0 ;  /* 0x0000000000007941 */ /* 0x000fea0003800200 */
.L_x_505:
[----:B------:R0:W-:Y:S01]  /*6d70*/  STG.E.U8 desc[UR36][R8.64], R4 ;  /* 0x0000000408007986 */ /* 0x0001e2000c101124 */
[----:B------:R-:W-:Y:S05]  /*6d80*/  BRA `(.L_x_494) ;  /* 0x0000000400fc7947 */ /* 0x000fea0003800000 */
.L_x_503:
        /* <DEDUP_REMOVED lines=17> */
.L_x_510:
[----:B------:R-:W-:-:S04]  /*6ea0*/  SHF.R.U32.HI R3, RZ, 0x18, R5 ;  /* 0x00000018ff037819 */ /* 0x000fc80000011605 */
[----:B------:R-:W-:-:S04]  /*6eb0*/  LOP3.LUT R0, R0, 0x80, R3, 0xf8, !PT ;  /* 0x0000008000007812 */ /* 0x000fc800078ef803 */
[----:B------:R-:W-:-:S07]  /*6ec0*/  PRMT R4, R0, 0x7610, R4 ;  /* 0x0000761000047816 */ /* 0x000fce0000000004 */
.L_x_509:
[----:B------:R-:W-:Y:S05]  /*6ed0*/  BSYNC.RECONVERGENT B0 ;  /* 0x0000000000007941 */ /* 0x000fea0003800200 */
.L_x_508:
[----:B------:R0:W-:Y:S01]  /*6ee0*/  STG.E.U8 desc[UR36][R8.64], R4 ;  /* 0x0000000408007986 */ /* 0x0001e2000c101124 */
[----:B------:R-:W-:Y:S05]  /*6ef0*/  BRA `(.L_x_494) ;  /* 0x0000000400a07947 */ /* 0x000fea0003800000 */
.L_x_502:
        /* <DEDUP_REMOVED lines=22> */
.L_x_512:
[----:B------:R-:W-:-:S05]  /*7060*/  SHF.R.S32.HI R25, RZ, 0x1f, R24 ;  /* 0x0000001fff197819 */ /* 0x000fca0000011418 */
[----:B------:R0:W-:Y:S01]  /*7070*/  STG.E.64 desc[UR36][R8.64], R24 ;  /* 0x0000001808007986 */ /* 0x0001e2000c101b24 */
[----:B------:R-:W-:Y:S05]  /*7080*/  BRA `(.L_x_494) ;  /* 0x00000004003c7947 */ /* 0x000fea0003800000 */
.L_x_511:
[----:B------:R0:W-:Y:S01]  /*7090*/  STG.E desc[UR36][R8.64], R24 ;  /* 0x0000001808007986 */ /* 0x0001e2000c101924 */
[----:B------:R-:W-:Y:S05]  /*70a0*/  BRA `(.L_x_494) ;  /* 0x0000000400347947 */ /* 0x000fea0003800000 */
.L_x_501:
        /* <DEDUP_REMOVED lines=10> */
.L_x_514:
[----:B------:R-:W-:Y:S01]  /*7150*/  CS2R R6, SRZ ;  /* 0x0000000000067805 */ /* 0x000fe2000001ff00 */
[----:B------:R-:W0:Y:S04]  /*7160*/  I2F.F64.S16 R4, R24 ;  /* 0x0000001800047312 */ /* 0x000e280000101c00 */
[----:B0-----:R0:W-:Y:S01]  /*7170*/  STG.E.128 desc[UR36][R8.64], R4 ;  /* 0x0000000408007986 */ /* 0x0011e2000c101d24 */
[----:B------:R-:W-:Y:S05]  /*7180*/  BRA `(.L_x_494) ;  /* 0x0000000000fc7947 */ /* 0x000fea0003800000 */
.L_x_513:
[----:B------:R-:W-:-:S13]  /*7190*/  ISETP.NE.AND P0, PT, R0, 0xf, PT ;  /* 0x0000000f0000780c */ /* 0x000fda0003f05270 */
[----:B------:R-:W-:Y:S05]  /*71a0*/  @!P0 BRA `(.L_x_515) ;  /* 0x0000000000e88947 */ /* 0x000fea0003800000 */
[----:B------:R-:W-:-:S13]  /*71b0*/  ISETP.NE.AND P0, PT, R0, 0x17, PT ;  /* 0x000000170000780c */ /* 0x000fda0003f05270 */
[----:B------:R-:W-:Y:S05]  /*71c0*/  @!P0 BRA `(.L_x_516) ;  /* 0x0000000000908947 */ /* 0x000fea0003800000 */
[----:B------:R-:W-:-:S13]  /*71d0*/  ISETP.NE.AND P0, PT, R0, 0x18, PT ;  /* 0x000000180000780c */ /* 0x000fda0003f05270 */
[----:B------:R-:W-:Y:S05]  /*71e0*/  @!P0 BRA `(.L_x_517) ;  /* 0x0000000000448947 */ /* 0x000fea0003800000 */
.L_x_493:
        /* <DEDUP_REMOVED lines=16> */
.L_x_518:
[----:B------:R-:W-:Y:S05]  /*72f0*/  BRA `(.L_x_494) ;  /* 0x0000000000a07947 */ /* 0x000fea0003800000 */
.L_x_517:
        /* <DEDUP_REMOVED lines=13> */
.L_x_520:
[----:B------:R-:W-:Y:S05]  /*73d0*/  BSYNC.RECONVERGENT B0 ;  /* 0x0000000000007941 */ /* 0x000fea0003800200 */
.L_x_519:
[----:B------:R-:W-:-:S05]  /*73e0*/  LOP3.LUT R3, R0, 0x80, R3, 0xf8, !PT ;  /* 0x0000008000037812 */ /* 0x000fca00078ef803 */
[----:B------:R0:W-:Y:S01]  /*73f0*/  STG.E.U8 desc[UR36][R8.64], R3 ;  /* 0x0000000308007986 */ /* 0x0001e2000c101124 */
[----:B------:R-:W-:Y:S05]  /*7400*/  BRA `(.L_x_494) ;  /* 0x00000000005c7947 */ /* 0x000fea0003800000 */
.L_x_516:
        /* <DEDUP_REMOVED lines=12> */
.L_x_522:
[----:B------:R-:W-:Y:S01]  /*74d0*/  IMAD.MOV.U32 R0, RZ, RZ, 0x7f ;  /* 0x0000007fff007424 */ /* 0x000fe200078e00ff */
[----:B------:R-:W-:-:S04]  /*74e0*/  ISETP.GT.U32.AND P0, PT, R3, 0x7f800000, PT ;  /* 0x7f8000000300780c */ /* 0x000fc80003f04070 */
[----:B------:R-:W-:-:S09]  /*74f0*/  SEL R0, R0, 0x7c, P0 ;  /* 0x0000007c00007807 */ /* 0x000fd20000000000 */
.L_x_523:
[----:B------:R-:W-:Y:S05]  /*7500*/  BSYNC.RECONVERGENT B0 ;  /* 0x0000000000007941 */ /* 0x000fea0003800200 */
.L_x_521:
[----:B------:R-:W-:-:S04]  /*7510*/  SHF.R.U32.HI R3, RZ, 0x18, R5 ;  /* 0x00000018ff037819 */ /* 0x000fc80000011605 */
[----:B------:R-:W-:-:S05]  /*7520*/  LOP3.LUT R3, R0, 0x80, R3, 0xf8, !PT ;  /* 0x0000008000037812 */ /* 0x000fca00078ef803 */
[----:B------:R0:W-:Y:S01]  /*7530*/  STG.E.U8 desc[UR36][R8.64], R3 ;  /* 0x0000000308007986 */ /* 0x0001e2000c101124 */
[----:B------:R-:W-:Y:S05]  /*7540*/  BRA `(.L_x_494) ;  /* 0x00000000000c7947 */ /* 0x000fea0003800000 */
.L_x_515:
[----:B------:R-:W0:Y:S02]  /*7550*/  I2F.S16 R0, R24 ;  /* 0x0000001800007306 */ /* 0x000e240000101400 */
[----:B0-----:R-:W-:-:S05]  /*7560*/  F2FP.BF16.F32.PACK_AB R0, RZ, R0 ;  /* 0x00000000ff00723e */ /* 0x001fca00000010ff */
[----:B------:R0:W-:Y:S02]  /*7570*/  STG.E.U16 desc[UR36][R8.64], R0 ;  /* 0x0000000008007986 */ /* 0x0001e4000c101524 */
.L_x_494:
[----:B------:R-:W-:-:S07]  /*7580*/  VIADD R19, R19, 0x80 ;  /* 0x0000008013137836 */ /* 0x000fce0000000000 */
.L_x_453:
[----:B------:R-:W-:Y:S05]  /*7590*/  BSYNC.RECONVERGENT B6 ;  /* 0x0000000000067941 */ /* 0x000fea0003800200 */
.L_x_452:
[----:B------:R-:W-:-:S13]  /*75a0*/  ISETP.GE.AND P0, PT, R19, R16, PT ;  /* 0x000000101300720c */ /* 0x000fda0003f06270 */
[----:B------:R-:W-:Y:S05]  /*75b0*/  @P0 EXIT ;  /* 0x000000000000094d */ /* 0x000fea0003800000 */
[----:B0---4-:R-:W0:Y:S01]  /*75c0*/  LDC.64 R4, c[0x0][0x388] ;  /* 0x0000e200ff047b82 */ /* 0x011e220000000a00 */
[----:B------:R-:W2:Y:S01]  /*75d0*/  LDCU UR4, c[0x0][0x3a8] ;  /* 0x00007500ff0477ac */ /* 0x000ea20008000800 */
[----:B-1----:R-:W-:Y:S01]  /*75e0*/  PRMT R0, R18, 0x9910, RZ ;  /* 0x0000991012007816 */ /* 0x002fe200000000ff */
[----:B------:R-:W-:-:S03]  /*75f0*/  IMAD R2, R2, 0x200, R19 ;  /* 0x0000020002027824 */ /* 0x000fc600078e0213 */
[----:B------:R-:W-:Y:S01]  /*7600*/  ISETP.GT.AND P1, PT, R0, 0x9, PT ;  /* 0x000000090000780c */ /* 0x000fe20003f24270 */
[----:B--23--:R-:W-:-:S05]  /*7610*/  IMAD R3, R2, UR4, RZ ;  /* 0x0000000402037c24 */ /* 0x00cfca000f8e02ff */
[----:B0-----:R-:W-:-:S05]  /*7620*/  IADD3 R2, P0, PT, R3, R4, RZ ;  /* 0x0000000403027210 */ /* 0x001fca0007f1e0ff */
[----:B------:R-:W-:Y:S02]  /*7630*/  IMAD.X R3, RZ, RZ, R5, P0 ;  /* 0x000000ffff037224 */ /* 0x000fe400000e0605 */
[----:B------:R-:W-:Y:S06]  /*7640*/  @P1 BRA `(.L_x_524) ;  /* 0x0000000000e01947 */ /* 0x000fec0003800000 */
        /* <DEDUP_REMOVED lines=8> */
[----:B------:R-:W-:Y:S01]  /*76d0*/  STG.E.U8 desc[UR36][R2.64], R22 ;  /* 0x0000001602007986 */ /* 0x000fe2000c101124 */
[----:B------:R-:W-:Y:S05]  /*76e0*/  EXIT ;  /* 0x000000000000794d */ /* 0x000fea0003800000 */
.L_x_527:
[----:B------:R-:W-:Y:S01]  /*76f0*/  STG.E.U8 desc[UR36][R2.64], R22 ;  /* 0x0000001602007986 */ /* 0x000fe2000c101124 */
[----:B------:R-:W-:Y:S05]  /*7700*/  EXIT ;  /* 0x000000000000794d */ /* 0x000fea0003800000 */
.L_x_526:
[----:B------:R-:W-:-:S13]  /*7710*/  ISETP.NE.AND P0, PT, R0, 0x2, PT ;  /* 0x000000020000780c */ /* 0x000fda0003f05270 */
[----:B------:R-:W-:Y:S05]  /*7720*/  @!P0 BRA `(.L_x_529) ;  /* 0x0000000000248947 */ /* 0x000fea0003800000 */
[----:B------:R-:W-:-:S13]  /*7730*/  ISETP.NE.AND P0, PT, R0, 0x3, PT ;  /* 0x000000030000780c */ /* 0x000fda0003f05270 */
[----:B------:R-:W-:Y:S05]  /*7740*/  @!P0 BRA `(.L_x_530) ;  /* 0x0000000000148947 */ /* 0x000fea0003800000 */
[----:B------:R-:W-:-:S13]  /*7750*/  ISETP.NE.AND P0, PT, R0, 0x4, PT ;  /* 0x000000040000780c */ /* 0x000fda0003f05270 */
[----:B------:R-:W-:Y:S05]  /*7760*/  @P0 BRA `(.L_x_528) ;  /* 0x00000008003c0947 */ /* 0x000fea0003800000 */
[----:B------:R-:W-:-:S05]  /*7770*/  SHF.R.S32.HI R23, RZ, 0x1f, R22 ;  /* 0x0000001fff177819 */ /* 0x000fca0000011416 */
[----:B------:R-:W-:Y:S01]  /*7780*/  STG.E.64 desc[UR36][R2.64], R22 ;  /* 0x0000001602007986 */ /* 0x000fe2000c101b24 */
[----:B------:R-:W-:Y:S05]  /*7790*/  EXIT ;  /* 0x000000000000794d */ /* 0x000fea0003800000 */
.L_x_530:
[----:B------:R-:W-:Y:S01]  /*77a0*/  STG.E desc[UR36][R2.64], R22 ;  /* 0x0000001602007986 */ /* 0x000fe2000c101924 */
[----:B------:R-:W-:Y:S05]  /*77b0*/  EXIT ;  /* 0x000000000000794d */ /* 0x000fea0003800000 */
.L_x_529:
[----:B------:R-:W-:Y:S01]  /*77c0*/  STG.E.U16 desc[UR36][R2.64], R22 ;  /* 0x0000001602007986 */ /* 0x000fe2000c101524 */
[----:B------:R-:W-:Y:S05]  /*77d0*/  EXIT ;  /* 0x000000000000794d */ /* 0x000fea0003800000 */
.L_x_525:
[----:B------:R-:W-:-:S13]  /*77e0*/  ISETP.GT.AND P0, PT, R0, 0x6, PT ;  /* 0x000000060000780c */ /* 0x000fda0003f04270 */
[----:B------:R-:W-:Y:S05]  /*77f0*/  @P0 BRA `(.L_x_531) ;  /* 0x00000000002c0947 */ /* 0x000fea0003800000 */
[----:B------:R-:W-:-:S13]  /*7800*/  ISETP.NE.AND P0, PT, R0, 0x5, PT ;  /* 0x000000050000780c */ /* 0x000fda0003f05270 */
[----:B------:R-:W-:Y:S05]  /*7810*/  @!P0 BRA `(.L_x_532) ;  /* 0x0000000000148947 */ /* 0x000fea0003800000 */
[----:B------:R-:W-:-:S13]  /*7820*/  ISETP.NE.AND P0, PT, R0, 0x6, PT ;  /* 0x000000060000780c */ /* 0x000fda0003f05270 */
[----:B------:R-:W-:Y:S05]  /*7830*/  @P0 BRA `(.L_x_528) ;  /* 0x0000000800080947 */ /* 0x000fea0003800000 */
[----:B------:R-:W0:Y:S02]  /*7840*/  I2F.S16 R5, R22 ;  /* 0x0000001600057306 */ /* 0x000e240000101400 */
[----:B0-----:R-:W-:Y:S01]  /*7850*/  STG.E desc[UR36][R2.64], R5 ;  /* 0x0000000502007986 */ /* 0x001fe2000c101924 */
[----:B------:R-:W-:Y:S05]  /*7860*/  EXIT ;  /* 0x000000000000794d */ /* 0x000fea0003800000 */
.L_x_532:
[----:B------:R-:W0:Y:S02]  /*7870*/  I2F.S16 R0, R22 ;  /* 0x0000001600007306 */ /* 0x000e240000101400 */
[----:B0-----:R-:W-:-:S05]  /*7880*/  F2FP.F16.F32.PACK_AB R0, RZ, R0 ;  /* 0x00000000ff00723e */ /* 0x001fca00000000ff */
[----:B------:R-:W-:Y:S01]  /*7890*/  STG.E.U16 desc[UR36][R2.64], R0 ;  /* 0x0000000002007986 */ /* 0x000fe2000c101524 */
[----:B------:R-:W-:Y:S05]  /*78a0*/  EXIT ;  /* 0x000000000000794d */ /* 0x000fea0003800000 */
.L_x_531:
        /* <DEDUP_REMOVED lines=8> */
[----:B0-----:R-:W-:Y:S01]  /*7930*/  STG.E.64 desc[UR36][R2.64], R22 ;  /* 0x0000001602007986 */ /* 0x001fe2000c101b24 */
[----:B------:R-:W-:Y:S05]  /*7940*/  EXIT ;  /* 0x000000000000794d */ /* 0x000fea0003800000 */
.L_x_534:
[----:B------:R-:W0:Y:S02]  /*7950*/  I2F.S16 R22, R22 ;  /* 0x0000001600167306 */ /* 0x000e240000101400 */
[----:B0-----:R-:W-:-:S04]  /*7960*/  F2FP.F16.F32.PACK_AB R5, RZ, R22 ;  /* 0x00000016ff05723e */ /* 0x001fc800000000ff */
[----:B------:R-:W-:-:S05]  /*7970*/  PRMT R5, R5, 0x5410, RZ ;  /* 0x0000541005057816 */ /* 0x000fca00000000ff */
[----:B------:R-:W-:Y:S01]  /*7980*/  STG.E desc[UR36][R2.64], R5 ;  /* 0x0000000502007986 */ /* 0x000fe2000c101924 */
[----:B------:R-:W-:Y:S05]  /*7990*/  EXIT ;  /* 0x000000000000794d */ /* 0x000fea0003800000 */
.L_x_533:
[----:B------:R-:W0:Y:S02]  /*79a0*/  I2F.F64.S16 R22, R22 ;  /* 0x0000001600167312 */ /* 0x000e240000101c00 */
[----:B0-----:R-:W-:Y:S01]  /*79b0*/  STG.E.64 desc[UR36][R2.64], R22 ;  /* 0x0000001602007986 */ /* 0x001fe2000c101b24 */
[----:B------:R-:W-:Y:S05]  /*79c0*/  EXIT ;  /* 0x000000000000794d */ /* 0x000fea0003800000 */
.L_x_524:
        /* <DEDUP_REMOVED lines=10> */
[----:B------:R-:W-:Y:S01]  /*7a70*/  STG.E.U16 desc[UR36][R2.64], R22 ;  /* 0x0000001602007986 */ /* 0x000fe2000c101524 */
[----:B------:R-:W-:Y:S05]  /*7a80*/  EXIT ;  /* 0x000000000000794d */ /* 0x000fea0003800000 */
.L_x_538:
        /* <DEDUP_REMOVED lines=18> */
.L_x_541:
[----:B------:R-:W-:-:S04]  /*7bb0*/  SHF.R.U32.HI R5, RZ, 0x18, R5 ;  /* 0x00000018ff057819 */ /* 0x000fc80000011605 */
[----:B------:R-:W-:-:S07]  /*7bc0*/  LOP3.LUT R0, R0, 0x80, R5, 0xf8, !PT ;  /* 0x0000008000007812 */ /* 0x000fce00078ef805 */
.L_x_540:
[----:B------:R-:W-:Y:S05]  /*7bd0*/  BSYNC.RECONVERGENT B0 ;  /* 0x0000000000007941 */ /* 0x000fea0003800200 */
.L_x_539:
[----:B------:R-:W-:Y:S01]  /*7be0*/  STG.E.U8 desc[UR36][R2.64], R0 ;  /* 0x0000000002007986 */ /* 0x000fe2000c101124 */
[----:B------:R-:W-:Y:S05]  /*7bf0*/  EXIT ;  /* 0x000000000000794d */ /* 0x000fea0003800000 */
.L_x_537:
        /* <DEDUP_REMOVED lines=18> */
.L_x_544:
[----:B------:R-:W-:-:S04]  /*7d20*/  SHF.R.U32.HI R5, RZ, 0x18, R5 ;  /* 0x00000018ff057819 */ /* 0x000fc80000011605 */
[----:B------:R-:W-:-:S07]  /*7d30*/  LOP3.LUT R0, R0, 0x80, R5, 0xf8, !PT ;  /* 0x0000008000007812 */ /* 0x000fce00078ef805 */
.L_x_543:
[----:B------:R-:W-:Y:S05]  /*7d40*/  BSYNC.RECONVERGENT B0 ;  /* 0x0000000000007941 */ /* 0x000fea0003800200 */
.L_x_542:
[----:B------:R-:W-:Y:S01]  /*7d50*/  STG.E.U8 desc[UR36][R2.64], R0 ;  /* 0x0000000002007986 */ /* 0x000fe2000c101124 */
[----:B------:R-:W-:Y:S05]  /*7d60*/  EXIT ;  /* 0x000000000000794d */ /* 0x000fea0003800000 */
.L_x_536:
        /* <DEDUP_REMOVED lines=20> */
[----:B------:R-:W-:Y:S01]  /*7eb0*/  STG.E.U8 desc[UR36][R2.64], R5 ;  /* 0x0000000502007986 */ /* 0x000fe2000c101124 */
[----:B------:R-:W-:Y:S05]  /*7ec0*/  EXIT ;  /* 0x000000000000794d */ /* 0x000fea0003800000 */
.L_x_546:
[----:B------:R-:W-:-:S05]  /*7ed0*/  SHF.R.S32.HI R23, RZ, 0x1f, R22 ;  /* 0x0000001fff177819 */ /* 0x000fca0000011416 */
[----:B------:R-:W-:Y:S01]  /*7ee0*/  STG.E.64 desc[UR36][R2.64], R22 ;  /* 0x0000001602007986 */ /* 0x000fe2000c101b24 */
[----:B------:R-:W-:Y:S05]  /*7ef0*/  EXIT ;  /* 0x000000000000794d */ /* 0x000fea0003800000 */
.L_x_545:
[----:B------:R-:W-:Y:S01]  /*7f00*/  STG.E desc[UR36][R2.64], R22 ;  /* 0x0000001602007986 */ /* 0x000fe2000c101924 */
[----:B------:R-:W-:Y:S05]  /*7f10*/  EXIT ;  /* 0x000000000000794d */ /* 0x000fea0003800000 */
.L_x_535:
        /* <DEDUP_REMOVED lines=8> */
[----:B------:R-:W-:Y:S01]  /*7fa0*/  STG.E.U8 desc[UR36][R2.64], R5 ;  /* 0x0000000502007986 */ /* 0x000fe2000c101124 */
[----:B------:R-:W-:Y:S05]  /*7fb0*/  EXIT ;  /* 0x000000000000794d */ /* 0x000fea0003800000 */
.L_x_548:
[----:B------:R-:W-:Y:S01]  /*7fc0*/  CS2R R6, SRZ ;  /* 0x0000000000067805 */ /* 0x000fe2000001ff00 */
[----:B------:R-:W0:Y:S04]  /*7fd0*/  I2F.F64.S16 R4, R22 ;  /* 0x0000001600047312 */ /* 0x000e280000101c00 */
[----:B0-----:R-:W-:Y:S01]  /*7fe0*/  STG.E.128 desc[UR36][R2.64], R4 ;  /* 0x0000000402007986 */ /* 0x001fe2000c101d24 */
[----:B------:R-:W-:Y:S05]  /*7ff0*/  EXIT ;  /* 0x000000000000794d */ /* 0x000fea0003800000 */
.L_x_547:
[----:B------:R-:W-:-:S13]  /*8000*/  ISETP.NE.AND P0, PT, R0, 0xf, PT ;  /* 0x0000000f0000780c */ /* 0x000fda0003f05270 */
[----:B------:R-:W-:Y:S05]  /*8010*/  @!P0 BRA `(.L_x_549) ;  /* 0x0000000000e88947 */ /* 0x000fea0003800000 */
[----:B------:R-:W-:-:S13]  /*8020*/  ISETP.NE.AND P0, PT, R0, 0x17, PT ;  /* 0x000000170000780c */ /* 0x000fda0003f05270 */
[----:B------:R-:W-:Y:S05]  /*8030*/  @!P0 BRA `(.L_x_550) ;  /* 0x0000000000908947 */ /* 0x000fea0003800000 */
[----:B------:R-:W-:-:S13]  /*8040*/  ISETP.NE.AND P0, PT, R0, 0x18, PT ;  /* 0x000000180000780c */ /* 0x000fda0003f05270 */
[----:B------:R-:W-:Y:S05]  /*8050*/  @!P0 BRA `(.L_x_551) ;  /* 0x0000000000448947 */ /* 0x000fea0003800000 */
.L_x_528:
[----:B------:R-:W-:Y:S01]  /*8060*/  MOV R0, 0x0 ;  /* 0x0000000000007802 */ /* 0x000fe20000000f00 */
[----:B------:R-:W0:Y:S01]  /*8070*/  LDCU.64 UR4, c[0x4][0x140] ;  /* 0x01002800ff0477ac */ /* 0x000e220008000a00 */
[----:B------:R-:W-:Y:S02]  /*8080*/  IMAD.MOV.U32 R8, RZ, RZ, 0x65 ;  /* 0x00000065ff087424 */ /* 0x000fe400078e00ff */
[----:B------:R1:W2:Y:S01]  /*8090*/  LDC.64 R2, c[0x4][R0] ;  /* 0x0100000000027b82 */ /* 0x0002a20000000a00 */
[----:B------:R-:W3:Y:S01]  /*80a0*/  LDCU.64 UR6, c[0x4][0x148] ;  /* 0x01002900ff0677ac */ /* 0x000ee20008000a00 */
[----:B------:R-:W-:Y:S02]  /*80b0*/  IMAD.MOV.U32 R12, RZ, RZ, 0x1 ;  /* 0x00000001ff0c7424 */ /* 0x000fe400078e00ff */
[----:B------:R-:W-:Y:S01]  /*80c0*/  IMAD.MOV.U32 R13, RZ, RZ, RZ ;  /* 0x000000ffff0d7224 */ /* 0x000fe200078e00ff */
[----:B------:R-:W4:Y:S01]  /*80d0*/  LDCU.64 UR8, c[0x4][0x10] ;  /* 0x01000200ff0877ac */ /* 0x000f220008000a00 */
[----:B0-----:R-:W-:-:S02]  /*80e0*/  IMAD.U32 R4, RZ, RZ, UR4 ;  /* 0x00000004ff047e24 */ /* 0x001fc4000f8e00ff */
[----:B------:R-:W-:Y:S02]  /*80f0*/  IMAD.U32 R5, RZ, RZ, UR5 ;  /* 0x00000005ff057e24 */ /* 0x000fe4000f8e00ff */
[----:B---3--:R-:W-:Y:S02]  /*8100*/  IMAD.U32 R6, RZ, RZ, UR6 ;  /* 0x00000006ff067e24 */ /* 0x008fe4000f8e00ff */
[----:B------:R-:W-:Y:S02]  /*8110*/  IMAD.U32 R7, RZ, RZ, UR7 ;  /* 0x00000007ff077e24 */ /* 0x000fe4000f8e00ff */
[----:B----4-:R-:W-:Y:S02]  /*8120*/  IMAD.U32 R10, RZ, RZ, UR8 ;  /* 0x00000008ff0a7e24 */ /* 0x010fe4000f8e00ff */
[----:B-1----:R-:W-:-:S07]  /*8130*/  IMAD.U32 R11, RZ, RZ, UR9 ;  /* 0x00000009ff0b7e24 */ /* 0x002fce000f8e00ff */
[----:B------:R-:W-:-:S07]  /*8140*/  LEPC R20, `(.L_x_552) ;  /* 0x000000001014794e */ /* 0x000fce0000000000 */
[----:B--2---:R-:W-:Y:S05]  /*8150*/  CALL.ABS.NOINC R2 ;  /* 0x0000000002007343 */ /* 0x004fea0003c00000 */
.L_x_552:
[----:B------:R-:W-:Y:S05]  /*8160*/  EXIT ;  /* 0x000000000000794d */ /* 0x000fea0003800000 */
.L_x_551:
        /* <DEDUP_REMOVED lines=13> */
.L_x_554:
[----:B------:R-:W-:Y:S05]  /*8240*/  BSYNC.RECONVERGENT B0 ;  /* 0x0000000000007941 */ /* 0x000fea0003800200 */
.L_x_553:
[----:B------:R-:W-:-:S05]  /*8250*/  LOP3.LUT R5, R0, 0x80, R5, 0xf8, !PT ;  /* 0x0000008000057812 */ /* 0x000fca00078ef805 */
[----:B------:R-:W-:Y:S01]  /*8260*/  STG.E.U8 desc[UR36][R2.64], R5 ;  /* 0x0000000502007986 */ /* 0x000fe2000c101124 */
[----:B------:R-:W-:Y:S05]  /*8270*/  EXIT ;  /* 0x000000000000794d */ /* 0x000fea0003800000 */
.L_x_550:
        /* <DEDUP_REMOVED lines=12> */
.L_x_556:
[----:B------:R-:W-:Y:S01]  /*8340*/  IMAD.MOV.U32 R0, RZ, RZ, 0x7f ;  /* 0x0000007fff007424 */ /* 0x000fe200078e00ff */
[----:B------:R-:W-:-:S04]  /*8350*/  ISETP.GT.U32.AND P0, PT, R4, 0x7f800000, PT ;  /* 0x7f8000000400780c */ /* 0x000fc80003f04070 */
[----:B------:R-:W-:-:S09]  /*8360*/  SEL R0, R0, 0x7c, P0 ;  /* 0x0000007c00007807 */ /* 0x000fd20000000000 */
.L_x_557:
[----:B------:R-:W-:Y:S05]  /*8370*/  BSYNC.RECONVERGENT B0 ;  /* 0x0000000000007941 */ /* 0x000fea0003800200 */
.L_x_555:
[----:B------:R-:W-:-:S04]  /*8380*/  SHF.R.U32.HI R5, RZ, 0x18, R5 ;  /* 0x00000018ff057819 */ /* 0x000fc80000011605 */
[----:B------:R-:W-:-:S05]  /*8390*/  LOP3.LUT R5, R0, 0x80, R5, 0xf8, !PT ;  /* 0x0000008000057812 */ /* 0x000fca00078ef805 */
[----:B------:R-:W-:Y:S01]  /*83a0*/  STG.E.U8 desc[UR36][R2.64], R5 ;  /* 0x0000000502007986 */ /* 0x000fe2000c101124 */
[----:B------:R-:W-:Y:S05]  /*83b0*/  EXIT ;  /* 0x000000000000794d */ /* 0x000fea0003800000 */
.L_x_549:
[----:B------:R-:W0:Y:S02]  /*83c0*/  I2F.S16 R0, R22 ;  /* 0x0000001600007306 */ /* 0x000e240000101400 */
[----:B0-----:R-:W-:-:S05]  /*83d0*/  F2FP.BF16.F32.PACK_AB R0, RZ, R0 ;  /* 0x00000000ff00723e */ /* 0x001fca00000010ff */
[----:B------:R-:W-:Y:S01]  /*83e0*/  STG.E.U16 desc[UR36][R2.64], R0 ;  /* 0x0000000002007986 */ /* 0x000fe2000c101524 */
[----:B------:R-:W-:Y:S05]  /*83f0*/  EXIT ;  /* 0x000000000000794d */ /* 0x000fea0003800000 */
.L_x_558:
        /* <DEDUP_REMOVED lines=16> */
.L_x_42689:


//--------------------- .text._ZN2at6native18elementwise_kernelILi128ELi4EZNS0_22gpu_kernel_impl_nocastINS0_13AUnaryFunctorIN3c108BFloat16ES5_bZZZNS0_23logical_xor_kernel_cudaERNS_14TensorIteratorEENKUlvE0_clEvENKUlvE8_clEvEUlS5_S5_E_EEEEvRNS_18TensorIteratorBaseERKT_EUliE_EEviT1_ --------------------------
	.section	.text._ZN2at6native18elementwise_kernelILi128ELi4EZNS0_22gpu_kernel_impl_nocastINS0_13AUnaryFunctorIN3c108BFloat16ES5_bZZZNS0_23logical_xor_kernel_cudaERNS_14TensorIteratorEENKUlvE0_clEvENKUlvE8_clEvEUlS5_S5_E_EEEEvRNS_18TensorIteratorBaseERKT_EUliE_EEviT1_,"ax",@progbits
	.align	128
        .global         _ZN2at6native18elementwise_kernelILi128ELi4EZNS0_22gpu_kernel_impl_nocastINS0_13AUnaryFunctorIN3c108BFloat16ES5_bZZZNS0_23logical_xor_kernel_cudaERNS_14TensorIteratorEENKUlvE0_clEvENKUlvE8_clEvEUlS5_S5_E_EEEEvRNS_18TensorIteratorBaseERKT_EUliE_EEviT1_
        .type           _ZN2at6native18elementwise_kernelILi128ELi4EZNS0_22gpu_kernel_impl_nocastINS0_13AUnaryFunctorIN3c108BFloat16ES5_bZZZNS0_23logical_xor_kernel_cudaERNS_14TensorIteratorEENKUlvE0_clEvENKUlvE8_clEvEUlS5_S5_E_EEEEvRNS_18TensorIteratorBaseERKT_EUliE_EEviT1_,@function
        .size           _ZN2at6native18elementwise_kernelILi128ELi4EZNS0_22gpu_kernel_impl_nocastINS0_13AUnaryFunctorIN3c108BFloat16ES5_bZZZNS0_23logical_xor_kernel_cudaERNS_14TensorIteratorEENKUlvE0_clEvENKUlvE8_clEvEUlS5_S5_E_EEEEvRNS_18TensorIteratorBaseERKT_EUliE_EEviT1_,(.L_x_42690 - _ZN2at6native18elementwise_kernelILi128ELi4EZNS0_22gpu_kernel_impl_nocastINS0_13AUnaryFunctorIN3c108BFloat16ES5_bZZZNS0_23logical_xor_kernel_cudaERNS_14TensorIteratorEENKUlvE0_clEvENKUlvE8_clEvEUlS5_S5_E_EEEEvRNS_18TensorIteratorBaseERKT_EUliE_EEviT1_)
        .other          _ZN2at6native18elementwise_kernelILi128ELi4EZNS0_22gpu_kernel_impl_nocastINS0_13AUnaryFunctorIN3c108BFloat16ES5_bZZZNS0_23logical_xor_kernel_cudaERNS_14TensorIteratorEENKUlvE0_clEvENKUlvE8_clEvEUlS5_S5_E_EEEEvRNS_18TensorIteratorBaseERKT_EUliE_EEviT1_,@"STO_CUDA_ENTRY STV_DEFAULT"
_ZN2at6native18elementwise_kernelILi128ELi4EZNS0_22gpu_kernel_impl_nocastINS0_13AUnaryFunctorIN3c108BFloat16ES5_bZZZNS0_23logical_xor_kernel_cudaERNS_14TensorIteratorEENKUlvE0_clEvENKUlvE8_clEvEUlS5_S5_E_EEEEvRNS_18TensorIteratorBaseERKT_EUliE_EEviT1_:
.text._ZN2at6native18elementwise_kernelILi128ELi4EZNS0_22gpu_kernel_impl_nocastINS0_13AUnaryFunctorIN3c108BFloat16ES5_bZZZNS0_23logical_xor_kernel_cudaERNS_14TensorIteratorEENKUlvE0_clEvENKUlvE8_clEvEUlS5_S5_E_EEEEvRNS_18TensorIteratorBaseERKT_EUliE_EEviT1_:
[----:B------:R-:W-:Y:S08]  /*0000*/  LDC R1, c[0x0][0x37c] ;  /* 0x0000df00ff017b82 */ /* 0x000ff00000000800 */
[----:B------:R-:W0:Y:S01]  /*0010*/  LDC R2, c[0x0][0x388] ;  /* 0x0000e200ff027b82 */ /* 0x000e220000000800 */
[----:B------:R-:W1:Y:S01]  /*0020*/  S2R R3, SR_TID.X ;  /* 0x0000000000037919 */ /* 0x000e620000002100 */
[----:B------:R-:W2:Y:S01]  /*0030*/  LDCU.64 UR6, c[0x0][0x358] ;  /* 0x00006b00ff0677ac */ /* 0x000ea20008000a00 */
[----:B------:R-:W3:Y:S05]  /*0040*/  LDCU.U16 UR5, c[0x0][0x592] ;  /* 0x0000b240ff0577ac */ /* 0x000eea0008000400 */
[----:B------:R-:W4:Y:S01]  /*0050*/  S2UR UR4, SR_CTAID.X ;  /* 0x00000000000479c3 */ /* 0x000f220000002500 */
[----:B0-----:R-:W-:Y:S01]  /*0060*/  ISETP.NE.AND P0, PT, R2, RZ, PT ;  /* 0x000000ff0200720c */ /* 0x001fe20003f05270 */
[----:B----4-:R-:W-:-:S06]  /*0070*/  USHF.L.U32 UR4, UR4, 0x9, URZ ;  /* 0x0000000904047899 */ /* 0x010fcc00080006ff */
[----:B-1----:R-:W-:-:S06]  /*0080*/  LOP3.LUT R3, R3, UR4, RZ, 0xfc, !PT ;  /* 0x0000000403037c12 */ /* 0x002fcc000f8efcff */
[----:B--23--:R-:W-:Y:S05]  /*0090*/  @P0 BRA `(.L_x_559) ;  /* 0x0000000000f00947 */ /* 0x00cfea0003800000 */
[----:B------:R-:W0:Y:S01]  /*00a0*/  LDCU UR8, c[0x0][0x380] ;  /* 0x00007000ff0877ac */ /* 0x000e220008000800 */
[----:B------:R-:W-:Y:S04]  /*00b0*/  BSSY.RECONVERGENT B0, `(.L_x_560) ;  /* 0x000002c000007945 */ /* 0x000fe80003800200 */
[----:B------:R-:W-:Y:S01]  /*00c0*/  BSSY.RELIABLE B1, `(.L_x_561) ;  /* 0x000001f000017945 */ /* 0x000fe20003800100 */
[----:B0-----:R-:W-:-:S13]  /*00d0*/  ISETP.GE.AND P0, PT, R3, UR8, PT ;  /* 0x0000000803007c0c */ /* 0x001fda000bf06270 */
[----:B------:R-:W-:Y:S05]  /*00e0*/  @P0 BRA `(.L_x_562) ;  /* 0x0000000000640947 */ /* 0x000fea0003800000 */
[----:B------:R-:W0:Y:S02]  /*00f0*/  LDC.64 R4, c[0x0][0x588] ;  /* 0x00016200ff047b82 */ /* 0x000e240000000a00 */
[----:B0-----:R-:W2:Y:S06]  /*0100*/  LDG.E.U16 R4, desc[UR6][R4.64] ;  /* 0x0000000604047981 */ /* 0x001eac000c1e1500 */
[----:B------:R-:W0:Y:S01]  /*0110*/  LDC.64 R6, c[0x0][0x580] ;  /* 0x00016000ff067b82 */ /* 0x000e220000000a00 */
[----:B------:R-:W-:Y:S01]  /*0120*/  USHF.L.U32 UR4, UR5, 0x10, URZ ;  /* 0x0000001005047899 */ /* 0x000fe200080006ff */
[----:B------:R-:W-:-:S05]  /*0130*/  IADD3 R3, PT, PT, R3, 0x80, RZ ;  /* 0x0000008003037810 */ /* 0x000fca0007ffe0ff */
[----:B------:R-:W-:Y:S02]  /*0140*/  FSETP.NEU.FTZ.AND P0, PT, RZ, UR4, PT ;  /* 0x00000004ff007c0b */ /* 0x000fe4000bf1d000 */
[----:B--2---:R-:W-:-:S04]  /*0150*/  SHF.L.U32 R0, R4, 0x10, RZ ;  /* 0x0000001004007819 */ /* 0x004fc800000006ff */
[----:B------:R-:W-:-:S04]  /*0160*/  FSETP.NEU.FTZ.AND P1, PT, R0, RZ, PT ;  /* 0x000000ff0000720b */ /* 0x000fc80003f3d000 */
[----:B------:R-:W-:-:S04]  /*0170*/  PLOP3.LUT P0, PT, P0, P1, PT, 0x28, 0x82 ;  /* 0x000000000082781c */ /* 0x000fc80000702570 */
[----:B------:R-:W-:Y:S02]  /*0180*/  SEL R9, RZ, 0x1, !P0 ;  /* 0x00000001ff097807 */ /* 0x000fe40004000000 */
[----:B------:R-:W-:-:S03]  /*0190*/  ISETP.GE.AND P0, PT, R3, UR8, PT ;  /* 0x0000000803007c0c */ /* 0x000fc6000bf06270 */
[----:B0-----:R0:W-:Y:S10]  /*01a0*/  STG.E.U8 desc[UR6][R6.64], R9 ;  /* 0x0000000906007986 */ /* 0x0011f4000c101106 */
[----:B------:R-:W-:Y:S05]  /*01b0*/  @P0 BREAK.RELIABLE B1 ;  /* 0x0000000000010942 */ /* 0x000fea0003800100 */
[----:B------:R-:W-:Y:S05]  /*01c0*/  @P0 BRA `(.L_x_563) ;  /* 0x0000000000680947 */ /* 0x000fea0003800000 */
[----:B------:R-:W1:Y:S02]  /*01d0*/  LDC.64 R4, c[0x0][0x588] ;  /* 0x00016200ff047b82 */ /* 0x000e640000000a00 */
[----:B-1----:R-:W2:Y:S06]  /*01e0*/  LDG.E.U16 R4, desc[UR6][R4.64] ;  /* 0x0000000604047981 */ /* 0x002eac000c1e1500 */
[----:B0-----:R-:W0:Y:S01]  /*01f0*/  LDC.64 R6, c[0x0][0x580] ;  /* 0x00016000ff067b82 */ /* 0x001e220000000a00 */
[----:B------:R-:W-:Y:S01]  /*0200*/  USHF.L.U32 UR4, UR5, 0x10, URZ ;  /* 0x0000001005047899 */ /* 0x000fe200080006ff */
[----:B------:R-:W-:-:S05]  /*0210*/  IADD3 R3, PT, PT, R3, 0x80, RZ ;  /* 0x0000008003037810 */ /* 0x000fca0007ffe0ff */
[----:B------:R-:W-:Y:S02]  /*0220*/  FSETP.NEU.FTZ.AND P1, PT, RZ, UR4, PT ;  /* 0x00000004ff007c0b */ /* 0x000fe4000bf3d000 */
[----:B--2---:R-:W-:-:S04]  /*0230*/  SHF.L.U32 R0, R4, 0x10, RZ ;  /* 0x0000001004007819 */ /* 0x004fc800000006ff */
[----:B------:R-:W-:-:S04]  /*0240*/  FSETP.NEU.FTZ.AND P0, PT, R0, RZ, PT ;  /* 0x000000ff0000720b */ /* 0x000fc80003f1d000 */
[----:B------:R-:W-:-:S04]  /*0250*/  PLOP3.LUT P0, PT, P1, P0, PT, 0x28, 0x82 ;  /* 0x000000000082781c */ /* 0x000fc80000f00570 */
[----:B------:R-:W-:-:S05]  /*0260*/  SEL R9, RZ, 0x1, !P0 ;  /* 0x00000001ff097807 */ /* 0x000fca0004000000 */
[----:B0-----:R0:W-:Y:S04]  /*0270*/  STG.E.U8 desc[UR6][R6.64], R9 ;  /* 0x0000000906007986 */ /* 0x0011e8000c101106 */
.L_x_562:
[----:B------:R-:W-:-:S13]  /*0280*/  ISETP.GE.AND P0, PT, R3, UR8, PT ;  /* 0x0000000803007c0c */ /* 0x000fda000bf06270 */
[----:B------:R-:W-:Y:S05]  /*0290*/  @P0 BREAK.RELIABLE B1 ;  /* 0x0000000000010942 */ /* 0x000fea0003800100 */
[----:B------:R-:W-:Y:S05]  /*02a0*/  @P0 BRA `(.L_x_563) ;  /* 0x0000000000300947 */ /* 0x000fea0003800000 */
[----:B------:R-:W-:Y:S05]  /*02b0*/  BSYNC.RELIABLE B1 ;  /* 0x0000000000017941 */ /* 0x000fea0003800100 */
.L_x_561:
[----:B------:R-:W1:Y:S02]  /*02c0*/  LDC.64 R4, c[0x0][0x588] ;  /* 0x00016200ff047b82 */ /* 0x000e640000000a00 */
[----:B-1----:R-:W2:Y:S06]  /*02d0*/  LDG.E.U16 R4, desc[UR6][R4.64] ;  /* 0x0000000604047981 */ /* 0x002eac000c1e1500 */
[----:B0-----:R-:W0:Y:S01]  /*02e0*/  LDC.64 R6, c[0x0][0x580] ;  /* 0x00016000ff067b82 */ /* 0x001e220000000a00 */
[----:B------:R-:W-:Y:S01]  /*02f0*/  USHF.L.U32 UR4, UR5, 0x10, URZ ;  /* 0x0000001005047899 */ /* 0x000fe200080006ff */
[----:B------:R-:W-:-:S05]  /*0300*/  VIADD R3, R3, 0x80 ;  /* 0x0000008003037836 */ /* 0x000fca0000000000 */
[----:B------:R-:W-:Y:S02]  /*0310*/  FSETP.NEU.FTZ.AND P1, PT, RZ, UR4, PT ;  /* 0x00000004ff007c0b */ /* 0x000fe4000bf3d000 */
[----:B--2---:R-:W-:-:S04]  /*0320*/  SHF.L.U32 R0, R4, 0x10, RZ ;  /* 0x0000001004007819 */ /* 0x004fc800000006ff */
[----:B------:R-:W-:-:S04]  /*0330*/  FSETP.NEU.FTZ.AND P0, PT, R0, RZ, PT ;  /* 0x000000ff0000720b */ /* 0x000fc80003f1d000 */
[----:B------:R-:W-:-:S04]  /*0340*/  PLOP3.LUT P0, PT, P1, P0, PT, 0x28, 0x82 ;  /* 0x000000000082781c */ /* 0x000fc80000f00570 */
[----:B------:R-:W-:-:S05]  /*0350*/  SEL R9, RZ, 0x1, !P0 ;  /* 0x00000001ff097807 */ /* 0x000fca0004000000 */
[----:B0-----:R1:W-:Y:S04]  /*0360*/  STG.E.U8 desc[UR6][R6.64], R9 ;  /* 0x0000000906007986 */ /* 0x0013e8000c101106 */
.L_x_563:
[----:B------:R-:W-:Y:S05]  /*0370*/  BSYNC.RECONVERGENT B0 ;  /* 0x0000000000007941 */ /* 0x000fea0003800200 */
.L_x_560:
[----:B------:R-:W-:Y:S05]  /*0380*/  WARPSYNC.ALL ;  /* 0x0000000000007948 */ /* 0x000fea0003800000 */
[----:B------:R-:W-:-:S13]  /*0390*/  ISETP.GE.AND P0, PT, R3, UR8, PT ;  /* 0x0000000803007c0c */ /* 0x000fda000bf06270 */
[----:B------:R-:W-:Y:S05]  /*03a0*/  @P0 EXIT ;  /* 0x000000000000094d */ /* 0x000fea0003800000 */
[----:B------:R-:W2:Y:S02]  /*03b0*/  LDC.64 R2, c[0x0][0x588] ;  /* 0x00016200ff027b82 */ /* 0x000ea40000000a00 */
[----:B--2---:R-:W2:Y:S06]  /*03c0*/  LDG.E.U16 R2, desc[UR6][R2.64] ;  /* 0x0000000602027981 */ /* 0x004eac000c1e1500 */
[----:B------:R-:W3:Y:S01]  /*03d0*/  LDC.64 R4, c[0x0][0x580] ;  /* 0x00016000ff047b82 */ /* 0x000ee20000000a00 */
[----:B------:R-:W-:-:S06]  /*03e0*/  USHF.L.U32 UR4, UR5, 0x10, URZ ;  /* 0x0000001005047899 */ /* 0x000fcc00080006ff */
[----:B------:R-:W-:Y:S02]  /*03f0*/  FSETP.NEU.FTZ.AND P1, PT, RZ, UR4, PT ;  /* 0x00000004ff007c0b */ /* 0x000fe4000bf3d000 */
[----:B--2---:R-:W-:-:S04]  /*0400*/  SHF.L.U32 R0, R2, 0x10, RZ ;  /* 0x0000001002007819 */ /* 0x004fc800000006ff */
[----:B------:R-:W-:-:S04]  /*0410*/  FSETP.NEU.FTZ.AND P0, PT, R0, RZ, PT ;  /* 0x000000ff0000720b */ /* 0x000fc80003f1d000 */
[----:B------:R-:W-:-:S04]  /*0420*/  PLOP3.LUT P0, PT, P1, P0, PT, 0x28, 0x82 ;  /* 0x000000000082781c */ /* 0x000fc80000f00570 */
[----:B01----:R-:W-:-:S05]  /*0430*/  SEL R7, RZ, 0x1, !P0 ;  /* 0x00000001ff077807 */ /* 0x003fca0004000000 */
[----:B---3--:R-:W-:Y:S01]  /*0440*/  STG.E.U8 desc[UR6][R4.64], R7 ;  /* 0x0000000704007986 */ /* 0x008fe2000c101106 */
[----:B------:R-:W-:Y:S05]  /*0450*/  EXIT ;  /* 0x000000000000794d */ /* 0x000fea0003800000 */
.L_x_559:
[----:B------:R-:W0:Y:S01]  /*0460*/  LDCU UR4, c[0x0][0x380] ;  /* 0x00007000ff0477ac */ /* 0x000e220008000800 */
[----:B------:R-:W-:Y:S01]  /*0470*/  IADD3 R2, PT, PT, R2, -0x1, RZ ;  /* 0xffffffff02027810 */ /* 0x000fe20007ffe0ff */
[----:B------:R-:W-:Y:S04]  /*0480*/  BSSY.RECONVERGENT B0, `(.L_x_564) ;  /* 0x00003b5000007945 */ /* 0x000fe80003800200 */
[----:B------:R-:W-:Y:S01]  /*0490*/  BSSY.RELIABLE B1, `(.L_x_565) ;  /* 0x000027b000017945 */ /* 0x000fe20003800100 */
[----:B------:R-:W-:-:S04]  /*04a0*/  VIMNMX.U32 R0, PT, PT, R2, 0x18, PT ;  /* 0x0000001802007848 */ /* 0x000fc80003fe0000 */
[----:B------:R-:W-:Y:S02]  /*04b0*/  IADD3 R0, PT, PT, R0, 0x1, RZ ;  /* 0x0000000100007810 */ /* 0x000fe40007ffe0ff */
[----:B0-----:R-:W-:-:S13]  /*04c0*/  ISETP.GE.AND P0, PT, R3, UR4, PT ;  /* 0x0000000403007c0c */ /* 0x001fda000bf06270 */
[----:B------:R-:W-:Y:S05]  /*04d0*/  @P0 BRA `(.L_x_566) ;  /* 0x0000002400cc0947 */ /* 0x000fea0003800000 */
[----:B------:R-:W0:Y:S01]  /*04e0*/  LDCU.64 UR8, c[0x0][0x390] ;  /* 0x00007200ff0877ac */ /* 0x000e220008000a00 */
[----:B------:R-:W-:Y:S01]  /*04f0*/  HFMA2 R4, -RZ, RZ, 0, 0 ;  /* 0x00000000ff047431 */ /* 0x000fe200000001ff */
[----:B------:R-:W-:Y:S01]  /*0500*/  MOV R5, R3 ;  /* 0x0000000300057202 */ /* 0x000fe20000000f00 */
[----:B------:R-:W1:Y:S01]  /*0510*/  LDCU UR10, c[0x0][0x38c] ;  /* 0x00007180ff0a77ac */ /* 0x000e620008000800 */
[----:B------:R-:W-:Y:S01]  /*0520*/  ISETP.NE.AND P0, PT, R2, RZ, PT ;  /* 0x000000ff0200720c */ /* 0x000fe20003f05270 */
[----:B------:R-:W2:Y:S01]  /*0530*/  LDCU.64 UR12, c[0x0][0x4b8] ;  /* 0x00009700ff0c77ac */ /* 0x000ea20008000a00 */
[----:B0-----:R-:W-:-:S05]  /*0540*/  IMAD.HI.U32 R6, R3, UR8, R4 ;  /* 0x0000000803067c27 */ /* 0x001fca000f8e0004 */
[----:B------:R-:W-:-:S05]  /*0550*/  SHF.R.U32.HI R7, RZ, UR9, R6 ;  /* 0x00000009ff077c19 */ /* 0x000fca0008011606 */
[----:B------:R-:W-:-:S04]  /*0560*/  IMAD.MOV R4, RZ, RZ, -R7 ;  /* 0x000000ffff047224 */ /* 0x000fc800078e0a07 */
[----:B-1----:R-:W-:-:S04]  /*0570*/  IMAD R4, R4, UR10, R3 ;  /* 0x0000000a04047c24 */ /* 0x002fc8000f8e0203 */
[C---:B--2---:R-:W-:Y:S02]  /*0580*/  IMAD R5, R4.reuse, UR12, RZ ;  /* 0x0000000c04057c24 */ /* 0x044fe4000f8e02ff */
[----:B------:R-:W-:Y:S01]  /*0590*/  IMAD R4, R4, UR13, RZ ;  /* 0x0000000d04047c24 */ /* 0x000fe2000f8e02ff */
[----:B------:R-:W-:Y:S06]  /*05a0*/  @!P0 BRA `(.L_x_567) ;  /* 0x0000001000748947 */ /* 0x000fec0003800000 */
[----:B------:R-:W0:Y:S01]  /*05b0*/  LDCU.64 UR10, c[0x0][0x398] ;  /* 0x00007300ff0a77ac */ /* 0x000e220008000a00 */
[----:B------:R-:W-:Y:S02]  /*05c0*/  MOV R6, RZ ;  /* 0x000000ff00067202 */ /* 0x000fe40000000f00 */
[----:B------:R-:W-:Y:S01]  /*05d0*/  ISETP.NE.AND P0, PT, R0, 0x2, PT ;  /* 0x000000020000780c */ /* 0x000fe20003f05270 */
[----:B------:R-:W1:Y:S01]  /*05e0*/  LDCU UR8, c[0x0][0x3a0] ;  /* 0x00007400ff0877ac */ /* 0x000e620008000800 */
[----:B------:R-:W2:Y:S01]  /*05f0*/  LDCU.64 UR12, c[0x0][0x4c0] ;  /* 0x00009800ff0c77ac */ /* 0x000ea20008000a00 */
[----:B0-----:R-:W-:-:S05]  /*0600*/  IMAD.HI.U32 R8, R7, UR11, R6 ;  /* 0x0000000b07087c27 */ /* 0x001fca000f8e0006 */
[----:B-1----:R-:W-:-:S04]  /*0610*/  SHF.R.U32.HI R9, RZ, UR8, R8 ;  /* 0x00000008ff097c19 */ /* 0x002fc80008011608 */
[----:B------:R-:W-:-:S05]  /*0620*/  IADD3 R6, PT, PT, -R9, RZ, RZ ;  /* 0x000000ff09067210 */ /* 0x000fca0007ffe1ff */
[----:B------:R-:W-:-:S04]  /*0630*/  IMAD R6, R6, UR10, R7 ;  /* 0x0000000a06067c24 */ /* 0x000fc8000f8e0207 */
[C---:B--2---:R-:W-:Y:S02]  /*0640*/  IMAD R5, R6.reuse, UR12, R5 ;  /* 0x0000000c06057c24 */ /* 0x044fe4000f8e0205 */
[----:B------:R-:W-:Y:S01]  /*0650*/  IMAD R4, R6, UR13, R4 ;  /* 0x0000000d06047c24 */ /* 0x000fe2000f8e0204 */
[----:B------:R-:W-:Y:S06]  /*0660*/  @!P0 BRA `(.L_x_567) ;  /* 0x0000001000448947 */ /* 0x000fec0003800000 */
[----:B------:R-:W0:Y:S01]  /*0670*/  LDCU.64 UR8, c[0x0][0x3a8] ;  /* 0x00007500ff0877ac */ /* 0x000e220008000a00 */
[----:B------:R-:W-:Y:S01]  /*0680*/  HFMA2 R8, -RZ, RZ, 0, 0 ;  /* 0x00000000ff087431 */ /* 0x000fe200000001ff */
[----:B------:R-:W-:Y:S01]  /*0690*/  ISETP.NE.AND P0, PT, R0, 0x3, PT ;  /* 0x000000030000780c */ /* 0x000fe20003f05270 */
[----:B------:R-:W1:Y:S01]  /*06a0*/  LDCU UR10, c[0x0][0x3a4] ;  /* 0x00007480ff0a77ac */ /* 0x000e620008000800 */
[----:B------:R-:W2:Y:S02]  /*06b0*/  LDCU.64 UR12, c[0x0][0x4c8] ;  /* 0x00009900ff0c77ac */ /* 0x000ea40008000a00 */
[----:B0-----:R-:W-:-:S05]  /*06c0*/  IMAD.HI.U32 R6, R9, UR8, R8 ;  /* 0x0000000809067c27 */ /* 0x001fca000f8e0008 */
[----:B------:R-:W-:-:S04]  /*06d0*/  SHF.R.U32.HI R7, RZ, UR9, R6 ;  /* 0x00000009ff077c19 */ /* 0x000fc80008011606 */
[----:B------:R-:W-:-:S05]  /*06e0*/  IADD3 R8, PT, PT, -R7, RZ, RZ ;  /* 0x000000ff07087210 */ /* 0x000fca0007ffe1ff */
[----:B-1----:R-:W-:-:S04]  /*06f0*/  IMAD R8, R8, UR10, R9 ;  /* 0x0000000a08087c24 */ /* 0x002fc8000f8e0209 */
[C---:B--2---:R-:W-:Y:S02]  /*0700*/  IMAD R5, R8.reuse, UR12, R5 ;  /* 0x0000000c08057c24 */ /* 0x044fe4000f8e0205 */
[----:B------:R-:W-:Y:S01]  /*0710*/  IMAD R4, R8, UR13, R4 ;  /* 0x0000000d08047c24 */ /* 0x000fe2000f8e0204 */
[----:B------:R-:W-:Y:S06]  /*0720*/  @!P0 BRA `(.L_x_567) ;  /* 0x0000001000148947 */ /* 0x000fec0003800000 */
[----:B------:R-:W0:Y:S01]  /*0730*/  LDCU.64 UR10, c[0x0][0x3b0] ;  /* 0x00007600ff0a77ac */ /* 0x000e220008000a00 */
[----:B------:R-:W-:Y:S02]  /*0740*/  MOV R6, RZ ;  /* 0x000000ff00067202 */ /* 0x000fe40000000f00 */
[----:B------:R-:W-:Y:S01]  /*0750*/  ISETP.NE.AND P0, PT, R0, 0x4, PT ;  /* 0x000000040000780c */ /* 0x000fe20003f05270 */
[----:B------:R-:W1:Y:S01]  /*0760*/  LDCU UR8, c[0x0][0x3b8] ;  /* 0x00007700ff0877ac */ /* 0x000e620008000800 */
[----:B------:R-:W2:Y:S01]  /*0770*/  LDCU.64 UR12, c[0x0][0x4d0] ;  /* 0x00009a00ff0c77ac */ /* 0x000ea20008000a00 */
[----:B0-----:R-:W-:-:S05]  /*0780*/  IMAD.HI.U32 R8, R7, UR11, R6 ;  /* 0x0000000b07087c27 */ /* 0x001fca000f8e0006 */
[----:B-1----:R-:W-:-:S05]  /*0790*/  SHF.R.U32.HI R9, RZ, UR8, R8 ;  /* 0x00000008ff097c19 */ /* 0x002fca0008011608 */
[----:B------:R-:W-:-:S04]  /*07a0*/  IMAD.MOV R6, RZ, RZ, -R9 ;  /* 0x000000ffff067224 */ /* 0x000fc800078e0a09 */
[----:B------:R-:W-:-:S04]  /*07b0*/  IMAD R6, R6, UR10, R7 ;  /* 0x0000000a06067c24 */ /* 0x000fc8000f8e0207 */
        /* <DEDUP_REMOVED lines=33> */
[----:B------:R-:W-:-:S05]  /*09d0*/  SHF.R.U32.HI R7, RZ, UR9, R6 ;  /* 0x00000009ff077c19 */ /* 0x000fca0008011606 */
[----:B------:R-:W-:-:S04]  /*09e0*/  IMAD.MOV R8, RZ, RZ, -R7 ;  /* 0x000000ffff087224 */ /* 0x000fc800078e0a07 */
        /* <DEDUP_REMOVED lines=196> */
[----:B------:R-:W-:Y:S01]  /*1630*/  ISETP.NE.AND P0, PT, R0, 0x18, PT ;  /* 0x000000180000780c */ /* 0x000fe20003f05270 */
[----:B------:R-:W0:Y:S01]  /*1640*/  LDCU.64 UR10, c[0x0][0x4a0] ;  /* 0x00009400ff0a77ac */ /* 0x000e220008000a00 */
[----:B------:R-:W-:Y:S01]  /*1650*/  HFMA2 R6, -RZ, RZ, 0, 0 ;  /* 0x00000000ff067431 */ /* 0x000fe200000001ff */
[----:B------:R-:W1:Y:S10]  /*1660*/  LDCU UR8, c[0x0][0x4a8] ;  /* 0x00009500ff0877ac */ /* 0x000e740008000800 */
[----:B------:R-:W2:Y:S01]  /*1670*/  @P0 LDC.64 R14, c[0x0][0x4b0] ;  /* 0x00012c00ff0e0b82 */ /* 0x000ea20000000a00 */
[----:B0-----:R-:W-:-:S07]  /*1680*/  IMAD.HI.U32 R10, R7, UR11, R6 ;  /* 0x0000000b070a7c27 */ /* 0x001fce000f8e0006 */
[----:B------:R-:W0:Y:S01]  /*1690*/  @P0 LDC R17, c[0x0][0x4ac] ;  /* 0x00012b00ff110b82 */ /* 0x000e220000000800 */
[----:B-1----:R-:W-:Y:S01]  /*16a0*/  SHF.R.U32.HI R11, RZ, UR8, R10 ;  /* 0x00000008ff0b7c19 */ /* 0x002fe2000801160a */
[----:B------:R-:W1:Y:S01]  /*16b0*/  LDCU.64 UR8, c[0x0][0x570] ;  /* 0x0000ae00ff0877ac */ /* 0x000e620008000a00 */
[----:B------:R-:W-:Y:S02]  /*16c0*/  @P0 MOV R10, RZ ;  /* 0x000000ff000a0202 */ /* 0x000fe40000000f00 */
[----:B------:R-:W-:-:S03]  /*16d0*/  IADD3 R13, PT, PT, -R11, RZ, RZ ;  /* 0x000000ff0b0d7210 */ /* 0x000fc60007ffe1ff */
[----:B------:R-:W3:Y:S01]  /*16e0*/  @P0 LDC.64 R8, c[0x0][0x578] ;  /* 0x00015e00ff080b82 */ /* 0x000ee20000000a00 */
[----:B--2---:R-:W-:-:S05]  /*16f0*/  @P0 IMAD.HI.U32 R6, R11, R14, R10 ;  /* 0x0000000e0b060227 */ /* 0x004fca00078e000a */
[----:B------:R-:W-:Y:S01]  /*1700*/  @P0 SHF.R.U32.HI R10, RZ, R15, R6 ;  /* 0x0000000fff0a0219 */ /* 0x000fe20000011606 */
[----:B------:R-:W-:-:S04]  /*1710*/  IMAD R6, R13, UR10, R7 ;  /* 0x0000000a0d067c24 */ /* 0x000fc8000f8e0207 */
[----:B------:R-:W-:Y:S02]  /*1720*/  @P0 IMAD.MOV R10, RZ, RZ, -R10 ;  /* 0x000000ffff0a0224 */ /* 0x000fe400078e0a0a */
[----:B-1----:R-:W-:Y:S02]  /*1730*/  IMAD R5, R6, UR8, R5 ;  /* 0x0000000806057c24 */ /* 0x002fe4000f8e0205 */
[----:B0-----:R-:W-:Y:S02]  /*1740*/  @P0 IMAD R10, R10, R17, R11 ;  /* 0x000000110a0a0224 */ /* 0x001fe400078e020b */
[----:B------:R-:W-:Y:S02]  /*1750*/  IMAD R4, R6, UR9, R4 ;  /* 0x0000000906047c24 */ /* 0x000fe4000f8e0204 */
[C---:B---3--:R-:W-:Y:S02]  /*1760*/  @P0 IMAD R5, R10.reuse, R8, R5 ;  /* 0x000000080a050224 */ /* 0x048fe400078e0205 */
[----:B------:R-:W-:-:S07]  /*1770*/  @P0 IMAD R4, R10, R9, R4 ;  /* 0x000000090a040224 */ /* 0x000fce00078e0204 */
.L_x_567:
[----:B------:R-:W0:Y:S02]  /*1780*/  LDCU.128 UR8, c[0x0][0x580] ;  /* 0x0000b000ff0877ac */ /* 0x000e240008000c00 */
[----:B0-----:R-:W-:-:S04]  /*1790*/  IADD3 R6, P0, PT, R4, UR10, RZ ;  /* 0x0000000a04067c10 */ /* 0x001fc8000ff1e0ff */
[----:B------:R-:W-:-:S05]  /*17a0*/  IADD3.X R7, PT, PT, RZ, UR11, RZ, P0, !PT ;  /* 0x0000000bff077c10 */ /* 0x000fca00087fe4ff */
[----:B------:R-:W2:Y:S01]  /*17b0*/  LDG.E.U16 R6, desc[UR6][R6.64] ;  /* 0x0000000606067981 */ /* 0x000ea2000c1e1500 */
[----:B------:R-:W-:Y:S01]  /*17c0*/  USHF.L.U32 UR10, UR5, 0x10, URZ ;  /* 0x00000010050a7899 */ /* 0x000fe200080006ff */
[----:B------:R-:W-:-:S05]  /*17d0*/  IADD3 R3, PT, PT, R3, 0x80, RZ ;  /* 0x0000008003037810 */ /* 0x000fca0007ffe0ff */
[----:B------:R-:W-:Y:S02]  /*17e0*/  FSETP.NEU.FTZ.AND P2, PT, RZ, UR10, PT ;  /* 0x0000000aff007c0b */ /* 0x000fe4000bf5d000 */
[----:B--2---:R-:W-:-:S04]  /*17f0*/  SHF.L.U32 R4, R6, 0x10, RZ ;  /* 0x0000001006047819 */ /* 0x004fc800000006ff */
[----:B------:R-:W-:Y:S02]  /*1800*/  FSETP.NEU.FTZ.AND P0, PT, R4, RZ, PT ;  /* 0x000000ff0400720b */ /* 0x000fe40003f1d000 */
[----:B------:R-:W-:Y:S02]  /*1810*/  IADD3 R4, P1, PT, R5, UR8, RZ ;  /* 0x0000000805047c10 */ /* 0x000fe4000ff3e0ff */
[----:B------:R-:W-:Y:S02]  /*1820*/  PLOP3.LUT P0, PT, P2, P0, PT, 0x28, 0x82 ;  /* 0x000000000082781c */ /* 0x000fe40001700570 */
[----:B------:R-:W-:Y:S02]  /*1830*/  IADD3.X R5, PT, PT, RZ, UR9, RZ, P1, !PT ;  /* 0x00000009ff057c10 */ /* 0x000fe40008ffe4ff */
[----:B------:R-:W-:Y:S02]  /*1840*/  SEL R9, RZ, 0x1, !P0 ;  /* 0x00000001ff097807 */ /* 0x000fe40004000000 */
[----:B------:R-:W-:-:S03]  /*1850*/  ISETP.GE.AND P0, PT, R3, UR4, PT ;  /* 0x0000000403007c0c */ /* 0x000fc6000bf06270 */
[----:B------:R0:W-:Y:S10]  /*1860*/  STG.E.U8 desc[UR6][R4.64], R9 ;  /* 0x0000000904007986 */ /* 0x0001f4000c101106 */
[----:B------:R-:W-:Y:S05]  /*1870*/  @P0 BREAK.RELIABLE B1 ;  /* 0x0000000000010942 */ /* 0x000fea0003800100 */
[----:B------:R-:W-:Y:S05]  /*1880*/  @P0 BRA `(.L_x_568) ;  /* 0x0000002400d00947 */ /* 0x000fea0003800000 */
[----:B------:R-:W1:Y:S01]  /*1890*/  LDCU.64 UR8, c[0x0][0x390] ;  /* 0x00007200ff0877ac */ /* 0x000e620008000a00 */
[----:B0-----:R-:W-:Y:S02]  /*18a0*/  HFMA2 R4, -RZ, RZ, 0, 0 ;  /* 0x00000000ff047431 */ /* 0x001fe400000001ff */
[----:B------:R-:W-:Y:S01]  /*18b0*/  IMAD.MOV.U32 R5, RZ, RZ, R3 ;  /* 0x000000ffff057224 */ /* 0x000fe200078e0003 */
[----:B------:R-:W-:Y:S01]  /*18c0*/  ISETP.NE.AND P0, PT, R2, RZ, PT ;  /* 0x000000ff0200720c */ /* 0x000fe20003f05270 */
[----:B------:R-:W0:Y:S01]  /*18d0*/  LDCU UR10, c[0x0][0x38c] ;  /* 0x00007180ff0a77ac */ /* 0x000e220008000800 */
[----:B------:R-:W2:Y:S01]  /*18e0*/  LDCU.64 UR12, c[0x0][0x4b8] ;  /* 0x00009700ff0c77ac */ /* 0x000ea20008000a00 */
[----:B-1----:R-:W-:-:S05]  /*18f0*/  IMAD.HI.U32 R6, R3, UR8, R4 ;  /* 0x0000000803067c27 */ /* 0x002fca000f8e0004 */
[----:B------:R-:W-:-:S04]  /*1900*/  SHF.R.U32.HI R7, RZ, UR9, R6 ;  /* 0x00000009ff077c19 */ /* 0x000fc80008011606 */
[----:B------:R-:W-:-:S05]  /*1910*/  IADD3 R4, PT, PT, -R7, RZ, RZ ;  /* 0x000000ff07047210 */ /* 0x000fca0007ffe1ff */
[----:B0-----:R-:W-:-:S04]  /*1920*/  IMAD R4, R4, UR10, R3 ;  /* 0x0000000a04047c24 */ /* 0x001fc8000f8e0203 */
        /* <DEDUP_REMOVED lines=28> */
[----:B------:R-:W-:Y:S01]  /*1af0*/  IMAD.MOV.U32 R6, RZ, RZ, RZ ;  /* 0x000000ffff067224 */ /* 0x000fe200078e00ff */
        /* <DEDUP_REMOVED lines=247> */
[----:B------:R-:W-:-:S05]  /*2a70*/  @P0 MOV R10, RZ ;  /* 0x000000ff000a0202 */ /* 0x000fca0000000f00 */
[----:B------:R-:W3:Y:S01]  /*2a80*/  @P0 LDC.64 R8, c[0x0][0x578] ;  /* 0x00015e00ff080b82 */ /* 0x000ee20000000a00 */
[--C-:B------:R-:W-:Y:S02]  /*2a90*/  IMAD.MOV R13, RZ, RZ, -R11.reuse ;  /* 0x000000ffff0d7224 */ /* 0x100fe400078e0a0b */
[----:B--2---:R-:W-:-:S05]  /*2aa0*/  @P0 IMAD.HI.U32 R6, R11, R14, R10 ;  /* 0x0000000e0b060227 */ /* 0x004fca00078e000a */
[----:B------:R-:W-:Y:S01]  /*2ab0*/  @P0 SHF.R.U32.HI R10, RZ, R15, R6 ;  /* 0x0000000fff0a0219 */ /* 0x000fe20000011606 */
[----:B------:R-:W-:-:S03]  /*2ac0*/  IMAD R6, R13, UR10, R7 ;  /* 0x0000000a0d067c24 */ /* 0x000fc6000f8e0207 */
[----:B------:R-:W-:Y:S01]  /*2ad0*/  @P0 IADD3 R10, PT, PT, -R10, RZ, RZ ;  /* 0x000000ff0a0a0210 */ /* 0x000fe20007ffe1ff */
[C---:B-1----:R-:W-:Y:S02]  /*2ae0*/  IMAD R5, R6.reuse, UR8, R5 ;  /* 0x0000000806057c24 */ /* 0x042fe4000f8e0205 */
[----:B------:R-:W-:Y:S02]  /*2af0*/  IMAD R4, R6, UR9, R4 ;  /* 0x0000000906047c24 */ /* 0x000fe4000f8e0204 */
[----:B0-----:R-:W-:-:S04]  /*2b00*/  @P0 IMAD R10, R17, R10, R11 ;  /* 0x0000000a110a0224 */ /* 0x001fc800078e020b */
[C---:B---3--:R-:W-:Y:S02]  /*2b10*/  @P0 IMAD R5, R10.reuse, R8, R5 ;  /* 0x000000080a050224 */ /* 0x048fe400078e0205 */
[----:B------:R-:W-:-:S07]  /*2b20*/  @P0 IMAD R4, R10, R9, R4 ;  /* 0x000000090a040224 */ /* 0x000fce00078e0204 */
.L_x_569:
        /* <DEDUP_REMOVED lines=12> */
[----:B------:R-:W-:-:S05]  /*2bf0*/  SEL R9, RZ, 0x1, !P0 ;  /* 0x00000001ff097807 */ /* 0x000fca0004000000 */
[----:B------:R0:W-:Y:S04]  /*2c00*/  STG.E.U8 desc[UR6][R4.64], R9 ;  /* 0x0000000904007986 */ /* 0x0001e8000c101106 */
.L_x_566:
[----:B------:R-:W-:-:S13]  /*2c10*/  ISETP.GE.AND P0, PT, R3, UR4, PT ;  /* 0x0000000403007c0c */ /* 0x000fda000bf06270 */
[----:B------:R-:W-:Y:S05]  /*2c20*/  @P0 BREAK.RELIABLE B1 ;  /* 0x0000000000010942 */ /* 0x000fea0003800100 */
[----:B------:R-:W-:Y:S05]  /*2c30*/  @P0 BRA `(.L_x_568) ;  /* 0x0000001000e40947 */ /* 0x000fea0003800000 */
[----:B------:R-:W-:Y:S05]  /*2c40*/  BSYNC.RELIABLE B1 ;  /* 0x0000000000017941 */ /* 0x000fea0003800100 */
.L_x_565:
[----:B------:R-:W1:Y:S01]  /*2c50*/  LDCU.64 UR8, c[0x0][0x390] ;  /* 0x00007200ff0877ac */ /* 0x000e620008000a00 */
[----:B0-----:R-:W-:Y:S01]  /*2c60*/  MOV R5, R3 ;  /* 0x0000000300057202 */ /* 0x001fe20000000f00 */
[----:B------:R-:W-:Y:S01]  /*2c70*/  IMAD.MOV.U32 R4, RZ, RZ, RZ ;  /* 0x000000ffff047224 */ /* 0x000fe200078e00ff */
        /* <DEDUP_REMOVED lines=276> */
[----:B------:R-:W-:Y:S01]  /*3dc0*/  MOV R6, RZ ;  /* 0x000000ff00067202 */ /* 0x000fe20000000f00 */
[----:B------:R-:W1:Y:S10]  /*3dd0*/  LDCU UR8, c[0x0][0x4a8] ;  /* 0x00009500ff0877ac */ /* 0x000e740008000800 */
[----:B------:R-:W2:Y:S01]  /*3de0*/  @P0 LDC.64 R14, c[0x0][0x4b0] ;  /* 0x00012c00ff0e0b82 */ /* 0x000ea20000000a00 */
[----:B0-----:R-:W-:-:S07]  /*3df0*/  IMAD.HI.U32 R10, R7, UR11, R6 ;  /* 0x0000000b070a7c27 */ /* 0x001fce000f8e0006 */
[----:B------:R-:W0:Y:S01]  /*3e00*/  @P0 LDC R17, c[0x0][0x4ac] ;  /* 0x00012b00ff110b82 */ /* 0x000e220000000800 */
[----:B-1----:R-:W-:Y:S01]  /*3e10*/  SHF.R.U32.HI R11, RZ, UR8, R10 ;  /* 0x00000008ff0b7c19 */ /* 0x002fe2000801160a */
[----:B------:R-:W1:Y:S01]  /*3e20*/  LDCU.64 UR8, c[0x0][0x570] ;  /* 0x0000ae00ff0877ac */ /* 0x000e620008000a00 */
[----:B------:R-:W-:Y:S02]  /*3e30*/  @P0 IMAD.MOV.U32 R10, RZ, RZ, RZ ;  /* 0x000000ffff0a0224 */ /* 0x000fe400078e00ff */
[----:B------:R-:W-:-:S03]  /*3e40*/  IADD3 R13, PT, PT, -R11, RZ, RZ ;  /* 0x000000ff0b0d7210 */ /* 0x000fc60007ffe1ff */
[----:B------:R-:W3:Y:S01]  /*3e50*/  @P0 LDC.64 R8, c[0x0][0x578] ;  /* 0x00015e00ff080b82 */ /* 0x000ee20000000a00 */
        /* <DEDUP_REMOVED lines=9> */
.L_x_570:
[----:B------:R-:W0:Y:S02]  /*3ef0*/  LDCU.128 UR8, c[0x0][0x580] ;  /* 0x0000b000ff0877ac */ /* 0x000e240008000c00 */
[----:B0-----:R-:W-:-:S04]  /*3f00*/  IADD3 R6, P0, PT, R4, UR10, RZ ;  /* 0x0000000a04067c10 */ /* 0x001fc8000ff1e0ff */
[----:B------:R-:W-:-:S05]  /*3f10*/  IADD3.X R7, PT, PT, RZ, UR11, RZ, P0, !PT ;  /* 0x0000000bff077c10 */ /* 0x000fca00087fe4ff */
[----:B------:R-:W2:Y:S01]  /*3f20*/  LDG.E.U16 R6, desc[UR6][R6.64] ;  /* 0x0000000606067981 */ /* 0x000ea2000c1e1500 */
[----:B------:R-:W-:Y:S01]  /*3f30*/  USHF.L.U32 UR10, UR5, 0x10, URZ ;  /* 0x00000010050a7899 */ /* 0x000fe200080006ff */
[----:B------:R-:W-:-:S05]  /*3f40*/  VIADD R3, R3, 0x80 ;  /* 0x0000008003037836 */ /* 0x000fca0000000000 */
        /* <DEDUP_REMOVED lines=8> */
.L_x_568:
[----:B------:R-:W-:Y:S05]  /*3fd0*/  BSYNC.RECONVERGENT B0 ;  /* 0x0000000000007941 */ /* 0x000fea0003800200 */
.L_x_564:
[----:B------:R-:W-:Y:S05]  /*3fe0*/  WARPSYNC.ALL ;  /* 0x0000000000007948 */ /* 0x000fea0003800000 */
[----:B------:R-:W-:-:S13]  /*3ff0*/  ISETP.GE.AND P0, PT, R3, UR4, PT ;  /* 0x0000000403007c0c */ /* 0x000fda000bf06270 */
[----:B------:R-:W-:Y:S05]  /*4000*/  @P0 EXIT ;  /* 0x000000000000094d */ /* 0x000fea0003800000 */
[----:B------:R-:W2:Y:S01]  /*4010*/  LDCU.64 UR8, c[0x0][0x390] ;  /* 0x00007200ff0877ac */ /* 0x000ea20008000a00 */
[----:B01----:R-:W-:Y:S02]  /*4020*/  MOV R4, RZ ;  /* 0x000000ff00047202 */ /* 0x003fe40000000f00 */
[----:B------:R-:W-:Y:S01]  /*4030*/  MOV R5, R3 ;  /* 0x0000000300057202 */ /* 0x000fe20000000f00 */
[----:B------:R-:W0:Y:S01]  /*4040*/  LDCU UR4, c[0x0][0x38c] ;  /* 0x00007180ff0477ac */ /* 0x000e220008000800 */
[----:B------:R-:W-:Y:S01]  /*4050*/  ISETP.NE.AND P0, PT, R2, RZ, PT ;  /* 0x000000ff0200720c */ /* 0x000fe20003f05270 */
[----:B------:R-:W1:Y:S01]  /*4060*/  LDCU.64 UR10, c[0x0][0x4b8] ;  /* 0x00009700ff0a77ac */ /* 0x000e620008000a00 */
[----:B--2---:R-:W-:-:S05]  /*4070*/  IMAD.HI.U32 R4, R3, UR8, R4 ;  /* 0x0000000803047c27 */ /* 0x004fca000f8e0004 */
[----:B------:R-:W-:-:S04]  /*4080*/  SHF.R.U32.HI R5, RZ, UR9, R4 ;  /* 0x00000009ff057c19 */ /* 0x000fc80008011604 */
[----:B------:R-:W-:-:S05]  /*4090*/  IADD3 R6, PT, PT, -R5, RZ, RZ ;  /* 0x000000ff05067210 */ /* 0x000fca0007ffe1ff */
[----:B0-----:R-:W-:-:S04]  /*40a0*/  IMAD R2, R6, UR4, R3 ;  /* 0x0000000406027c24 */ /* 0x001fc8000f8e0203 */
[C---:B-1----:R-:W-:Y:S02]  /*40b0*/  IMAD R3, R2.reuse, UR10, RZ ;  /* 0x0000000a02037c24 */ /* 0x042fe4000f8e02ff */
        /* <DEDUP_REMOVED lines=268> */
[----:B------:R-:W-:Y:S01]  /*5180*/  IMAD.MOV.U32 R4, RZ, RZ, RZ ;  /* 0x000000ffff047224 */ /* 0x000fe200078e00ff */
[----:B------:R-:W1:Y:S01]  /*5190*/  LDCU UR4, c[0x0][0x4a8] ;  /* 0x00009500ff0477ac */ /* 0x000e620008000800 */
[----:B------:R-:W2:Y:S09]  /*51a0*/  LDCU.64 UR10, c[0x0][0x570] ;  /* 0x0000ae00ff0a77ac */ /* 0x000eb20008000a00 */
[----:B------:R-:W3:Y:S01]  /*51b0*/  @P0 LDC.64 R8, c[0x0][0x4b0] ;  /* 0x00012c00ff080b82 */ /* 0x000ee20000000a00 */
[----:B0-----:R-:W-:-:S07]  /*51c0*/  IMAD.HI.U32 R6, R5, UR9, R4 ;  /* 0x0000000905067c27 */ /* 0x001fce000f8e0004 */
[----:B------:R-:W0:Y:S01]  /*51d0*/  @P0 LDC R11, c[0x0][0x4ac] ;  /* 0x00012b00ff0b0b82 */ /* 0x000e220000000800 */
[----:B-1----:R-:W-:Y:S02]  /*51e0*/  SHF.R.U32.HI R7, RZ, UR4, R6 ;  /* 0x00000004ff077c19 */ /* 0x002fe40008011606 */
[----:B------:R-:W-:Y:S02]  /*51f0*/  @P0 MOV R6, RZ ;  /* 0x000000ff00060202 */ /* 0x000fe40000000f00 */
[----:B------:R-:W-:-:S03]  /*5200*/  IADD3 R4, PT, PT, -R7, RZ, RZ ;  /* 0x000000ff07047210 */ /* 0x000fc60007ffe1ff */
[----:B------:R-:W1:Y:S02]  /*5210*/  @P0 LDC.64 R12, c[0x0][0x578] ;  /* 0x00015e00ff0c0b82 */ /* 0x000e640000000a00 */
[----:B------:R-:W-:Y:S02]  /*5220*/  IMAD R4, R4, UR8, R5 ;  /* 0x0000000804047c24 */ /* 0x000fe4000f8e0205 */
[----:B---3--:R-:W-:-:S04]  /*5230*/  @P0 IMAD.HI.U32 R0, R7, R8, R6 ;  /* 0x0000000807000227 */ /* 0x008fc800078e0006 */
[C---:B--2---:R-:W-:Y:S01]  /*5240*/  IMAD R3, R4.reuse, UR10, R3 ;  /* 0x0000000a04037c24 */ /* 0x044fe2000f8e0203 */
[----:B------:R-:W-:Y:S01]  /*5250*/  @P0 SHF.R.U32.HI R0, RZ, R9, R0 ;  /* 0x00000009ff000219 */ /* 0x000fe20000011600 */
[----:B------:R-:W-:-:S03]  /*5260*/  IMAD R2, R4, UR11, R2 ;  /* 0x0000000b04027c24 */ /* 0x000fc6000f8e0202 */
[----:B------:R-:W-:-:S05]  /*5270*/  @P0 IADD3 R6, PT, PT, -R0, RZ, RZ ;  /* 0x000000ff00060210 */ /* 0x000fca0007ffe1ff */
[----:B0-----:R-:W-:-:S04]  /*5280*/  @P0 IMAD R6, R11, R6, R7 ;  /* 0x000000060b060224 */ /* 0x001fc800078e0207 */
[C---:B-1----:R-:W-:Y:S02]  /*5290*/  @P0 IMAD R3, R6.reuse, R12, R3 ;  /* 0x0000000c06030224 */ /* 0x042fe400078e0203 */
[----:B------:R-:W-:-:S07]  /*52a0*/  @P0 IMAD R2, R6, R13, R2 ;  /* 0x0000000d06020224 */ /* 0x000fce00078e0202 */
.L_x_571:
[----:B------:R-:W0:Y:S02]  /*52b0*/  LDCU.128 UR8, c[0x0][0x580] ;  /* 0x0000b000ff0877ac */ /* 0x000e240008000c00 */
[----:B0-----:R-:W-:-:S04]  /*52c0*/  IADD3 R4, P0, PT, R2, UR10, RZ ;  /* 0x0000000a02047c10 */ /* 0x001fc8000ff1e0ff */
[----:B------:R-:W-:-:S05]  /*52d0*/  IADD3.X R5, PT, PT, RZ, UR11, RZ, P0, !PT ;  /* 0x0000000bff057c10 */ /* 0x000fca00087fe4ff */
[----:B------:R-:W2:Y:S01]  /*52e0*/  LDG.E.U16 R4, desc[UR6][R4.64] ;  /* 0x0000000604047981 */ /* 0x000ea2000c1e1500 */
[----:B------:R-:W-:Y:S01]  /*52f0*/  USHF.L.U32 UR4, UR5, 0x10, URZ ;  /* 0x0000001005047899 */ /* 0x000fe200080006ff */
[----:B------:R-:W-:-:S04]  /*5300*/  IADD3 R2, P1, PT, R3, UR8, RZ ;  /* 0x0000000803027c10 */ /* 0x000fc8000ff3e0ff */
[----:B------:R-:W-:Y:S02]  /*5310*/  IADD3.X R3, PT, PT, RZ, UR9, RZ, P1, !PT ;  /* 0x00000009ff037c10 */ /* 0x000fe40008ffe4ff */
[----:B------:R-:W-:Y:S02]  /*5320*/  FSETP.NEU.FTZ.AND P2, PT, RZ, UR4, PT ;  /* 0x00000004ff007c0b */ /* 0x000fe4000bf5d000 */
[----:B--2---:R-:W-:-:S04]  /*5330*/  SHF.L.U32 R0, R4, 0x10, RZ ;  /* 0x0000001004007819 */ /* 0x004fc800000006ff */
[----:B------:R-:W-:-:S04]  /*5340*/  FSETP.NEU.FTZ.AND P0, PT, R0, RZ, PT ;  /* 0x000000ff0000720b */ /* 0x000fc80003f1d000 */
[----:B------:R-:W-:-:S04]  /*5350*/  PLOP3.LUT P0, PT, P2, P0, PT, 0x28, 0x82 ;  /* 0x000000000082781c */ /* 0x000fc80001700570 */
[----:B------:R-:W-:-:S05]  /*5360*/  SEL R7, RZ, 0x1, !P0 ;  /* 0x00000001ff077807 */ /* 0x000fca0004000000 */
[----:B------:R-:W-:Y:S01]  /*5370*/  STG.E.U8 desc[UR6][R2.64], R7 ;  /* 0x0000000702007986 */ /* 0x000fe2000c101106 */
[----:B------:R-:W-:Y:S05]  /*5380*/  EXIT ;  /* 0x000000000000794d */ /* 0x000fea0003800000 */
.L_x_572:
        /* <DEDUP_REMOVED lines=15> */
.L_x_42690:


//--------------------- .text._ZN2at6native27unrolled_elementwise_kernelINS0_13AUnaryFunctorIN3c108BFloat16ES4_bZZZNS0_23logical_xor_kernel_cudaERNS_14TensorIteratorEENKUlvE0_clEvENKUlvE8_clEvEUlS4_S4_E_EESt5arrayIPcLm2EELi4E23TrivialOffsetCalculatorILi1EjESF_NS0_6memory15LoadWithoutCastENSG_16StoreWithoutCastEEEviT_T0_T2_T3_T4_T5_ --------------------------
	.section	.text._ZN2at6native27unrolled_elementwise_kernelINS0_13AUnaryFunctorIN3c108BFloat16ES4_bZZZNS0_23logical_xor_kernel_cudaERNS_14TensorIteratorEENKUlvE0_clEvENKUlvE8_clEvEUlS4_S4_E_EESt5arrayIPcLm2EELi4E23TrivialOffsetCalculatorILi1EjESF_NS0_6memory15LoadWithoutCastENSG_16StoreWithoutCastEEEviT_T0_T2_T3_T4_T5_,"ax",@progbits
	.align	128
        .global         _ZN2at6native27unrolled_elementwise_kernelINS0_13AUnaryFunctorIN3c108BFloat16ES4_bZZZNS0_23logical_xor_kernel_cudaERNS_14TensorIteratorEENKUlvE0_clEvENKUlvE8_clEvEUlS4_S4_E_EESt5arrayIPcLm2EELi4E23TrivialOffsetCalculatorILi1EjESF_NS0_6memory15LoadWithoutCastENSG_16StoreWithoutCastEEEviT_T0_T2_T3_T4_T5_
        .type           _ZN2at6native27unrolled_elementwise_kernelINS0_13AUnaryFunctorIN3c108BFloat16ES4_bZZZNS0_23logical_xor_kernel_cudaERNS_14TensorIteratorEENKUlvE0_clEvENKUlvE8_clEvEUlS4_S4_E_EESt5arrayIPcLm2EELi4E23TrivialOffsetCalculatorILi1EjESF_NS0_6memory15LoadWithoutCastENSG_16StoreWithoutCastEEEviT_T0_T2_T3_T4_T5_,@function
        .size           _ZN2at6native27unrolled_elementwise_kernelINS0_13AUnaryFunctorIN3c108BFloat16ES4_bZZZNS0_23logical_xor_kernel_cudaERNS_14TensorIteratorEENKUlvE0_clEvENKUlvE8_clEvEUlS4_S4_E_EESt5arrayIPcLm2EELi4E23TrivialOffsetCalculatorILi1EjESF_NS0_6memory15LoadWithoutCastENSG_16StoreWithoutCastEEEviT_T0_T2_T3_T4_T5_,(.L_x_42691 - _ZN2at6native27unrolled_elementwise_kernelINS0_13AUnaryFunctorIN3c108BFloat16ES4_bZZZNS0_23logical_xor_kernel_cudaERNS_14TensorIteratorEENKUlvE0_clEvENKUlvE8_clEvEUlS4_S4_E_EESt5arrayIPcLm2EELi4E23TrivialOffsetCalculatorILi1EjESF_NS0_6memory15LoadWithoutCastENSG_16StoreWithoutCastEEEviT_T0_T2_T3_T4_T5_)
        .other          _ZN2at6native27unrolled_elementwise_kernelINS0_13AUnaryFunctorIN3c108BFloat16ES4_bZZZNS0_23logical_xor_kernel_cudaERNS_14TensorIteratorEENKUlvE0_clEvENKUlvE8_clEvEUlS4_S4_E_EESt5arrayIPcLm2EELi4E23TrivialOffsetCalculatorILi1EjESF_NS0_6memory15LoadWithoutCastENSG_16StoreWithoutCastEEEviT_T0_T2_T3_T4_T5_,@"STO_CUDA_ENTRY STV_DEFAULT"
_ZN2at6native27unrolled_elementwise_kernelINS0_13AUnaryFunctorIN3c108BFloat16ES4_bZZZNS0_23logical_xor_kernel_cudaERNS_14TensorIteratorEENKUlvE0_clEvENKUlvE8_clEvEUlS4_S4_E_EESt5arrayIPcLm2EELi4E23TrivialOffsetCalculatorILi1EjESF_NS0_6memory15LoadWithoutCastENSG_16StoreWithoutCastEEEviT_T0_T2_T3_T4_T5_:
.text._ZN2at6native27unrolled_elementwise_kernelINS0_13AUnaryFunctorIN3c108BFloat16ES4_bZZZNS0_23logical_xor_kernel_cudaERNS_14TensorIteratorEENKUlvE0_clEvENKUlvE8_clEvEUlS4_S4_E_EESt5arrayIPcLm2EELi4E23TrivialOffsetCalculatorILi1EjESF_NS0_6memory15LoadWithoutCastENSG_16StoreWithoutCastEEEviT_T0_T2_T3_T4_T5_:
[----:B------:R-:W-:Y:S01]  /*0000*/  LDC R1, c[0x0][0x37c] ;  /* 0x0000df00ff017b82 */ /* 0x000fe20000000800 */
[----:B------:R-:W0:Y:S07]  /*0010*/  S2R R0, SR_CTAID.X ;  /* 0x0000000000007919 */ /* 0x000e2e0000002500 */
[----:B------:R-:W0:Y:S01]  /*0020*/  LDC R3, c[0x0][0x380] ;  /* 0x0000e000ff037b82 */ /* 0x000e220000000800 */
[----:B------:R-:W1:Y:S01]  /*0030*/  LDCU.64 UR4, c[0x0][0x358] ;  /* 0x00006b00ff0477ac */ /* 0x000e620008000a00 */
[----:B------:R-:W2:Y:S01]  /*0040*/  S2R R11, SR_TID.X ;  /* 0x00000000000b7919 */ /* 0x000ea20000002100 */
[----:B0-----:R-:W-:-:S02]  /*0050*/  IMAD R2, R0, -0x200, R3 ;  /* 0xfffffe0000027824 */ /* 0x001fc400078e0203 */
[----:B--2---:R-:W-:-:S03]  /*0060*/  IMAD.MOV.U32 R3, RZ, RZ, R11 ;  /* 0x000000ffff037224 */ /* 0x004fc600078e000b */
[----:B------:R-:W-:-:S13]  /*0070*/  ISETP.GE.AND P0, PT, R11, R2, PT ;  /* 0x000000020b00720c */ /* 0x000fda0003f06270 */
[----:B------:R-:W-:Y:S01]  /*0080*/  @!P0 VIADD R11, R3, 0x80 ;  /* 0x00000080030b8836 */ /* 0x000fe20000000000 */
[----:B------:R-:W0:Y:S01]  /*0090*/  @!P0 LDC.64 R12, c[0x0][0x390] ;  /* 0x0000e400ff0c8b82 */ /* 0x000e220000000a00 */
[----:B------:R-:W-:-:S03]  /*00a0*/  @!P0 IMAD R7, R0, 0x200, R3 ;  /* 0x0000020000078824 */ /* 0x000fc600078e0203 */
[----:B------:R-:W-:-:S13]  /*00b0*/  ISETP.GE.AND P1, PT, R11, R2, PT ;  /* 0x000000020b00720c */ /* 0x000fda0003f26270 */
[----:B------:R-:W-:Y:S01]  /*00c0*/  @!P1 IMAD R17, R0, 0x200, R11 ;  /* 0x0000020000119824 */ /* 0x000fe200078e020b */
[----:B------:R-:W2:Y:S01]  /*00d0*/  @!P1 LDC.64 R14, c[0x0][0x390] ;  /* 0x0000e400ff0e9b82 */ /* 0x000ea20000000a00 */
[----:B------:R-:W-:-:S05]  /*00e0*/  @!P1 VIADD R11, R11, 0x80 ;  /* 0x000000800b0b9836 */ /* 0x000fca0000000000 */
[----:B------:R-:W-:Y:S01]  /*00f0*/  ISETP.GE.AND P2, PT, R11, R2, PT ;  /* 0x000000020b00720c */ /* 0x000fe20003f46270 */
[----:B0-----:R-:W-:Y:S01]  /*0100*/  @!P0 IMAD.WIDE.U32 R12, R7, 0x2, R12 ;  /* 0x00000002070c8825 */ /* 0x001fe200078e000c */
[----:B------:R-:W-:-:S06]  /*0110*/  PRMT R7, RZ, 0x7610, R7 ;  /* 0x00007610ff077816 */ /* 0x000fcc0000000007 */
[----:B-1----:R0:W3:Y:S05]  /*0120*/  @!P0 LDG.E.U16 R7, desc[UR4][R12.64] ;  /* 0x000000040c078981 */ /* 0x0020ea000c1e1500 */
[----:B------:R-:W1:Y:S01]  /*0130*/  @!P2 LDC.64 R8, c[0x0][0x390] ;  /* 0x0000e400ff08ab82 */ /* 0x000e620000000a00 */
[----:B------:R-:W-:Y:S01]  /*0140*/  PRMT R10, RZ, 0x7610, R10 ;  /* 0x00007610ff0a7816 */ /* 0x000fe2000000000a */
[----:B--2---:R-:W-:Y:S01]  /*0150*/  @!P1 IMAD.WIDE.U32 R14, R17, 0x2, R14 ;  /* 0x00000002110e9825 */ /* 0x004fe200078e000e */
[----:B------:R-:W-:-:S03]  /*0160*/  PRMT R18, RZ, 0x7610, R18 ;  /* 0x00007610ff127816 */ /* 0x000fc60000000012 */
[----:B------:R-:W-:Y:S01]  /*0170*/  @!P2 IMAD R17, R0, 0x200, R11 ;  /* 0x000002000011a824 */ /* 0x000fe200078e020b */
[----:B------:R2:W4:Y:S03]  /*0180*/  @!P1 LDG.E.U16 R10, desc[UR4][R14.64] ;  /* 0x000000040e0a9981 */ /* 0x000526000c1e1500 */
[----:B-1----:R-:W-:-:S05]  /*0190*/  @!P2 IMAD.WIDE.U32 R8, R17, 0x2, R8 ;  /* 0x000000021108a825 */ /* 0x002fca00078e0008 */
[----:B------:R1:W4:Y:S01]  /*01a0*/  @!P2 LDG.E.U16 R18, desc[UR4][R8.64] ;  /* 0x000000040812a981 */ /* 0x000322000c1e1500 */
[----:B------:R-:W-:Y:S01]  /*01b0*/  @!P2 VIADD R11, R11, 0x80 ;  /* 0x000000800b0ba836 */ /* 0x000fe20000000000 */
[----:B0-----:R-:W0:Y:S04]  /*01c0*/  LDC.U16 R12, c[0x0][0x386] ;  /* 0x0000e180ff0c7b82 */ /* 0x001e280000000400 */
[-C--:B------:R-:W-:Y:S02]  /*01d0*/  ISETP.GE.AND P0, PT, R11, R2.reuse, PT ;  /* 0x000000020b00720c */ /* 0x080fe40003f06270 */
[C---:B------:R-:W-:Y:S01]  /*01e0*/  ISETP.GE.AND P2, PT, R3.reuse, R2, PT ;  /* 0x000000020300720c */ /* 0x040fe20003f46270 */
[C---:B--2---:R-:W-:Y:S02]  /*01f0*/  VIADD R15, R3.reuse, 0x80 ;  /* 0x00000080030f7836 */ /* 0x044fe40000000000 */
[----:B------:R-:W-:-:S03]  /*0200*/  VIADD R13, R3, 0x100 ;  /* 0x00000100030d7836 */ /* 0x000fc60000000000 */
[----:B------:R-:W-:-:S05]  /*0210*/  ISETP.GE.AND P3, PT, R15, R2, PT ;  /* 0x000000020f00720c */ /* 0x000fca0003f66270 */
[----:B------:R-:W2:Y:S01]  /*0220*/  @!P0 LDC.64 R16, c[0x0][0x390] ;  /* 0x0000e400ff108b82 */ /* 0x000ea20000000a00 */
[----:B------:R-:W-:-:S07]  /*0230*/  ISETP.GE.AND P4, PT, R13, R2, PT ;  /* 0x000000020d00720c */ /* 0x000fce0003f86270 */
[----:B-1----:R-:W1:Y:S01]  /*0240*/  @!P2 LDC.64 R8, c[0x0][0x388] ;  /* 0x0000e200ff08ab82 */ /* 0x002e620000000a00 */
[----:B------:R-:W-:-:S04]  /*0250*/  @!P0 IMAD R11, R0, 0x200, R11 ;  /* 0x00000200000b8824 */ /* 0x000fc800078e020b */
[----:B--2---:R-:W-:Y:S01]  /*0260*/  @!P0 IMAD.WIDE.U32 R16, R11, 0x2, R16 ;  /* 0x000000020b108825 */ /* 0x004fe200078e0010 */
[----:B------:R-:W-:-:S06]  /*0270*/  PRMT R11, RZ, 0x7610, R11 ;  /* 0x00007610ff0b7816 */ /* 0x000fcc000000000b */
[----:B------:R2:W5:Y:S01]  /*0280*/  @!P0 LDG.E.U16 R11, desc[UR4][R16.64] ;  /* 0x00000004100b8981 */ /* 0x000562000c1e1500 */
[----:B------:R-:W-:Y:S01]  /*0290*/  BSSY.RECONVERGENT B0, `(.L_x_573) ;  /* 0x0000027000007945 */ /* 0x000fe20003800200 */
[----:B---3--:R-:W-:Y:S02]  /*02a0*/  @!P2 IMAD.U32 R13, R7, 0x10000, RZ ;  /* 0x00010000070da824 */ /* 0x008fe400078e00ff */
[----:B0-----:R-:W-:-:S03]  /*02b0*/  @!P2 IMAD.U32 R7, R12, 0x10000, RZ ;  /* 0x000100000c07a824 */ /* 0x001fc600078e00ff */
[----:B------:R-:W-:Y:S02]  /*02c0*/  @!P2 FSETP.NEU.FTZ.AND P5, PT, R13, RZ, PT ;  /* 0x000000ff0d00a20b */ /* 0x000fe40003fbd000 */
[----:B------:R-:W-:Y:S01]  /*02d0*/  @!P2 FSETP.NEU.FTZ.AND P1, PT, R7, RZ, PT ;  /* 0x000000ff0700a20b */ /* 0x000fe20003f3d000 */
[----:B------:R-:W-:-:S03]  /*02e0*/  @!P3 IMAD.U32 R7, R12, 0x10000, RZ ;  /* 0x000100000c07b824 */ /* 0x000fc600078e00ff */
[----:B------:R-:W-:Y:S02]  /*02f0*/  @!P2 PLOP3.LUT P1, PT, P1, P5, PT, 0x28, 0x82 ;  /* 0x000000000082a81c */ /* 0x000fe40000f2a570 */
[----:B------:R-:W-:Y:S01]  /*0300*/  @!P3 FSETP.NEU.FTZ.AND P5, PT, R7, RZ, PT ;  /* 0x000000ff0700b20b */ /* 0x000fe20003fbd000 */
[----:B------:R-:W-:Y:S02]  /*0310*/  @!P2 IMAD R7, R0, 0x200, R3 ;  /* 0x000002000007a824 */ /* 0x000fe400078e0203 */
[----:B----4-:R-:W-:-:S03]  /*0320*/  @!P3 IMAD.U32 R10, R10, 0x10000, RZ ;  /* 0x000100000a0ab824 */ /* 0x010fc600078e00ff */
[----:B-1----:R-:W-:Y:S02]  /*0330*/  @!P2 IADD3 R8, P6, PT, R7, R8, RZ ;  /* 0x000000080708a210 */ /* 0x002fe40007fde0ff */
[----:B------:R-:W-:Y:S01]  /*0340*/  @!P3 FSETP.NEU.FTZ.AND P0, PT, R10, RZ, PT ;  /* 0x000000ff0a00b20b */ /* 0x000fe20003f1d000 */
[----:B------:R-:W-:Y:S01]  /*0350*/  @!P4 IMAD.U32 R10, R12, 0x10000, RZ ;  /* 0x000100000c0ac824 */ /* 0x000fe200078e00ff */
[----:B------:R-:W-:Y:S01]  /*0360*/  @!P2 SEL R6, RZ, 0x1, !P1 ;  /* 0x00000001ff06a807 */ /* 0x000fe20004800000 */
[----:B------:R-:W-:Y:S01]  /*0370*/  @!P2 IMAD.X R9, RZ, RZ, R9, P6 ;  /* 0x000000ffff09a224 */ /* 0x000fe200030e0609 */
[----:B------:R-:W-:Y:S01]  /*0380*/  @!P3 PLOP3.LUT P0, PT, P5, P0, PT, 0x28, 0x82 ;  /* 0x000000000082b81c */ /* 0x000fe20002f00570 */
[----:B------:R-:W-:Y:S01]  /*0390*/  VIADD R13, R3, 0x180 ;  /* 0x00000180030d7836 */ /* 0x000fe20000000000 */
[----:B------:R-:W-:Y:S01]  /*03a0*/  @!P4 FSETP.NEU.FTZ.AND P5, PT, R10, RZ, PT ;  /* 0x000000ff0a00c20b */ /* 0x000fe20003fbd000 */
[----:B------:R-:W-:Y:S01]  /*03b0*/  @!P2 IMAD.MOV.U32 R3, RZ, RZ, R15 ;  /* 0x000000ffff03a224 */ /* 0x000fe200078e000f */
[----:B------:R2:W-:Y:S01]  /*03c0*/  @!P2 STG.E.U8 desc[UR4][R8.64], R6 ;  /* 0x000000060800a986 */ /* 0x0005e2000c101104 */
[----:B------:R-:W-:-:S05]  /*03d0*/  @!P4 IMAD.U32 R18, R18, 0x10000, RZ ;  /* 0x000100001212c824 */ /* 0x000fca00078e00ff */
[----:B------:R-:W-:-:S04]  /*03e0*/  @!P4 FSETP.NEU.FTZ.AND P1, PT, R18, RZ, PT ;  /* 0x000000ff1200c20b */ /* 0x000fc80003f3d000 */
[----:B------:R-:W-:Y:S02]  /*03f0*/  @!P4 PLOP3.LUT P1, PT, P5, P1, PT, 0x28, 0x82 ;  /* 0x000000000082c81c */ /* 0x000fe40002f22570 */
[----:B------:R-:W-:Y:S02]  /*0400*/  ISETP.GE.AND P5, PT, R3, R2, PT ;  /* 0x000000020300720c */ /* 0x000fe40003fa6270 */
[----:B------:R-:W-:Y:S02]  /*0410*/  @!P3 SEL R4, RZ, 0x1, !P0 ;  /* 0x00000001ff04b807 */ /* 0x000fe40004000000 */
[----:B------:R-:W-:-:S09]  /*0420*/  @!P4 SEL R5, RZ, 0x1, !P1 ;  /* 0x00000001ff05c807 */ /* 0x000fd20004800000 */
[----:B--2---:R-:W-:Y:S05]  /*0430*/  @P5 BRA `(.L_x_574) ;  /* 0x0000000000305947 */ /* 0x004fea0003800000 */
[----:B------:R-:W-:Y:S01]  /*0440*/  IMAD R6, R0, 0x200, R3 ;  /* 0x0000020000067824 */ /* 0x000fe200078e0203 */
[----:B------:R-:W0:Y:S01]  /*0450*/  LDCU.64 UR6, c[0x0][0x388] ;  /* 0x00007100ff0677ac */ /* 0x000e220008000a00 */
[----:B------:R-:W-:-:S05]  /*0460*/  VIADD R3, R3, 0x80 ;  /* 0x0000008003037836 */ /* 0x000fca0000000000 */
[----:B------:R-:W-:Y:S02]  /*0470*/  ISETP.GE.AND P1, PT, R3, R2, PT ;  /* 0x000000020300720c */ /* 0x000fe40003f26270 */
[----:B0-----:R-:W-:-:S11]  /*0480*/  IADD3 R6, P0, PT, R6, UR6, RZ ;  /* 0x0000000606067c10 */ /* 0x001fd6000ff1e0ff */
[----:B------:R-:W-:Y:S02]  /*0490*/  @!P1 IMAD R8, R0, 0x200, R3 ;  /* 0x0000020000089824 */ /* 0x000fe400078e0203 */
[----:B------:R-:W-:Y:S02]  /*04a0*/  @!P1 VIADD R3, R3, 0x80 ;  /* 0x0000008003039836 */ /* 0x000fe40000000000 */
[----:B------:R-:W-:Y:S01]  /*04b0*/  IMAD.X R7, RZ, RZ, UR7, P0 ;  /* 0x00000007ff077e24 */ /* 0x000fe200080e06ff */
[----:B------:R-:W-:-:S04]  /*04c0*/  @!P1 IADD3 R8, P2, PT, R8, UR6, RZ ;  /* 0x0000000608089c10 */ /* 0x000fc8000ff5e0ff */
[----:B------:R0:W-:Y:S01]  /*04d0*/  STG.E.U8 desc[UR4][R6.64], R4 ;  /* 0x0000000406007986 */ /* 0x0001e2000c101104 */
[----:B------:R-:W-:-:S05]  /*04e0*/  @!P1 IMAD.X R9, RZ, RZ, UR7, P2 ;  /* 0x00000007ff099e24 */ /* 0x000fca00090e06ff */
[----:B------:R0:W-:Y:S03]  /*04f0*/  @!P1 STG.E.U8 desc[UR4][R8.64], R5 ;  /* 0x0000000508009986 */ /* 0x0001e6000c101104 */
.L_x_574:
[----:B------:R-:W-:Y:S05]  /*0500*/  BSYNC.RECONVERGENT B0 ;  /* 0x0000000000007941 */ /* 0x000fea0003800200 */
.L_x_573:
[-C--:B------:R-:W-:Y:S02]  /*0510*/  ISETP.GE.AND P0, PT, R3, R2.reuse, PT ;  /* 0x000000020300720c */ /* 0x080fe40003f06270 */
[----:B------:R-:W-:-:S11]  /*0520*/  ISETP.GE.AND P2, PT, R13, R2, PT ;  /* 0x000000020d00720c */ /* 0x000fd60003f46270 */
[----:B------:R-:W-:Y:S05]  /*0530*/  @P0 EXIT ;  /* 0x000000000000094d */ /* 0x000fea0003800000 */
[----:B------:R-:W1:Y:S01]  /*0540*/  LDCU.64 UR6, c[0x0][0x388] ;  /* 0x00007100ff0677ac */ /* 0x000e620008000a00 */
[----:B------:R-:W-:Y:S02]  /*0550*/  @!P2 IMAD.U32 R12, R12, 0x10000, RZ ;  /* 0x000100000c0ca824 */ /* 0x000fe400078e00ff */
[----:B-----5:R-:W-:Y:S02]  /*0560*/  @!P2 IMAD.U32 R11, R11, 0x10000, RZ ;  /* 0x000100000b0ba824 */ /* 0x020fe400078e00ff */
[----:B------:R-:W-:Y:S01]  /*0570*/  IMAD R3, R0, 0x200, R3 ;  /* 0x0000020000037824 */ /* 0x000fe200078e0203 */
[----:B------:R-:W-:Y:S02]  /*0580*/  @!P2 FSETP.NEU.FTZ.AND P1, PT, R12, RZ, PT ;  /* 0x000000ff0c00a20b */ /* 0x000fe40003f3d000 */
[----:B------:R-:W-:-:S04]  /*0590*/  @!P2 FSETP.NEU.FTZ.AND P0, PT, R11, RZ, PT ;  /* 0x000000ff0b00a20b */ /* 0x000fc80003f1d000 */
[----:B------:R-:W-:-:S04]  /*05a0*/  @!P2 PLOP3.LUT P0, PT, P1, P0, PT, 0x28, 0x82 ;  /* 0x000000000082a81c */ /* 0x000fc80000f00570 */
[----:B0-----:R-:W-:Y:S02]  /*05b0*/  @!P2 SEL R5, RZ, 0x1, !P0 ;  /* 0x00000001ff05a807 */ /* 0x001fe40004000000 */
[----:B-1----:R-:W-:-:S05]  /*05c0*/  IADD3 R2, P3, PT, R3, UR6, RZ ;  /* 0x0000000603027c10 */ /* 0x002fca000ff7e0ff */
[----:B------:R-:W-:-:S05]  /*05d0*/  IMAD.X R3, RZ, RZ, UR7, P3 ;  /* 0x00000007ff037e24 */ /* 0x000fca00098e06ff */
[----:B------:R-:W-:Y:S01]  /*05e0*/  STG.E.U8 desc[UR4][R2.64], R5 ;  /* 0x0000000502007986 */ /* 0x000fe2000c101104 */
[----:B------:R-:W-:Y:S05]  /*05f0*/  EXIT ;  /* 0x000000000000794d */ /* 0x000fea0003800000 */
.L_x_575:
        /* <DEDUP_REMOVED lines=16> */
.L_x_42691:


//--------------------- .text._ZN2at6native29vectorized_elementwise_kernelILi2ENS0_13AUnaryFunctorIN3c108BFloat16ES4_bZZZNS0_23logical_xor_kernel_cudaERNS_14TensorIteratorEENKUlvE0_clEvENKUlvE8_clEvEUlS4_S4_E_EESt5arrayIPcLm2EEEEviT0_T1_ --------------------------
	.section	.text._ZN2at6native29vectorized_elementwise_kernelILi2ENS0_13AUnaryFunctorIN3c108BFloat16ES4_bZZZNS0_23logical_xor_kernel_cudaERNS_14TensorIteratorEENKUlvE0_clEvENKUlvE8_clEvEUlS4_S4_E_EESt5arrayIPcLm2EEEEviT0_T1_,"ax",@progbits
	.align	128
        .global         _ZN2at6native29vectorized_elementwise_kernelILi2ENS0_13AUnaryFunctorIN3c108BFloat16ES4_bZZZNS0_23logical_xor_kernel_cudaERNS_14TensorIteratorEENKUlvE0_clEvENKUlvE8_clEvEUlS4_S4_E_EESt5arrayIPcLm2EEEEviT0_T1_
        .type           _ZN2at6native29vectorized_elementwise_kernelILi2ENS0_13AUnaryFunctorIN3c108BFloat16ES4_bZZZNS0_23logical_xor_kernel_cudaERNS_14TensorIteratorEENKUlvE0_clEvENKUlvE8_clEvEUlS4_S4_E_EESt5arrayIPcLm2EEEEviT0_T1_,@function
        .size           _ZN2at6native29vectorized_elementwise_kernelILi2ENS0_13AUnaryFunctorIN3c108BFloat16ES4_bZZZNS0_23logical_xor_kernel_cudaERNS_14TensorIteratorEENKUlvE0_clEvENKUlvE8_clEvEUlS4_S4_E_EESt5arrayIPcLm2EEEEviT0_T1_,(.L_x_42692 - _ZN2at6native29vectorized_elementwise_kernelILi2ENS0_13AUnaryFunctorIN3c108BFloat16ES4_bZZZNS0_23logical_xor_kernel_cudaERNS_14TensorIteratorEENKUlvE0_clEvENKUlvE8_clEvEUlS4_S4_E_EESt5arrayIPcLm2EEEEviT0_T1_)
        .other          _ZN2at6native29vectorized_elementwise_kernelILi2ENS0_13AUnaryFunctorIN3c108BFloat16ES4_bZZZNS0_23logical_xor_kernel_cudaERNS_14TensorIteratorEENKUlvE0_clEvENKUlvE8_clEvEUlS4_S4_E_EESt5arrayIPcLm2EEEEviT0_T1_,@"STO_CUDA_ENTRY STV_DEFAULT"
_ZN2at6native29vectorized_elementwise_kernelILi2ENS0_13AUnaryFunctorIN3c108BFloat16ES4_bZZZNS0_23logical_xor_kernel_cudaERNS_14TensorIteratorEENKUlvE0_clEvENKUlvE8_clEvEUlS4_S4_E_EESt5arrayIPcLm2EEEEviT0_T1_:
.text._ZN2at6native29vectorized_elementwise_kernelILi2ENS0_13AUnaryFunctorIN3c108BFloat16ES4_bZZZNS0_23logical_xor_kernel_cudaERNS_14TensorIteratorEENKUlvE0_clEvENKUlvE8_clEvEUlS4_S4_E_EESt5arrayIPcLm2EEEEviT0_T1_:
[----:B------:R-:W-:Y:S01]  /*0000*/  LDC R1, c[0x0][0x37c] ;  /* 0x0000df00ff017b82 */ /* 0x000fe20000000800 */
[----:B------:R-:W0:Y:S01]  /*0010*/  S2R R3, SR_CTAID.X ;  /* 0x0000000000037919 */ /* 0x000e220000002500 */
[----:B------:R-:W1:Y:S06]  /*0020*/  LDCU UR6, c[0x0][0x380] ;  /* 0x00007000ff0677ac */ /* 0x000e6c0008000800 */
[----:B------:R-:W2:Y:S01]  /*0030*/  LDC.U16 R9, c[0x0][0x386] ;  /* 0x0000e180ff097b82 */ /* 0x000ea20000000400 */
[----:B------:R-:W3:Y:S01]  /*0040*/  LDCU.64 UR4, c[0x0][0x358] ;  /* 0x00006b00ff0477ac */ /* 0x000ee20008000a00 */
[----:B0-----:R-:W-:-:S05]  /*0050*/  IMAD.SHL.U32 R3, R3, 0x400, RZ ;  /* 0x0000040003037824 */ /* 0x001fca00078e00ff */
[----:B-1----:R-:W-:-:S04]  /*0060*/  IADD3 R5, PT, PT, -R3, UR6, RZ ;  /* 0x0000000603057c10 */ /* 0x002fc8000fffe1ff */
[----:B------:R-:W-:-:S13]  /*0070*/  ISETP.GT.U32.AND P0, PT, R5, 0x3ff, PT ;  /* 0x000003ff0500780c */ /* 0x000fda0003f04070 */
[----:B---3--:R-:W-:Y:S05]  /*0080*/  @P0 BRA `(.L_x_576) ;  /* 0x0000000800f40947 */ /* 0x008fea0003800000 */
[----:B------:R-:W0:Y:S01]  /*0090*/  S2R R0, SR_TID.X ;  /* 0x0000000000007919 */ /* 0x000e220000002100 */
[----:B------:R-:W-:Y:S02]  /*00a0*/  PRMT R24, RZ, 0x7610, R24 ;  /* 0x00007610ff187816 */ /* 0x000fe40000000018 */
[----:B0-----:R-:W-:Y:S01]  /*00b0*/  ISETP.GE.U32.AND P1, PT, R0, R5, PT ;  /* 0x000000050000720c */ /* 0x001fe20003f26070 */
[----:B------:R-:W-:-:S12]  /*00c0*/  IMAD.MOV.U32 R2, RZ, RZ, R0 ;  /* 0x000000ffff027224 */ /* 0x000fd800078e0000 */
[----:B------:R-:W-:-:S05]  /*00d0*/  @!P1 VIADD R0, R2, 0x80 ;  /* 0x0000008002009836 */ /* 0x000fca0000000000 */
[----:B------:R-:W-:-:S13]  /*00e0*/  ISETP.GE.U32.AND P0, PT, R0, R5, PT ;  /* 0x000000050000720c */ /* 0x000fda0003f06070 */
[----:B------:R-:W-:Y:S02]  /*00f0*/  @!P0 IMAD.IADD R23, R3, 0x1, R0 ;  /* 0x0000000103178824 */ /* 0x000fe400078e0200 */
[----:B------:R-:W-:-:S05]  /*0100*/  @!P0 VIADD R0, R0, 0x80 ;  /* 0x0000008000008836 */ /* 0x000fca0000000000 */
[----:B------:R-:W-:-:S13]  /*0110*/  ISETP.GE.U32.AND P2, PT, R0, R5, PT ;  /* 0x000000050000720c */ /* 0x000fda0003f46070 */
[----:B------:R-:W-:Y:S01]  /*0120*/  @!P2 IMAD.IADD R13, R3, 0x1, R0 ;  /* 0x00000001030da824 */ /* 0x000fe200078e0200 */
[----:B------:R-:W0:Y:S01]  /*0130*/  @!P2 LDC.64 R28, c[0x0][0x390] ;  /* 0x0000e400ff1cab82 */ /* 0x000e220000000a00 */
[----:B------:R-:W-:-:S05]  /*0140*/  @!P2 VIADD R0, R0, 0x80 ;  /* 0x000000800000a836 */ /* 0x000fca0000000000 */
[----:B------:R-:W-:-:S13]  /*0150*/  ISETP.GE.U32.AND P3, PT, R0, R5, PT ;  /* 0x000000050000720c */ /* 0x000fda0003f66070 */
[----:B------:R-:W-:Y:S01]  /*0160*/  @!P3 IMAD.IADD R25, R3, 0x1, R0 ;  /* 0x000000010319b824 */ /* 0x000fe200078e0200 */
[----:B------:R-:W1:Y:S01]  /*0170*/  @!P3 LDC.64 R18, c[0x0][0x390] ;  /* 0x0000e400ff12bb82 */ /* 0x000e620000000a00 */
[----:B------:R-:W-:Y:S02]  /*0180*/  @!P3 VIADD R0, R0, 0x80 ;  /* 0x000000800000b836 */ /* 0x000fe40000000000 */
[----:B0-----:R-:W-:-:S03]  /*0190*/  @!P2 IMAD.WIDE.U32 R28, R13, 0x2, R28 ;  /* 0x000000020d1ca825 */ /* 0x001fc600078e001c */
[C---:B------:R-:W-:Y:S02]  /*01a0*/  ISETP.GE.U32.AND P4, PT, R0.reuse, R5, PT ;  /* 0x000000050000720c */ /* 0x040fe40003f86070 */
[----:B------:R-:W0:Y:S01]  /*01b0*/  @!P0 LDC.64 R12, c[0x0][0x390] ;  /* 0x0000e400ff0c8b82 */ /* 0x000e220000000a00 */
[----:B------:R3:W4:Y:S10]  /*01c0*/  @!P2 LDG.E.U16 R24, desc[UR4][R28.64] ;  /* 0x000000041c18a981 */ /* 0x000734000c1e1500 */
[----:B------:R-:W-:Y:S01]  /*01d0*/  @!P4 IMAD.IADD R27, R3, 0x1, R0 ;  /* 0x00000001031bc824 */ /* 0x000fe200078e0200 */
[----:B------:R-:W5:Y:S01]  /*01e0*/  @!P4 LDC.64 R16, c[0x0][0x390] ;  /* 0x0000e400ff10cb82 */ /* 0x000f620000000a00 */
[----:B------:R-:W-:-:S05]  /*01f0*/  @!P4 VIADD R0, R0, 0x80 ;  /* 0x000000800000c836 */ /* 0x000fca0000000000 */
[----:B------:R-:W-:-:S13]  /*0200*/  ISETP.GE.U32.AND P5, PT, R0, R5, PT ;  /* 0x000000050000720c */ /* 0x000fda0003fa6070 */
[----:B------:R-:W2:Y:S01]  /*0210*/  @!P5 LDC.64 R14, c[0x0][0x390] ;  /* 0x0000e400ff0edb82 */ /* 0x000ea20000000a00 */
[----:B------:R-:W-:Y:S02]  /*0220*/  @!P5 IMAD.IADD R21, R3, 0x1, R0 ;  /* 0x000000010315d824 */ /* 0x000fe400078e0200 */
[----:B------:R-:W-:Y:S02]  /*0230*/  @!P5 VIADD R0, R0, 0x80 ;  /* 0x000000800000d836 */ /* 0x000fe40000000000 */
[----:B-1----:R-:W-:-:S03]  /*0240*/  @!P3 IMAD.WIDE.U32 R18, R25, 0x2, R18 ;  /* 0x000000021912b825 */ /* 0x002fc600078e0012 */
[----:B------:R-:W-:Y:S02]  /*0250*/  ISETP.GE.U32.AND P6, PT, R0, R5, PT ;  /* 0x000000050000720c */ /* 0x000fe40003fc6070 */
[----:B------:R-:W-:Y:S01]  /*0260*/  PRMT R25, RZ, 0x7610, R25 ;  /* 0x00007610ff197816 */ /* 0x000fe20000000019 */
[----:B-----5:R-:W-:Y:S01]  /*0270*/  @!P4 IMAD.WIDE.U32 R16, R27, 0x2, R16 ;  /* 0x000000021b10c825 */ /* 0x020fe200078e0010 */
[----:B---3--:R-:W-:Y:S01]  /*0280*/  PRMT R28, RZ, 0x7610, R28 ;  /* 0x00007610ff1c7816 */ /* 0x008fe2000000001c */
[----:B------:R-:W1:Y:S03]  /*0290*/  @!P1 LDC.64 R26, c[0x0][0x390] ;  /* 0x0000e400ff1a9b82 */ /* 0x000e660000000a00 */
[----:B------:R-:W3:Y:S01]  /*02a0*/  @!P3 LDG.E.U16 R25, desc[UR4][R18.64] ;  /* 0x000000041219b981 */ /* 0x000ee2000c1e1500 */
[----:B------:R-:W-:-:S06]  /*02b0*/  PRMT R29, RZ, 0x7610, R29 ;  /* 0x00007610ff1d7816 */ /* 0x000fcc000000001d */
[----:B------:R-:W5:Y:S01]  /*02c0*/  @!P4 LDG.E.U16 R29, desc[UR4][R16.64] ;  /* 0x00000004101dc981 */ /* 0x000f62000c1e1500 */
[----:B--2---:R-:W-:Y:S02]  /*02d0*/  @!P5 IMAD.WIDE.U32 R14, R21, 0x2, R14 ;  /* 0x00000002150ed825 */ /* 0x004fe400078e000e */
[----:B------:R-:W2:Y:S03]  /*02e0*/  @!P6 LDC.64 R20, c[0x0][0x390] ;  /* 0x0000e400ff14eb82 */ /* 0x000ea60000000a00 */
[----:B------:R0:W5:Y:S02]  /*02f0*/  @!P5 LDG.E.U16 R28, desc[UR4][R14.64] ;  /* 0x000000040e1cd981 */ /* 0x000164000c1e1500 */
[----:B0-----:R-:W-:Y:S02]  /*0300*/  @!P6 IMAD.IADD R15, R3, 0x1, R0 ;  /* 0x00000001030fe824 */ /* 0x001fe400078e0200 */
[----:B------:R-:W-:-:S05]  /*0310*/  @!P6 VIADD R0, R0, 0x80 ;  /* 0x000000800000e836 */ /* 0x000fca0000000000 */
[----:B------:R-:W-:Y:S01]  /*0320*/  ISETP.GE.U32.AND P2, PT, R0, R5, PT ;  /* 0x000000050000720c */ /* 0x000fe20003f46070 */
[----:B------:R-:W-:Y:S01]  /*0330*/  @!P0 IMAD.WIDE.U32 R12, R23, 0x2, R12 ;  /* 0x00000002170c8825 */ /* 0x000fe200078e000c */
[----:B------:R-:W-:-:S03]  /*0340*/  PRMT R18, RZ, 0x7610, R18 ;  /* 0x00007610ff127816 */ /* 0x000fc60000000012 */
[----:B------:R-:W-:Y:S01]  /*0350*/  @!P1 IMAD.IADD R17, R3, 0x1, R2 ;  /* 0x0000000103119824 */ /* 0x000fe200078e0202 */
[----:B------:R-:W-:Y:S01]  /*0360*/  PRMT R16, RZ, 0x7610, R16 ;  /* 0x00007610ff107816 */ /* 0x000fe20000000010 */
[----:B--2---:R-:W-:Y:S01]  /*0370*/  @!P6 IMAD.WIDE.U32 R20, R15, 0x2, R20 ;  /* 0x000000020f14e825 */ /* 0x004fe200078e0014 */
[----:B------:R0:W2:Y:S03]  /*0380*/  @!P0 LDG.E.U16 R18, desc[UR4][R12.64] ;  /* 0x000000040c128981 */ /* 0x0000a6000c1e1500 */
[----:B-1----:R-:W-:Y:S02]  /*0390*/  @!P1 IMAD.WIDE.U32 R26, R17, 0x2, R26 ;  /* 0x00000002111a9825 */ /* 0x002fe400078e001a */
[----:B------:R-:W1:Y:S01]  /*03a0*/  @!P2 LDC.64 R14, c[0x0][0x390] ;  /* 0x0000e400ff0eab82 */ /* 0x000e620000000a00 */
[----:B------:R-:W-:Y:S02]  /*03b0*/  PRMT R19, RZ, 0x7610, R19 ;  /* 0x00007610ff137816 */ /* 0x000fe40000000013 */
[----:B------:R-:W2:Y:S04]  /*03c0*/  @!P1 LDG.E.U16 R16, desc[UR4][R26.64] ;  /* 0x000000041a109981 */ /* 0x000ea8000c1e1500 */
[----:B------:R-:W2:Y:S01]  /*03d0*/  @!P6 LDG.E.U16 R19, desc[UR4][R20.64] ;  /* 0x000000041413e981 */ /* 0x000ea2000c1e1500 */
[--C-:B------:R-:W-:Y:S01]  /*03e0*/  @!P2 IMAD.IADD R17, R3, 0x1, R0.reuse ;  /* 0x000000010311a824 */ /* 0x100fe200078e0200 */
[----:B------:R-:W-:-:S03]  /*03f0*/  PRMT R0, RZ, 0x7610, R0 ;  /* 0x00007610ff007816 */ /* 0x000fc60000000000 */
[----:B-1----:R-:W-:-:S05]  /*0400*/  @!P2 IMAD.WIDE.U32 R14, R17, 0x2, R14 ;  /* 0x00000002110ea825 */ /* 0x002fca00078e000e */
[----:B------:R1:W2:Y:S01]  /*0410*/  @!P2 LDG.E.U16 R0, desc[UR4][R14.64] ;  /* 0x000000040e00a981 */ /* 0x0002a2000c1e1500 */
[----:B0-----:R-:W-:-:S05]  /*0420*/  VIADD R12, R2, 0x100 ;  /* 0x00000100020c7836 */ /* 0x001fca0000000000 */
[----:B------:R-:W-:Y:S01]  /*0430*/  ISETP.GE.U32.AND P5, PT, R12, R5, PT ;  /* 0x000000050c00720c */ /* 0x000fe20003fa6070 */
[----:B------:R-:W-:-:S05]  /*0440*/  VIADD R12, R2, 0x180 ;  /* 0x00000180020c7836 */ /* 0x000fca0000000000 */
[----:B------:R-:W-:Y:S01]  /*0450*/  ISETP.GE.U32.AND P4, PT, R12, R5, PT ;  /* 0x000000050c00720c */ /* 0x000fe20003f86070 */
[----:B------:R-:W-:-:S06]  /*0460*/  VIADD R12, R2, 0x200 ;  /* 0x00000200020c7836 */ /* 0x000fcc0000000000 */
[----:B------:R-:W-:Y:S01]  /*0470*/  @!P5 IMAD.U32 R13, R9, 0x10000, RZ ;  /* 0x00010000090dd824 */ /* 0x000fe200078e00ff */
[----:B------:R-:W-:Y:S01]  /*0480*/  ISETP.GE.U32.AND P2, PT, R12, R5, PT ;  /* 0x000000050c00720c */ /* 0x000fe20003f46070 */
[----:B------:R-:W-:-:S03]  /*0490*/  VIADD R12, R2, 0x280 ;  /* 0x00000280020c7836 */ /* 0x000fc60000000000 */
[----:B------:R-:W-:Y:S01]  /*04a0*/  @!P5 FSETP.NEU.FTZ.AND P3, PT, R13, RZ, PT ;  /* 0x000000ff0d00d20b */ /* 0x000fe20003f7d000 */
[----:B------:R-:W-:Y:S01]  /*04b0*/  @!P4 IMAD.U32 R13, R9, 0x10000, RZ ;  /* 0x00010000090dc824 */ /* 0x000fe200078e00ff */
[----:B------:R-:W-:Y:S01]  /*04c0*/  ISETP.GE.U32.AND P6, PT, R12, R5, PT ;  /* 0x000000050c00720c */ /* 0x000fe20003fc6070 */
[----:B------:R-:W-:-:S03]  /*04d0*/  VIADD R12, R2, 0x300 ;  /* 0x00000300020c7836 */ /* 0x000fc60000000000 */
[----:B------:R-:W-:Y:S01]  /*04e0*/  @!P4 FSETP.NEU.FTZ.AND P1, PT, R13, RZ, PT ;  /* 0x000000ff0d00c20b */ /* 0x000fe20003f3d000 */
[----:B-1----:R-:W-:Y:S02]  /*04f0*/  VIADD R14, R2, 0x80 ;  /* 0x00000080020e7836 */ /* 0x002fe40000000000 */
[----:B------:R-:W-:Y:S01]  /*0500*/  @!P2 IMAD.U32 R13, R9, 0x10000, RZ ;  /* 0x00010000090da824 */ /* 0x000fe200078e00ff */
[----:B------:R-:W-:Y:S04]  /*0510*/  BSSY.RECONVERGENT B0, `(.L_x_577) ;  /* 0x000006b000007945 */ /* 0x000fe80003800200 */
[----:B------:R-:W-:Y:S01]  /*0520*/  BSSY.RELIABLE B1, `(.L_x_578) ;  /* 0x0000062000017945 */ /* 0x000fe20003800100 */
[----:B----4-:R-:W-:-:S05]  /*0530*/  @!P5 IMAD.U32 R24, R24, 0x10000, RZ ;  /* 0x000100001818d824 */ /* 0x010fca00078e00ff */
[----:B------:R-:W-:-:S04]  /*0540*/  @!P5 FSETP.NEU.FTZ.AND P0, PT, R24, RZ, PT ;  /* 0x000000ff1800d20b */ /* 0x000fc80003f1d000 */
[----:B------:R-:W-:-:S04]  /*0550*/  @!P5 PLOP3.LUT P0, PT, P3, P0, PT, 0x28, 0x82 ;  /* 0x000000000082d81c */ /* 0x000fc80001f00570 */
[----:B------:R-:W-:Y:S02]  /*0560*/  @!P5 SEL R4, RZ, 0x1, !P0 ;  /* 0x00000001ff04d807 */ /* 0x000fe40004000000 */
[----:B------:R-:W-:Y:S02]  /*0570*/  ISETP.GE.U32.AND P5, PT, R12, R5, PT ;  /* 0x000000050c00720c */ /* 0x000fe40003fa6070 */
[----:B------:R-:W-:Y:S01]  /*0580*/  @!P2 FSETP.NEU.FTZ.AND P0, PT, R13, RZ, PT ;  /* 0x000000ff0d00a20b */ /* 0x000fe20003f1d000 */
[----:B------:R-:W-:Y:S02]  /*0590*/  @!P6 IMAD.U32 R12, R9, 0x10000, RZ ;  /* 0x00010000090ce824 */ /* 0x000fe400078e00ff */
[----:B---3--:R-:W-:-:S05]  /*05a0*/  @!P4 IMAD.U32 R25, R25, 0x10000, RZ ;  /* 0x000100001919c824 */ /* 0x008fca00078e00ff */
[----:B------:R-:W-:Y:S01]  /*05b0*/  @!P4 FSETP.NEU.FTZ.AND P3, PT, R25, RZ, PT ;  /* 0x000000ff1900c20b */ /* 0x000fe20003f7d000 */
[----:B-----5:R-:W-:-:S03]  /*05c0*/  @!P2 IMAD.U32 R29, R29, 0x10000, RZ ;  /* 0x000100001d1da824 */ /* 0x020fc600078e00ff */
[----:B------:R-:W-:Y:S02]  /*05d0*/  @!P4 PLOP3.LUT P1, PT, P1, P3, PT, 0x28, 0x82 ;  /* 0x000000000082c81c */ /* 0x000fe40000f26570 */
[----:B------:R-:W-:Y:S02]  /*05e0*/  ISETP.GE.U32.AND P3, PT, R14, R5, PT ;  /* 0x000000050e00720c */ /* 0x000fe40003f66070 */
[----:B------:R-:W-:Y:S02]  /*05f0*/  @!P4 SEL R6, RZ, 0x1, !P1 ;  /* 0x00000001ff06c807 */ /* 0x000fe40004800000 */
[----:B------:R-:W-:Y:S01]  /*0600*/  @!P2 FSETP.NEU.FTZ.AND P4, PT, R29, RZ, PT ;  /* 0x000000ff1d00a20b */ /* 0x000fe20003f9d000 */
[----:B------:R-:W-:-:S03]  /*0610*/  @!P6 IMAD.U32 R28, R28, 0x10000, RZ ;  /* 0x000100001c1ce824 */ /* 0x000fc600078e00ff */
[----:B------:R-:W-:Y:S02]  /*0620*/  @!P2 PLOP3.LUT P0, PT, P0, P4, PT, 0x28, 0x82 ;  /* 0x000000000082a81c */ /* 0x000fe40000708570 */
[----:B------:R-:W-:Y:S02]  /*0630*/  ISETP.GE.U32.AND P4, PT, R2, R5, PT ;  /* 0x000000050200720c */ /* 0x000fe40003f86070 */
[----:B------:R-:W-:Y:S02]  /*0640*/  @!P2 SEL R7, RZ, 0x1, !P0 ;  /* 0x00000001ff07a807 */ /* 0x000fe40004000000 */
[----:B------:R-:W-:Y:S02]  /*0650*/  @!P6 FSETP.NEU.FTZ.AND P1, PT, R12, RZ, PT ;  /* 0x000000ff0c00e20b */ /* 0x000fe40003f3d000 */
[----:B------:R-:W-:Y:S01]  /*0660*/  @!P6 FSETP.NEU.FTZ.AND P2, PT, R28, RZ, PT ;  /* 0x000000ff1c00e20b */ /* 0x000fe20003f5d000 */
[C---:B------:R-:W-:Y:S02]  /*0670*/  @!P5 IMAD.U32 R13, R9.reuse, 0x10000, RZ ;  /* 0x00010000090dd824 */ /* 0x040fe400078e00ff */
[----:B------:R-:W-:Y:S01]  /*0680*/  @!P3 IMAD.U32 R12, R9, 0x10000, RZ ;  /* 0x00010000090cb824 */ /* 0x000fe200078e00ff */
[----:B------:R-:W-:-:S02]  /*0690*/  @!P6 PLOP3.LUT P1, PT, P1, P2, PT, 0x28, 0x82 ;  /* 0x000000000082e81c */ /* 0x000fc40000f24570 */
[----:B------:R-:W-:Y:S02]  /*06a0*/  @!P5 FSETP.NEU.FTZ.AND P0, PT, R13, RZ, PT ;  /* 0x000000ff0d00d20b */ /* 0x000fe40003f1d000 */
[----:B------:R-:W-:Y:S01]  /*06b0*/  @!P3 FSETP.NEU.FTZ.AND P2, PT, R12, RZ, PT ;  /* 0x000000ff0c00b20b */ /* 0x000fe20003f5d000 */
[----:B--2---:R-:W-:Y:S01]  /*06c0*/  @!P3 IMAD.U32 R18, R18, 0x10000, RZ ;  /* 0x000100001212b824 */ /* 0x004fe200078e00ff */
[----:B------:R-:W-:Y:S01]  /*06d0*/  @!P6 SEL R8, RZ, 0x1, !P1 ;  /* 0x00000001ff08e807 */ /* 0x000fe20004800000 */
[----:B------:R-:W0:Y:S03]  /*06e0*/  @!P4 LDC.64 R12, c[0x0][0x388] ;  /* 0x0000e200ff0ccb82 */ /* 0x000e260000000a00 */
[----:B------:R-:W-:Y:S01]  /*06f0*/  @!P3 FSETP.NEU.FTZ.AND P6, PT, R18, RZ, PT ;  /* 0x000000ff1200b20b */ /* 0x000fe20003fdd000 */
[----:B------:R-:W-:-:S03]  /*0700*/  @!P4 IMAD.U32 R16, R16, 0x10000, RZ ;  /* 0x000100001010c824 */ /* 0x000fc600078e00ff */
[----:B------:R-:W-:Y:S01]  /*0710*/  @!P3 PLOP3.LUT P6, PT, P2, P6, PT, 0x28, 0x82 ;  /* 0x000000000082b81c */ /* 0x000fe200017cc570 */
[----:B------:R-:W-:Y:S01]  /*0720*/  @!P5 IMAD.U32 R19, R19, 0x10000, RZ ;  /* 0x000100001313d824 */ /* 0x000fe200078e00ff */
[----:B------:R-:W-:Y:S01]  /*0730*/  @!P4 FSETP.NEU.FTZ.AND P2, PT, R16, RZ, PT ;  /* 0x000000ff1000c20b */ /* 0x000fe20003f5d000 */
[----:B------:R-:W-:Y:S01]  /*0740*/  VIADD R16, R2, 0x380 ;  /* 0x0000038002107836 */ /* 0x000fe20000000000 */
[----:B------:R-:W-:Y:S01]  /*0750*/  P2R R17, PR, RZ, 0x40 ;  /* 0x00000040ff117803 */ /* 0x000fe20000000000 */
[----:B------:R-:W-:Y:S01]  /*0760*/  @!P4 IMAD.U32 R15, R9, 0x10000, RZ ;  /* 0x00010000090fc824 */ /* 0x000fe200078e00ff */
[----:B------:R-:W-:Y:S02]  /*0770*/  @!P5 FSETP.NEU.FTZ.AND P1, PT, R19, RZ, PT ;  /* 0x000000ff1300d20b */ /* 0x000fe40003f3d000 */
[----:B------:R-:W-:Y:S02]  /*0780*/  ISETP.GE.U32.AND P6, PT, R16, R5, PT ;  /* 0x000000051000720c */ /* 0x000fe40003fc6070 */
[----:B------:R-:W-:-:S02]  /*0790*/  @!P5 PLOP3.LUT P0, PT, P0, P1, PT, 0x28, 0x82 ;  /* 0x000000000082d81c */ /* 0x000fc40000702570 */
[----:B------:R-:W-:Y:S01]  /*07a0*/  @!P4 FSETP.NEU.FTZ.AND P1, PT, R15, RZ, PT ;  /* 0x000000ff0f00c20b */ /* 0x000fe20003f3d000 */
[----:B------:R-:W-:-:S03]  /*07b0*/  @!P4 IMAD.IADD R15, R3, 0x1, R2 ;  /* 0x00000001030fc824 */ /* 0x000fc600078e0202 */
[----:B------:R-:W-:-:S04]  /*07c0*/  @!P4 PLOP3.LUT P1, PT, P1, P2, PT, 0x28, 0x82 ;  /* 0x000000000082c81c */ /* 0x000fc80000f24570 */
[----:B------:R-:W-:Y:S02]  /*07d0*/  @!P4 SEL R22, RZ, 0x1, !P1 ;  /* 0x00000001ff16c807 */ /* 0x000fe40004800000 */
[----:B0-----:R-:W-:Y:S01]  /*07e0*/  @!P4 IADD3 R12, P1, PT, R15, R12, RZ ;  /* 0x0000000c0f0cc210 */ /* 0x001fe20007f3e0ff */
[----:B------:R-:W-:Y:S02]  /*07f0*/  @!P6 IMAD.U32 R15, R9, 0x10000, RZ ;  /* 0x00010000090fe824 */ /* 0x000fe400078e00ff */
[----:B------:R-:W-:Y:S02]  /*0800*/  @!P6 IMAD.U32 R0, R0, 0x10000, RZ ;  /* 0x000100000000e824 */ /* 0x000fe400078e00ff */
[----:B------:R-:W-:Y:S01]  /*0810*/  @!P4 IMAD.X R13, RZ, RZ, R13, P1 ;  /* 0x000000ffff0dc224 */ /* 0x000fe200008e060d */
[----:B------:R-:W-:Y:S01]  /*0820*/  @!P6 FSETP.NEU.FTZ.AND P1, PT, R15, RZ, PT ;  /* 0x000000ff0f00e20b */ /* 0x000fe20003f3d000 */
[----:B------:R-:W-:Y:S01]  /*0830*/  @!P4 IMAD.MOV.U32 R2, RZ, RZ, R14 ;  /* 0x000000ffff02c224 */ /* 0x000fe200078e000e */
[----:B------:R-:W-:-:S04]  /*0840*/  @!P6 FSETP.NEU.FTZ.AND P2, PT, R0, RZ, PT ;  /* 0x000000ff0000e20b */ /* 0x000fc80003f5d000 */
[----:B------:R-:W-:Y:S02]  /*0850*/  @!P6 PLOP3.LUT P1, PT, P1, P2, PT, 0x28, 0x82 ;  /* 0x000000000082e81c */ /* 0x000fe40000f24570 */
[----:B------:R-:W-:Y:S01]  /*0860*/  ISETP.GE.U32.AND P2, PT, R2, R5, PT ;  /* 0x000000050200720c */ /* 0x000fe20003f46070 */
[----:B------:R0:W-:Y:S01]  /*0870*/  @!P4 STG.E.U8 desc[UR4][R12.64], R22 ;  /* 0x000000160c00c986 */ /* 0x0001e2000c101104 */
[----:B------:R-:W-:Y:S02]  /*0880*/  ISETP.NE.AND P4, PT, R17, RZ, PT ;  /* 0x000000ff1100720c */ /* 0x000fe40003f85270 */
[----:B------:R-:W-:Y:S02]  /*0890*/  @!P5 SEL R10, RZ, 0x1, !P0 ;  /* 0x00000001ff0ad807 */ /* 0x000fe40004000000 */
[----:B------:R-:W-:Y:S02]  /*08a0*/  @!P3 SEL R9, RZ, 0x1, !P4 ;  /* 0x00000001ff09b807 */ /* 0x000fe40006000000 */
[----:B------:R-:W-:-:S05]  /*08b0*/  @!P6 SEL R11, RZ, 0x1, !P1 ;  /* 0x00000001ff0be807 */ /* 0x000fca0004800000 */
[----:B0-----:R-:W-:Y:S05]  /*08c0*/  @P2 BRA `(.L_x_579) ;  /* 0x0000000000382947 */ /* 0x001fea0003800000 */
[----:B------:R-:W0:Y:S01]  /*08d0*/  LDCU.64 UR6, c[0x0][0x388] ;  /* 0x00007100ff0677ac */ /* 0x000e220008000a00 */
[----:B------:R-:W-:Y:S02]  /*08e0*/  IMAD.IADD R12, R3, 0x1, R2 ;  /* 0x00000001030c7824 */ /* 0x000fe400078e0202 */
[----:B------:R-:W-:-:S03]  /*08f0*/  VIADD R2, R2, 0x80 ;  /* 0x0000008002027836 */ /* 0x000fc60000000000 */
[----:B0-----:R-:W-:-:S05]  /*0900*/  IADD3 R12, P0, PT, R12, UR6, RZ ;  /* 0x000000060c0c7c10 */ /* 0x001fca000ff1e0ff */
[----:B------:R-:W-:Y:S01]  /*0910*/  IMAD.X R13, RZ, RZ, UR7, P0 ;  /* 0x00000007ff0d7e24 */ /* 0x000fe200080e06ff */
[----:B------:R-:W-:-:S04]  /*0920*/  ISETP.GE.U32.AND P0, PT, R2, R5, PT ;  /* 0x000000050200720c */ /* 0x000fc80003f06070 */
[----:B------:R0:W-:Y:S09]  /*0930*/  STG.E.U8 desc[UR4][R12.64], R9 ;  /* 0x000000090c007986 */ /* 0x0001f2000c101104 */
[----:B------:R-:W-:Y:S05]  /*0940*/  @P0 BRA `(.L_x_580) ;  /* 0x0000000000380947 */ /* 0x000fea0003800000 */
[----:B------:R-:W1:Y:S01]  /*0950*/  LDCU.64 UR6, c[0x0][0x388] ;  /* 0x00007100ff0677ac */ /* 0x000e620008000a00 */
[----:B0-----:R-:W-:Y:S02]  /*0960*/  IMAD.IADD R12, R3, 0x1, R2 ;  /* 0x00000001030c7824 */ /* 0x001fe400078e0202 */
[----:B------:R-:W-:-:S03]  /*0970*/  VIADD R2, R2, 0x80 ;  /* 0x0000008002027836 */ /* 0x000fc60000000000 */
[----:B-1----:R-:W-:-:S05]  /*0980*/  IADD3 R12, P0, PT, R12, UR6, RZ ;  /* 0x000000060c0c7c10 */ /* 0x002fca000ff1e0ff */
[----:B------:R-:W-:-:S05]  /*0990*/  IMAD.X R13, RZ, RZ, UR7, P0 ;  /* 0x00000007ff0d7e24 */ /* 0x000fca00080e06ff */
[----:B------:R0:W-:Y:S03]  /*09a0*/  STG.E.U8 desc[UR4][R12.64], R4 ;  /* 0x000000040c007986 */ /* 0x0001e6000c101104 */
.L_x_579:
[----:B------:R-:W-:-:S13]  /*09b0*/  ISETP.GE.U32.AND P0, PT, R2, R5, PT ;  /* 0x000000050200720c */ /* 0x000fda0003f06070 */
[----:B------:R-:W-:Y:S05]  /*09c0*/  @P0 BRA `(.L_x_581) ;  /* 0x0000000000380947 */ /* 0x000fea0003800000 */
[----:B------:R-:W1:Y:S01]  /*09d0*/  LDCU.64 UR6, c[0x0][0x388] ;  /* 0x00007100ff0677ac */ /* 0x000e620008000a00 */
[----:B0-----:R-:W-:Y:S02]  /*09e0*/  IMAD.IADD R12, R3, 0x1, R2 ;  /* 0x00000001030c7824 */ /* 0x001fe400078e0202 */
[----:B------:R-:W-:-:S03]  /*09f0*/  VIADD R2, R2, 0x80 ;  /* 0x0000008002027836 */ /* 0x000fc60000000000 */
[----:B-1----:R-:W-:-:S05]  /*0a00*/  IADD3 R12, P0, PT, R12, UR6, RZ ;  /* 0x000000060c0c7c10 */ /* 0x002fca000ff1e0ff */
[----:B------:R-:W-:-:S05]  /*0a10*/  IMAD.X R13, RZ, RZ, UR7, P0 ;  /* 0x00000007ff0d7e24 */ /* 0x000fca00080e06ff */
[----:B------:R1:W-:Y:S03]  /*0a20*/  STG.E.U8 desc[UR4][R12.64], R6 ;  /* 0x000000060c007986 */ /* 0x0003e6000c101104 */
.L_x_580:
[----:B------:R-:W-:-:S13]  /*0a30*/  ISETP.GE.U32.AND P0, PT, R2, R5, PT ;  /* 0x000000050200720c */ /* 0x000fda0003f06070 */
[----:B------:R-:W-:Y:S05]  /*0a40*/  @P0 BRA `(.L_x_582) ;  /* 0x00000000003c0947 */ /* 0x000fea0003800000 */
[----:B------:R-:W2:Y:S01]  /*0a50*/  LDCU.64 UR6, c[0x0][0x388] ;  /* 0x00007100ff0677ac */ /* 0x000ea20008000a00 */
[----:B01----:R-:W-:Y:S02]  /*0a60*/  IMAD.IADD R12, R3, 0x1, R2 ;  /* 0x00000001030c7824 */ /* 0x003fe400078e0202 */
[----:B------:R-:W-:-:S03]  /*0a70*/  VIADD R2, R2, 0x80 ;  /* 0x0000008002027836 */ /* 0x000fc60000000000 */
[----:B--2---:R-:W-:-:S05]  /*0a80*/  IADD3 R12, P0, PT, R12, UR6, RZ ;  /* 0x000000060c0c7c10 */ /* 0x004fca000ff1e0ff */
[----:B------:R-:W-:-:S05]  /*0a90*/  IMAD.X R13, RZ, RZ, UR7, P0 ;  /* 0x00000007ff0d7e24 */ /* 0x000fca00080e06ff */
[----:B------:R1:W-:Y:S03]  /*0aa0*/  STG.E.U8 desc[UR4][R12.64], R7 ;  /* 0x000000070c007986 */ /* 0x0003e6000c101104 */
.L_x_581:
[----:B------:R-:W-:-:S13]  /*0ab0*/  ISETP.GE.U32.AND P0, PT, R2, R5, PT ;  /* 0x000000050200720c */ /* 0x000fda0003f06070 */
[----:B------:R-:W-:Y:S05]  /*0ac0*/  @P0 BREAK.RELIABLE B1 ;  /* 0x0000000000010942 */ /* 0x000fea0003800100 */
[----:B------:R-:W-:Y:S05]  /*0ad0*/  @P0 BRA `(.L_x_583) ;  /* 0x0000000000380947 */ /* 0x000fea0003800000 */
[----:B------:R-:W2:Y:S01]  /*0ae0*/  LDCU.64 UR6, c[0x0][0x388] ;  /* 0x00007100ff0677ac */ /* 0x000ea20008000a00 */
[----:B------:R-:W-:Y:S02]  /*0af0*/  IMAD.IADD R6, R3, 0x1, R2 ;  /* 0x0000000103067824 */ /* 0x000fe400078e0202 */
[----:B------:R-:W-:-:S03]  /*0b00*/  VIADD R2, R2, 0x80 ;  /* 0x0000008002027836 */ /* 0x000fc60000000000 */
[----:B--2---:R-:W-:-:S05]  /*0b10*/  IADD3 R6, P0, PT, R6, UR6, RZ ;  /* 0x0000000606067c10 */ /* 0x004fca000ff1e0ff */
[----:B-1----:R-:W-:-:S05]  /*0b20*/  IMAD.X R7, RZ, RZ, UR7, P0 ;  /* 0x00000007ff077e24 */ /* 0x002fca00080e06ff */
[----:B------:R2:W-:Y:S03]  /*0b30*/  STG.E.U8 desc[UR4][R6.64], R8 ;  /* 0x0000000806007986 */ /* 0x0005e6000c101104 */
.L_x_582:
[----:B------:R-:W-:Y:S05]  /*0b40*/  BSYNC.RELIABLE B1 ;  /* 0x0000000000017941 */ /* 0x000fea0003800100 */
.L_x_578:
[----:B------:R-:W-:-:S13]  /*0b50*/  ISETP.GE.U32.AND P0, PT, R2, R5, PT ;  /* 0x000000050200720c */ /* 0x000fda0003f06070 */
[----:B0-2---:R-:W1:Y:S01]  /*0b60*/  @!P0 LDC.64 R8, c[0x0][0x388] ;  /* 0x0000e200ff088b82 */ /* 0x005e620000000a00 */
[----:B------:R-:W-:Y:S02]  /*0b70*/  @!P0 IMAD.IADD R7, R3, 0x1, R2 ;  /* 0x0000000103078824 */ /* 0x000fe400078e0202 */
[----:B------:R-:W-:-:S03]  /*0b80*/  @!P0 VIADD R2, R2, 0x80 ;  /* 0x0000008002028836 */ /* 0x000fc60000000000 */
[----:B-1----:R-:W-:-:S05]  /*0b90*/  @!P0 IADD3 R6, P1, PT, R7, R8, RZ ;  /* 0x0000000807068210 */ /* 0x002fca0007f3e0ff */
[----:B------:R-:W-:-:S05]  /*0ba0*/  @!P0 IMAD.X R7, RZ, RZ, R9, P1 ;  /* 0x000000ffff078224 */ /* 0x000fca00008e0609 */
[----:B------:R2:W-:Y:S03]  /*0bb0*/  @!P0 STG.E.U8 desc[UR4][R6.64], R10 ;  /* 0x0000000a06008986 */ /* 0x0005e6000c101104 */
.L_x_583:
[----:B------:R-:W-:Y:S05]  /*0bc0*/  BSYNC.RECONVERGENT B0 ;  /* 0x0000000000007941 */ /* 0x000fea0003800200 */
.L_x_577:
[----:B------:R-:W-:Y:S05]  /*0bd0*/  WARPSYNC.ALL ;  /* 0x0000000000007948 */ /* 0x000fea0003800000 */
[----:B------:R-:W-:-:S13]  /*0be0*/  ISETP.GE.U32.AND P0, PT, R2, R5, PT ;  /* 0x000000050200720c */ /* 0x000fda0003f06070 */
[----:B------:R-:W-:Y:S05]  /*0bf0*/  @P0 EXIT ;  /* 0x000000000000094d */ /* 0x000fea0003800000 */
[----:B------:R-:W3:Y:S01]  /*0c00*/  LDCU.64 UR6, c[0x0][0x388] ;  /* 0x00007100ff0677ac */ /* 0x000ee20008000a00 */
[----:B------:R-:W-:-:S05]  /*0c10*/  IMAD.IADD R2, R3, 0x1, R2 ;  /* 0x0000000103027824 */ /* 0x000fca00078e0202 */
[----:B---3--:R-:W-:-:S05]  /*0c20*/  IADD3 R2, P0, PT, R2, UR6, RZ ;  /* 0x0000000602027c10 */ /* 0x008fca000ff1e0ff */
[----:B------:R-:W-:-:S05]  /*0c30*/  IMAD.X R3, RZ, RZ, UR7, P0 ;  /* 0x00000007ff037e24 */ /* 0x000fca00080e06ff */
[----:B------:R-:W-:Y:S01]  /*0c40*/  STG.E.U8 desc[UR4][R2.64], R11 ;  /* 0x0000000b02007986 */ /* 0x000fe2000c101104 */
[----:B------:R-:W-:Y:S05]  /*0c50*/  EXIT ;  /* 0x000000000000794d */ /* 0x000fea0003800000 */
.L_x_576:
[----:B------:R-:W0:Y:S01]  /*0c60*/  S2R R11, SR_TID.X ;  /* 0x00000000000b7919 */ /* 0x000e220000002100 */
[----:B------:R-:W1:Y:S01]  /*0c70*/  LDC.64 R4, c[0x0][0x390] ;  /* 0x0000e400ff047b82 */ /* 0x000e620000000a00 */
[----:B------:R-:W3:Y:S01]  /*0c80*/  LDCU.64 UR6, c[0x0][0x388] ;  /* 0x00007100ff0677ac */ /* 0x000ee20008000a00 */
[----:B-1----:R-:W-:-:S04]  /*0c90*/  IMAD.WIDE.U32 R4, R3, 0x2, R4 ;  /* 0x0000000203047825 */ /* 0x002fc800078e0004 */
[----:B0-----:R-:W-:-:S05]  /*0ca0*/  IMAD.WIDE.U32 R4, R11, 0x4, R4 ;  /* 0x000000040b047825 */ /* 0x001fca00078e0004 */
[----:B------:R-:W4:Y:S04]  /*0cb0*/  LDG.E R0, desc[UR4][R4.64] ;  /* 0x0000000404007981 */ /* 0x000f28000c1e1900 */
[----:B------:R-:W5:Y:S04]  /*0cc0*/  LDG.E R7, desc[UR4][R4.64+0x200] ;  /* 0x0002000404077981 */ /* 0x000f68000c1e1900 */
[----:B------:R-:W5:Y:S04]  /*0cd0*/  LDG.E R8, desc[UR4][R4.64+0x400] ;  /* 0x0004000404087981 */ /* 0x000f68000c1e1900 */
[----:B------:R0:W5:Y:S01]  /*0ce0*/  LDG.E R10, desc[UR4][R4.64+0x600] ;  /* 0x00060004040a7981 */ /* 0x000162000c1e1900 */
[----:B--2---:R-:W-:Y:S01]  /*0cf0*/  IMAD.U32 R9, R9, 0x10000, RZ ;  /* 0x0001000009097824 */ /* 0x004fe200078e00ff */
[----:B---3--:R-:W-:-:S04]  /*0d00*/  IADD3 R2, P0, PT, R3, UR6, RZ ;  /* 0x0000000603027c10 */ /* 0x008fc8000ff1e0ff */
[----:B------:R-:W-:Y:S01]  /*0d10*/  FSETP.NEU.FTZ.AND P2, PT, R9, RZ, PT ;  /* 0x000000ff0900720b */ /* 0x000fe20003f5d000 */
[----:B------:R-:W-:Y:S02]  /*0d20*/  IMAD.X R3, RZ, RZ, UR7, P0 ;  /* 0x00000007ff037e24 */ /* 0x000fe400080e06ff */
[----:B------:R-:W-:Y:S01]  /*0d30*/  IMAD.WIDE.U32 R2, R11, 0x2, R2 ;  /* 0x000000020b027825 */ /* 0x000fe200078e0002 */
[----:B----4-:R-:W-:-:S03]  /*0d40*/  PRMT R6, R0, 0x7632, R6 ;  /* 0x0000763200067816 */ /* 0x010fc60000000006 */
[----:B------:R-:W-:Y:S02]  /*0d50*/  IMAD.U32 R0, R0, 0x10000, RZ ;  /* 0x0001000000007824 */ /* 0x000fe400078e00ff */
[----:B------:R-:W-:-:S03]  /*0d60*/  IMAD.U32 R6, R6, 0x10000, RZ ;  /* 0x0001000006067824 */ /* 0x000fc600078e00ff */
[----:B------:R-:W-:Y:S02]  /*0d70*/  FSETP.NEU.FTZ.AND P4, PT, R0, RZ, PT ;  /* 0x000000ff0000720b */ /* 0x000fe40003f9d000 */
[C---:B-----5:R-:W-:Y:S01]  /*0d80*/  PRMT R0, R7.reuse, 0x7632, R0 ;  /* 0x0000763207007816 */ /* 0x060fe20000000000 */
[----:B------:R-:W-:Y:S01]  /*0d90*/  IMAD.U32 R7, R7, 0x10000, RZ ;  /* 0x0001000007077824 */ /* 0x000fe200078e00ff */
[C---:B0-----:R-:W-:Y:S01]  /*0da0*/  PRMT R4, R8.reuse, 0x7632, R4 ;  /* 0x0000763208047816 */ /* 0x041fe20000000004 */
[----:B------:R-:W-:Y:S01]  /*0db0*/  IMAD.U32 R8, R8, 0x10000, RZ ;  /* 0x0001000008087824 */ /* 0x000fe200078e00ff */
[----:B------:R-:W-:Y:S01]  /*0dc0*/  PLOP3.LUT P4, PT, P2, P4, PT, 0x28, 0x82 ;  /* 0x000000000082781c */ /* 0x000fe20001788570 */
[----:B------:R-:W-:Y:S01]  /*0dd0*/  IMAD.U32 R0, R0, 0x10000, RZ ;  /* 0x0001000000007824 */ /* 0x000fe200078e00ff */
[----:B------:R-:W-:Y:S01]  /*0de0*/  FSETP.NEU.FTZ.AND P5, PT, R7, RZ, PT ;  /* 0x000000ff0700720b */ /* 0x000fe20003fbd000 */
[----:B------:R-:W-:Y:S01]  /*0df0*/  IMAD.U32 R4, R4, 0x10000, RZ ;  /* 0x0001000004047824 */ /* 0x000fe200078e00ff */
[----:B------:R-:W-:-:S02]  /*0e00*/  FSETP.NEU.FTZ.AND P0, PT, R6, RZ, PT ;  /* 0x000000ff0600720b */ /* 0x000fc40003f1d000 */
[----:B------:R-:W-:Y:S02]  /*0e10*/  FSETP.NEU.FTZ.AND P1, PT, R0, RZ, PT ;  /* 0x000000ff0000720b */ /* 0x000fe40003f3d000 */
[C---:B------:R-:W-:Y:S01]  /*0e20*/  PRMT R0, R10.reuse, 0x7632, R0 ;  /* 0x000076320a007816 */ /* 0x040fe20000000000 */
[----:B------:R-:W-:Y:S01]  /*0e30*/  IMAD.U32 R10, R10, 0x10000, RZ ;  /* 0x000100000a0a7824 */ /* 0x000fe200078e00ff */
[----:B------:R-:W-:Y:S02]  /*0e40*/  PLOP3.LUT P5, PT, P2, P5, PT, 0x28, 0x82 ;  /* 0x000000000082781c */ /* 0x000fe400017aa570 */
[----:B------:R-:W-:Y:S01]  /*0e50*/  FSETP.NEU.FTZ.AND P3, PT, R4, RZ, PT ;  /* 0x000000ff0400720b */ /* 0x000fe20003f7d000 */
[----:B------:R-:W-:Y:S01]  /*0e60*/  IMAD.U32 R5, R0, 0x10000, RZ ;  /* 0x0001000000057824 */ /* 0x000fe200078e00ff */
[----:B------:R-:W-:Y:S02]  /*0e70*/  SEL R0, RZ, 0x1, !P4 ;  /* 0x00000001ff007807 */ /* 0x000fe40006000000 */
[----:B------:R-:W-:-:S02]  /*0e80*/  SEL R4, RZ, 0x1, !P5 ;  /* 0x00000001ff047807 */ /* 0x000fc40006800000 */
[----:B------:R-:W-:Y:S02]  /*0e90*/  FSETP.NEU.FTZ.AND P6, PT, R8, RZ, PT ;  /* 0x000000ff0800720b */ /* 0x000fe40003fdd000 */
[----:B------:R-:W-:Y:S02]  /*0ea0*/  FSETP.NEU.FTZ.AND P4, PT, R10, RZ, PT ;  /* 0x000000ff0a00720b */ /* 0x000fe40003f9d000 */
[----:B------:R-:W-:Y:S02]  /*0eb0*/  FSETP.NEU.FTZ.AND P5, PT, R5, RZ, PT ;  /* 0x000000ff0500720b */ /* 0x000fe40003fbd000 */
[----:B------:R-:W-:Y:S02]  /*0ec0*/  PLOP3.LUT P6, PT, P2, P6, PT, 0x28, 0x82 ;  /* 0x000000000082781c */ /* 0x000fe400017cc570 */
[----:B------:R-:W-:Y:S02]  /*0ed0*/  PLOP3.LUT P4, PT, P2, P4, PT, 0x28, 0x82 ;  /* 0x000000000082781c */ /* 0x000fe40001788570 */
[----:B------:R-:W-:-:S02]  /*0ee0*/  PLOP3.LUT P0, PT, P2, P0, PT, 0x28, 0x82 ;  /* 0x000000000082781c */ /* 0x000fc40001700570 */
[----:B------:R-:W-:Y:S02]  /*0ef0*/  PLOP3.LUT P1, PT, P2, P1, PT, 0x28, 0x82 ;  /* 0x000000000082781c */ /* 0x000fe40001722570 */
[----:B------:R-:W-:Y:S02]  /*0f00*/  PLOP3.LUT P3, PT, P2, P3, PT, 0x28, 0x82 ;  /* 0x000000000082781c */ /* 0x000fe40001766570 */
[----:B------:R-:W-:Y:S02]  /*0f10*/  PLOP3.LUT P5, PT, P2, P5, PT, 0x28, 0x82 ;  /* 0x000000000082781c */ /* 0x000fe400017aa570 */
[----:B------:R-:W-:Y:S02]  /*0f20*/  SEL R6, RZ, 0x1, !P6 ;  /* 0x00000001ff067807 */ /* 0x000fe40007000000 */
[----:B------:R-:W-:Y:S02]  /*0f30*/  SEL R8, RZ, 0x1, !P4 ;  /* 0x00000001ff087807 */ /* 0x000fe40006000000 */
[----:B------:R-:W-:-:S02]  /*0f40*/  SEL R5, RZ, 0x1, !P0 ;  /* 0x00000001ff057807 */ /* 0x000fc40004000000 */
[----:B------:R-:W-:Y:S02]  /*0f50*/  SEL R7, RZ, 0x1, !P1 ;  /* 0x00000001ff077807 */ /* 0x000fe40004800000 */
[----:B------:R-:W-:Y:S02]  /*0f60*/  SEL R9, RZ, 0x1, !P3 ;  /* 0x00000001ff097807 */ /* 0x000fe40005800000 */
[----:B------:R-:W-:Y:S02]  /*0f70*/  SEL R11, RZ, 0x1, !P5 ;  /* 0x00000001ff0b7807 */ /* 0x000fe40006800000 */
[----:B------:R-:W-:Y:S02]  /*0f80*/  PRMT R5, R5, 0x7604, R0 ;  /* 0x0000760405057816 */ /* 0x000fe40000000000 */
[----:B------:R-:W-:Y:S02]  /*0f90*/  PRMT R7, R7, 0x7604, R4 ;  /* 0x0000760407077816 */ /* 0x000fe40000000004 */
[----:B------:R-:W-:Y:S01]  /*0fa0*/  PRMT R9, R9, 0x7604, R6 ;  /* 0x0000760409097816 */ /* 0x000fe20000000006 */
[----:B------:R-:W-:Y:S01]  /*0fb0*/  STG.E.U16 desc[UR4][R2.64], R5 ;  /* 0x0000000502007986 */ /* 0x000fe2000c101504 */
[----:B------:R-:W-:-:S03]  /*0fc0*/  PRMT R11, R11, 0x7604, R8 ;  /* 0x000076040b0b7816 */ /* 0x000fc60000000008 */
[----:B------:R-:W-:Y:S04]  /*0fd0*/  STG.E.U16 desc[UR4][R2.64+0x100], R7 ;  /* 0x0001000702007986 */ /* 0x000fe8000c101504 */
[----:B------:R-:W-:Y:S04]  /*0fe0*/  STG.E.U16 desc[UR4][R2.64+0x200], R9 ;  /* 0x0002000902007986 */ /* 0x000fe8000c101504 */
[----:B------:R-:W-:Y:S01]  /*0ff0*/  STG.E.U16 desc[UR4][R2.64+0x300], R11 ;  /* 0x0003000b02007986 */ /* 0x000fe2000c101504 */
[----:B------:R-:W-:Y:S05]  /*1000*/  EXIT ;  /* 0x000000000000794d */ /* 0x000fea0003800000 */
.L_x_584:
        /* <DEDUP_REMOVED lines=15> */
.L_x_42692:


//--------------------- .text._ZN2at6native29vectorized_elementwise_kernelILi4ENS0_13AUnaryFunctorIN3c108BFloat16ES4_bZZZNS0_23logical_xor_kernel_cudaERNS_14TensorIteratorEENKUlvE0_clEvENKUlvE8_clEvEUlS4_S4_E_EESt5arrayIPcLm2EEEEviT0_T1_ --------------------------
	.section	.text._ZN2at6native29vectorized_elementwise_kernelILi4ENS0_13AUnaryFunctorIN3c108BFloat16ES4_bZZZNS0_23logical_xor_kernel_cudaERNS_14TensorIteratorEENKUlvE0_clEvENKUlvE8_clEvEUlS4_S4_E_EESt5arrayIPcLm2EEEEviT0_T1_,"ax",@progbits
	.align	128
        .global         _ZN2at6native29vectorized_elementwise_kernelILi4ENS0_13AUnaryFunctorIN3c108BFloat16ES4_bZZZNS0_23logical_xor_kernel_cudaERNS_14TensorIteratorEENKUlvE0_clEvENKUlvE8_clEvEUlS4_S4_E_EESt5arrayIPcLm2EEEEviT0_T1_
        .type           _ZN2at6native29vectorized_elementwise_kernelILi4ENS0_13AUnaryFunctorIN3c108BFloat16ES4_bZZZNS0_23logical_xor_kernel_cudaERNS_14TensorIteratorEENKUlvE0_clEvENKUlvE8_clEvEUlS4_S4_E_EESt5arrayIPcLm2EEEEviT0_T1_,@function
        .size           _ZN2at6native29vectorized_elementwise_kernelILi4ENS0_13AUnaryFunctorIN3c108BFloat16ES4_bZZZNS0_23logical_xor_kernel_cudaERNS_14TensorIteratorEENKUlvE0_clEvENKUlvE8_clEvEUlS4_S4_E_EESt5arrayIPcLm2EEEEviT0_T1_,(.L_x_42693 - _ZN2at6native29vectorized_elementwise_kernelILi4ENS0_13AUnaryFunctorIN3c108BFloat16ES4_bZZZNS0_23logical_xor_kernel_cudaERNS_14TensorIteratorEENKUlvE0_clEvENKUlvE8_clEvEUlS4_S4_E_EESt5arrayIPcLm2EEEEviT0_T1_)
        .other          _ZN2at6native29vectorized_elementwise_kernelILi4ENS0_13AUnaryFunctorIN3c108BFloat16ES4_bZZZNS0_23logical_xor_kernel_cudaERNS_14TensorIteratorEENKUlvE0_clEvENKUlvE8_clEvEUlS4_S4_E_EESt5arrayIPcLm2EEEEviT0_T1_,@"STO_CUDA_ENTRY STV_DEFAULT"
_ZN2at6native29vectorized_elementwise_kernelILi4ENS0_13AUnaryFunctorIN3c108BFloat16ES4_bZZZNS0_23logical_xor_kernel_cudaERNS_14TensorIteratorEENKUlvE0_clEvENKUlvE8_clEvEUlS4_S4_E_EESt5arrayIPcLm2EEEEviT0_T1_:
.text._ZN2at6native29vectorized_elementwise_kernelILi4ENS0_13AUnaryFunctorIN3c108BFloat16ES4_bZZZNS0_23logical_xor_kernel_cudaERNS_14TensorIteratorEENKUlvE0_clEvENKUlvE8_clEvEUlS4_S4_E_EESt5arrayIPcLm2EEEEviT0_T1_:
        /* <DEDUP_REMOVED lines=155> */
.L_x_588:
        /* <DEDUP_REMOVED lines=8> */
.L_x_589:
        /* <DEDUP_REMOVED lines=8> */
.L_x_590:
        /* <DEDUP_REMOVED lines=9> */
.L_x_591:
[----:B------:R-:W-:Y:S05]  /*0b40*/  BSYNC.RELIABLE B1 ;  /* 0x0000000000017941 */ /* 0x000fea0003800100 */
.L_x_587:
[----:B------:R-:W-:-:S13]  /*0b50*/  ISETP.GE.U32.AND P0, PT, R2, R5, PT ;  /* 0x000000050200720c */ /* 0x000fda0003f06070 */
[----:B0-2---:R-:W1:Y:S01]  /*0b60*/  @!P0 LDC.64 R8, c[0x0][0x388] ;  /* 0x0000e200ff088b82 */ /* 0x005e620000000a00 */
[----:B------:R-:W-:Y:S02]  /*0b70*/  @!P0 IMAD.IADD R7, R3, 0x1, R2 ;  /* 0x0000000103078824 */ /* 0x000fe400078e0202 */
[----:B------:R-:W-:-:S03]  /*0b80*/  @!P0 VIADD R2, R2, 0x80 ;  /* 0x0000008002028836 */ /* 0x000fc60000000000 */
[----:B-1----:R-:W-:-:S05]  /*0b90*/  @!P0 IADD3 R6, P1, PT, R7, R8, RZ ;  /* 0x0000000807068210 */ /* 0x002fca0007f3e0ff */
[----:B------:R-:W-:-:S05]  /*0ba0*/  @!P0 IMAD.X R7, RZ, RZ, R9, P1 ;  /* 0x000000ffff078224 */ /* 0x000fca00008e0609 */
[----:B------:R2:W-:Y:S03]  /*0bb0*/  @!P0 STG.E.U8 desc[UR4][R6.64], R10 ;  /* 0x0000000a06008986 */ /* 0x0005e6000c101104 */
.L_x_592:
[----:B------:R-:W-:Y:S05]  /*0bc0*/  BSYNC.RECONVERGENT B0 ;  /* 0x0000000000007941 */ /* 0x000fea0003800200 */
.L_x_586:
        /* <DEDUP_REMOVED lines=9> */
.L_x_585:
[----:B------:R-:W0:Y:S01]  /*0c60*/  S2R R0, SR_TID.X ;  /* 0x0000000000007919 */ /* 0x000e220000002100 */
[----:B------:R-:W1:Y:S01]  /*0c70*/  LDC.64 R4, c[0x0][0x390] ;  /* 0x0000e400ff047b82 */ /* 0x000e620000000a00 */
[----:B------:R-:W3:Y:S01]  /*0c80*/  LDCU.64 UR6, c[0x0][0x388] ;  /* 0x00007100ff0677ac */ /* 0x000ee20008000a00 */
[----:B-1----:R-:W-:-:S04]  /*0c90*/  IMAD.WIDE.U32 R4, R3, 0x2, R4 ;  /* 0x0000000203047825 */ /* 0x002fc800078e0004 */
[----:B0-----:R-:W-:-:S05]  /*0ca0*/  IMAD.WIDE.U32 R4, R0, 0x8, R4 ;  /* 0x0000000800047825 */ /* 0x001fca00078e0004 */
[----:B------:R-:W4:Y:S04]  /*0cb0*/  LDG.E.64 R10, desc[UR4][R4.64] ;  /* 0x00000004040a7981 */ /* 0x000f28000c1e1b00 */
[----:B------:R-:W5:Y:S01]  /*0cc0*/  LDG.E.64 R12, desc[UR4][R4.64+0x400] ;  /* 0x00040004040c7981 */ /* 0x000f62000c1e1b00 */
[----:B--2---:R-:W-:-:S05]  /*0cd0*/  IMAD.U32 R9, R9, 0x10000, RZ ;  /* 0x0001000009097824 */ /* 0x004fca00078e00ff */
[----:B------:R-:W-:Y:S02]  /*0ce0*/  FSETP.NEU.FTZ.AND P4, PT, R9, RZ, PT ;  /* 0x000000ff0900720b */ /* 0x000fe40003f9d000 */
[C---:B----4-:R-:W-:Y:S01]  /*0cf0*/  PRMT R2, R10.reuse, 0x7632, R2 ;  /* 0x000076320a027816 */ /* 0x050fe20000000002 */
[----:B------:R-:W-:Y:S01]  /*0d00*/  IMAD.U32 R7, R10, 0x10000, RZ ;  /* 0x000100000a077824 */ /* 0x000fe200078e00ff */
[C---:B------:R-:W-:Y:S01]  /*0d10*/  PRMT R6, R11.reuse, 0x7632, R6 ;  /* 0x000076320b067816 */ /* 0x040fe20000000006 */
[----:B------:R-:W-:Y:S01]  /*0d20*/  IMAD.U32 R8, R11, 0x10000, RZ ;  /* 0x000100000b087824 */ /* 0x000fe200078e00ff */
[----:B-----5:R-:W-:Y:S01]  /*0d30*/  PRMT R5, R13, 0x7632, R5 ;  /* 0x000076320d057816 */ /* 0x020fe20000000005 */
[----:B------:R-:W-:Y:S01]  /*0d40*/  IMAD.U32 R2, R2, 0x10000, RZ ;  /* 0x0001000002027824 */ /* 0x000fe200078e00ff */
[----:B------:R-:W-:Y:S01]  /*0d50*/  FSETP.NEU.FTZ.AND P2, PT, R7, RZ, PT ;  /* 0x000000ff0700720b */ /* 0x000fe20003f5d000 */
[----:B------:R-:W-:Y:S01]  /*0d60*/  IMAD.U32 R4, R12, 0x10000, RZ ;  /* 0x000100000c047824 */ /* 0x000fe200078e00ff */
[----:B------:R-:W-:Y:S01]  /*0d70*/  FSETP.NEU.FTZ.AND P1, PT, R8, RZ, PT ;  /* 0x000000ff0800720b */ /* 0x000fe20003f3d000 */
[----:B------:R-:W-:Y:S01]  /*0d80*/  IMAD.U32 R6, R6, 0x10000, RZ ;  /* 0x0001000006067824 */ /* 0x000fe200078e00ff */
[----:B------:R-:W-:Y:S01]  /*0d90*/  FSETP.NEU.FTZ.AND P5, PT, R2, RZ, PT ;  /* 0x000000ff0200720b */ /* 0x000fe20003fbd000 */
[----:B------:R-:W-:Y:S01]  /*0da0*/  IMAD.U32 R2, R13, 0x10000, RZ ;  /* 0x000100000d027824 */ /* 0x000fe200078e00ff */
[----:B------:R-:W-:Y:S01]  /*0db0*/  FSETP.NEU.FTZ.AND P0, PT, R4, RZ, PT ;  /* 0x000000ff0400720b */ /* 0x000fe20003f1d000 */
[----:B------:R-:W-:Y:S01]  /*0dc0*/  IMAD.U32 R5, R5, 0x10000, RZ ;  /* 0x0001000005057824 */ /* 0x000fe200078e00ff */
[----:B------:R-:W-:-:S02]  /*0dd0*/  PLOP3.LUT P2, PT, P4, P2, PT, 0x28, 0x82 ;  /* 0x000000000082781c */ /* 0x000fc40002744570 */
[----:B------:R-:W-:Y:S02]  /*0de0*/  PRMT R4, R12, 0x7632, R4 ;  /* 0x000076320c047816 */ /* 0x000fe40000000004 */
[----:B------:R-:W-:Y:S02]  /*0df0*/  FSETP.NEU.FTZ.AND P3, PT, R6, RZ, PT ;  /* 0x000000ff0600720b */ /* 0x000fe40003f7d000 */
[----:B------:R-:W-:Y:S01]  /*0e00*/  FSETP.NEU.FTZ.AND P6, PT, R2, RZ, PT ;  /* 0x000000ff0200720b */ /* 0x000fe20003fdd000 */
[----:B------:R-:W-:Y:S01]  /*0e10*/  IMAD.U32 R4, R4, 0x10000, RZ ;  /* 0x0001000004047824 */ /* 0x000fe200078e00ff */
[----:B------:R-:W-:Y:S02]  /*0e20*/  SEL R6, RZ, 0x1, !P2 ;  /* 0x00000001ff067807 */ /* 0x000fe40005000000 */
[----:B---3--:R-:W-:Y:S02]  /*0e30*/  IADD3 R2, P2, PT, R3, UR6, RZ ;  /* 0x0000000603027c10 */ /* 0x008fe4000ff5e0ff */
[----:B------:R-:W-:-:S02]  /*0e40*/  PLOP3.LUT P1, PT, P4, P1, PT, 0x28, 0x82 ;  /* 0x000000000082781c */ /* 0x000fc40002722570 */
[----:B------:R-:W-:Y:S01]  /*0e50*/  PLOP3.LUT P0, PT, P4, P0, PT, 0x28, 0x82 ;  /* 0x000000000082781c */ /* 0x000fe20002700570 */
[----:B------:R-:W-:Y:S01]  /*0e60*/  IMAD.X R3, RZ, RZ, UR7, P2 ;  /* 0x00000007ff037e24 */ /* 0x000fe200090e06ff */
[----:B------:R-:W-:Y:S02]  /*0e70*/  SEL R7, RZ, 0x1, !P1 ;  /* 0x00000001ff077807 */ /* 0x000fe40004800000 */
[----:B------:R-:W-:Y:S01]  /*0e80*/  FSETP.NEU.FTZ.AND P2, PT, R4, RZ, PT ;  /* 0x000000ff0400720b */ /* 0x000fe20003f5d000 */
[----:B------:R-:W-:Y:S01]  /*0e90*/  IMAD.WIDE.U32 R2, R0, 0x4, R2 ;  /* 0x0000000400027825 */ /* 0x000fe200078e0002 */
[----:B------:R-:W-:Y:S02]  /*0ea0*/  FSETP.NEU.FTZ.AND P1, PT, R5, RZ, PT ;  /* 0x000000ff0500720b */ /* 0x000fe40003f3d000 */
        /* <DEDUP_REMOVED lines=13> */
[----:B------:R-:W-:-:S02]  /*0f80*/  PRMT R11, R11, 0x3340, R10 ;  /* 0x000033400b0b7816 */ /* 0x000fc4000000000a */
[----:B------:R-:W-:Y:S02]  /*0f90*/  PRMT R8, R9, 0x3340, R8 ;  /* 0x0000334009087816 */ /* 0x000fe40000000008 */
[----:B------:R-:W-:Y:S02]  /*0fa0*/  PRMT R5, R5, 0x5410, R4 ;  /* 0x0000541005057816 */ /* 0x000fe40000000004 */
[----:B------:R-:W-:-:S03]  /*0fb0*/  PRMT R11, R11, 0x5410, R8 ;  /* 0x000054100b0b7816 */ /* 0x000fc60000000008 */
[----:B------:R-:W-:Y:S04]  /*0fc0*/  STG.E desc[UR4][R2.64], R5 ;  /* 0x0000000502007986 */ /* 0x000fe8000c101904 */
[----:B------:R-:W-:Y:S01]  /*0fd0*/  STG.E desc[UR4][R2.64+0x200], R11 ;  /* 0x0002000b02007986 */ /* 0x000fe2000c101904 */
[----:B------:R-:W-:Y:S05]  /*0fe0*/  EXIT ;  /* 0x000000000000794d */ /* 0x000fea0003800000 */
.L_x_593:
        /* <DEDUP_REMOVED lines=9> */
.L_x_42693:


//--------------------- .text._ZN2at6native29vectorized_elementwise_kernelILi8ENS0_13AUnaryFunctorIN3c108BFloat16ES4_bZZZNS0_23logical_xor_kernel_cudaERNS_14TensorIteratorEENKUlvE0_clEvENKUlvE8_clEvEUlS4_S4_E_EESt5arrayIPcLm2EEEEviT0_T1_ --------------------------
	.section	.text._ZN2at6native29vectorized_elementwise_kernelILi8ENS0_13AUnaryFunctorIN3c108BFloat16ES4_bZZZNS0_23logical_xor_kernel_cudaERNS_14TensorIteratorEENKUlvE0_clEvENKUlvE8_clEvEUlS4_S4_E_EESt5arrayIPcLm2EEEEviT0_T1_,"ax",@progbits
	.align	128
        .global         _ZN2at6native29vectorized_elementwise_kernelILi8ENS0_13AUnaryFunctorIN3c108BFloat16ES4_bZZZNS0_23logical_xor_kernel_cudaERNS_14TensorIteratorEENKUlvE0_clEvENKUlvE8_clEvEUlS4_S4_E_EESt5arrayIPcLm2EEEEviT0_T1_
        .type           _ZN2at6native29vectorized_elementwise_kernelILi8ENS0_13AUnaryFunctorIN3c108BFloat16ES4_bZZZNS0_23logical_xor_kernel_cudaERNS_14TensorIteratorEENKUlvE0_clEvENKUlvE8_clEvEUlS4_S4_E_EESt5arrayIPcLm2EEEEviT0_T1_,@function
        .size           _ZN2at6native29vectorized_elementwise_kernelILi8ENS0_13AUnaryFunctorIN3c108BFloat16ES4_bZZZNS0_23logical_xor_kernel_cudaERNS_14TensorIteratorEENKUlvE0_clEvENKUlvE8_clEvEUlS4_S4_E_EESt5arrayIPcLm2EEEEviT0_T1_,(.L_x_42694 - _ZN2at6native29vectorized_elementwise_kernelILi8ENS0_13AUnaryFunctorIN3c108BFloat16ES4_bZZZNS0_23logical_xor_kernel_cudaERNS_14TensorIteratorEENKUlvE0_clEvENKUlvE8_clEvEUlS4_S4_E_EESt5arrayIPcLm2EEEEviT0_T1_)
        .other          _ZN2at6native29vectorized_elementwise_kernelILi8ENS0_13AUnaryFunctorIN3c108BFloat16ES4_bZZZNS0_23logical_xor_kernel_cudaERNS_14TensorIteratorEENKUlvE0_clEvENKUlvE8_clEvEUlS4_S4_E_EESt5arrayIPcLm2EEEEviT0_T1_,@"STO_CUDA_ENTRY STV_DEFAULT"
_ZN2at6native29vectorized_elementwise_kernelILi8ENS0_13AUnaryFunctorIN3c108BFloat16ES4_bZZZNS0_23logical_xor_kernel_cudaERNS_14TensorIteratorEENKUlvE0_clEvENKUlvE8_clEvEUlS4_S4_E_EESt5arrayIPcLm2EEEEviT0_T1_:
.text._ZN2at6native29vectorized_elementwise_kernelILi8ENS0_13AUnaryFunctorIN3c108BFloat16ES4_bZZZNS0_23logical_xor_kernel_cudaERNS_14TensorIteratorEENKUlvE0_clEvENKUlvE8_clEvEUlS4_S4_E_EESt5arrayIPcLm2EEEEviT0_T1_:
[----:B------:R-:W-:Y:S01]  /*0000*/  LDC R1, c[0x0][0x37c] ;  /* 0x0000df00ff017b82 */ /* 0x000fe20000000800 */
[----:B------:R-:W-:Y:S05]  /*0010*/  EXIT ;  /* 0x000000000000794d */ /* 0x000fea0003800000 */
.L_x_594:
        /* <DEDUP_REMOVED lines=14> */
.L_x_42694:


//--------------------- .text._ZN2at6native18elementwise_kernelILi128ELi4EZNS0_15gpu_kernel_implINS0_13BinaryFunctorIN3c108BFloat16ES5_bZZZNS0_23logical_xor_kernel_cudaERNS_14TensorIteratorEENKUlvE0_clEvENKUlvE8_clEvEUlS5_S5_E_EEEEvRNS_18TensorIteratorBaseERKT_EUliE_EEviT1_ --------------------------
	.section	.text._ZN2at6native18elementwise_kernelILi128ELi4EZNS0_15gpu_kernel_implINS0_13BinaryFunctorIN3c108BFloat16ES5_bZZZNS0_23logical_xor_kernel_cudaERNS_14TensorIteratorEENKUlvE0_clEvENKUlvE8_clEvEUlS5_S5_E_EEEEvRNS_18TensorIteratorBaseERKT_EUliE_EEviT1_,"ax",@progbits
	.align	128
        .global         _ZN2at6native18elementwise_kernelILi128ELi4EZNS0_15gpu_kernel_implINS0_13BinaryFunctorIN3c108BFloat16ES5_bZZZNS0_23logical_xor_kernel_cudaERNS_14TensorIteratorEENKUlvE0_clEvENKUlvE8_clEvEUlS5_S5_E_EEEEvRNS_18TensorIteratorBaseERKT_EUliE_EEviT1_
        .type           _ZN2at6native18elementwise_kernelILi128ELi4EZNS0_15gpu_kernel_implINS0_13BinaryFunctorIN3c108BFloat16ES5_bZZZNS0_23logical_xor_kernel_cudaERNS_14TensorIteratorEENKUlvE0_clEvENKUlvE8_clEvEUlS5_S5_E_EEEEvRNS_18TensorIteratorBaseERKT_EUliE_EEviT1_,@function
        .size           _ZN2at6native18elementwise_kernelILi128ELi4EZNS0_15gpu_kernel_implINS0_13BinaryFunctorIN3c108BFloat16ES5_bZZZNS0_23logical_xor_kernel_cudaERNS_14TensorIteratorEENKUlvE0_clEvENKUlvE8_clEvEUlS5_S5_E_EEEEvRNS_18TensorIteratorBaseERKT_EUliE_EEviT1_,(.L_x_42695 - _ZN2at6native18elementwise_kernelILi128ELi4EZNS0_15gpu_kernel_implINS0_13BinaryFunctorIN3c108BFloat16ES5_bZZZNS0_23logical_xor_kernel_cudaERNS_14TensorIteratorEENKUlvE0_clEvENKUlvE8_clEvEUlS5_S5_E_EEEEvRNS_18TensorIteratorBaseERKT_EUliE_EEviT1_)
        .other          _ZN2at6native18elementwise_kernelILi128ELi4EZNS0_15gpu_kernel_implINS0_13BinaryFunctorIN3c108BFloat16ES5_bZZZNS0_23logical_xor_kernel_cudaERNS_14TensorIteratorEENKUlvE0_clEvENKUlvE8_clEvEUlS5_S5_E_EEEEvRNS_18TensorIteratorBaseERKT_EUliE_EEviT1_,@"STO_CUDA_ENTRY STV_DEFAULT"
_ZN2at6native18elementwise_kernelILi128ELi4EZNS0_15gpu_kernel_implINS0_13BinaryFunctorIN3c108BFloat16ES5_bZZZNS0_23logical_xor_kernel_cudaERNS_14TensorIteratorEENKUlvE0_clEvENKUlvE8_clEvEUlS5_S5_E_EEEEvRNS_18TensorIteratorBaseERKT_EUliE_EEviT1_:
.text._ZN2at6native18elementwise_kernelILi128ELi4EZNS0_15gpu_kernel_implINS0_13BinaryFunctorIN3c108BFloat16ES5_bZZZNS0_23logical_xor_kernel_cudaERNS_14TensorIteratorEENKUlvE0_clEvENKUlvE8_clEvEUlS5_S5_E_EEEEvRNS_18TensorIteratorBaseERKT_EUliE_EEviT1_:
        /* <DEDUP_REMOVED lines=10> */
[----:B------:R-:W3:Y:S01]  /*00a0*/  LDCU.U8 UR43, c[0x0][0x601] ;  /* 0x0000c020ff2b77ac */ /* 0x000ee20008000000 */
        /* <DEDUP_REMOVED lines=9> */
[----:B------:R-:W-:Y:S02]  /*0140*/  IMAD.MOV.U32 R0, RZ, RZ, RZ ;  /* 0x000000ffff007224 */ /* 0x000fe400078e00ff */
[----:B------:R-:W-:-:S04]  /*0150*/  IMAD.MOV.U32 R16, RZ, RZ, RZ ;  /* 0x000000ffff107224 */ /* 0x000fc800078e00ff */
[----:B------:R-:W-:Y:S05]  /*0160*/  BRA.U !UP0, `(.L_x_597) ;  /* 0x0000001508707547 */ /* 0x000fea000b800000 */
[----:B------:R-:W0:Y:S01]  /*0170*/  LDCU.64 UR4, c[0x0][0x390] ;  /* 0x00007200ff0477ac */ /* 0x000e220008000a00 */
[----:B------:R-:W-:Y:S01]  /*0180*/  IMAD.MOV.U32 R16, RZ, RZ, RZ ;  /* 0x000000ffff107224 */ /* 0x000fe200078e00ff */
[----:B------:R-:W1:Y:S01]  /*0190*/  LDCU UR6, c[0x0][0x38c] ;  /* 0x00007180ff0677ac */ /* 0x000e620008000800 */
[----:B------:R-:W2:Y:S01]  /*01a0*/  LDCU.64 UR8, c[0x0][0x4b8] ;  /* 0x00009700ff0877ac */ /* 0x000ea20008000a00 */
[----:B------:R-:W-:Y:S01]  /*01b0*/  UISETP.NE.AND UP0, UPT, UR41, URZ, UPT ;  /* 0x000000ff2900728c */ /* 0x000fe2000bf05270 */
[----:B0-----:R-:W-:Y:S01]  /*01c0*/  IMAD.HI.U32 R2, R17, UR4, R16 ;  /* 0x0000000411027c27 */ /* 0x001fe2000f8e0010 */
[----:B------:R-:W0:Y:S04]  /*01d0*/  LDCU UR4, c[0x0][0x4c0] ;  /* 0x00009800ff0477ac */ /* 0x000e280008000800 */
[----:B------:R-:W-:-:S05]  /*01e0*/  SHF.R.U32.HI R3, RZ, UR5, R2 ;  /* 0x00000005ff037c19 */ /* 0x000fca0008011602 */
[----:B------:R-:W-:-:S04]  /*01f0*/  IMAD.MOV R18, RZ, RZ, -R3 ;  /* 0x000000ffff127224 */ /* 0x000fc800078e0a03 */
[----:B-1----:R-:W-:-:S04]  /*0200*/  IMAD R18, R18, UR6, R17 ;  /* 0x0000000612127c24 */ /* 0x002fc8000f8e0211 */
[C---:B--2---:R-:W-:Y:S02]  /*0210*/  IMAD R16, R18.reuse, UR8, RZ ;  /* 0x0000000812107c24 */ /* 0x044fe4000f8e02ff */
[C---:B------:R-:W-:Y:S02]  /*0220*/  IMAD R0, R18.reuse, UR9, RZ ;  /* 0x0000000912007c24 */ /* 0x040fe4000f8e02ff */
[----:B0-----:R-:W-:Y:S01]  /*0230*/  IMAD R18, R18, UR4, RZ ;  /* 0x0000000412127c24 */ /* 0x001fe2000f8e02ff */
[----:B------:R-:W-:Y:S06]  /*0240*/  BRA.U !UP0, `(.L_x_597) ;  /* 0x0000001508387547 */ /* 0x000fec000b800000 */
[----:B------:R-:W0:Y:S01]  /*0250*/  LDCU.64 UR6, c[0x0][0x398] ;  /* 0x00007300ff0677ac */ /* 0x000e220008000a00 */
[----:B------:R-:W-:Y:S01]  /*0260*/  IMAD.MOV.U32 R2, RZ, RZ, RZ ;  /* 0x000000ffff027224 */ /* 0x000fe200078e00ff */
[----:B------:R-:W1:Y:S01]  /*0270*/  LDCU UR4, c[0x0][0x3a0] ;  /* 0x00007400ff0477ac */ /* 0x000e620008000800 */
[----:B------:R-:W2:Y:S01]  /*0280*/  LDCU UR5, c[0x0][0x4c4] ;  /* 0x00009880ff0577ac */ /* 0x000ea20008000800 */
[----:B------:R-:W3:Y:S01]  /*0290*/  LDCU.64 UR8, c[0x0][0x4c8] ;  /* 0x00009900ff0877ac */ /* 0x000ee20008000a00 */
[----:B------:R-:W-:Y:S01]  /*02a0*/  UISETP.NE.AND UP0, UPT, UR38, 0x2, UPT ;  /* 0x000000022600788c */ /* 0x000fe2000bf05270 */
[----:B0-----:R-:W-:-:S05]  /*02b0*/  IMAD.HI.U32 R4, R3, UR7, R2 ;  /* 0x0000000703047c27 */ /* 0x001fca000f8e0002 */
[----:B-1----:R-:W-:-:S05]  /*02c0*/  SHF.R.U32.HI R5, RZ, UR4, R4 ;  /* 0x00000004ff057c19 */ /* 0x002fca0008011604 */
[----:B------:R-:W-:-:S04]  /*02d0*/  IMAD.MOV R2, RZ, RZ, -R5 ;  /* 0x000000ffff027224 */ /* 0x000fc800078e0a05 */
[----:B------:R-:W-:-:S04]  /*02e0*/  IMAD R3, R2, UR6, R3 ;  /* 0x0000000602037c24 */ /* 0x000fc8000f8e0203 */
[C---:B--2---:R-:W-:Y:S02]  /*02f0*/  IMAD R16, R3.reuse, UR5, R16 ;  /* 0x0000000503107c24 */ /* 0x044fe4000f8e0210 */
[C---:B---3--:R-:W-:Y:S02]  /*0300*/  IMAD R0, R3.reuse, UR8, R0 ;  /* 0x0000000803007c24 */ /* 0x048fe4000f8e0200 */
[----:B------:R-:W-:Y:S01]  /*0310*/  IMAD R18, R3, UR9, R18 ;  /* 0x0000000903127c24 */ /* 0x000fe2000f8e0212 */
[----:B------:R-:W-:Y:S06]  /*0320*/  BRA.U !UP0, `(.L_x_597) ;  /* 0x0000001508007547 */ /* 0x000fec000b800000 */
[----:B------:R-:W0:Y:S01]  /*0330*/  LDCU.64 UR4, c[0x0][0x3a8] ;  /* 0x00007500ff0477ac */ /* 0x000e220008000a00 */
[----:B------:R-:W-:Y:S01]  /*0340*/  IMAD.MOV.U32 R4, RZ, RZ, RZ ;  /* 0x000000ffff047224 */ /* 0x000fe200078e00ff */
[----:B------:R-:W1:Y:S01]  /*0350*/  LDCU UR6, c[0x0][0x3a4] ;  /* 0x00007480ff0677ac */ /* 0x000e620008000800 */
[----:B------:R-:W2:Y:S01]  /*0360*/  LDCU.64 UR8, c[0x0][0x4d0] ;  /* 0x00009a00ff0877ac */ /* 0x000ea20008000a00 */
[----:B------:R-:W-:Y:S01]  /*0370*/  UISETP.NE.AND UP0, UPT, UR38, 0x3, UPT ;  /* 0x000000032600788c */ /* 0x000fe2000bf05270 */
[----:B0-----:R-:W-:Y:S01]  /*0380*/  IMAD.HI.U32 R2, R5, UR4, R4 ;  /* 0x0000000405027c27 */ /* 0x001fe2000f8e0004 */
[----:B------:R-:W0:Y:S04]  /*0390*/  LDCU UR4, c[0x0][0x4d8] ;  /* 0x00009b00ff0477ac */ /* 0x000e280008000800 */
[----:B------:R-:W-:-:S04]  /*03a0*/  SHF.R.U32.HI R3, RZ, UR5, R2 ;  /* 0x00000005ff037c19 */ /* 0x000fc80008011602 */
[----:B------:R-:W-:-:S05]  /*03b0*/  IADD3 R4, PT, PT, -R3, RZ, RZ ;  /* 0x000000ff03047210 */ /* 0x000fca0007ffe1ff */
[----:B-1----:R-:W-:-:S04]  /*03c0*/  IMAD R5, R4, UR6, R5 ;  /* 0x0000000604057c24 */ /* 0x002fc8000f8e0205 */
[C---:B--2---:R-:W-:Y:S02]  /*03d0*/  IMAD R16, R5.reuse, UR8, R16 ;  /* 0x0000000805107c24 */ /* 0x044fe4000f8e0210 */
[C---:B------:R-:W-:Y:S02]  /*03e0*/  IMAD R0, R5.reuse, UR9, R0 ;  /* 0x0000000905007c24 */ /* 0x040fe4000f8e0200 */
[----:B0-----:R-:W-:Y:S01]  /*03f0*/  IMAD R18, R5, UR4, R18 ;  /* 0x0000000405127c24 */ /* 0x001fe2000f8e0212 */
        /* <DEDUP_REMOVED lines=22> */
[----:B------:R-:W-:-:S05]  /*0560*/  SHF.R.U32.HI R3, RZ, UR5, R2 ;  /* 0x00000005ff037c19 */ /* 0x000fca0008011602 */
[----:B------:R-:W-:-:S04]  /*0570*/  IMAD.MOV R4, RZ, RZ, -R3 ;  /* 0x000000ffff047224 */ /* 0x000fc800078e0a03 */
        /* <DEDUP_REMOVED lines=34> */
[----:B------:R-:W-:Y:S01]  /*07a0*/  HFMA2 R2, -RZ, RZ, 0, 0 ;  /* 0x00000000ff027431 */ /* 0x000fe200000001ff */
        /* <DEDUP_REMOVED lines=61> */
[----:B-1----:R-:W-:-:S04]  /*0b80*/  SHF.R.U32.HI R5, RZ, UR4, R4 ;  /* 0x00000004ff057c19 */ /* 0x002fc80008011604 */
[----:B------:R-:W-:-:S05]  /*0b90*/  IADD3 R2, PT, PT, -R5, RZ, RZ ;  /* 0x000000ff05027210 */ /* 0x000fca0007ffe1ff */
        /* <DEDUP_REMOVED lines=62> */
[----:B------:R-:W-:Y:S01]  /*0f80*/  MOV R4, RZ ;  /* 0x000000ff00047202 */ /* 0x000fe20000000f00 */
[----:B------:R-:W1:Y:S01]  /*0f90*/  LDCU UR6, c[0x0][0x44c] ;  /* 0x00008980ff0677ac */ /* 0x000e620008000800 */
[----:B------:R-:W2:Y:S01]  /*0fa0*/  LDCU.64 UR8, c[0x0][0x578] ;  /* 0x0000af00ff0877ac */ /* 0x000ea20008000a00 */
[----:B------:R-:W-:Y:S02]  /*0fb0*/  UISETP.NE.AND UP0, UPT, UR38, 0x11, UPT ;  /* 0x000000112600788c */ /* 0x000fe4000bf05270 */
        /* <DEDUP_REMOVED lines=110> */
[----:B------:R-:W2:Y:S02]  /*16a0*/  LDCU.64 UR8, c[0x0][0x5d8] ;  /* 0x0000bb00ff0877ac */ /* 0x000ea40008000a00 */
[----:B0-----:R-:W-:Y:S01]  /*16b0*/  IMAD.HI.U32 R2, R5, UR4, R4 ;  /* 0x0000000405027c27 */ /* 0x001fe2000f8e0004 */
[----:B------:R-:W0:Y:S04]  /*16c0*/  LDCU UR4, c[0x0][0x5e0] ;  /* 0x0000bc00ff0477ac */ /* 0x000e280008000800 */
[----:B------:R-:W-:-:S05]  /*16d0*/  SHF.R.U32.HI R2, RZ, UR5, R2 ;  /* 0x00000005ff027c19 */ /* 0x000fca0008011602 */
[----:B------:R-:W-:-:S04]  /*16e0*/  IMAD.MOV R3, RZ, RZ, -R2 ;  /* 0x000000ffff037224 */ /* 0x000fc800078e0a02 */
[----:B-1----:R-:W-:-:S04]  /*16f0*/  IMAD R5, R3, UR6, R5 ;  /* 0x0000000603057c24 */ /* 0x002fc8000f8e0205 */
[C---:B--2---:R-:W-:Y:S02]  /*1700*/  IMAD R16, R5.reuse, UR8, R16 ;  /* 0x0000000805107c24 */ /* 0x044fe4000f8e0210 */
[C---:B------:R-:W-:Y:S02]  /*1710*/  IMAD R0, R5.reuse, UR9, R0 ;  /* 0x0000000905007c24 */ /* 0x040fe4000f8e0200 */
[----:B0-----:R-:W-:-:S07]  /*1720*/  IMAD R18, R5, UR4, R18 ;  /* 0x0000000405127c24 */ /* 0x001fce000f8e0212 */
.L_x_597:
[----:B------:R-:W0:Y:S01]  /*1730*/  LDCU.64 UR6, c[0x0][0x5f0] ;  /* 0x0000be00ff0677ac */ /* 0x000e220008000a00 */
[----:B------:R-:W-:-:S04]  /*1740*/  UPRMT UR4, UR39, 0x9910, URZ ;  /* 0x0000991027047896 */ /* 0x000fc800080000ff */
[----:B------:R-:W-:Y:S01]  /*1750*/  UISETP.GT.AND UP0, UPT, UR4, 0x9, UPT ;  /* 0x000000090400788c */ /* 0x000fe2000bf04270 */
[----:B0-----:R-:W-:-:S04]  /*1760*/  IADD3 R2, P0, PT, R0, UR6, RZ ;  /* 0x0000000600027c10 */ /* 0x001fc8000ff1e0ff */
        /* <DEDUP_REMOVED lines=15> */
.L_x_601:
[----:B------:R-:W2:Y:S02]  /*1860*/  LDG.E.U8 R2, desc[UR36][R2.64] ;  /* 0x0000002402027981 */ /* 0x000ea4000c1e1100 */
[----:B--2---:R-:W-:-:S04]  /*1870*/  I2FP.F32.U32 R0, R2 ;  /* 0x0000000200007245 */ /* 0x004fc80000201000 */
[----:B------:R-:W-:-:S04]  /*1880*/  F2FP.BF16.F32.PACK_AB R0, RZ, R0 ;  /* 0x00000000ff00723e */ /* 0x000fc800000010ff */
[----:B------:R-:W-:Y:S01]  /*1890*/  PRMT R19, R0, 0x7610, R19 ;  /* 0x0000761000137816 */ /* 0x000fe20000000013 */
[----:B------:R-:W-:Y:S06]  /*18a0*/  BRA `(.L_x_603) ;  /* 0x0000000c00e07947 */ /* 0x000fec0003800000 */
.L_x_600:
        /* <DEDUP_REMOVED lines=11> */
.L_x_605:
[----:B------:R-:W2:Y:S02]  /*1960*/  LDG.E R2, desc[UR36][R2.64] ;  /* 0x0000002402027981 */ /* 0x000ea4000c1e1900 */
[----:B--2---:R-:W-:-:S04]  /*1970*/  I2FP.F32.S32 R0, R2 ;  /* 0x0000000200007245 */ /* 0x004fc80000201400 */
[----:B------:R-:W-:-:S04]  /*1980*/  F2FP.BF16.F32.PACK_AB R0, RZ, R0 ;  /* 0x00000000ff00723e */ /* 0x000fc800000010ff */
[----:B------:R-:W-:Y:S01]  /*1990*/  PRMT R19, R0, 0x7610, R19 ;  /* 0x0000761000137816 */ /* 0x000fe20000000013 */
[----:B------:R-:W-:Y:S06]  /*19a0*/  BRA `(.L_x_603) ;  /* 0x0000000c00a07947 */ /* 0x000fec0003800000 */
.L_x_604:
[----:B------:R-:W2:Y:S02]  /*19b0*/  LDG.E.U16 R2, desc[UR36][R2.64] ;  /* 0x0000002402027981 */ /* 0x000ea4000c1e1500 */
[----:B--2---:R-:W0:Y:S02]  /*19c0*/  I2F.S16 R0, R2 ;  /* 0x0000000200007306 */ /* 0x004e240000101400 */
[----:B0-----:R-:W-:-:S04]  /*19d0*/  F2FP.BF16.F32.PACK_AB R0, RZ, R0 ;  /* 0x00000000ff00723e */ /* 0x001fc800000010ff */
[----:B------:R-:W-:Y:S01]  /*19e0*/  PRMT R19, R0, 0x7610, R19 ;  /* 0x0000761000137816 */ /* 0x000fe20000000013 */
[----:B------:R-:W-:Y:S06]  /*19f0*/  BRA `(.L_x_603) ;  /* 0x0000000c008c7947 */ /* 0x000fec0003800000 */
.L_x_599:
        /* <DEDUP_REMOVED lines=9> */
.L_x_607:
[----:B------:R-:W2:Y:S02]  /*1a90*/  LDG.E.U16 R0, desc[UR36][R2.64] ;  /* 0x0000002402007981 */ /* 0x000ea4000c1e1500 */
[----:B--2---:R-:W-:-:S05]  /*1aa0*/  HADD2.F32 R0, -RZ, R0.H0_H0 ;  /* 0x20000000ff007230 */ /* 0x004fca0000004100 */
[----:B------:R-:W-:-:S04]  /*1ab0*/  F2FP.BF16.F32.PACK_AB R0, RZ, R0 ;  /* 0x00000000ff00723e */ /* 0x000fc800000010ff */
[----:B------:R-:W-:Y:S01]  /*1ac0*/  PRMT R19, R0, 0x7610, R19 ;  /* 0x0000761000137816 */ /* 0x000fe20000000013 */
[----:B------:R-:W-:Y:S06]  /*1ad0*/  BRA `(.L_x_603) ;  /* 0x0000000c00547947 */ /* 0x000fec0003800000 */
.L_x_606:
        /* <DEDUP_REMOVED lines=9> */
.L_x_609:
[----:B------:R-:W2:Y:S02]  /*1b70*/  LDG.E.U16 R2, desc[UR36][R2.64] ;  /* 0x0000002402027981 */ /* 0x000ea4000c1e1500 */
[----:B--2---:R-:W-:-:S05]  /*1b80*/  HADD2.F32 R0, -RZ, R2.H0_H0 ;  /* 0x20000002ff007230 */ /* 0x004fca0000004100 */
[----:B------:R-:W-:-:S04]  /*1b90*/  F2FP.BF16.F32.PACK_AB R0, RZ, R0 ;  /* 0x00000000ff00723e */ /* 0x000fc800000010ff */
[----:B------:R-:W-:Y:S01]  /*1ba0*/  PRMT R19, R0, 0x7610, R19 ;  /* 0x0000761000137816 */ /* 0x000fe20000000013 */
[----:B------:R-:W-:Y:S06]  /*1bb0*/  BRA `(.L_x_603) ;  /* 0x0000000c001c7947 */ /* 0x000fec0003800000 */
.L_x_608:
        /* <DEDUP_REMOVED lines=13> */
.L_x_598:
        /* <DEDUP_REMOVED lines=14> */
.L_x_612:
        /* <DEDUP_REMOVED lines=13> */
.L_x_611:
        /* <DEDUP_REMOVED lines=27> */
.L_x_614:
[----:B------:R-:W2:Y:S02]  /*1ff0*/  LDG.E.U8 R2, desc[UR36][R2.64] ;  /* 0x0000002402027981 */ /* 0x000ea4000c1e1100 */
[C---:B--2---:R-:W-:Y:S01]  /*2000*/  IMAD.SHL.U32 R4, R2.reuse, 0x2000000, RZ ;  /* 0x0200000002047824 */ /* 0x044fe200078e00ff */
[----:B------:R-:W-:-:S04]  /*2010*/  SHF.L.U32 R5, R2, 0x8, RZ ;  /* 0x0000000802057819 */ /* 0x000fc800000006ff */
        /* <DEDUP_REMOVED lines=8> */
[----:B------:R-:W-:-:S04]  /*20a0*/  F2FP.BF16.F32.PACK_AB R0, RZ, R0 ;  /* 0x00000000ff00723e */ /* 0x000fc800000010ff */
[----:B------:R-:W-:Y:S01]  /*20b0*/  PRMT R19, R0, 0x7610, R19 ;  /* 0x0000761000137816 */ /* 0x000fe20000000013 */
[----:B------:R-:W-:Y:S06]  /*20c0*/  BRA `(.L_x_603) ;  /* 0x0000000400d87947 */ /* 0x000fec0003800000 */
.L_x_613:
[----:B------:R0:W5:Y:S01]  /*20d0*/  LDG.E.U16 R19, desc[UR36][R2.64] ;  /* 0x0000002402137981 */ /* 0x000162000c1e1500 */
[----:B------:R-:W-:Y:S05]  /*20e0*/  BRA `(.L_x_603) ;  /* 0x0000000400d07947 */ /* 0x000fea0003800000 */
.L_x_610:
        /* <DEDUP_REMOVED lines=13> */
.L_x_617:
        /* <DEDUP_REMOVED lines=21> */
.L_x_621:
[----:B------:R-:W-:Y:S05]  /*2310*/  BSYNC.RECONVERGENT B1 ;  /* 0x0000000000017941 */ /* 0x000fea0003800200 */
.L_x_620:
[----:B------:R-:W-:Y:S01]  /*2320*/  IMAD.SHL.U32 R0, R0, 0x100000, RZ ;  /* 0x0010000000007824 */ /* 0x000fe200078e00ff */
[----:B------:R-:W-:-:S04]  /*2330*/  LEA R2, R2, 0x3b800000, 0x17 ;  /* 0x3b80000002027811 */ /* 0x000fc800078eb8ff */
[----:B------:R-:W-:-:S07]  /*2340*/  LOP3.LUT R0, R2, R0, R7, 0xfe, !PT ;  /* 0x0000000002007212 */ /* 0x000fce00078efe07 */
.L_x_619:
[----:B------:R-:W-:Y:S05]  /*2350*/  BSYNC.RECONVERGENT B0 ;  /* 0x0000000000007941 */ /* 0x000fea0003800200 */
.L_x_618:
[----:B------:R-:W-:-:S04]  /*2360*/  F2FP.BF16.F32.PACK_AB R0, RZ, R0 ;  /* 0x00000000ff00723e */ /* 0x000fc800000010ff */
[----:B------:R-:W-:Y:S01]  /*2370*/  PRMT R19, R0, 0x7610, R19 ;  /* 0x0000761000137816 */ /* 0x000fe20000000013 */
[----:B------:R-:W-:Y:S06]  /*2380*/  BRA `(.L_x_603) ;  /* 0x0000000400287947 */ /* 0x000fec0003800000 */
.L_x_616:
        /* <DEDUP_REMOVED lines=21> */
.L_x_625:
[----:B------:R-:W-:Y:S05]  /*24e0*/  BSYNC.RECONVERGENT B1 ;  /* 0x0000000000017941 */ /* 0x000fea0003800200 */
.L_x_624:
[----:B------:R-:W-:Y:S01]  /*24f0*/  IMAD.SHL.U32 R0, R0, 0x200000, RZ ;  /* 0x0020000000007824 */ /* 0x000fe200078e00ff */
[----:B------:R-:W-:-:S04]  /*2500*/  LEA R2, R2, 0x37800000, 0x17 ;  /* 0x3780000002027811 */ /* 0x000fc800078eb8ff */
[----:B------:R-:W-:-:S07]  /*2510*/  LOP3.LUT R0, R2, R0, R7, 0xfe, !PT ;  /* 0x0000000002007212 */ /* 0x000fce00078efe07 */
.L_x_623:
[----:B------:R-:W-:Y:S05]  /*2520*/  BSYNC.RECONVERGENT B0 ;  /* 0x0000000000007941 */ /* 0x000fea0003800200 */
.L_x_622:
[----:B------:R-:W-:-:S04]  /*2530*/  F2FP.BF16.F32.PACK_AB R0, RZ, R0 ;  /* 0x00000000ff00723e */ /* 0x000fc800000010ff */
[----:B------:R-:W-:Y:S01]  /*2540*/  PRMT R19, R0, 0x7610, R19 ;  /* 0x0000761000137816 */ /* 0x000fe20000000013 */
[----:B------:R-:W-:Y:S06]  /*2550*/  BRA `(.L_x_603) ;  /* 0x0000000000b47947 */ /* 0x000fec0003800000 */
.L_x_615:
[----:B------:R-:W-:-:S09]  /*2560*/  UISETP.NE.AND UP0, UPT, UR4, 0x1c, UPT ;  /* 0x0000001c0400788c */ /* 0x000fd2000bf05270 */
[----:B------:R-:W-:Y:S05]  /*2570*/  BRA.U !UP0, `(.L_x_626) ;  /* 0x00000001089c7547 */ /* 0x000fea000b800000 */
[----:B------:R-:W-:-:S09]  /*2580*/  UISETP.NE.AND UP0, UPT, UR4, 0x1d, UPT ;  /* 0x0000001d0400788c */ /* 0x000fd2000bf05270 */
[----:B------:R-:W-:Y:S05]  /*2590*/  BRA.U !UP0, `(.L_x_627) ;  /* 0x0000000108807547 */ /* 0x000fea000b800000 */
[----:B------:R-:W-:-:S09]  /*25a0*/  UISETP.NE.AND UP0, UPT, UR4, 0x2c, UPT ;  /* 0x0000002c0400788c */ /* 0x000fd2000bf05270 */
[----:B------:R-:W-:Y:S05]  /*25b0*/  BRA.U !UP0, `(.L_x_628) ;  /* 0x0000000108487547 */ /* 0x000fea000b800000 */
.L_x_602:
        /* <DEDUP_REMOVED lines=16> */
.L_x_629:
[----:B------:R-:W-:Y:S01]  /*26c0*/  PRMT R19, RZ, 0x7610, R19 ;  /* 0x00007610ff137816 */ /* 0x000fe20000000013 */
[----:B------:R-:W-:Y:S06]  /*26d0*/  BRA `(.L_x_603) ;  /* 0x0000000000547947 */ /* 0x000fec0003800000 */
.L_x_628:
        /* <DEDUP_REMOVED lines=8> */
.L_x_631:
[----:B------:R-:W-:Y:S05]  /*2760*/  BSYNC.RECONVERGENT B0 ;  /* 0x0000000000007941 */ /* 0x000fea0003800200 */
.L_x_630:
[----:B------:R-:W-:-:S04]  /*2770*/  F2FP.BF16.F32.PACK_AB R0, RZ, R0 ;  /* 0x00000000ff00723e */ /* 0x000fc800000010ff */
[----:B------:R-:W-:Y:S01]  /*2780*/  PRMT R19, R0, 0x7610, R19 ;  /* 0x0000761000137816 */ /* 0x000fe20000000013 */
[----:B------:R-:W-:Y:S06]  /*2790*/  BRA `(.L_x_603) ;  /* 0x0000000000247947 */ /* 0x000fec0003800000 */
.L_x_627:
[----:B------:R-:W2:Y:S02]  /*27a0*/  LDG.E.64 R2, desc[UR36][R2.64] ;  /* 0x0000002402027981 */ /* 0x000ea4000c1e1b00 */
[----:B--2---:R-:W0:Y:S02]  /*27b0*/  I2F.U64 R0, R2 ;  /* 0x0000000200007312 */ /* 0x004e240000301000 */
[----:B0-----:R-:W-:-:S04]  /*27c0*/  F2FP.BF16.F32.PACK_AB R0, RZ, R0 ;  /* 0x00000000ff00723e */ /* 0x001fc800000010ff */
[----:B------:R-:W-:Y:S01]  /*27d0*/  PRMT R19, R0, 0x7610, R19 ;  /* 0x0000761000137816 */ /* 0x000fe20000000013 */
[----:B------:R-:W-:Y:S06]  /*27e0*/  BRA `(.L_x_603) ;  /* 0x0000000000107947 */ /* 0x000fec0003800000 */
.L_x_626:
[----:B------:R-:W2:Y:S02]  /*27f0*/  LDG.E R2, desc[UR36][R2.64] ;  /* 0x0000002402027981 */ /* 0x000ea4000c1e1900 */
[----:B--2---:R-:W-:-:S04]  /*2800*/  I2FP.F32.U32 R0, R2 ;  /* 0x0000000200007245 */ /* 0x004fc80000201000 */
[----:B------:R-:W-:-:S04]  /*2810*/  F2FP.BF16.F32.PACK_AB R0, RZ, R0 ;  /* 0x00000000ff00723e */ /* 0x000fc800000010ff */
[----:B------:R-:W-:-:S07]  /*2820*/  PRMT R19, R0, 0x7610, R19 ;  /* 0x0000761000137816 */ /* 0x000fce0000000013 */
.L_x_603:
        /* <DEDUP_REMOVED lines=18> */
.L_x_635:
[----:B------:R-:W2:Y:S02]  /*2950*/  LDG.E.U8 R2, desc[UR36][R2.64] ;  /* 0x0000002402027981 */ /* 0x000ea4000c1e1100 */
[----:B--2---:R-:W-:-:S04]  /*2960*/  I2FP.F32.U32 R0, R2 ;  /* 0x0000000200007245 */ /* 0x004fc80000201000 */
[----:B------:R-:W-:Y:S01]  /*2970*/  F2FP.BF16.F32.PACK_AB R0, RZ, R0 ;  /* 0x00000000ff00723e */ /* 0x000fe200000010ff */
[----:B------:R-:W-:Y:S06]  /*2980*/  BRA `(.L_x_637) ;  /* 0x0000000c00a47947 */ /* 0x000fec0003800000 */
.L_x_634:
        /* <DEDUP_REMOVED lines=10> */
.L_x_639:
[----:B------:R-:W2:Y:S02]  /*2a30*/  LDG.E R2, desc[UR36][R2.64] ;  /* 0x0000002402027981 */ /* 0x000ea4000c1e1900 */
[----:B--2---:R-:W-:-:S04]  /*2a40*/  I2FP.F32.S32 R0, R2 ;  /* 0x0000000200007245 */ /* 0x004fc80000201400 */
[----:B------:R-:W-:Y:S01]  /*2a50*/  F2FP.BF16.F32.PACK_AB R0, RZ, R0 ;  /* 0x00000000ff00723e */ /* 0x000fe200000010ff */
[----:B------:R-:W-:Y:S06]  /*2a60*/  BRA `(.L_x_637) ;  /* 0x0000000c006c7947 */ /* 0x000fec0003800000 */
.L_x_638:
[----:B------:R-:W2:Y:S02]  /*2a70*/  LDG.E.U16 R2, desc[UR36][R2.64] ;  /* 0x0000002402027981 */ /* 0x000ea4000c1e1500 */
[----:B--2---:R-:W0:Y:S02]  /*2a80*/  I2F.S16 R0, R2 ;  /* 0x0000000200007306 */ /* 0x004e240000101400 */
[----:B0-----:R-:W-:Y:S01]  /*2a90*/  F2FP.BF16.F32.PACK_AB R0, RZ, R0 ;  /* 0x00000000ff00723e */ /* 0x001fe200000010ff */
[----:B------:R-:W-:Y:S06]  /*2aa0*/  BRA `(.L_x_637) ;  /* 0x0000000c005c7947 */ /* 0x000fec0003800000 */
.L_x_633:
        /* <DEDUP_REMOVED lines=9> */
.L_x_641:
[----:B------:R-:W2:Y:S02]  /*2b40*/  LDG.E.U16 R0, desc[UR36][R2.64] ;  /* 0x0000002402007981 */ /* 0x000ea4000c1e1500 */
[----:B--2---:R-:W-:-:S05]  /*2b50*/  HADD2.F32 R0, -RZ, R0.H0_H0 ;  /* 0x20000000ff007230 */ /* 0x004fca0000004100 */
[----:B------:R-:W-:Y:S01]  /*2b60*/  F2FP.BF16.F32.PACK_AB R0, RZ, R0 ;  /* 0x00000000ff00723e */ /* 0x000fe200000010ff */
[----:B------:R-:W-:Y:S06]  /*2b70*/  BRA `(.L_x_637) ;  /* 0x0000000c00287947 */ /* 0x000fec0003800000 */
.L_x_640:
        /* <DEDUP_REMOVED lines=9> */
.L_x_643:
[----:B------:R-:W2:Y:S02]  /*2c10*/  LDG.E.U16 R2, desc[UR36][R2.64] ;  /* 0x0000002402027981 */ /* 0x000ea4000c1e1500 */
[----:B--2---:R-:W-:-:S05]  /*2c20*/  HADD2.F32 R0, -RZ, R2.H0_H0 ;  /* 0x20000002ff007230 */ /* 0x004fca0000004100 */
[----:B------:R-:W-:Y:S01]  /*2c30*/  F2FP.BF16.F32.PACK_AB R0, RZ, R0 ;  /* 0x00000000ff00723e */ /* 0x000fe200000010ff */
[----:B------:R-:W-:Y:S06]  /*2c40*/  BRA `(.L_x_637) ;  /* 0x0000000800f47947 */ /* 0x000fec0003800000 */
.L_x_642:
        /* <DEDUP_REMOVED lines=12> */
.L_x_632:
        /* <DEDUP_REMOVED lines=13> */
.L_x_646:
        /* <DEDUP_REMOVED lines=12> */
.L_x_645:
        /* <DEDUP_REMOVED lines=27> */
.L_x_648:
        /* <DEDUP_REMOVED lines=13> */
.L_x_647:
[----:B------:R0:W5:Y:S01]  /*3120*/  LDG.E.U16 R0, desc[UR36][R2.64] ;  /* 0x0000002402007981 */ /* 0x000162000c1e1500 */
[----:B------:R-:W-:Y:S05]  /*3130*/  BRA `(.L_x_637) ;  /* 0x0000000400b87947 */ /* 0x000fea0003800000 */
.L_x_644:
        /* <DEDUP_REMOVED lines=12> */
.L_x_651:
        /* <DEDUP_REMOVED lines=21> */
.L_x_655:
[----:B------:R-:W-:Y:S05]  /*3350*/  BSYNC.RECONVERGENT B1 ;  /* 0x0000000000017941 */ /* 0x000fea0003800200 */
.L_x_654:
[----:B------:R-:W-:Y:S01]  /*3360*/  IMAD.SHL.U32 R0, R0, 0x100000, RZ ;  /* 0x0010000000007824 */ /* 0x000fe200078e00ff */
[----:B------:R-:W-:-:S04]  /*3370*/  LEA R2, R2, 0x3b800000, 0x17 ;  /* 0x3b80000002027811 */ /* 0x000fc800078eb8ff */
[----:B------:R-:W-:-:S07]  /*3380*/  LOP3.LUT R0, R2, R0, R7, 0xfe, !PT ;  /* 0x0000000002007212 */ /* 0x000fce00078efe07 */
.L_x_653:
[----:B------:R-:W-:Y:S05]  /*3390*/  BSYNC.RECONVERGENT B0 ;  /* 0x0000000000007941 */ /* 0x000fea0003800200 */
.L_x_652:
[----:B------:R-:W-:Y:S01]  /*33a0*/  F2FP.BF16.F32.PACK_AB R0, RZ, R0 ;  /* 0x00000000ff00723e */ /* 0x000fe200000010ff */
[----:B------:R-:W-:Y:S06]  /*33b0*/  BRA `(.L_x_637) ;  /* 0x0000000400187947 */ /* 0x000fec0003800000 */
.L_x_650:
        /* <DEDUP_REMOVED lines=21> */
.L_x_659:
[----:B------:R-:W-:Y:S05]  /*3510*/  BSYNC.RECONVERGENT B1 ;  /* 0x0000000000017941 */ /* 0x000fea0003800200 */
.L_x_658:
[----:B------:R-:W-:Y:S01]  /*3520*/  IMAD.SHL.U32 R0, R0, 0x200000, RZ ;  /* 0x0020000000007824 */ /* 0x000fe200078e00ff */
[----:B------:R-:W-:-:S04]  /*3530*/  LEA R2, R2, 0x37800000, 0x17 ;  /* 0x3780000002027811 */ /* 0x000fc800078eb8ff */
[----:B------:R-:W-:-:S07]  /*3540*/  LOP3.LUT R0, R2, R0, R7, 0xfe, !PT ;  /* 0x0000000002007212 */ /* 0x000fce00078efe07 */
.L_x_657:
[----:B------:R-:W-:Y:S05]  /*3550*/  BSYNC.RECONVERGENT B0 ;  /* 0x0000000000007941 */ /* 0x000fea0003800200 */
.L_x_656:
[----:B------:R-:W-:Y:S01]  /*3560*/  F2FP.BF16.F32.PACK_AB R0, RZ, R0 ;  /* 0x00000000ff00723e */ /* 0x000fe200000010ff */
[----:B------:R-:W-:Y:S06]  /*3570*/  BRA `(.L_x_637) ;  /* 0x0000000000a87947 */ /* 0x000fec0003800000 */
.L_x_649:
[----:B------:R-:W-:-:S09]  /*3580*/  UISETP.NE.AND UP0, UPT, UR4, 0x1c, UPT ;  /* 0x0000001c0400788c */ /* 0x000fd2000bf05270 */
[----:B------:R-:W-:Y:S05]  /*3590*/  BRA.U !UP0, `(.L_x_660) ;  /* 0x0000000108947547 */ /* 0x000fea000b800000 */
[----:B------:R-:W-:-:S09]  /*35a0*/  UISETP.NE.AND UP0, UPT, UR4, 0x1d, UPT ;  /* 0x0000001d0400788c */ /* 0x000fd2000bf05270 */
[----:B------:R-:W-:Y:S05]  /*35b0*/  BRA.U !UP0, `(.L_x_661) ;  /* 0x00000001087c7547 */ /* 0x000fea000b800000 */
[----:B------:R-:W-:-:S09]  /*35c0*/  UISETP.NE.AND UP0, UPT, UR4, 0x2c, UPT ;  /* 0x0000002c0400788c */ /* 0x000fd2000bf05270 */
[----:B------:R-:W-:Y:S05]  /*35d0*/  BRA.U !UP0, `(.L_x_662) ;  /* 0x0000000108487547 */ /* 0x000fea000b800000 */
.L_x_636:
        /* <DEDUP_REMOVED lines=9> */
[----:B------:R-:W-:Y:S01]  /*3670*/  IMAD.U32 R5, RZ, RZ, UR5 ;  /* 0x00000005ff057e24 */ /* 0x000fe2000f8e00ff */
[----:B-1----:R-:W-:Y:S01]  /*3680*/  MOV R6, UR6 ;  /* 0x0000000600067c02 */ /* 0x002fe20008000f00 */
[----:B------:R-:W-:-:S02]  /*3690*/  IMAD.U32 R7, RZ, RZ, UR7 ;  /* 0x00000007ff077e24 */ /* 0x000fc4000f8e00ff */
[----:B---3--:R-:W-:Y:S02]  /*36a0*/  IMAD.U32 R10, RZ, RZ, UR8 ;  /* 0x00000008ff0a7e24 */ /* 0x008fe4000f8e00ff */
[----:B------:R-:W-:-:S07]  /*36b0*/  IMAD.U32 R11, RZ, RZ, UR9 ;  /* 0x00000009ff0b7e24 */ /* 0x000fce000f8e00ff */
[----:B------:R-:W-:-:S07]  /*36c0*/  LEPC R20, `(.L_x_663) ;  /* 0x000000001014794e */ /* 0x000fce0000000000 */
[----:B--2--5:R-:W-:Y:S05]  /*36d0*/  CALL.ABS.NOINC R2 ;  /* 0x0000000002007343 */ /* 0x024fea0003c00000 */
.L_x_663:
[----:B------:R-:W-:Y:S01]  /*36e0*/  PRMT R0, RZ, 0x7610, R0 ;  /* 0x00007610ff007816 */ /* 0x000fe20000000000 */
[----:B------:R-:W-:Y:S06]  /*36f0*/  BRA `(.L_x_637) ;  /* 0x0000000000487947 */ /* 0x000fec0003800000 */
.L_x_662:
        /* <DEDUP_REMOVED lines=8> */
.L_x_665:
[----:B------:R-:W-:Y:S05]  /*3780*/  BSYNC.RECONVERGENT B0 ;  /* 0x0000000000007941 */ /* 0x000fea0003800200 */
.L_x_664:
[----:B------:R-:W-:Y:S01]  /*3790*/  F2FP.BF16.F32.PACK_AB R0, RZ, R0 ;  /* 0x00000000ff00723e */ /* 0x000fe200000010ff */
[----:B------:R-:W-:Y:S06]  /*37a0*/  BRA `(.L_x_637) ;  /* 0x00000000001c7947 */ /* 0x000fec0003800000 */
.L_x_661:
[----:B------:R-:W2:Y:S02]  /*37b0*/  LDG.E.64 R2, desc[UR36][R2.64] ;  /* 0x0000002402027981 */ /* 0x000ea4000c1e1b00 */
[----:B--2---:R-:W0:Y:S02]  /*37c0*/  I2F.U64 R0, R2 ;  /* 0x0000000200007312 */ /* 0x004e240000301000 */
[----:B0-----:R-:W-:Y:S01]  /*37d0*/  F2FP.BF16.F32.PACK_AB R0, RZ, R0 ;  /* 0x00000000ff00723e */ /* 0x001fe200000010ff */
[----:B------:R-:W-:Y:S06]  /*37e0*/  BRA `(.L_x_637) ;  /* 0x00000000000c7947 */ /* 0x000fec0003800000 */
.L_x_660:
[----:B------:R-:W2:Y:S02]  /*37f0*/  LDG.E R2, desc[UR36][R2.64] ;  /* 0x0000002402027981 */ /* 0x000ea4000c1e1900 */
[----:B--2---:R-:W-:-:S04]  /*3800*/  I2FP.F32.U32 R0, R2 ;  /* 0x0000000200007245 */ /* 0x004fc80000201000 */
[----:B------:R-:W-:-:S07]  /*3810*/  F2FP.BF16.F32.PACK_AB R0, RZ, R0 ;  /* 0x00000000ff00723e */ /* 0x000fce00000010ff */
.L_x_637:
[----:B------:R-:W0:Y:S01]  /*3820*/  LDCU.64 UR6, c[0x0][0x5e8] ;  /* 0x0000bd00ff0677ac */ /* 0x000e220008000a00 */
[----:B-----5:R-:W-:Y:S01]  /*3830*/  IMAD.U32 R19, R19, 0x10000, RZ ;  /* 0x0001000013137824 */ /* 0x020fe200078e00ff */
[----:B------:R-:W-:Y:S01]  /*3840*/  BSSY.RECONVERGENT B6, `(.L_x_666) ;  /* 0x00000d7000067945 */ /* 0x000fe20003800200 */
[----:B------:R-:W-:Y:S01]  /*3850*/  IMAD.U32 R0, R0, 0x10000, RZ ;  /* 0x0001000000007824 */ /* 0x000fe200078e00ff */
[----:B------:R-:W-:Y:S02]  /*3860*/  UPRMT UR4, UR43, 0x9910, URZ ;  /* 0x000099102b047896 */ /* 0x000fe400080000ff */
[----:B------:R-:W-:Y:S02]  /*3870*/  FSETP.NEU.FTZ.AND P0, PT, R19, RZ, PT ;  /* 0x000000ff1300720b */ /* 0x000fe40003f1d000 */
[----:B------:R-:W-:Y:S01]  /*3880*/  UISETP.GT.AND UP0, UPT, UR4, 0x9, UPT ;  /* 0x000000090400788c */ /* 0x000fe2000bf04270 */
[----:B------:R-:W-:-:S04]  /*3890*/  FSETP.NEU.FTZ.AND P1, PT, R0, RZ, PT ;  /* 0x000000ff0000720b */ /* 0x000fc80003f3d000 */
[----:B------:R-:W-:-:S04]  /*38a0*/  PLOP3.LUT P0, PT, P0, P1, PT, 0x28, 0x82 ;  /* 0x000000000082781c */ /* 0x000fc80000702570 */
[----:B------:R-:W-:Y:S02]  /*38b0*/  SEL R4, RZ, 0x1, !P0 ;  /* 0x00000001ff047807 */ /* 0x000fe40004000000 */
[----:B0-----:R-:W-:-:S05]  /*38c0*/  IADD3 R2, P2, PT, R16, UR6, RZ ;  /* 0x0000000610027c10 */ /* 0x001fca000ff5e0ff */
        /* <DEDUP_REMOVED lines=12> */
.L_x_670:
[----:B------:R1:W-:Y:S01]  /*3990*/  STG.E.U8 desc[UR36][R2.64], R4 ;  /* 0x0000000402007986 */ /* 0x0003e2000c101124 */
[----:B------:R-:W-:Y:S05]  /*39a0*/  BRA `(.L_x_672) ;  /* 0x0000000c00007947 */ /* 0x000fea0003800000 */
.L_x_669:
        /* <DEDUP_REMOVED lines=9> */
.L_x_674:
[----:B------:R3:W-:Y:S01]  /*3a40*/  STG.E desc[UR36][R2.64], R4 ;  /* 0x0000000402007986 */ /* 0x0007e2000c101924 */
[----:B------:R-:W-:Y:S05]  /*3a50*/  BRA `(.L_x_672) ;  /* 0x0000000800d47947 */ /* 0x000fea0003800000 */
.L_x_673:
[----:B------:R2:W-:Y:S01]  /*3a60*/  STG.E.U16 desc[UR36][R2.64], R4 ;  /* 0x0000000402007986 */ /* 0x0005e2000c101524 */
[----:B------:R-:W-:Y:S05]  /*3a70*/  BRA `(.L_x_672) ;  /* 0x0000000800cc7947 */ /* 0x000fea0003800000 */
.L_x_668:
        /* <DEDUP_REMOVED lines=9> */
.L_x_676:
[----:B------:R-:W-:-:S04]  /*3b10*/  I2FP.F32.U32 R0, R4 ;  /* 0x0000000400007245 */ /* 0x000fc80000201000 */
[----:B------:R-:W-:-:S05]  /*3b20*/  F2FP.F16.F32.PACK_AB R0, RZ, R0 ;  /* 0x00000000ff00723e */ /* 0x000fca00000000ff */
[----:B------:R0:W-:Y:S01]  /*3b30*/  STG.E.U16 desc[UR36][R2.64], R0 ;  /* 0x0000000002007986 */ /* 0x0001e2000c101524 */
[----:B------:R-:W-:Y:S05]  /*3b40*/  BRA `(.L_x_672) ;  /* 0x0000000800987947 */ /* 0x000fea0003800000 */
.L_x_675:
        /* <DEDUP_REMOVED lines=10> */
.L_x_678:
[----:B------:R-:W-:-:S04]  /*3bf0*/  I2FP.F32.U32 R4, R4 ;  /* 0x0000000400047245 */ /* 0x000fc80000201000 */
[----:B------:R-:W-:-:S04]  /*3c00*/  F2FP.F16.F32.PACK_AB R5, RZ, R4 ;  /* 0x00000004ff05723e */ /* 0x000fc800000000ff */
[----:B------:R-:W-:-:S05]  /*3c10*/  PRMT R5, R5, 0x5410, RZ ;  /* 0x0000541005057816 */ /* 0x000fca00000000ff */
[----:B------:R0:W-:Y:S01]  /*3c20*/  STG.E desc[UR36][R2.64], R5 ;  /* 0x0000000502007986 */ /* 0x0001e2000c101924 */
[----:B------:R-:W-:Y:S05]  /*3c30*/  BRA `(.L_x_672) ;  /* 0x00000008005c7947 */ /* 0x000fea0003800000 */
.L_x_677:
[----:B------:R-:W0:Y:S02]  /*3c40*/  I2F.F64.U32 R4, R4 ;  /* 0x0000000400047312 */ /* 0x000e240000201800 */
[----:B0-----:R0:W-:Y:S01]  /*3c50*/  STG.E.64 desc[UR36][R2.64], R4 ;  /* 0x0000000402007986 */ /* 0x0011e2000c101b24 */
[----:B------:R-:W-:Y:S05]  /*3c60*/  BRA `(.L_x_672) ;  /* 0x0000000800507947 */ /* 0x000fea0003800000 */
.L_x_667:
        /* <DEDUP_REMOVED lines=10> */
.L_x_681:
[----:B------:R-:W-:Y:S01]  /*3d10*/  CS2R R6, SRZ ;  /* 0x0000000000067805 */ /* 0x000fe2000001ff00 */
[----:B------:R-:W0:Y:S04]  /*3d20*/  I2F.F64.U32 R4, R4 ;  /* 0x0000000400047312 */ /* 0x000e280000201800 */
[----:B0-----:R0:W-:Y:S01]  /*3d30*/  STG.E.128 desc[UR36][R2.64], R4 ;  /* 0x0000000402007986 */ /* 0x0011e2000c101d24 */
[----:B------:R-:W-:Y:S05]  /*3d40*/  BRA `(.L_x_672) ;  /* 0x0000000800187947 */ /* 0x000fea0003800000 */
.L_x_680:
        /* <DEDUP_REMOVED lines=17> */
.L_x_685:
[----:B------:R-:W-:Y:S05]  /*3e60*/  BSYNC.RECONVERGENT B0 ;  /* 0x0000000000007941 */ /* 0x000fea0003800200 */
.L_x_684:
[----:B------:R0:W-:Y:S01]  /*3e70*/  STG.E.U8 desc[UR36][R2.64], R5 ;  /* 0x0000000502007986 */ /* 0x0001e2000c101124 */
[----:B------:R-:W-:Y:S05]  /*3e80*/  BRA `(.L_x_672) ;  /* 0x0000000400c87947 */ /* 0x000fea0003800000 */
.L_x_683:
        /* <DEDUP_REMOVED lines=16> */
.L_x_682:
[----:B------:R-:W-:-:S04]  /*3f90*/  I2FP.F32.U32 R0, R4 ;  /* 0x0000000400007245 */ /* 0x000fc80000201000 */
[----:B------:R-:W-:-:S05]  /*3fa0*/  F2FP.BF16.F32.PACK_AB R0, RZ, R0 ;  /* 0x00000000ff00723e */ /* 0x000fca00000010ff */
[----:B------:R0:W-:Y:S01]  /*3fb0*/  STG.E.U16 desc[UR36][R2.64], R0 ;  /* 0x0000000002007986 */ /* 0x0001e2000c101524 */
[----:B------:R-:W-:Y:S05]  /*3fc0*/  BRA `(.L_x_672) ;  /* 0x0000000400787947 */ /* 0x000fea0003800000 */
.L_x_679:
        /* <DEDUP_REMOVED lines=10> */
.L_x_688:
        /* <DEDUP_REMOVED lines=12> */
.L_x_691:
[----:B------:R-:W-:-:S04]  /*4130*/  SHF.R.U32.HI R0, RZ, 0x14, R5 ;  /* 0x00000014ff007819 */ /* 0x000fc80000011605 */
[----:B------:R-:W-:-:S04]  /*4140*/  LOP3.LUT R0, R0, 0x1, RZ, 0xc0, !PT ;  /* 0x0000000100007812 */ /* 0x000fc800078ec0ff */
[----:B------:R-:W-:-:S04]  /*4150*/  IADD3 R0, PT, PT, R5, 0x487ffff, R0 ;  /* 0x0487ffff05007810 */ /* 0x000fc80007ffe000 */
[----:B------:R-:W-:-:S04]  /*4160*/  SHF.R.U32.HI R0, RZ, 0x14, R0 ;  /* 0x00000014ff007819 */ /* 0x000fc80000011600 */
[----:B------:R-:W-:-:S07]  /*4170*/  LOP3.LUT R4, R0, 0xff, RZ, 0xc0, !PT ;  /* 0x000000ff00047812 */ /* 0x000fce00078ec0ff */
.L_x_692:
[----:B------:R-:W-:-:S07]  /*4180*/  PRMT R0, R4, 0x7610, R0 ;  /* 0x0000761004007816 */ /* 0x000fce0000000000 */
.L_x_690:
[----:B------:R-:W-:Y:S05]  /*4190*/  BSYNC.RECONVERGENT B0 ;  /* 0x0000000000007941 */ /* 0x000fea0003800200 */
.L_x_689:
[----:B------:R0:W-:Y:S01]  /*41a0*/  STG.E.U8 desc[UR36][R2.64], R0 ;  /* 0x0000000002007986 */ /* 0x0001e2000c101124 */
[----:B------:R-:W-:Y:S05]  /*41b0*/  BRA `(.L_x_672) ;  /* 0x0000000000fc7947 */ /* 0x000fea0003800000 */
.L_x_687:
        /* <DEDUP_REMOVED lines=12> */
.L_x_695:
[----:B------:R-:W-:-:S04]  /*4280*/  SHF.R.U32.HI R0, RZ, 0x15, R5 ;  /* 0x00000015ff007819 */ /* 0x000fc80000011605 */
[----:B------:R-:W-:-:S04]  /*4290*/  LOP3.LUT R0, R0, 0x1, RZ, 0xc0, !PT ;  /* 0x0000000100007812 */ /* 0x000fc800078ec0ff */
[----:B------:R-:W-:-:S04]  /*42a0*/  IADD3 R0, PT, PT, R5, 0x88fffff, R0 ;  /* 0x088fffff05007810 */ /* 0x000fc80007ffe000 */
[----:B------:R-:W-:-:S04]  /*42b0*/  SHF.R.U32.HI R0, RZ, 0x15, R0 ;  /* 0x00000015ff007819 */ /* 0x000fc80000011600 */
[----:B------:R-:W-:-:S07]  /*42c0*/  LOP3.LUT R4, R0, 0xff, RZ, 0xc0, !PT ;  /* 0x000000ff00047812 */ /* 0x000fce00078ec0ff */
.L_x_696:
[----:B------:R-:W-:-:S07]  /*42d0*/  PRMT R0, R4, 0x7610, R0 ;  /* 0x0000761004007816 */ /* 0x000fce0000000000 */
.L_x_694:
[----:B------:R-:W-:Y:S05]  /*42e0*/  BSYNC.RECONVERGENT B0 ;  /* 0x0000000000007941 */ /* 0x000fea0003800200 */
.L_x_693:
[----:B------:R0:W-:Y:S01]  /*42f0*/  STG.E.U8 desc[UR36][R2.64], R0 ;  /* 0x0000000002007986 */ /* 0x0001e2000c101124 */
[----:B------:R-:W-:Y:S05]  /*4300*/  BRA `(.L_x_672) ;  /* 0x0000000000a87947 */ /* 0x000fea0003800000 */
.L_x_686:
[----:B------:R-:W-:-:S09]  /*4310*/  UISETP.NE.AND UP0, UPT, UR4, 0x1c, UPT ;  /* 0x0000001c0400788c */ /* 0x000fd2000bf05270 */
[----:B------:R-:W-:Y:S05]  /*4320*/  BRA.U !UP0, `(.L_x_697) ;  /* 0x00000001089c7547 */ /* 0x000fea000b800000 */
[----:B------:R-:W-:-:S09]  /*4330*/  UISETP.NE.AND UP0, UPT, UR4, 0x1d, UPT ;  /* 0x0000001d0400788c */ /* 0x000fd2000bf05270 */
[----:B------:R-:W-:Y:S05]  /*4340*/  BRA.U !UP0, `(.L_x_698) ;  /* 0x0000000108887547 */ /* 0x000fea000b800000 */
[----:B------:R-:W-:-:S09]  /*4350*/  UISETP.NE.AND UP0, UPT, UR4, 0x2c, UPT ;  /* 0x0000002c0400788c */ /* 0x000fd2000bf05270 */
[----:B------:R-:W-:Y:S05]  /*4360*/  BRA.U !UP0, `(.L_x_699) ;  /* 0x0000000108447547 */ /* 0x000fea000b800000 */
.L_x_671:
[----:B------:R-:W-:Y:S01]  /*4370*/  MOV R0, 0x0 ;  /* 0x0000000000007802 */ /* 0x000fe20000000f00 */
[----:B------:R-:W0:Y:S01]  /*4380*/  LDCU.64 UR6, c[0x4][0x140] ;  /* 0x01002800ff0677ac */ /* 0x000e220008000a00 */
[----:B------:R-:W-:Y:S02]  /*4390*/  HFMA2 R13, -RZ, RZ, 0, 0 ;  /* 0x00000000ff0d7431 */ /* 0x000fe400000001ff */
[----:B------:R-:W-:Y:S01]  /*43a0*/  IMAD.MOV.U32 R8, RZ, RZ, 0x65 ;  /* 0x00000065ff087424 */ /* 0x000fe200078e00ff */
[----:B------:R1:W2:Y:S01]  /*43b0*/  LDC.64 R2, c[0x4][R0] ;  /* 0x0100000000027b82 */ /* 0x0002a20000000a00 */
[----:B------:R-:W3:Y:S01]  /*43c0*/  LDCU.64 UR8, c[0x4][0x148] ;  /* 0x01002900ff0877ac */ /* 0x000ee20008000a00 */
[----:B------:R-:W-:Y:S01]  /*43d0*/  IMAD.MOV.U32 R12, RZ, RZ, 0x1 ;  /* 0x00000001ff0c7424 */ /* 0x000fe200078e00ff */
[----:B------:R-:W4:Y:S01]  /*43e0*/  LDCU.64 UR4, c[0x4][0x10] ;  /* 0x01000200ff0477ac */ /* 0x000f220008000a00 */
[----:B0-----:R-:W-:Y:S02]  /*43f0*/  IMAD.U32 R4, RZ, RZ, UR6 ;  /* 0x00000006ff047e24 */ /* 0x001fe4000f8e00ff */
[----:B------:R-:W-:-:S02]  /*4400*/  IMAD.U32 R5, RZ, RZ, UR7 ;  /* 0x00000007ff057e24 */ /* 0x000fc4000f8e00ff */
[----:B---3--:R-:W-:Y:S02]  /*4410*/  IMAD.U32 R6, RZ, RZ, UR8 ;  /* 0x00000008ff067e24 */ /* 0x008fe4000f8e00ff */
[----:B------:R-:W-:Y:S02]  /*4420*/  IMAD.U32 R7, RZ, RZ, UR9 ;  /* 0x00000009ff077e24 */ /* 0x000fe4000f8e00ff */
[----:B----4-:R-:W-:Y:S02]  /*4430*/  IMAD.U32 R10, RZ, RZ, UR4 ;  /* 0x00000004ff0a7e24 */ /* 0x010fe4000f8e00ff */
[----:B-1----:R-:W-:-:S07]  /*4440*/  IMAD.U32 R11, RZ, RZ, UR5 ;  /* 0x00000005ff0b7e24 */ /* 0x002fce000f8e00ff */
[----:B------:R-:W-:-:S07]  /*4450*/  LEPC R20, `(.L_x_700) ;  /* 0x000000001014794e */ /* 0x000fce0000000000 */
[----:B--2---:R-:W-:Y:S05]  /*4460*/  CALL.ABS.NOINC R2 ;  /* 0x0000000002007343 */ /* 0x004fea0003c00000 */
.L_x_700:
[----:B------:R-:W-:Y:S05]  /*4470*/  BRA `(.L_x_672) ;  /* 0x00000000004c7947 */ /* 0x000fea0003800000 */
.L_x_699:
        /* <DEDUP_REMOVED lines=15> */
.L_x_698:
[----:B------:R-:W-:-:S05]  /*4570*/  IMAD.MOV.U32 R5, RZ, RZ, RZ ;  /* 0x000000ffff057224 */ /* 0x000fca00078e00ff */
[----:B------:R0:W-:Y:S01]  /*4580*/  STG.E.64 desc[UR36][R2.64], R4 ;  /* 0x0000000402007986 */ /* 0x0001e2000c101b24 */
[----:B------:R-:W-:Y:S05]  /*4590*/  BRA `(.L_x_672) ;  /* 0x0000000000047947 */ /* 0x000fea0003800000 */
.L_x_697:
[----:B------:R0:W-:Y:S02]  /*45a0*/  STG.E desc[UR36][R2.64], R4 ;  /* 0x0000000402007986 */ /* 0x0001e4000c101924 */
.L_x_672:
[----:B------:R-:W-:Y:S05]  /*45b0*/  BSYNC.RECONVERGENT B6 ;  /* 0x0000000000067941 */ /* 0x000fea0003800200 */
.L_x_666:
[----:B------:R-:W-:-:S07]  /*45c0*/  VIADD R17, R17, 0x80 ;  /* 0x0000008011117836 */ /* 0x000fce0000000000 */
.L_x_596:
[----:B------:R-:W-:Y:S05]  /*45d0*/  BSYNC.RECONVERGENT B7 ;  /* 0x0000000000077941 */ /* 0x000fea0003800200 */
.L_x_595:
[----:B------:R-:W5:Y:S01]  /*45e0*/  LDCU UR4, c[0x0][0x380] ;  /* 0x00007000ff0477ac */ /* 0x000f620008000800 */
[----:B------:R-:W-:Y:S01]  /*45f0*/  BSSY.RECONVERGENT B7, `(.L_x_701) ;  /* 0x000044e000077945 */ /* 0x000fe20003800200 */
[----:B-----5:R-:W-:-:S13]  /*4600*/  ISETP.GE.AND P0, PT, R17, UR4, PT ;  /* 0x0000000411007c0c */ /* 0x020fda000bf06270 */
[----:B------:R-:W-:Y:S05]  /*4610*/  @P0 BRA `(.L_x_702) ;  /* 0x00000044002c0947 */ /* 0x000fea0003800000 */
[----:B------:R-:W5:Y:S01]  /*4620*/  LDCU UR4, c[0x0][0x388] ;  /* 0x00007100ff0477ac */ /* 0x000f620008000800 */
[----:B------:R-:W-:Y:S02]  /*4630*/  HFMA2 R16, -RZ, RZ, 0, 0 ;  /* 0x00000000ff107431 */ /* 0x000fe400000001ff */
[----:B------:R-:W-:Y:S02]  /*4640*/  IMAD.MOV.U32 R18, RZ, RZ, RZ ;  /* 0x000000ffff127224 */ /* 0x000fe400078e00ff */
[----:B0-----:R-:W-:Y:S01]  /*4650*/  IMAD.MOV.U32 R0, RZ, RZ, RZ ;  /* 0x000000ffff007224 */ /* 0x001fe200078e00ff */
[----:B-----5:R-:W-:-:S09]  /*4660*/  UISETP.NE.AND UP0, UPT, UR4, URZ, UPT ;  /* 0x000000ff0400728c */ /* 0x020fd2000bf05270 */
[----:B------:R-:W-:Y:S05]  /*4670*/  BRA.U !UP0, `(.L_x_703) ;  /* 0x0000001508707547 */ /* 0x000fea000b800000 */
[----:B------:R-:W1:Y:S01]  /*4680*/  LDCU.64 UR4, c[0x0][0x390] ;  /* 0x00007200ff0477ac */ /* 0x000e620008000a00 */
[----:B------:R-:W-:Y:S01]  /*4690*/  IMAD.MOV.U32 R16, RZ, RZ, RZ ;  /* 0x000000ffff107224 */ /* 0x000fe200078e00ff */
[----:B------:R-:W0:Y:S01]  /*46a0*/  LDCU UR6, c[0x0][0x38c] ;  /* 0x00007180ff0677ac */ /* 0x000e220008000800 */
[----:B------:R-:W5:Y:S01]  /*46b0*/  LDCU.64 UR8, c[0x0][0x4b8] ;  /* 0x00009700ff0877ac */ /* 0x000f620008000a00 */
[----:B------:R-:W-:Y:S01]  /*46c0*/  UISETP.NE.AND UP0, UPT, UR41, URZ, UPT ;  /* 0x000000ff2900728c */ /* 0x000fe2000bf05270 */
[----:B-1234-:R-:W-:Y:S01]  /*46d0*/  IMAD.HI.U32 R2, R17, UR4, R16 ;  /* 0x0000000411027c27 */ /* 0x01efe2000f8e0010 */
[----:B------:R-:W1:Y:S04]  /*46e0*/  LDCU UR4, c[0x0][0x4c0] ;  /* 0x00009800ff0477ac */ /* 0x000e680008000800 */
[----:B------:R-:W-:-:S05]  /*46f0*/  SHF.R.U32.HI R3, RZ, UR5, R2 ;  /* 0x00000005ff037c19 */ /* 0x000fca0008011602 */
[----:B------:R-:W-:-:S04]  /*4700*/  IMAD.MOV R18, RZ, RZ, -R3 ;  /* 0x000000ffff127224 */ /* 0x000fc800078e0a03 */
[----:B0-----:R-:W-:-:S04]  /*4710*/  IMAD R18, R18, UR6, R17 ;  /* 0x0000000612127c24 */ /* 0x001fc8000f8e0211 */
[C---:B-----5:R-:W-:Y:S02]  /*4720*/  IMAD R16, R18.reuse, UR8, RZ ;  /* 0x0000000812107c24 */ /* 0x060fe4000f8e02ff */
[C---:B------:R-:W-:Y:S02]  /*4730*/  IMAD R0, R18.reuse, UR9, RZ ;  /* 0x0000000912007c24 */ /* 0x040fe4000f8e02ff */
[----:B-1----:R-:W-:Y:S01]  /*4740*/  IMAD R18, R18, UR4, RZ ;  /* 0x0000000412127c24 */ /* 0x002fe2000f8e02ff */
        /* <DEDUP_REMOVED lines=335> */
.L_x_703:
        /* <DEDUP_REMOVED lines=19> */
.L_x_707:
[----:B------:R-:W2:Y:S02]  /*5d70*/  LDG.E.U8 R2, desc[UR36][R2.64] ;  /* 0x0000002402027981 */ /* 0x000ea4000c1e1100 */
[----:B--2---:R-:W-:-:S04]  /*5d80*/  I2FP.F32.U32 R0, R2 ;  /* 0x0000000200007245 */ /* 0x004fc80000201000 */
[----:B------:R-:W-:-:S04]  /*5d90*/  F2FP.BF16.F32.PACK_AB R0, RZ, R0 ;  /* 0x00000000ff00723e */ /* 0x000fc800000010ff */
[----:B------:R-:W-:Y:S01]  /*5da0*/  PRMT R19, R0, 0x7610, R19 ;  /* 0x0000761000137816 */ /* 0x000fe20000000013 */
[----:B------:R-:W-:Y:S06]  /*5db0*/  BRA `(.L_x_709) ;  /* 0x0000000c00e07947 */ /* 0x000fec0003800000 */
.L_x_706:
        /* <DEDUP_REMOVED lines=11> */
.L_x_711:
[----:B------:R-:W2:Y:S02]  /*5e70*/  LDG.E R2, desc[UR36][R2.64] ;  /* 0x0000002402027981 */ /* 0x000ea4000c1e1900 */
[----:B--2---:R-:W-:-:S04]  /*5e80*/  I2FP.F32.S32 R0, R2 ;  /* 0x0000000200007245 */ /* 0x004fc80000201400 */
[----:B------:R-:W-:-:S04]  /*5e90*/  F2FP.BF16.F32.PACK_AB R0, RZ, R0 ;  /* 0x00000000ff00723e */ /* 0x000fc800000010ff */
[----:B------:R-:W-:Y:S01]  /*5ea0*/  PRMT R19, R0, 0x7610, R19 ;  /* 0x0000761000137816 */ /* 0x000fe20000000013 */
[----:B------:R-:W-:Y:S06]  /*5eb0*/  BRA `(.L_x_709) ;  /* 0x0000000c00a07947 */ /* 0x000fec0003800000 */
.L_x_710:
[----:B------:R-:W2:Y:S02]  /*5ec0*/  LDG.E.U16 R2, desc[UR36][R2.64] ;  /* 0x0000002402027981 */ /* 0x000ea4000c1e1500 */
[----:B--2---:R-:W0:Y:S02]  /*5ed0*/  I2F.S16 R0, R2 ;  /* 0x0000000200007306 */ /* 0x004e240000101400 */
[----:B0-----:R-:W-:-:S04]  /*5ee0*/  F2FP.BF16.F32.PACK_AB R0, RZ, R0 ;  /* 0x00000000ff00723e */ /* 0x001fc800000010ff */
[----:B------:R-:W-:Y:S01]  /*5ef0*/  PRMT R19, R0, 0x7610, R19 ;  /* 0x0000761000137816 */ /* 0x000fe20000000013 */
[----:B------:R-:W-:Y:S06]  /*5f00*/  BRA `(.L_x_709) ;  /* 0x0000000c008c7947 */ /* 0x000fec0003800000 */
.L_x_705:
        /* <DEDUP_REMOVED lines=9> */
.L_x_713:
[----:B------:R-:W2:Y:S02]  /*5fa0*/  LDG.E.U16 R0, desc[UR36][R2.64] ;  /* 0x0000002402007981 */ /* 0x000ea4000c1e1500 */
[----:B--2---:R-:W-:-:S05]  /*5fb0*/  HADD2.F32 R0, -RZ, R0.H0_H0 ;  /* 0x20000000ff007230 */ /* 0x004fca0000004100 */
[----:B------:R-:W-:-:S04]  /*5fc0*/  F2FP.BF16.F32.PACK_AB R0, RZ, R0 ;  /* 0x00000000ff00723e */ /* 0x000fc800000010ff */
[----:B------:R-:W-:Y:S01]  /*5fd0*/  PRMT R19, R0, 0x7610, R19 ;  /* 0x0000761000137816 */ /* 0x000fe20000000013 */
[----:B------:R-:W-:Y:S06]  /*5fe0*/  BRA `(.L_x_709) ;  /* 0x0000000c00547947 */ /* 0x000fec0003800000 */
.L_x_712:
        /* <DEDUP_REMOVED lines=9> */
.L_x_715:
[----:B------:R-:W2:Y:S02]  /*6080*/  LDG.E.U16 R2, desc[UR36][R2.64] ;  /* 0x0000002402027981 */ /* 0x000ea4000c1e1500 */
[----:B--2---:R-:W-:-:S05]  /*6090*/  HADD2.F32 R0, -RZ, R2.H0_H0 ;  /* 0x20000002ff007230 */ /* 0x004fca0000004100 */
[----:B------:R-:W-:-:S04]  /*60a0*/  F2FP.BF16.F32.PACK_AB R0, RZ, R0 ;  /* 0x00000000ff00723e */ /* 0x000fc800000010ff */
[----:B------:R-:W-:Y:S01]  /*60b0*/  PRMT R19, R0, 0x7610, R19 ;  /* 0x0000761000137816 */ /* 0x000fe20000000013 */
[----:B------:R-:W-:Y:S06]  /*60c0*/  BRA `(.L_x_709) ;  /* 0x0000000c001c7947 */ /* 0x000fec0003800000 */
.L_x_714:
        /* <DEDUP_REMOVED lines=13> */
.L_x_704:
        /* <DEDUP_REMOVED lines=14> */
.L_x_718:
        /* <DEDUP_REMOVED lines=13> */
.L_x_717:
        /* <DEDUP_REMOVED lines=27> */
.L_x_720:
        /* <DEDUP_REMOVED lines=11> */
[----:B------:R-:W-:-:S04]  /*65b0*/  F2FP.BF16.F32.PACK_AB R0, RZ, R0 ;  /* 0x00000000ff00723e */ /* 0x000fc800000010ff */
[----:B------:R-:W-:Y:S01]  /*65c0*/  PRMT R19, R0, 0x7610, R19 ;  /* 0x0000761000137816 */ /* 0x000fe20000000013 */
[----:B------:R-:W-:Y:S06]  /*65d0*/  BRA `(.L_x_709) ;  /* 0x0000000400d87947 */ /* 0x000fec0003800000 */
.L_x_719:
[----:B------:R0:W5:Y:S01]  /*65e0*/  LDG.E.U16 R19, desc[UR36][R2.64] ;  /* 0x0000002402137981 */ /* 0x000162000c1e1500 */
[----:B------:R-:W-:Y:S05]  /*65f0*/  BRA `(.L_x_709) ;  /* 0x0000000400d07947 */ /* 0x000fea0003800000 */
.L_x_716:
        /* <DEDUP_REMOVED lines=13> */
.L_x_723:
        /* <DEDUP_REMOVED lines=21> */
.L_x_727:
[----:B------:R-:W-:Y:S05]  /*6820*/  BSYNC.RECONVERGENT B1 ;  /* 0x0000000000017941 */ /* 0x000fea0003800200 */
.L_x_726:
[----:B------:R-:W-:Y:S01]  /*6830*/  IMAD.SHL.U32 R0, R0, 0x100000, RZ ;  /* 0x0010000000007824 */ /* 0x000fe200078e00ff */
[----:B------:R-:W-:-:S04]  /*6840*/  LEA R2, R2, 0x3b800000, 0x17 ;  /* 0x3b80000002027811 */ /* 0x000fc800078eb8ff */
[----:B------:R-:W-:-:S07]  /*6850*/  LOP3.LUT R0, R2, R0, R7, 0xfe, !PT ;  /* 0x0000000002007212 */ /* 0x000fce00078efe07 */
.L_x_725:
[----:B------:R-:W-:Y:S05]  /*6860*/  BSYNC.RECONVERGENT B0 ;  /* 0x0000000000007941 */ /* 0x000fea0003800200 */
.L_x_724:
[----:B------:R-:W-:-:S04]  /*6870*/  F2FP.BF16.F32.PACK_AB R0, RZ, R0 ;  /* 0x00000000ff00723e */ /* 0x000fc800000010ff */
[----:B------:R-:W-:Y:S01]  /*6880*/  PRMT R19, R0, 0x7610, R19 ;  /* 0x0000761000137816 */ /* 0x000fe20000000013 */
[----:B------:R-:W-:Y:S06]  /*6890*/  BRA `(.L_x_709) ;  /* 0x0000000400287947 */ /* 0x000fec0003800000 */
.L_x_722:
        /* <DEDUP_REMOVED lines=21> */
.L_x_731:
[----:B------:R-:W-:Y:S05]  /*69f0*/  BSYNC.RECONVERGENT B1 ;  /* 0x0000000000017941 */ /* 0x000fea0003800200 */
.L_x_730:
[----:B------:R-:W-:Y:S01]  /*6a00*/  IMAD.SHL.U32 R0, R0, 0x200000, RZ ;  /* 0x0020000000007824 */ /* 0x000fe200078e00ff */
[----:B------:R-:W-:-:S04]  /*6a10*/  LEA R2, R2, 0x37800000, 0x17 ;  /* 0x3780000002027811 */ /* 0x000fc800078eb8ff */
[----:B------:R-:W-:-:S07]  /*6a20*/  LOP3.LUT R0, R2, R0, R7, 0xfe, !PT ;  /* 0x0000000002007212 */ /* 0x000fce00078efe07 */
.L_x_729:
[----:B------:R-:W-:Y:S05]  /*6a30*/  BSYNC.RECONVERGENT B0 ;  /* 0x0000000000007941 */ /* 0x000fea0003800200 */
.L_x_728:
[----:B------:R-:W-:-:S04]  /*6a40*/  F2FP.BF16.F32.PACK_AB R0, RZ, R0 ;  /* 0x00000000ff00723e */ /* 0x000fc800000010ff */
[----:B------:R-:W-:Y:S01]  /*6a50*/  PRMT R19, R0, 0x7610, R19 ;  /* 0x0000761000137816 */ /* 0x000fe20000000013 */
[----:B------:R-:W-:Y:S06]  /*6a60*/  BRA `(.L_x_709) ;  /* 0x0000000000b47947 */ /* 0x000fec0003800000 */
.L_x_721:
        /* <DEDUP_REMOVED lines=14> */
.L_x_735:
[----:B------:R-:W-:Y:S05]  /*6b50*/  BSYNC.RECONVERGENT B0 ;  /* 0x0000000000007941 */ /* 0x000fea0003800200 */
.L_x_734:
[----:B------:R-:W-:-:S04]  /*6b60*/  F2FP.BF16.F32.PACK_AB R0, RZ, R0 ;  /* 0x00000000ff00723e */ /* 0x000fc800000010ff */
[----:B------:R-:W-:Y:S01]  /*6b70*/  PRMT R19, R0, 0x7610, R19 ;  /* 0x0000761000137816 */ /* 0x000fe20000000013 */
[----:B------:R-:W-:Y:S06]  /*6b80*/  BRA `(.L_x_709) ;  /* 0x00000000006c7947 */ /* 0x000fec0003800000 */
.L_x_708:
        /* <DEDUP_REMOVED lines=16> */
.L_x_736:
[----:B------:R-:W-:Y:S01]  /*6c90*/  PRMT R19, RZ, 0x7610, R19 ;  /* 0x00007610ff137816 */ /* 0x000fe20000000013 */
[----:B------:R-:W-:Y:S06]  /*6ca0*/  BRA `(.L_x_709) ;  /* 0x0000000000247947 */ /* 0x000fec0003800000 */
.L_x_733:
[----:B------:R-:W2:Y:S02]  /*6cb0*/  LDG.E.64 R2, desc[UR36][R2.64] ;  /* 0x0000002402027981 */ /* 0x000ea4000c1e1b00 */
[----:B--2---:R-:W0:Y:S02]  /*6cc0*/  I2F.U64 R0, R2 ;  /* 0x0000000200007312 */ /* 0x004e240000301000 */
[----:B0-----:R-:W-:-:S04]  /*6cd0*/  F2FP.BF16.F32.PACK_AB R0, RZ, R0 ;  /* 0x00000000ff00723e */ /* 0x001fc800000010ff */
[----:B------:R-:W-:Y:S01]  /*6ce0*/  PRMT R19, R0, 0x7610, R19 ;  /* 0x0000761000137816 */ /* 0x000fe20000000013 */
[----:B------:R-:W-:Y:S06]  /*6cf0*/  BRA `(.L_x_709) ;  /* 0x0000000000107947 */ /* 0x000fec0003800000 */
.L_x_732:
[----:B------:R-:W2:Y:S02]  /*6d00*/  LDG.E R2, desc[UR36][R2.64] ;  /* 0x0000002402027981 */ /* 0x000ea4000c1e1900 */
[----:B--2---:R-:W-:-:S04]  /*6d10*/  I2FP.F32.U32 R0, R2 ;  /* 0x0000000200007245 */ /* 0x004fc80000201000 */
[----:B------:R-:W-:-:S04]  /*6d20*/  F2FP.BF16.F32.PACK_AB R0, RZ, R0 ;  /* 0x00000000ff00723e */ /* 0x000fc800000010ff */
[----:B------:R-:W-:-:S07]  /*6d30*/  PRMT R19, R0, 0x7610, R19 ;  /* 0x0000761000137816 */ /* 0x000fce0000000013 */
.L_x_709:
        /* <DEDUP_REMOVED lines=18> */
.L_x_740:
[----:B------:R-:W2:Y:S02]  /*6e60*/  LDG.E.U8 R2, desc[UR36][R2.64] ;  /* 0x0000002402027981 */ /* 0x000ea4000c1e1100 */
[----:B--2---:R-:W-:-:S04]  /*6e70*/  I2FP.F32.U32 R0, R2 ;  /* 0x0000000200007245 */ /* 0x004fc80000201000 */
[----:B------:R-:W-:Y:S01]  /*6e80*/  F2FP.BF16.F32.PACK_AB R0, RZ, R0 ;  /* 0x00000000ff00723e */ /* 0x000fe200000010ff */
[----:B------:R-:W-:Y:S06]  /*6e90*/  BRA `(.L_x_742) ;  /* 0x0000000c00a47947 */ /* 0x000fec0003800000 */
.L_x_739:
        /* <DEDUP_REMOVED lines=10> */
.L_x_744:
[----:B------:R-:W2:Y:S02]  /*6f40*/  LDG.E R2, desc[UR36][R2.64] ;  /* 0x0000002402027981 */ /* 0x000ea4000c1e1900 */
[----:B--2---:R-:W-:-:S04]  /*6f50*/  I2FP.F32.S32 R0, R2 ;  /* 0x0000000200007245 */ /* 0x004fc80000201400 */
[----:B------:R-:W-:Y:S01]  /*6f60*/  F2FP.BF16.F32.PACK_AB R0, RZ, R0 ;  /* 0x00000000ff00723e */ /* 0x000fe200000010ff */
[----:B------:R-:W-:Y:S06]  /*6f70*/  BRA `(.L_x_742) ;  /* 0x0000000c006c7947 */ /* 0x000fec0003800000 */
.L_x_743:
[----:B------:R-:W2:Y:S02]  /*6f80*/  LDG.E.U16 R2, desc[UR36][R2.64] ;  /* 0x0000002402027981 */ /* 0x000ea4000c1e1500 */
[----:B--2---:R-:W0:Y:S02]  /*6f90*/  I2F.S16 R0, R2 ;  /* 0x0000000200007306 */ /* 0x004e240000101400 */
[----:B0-----:R-:W-:Y:S01]  /*6fa0*/  F2FP.BF16.F32.PACK_AB R0, RZ, R0 ;  /* 0x00000000ff00723e */ /* 0x001fe200000010ff */
[----:B------:R-:W-:Y:S06]  /*6fb0*/  BRA `(.L_x_742) ;  /* 0x0000000c005c7947 */ /* 0x000fec0003800000 */
.L_x_738:
        /* <DEDUP_REMOVED lines=9> */
.L_x_746:
[----:B------:R-:W2:Y:S02]  /*7050*/  LDG.E.U16 R0, desc[UR36][R2.64] ;  /* 0x0000002402007981 */ /* 0x000ea4000c1e1500 */
[----:B--2---:R-:W-:-:S05]  /*7060*/  HADD2.F32 R0, -RZ, R0.H0_H0 ;  /* 0x20000000ff007230 */ /* 0x004fca0000004100 */
[----:B------:R-:W-:Y:S01]  /*7070*/  F2FP.BF16.F32.PACK_AB R0, RZ, R0 ;  /* 0x00000000ff00723e */ /* 0x000fe200000010ff */
[----:B------:R-:W-:Y:S06]  /*7080*/  BRA `(.L_x_742) ;  /* 0x0000000c00287947 */ /* 0x000fec0003800000 */
.L_x_745:
        /* <DEDUP_REMOVED lines=9> */
.L_x_748:
[----:B------:R-:W2:Y:S02]  /*7120*/  LDG.E.U16 R2, desc[UR36][R2.64] ;  /* 0x0000002402027981 */ /* 0x000ea4000c1e1500 */
[----:B--2---:R-:W-:-:S05]  /*7130*/  HADD2.F32 R0, -RZ, R2.H0_H0 ;  /* 0x20000002ff007230 */ /* 0x004fca0000004100 */
[----:B------:R-:W-:Y:S01]  /*7140*/  F2FP.BF16.F32.PACK_AB R0, RZ, R0 ;  /* 0x00000000ff00723e */ /* 0x000fe200000010ff */
[----:B------:R-:W-:Y:S06]  /*7150*/  BRA `(.L_x_742) ;  /* 0x0000000800f47947 */ /* 0x000fec0003800000 */
.L_x_747:
        /* <DEDUP_REMOVED lines=12> */
.L_x_737:
        /* <DEDUP_REMOVED lines=13> */
.L_x_751:
        /* <DEDUP_REMOVED lines=12> */
.L_x_750:
        /* <DEDUP_REMOVED lines=27> */
.L_x_753:
        /* <DEDUP_REMOVED lines=13> */
.L_x_752:
[----:B------:R0:W5:Y:S01]  /*7630*/  LDG.E.U16 R0, desc[UR36][R2.64] ;  /* 0x0000002402007981 */ /* 0x000162000c1e1500 */
[----:B------:R-:W-:Y:S05]  /*7640*/  BRA `(.L_x_742) ;  /* 0x0000000400b87947 */ /* 0x000fea0003800000 */
.L_x_749:
        /* <DEDUP_REMOVED lines=12> */
.L_x_756:
        /* <DEDUP_REMOVED lines=21> */
.L_x_760:
[----:B------:R-:W-:Y:S05]  /*7860*/  BSYNC.RECONVERGENT B1 ;  /* 0x0000000000017941 */ /* 0x000fea0003800200 */
.L_x_759:
[----:B------:R-:W-:Y:S01]  /*7870*/  IMAD.SHL.U32 R0, R0, 0x100000, RZ ;  /* 0x0010000000007824 */ /* 0x000fe200078e00ff */
[----:B------:R-:W-:-:S04]  /*7880*/  LEA R2, R2, 0x3b800000, 0x17 ;  /* 0x3b80000002027811 */ /* 0x000fc800078eb8ff */
[----:B------:R-:W-:-:S07]  /*7890*/  LOP3.LUT R0, R2, R0, R7, 0xfe, !PT ;  /* 0x0000000002007212 */ /* 0x000fce00078efe07 */
.L_x_758:
[----:B------:R-:W-:Y:S05]  /*78a0*/  BSYNC.RECONVERGENT B0 ;  /* 0x0000000000007941 */ /* 0x000fea0003800200 */
.L_x_757:
[----:B------:R-:W-:Y:S01]  /*78b0*/  F2FP.BF16.F32.PACK_AB R0, RZ, R0 ;  /* 0x00000000ff00723e */ /* 0x000fe200000010ff */
[----:B------:R-:W-:Y:S06]  /*78c0*/  BRA `(.L_x_742) ;  /* 0x0000000400187947 */ /* 0x000fec0003800000 */
.L_x_755:
        /* <DEDUP_REMOVED lines=21> */
.L_x_764:
[----:B------:R-:W-:Y:S05]  /*7a20*/  BSYNC.RECONVERGENT B1 ;  /* 0x0000000000017941 */ /* 0x000fea0003800200 */
.L_x_763:
[----:B------:R-:W-:Y:S01]  /*7a30*/  IMAD.SHL.U32 R0, R0, 0x200000, RZ ;  /* 0x0020000000007824 */ /* 0x000fe200078e00ff */
[----:B------:R-:W-:-:S04]  /*7a40*/  LEA R2, R2, 0x37800000, 0x17 ;  /* 0x3780000002027811 */ /* 0x000fc800078eb8ff */
[----:B------:R-:W-:-:S07]  /*7a50*/  LOP3.LUT R0, R2, R0, R7, 0xfe, !PT ;  /* 0x0000000002007212 */ /* 0x000fce00078efe07 */
.L_x_762:
[----:B------:R-:W-:Y:S05]  /*7a60*/  BSYNC.RECONVERGENT B0 ;  /* 0x0000000000007941 */ /* 0x000fea0003800200 */
.L_x_761:
[----:B------:R-:W-:Y:S01]  /*7a70*/  F2FP.BF16.F32.PACK_AB R0, RZ, R0 ;  /* 0x00000000ff00723e */ /* 0x000fe200000010ff */
[----:B------:R-:W-:Y:S06]  /*7a80*/  BRA `(.L_x_742) ;  /* 0x0000000000a87947 */ /* 0x000fec0003800000 */
.L_x_754:
        /* <DEDUP_REMOVED lines=14> */
.L_x_768:
[----:B------:R-:W-:Y:S05]  /*7b70*/  BSYNC.RECONVERGENT B0 ;  /* 0x0000000000007941 */ /* 0x000fea0003800200 */
.L_x_767:
[----:B------:R-:W-:Y:S01]  /*7b80*/  F2FP.BF16.F32.PACK_AB R0, RZ, R0 ;  /* 0x00000000ff00723e */ /* 0x000fe200000010ff */
[----:B------:R-:W-:Y:S06]  /*7b90*/  BRA `(.L_x_742) ;  /* 0x0000000000647947 */ /* 0x000fec0003800000 */
.L_x_741:
        /* <DEDUP_REMOVED lines=16> */
.L_x_769:
[----:B------:R-:W-:Y:S01]  /*7ca0*/  PRMT R0, RZ, 0x7610, R0 ;  /* 0x00007610ff007816 */ /* 0x000fe20000000000 */
[----:B------:R-:W-:Y:S06]  /*7cb0*/  BRA `(.L_x_742) ;  /* 0x00000000001c7947 */ /* 0x000fec0003800000 */
.L_x_766:
[----:B------:R-:W2:Y:S02]  /*7cc0*/  LDG.E.64 R2, desc[UR36][R2.64] ;  /* 0x0000002402027981 */ /* 0x000ea4000c1e1b00 */
[----:B--2---:R-:W0:Y:S02]  /*7cd0*/  I2F.U64 R0, R2 ;  /* 0x0000000200007312 */ /* 0x004e240000301000 */
[----:B0-----:R-:W-:Y:S01]  /*7ce0*/  F2FP.BF16.F32.PACK_AB R0, RZ, R0 ;  /* 0x00000000ff00723e */ /* 0x001fe200000010ff */
[----:B------:R-:W-:Y:S06]  /*7cf0*/  BRA `(.L_x_742) ;  /* 0x00000000000c7947 */ /* 0x000fec0003800000 */
.L_x_765:
[----:B------:R-:W2:Y:S02]  /*7d00*/  LDG.E R2, desc[UR36][R2.64] ;  /* 0x0000002402027981 */ /* 0x000ea4000c1e1900 */
[----:B--2---:R-:W-:-:S04]  /*7d10*/  I2FP.F32.U32 R0, R2 ;  /* 0x0000000200007245 */ /* 0x004fc80000201000 */
[----:B------:R-:W-:-:S07]  /*7d20*/  F2FP.BF16.F32.PACK_AB R0, RZ, R0 ;  /* 0x00000000ff00723e */ /* 0x000fce00000010ff */
.L_x_742:
        /* <DEDUP_REMOVED lines=10> */
[----:B0-----:R-:W-:-:S04]  /*7dd0*/  IADD3 R2, P2, PT, R16, UR6, RZ ;  /* 0x0000000610027c10 */ /* 0x001fc8000ff5e0ff */
[----:B------:R-:W-:Y:S01]  /*7de0*/  IADD3.X R3, PT, PT, RZ, UR7, RZ, P2, !PT ;  /* 0x00000007ff037c10 */ /* 0x000fe200097fe4ff */
        /* <DEDUP_REMOVED lines=11> */
.L_x_774:
[----:B------:R4:W-:Y:S01]  /*7ea0*/  STG.E.U8 desc[UR36][R2.64], R4 ;  /* 0x0000000402007986 */ /* 0x0009e2000c101124 */
[----:B------:R-:W-:Y:S05]  /*7eb0*/  BRA `(.L_x_776) ;  /* 0x0000000800fc7947 */ /* 0x000fea0003800000 */
.L_x_773:
        /* <DEDUP_REMOVED lines=9> */
.L_x_778:
[----:B------:R2:W-:Y:S01]  /*7f50*/  STG.E desc[UR36][R2.64], R4 ;  /* 0x0000000402007986 */ /* 0x0005e2000c101924 */
[----:B------:R-:W-:Y:S05]  /*7f60*/  BRA `(.L_x_776) ;  /* 0x0000000800d07947 */ /* 0x000fea0003800000 */
.L_x_777:
[----:B------:R0:W-:Y:S01]  /*7f70*/  STG.E.U16 desc[UR36][R2.64], R4 ;  /* 0x0000000402007986 */ /* 0x0001e2000c101524 */
[----:B------:R-:W-:Y:S05]  /*7f80*/  BRA `(.L_x_776) ;  /* 0x0000000800c87947 */ /* 0x000fea0003800000 */
.L_x_772:
        /* <DEDUP_REMOVED lines=9> */
.L_x_780:
[----:B------:R-:W-:-:S04]  /*8020*/  I2FP.F32.U32 R0, R4 ;  /* 0x0000000400007245 */ /* 0x000fc80000201000 */
[----:B------:R-:W-:-:S05]  /*8030*/  F2FP.F16.F32.PACK_AB R0, RZ, R0 ;  /* 0x00000000ff00723e */ /* 0x000fca00000000ff */
[----:B------:R0:W-:Y:S01]  /*8040*/  STG.E.U16 desc[UR36][R2.64], R0 ;  /* 0x0000000002007986 */ /* 0x0001e2000c101524 */
[----:B------:R-:W-:Y:S05]  /*8050*/  BRA `(.L_x_776) ;  /* 0x0000000800947947 */ /* 0x000fea0003800000 */
.L_x_779:
        /* <DEDUP_REMOVED lines=10> */
.L_x_782:
[----:B------:R-:W-:-:S04]  /*8100*/  I2FP.F32.U32 R4, R4 ;  /* 0x0000000400047245 */ /* 0x000fc80000201000 */
[----:B------:R-:W-:-:S04]  /*8110*/  F2FP.F16.F32.PACK_AB R5, RZ, R4 ;  /* 0x00000004ff05723e */ /* 0x000fc800000000ff */
[----:B------:R-:W-:-:S05]  /*8120*/  PRMT R5, R5, 0x5410, RZ ;  /* 0x0000541005057816 */ /* 0x000fca00000000ff */
[----:B------:R0:W-:Y:S01]  /*8130*/  STG.E desc[UR36][R2.64], R5 ;  /* 0x0000000502007986 */ /* 0x0001e2000c101924 */
[----:B------:R-:W-:Y:S05]  /*8140*/  BRA `(.L_x_776) ;  /* 0x0000000800587947 */ /* 0x000fea0003800000 */
.L_x_781:
[----:B------:R-:W0:Y:S02]  /*8150*/  I2F.F64.U32 R4, R4 ;  /* 0x0000000400047312 */ /* 0x000e240000201800 */
[----:B0-----:R0:W-:Y:S01]  /*8160*/  STG.E.64 desc[UR36][R2.64], R4 ;  /* 0x0000000402007986 */ /* 0x0011e2000c101b24 */
[----:B------:R-:W-:Y:S05]  /*8170*/  BRA `(.L_x_776) ;  /* 0x00000008004c7947 */ /* 0x000fea0003800000 */
.L_x_771:
        /* <DEDUP_REMOVED lines=12> */
.L_x_786:
        /* <DEDUP_REMOVED lines=17> */
.L_x_788:
[----:B------:R-:W-:Y:S05]  /*8350*/  BSYNC.RECONVERGENT B0 ;  /* 0x0000000000007941 */ /* 0x000fea0003800200 */
.L_x_787:
[----:B------:R0:W-:Y:S01]  /*8360*/  STG.E.U8 desc[UR36][R2.64], R0 ;  /* 0x0000000002007986 */ /* 0x0001e2000c101124 */
[----:B------:R-:W-:Y:S05]  /*8370*/  BRA `(.L_x_776) ;  /* 0x0000000400cc7947 */ /* 0x000fea0003800000 */
.L_x_785:
        /* <DEDUP_REMOVED lines=17> */
.L_x_790:
[----:B------:R-:W-:Y:S05]  /*8490*/  BSYNC.RECONVERGENT B0 ;  /* 0x0000000000007941 */ /* 0x000fea0003800200 */
.L_x_789:
[----:B------:R0:W-:Y:S01]  /*84a0*/  STG.E.U8 desc[UR36][R2.64], R0 ;  /* 0x0000000002007986 */ /* 0x0001e2000c101124 */
[----:B------:R-:W-:Y:S05]  /*84b0*/  BRA `(.L_x_776) ;  /* 0x00000004007c7947 */ /* 0x000fea0003800000 */
.L_x_784:
        /* <DEDUP_REMOVED lines=21> */
.L_x_792:
[----:B------:R-:W-:-:S05]  /*8610*/  IMAD.MOV.U32 R5, RZ, RZ, RZ ;  /* 0x000000ffff057224 */ /* 0x000fca00078e00ff */
[----:B------:R0:W-:Y:S01]  /*8620*/  STG.E.64 desc[UR36][R2.64], R4 ;  /* 0x0000000402007986 */ /* 0x0001e2000c101b24 */
[----:B------:R-:W-:Y:S05]  /*8630*/  BRA `(.L_x_776) ;  /* 0x00000004001c7947 */ /* 0x000fea0003800000 */
.L_x_791:
[----:B------:R0:W-:Y:S01]  /*8640*/  STG.E desc[UR36][R2.64], R4 ;  /* 0x0000000402007986 */ /* 0x0001e2000c101924 */
[----:B------:R-:W-:Y:S05]  /*8650*/  BRA `(.L_x_776) ;  /* 0x0000000400147947 */ /* 0x000fea0003800000 */
.L_x_783:
        /* <DEDUP_REMOVED lines=8> */
.L_x_794:
[----:B------:R-:W-:Y:S01]  /*86e0*/  CS2R R6, SRZ ;  /* 0x0000000000067805 */ /* 0x000fe2000001ff00 */
[----:B------:R-:W0:Y:S04]  /*86f0*/  I2F.F64.U32 R4, R4 ;  /* 0x0000000400047312 */ /* 0x000e280000201800 */
[----:B0-----:R0:W-:Y:S01]  /*8700*/  STG.E.128 desc[UR36][R2.64], R4 ;  /* 0x0000000402007986 */ /* 0x0011e2000c101d24 */
[----:B------:R-:W-:Y:S05]  /*8710*/  BRA `(.L_x_776) ;  /* 0x0000000000e47947 */ /* 0x000fea0003800000 */
.L_x_793:
[----:B------:R-:W-:-:S09]  /*8720*/  UISETP.NE.AND UP0, UPT, UR4, 0xf, UPT ;  /* 0x0000000f0400788c */ /* 0x000fd2000bf05270 */
[----:B------:R-:W-:Y:S05]  /*8730*/  BRA.U !UP0, `(.L_x_795) ;  /* 0x0000000108d07547 */ /* 0x000fea000b800000 */
[----:B------:R-:W-:-:S09]  /*8740*/  UISETP.NE.AND UP0, UPT, UR4, 0x17, UPT ;  /* 0x000000170400788c */ /* 0x000fd2000bf05270 */
[----:B------:R-:W-:Y:S05]  /*8750*/  BRA.U !UP0, `(.L_x_796) ;  /* 0x0000000108847547 */ /* 0x000fea000b800000 */
[----:B------:R-:W-:-:S09]  /*8760*/  UISETP.NE.AND UP0, UPT, UR4, 0x18, UPT ;  /* 0x000000180400788c */ /* 0x000fd2000bf05270 */
[----:B------:R-:W-:Y:S05]  /*8770*/  BRA.U !UP0, `(.L_x_797) ;  /* 0x0000000108447547 */ /* 0x000fea000b800000 */
.L_x_775:
        /* <DEDUP_REMOVED lines=16> */
.L_x_798:
[----:B------:R-:W-:Y:S05]  /*8880*/  BRA `(.L_x_776) ;  /* 0x0000000000887947 */ /* 0x000fea0003800000 */
.L_x_797:
        /* <DEDUP_REMOVED lines=11> */
.L_x_800:
[----:B------:R-:W-:Y:S05]  /*8940*/  BSYNC.RECONVERGENT B0 ;  /* 0x0000000000007941 */ /* 0x000fea0003800200 */
.L_x_799:
[----:B------:R0:W-:Y:S01]  /*8950*/  STG.E.U8 desc[UR36][R2.64], R5 ;  /* 0x0000000502007986 */ /* 0x0001e2000c101124 */
[----:B------:R-:W-:Y:S05]  /*8960*/  BRA `(.L_x_776) ;  /* 0x0000000000507947 */ /* 0x000fea0003800000 */
.L_x_796:
        /* <DEDUP_REMOVED lines=12> */
.L_x_801:
[----:B------:R-:W-:Y:S01]  /*8a30*/  IMAD.MOV.U32 R5, RZ, RZ, 0x7f ;  /* 0x0000007fff057424 */ /* 0x000fe200078e00ff */
[----:B------:R-:W-:-:S04]  /*8a40*/  ISETP.GT.U32.AND P0, PT, R7, 0x7f800000, PT ;  /* 0x7f8000000700780c */ /* 0x000fc80003f04070 */
[----:B------:R-:W-:-:S05]  /*8a50*/  SEL R5, R5, 0x7c, P0 ;  /* 0x0000007c05057807 */ /* 0x000fca0000000000 */
[----:B------:R0:W-:Y:S01]  /*8a60*/  STG.E.U8 desc[UR36][R2.64], R5 ;  /* 0x0000000502007986 */ /* 0x0001e2000c101124 */
[----:B------:R-:W-:Y:S05]  /*8a70*/  BRA `(.L_x_776) ;  /* 0x00000000000c7947 */ /* 0x000fea0003800000 */
.L_x_795:
[----:B------:R-:W-:-:S04]  /*8a80*/  I2FP.F32.U32 R0, R4 ;  /* 0x0000000400007245 */ /* 0x000fc80000201000 */
[----:B------:R-:W-:-:S05]  /*8a90*/  F2FP.BF16.F32.PACK_AB R0, RZ, R0 ;  /* 0x00000000ff00723e */ /* 0x000fca00000010ff */
[----:B------:R0:W-:Y:S02]  /*8aa0*/  STG.E.U16 desc[UR36][R2.64], R0 ;  /* 0x0000000002007986 */ /* 0x0001e4000c101524 */
.L_x_776:
[----:B------:R-:W-:Y:S05]  /*8ab0*/  BSYNC.RECONVERGENT B6 ;  /* 0x0000000000067941 */ /* 0x000fea0003800200 */
.L_x_770:
[----:B------:R-:W-:-:S07]  /*8ac0*/  VIADD R17, R17, 0x80 ;  /* 0x0000008011117836 */ /* 0x000fce0000000000 */
.L_x_702:
[----:B------:R-:W-:Y:S05]  /*8ad0*/  BSYNC.RECONVERGENT B7 ;  /* 0x0000000000077941 */ /* 0x000fea0003800200 */
.L_x_701:
[----:B------:R-:W5:Y:S01]  /*8ae0*/  LDCU UR4, c[0x0][0x380] ;  /* 0x00007000ff0477ac */ /* 0x000f620008000800 */
[----:B------:R-:W-:Y:S01]  /*8af0*/  BSSY.RECONVERGENT B7, `(.L_x_802) ;  /* 0x000044e000077945 */ /* 0x000fe20003800200 */
[----:B-----5:R-:W-:-:S13]  /*8b00*/  ISETP.GE.AND P0, PT, R17, UR4, PT ;  /* 0x0000000411007c0c */ /* 0x020fda000bf06270 */
[----:B------:R-:W-:Y:S05]  /*8b10*/  @P0 BRA `(.L_x_803) ;  /* 0x00000044002c0947 */ /* 0x000fea0003800000 */
[----:B------:R-:W5:Y:S01]  /*8b20*/  LDCU UR4, c[0x0][0x388] ;  /* 0x00007100ff0477ac */ /* 0x000f620008000800 */
[----:B------:R-:W-:Y:S02]  /*8b30*/  IMAD.MOV.U32 R18, RZ, RZ, RZ ;  /* 0x000000ffff127224 */ /* 0x000fe400078e00ff */
[----:B0-----:R-:W-:Y:S02]  /*8b40*/  IMAD.MOV.U32 R0, RZ, RZ, RZ ;  /* 0x000000ffff007224 */ /* 0x001fe400078e00ff */
[----:B------:R-:W-:Y:S01]  /*8b50*/  IMAD.MOV.U32 R16, RZ, RZ, RZ ;  /* 0x000000ffff107224 */ /* 0x000fe200078e00ff */
[----:B-----5:R-:W-:-:S09]  /*8b60*/  UISETP.NE.AND UP0, UPT, UR4, URZ, UPT ;  /* 0x000000ff0400728c */ /* 0x020fd2000bf05270 */
[----:B------:R-:W-:Y:S05]  /*8b70*/  BRA.U !UP0, `(.L_x_804) ;  /* 0x0000001508707547 */ /* 0x000fea000b800000 */
[----:B------:R-:W1:Y:S01]  /*8b80*/  LDCU.64 UR4, c[0x0][0x390] ;  /* 0x00007200ff0477ac */ /* 0x000e620008000a00 */
[----:B------:R-:W-:Y:S01]  /*8b90*/  MOV R16, RZ ;  /* 0x000000ff00107202 */ /* 0x000fe20000000f00 */
[----:B------:R-:W0:Y:S01]  /*8ba0*/  LDCU UR6, c[0x0][0x38c] ;  /* 0x00007180ff0677ac */ /* 0x000e220008000800 */
[----:B------:R-:W5:Y:S01]  /*8bb0*/  LDCU.64 UR8, c[0x0][0x4b8] ;  /* 0x00009700ff0877ac */ /* 0x000f620008000a00 */
[----:B------:R-:W-:Y:S02]  /*8bc0*/  UISETP.NE.AND UP0, UPT, UR41, URZ, UPT ;  /* 0x000000ff2900728c */ /* 0x000fe4000bf05270 */
        /* <DEDUP_REMOVED lines=337> */
[----:B------:R-:W-:-:S04]  /*a0e0*/  SHF.R.U32.HI R2, RZ, UR5, R2 ;  /* 0x00000005ff027c19 */ /* 0x000fc80008011602 */
[----:B------:R-:W-:-:S05]  /*a0f0*/  IADD3 R3, PT, PT, -R2, RZ, RZ ;  /* 0x000000ff02037210 */ /* 0x000fca0007ffe1ff */
[----:B-1----:R-:W-:-:S04]  /*a100*/  IMAD R5, R3, UR6, R5 ;  /* 0x0000000603057c24 */ /* 0x002fc8000f8e0205 */
[C---:B--2---:R-:W-:Y:S02]  /*a110*/  IMAD R16, R5.reuse, UR8, R16 ;  /* 0x0000000805107c24 */ /* 0x044fe4000f8e0210 */
[C---:B------:R-:W-:Y:S02]  /*a120*/  IMAD R0, R5.reuse, UR9, R0 ;  /* 0x0000000905007c24 */ /* 0x040fe4000f8e0200 */
[----:B0-----:R-:W-:-:S07]  /*a130*/  IMAD R18, R5, UR4, R18 ;  /* 0x0000000405127c24 */ /* 0x001fce000f8e0212 */
.L_x_804:
        /* <DEDUP_REMOVED lines=19> */
.L_x_808:
[----:B------:R-:W2:Y:S02]  /*a270*/  LDG.E.U8 R2, desc[UR36][R2.64] ;  /* 0x0000002402027981 */ /* 0x000ea4000c1e1100 */
[----:B--2---:R-:W-:-:S04]  /*a280*/  I2FP.F32.U32 R0, R2 ;  /* 0x0000000200007245 */ /* 0x004fc80000201000 */
[----:B------:R-:W-:-:S04]  /*a290*/  F2FP.BF16.F32.PACK_AB R0, RZ, R0 ;  /* 0x00000000ff00723e */ /* 0x000fc800000010ff */
[----:B------:R-:W-:Y:S01]  /*a2a0*/  PRMT R19, R0, 0x7610, R19 ;  /* 0x0000761000137816 */ /* 0x000fe20000000013 */
[----:B------:R-:W-:Y:S06]  /*a2b0*/  BRA `(.L_x_810) ;  /* 0x0000000c00e07947 */ /* 0x000fec0003800000 */
.L_x_807:
        /* <DEDUP_REMOVED lines=11> */
.L_x_812:
[----:B------:R-:W2:Y:S02]  /*a370*/  LDG.E R2, desc[UR36][R2.64] ;  /* 0x0000002402027981 */ /* 0x000ea4000c1e1900 */
[----:B--2---:R-:W-:-:S04]  /*a380*/  I2FP.F32.S32 R0, R2 ;  /* 0x0000000200007245 */ /* 0x004fc80000201400 */
[----:B------:R-:W-:-:S04]  /*a390*/  F2FP.BF16.F32.PACK_AB R0, RZ, R0 ;  /* 0x00000000ff00723e */ /* 0x000fc800000010ff */
[----:B------:R-:W-:Y:S01]  /*a3a0*/  PRMT R19, R0, 0x7610, R19 ;  /* 0x0000761000137816 */ /* 0x000fe20000000013 */
[----:B------:R-:W-:Y:S06]  /*a3b0*/  BRA `(.L_x_810) ;  /* 0x0000000c00a07947 */ /* 0x000fec0003800000 */
.L_x_811:
[----:B------:R-:W2:Y:S02]  /*a3c0*/  LDG.E.U16 R2, desc[UR36][R2.64] ;  /* 0x0000002402027981 */ /* 0x000ea4000c1e1500 */
[----:B--2---:R-:W0:Y:S02]  /*a3d0*/  I2F.S16 R0, R2 ;  /* 0x0000000200007306 */ /* 0x004e240000101400 */
[----:B0-----:R-:W-:-:S04]  /*a3e0*/  F2FP.BF16.F32.PACK_AB R0, RZ, R0 ;  /* 0x00000000ff00723e */ /* 0x001fc800000010ff */
[----:B------:R-:W-:Y:S01]  /*a3f0*/  PRMT R19, R0, 0x7610, R19 ;  /* 0x0000761000137816 */ /* 0x000fe20000000013 */
[----:B------:R-:W-:Y:S06]  /*a400*/  BRA `(.L_x_810) ;  /* 0x0000000c008c7947 */ /* 0x000fec0003800000 */
.L_x_806:
        /* <DEDUP_REMOVED lines=9> */
.L_x_814:
[----:B------:R-:W2:Y:S02]  /*a4a0*/  LDG.E.U16 R0, desc[UR36][R2.64] ;  /* 0x0000002402007981 */ /* 0x000ea4000c1e1500 */
[----:B--2---:R-:W-:-:S05]  /*a4b0*/  HADD2.F32 R0, -RZ, R0.H0_H0 ;  /* 0x20000000ff007230 */ /* 0x004fca0000004100 */
[----:B------:R-:W-:-:S04]  /*a4c0*/  F2FP.BF16.F32.PACK_AB R0, RZ, R0 ;  /* 0x00000000ff00723e */ /* 0x000fc800000010ff */
[----:B------:R-:W-:Y:S01]  /*a4d0*/  PRMT R19, R0, 0x7610, R19 ;  /* 0x0000761000137816 */ /* 0x000fe20000000013 */
[----:B------:R-:W-:Y:S06]  /*a4e0*/  BRA `(.L_x_810) ;  /* 0x0000000c00547947 */ /* 0x000fec0003800000 */
.L_x_813:
        /* <DEDUP_REMOVED lines=9> */
.L_x_816:
[----:B------:R-:W2:Y:S02]  /*a580*/  LDG.E.U16 R2, desc[UR36][R2.64] ;  /* 0x0000002402027981 */ /* 0x000ea4000c1e1500 */
[----:B--2---:R-:W-:-:S05]  /*a590*/  HADD2.F32 R0, -RZ, R2.H0_H0 ;  /* 0x20000002ff007230 */ /* 0x004fca0000004100 */
[----:B------:R-:W-:-:S04]  /*a5a0*/  F2FP.BF16.F32.PACK_AB R0, RZ, R0 ;  /* 0x00000000ff00723e */ /* 0x000fc800000010ff */
[----:B------:R-:W-:Y:S01]  /*a5b0*/  PRMT R19, R0, 0x7610, R19 ;  /* 0x0000761000137816 */ /* 0x000fe20000000013 */
[----:B------:R-:W-:Y:S06]  /*a5c0*/  BRA `(.L_x_810) ;  /* 0x0000000c001c7947 */ /* 0x000fec0003800000 */
.L_x_815:
        /* <DEDUP_REMOVED lines=13> */
.L_x_805:
        /* <DEDUP_REMOVED lines=14> */
.L_x_819:
        /* <DEDUP_REMOVED lines=13> */
.L_x_818:
        /* <DEDUP_REMOVED lines=27> */
.L_x_821:
        /* <DEDUP_REMOVED lines=14> */
.L_x_820:
[----:B------:R0:W5:Y:S01]  /*aae0*/  LDG.E.U16 R19, desc[UR36][R2.64] ;  /* 0x0000002402137981 */ /* 0x000162000c1e1500 */
[----:B------:R-:W-:Y:S05]  /*aaf0*/  BRA `(.L_x_810) ;  /* 0x0000000400d07947 */ /* 0x000fea0003800000 */
.L_x_817:
        /* <DEDUP_REMOVED lines=13> */
.L_x_824:
        /* <DEDUP_REMOVED lines=21> */
.L_x_828:
[----:B------:R-:W-:Y:S05]  /*ad20*/  BSYNC.RECONVERGENT B1 ;  /* 0x0000000000017941 */ /* 0x000fea0003800200 */
.L_x_827:
[----:B------:R-:W-:Y:S01]  /*ad30*/  IMAD.SHL.U32 R0, R0, 0x100000, RZ ;  /* 0x0010000000007824 */ /* 0x000fe200078e00ff */
[----:B------:R-:W-:-:S04]  /*ad40*/  LEA R2, R2, 0x3b800000, 0x17 ;  /* 0x3b80000002027811 */ /* 0x000fc800078eb8ff */
[----:B------:R-:W-:-:S07]  /*ad50*/  LOP3.LUT R0, R2, R0, R7, 0xfe, !PT ;  /* 0x0000000002007212 */ /* 0x000fce00078efe07 */
.L_x_826:
[----:B------:R-:W-:Y:S05]  /*ad60*/  BSYNC.RECONVERGENT B0 ;  /* 0x0000000000007941 */ /* 0x000fea0003800200 */
.L_x_825:
[----:B------:R-:W-:-:S04]  /*ad70*/  F2FP.BF16.F32.PACK_AB R0, RZ, R0 ;  /* 0x00000000ff00723e */ /* 0x000fc800000010ff */
[----:B------:R-:W-:Y:S01]  /*ad80*/  PRMT R19, R0, 0x7610, R19 ;  /* 0x0000761000137816 */ /* 0x000fe20000000013 */
[----:B------:R-:W-:Y:S06]  /*ad90*/  BRA `(.L_x_810) ;  /* 0x0000000400287947 */ /* 0x000fec0003800000 */
.L_x_823:
        /* <DEDUP_REMOVED lines=21> */
.L_x_832:
[----:B------:R-:W-:Y:S05]  /*aef0*/  BSYNC.RECONVERGENT B1 ;  /* 0x0000000000017941 */ /* 0x000fea0003800200 */
.L_x_831:
[----:B------:R-:W-:Y:S01]  /*af00*/  IMAD.SHL.U32 R0, R0, 0x200000, RZ ;  /* 0x0020000000007824 */ /* 0x000fe200078e00ff */
[----:B------:R-:W-:-:S04]  /*af10*/  LEA R2, R2, 0x37800000, 0x17 ;  /* 0x3780000002027811 */ /* 0x000fc800078eb8ff */
[----:B------:R-:W-:-:S07]  /*af20*/  LOP3.LUT R0, R2, R0, R7, 0xfe, !PT ;  /* 0x0000000002007212 */ /* 0x000fce00078efe07 */
.L_x_830:
[----:B------:R-:W-:Y:S05]  /*af30*/  BSYNC.RECONVERGENT B0 ;  /* 0x0000000000007941 */ /* 0x000fea0003800200 */
.L_x_829:
[----:B------:R-:W-:-:S04]  /*af40*/  F2FP.BF16.F32.PACK_AB R0, RZ, R0 ;  /* 0x00000000ff00723e */ /* 0x000fc800000010ff */
[----:B------:R-:W-:Y:S01]  /*af50*/  PRMT R19, R0, 0x7610, R19 ;  /* 0x0000761000137816 */ /* 0x000fe20000000013 */
[----:B------:R-:W-:Y:S06]  /*af60*/  BRA `(.L_x_810) ;  /* 0x0000000000b47947 */ /* 0x000fec0003800000 */
.L_x_822:
        /* <DEDUP_REMOVED lines=14> */
.L_x_836:
[----:B------:R-:W-:Y:S05]  /*b050*/  BSYNC.RECONVERGENT B0 ;  /* 0x0000000000007941 */ /* 0x000fea0003800200 */
.L_x_835:
[----:B------:R-:W-:-:S04]  /*b060*/  F2FP.BF16.F32.PACK_AB R0, RZ, R0 ;  /* 0x00000000ff00723e */ /* 0x000fc800000010ff */
[----:B------:R-:W-:Y:S01]  /*b070*/  PRMT R19, R0, 0x7610, R19 ;  /* 0x0000761000137816 */ /* 0x000fe20000000013 */
[----:B------:R-:W-:Y:S06]  /*b080*/  BRA `(.L_x_810) ;  /* 0x00000000006c7947 */ /* 0x000fec0003800000 */
.L_x_809:
        /* <DEDUP_REMOVED lines=11> */
[----:B------:R-:W-:Y:S02]  /*b140*/  IMAD.U32 R7, RZ, RZ, UR7 ;  /* 0x00000007ff077e24 */ /* 0x000fe4000f8e00ff */
[----:B---3--:R-:W-:Y:S02]  /*b150*/  IMAD.U32 R10, RZ, RZ, UR8 ;  /* 0x00000008ff0a7e24 */ /* 0x008fe4000f8e00ff */
[----:B------:R-:W-:-:S07]  /*b160*/  IMAD.U32 R11, RZ, RZ, UR9 ;  /* 0x00000009ff0b7e24 */ /* 0x000fce000f8e00ff */
[----:B------:R-:W-:-:S07]  /*b170*/  LEPC R20, `(.L_x_837) ;  /* 0x000000001014794e */ /* 0x000fce0000000000 */
[----:B--2---:R-:W-:Y:S05]  /*b180*/  CALL.ABS.NOINC R2 ;  /* 0x0000000002007343 */ /* 0x004fea0003c00000 */
.L_x_837:
[----:B------:R-:W-:Y:S01]  /*b190*/  PRMT R19, RZ, 0x7610, R19 ;  /* 0x00007610ff137816 */ /* 0x000fe20000000013 */
[----:B------:R-:W-:Y:S06]  /*b1a0*/  BRA `(.L_x_810) ;  /* 0x0000000000247947 */ /* 0x000fec0003800000 */
.L_x_834:
[----:B------:R-:W2:Y:S02]  /*b1b0*/  LDG.E.64 R2, desc[UR36][R2.64] ;  /* 0x0000002402027981 */ /* 0x000ea4000c1e1b00 */
[----:B--2---:R-:W0:Y:S02]  /*b1c0*/  I2F.U64 R0, R2 ;  /* 0x0000000200007312 */ /* 0x004e240000301000 */
[----:B0-----:R-:W-:-:S04]  /*b1d0*/  F2FP.BF16.F32.PACK_AB R0, RZ, R0 ;  /* 0x00000000ff00723e */ /* 0x001fc800000010ff */
[----:B------:R-:W-:Y:S01]  /*b1e0*/  PRMT R19, R0, 0x7610, R19 ;  /* 0x0000761000137816 */ /* 0x000fe20000000013 */
[----:B------:R-:W-:Y:S06]  /*b1f0*/  BRA `(.L_x_810) ;  /* 0x0000000000107947 */ /* 0x000fec0003800000 */
.L_x_833:
[----:B------:R-:W2:Y:S02]  /*b200*/  LDG.E R2, desc[UR36][R2.64] ;  /* 0x0000002402027981 */ /* 0x000ea4000c1e1900 */
[----:B--2---:R-:W-:-:S04]  /*b210*/  I2FP.F32.U32 R0, R2 ;  /* 0x0000000200007245 */ /* 0x004fc80000201000 */
[----:B------:R-:W-:-:S04]  /*b220*/  F2FP.BF16.F32.PACK_AB R0, RZ, R0 ;  /* 0x00000000ff00723e */ /* 0x000fc800000010ff */
[----:B------:R-:W-:-:S07]  /*b230*/  PRMT R19, R0, 0x7610, R19 ;  /* 0x0000761000137816 */ /* 0x000fce0000000013 */
.L_x_810:
        /* <DEDUP_REMOVED lines=18> */
.L_x_841:
[----:B------:R-:W2:Y:S02]  /*b360*/  LDG.E.U8 R2, desc[UR36][R2.64] ;  /* 0x0000002402027981 */ /* 0x000ea4000c1e1100 */
[----:B--2---:R-:W-:-:S04]  /*b370*/  I2FP.F32.U32 R0, R2 ;  /* 0x0000000200007245 */ /* 0x004fc80000201000 */
[----:B------:R-:W-:Y:S01]  /*b380*/  F2FP.BF16.F32.PACK_AB R0, RZ, R0 ;  /* 0x00000000ff00723e */ /* 0x000fe200000010ff */
[----:B------:R-:W-:Y:S06]  /*b390*/  BRA `(.L_x_843) ;  /* 0x0000000c00a47947 */ /* 0x000fec0003800000 */
.L_x_840:
        /* <DEDUP_REMOVED lines=10> */
.L_x_845:
[----:B------:R-:W2:Y:S02]  /*b440*/  LDG.E R2, desc[UR36][R2.64] ;  /* 0x0000002402027981 */ /* 0x000ea4000c1e1900 */
[----:B--2---:R-:W-:-:S04]  /*b450*/  I2FP.F32.S32 R0, R2 ;  /* 0x0000000200007245 */ /* 0x004fc80000201400 */
[----:B------:R-:W-:Y:S01]  /*b460*/  F2FP.BF16.F32.PACK_AB R0, RZ, R0 ;  /* 0x00000000ff00723e */ /* 0x000fe200000010ff */
[----:B------:R-:W-:Y:S06]  /*b470*/  BRA `(.L_x_843) ;  /* 0x0000000c006c7947 */ /* 0x000fec0003800000 */
.L_x_844:
[----:B------:R-:W2:Y:S02]  /*b480*/  LDG.E.U16 R2, desc[UR36][R2.64] ;  /* 0x0000002402027981 */ /* 0x000ea4000c1e1500 */
[----:B--2---:R-:W0:Y:S02]  /*b490*/  I2F.S16 R0, R2 ;  /* 0x0000000200007306 */ /* 0x004e240000101400 */
[----:B0-----:R-:W-:Y:S01]  /*b4a0*/  F2FP.BF16.F32.PACK_AB R0, RZ, R0 ;  /* 0x00000000ff00723e */ /* 0x001fe200000010ff */
[----:B------:R-:W-:Y:S06]  /*b4b0*/  BRA `(.L_x_843) ;  /* 0x0000000c005c7947 */ /* 0x000fec0003800000 */
.L_x_839:
        /* <DEDUP_REMOVED lines=9> */
.L_x_847:
[----:B------:R-:W2:Y:S02]  /*b550*/  LDG.E.U16 R0, desc[UR36][R2.64] ;  /* 0x0000002402007981 */ /* 0x000ea4000c1e1500 */
[----:B--2---:R-:W-:-:S05]  /*b560*/  HADD2.F32 R0, -RZ, R0.H0_H0 ;  /* 0x20000000ff007230 */ /* 0x004fca0000004100 */
[----:B------:R-:W-:Y:S01]  /*b570*/  F2FP.BF16.F32.PACK_AB R0, RZ, R0 ;  /* 0x00000000ff00723e */ /* 0x000fe200000010ff */
[----:B------:R-:W-:Y:S06]  /*b580*/  BRA `(.L_x_843) ;  /* 0x0000000c00287947 */ /* 0x000fec0003800000 */
.L_x_846:
        /* <DEDUP_REMOVED lines=9> */
.L_x_849:
[----:B------:R-:W2:Y:S02]  /*b620*/  LDG.E.U16 R2, desc[UR36][R2.64] ;  /* 0x0000002402027981 */ /* 0x000ea4000c1e1500 */
[----:B--2---:R-:W-:-:S05]  /*b630*/  HADD2.F32 R0, -RZ, R2.H0_H0 ;  /* 0x20000002ff007230 */ /* 0x004fca0000004100 */
[----:B------:R-:W-:Y:S01]  /*b640*/  F2FP.BF16.F32.PACK_AB R0, RZ, R0 ;  /* 0x00000000ff00723e */ /* 0x000fe200000010ff */
[----:B------:R-:W-:Y:S06]  /*b650*/  BRA `(.L_x_843) ;  /* 0x0000000800f47947 */ /* 0x000fec0003800000 */
.L_x_848:
        /* <DEDUP_REMOVED lines=12> */
.L_x_838:
        /* <DEDUP_REMOVED lines=13> */
.L_x_852:
        /* <DEDUP_REMOVED lines=12> */
.L_x_851:
        /* <DEDUP_REMOVED lines=27> */
.L_x_854:
        /* <DEDUP_REMOVED lines=13> */
.L_x_853:
[----:B------:R0:W5:Y:S01]  /*bb30*/  LDG.E.U16 R0, desc[UR36][R2.64] ;  /* 0x0000002402007981 */ /* 0x000162000c1e1500 */
[----:B------:R-:W-:Y:S05]  /*bb40*/  BRA `(.L_x_843) ;  /* 0x0000000400b87947 */ /* 0x000fea0003800000 */
.L_x_850:
        /* <DEDUP_REMOVED lines=12> */
.L_x_857:
        /* <DEDUP_REMOVED lines=21> */
.L_x_861:
[----:B------:R-:W-:Y:S05]  /*bd60*/  BSYNC.RECONVERGENT B1 ;  /* 0x0000000000017941 */ /* 0x000fea0003800200 */
.L_x_860:
[----:B------:R-:W-:Y:S01]  /*bd70*/  IMAD.SHL.U32 R0, R0, 0x100000, RZ ;  /* 0x0010000000007824 */ /* 0x000fe200078e00ff */
[----:B------:R-:W-:-:S04]  /*bd80*/  LEA R2, R2, 0x3b800000, 0x17 ;  /* 0x3b80000002027811 */ /* 0x000fc800078eb8ff */
[----:B------:R-:W-:-:S07]  /*bd90*/  LOP3.LUT R0, R2, R0, R7, 0xfe, !PT ;  /* 0x0000000002007212 */ /* 0x000fce00078efe07 */
.L_x_859:
[----:B------:R-:W-:Y:S05]  /*bda0*/  BSYNC.RECONVERGENT B0 ;  /* 0x0000000000007941 */ /* 0x000fea0003800200 */
.L_x_858:
[----:B------:R-:W-:Y:S01]  /*bdb0*/  F2FP.BF16.F32.PACK_AB R0, RZ, R0 ;  /* 0x00000000ff00723e */ /* 0x000fe200000010ff */
[----:B------:R-:W-:Y:S06]  /*bdc0*/  BRA `(.L_x_843) ;  /* 0x0000000400187947 */ /* 0x000fec0003800000 */
.L_x_856:
        /* <DEDUP_REMOVED lines=21> */
.L_x_865:
[----:B------:R-:W-:Y:S05]  /*bf20*/  BSYNC.RECONVERGENT B1 ;  /* 0x0000000000017941 */ /* 0x000fea0003800200 */
.L_x_864:
[----:B------:R-:W-:Y:S01]  /*bf30*/  IMAD.SHL.U32 R0, R0, 0x200000, RZ ;  /* 0x0020000000007824 */ /* 0x000fe200078e00ff */
[----:B------:R-:W-:-:S04]  /*bf40*/  LEA R2, R2, 0x37800000, 0x17 ;  /* 0x3780000002027811 */ /* 0x000fc800078eb8ff */
[----:B------:R-:W-:-:S07]  /*bf50*/  LOP3.LUT R0, R2, R0, R7, 0xfe, !PT ;  /* 0x0000000002007212 */ /* 0x000fce00078efe07 */
.L_x_863:
[----:B------:R-:W-:Y:S05]  /*bf60*/  BSYNC.RECONVERGENT B0 ;  /* 0x0000000000007941 */ /* 0x000fea0003800200 */
.L_x_862:
[----:B------:R-:W-:Y:S01]  /*bf70*/  F2FP.BF16.F32.PACK_AB R0, RZ, R0 ;  /* 0x00000000ff00723e */ /* 0x000fe200000010ff */
[----:B------:R-:W-:Y:S06]  /*bf80*/  BRA `(.L_x_843) ;  /* 0x0000000000a87947 */ /* 0x000fec0003800000 */
.L_x_855:
        /* <DEDUP_REMOVED lines=14> */
.L_x_869:
[----:B------:R-:W-:Y:S05]  /*c070*/  BSYNC.RECONVERGENT B0 ;  /* 0x0000000000007941 */ /* 0x000fea0003800200 */
.L_x_868:
[----:B------:R-:W-:Y:S01]  /*c080*/  F2FP.BF16.F32.PACK_AB R0, RZ, R0 ;  /* 0x00000000ff00723e */ /* 0x000fe200000010ff */
[----:B------:R-:W-:Y:S06]  /*c090*/  BRA `(.L_x_843) ;  /* 0x0000000000647947 */ /* 0x000fec0003800000 */
.L_x_842:
        /* <DEDUP_REMOVED lines=15> */
[----:B--2--5:R-:W-:Y:S05]  /*c190*/  CALL.ABS.NOINC R2 ;  /* 0x0000000002007343 */ /* 0x024fea0003c00000 */
.L_x_870:
[----:B------:R-:W-:Y:S01]  /*c1a0*/  PRMT R0, RZ, 0x7610, R0 ;  /* 0x00007610ff007816 */ /* 0x000fe20000000000 */
[----:B------:R-:W-:Y:S06]  /*c1b0*/  BRA `(.L_x_843) ;  /* 0x00000000001c7947 */ /* 0x000fec0003800000 */
.L_x_867:
[----:B------:R-:W2:Y:S02]  /*c1c0*/  LDG.E.64 R2, desc[UR36][R2.64] ;  /* 0x0000002402027981 */ /* 0x000ea4000c1e1b00 */
[----:B--2---:R-:W0:Y:S02]  /*c1d0*/  I2F.U64 R0, R2 ;  /* 0x0000000200007312 */ /* 0x004e240000301000 */
[----:B0-----:R-:W-:Y:S01]  /*c1e0*/  F2FP.BF16.F32.PACK_AB R0, RZ, R0 ;  /* 0x00000000ff00723e */ /* 0x001fe200000010ff */
[----:B------:R-:W-:Y:S06]  /*c1f0*/  BRA `(.L_x_843) ;  /* 0x00000000000c7947 */ /* 0x000fec0003800000 */
.L_x_866:
[----:B------:R-:W2:Y:S02]  /*c200*/  LDG.E R2, desc[UR36][R2.64] ;  /* 0x0000002402027981 */ /* 0x000ea4000c1e1900 */
[----:B--2---:R-:W-:-:S04]  /*c210*/  I2FP.F32.U32 R0, R2 ;  /* 0x0000000200007245 */ /* 0x004fc80000201000 */
[----:B------:R-:W-:-:S07]  /*c220*/  F2FP.BF16.F32.PACK_AB R0, RZ, R0 ;  /* 0x00000000ff00723e */ /* 0x000fce00000010ff */
.L_x_843:
        /* <DEDUP_REMOVED lines=23> */
.L_x_875:
[----:B------:R4:W-:Y:S01]  /*c3a0*/  STG.E.U8 desc[UR36][R2.64], R4 ;  /* 0x0000000402007986 */ /* 0x0009e2000c101124 */
[----:B------:R-:W-:Y:S05]  /*c3b0*/  BRA `(.L_x_877) ;  /* 0x0000000800fc7947 */ /* 0x000fea0003800000 */
.L_x_874:
        /* <DEDUP_REMOVED lines=9> */
.L_x_879:
[----:B------:R2:W-:Y:S01]  /*c450*/  STG.E desc[UR36][R2.64], R4 ;  /* 0x0000000402007986 */ /* 0x0005e2000c101924 */
[----:B------:R-:W-:Y:S05]  /*c460*/  BRA `(.L_x_877) ;  /* 0x0000000800d07947 */ /* 0x000fea0003800000 */
.L_x_878:
[----:B------:R0:W-:Y:S01]  /*c470*/  STG.E.U16 desc[UR36][R2.64], R4 ;  /* 0x0000000402007986 */ /* 0x0001e2000c101524 */
[----:B------:R-:W-:Y:S05]  /*c480*/  BRA `(.L_x_877) ;  /* 0x0000000800c87947 */ /* 0x000fea0003800000 */
.L_x_873:
        /* <DEDUP_REMOVED lines=9> */
.L_x_881:
[----:B------:R-:W-:-:S04]  /*c520*/  I2FP.F32.U32 R0, R4 ;  /* 0x0000000400007245 */ /* 0x000fc80000201000 */
[----:B------:R-:W-:-:S05]  /*c530*/  F2FP.F16.F32.PACK_AB R0, RZ, R0 ;  /* 0x00000000ff00723e */ /* 0x000fca00000000ff */
[----:B------:R0:W-:Y:S01]  /*c540*/  STG.E.U16 desc[UR36][R2.64], R0 ;  /* 0x0000000002007986 */ /* 0x0001e2000c101524 */
[----:B------:R-:W-:Y:S05]  /*c550*/  BRA `(.L_x_877) ;  /* 0x0000000800947947 */ /* 0x000fea0003800000 */
.L_x_880:
        /* <DEDUP_REMOVED lines=10> */
.L_x_883:
[----:B------:R-:W-:-:S04]  /*c600*/  I2FP.F32.U32 R4, R4 ;  /* 0x0000000400047245 */ /* 0x000fc80000201000 */
[----:B------:R-:W-:-:S04]  /*c610*/  F2FP.F16.F32.PACK_AB R5, RZ, R4 ;  /* 0x00000004ff05723e */ /* 0x000fc800000000ff */
[----:B------:R-:W-:-:S05]  /*c620*/  PRMT R5, R5, 0x5410, RZ ;  /* 0x0000541005057816 */ /* 0x000fca00000000ff */
[----:B------:R0:W-:Y:S01]  /*c630*/  STG.E desc[UR36][R2.64], R5 ;  /* 0x0000000502007986 */ /* 0x0001e2000c101924 */
[----:B------:R-:W-:Y:S05]  /*c640*/  BRA `(.L_x_877) ;  /* 0x0000000800587947 */ /* 0x000fea0003800000 */
.L_x_882:
[----:B------:R-:W0:Y:S02]  /*c650*/  I2F.F64.U32 R4, R4 ;  /* 0x0000000400047312 */ /* 0x000e240000201800 */
[----:B0-----:R0:W-:Y:S01]  /*c660*/  STG.E.64 desc[UR36][R2.64], R4 ;  /* 0x0000000402007986 */ /* 0x0011e2000c101b24 */
[----:B------:R-:W-:Y:S05]  /*c670*/  BRA `(.L_x_877) ;  /* 0x00000008004c7947 */ /* 0x000fea0003800000 */
.L_x_872:
        /* <DEDUP_REMOVED lines=12> */
.L_x_887:
        /* <DEDUP_REMOVED lines=17> */
.L_x_889:
[----:B------:R-:W-:Y:S05]  /*c850*/  BSYNC.RECONVERGENT B0 ;  /* 0x0000000000007941 */ /* 0x000fea0003800200 */
.L_x_888:
[----:B------:R0:W-:Y:S01]  /*c860*/  STG.E.U8 desc[UR36][R2.64], R0 ;  /* 0x0000000002007986 */ /* 0x0001e2000c101124 */
[----:B------:R-:W-:Y:S05]  /*c870*/  BRA `(.L_x_877) ;  /* 0x0000000400cc7947 */ /* 0x000fea0003800000 */
.L_x_886:
        /* <DEDUP_REMOVED lines=17> */
.L_x_891:
[----:B------:R-:W-:Y:S05]  /*c990*/  BSYNC.RECONVERGENT B0 ;  /* 0x0000000000007941 */ /* 0x000fea0003800200 */
.L_x_890:
[----:B------:R0:W-:Y:S01]  /*c9a0*/  STG.E.U8 desc[UR36][R2.64], R0 ;  /* 0x0000000002007986 */ /* 0x0001e2000c101124 */
[----:B------:R-:W-:Y:S05]  /*c9b0*/  BRA `(.L_x_877) ;  /* 0x00000004007c7947 */ /* 0x000fea0003800000 */
.L_x_885:
        /* <DEDUP_REMOVED lines=21> */
.L_x_893:
[----:B------:R-:W-:-:S05]  /*cb10*/  IMAD.MOV.U32 R5, RZ, RZ, RZ ;  /* 0x000000ffff057224 */ /* 0x000fca00078e00ff */
[----:B------:R0:W-:Y:S01]  /*cb20*/  STG.E.64 desc[UR36][R2.64], R4 ;  /* 0x0000000402007986 */ /* 0x0001e2000c101b24 */
[----:B------:R-:W-:Y:S05]  /*cb30*/  BRA `(.L_x_877) ;  /* 0x00000004001c7947 */ /* 0x000fea0003800000 */
.L_x_892:
[----:B------:R0:W-:Y:S01]  /*cb40*/  STG.E desc[UR36][R2.64], R4 ;  /* 0x0000000402007986 */ /* 0x0001e2000c101924 */
[----:B------:R-:W-:Y:S05]  /*cb50*/  BRA `(.L_x_877) ;  /* 0x0000000400147947 */ /* 0x000fea0003800000 */
.L_x_884:
        /* <DEDUP_REMOVED lines=8> */
.L_x_895:
[----:B------:R-:W-:Y:S01]  /*cbe0*/  CS2R R6, SRZ ;  /* 0x0000000000067805 */ /* 0x000fe2000001ff00 */
[----:B------:R-:W0:Y:S04]  /*cbf0*/  I2F.F64.U32 R4, R4 ;  /* 0x0000000400047312 */ /* 0x000e280000201800 */
[----:B0-----:R0:W-:Y:S01]  /*cc00*/  STG.E.128 desc[UR36][R2.64], R4 ;  /* 0x0000000402007986 */ /* 0x0011e2000c101d24 */
[----:B------:R-:W-:Y:S05]  /*cc10*/  BRA `(.L_x_877) ;  /* 0x0000000000e47947 */ /* 0x000fea0003800000 */
.L_x_894:
[----:B------:R-:W-:-:S09]  /*cc20*/  UISETP.NE.AND UP0, UPT, UR4, 0xf, UPT ;  /* 0x0000000f0400788c */ /* 0x000fd2000bf05270 */
[----:B------:R-:W-:Y:S05]  /*cc30*/  BRA.U !UP0, `(.L_x_896) ;  /* 0x0000000108d07547 */ /* 0x000fea000b800000 */
[----:B------:R-:W-:-:S09]  /*cc40*/  UISETP.NE.AND UP0, UPT, UR4, 0x17, UPT ;  /* 0x000000170400788c */ /* 0x000fd2000bf05270 */
[----:B------:R-:W-:Y:S05]  /*cc50*/  BRA.U !UP0, `(.L_x_897) ;  /* 0x0000000108847547 */ /* 0x000fea000b800000 */
[----:B------:R-:W-:-:S09]  /*cc60*/  UISETP.NE.AND UP0, UPT, UR4, 0x18, UPT ;  /* 0x000000180400788c */ /* 0x000fd2000bf05270 */
[----:B------:R-:W-:Y:S05]  /*cc70*/  BRA.U !UP0, `(.L_x_898) ;  /* 0x0000000108447547 */ /* 0x000fea000b800000 */
.L_x_876:
        /* <DEDUP_REMOVED lines=8> */
[----:B0-----:R-:W-:Y:S01]  /*cd00*/  IMAD.U32 R4, RZ, RZ, UR4 ;  /* 0x00000004ff047e24 */ /* 0x001fe2000f8e00ff */
[----:B------:R-:W-:Y:S01]  /*cd10*/  MOV R5, UR5 ;  /* 0x0000000500057c02 */ /* 0x000fe20008000f00 */
[----:B---3--:R-:W-:-:S02]  /*cd20*/  IMAD.U32 R6, RZ, RZ, UR6 ;  /* 0x00000006ff067e24 */ /* 0x008fc4000f8e00ff */
[----:B------:R-:W-:Y:S02]  /*cd30*/  IMAD.U32 R7, RZ, RZ, UR7 ;  /* 0x00000007ff077e24 */ /* 0x000fe4000f8e00ff */
[----:B----4-:R-:W-:Y:S02]  /*cd40*/  IMAD.U32 R10, RZ, RZ, UR8 ;  /* 0x00000008ff0a7e24 */ /* 0x010fe4000f8e00ff */
[----:B-1----:R-:W-:-:S07]  /*cd50*/  IMAD.U32 R11, RZ, RZ, UR9 ;  /* 0x00000009ff0b7e24 */ /* 0x002fce000f8e00ff */
[----:B------:R-:W-:-:S07]  /*cd60*/  LEPC R20, `(.L_x_899) ;  /* 0x000000001014794e */ /* 0x000fce0000000000 */
[----:B--2---:R-:W-:Y:S05]  /*cd70*/  CALL.ABS.NOINC R2 ;  /* 0x0000000002007343 */ /* 0x004fea0003c00000 */
.L_x_899:
[----:B------:R-:W-:Y:S05]  /*cd80*/  BRA `(.L_x_877) ;  /* 0x0000000000887947 */ /* 0x000fea0003800000 */
.L_x_898:
[----:B------:R-:W-:Y:S01]  /*cd90*/  I2FP.F32.U32 R7, R4 ;  /* 0x0000000400077245 */ /* 0x000fe20000201000 */
[----:B------:R-:W-:Y:S01]  /*cda0*/  BSSY.RECONVERGENT B0, `(.L_x_900) ;  /* 0x000000a000007945 */ /* 0x000fe20003800200 */
[----:B------:R-:W-:Y:S02]  /*cdb0*/  HFMA2 R5, -RZ, RZ, 0, 7.569789886474609375e-06 ;  /* 0x0000007fff057431 */ /* 0x000fe400000001ff */
        /* <DEDUP_REMOVED lines=8> */
.L_x_901:
[----:B------:R-:W-:Y:S05]  /*ce40*/  BSYNC.RECONVERGENT B0 ;  /* 0x0000000000007941 */ /* 0x000fea0003800200 */
.L_x_900:
[----:B------:R0:W-:Y:S01]  /*ce50*/  STG.E.U8 desc[UR36][R2.64], R5 ;  /* 0x0000000502007986 */ /* 0x0001e2000c101124 */
[----:B------:R-:W-:Y:S05]  /*ce60*/  BRA `(.L_x_877) ;  /* 0x0000000000507947 */ /* 0x000fea0003800000 */
.L_x_897:
        /* <DEDUP_REMOVED lines=12> */
.L_x_902:
[----:B------:R-:W-:Y:S01]  /*cf30*/  IMAD.MOV.U32 R5, RZ, RZ, 0x7f ;  /* 0x0000007fff057424 */ /* 0x000fe200078e00ff */
[----:B------:R-:W-:-:S04]  /*cf40*/  ISETP.GT.U32.AND P0, PT, R7, 0x7f800000, PT ;  /* 0x7f8000000700780c */ /* 0x000fc80003f04070 */
[----:B------:R-:W-:-:S05]  /*cf50*/  SEL R5, R5, 0x7c, P0 ;  /* 0x0000007c05057807 */ /* 0x000fca0000000000 */
[----:B------:R0:W-:Y:S01]  /*cf60*/  STG.E.U8 desc[UR36][R2.64], R5 ;  /* 0x0000000502007986 */ /* 0x0001e2000c101124 */
[----:B------:R-:W-:Y:S05]  /*cf70*/  BRA `(.L_x_877) ;  /* 0x00000000000c7947 */ /* 0x000fea0003800000 */
.L_x_896:
[----:B------:R-:W-:-:S04]  /*cf80*/  I2FP.F32.U32 R0, R4 ;  /* 0x0000000400007245 */ /* 0x000fc80000201000 */
[----:B------:R-:W-:-:S05]  /*cf90*/  F2FP.BF16.F32.PACK_AB R0, RZ, R0 ;  /* 0x00000000ff00723e */ /* 0x000fca00000010ff */
[----:B------:R0:W-:Y:S02]  /*cfa0*/  STG.E.U16 desc[UR36][R2.64], R0 ;  /* 0x0000000002007986 */ /* 0x0001e4000c101524 */
.L_x_877:
[----:B------:R-:W-:Y:S05]  /*cfb0*/  BSYNC.RECONVERGENT B6 ;  /* 0x0000000000067941 */ /* 0x000fea0003800200 */
.L_x_871:
[----:B------:R-:W-:-:S07]  /*cfc0*/  VIADD R17, R17, 0x80 ;  /* 0x0000008011117836 */ /* 0x000fce0000000000 */
.L_x_803:
[----:B------:R-:W-:Y:S05]  /*cfd0*/  BSYNC.RECONVERGENT B7 ;  /* 0x0000000000077941 */ /* 0x000fea0003800200 */
.L_x_802:
[----:B------:R-:W5:Y:S02]  /*cfe0*/  LDCU UR4, c[0x0][0x380] ;  /* 0x00007000ff0477ac */ /* 0x000f640008000800 */
[----:B-----5:R-:W-:-:S13]  /*cff0*/  ISETP.GE.AND P0, PT, R17, UR4, PT ;  /* 0x0000000411007c0c */ /* 0x020fda000bf06270 */
[----:B------:R-:W-:Y:S05]  /*d000*/  @P0 EXIT ;  /* 0x000000000000094d */ /* 0x000fea0003800000 */
[----:B------:R-:W5:Y:S01]  /*d010*/  LDCU UR4, c[0x0][0x388] ;  /* 0x00007100ff0477ac */ /* 0x000f620008000800 */
[----:B------:R-:W-:Y:S02]  /*d020*/  IMAD.MOV.U32 R18, RZ, RZ, RZ ;  /* 0x000000ffff127224 */ /* 0x000fe400078e00ff */
        /* <DEDUP_REMOVED lines=19> */
[----:B------:R-:W-:Y:S01]  /*d160*/  MOV R2, RZ ;  /* 0x000000ff00027202 */ /* 0x000fe20000000f00 */
        /* <DEDUP_REMOVED lines=332> */
.L_x_903:
[----:B------:R-:W1:Y:S01]  /*e630*/  LDCU.64 UR8, c[0x0][0x5f0] ;  /* 0x0000be00ff0877ac */ /* 0x000e620008000a00 */
[----:B------:R-:W0:Y:S01]  /*e640*/  LDCU.64 UR6, c[0x0][0x5e8] ;  /* 0x0000bd00ff0677ac */ /* 0x000e220008000a00 */
[----:B------:R-:W-:-:S04]  /*e650*/  UPRMT UR4, UR39, 0x9910, URZ ;  /* 0x0000991027047896 */ /* 0x000fc800080000ff */
[----:B------:R-:W-:Y:S01]  /*e660*/  UISETP.GT.AND UP0, UPT, UR4, 0x9, UPT ;  /* 0x000000090400788c */ /* 0x000fe2000bf04270 */
[----:B-1234-:R-:W-:Y:S02]  /*e670*/  IADD3 R2, P1, PT, R0, UR8, RZ ;  /* 0x0000000800027c10 */ /* 0x01efe4000ff3e0ff */
[----:B0-----:R-:W-:-:S03]  /*e680*/  IADD3 R16, P0, PT, R16, UR6, RZ ;  /* 0x0000000610107c10 */ /* 0x001fc6000ff1e0ff */
        /* <DEDUP_REMOVED lines=16> */
.L_x_907:
[----:B------:R-:W2:Y:S02]  /*e790*/  LDG.E.U8 R2, desc[UR36][R2.64] ;  /* 0x0000002402027981 */ /* 0x000ea4000c1e1100 */
[----:B--2---:R-:W-:-:S04]  /*e7a0*/  I2FP.F32.U32 R0, R2 ;  /* 0x0000000200007245 */ /* 0x004fc80000201000 */
[----:B------:R-:W-:-:S04]  /*e7b0*/  F2FP.BF16.F32.PACK_AB R0, RZ, R0 ;  /* 0x00000000ff00723e */ /* 0x000fc800000010ff */
[----:B------:R-:W-:Y:S01]  /*e7c0*/  PRMT R19, R0, 0x7610, R19 ;  /* 0x0000761000137816 */ /* 0x000fe20000000013 */
[----:B------:R-:W-:Y:S06]  /*e7d0*/  BRA `(.L_x_909) ;  /* 0x0000000c00e07947 */ /* 0x000fec0003800000 */
.L_x_906:
        /* <DEDUP_REMOVED lines=11> */
.L_x_911:
[----:B------:R-:W2:Y:S02]  /*e890*/  LDG.E R2, desc[UR36][R2.64] ;  /* 0x0000002402027981 */ /* 0x000ea4000c1e1900 */
[----:B--2---:R-:W-:-:S04]  /*e8a0*/  I2FP.F32.S32 R0, R2 ;  /* 0x0000000200007245 */ /* 0x004fc80000201400 */
[----:B------:R-:W-:-:S04]  /*e8b0*/  F2FP.BF16.F32.PACK_AB R0, RZ, R0 ;  /* 0x00000000ff00723e */ /* 0x000fc800000010ff */
[----:B------:R-:W-:Y:S01]  /*e8c0*/  PRMT R19, R0, 0x7610, R19 ;  /* 0x0000761000137816 */ /* 0x000fe20000000013 */
[----:B------:R-:W-:Y:S06]  /*e8d0*/  BRA `(.L_x_909) ;  /* 0x0000000c00a07947 */ /* 0x000fec0003800000 */
.L_x_910:
[----:B------:R-:W2:Y:S02]  /*e8e0*/  LDG.E.U16 R2, desc[UR36][R2.64] ;  /* 0x0000002402027981 */ /* 0x000ea4000c1e1500 */
[----:B--2---:R-:W0:Y:S02]  /*e8f0*/  I2F.S16 R0, R2 ;  /* 0x0000000200007306 */ /* 0x004e240000101400 */
[----:B0-----:R-:W-:-:S04]  /*e900*/  F2FP.BF16.F32.PACK_AB R0, RZ, R0 ;  /* 0x00000000ff00723e */ /* 0x001fc800000010ff */
[----:B------:R-:W-:Y:S01]  /*e910*/  PRMT R19, R0, 0x7610, R19 ;  /* 0x0000761000137816 */ /* 0x000fe20000000013 */
[----:B------:R-:W-:Y:S06]  /*e920*/  BRA `(.L_x_909) ;  /* 0x0000000c008c7947 */ /* 0x000fec0003800000 */
.L_x_905:
        /* <DEDUP_REMOVED lines=9> */
.L_x_913:
[----:B------:R-:W2:Y:S02]  /*e9c0*/  LDG.E.U16 R0, desc[UR36][R2.64] ;  /* 0x0000002402007981 */ /* 0x000ea4000c1e1500 */
[----:B--2---:R-:W-:-:S05]  /*e9d0*/  HADD2.F32 R0, -RZ, R0.H0_H0 ;  /* 0x20000000ff007230 */ /* 0x004fca0000004100 */
[----:B------:R-:W-:-:S04]  /*e9e0*/  F2FP.BF16.F32.PACK_AB R0, RZ, R0 ;  /* 0x00000000ff00723e */ /* 0x000fc800000010ff */
[----:B------:R-:W-:Y:S01]  /*e9f0*/  PRMT R19, R0, 0x7610, R19 ;  /* 0x0000761000137816 */ /* 0x000fe20000000013 */
[----:B------:R-:W-:Y:S06]  /*ea00*/  BRA `(.L_x_909) ;  /* 0x0000000c00547947 */ /* 0x000fec0003800000 */
.L_x_912:
        /* <DEDUP_REMOVED lines=9> */
.L_x_915:
[----:B------:R-:W2:Y:S02]  /*eaa0*/  LDG.E.U16 R2, desc[UR36][R2.64] ;  /* 0x0000002402027981 */ /* 0x000ea4000c1e1500 */
[----:B--2---:R-:W-:-:S05]  /*eab0*/  HADD2.F32 R0, -RZ, R2.H0_H0 ;  /* 0x20000002ff007230 */ /* 0x004fca0000004100 */
[----:B------:R-:W-:-:S04]  /*eac0*/  F2FP.BF16.F32.PACK_AB R0, RZ, R0 ;  /* 0x00000000ff00723e */ /* 0x000fc800000010ff */
[----:B------:R-:W-:Y:S01]  /*ead0*/  PRMT R19, R0, 0x7610, R19 ;  /* 0x0000761000137816 */ /* 0x000fe20000000013 */
[----:B------:R-:W-:Y:S06]  /*eae0*/  BRA `(.L_x_909) ;  /* 0x0000000c001c7947 */ /* 0x000fec0003800000 */
.L_x_914:
        /* <DEDUP_REMOVED lines=13> */
.L_x_904:
        /* <DEDUP_REMOVED lines=14> */
.L_x_918:
        /* <DEDUP_REMOVED lines=13> */
.L_x_917:
        /* <DEDUP_REMOVED lines=27> */
.L_x_920:
        /* <DEDUP_REMOVED lines=14> */
.L_x_919:
[----:B------:R0:W5:Y:S01]  /*f000*/  LDG.E.U16 R19, desc[UR36][R2.64] ;  /* 0x0000002402137981 */ /* 0x000162000c1e1500 */
[----:B------:R-:W-:Y:S05]  /*f010*/  BRA `(.L_x_909) ;  /* 0x0000000400d07947 */ /* 0x000fea0003800000 */
.L_x_916:
        /* <DEDUP_REMOVED lines=13> */
.L_x_923:
        /* <DEDUP_REMOVED lines=21> */
.L_x_927:
[----:B------:R-:W-:Y:S05]  /*f240*/  BSYNC.RECONVERGENT B1 ;  /* 0x0000000000017941 */ /* 0x000fea0003800200 */
.L_x_926:
[----:B------:R-:W-:Y:S01]  /*f250*/  IMAD.SHL.U32 R0, R0, 0x100000, RZ ;  /* 0x0010000000007824 */ /* 0x000fe200078e00ff */
[----:B------:R-:W-:-:S04]  /*f260*/  LEA R2, R2, 0x3b800000, 0x17 ;  /* 0x3b80000002027811 */ /* 0x000fc800078eb8ff */
[----:B------:R-:W-:-:S07]  /*f270*/  LOP3.LUT R0, R2, R0, R7, 0xfe, !PT ;  /* 0x0000000002007212 */ /* 0x000fce00078efe07 */
.L_x_925:
[----:B------:R-:W-:Y:S05]  /*f280*/  BSYNC.RECONVERGENT B0 ;  /* 0x0000000000007941 */ /* 0x000fea0003800200 */
.L_x_924:
[----:B------:R-:W-:-:S04]  /*f290*/  F2FP.BF16.F32.PACK_AB R0, RZ, R0 ;  /* 0x00000000ff00723e */ /* 0x000fc800000010ff */
[----:B------:R-:W-:Y:S01]  /*f2a0*/  PRMT R19, R0, 0x7610, R19 ;  /* 0x0000761000137816 */ /* 0x000fe20000000013 */
[----:B------:R-:W-:Y:S06]  /*f2b0*/  BRA `(.L_x_909) ;  /* 0x0000000400287947 */ /* 0x000fec0003800000 */
.L_x_922:
        /* <DEDUP_REMOVED lines=21> */
.L_x_931:
[----:B------:R-:W-:Y:S05]  /*f410*/  BSYNC.RECONVERGENT B1 ;  /* 0x0000000000017941 */ /* 0x000fea0003800200 */
.L_x_930:
[----:B------:R-:W-:Y:S01]  /*f420*/  IMAD.SHL.U32 R0, R0, 0x200000, RZ ;  /* 0x0020000000007824 */ /* 0x000fe200078e00ff */
[----:B------:R-:W-:-:S04]  /*f430*/  LEA R2, R2, 0x37800000, 0x17 ;  /* 0x3780000002027811 */ /* 0x000fc800078eb8ff */
[----:B------:R-:W-:-:S07]  /*f440*/  LOP3.LUT R0, R2, R0, R7, 0xfe, !PT ;  /* 0x0000000002007212 */ /* 0x000fce00078efe07 */
.L_x_929:
[----:B------:R-:W-:Y:S05]  /*f450*/  BSYNC.RECONVERGENT B0 ;  /* 0x0000000000007941 */ /* 0x000fea0003800200 */
.L_x_928:
[----:B------:R-:W-:-:S04]  /*f460*/  F2FP.BF16.F32.PACK_AB R0, RZ, R0 ;  /* 0x00000000ff00723e */ /* 0x000fc800000010ff */
[----:B------:R-:W-:Y:S01]  /*f470*/  PRMT R19, R0, 0x7610, R19 ;  /* 0x0000761000137816 */ /* 0x000fe20000000013 */
[----:B------:R-:W-:Y:S06]  /*f480*/  BRA `(.L_x_909) ;  /* 0x0000000000b47947 */ /* 0x000fec0003800000 */
.L_x_921:
        /* <DEDUP_REMOVED lines=14> */
.L_x_935:
[----:B------:R-:W-:Y:S05]  /*f570*/  BSYNC.RECONVERGENT B0 ;  /* 0x0000000000007941 */ /* 0x000fea0003800200 */
.L_x_934:
[----:B------:R-:W-:-:S04]  /*f580*/  F2FP.BF16.F32.PACK_AB R0, RZ, R0 ;  /* 0x00000000ff00723e */ /* 0x000fc800000010ff */
[----:B------:R-:W-:Y:S01]  /*f590*/  PRMT R19, R0, 0x7610, R19 ;  /* 0x0000761000137816 */ /* 0x000fe20000000013 */
[----:B------:R-:W-:Y:S06]  /*f5a0*/  BRA `(.L_x_909) ;  /* 0x00000000006c7947 */ /* 0x000fec0003800000 */
.L_x_908:
        /* <DEDUP_REMOVED lines=16> */
.L_x_936:
[----:B------:R-:W-:Y:S01]  /*f6b0*/  PRMT R19, RZ, 0x7610, R19 ;  /* 0x00007610ff137816 */ /* 0x000fe20000000013 */
[----:B------:R-:W-:Y:S06]  /*f6c0*/  BRA `(.L_x_909) ;  /* 0x0000000000247947 */ /* 0x000fec0003800000 */
.L_x_933:
[----:B------:R-:W2:Y:S02]  /*f6d0*/  LDG.E.64 R2, desc[UR36][R2.64] ;  /* 0x0000002402027981 */ /* 0x000ea4000c1e1b00 */
[----:B--2---:R-:W0:Y:S02]  /*f6e0*/  I2F.U64 R0, R2 ;  /* 0x0000000200007312 */ /* 0x004e240000301000 */
[----:B0-----:R-:W-:-:S04]  /*f6f0*/  F2FP.BF16.F32.PACK_AB R0, RZ, R0 ;  /* 0x00000000ff00723e */ /* 0x001fc800000010ff */
[----:B------:R-:W-:Y:S01]  /*f700*/  PRMT R19, R0, 0x7610, R19 ;  /* 0x0000761000137816 */ /* 0x000fe20000000013 */
[----:B------:R-:W-:Y:S06]  /*f710*/  BRA `(.L_x_909) ;  /* 0x0000000000107947 */ /* 0x000fec0003800000 */
.L_x_932:
[----:B------:R-:W2:Y:S02]  /*f720*/  LDG.E R2, desc[UR36][R2.64] ;  /* 0x0000002402027981 */ /* 0x000ea4000c1e1900 */
[----:B--2---:R-:W-:-:S04]  /*f730*/  I2FP.F32.U32 R0, R2 ;  /* 0x0000000200007245 */ /* 0x004fc80000201000 */
[----:B------:R-:W-:-:S04]  /*f740*/  F2FP.BF16.F32.PACK_AB R0, RZ, R0 ;  /* 0x00000000ff00723e */ /* 0x000fc800000010ff */
[----:B------:R-:W-:-:S07]  /*f750*/  PRMT R19, R0, 0x7610, R19 ;  /* 0x0000761000137816 */ /* 0x000fce0000000013 */
.L_x_909:
        /* <DEDUP_REMOVED lines=18> */
.L_x_940:
[----:B------:R-:W2:Y:S02]  /*f880*/  LDG.E.U8 R2, desc[UR36][R2.64] ;  /* 0x0000002402027981 */ /* 0x000ea4000c1e1100 */
[----:B--2---:R-:W-:-:S04]  /*f890*/  I2FP.F32.U32 R0, R2 ;  /* 0x0000000200007245 */ /* 0x004fc80000201000 */
[----:B------:R-:W-:Y:S01]  /*f8a0*/  F2FP.BF16.F32.PACK_AB R0, RZ, R0 ;  /* 0x00000000ff00723e */ /* 0x000fe200000010ff */
[----:B------:R-:W-:Y:S06]  /*f8b0*/  BRA `(.L_x_942) ;  /* 0x0000000c00a47947 */ /* 0x000fec0003800000 */
.L_x_939:
        /* <DEDUP_REMOVED lines=10> */
.L_x_944:
[----:B------:R-:W2:Y:S02]  /*f960*/  LDG.E R2, desc[UR36][R2.64] ;  /* 0x0000002402027981 */ /* 0x000ea4000c1e1900 */
[----:B--2---:R-:W-:-:S04]  /*f970*/  I2FP.F32.S32 R0, R2 ;  /* 0x0000000200007245 */ /* 0x004fc80000201400 */
[----:B------:R-:W-:Y:S01]  /*f980*/  F2FP.BF16.F32.PACK_AB R0, RZ, R0 ;  /* 0x00000000ff00723e */ /* 0x000fe200000010ff */
[----:B------:R-:W-:Y:S06]  /*f990*/  BRA `(.L_x_942) ;  /* 0x0000000c006c7947 */ /* 0x000fec0003800000 */
.L_x_943:
[----:B------:R-:W2:Y:S02]  /*f9a0*/  LDG.E.U16 R2, desc[UR36][R2.64] ;  /* 0x0000002402027981 */ /* 0x000ea4000c1e1500 */
[----:B--2---:R-:W0:Y:S02]  /*f9b0*/  I2F.S16 R0, R2 ;  /* 0x0000000200007306 */ /* 0x004e240000101400 */
[----:B0-----:R-:W-:Y:S01]  /*f9c0*/  F2FP.BF16.F32.PACK_AB R0, RZ, R0 ;  /* 0x00000000ff00723e */ /* 0x001fe200000010ff */
[----:B------:R-:W-:Y:S06]  /*f9d0*/  BRA `(.L_x_942) ;  /* 0x0000000c005c7947 */ /* 0x000fec0003800000 */
.L_x_938:
        /* <DEDUP_REMOVED lines=9> */
.L_x_946:
[----:B------:R-:W2:Y:S02]  /*fa70*/  LDG.E.U16 R0, desc[UR36][R2.64] ;  /* 0x0000002402007981 */ /* 0x000ea4000c1e1500 */
[----:B--2---:R-:W-:-:S05]  /*fa80*/  HADD2.F32 R0, -RZ, R0.H0_H0 ;  /* 0x20000000ff007230 */ /* 0x004fca0000004100 */
[----:B------:R-:W-:Y:S01]  /*fa90*/  F2FP.BF16.F32.PACK_AB R0, RZ, R0 ;  /* 0x00000000ff00723e */ /* 0x000fe200000010ff */
[----:B------:R-:W-:Y:S06]  /*faa0*/  BRA `(.L_x_942) ;  /* 0x0000000c00287947 */ /* 0x000fec0003800000 */
.L_x_945:
        /* <DEDUP_REMOVED lines=9> */
.L_x_948:
[----:B------:R-:W2:Y:S02]  /*fb40*/  LDG.E.U16 R2, desc[UR36][R2.64] ;  /* 0x0000002402027981 */ /* 0x000ea4000c1e1500 */
[----:B--2---:R-:W-:-:S05]  /*fb50*/  HADD2.F32 R0, -RZ, R2.H0_H0 ;  /* 0x20000002ff007230 */ /* 0x004fca0000004100 */
[----:B------:R-:W-:Y:S01]  /*fb60*/  F2FP.BF16.F32.PACK_AB R0, RZ, R0 ;  /* 0x00000000ff00723e */ /* 0x000fe200000010ff */
[----:B------:R-:W-:Y:S06]  /*fb70*/  BRA `(.L_x_942) ;  /* 0x0000000800f47947 */ /* 0x000fec0003800000 */
.L_x_947:
        /* <DEDUP_REMOVED lines=12> */
.L_x_937:
        /* <DEDUP_REMOVED lines=13> */
.L_x_951:
        /* <DEDUP_REMOVED lines=12> */
.L_x_950:
        /* <DEDUP_REMOVED lines=27> */
.L_x_953:
        /* <DEDUP_REMOVED lines=13> */
.L_x_952:
[----:B------:R0:W5:Y:S01]  /*10050*/  LDG.E.U16 R0, desc[UR36][R2.64] ;  /* 0x0000002402007981 */ /* 0x000162000c1e1500 */
[----:B------:R-:W-:Y:S05]  /*10060*/  BRA `(.L_x_942) ;  /* 0x0000000400b87947 */ /* 0x000fea0003800000 */
.L_x_949:
        /* <DEDUP_REMOVED lines=12> */
.L_x_956:
        /* <DEDUP_REMOVED lines=21> */
.L_x_960:
[----:B------:R-:W-:Y:S05]  /*10280*/  BSYNC.RECONVERGENT B1 ;  /* 0x0000000000017941 */ /* 0x000fea0003800200 */
.L_x_959:
[----:B------:R-:W-:Y:S01]  /*10290*/  IMAD.SHL.U32 R0, R0, 0x100000, RZ ;  /* 0x0010000000007824 */ /* 0x000fe200078e00ff */
[----:B------:R-:W-:-:S04]  /*102a0*/  LEA R2, R2, 0x3b800000, 0x17 ;  /* 0x3b80000002027811 */ /* 0x000fc800078eb8ff */
[----:B------:R-:W-:-:S07]  /*102b0*/  LOP3.LUT R0, R2, R0, R7, 0xfe, !PT ;  /* 0x0000000002007212 */ /* 0x000fce00078efe07 */
.L_x_958:
[----:B------:R-:W-:Y:S05]  /*102c0*/  BSYNC.RECONVERGENT B0 ;  /* 0x0000000000007941 */ /* 0x000fea0003800200 */
.L_x_957:
[----:B------:R-:W-:Y:S01]  /*102d0*/  F2FP.BF16.F32.PACK_AB R0, RZ, R0 ;  /* 0x00000000ff00723e */ /* 0x000fe200000010ff */
[----:B------:R-:W-:Y:S06]  /*102e0*/  BRA `(.L_x_942) ;  /* 0x0000000400187947 */ /* 0x000fec0003800000 */
.L_x_955:
        /* <DEDUP_REMOVED lines=21> */
.L_x_964:
[----:B------:R-:W-:Y:S05]  /*10440*/  BSYNC.RECONVERGENT B1 ;  /* 0x0000000000017941 */ /* 0x000fea0003800200 */
.L_x_963:
[----:B------:R-:W-:Y:S01]  /*10450*/  IMAD.SHL.U32 R0, R0, 0x200000, RZ ;  /* 0x0020000000007824 */ /* 0x000fe200078e00ff */
[----:B------:R-:W-:-:S04]  /*10460*/  LEA R2, R2, 0x37800000, 0x17 ;  /* 0x3780000002027811 */ /* 0x000fc800078eb8ff */
[----:B------:R-:W-:-:S07]  /*10470*/  LOP3.LUT R0, R2, R0, R7, 0xfe, !PT ;  /* 0x0000000002007212 */ /* 0x000fce00078efe07 */
.L_x_962:
[----:B------:R-:W-:Y:S05]  /*10480*/  BSYNC.RECONVERGENT B0 ;  /* 0x0000000000007941 */ /* 0x000fea0003800200 */
.L_x_961:
[----:B------:R-:W-:Y:S01]  /*10490*/  F2FP.BF16.F32.PACK_AB R0, RZ, R0 ;  /* 0x00000000ff00723e */ /* 0x000fe200000010ff */
[----:B------:R-:W-:Y:S06]  /*104a0*/  BRA `(.L_x_942) ;  /* 0x0000000000a87947 */ /* 0x000fec0003800000 */
.L_x_954:
        /* <DEDUP_REMOVED lines=14> */
.L_x_968:
[----:B------:R-:W-:Y:S05]  /*10590*/  BSYNC.RECONVERGENT B0 ;  /* 0x0000000000007941 */ /* 0x000fea0003800200 */
.L_x_967:
[----:B------:R-:W-:Y:S01]  /*105a0*/  F2FP.BF16.F32.PACK_AB R0, RZ, R0 ;  /* 0x00000000ff00723e */ /* 0x000fe200000010ff */
[----:B------:R-:W-:Y:S06]  /*105b0*/  BRA `(.L_x_942) ;  /* 0x0000000000647947 */ /* 0x000fec0003800000 */
.L_x_941:
        /* <DEDUP_REMOVED lines=16> */
.L_x_969:
[----:B------:R-:W-:Y:S01]  /*106c0*/  PRMT R0, RZ, 0x7610, R0 ;  /* 0x00007610ff007816 */ /* 0x000fe20000000000 */
[----:B------:R-:W-:Y:S06]  /*106d0*/  BRA `(.L_x_942) ;  /* 0x00000000001c7947 */ /* 0x000fec0003800000 */
.L_x_966:
[----:B------:R-:W2:Y:S02]  /*106e0*/  LDG.E.64 R2, desc[UR36][R2.64] ;  /* 0x0000002402027981 */ /* 0x000ea4000c1e1b00 */
[----:B--2---:R-:W0:Y:S02]  /*106f0*/  I2F.U64 R0, R2 ;  /* 0x0000000200007312 */ /* 0x004e240000301000 */
[----:B0-----:R-:W-:Y:S01]  /*10700*/  F2FP.BF16.F32.PACK_AB R0, RZ, R0 ;  /* 0x00000000ff00723e */ /* 0x001fe200000010ff */
[----:B------:R-:W-:Y:S06]  /*10710*/  BRA `(.L_x_942) ;  /* 0x00000000000c7947 */ /* 0x000fec0003800000 */
.L_x_965:
[----:B------:R-:W2:Y:S02]  /*10720*/  LDG.E R2, desc[UR36][R2.64] ;  /* 0x0000002402027981 */ /* 0x000ea4000c1e1900 */
[----:B--2---:R-:W-:-:S04]  /*10730*/  I2FP.F32.U32 R0, R2 ;  /* 0x0000000200007245 */ /* 0x004fc80000201000 */
[----:B------:R-:W-:-:S07]  /*10740*/  F2FP.BF16.F32.PACK_AB R0, RZ, R0 ;  /* 0x00000000ff00723e */ /* 0x000fce00000010ff */
.L_x_942:
[----:B------:R-:W-:Y:S01]  /*10750*/  UPRMT UR4, UR43, 0x9910, URZ ;  /* 0x000099102b047896 */ /* 0x000fe200080000ff */
[----:B-----5:R-:W-:Y:S02]  /*10760*/  IMAD.U32 R19, R19, 0x10000, RZ ;  /* 0x0001000013137824 */ /* 0x020fe400078e00ff */
[----:B------:R-:W-:Y:S01]  /*10770*/  IMAD.U32 R0, R0, 0x10000, RZ ;  /* 0x0001000000007824 */ /* 0x000fe200078e00ff */
[----:B------:R-:W-:Y:S02]  /*10780*/  UISETP.GT.AND UP0, UPT, UR4, 0x9, UPT ;  /* 0x000000090400788c */ /* 0x000fe4000bf04270 */
[----:B------:R-:W-:Y:S02]  /*10790*/  FSETP.NEU.FTZ.AND P0, PT, R19, RZ, PT ;  /* 0x000000ff1300720b */ /* 0x000fe40003f1d000 */
[----:B------:R-:W-:-:S04]  /*107a0*/  FSETP.NEU.FTZ.AND P1, PT, R0, RZ, PT ;  /* 0x000000ff0000720b */ /* 0x000fc80003f3d000 */
        /* <DEDUP_REMOVED lines=13> */
.L_x_973:
[----:B------:R-:W-:Y:S01]  /*10880*/  STG.E.U8 desc[UR36][R16.64], R2 ;  /* 0x0000000210007986 */ /* 0x000fe2000c101124 */
[----:B------:R-:W-:Y:S05]  /*10890*/  EXIT ;  /* 0x000000000000794d */ /* 0x000fea0003800000 */
.L_x_972:
[----:B------:R-:W-:-:S09]  /*108a0*/  UISETP.NE.AND UP0, UPT, UR4, 0x2, UPT ;  /* 0x000000020400788c */ /* 0x000fd2000bf05270 */
[----:B------:R-:W-:Y:S05]  /*108b0*/  BRA.U !UP0, `(.L_x_975) ;  /* 0x0000000108247547 */ /* 0x000fea000b800000 */
[----:B------:R-:W-:-:S09]  /*108c0*/  UISETP.NE.AND UP0, UPT, UR4, 0x3, UPT ;  /* 0x000000030400788c */ /* 0x000fd2000bf05270 */
[----:B------:R-:W-:Y:S05]  /*108d0*/  BRA.U !UP0, `(.L_x_976) ;  /* 0x0000000108147547 */ /* 0x000fea000b800000 */
[----:B------:R-:W-:-:S09]  /*108e0*/  UISETP.NE.AND UP0, UPT, UR4, 0x4, UPT ;  /* 0x000000040400788c */ /* 0x000fd2000bf05270 */
[----:B------:R-:W-:Y:S05]  /*108f0*/  BRA.U UP0, `(.L_x_974) ;  /* 0x0000000900187547 */ /* 0x000fea000b800000 */
[----:B------:R-:W-:-:S05]  /*10900*/  IMAD.MOV.U32 R3, RZ, RZ, RZ ;  /* 0x000000ffff037224 */ /* 0x000fca00078e00ff */
[----:B------:R-:W-:Y:S01]  /*10910*/  STG.E.64 desc[UR36][R16.64], R2 ;  /* 0x0000000210007986 */ /* 0x000fe2000c101b24 */
[----:B------:R-:W-:Y:S05]  /*10920*/  EXIT ;  /* 0x000000000000794d */ /* 0x000fea0003800000 */
.L_x_976:
[----:B------:R-:W-:Y:S01]  /*10930*/  STG.E desc[UR36][R16.64], R2 ;  /* 0x0000000210007986 */ /* 0x000fe2000c101924 */
[----:B------:R-:W-:Y:S05]  /*10940*/  EXIT ;  /* 0x000000000000794d */ /* 0x000fea0003800000 */
.L_x_975:
[----:B------:R-:W-:Y:S01]  /*10950*/  STG.E.U16 desc[UR36][R16.64], R2 ;  /* 0x0000000210007986 */ /* 0x000fe2000c101524 */
[----:B------:R-:W-:Y:S05]  /*10960*/  EXIT ;  /* 0x000000000000794d */ /* 0x000fea0003800000 */
.L_x_971:
        /* <DEDUP_REMOVED lines=9> */
.L_x_978:
[----:B------:R-:W-:-:S04]  /*10a00*/  I2FP.F32.U32 R0, R2 ;  /* 0x0000000200007245 */ /* 0x000fc80000201000 */
[----:B------:R-:W-:-:S05]  /*10a10*/  F2FP.F16.F32.PACK_AB R0, RZ, R0 ;  /* 0x00000000ff00723e */ /* 0x000fca00000000ff */
[----:B------:R-:W-:Y:S01]  /*10a20*/  STG.E.U16 desc[UR36][R16.64], R0 ;  /* 0x0000000010007986 */ /* 0x000fe2000c101524 */
[----:B------:R-:W-:Y:S05]  /*10a30*/  EXIT ;  /* 0x000000000000794d */ /* 0x000fea0003800000 */
.L_x_977:
        /* <DEDUP_REMOVED lines=10> */
.L_x_980:
[----:B------:R-:W-:-:S04]  /*10ae0*/  I2FP.F32.U32 R2, R2 ;  /* 0x0000000200027245 */ /* 0x000fc80000201000 */
[----:B------:R-:W-:-:S04]  /*10af0*/  F2FP.F16.F32.PACK_AB R3, RZ, R2 ;  /* 0x00000002ff03723e */ /* 0x000fc800000000ff */
[----:B------:R-:W-:-:S05]  /*10b00*/  PRMT R3, R3, 0x5410, RZ ;  /* 0x0000541003037816 */ /* 0x000fca00000000ff */
[----:B------:R-:W-:Y:S01]  /*10b10*/  STG.E desc[UR36][R16.64], R3 ;  /* 0x0000000310007986 */ /* 0x000fe2000c101924 */
[----:B------:R-:W-:Y:S05]  /*10b20*/  EXIT ;  /* 0x000000000000794d */ /* 0x000fea0003800000 */
.L_x_979:
[----:B------:R-:W0:Y:S02]  /*10b30*/  I2F.F64.U32 R2, R2 ;  /* 0x0000000200027312 */ /* 0x000e240000201800 */
[----:B0-----:R-:W-:Y:S01]  /*10b40*/  STG.E.64 desc[UR36][R16.64], R2 ;  /* 0x0000000210007986 */ /* 0x001fe2000c101b24 */
[----:B------:R-:W-:Y:S05]  /*10b50*/  EXIT ;  /* 0x000000000000794d */ /* 0x000fea0003800000 */
.L_x_970:
        /* <DEDUP_REMOVED lines=12> */
.L_x_984:
        /* <DEDUP_REMOVED lines=16> */
.L_x_987:
[----:B------:R-:W-:-:S07]  /*10d20*/  PRMT R8, R0, 0x7610, R8 ;  /* 0x0000761000087816 */ /* 0x000fce0000000008 */
.L_x_986:
[----:B------:R-:W-:Y:S05]  /*10d30*/  BSYNC.RECONVERGENT B0 ;  /* 0x0000000000007941 */ /* 0x000fea0003800200 */
.L_x_985:
[----:B------:R-:W-:Y:S01]  /*10d40*/  STG.E.U8 desc[UR36][R16.64], R8 ;  /* 0x0000000810007986 */ /* 0x000fe2000c101124 */
[----:B------:R-:W-:Y:S05]  /*10d50*/  EXIT ;  /* 0x000000000000794d */ /* 0x000fea0003800000 */
.L_x_983:
        /* <DEDUP_REMOVED lines=16> */
.L_x_990:
[----:B------:R-:W-:-:S07]  /*10e60*/  PRMT R8, R0, 0x7610, R8 ;  /* 0x0000761000087816 */ /* 0x000fce0000000008 */
.L_x_989:
[----:B------:R-:W-:Y:S05]  /*10e70*/  BSYNC.RECONVERGENT B0 ;  /* 0x0000000000007941 */ /* 0x000fea0003800200 */
.L_x_988:
[----:B------:R-:W-:Y:S01]  /*10e80*/  STG.E.U8 desc[UR36][R16.64], R8 ;  /* 0x0000000810007986 */ /* 0x000fe2000c101124 */
[----:B------:R-:W-:Y:S05]  /*10e90*/  EXIT ;  /* 0x000000000000794d */ /* 0x000fea0003800000 */
.L_x_982:
        /* <DEDUP_REMOVED lines=13> */
[----:B------:R-:W-:Y:S02]  /*10f70*/  @P1 ISETP.EQ.U32.AND P2, PT, R0, 0x1, P0 ;  /* 0x000000010000180c */ /* 0x000fe40000742070 */
[----:B------:R-:W-:Y:S02]  /*10f80*/  PLOP3.LUT P0, PT, PT, PT, PT, 0x80, 0x8 ;  /* 0x000000000008781c */ /* 0x000fe40003f0f070 */
[----:B------:R-:W-:Y:S02]  /*10f90*/  @P1 PLOP3.LUT P0, PT, P2, PT, PT, 0x80, 0x8 ;  /* 0x000000000008181c */ /* 0x000fe4000170f070 */
[----:B------:R-:W-:-:S11]  /*10fa0*/  @P1 IADD3 R0, PT, PT, R2, 0x1, RZ ;  /* 0x0000000102001810 */ /* 0x000fd60007ffe0ff */
[----:B------:R-:W-:-:S04]  /*10fb0*/  @!P0 IMAD.MOV R0, RZ, RZ, R2 ;  /* 0x000000ffff008224 */ /* 0x000fc800078e0202 */
[----:B------:R-:W-:-:S05]  /*10fc0*/  @P1 IMAD.MOV.U32 R3, RZ, RZ, R0 ;  /* 0x000000ffff031224 */ /* 0x000fca00078e0000 */
[----:B------:R-:W-:Y:S01]  /*10fd0*/  STG.E.U8 desc[UR36][R16.64], R3 ;  /* 0x0000000310007986 */ /* 0x000fe2000c101124 */
[----:B------:R-:W-:Y:S05]  /*10fe0*/  EXIT ;  /* 0x000000000000794d */ /* 0x000fea0003800000 */
.L_x_992:
[----:B------:R-:W-:-:S05]  /*10ff0*/  IMAD.MOV.U32 R3, RZ, RZ, RZ ;  /* 0x000000ffff037224 */ /* 0x000fca00078e00ff */
[----:B------:R-:W-:Y:S01]  /*11000*/  STG.E.64 desc[UR36][R16.64], R2 ;  /* 0x0000000210007986 */ /* 0x000fe2000c101b24 */
[----:B------:R-:W-:Y:S05]  /*11010*/  EXIT ;  /* 0x000000000000794d */ /* 0x000fea0003800000 */
.L_x_991:
[----:B------:R-:W-:Y:S01]  /*11020*/  STG.E desc[UR36][R16.64], R2 ;  /* 0x0000000210007986 */ /* 0x000fe2000c101924 */
[----:B------:R-:W-:Y:S05]  /*11030*/  EXIT ;  /* 0x000000000000794d */ /* 0x000fea0003800000 */
.L_x_981:
        /* <DEDUP_REMOVED lines=8> */
.L_x_994:
[----:B------:R-:W-:Y:S01]  /*110c0*/  CS2R R6, SRZ ;  /* 0x0000000000067805 */ /* 0x000fe2000001ff00 */
[----:B------:R-:W0:Y:S04]  /*110d0*/  I2F.F64.U32 R4, R2 ;  /* 0x0000000200047312 */ /* 0x000e280000201800 */
[----:B0-----:R-:W-:Y:S01]  /*110e0*/  STG.E.128 desc[UR36][R16.64], R4 ;  /* 0x0000000410007986 */ /* 0x001fe2000c101d24 */
[----:B------:R-:W-:Y:S05]  /*110f0*/  EXIT ;  /* 0x000000000000794d */ /* 0x000fea0003800000 */
.L_x_993:
[----:B------:R-:W-:-:S09]  /*11100*/  UISETP.NE.AND UP0, UPT, UR4, 0xf, UPT ;  /* 0x0000000f0400788c */ /* 0x000fd2000bf05270 */
[----:B------:R-:W-:Y:S05]  /*11110*/  BRA.U !UP0, `(.L_x_995) ;  /* 0x0000000108d47547 */ /* 0x000fea000b800000 */
[----:B------:R-:W-:-:S09]  /*11120*/  UISETP.NE.AND UP0, UPT, UR4, 0x17, UPT ;  /* 0x000000170400788c */ /* 0x000fd2000bf05270 */
[----:B------:R-:W-:Y:S05]  /*11130*/  BRA.U !UP0, `(.L_x_996) ;  /* 0x0000000108847547 */ /* 0x000fea000b800000 */
[----:B------:R-:W-:-:S09]  /*11140*/  UISETP.NE.AND UP0, UPT, UR4, 0x18, UPT ;  /* 0x000000180400788c */ /* 0x000fd2000bf05270 */
[----:B------:R-:W-:Y:S05]  /*11150*/  BRA.U !UP0, `(.L_x_997) ;  /* 0x0000000108447547 */ /* 0x000fea000b800000 */
.L_x_974:
        /* <DEDUP_REMOVED lines=11> */
[----:B------:R-:W-:Y:S01]  /*11210*/  IMAD.U32 R7, RZ, RZ, UR7 ;  /* 0x00000007ff077e24 */ /* 0x000fe2000f8e00ff */
[----:B----4-:R-:W-:Y:S01]  /*11220*/  MOV R10, UR8 ;  /* 0x00000008000a7c02 */ /* 0x010fe20008000f00 */
[----:B-1----:R-:W-:-:S07]  /*11230*/  IMAD.U32 R11, RZ, RZ, UR9 ;  /* 0x00000009ff0b7e24 */ /* 0x002fce000f8e00ff */
[----:B------:R-:W-:-:S07]  /*11240*/  LEPC R20, `(.L_x_998) ;  /* 0x000000001014794e */ /* 0x000fce0000000000 */
[----:B--2---:R-:W-:Y:S05]  /*11250*/  CALL.ABS.NOINC R2 ;  /* 0x0000000002007343 */ /* 0x004fea0003c00000 */
.L_x_998:
[----:B------:R-:W-:Y:S05]  /*11260*/  EXIT ;  /* 0x000000000000794d */ /* 0x000fea0003800000 */
.L_x_997:
        /* <DEDUP_REMOVED lines=11> */
.L_x_1000:
[----:B------:R-:W-:Y:S05]  /*11320*/  BSYNC.RECONVERGENT B0 ;  /* 0x0000000000007941 */ /* 0x000fea0003800200 */
.L_x_999:
[----:B------:R-:W-:Y:S01]  /*11330*/  STG.E.U8 desc[UR36][R16.64], R3 ;  /* 0x0000000310007986 */ /* 0x000fe2000c101124 */
[----:B------:R-:W-:Y:S05]  /*11340*/  EXIT ;  /* 0x000000000000794d */ /* 0x000fea0003800000 */
.L_x_996:
        /* <DEDUP_REMOVED lines=13> */
.L_x_1001:
[----:B------:R-:W-:Y:S01]  /*11420*/  IMAD.MOV.U32 R3, RZ, RZ, 0x7f ;  /* 0x0000007fff037424 */ /* 0x000fe200078e00ff */
[----:B------:R-:W-:-:S04]  /*11430*/  ISETP.GT.U32.AND P0, PT, R5, 0x7f800000, PT ;  /* 0x7f8000000500780c */ /* 0x000fc80003f04070 */
[----:B------:R-:W-:-:S05]  /*11440*/  SEL R3, R3, 0x7c, P0 ;  /* 0x0000007c03037807 */ /* 0x000fca0000000000 */
[----:B------:R-:W-:Y:S01]  /*11450*/  STG.E.U8 desc[UR36][R16.64], R3 ;  /* 0x0000000310007986 */ /* 0x000fe2000c101124 */
[----:B------:R-:W-:Y:S05]  /*11460*/  EXIT ;  /* 0x000000000000794d */ /* 0x000fea0003800000 */
.L_x_995:
[----:B------:R-:W-:-:S04]  /*11470*/  I2FP.F32.U32 R0, R2 ;  /* 0x0000000200007245 */ /* 0x000fc80000201000 */
[----:B------:R-:W-:-:S05]  /*11480*/  F2FP.BF16.F32.PACK_AB R0, RZ, R0 ;  /* 0x00000000ff00723e */ /* 0x000fca00000010ff */
[----:B------:R-:W-:Y:S01]  /*11490*/  STG.E.U16 desc[UR36][R16.64], R0 ;  /* 0x0000000010007986 */ /* 0x000fe2000c101524 */
[----:B------:R-:W-:Y:S05]  /*114a0*/  EXIT ;  /* 0x000000000000794d */ /* 0x000fea0003800000 */
.L_x_1002:
        /* <DEDUP_REMOVED lines=13> */
.L_x_42695:


//--------------------- .text._ZN2at6native27unrolled_elementwise_kernelINS0_13BinaryFunctorIN3c108BFloat16ES4_bZZZNS0_23logical_xor_kernel_cudaERNS_14TensorIteratorEENKUlvE0_clEvENKUlvE8_clEvEUlS4_S4_E_EESt5arrayIPcLm3EELi4E23TrivialOffsetCalculatorILi2EjESE_ILi1EjENS0_6memory12LoadWithCastILi2EEENSH_13StoreWithCastILi1EEEEEviT_T0_T2_T3_T4_T5_ --------------------------
	.section	.text._ZN2at6native27unrolled_elementwise_kernelINS0_13BinaryFunctorIN3c108BFloat16ES4_bZZZNS0_23logical_xor_kernel_cudaERNS_14TensorIteratorEENKUlvE0_clEvENKUlvE8_clEvEUlS4_S4_E_EESt5arrayIPcLm3EELi4E23TrivialOffsetCalculatorILi2EjESE_ILi1EjENS0_6memory12LoadWithCastILi2EEENSH_13StoreWithCastILi1EEEEEviT_T0_T2_T3_T4_T5_,"ax",@progbits
	.align	128
        .global         _ZN2at6native27unrolled_elementwise_kernelINS0_13BinaryFunctorIN3c108BFloat16ES4_bZZZNS0_23logical_xor_kernel_cudaERNS_14TensorIteratorEENKUlvE0_clEvENKUlvE8_clEvEUlS4_S4_E_EESt5arrayIPcLm3EELi4E23TrivialOffsetCalculatorILi2EjESE_ILi1EjENS0_6memory12LoadWithCastILi2EEENSH_13StoreWithCastILi1EEEEEviT_T0_T2_T3_T4_T5_
        .type           _ZN2at6native27unrolled_elementwise_kernelINS0_13BinaryFunctorIN3c108BFloat16ES4_bZZZNS0_23logical_xor_kernel_cudaERNS_14TensorIteratorEENKUlvE0_clEvENKUlvE8_clEvEUlS4_S4_E_EESt5arrayIPcLm3EELi4E23TrivialOffsetCalculatorILi2EjESE_ILi1EjENS0_6memory12LoadWithCastILi2EEENSH_13StoreWithCastILi1EEEEEviT_T0_T2_T3_T4_T5_,@function
        .size           _ZN2at6native27unrolled_elementwise_kernelINS0_13BinaryFunctorIN3c108BFloat16ES4_bZZZNS0_23logical_xor_kernel_cudaERNS_14TensorIteratorEENKUlvE0_clEvENKUlvE8_clEvEUlS4_S4_E_EESt5arrayIPcLm3EELi4E23TrivialOffsetCalculatorILi2EjESE_ILi1EjENS0_6memory12LoadWithCastILi2EEENSH_13StoreWithCastILi1EEEEEviT_T0_T2_T3_T4_T5_,(.L_x_42696 - _ZN2at6native27unrolled_elementwise_kernelINS0_13BinaryFunctorIN3c108BFloat16ES4_bZZZNS0_23logical_xor_kernel_cudaERNS_14TensorIteratorEENKUlvE0_clEvENKUlvE8_clEvEUlS4_S4_E_EESt5arrayIPcLm3EELi4E23TrivialOffsetCalculatorILi2EjESE_ILi1EjENS0_6memory12LoadWithCastILi2EEENSH_13StoreWithCastILi1EEEEEviT_T0_T2_T3_T4_T5_)
        .other          _ZN2at6native27unrolled_elementwise_kernelINS0_13BinaryFunctorIN3c108BFloat16ES4_bZZZNS0_23logical_xor_kernel_cudaERNS_14TensorIteratorEENKUlvE0_clEvENKUlvE8_clEvEUlS4_S4_E_EESt5arrayIPcLm3EELi4E23TrivialOffsetCalculatorILi2EjESE_ILi1EjENS0_6memory12LoadWithCastILi2EEENSH_13StoreWithCastILi1EEEEEviT_T0_T2_T3_T4_T5_,@"STO_CUDA_ENTRY STV_DEFAULT"
_ZN2at6native27unrolled_elementwise_kernelINS0_13BinaryFunctorIN3c108BFloat16ES4_bZZZNS0_23logical_xor_kernel_cudaERNS_14TensorIteratorEENKUlvE0_clEvENKUlvE8_clEvEUlS4_S4_E_EESt5arrayIPcLm3EELi4E23TrivialOffsetCalculatorILi2EjESE_ILi1EjENS0_6memory12LoadWithCastILi2EEENSH_13StoreWithCastILi1EEEEEviT_T0_T2_T3_T4_T5_:
.text._ZN2at6native27unrolled_elementwise_kernelINS0_13BinaryFunctorIN3c108BFloat16ES4_bZZZNS0_23logical_xor_kernel_cudaERNS_14TensorIteratorEENKUlvE0_clEvENKUlvE8_clEvEUlS4_S4_E_EESt5arrayIPcLm3EELi4E23TrivialOffsetCalculatorILi2EjESE_ILi1EjENS0_6memory12LoadWithCastILi2EEENSH_13StoreWithCastILi1EEEEEviT_T0_T2_T3_T4_T5_:
        /* <DEDUP_REMOVED lines=8> */
[----:B------:R-:W-:Y:S01]  /*0080*/  PRMT R25, RZ, 0x7610, R25 ;  /* 0x00007610ff197816 */ /* 0x000fe20000000019 */
[----:B------:R-:W0:Y:S01]  /*0090*/  LDCU.U8 UR39, c[0x0][0x3a5] ;  /* 0x000074a0ff2777ac */ /* 0x000e220008000000 */
        /* <DEDUP_REMOVED lines=26> */
.L_x_1008:
[----:B------:R-:W2:Y:S02]  /*0240*/  LDG.E.U8 R4, desc[UR36][R4.64] ;  /* 0x0000002404047981 */ /* 0x000ea4000c1e1100 */
[----:B--2---:R-:W-:-:S04]  /*0250*/  I2FP.F32.U32 R0, R4 ;  /* 0x0000000400007245 */ /* 0x004fc80000201000 */
[----:B------:R-:W-:-:S04]  /*0260*/  F2FP.BF16.F32.PACK_AB R0, RZ, R0 ;  /* 0x00000000ff00723e */ /* 0x000fc800000010ff */
[----:B------:R-:W-:Y:S01]  /*0270*/  PRMT R26, R0, 0x7610, R26 ;  /* 0x00007610001a7816 */ /* 0x000fe2000000001a */
[----:B------:R-:W-:Y:S06]  /*0280*/  BRA `(.L_x_1010) ;  /* 0x0000000c00e47947 */ /* 0x000fec0003800000 */
.L_x_1007:
        /* <DEDUP_REMOVED lines=11> */
.L_x_1012:
[----:B------:R-:W2:Y:S02]  /*0340*/  LDG.E R4, desc[UR36][R4.64] ;  /* 0x0000002404047981 */ /* 0x000ea4000c1e1900 */
[----:B--2---:R-:W-:-:S04]  /*0350*/  I2FP.F32.S32 R0, R4 ;  /* 0x0000000400007245 */ /* 0x004fc80000201400 */
[----:B------:R-:W-:-:S04]  /*0360*/  F2FP.BF16.F32.PACK_AB R0, RZ, R0 ;  /* 0x00000000ff00723e */ /* 0x000fc800000010ff */
[----:B------:R-:W-:Y:S01]  /*0370*/  PRMT R26, R0, 0x7610, R26 ;  /* 0x00007610001a7816 */ /* 0x000fe2000000001a */
[----:B------:R-:W-:Y:S06]  /*0380*/  BRA `(.L_x_1010) ;  /* 0x0000000c00a47947 */ /* 0x000fec0003800000 */
.L_x_1011:
[----:B------:R-:W2:Y:S02]  /*0390*/  LDG.E.U16 R4, desc[UR36][R4.64] ;  /* 0x0000002404047981 */ /* 0x000ea4000c1e1500 */
[----:B--2---:R-:W0:Y:S02]  /*03a0*/  I2F.S16 R0, R4 ;  /* 0x0000000400007306 */ /* 0x004e240000101400 */
[----:B0-----:R-:W-:-:S04]  /*03b0*/  F2FP.BF16.F32.PACK_AB R0, RZ, R0 ;  /* 0x00000000ff00723e */ /* 0x001fc800000010ff */
[----:B------:R-:W-:Y:S01]  /*03c0*/  PRMT R26, R0, 0x7610, R26 ;  /* 0x00007610001a7816 */ /* 0x000fe2000000001a */
[----:B------:R-:W-:Y:S06]  /*03d0*/  BRA `(.L_x_1010) ;  /* 0x0000000c00907947 */ /* 0x000fec0003800000 */
.L_x_1006:
        /* <DEDUP_REMOVED lines=9> */
.L_x_1014:
[----:B------:R-:W2:Y:S02]  /*0470*/  LDG.E.U16 R0, desc[UR36][R4.64] ;  /* 0x0000002404007981 */ /* 0x000ea4000c1e1500 */
[----:B--2---:R-:W-:-:S05]  /*0480*/  HADD2.F32 R0, -RZ, R0.H0_H0 ;  /* 0x20000000ff007230 */ /* 0x004fca0000004100 */
[----:B------:R-:W-:-:S04]  /*0490*/  F2FP.BF16.F32.PACK_AB R0, RZ, R0 ;  /* 0x00000000ff00723e */ /* 0x000fc800000010ff */
[----:B------:R-:W-:Y:S01]  /*04a0*/  PRMT R26, R0, 0x7610, R26 ;  /* 0x00007610001a7816 */ /* 0x000fe2000000001a */
[----:B------:R-:W-:Y:S06]  /*04b0*/  BRA `(.L_x_1010) ;  /* 0x0000000c00587947 */ /* 0x000fec0003800000 */
.L_x_1013:
        /* <DEDUP_REMOVED lines=9> */
.L_x_1016:
[----:B------:R-:W2:Y:S02]  /*0550*/  LDG.E.U16 R4, desc[UR36][R4.64] ;  /* 0x0000002404047981 */ /* 0x000ea4000c1e1500 */
[----:B--2---:R-:W-:-:S05]  /*0560*/  HADD2.F32 R0, -RZ, R4.H0_H0 ;  /* 0x20000004ff007230 */ /* 0x004fca0000004100 */
[----:B------:R-:W-:-:S04]  /*0570*/  F2FP.BF16.F32.PACK_AB R0, RZ, R0 ;  /* 0x00000000ff00723e */ /* 0x000fc800000010ff */
[----:B------:R-:W-:Y:S01]  /*0580*/  PRMT R26, R0, 0x7610, R26 ;  /* 0x00007610001a7816 */ /* 0x000fe2000000001a */
[----:B------:R-:W-:Y:S06]  /*0590*/  BRA `(.L_x_1010) ;  /* 0x0000000c00207947 */ /* 0x000fec0003800000 */
.L_x_1015:
        /* <DEDUP_REMOVED lines=13> */
.L_x_1005:
        /* <DEDUP_REMOVED lines=14> */
.L_x_1019:
        /* <DEDUP_REMOVED lines=13> */
.L_x_1018:
        /* <DEDUP_REMOVED lines=27> */
.L_x_1021:
        /* <DEDUP_REMOVED lines=15> */
.L_x_1020:
[----:B------:R0:W5:Y:S01]  /*0ac0*/  LDG.E.U16 R26, desc[UR36][R4.64] ;  /* 0x00000024041a7981 */ /* 0x000162000c1e1500 */
[----:B------:R-:W-:Y:S05]  /*0ad0*/  BRA `(.L_x_1010) ;  /* 0x0000000400d07947 */ /* 0x000fea0003800000 */
.L_x_1017:
        /* <DEDUP_REMOVED lines=13> */
.L_x_1024:
        /* <DEDUP_REMOVED lines=21> */
.L_x_1028:
[----:B------:R-:W-:Y:S05]  /*0d00*/  BSYNC.RECONVERGENT B1 ;  /* 0x0000000000017941 */ /* 0x000fea0003800200 */
.L_x_1027:
[----:B------:R-:W-:Y:S01]  /*0d10*/  IMAD.SHL.U32 R0, R0, 0x100000, RZ ;  /* 0x0010000000007824 */ /* 0x000fe200078e00ff */
[----:B------:R-:W-:-:S04]  /*0d20*/  LEA R3, R3, 0x3b800000, 0x17 ;  /* 0x3b80000003037811 */ /* 0x000fc800078eb8ff */
[----:B------:R-:W-:-:S07]  /*0d30*/  LOP3.LUT R0, R3, R0, R7, 0xfe, !PT ;  /* 0x0000000003007212 */ /* 0x000fce00078efe07 */
.L_x_1026:
[----:B------:R-:W-:Y:S05]  /*0d40*/  BSYNC.RECONVERGENT B0 ;  /* 0x0000000000007941 */ /* 0x000fea0003800200 */
.L_x_1025:
[----:B------:R-:W-:-:S04]  /*0d50*/  F2FP.BF16.F32.PACK_AB R0, RZ, R0 ;  /* 0x00000000ff00723e */ /* 0x000fc800000010ff */
[----:B------:R-:W-:Y:S01]  /*0d60*/  PRMT R26, R0, 0x7610, R26 ;  /* 0x00007610001a7816 */ /* 0x000fe2000000001a */
[----:B------:R-:W-:Y:S06]  /*0d70*/  BRA `(.L_x_1010) ;  /* 0x0000000400287947 */ /* 0x000fec0003800000 */
.L_x_1023:
        /* <DEDUP_REMOVED lines=21> */
.L_x_1032:
[----:B------:R-:W-:Y:S05]  /*0ed0*/  BSYNC.RECONVERGENT B1 ;  /* 0x0000000000017941 */ /* 0x000fea0003800200 */
.L_x_1031:
[----:B------:R-:W-:Y:S01]  /*0ee0*/  IMAD.SHL.U32 R0, R0, 0x200000, RZ ;  /* 0x0020000000007824 */ /* 0x000fe200078e00ff */
[----:B------:R-:W-:-:S04]  /*0ef0*/  LEA R3, R3, 0x37800000, 0x17 ;  /* 0x3780000003037811 */ /* 0x000fc800078eb8ff */
[----:B------:R-:W-:-:S07]  /*0f00*/  LOP3.LUT R0, R3, R0, R7, 0xfe, !PT ;  /* 0x0000000003007212 */ /* 0x000fce00078efe07 */
.L_x_1030:
[----:B------:R-:W-:Y:S05]  /*0f10*/  BSYNC.RECONVERGENT B0 ;  /* 0x0000000000007941 */ /* 0x000fea0003800200 */
.L_x_1029:
[----:B------:R-:W-:-:S04]  /*0f20*/  F2FP.BF16.F32.PACK_AB R0, RZ, R0 ;  /* 0x00000000ff00723e */ /* 0x000fc800000010ff */
[----:B------:R-:W-:Y:S01]  /*0f30*/  PRMT R26, R0, 0x7610, R26 ;  /* 0x00007610001a7816 */ /* 0x000fe2000000001a */
[----:B------:R-:W-:Y:S06]  /*0f40*/  BRA `(.L_x_1010) ;  /* 0x0000000000b47947 */ /* 0x000fec0003800000 */
.L_x_1022:
[----:B------:R-:W-:-:S09]  /*0f50*/  UISETP.NE.AND UP0, UPT, UR4, 0x1c, UPT ;  /* 0x0000001c0400788c */ /* 0x000fd2000bf05270 */
[----:B------:R-:W-:Y:S05]  /*0f60*/  BRA.U !UP0, `(.L_x_1033) ;  /* 0x00000001089c7547 */ /* 0x000fea000b800000 */
[----:B------:R-:W-:-:S09]  /*0f70*/  UISETP.NE.AND UP0, UPT, UR4, 0x1d, UPT ;  /* 0x0000001d0400788c */ /* 0x000fd2000bf05270 */
[----:B------:R-:W-:Y:S05]  /*0f80*/  BRA.U !UP0, `(.L_x_1034) ;  /* 0x0000000108807547 */ /* 0x000fea000b800000 */
[----:B------:R-:W-:-:S09]  /*0f90*/  UISETP.NE.AND UP0, UPT, UR4, 0x2c, UPT ;  /* 0x0000002c0400788c */ /* 0x000fd2000bf05270 */
[----:B------:R-:W-:Y:S05]  /*0fa0*/  BRA.U !UP0, `(.L_x_1035) ;  /* 0x0000000108487547 */ /* 0x000fea000b800000 */
.L_x_1009:
        /* <DEDUP_REMOVED lines=16> */
.L_x_1036:
[----:B------:R-:W-:Y:S01]  /*10b0*/  PRMT R26, RZ, 0x7610, R26 ;  /* 0x00007610ff1a7816 */ /* 0x000fe2000000001a */
[----:B------:R-:W-:Y:S06]  /*10c0*/  BRA `(.L_x_1010) ;  /* 0x0000000000547947 */ /* 0x000fec0003800000 */
.L_x_1035:
        /* <DEDUP_REMOVED lines=8> */
.L_x_1038:
[----:B------:R-:W-:Y:S05]  /*1150*/  BSYNC.RECONVERGENT B0 ;  /* 0x0000000000007941 */ /* 0x000fea0003800200 */
.L_x_1037:
[----:B------:R-:W-:-:S04]  /*1160*/  F2FP.BF16.F32.PACK_AB R0, RZ, R0 ;  /* 0x00000000ff00723e */ /* 0x000fc800000010ff */
[----:B------:R-:W-:Y:S01]  /*1170*/  PRMT R26, R0, 0x7610, R26 ;  /* 0x00007610001a7816 */ /* 0x000fe2000000001a */
[----:B------:R-:W-:Y:S06]  /*1180*/  BRA `(.L_x_1010) ;  /* 0x0000000000247947 */ /* 0x000fec0003800000 */
.L_x_1034:
[----:B------:R-:W2:Y:S02]  /*1190*/  LDG.E.64 R4, desc[UR36][R4.64] ;  /* 0x0000002404047981 */ /* 0x000ea4000c1e1b00 */
[----:B--2---:R-:W0:Y:S02]  /*11a0*/  I2F.U64 R0, R4 ;  /* 0x0000000400007312 */ /* 0x004e240000301000 */
[----:B0-----:R-:W-:-:S04]  /*11b0*/  F2FP.BF16.F32.PACK_AB R0, RZ, R0 ;  /* 0x00000000ff00723e */ /* 0x001fc800000010ff */
[----:B------:R-:W-:Y:S01]  /*11c0*/  PRMT R26, R0, 0x7610, R26 ;  /* 0x00007610001a7816 */ /* 0x000fe2000000001a */
[----:B------:R-:W-:Y:S06]  /*11d0*/  BRA `(.L_x_1010) ;  /* 0x0000000000107947 */ /* 0x000fec0003800000 */
.L_x_1033:
[----:B------:R-:W2:Y:S02]  /*11e0*/  LDG.E R4, desc[UR36][R4.64] ;  /* 0x0000002404047981 */ /* 0x000ea4000c1e1900 */
[----:B--2---:R-:W-:-:S04]  /*11f0*/  I2FP.F32.U32 R0, R4 ;  /* 0x0000000400007245 */ /* 0x004fc80000201000 */
[----:B------:R-:W-:-:S04]  /*1200*/  F2FP.BF16.F32.PACK_AB R0, RZ, R0 ;  /* 0x00000000ff00723e */ /* 0x000fc800000010ff */
[----:B------:R-:W-:-:S07]  /*1210*/  PRMT R26, R0, 0x7610, R26 ;  /* 0x00007610001a7816 */ /* 0x000fce000000001a */
.L_x_1010:
[----:B0-----:R-:W0:Y:S01]  /*1220*/  LDC.64 R4, c[0x0][0x398] ;  /* 0x0000e600ff047b82 */ /* 0x001e220000000a00 */
[----:B------:R-:W1:Y:S01]  /*1230*/  LDCU UR5, c[0x0][0x3ac] ;  /* 0x00007580ff0577ac */ /* 0x000e620008000800 */
        /* <DEDUP_REMOVED lines=19> */
.L_x_1042:
[----:B------:R-:W2:Y:S02]  /*1370*/  LDG.E.U8 R4, desc[UR36][R4.64] ;  /* 0x0000002404047981 */ /* 0x000ea4000c1e1100 */
[----:B--2---:R-:W-:-:S04]  /*1380*/  I2FP.F32.U32 R0, R4 ;  /* 0x0000000400007245 */ /* 0x004fc80000201000 */
[----:B------:R-:W-:-:S04]  /*1390*/  F2FP.BF16.F32.PACK_AB R0, RZ, R0 ;  /* 0x00000000ff00723e */ /* 0x000fc800000010ff */
[----:B------:R-:W-:Y:S01]  /*13a0*/  PRMT R25, R0, 0x7610, R25 ;  /* 0x0000761000197816 */ /* 0x000fe20000000019 */
[----:B------:R-:W-:Y:S06]  /*13b0*/  BRA `(.L_x_1044) ;  /* 0x0000000c00e47947 */ /* 0x000fec0003800000 */
.L_x_1041:
        /* <DEDUP_REMOVED lines=11> */
.L_x_1046:
[----:B------:R-:W2:Y:S02]  /*1470*/  LDG.E R4, desc[UR36][R4.64] ;  /* 0x0000002404047981 */ /* 0x000ea4000c1e1900 */
[----:B--2---:R-:W-:-:S04]  /*1480*/  I2FP.F32.S32 R0, R4 ;  /* 0x0000000400007245 */ /* 0x004fc80000201400 */
[----:B------:R-:W-:-:S04]  /*1490*/  F2FP.BF16.F32.PACK_AB R0, RZ, R0 ;  /* 0x00000000ff00723e */ /* 0x000fc800000010ff */
[----:B------:R-:W-:Y:S01]  /*14a0*/  PRMT R25, R0, 0x7610, R25 ;  /* 0x0000761000197816 */ /* 0x000fe20000000019 */
[----:B------:R-:W-:Y:S06]  /*14b0*/  BRA `(.L_x_1044) ;  /* 0x0000000c00a47947 */ /* 0x000fec0003800000 */
.L_x_1045:
[----:B------:R-:W2:Y:S02]  /*14c0*/  LDG.E.U16 R4, desc[UR36][R4.64] ;  /* 0x0000002404047981 */ /* 0x000ea4000c1e1500 */
[----:B--2---:R-:W0:Y:S02]  /*14d0*/  I2F.S16 R0, R4 ;  /* 0x0000000400007306 */ /* 0x004e240000101400 */
[----:B0-----:R-:W-:-:S04]  /*14e0*/  F2FP.BF16.F32.PACK_AB R0, RZ, R0 ;  /* 0x00000000ff00723e */ /* 0x001fc800000010ff */
[----:B------:R-:W-:Y:S01]  /*14f0*/  PRMT R25, R0, 0x7610, R25 ;  /* 0x0000761000197816 */ /* 0x000fe20000000019 */
[----:B------:R-:W-:Y:S06]  /*1500*/  BRA `(.L_x_1044) ;  /* 0x0000000c00907947 */ /* 0x000fec0003800000 */
.L_x_1040:
        /* <DEDUP_REMOVED lines=9> */
.L_x_1048:
[----:B------:R-:W2:Y:S02]  /*15a0*/  LDG.E.U16 R0, desc[UR36][R4.64] ;  /* 0x0000002404007981 */ /* 0x000ea4000c1e1500 */
[----:B--2---:R-:W-:-:S05]  /*15b0*/  HADD2.F32 R0, -RZ, R0.H0_H0 ;  /* 0x20000000ff007230 */ /* 0x004fca0000004100 */
[----:B------:R-:W-:-:S04]  /*15c0*/  F2FP.BF16.F32.PACK_AB R0, RZ, R0 ;  /* 0x00000000ff00723e */ /* 0x000fc800000010ff */
[----:B------:R-:W-:Y:S01]  /*15d0*/  PRMT R25, R0, 0x7610, R25 ;  /* 0x0000761000197816 */ /* 0x000fe20000000019 */
[----:B------:R-:W-:Y:S06]  /*15e0*/  BRA `(.L_x_1044) ;  /* 0x0000000c00587947 */ /* 0x000fec0003800000 */
.L_x_1047:
        /* <DEDUP_REMOVED lines=9> */
.L_x_1050:
[----:B------:R-:W2:Y:S02]  /*1680*/  LDG.E.U16 R4, desc[UR36][R4.64] ;  /* 0x0000002404047981 */ /* 0x000ea4000c1e1500 */
[----:B--2---:R-:W-:-:S05]  /*1690*/  HADD2.F32 R0, -RZ, R4.H0_H0 ;  /* 0x20000004ff007230 */ /* 0x004fca0000004100 */
[----:B------:R-:W-:-:S04]  /*16a0*/  F2FP.BF16.F32.PACK_AB R0, RZ, R0 ;  /* 0x00000000ff00723e */ /* 0x000fc800000010ff */
[----:B------:R-:W-:Y:S01]  /*16b0*/  PRMT R25, R0, 0x7610, R25 ;  /* 0x0000761000197816 */ /* 0x000fe20000000019 */
[----:B------:R-:W-:Y:S06]  /*16c0*/  BRA `(.L_x_1044) ;  /* 0x0000000c00207947 */ /* 0x000fec0003800000 */
.L_x_1049:
        /* <DEDUP_REMOVED lines=13> */
.L_x_1039:
        /* <DEDUP_REMOVED lines=14> */
.L_x_1053:
        /* <DEDUP_REMOVED lines=13> */
.L_x_1052:
        /* <DEDUP_REMOVED lines=27> */
.L_x_1055:
        /* <DEDUP_REMOVED lines=15> */
.L_x_1054:
[----:B------:R0:W5:Y:S01]  /*1bf0*/  LDG.E.U16 R25, desc[UR36][R4.64] ;  /* 0x0000002404197981 */ /* 0x000162000c1e1500 */
[----:B------:R-:W-:Y:S05]  /*1c00*/  BRA `(.L_x_1044) ;  /* 0x0000000400d07947 */ /* 0x000fea0003800000 */
.L_x_1051:
        /* <DEDUP_REMOVED lines=13> */
.L_x_1058:
        /* <DEDUP_REMOVED lines=21> */
.L_x_1062:
[----:B------:R-:W-:Y:S05]  /*1e30*/  BSYNC.RECONVERGENT B1 ;  /* 0x0000000000017941 */ /* 0x000fea0003800200 */
.L_x_1061:
[----:B------:R-:W-:Y:S01]  /*1e40*/  IMAD.SHL.U32 R0, R0, 0x100000, RZ ;  /* 0x0010000000007824 */ /* 0x000fe200078e00ff */
[----:B------:R-:W-:-:S04]  /*1e50*/  LEA R3, R3, 0x3b800000, 0x17 ;  /* 0x3b80000003037811 */ /* 0x000fc800078eb8ff */
[----:B------:R-:W-:-:S07]  /*1e60*/  LOP3.LUT R0, R3, R0, R7, 0xfe, !PT ;  /* 0x0000000003007212 */ /* 0x000fce00078efe07 */
.L_x_1060:
[----:B------:R-:W-:Y:S05]  /*1e70*/  BSYNC.RECONVERGENT B0 ;  /* 0x0000000000007941 */ /* 0x000fea0003800200 */
.L_x_1059:
[----:B------:R-:W-:-:S04]  /*1e80*/  F2FP.BF16.F32.PACK_AB R0, RZ, R0 ;  /* 0x00000000ff00723e */ /* 0x000fc800000010ff */
[----:B------:R-:W-:Y:S01]  /*1e90*/  PRMT R25, R0, 0x7610, R25 ;  /* 0x0000761000197816 */ /* 0x000fe20000000019 */
[----:B------:R-:W-:Y:S06]  /*1ea0*/  BRA `(.L_x_1044) ;  /* 0x0000000400287947 */ /* 0x000fec0003800000 */
.L_x_1057:
        /* <DEDUP_REMOVED lines=21> */
.L_x_1066:
[----:B------:R-:W-:Y:S05]  /*2000*/  BSYNC.RECONVERGENT B1 ;  /* 0x0000000000017941 */ /* 0x000fea0003800200 */
.L_x_1065:
[----:B------:R-:W-:Y:S01]  /*2010*/  IMAD.SHL.U32 R0, R0, 0x200000, RZ ;  /* 0x0020000000007824 */ /* 0x000fe200078e00ff */
[----:B------:R-:W-:-:S04]  /*2020*/  LEA R3, R3, 0x37800000, 0x17 ;  /* 0x3780000003037811 */ /* 0x000fc800078eb8ff */
[----:B------:R-:W-:-:S07]  /*2030*/  LOP3.LUT R0, R3, R0, R7, 0xfe, !PT ;  /* 0x0000000003007212 */ /* 0x000fce00078efe07 */
.L_x_1064:
[----:B------:R-:W-:Y:S05]  /*2040*/  BSYNC.RECONVERGENT B0 ;  /* 0x0000000000007941 */ /* 0x000fea0003800200 */
.L_x_1063:
[----:B------:R-:W-:-:S04]  /*2050*/  F2FP.BF16.F32.PACK_AB R0, RZ, R0 ;  /* 0x00000000ff00723e */ /* 0x000fc800000010ff */
[----:B------:R-:W-:Y:S01]  /*2060*/  PRMT R25, R0, 0x7610, R25 ;  /* 0x0000761000197816 */ /* 0x000fe20000000019 */
[----:B------:R-:W-:Y:S06]  /*2070*/  BRA `(.L_x_1044) ;  /* 0x0000000000b47947 */ /* 0x000fec0003800000 */
.L_x_1056:
[----:B------:R-:W-:-:S09]  /*2080*/  UISETP.NE.AND UP0, UPT, UR4, 0x1c, UPT ;  /* 0x0000001c0400788c */ /* 0x000fd2000bf05270 */
[----:B------:R-:W-:Y:S05]  /*2090*/  BRA.U !UP0, `(.L_x_1067) ;  /* 0x00000001089c7547 */ /* 0x000fea000b800000 */
[----:B------:R-:W-:-:S09]  /*20a0*/  UISETP.NE.AND UP0, UPT, UR4, 0x1d, UPT ;  /* 0x0000001d0400788c */ /* 0x000fd2000bf05270 */
[----:B------:R-:W-:Y:S05]  /*20b0*/  BRA.U !UP0, `(.L_x_1068) ;  /* 0x0000000108807547 */ /* 0x000fea000b800000 */
[----:B------:R-:W-:-:S09]  /*20c0*/  UISETP.NE.AND UP0, UPT, UR4, 0x2c, UPT ;  /* 0x0000002c0400788c */ /* 0x000fd2000bf05270 */
[----:B------:R-:W-:Y:S05]  /*20d0*/  BRA.U !UP0, `(.L_x_1069) ;  /* 0x0000000108487547 */ /* 0x000fea000b800000 */
.L_x_1043:
        /* <DEDUP_REMOVED lines=16> */
.L_x_1070:
[----:B------:R-:W-:Y:S01]  /*21e0*/  PRMT R25, RZ, 0x7610, R25 ;  /* 0x00007610ff197816 */ /* 0x000fe20000000019 */
[----:B------:R-:W-:Y:S06]  /*21f0*/  BRA `(.L_x_1044) ;  /* 0x0000000000547947 */ /* 0x000fec0003800000 */
.L_x_1069:
        /* <DEDUP_REMOVED lines=8> */
.L_x_1072:
[----:B------:R-:W-:Y:S05]  /*2280*/  BSYNC.RECONVERGENT B0 ;  /* 0x0000000000007941 */ /* 0x000fea0003800200 */
.L_x_1071:
[----:B------:R-:W-:-:S04]  /*2290*/  F2FP.BF16.F32.PACK_AB R0, RZ, R0 ;  /* 0x00000000ff00723e */ /* 0x000fc800000010ff */
[----:B------:R-:W-:Y:S01]  /*22a0*/  PRMT R25, R0, 0x7610, R25 ;  /* 0x0000761000197816 */ /* 0x000fe20000000019 */
[----:B------:R-:W-:Y:S06]  /*22b0*/  BRA `(.L_x_1044) ;  /* 0x0000000000247947 */ /* 0x000fec0003800000 */
.L_x_1068:
[----:B------:R-:W2:Y:S02]  /*22c0*/  LDG.E.64 R4, desc[UR36][R4.64] ;  /* 0x0000002404047981 */ /* 0x000ea4000c1e1b00 */
[----:B--2---:R-:W0:Y:S02]  /*22d0*/  I2F.U64 R0, R4 ;  /* 0x0000000400007312 */ /* 0x004e240000301000 */
[----:B0-----:R-:W-:-:S04]  /*22e0*/  F2FP.BF16.F32.PACK_AB R0, RZ, R0 ;  /* 0x00000000ff00723e */ /* 0x001fc800000010ff */
[----:B------:R-:W-:Y:S01]  /*22f0*/  PRMT R25, R0, 0x7610, R25 ;  /* 0x0000761000197816 */ /* 0x000fe20000000019 */
[----:B------:R-:W-:Y:S06]  /*2300*/  BRA `(.L_x_1044) ;  /* 0x0000000000107947 */ /* 0x000fec0003800000 */
.L_x_1067:
[----:B------:R-:W2:Y:S02]  /*2310*/  LDG.E R4, desc[UR36][R4.64] ;  /* 0x0000002404047981 */ /* 0x000ea4000c1e1900 */
[----:B--2---:R-:W-:-:S04]  /*2320*/  I2FP.F32.U32 R0, R4 ;  /* 0x0000000400007245 */ /* 0x004fc80000201000 */
[----:B------:R-:W-:-:S04]  /*2330*/  F2FP.BF16.F32.PACK_AB R0, RZ, R0 ;  /* 0x00000000ff00723e */ /* 0x000fc800000010ff */
[----:B------:R-:W-:-:S07]  /*2340*/  PRMT R25, R0, 0x7610, R25 ;  /* 0x0000761000197816 */ /* 0x000fce0000000019 */
.L_x_1044:
[----:B------:R-:W-:-:S07]  /*2350*/  VIADD R27, R19, 0x80 ;  /* 0x00000080131b7836 */ /* 0x000fce0000000000 */
.L_x_1004:
[----:B------:R-:W-:Y:S05]  /*2360*/  BSYNC.RECONVERGENT B6 ;  /* 0x0000000000067941 */ /* 0x000fea0003800200 */
.L_x_1003:
[----:B------:R-:W-:Y:S01]  /*2370*/  ISETP.GE.AND P0, PT, R27, R16, PT ;  /* 0x000000101b00720c */ /* 0x000fe20003f06270 */
[----:B------:R-:W-:Y:S01]  /*2380*/  BSSY.RECONVERGENT B6, `(.L_x_1073) ;  /* 0x000022c000067945 */ /* 0x000fe20003800200 */
[----:B------:R-:W-:Y:S02]  /*2390*/  PRMT R24, RZ, 0x7610, R24 ;  /* 0x00007610ff187816 */ /* 0x000fe40000000018 */
[----:B------:R-:W-:-:S09]  /*23a0*/  PRMT R23, RZ, 0x7610, R23 ;  /* 0x00007610ff177816 */ /* 0x000fd20000000017 */
        /* <DEDUP_REMOVED lines=23> */
.L_x_1078:
[----:B------:R-:W2:Y:S02]  /*2520*/  LDG.E.U8 R4, desc[UR36][R4.64] ;  /* 0x0000002404047981 */ /* 0x000ea4000c1e1100 */
[----:B--2---:R-:W-:-:S04]  /*2530*/  I2FP.F32.U32 R0, R4 ;  /* 0x0000000400007245 */ /* 0x004fc80000201000 */
[----:B------:R-:W-:-:S04]  /*2540*/  F2FP.BF16.F32.PACK_AB R0, RZ, R0 ;  /* 0x00000000ff00723e */ /* 0x000fc800000010ff */
[----:B------:R-:W-:Y:S01]  /*2550*/  PRMT R24, R0, 0x7610, R24 ;  /* 0x0000761000187816 */ /* 0x000fe20000000018 */
[----:B------:R-:W-:Y:S06]  /*2560*/  BRA `(.L_x_1080) ;  /* 0x0000000c00e47947 */ /* 0x000fec0003800000 */
.L_x_1077:
        /* <DEDUP_REMOVED lines=11> */
.L_x_1082:
[----:B------:R-:W2:Y:S02]  /*2620*/  LDG.E R4, desc[UR36][R4.64] ;  /* 0x0000002404047981 */ /* 0x000ea4000c1e1900 */
[----:B--2---:R-:W-:-:S04]  /*2630*/  I2FP.F32.S32 R0, R4 ;  /* 0x0000000400007245 */ /* 0x004fc80000201400 */
[----:B------:R-:W-:-:S04]  /*2640*/  F2FP.BF16.F32.PACK_AB R0, RZ, R0 ;  /* 0x00000000ff00723e */ /* 0x000fc800000010ff */
[----:B------:R-:W-:Y:S01]  /*2650*/  PRMT R24, R0, 0x7610, R24 ;  /* 0x0000761000187816 */ /* 0x000fe20000000018 */
[----:B------:R-:W-:Y:S06]  /*2660*/  BRA `(.L_x_1080) ;  /* 0x0000000c00a47947 */ /* 0x000fec0003800000 */
.L_x_1081:
[----:B------:R-:W2:Y:S02]  /*2670*/  LDG.E.U16 R4, desc[UR36][R4.64] ;  /* 0x0000002404047981 */ /* 0x000ea4000c1e1500 */
[----:B--2---:R-:W0:Y:S02]  /*2680*/  I2F.S16 R0, R4 ;  /* 0x0000000400007306 */ /* 0x004e240000101400 */
[----:B0-----:R-:W-:-:S04]  /*2690*/  F2FP.BF16.F32.PACK_AB R0, RZ, R0 ;  /* 0x00000000ff00723e */ /* 0x001fc800000010ff */
[----:B------:R-:W-:Y:S01]  /*26a0*/  PRMT R24, R0, 0x7610, R24 ;  /* 0x0000761000187816 */ /* 0x000fe20000000018 */
[----:B------:R-:W-:Y:S06]  /*26b0*/  BRA `(.L_x_1080) ;  /* 0x0000000c00907947 */ /* 0x000fec0003800000 */
.L_x_1076:
        /* <DEDUP_REMOVED lines=9> */
.L_x_1084:
[----:B------:R-:W2:Y:S02]  /*2750*/  LDG.E.U16 R0, desc[UR36][R4.64] ;  /* 0x0000002404007981 */ /* 0x000ea4000c1e1500 */
[----:B--2---:R-:W-:-:S05]  /*2760*/  HADD2.F32 R0, -RZ, R0.H0_H0 ;  /* 0x20000000ff007230 */ /* 0x004fca0000004100 */
[----:B------:R-:W-:-:S04]  /*2770*/  F2FP.BF16.F32.PACK_AB R0, RZ, R0 ;  /* 0x00000000ff00723e */ /* 0x000fc800000010ff */
[----:B------:R-:W-:Y:S01]  /*2780*/  PRMT R24, R0, 0x7610, R24 ;  /* 0x0000761000187816 */ /* 0x000fe20000000018 */
[----:B------:R-:W-:Y:S06]  /*2790*/  BRA `(.L_x_1080) ;  /* 0x0000000c00587947 */ /* 0x000fec0003800000 */
.L_x_1083:
        /* <DEDUP_REMOVED lines=9> */
.L_x_1086:
[----:B------:R-:W2:Y:S02]  /*2830*/  LDG.E.U16 R4, desc[UR36][R4.64] ;  /* 0x0000002404047981 */ /* 0x000ea4000c1e1500 */
[----:B--2---:R-:W-:-:S05]  /*2840*/  HADD2.F32 R0, -RZ, R4.H0_H0 ;  /* 0x20000004ff007230 */ /* 0x004fca0000004100 */
[----:B------:R-:W-:-:S04]  /*2850*/  F2FP.BF16.F32.PACK_AB R0, RZ, R0 ;  /* 0x00000000ff00723e */ /* 0x000fc800000010ff */
[----:B------:R-:W-:Y:S01]  /*2860*/  PRMT R24, R0, 0x7610, R24 ;  /* 0x0000761000187816 */ /* 0x000fe20000000018 */
[----:B------:R-:W-:Y:S06]  /*2870*/  BRA `(.L_x_1080) ;  /* 0x0000000c00207947 */ /* 0x000fec0003800000 */
.L_x_1085:
        /* <DEDUP_REMOVED lines=13> */
.L_x_1075:
        /* <DEDUP_REMOVED lines=14> */
.L_x_1089:
        /* <DEDUP_REMOVED lines=13> */
.L_x_1088:
        /* <DEDUP_REMOVED lines=27> */
.L_x_1091:
        /* <DEDUP_REMOVED lines=15> */
.L_x_1090:
[----:B------:R0:W5:Y:S01]  /*2da0*/  LDG.E.U16 R24, desc[UR36][R4.64] ;  /* 0x0000002404187981 */ /* 0x000162000c1e1500 */
[----:B------:R-:W-:Y:S05]  /*2db0*/  BRA `(.L_x_1080) ;  /* 0x0000000400d07947 */ /* 0x000fea0003800000 */
.L_x_1087:
        /* <DEDUP_REMOVED lines=13> */
.L_x_1094:
        /* <DEDUP_REMOVED lines=21> */
.L_x_1098:
[----:B------:R-:W-:Y:S05]  /*2fe0*/  BSYNC.RECONVERGENT B1 ;  /* 0x0000000000017941 */ /* 0x000fea0003800200 */
.L_x_1097:
[----:B------:R-:W-:Y:S01]  /*2ff0*/  IMAD.SHL.U32 R0, R0, 0x100000, RZ ;  /* 0x0010000000007824 */ /* 0x000fe200078e00ff */
[----:B------:R-:W-:-:S04]  /*3000*/  LEA R3, R3, 0x3b800000, 0x17 ;  /* 0x3b80000003037811 */ /* 0x000fc800078eb8ff */
[----:B------:R-:W-:-:S07]  /*3010*/  LOP3.LUT R0, R3, R0, R7, 0xfe, !PT ;  /* 0x0000000003007212 */ /* 0x000fce00078efe07 */
.L_x_1096:
[----:B------:R-:W-:Y:S05]  /*3020*/  BSYNC.RECONVERGENT B0 ;  /* 0x0000000000007941 */ /* 0x000fea0003800200 */
.L_x_1095:
[----:B------:R-:W-:-:S04]  /*3030*/  F2FP.BF16.F32.PACK_AB R0, RZ, R0 ;  /* 0x00000000ff00723e */ /* 0x000fc800000010ff */
[----:B------:R-:W-:Y:S01]  /*3040*/  PRMT R24, R0, 0x7610, R24 ;  /* 0x0000761000187816 */ /* 0x000fe20000000018 */
[----:B------:R-:W-:Y:S06]  /*3050*/  BRA `(.L_x_1080) ;  /* 0x0000000400287947 */ /* 0x000fec0003800000 */
.L_x_1093:
        /* <DEDUP_REMOVED lines=21> */
.L_x_1102:
[----:B------:R-:W-:Y:S05]  /*31b0*/  BSYNC.RECONVERGENT B1 ;  /* 0x0000000000017941 */ /* 0x000fea0003800200 */
.L_x_1101:
[----:B------:R-:W-:Y:S01]  /*31c0*/  IMAD.SHL.U32 R0, R0, 0x200000, RZ ;  /* 0x0020000000007824 */ /* 0x000fe200078e00ff */
[----:B------:R-:W-:-:S04]  /*31d0*/  LEA R3, R3, 0x37800000, 0x17 ;  /* 0x3780000003037811 */ /* 0x000fc800078eb8ff */
[----:B------:R-:W-:-:S07]  /*31e0*/  LOP3.LUT R0, R3, R0, R7, 0xfe, !PT ;  /* 0x0000000003007212 */ /* 0x000fce00078efe07 */
.L_x_1100:
[----:B------:R-:W-:Y:S05]  /*31f0*/  BSYNC.RECONVERGENT B0 ;  /* 0x0000000000007941 */ /* 0x000fea0003800200 */
.L_x_1099:
[----:B------:R-:W-:-:S04]  /*3200*/  F2FP.BF16.F32.PACK_AB R0, RZ, R0 ;  /* 0x00000000ff00723e */ /* 0x000fc800000010ff */
[----:B------:R-:W-:Y:S01]  /*3210*/  PRMT R24, R0, 0x7610, R24 ;  /* 0x0000761000187816 */ /* 0x000fe20000000018 */
[----:B------:R-:W-:Y:S06]  /*3220*/  BRA `(.L_x_1080) ;  /* 0x0000000000b47947 */ /* 0x000fec0003800000 */
.L_x_1092:
        /* <DEDUP_REMOVED lines=14> */
.L_x_1106:
[----:B------:R-:W-:Y:S05]  /*3310*/  BSYNC.RECONVERGENT B0 ;  /* 0x0000000000007941 */ /* 0x000fea0003800200 */
.L_x_1105:
[----:B------:R-:W-:-:S04]  /*3320*/  F2FP.BF16.F32.PACK_AB R0, RZ, R0 ;  /* 0x00000000ff00723e */ /* 0x000fc800000010ff */
[----:B------:R-:W-:Y:S01]  /*3330*/  PRMT R24, R0, 0x7610, R24 ;  /* 0x0000761000187816 */ /* 0x000fe20000000018 */
[----:B------:R-:W-:Y:S06]  /*3340*/  BRA `(.L_x_1080) ;  /* 0x00000000006c7947 */ /* 0x000fec0003800000 */
.L_x_1079:
        /* <DEDUP_REMOVED lines=16> */
.L_x_1107:
[----:B------:R-:W-:Y:S01]  /*3450*/  PRMT R24, RZ, 0x7610, R24 ;  /* 0x00007610ff187816 */ /* 0x000fe20000000018 */
[----:B------:R-:W-:Y:S06]  /*3460*/  BRA `(.L_x_1080) ;  /* 0x0000000000247947 */ /* 0x000fec0003800000 */
.L_x_1104:
[----:B------:R-:W2:Y:S02]  /*3470*/  LDG.E.64 R4, desc[UR36][R4.64] ;  /* 0x0000002404047981 */ /* 0x000ea4000c1e1b00 */
[----:B--2---:R-:W0:Y:S02]  /*3480*/  I2F.U64 R0, R4 ;  /* 0x0000000400007312 */ /* 0x004e240000301000 */
[----:B0-----:R-:W-:-:S04]  /*3490*/  F2FP.BF16.F32.PACK_AB R0, RZ, R0 ;  /* 0x00000000ff00723e */ /* 0x001fc800000010ff */
[----:B------:R-:W-:Y:S01]  /*34a0*/  PRMT R24, R0, 0x7610, R24 ;  /* 0x0000761000187816 */ /* 0x000fe20000000018 */
[----:B------:R-:W-:Y:S06]  /*34b0*/  BRA `(.L_x_1080) ;  /* 0x0000000000107947 */ /* 0x000fec0003800000 */
.L_x_1103:
[----:B------:R-:W2:Y:S02]  /*34c0*/  LDG.E R4, desc[UR36][R4.64] ;  /* 0x0000002404047981 */ /* 0x000ea4000c1e1900 */
[----:B--2---:R-:W-:-:S04]  /*34d0*/  I2FP.F32.U32 R0, R4 ;  /* 0x0000000400007245 */ /* 0x004fc80000201000 */
[----:B------:R-:W-:-:S04]  /*34e0*/  F2FP.BF16.F32.PACK_AB R0, RZ, R0 ;  /* 0x00000000ff00723e */ /* 0x000fc800000010ff */
[----:B------:R-:W-:-:S07]  /*34f0*/  PRMT R24, R0, 0x7610, R24 ;  /* 0x0000761000187816 */ /* 0x000fce0000000018 */
.L_x_1080:
        /* <DEDUP_REMOVED lines=21> */
.L_x_1111:
[----:B------:R-:W2:Y:S02]  /*3650*/  LDG.E.U8 R4, desc[UR36][R4.64] ;  /* 0x0000002404047981 */ /* 0x000ea4000c1e1100 */
[----:B--2---:R-:W-:-:S04]  /*3660*/  I2FP.F32.U32 R0, R4 ;  /* 0x0000000400007245 */ /* 0x004fc80000201000 */
[----:B------:R-:W-:-:S04]  /*3670*/  F2FP.BF16.F32.PACK_AB R0, RZ, R0 ;  /* 0x00000000ff00723e */ /* 0x000fc800000010ff */
[----:B------:R-:W-:Y:S01]  /*3680*/  PRMT R23, R0, 0x7610, R23 ;  /* 0x0000761000177816 */ /* 0x000fe20000000017 */
[----:B------:R-:W-:Y:S06]  /*3690*/  BRA `(.L_x_1113) ;  /* 0x0000000c00e47947 */ /* 0x000fec0003800000 */
.L_x_1110:
        /* <DEDUP_REMOVED lines=11> */
.L_x_1115:
[----:B------:R-:W2:Y:S02]  /*3750*/  LDG.E R4, desc[UR36][R4.64] ;  /* 0x0000002404047981 */ /* 0x000ea4000c1e1900 */
[----:B--2---:R-:W-:-:S04]  /*3760*/  I2FP.F32.S32 R0, R4 ;  /* 0x0000000400007245 */ /* 0x004fc80000201400 */
[----:B------:R-:W-:-:S04]  /*3770*/  F2FP.BF16.F32.PACK_AB R0, RZ, R0 ;  /* 0x00000000ff00723e */ /* 0x000fc800000010ff */
[----:B------:R-:W-:Y:S01]  /*3780*/  PRMT R23, R0, 0x7610, R23 ;  /* 0x0000761000177816 */ /* 0x000fe20000000017 */
[----:B------:R-:W-:Y:S06]  /*3790*/  BRA `(.L_x_1113) ;  /* 0x0000000c00a47947 */ /* 0x000fec0003800000 */
.L_x_1114:
[----:B------:R-:W2:Y:S02]  /*37a0*/  LDG.E.U16 R4, desc[UR36][R4.64] ;  /* 0x0000002404047981 */ /* 0x000ea4000c1e1500 */
[----:B--2---:R-:W0:Y:S02]  /*37b0*/  I2F.S16 R0, R4 ;  /* 0x0000000400007306 */ /* 0x004e240000101400 */
[----:B0-----:R-:W-:-:S04]  /*37c0*/  F2FP.BF16.F32.PACK_AB R0, RZ, R0 ;  /* 0x00000000ff00723e */ /* 0x001fc800000010ff */
[----:B------:R-:W-:Y:S01]  /*37d0*/  PRMT R23, R0, 0x7610, R23 ;  /* 0x0000761000177816 */ /* 0x000fe20000000017 */
[----:B------:R-:W-:Y:S06]  /*37e0*/  BRA `(.L_x_1113) ;  /* 0x0000000c00907947 */ /* 0x000fec0003800000 */
.L_x_1109:
        /* <DEDUP_REMOVED lines=9> */
.L_x_1117:
[----:B------:R-:W2:Y:S02]  /*3880*/  LDG.E.U16 R0, desc[UR36][R4.64] ;  /* 0x0000002404007981 */ /* 0x000ea4000c1e1500 */
[----:B--2---:R-:W-:-:S05]  /*3890*/  HADD2.F32 R0, -RZ, R0.H0_H0 ;  /* 0x20000000ff007230 */ /* 0x004fca0000004100 */
[----:B------:R-:W-:-:S04]  /*38a0*/  F2FP.BF16.F32.PACK_AB R0, RZ, R0 ;  /* 0x00000000ff00723e */ /* 0x000fc800000010ff */
[----:B------:R-:W-:Y:S01]  /*38b0*/  PRMT R23, R0, 0x7610, R23 ;  /* 0x0000761000177816 */ /* 0x000fe20000000017 */
[----:B------:R-:W-:Y:S06]  /*38c0*/  BRA `(.L_x_1113) ;  /* 0x0000000c00587947 */ /* 0x000fec0003800000 */
.L_x_1116:
        /* <DEDUP_REMOVED lines=9> */
.L_x_1119:
[----:B------:R-:W2:Y:S02]  /*3960*/  LDG.E.U16 R4, desc[UR36][R4.64] ;  /* 0x0000002404047981 */ /* 0x000ea4000c1e1500 */
[----:B--2---:R-:W-:-:S05]  /*3970*/  HADD2.F32 R0, -RZ, R4.H0_H0 ;  /* 0x20000004ff007230 */ /* 0x004fca0000004100 */
[----:B------:R-:W-:-:S04]  /*3980*/  F2FP.BF16.F32.PACK_AB R0, RZ, R0 ;  /* 0x00000000ff00723e */ /* 0x000fc800000010ff */
[----:B------:R-:W-:Y:S01]  /*3990*/  PRMT R23, R0, 0x7610, R23 ;  /* 0x0000761000177816 */ /* 0x000fe20000000017 */
[----:B------:R-:W-:Y:S06]  /*39a0*/  BRA `(.L_x_1113) ;  /* 0x0000000c00207947 */ /* 0x000fec0003800000 */
.L_x_1118:
        /* <DEDUP_REMOVED lines=13> */
.L_x_1108:
        /* <DEDUP_REMOVED lines=14> */
.L_x_1122:
        /* <DEDUP_REMOVED lines=13> */
.L_x_1121:
        /* <DEDUP_REMOVED lines=27> */
.L_x_1124:
        /* <DEDUP_REMOVED lines=15> */
.L_x_1123:
[----:B------:R0:W5:Y:S01]  /*3ed0*/  LDG.E.U16 R23, desc[UR36][R4.64] ;  /* 0x0000002404177981 */ /* 0x000162000c1e1500 */
[----:B------:R-:W-:Y:S05]  /*3ee0*/  BRA `(.L_x_1113) ;  /* 0x0000000400d07947 */ /* 0x000fea0003800000 */
.L_x_1120:
        /* <DEDUP_REMOVED lines=13> */
.L_x_1127:
        /* <DEDUP_REMOVED lines=21> */
.L_x_1131:
[----:B------:R-:W-:Y:S05]  /*4110*/  BSYNC.RECONVERGENT B1 ;  /* 0x0000000000017941 */ /* 0x000fea0003800200 */
.L_x_1130:
[----:B------:R-:W-:Y:S01]  /*4120*/  IMAD.SHL.U32 R0, R0, 0x100000, RZ ;  /* 0x0010000000007824 */ /* 0x000fe200078e00ff */
[----:B------:R-:W-:-:S04]  /*4130*/  LEA R3, R3, 0x3b800000, 0x17 ;  /* 0x3b80000003037811 */ /* 0x000fc800078eb8ff */
[----:B------:R-:W-:-:S07]  /*4140*/  LOP3.LUT R0, R3, R0, R7, 0xfe, !PT ;  /* 0x0000000003007212 */ /* 0x000fce00078efe07 */
.L_x_1129:
[----:B------:R-:W-:Y:S05]  /*4150*/  BSYNC.RECONVERGENT B0 ;  /* 0x0000000000007941 */ /* 0x000fea0003800200 */
.L_x_1128:
[----:B------:R-:W-:-:S04]  /*4160*/  F2FP.BF16.F32.PACK_AB R0, RZ, R0 ;  /* 0x00000000ff00723e */ /* 0x000fc800000010ff */
[----:B------:R-:W-:Y:S01]  /*4170*/  PRMT R23, R0, 0x7610, R23 ;  /* 0x0000761000177816 */ /* 0x000fe20000000017 */
[----:B------:R-:W-:Y:S06]  /*4180*/  BRA `(.L_x_1113) ;  /* 0x0000000400287947 */ /* 0x000fec0003800000 */
.L_x_1126:
        /* <DEDUP_REMOVED lines=21> */
.L_x_1135:
[----:B------:R-:W-:Y:S05]  /*42e0*/  BSYNC.RECONVERGENT B1 ;  /* 0x0000000000017941 */ /* 0x000fea0003800200 */
.L_x_1134:
[----:B------:R-:W-:Y:S01]  /*42f0*/  IMAD.SHL.U32 R0, R0, 0x200000, RZ ;  /* 0x0020000000007824 */ /* 0x000fe200078e00ff */
[----:B------:R-:W-:-:S04]  /*4300*/  LEA R3, R3, 0x37800000, 0x17 ;  /* 0x3780000003037811 */ /* 0x000fc800078eb8ff */
[----:B------:R-:W-:-:S07]  /*4310*/  LOP3.LUT R0, R3, R0, R7, 0xfe, !PT ;  /* 0x0000000003007212 */ /* 0x000fce00078efe07 */
.L_x_1133:
[----:B------:R-:W-:Y:S05]  /*4320*/  BSYNC.RECONVERGENT B0 ;  /* 0x0000000000007941 */ /* 0x000fea0003800200 */
.L_x_1132:
[----:B------:R-:W-:-:S04]  /*4330*/  F2FP.BF16.F32.PACK_AB R0, RZ, R0 ;  /* 0x00000000ff00723e */ /* 0x000fc800000010ff */
[----:B------:R-:W-:Y:S01]  /*4340*/  PRMT R23, R0, 0x7610, R23 ;  /* 0x0000761000177816 */ /* 0x000fe20000000017 */
[----:B------:R-:W-:Y:S06]  /*4350*/  BRA `(.L_x_1113) ;  /* 0x0000000000b47947 */ /* 0x000fec0003800000 */
.L_x_1125:
        /* <DEDUP_REMOVED lines=14> */
.L_x_1139:
[----:B------:R-:W-:Y:S05]  /*4440*/  BSYNC.RECONVERGENT B0 ;  /* 0x0000000000007941 */ /* 0x000fea0003800200 */
.L_x_1138:
[----:B------:R-:W-:-:S04]  /*4450*/  F2FP.BF16.F32.PACK_AB R0, RZ, R0 ;  /* 0x00000000ff00723e */ /* 0x000fc800000010ff */
[----:B------:R-:W-:Y:S01]  /*4460*/  PRMT R23, R0, 0x7610, R23 ;  /* 0x0000761000177816 */ /* 0x000fe20000000017 */
[----:B------:R-:W-:Y:S06]  /*4470*/  BRA `(.L_x_1113) ;  /* 0x00000000006c7947 */ /* 0x000fec0003800000 */
.L_x_1112:
        /* <DEDUP_REMOVED lines=16> */
.L_x_1140:
[----:B------:R-:W-:Y:S01]  /*4580*/  PRMT R23, RZ, 0x7610, R23 ;  /* 0x00007610ff177816 */ /* 0x000fe20000000017 */
[----:B------:R-:W-:Y:S06]  /*4590*/  BRA `(.L_x_1113) ;  /* 0x0000000000247947 */ /* 0x000fec0003800000 */
.L_x_1137:
[----:B------:R-:W2:Y:S02]  /*45a0*/  LDG.E.64 R4, desc[UR36][R4.64] ;  /* 0x0000002404047981 */ /* 0x000ea4000c1e1b00 */
[----:B--2---:R-:W0:Y:S02]  /*45b0*/  I2F.U64 R0, R4 ;  /* 0x0000000400007312 */ /* 0x004e240000301000 */
[----:B0-----:R-:W-:-:S04]  /*45c0*/  F2FP.BF16.F32.PACK_AB R0, RZ, R0 ;  /* 0x00000000ff00723e */ /* 0x001fc800000010ff */
[----:B------:R-:W-:Y:S01]  /*45d0*/  PRMT R23, R0, 0x7610, R23 ;  /* 0x0000761000177816 */ /* 0x000fe20000000017 */
[----:B------:R-:W-:Y:S06]  /*45e0*/  BRA `(.L_x_1113) ;  /* 0x0000000000107947 */ /* 0x000fec0003800000 */
.L_x_1136:
[----:B------:R-:W2:Y:S02]  /*45f0*/  LDG.E R4, desc[UR36][R4.64] ;  /* 0x0000002404047981 */ /* 0x000ea4000c1e1900 */
[----:B--2---:R-:W-:-:S04]  /*4600*/  I2FP.F32.U32 R0, R4 ;  /* 0x0000000400007245 */ /* 0x004fc80000201000 */
[----:B------:R-:W-:-:S04]  /*4610*/  F2FP.BF16.F32.PACK_AB R0, RZ, R0 ;  /* 0x00000000ff00723e */ /* 0x000fc800000010ff */
[----:B------:R-:W-:-:S07]  /*4620*/  PRMT R23, R0, 0x7610, R23 ;  /* 0x0000761000177816 */ /* 0x000fce0000000017 */
.L_x_1113:
[----:B------:R-:W-:-:S07]  /*4630*/  VIADD R27, R27, 0x80 ;  /* 0x000000801b1b7836 */ /* 0x000fce0000000000 */
.L_x_1074:
[----:B------:R-:W-:Y:S05]  /*4640*/  BSYNC.RECONVERGENT B6 ;  /* 0x0000000000067941 */ /* 0x000fea0003800200 */
.L_x_1073:
        /* <DEDUP_REMOVED lines=27> */
.L_x_1146:
[----:B------:R-:W2:Y:S02]  /*4800*/  LDG.E.U8 R4, desc[UR36][R4.64] ;  /* 0x0000002404047981 */ /* 0x000ea4000c1e1100 */
[----:B--2---:R-:W-:-:S04]  /*4810*/  I2FP.F32.U32 R0, R4 ;  /* 0x0000000400007245 */ /* 0x004fc80000201000 */
[----:B------:R-:W-:-:S04]  /*4820*/  F2FP.BF16.F32.PACK_AB R0, RZ, R0 ;  /* 0x00000000ff00723e */ /* 0x000fc800000010ff */
[----:B------:R-:W-:Y:S01]  /*4830*/  PRMT R22, R0, 0x7610, R22 ;  /* 0x0000761000167816 */ /* 0x000fe20000000016 */
[----:B------:R-:W-:Y:S06]  /*4840*/  BRA `(.L_x_1148) ;  /* 0x0000000c00e47947 */ /* 0x000fec0003800000 */
.L_x_1145:
        /* <DEDUP_REMOVED lines=11> */
.L_x_1150:
[----:B------:R-:W2:Y:S02]  /*4900*/  LDG.E R4, desc[UR36][R4.64] ;  /* 0x0000002404047981 */ /* 0x000ea4000c1e1900 */
[----:B--2---:R-:W-:-:S04]  /*4910*/  I2FP.F32.S32 R0, R4 ;  /* 0x0000000400007245 */ /* 0x004fc80000201400 */
[----:B------:R-:W-:-:S04]  /*4920*/  F2FP.BF16.F32.PACK_AB R0, RZ, R0 ;  /* 0x00000000ff00723e */ /* 0x000fc800000010ff */
[----:B------:R-:W-:Y:S01]  /*4930*/  PRMT R22, R0, 0x7610, R22 ;  /* 0x0000761000167816 */ /* 0x000fe20000000016 */
[----:B------:R-:W-:Y:S06]  /*4940*/  BRA `(.L_x_1148) ;  /* 0x0000000c00a47947 */ /* 0x000fec0003800000 */
.L_x_1149:
[----:B------:R-:W2:Y:S02]  /*4950*/  LDG.E.U16 R4, desc[UR36][R4.64] ;  /* 0x0000002404047981 */ /* 0x000ea4000c1e1500 */
[----:B--2---:R-:W0:Y:S02]  /*4960*/  I2F.S16 R0, R4 ;  /* 0x0000000400007306 */ /* 0x004e240000101400 */
[----:B0-----:R-:W-:-:S04]  /*4970*/  F2FP.BF16.F32.PACK_AB R0, RZ, R0 ;  /* 0x00000000ff00723e */ /* 0x001fc800000010ff */
[----:B------:R-:W-:Y:S01]  /*4980*/  PRMT R22, R0, 0x7610, R22 ;  /* 0x0000761000167816 */ /* 0x000fe20000000016 */
[----:B------:R-:W-:Y:S06]  /*4990*/  BRA `(.L_x_1148) ;  /* 0x0000000c00907947 */ /* 0x000fec0003800000 */
.L_x_1144:
        /* <DEDUP_REMOVED lines=9> */
.L_x_1152:
[----:B------:R-:W2:Y:S02]  /*4a30*/  LDG.E.U16 R0, desc[UR36][R4.64] ;  /* 0x0000002404007981 */ /* 0x000ea4000c1e1500 */
[----:B--2---:R-:W-:-:S05]  /*4a40*/  HADD2.F32 R0, -RZ, R0.H0_H0 ;  /* 0x20000000ff007230 */ /* 0x004fca0000004100 */
[----:B------:R-:W-:-:S04]  /*4a50*/  F2FP.BF16.F32.PACK_AB R0, RZ, R0 ;  /* 0x00000000ff00723e */ /* 0x000fc800000010ff */
[----:B------:R-:W-:Y:S01]  /*4a60*/  PRMT R22, R0, 0x7610, R22 ;  /* 0x0000761000167816 */ /* 0x000fe20000000016 */
[----:B------:R-:W-:Y:S06]  /*4a70*/  BRA `(.L_x_1148) ;  /* 0x0000000c00587947 */ /* 0x000fec0003800000 */
.L_x_1151:
        /* <DEDUP_REMOVED lines=9> */
.L_x_1154:
[----:B------:R-:W2:Y:S02]  /*4b10*/  LDG.E.U16 R4, desc[UR36][R4.64] ;  /* 0x0000002404047981 */ /* 0x000ea4000c1e1500 */
[----:B--2---:R-:W-:-:S05]  /*4b20*/  HADD2.F32 R0, -RZ, R4.H0_H0 ;  /* 0x20000004ff007230 */ /* 0x004fca0000004100 */
[----:B------:R-:W-:-:S04]  /*4b30*/  F2FP.BF16.F32.PACK_AB R0, RZ, R0 ;  /* 0x00000000ff00723e */ /* 0x000fc800000010ff */
[----:B------:R-:W-:Y:S01]  /*4b40*/  PRMT R22, R0, 0x7610, R22 ;  /* 0x0000761000167816 */ /* 0x000fe20000000016 */
[----:B------:R-:W-:Y:S06]  /*4b50*/  BRA `(.L_x_1148) ;  /* 0x0000000c00207947 */ /* 0x000fec0003800000 */
.L_x_1153:
        /* <DEDUP_REMOVED lines=13> */
.L_x_1143:
        /* <DEDUP_REMOVED lines=14> */
.L_x_1157:
        /* <DEDUP_REMOVED lines=13> */
.L_x_1156:
        /* <DEDUP_REMOVED lines=27> */
.L_x_1159:
        /* <DEDUP_REMOVED lines=15> */
.L_x_1158:
[----:B------:R0:W5:Y:S01]  /*5080*/  LDG.E.U16 R22, desc[UR36][R4.64] ;  /* 0x0000002404167981 */ /* 0x000162000c1e1500 */
[----:B------:R-:W-:Y:S05]  /*5090*/  BRA `(.L_x_1148) ;  /* 0x0000000400d07947 */ /* 0x000fea0003800000 */
.L_x_1155:
        /* <DEDUP_REMOVED lines=13> */
.L_x_1162:
        /* <DEDUP_REMOVED lines=21> */
.L_x_1166:
[----:B------:R-:W-:Y:S05]  /*52c0*/  BSYNC.RECONVERGENT B1 ;  /* 0x0000000000017941 */ /* 0x000fea0003800200 */
.L_x_1165:
[----:B------:R-:W-:Y:S01]  /*52d0*/  IMAD.SHL.U32 R0, R0, 0x100000, RZ ;  /* 0x0010000000007824 */ /* 0x000fe200078e00ff */
[----:B------:R-:W-:-:S04]  /*52e0*/  LEA R3, R3, 0x3b800000, 0x17 ;  /* 0x3b80000003037811 */ /* 0x000fc800078eb8ff */
[----:B------:R-:W-:-:S07]  /*52f0*/  LOP3.LUT R0, R3, R0, R7, 0xfe, !PT ;  /* 0x0000000003007212 */ /* 0x000fce00078efe07 */
.L_x_1164:
[----:B------:R-:W-:Y:S05]  /*5300*/  BSYNC.RECONVERGENT B0 ;  /* 0x0000000000007941 */ /* 0x000fea0003800200 */
.L_x_1163:
[----:B------:R-:W-:-:S04]  /*5310*/  F2FP.BF16.F32.PACK_AB R0, RZ, R0 ;  /* 0x00000000ff00723e */ /* 0x000fc800000010ff */
[----:B------:R-:W-:Y:S01]  /*5320*/  PRMT R22, R0, 0x7610, R22 ;  /* 0x0000761000167816 */ /* 0x000fe20000000016 */
[----:B------:R-:W-:Y:S06]  /*5330*/  BRA `(.L_x_1148) ;  /* 0x0000000400287947 */ /* 0x000fec0003800000 */
.L_x_1161:
        /* <DEDUP_REMOVED lines=21> */
.L_x_1170:
[----:B------:R-:W-:Y:S05]  /*5490*/  BSYNC.RECONVERGENT B1 ;  /* 0x0000000000017941 */ /* 0x000fea0003800200 */
.L_x_1169:
[----:B------:R-:W-:Y:S01]  /*54a0*/  IMAD.SHL.U32 R0, R0, 0x200000, RZ ;  /* 0x0020000000007824 */ /* 0x000fe200078e00ff */
[----:B------:R-:W-:-:S04]  /*54b0*/  LEA R3, R3, 0x37800000, 0x17 ;  /* 0x3780000003037811 */ /* 0x000fc800078eb8ff */
[----:B------:R-:W-:-:S07]  /*54c0*/  LOP3.LUT R0, R3, R0, R7, 0xfe, !PT ;  /* 0x0000000003007212 */ /* 0x000fce00078efe07 */
.L_x_1168:
[----:B------:R-:W-:Y:S05]  /*54d0*/  BSYNC.RECONVERGENT B0 ;  /* 0x0000000000007941 */ /* 0x000fea0003800200 */
.L_x_1167:
[----:B------:R-:W-:-:S04]  /*54e0*/  F2FP.BF16.F32.PACK_AB R0, RZ, R0 ;  /* 0x00000000ff00723e */ /* 0x000fc800000010ff */
[----:B------:R-:W-:Y:S01]  /*54f0*/  PRMT R22, R0, 0x7610, R22 ;  /* 0x0000761000167816 */ /* 0x000fe20000000016 */
[----:B------:R-:W-:Y:S06]  /*5500*/  BRA `(.L_x_1148) ;  /* 0x0000000000b47947 */ /* 0x000fec0003800000 */
.L_x_1160:
        /* <DEDUP_REMOVED lines=14> */
.L_x_1174:
[----:B------:R-:W-:Y:S05]  /*55f0*/  BSYNC.RECONVERGENT B0 ;  /* 0x0000000000007941 */ /* 0x000fea0003800200 */
.L_x_1173:
[----:B------:R-:W-:-:S04]  /*5600*/  F2FP.BF16.F32.PACK_AB R0, RZ, R0 ;  /* 0x00000000ff00723e */ /* 0x000fc800000010ff */
[----:B------:R-:W-:Y:S01]  /*5610*/  PRMT R22, R0, 0x7610, R22 ;  /* 0x0000761000167816 */ /* 0x000fe20000000016 */
[----:B------:R-:W-:Y:S06]  /*5620*/  BRA `(.L_x_1148) ;  /* 0x00000000006c7947 */ /* 0x000fec0003800000 */
.L_x_1147:
        /* <DEDUP_REMOVED lines=16> */
.L_x_1175:
[----:B------:R-:W-:Y:S01]  /*5730*/  PRMT R22, RZ, 0x7610, R22 ;  /* 0x00007610ff167816 */ /* 0x000fe20000000016 */
[----:B------:R-:W-:Y:S06]  /*5740*/  BRA `(.L_x_1148) ;  /* 0x0000000000247947 */ /* 0x000fec0003800000 */
.L_x_1172:
[----:B------:R-:W2:Y:S02]  /*5750*/  LDG.E.64 R4, desc[UR36][R4.64] ;  /* 0x0000002404047981 */ /* 0x000ea4000c1e1b00 */
[----:B--2---:R-:W0:Y:S02]  /*5760*/  I2F.U64 R0, R4 ;  /* 0x0000000400007312 */ /* 0x004e240000301000 */
[----:B0-----:R-:W-:-:S04]  /*5770*/  F2FP.BF16.F32.PACK_AB R0, RZ, R0 ;  /* 0x00000000ff00723e */ /* 0x001fc800000010ff */
[----:B------:R-:W-:Y:S01]  /*5780*/  PRMT R22, R0, 0x7610, R22 ;  /* 0x0000761000167816 */ /* 0x000fe20000000016 */
[----:B------:R-:W-:Y:S06]  /*5790*/  BRA `(.L_x_1148) ;  /* 0x0000000000107947 */ /* 0x000fec0003800000 */
.L_x_1171:
[----:B------:R-:W2:Y:S02]  /*57a0*/  LDG.E R4, desc[UR36][R4.64] ;  /* 0x0000002404047981 */ /* 0x000ea4000c1e1900 */
[----:B--2---:R-:W-:-:S04]  /*57b0*/  I2FP.F32.U32 R0, R4 ;  /* 0x0000000400007245 */ /* 0x004fc80000201000 */
[----:B------:R-:W-:-:S04]  /*57c0*/  F2FP.BF16.F32.PACK_AB R0, RZ, R0 ;  /* 0x00000000ff00723e */ /* 0x000fc800000010ff */
[----:B------:R-:W-:-:S07]  /*57d0*/  PRMT R22, R0, 0x7610, R22 ;  /* 0x0000761000167816 */ /* 0x000fce0000000016 */
.L_x_1148:
[----:B------:R-:W1:Y:S01]  /*57e0*/  LDCU.U8 UR6, c[0x0][0x3a5] ;  /* 0x000074a0ff0677ac */ /* 0x000e620008000000 */
[----:B0-----:R-:W0:Y:S01]  /*57f0*/  LDC.64 R4, c[0x0][0x398] ;  /* 0x0000e600ff047b82 */ /* 0x001e220000000a00 */
[----:B------:R-:W2:Y:S01]  /*5800*/  LDCU UR5, c[0x0][0x3ac] ;  /* 0x00007580ff0577ac */ /* 0x000ea20008000800 */
[----:B-1----:R-:W-:-:S04]  /*5810*/  UPRMT UR4, UR6, 0x9910, URZ ;  /* 0x0000991006047896 */ /* 0x002fc800080000ff */
[----:B------:R-:W-:Y:S01]  /*5820*/  UISETP.GT.AND UP0, UPT, UR4, 0x9, UPT ;  /* 0x000000090400788c */ /* 0x000fe2000bf04270 */
[----:B--2---:R-:W-:-:S05]  /*5830*/  IMAD R17, R17, UR5, RZ ;  /* 0x0000000511117c24 */ /* 0x004fca000f8e02ff */
        /* <DEDUP_REMOVED lines=16> */
.L_x_1179:
[----:B------:R-:W2:Y:S02]  /*5940*/  LDG.E.U8 R4, desc[UR36][R4.64] ;  /* 0x0000002404047981 */ /* 0x000ea4000c1e1100 */
[----:B--2---:R-:W-:-:S04]  /*5950*/  I2FP.F32.U32 R0, R4 ;  /* 0x0000000400007245 */ /* 0x004fc80000201000 */
[----:B------:R-:W-:-:S04]  /*5960*/  F2FP.BF16.F32.PACK_AB R0, RZ, R0 ;  /* 0x00000000ff00723e */ /* 0x000fc800000010ff */
[----:B------:R-:W-:Y:S01]  /*5970*/  PRMT R17, R0, 0x7610, R17 ;  /* 0x0000761000117816 */ /* 0x000fe20000000011 */
[----:B------:R-:W-:Y:S06]  /*5980*/  BRA `(.L_x_1181) ;  /* 0x0000000c00e47947 */ /* 0x000fec0003800000 */
.L_x_1178:
        /* <DEDUP_REMOVED lines=11> */
.L_x_1183:
[----:B------:R-:W2:Y:S02]  /*5a40*/  LDG.E R4, desc[UR36][R4.64] ;  /* 0x0000002404047981 */ /* 0x000ea4000c1e1900 */
[----:B--2---:R-:W-:-:S04]  /*5a50*/  I2FP.F32.S32 R0, R4 ;  /* 0x0000000400007245 */ /* 0x004fc80000201400 */
[----:B------:R-:W-:-:S04]  /*5a60*/  F2FP.BF16.F32.PACK_AB R0, RZ, R0 ;  /* 0x00000000ff00723e */ /* 0x000fc800000010ff */
[----:B------:R-:W-:Y:S01]  /*5a70*/  PRMT R17, R0, 0x7610, R17 ;  /* 0x0000761000117816 */ /* 0x000fe20000000011 */
[----:B------:R-:W-:Y:S06]  /*5a80*/  BRA `(.L_x_1181) ;  /* 0x0000000c00a47947 */ /* 0x000fec0003800000 */
.L_x_1182:
[----:B------:R-:W2:Y:S02]  /*5a90*/  LDG.E.U16 R4, desc[UR36][R4.64] ;  /* 0x0000002404047981 */ /* 0x000ea4000c1e1500 */
[----:B--2---:R-:W0:Y:S02]  /*5aa0*/  I2F.S16 R0, R4 ;  /* 0x0000000400007306 */ /* 0x004e240000101400 */
[----:B0-----:R-:W-:-:S04]  /*5ab0*/  F2FP.BF16.F32.PACK_AB R0, RZ, R0 ;  /* 0x00000000ff00723e */ /* 0x001fc800000010ff */
[----:B------:R-:W-:Y:S01]  /*5ac0*/  PRMT R17, R0, 0x7610, R17 ;  /* 0x0000761000117816 */ /* 0x000fe20000000011 */
[----:B------:R-:W-:Y:S06]  /*5ad0*/  BRA `(.L_x_1181) ;  /* 0x0000000c00907947 */ /* 0x000fec0003800000 */
.L_x_1177:
        /* <DEDUP_REMOVED lines=9> */
.L_x_1185:
[----:B------:R-:W2:Y:S02]  /*5b70*/  LDG.E.U16 R0, desc[UR36][R4.64] ;  /* 0x0000002404007981 */ /* 0x000ea4000c1e1500 */
[----:B--2---:R-:W-:-:S05]  /*5b80*/  HADD2.F32 R0, -RZ, R0.H0_H0 ;  /* 0x20000000ff007230 */ /* 0x004fca0000004100 */
[----:B------:R-:W-:-:S04]  /*5b90*/  F2FP.BF16.F32.PACK_AB R0, RZ, R0 ;  /* 0x00000000ff00723e */ /* 0x000fc800000010ff */
[----:B------:R-:W-:Y:S01]  /*5ba0*/  PRMT R17, R0, 0x7610, R17 ;  /* 0x0000761000117816 */ /* 0x000fe20000000011 */
[----:B------:R-:W-:Y:S06]  /*5bb0*/  BRA `(.L_x_1181) ;  /* 0x0000000c00587947 */ /* 0x000fec0003800000 */
.L_x_1184:
        /* <DEDUP_REMOVED lines=9> */
.L_x_1187:
[----:B------:R-:W2:Y:S02]  /*5c50*/  LDG.E.U16 R4, desc[UR36][R4.64] ;  /* 0x0000002404047981 */ /* 0x000ea4000c1e1500 */
[----:B--2---:R-:W-:-:S05]  /*5c60*/  HADD2.F32 R0, -RZ, R4.H0_H0 ;  /* 0x20000004ff007230 */ /* 0x004fca0000004100 */
[----:B------:R-:W-:-:S04]  /*5c70*/  F2FP.BF16.F32.PACK_AB R0, RZ, R0 ;  /* 0x00000000ff00723e */ /* 0x000fc800000010ff */
[----:B------:R-:W-:Y:S01]  /*5c80*/  PRMT R17, R0, 0x7610, R17 ;  /* 0x0000761000117816 */ /* 0x000fe20000000011 */
[----:B------:R-:W-:Y:S06]  /*5c90*/  BRA `(.L_x_1181) ;  /* 0x0000000c00207947 */ /* 0x000fec0003800000 */
.L_x_1186:
        /* <DEDUP_REMOVED lines=13> */
.L_x_1176:
        /* <DEDUP_REMOVED lines=14> */
.L_x_1190:
        /* <DEDUP_REMOVED lines=13> */
.L_x_1189:
        /* <DEDUP_REMOVED lines=27> */
.L_x_1192:
        /* <DEDUP_REMOVED lines=15> */
.L_x_1191:
[----:B------:R0:W5:Y:S01]  /*61c0*/  LDG.E.U16 R17, desc[UR36][R4.64] ;  /* 0x0000002404117981 */ /* 0x000162000c1e1500 */
[----:B------:R-:W-:Y:S05]  /*61d0*/  BRA `(.L_x_1181) ;  /* 0x0000000400d07947 */ /* 0x000fea0003800000 */
.L_x_1188:
        /* <DEDUP_REMOVED lines=13> */
.L_x_1195:
        /* <DEDUP_REMOVED lines=21> */
.L_x_1199:
[----:B------:R-:W-:Y:S05]  /*6400*/  BSYNC.RECONVERGENT B1 ;  /* 0x0000000000017941 */ /* 0x000fea0003800200 */
.L_x_1198:
[----:B------:R-:W-:Y:S01]  /*6410*/  IMAD.SHL.U32 R0, R0, 0x100000, RZ ;  /* 0x0010000000007824 */ /* 0x000fe200078e00ff */
[----:B------:R-:W-:-:S04]  /*6420*/  LEA R3, R3, 0x3b800000, 0x17 ;  /* 0x3b80000003037811 */ /* 0x000fc800078eb8ff */
[----:B------:R-:W-:-:S07]  /*6430*/  LOP3.LUT R0, R3, R0, R7, 0xfe, !PT ;  /* 0x0000000003007212 */ /* 0x000fce00078efe07 */
.L_x_1197:
[----:B------:R-:W-:Y:S05]  /*6440*/  BSYNC.RECONVERGENT B0 ;  /* 0x0000000000007941 */ /* 0x000fea0003800200 */
.L_x_1196:
[----:B------:R-:W-:-:S04]  /*6450*/  F2FP.BF16.F32.PACK_AB R0, RZ, R0 ;  /* 0x00000000ff00723e */ /* 0x000fc800000010ff */
[----:B------:R-:W-:Y:S01]  /*6460*/  PRMT R17, R0, 0x7610, R17 ;  /* 0x0000761000117816 */ /* 0x000fe20000000011 */
[----:B------:R-:W-:Y:S06]  /*6470*/  BRA `(.L_x_1181) ;  /* 0x0000000400287947 */ /* 0x000fec0003800000 */
.L_x_1194:
        /* <DEDUP_REMOVED lines=21> */
.L_x_1203:
[----:B------:R-:W-:Y:S05]  /*65d0*/  BSYNC.RECONVERGENT B1 ;  /* 0x0000000000017941 */ /* 0x000fea0003800200 */
.L_x_1202:
[----:B------:R-:W-:Y:S01]  /*65e0*/  IMAD.SHL.U32 R0, R0, 0x200000, RZ ;  /* 0x0020000000007824 */ /* 0x000fe200078e00ff */
[----:B------:R-:W-:-:S04]  /*65f0*/  LEA R3, R3, 0x37800000, 0x17 ;  /* 0x3780000003037811 */ /* 0x000fc800078eb8ff */
[----:B------:R-:W-:-:S07]  /*6600*/  LOP3.LUT R0, R3, R0, R7, 0xfe, !PT ;  /* 0x0000000003007212 */ /* 0x000fce00078efe07 */
.L_x_1201:
[----:B------:R-:W-:Y:S05]  /*6610*/  BSYNC.RECONVERGENT B0 ;  /* 0x0000000000007941 */ /* 0x000fea0003800200 */
.L_x_1200:
[----:B------:R-:W-:-:S04]  /*6620*/  F2FP.BF16.F32.PACK_AB R0, RZ, R0 ;  /* 0x00000000ff00723e */ /* 0x000fc800000010ff */
[----:B------:R-:W-:Y:S01]  /*6630*/  PRMT R17, R0, 0x7610, R17 ;  /* 0x0000761000117816 */ /* 0x000fe20000000011 */
[----:B------:R-:W-:Y:S06]  /*6640*/  BRA `(.L_x_1181) ;  /* 0x0000000000b47947 */ /* 0x000fec0003800000 */
.L_x_1193:
        /* <DEDUP_REMOVED lines=14> */
.L_x_1207:
[----:B------:R-:W-:Y:S05]  /*6730*/  BSYNC.RECONVERGENT B0 ;  /* 0x0000000000007941 */ /* 0x000fea0003800200 */
.L_x_1206:
[----:B------:R-:W-:-:S04]  /*6740*/  F2FP.BF16.F32.PACK_AB R0, RZ, R0 ;  /* 0x00000000ff00723e */ /* 0x000fc800000010ff */
[----:B------:R-:W-:Y:S01]  /*6750*/  PRMT R17, R0, 0x7610, R17 ;  /* 0x0000761000117816 */ /* 0x000fe20000000011 */
[----:B------:R-:W-:Y:S06]  /*6760*/  BRA `(.L_x_1181) ;  /* 0x00000000006c7947 */ /* 0x000fec0003800000 */
.L_x_1180:
        /* <DEDUP_REMOVED lines=16> */
.L_x_1208:
[----:B------:R-:W-:Y:S01]  /*6870*/  PRMT R17, RZ, 0x7610, R17 ;  /* 0x00007610ff117816 */ /* 0x000fe20000000011 */
[----:B------:R-:W-:Y:S06]  /*6880*/  BRA `(.L_x_1181) ;  /* 0x0000000000247947 */ /* 0x000fec0003800000 */
.L_x_1205:
[----:B------:R-:W2:Y:S02]  /*6890*/  LDG.E.64 R4, desc[UR36][R4.64] ;  /* 0x0000002404047981 */ /* 0x000ea4000c1e1b00 */
[----:B--2---:R-:W0:Y:S02]  /*68a0*/  I2F.U64 R0, R4 ;  /* 0x0000000400007312 */ /* 0x004e240000301000 */
[----:B0-----:R-:W-:-:S04]  /*68b0*/  F2FP.BF16.F32.PACK_AB R0, RZ, R0 ;  /* 0x00000000ff00723e */ /* 0x001fc800000010ff */
[----:B------:R-:W-:Y:S01]  /*68c0*/  PRMT R17, R0, 0x7610, R17 ;  /* 0x0000761000117816 */ /* 0x000fe20000000011 */
[----:B------:R-:W-:Y:S06]  /*68d0*/  BRA `(.L_x_1181) ;  /* 0x0000000000107947 */ /* 0x000fec0003800000 */
.L_x_1204:
[----:B------:R-:W2:Y:S02]  /*68e0*/  LDG.E R4, desc[UR36][R4.64] ;  /* 0x0000002404047981 */ /* 0x000ea4000c1e1900 */
[----:B--2---:R-:W-:-:S04]  /*68f0*/  I2FP.F32.U32 R0, R4 ;  /* 0x0000000400007245 */ /* 0x004fc80000201000 */
[----:B------:R-:W-:-:S04]  /*6900*/  F2FP.BF16.F32.PACK_AB R0, RZ, R0 ;  /* 0x00000000ff00723e */ /* 0x000fc800000010ff */
[----:B------:R-:W-:-:S07]  /*6910*/  PRMT R17, R0, 0x7610, R17 ;  /* 0x0000761000117816 */ /* 0x000fce0000000011 */
.L_x_1181:
[----:B------:R-:W-:-:S07]  /*6920*/  VIADD R27, R27, 0x80 ;  /* 0x000000801b1b7836 */ /* 0x000fce0000000000 */
.L_x_1142:
[----:B------:R-:W-:Y:S05]  /*6930*/  BSYNC.RECONVERGENT B6 ;  /* 0x0000000000067941 */ /* 0x000fea0003800200 */
.L_x_1141:
        /* <DEDUP_REMOVED lines=27> */
.L_x_1214:
[----:B------:R-:W2:Y:S02]  /*6af0*/  LDG.E.U8 R4, desc[UR36][R4.64] ;  /* 0x0000002404047981 */ /* 0x000ea4000c1e1100 */
[----:B--2---:R-:W-:-:S04]  /*6b00*/  I2FP.F32.U32 R0, R4 ;  /* 0x0000000400007245 */ /* 0x004fc80000201000 */
[----:B------:R-:W-:-:S04]  /*6b10*/  F2FP.BF16.F32.PACK_AB R0, RZ, R0 ;  /* 0x00000000ff00723e */ /* 0x000fc800000010ff */
[----:B------:R-:W-:Y:S01]  /*6b20*/  PRMT R18, R0, 0x7610, R18 ;  /* 0x0000761000127816 */ /* 0x000fe20000000012 */
[----:B------:R-:W-:Y:S06]  /*6b30*/  BRA `(.L_x_1216) ;  /* 0x0000000c00e47947 */ /* 0x000fec0003800000 */
.L_x_1213:
        /* <DEDUP_REMOVED lines=11> */
.L_x_1218:
[----:B------:R-:W2:Y:S02]  /*6bf0*/  LDG.E R4, desc[UR36][R4.64] ;  /* 0x0000002404047981 */ /* 0x000ea4000c1e1900 */
[----:B--2---:R-:W-:-:S04]  /*6c00*/  I2FP.F32.S32 R0, R4 ;  /* 0x0000000400007245 */ /* 0x004fc80000201400 */
[----:B------:R-:W-:-:S04]  /*6c10*/  F2FP.BF16.F32.PACK_AB R0, RZ, R0 ;  /* 0x00000000ff00723e */ /* 0x000fc800000010ff */
[----:B------:R-:W-:Y:S01]  /*6c20*/  PRMT R18, R0, 0x7610, R18 ;  /* 0x0000761000127816 */ /* 0x000fe20000000012 */
[----:B------:R-:W-:Y:S06]  /*6c30*/  BRA `(.L_x_1216) ;  /* 0x0000000c00a47947 */ /* 0x000fec0003800000 */
.L_x_1217:
[----:B------:R-:W2:Y:S02]  /*6c40*/  LDG.E.U16 R4, desc[UR36][R4.64] ;  /* 0x0000002404047981 */ /* 0x000ea4000c1e1500 */
[----:B--2---:R-:W0:Y:S02]  /*6c50*/  I2F.S16 R0, R4 ;  /* 0x0000000400007306 */ /* 0x004e240000101400 */
[----:B0-----:R-:W-:-:S04]  /*6c60*/  F2FP.BF16.F32.PACK_AB R0, RZ, R0 ;  /* 0x00000000ff00723e */ /* 0x001fc800000010ff */
[----:B------:R-:W-:Y:S01]  /*6c70*/  PRMT R18, R0, 0x7610, R18 ;  /* 0x0000761000127816 */ /* 0x000fe20000000012 */
[----:B------:R-:W-:Y:S06]  /*6c80*/  BRA `(.L_x_1216) ;  /* 0x0000000c00907947 */ /* 0x000fec0003800000 */
.L_x_1212:
        /* <DEDUP_REMOVED lines=9> */
.L_x_1220:
[----:B------:R-:W2:Y:S02]  /*6d20*/  LDG.E.U16 R0, desc[UR36][R4.64] ;  /* 0x0000002404007981 */ /* 0x000ea4000c1e1500 */
[----:B--2---:R-:W-:-:S05]  /*6d30*/  HADD2.F32 R0, -RZ, R0.H0_H0 ;  /* 0x20000000ff007230 */ /* 0x004fca0000004100 */
[----:B------:R-:W-:-:S04]  /*6d40*/  F2FP.BF16.F32.PACK_AB R0, RZ, R0 ;  /* 0x00000000ff00723e */ /* 0x000fc800000010ff */
[----:B------:R-:W-:Y:S01]  /*6d50*/  PRMT R18, R0, 0x7610, R18 ;  /* 0x0000761000127816 */ /* 0x000fe20000000012 */
[----:B------:R-:W-:Y:S06]  /*6d60*/  BRA `(.L_x_1216) ;  /* 0x0000000c00587947 */ /* 0x000fec0003800000 */
.L_x_1219:
        /* <DEDUP_REMOVED lines=9> */
.L_x_1222:
[----:B------:R-:W2:Y:S02]  /*6e00*/  LDG.E.U16 R4, desc[UR36][R4.64] ;  /* 0x0000002404047981 */ /* 0x000ea4000c1e1500 */
[----:B--2---:R-:W-:-:S05]  /*6e10*/  HADD2.F32 R0, -RZ, R4.H0_H0 ;  /* 0x20000004ff007230 */ /* 0x004fca0000004100 */
[----:B------:R-:W-:-:S04]  /*6e20*/  F2FP.BF16.F32.PACK_AB R0, RZ, R0 ;  /* 0x00000000ff00723e */ /* 0x000fc800000010ff */
[----:B------:R-:W-:Y:S01]  /*6e30*/  PRMT R18, R0, 0x7610, R18 ;  /* 0x0000761000127816 */ /* 0x000fe20000000012 */
[----:B------:R-:W-:Y:S06]  /*6e40*/  BRA `(.L_x_1216) ;  /* 0x0000000c00207947 */ /* 0x000fec0003800000 */
.L_x_1221:
        /* <DEDUP_REMOVED lines=13> */
.L_x_1211:
        /* <DEDUP_REMOVED lines=14> */
.L_x_1225:
        /* <DEDUP_REMOVED lines=13> */
.L_x_1224:
        /* <DEDUP_REMOVED lines=27> */
.L_x_1227:
        /* <DEDUP_REMOVED lines=15> */
.L_x_1226:
[----:B------:R0:W5:Y:S01]  /*7370*/  LDG.E.U16 R18, desc[UR36][R4.64] ;  /* 0x0000002404127981 */ /* 0x000162000c1e1500 */
[----:B------:R-:W-:Y:S05]  /*7380*/  BRA `(.L_x_1216) ;  /* 0x0000000400d07947 */ /* 0x000fea0003800000 */
.L_x_1223:
        /* <DEDUP_REMOVED lines=13> */
.L_x_1230:
        /* <DEDUP_REMOVED lines=21> */
.L_x_1234:
[----:B------:R-:W-:Y:S05]  /*75b0*/  BSYNC.RECONVERGENT B1 ;  /* 0x0000000000017941 */ /* 0x000fea0003800200 */
.L_x_1233:
[----:B------:R-:W-:Y:S01]  /*75c0*/  IMAD.SHL.U32 R0, R0, 0x100000, RZ ;  /* 0x0010000000007824 */ /* 0x000fe200078e00ff */
[----:B------:R-:W-:-:S04]  /*75d0*/  LEA R3, R3, 0x3b800000, 0x17 ;  /* 0x3b80000003037811 */ /* 0x000fc800078eb8ff */
[----:B------:R-:W-:-:S07]  /*75e0*/  LOP3.LUT R0, R3, R0, R7, 0xfe, !PT ;  /* 0x0000000003007212 */ /* 0x000fce00078efe07 */
.L_x_1232:
[----:B------:R-:W-:Y:S05]  /*75f0*/  BSYNC.RECONVERGENT B0 ;  /* 0x0000000000007941 */ /* 0x000fea0003800200 */
.L_x_1231:
[----:B------:R-:W-:-:S04]  /*7600*/  F2FP.BF16.F32.PACK_AB R0, RZ, R0 ;  /* 0x00000000ff00723e */ /* 0x000fc800000010ff */
[----:B------:R-:W-:Y:S01]  /*7610*/  PRMT R18, R0, 0x7610, R18 ;  /* 0x0000761000127816 */ /* 0x000fe20000000012 */
[----:B------:R-:W-:Y:S06]  /*7620*/  BRA `(.L_x_1216) ;  /* 0x0000000400287947 */ /* 0x000fec0003800000 */
.L_x_1229:
        /* <DEDUP_REMOVED lines=21> */
.L_x_1238:
[----:B------:R-:W-:Y:S05]  /*7780*/  BSYNC.RECONVERGENT B1 ;  /* 0x0000000000017941 */ /* 0x000fea0003800200 */
.L_x_1237:
[----:B------:R-:W-:Y:S01]  /*7790*/  IMAD.SHL.U32 R0, R0, 0x200000, RZ ;  /* 0x0020000000007824 */ /* 0x000fe200078e00ff */
[----:B------:R-:W-:-:S04]  /*77a0*/  LEA R3, R3, 0x37800000, 0x17 ;  /* 0x3780000003037811 */ /* 0x000fc800078eb8ff */
[----:B------:R-:W-:-:S07]  /*77b0*/  LOP3.LUT R0, R3, R0, R7, 0xfe, !PT ;  /* 0x0000000003007212 */ /* 0x000fce00078efe07 */
.L_x_1236:
[----:B------:R-:W-:Y:S05]  /*77c0*/  BSYNC.RECONVERGENT B0 ;  /* 0x0000000000007941 */ /* 0x000fea0003800200 */
.L_x_1235:
[----:B------:R-:W-:-:S04]  /*77d0*/  F2FP.BF16.F32.PACK_AB R0, RZ, R0 ;  /* 0x00000000ff00723e */ /* 0x000fc800000010ff */
[----:B------:R-:W-:Y:S01]  /*77e0*/  PRMT R18, R0, 0x7610, R18 ;  /* 0x0000761000127816 */ /* 0x000fe20000000012 */
[----:B------:R-:W-:Y:S06]  /*77f0*/  BRA `(.L_x_1216) ;  /* 0x0000000000b47947 */ /* 0x000fec0003800000 */
.L_x_1228:
        /* <DEDUP_REMOVED lines=14> */
.L_x_1242:
[----:B------:R-:W-:Y:S05]  /*78e0*/  BSYNC.RECONVERGENT B0 ;  /* 0x0000000000007941 */ /* 0x000fea0003800200 */
.L_x_1241:
[----:B------:R-:W-:-:S04]  /*78f0*/  F2FP.BF16.F32.PACK_AB R0, RZ, R0 ;  /* 0x00000000ff00723e */ /* 0x000fc800000010ff */
[----:B------:R-:W-:Y:S01]  /*7900*/  PRMT R18, R0, 0x7610, R18 ;  /* 0x0000761000127816 */ /* 0x000fe20000000012 */
[----:B------:R-:W-:Y:S06]  /*7910*/  BRA `(.L_x_1216) ;  /* 0x00000000006c7947 */ /* 0x000fec0003800000 */
.L_x_1215:
        /* <DEDUP_REMOVED lines=16> */
.L_x_1243:
[----:B------:R-:W-:Y:S01]  /*7a20*/  PRMT R18, RZ, 0x7610, R18 ;  /* 0x00007610ff127816 */ /* 0x000fe20000000012 */
[----:B------:R-:W-:Y:S06]  /*7a30*/  BRA `(.L_x_1216) ;  /* 0x0000000000247947 */ /* 0x000fec0003800000 */
.L_x_1240:
[----:B------:R-:W2:Y:S02]  /*7a40*/  LDG.E.64 R4, desc[UR36][R4.64] ;  /* 0x0000002404047981 */ /* 0x000ea4000c1e1b00 */
[----:B--2---:R-:W0:Y:S02]  /*7a50*/  I2F.U64 R0, R4 ;  /* 0x0000000400007312 */ /* 0x004e240000301000 */
[----:B0-----:R-:W-:-:S04]  /*7a60*/  F2FP.BF16.F32.PACK_AB R0, RZ, R0 ;  /* 0x00000000ff00723e */ /* 0x001fc800000010ff */
[----:B------:R-:W-:Y:S01]  /*7a70*/  PRMT R18, R0, 0x7610, R18 ;  /* 0x0000761000127816 */ /* 0x000fe20000000012 */
[----:B------:R-:W-:Y:S06]  /*7a80*/  BRA `(.L_x_1216) ;  /* 0x0000000000107947 */ /* 0x000fec0003800000 */
.L_x_1239:
[----:B------:R-:W2:Y:S02]  /*7a90*/  LDG.E R4, desc[UR36][R4.64] ;  /* 0x0000002404047981 */ /* 0x000ea4000c1e1900 */
[----:B--2---:R-:W-:-:S04]  /*7aa0*/  I2FP.F32.U32 R0, R4 ;  /* 0x0000000400007245 */ /* 0x004fc80000201000 */
[----:B------:R-:W-:-:S04]  /*7ab0*/  F2FP.BF16.F32.PACK_AB R0, RZ, R0 ;  /* 0x00000000ff00723e */ /* 0x000fc800000010ff */
[----:B------:R-:W-:-:S07]  /*7ac0*/  PRMT R18, R0, 0x7610, R18 ;  /* 0x0000761000127816 */ /* 0x000fce0000000012 */
.L_x_1216:
        /* <DEDUP_REMOVED lines=21> */
.L_x_1247:
[----:B------:R-:W2:Y:S02]  /*7c20*/  LDG.E.U8 R4, desc[UR36][R4.64] ;  /* 0x0000002404047981 */ /* 0x000ea4000c1e1100 */
[----:B--2---:R-:W-:-:S04]  /*7c30*/  I2FP.F32.U32 R0, R4 ;  /* 0x0000000400007245 */ /* 0x004fc80000201000 */
[----:B------:R-:W-:Y:S01]  /*7c40*/  F2FP.BF16.F32.PACK_AB R0, RZ, R0 ;  /* 0x00000000ff00723e */ /* 0x000fe200000010ff */
[----:B------:R-:W-:Y:S06]  /*7c50*/  BRA `(.L_x_1210) ;  /* 0x0000000c00a87947 */ /* 0x000fec0003800000 */
.L_x_1246:
        /* <DEDUP_REMOVED lines=10> */
.L_x_1250:
[----:B------:R-:W2:Y:S02]  /*7d00*/  LDG.E R4, desc[UR36][R4.64] ;  /* 0x0000002404047981 */ /* 0x000ea4000c1e1900 */
[----:B--2---:R-:W-:-:S04]  /*7d10*/  I2FP.F32.S32 R0, R4 ;  /* 0x0000000400007245 */ /* 0x004fc80000201400 */
[----:B------:R-:W-:Y:S01]  /*7d20*/  F2FP.BF16.F32.PACK_AB R0, RZ, R0 ;  /* 0x00000000ff00723e */ /* 0x000fe200000010ff */
[----:B------:R-:W-:Y:S06]  /*7d30*/  BRA `(.L_x_1210) ;  /* 0x0000000c00707947 */ /* 0x000fec0003800000 */
.L_x_1249:
[----:B------:R-:W2:Y:S02]  /*7d40*/  LDG.E.U16 R4, desc[UR36][R4.64] ;  /* 0x0000002404047981 */ /* 0x000ea4000c1e1500 */
[----:B--2---:R-:W0:Y:S02]  /*7d50*/  I2F.S16 R0, R4 ;  /* 0x0000000400007306 */ /* 0x004e240000101400 */
[----:B0-----:R-:W-:Y:S01]  /*7d60*/  F2FP.BF16.F32.PACK_AB R0, RZ, R0 ;  /* 0x00000000ff00723e */ /* 0x001fe200000010ff */
[----:B------:R-:W-:Y:S06]  /*7d70*/  BRA `(.L_x_1210) ;  /* 0x0000000c00607947 */ /* 0x000fec0003800000 */
.L_x_1245:
        /* <DEDUP_REMOVED lines=9> */
.L_x_1252:
[----:B------:R-:W2:Y:S02]  /*7e10*/  LDG.E.U16 R0, desc[UR36][R4.64] ;  /* 0x0000002404007981 */ /* 0x000ea4000c1e1500 */
[----:B--2---:R-:W-:-:S05]  /*7e20*/  HADD2.F32 R0, -RZ, R0.H0_H0 ;  /* 0x20000000ff007230 */ /* 0x004fca0000004100 */
[----:B------:R-:W-:Y:S01]  /*7e30*/  F2FP.BF16.F32.PACK_AB R0, RZ, R0 ;  /* 0x00000000ff00723e */ /* 0x000fe200000010ff */
[----:B------:R-:W-:Y:S06]  /*7e40*/  BRA `(.L_x_1210) ;  /* 0x0000000c002c7947 */ /* 0x000fec0003800000 */
.L_x_1251:
        /* <DEDUP_REMOVED lines=9> */
.L_x_1254:
[----:B------:R-:W2:Y:S02]  /*7ee0*/  LDG.E.U16 R4, desc[UR36][R4.64] ;  /* 0x0000002404047981 */ /* 0x000ea4000c1e1500 */
[----:B--2---:R-:W-:-:S05]  /*7ef0*/  HADD2.F32 R0, -RZ, R4.H0_H0 ;  /* 0x20000004ff007230 */ /* 0x004fca0000004100 */
[----:B------:R-:W-:Y:S01]  /*7f00*/  F2FP.BF16.F32.PACK_AB R0, RZ, R0 ;  /* 0x00000000ff00723e */ /* 0x000fe200000010ff */
[----:B------:R-:W-:Y:S06]  /*7f10*/  BRA `(.L_x_1210) ;  /* 0x0000000800f87947 */ /* 0x000fec0003800000 */
.L_x_1253:
        /* <DEDUP_REMOVED lines=12> */
.L_x_1244:
        /* <DEDUP_REMOVED lines=13> */
.L_x_1257:
        /* <DEDUP_REMOVED lines=12> */
.L_x_1256:
        /* <DEDUP_REMOVED lines=27> */
.L_x_1259:
        /* <DEDUP_REMOVED lines=14> */
.L_x_1258:
[----:B------:R1:W5:Y:S01]  /*8400*/  LDG.E.U16 R0, desc[UR36][R4.64] ;  /* 0x0000002404007981 */ /* 0x000362000c1e1500 */
[----:B------:R-:W-:Y:S05]  /*8410*/  BRA `(.L_x_1210) ;  /* 0x0000000400b87947 */ /* 0x000fea0003800000 */
.L_x_1255:
        /* <DEDUP_REMOVED lines=12> */
.L_x_1262:
        /* <DEDUP_REMOVED lines=21> */
.L_x_1266:
[----:B------:R-:W-:Y:S05]  /*8630*/  BSYNC.RECONVERGENT B1 ;  /* 0x0000000000017941 */ /* 0x000fea0003800200 */
.L_x_1265:
[----:B------:R-:W-:Y:S01]  /*8640*/  IMAD.SHL.U32 R0, R0, 0x100000, RZ ;  /* 0x0010000000007824 */ /* 0x000fe200078e00ff */
[----:B------:R-:W-:-:S04]  /*8650*/  LEA R3, R3, 0x3b800000, 0x17 ;  /* 0x3b80000003037811 */ /* 0x000fc800078eb8ff */
[----:B------:R-:W-:-:S07]  /*8660*/  LOP3.LUT R0, R3, R0, R7, 0xfe, !PT ;  /* 0x0000000003007212 */ /* 0x000fce00078efe07 */
.L_x_1264:
[----:B------:R-:W-:Y:S05]  /*8670*/  BSYNC.RECONVERGENT B0 ;  /* 0x0000000000007941 */ /* 0x000fea0003800200 */
.L_x_1263:
[----:B------:R-:W-:Y:S01]  /*8680*/  F2FP.BF16.F32.PACK_AB R0, RZ, R0 ;  /* 0x00000000ff00723e */ /* 0x000fe200000010ff */
[----:B------:R-:W-:Y:S06]  /*8690*/  BRA `(.L_x_1210) ;  /* 0x0000000400187947 */ /* 0x000fec0003800000 */
.L_x_1261:
        /* <DEDUP_REMOVED lines=21> */
.L_x_1270:
[----:B------:R-:W-:Y:S05]  /*87f0*/  BSYNC.RECONVERGENT B1 ;  /* 0x0000000000017941 */ /* 0x000fea0003800200 */
.L_x_1269:
[----:B------:R-:W-:Y:S01]  /*8800*/  IMAD.SHL.U32 R0, R0, 0x200000, RZ ;  /* 0x0020000000007824 */ /* 0x000fe200078e00ff */
[----:B------:R-:W-:-:S04]  /*8810*/  LEA R3, R3, 0x37800000, 0x17 ;  /* 0x3780000003037811 */ /* 0x000fc800078eb8ff */
[----:B------:R-:W-:-:S07]  /*8820*/  LOP3.LUT R0, R3, R0, R7, 0xfe, !PT ;  /* 0x0000000003007212 */ /* 0x000fce00078efe07 */
.L_x_1268:
[----:B------:R-:W-:Y:S05]  /*8830*/  BSYNC.RECONVERGENT B0 ;  /* 0x0000000000007941 */ /* 0x000fea0003800200 */
.L_x_1267:
[----:B------:R-:W-:Y:S01]  /*8840*/  F2FP.BF16.F32.PACK_AB R0, RZ, R0 ;  /* 0x00000000ff00723e */ /* 0x000fe200000010ff */
[----:B------:R-:W-:Y:S06]  /*8850*/  BRA `(.L_x_1210) ;  /* 0x0000000000a87947 */ /* 0x000fec0003800000 */
.L_x_1260:
        /* <DEDUP_REMOVED lines=14> */
.L_x_1274:
[----:B------:R-:W-:Y:S05]  /*8940*/  BSYNC.RECONVERGENT B0 ;  /* 0x0000000000007941 */ /* 0x000fea0003800200 */
.L_x_1273:
[----:B------:R-:W-:Y:S01]  /*8950*/  F2FP.BF16.F32.PACK_AB R0, RZ, R0 ;  /* 0x00000000ff00723e */ /* 0x000fe200000010ff */
[----:B------:R-:W-:Y:S06]  /*8960*/  BRA `(.L_x_1210) ;  /* 0x0000000000647947 */ /* 0x000fec0003800000 */
.L_x_1248:
        /* <DEDUP_REMOVED lines=16> */
.L_x_1275:
[----:B------:R-:W-:Y:S01]  /*8a70*/  PRMT R0, RZ, 0x7610, R0 ;  /* 0x00007610ff007816 */ /* 0x000fe20000000000 */
[----:B------:R-:W-:Y:S06]  /*8a80*/  BRA `(.L_x_1210) ;  /* 0x00000000001c7947 */ /* 0x000fec0003800000 */
.L_x_1272:
[----:B------:R-:W2:Y:S02]  /*8a90*/  LDG.E.64 R4, desc[UR36][R4.64] ;  /* 0x0000002404047981 */ /* 0x000ea4000c1e1b00 */
[----:B--2---:R-:W0:Y:S02]  /*8aa0*/  I2F.U64 R0, R4 ;  /* 0x0000000400007312 */ /* 0x004e240000301000 */
[----:B0-----:R-:W-:Y:S01]  /*8ab0*/  F2FP.BF16.F32.PACK_AB R0, RZ, R0 ;  /* 0x00000000ff00723e */ /* 0x001fe200000010ff */
[----:B------:R-:W-:Y:S06]  /*8ac0*/  BRA `(.L_x_1210) ;  /* 0x00000000000c7947 */ /* 0x000fec0003800000 */
.L_x_1271:
[----:B------:R-:W2:Y:S02]  /*8ad0*/  LDG.E R4, desc[UR36][R4.64] ;  /* 0x0000002404047981 */ /* 0x000ea4000c1e1900 */
[----:B--2---:R-:W-:-:S04]  /*8ae0*/  I2FP.F32.U32 R0, R4 ;  /* 0x0000000400007245 */ /* 0x004fc80000201000 */
[----:B------:R-:W-:-:S07]  /*8af0*/  F2FP.BF16.F32.PACK_AB R0, RZ, R0 ;  /* 0x00000000ff00723e */ /* 0x000fce00000010ff */
.L_x_1210:
[----:B------:R-:W-:Y:S05]  /*8b00*/  BSYNC.RECONVERGENT B6 ;  /* 0x0000000000067941 */ /* 0x000fea0003800200 */
.L_x_1209:
[----:B------:R-:W-:Y:S01]  /*8b10*/  ISETP.GE.AND P1, PT, R19, R16, PT ;  /* 0x000000101300720c */ /* 0x000fe20003f26270 */
[----:B------:R-:W-:Y:S01]  /*8b20*/  BSSY.RECONVERGENT B6, `(.L_x_1276) ;  /* 0x0000129000067945 */ /* 0x000fe20003800200 */
[----:B-----5:R-:W-:Y:S02]  /*8b30*/  ISETP.NE.AND P6, PT, R23, RZ, PT ;  /* 0x000000ff1700720c */ /* 0x020fe40003fc5270 */
[----:B------:R-:W-:-:S09]  /*8b40*/  P2R R6, PR, RZ, 0x2 ;  /* 0x00000002ff067803 */ /* 0x000fd20000000000 */
[----:B------:R-:W-:Y:S02]  /*8b50*/  @!P1 IMAD.U32 R25, R25, 0x10000, RZ ;  /* 0x0001000019199824 */ /* 0x000fe400078e00ff */
[----:B------:R-:W-:-:S03]  /*8b60*/  @!P1 IMAD.U32 R3, R26, 0x10000, RZ ;  /* 0x000100001a039824 */ /* 0x000fc600078e00ff */
[----:B------:R-:W-:Y:S01]  /*8b70*/  @!P1 FSETP.NEU.FTZ.AND P3, PT, R25, RZ, PT ;  /* 0x000000ff1900920b */ /* 0x000fe20003f7d000 */
[----:B------:R-:W-:Y:S01]  /*8b80*/  VIADD R25, R19, 0x80 ;  /* 0x0000008013197836 */ /* 0x000fe20000000000 */
[----:B------:R-:W-:-:S04]  /*8b90*/  @!P1 FSETP.NEU.FTZ.AND P2, PT, R3, RZ, PT ;  /* 0x000000ff0300920b */ /* 0x000fc80003f5d000 */
[----:B------:R-:W-:Y:S02]  /*8ba0*/  @!P1 PLOP3.LUT P0, PT, P2, P3, PT, 0x28, 0x82 ;  /* 0x000000000082981c */ /* 0x000fe40001706570 */
[----:B------:R-:W-:Y:S02]  /*8bb0*/  ISETP.GE.AND P2, PT, R25, R16, PT ;  /* 0x000000101900720c */ /* 0x000fe40003f46270 */
[----:B------:R-:W-:Y:S02]  /*8bc0*/  ISETP.NE.AND P1, PT, R27, RZ, PT ;  /* 0x000000ff1b00720c */ /* 0x000fe40003f25270 */
[----:B01----:R-:W-:Y:S02]  /*8bd0*/  P2R R4, PR, RZ, 0x1 ;  /* 0x00000001ff047803 */ /* 0x003fe40000000000 */
[----:B------:R-:W-:-:S07]  /*8be0*/  ISETP.NE.AND P0, PT, R17, RZ, PT ;  /* 0x000000ff1100720c */ /* 0x000fce0003f05270 */
[----:B------:R-:W-:Y:S02]  /*8bf0*/  @!P2 IMAD.U32 R3, R24, 0x10000, RZ ;  /* 0x000100001803a824 */ /* 0x000fe400078e00ff */
[----:B------:R-:W-:-:S03]  /*8c00*/  @!P2 IMAD.U32 R23, R23, 0x10000, RZ ;  /* 0x000100001717a824 */ /* 0x000fc600078e00ff */
[----:B------:R-:W-:Y:S01]  /*8c10*/  @!P2 FSETP.NEU.FTZ.AND P3, PT, R3, RZ, PT ;  /* 0x000000ff0300a20b */ /* 0x000fe20003f7d000 */
[----:B------:R-:W-:Y:S01]  /*8c20*/  VIADD R3, R19, 0x100 ;  /* 0x0000010013037836 */ /* 0x000fe20000000000 */
        /* <DEDUP_REMOVED lines=13> */
[----:B------:R-:W-:-:S11]  /*8d00*/  P2R R23, PR, RZ, 0x40 ;  /* 0x00000040ff177803 */ /* 0x000fd60000000000 */
[----:B------:R-:W-:Y:S02]  /*8d10*/  @!P4 IMAD.U32 R18, R18, 0x10000, RZ ;  /* 0x000100001212c824 */ /* 0x000fe400078e00ff */
[----:B------:R-:W-:-:S03]  /*8d20*/  @!P4 IMAD.U32 R0, R0, 0x10000, RZ ;  /* 0x000100000000c824 */ /* 0x000fc600078e00ff */
[----:B------:R-:W-:Y:S02]  /*8d30*/  @!P4 FSETP.NEU.FTZ.AND P5, PT, R18, RZ, PT ;  /* 0x000000ff1200c20b */ /* 0x000fe40003fbd000 */
[----:B------:R-:W0:Y:S01]  /*8d40*/  LDC.U8 R18, c[0x0][0x3b0] ;  /* 0x0000ec00ff127b82 */ /* 0x000e220000000000 */
        /* <DEDUP_REMOVED lines=31> */
.L_x_1281:
[----:B------:R0:W-:Y:S01]  /*8f40*/  STG.E.U8 desc[UR36][R8.64], R5 ;  /* 0x0000000508007986 */ /* 0x0001e2000c101124 */
[----:B------:R-:W-:Y:S01]  /*8f50*/  IMAD.MOV.U32 R19, RZ, RZ, R25 ;  /* 0x000000ffff137224 */ /* 0x000fe200078e0019 */
[----:B------:R-:W-:Y:S06]  /*8f60*/  BRA `(.L_x_1277) ;  /* 0x0000000c00907947 */ /* 0x000fec0003800000 */
.L_x_1280:
        /* <DEDUP_REMOVED lines=11> */
.L_x_1284:
[----:B------:R0:W-:Y:S01]  /*9020*/  STG.E desc[UR36][R8.64], R5 ;  /* 0x0000000508007986 */ /* 0x0001e2000c101924 */
[----:B------:R-:W-:Y:S01]  /*9030*/  IMAD.MOV.U32 R19, RZ, RZ, R25 ;  /* 0x000000ffff137224 */ /* 0x000fe200078e0019 */
[----:B------:R-:W-:Y:S06]  /*9040*/  BRA `(.L_x_1277) ;  /* 0x0000000c00587947 */ /* 0x000fec0003800000 */
.L_x_1283:
[----:B------:R0:W-:Y:S01]  /*9050*/  STG.E.U16 desc[UR36][R8.64], R5 ;  /* 0x0000000508007986 */ /* 0x0001e2000c101524 */
[----:B------:R-:W-:Y:S01]  /*9060*/  IMAD.MOV.U32 R19, RZ, RZ, R25 ;  /* 0x000000ffff137224 */ /* 0x000fe200078e0019 */
[----:B------:R-:W-:Y:S06]  /*9070*/  BRA `(.L_x_1277) ;  /* 0x0000000c004c7947 */ /* 0x000fec0003800000 */
.L_x_1279:
        /* <DEDUP_REMOVED lines=10> */
.L_x_1286:
[----:B------:R-:W0:Y:S01]  /*9120*/  I2F.S16 R0, R5 ;  /* 0x0000000500007306 */ /* 0x000e220000101400 */
[----:B------:R-:W-:Y:S01]  /*9130*/  IMAD.MOV.U32 R19, RZ, RZ, R25 ;  /* 0x000000ffff137224 */ /* 0x000fe200078e0019 */
[----:B0-----:R-:W-:-:S05]  /*9140*/  F2FP.F16.F32.PACK_AB R0, RZ, R0 ;  /* 0x00000000ff00723e */ /* 0x001fca00000000ff */
[----:B------:R1:W-:Y:S01]  /*9150*/  STG.E.U16 desc[UR36][R8.64], R0 ;  /* 0x0000000008007986 */ /* 0x0003e2000c101524 */
[----:B------:R-:W-:Y:S05]  /*9160*/  BRA `(.L_x_1277) ;  /* 0x0000000c00107947 */ /* 0x000fea0003800000 */
.L_x_1285:
        /* <DEDUP_REMOVED lines=11> */
.L_x_1288:
[----:B------:R-:W0:Y:S01]  /*9220*/  I2F.S16 R5, R5 ;  /* 0x0000000500057306 */ /* 0x000e220000101400 */
[----:B------:R-:W-:Y:S01]  /*9230*/  IMAD.MOV.U32 R19, RZ, RZ, R25 ;  /* 0x000000ffff137224 */ /* 0x000fe200078e0019 */
[----:B0-----:R-:W-:-:S04]  /*9240*/  F2FP.F16.F32.PACK_AB R3, RZ, R5 ;  /* 0x00000005ff03723e */ /* 0x001fc800000000ff */
[----:B------:R-:W-:-:S05]  /*9250*/  PRMT R3, R3, 0x5410, RZ ;  /* 0x0000541003037816 */ /* 0x000fca00000000ff */
[----:B------:R4:W-:Y:S01]  /*9260*/  STG.E desc[UR36][R8.64], R3 ;  /* 0x0000000308007986 */ /* 0x0009e2000c101924 */
[----:B------:R-:W-:Y:S05]  /*9270*/  BRA `(.L_x_1277) ;  /* 0x0000000800cc7947 */ /* 0x000fea0003800000 */
.L_x_1287:
[----:B------:R-:W0:Y:S01]  /*9280*/  I2F.F64.S16 R4, R5 ;  /* 0x0000000500047312 */ /* 0x000e220000101c00 */
[----:B------:R-:W-:Y:S01]  /*9290*/  IMAD.MOV.U32 R19, RZ, RZ, R25 ;  /* 0x000000ffff137224 */ /* 0x000fe200078e0019 */
[----:B0-----:R0:W-:Y:S01]  /*92a0*/  STG.E.64 desc[UR36][R8.64], R4 ;  /* 0x0000000408007986 */ /* 0x0011e2000c101b24 */
[----:B------:R-:W-:Y:S05]  /*92b0*/  BRA `(.L_x_1277) ;  /* 0x0000000800bc7947 */ /* 0x000fea0003800000 */
.L_x_1278:
        /* <DEDUP_REMOVED lines=12> */
.L_x_1291:
[----:B------:R-:W-:Y:S01]  /*9380*/  CS2R R6, SRZ ;  /* 0x0000000000067805 */ /* 0x000fe2000001ff00 */
[----:B------:R-:W0:Y:S01]  /*9390*/  I2F.F64.S16 R4, R5 ;  /* 0x0000000500047312 */ /* 0x000e220000101c00 */
[----:B------:R-:W-:-:S03]  /*93a0*/  IMAD.MOV.U32 R19, RZ, RZ, R25 ;  /* 0x000000ffff137224 */ /* 0x000fc600078e0019 */
[----:B0-----:R0:W-:Y:S01]  /*93b0*/  STG.E.128 desc[UR36][R8.64], R4 ;  /* 0x0000000408007986 */ /* 0x0011e2000c101d24 */
[----:B------:R-:W-:Y:S05]  /*93c0*/  BRA `(.L_x_1277) ;  /* 0x0000000800787947 */ /* 0x000fea0003800000 */
.L_x_1290:
        /* <DEDUP_REMOVED lines=19> */
.L_x_1295:
[----:B------:R-:W-:Y:S05]  /*9500*/  BSYNC.RECONVERGENT B0 ;  /* 0x0000000000007941 */ /* 0x000fea0003800200 */
.L_x_1294:
[----:B------:R-:W-:Y:S01]  /*9510*/  LOP3.LUT R7, R0, 0x80, R7, 0xf8, !PT ;  /* 0x0000008000077812 */ /* 0x000fe200078ef807 */
[----:B------:R-:W-:-:S04]  /*9520*/  IMAD.MOV.U32 R19, RZ, RZ, R25 ;  /* 0x000000ffff137224 */ /* 0x000fc800078e0019 */
[----:B------:R0:W-:Y:S01]  /*9530*/  STG.E.U8 desc[UR36][R8.64], R7 ;  /* 0x0000000708007986 */ /* 0x0001e2000c101124 */
[----:B------:R-:W-:Y:S05]  /*9540*/  BRA `(.L_x_1277) ;  /* 0x0000000800187947 */ /* 0x000fea0003800000 */
.L_x_1293:
        /* <DEDUP_REMOVED lines=15> */
.L_x_1297:
[----:B------:R-:W-:Y:S05]  /*9640*/  BSYNC.RECONVERGENT B0 ;  /* 0x0000000000007941 */ /* 0x000fea0003800200 */
.L_x_1296:
[----:B------:R-:W-:Y:S01]  /*9650*/  LOP3.LUT R7, R0, 0x80, R7, 0xf8, !PT ;  /* 0x0000008000077812 */ /* 0x000fe200078ef807 */
[----:B------:R-:W-:-:S04]  /*9660*/  IMAD.MOV.U32 R19, RZ, RZ, R25 ;  /* 0x000000ffff137224 */ /* 0x000fc800078e0019 */
[----:B------:R0:W-:Y:S01]  /*9670*/  STG.E.U8 desc[UR36][R8.64], R7 ;  /* 0x0000000708007986 */ /* 0x0001e2000c101124 */
[----:B------:R-:W-:Y:S05]  /*9680*/  BRA `(.L_x_1277) ;  /* 0x0000000400c87947 */ /* 0x000fea0003800000 */
.L_x_1292:
[----:B------:R-:W0:Y:S01]  /*9690*/  I2F.S16 R0, R5 ;  /* 0x0000000500007306 */ /* 0x000e220000101400 */
[----:B------:R-:W-:Y:S01]  /*96a0*/  IMAD.MOV.U32 R19, RZ, RZ, R25 ;  /* 0x000000ffff137224 */ /* 0x000fe200078e0019 */
[----:B0-----:R-:W-:-:S05]  /*96b0*/  F2FP.BF16.F32.PACK_AB R0, RZ, R0 ;  /* 0x00000000ff00723e */ /* 0x001fca00000010ff */
[----:B------:R0:W-:Y:S01]  /*96c0*/  STG.E.U16 desc[UR36][R8.64], R0 ;  /* 0x0000000008007986 */ /* 0x0001e2000c101524 */
[----:B------:R-:W-:Y:S05]  /*96d0*/  BRA `(.L_x_1277) ;  /* 0x0000000400b47947 */ /* 0x000fea0003800000 */
.L_x_1289:
        /* <DEDUP_REMOVED lines=11> */
.L_x_1300:
        /* <DEDUP_REMOVED lines=13> */
.L_x_1303:
[----:B------:R-:W-:-:S04]  /*9860*/  SHF.R.U32.HI R0, RZ, 0x14, R3 ;  /* 0x00000014ff007819 */ /* 0x000fc80000011603 */
[----:B------:R-:W-:-:S04]  /*9870*/  LOP3.LUT R0, R0, 0x1, RZ, 0xc0, !PT ;  /* 0x0000000100007812 */ /* 0x000fc800078ec0ff */
[----:B------:R-:W-:-:S04]  /*9880*/  IADD3 R0, PT, PT, R3, 0x487ffff, R0 ;  /* 0x0487ffff03007810 */ /* 0x000fc80007ffe000 */
[----:B------:R-:W-:-:S04]  /*9890*/  SHF.R.U32.HI R0, RZ, 0x14, R0 ;  /* 0x00000014ff007819 */ /* 0x000fc80000011600 */
[----:B------:R-:W-:-:S07]  /*98a0*/  LOP3.LUT R0, R0, 0xff, RZ, 0xc0, !PT ;  /* 0x000000ff00007812 */ /* 0x000fce00078ec0ff */
.L_x_1304:
[----:B------:R-:W-:-:S04]  /*98b0*/  SHF.R.U32.HI R3, RZ, 0x18, R3 ;  /* 0x00000018ff037819 */ /* 0x000fc80000011603 */
[----:B------:R-:W-:-:S04]  /*98c0*/  LOP3.LUT R0, R0, 0x80, R3, 0xf8, !PT ;  /* 0x0000008000007812 */ /* 0x000fc800078ef803 */
[----:B------:R-:W-:-:S07]  /*98d0*/  PRMT R4, R0, 0x7610, R4 ;  /* 0x0000761000047816 */ /* 0x000fce0000000004 */
.L_x_1302:
[----:B------:R-:W-:Y:S05]  /*98e0*/  BSYNC.RECONVERGENT B0 ;  /* 0x0000000000007941 */ /* 0x000fea0003800200 */
.L_x_1301:
[----:B------:R0:W-:Y:S01]  /*98f0*/  STG.E.U8 desc[UR36][R8.64], R4 ;  /* 0x0000000408007986 */ /* 0x0001e2000c101124 */
[----:B------:R-:W-:Y:S01]  /*9900*/  IMAD.MOV.U32 R19, RZ, RZ, R25 ;  /* 0x000000ffff137224 */ /* 0x000fe200078e0019 */
[----:B------:R-:W-:Y:S06]  /*9910*/  BRA `(.L_x_1277) ;  /* 0x0000000400247947 */ /* 0x000fec0003800000 */
.L_x_1299:
        /* <DEDUP_REMOVED lines=13> */
.L_x_1307:
[----:B------:R-:W-:-:S04]  /*99f0*/  SHF.R.U32.HI R0, RZ, 0x15, R3 ;  /* 0x00000015ff007819 */ /* 0x000fc80000011603 */
[----:B------:R-:W-:-:S04]  /*9a00*/  LOP3.LUT R0, R0, 0x1, RZ, 0xc0, !PT ;  /* 0x0000000100007812 */ /* 0x000fc800078ec0ff */
[----:B------:R-:W-:-:S04]  /*9a10*/  IADD3 R0, PT, PT, R3, 0x88fffff, R0 ;  /* 0x088fffff03007810 */ /* 0x000fc80007ffe000 */
[----:B------:R-:W-:-:S04]  /*9a20*/  SHF.R.U32.HI R0, RZ, 0x15, R0 ;  /* 0x00000015ff007819 */ /* 0x000fc80000011600 */
[----:B------:R-:W-:-:S07]  /*9a30*/  LOP3.LUT R0, R0, 0xff, RZ, 0xc0, !PT ;  /* 0x000000ff00007812 */ /* 0x000fce00078ec0ff */
.L_x_1308:
[----:B------:R-:W-:-:S04]  /*9a40*/  SHF.R.U32.HI R3, RZ, 0x18, R3 ;  /* 0x00000018ff037819 */ /* 0x000fc80000011603 */
[----:B------:R-:W-:-:S04]  /*9a50*/  LOP3.LUT R0, R0, 0x80, R3, 0xf8, !PT ;  /* 0x0000008000007812 */ /* 0x000fc800078ef803 */
[----:B------:R-:W-:-:S07]  /*9a60*/  PRMT R4, R0, 0x7610, R4 ;  /* 0x0000761000047816 */ /* 0x000fce0000000004 */
.L_x_1306:
[----:B------:R-:W-:Y:S05]  /*9a70*/  BSYNC.RECONVERGENT B0 ;  /* 0x0000000000007941 */ /* 0x000fea0003800200 */
.L_x_1305:
[----:B------:R0:W-:Y:S01]  /*9a80*/  STG.E.U8 desc[UR36][R8.64], R4 ;  /* 0x0000000408007986 */ /* 0x0001e2000c101124 */
[----:B------:R-:W-:Y:S01]  /*9a90*/  IMAD.MOV.U32 R19, RZ, RZ, R25 ;  /* 0x000000ffff137224 */ /* 0x000fe200078e0019 */
[----:B------:R-:W-:Y:S06]  /*9aa0*/  BRA `(.L_x_1277) ;  /* 0x0000000000c07947 */ /* 0x000fec0003800000 */
.L_x_1298:
[----:B------:R-:W-:-:S13]  /*9ab0*/  ISETP.NE.AND P0, PT, R0, 0x1c, PT ;  /* 0x0000001c0000780c */ /* 0x000fda0003f05270 */
[----:B------:R-:W-:Y:S05]  /*9ac0*/  @!P0 BRA `(.L_x_1309) ;  /* 0x0000000000b08947 */ /* 0x000fea0003800000 */
[----:B------:R-:W-:-:S13]  /*9ad0*/  ISETP.NE.AND P0, PT, R0, 0x1d, PT ;  /* 0x0000001d0000780c */ /* 0x000fda0003f05270 */
[----:B------:R-:W-:Y:S05]  /*9ae0*/  @!P0 BRA `(.L_x_1310) ;  /* 0x0000000000948947 */ /* 0x000fea0003800000 */
[----:B------:R-:W-:-:S13]  /*9af0*/  ISETP.NE.AND P0, PT, R0, 0x2c, PT ;  /* 0x0000002c0000780c */ /* 0x000fda0003f05270 */
[----:B------:R-:W-:Y:S05]  /*9b00*/  @!P0 BRA `(.L_x_1311) ;  /* 0x0000000000488947 */ /* 0x000fea0003800000 */
.L_x_1282:
        /* <DEDUP_REMOVED lines=16> */
.L_x_1312:
[----:B------:R-:W-:Y:S01]  /*9c10*/  IMAD.MOV.U32 R19, RZ, RZ, R25 ;  /* 0x000000ffff137224 */ /* 0x000fe200078e0019 */
[----:B------:R-:W-:Y:S06]  /*9c20*/  BRA `(.L_x_1277) ;  /* 0x0000000000607947 */ /* 0x000fec0003800000 */
.L_x_1311:
        /* <DEDUP_REMOVED lines=17> */
.L_x_1310:
[--C-:B------:R-:W-:Y:S01]  /*9d40*/  SHF.R.S32.HI R7, RZ, 0x1f, R5.reuse ;  /* 0x0000001fff077819 */ /* 0x100fe20000011405 */
[----:B------:R-:W-:Y:S02]  /*9d50*/  IMAD.MOV.U32 R6, RZ, RZ, R5 ;  /* 0x000000ffff067224 */ /* 0x000fe400078e0005 */
[----:B------:R-:W-:-:S03]  /*9d60*/  IMAD.MOV.U32 R19, RZ, RZ, R25 ;  /* 0x000000ffff137224 */ /* 0x000fc600078e0019 */
[----:B------:R0:W-:Y:S01]  /*9d70*/  STG.E.64 desc[UR36][R8.64], R6 ;  /* 0x0000000608007986 */ /* 0x0001e2000c101b24 */
[----:B------:R-:W-:Y:S05]  /*9d80*/  BRA `(.L_x_1277) ;  /* 0x0000000000087947 */ /* 0x000fea0003800000 */
.L_x_1309:
[----:B------:R0:W-:Y:S01]  /*9d90*/  STG.E desc[UR36][R8.64], R5 ;  /* 0x0000000508007986 */ /* 0x0001e2000c101924 */
[----:B------:R-:W-:-:S07]  /*9da0*/  IMAD.MOV.U32 R19, RZ, RZ, R25 ;  /* 0x000000ffff137224 */ /* 0x000fce00078e0019 */
.L_x_1277:
[----:B------:R-:W-:Y:S05]  /*9db0*/  BSYNC.RECONVERGENT B6 ;  /* 0x0000000000067941 */ /* 0x000fea0003800200 */
.L_x_1276:
        /* <DEDUP_REMOVED lines=23> */
.L_x_1318:
[----:B------:R0:W-:Y:S01]  /*9f30*/  STG.E.U8 desc[UR36][R8.64], R26 ;  /* 0x0000001a08007986 */ /* 0x0001e2000c101124 */
[----:B------:R-:W-:Y:S05]  /*9f40*/  BRA `(.L_x_1320) ;  /* 0x0000000c00387947 */ /* 0x000fea0003800000 */
.L_x_1317:
        /* <DEDUP_REMOVED lines=9> */
.L_x_1322:
[----:B------:R0:W-:Y:S01]  /*9fe0*/  STG.E desc[UR36][R8.64], R26 ;  /* 0x0000001a08007986 */ /* 0x0001e2000c101924 */
[----:B------:R-:W-:Y:S05]  /*9ff0*/  BRA `(.L_x_1320) ;  /* 0x0000000c000c7947 */ /* 0x000fea0003800000 */
.L_x_1321:
[----:B------:R0:W-:Y:S01]  /*a000*/  STG.E.U16 desc[UR36][R8.64], R26 ;  /* 0x0000001a08007986 */ /* 0x0001e2000c101524 */
[----:B------:R-:W-:Y:S05]  /*a010*/  BRA `(.L_x_1320) ;  /* 0x0000000c00047947 */ /* 0x000fea0003800000 */
.L_x_1316:
        /* <DEDUP_REMOVED lines=9> */
.L_x_1324:
[----:B------:R-:W0:Y:S02]  /*a0b0*/  I2F.S16 R0, R26 ;  /* 0x0000001a00007306 */ /* 0x000e240000101400 */
[----:B0-----:R-:W-:-:S05]  /*a0c0*/  F2FP.F16.F32.PACK_AB R0, RZ, R0 ;  /* 0x00000000ff00723e */ /* 0x001fca00000000ff */
[----:B------:R0:W-:Y:S01]  /*a0d0*/  STG.E.U16 desc[UR36][R8.64], R0 ;  /* 0x0000000008007986 */ /* 0x0001e2000c101524 */
[----:B------:R-:W-:Y:S05]  /*a0e0*/  BRA `(.L_x_1320) ;  /* 0x0000000800d07947 */ /* 0x000fea0003800000 */
.L_x_1323:
        /* <DEDUP_REMOVED lines=10> */
.L_x_1326:
[----:B------:R-:W0:Y:S02]  /*a190*/  I2F.S16 R26, R26 ;  /* 0x0000001a001a7306 */ /* 0x000e240000101400 */
[----:B0-----:R-:W-:-:S04]  /*a1a0*/  F2FP.F16.F32.PACK_AB R3, RZ, R26 ;  /* 0x0000001aff03723e */ /* 0x001fc800000000ff */
[----:B------:R-:W-:-:S05]  /*a1b0*/  PRMT R3, R3, 0x5410, RZ ;  /* 0x0000541003037816 */ /* 0x000fca00000000ff */
[----:B------:R2:W-:Y:S01]  /*a1c0*/  STG.E desc[UR36][R8.64], R3 ;  /* 0x0000000308007986 */ /* 0x0005e2000c101924 */
[----:B------:R-:W-:Y:S05]  /*a1d0*/  BRA `(.L_x_1320) ;  /* 0x0000000800947947 */ /* 0x000fea0003800000 */
.L_x_1325:
[----:B------:R-:W0:Y:S02]  /*a1e0*/  I2F.F64.S16 R26, R26 ;  /* 0x0000001a001a7312 */ /* 0x000e240000101c00 */
[----:B0-----:R4:W-:Y:S01]  /*a1f0*/  STG.E.64 desc[UR36][R8.64], R26 ;  /* 0x0000001a08007986 */ /* 0x0019e2000c101b24 */
[----:B------:R-:W-:Y:S05]  /*a200*/  BRA `(.L_x_1320) ;  /* 0x0000000800887947 */ /* 0x000fea0003800000 */
.L_x_1315:
        /* <DEDUP_REMOVED lines=12> */
.L_x_1330:
        /* <DEDUP_REMOVED lines=17> */
.L_x_1333:
[----:B------:R-:W-:-:S04]  /*a3e0*/  SHF.R.U32.HI R3, RZ, 0x18, R5 ;  /* 0x00000018ff037819 */ /* 0x000fc80000011605 */
[----:B------:R-:W-:-:S04]  /*a3f0*/  LOP3.LUT R0, R0, 0x80, R3, 0xf8, !PT ;  /* 0x0000008000007812 */ /* 0x000fc800078ef803 */
[----:B------:R-:W-:-:S07]  /*a400*/  PRMT R4, R0, 0x7610, R4 ;  /* 0x0000761000047816 */ /* 0x000fce0000000004 */
.L_x_1332:
[----:B------:R-:W-:Y:S05]  /*a410*/  BSYNC.RECONVERGENT B0 ;  /* 0x0000000000007941 */ /* 0x000fea0003800200 */
.L_x_1331:
[----:B------:R0:W-:Y:S01]  /*a420*/  STG.E.U8 desc[UR36][R8.64], R4 ;  /* 0x0000000408007986 */ /* 0x0001e2000c101124 */
[----:B------:R-:W-:Y:S05]  /*a430*/  BRA `(.L_x_1320) ;  /* 0x0000000400fc7947 */ /* 0x000fea0003800000 */
.L_x_1329:
        /* <DEDUP_REMOVED lines=17> */
.L_x_1336:
[----:B------:R-:W-:-:S04]  /*a550*/  SHF.R.U32.HI R3, RZ, 0x18, R5 ;  /* 0x00000018ff037819 */ /* 0x000fc80000011605 */
[----:B------:R-:W-:-:S04]  /*a560*/  LOP3.LUT R0, R0, 0x80, R3, 0xf8, !PT ;  /* 0x0000008000007812 */ /* 0x000fc800078ef803 */
[----:B------:R-:W-:-:S07]  /*a570*/  PRMT R4, R0, 0x7610, R4 ;  /* 0x0000761000047816 */ /* 0x000fce0000000004 */
.L_x_1335:
[----:B------:R-:W-:Y:S05]  /*a580*/  BSYNC.RECONVERGENT B0 ;  /* 0x0000000000007941 */ /* 0x000fea0003800200 */
.L_x_1334:
[----:B------:R0:W-:Y:S01]  /*a590*/  STG.E.U8 desc[UR36][R8.64], R4 ;  /* 0x0000000408007986 */ /* 0x0001e2000c101124 */
[----:B------:R-:W-:Y:S05]  /*a5a0*/  BRA `(.L_x_1320) ;  /* 0x0000000400a07947 */ /* 0x000fea0003800000 */
.L_x_1328:
        /* <DEDUP_REMOVED lines=22> */
.L_x_1338:
[----:B------:R-:W-:-:S05]  /*a710*/  SHF.R.S32.HI R27, RZ, 0x1f, R26 ;  /* 0x0000001fff1b7819 */ /* 0x000fca000001141a */
[----:B------:R0:W-:Y:S01]  /*a720*/  STG.E.64 desc[UR36][R8.64], R26 ;  /* 0x0000001a08007986 */ /* 0x0001e2000c101b24 */
[----:B------:R-:W-:Y:S05]  /*a730*/  BRA `(.L_x_1320) ;  /* 0x00000004003c7947 */ /* 0x000fea0003800000 */
.L_x_1337:
[----:B------:R0:W-:Y:S01]  /*a740*/  STG.E desc[UR36][R8.64], R26 ;  /* 0x0000001a08007986 */ /* 0x0001e2000c101924 */
[----:B------:R-:W-:Y:S05]  /*a750*/  BRA `(.L_x_1320) ;  /* 0x0000000400347947 */ /* 0x000fea0003800000 */
.L_x_1327:
        /* <DEDUP_REMOVED lines=10> */
.L_x_1340:
[----:B------:R-:W-:Y:S01]  /*a800*/  CS2R R6, SRZ ;  /* 0x0000000000067805 */ /* 0x000fe2000001ff00 */
[----:B------:R-:W0:Y:S04]  /*a810*/  I2F.F64.S16 R4, R26 ;  /* 0x0000001a00047312 */ /* 0x000e280000101c00 */
[----:B0-----:R0:W-:Y:S01]  /*a820*/  STG.E.128 desc[UR36][R8.64], R4 ;  /* 0x0000000408007986 */ /* 0x0011e2000c101d24 */
[----:B------:R-:W-:Y:S05]  /*a830*/  BRA `(.L_x_1320) ;  /* 0x0000000000fc7947 */ /* 0x000fea0003800000 */
.L_x_1339:
[----:B------:R-:W-:-:S13]  /*a840*/  ISETP.NE.AND P0, PT, R0, 0xf, PT ;  /* 0x0000000f0000780c */ /* 0x000fda0003f05270 */
[----:B------:R-:W-:Y:S05]  /*a850*/  @!P0 BRA `(.L_x_1341) ;  /* 0x0000000000e88947 */ /* 0x000fea0003800000 */
[----:B------:R-:W-:-:S13]  /*a860*/  ISETP.NE.AND P0, PT, R0, 0x17, PT ;  /* 0x000000170000780c */ /* 0x000fda0003f05270 */
[----:B------:R-:W-:Y:S05]  /*a870*/  @!P0 BRA `(.L_x_1342) ;  /* 0x0000000000908947 */ /* 0x000fea0003800000 */
[----:B------:R-:W-:-:S13]  /*a880*/  ISETP.NE.AND P0, PT, R0, 0x18, PT ;  /* 0x000000180000780c */ /* 0x000fda0003f05270 */
[----:B------:R-:W-:Y:S05]  /*a890*/  @!P0 BRA `(.L_x_1343) ;  /* 0x0000000000448947 */ /* 0x000fea0003800000 */
.L_x_1319:
        /* <DEDUP_REMOVED lines=16> */
.L_x_1344:
[----:B------:R-:W-:Y:S05]  /*a9a0*/  BRA `(.L_x_1320) ;  /* 0x0000000000a07947 */ /* 0x000fea0003800000 */
.L_x_1343:
        /* <DEDUP_REMOVED lines=13> */
.L_x_1346:
[----:B------:R-:W-:Y:S05]  /*aa80*/  BSYNC.RECONVERGENT B0 ;  /* 0x0000000000007941 */ /* 0x000fea0003800200 */
.L_x_1345:
[----:B------:R-:W-:-:S05]  /*aa90*/  LOP3.LUT R3, R0, 0x80, R3, 0xf8, !PT ;  /* 0x0000008000037812 */ /* 0x000fca00078ef803 */
[----:B------:R0:W-:Y:S01]  /*aaa0*/  STG.E.U8 desc[UR36][R8.64], R3 ;  /* 0x0000000308007986 */ /* 0x0001e2000c101124 */
[----:B------:R-:W-:Y:S05]  /*aab0*/  BRA `(.L_x_1320) ;  /* 0x00000000005c7947 */ /* 0x000fea0003800000 */
.L_x_1342:
        /* <DEDUP_REMOVED lines=12> */
.L_x_1348:
[----:B------:R-:W-:Y:S01]  /*ab80*/  IMAD.MOV.U32 R0, RZ, RZ, 0x7f ;  /* 0x0000007fff007424 */ /* 0x000fe200078e00ff */
[----:B------:R-:W-:-:S04]  /*ab90*/  ISETP.GT.U32.AND P0, PT, R3, 0x7f800000, PT ;  /* 0x7f8000000300780c */ /* 0x000fc80003f04070 */
[----:B------:R-:W-:-:S09]  /*aba0*/  SEL R0, R0, 0x7c, P0 ;  /* 0x0000007c00007807 */ /* 0x000fd20000000000 */
.L_x_1349:
[----:B------:R-:W-:Y:S05]  /*abb0*/  BSYNC.RECONVERGENT B0 ;  /* 0x0000000000007941 */ /* 0x000fea0003800200 */
.L_x_1347:
[----:B------:R-:W-:-:S04]  /*abc0*/  SHF.R.U32.HI R3, RZ, 0x18, R5 ;  /* 0x00000018ff037819 */ /* 0x000fc80000011605 */
[----:B------:R-:W-:-:S05]  /*abd0*/  LOP3.LUT R3, R0, 0x80, R3, 0xf8, !PT ;  /* 0x0000008000037812 */ /* 0x000fca00078ef803 */
[----:B------:R0:W-:Y:S01]  /*abe0*/  STG.E.U8 desc[UR36][R8.64], R3 ;  /* 0x0000000308007986 */ /* 0x0001e2000c101124 */
[----:B------:R-:W-:Y:S05]  /*abf0*/  BRA `(.L_x_1320) ;  /* 0x00000000000c7947 */ /* 0x000fea0003800000 */
.L_x_1341:
[----:B------:R-:W0:Y:S02]  /*ac00*/  I2F.S16 R0, R26 ;  /* 0x0000001a00007306 */ /* 0x000e240000101400 */
[----:B0-----:R-:W-:-:S05]  /*ac10*/  F2FP.BF16.F32.PACK_AB R0, RZ, R0 ;  /* 0x00000000ff00723e */ /* 0x001fca00000010ff */
[----:B------:R0:W-:Y:S02]  /*ac20*/  STG.E.U16 desc[UR36][R8.64], R0 ;  /* 0x0000000008007986 */ /* 0x0001e4000c101524 */
.L_x_1320:
        /* <DEDUP_REMOVED lines=23> */
.L_x_1353:
[----:B------:R4:W-:Y:S01]  /*ada0*/  STG.E.U8 desc[UR36][R8.64], R24 ;  /* 0x0000001808007986 */ /* 0x0009e2000c101124 */
[----:B------:R-:W-:Y:S05]  /*adb0*/  BRA `(.L_x_1355) ;  /* 0x0000000c00387947 */ /* 0x000fea0003800000 */
.L_x_1352:
        /* <DEDUP_REMOVED lines=9> */
.L_x_1357:
[----:B------:R2:W-:Y:S01]  /*ae50*/  STG.E desc[UR36][R8.64], R24 ;  /* 0x0000001808007986 */ /* 0x0005e2000c101924 */
[----:B------:R-:W-:Y:S05]  /*ae60*/  BRA `(.L_x_1355) ;  /* 0x0000000c000c7947 */ /* 0x000fea0003800000 */
.L_x_1356:
[----:B------:R0:W-:Y:S01]  /*ae70*/  STG.E.U16 desc[UR36][R8.64], R24 ;  /* 0x0000001808007986 */ /* 0x0001e2000c101524 */
[----:B------:R-:W-:Y:S05]  /*ae80*/  BRA `(.L_x_1355) ;  /* 0x0000000c00047947 */ /* 0x000fea0003800000 */
.L_x_1351:
        /* <DEDUP_REMOVED lines=9> */
.L_x_1359:
[----:B------:R-:W0:Y:S02]  /*af20*/  I2F.S16 R0, R24 ;  /* 0x0000001800007306 */ /* 0x000e240000101400 */
[----:B0-----:R-:W-:-:S05]  /*af30*/  F2FP.F16.F32.PACK_AB R0, RZ, R0 ;  /* 0x00000000ff00723e */ /* 0x001fca00000000ff */
[----:B------:R0:W-:Y:S01]  /*af40*/  STG.E.U16 desc[UR36][R8.64], R0 ;  /* 0x0000000008007986 */ /* 0x0001e2000c101524 */
[----:B------:R-:W-:Y:S05]  /*af50*/  BRA `(.L_x_1355) ;  /* 0x0000000800d07947 */ /* 0x000fea0003800000 */
.L_x_1358:
        /* <DEDUP_REMOVED lines=10> */
.L_x_1361:
[----:B------:R-:W0:Y:S02]  /*b000*/  I2F.S16 R24, R24 ;  /* 0x0000001800187306 */ /* 0x000e240000101400 */
[----:B0-----:R-:W-:-:S04]  /*b010*/  F2FP.F16.F32.PACK_AB R3, RZ, R24 ;  /* 0x00000018ff03723e */ /* 0x001fc800000000ff */
[----:B------:R-:W-:-:S05]  /*b020*/  PRMT R3, R3, 0x5410, RZ ;  /* 0x0000541003037816 */ /* 0x000fca00000000ff */
[----:B------:R0:W-:Y:S01]  /*b030*/  STG.E desc[UR36][R8.64], R3 ;  /* 0x0000000308007986 */ /* 0x0001e2000c101924 */
[----:B------:R-:W-:Y:S05]  /*b040*/  BRA `(.L_x_1355) ;  /* 0x0000000800947947 */ /* 0x000fea0003800000 */
.L_x_1360:
[----:B------:R-:W0:Y:S02]  /*b050*/  I2F.F64.S16 R24, R24 ;  /* 0x0000001800187312 */ /* 0x000e240000101c00 */
[----:B0-----:R0:W-:Y:S01]  /*b060*/  STG.E.64 desc[UR36][R8.64], R24 ;  /* 0x0000001808007986 */ /* 0x0011e2000c101b24 */
[----:B------:R-:W-:Y:S05]  /*b070*/  BRA `(.L_x_1355) ;  /* 0x0000000800887947 */ /* 0x000fea0003800000 */
.L_x_1350:
        /* <DEDUP_REMOVED lines=12> */
.L_x_1365:
        /* <DEDUP_REMOVED lines=17> */
.L_x_1368:
[----:B------:R-:W-:-:S04]  /*b250*/  SHF.R.U32.HI R3, RZ, 0x18, R5 ;  /* 0x00000018ff037819 */ /* 0x000fc80000011605 */
[----:B------:R-:W-:-:S04]  /*b260*/  LOP3.LUT R0, R0, 0x80, R3, 0xf8, !PT ;  /* 0x0000008000007812 */ /* 0x000fc800078ef803 */
[----:B------:R-:W-:-:S07]  /*b270*/  PRMT R4, R0, 0x7610, R4 ;  /* 0x0000761000047816 */ /* 0x000fce0000000004 */
.L_x_1367:
[----:B------:R-:W-:Y:S05]  /*b280*/  BSYNC.RECONVERGENT B0 ;  /* 0x0000000000007941 */ /* 0x000fea0003800200 */
.L_x_1366:
[----:B------:R0:W-:Y:S01]  /*b290*/  STG.E.U8 desc[UR36][R8.64], R4 ;  /* 0x0000000408007986 */ /* 0x0001e2000c101124 */
[----:B------:R-:W-:Y:S05]  /*b2a0*/  BRA `(.L_x_1355) ;  /* 0x0000000400fc7947 */ /* 0x000fea0003800000 */
.L_x_1364:
        /* <DEDUP_REMOVED lines=17> */
.L_x_1371:
[----:B------:R-:W-:-:S04]  /*b3c0*/  SHF.R.U32.HI R3, RZ, 0x18, R5 ;  /* 0x00000018ff037819 */ /* 0x000fc80000011605 */
[----:B------:R-:W-:-:S04]  /*b3d0*/  LOP3.LUT R0, R0, 0x80, R3, 0xf8, !PT ;  /* 0x0000008000007812 */ /* 0x000fc800078ef803 */
[----:B------:R-:W-:-:S07]  /*b3e0*/  PRMT R4, R0, 0x7610, R4 ;  /* 0x0000761000047816 */ /* 0x000fce0000000004 */
.L_x_1370:
[----:B------:R-:W-:Y:S05]  /*b3f0*/  BSYNC.RECONVERGENT B0 ;  /* 0x0000000000007941 */ /* 0x000fea0003800200 */
.L_x_1369:
[----:B------:R0:W-:Y:S01]  /*b400*/  STG.E.U8 desc[UR36][R8.64], R4 ;  /* 0x0000000408007986 */ /* 0x0001e2000c101124 */
[----:B------:R-:W-:Y:S05]  /*b410*/  BRA `(.L_x_1355) ;  /* 0x0000000400a07947 */ /* 0x000fea0003800000 */
.L_x_1363:
        /* <DEDUP_REMOVED lines=22> */
.L_x_1373:
[----:B------:R-:W-:-:S05]  /*b580*/  SHF.R.S32.HI R25, RZ, 0x1f, R24 ;  /* 0x0000001fff197819 */ /* 0x000fca0000011418 */
[----:B------:R0:W-:Y:S01]  /*b590*/  STG.E.64 desc[UR36][R8.64], R24 ;  /* 0x0000001808007986 */ /* 0x0001e2000c101b24 */
[----:B------:R-:W-:Y:S05]  /*b5a0*/  BRA `(.L_x_1355) ;  /* 0x00000004003c7947 */ /* 0x000fea0003800000 */
.L_x_1372:
[----:B------:R0:W-:Y:S01]  /*b5b0*/  STG.E desc[UR36][R8.64], R24 ;  /* 0x0000001808007986 */ /* 0x0001e2000c101924 */
[----:B------:R-:W-:Y:S05]  /*b5c0*/  BRA `(.L_x_1355) ;  /* 0x0000000400347947 */ /* 0x000fea0003800000 */
.L_x_1362:
        /* <DEDUP_REMOVED lines=10> */
.L_x_1375:
[----:B------:R-:W-:Y:S01]  /*b670*/  CS2R R6, SRZ ;  /* 0x0000000000067805 */ /* 0x000fe2000001ff00 */
[----:B------:R-:W0:Y:S04]  /*b680*/  I2F.F64.S16 R4, R24 ;  /* 0x0000001800047312 */ /* 0x000e280000101c00 */
[----:B0-----:R0:W-:Y:S01]  /*b690*/  STG.E.128 desc[UR36][R8.64], R4 ;  /* 0x0000000408007986 */ /* 0x0011e2000c101d24 */
[----:B------:R-:W-:Y:S05]  /*b6a0*/  BRA `(.L_x_1355) ;  /* 0x0000000000fc7947 */ /* 0x000fea0003800000 */
.L_x_1374:
[----:B------:R-:W-:-:S13]  /*b6b0*/  ISETP.NE.AND P0, PT, R0, 0xf, PT ;  /* 0x0000000f0000780c */ /* 0x000fda0003f05270 */
[----:B------:R-:W-:Y:S05]  /*b6c0*/  @!P0 BRA `(.L_x_1376) ;  /* 0x0000000000e88947 */ /* 0x000fea0003800000 */
[----:B------:R-:W-:-:S13]  /*b6d0*/  ISETP.NE.AND P0, PT, R0, 0x17, PT ;  /* 0x000000170000780c */ /* 0x000fda0003f05270 */
[----:B------:R-:W-:Y:S05]  /*b6e0*/  @!P0 BRA `(.L_x_1377) ;  /* 0x0000000000908947 */ /* 0x000fea0003800000 */
[----:B------:R-:W-:-:S13]  /*b6f0*/  ISETP.NE.AND P0, PT, R0, 0x18, PT ;  /* 0x000000180000780c */ /* 0x000fda0003f05270 */
[----:B------:R-:W-:Y:S05]  /*b700*/  @!P0 BRA `(.L_x_1378) ;  /* 0x0000000000448947 */ /* 0x000fea0003800000 */
.L_x_1354:
        /* <DEDUP_REMOVED lines=16> */
.L_x_1379:
[----:B------:R-:W-:Y:S05]  /*b810*/  BRA `(.L_x_1355) ;  /* 0x0000000000a07947 */ /* 0x000fea0003800000 */
.L_x_1378:
        /* <DEDUP_REMOVED lines=13> */
.L_x_1381:
[----:B------:R-:W-:Y:S05]  /*b8f0*/  BSYNC.RECONVERGENT B0 ;  /* 0x0000000000007941 */ /* 0x000fea0003800200 */
.L_x_1380:
[----:B------:R-:W-:-:S05]  /*b900*/  LOP3.LUT R3, R0, 0x80, R3, 0xf8, !PT ;  /* 0x0000008000037812 */ /* 0x000fca00078ef803 */
[----:B------:R0:W-:Y:S01]  /*b910*/  STG.E.U8 desc[UR36][R8.64], R3 ;  /* 0x0000000308007986 */ /* 0x0001e2000c101124 */
[----:B------:R-:W-:Y:S05]  /*b920*/  BRA `(.L_x_1355) ;  /* 0x00000000005c7947 */ /* 0x000fea0003800000 */
.L_x_1377:
        /* <DEDUP_REMOVED lines=12> */
.L_x_1383:
[----:B------:R-:W-:Y:S01]  /*b9f0*/  IMAD.MOV.U32 R0, RZ, RZ, 0x7f ;  /* 0x0000007fff007424 */ /* 0x000fe200078e00ff */
[----:B------:R-:W-:-:S04]  /*ba00*/  ISETP.GT.U32.AND P0, PT, R3, 0x7f800000, PT ;  /* 0x7f8000000300780c */ /* 0x000fc80003f04070 */
[----:B------:R-:W-:-:S09]  /*ba10*/  SEL R0, R0, 0x7c, P0 ;  /* 0x0000007c00007807 */ /* 0x000fd20000000000 */
.L_x_1384:
[----:B------:R-:W-:Y:S05]  /*ba20*/  BSYNC.RECONVERGENT B0 ;  /* 0x0000000000007941 */ /* 0x000fea0003800200 */
.L_x_1382:
[----:B------:R-:W-:-:S04]  /*ba30*/  SHF.R.U32.HI R3, RZ, 0x18, R5 ;  /* 0x00000018ff037819 */ /* 0x000fc80000011605 */
[----:B------:R-:W-:-:S05]  /*ba40*/  LOP3.LUT R3, R0, 0x80, R3, 0xf8, !PT ;  /* 0x0000008000037812 */ /* 0x000fca00078ef803 */
[----:B------:R0:W-:Y:S01]  /*ba50*/  STG.E.U8 desc[UR36][R8.64], R3 ;  /* 0x0000000308007986 */ /* 0x0001e2000c101124 */
[----:B------:R-:W-:Y:S05]  /*ba60*/  BRA `(.L_x_1355) ;  /* 0x00000000000c7947 */ /* 0x000fea0003800000 */
.L_x_1376:
[----:B------:R-:W0:Y:S02]  /*ba70*/  I2F.S16 R0, R24 ;  /* 0x0000001800007306 */ /* 0x000e240000101400 */
[----:B0-----:R-:W-:-:S05]  /*ba80*/  F2FP.BF16.F32.PACK_AB R0, RZ, R0 ;  /* 0x00000000ff00723e */ /* 0x001fca00000010ff */
[----:B------:R0:W-:Y:S02]  /*ba90*/  STG.E.U16 desc[UR36][R8.64], R0 ;  /* 0x0000000008007986 */ /* 0x0001e4000c101524 */
.L_x_1355:
[----:B------:R-:W-:-:S07]  /*baa0*/  VIADD R19, R19, 0x80 ;  /* 0x0000008013137836 */ /* 0x000fce0000000000 */
.L_x_1314:
[----:B------:R-:W-:Y:S05]  /*bab0*/  BSYNC.RECONVERGENT B6 ;  /* 0x0000000000067941 */ /* 0x000fea0003800200 */
.L_x_1313:
[----:B------:R-:W-:-:S13]  /*bac0*/  ISETP.GE.AND P0, PT, R19, R16, PT ;  /* 0x000000101300720c */ /* 0x000fda0003f06270 */
[----:B------:R-:W-:Y:S05]  /*bad0*/  @P0 EXIT ;  /* 0x000000000000094d */ /* 0x000fea0003800000 */
[----:B0-2---:R-:W0:Y:S01]  /*bae0*/  LDC.64 R4, c[0x0][0x388] ;  /* 0x0000e200ff047b82 */ /* 0x005e220000000a00 */
[----:B------:R-:W4:Y:S01]  /*baf0*/  LDCU UR4, c[0x0][0x3b4] ;  /* 0x00007680ff0477ac */ /* 0x000f220008000800 */
[----:B-1----:R-:W-:Y:S01]  /*bb00*/  PRMT R0, R18, 0x9910, RZ ;  /* 0x0000991012007816 */ /* 0x002fe200000000ff */
[----:B------:R-:W-:-:S03]  /*bb10*/  IMAD R2, R2, 0x200, R19 ;  /* 0x0000020002027824 */ /* 0x000fc600078e0213 */
[----:B------:R-:W-:Y:S01]  /*bb20*/  ISETP.GT.AND P1, PT, R0, 0x9, PT ;  /* 0x000000090000780c */ /* 0x000fe20003f24270 */
[----:B----4-:R-:W-:-:S05]  /*bb30*/  IMAD R3, R2, UR4, RZ ;  /* 0x0000000402037c24 */ /* 0x010fca000f8e02ff */
        /* <DEDUP_REMOVED lines=13> */
.L_x_1388:
[----:B------:R-:W-:Y:S01]  /*bc10*/  STG.E.U8 desc[UR36][R2.64], R22 ;  /* 0x0000001602007986 */ /* 0x000fe2000c101124 */
[----:B------:R-:W-:Y:S05]  /*bc20*/  EXIT ;  /* 0x000000000000794d */ /* 0x000fea0003800000 */
.L_x_1387:
        /* <DEDUP_REMOVED lines=9> */
.L_x_1391:
[----:B------:R-:W-:Y:S01]  /*bcc0*/  STG.E desc[UR36][R2.64], R22 ;  /* 0x0000001602007986 */ /* 0x000fe2000c101924 */
[----:B------:R-:W-:Y:S05]  /*bcd0*/  EXIT ;  /* 0x000000000000794d */ /* 0x000fea0003800000 */
.L_x_1390:
[----:B------:R-:W-:Y:S01]  /*bce0*/  STG.E.U16 desc[UR36][R2.64], R22 ;  /* 0x0000001602007986 */ /* 0x000fe2000c101524 */
[----:B------:R-:W-:Y:S05]  /*bcf0*/  EXIT ;  /* 0x000000000000794d */ /* 0x000fea0003800000 */
.L_x_1386:
        /* <DEDUP_REMOVED lines=9> */
.L_x_1393:
[----:B------:R-:W0:Y:S02]  /*bd90*/  I2F.S16 R0, R22 ;  /* 0x0000001600007306 */ /* 0x000e240000101400 */
[----:B0-----:R-:W-:-:S05]  /*bda0*/  F2FP.F16.F32.PACK_AB R0, RZ, R0 ;  /* 0x00000000ff00723e */ /* 0x001fca00000000ff */
[----:B------:R-:W-:Y:S01]  /*bdb0*/  STG.E.U16 desc[UR36][R2.64], R0 ;  /* 0x0000000002007986 */ /* 0x000fe2000c101524 */
[----:B------:R-:W-:Y:S05]  /*bdc0*/  EXIT ;  /* 0x000000000000794d */ /* 0x000fea0003800000 */
.L_x_1392:
        /* <DEDUP_REMOVED lines=10> */
.L_x_1395:
[----:B------:R-:W0:Y:S02]  /*be70*/  I2F.S16 R22, R22 ;  /* 0x0000001600167306 */ /* 0x000e240000101400 */
[----:B0-----:R-:W-:-:S04]  /*be80*/  F2FP.F16.F32.PACK_AB R5, RZ, R22 ;  /* 0x00000016ff05723e */ /* 0x001fc800000000ff */
[----:B------:R-:W-:-:S05]  /*be90*/  PRMT R5, R5, 0x5410, RZ ;  /* 0x0000541005057816 */ /* 0x000fca00000000ff */
[----:B------:R-:W-:Y:S01]  /*bea0*/  STG.E desc[UR36][R2.64], R5 ;  /* 0x0000000502007986 */ /* 0x000fe2000c101924 */
[----:B------:R-:W-:Y:S05]  /*beb0*/  EXIT ;  /* 0x000000000000794d */ /* 0x000fea0003800000 */
.L_x_1394:
[----:B------:R-:W0:Y:S02]  /*bec0*/  I2F.F64.S16 R22, R22 ;  /* 0x0000001600167312 */ /* 0x000e240000101c00 */
[----:B0-----:R-:W-:Y:S01]  /*bed0*/  STG.E.64 desc[UR36][R2.64], R22 ;  /* 0x0000001602007986 */ /* 0x001fe2000c101b24 */
[----:B------:R-:W-:Y:S05]  /*bee0*/  EXIT ;  /* 0x000000000000794d */ /* 0x000fea0003800000 */
.L_x_1385:
        /* <DEDUP_REMOVED lines=12> */
.L_x_1399:
        /* <DEDUP_REMOVED lines=18> */
.L_x_1402:
[----:B------:R-:W-:-:S04]  /*c0d0*/  SHF.R.U32.HI R5, RZ, 0x18, R5 ;  /* 0x00000018ff057819 */ /* 0x000fc80000011605 */
[----:B------:R-:W-:-:S07]  /*c0e0*/  LOP3.LUT R0, R0, 0x80, R5, 0xf8, !PT ;  /* 0x0000008000007812 */ /* 0x000fce00078ef805 */
.L_x_1401:
[----:B------:R-:W-:Y:S05]  /*c0f0*/  BSYNC.RECONVERGENT B0 ;  /* 0x0000000000007941 */ /* 0x000fea0003800200 */
.L_x_1400:
[----:B------:R-:W-:Y:S01]  /*c100*/  STG.E.U8 desc[UR36][R2.64], R0 ;  /* 0x0000000002007986 */ /* 0x000fe2000c101124 */
[----:B------:R-:W-:Y:S05]  /*c110*/  EXIT ;  /* 0x000000000000794d */ /* 0x000fea0003800000 */
.L_x_1398:
        /* <DEDUP_REMOVED lines=18> */
.L_x_1405:
[----:B------:R-:W-:-:S04]  /*c240*/  SHF.R.U32.HI R5, RZ, 0x18, R5 ;  /* 0x00000018ff057819 */ /* 0x000fc80000011605 */
[----:B------:R-:W-:-:S07]  /*c250*/  LOP3.LUT R0, R0, 0x80, R5, 0xf8, !PT ;  /* 0x0000008000007812 */ /* 0x000fce00078ef805 */
.L_x_1404:
[----:B------:R-:W-:Y:S05]  /*c260*/  BSYNC.RECONVERGENT B0 ;  /* 0x0000000000007941 */ /* 0x000fea0003800200 */
.L_x_1403:
[----:B------:R-:W-:Y:S01]  /*c270*/  STG.E.U8 desc[UR36][R2.64], R0 ;  /* 0x0000000002007986 */ /* 0x000fe2000c101124 */
[----:B------:R-:W-:Y:S05]  /*c280*/  EXIT ;  /* 0x000000000000794d */ /* 0x000fea0003800000 */
.L_x_1397:
        /* <DEDUP_REMOVED lines=22> */
.L_x_1407:
[----:B------:R-:W-:-:S05]  /*c3f0*/  SHF.R.S32.HI R23, RZ, 0x1f, R22 ;  /* 0x0000001fff177819 */ /* 0x000fca0000011416 */
[----:B------:R-:W-:Y:S01]  /*c400*/  STG.E.64 desc[UR36][R2.64], R22 ;  /* 0x0000001602007986 */ /* 0x000fe2000c101b24 */
[----:B------:R-:W-:Y:S05]  /*c410*/  EXIT ;  /* 0x000000000000794d */ /* 0x000fea0003800000 */
.L_x_1406:
[----:B------:R-:W-:Y:S01]  /*c420*/  STG.E desc[UR36][R2.64], R22 ;  /* 0x0000001602007986 */ /* 0x000fe2000c101924 */
[----:B------:R-:W-:Y:S05]  /*c430*/  EXIT ;  /* 0x000000000000794d */ /* 0x000fea0003800000 */
.L_x_1396:
        /* <DEDUP_REMOVED lines=10> */
.L_x_1409:
[----:B---3--:R-:W-:Y:S01]  /*c4e0*/  CS2R R6, SRZ ;  /* 0x0000000000067805 */ /* 0x008fe2000001ff00 */
[----:B------:R-:W0:Y:S04]  /*c4f0*/  I2F.F64.S16 R4, R22 ;  /* 0x0000001600047312 */ /* 0x000e280000101c00 */
[----:B0-----:R-:W-:Y:S01]  /*c500*/  STG.E.128 desc[UR36][R2.64], R4 ;  /* 0x0000000402007986 */ /* 0x001fe2000c101d24 */
[----:B------:R-:W-:Y:S05]  /*c510*/  EXIT ;  /* 0x000000000000794d */ /* 0x000fea0003800000 */
.L_x_1408:
[----:B------:R-:W-:-:S13]  /*c520*/  ISETP.NE.AND P0, PT, R0, 0xf, PT ;  /* 0x0000000f0000780c */ /* 0x000fda0003f05270 */
[----:B------:R-:W-:Y:S05]  /*c530*/  @!P0 BRA `(.L_x_1410) ;  /* 0x0000000000e88947 */ /* 0x000fea0003800000 */
[----:B------:R-:W-:-:S13]  /*c540*/  ISETP.NE.AND P0, PT, R0, 0x17, PT ;  /* 0x000000170000780c */ /* 0x000fda0003f05270 */
[----:B------:R-:W-:Y:S05]  /*c550*/  @!P0 BRA `(.L_x_1411) ;  /* 0x0000000000908947 */ /* 0x000fea0003800000 */
[----:B------:R-:W-:-:S13]  /*c560*/  ISETP.NE.AND P0, PT, R0, 0x18, PT ;  /* 0x000000180000780c */ /* 0x000fda0003f05270 */
[----:B------:R-:W-:Y:S05]  /*c570*/  @!P0 BRA `(.L_x_1412) ;  /* 0x0000000000448947 */ /* 0x000fea0003800000 */
.L_x_1389:
[----:B------:R-:W-:Y:S01]  /*c580*/  MOV R0, 0x0 ;  /* 0x0000000000007802 */ /* 0x000fe20000000f00 */
[----:B------:R-:W0:Y:S01]  /*c590*/  LDCU.64 UR4, c[0x4][0x140] ;  /* 0x01002800ff0477ac */ /* 0x000e220008000a00 */
[----:B---3--:R-:W-:Y:S02]  /*c5a0*/  IMAD.MOV.U32 R8, RZ, RZ, 0x65 ;  /* 0x00000065ff087424 */ /* 0x008fe400078e00ff */
        /* <DEDUP_REMOVED lines=13> */
.L_x_1413:
[----:B------:R-:W-:Y:S05]  /*c680*/  EXIT ;  /* 0x000000000000794d */ /* 0x000fea0003800000 */
.L_x_1412:
[----:B---3--:R-:W0:Y:S01]  /*c690*/  I2F.S16 R7, R22 ;  /* 0x0000001600077306 */ /* 0x008e220000101400 */
        /* <DEDUP_REMOVED lines=12> */
.L_x_1415:
[----:B------:R-:W-:Y:S05]  /*c760*/  BSYNC.RECONVERGENT B0 ;  /* 0x0000000000007941 */ /* 0x000fea0003800200 */
.L_x_1414:
[----:B------:R-:W-:-:S05]  /*c770*/  LOP3.LUT R5, R0, 0x80, R5, 0xf8, !PT ;  /* 0x0000008000057812 */ /* 0x000fca00078ef805 */
[----:B------:R-:W-:Y:S01]  /*c780*/  STG.E.U8 desc[UR36][R2.64], R5 ;  /* 0x0000000502007986 */ /* 0x000fe2000c101124 */
[----:B------:R-:W-:Y:S05]  /*c790*/  EXIT ;  /* 0x000000000000794d */ /* 0x000fea0003800000 */
.L_x_1411:
        /* <DEDUP_REMOVED lines=12> */
.L_x_1417:
[----:B------:R-:W-:Y:S01]  /*c860*/  IMAD.MOV.U32 R0, RZ, RZ, 0x7f ;  /* 0x0000007fff007424 */ /* 0x000fe200078e00ff */
[----:B------:R-:W-:-:S04]  /*c870*/  ISETP.GT.U32.AND P0, PT, R4, 0x7f800000, PT ;  /* 0x7f8000000400780c */ /* 0x000fc80003f04070 */
[----:B------:R-:W-:-:S09]  /*c880*/  SEL R0, R0, 0x7c, P0 ;  /* 0x0000007c00007807 */ /* 0x000fd20000000000 */
.L_x_1418:
[----:B------:R-:W-:Y:S05]  /*c890*/  BSYNC.RECONVERGENT B0 ;  /* 0x0000000000007941 */ /* 0x000fea0003800200 */
.L_x_1416:
[----:B------:R-:W-:-:S04]  /*c8a0*/  SHF.R.U32.HI R5, RZ, 0x18, R5 ;  /* 0x00000018ff057819 */ /* 0x000fc80000011605 */
[----:B------:R-:W-:-:S05]  /*c8b0*/  LOP3.LUT R5, R0, 0x80, R5, 0xf8, !PT ;  /* 0x0000008000057812 */ /* 0x000fca00078ef805 */
[----:B------:R-:W-:Y:S01]  /*c8c0*/  STG.E.U8 desc[UR36][R2.64], R5 ;  /* 0x0000000502007986 */ /* 0x000fe2000c101124 */
[----:B------:R-:W-:Y:S05]  /*c8d0*/  EXIT ;  /* 0x000000000000794d */ /* 0x000fea0003800000 */
.L_x_1410:
[----:B------:R-:W0:Y:S02]  /*c8e0*/  I2F.S16 R0, R22 ;  /* 0x0000001600007306 */ /* 0x000e240000101400 */
[----:B0-----:R-:W-:-:S05]  /*c8f0*/  F2FP.BF16.F32.PACK_AB R0, RZ, R0 ;  /* 0x00000000ff00723e */ /* 0x001fca00000010ff */
[----:B------:R-:W-:Y:S01]  /*c900*/  STG.E.U16 desc[UR36][R2.64], R0 ;  /* 0x0000000002007986 */ /* 0x000fe2000c101524 */
[----:B------:R-:W-:Y:S05]  /*c910*/  EXIT ;  /* 0x000000000000794d */ /* 0x000fea0003800000 */
.L_x_1419:
        /* <DEDUP_REMOVED lines=14> */
.L_x_42696:


//--------------------- .text._ZN2at6native18elementwise_kernelILi128ELi4EZNS0_22gpu_kernel_impl_nocastINS0_13BinaryFunctorIN3c108BFloat16ES5_bZZZNS0_23logical_xor_kernel_cudaERNS_14TensorIteratorEENKUlvE0_clEvENKUlvE8_clEvEUlS5_S5_E_EEEEvRNS_18TensorIteratorBaseERKT_EUliE_EEviT1_ --------------------------
	.section	.text._ZN2at6native18elementwise_kernelILi128ELi4EZNS0_22gpu_kernel_impl_nocastINS0_13BinaryFunctorIN3c108BFloat16ES5_bZZZNS0_23logical_xor_kernel_cudaERNS_14TensorIteratorEENKUlvE0_clEvENKUlvE8_clEvEUlS5_S5_E_EEEEvRNS_18TensorIteratorBaseERKT_EUliE_EEviT1_,"ax",@progbits
	.align	128
        .global         _ZN2at6native18elementwise_kernelILi128ELi4EZNS0_22gpu_kernel_impl_nocastINS0_13BinaryFunctorIN3c108BFloat16ES5_bZZZNS0_23logical_xor_kernel_cudaERNS_14TensorIteratorEENKUlvE0_clEvENKUlvE8_clEvEUlS5_S5_E_EEEEvRNS_18TensorIteratorBaseERKT_EUliE_EEviT1_
        .type           _ZN2at6native18elementwise_kernelILi128ELi4EZNS0_22gpu_kernel_impl_nocastINS0_13BinaryFunctorIN3c108BFloat16ES5_bZZZNS0_23logical_xor_kernel_cudaERNS_14TensorIteratorEENKUlvE0_clEvENKUlvE8_clEvEUlS5_S5_E_EEEEvRNS_18TensorIteratorBaseERKT_EUliE_EEviT1_,@function
        .size           _ZN2at6native18elementwise_kernelILi128ELi4EZNS0_22gpu_kernel_impl_nocastINS0_13BinaryFunctorIN3c108BFloat16ES5_bZZZNS0_23logical_xor_kernel_cudaERNS_14TensorIteratorEENKUlvE0_clEvENKUlvE8_clEvEUlS5_S5_E_EEEEvRNS_18TensorIteratorBaseERKT_EUliE_EEviT1_,(.L_x_42697 - _ZN2at6native18elementwise_kernelILi128ELi4EZNS0_22gpu_kernel_impl_nocastINS0_13BinaryFunctorIN3c108BFloat16ES5_bZZZNS0_23logical_xor_kernel_cudaERNS_14TensorIteratorEENKUlvE0_clEvENKUlvE8_clEvEUlS5_S5_E_EEEEvRNS_18TensorIteratorBaseERKT_EUliE_EEviT1_)
        .other          _ZN2at6native18elementwise_kernelILi128ELi4EZNS0_22gpu_kernel_impl_nocastINS0_13BinaryFunctorIN3c108BFloat16ES5_bZZZNS0_23logical_xor_kernel_cudaERNS_14TensorIteratorEENKUlvE0_clEvENKUlvE8_clEvEUlS5_S5_E_EEEEvRNS_18TensorIteratorBaseERKT_EUliE_EEviT1_,@"STO_CUDA_ENTRY STV_DEFAULT"
_ZN2at6native18elementwise_kernelILi128ELi4EZNS0_22gpu_kernel_impl_nocastINS0_13BinaryFunctorIN3c108BFloat16ES5_bZZZNS0_23logical_xor_kernel_cudaERNS_14TensorIteratorEENKUlvE0_clEvENKUlvE8_clEvEUlS5_S5_E_EEEEvRNS_18TensorIteratorBaseERKT_EUliE_EEviT1_:
.text._ZN2at6native18elementwise_kernelILi128ELi4EZNS0_22gpu_kernel_impl_nocastINS0_13BinaryFunctorIN3c108BFloat16ES5_bZZZNS0_23logical_xor_kernel_cudaERNS_14TensorIteratorEENKUlvE0_clEvENKUlvE8_clEvEUlS5_S5_E_EEEEvRNS_18TensorIteratorBaseERKT_EUliE_EEviT1_:
[----:B------:R-:W-:Y:S08]  /*0000*/  LDC R1, c[0x0][0x37c] ;  /* 0x0000df00ff017b82 */ /* 0x000ff00000000800 */
[----:B------:R-:W0:Y:S01]  /*0010*/  LDC R2, c[0x0][0x388] ;  /* 0x0000e200ff027b82 */ /* 0x000e220000000800 */
[----:B------:R-:W1:Y:S01]  /*0020*/  S2R R3, SR_TID.X ;  /* 0x0000000000037919 */ /* 0x000e620000002100 */
[----:B------:R-:W2:Y:S06]  /*0030*/  LDCU.64 UR6, c[0x0][0x358] ;  /* 0x00006b00ff0677ac */ /* 0x000eac0008000a00 */
[----:B------:R-:W3:Y:S01]  /*0040*/  S2UR UR4, SR_CTAID.X ;  /* 0x00000000000479c3 */ /* 0x000ee20000002500 */
[----:B0-----:R-:W-:Y:S01]  /*0050*/  ISETP.NE.AND P0, PT, R2, RZ, PT ;  /* 0x000000ff0200720c */ /* 0x001fe20003f05270 */
[----:B---3--:R-:W-:-:S06]  /*0060*/  USHF.L.U32 UR4, UR4, 0x9, URZ ;  /* 0x0000000904047899 */ /* 0x008fcc00080006ff */
[----:B-1----:R-:W-:-:S06]  /*0070*/  LOP3.LUT R3, R3, UR4, RZ, 0xfc, !PT ;  /* 0x0000000403037c12 */ /* 0x002fcc000f8efcff */
[----:B--2---:R-:W-:Y:S05]  /*0080*/  @P0 BRA `(.L_x_1420) ;  /* 0x0000000400100947 */ /* 0x004fea0003800000 */
[----:B------:R-:W0:Y:S01]  /*0090*/  LDCU UR4, c[0x0][0x380] ;  /* 0x00007000ff0477ac */ /* 0x000e220008000800 */
[----:B------:R-:W-:Y:S04]  /*00a0*/  BSSY.RECONVERGENT B0, `(.L_x_1421) ;  /* 0x0000032000007945 */ /* 0x000fe80003800200 */
[----:B------:R-:W-:Y:S01]  /*00b0*/  BSSY.RELIABLE B1, `(.L_x_1422) ;  /* 0x0000023000017945 */ /* 0x000fe20003800100 */
[----:B0-----:R-:W-:-:S13]  /*00c0*/  ISETP.GE.AND P0, PT, R3, UR4, PT ;  /* 0x0000000403007c0c */ /* 0x001fda000bf06270 */
[----:B------:R-:W-:Y:S05]  /*00d0*/  @P0 BRA `(.L_x_1423) ;  /* 0x0000000000740947 */ /* 0x000fea0003800000 */
[----:B------:R-:W0:Y:S08]  /*00e0*/  LDC.64 R4, c[0x0][0x5f0] ;  /* 0x00017c00ff047b82 */ /* 0x000e300000000a00 */
[----:B------:R-:W1:Y:S01]  /*00f0*/  LDC.64 R6, c[0x0][0x5f8] ;  /* 0x00017e00ff067b82 */ /* 0x000e620000000a00 */
[----:B0-----:R-:W2:Y:S04]  /*0100*/  LDG.E.U16 R4, desc[UR6][R4.64] ;  /* 0x0000000604047981 */ /* 0x001ea8000c1e1500 */
[----:B-1----:R-:W3:Y:S03]  /*0110*/  LDG.E.U16 R6, desc[UR6][R6.64] ;  /* 0x0000000606067981 */ /* 0x002ee6000c1e1500 */
[----:B------:R-:W0:Y:S01]  /*0120*/  LDC.64 R8, c[0x0][0x5e8] ;  /* 0x00017a00ff087b82 */ /* 0x000e220000000a00 */
[----:B------:R-:W-:-:S02]  /*0130*/  IADD3 R3, PT, PT, R3, 0x80, RZ ;  /* 0x0000008003037810 */ /* 0x000fc40007ffe0ff */
[----:B--2---:R-:W-:-:S04]  /*0140*/  SHF.L.U32 R0, R4, 0x10, RZ ;  /* 0x0000001004007819 */ /* 0x004fc800000006ff */
[----:B------:R-:W-:Y:S02]  /*0150*/  FSETP.NEU.FTZ.AND P0, PT, R0, RZ, PT ;  /* 0x000000ff0000720b */ /* 0x000fe40003f1d000 */
[----:B---3--:R-:W-:-:S04]  /*0160*/  SHF.L.U32 R2, R6, 0x10, RZ ;  /* 0x0000001006027819 */ /* 0x008fc800000006ff */
[----:B------:R-:W-:-:S04]  /*0170*/  FSETP.NEU.FTZ.AND P1, PT, R2, RZ, PT ;  /* 0x000000ff0200720b */ /* 0x000fc80003f3d000 */
[----:B------:R-:W-:-:S04]  /*0180*/  PLOP3.LUT P0, PT, P0, P1, PT, 0x28, 0x82 ;  /* 0x000000000082781c */ /* 0x000fc80000702570 */
[----:B------:R-:W-:Y:S02]  /*0190*/  SEL R11, RZ, 0x1, !P0 ;  /* 0x00000001ff0b7807 */ /* 0x000fe40004000000 */
[----:B------:R-:W-:-:S03]  /*01a0*/  ISETP.GE.AND P0, PT, R3, UR4, PT ;  /* 0x0000000403007c0c */ /* 0x000fc6000bf06270 */
[----:B0-----:R0:W-:Y:S10]  /*01b0*/  STG.E.U8 desc[UR6][R8.64], R11 ;  /* 0x0000000b08007986 */ /* 0x0011f4000c101106 */
[----:B------:R-:W-:Y:S05]  /*01c0*/  @P0 BREAK.RELIABLE B1 ;  /* 0x0000000000010942 */ /* 0x000fea0003800100 */
[----:B------:R-:W-:Y:S05]  /*01d0*/  @P0 BRA `(.L_x_1424) ;  /* 0x0000000000780947 */ /* 0x000fea0003800000 */
[----:B------:R-:W1:Y:S08]  /*01e0*/  LDC.64 R4, c[0x0][0x5f0] ;  /* 0x00017c00ff047b82 */ /* 0x000e700000000a00 */
[----:B------:R-:W2:Y:S01]  /*01f0*/  LDC.64 R6, c[0x0][0x5f8] ;  /* 0x00017e00ff067b82 */ /* 0x000ea20000000a00 */
[----:B-1----:R-:W3:Y:S04]  /*0200*/  LDG.E.U16 R4, desc[UR6][R4.64] ;  /* 0x0000000604047981 */ /* 0x002ee8000c1e1500 */
[----:B--2---:R-:W2:Y:S03]  /*0210*/  LDG.E.U16 R6, desc[UR6][R6.64] ;  /* 0x0000000606067981 */ /* 0x004ea6000c1e1500 */
[----:B0-----:R-:W0:Y:S01]  /*0220*/  LDC.64 R8, c[0x0][0x5e8] ;  /* 0x00017a00ff087b82 */ /* 0x001e220000000a00 */
[----:B------:R-:W-:-:S02]  /*0230*/  IADD3 R3, PT, PT, R3, 0x80, RZ ;  /* 0x0000008003037810 */ /* 0x000fc40007ffe0ff */
[----:B---3--:R-:W-:-:S04]  /*0240*/  SHF.L.U32 R0, R4, 0x10, RZ ;  /* 0x0000001004007819 */ /* 0x008fc800000006ff */
[----:B------:R-:W-:Y:S02]  /*0250*/  FSETP.NEU.FTZ.AND P0, PT, R0, RZ, PT ;  /* 0x000000ff0000720b */ /* 0x000fe40003f1d000 */
[----:B--2---:R-:W-:-:S04]  /*0260*/  SHF.L.U32 R2, R6, 0x10, RZ ;  /* 0x0000001006027819 */ /* 0x004fc800000006ff */
[----:B------:R-:W-:-:S04]  /*0270*/  FSETP.NEU.FTZ.AND P1, PT, R2, RZ, PT ;  /* 0x000000ff0200720b */ /* 0x000fc80003f3d000 */
[----:B------:R-:W-:-:S04]  /*0280*/  PLOP3.LUT P0, PT, P0, P1, PT, 0x28, 0x82 ;  /* 0x000000000082781c */ /* 0x000fc80000702570 */
[----:B------:R-:W-:-:S05]  /*0290*/  SEL R11, RZ, 0x1, !P0 ;  /* 0x00000001ff0b7807 */ /* 0x000fca0004000000 */
[----:B0-----:R0:W-:Y:S04]  /*02a0*/  STG.E.U8 desc[UR6][R8.64], R11 ;  /* 0x0000000b08007986 */ /* 0x0011e8000c101106 */
.L_x_1423:
[----:B------:R-:W-:-:S13]  /*02b0*/  ISETP.GE.AND P0, PT, R3, UR4, PT ;  /* 0x0000000403007c0c */ /* 0x000fda000bf06270 */
[----:B------:R-:W-:Y:S05]  /*02c0*/  @P0 BREAK.RELIABLE B1 ;  /* 0x0000000000010942 */ /* 0x000fea0003800100 */
[----:B------:R-:W-:Y:S05]  /*02d0*/  @P0 BRA `(.L_x_1424) ;  /* 0x0000000000380947 */ /* 0x000fea0003800000 */
[----:B------:R-:W-:Y:S05]  /*02e0*/  BSYNC.RELIABLE B1 ;  /* 0x0000000000017941 */ /* 0x000fea0003800100 */
.L_x_1422:
        /* <DEDUP_REMOVED lines=13> */
.L_x_1424:
[----:B------:R-:W-:Y:S05]  /*03c0*/  BSYNC.RECONVERGENT B0 ;  /* 0x0000000000007941 */ /* 0x000fea0003800200 */
.L_x_1421:
[----:B------:R-:W-:Y:S05]  /*03d0*/  WARPSYNC.ALL ;  /* 0x0000000000007948 */ /* 0x000fea0003800000 */
[----:B------:R-:W-:-:S13]  /*03e0*/  ISETP.GE.AND P0, PT, R3, UR4, PT ;  /* 0x0000000403007c0c */ /* 0x000fda000bf06270 */
[----:B------:R-:W-:Y:S05]  /*03f0*/  @P0 EXIT ;  /* 0x000000000000094d */ /* 0x000fea0003800000 */
[----:B------:R-:W2:Y:S08]  /*0400*/  LDC.64 R2, c[0x0][0x5f0] ;  /* 0x00017c00ff027b82 */ /* 0x000eb00000000a00 */
[----:B------:R-:W3:Y:S01]  /*0410*/  LDC.64 R4, c[0x0][0x5f8] ;  /* 0x00017e00ff047b82 */ /* 0x000ee20000000a00 */
[----:B--2---:R-:W2:Y:S04]  /*0420*/  LDG.E.U16 R2, desc[UR6][R2.64] ;  /* 0x0000000602027981 */ /* 0x004ea8000c1e1500 */
[----:B---3--:R-:W0:Y:S03]  /*0430*/  LDG.E.U16 R4, desc[UR6][R4.64] ;  /* 0x0000000604047981 */ /* 0x008e26000c1e1500 */
[----:B------:R-:W3:Y:S01]  /*0440*/  LDC.64 R6, c[0x0][0x5e8] ;  /* 0x00017a00ff067b82 */ /* 0x000ee20000000a00 */
[----:B--2---:R-:W-:-:S04]  /*0450*/  SHF.L.U32 R0, R2, 0x10, RZ ;  /* 0x0000001002007819 */ /* 0x004fc800000006ff */
[----:B------:R-:W-:Y:S02]  /*0460*/  FSETP.NEU.FTZ.AND P0, PT, R0, RZ, PT ;  /* 0x000000ff0000720b */ /* 0x000fe40003f1d000 */
[----:B01----:R-:W-:-:S04]  /*0470*/  SHF.L.U32 R8, R4, 0x10, RZ ;  /* 0x0000001004087819 */ /* 0x003fc800000006ff */
[----:B------:R-:W-:-:S04]  /*0480*/  FSETP.NEU.FTZ.AND P1, PT, R8, RZ, PT ;  /* 0x000000ff0800720b */ /* 0x000fc80003f3d000 */
[----:B------:R-:W-:-:S04]  /*0490*/  PLOP3.LUT P0, PT, P0, P1, PT, 0x28, 0x82 ;  /* 0x000000000082781c */ /* 0x000fc80000702570 */
[----:B------:R-:W-:-:S05]  /*04a0*/  SEL R9, RZ, 0x1, !P0 ;  /* 0x00000001ff097807 */ /* 0x000fca0004000000 */
[----:B---3--:R-:W-:Y:S01]  /*04b0*/  STG.E.U8 desc[UR6][R6.64], R9 ;  /* 0x0000000906007986 */ /* 0x008fe2000c101106 */
[----:B------:R-:W-:Y:S05]  /*04c0*/  EXIT ;  /* 0x000000000000794d */ /* 0x000fea0003800000 */
.L_x_1420:
        /* <DEDUP_REMOVED lines=14> */
[----:B0-----:R-:W-:Y:S01]  /*05b0*/  IMAD.HI.U32 R8, R3, UR8, R4 ;  /* 0x0000000803087c27 */ /* 0x001fe2000f8e0004 */
[----:B------:R-:W0:Y:S04]  /*05c0*/  LDCU UR8, c[0x0][0x4c0] ;  /* 0x00009800ff0877ac */ /* 0x000e280008000800 */
[----:B------:R-:W-:-:S04]  /*05d0*/  SHF.R.U32.HI R9, RZ, UR9, R8 ;  /* 0x00000009ff097c19 */ /* 0x000fc80008011608 */
[----:B------:R-:W-:-:S05]  /*05e0*/  IADD3 R4, PT, PT, -R9, RZ, RZ ;  /* 0x000000ff09047210 */ /* 0x000fca0007ffe1ff */
[----:B-1----:R-:W-:-:S04]  /*05f0*/  IMAD R4, R4, UR5, R3 ;  /* 0x0000000504047c24 */ /* 0x002fc8000f8e0203 */
[C---:B--2---:R-:W-:Y:S02]  /*0600*/  IMAD R5, R4.reuse, UR10, RZ ;  /* 0x0000000a04057c24 */ /* 0x044fe4000f8e02ff */
[C---:B------:R-:W-:Y:S02]  /*0610*/  IMAD R6, R4.reuse, UR11, RZ ;  /* 0x0000000b04067c24 */ /* 0x040fe4000f8e02ff */
[----:B0-----:R-:W-:Y:S01]  /*0620*/  IMAD R4, R4, UR8, RZ ;  /* 0x0000000804047c24 */ /* 0x001fe2000f8e02ff */
[----:B------:R-:W-:Y:S06]  /*0630*/  @!P0 BRA `(.L_x_1428) ;  /* 0x0000001400348947 */ /* 0x000fec0003800000 */
[----:B------:R-:W0:Y:S01]  /*0640*/  LDCU.64 UR8, c[0x0][0x398] ;  /* 0x00007300ff0877ac */ /* 0x000e220008000a00 */
[----:B------:R-:W-:Y:S02]  /*0650*/  MOV R8, RZ ;  /* 0x000000ff00087202 */ /* 0x000fe40000000f00 */
[----:B------:R-:W-:Y:S01]  /*0660*/  ISETP.NE.AND P0, PT, R0, 0x2, PT ;  /* 0x000000020000780c */ /* 0x000fe20003f05270 */
[----:B------:R-:W1:Y:S01]  /*0670*/  LDCU UR5, c[0x0][0x3a0] ;  /* 0x00007400ff0577ac */ /* 0x000e620008000800 */
[----:B------:R-:W2:Y:S01]  /*0680*/  LDCU UR10, c[0x0][0x4c4] ;  /* 0x00009880ff0a77ac */ /* 0x000ea20008000800 */
[----:B------:R-:W3:Y:S01]  /*0690*/  LDCU.64 UR12, c[0x0][0x4c8] ;  /* 0x00009900ff0c77ac */ /* 0x000ee20008000a00 */
[----:B0-----:R-:W-:-:S05]  /*06a0*/  IMAD.HI.U32 R10, R9, UR9, R8 ;  /* 0x00000009090a7c27 */ /* 0x001fca000f8e0008 */
[----:B-1----:R-:W-:-:S04]  /*06b0*/  SHF.R.U32.HI R11, RZ, UR5, R10 ;  /* 0x00000005ff0b7c19 */ /* 0x002fc8000801160a */
[----:B------:R-:W-:-:S05]  /*06c0*/  IADD3 R7, PT, PT, -R11, RZ, RZ ;  /* 0x000000ff0b077210 */ /* 0x000fca0007ffe1ff */
[----:B------:R-:W-:-:S04]  /*06d0*/  IMAD R9, R7, UR8, R9 ;  /* 0x0000000807097c24 */ /* 0x000fc8000f8e0209 */
[C---:B--2---:R-:W-:Y:S02]  /*06e0*/  IMAD R5, R9.reuse, UR10, R5 ;  /* 0x0000000a09057c24 */ /* 0x044fe4000f8e0205 */
[C---:B---3--:R-:W-:Y:S02]  /*06f0*/  IMAD R6, R9.reuse, UR12, R6 ;  /* 0x0000000c09067c24 */ /* 0x048fe4000f8e0206 */
[----:B------:R-:W-:Y:S01]  /*0700*/  IMAD R4, R9, UR13, R4 ;  /* 0x0000000d09047c24 */ /* 0x000fe2000f8e0204 */
[----:B------:R-:W-:Y:S06]  /*0710*/  @!P0 BRA `(.L_x_1428) ;  /* 0x0000001000fc8947 */ /* 0x000fec0003800000 */
[----:B------:R-:W0:Y:S01]  /*0720*/  LDCU.64 UR8, c[0x0][0x3a8] ;  /* 0x00007500ff0877ac */ /* 0x000e220008000a00 */
[----:B------:R-:W-:Y:S01]  /*0730*/  HFMA2 R10, -RZ, RZ, 0, 0 ;  /* 0x00000000ff0a7431 */ /* 0x000fe200000001ff */
[----:B------:R-:W-:Y:S01]  /*0740*/  ISETP.NE.AND P0, PT, R0, 0x3, PT ;  /* 0x000000030000780c */ /* 0x000fe20003f05270 */
        /* <DEDUP_REMOVED lines=26> */
[----:B------:R-:W-:Y:S02]  /*08f0*/  MOV R10, RZ ;  /* 0x000000ff000a7202 */ /* 0x000fe40000000f00 */
[----:B------:R-:W-:Y:S01]  /*0900*/  ISETP.NE.AND P0, PT, R0, 0x5, PT ;  /* 0x000000050000780c */ /* 0x000fe20003f05270 */
[----:B------:R-:W1:Y:S01]  /*0910*/  LDCU UR5, c[0x0][0x3bc] ;  /* 0x00007780ff0577ac */ /* 0x000e620008000800 */
[----:B------:R-:W2:Y:S01]  /*0920*/  LDCU.64 UR10, c[0x0][0x4e8] ;  /* 0x00009d00ff0a77ac */ /* 0x000ea20008000a00 */
        /* <DEDUP_REMOVED lines=10> */
[----:B------:R-:W-:Y:S01]  /*09d0*/  HFMA2 R8, -RZ, RZ, 0, 0 ;  /* 0x00000000ff087431 */ /* 0x000fe200000001ff */
        /* <DEDUP_REMOVED lines=250> */
[----:B------:R-:W-:Y:S01]  /*1980*/  ISETP.NE.AND P0, PT, R0, 0x18, PT ;  /* 0x000000180000780c */ /* 0x000fe20003f05270 */
[----:B------:R-:W0:Y:S01]  /*1990*/  LDCU.64 UR8, c[0x0][0x4a0] ;  /* 0x00009400ff0877ac */ /* 0x000e220008000a00 */
[----:B------:R-:W-:Y:S01]  /*19a0*/  HFMA2 R8, -RZ, RZ, 0, 0 ;  /* 0x00000000ff087431 */ /* 0x000fe200000001ff */
[----:B------:R-:W1:Y:S01]  /*19b0*/  LDCU UR5, c[0x0][0x4a8] ;  /* 0x00009500ff0577ac */ /* 0x000e620008000800 */
[----:B------:R-:W2:Y:S09]  /*19c0*/  LDCU.64 UR10, c[0x0][0x5d0] ;  /* 0x0000ba00ff0a77ac */ /* 0x000eb20008000a00 */
[----:B------:R-:W3:Y:S01]  /*19d0*/  @P0 LDC.64 R14, c[0x0][0x4b0] ;  /* 0x00012c00ff0e0b82 */ /* 0x000ee20000000a00 */
[----:B0-----:R-:W-:Y:S01]  /*19e0*/  IMAD.HI.U32 R12, R9, UR9, R8 ;  /* 0x00000009090c7c27 */ /* 0x001fe2000f8e0008 */
[----:B------:R-:W0:Y:S06]  /*19f0*/  LDCU UR9, c[0x0][0x5cc] ;  /* 0x0000b980ff0977ac */ /* 0x000e2c0008000800 */
[----:B------:R-:W4:Y:S01]  /*1a00*/  @P0 LDC R17, c[0x0][0x4ac] ;  /* 0x00012b00ff110b82 */ /* 0x000f220000000800 */
[----:B-1----:R-:W-:-:S02]  /*1a10*/  SHF.R.U32.HI R13, RZ, UR5, R12 ;  /* 0x00000005ff0d7c19 */ /* 0x002fc4000801160c */
[----:B------:R-:W-:Y:S02]  /*1a20*/  @P0 MOV R12, RZ ;  /* 0x000000ff000c0202 */ /* 0x000fe40000000f00 */
[----:B------:R-:W-:-:S03]  /*1a30*/  IADD3 R7, PT, PT, -R13, RZ, RZ ;  /* 0x000000ff0d077210 */ /* 0x000fc60007ffe1ff */
[----:B------:R-:W1:Y:S02]  /*1a40*/  @P0 LDC.64 R10, c[0x0][0x5d8] ;  /* 0x00017600ff0a0b82 */ /* 0x000e640000000a00 */
[----:B------:R-:W-:-:S06]  /*1a50*/  IMAD R9, R7, UR8, R9 ;  /* 0x0000000807097c24 */ /* 0x000fcc000f8e0209 */
[----:B------:R-:W5:Y:S01]  /*1a60*/  @P0 LDC R16, c[0x0][0x5e0] ;  /* 0x00017800ff100b82 */ /* 0x000f620000000800 */
[----:B---3--:R-:W-:-:S04]  /*1a70*/  @P0 IMAD.HI.U32 R8, R13, R14, R12 ;  /* 0x0000000e0d080227 */ /* 0x008fc800078e000c */
[C---:B0-----:R-:W-:Y:S01]  /*1a80*/  IMAD R5, R9.reuse, UR9, R5 ;  /* 0x0000000909057c24 */ /* 0x041fe2000f8e0205 */
[----:B------:R-:W-:Y:S01]  /*1a90*/  @P0 SHF.R.U32.HI R8, RZ, R15, R8 ;  /* 0x0000000fff080219 */ /* 0x000fe20000011608 */
[C---:B--2---:R-:W-:Y:S02]  /*1aa0*/  IMAD R6, R9.reuse, UR10, R6 ;  /* 0x0000000a09067c24 */ /* 0x044fe4000f8e0206 */
[----:B------:R-:W-:Y:S01]  /*1ab0*/  IMAD R4, R9, UR11, R4 ;  /* 0x0000000b09047c24 */ /* 0x000fe2000f8e0204 */
[----:B------:R-:W-:-:S05]  /*1ac0*/  @P0 IADD3 R12, PT, PT, -R8, RZ, RZ ;  /* 0x000000ff080c0210 */ /* 0x000fca0007ffe1ff */
[----:B----4-:R-:W-:-:S04]  /*1ad0*/  @P0 IMAD R13, R12, R17, R13 ;  /* 0x000000110c0d0224 */ /* 0x010fc800078e020d */
[C---:B-1----:R-:W-:Y:S02]  /*1ae0*/  @P0 IMAD R5, R13.reuse, R10, R5 ;  /* 0x0000000a0d050224 */ /* 0x042fe400078e0205 */
[C---:B------:R-:W-:Y:S02]  /*1af0*/  @P0 IMAD R6, R13.reuse, R11, R6 ;  /* 0x0000000b0d060224 */ /* 0x040fe400078e0206 */
[----:B-----5:R-:W-:-:S07]  /*1b00*/  @P0 IMAD R4, R13, R16, R4 ;  /* 0x000000100d040224 */ /* 0x020fce00078e0204 */
.L_x_1428:
[----:B------:R-:W0:Y:S02]  /*1b10*/  LDCU.128 UR8, c[0x0][0x5f0] ;  /* 0x0000be00ff0877ac */ /* 0x000e240008000c00 */
[----:B0-----:R-:W-:Y:S02]  /*1b20*/  IADD3 R6, P0, PT, R6, UR8, RZ ;  /* 0x0000000806067c10 */ /* 0x001fe4000ff1e0ff */
[----:B------:R-:W-:Y:S02]  /*1b30*/  IADD3 R8, P1, PT, R4, UR10, RZ ;  /* 0x0000000a04087c10 */ /* 0x000fe4000ff3e0ff */
[----:B------:R-:W-:Y:S01]  /*1b40*/  IADD3.X R7, PT, PT, RZ, UR9, RZ, P0, !PT ;  /* 0x00000009ff077c10 */ /* 0x000fe200087fe4ff */
[----:B------:R-:W0:Y:S01]  /*1b50*/  LDCU.64 UR8, c[0x0][0x5e8] ;  /* 0x0000bd00ff0877ac */ /* 0x000e220008000a00 */
[----:B------:R-:W-:-:S03]  /*1b60*/  IADD3.X R9, PT, PT, RZ, UR11, RZ, P1, !PT ;  /* 0x0000000bff097c10 */ /* 0x000fc60008ffe4ff */
[----:B------:R-:W2:Y:S04]  /*1b70*/  LDG.E.U16 R6, desc[UR6][R6.64] ;  /* 0x0000000606067981 */ /* 0x000ea8000c1e1500 */
[----:B------:R-:W3:Y:S01]  /*1b80*/  LDG.E.U16 R8, desc[UR6][R8.64] ;  /* 0x0000000608087981 */ /* 0x000ee2000c1e1500 */
[----:B------:R-:W-:Y:S02]  /*1b90*/  IADD3 R3, PT, PT, R3, 0x80, RZ ;  /* 0x0000008003037810 */ /* 0x000fe40007ffe0ff */
[----:B--2---:R-:W-:Y:S02]  /*1ba0*/  SHF.L.U32 R4, R6, 0x10, RZ ;  /* 0x0000001006047819 */ /* 0x004fe400000006ff */
[----:B---3--:R-:W-:Y:S02]  /*1bb0*/  SHF.L.U32 R10, R8, 0x10, RZ ;  /* 0x00000010080a7819 */ /* 0x008fe400000006ff */
[----:B------:R-:W-:-:S02]  /*1bc0*/  FSETP.NEU.FTZ.AND P0, PT, R4, RZ, PT ;  /* 0x000000ff0400720b */ /* 0x000fc40003f1d000 */
[----:B------:R-:W-:Y:S02]  /*1bd0*/  FSETP.NEU.FTZ.AND P1, PT, R10, RZ, PT ;  /* 0x000000ff0a00720b */ /* 0x000fe40003f3d000 */
[----:B0-----:R-:W-:Y:S02]  /*1be0*/  IADD3 R4, P2, PT, R5, UR8, RZ ;  /* 0x0000000805047c10 */ /* 0x001fe4000ff5e0ff */
        /* <DEDUP_REMOVED lines=8> */
[----:B0-----:R-:W-:Y:S01]  /*1c70*/  HFMA2 R4, -RZ, RZ, 0, 0 ;  /* 0x00000000ff047431 */ /* 0x001fe200000001ff */
[----:B------:R-:W-:Y:S01]  /*1c80*/  MOV R5, R3 ;  /* 0x0000000300057202 */ /* 0x000fe20000000f00 */
[----:B------:R-:W0:Y:S01]  /*1c90*/  LDCU UR5, c[0x0][0x38c] ;  /* 0x00007180ff0577ac */ /* 0x000e220008000800 */
[----:B------:R-:W-:Y:S01]  /*1ca0*/  ISETP.NE.AND P0, PT, R2, RZ, PT ;  /* 0x000000ff0200720c */ /* 0x000fe20003f05270 */
[----:B------:R-:W2:Y:S01]  /*1cb0*/  LDCU.64 UR10, c[0x0][0x4b8] ;  /* 0x00009700ff0a77ac */ /* 0x000ea20008000a00 */
[----:B-1----:R-:W-:Y:S01]  /*1cc0*/  IMAD.HI.U32 R8, R3, UR8, R4 ;  /* 0x0000000803087c27 */ /* 0x002fe2000f8e0004 */
[----:B------:R-:W1:Y:S04]  /*1cd0*/  LDCU UR8, c[0x0][0x4c0] ;  /* 0x00009800ff0877ac */ /* 0x000e680008000800 */
[----:B------:R-:W-:-:S04]  /*1ce0*/  SHF.R.U32.HI R9, RZ, UR9, R8 ;  /* 0x00000009ff097c19 */ /* 0x000fc80008011608 */
[----:B------:R-:W-:-:S05]  /*1cf0*/  IADD3 R4, PT, PT, -R9, RZ, RZ ;  /* 0x000000ff09047210 */ /* 0x000fca0007ffe1ff */
[----:B0-----:R-:W-:-:S04]  /*1d00*/  IMAD R4, R4, UR5, R3 ;  /* 0x0000000504047c24 */ /* 0x001fc8000f8e0203 */
[C---:B--2---:R-:W-:Y:S02]  /*1d10*/  IMAD R5, R4.reuse, UR10, RZ ;  /* 0x0000000a04057c24 */ /* 0x044fe4000f8e02ff */
[C---:B------:R-:W-:Y:S02]  /*1d20*/  IMAD R6, R4.reuse, UR11, RZ ;  /* 0x0000000b04067c24 */ /* 0x040fe4000f8e02ff */
[----:B-1----:R-:W-:Y:S01]  /*1d30*/  IMAD R4, R4, UR8, RZ ;  /* 0x0000000804047c24 */ /* 0x002fe2000f8e02ff */
        /* <DEDUP_REMOVED lines=334> */
.L_x_1430:
        /* <DEDUP_REMOVED lines=16> */
[----:B------:R-:W-:-:S05]  /*3320*/  SEL R11, RZ, 0x1, !P0 ;  /* 0x00000001ff0b7807 */ /* 0x000fca0004000000 */
[----:B------:R0:W-:Y:S04]  /*3330*/  STG.E.U8 desc[UR6][R4.64], R11 ;  /* 0x0000000b04007986 */ /* 0x0001e8000c101106 */
.L_x_1427:
[----:B------:R-:W-:-:S13]  /*3340*/  ISETP.GE.AND P0, PT, R3, UR4, PT ;  /* 0x0000000403007c0c */ /* 0x000fda000bf06270 */
[----:B------:R-:W-:Y:S05]  /*3350*/  @P0 BREAK.RELIABLE B1 ;  /* 0x0000000000010942 */ /* 0x000fea0003800100 */
[----:B------:R-:W-:Y:S05]  /*3360*/  @P0 BRA `(.L_x_1429) ;  /* 0x0000001400bc0947 */ /* 0x000fea0003800000 */
[----:B------:R-:W-:Y:S05]  /*3370*/  BSYNC.RELIABLE B1 ;  /* 0x0000000000017941 */ /* 0x000fea0003800100 */
.L_x_1426:
        /* <DEDUP_REMOVED lines=348> */
.L_x_1431:
        /* <DEDUP_REMOVED lines=18> */
.L_x_1429:
[----:B------:R-:W-:Y:S05]  /*4a60*/  BSYNC.RECONVERGENT B0 ;  /* 0x0000000000007941 */ /* 0x000fea0003800200 */
.L_x_1425:
[----:B------:R-:W-:Y:S05]  /*4a70*/  WARPSYNC.ALL ;  /* 0x0000000000007948 */ /* 0x000fea0003800000 */
[----:B------:R-:W-:-:S13]  /*4a80*/  ISETP.GE.AND P0, PT, R3, UR4, PT ;  /* 0x0000000403007c0c */ /* 0x000fda000bf06270 */
[----:B------:R-:W-:Y:S05]  /*4a90*/  @P0 EXIT ;  /* 0x000000000000094d */ /* 0x000fea0003800000 */
[----:B------:R-:W2:Y:S01]  /*4aa0*/  LDCU.64 UR4, c[0x0][0x390] ;  /* 0x00007200ff0477ac */ /* 0x000ea20008000a00 */
[----:B01----:R-:W-:Y:S01]  /*4ab0*/  HFMA2 R4, -RZ, RZ, 0, 0 ;  /* 0x00000000ff047431 */ /* 0x003fe200000001ff */
[----:B------:R-:W-:Y:S01]  /*4ac0*/  MOV R5, R3 ;  /* 0x0000000300057202 */ /* 0x000fe20000000f00 */
[----:B------:R-:W0:Y:S01]  /*4ad0*/  LDCU UR8, c[0x0][0x38c] ;  /* 0x00007180ff0877ac */ /* 0x000e220008000800 */
[----:B------:R-:W-:Y:S01]  /*4ae0*/  ISETP.NE.AND P0, PT, R2, RZ, PT ;  /* 0x000000ff0200720c */ /* 0x000fe20003f05270 */
[----:B------:R-:W1:Y:S01]  /*4af0*/  LDCU.64 UR10, c[0x0][0x4b8] ;  /* 0x00009700ff0a77ac */ /* 0x000e620008000a00 */
[----:B--2---:R-:W-:Y:S01]  /*4b00*/  IMAD.HI.U32 R6, R3, UR4, R4 ;  /* 0x0000000403067c27 */ /* 0x004fe2000f8e0004 */
[----:B------:R-:W2:Y:S04]  /*4b10*/  LDCU UR4, c[0x0][0x4c0] ;  /* 0x00009800ff0477ac */ /* 0x000ea80008000800 */
[----:B------:R-:W-:-:S04]  /*4b20*/  SHF.R.U32.HI R7, RZ, UR5, R6 ;  /* 0x00000005ff077c19 */ /* 0x000fc80008011606 */
[----:B------:R-:W-:-:S05]  /*4b30*/  IADD3 R4, PT, PT, -R7, RZ, RZ ;  /* 0x000000ff07047210 */ /* 0x000fca0007ffe1ff */
[----:B0-----:R-:W-:-:S04]  /*4b40*/  IMAD R2, R4, UR8, R3 ;  /* 0x0000000804027c24 */ /* 0x001fc8000f8e0203 */
[C---:B-1----:R-:W-:Y:S02]  /*4b50*/  IMAD R3, R2.reuse, UR10, RZ ;  /* 0x0000000a02037c24 */ /* 0x042fe4000f8e02ff */
[C---:B------:R-:W-:Y:S02]  /*4b60*/  IMAD R4, R2.reuse, UR11, RZ ;  /* 0x0000000b02047c24 */ /* 0x040fe4000f8e02ff */
[----:B--2---:R-:W-:Y:S01]  /*4b70*/  IMAD R2, R2, UR4, RZ ;  /* 0x0000000402027c24 */ /* 0x004fe2000f8e02ff */
        /* <DEDUP_REMOVED lines=313> */
[----:B------:R-:W2:Y:S09]  /*5f10*/  LDCU UR5, c[0x0][0x5cc] ;  /* 0x0000b980ff0577ac */ /* 0x000eb20008000800 */
[----:B------:R-:W3:Y:S01]  /*5f20*/  @P0 LDC.64 R12, c[0x0][0x4b0] ;  /* 0x00012c00ff0c0b82 */ /* 0x000ee20000000a00 */
[----:B------:R-:W4:Y:S01]  /*5f30*/  LDCU.64 UR10, c[0x0][0x5d0] ;  /* 0x0000ba00ff0a77ac */ /* 0x000f220008000a00 */
[----:B0-----:R-:W-:-:S06]  /*5f40*/  IMAD.HI.U32 R10, R7, UR9, R6 ;  /* 0x00000009070a7c27 */ /* 0x001fcc000f8e0006 */
[----:B------:R-:W0:Y:S01]  /*5f50*/  @P0 LDC R15, c[0x0][0x4ac] ;  /* 0x00012b00ff0f0b82 */ /* 0x000e220000000800 */
[----:B-1----:R-:W-:Y:S02]  /*5f60*/  SHF.R.U32.HI R11, RZ, UR4, R10 ;  /* 0x00000004ff0b7c19 */ /* 0x002fe4000801160a */
[----:B------:R-:W-:Y:S02]  /*5f70*/  @P0 MOV R10, RZ ;  /* 0x000000ff000a0202 */ /* 0x000fe40000000f00 */
[----:B------:R-:W-:-:S03]  /*5f80*/  IADD3 R5, PT, PT, -R11, RZ, RZ ;  /* 0x000000ff0b057210 */ /* 0x000fc60007ffe1ff */
[----:B------:R-:W1:Y:S02]  /*5f90*/  @P0 LDC.64 R8, c[0x0][0x5d8] ;  /* 0x00017600ff080b82 */ /* 0x000e640000000a00 */
[----:B------:R-:W-:-:S06]  /*5fa0*/  IMAD R7, R5, UR8, R7 ;  /* 0x0000000805077c24 */ /* 0x000fcc000f8e0207 */
[----:B------:R-:W5:Y:S01]  /*5fb0*/  @P0 LDC R6, c[0x0][0x5e0] ;  /* 0x00017800ff060b82 */ /* 0x000f620000000800 */
[----:B---3--:R-:W-:-:S04]  /*5fc0*/  @P0 IMAD.HI.U32 R0, R11, R12, R10 ;  /* 0x0000000c0b000227 */ /* 0x008fc800078e000a */
[C---:B--2---:R-:W-:Y:S01]  /*5fd0*/  IMAD R3, R7.reuse, UR5, R3 ;  /* 0x0000000507037c24 */ /* 0x044fe2000f8e0203 */
[----:B------:R-:W-:Y:S01]  /*5fe0*/  @P0 SHF.R.U32.HI R0, RZ, R13, R0 ;  /* 0x0000000dff000219 */ /* 0x000fe20000011600 */
[C---:B----4-:R-:W-:Y:S02]  /*5ff0*/  IMAD R4, R7.reuse, UR10, R4 ;  /* 0x0000000a07047c24 */ /* 0x050fe4000f8e0204 */
[----:B------:R-:W-:Y:S01]  /*6000*/  IMAD R2, R7, UR11, R2 ;  /* 0x0000000b07027c24 */ /* 0x000fe2000f8e0202 */
[----:B------:R-:W-:-:S05]  /*6010*/  @P0 IADD3 R10, PT, PT, -R0, RZ, RZ ;  /* 0x000000ff000a0210 */ /* 0x000fca0007ffe1ff */
[----:B0-----:R-:W-:-:S04]  /*6020*/  @P0 IMAD R11, R15, R10, R11 ;  /* 0x0000000a0f0b0224 */ /* 0x001fc800078e020b */
[C---:B-1----:R-:W-:Y:S02]  /*6030*/  @P0 IMAD R3, R11.reuse, R8, R3 ;  /* 0x000000080b030224 */ /* 0x042fe400078e0203 */
[C---:B------:R-:W-:Y:S02]  /*6040*/  @P0 IMAD R4, R11.reuse, R9, R4 ;  /* 0x000000090b040224 */ /* 0x040fe400078e0204 */
[----:B-----5:R-:W-:-:S07]  /*6050*/  @P0 IMAD R2, R11, R6, R2 ;  /* 0x000000060b020224 */ /* 0x020fce00078e0202 */
.L_x_1432:
[----:B------:R-:W0:Y:S01]  /*6060*/  LDCU.128 UR8, c[0x0][0x5f0] ;  /* 0x0000be00ff0877ac */ /* 0x000e220008000c00 */
[----:B------:R-:W1:Y:S01]  /*6070*/  LDCU.64 UR4, c[0x0][0x5e8] ;  /* 0x0000bd00ff0477ac */ /* 0x000e620008000a00 */
[----:B0-----:R-:W-:Y:S02]  /*6080*/  IADD3 R4, P0, PT, R4, UR8, RZ ;  /* 0x0000000804047c10 */ /* 0x001fe4000ff1e0ff */
[----:B------:R-:W-:Y:S02]  /*6090*/  IADD3 R6, P1, PT, R2, UR10, RZ ;  /* 0x0000000a02067c10 */ /* 0x000fe4000ff3e0ff */
[----:B------:R-:W-:Y:S02]  /*60a0*/  IADD3.X R5, PT, PT, RZ, UR9, RZ, P0, !PT ;  /* 0x00000009ff057c10 */ /* 0x000fe400087fe4ff */
[----:B------:R-:W-:-:S03]  /*60b0*/  IADD3.X R7, PT, PT, RZ, UR11, RZ, P1, !PT ;  /* 0x0000000bff077c10 */ /* 0x000fc60008ffe4ff */
[----:B------:R-:W2:Y:S04]  /*60c0*/  LDG.E.U16 R4, desc[UR6][R4.64] ;  /* 0x0000000604047981 */ /* 0x000ea8000c1e1500 */
[----:B------:R-:W3:Y:S01]  /*60d0*/  LDG.E.U16 R6, desc[UR6][R6.64] ;  /* 0x0000000606067981 */ /* 0x000ee2000c1e1500 */
[----:B--2---:R-:W-:Y:S02]  /*60e0*/  SHF.L.U32 R0, R4, 0x10, RZ ;  /* 0x0000001004007819 */ /* 0x004fe400000006ff */
[----:B---3--:R-:W-:Y:S02]  /*60f0*/  SHF.L.U32 R2, R6, 0x10, RZ ;  /* 0x0000001006027819 */ /* 0x008fe400000006ff */
[----:B------:R-:W-:Y:S02]  /*6100*/  FSETP.NEU.FTZ.AND P0, PT, R0, RZ, PT ;  /* 0x000000ff0000720b */ /* 0x000fe40003f1d000 */
[----:B------:R-:W-:-:S02]  /*6110*/  FSETP.NEU.FTZ.AND P1, PT, R2, RZ, PT ;  /* 0x000000ff0200720b */ /* 0x000fc40003f3d000 */
[----:B-1----:R-:W-:Y:S02]  /*6120*/  IADD3 R2, P2, PT, R3, UR4, RZ ;  /* 0x0000000403027c10 */ /* 0x002fe4000ff5e0ff */
[----:B------:R-:W-:Y:S02]  /*6130*/  PLOP3.LUT P0, PT, P0, P1, PT, 0x28, 0x82 ;  /* 0x000000000082781c */ /* 0x000fe40000702570 */
[----:B------:R-:W-:Y:S02]  /*6140*/  IADD3.X R3, PT, PT, RZ, UR5, RZ, P2, !PT ;  /* 0x00000005ff037c10 */ /* 0x000fe400097fe4ff */
[----:B------:R-:W-:-:S05]  /*6150*/  SEL R9, RZ, 0x1, !P0 ;  /* 0x00000001ff097807 */ /* 0x000fca0004000000 */
[----:B------:R-:W-:Y:S01]  /*6160*/  STG.E.U8 desc[UR6][R2.64], R9 ;  /* 0x0000000902007986 */ /* 0x000fe2000c101106 */
[----:B------:R-:W-:Y:S05]  /*6170*/  EXIT ;  /* 0x000000000000794d */ /* 0x000fea0003800000 */
.L_x_1433:
        /* <DEDUP_REMOVED lines=16> */
.L_x_42697:


//--------------------- .text._ZN2at6native27unrolled_elementwise_kernelINS0_13BinaryFunctorIN3c108BFloat16ES4_bZZZNS0_23logical_xor_kernel_cudaERNS_14TensorIteratorEENKUlvE0_clEvENKUlvE8_clEvEUlS4_S4_E_EESt5arrayIPcLm3EELi4E23TrivialOffsetCalculatorILi2EjESE_ILi1EjENS0_6memory15LoadWithoutCastENSH_16StoreWithoutCastEEEviT_T0_T2_T3_T4_T5_ --------------------------
	.section	.text._ZN2at6native27unrolled_elementwise_kernelINS0_13BinaryFunctorIN3c108BFloat16ES4_bZZZNS0_23logical_xor_kernel_cudaERNS_14TensorIteratorEENKUlvE0_clEvENKUlvE8_clEvEUlS4_S4_E_EESt5arrayIPcLm3EELi4E23TrivialOffsetCalculatorILi2EjESE_ILi1EjENS0_6memory15LoadWithoutCastENSH_16StoreWithoutCastEEEviT_T0_T2_T3_T4_T5_,"ax",@progbits
	.align	128
        .global         _ZN2at6native27unrolled_elementwise_kernelINS0_13BinaryFunctorIN3c108BFloat16ES4_bZZZNS0_23logical_xor_kernel_cudaERNS_14TensorIteratorEENKUlvE0_clEvENKUlvE8_clEvEUlS4_S4_E_EESt5arrayIPcLm3EELi4E23TrivialOffsetCalculatorILi2EjESE_ILi1EjENS0_6memory15LoadWithoutCastENSH_16StoreWithoutCastEEEviT_T0_T2_T3_T4_T5_
        .type           _ZN2at6native27unrolled_elementwise_kernelINS0_13BinaryFunctorIN3c108BFloat16ES4_bZZZNS0_23logical_xor_kernel_cudaERNS_14TensorIteratorEENKUlvE0_clEvENKUlvE8_clEvEUlS4_S4_E_EESt5arrayIPcLm3EELi4E23TrivialOffsetCalculatorILi2EjESE_ILi1EjENS0_6memory15LoadWithoutCastENSH_16StoreWithoutCastEEEviT_T0_T2_T3_T4_T5_,@function
        .size           _ZN2at6native27unrolled_elementwise_kernelINS0_13BinaryFunctorIN3c108BFloat16ES4_bZZZNS0_23logical_xor_kernel_cudaERNS_14TensorIteratorEENKUlvE0_clEvENKUlvE8_clEvEUlS4_S4_E_EESt5arrayIPcLm3EELi4E23TrivialOffsetCalculatorILi2EjESE_ILi1EjENS0_6memory15LoadWithoutCastENSH_16StoreWithoutCastEEEviT_T0_T2_T3_T4_T5_,(.L_x_42698 - _ZN2at6native27unrolled_elementwise_kernelINS0_13BinaryFunctorIN3c108BFloat16ES4_bZZZNS0_23logical_xor_kernel_cudaERNS_14TensorIteratorEENKUlvE0_clEvENKUlvE8_clEvEUlS4_S4_E_EESt5arrayIPcLm3EELi4E23TrivialOffsetCalculatorILi2EjESE_ILi1EjENS0_6memory15LoadWithoutCastENSH_16StoreWithoutCastEEEviT_T0_T2_T3_T4_T5_)
        .other          _ZN2at6native27unrolled_elementwise_kernelINS0_13BinaryFunctorIN3c108BFloat16ES4_bZZZNS0_23logical_xor_kernel_cudaERNS_14TensorIteratorEENKUlvE0_clEvENKUlvE8_clEvEUlS4_S4_E_EESt5arrayIPcLm3EELi4E23TrivialOffsetCalculatorILi2EjESE_ILi1EjENS0_6memory15LoadWithoutCastENSH_16StoreWithoutCastEEEviT_T0_T2_T3_T4_T5_,@"STO_CUDA_ENTRY STV_DEFAULT"
_ZN2at6native27unrolled_elementwise_kernelINS0_13BinaryFunctorIN3c108BFloat16ES4_bZZZNS0_23logical_xor_kernel_cudaERNS_14TensorIteratorEENKUlvE0_clEvENKUlvE8_clEvEUlS4_S4_E_EESt5arrayIPcLm3EELi4E23TrivialOffsetCalculatorILi2EjESE_ILi1EjENS0_6memory15LoadWithoutCastENSH_16StoreWithoutCastEEEviT_T0_T2_T3_T4_T5_:
.text._ZN2at6native27unrolled_elementwise_kernelINS0_13BinaryFunctorIN3c108BFloat16ES4_bZZZNS0_23logical_xor_kernel_cudaERNS_14TensorIteratorEENKUlvE0_clEvENKUlvE8_clEvEUlS4_S4_E_EESt5arrayIPcLm3EELi4E23TrivialOffsetCalculatorILi2EjESE_ILi1EjENS0_6memory15LoadWithoutCastENSH_16StoreWithoutCastEEEviT_T0_T2_T3_T4_T5_:
[----:B------:R-:W-:Y:S01]  /*0000*/  LDC R1, c[0x0][0x37c] ;  /* 0x0000df00ff017b82 */ /* 0x000fe20000000800 */
[----:B------:R-:W0:Y:S07]  /*0010*/  S2R R13, SR_CTAID.X ;  /* 0x00000000000d7919 */ /* 0x000e2e0000002500 */
[----:B------:R-:W0:Y:S01]  /*0020*/  LDC R2, c[0x0][0x380] ;  /* 0x0000e000ff027b82 */ /* 0x000e220000000800 */
[----:B------:R-:W1:Y:S01]  /*0030*/  LDCU.64 UR4, c[0x0][0x358] ;  /* 0x00006b00ff0477ac */ /* 0x000e620008000a00 */
[----:B------:R-:W-:Y:S01]  /*0040*/  PRMT R19, RZ, 0x7610, R19 ;  /* 0x00007610ff137816 */ /* 0x000fe20000000013 */
[----:B------:R-:W2:Y:S05]  /*0050*/  S2R R0, SR_TID.X ;  /* 0x0000000000007919 */ /* 0x000eaa0000002100 */
[----:B------:R-:W3:Y:S08]  /*0060*/  LDC.64 R20, c[0x0][0x390] ;  /* 0x0000e400ff147b82 */ /* 0x000ef00000000a00 */
[----:B------:R-:W4:Y:S08]  /*0070*/  LDC.64 R6, c[0x0][0x398] ;  /* 0x0000e600ff067b82 */ /* 0x000f300000000a00 */
[----:B------:R-:W4:Y:S01]  /*0080*/  LDC.64 R8, c[0x0][0x390] ;  /* 0x0000e400ff087b82 */ /* 0x000f220000000a00 */
[----:B0-----:R-:W-:-:S07]  /*0090*/  IMAD R15, R13, -0x200, R2 ;  /* 0xfffffe000d0f7824 */ /* 0x001fce00078e0202 */
[----:B------:R-:W0:Y:S01]  /*00a0*/  LDC.64 R10, c[0x0][0x398] ;  /* 0x0000e600ff0a7b82 */ /* 0x000e220000000a00 */
[----:B--2---:R-:W-:Y:S01]  /*00b0*/  IMAD.MOV.U32 R12, RZ, RZ, R0 ;  /* 0x000000ffff0c7224 */ /* 0x004fe200078e0000 */
[----:B------:R-:W-:-:S06]  /*00c0*/  ISETP.GE.AND P0, PT, R0, R15, PT ;  /* 0x0000000f0000720c */ /* 0x000fcc0003f06270 */
[----:B------:R-:W2:Y:S08]  /*00d0*/  LDC.64 R4, c[0x0][0x390] ;  /* 0x0000e400ff047b82 */ /* 0x000eb00000000a00 */
[----:B------:R-:W2:Y:S01]  /*00e0*/  LDC.64 R2, c[0x0][0x398] ;  /* 0x0000e600ff027b82 */ /* 0x000ea20000000a00 */
[----:B------:R-:W-:Y:S02]  /*00f0*/  @!P0 VIADD R0, R12, 0x80 ;  /* 0x000000800c008836 */ /* 0x000fe40000000000 */
[----:B------:R-:W-:-:S03]  /*0100*/  @!P0 IMAD R25, R13, 0x200, R12 ;  /* 0x000002000d198824 */ /* 0x000fc600078e020c */
[----:B------:R-:W-:Y:S01]  /*0110*/  ISETP.GE.AND P1, PT, R0, R15, PT ;  /* 0x0000000f0000720c */ /* 0x000fe20003f26270 */
[----:B---3--:R-:W-:Y:S01]  /*0120*/  @!P0 IMAD.WIDE.U32 R22, R25, 0x2, R20 ;  /* 0x0000000219168825 */ /* 0x008fe200078e0014 */
[----:B------:R-:W-:-:S11]  /*0130*/  PRMT R14, RZ, 0x7610, R14 ;  /* 0x00007610ff0e7816 */ /* 0x000fd6000000000e */
[----:B------:R-:W-:Y:S01]  /*0140*/  @!P1 IMAD R27, R13, 0x200, R0 ;  /* 0x000002000d1b9824 */ /* 0x000fe200078e0200 */
[----:B-1----:R1:W3:Y:S01]  /*0150*/  @!P0 LDG.E.U16 R19, desc[UR4][R22.64] ;  /* 0x0000000416138981 */ /* 0x0022e2000c1e1500 */
[----:B------:R-:W-:-:S05]  /*0160*/  @!P1 VIADD R0, R0, 0x80 ;  /* 0x0000008000009836 */ /* 0x000fca0000000000 */
[----:B------:R-:W-:Y:S01]  /*0170*/  ISETP.GE.AND P2, PT, R0, R15, PT ;  /* 0x0000000f0000720c */ /* 0x000fe20003f46270 */
[----:B----4-:R-:W-:Y:S01]  /*0180*/  @!P0 IMAD.WIDE.U32 R6, R25, 0x2, R6 ;  /* 0x0000000219068825 */ /* 0x010fe200078e0006 */
[----:B------:R-:W-:Y:S01]  /*0190*/  PRMT R21, RZ, 0x7610, R21 ;  /* 0x00007610ff157816 */ /* 0x000fe20000000015 */
[----:B------:R-:W4:Y:S01]  /*01a0*/  LDC.64 R24, c[0x0][0x390] ;  /* 0x0000e400ff187b82 */ /* 0x000f220000000a00 */
[----:B------:R-:W-:Y:S02]  /*01b0*/  PRMT R20, RZ, 0x7610, R20 ;  /* 0x00007610ff147816 */ /* 0x000fe40000000014 */
[----:B------:R-:W3:Y:S01]  /*01c0*/  @!P0 LDG.E.U16 R14, desc[UR4][R6.64] ;  /* 0x00000004060e8981 */ /* 0x000ee2000c1e1500 */
[----:B------:R-:W-:-:S04]  /*01d0*/  @!P1 IMAD.WIDE.U32 R8, R27, 0x2, R8 ;  /* 0x000000021b089825 */ /* 0x000fc800078e0008 */
[----:B0-----:R-:W-:Y:S01]  /*01e0*/  @!P1 IMAD.WIDE.U32 R10, R27, 0x2, R10 ;  /* 0x000000021b0a9825 */ /* 0x001fe200078e000a */
[----:B-1----:R-:W-:Y:S01]  /*01f0*/  PRMT R22, RZ, 0x7610, R22 ;  /* 0x00007610ff167816 */ /* 0x002fe20000000016 */
[----:B------:R-:W3:Y:S02]  /*0200*/  @!P1 LDG.E.U16 R21, desc[UR4][R8.64] ;  /* 0x0000000408159981 */ /* 0x000ee4000c1e1500 */
[----:B------:R-:W-:Y:S01]  /*0210*/  @!P2 IMAD R27, R13, 0x200, R0 ;  /* 0x000002000d1ba824 */ /* 0x000fe200078e0200 */
[----:B------:R-:W-:Y:S01]  /*0220*/  PRMT R23, RZ, 0x7610, R23 ;  /* 0x00007610ff177816 */ /* 0x000fe20000000017 */
[----:B------:R0:W3:Y:S02]  /*0230*/  @!P1 LDG.E.U16 R20, desc[UR4][R10.64] ;  /* 0x000000040a149981 */ /* 0x0000e4000c1e1500 */
[----:B--2---:R-:W-:-:S04]  /*0240*/  @!P2 IMAD.WIDE.U32 R4, R27, 0x2, R4 ;  /* 0x000000021b04a825 */ /* 0x004fc800078e0004 */
[----:B------:R-:W-:Y:S01]  /*0250*/  @!P2 IMAD.WIDE.U32 R26, R27, 0x2, R2 ;  /* 0x000000021b1aa825 */ /* 0x000fe200078e0002 */
[----:B------:R1:W2:Y:S01]  /*0260*/  @!P2 LDG.E.U16 R22, desc[UR4][R4.64] ;  /* 0x000000040416a981 */ /* 0x0002a2000c1e1500 */
[----:B------:R-:W4:Y:S03]  /*0270*/  LDC.64 R2, c[0x0][0x398] ;  /* 0x0000e600ff027b82 */ /* 0x000f260000000a00 */
[----:B------:R-:W2:Y:S01]  /*0280*/  @!P2 LDG.E.U16 R23, desc[UR4][R26.64] ;  /* 0x000000041a17a981 */ /* 0x000ea2000c1e1500 */
[----:B------:R-:W-:Y:S01]  /*0290*/  @!P2 VIADD R0, R0, 0x80 ;  /* 0x000000800000a836 */ /* 0x000fe20000000000 */
[----:B------:R-:W-:-:S04]  /*02a0*/  ISETP.GE.AND P2, PT, R12, R15, PT ;  /* 0x0000000f0c00720c */ /* 0x000fc80003f46270 */
[----:B------:R-:W-:Y:S01]  /*02b0*/  ISETP.GE.AND P0, PT, R0, R15, PT ;  /* 0x0000000f0000720c */ /* 0x000fe20003f06270 */
[----:B0-----:R-:W-:-:S08]  /*02c0*/  VIADD R10, R12, 0x80 ;  /* 0x000000800c0a7836 */ /* 0x001fd00000000000 */
[----:B-1----:R-:W0:Y:S01]  /*02d0*/  @!P2 LDC.64 R4, c[0x0][0x388] ;  /* 0x0000e200ff04ab82 */ /* 0x002e220000000a00 */
[----:B------:R-:W-:Y:S01]  /*02e0*/  ISETP.GE.AND P3, PT, R10, R15, PT ;  /* 0x0000000f0a00720c */ /* 0x000fe20003f66270 */
[----:B------:R-:W-:Y:S02]  /*02f0*/  VIADD R8, R12, 0x100 ;  /* 0x000001000c087836 */ /* 0x000fe40000000000 */
[----:B------:R-:W-:Y:S01]  /*0300*/  @!P0 IMAD R7, R13, 0x200, R0 ;  /* 0x000002000d078824 */ /* 0x000fe200078e0200 */
[----:B------:R-:W-:-:S03]  /*0310*/  PRMT R6, RZ, 0x7610, R6 ;  /* 0x00007610ff067816 */ /* 0x000fc60000000006 */
[----:B----4-:R-:W-:Y:S01]  /*0320*/  @!P0 IMAD.WIDE.U32 R2, R7, 0x2, R2 ;  /* 0x0000000207028825 */ /* 0x010fe200078e0002 */
[----:B------:R-:W-:-:S04]  /*0330*/  ISETP.GE.AND P4, PT, R8, R15, PT ;  /* 0x0000000f0800720c */ /* 0x000fc80003f86270 */
[----:B------:R1:W5:Y:S01]  /*0340*/  @!P0 LDG.E.U16 R6, desc[UR4][R2.64] ;  /* 0x0000000402068981 */ /* 0x000362000c1e1500 */
[----:B------:R-:W-:Y:S01]  /*0350*/  PRMT R0, RZ, 0x7610, R0 ;  /* 0x00007610ff007816 */ /* 0x000fe20000000000 */
[----:B------:R-:W-:-:S05]  /*0360*/  @!P0 IMAD.WIDE.U32 R24, R7, 0x2, R24 ;  /* 0x0000000207188825 */ /* 0x000fca00078e0018 */
[----:B------:R4:W5:Y:S01]  /*0370*/  @!P0 LDG.E.U16 R0, desc[UR4][R24.64] ;  /* 0x0000000418008981 */ /* 0x000962000c1e1500 */
[----:B-1----:R-:W-:-:S05]  /*0380*/  @!P2 IMAD R3, R13, 0x200, R12 ;  /* 0x000002000d03a824 */ /* 0x002fca00078e020c */
[----:B0-----:R-:W-:Y:S01]  /*0390*/  @!P2 IADD3 R4, P6, PT, R3, R4, RZ ;  /* 0x000000040304a210 */ /* 0x001fe20007fde0ff */
[----:B------:R-:W-:-:S04]  /*03a0*/  VIADD R8, R12, 0x180 ;  /* 0x000001800c087836 */ /* 0x000fc80000000000 */
[----:B------:R-:W-:Y:S02]  /*03b0*/  @!P2 IMAD.X R5, RZ, RZ, R5, P6 ;  /* 0x000000ffff05a224 */ /* 0x000fe400030e0605 */
[----:B------:R-:W-:Y:S01]  /*03c0*/  @!P2 IMAD.MOV.U32 R12, RZ, RZ, R10 ;  /* 0x000000ffff0ca224 */ /* 0x000fe200078e000a */
[----:B------:R-:W-:Y:S01]  /*03d0*/  BSSY.RECONVERGENT B0, `(.L_x_1434) ;  /* 0x0000022000007945 */ /* 0x000fe20003800200 */
[----:B---3--:R-:W-:-:S05]  /*03e0*/  @!P2 IMAD.U32 R19, R19, 0x10000, RZ ;  /* 0x000100001313a824 */ /* 0x008fca00078e00ff */
[----:B------:R-:W-:Y:S01]  /*03f0*/  @!P2 FSETP.NEU.FTZ.AND P1, PT, R19, RZ, PT ;  /* 0x000000ff1300a20b */ /* 0x000fe20003f3d000 */
[----:B------:R-:W-:-:S05]  /*0400*/  @!P2 IMAD.U32 R14, R14, 0x10000, RZ ;  /* 0x000100000e0ea824 */ /* 0x000fca00078e00ff */
[----:B------:R-:W-:Y:S01]  /*0410*/  @!P2 FSETP.NEU.FTZ.AND P5, PT, R14, RZ, PT ;  /* 0x000000ff0e00a20b */ /* 0x000fe20003fbd000 */
[----:B------:R-:W-:-:S03]  /*0420*/  @!P3 IMAD.U32 R21, R21, 0x10000, RZ ;  /* 0x000100001515b824 */ /* 0x000fc600078e00ff */
[----:B------:R-:W-:Y:S01]  /*0430*/  @!P2 PLOP3.LUT P1, PT, P1, P5, PT, 0x28, 0x82 ;  /* 0x000000000082a81c */ /* 0x000fe20000f2a570 */
[----:B------:R-:W-:Y:S01]  /*0440*/  @!P3 IMAD.U32 R20, R20, 0x10000, RZ ;  /* 0x000100001414b824 */ /* 0x000fe200078e00ff */
[----:B------:R-:W-:Y:S02]  /*0450*/  @!P3 FSETP.NEU.FTZ.AND P0, PT, R21, RZ, PT ;  /* 0x000000ff1500b20b */ /* 0x000fe40003f1d000 */
[----:B------:R-:W-:Y:S02]  /*0460*/  @!P2 SEL R18, RZ, 0x1, !P1 ;  /* 0x00000001ff12a807 */ /* 0x000fe40004800000 */
[----:B------:R-:W-:Y:S01]  /*0470*/  @!P3 FSETP.NEU.FTZ.AND P5, PT, R20, RZ, PT ;  /* 0x000000ff1400b20b */ /* 0x000fe20003fbd000 */
[----:B--2---:R-:W-:Y:S02]  /*0480*/  @!P4 IMAD.U32 R22, R22, 0x10000, RZ ;  /* 0x000100001616c824 */ /* 0x004fe400078e00ff */
[----:B------:R-:W-:Y:S01]  /*0490*/  @!P4 IMAD.U32 R23, R23, 0x10000, RZ ;  /* 0x000100001717c824 */ /* 0x000fe200078e00ff */
[----:B------:R-:W-:Y:S01]  /*04a0*/  @!P3 PLOP3.LUT P0, PT, P0, P5, PT, 0x28, 0x82 ;  /* 0x000000000082b81c */ /* 0x000fe2000070a570 */
[----:B------:R4:W-:Y:S01]  /*04b0*/  @!P2 STG.E.U8 desc[UR4][R4.64], R18 ;  /* 0x000000120400a986 */ /* 0x0009e2000c101104 */
[----:B------:R-:W-:-:S02]  /*04c0*/  @!P4 FSETP.NEU.FTZ.AND P1, PT, R22, RZ, PT ;  /* 0x000000ff1600c20b */ /* 0x000fc40003f3d000 */
[----:B------:R-:W-:-:S04]  /*04d0*/  @!P4 FSETP.NEU.FTZ.AND P5, PT, R23, RZ, PT ;  /* 0x000000ff1700c20b */ /* 0x000fc80003fbd000 */
[----:B------:R-:W-:Y:S02]  /*04e0*/  @!P4 PLOP3.LUT P1, PT, P1, P5, PT, 0x28, 0x82 ;  /* 0x000000000082c81c */ /* 0x000fe40000f2a570 */
[----:B------:R-:W-:Y:S02]  /*04f0*/  ISETP.GE.AND P5, PT, R12, R15, PT ;  /* 0x0000000f0c00720c */ /* 0x000fe40003fa6270 */
[----:B------:R-:W-:Y:S02]  /*0500*/  @!P3 SEL R16, RZ, 0x1, !P0 ;  /* 0x00000001ff10b807 */ /* 0x000fe40004000000 */
[----:B------:R-:W-:-:S09]  /*0510*/  @!P4 SEL R17, RZ, 0x1, !P1 ;  /* 0x00000001ff11c807 */ /* 0x000fd20004800000 */
[----:B----4-:R-:W-:Y:S05]  /*0520*/  @P5 BRA `(.L_x_1435) ;  /* 0x0000000000305947 */ /* 0x010fea0003800000 */
        /* <DEDUP_REMOVED lines=12> */
.L_x_1435:
[----:B------:R-:W-:Y:S05]  /*05f0*/  BSYNC.RECONVERGENT B0 ;  /* 0x0000000000007941 */ /* 0x000fea0003800200 */
.L_x_1434:
[-C--:B------:R-:W-:Y:S02]  /*0600*/  ISETP.GE.AND P0, PT, R12, R15.reuse, PT ;  /* 0x0000000f0c00720c */ /* 0x080fe40003f06270 */
[----:B------:R-:W-:-:S11]  /*0610*/  ISETP.GE.AND P2, PT, R8, R15, PT ;  /* 0x0000000f0800720c */ /* 0x000fd60003f46270 */
[----:B------:R-:W-:Y:S05]  /*0620*/  @P0 EXIT ;  /* 0x000000000000094d */ /* 0x000fea0003800000 */
[----:B------:R-:W1:Y:S01]  /*0630*/  LDCU.64 UR6, c[0x0][0x388] ;  /* 0x00007100ff0677ac */ /* 0x000e620008000a00 */
[----:B-----5:R-:W-:Y:S02]  /*0640*/  @!P2 IMAD.U32 R0, R0, 0x10000, RZ ;  /* 0x000100000000a824 */ /* 0x020fe400078e00ff */
[----:B------:R-:W-:Y:S02]  /*0650*/  @!P2 IMAD.U32 R6, R6, 0x10000, RZ ;  /* 0x000100000606a824 */ /* 0x000fe400078e00ff */
[----:B0-----:R-:W-:Y:S01]  /*0660*/  IMAD R2, R13, 0x200, R12 ;  /* 0x000002000d027824 */ /* 0x001fe200078e020c */
[----:B------:R-:W-:Y:S02]  /*0670*/  @!P2 FSETP.NEU.FTZ.AND P0, PT, R0, RZ, PT ;  /* 0x000000ff0000a20b */ /* 0x000fe40003f1d000 */
[----:B------:R-:W-:-:S04]  /*0680*/  @!P2 FSETP.NEU.FTZ.AND P1, PT, R6, RZ, PT ;  /* 0x000000ff0600a20b */ /* 0x000fc80003f3d000 */
[----:B------:R-:W-:-:S04]  /*0690*/  @!P2 PLOP3.LUT P0, PT, P0, P1, PT, 0x28, 0x82 ;  /* 0x000000000082a81c */ /* 0x000fc80000702570 */
[----:B------:R-:W-:Y:S02]  /*06a0*/  @!P2 SEL R5, RZ, 0x1, !P0 ;  /* 0x00000001ff05a807 */ /* 0x000fe40004000000 */
[----:B-1----:R-:W-:-:S05]  /*06b0*/  IADD3 R2, P3, PT, R2, UR6, RZ ;  /* 0x0000000602027c10 */ /* 0x002fca000ff7e0ff */
[----:B------:R-:W-:-:S05]  /*06c0*/  IMAD.X R3, RZ, RZ, UR7, P3 ;  /* 0x00000007ff037e24 */ /* 0x000fca00098e06ff */
[----:B------:R-:W-:Y:S01]  /*06d0*/  STG.E.U8 desc[UR4][R2.64], R5 ;  /* 0x0000000502007986 */ /* 0x000fe2000c101104 */
[----:B------:R-:W-:Y:S05]  /*06e0*/  EXIT ;  /* 0x000000000000794d */ /* 0x000fea0003800000 */
.L_x_1436:
        /* <DEDUP_REMOVED lines=9> */
.L_x_42698:


//--------------------- .text._ZN2at6native29vectorized_elementwise_kernelILi2ENS0_13BinaryFunctorIN3c108BFloat16ES4_bZZZNS0_23logical_xor_kernel_cudaERNS_14TensorIteratorEENKUlvE0_clEvENKUlvE8_clEvEUlS4_S4_E_EESt5arrayIPcLm3EEEEviT0_T1_ --------------------------
	.section	.text._ZN2at6native29vectorized_elementwise_kernelILi2ENS0_13BinaryFunctorIN3c108BFloat16ES4_bZZZNS0_23logical_xor_kernel_cudaERNS_14TensorIteratorEENKUlvE0_clEvENKUlvE8_clEvEUlS4_S4_E_EESt5arrayIPcLm3EEEEviT0_T1_,"ax",@progbits
	.align	128
        .global         _ZN2at6native29vectorized_elementwise_kernelILi2ENS0_13BinaryFunctorIN3c108BFloat16ES4_bZZZNS0_23logical_xor_kernel_cudaERNS_14TensorIteratorEENKUlvE0_clEvENKUlvE8_clEvEUlS4_S4_E_EESt5arrayIPcLm3EEEEviT0_T1_
        .type           _ZN2at6native29vectorized_elementwise_kernelILi2ENS0_13BinaryFunctorIN3c108BFloat16ES4_bZZZNS0_23logical_xor_kernel_cudaERNS_14TensorIteratorEENKUlvE0_clEvENKUlvE8_clEvEUlS4_S4_E_EESt5arrayIPcLm3EEEEviT0_T1_,@function
        .size           _ZN2at6native29vectorized_elementwise_kernelILi2ENS0_13BinaryFunctorIN3c108BFloat16ES4_bZZZNS0_23logical_xor_kernel_cudaERNS_14TensorIteratorEENKUlvE0_clEvENKUlvE8_clEvEUlS4_S4_E_EESt5arrayIPcLm3EEEEviT0_T1_,(.L_x_42699 - _ZN2at6native29vectorized_elementwise_kernelILi2ENS0_13BinaryFunctorIN3c108BFloat16ES4_bZZZNS0_23logical_xor_kernel_cudaERNS_14TensorIteratorEENKUlvE0_clEvENKUlvE8_clEvEUlS4_S4_E_EESt5arrayIPcLm3EEEEviT0_T1_)
        .other          _ZN2at6native29vectorized_elementwise_kernelILi2ENS0_13BinaryFunctorIN3c108BFloat16ES4_bZZZNS0_23logical_xor_kernel_cudaERNS_14TensorIteratorEENKUlvE0_clEvENKUlvE8_clEvEUlS4_S4_E_EESt5arrayIPcLm3EEEEviT0_T1_,@"STO_CUDA_ENTRY STV_DEFAULT"
_ZN2at6native29vectorized_elementwise_kernelILi2ENS0_13BinaryFunctorIN3c108BFloat16ES4_bZZZNS0_23logical_xor_kernel_cudaERNS_14TensorIteratorEENKUlvE0_clEvENKUlvE8_clEvEUlS4_S4_E_EESt5arrayIPcLm3EEEEviT0_T1_:
.text._ZN2at6native29vectorized_elementwise_kernelILi2ENS0_13BinaryFunctorIN3c108BFloat16ES4_bZZZNS0_23logical_xor_kernel_cudaERNS_14TensorIteratorEENKUlvE0_clEvENKUlvE8_clEvEUlS4_S4_E_EESt5arrayIPcLm3EEEEviT0_T1_:
[----:B------:R-:W-:Y:S01]  /*0000*/  LDC R1, c[0x0][0x37c] ;  /* 0x0000df00ff017b82 */ /* 0x000fe20000000800 */
[----:B------:R-:W0:Y:S01]  /*0010*/  S2R R0, SR_CTAID.X ;  /* 0x0000000000007919 */ /* 0x000e220000002500 */
[----:B------:R-:W1:Y:S01]  /*0020*/  LDCU UR6, c[0x0][0x380] ;  /* 0x00007000ff0677ac */ /* 0x000e620008000800 */
[----:B------:R-:W2:Y:S01]  /*0030*/  LDCU.64 UR4, c[0x0][0x358] ;  /* 0x00006b00ff0477ac */ /* 0x000ea20008000a00 */
[----:B0-----:R-:W-:-:S05]  /*0040*/  IMAD.SHL.U32 R0, R0, 0x400, RZ ;  /* 0x0000040000007824 */ /* 0x001fca00078e00ff */
[----:B-1----:R-:W-:-:S04]  /*0050*/  IADD3 R2, PT, PT, -R0, UR6, RZ ;  /* 0x0000000600027c10 */ /* 0x002fc8000fffe1ff */
[----:B------:R-:W-:-:S13]  /*0060*/  ISETP.GT.U32.AND P0, PT, R2, 0x3ff, PT ;  /* 0x000003ff0200780c */ /* 0x000fda0003f04070 */
[----:B--2---:R-:W-:Y:S05]  /*0070*/  @P0 BRA `(.L_x_1437) ;  /* 0x0000000c00740947 */ /* 0x004fea0003800000 */
[----:B------:R-:W0:Y:S01]  /*0080*/  S2R R27, SR_TID.X ;  /* 0x00000000001b7919 */ /* 0x000e220000002100 */
[----:B------:R-:W1:Y:S01]  /*0090*/  LDC.64 R36, c[0x0][0x390] ;  /* 0x0000e400ff247b82 */ /* 0x000e620000000a00 */
[----:B------:R-:W-:-:S07]  /*00a0*/  PRMT R28, RZ, 0x7610, R28 ;  /* 0x00007610ff1c7816 */ /* 0x000fce000000001c */
[----:B------:R-:W2:Y:S08]  /*00b0*/  LDC.64 R18, c[0x0][0x398] ;  /* 0x0000e600ff127b82 */ /* 0x000eb00000000a00 */
[----:B------:R-:W3:Y:S08]  /*00c0*/  LDC.64 R22, c[0x0][0x398] ;  /* 0x0000e600ff167b82 */ /* 0x000ef00000000a00 */
[----:B------:R-:W4:Y:S01]  /*00d0*/  LDC.64 R32, c[0x0][0x390] ;  /* 0x0000e400ff207b82 */ /* 0x000f220000000a00 */
[----:B0-----:R-:W-:Y:S01]  /*00e0*/  ISETP.GE.U32.AND P0, PT, R27, R2, PT ;  /* 0x000000021b00720c */ /* 0x001fe20003f06070 */
[----:B------:R-:W-:-:S06]  /*00f0*/  IMAD.MOV.U32 R3, RZ, RZ, R27 ;  /* 0x000000ffff037224 */ /* 0x000fcc00078e001b */
[----:B------:R-:W0:Y:S08]  /*0100*/  LDC.64 R30, c[0x0][0x398] ;  /* 0x0000e600ff1e7b82 */ /* 0x000e300000000a00 */
[----:B------:R-:W5:Y:S01]  /*0110*/  LDC.64 R24, c[0x0][0x390] ;  /* 0x0000e400ff187b82 */ /* 0x000f620000000a00 */
[----:B------:R-:W-:Y:S02]  /*0120*/  @!P0 VIADD R27, R3, 0x80 ;  /* 0x00000080031b8836 */ /* 0x000fe40000000000 */
[----:B------:R-:W-:-:S03]  /*0130*/  @!P0 IMAD.IADD R11, R0, 0x1, R3 ;  /* 0x00000001000b8824 */ /* 0x000fc600078e0203 */
[----:B------:R-:W-:Y:S01]  /*0140*/  ISETP.GE.U32.AND P1, PT, R27, R2, PT ;  /* 0x000000021b00720c */ /* 0x000fe20003f26070 */
[C---:B-1----:R-:W-:Y:S01]  /*0150*/  @!P0 IMAD.WIDE.U32 R36, R11.reuse, 0x2, R36 ;  /* 0x000000020b248825 */ /* 0x042fe200078e0024 */
[----:B------:R-:W1:Y:S03]  /*0160*/  LDC.64 R20, c[0x0][0x398] ;  /* 0x0000e600ff147b82 */ /* 0x000e660000000a00 */
[----:B--2---:R-:W-:Y:S01]  /*0170*/  @!P0 IMAD.WIDE.U32 R18, R11, 0x2, R18 ;  /* 0x000000020b128825 */ /* 0x004fe200078e0012 */
[----:B------:R-:W-:Y:S01]  /*0180*/  PRMT R11, RZ, 0x7610, R11 ;  /* 0x00007610ff0b7816 */ /* 0x000fe2000000000b */
[----:B------:R2:W5:Y:S01]  /*0190*/  @!P0 LDG.E.U16 R28, desc[UR4][R36.64] ;  /* 0x00000004241c8981 */ /* 0x000562000c1e1500 */
[----:B------:R-:W-:Y:S02]  /*01a0*/  PRMT R12, RZ, 0x7610, R12 ;  /* 0x00007610ff0c7816 */ /* 0x000fe4000000000c */
[----:B------:R-:W1:Y:S02]  /*01b0*/  LDC.64 R34, c[0x0][0x390] ;  /* 0x0000e400ff227b82 */ /* 0x000e640000000a00 */
[----:B------:R3:W5:Y:S01]  /*01c0*/  @!P0 LDG.E.U16 R11, desc[UR4][R18.64] ;  /* 0x00000004120b8981 */ /* 0x000762000c1e1500 */
[----:B------:R-:W-:-:S02]  /*01d0*/  @!P1 IMAD.IADD R15, R0, 0x1, R27 ;  /* 0x00000001000f9824 */ /* 0x000fc400078e021b */
[----:B------:R-:W-:Y:S01]  /*01e0*/  @!P1 VIADD R27, R27, 0x80 ;  /* 0x000000801b1b9836 */ /* 0x000fe20000000000 */
[----:B------:R-:W-:Y:S02]  /*01f0*/  PRMT R26, RZ, 0x7610, R26 ;  /* 0x00007610ff1a7816 */ /* 0x000fe4000000001a */
[----:B------:R-:W-:Y:S01]  /*0200*/  PRMT R14, RZ, 0x7610, R14 ;  /* 0x00007610ff0e7816 */ /* 0x000fe2000000000e */
[----:B--2---:R-:W2:Y:S01]  /*0210*/  LDC.64 R36, c[0x0][0x390] ;  /* 0x0000e400ff247b82 */ /* 0x004ea20000000a00 */
[----:B------:R-:W-:-:S07]  /*0220*/  ISETP.GE.U32.AND P2, PT, R27, R2, PT ;  /* 0x000000021b00720c */ /* 0x000fce0003f46070 */
[----:B---3--:R-:W3:Y:S06]  /*0230*/  LDC.64 R18, c[0x0][0x390] ;  /* 0x0000e400ff127b82 */ /* 0x008eec0000000a00 */
[----:B------:R-:W-:Y:S02]  /*0240*/  @!P2 IMAD.IADD R17, R0, 0x1, R27 ;  /* 0x000000010011a824 */ /* 0x000fe400078e021b */
[----:B------:R-:W-:-:S05]  /*0250*/  @!P2 VIADD R27, R27, 0x80 ;  /* 0x000000801b1ba836 */ /* 0x000fca0000000000 */
[----:B------:R-:W-:-:S13]  /*0260*/  ISETP.GE.U32.AND P3, PT, R27, R2, PT ;  /* 0x000000021b00720c */ /* 0x000fda0003f66070 */
[----:B------:R-:W-:Y:S02]  /*0270*/  @!P3 IMAD.IADD R29, R0, 0x1, R27 ;  /* 0x00000001001db824 */ /* 0x000fe400078e021b */
[----:B------:R-:W-:-:S05]  /*0280*/  @!P3 VIADD R27, R27, 0x80 ;  /* 0x000000801b1bb836 */ /* 0x000fca0000000000 */
[----:B------:R-:W-:Y:S01]  /*0290*/  ISETP.GE.U32.AND P0, PT, R27, R2, PT ;  /* 0x000000021b00720c */ /* 0x000fe20003f06070 */
[----:B------:R-:W-:-:S04]  /*02a0*/  @!P2 IMAD.WIDE.U32 R22, R17, 0x2, R22 ;  /* 0x000000021116a825 */ /* 0x000fc800078e0016 */
[C---:B----4-:R-:W-:Y:S01]  /*02b0*/  @!P1 IMAD.WIDE.U32 R32, R15.reuse, 0x2, R32 ;  /* 0x000000020f209825 */ /* 0x050fe200078e0020 */
[----:B------:R4:W2:Y:S03]  /*02c0*/  @!P2 LDG.E.U16 R26, desc[UR4][R22.64] ;  /* 0x00000004161aa981 */ /* 0x0008a6000c1e1500 */
[----:B0-----:R-:W-:Y:S01]  /*02d0*/  @!P1 IMAD.WIDE.U32 R30, R15, 0x2, R30 ;  /* 0x000000020f1e9825 */ /* 0x001fe200078e001e */
[----:B------:R-:W-:-:S03]  /*02e0*/  PRMT R15, RZ, 0x7610, R15 ;  /* 0x00007610ff0f7816 */ /* 0x000fc6000000000f */
[----:B-----5:R-:W-:Y:S01]  /*02f0*/  @!P2 IMAD.WIDE.U32 R24, R17, 0x2, R24 ;  /* 0x000000021118a825 */ /* 0x020fe200078e0018 */
[----:B------:R-:W5:Y:S01]  /*0300*/  @!P1 LDG.E.U16 R12, desc[UR4][R30.64] ;  /* 0x000000041e0c9981 */ /* 0x000f62000c1e1500 */
[----:B------:R-:W0:Y:S02]  /*0310*/  LDC.64 R16, c[0x0][0x398] ;  /* 0x0000e600ff107b82 */ /* 0x000e240000000a00 */
[----:B----4-:R-:W-:Y:S01]  /*0320*/  @!P0 IMAD.IADD R23, R0, 0x1, R27 ;  /* 0x0000000100178824 */ /* 0x010fe200078e021b */
[----:B------:R-:W4:Y:S01]  /*0330*/  @!P1 LDG.E.U16 R15, desc[UR4][R32.64] ;  /* 0x00000004200f9981 */ /* 0x000f22000c1e1500 */
[----:B------:R-:W-:-:S03]  /*0340*/  @!P0 VIADD R27, R27, 0x80 ;  /* 0x000000801b1b8836 */ /* 0x000fc60000000000 */
[----:B------:R1:W4:Y:S02]  /*0350*/  @!P2 LDG.E.U16 R14, desc[UR4][R24.64] ;  /* 0x00000004180ea981 */ /* 0x000324000c1e1500 */
[----:B------:R-:W-:Y:S01]  /*0360*/  ISETP.GE.U32.AND P1, PT, R27, R2, PT ;  /* 0x000000021b00720c */ /* 0x000fe20003f26070 */
[----:B-1----:R-:W1:Y:S01]  /*0370*/  LDC.64 R24, c[0x0][0x398] ;  /* 0x0000e600ff187b82 */ /* 0x002e620000000a00 */
[----:B------:R-:W-:Y:S01]  /*0380*/  PRMT R31, RZ, 0x7610, R31 ;  /* 0x00007610ff1f7816 */ /* 0x000fe2000000001f */
[----:B------:R-:W-:-:S10]  /*0390*/  @!P3 IMAD.WIDE.U32 R20, R29, 0x2, R20 ;  /* 0x000000021d14b825 */ /* 0x000fd400078e0014 */
[----:B------:R-:W-:Y:S01]  /*03a0*/  @!P1 IMAD.IADD R33, R0, 0x1, R27 ;  /* 0x0000000100219824 */ /* 0x000fe200078e021b */
[----:B------:R-:W-:Y:S01]  /*03b0*/  PRMT R32, RZ, 0x7610, R32 ;  /* 0x00007610ff207816 */ /* 0x000fe20000000020 */
[----:B------:R-:W-:Y:S01]  /*03c0*/  @!P1 VIADD R27, R27, 0x80 ;  /* 0x000000801b1b9836 */ /* 0x000fe20000000000 */
[----:B------:R0:W4:Y:S01]  /*03d0*/  @!P3 LDG.E.U16 R31, desc[UR4][R20.64] ;  /* 0x00000004141fb981 */ /* 0x000122000c1e1500 */
[----:B------:R-:W-:-:S03]  /*03e0*/  @!P3 IMAD.WIDE.U32 R34, R29, 0x2, R34 ;  /* 0x000000021d22b825 */ /* 0x000fc600078e0022 */
[----:B------:R-:W-:Y:S01]  /*03f0*/  ISETP.GE.U32.AND P2, PT, R27, R2, PT ;  /* 0x000000021b00720c */ /* 0x000fe20003f46070 */
[C---:B---3--:R-:W-:Y:S01]  /*0400*/  @!P0 IMAD.WIDE.U32 R18, R23.reuse, 0x2, R18 ;  /* 0x0000000217128825 */ /* 0x048fe200078e0012 */
[----:B------:R3:W4:Y:S03]  /*0410*/  @!P3 LDG.E.U16 R32, desc[UR4][R34.64] ;  /* 0x000000042220b981 */ /* 0x000726000c1e1500 */
[----:B0-----:R-:W-:Y:S01]  /*0420*/  @!P0 IMAD.WIDE.U32 R16, R23, 0x2, R16 ;  /* 0x0000000217108825 */ /* 0x001fe200078e0010 */
[----:B------:R-:W0:Y:S01]  /*0430*/  LDC.64 R20, c[0x0][0x398] ;  /* 0x0000e600ff147b82 */ /* 0x000e220000000a00 */
[----:B------:R-:W-:Y:S02]  /*0440*/  PRMT R29, RZ, 0x7610, R29 ;  /* 0x00007610ff1d7816 */ /* 0x000fe4000000001d */
[----:B------:R-:W-:Y:S01]  /*0450*/  PRMT R30, RZ, 0x7610, R30 ;  /* 0x00007610ff1e7816 */ /* 0x000fe2000000001e */
[----:B-1----:R-:W-:Y:S01]  /*0460*/  @!P1 IMAD.WIDE.U32 R24, R33, 0x2, R24 ;  /* 0x0000000221189825 */ /* 0x002fe200078e0018 */
[----:B---3--:R-:W-:-:S02]  /*0470*/  PRMT R34, RZ, 0x7610, R34 ;  /* 0x00007610ff227816 */ /* 0x008fc40000000022 */
[----:B------:R1:W3:Y:S01]  /*0480*/  @!P0 LDG.E.U16 R29, desc[UR4][R18.64] ;  /* 0x00000004121d8981 */ /* 0x0002e2000c1e1500 */
[----:B------:R-:W0:Y:S03]  /*0490*/  LDC.64 R22, c[0x0][0x390] ;  /* 0x0000e400ff167b82 */ /* 0x000e260000000a00 */
[----:B------:R2:W3:Y:S04]  /*04a0*/  @!P0 LDG.E.U16 R30, desc[UR4][R16.64] ;  /* 0x00000004101e8981 */ /* 0x0004e8000c1e1500 */
[----:B------:R2:W3:Y:S01]  /*04b0*/  @!P1 LDG.E.U16 R34, desc[UR4][R24.64] ;  /* 0x0000000418229981 */ /* 0x0004e2000c1e1500 */
[----:B-1----:R-:W1:Y:S01]  /*04c0*/  LDC.64 R18, c[0x0][0x390] ;  /* 0x0000e400ff127b82 */ /* 0x002e620000000a00 */
[----:B--2---:R-:W-:-:S07]  /*04d0*/  @!P1 IMAD.WIDE.U32 R36, R33, 0x2, R36 ;  /* 0x0000000221249825 */ /* 0x004fce00078e0024 */
[----:B------:R-:W2:Y:S01]  /*04e0*/  LDC.64 R16, c[0x0][0x398] ;  /* 0x0000e600ff107b82 */ /* 0x000ea20000000a00 */
[----:B------:R-:W-:Y:S02]  /*04f0*/  @!P2 IMAD.IADD R25, R0, 0x1, R27 ;  /* 0x000000010019a824 */ /* 0x000fe400078e021b */
[----:B------:R-:W-:Y:S01]  /*0500*/  @!P2 VIADD R27, R27, 0x80 ;  /* 0x000000801b1ba836 */ /* 0x000fe20000000000 */
[----:B------:R-:W-:-:S04]  /*0510*/  PRMT R33, RZ, 0x7610, R33 ;  /* 0x00007610ff217816 */ /* 0x000fc80000000021 */
[----:B------:R-:W-:Y:S02]  /*0520*/  ISETP.GE.U32.AND P0, PT, R27, R2, PT ;  /* 0x000000021b00720c */ /* 0x000fe40003f06070 */
[----:B------:R0:W3:Y:S01]  /*0530*/  @!P1 LDG.E.U16 R33, desc[UR4][R36.64] ;  /* 0x0000000424219981 */ /* 0x0000e2000c1e1500 */
[----:B------:R-:W-:Y:S01]  /*0540*/  PRMT R35, RZ, 0x7610, R35 ;  /* 0x00007610ff237816 */ /* 0x000fe20000000023 */
[----:B0-----:R-:W-:-:S04]  /*0550*/  @!P2 IMAD.WIDE.U32 R22, R25, 0x2, R22 ;  /* 0x000000021916a825 */ /* 0x001fc800078e0016 */
[----:B------:R-:W-:Y:S01]  /*0560*/  @!P2 IMAD.WIDE.U32 R20, R25, 0x2, R20 ;  /* 0x000000021914a825 */ /* 0x000fe200078e0014 */
[----:B------:R0:W3:Y:S01]  /*0570*/  @!P2 LDG.E.U16 R35, desc[UR4][R22.64] ;  /* 0x000000041623a981 */ /* 0x0000e2000c1e1500 */
[----:B------:R-:W-:-:S03]  /*0580*/  PRMT R36, RZ, 0x7610, R36 ;  /* 0x00007610ff247816 */ /* 0x000fc60000000024 */
[----:B------:R-:W-:-:S03]  /*0590*/  @!P0 IMAD.IADD R25, R0, 0x1, R27 ;  /* 0x0000000100198824 */ /* 0x000fc600078e021b */
[----:B------:R0:W3:Y:S01]  /*05a0*/  @!P2 LDG.E.U16 R36, desc[UR4][R20.64] ;  /* 0x000000041424a981 */ /* 0x0000e2000c1e1500 */
[----:B-1----:R-:W-:Y:S01]  /*05b0*/  @!P0 IMAD.WIDE.U32 R18, R25, 0x2, R18 ;  /* 0x0000000219128825 */ /* 0x002fe200078e0012 */
[----:B------:R-:W-:-:S03]  /*05c0*/  PRMT R24, RZ, 0x7610, R24 ;  /* 0x00007610ff187816 */ /* 0x000fc60000000018 */
[----:B--2---:R-:W-:Y:S01]  /*05d0*/  @!P0 IMAD.WIDE.U32 R16, R25, 0x2, R16 ;  /* 0x0000000219108825 */ /* 0x004fe200078e0010 */
[----:B------:R-:W-:Y:S02]  /*05e0*/  PRMT R25, RZ, 0x7610, R25 ;  /* 0x00007610ff197816 */ /* 0x000fe40000000019 */
[----:B------:R-:W2:Y:S04]  /*05f0*/  @!P0 LDG.E.U16 R24, desc[UR4][R18.64] ;  /* 0x0000000412188981 */ /* 0x000ea8000c1e1500 */
[----:B------:R1:W2:Y:S01]  /*0600*/  @!P0 LDG.E.U16 R25, desc[UR4][R16.64] ;  /* 0x0000000410198981 */ /* 0x0002a2000c1e1500 */
[C---:B0-----:R-:W-:Y:S02]  /*0610*/  VIADD R23, R3.reuse, 0x80 ;  /* 0x0000008003177836 */ /* 0x041fe40000000000 */
[----:B------:R-:W-:-:S03]  /*0620*/  VIADD R27, R3, 0x100 ;  /* 0x00000100031b7836 */ /* 0x000fc60000000000 */
[-C--:B------:R-:W-:Y:S02]  /*0630*/  ISETP.GE.U32.AND P1, PT, R23, R2.reuse, PT ;  /* 0x000000021700720c */ /* 0x080fe40003f26070 */
[----:B------:R-:W-:Y:S01]  /*0640*/  ISETP.GE.U32.AND P6, PT, R27, R2, PT ;  /* 0x000000021b00720c */ /* 0x000fe20003fc6070 */
[----:B------:R-:W-:-:S05]  /*0650*/  VIADD R21, R3, 0x180 ;  /* 0x0000018003157836 */ /* 0x000fca0000000000 */
[----:B------:R-:W-:Y:S01]  /*0660*/  ISETP.GE.U32.AND P5, PT, R21, R2, PT ;  /* 0x000000021500720c */ /* 0x000fe20003fa6070 */
[----:B-1----:R-:W-:Y:S01]  /*0670*/  VIADD R17, R3, 0x380 ;  /* 0x0000038003117836 */ /* 0x002fe20000000000 */
[----:B------:R-:W-:Y:S04]  /*0680*/  BSSY.RECONVERGENT B0, `(.L_x_1438) ;  /* 0x0000073000007945 */ /* 0x000fe80003800200 */
[----:B------:R-:W-:Y:S01]  /*0690*/  BSSY.RELIABLE B1, `(.L_x_1439) ;  /* 0x000006a000017945 */ /* 0x000fe20003800100 */
[----:B------:R-:W-:Y:S02]  /*06a0*/  @!P6 IMAD.U32 R26, R26, 0x10000, RZ ;  /* 0x000100001a1ae824 */ /* 0x000fe400078e00ff */
[----:B-----5:R-:W-:Y:S02]  /*06b0*/  @!P1 IMAD.U32 R12, R12, 0x10000, RZ ;  /* 0x000100000c0c9824 */ /* 0x020fe400078e00ff */
[----:B----4-:R-:W-:-:S03]  /*06c0*/  @!P1 IMAD.U32 R15, R15, 0x10000, RZ ;  /* 0x000100000f0f9824 */ /* 0x010fc600078e00ff */
[----:B------:R-:W-:Y:S01]  /*06d0*/  @!P1 FSETP.NEU.FTZ.AND P2, PT, R12, RZ, PT ;  /* 0x000000ff0c00920b */ /* 0x000fe20003f5d000 */
[----:B------:R-:W-:Y:S01]  /*06e0*/  @!P6 IMAD.U32 R14, R14, 0x10000, RZ ;  /* 0x000100000e0ee824 */ /* 0x000fe200078e00ff */
[----:B------:R-:W-:Y:S01]  /*06f0*/  @!P1 FSETP.NEU.FTZ.AND P0, PT, R15, RZ, PT ;  /* 0x000000ff0f00920b */ /* 0x000fe20003f1d000 */
[----:B------:R-:W-:Y:S01]  /*0700*/  VIADD R15, R3, 0x200 ;  /* 0x00000200030f7836 */ /* 0x000fe20000000000 */
[----:B------:R-:W-:Y:S02]  /*0710*/  @!P6 FSETP.NEU.FTZ.AND P4, PT, R26, RZ, PT ;  /* 0x000000ff1a00e20b */ /* 0x000fe40003f9d000 */
[----:B------:R-:W-:Y:S02]  /*0720*/  @!P6 FSETP.NEU.FTZ.AND P3, PT, R14, RZ, PT ;  /* 0x000000ff0e00e20b */ /* 0x000fe40003f7d000 */
[----:B------:R-:W-:Y:S02]  /*0730*/  @!P1 PLOP3.LUT P0, PT, P0, P2, PT, 0x28, 0x82 ;  /* 0x000000000082981c */ /* 0x000fe40000704570 */
[----:B------:R-:W-:-:S02]  /*0740*/  ISETP.GE.U32.AND P2, PT, R15, R2, PT ;  /* 0x000000020f00720c */ /* 0x000fc40003f46070 */
[----:B------:R-:W-:Y:S01]  /*0750*/  @!P6 PLOP3.LUT P3, PT, P3, P4, PT, 0x28, 0x82 ;  /* 0x000000000082e81c */ /* 0x000fe20001f68570 */
[C---:B------:R-:W-:Y:S01]  /*0760*/  VIADD R15, R3.reuse, 0x280 ;  /* 0x00000280030f7836 */ /* 0x040fe20000000000 */
[-C--:B------:R-:W-:Y:S02]  /*0770*/  ISETP.GE.U32.AND P4, PT, R3, R2.reuse, PT ;  /* 0x000000020300720c */ /* 0x080fe40003f86070 */
[----:B------:R-:W-:Y:S01]  /*0780*/  @!P6 SEL R5, RZ, 0x1, !P3 ;  /* 0x00000001ff05e807 */ /* 0x000fe20005800000 */
[----:B------:R-:W-:Y:S01]  /*0790*/  @!P5 IMAD.U32 R31, R31, 0x10000, RZ ;  /* 0x000100001f1fd824 */ /* 0x000fe200078e00ff */
[----:B------:R-:W-:Y:S01]  /*07a0*/  @!P1 SEL R4, RZ, 0x1, !P0 ;  /* 0x00000001ff049807 */ /* 0x000fe20004000000 */
[----:B------:R-:W-:Y:S01]  /*07b0*/  @!P5 IMAD.U32 R32, R32, 0x10000, RZ ;  /* 0x000100002020d824 */ /* 0x000fe200078e00ff */
[----:B------:R-:W-:Y:S01]  /*07c0*/  ISETP.GE.U32.AND P3, PT, R15, R2, PT ;  /* 0x000000020f00720c */ /* 0x000fe20003f66070 */
[----:B------:R-:W-:Y:S01]  /*07d0*/  VIADD R15, R3, 0x300 ;  /* 0x00000300030f7836 */ /* 0x000fe20000000000 */
[----:B------:R-:W-:-:S02]  /*07e0*/  @!P5 FSETP.NEU.FTZ.AND P1, PT, R31, RZ, PT ;  /* 0x000000ff1f00d20b */ /* 0x000fc40003f3d000 */
[----:B------:R-:W-:Y:S02]  /*07f0*/  @!P5 FSETP.NEU.FTZ.AND P0, PT, R32, RZ, PT ;  /* 0x000000ff2000d20b */ /* 0x000fe40003f1d000 */
[----:B------:R-:W-:Y:S02]  /*0800*/  ISETP.GE.U32.AND P6, PT, R15, R2, PT ;  /* 0x000000020f00720c */ /* 0x000fe40003fc6070 */
[----:B------:R-:W-:Y:S01]  /*0810*/  @!P5 PLOP3.LUT P0, PT, P0, P1, PT, 0x28, 0x82 ;  /* 0x000000000082d81c */ /* 0x000fe20000702570 */
[----:B------:R-:W0:Y:S01]  /*0820*/  @!P4 LDC.64 R14, c[0x0][0x388] ;  /* 0x0000e200ff0ecb82 */ /* 0x000e220000000a00 */
[----:B---3--:R-:W-:Y:S02]  /*0830*/  @!P2 IMAD.U32 R29, R29, 0x10000, RZ ;  /* 0x000100001d1da824 */ /* 0x008fe400078e00ff */
[----:B------:R-:W-:Y:S01]  /*0840*/  @!P2 IMAD.U32 R30, R30, 0x10000, RZ ;  /* 0x000100001e1ea824 */ /* 0x000fe200078e00ff */
[----:B------:R-:W-:Y:S01]  /*0850*/  @!P5 SEL R6, RZ, 0x1, !P0 ;  /* 0x00000001ff06d807 */ /* 0x000fe20004000000 */
[----:B------:R-:W-:Y:S01]  /*0860*/  @!P4 IMAD.U32 R28, R28, 0x10000, RZ ;  /* 0x000100001c1cc824 */ /* 0x000fe200078e00ff */
[----:B------:R-:W-:Y:S01]  /*0870*/  @!P2 FSETP.NEU.FTZ.AND P1, PT, R29, RZ, PT ;  /* 0x000000ff1d00a20b */ /* 0x000fe20003f3d000 */
[----:B------:R-:W-:Y:S01]  /*0880*/  @!P4 IMAD.U32 R11, R11, 0x10000, RZ ;  /* 0x000100000b0bc824 */ /* 0x000fe200078e00ff */
[----:B------:R-:W-:Y:S01]  /*0890*/  @!P2 FSETP.NEU.FTZ.AND P5, PT, R30, RZ, PT ;  /* 0x000000ff1e00a20b */ /* 0x000fe20003fbd000 */
[----:B------:R-:W-:Y:S01]  /*08a0*/  @!P3 IMAD.U32 R34, R34, 0x10000, RZ ;  /* 0x000100002222b824 */ /* 0x000fe200078e00ff */
[----:B------:R-:W-:-:S02]  /*08b0*/  @!P4 FSETP.NEU.FTZ.AND P0, PT, R28, RZ, PT ;  /* 0x000000ff1c00c20b */ /* 0x000fc40003f1d000 */
[----:B------:R-:W-:Y:S02]  /*08c0*/  @!P2 PLOP3.LUT P5, PT, P1, P5, PT, 0x28, 0x82 ;  /* 0x000000000082a81c */ /* 0x000fe40000faa570 */
[----:B------:R-:W-:Y:S02]  /*08d0*/  @!P4 FSETP.NEU.FTZ.AND P1, PT, R11, RZ, PT ;  /* 0x000000ff0b00c20b */ /* 0x000fe40003f3d000 */
[----:B------:R-:W-:Y:S02]  /*08e0*/  @!P2 SEL R7, RZ, 0x1, !P5 ;  /* 0x00000001ff07a807 */ /* 0x000fe40006800000 */
[----:B------:R-:W-:Y:S02]  /*08f0*/  ISETP.GE.U32.AND P5, PT, R17, R2, PT ;  /* 0x000000021100720c */ /* 0x000fe40003fa6070 */
[----:B------:R-:W-:Y:S02]  /*0900*/  @!P4 PLOP3.LUT P0, PT, P0, P1, PT, 0x28, 0x82 ;  /* 0x000000000082c81c */ /* 0x000fe40000702570 */
[----:B------:R-:W-:Y:S01]  /*0910*/  @!P3 FSETP.NEU.FTZ.AND P1, PT, R34, RZ, PT ;  /* 0x000000ff2200b20b */ /* 0x000fe20003f3d000 */
[----:B------:R-:W-:Y:S01]  /*0920*/  @!P3 IMAD.U32 R33, R33, 0x10000, RZ ;  /* 0x000100002121b824 */ /* 0x000fe200078e00ff */
[----:B------:R-:W-:-:S04]  /*0930*/  @!P4 SEL R13, RZ, 0x1, !P0 ;  /* 0x00000001ff0dc807 */ /* 0x000fc80004000000 */
[----:B------:R-:W-:Y:S01]  /*0940*/  @!P3 FSETP.NEU.FTZ.AND P2, PT, R33, RZ, PT ;  /* 0x000000ff2100b20b */ /* 0x000fe20003f5d000 */
[----:B------:R-:W-:-:S03]  /*0950*/  @!P6 IMAD.U32 R35, R35, 0x10000, RZ ;  /* 0x000100002323e824 */ /* 0x000fc600078e00ff */
[----:B------:R-:W-:Y:S01]  /*0960*/  @!P3 PLOP3.LUT P2, PT, P2, P1, PT, 0x28, 0x82 ;  /* 0x000000000082b81c */ /* 0x000fe20001742570 */
[----:B------:R-:W-:Y:S02]  /*0970*/  @!P4 IMAD.IADD R11, R0, 0x1, R3 ;  /* 0x00000001000bc824 */ /* 0x000fe400078e0203 */
[----:B------:R-:W-:Y:S01]  /*0980*/  @!P6 IMAD.U32 R36, R36, 0x10000, RZ ;  /* 0x000100002424e824 */ /* 0x000fe200078e00ff */
[----:B------:R-:W-:-:S04]  /*0990*/  @!P6 FSETP.NEU.FTZ.AND P0, PT, R35, RZ, PT ;  /* 0x000000ff2300e20b */ /* 0x000fc80003f1d000 */
[----:B------:R-:W-:-:S04]  /*09a0*/  @!P6 FSETP.NEU.FTZ.AND P1, PT, R36, RZ, PT ;  /* 0x000000ff2400e20b */ /* 0x000fc80003f3d000 */
[----:B------:R-:W-:Y:S01]  /*09b0*/  @!P6 PLOP3.LUT P0, PT, P0, P1, PT, 0x28, 0x82 ;  /* 0x000000000082e81c */ /* 0x000fe20000702570 */
[----:B--2---:R-:W-:Y:S01]  /*09c0*/  @!P5 IMAD.U32 R24, R24, 0x10000, RZ ;  /* 0x000100001818d824 */ /* 0x004fe200078e00ff */
[----:B0-----:R-:W-:Y:S01]  /*09d0*/  @!P4 IADD3 R14, P1, PT, R11, R14, RZ ;  /* 0x0000000e0b0ec210 */ /* 0x001fe20007f3e0ff */
[----:B------:R-:W-:Y:S01]  /*09e0*/  @!P5 IMAD.U32 R25, R25, 0x10000, RZ ;  /* 0x000100001919d824 */ /* 0x000fe200078e00ff */
[----:B------:R-:W-:Y:S01]  /*09f0*/  P2R R12, PR, RZ, 0x4 ;  /* 0x00000004ff0c7803 */ /* 0x000fe20000000000 */
[----:B------:R-:W-:Y:S02]  /*0a00*/  @!P4 IMAD.MOV.U32 R3, RZ, RZ, R23 ;  /* 0x000000ffff03c224 */ /* 0x000fe400078e0017 */
[----:B------:R-:W-:Y:S01]  /*0a10*/  @!P4 IMAD.X R15, RZ, RZ, R15, P1 ;  /* 0x000000ffff0fc224 */ /* 0x000fe200008e060f */
[----:B------:R-:W-:Y:S02]  /*0a20*/  @!P5 FSETP.NEU.FTZ.AND P1, PT, R24, RZ, PT ;  /* 0x000000ff1800d20b */ /* 0x000fe40003f3d000 */
        /* <DEDUP_REMOVED lines=23> */
.L_x_1440:
[----:B------:R-:W-:-:S13]  /*0ba0*/  ISETP.GE.U32.AND P0, PT, R3, R2, PT ;  /* 0x000000020300720c */ /* 0x000fda0003f06070 */
[----:B------:R-:W-:Y:S05]  /*0bb0*/  @P0 BRA `(.L_x_1442) ;  /* 0x0000000000380947 */ /* 0x000fea0003800000 */
[----:B------:R-:W1:Y:S01]  /*0bc0*/  LDCU.64 UR6, c[0x0][0x388] ;  /* 0x00007100ff0677ac */ /* 0x000e620008000a00 */
[----:B------:R-:W-:Y:S02]  /*0bd0*/  IMAD.IADD R4, R0, 0x1, R3 ;  /* 0x0000000100047824 */ /* 0x000fe400078e0203 */
[----:B------:R-:W-:-:S03]  /*0be0*/  VIADD R3, R3, 0x80 ;  /* 0x0000008003037836 */ /* 0x000fc60000000000 */
[----:B-1----:R-:W-:-:S05]  /*0bf0*/  IADD3 R4, P0, PT, R4, UR6, RZ ;  /* 0x0000000604047c10 */ /* 0x002fca000ff1e0ff */
[----:B0-----:R-:W-:-:S05]  /*0c00*/  IMAD.X R5, RZ, RZ, UR7, P0 ;  /* 0x00000007ff057e24 */ /* 0x001fca00080e06ff */
[----:B------:R1:W-:Y:S03]  /*0c10*/  STG.E.U8 desc[UR4][R4.64], R6 ;  /* 0x0000000604007986 */ /* 0x0003e6000c101104 */
.L_x_1441:
        /* <DEDUP_REMOVED lines=8> */
.L_x_1442:
[----:B------:R-:W-:-:S13]  /*0ca0*/  ISETP.GE.U32.AND P0, PT, R3, R2, PT ;  /* 0x000000020300720c */ /* 0x000fda0003f06070 */
[----:B------:R-:W-:Y:S05]  /*0cb0*/  @P0 BREAK.RELIABLE B1 ;  /* 0x0000000000010942 */ /* 0x000fea0003800100 */
[----:B------:R-:W-:Y:S05]  /*0cc0*/  @P0 BRA `(.L_x_1444) ;  /* 0x0000000000380947 */ /* 0x000fea0003800000 */
[----:B------:R-:W2:Y:S01]  /*0cd0*/  LDCU.64 UR6, c[0x0][0x388] ;  /* 0x00007100ff0677ac */ /* 0x000ea20008000a00 */
[----:B-1----:R-:W-:Y:S02]  /*0ce0*/  IMAD.IADD R4, R0, 0x1, R3 ;  /* 0x0000000100047824 */ /* 0x002fe400078e0203 */
[----:B------:R-:W-:-:S03]  /*0cf0*/  VIADD R3, R3, 0x80 ;  /* 0x0000008003037836 */ /* 0x000fc60000000000 */
[----:B--2---:R-:W-:-:S05]  /*0d00*/  IADD3 R4, P0, PT, R4, UR6, RZ ;  /* 0x0000000604047c10 */ /* 0x004fca000ff1e0ff */
[----:B0-----:R-:W-:-:S05]  /*0d10*/  IMAD.X R5, RZ, RZ, UR7, P0 ;  /* 0x00000007ff057e24 */ /* 0x001fca00080e06ff */
[----:B------:R2:W-:Y:S03]  /*0d20*/  STG.E.U8 desc[UR4][R4.64], R8 ;  /* 0x0000000804007986 */ /* 0x0005e6000c101104 */
.L_x_1443:
[----:B------:R-:W-:Y:S05]  /*0d30*/  BSYNC.RELIABLE B1 ;  /* 0x0000000000017941 */ /* 0x000fea0003800100 */
.L_x_1439:
[----:B------:R-:W-:-:S13]  /*0d40*/  ISETP.GE.U32.AND P0, PT, R3, R2, PT ;  /* 0x000000020300720c */ /* 0x000fda0003f06070 */
[----:B-1----:R-:W0:Y:S01]  /*0d50*/  @!P0 LDC.64 R6, c[0x0][0x388] ;  /* 0x0000e200ff068b82 */ /* 0x002e220000000a00 */
[----:B--2---:R-:W-:Y:S02]  /*0d60*/  @!P0 IMAD.IADD R5, R0, 0x1, R3 ;  /* 0x0000000100058824 */ /* 0x004fe400078e0203 */
[----:B------:R-:W-:-:S03]  /*0d70*/  @!P0 VIADD R3, R3, 0x80 ;  /* 0x0000008003038836 */ /* 0x000fc60000000000 */
[----:B0-----:R-:W-:-:S05]  /*0d80*/  @!P0 IADD3 R4, P1, PT, R5, R6, RZ ;  /* 0x0000000605048210 */ /* 0x001fca0007f3e0ff */
[----:B------:R-:W-:-:S05]  /*0d90*/  @!P0 IMAD.X R5, RZ, RZ, R7, P1 ;  /* 0x000000ffff058224 */ /* 0x000fca00008e0607 */
[----:B------:R2:W-:Y:S03]  /*0da0*/  @!P0 STG.E.U8 desc[UR4][R4.64], R9 ;  /* 0x0000000904008986 */ /* 0x0005e6000c101104 */
.L_x_1444:
[----:B------:R-:W-:Y:S05]  /*0db0*/  BSYNC.RECONVERGENT B0 ;  /* 0x0000000000007941 */ /* 0x000fea0003800200 */
.L_x_1438:
        /* <DEDUP_REMOVED lines=9> */
.L_x_1437:
[----:B------:R-:W0:Y:S01]  /*0e50*/  S2R R2, SR_TID.X ;  /* 0x0000000000027919 */ /* 0x000e220000002100 */
[----:B------:R-:W1:Y:S01]  /*0e60*/  LDC.64 R4, c[0x0][0x390] ;  /* 0x0000e400ff047b82 */ /* 0x000e620000000a00 */
[----:B------:R-:W2:Y:S07]  /*0e70*/  LDCU.64 UR6, c[0x0][0x388] ;  /* 0x00007100ff0677ac */ /* 0x000eae0008000a00 */
[----:B------:R-:W3:Y:S01]  /*0e80*/  LDC.64 R6, c[0x0][0x398] ;  /* 0x0000e600ff067b82 */ /* 0x000ee20000000a00 */
[----:B-1----:R-:W-:-:S04]  /*0e90*/  IMAD.WIDE.U32 R4, R0, 0x2, R4 ;  /* 0x0000000200047825 */ /* 0x002fc800078e0004 */
[----:B0-----:R-:W-:-:S04]  /*0ea0*/  IMAD.WIDE.U32 R4, R2, 0x4, R4 ;  /* 0x0000000402047825 */ /* 0x001fc800078e0004 */
[----:B---3--:R-:W-:Y:S01]  /*0eb0*/  IMAD.WIDE.U32 R6, R0, 0x2, R6 ;  /* 0x0000000200067825 */ /* 0x008fe200078e0006 */
[----:B------:R-:W3:Y:S04]  /*0ec0*/  LDG.E R3, desc[UR4][R4.64] ;  /* 0x0000000404037981 */ /* 0x000ee8000c1e1900 */
[----:B------:R-:W4:Y:S01]  /*0ed0*/  LDG.E R9, desc[UR4][R4.64+0x200] ;  /* 0x0002000404097981 */ /* 0x000f22000c1e1900 */
[----:B------:R-:W-:-:S03]  /*0ee0*/  IMAD.WIDE.U32 R6, R2, 0x4, R6 ;  /* 0x0000000402067825 */ /* 0x000fc600078e0006 */
[----:B------:R-:W5:Y:S04]  /*0ef0*/  LDG.E R10, desc[UR4][R4.64+0x400] ;  /* 0x00040004040a7981 */ /* 0x000f68000c1e1900 */
[----:B------:R-:W2:Y:S04]  /*0f00*/  LDG.E R12, desc[UR4][R6.64] ;  /* 0x00000004060c7981 */ /* 0x000ea8000c1e1900 */
[----:B------:R-:W5:Y:S04]  /*0f10*/  LDG.E R13, desc[UR4][R6.64+0x200] ;  /* 0x00020004060d7981 */ /* 0x000f68000c1e1900 */
[----:B------:R5:W5:Y:S04]  /*0f20*/  LDG.E R11, desc[UR4][R4.64+0x600] ;  /* 0x00060004040b7981 */ /* 0x000b68000c1e1900 */
[----:B------:R-:W5:Y:S04]  /*0f30*/  LDG.E R14, desc[UR4][R6.64+0x400] ;  /* 0x00040004060e7981 */ /* 0x000f68000c1e1900 */
[----:B------:R0:W5:Y:S01]  /*0f40*/  LDG.E R15, desc[UR4][R6.64+0x600] ;  /* 0x00060004060f7981 */ /* 0x000162000c1e1900 */
[C---:B---3--:R-:W-:Y:S01]  /*0f50*/  PRMT R8, R3.reuse, 0x7632, R8 ;  /* 0x0000763203087816 */ /* 0x048fe20000000008 */
[----:B------:R-:W-:-:S04]  /*0f60*/  IMAD.U32 R16, R3, 0x10000, RZ ;  /* 0x0001000003107824 */ /* 0x000fc800078e00ff */
[----:B------:R-:W-:Y:S01]  /*0f70*/  IMAD.U32 R8, R8, 0x10000, RZ ;  /* 0x0001000008087824 */ /* 0x000fe200078e00ff */
[----:B--2---:R-:W-:-:S04]  /*0f80*/  PRMT R3, R12, 0x7632, R3 ;  /* 0x000076320c037816 */ /* 0x004fc80000000003 */
[----:B------:R-:W-:Y:S01]  /*0f90*/  FSETP.NEU.FTZ.AND P2, PT, R8, RZ, PT ;  /* 0x000000ff0800720b */ /* 0x000fe20003f5d000 */
[----:B------:R-:W-:Y:S01]  /*0fa0*/  IMAD.U32 R8, R3, 0x10000, RZ ;  /* 0x0001000003087824 */ /* 0x000fe200078e00ff */
[----:B----4-:R-:W-:Y:S01]  /*0fb0*/  PRMT R3, R9, 0x7632, R3 ;  /* 0x0000763209037816 */ /* 0x010fe20000000003 */
[----:B------:R-:W-:-:S04]  /*0fc0*/  IMAD.U32 R12, R12, 0x10000, RZ ;  /* 0x000100000c0c7824 */ /* 0x000fc800078e00ff */
[----:B------:R-:W-:Y:S02]  /*0fd0*/  IMAD.U32 R3, R3, 0x10000, RZ ;  /* 0x0001000003037824 */ /* 0x000fe400078e00ff */
[C---:B-----5:R-:W-:Y:S01]  /*0fe0*/  IMAD.U32 R4, R13.reuse, 0x10000, RZ ;  /* 0x000100000d047824 */ /* 0x060fe200078e00ff */
[----:B------:R-:W-:Y:S02]  /*0ff0*/  PRMT R13, R13, 0x7632, R13 ;  /* 0x000076320d0d7816 */ /* 0x000fe4000000000d */
[----:B------:R-:W-:Y:S02]  /*1000*/  FSETP.NEU.FTZ.AND P1, PT, R3, RZ, PT ;  /* 0x000000ff0300720b */ /* 0x000fe40003f3d000 */
[----:B------:R-:W-:Y:S02]  /*1010*/  PRMT R3, R10, 0x7632, R3 ;  /* 0x000076320a037816 */ /* 0x000fe40000000003 */
[----:B------:R-:W-:Y:S02]  /*1020*/  FSETP.NEU.FTZ.AND P3, PT, R16, RZ, PT ;  /* 0x000000ff1000720b */ /* 0x000fe40003f7d000 */
[----:B------:R-:W-:Y:S01]  /*1030*/  FSETP.NEU.FTZ.AND P6, PT, R12, RZ, PT ;  /* 0x000000ff0c00720b */ /* 0x000fe20003fdd000 */
[----:B------:R-:W-:-:S02]  /*1040*/  IMAD.U32 R9, R9, 0x10000, RZ ;  /* 0x0001000009097824 */ /* 0x000fc400078e00ff */
[----:B------:R-:W-:Y:S01]  /*1050*/  IMAD.U32 R13, R13, 0x10000, RZ ;  /* 0x000100000d0d7824 */ /* 0x000fe200078e00ff */
[----:B------:R-:W-:Y:S01]  /*1060*/  PLOP3.LUT P3, PT, P3, P6, PT, 0x28, 0x82 ;  /* 0x000000000082781c */ /* 0x000fe20001f6c570 */
[----:B------:R-:W-:Y:S01]  /*1070*/  IMAD.U32 R3, R3, 0x10000, RZ ;  /* 0x0001000003037824 */ /* 0x000fe200078e00ff */
[----:B------:R-:W-:Y:S01]  /*1080*/  FSETP.NEU.FTZ.AND P0, PT, R4, RZ, PT ;  /* 0x000000ff0400720b */ /* 0x000fe20003f1d000 */
[----:B------:R-:W-:Y:S01]  /*1090*/  IMAD.U32 R4, R11, 0x10000, RZ ;  /* 0x000100000b047824 */ /* 0x000fe200078e00ff */
[----:B------:R-:W-:Y:S02]  /*10a0*/  FSETP.NEU.FTZ.AND P5, PT, R9, RZ, PT ;  /* 0x000000ff0900720b */ /* 0x000fe40003fbd000 */
[----:B0-----:R-:W-:Y:S02]  /*10b0*/  SEL R6, RZ, 0x1, !P3 ;  /* 0x00000001ff067807 */ /* 0x001fe40005800000 */
[----:B------:R-:W-:Y:S02]  /*10c0*/  FSETP.NEU.FTZ.AND P6, PT, R13, RZ, PT ;  /* 0x000000ff0d00720b */ /* 0x000fe40003fdd000 */
[----:B------:R-:W-:-:S02]  /*10d0*/  FSETP.NEU.FTZ.AND P3, PT, R3, RZ, PT ;  /* 0x000000ff0300720b */ /* 0x000fc40003f7d000 */
[----:B------:R-:W-:Y:S02]  /*10e0*/  PRMT R3, R14, 0x7632, R3 ;  /* 0x000076320e037816 */ /* 0x000fe40000000003 */
[----:B------:R-:W-:Y:S02]  /*10f0*/  PLOP3.LUT P5, PT, P5, P0, PT, 0x28, 0x82 ;  /* 0x000000000082781c */ /* 0x000fe40002fa0570 */
[----:B------:R-:W-:Y:S02]  /*1100*/  FSETP.NEU.FTZ.AND P0, PT, R4, RZ, PT ;  /* 0x000000ff0400720b */ /* 0x000fe40003f1d000 */
[----:B------:R-:W-:Y:S01]  /*1110*/  PLOP3.LUT P1, PT, P1, P6, PT, 0x28, 0x82 ;  /* 0x000000000082781c */ /* 0x000fe20000f2c570 */
[----:B------:R-:W-:Y:S01]  /*1120*/  IMAD.U32 R3, R3, 0x10000, RZ ;  /* 0x0001000003037824 */ /* 0x000fe200078e00ff */
[----:B------:R-:W-:Y:S01]  /*1130*/  IADD3 R4, P6, PT, R0, UR6, RZ ;  /* 0x0000000600047c10 */ /* 0x000fe2000ffde0ff */
[----:B------:R-:W-:Y:S01]  /*1140*/  IMAD.U32 R10, R10, 0x10000, RZ ;  /* 0x000100000a0a7824 */ /* 0x000fe200078e00ff */
[----:B------:R-:W-:Y:S01]  /*1150*/  FSETP.NEU.FTZ.AND P4, PT, R8, RZ, PT ;  /* 0x000000ff0800720b */ /* 0x000fe20003f9d000 */
[----:B------:R-:W-:-:S02]  /*1160*/  IMAD.U32 R14, R14, 0x10000, RZ ;  /* 0x000100000e0e7824 */ /* 0x000fc400078e00ff */
[----:B------:R-:W-:Y:S01]  /*1170*/  IMAD.X R5, RZ, RZ, UR7, P6 ;  /* 0x00000007ff057e24 */ /* 0x000fe2000b0e06ff */
[----:B------:R-:W-:Y:S01]  /*1180*/  FSETP.NEU.FTZ.AND P6, PT, R3, RZ, PT ;  /* 0x000000ff0300720b */ /* 0x000fe20003fdd000 */
[----:B------:R-:W-:Y:S01]  /*1190*/  IMAD.U32 R3, R15, 0x10000, RZ ;  /* 0x000100000f037824 */ /* 0x000fe200078e00ff */
[----:B------:R-:W-:Y:S02]  /*11a0*/  PLOP3.LUT P2, PT, P2, P4, PT, 0x28, 0x82 ;  /* 0x000000000082781c */ /* 0x000fe40001748570 */
[----:B------:R-:W-:Y:S02]  /*11b0*/  SEL R0, RZ, 0x1, !P5 ;  /* 0x00000001ff007807 */ /* 0x000fe40006800000 */
[----:B------:R-:W-:Y:S02]  /*11c0*/  PRMT R11, R11, 0x7632, R11 ;  /* 0x000076320b0b7816 */ /* 0x000fe4000000000b */
[----:B------:R-:W-:Y:S02]  /*11d0*/  PRMT R15, R15, 0x7632, R15 ;  /* 0x000076320f0f7816 */ /* 0x000fe4000000000f */
[----:B------:R-:W-:-:S02]  /*11e0*/  FSETP.NEU.FTZ.AND P4, PT, R10, RZ, PT ;  /* 0x000000ff0a00720b */ /* 0x000fc40003f9d000 */
[----:B------:R-:W-:Y:S01]  /*11f0*/  FSETP.NEU.FTZ.AND P5, PT, R14, RZ, PT ;  /* 0x000000ff0e00720b */ /* 0x000fe20003fbd000 */
[----:B------:R-:W-:Y:S02]  /*1200*/  IMAD.U32 R11, R11, 0x10000, RZ ;  /* 0x000100000b0b7824 */ /* 0x000fe400078e00ff */
[----:B------:R-:W-:Y:S01]  /*1210*/  IMAD.U32 R15, R15, 0x10000, RZ ;  /* 0x000100000f0f7824 */ /* 0x000fe200078e00ff */
[----:B------:R-:W-:Y:S02]  /*1220*/  PLOP3.LUT P5, PT, P4, P5, PT, 0x28, 0x82 ;  /* 0x000000000082781c */ /* 0x000fe400027aa570 */
[----:B------:R-:W-:Y:S02]  /*1230*/  PLOP3.LUT P3, PT, P3, P6, PT, 0x28, 0x82 ;  /* 0x000000000082781c */ /* 0x000fe40001f6c570 */
[----:B------:R-:W-:Y:S02]  /*1240*/  SEL R8, RZ, 0x1, !P5 ;  /* 0x00000001ff087807 */ /* 0x000fe40006800000 */
[----:B------:R-:W-:-:S02]  /*1250*/  FSETP.NEU.FTZ.AND P4, PT, R3, RZ, PT ;  /* 0x000000ff0300720b */ /* 0x000fc40003f9d000 */
[----:B------:R-:W-:Y:S02]  /*1260*/  FSETP.NEU.FTZ.AND P6, PT, R11, RZ, PT ;  /* 0x000000ff0b00720b */ /* 0x000fe40003fdd000 */
[----:B------:R-:W-:Y:S02]  /*1270*/  FSETP.NEU.FTZ.AND P5, PT, R15, RZ, PT ;  /* 0x000000ff0f00720b */ /* 0x000fe40003fbd000 */
[----:B------:R-:W-:Y:S02]  /*1280*/  PLOP3.LUT P0, PT, P0, P4, PT, 0x28, 0x82 ;  /* 0x000000000082781c */ /* 0x000fe40000708570 */
[----:B------:R-:W-:Y:S01]  /*1290*/  PLOP3.LUT P5, PT, P6, P5, PT, 0x28, 0x82 ;  /* 0x000000000082781c */ /* 0x000fe200037aa570 */
[----:B------:R-:W-:Y:S01]  /*12a0*/  IMAD.WIDE.U32 R2, R2, 0x2, R4 ;  /* 0x0000000202027825 */ /* 0x000fe200078e0004 */
        /* <DEDUP_REMOVED lines=8> */
[----:B------:R-:W-:Y:S01]  /*1330*/  PRMT R11, R11, 0x7604, R4 ;  /* 0x000076040b0b7816 */ /* 0x000fe20000000004 */
[----:B------:R-:W-:Y:S04]  /*1340*/  STG.E.U16 desc[UR4][R2.64], R5 ;  /* 0x0000000502007986 */ /* 0x000fe8000c101504 */
[----:B------:R-:W-:Y:S04]  /*1350*/  STG.E.U16 desc[UR4][R2.64+0x100], R7 ;  /* 0x0001000702007986 */ /* 0x000fe8000c101504 */
[----:B------:R-:W-:Y:S04]  /*1360*/  STG.E.U16 desc[UR4][R2.64+0x200], R9 ;  /* 0x0002000902007986 */ /* 0x000fe8000c101504 */
[----:B------:R-:W-:Y:S01]  /*1370*/  STG.E.U16 desc[UR4][R2.64+0x300], R11 ;  /* 0x0003000b02007986 */ /* 0x000fe2000c101504 */
[----:B------:R-:W-:Y:S05]  /*1380*/  EXIT ;  /* 0x000000000000794d */ /* 0x000fea0003800000 */
.L_x_1445:
        /* <DEDUP_REMOVED lines=15> */
.L_x_42699:


//--------------------- .text._ZN2at6native29vectorized_elementwise_kernelILi4ENS0_13BinaryFunctorIN3c108BFloat16ES4_bZZZNS0_23logical_xor_kernel_cudaERNS_14TensorIteratorEENKUlvE0_clEvENKUlvE8_clEvEUlS4_S4_E_EESt5arrayIPcLm3EEEEviT0_T1_ --------------------------
	.section	.text._ZN2at6native29vectorized_elementwise_kernelILi4ENS0_13BinaryFunctorIN3c108BFloat16ES4_bZZZNS0_23logical_xor_kernel_cudaERNS_14TensorIteratorEENKUlvE0_clEvENKUlvE8_clEvEUlS4_S4_E_EESt5arrayIPcLm3EEEEviT0_T1_,"ax",@progbits
	.align	128
        .global         _ZN2at6native29vectorized_elementwise_kernelILi4ENS0_13BinaryFunctorIN3c108BFloat16ES4_bZZZNS0_23logical_xor_kernel_cudaERNS_14TensorIteratorEENKUlvE0_clEvENKUlvE8_clEvEUlS4_S4_E_EESt5arrayIPcLm3EEEEviT0_T1_
        .type           _ZN2at6native29vectorized_elementwise_kernelILi4ENS0_13BinaryFunctorIN3c108BFloat16ES4_bZZZNS0_23logical_xor_kernel_cudaERNS_14TensorIteratorEENKUlvE0_clEvENKUlvE8_clEvEUlS4_S4_E_EESt5arrayIPcLm3EEEEviT0_T1_,@function
        .size           _ZN2at6native29vectorized_elementwise_kernelILi4ENS0_13BinaryFunctorIN3c108BFloat16ES4_bZZZNS0_23logical_xor_kernel_cudaERNS_14TensorIteratorEENKUlvE0_clEvENKUlvE8_clEvEUlS4_S4_E_EESt5arrayIPcLm3EEEEviT0_T1_,(.L_x_42700 - _ZN2at6native29vectorized_elementwise_kernelILi4ENS0_13BinaryFunctorIN3c108BFloat16ES4_bZZZNS0_23logical_xor_kernel_cudaERNS_14TensorIteratorEENKUlvE0_clEvENKUlvE8_clEvEUlS4_S4_E_EESt5arrayIPcLm3EEEEviT0_T1_)
        .other          _ZN2at6native29vectorized_elementwise_kernelILi4ENS0_13BinaryFunctorIN3c108BFloat16ES4_bZZZNS0_23logical_xor_kernel_cudaERNS_14TensorIteratorEENKUlvE0_clEvENKUlvE8_clEvEUlS4_S4_E_EESt5arrayIPcLm3EEEEviT0_T1_,@"STO_CUDA_ENTRY STV_DEFAULT"
_ZN2at6native29vectorized_elementwise_kernelILi4ENS0_13BinaryFunctorIN3c108BFloat16ES4_bZZZNS0_23logical_xor_kernel_cudaERNS_14TensorIteratorEENKUlvE0_clEvENKUlvE8_clEvEUlS4_S4_E_EESt5arrayIPcLm3EEEEviT0_T1_:
.text._ZN2at6native29vectorized_elementwise_kernelILi4ENS0_13BinaryFunctorIN3c108BFloat16ES4_bZZZNS0_23logical_xor_kernel_cudaERNS_14TensorIteratorEENKUlvE0_clEvENKUlvE8_clEvEUlS4_S4_E_EESt5arrayIPcLm3EEEEviT0_T1_:
        /* <DEDUP_REMOVED lines=186> */
.L_x_1449:
        /* <DEDUP_REMOVED lines=8> */
.L_x_1450:
        /* <DEDUP_REMOVED lines=8> */
.L_x_1451:
        /* <DEDUP_REMOVED lines=9> */
.L_x_1452:
[----:B------:R-:W-:Y:S05]  /*0d30*/  BSYNC.RELIABLE B1 ;  /* 0x0000000000017941 */ /* 0x000fea0003800100 */
.L_x_1448:
[----:B------:R-:W-:-:S13]  /*0d40*/  ISETP.GE.U32.AND P0, PT, R3, R2, PT ;  /* 0x000000020300720c */ /* 0x000fda0003f06070 */
[----:B-1----:R-:W0:Y:S01]  /*0d50*/  @!P0 LDC.64 R6, c[0x0][0x388] ;  /* 0x0000e200ff068b82 */ /* 0x002e220000000a00 */
[----:B--2---:R-:W-:Y:S02]  /*0d60*/  @!P0 IMAD.IADD R5, R0, 0x1, R3 ;  /* 0x0000000100058824 */ /* 0x004fe400078e0203 */
[----:B------:R-:W-:-:S03]  /*0d70*/  @!P0 VIADD R3, R3, 0x80 ;  /* 0x0000008003038836 */ /* 0x000fc60000000000 */
[----:B0-----:R-:W-:-:S05]  /*0d80*/  @!P0 IADD3 R4, P1, PT, R5, R6, RZ ;  /* 0x0000000605048210 */ /* 0x001fca0007f3e0ff */
[----:B------:R-:W-:-:S05]  /*0d90*/  @!P0 IMAD.X R5, RZ, RZ, R7, P1 ;  /* 0x000000ffff058224 */ /* 0x000fca00008e0607 */
[----:B------:R2:W-:Y:S03]  /*0da0*/  @!P0 STG.E.U8 desc[UR4][R4.64], R9 ;  /* 0x0000000904008986 */ /* 0x0005e6000c101104 */
.L_x_1453:
[----:B------:R-:W-:Y:S05]  /*0db0*/  BSYNC.RECONVERGENT B0 ;  /* 0x0000000000007941 */ /* 0x000fea0003800200 */
.L_x_1447:
        /* <DEDUP_REMOVED lines=9> */
.L_x_1446:
[----:B------:R-:W0:Y:S01]  /*0e50*/  S2R R4, SR_TID.X ;  /* 0x0000000000047919 */ /* 0x000e220000002100 */
[----:B------:R-:W1:Y:S01]  /*0e60*/  LDC.64 R2, c[0x0][0x390] ;  /* 0x0000e400ff027b82 */ /* 0x000e620000000a00 */
[----:B------:R-:W2:Y:S07]  /*0e70*/  LDCU.64 UR6, c[0x0][0x388] ;  /* 0x00007100ff0677ac */ /* 0x000eae0008000a00 */
[----:B------:R-:W3:Y:S01]  /*0e80*/  LDC.64 R6, c[0x0][0x398] ;  /* 0x0000e600ff067b82 */ /* 0x000ee20000000a00 */
[----:B-1----:R-:W-:-:S04]  /*0e90*/  IMAD.WIDE.U32 R2, R0, 0x2, R2 ;  /* 0x0000000200027825 */ /* 0x002fc800078e0002 */
[----:B0-----:R-:W-:-:S04]  /*0ea0*/  IMAD.WIDE.U32 R10, R4, 0x8, R2 ;  /* 0x00000008040a7825 */ /* 0x001fc800078e0002 */
[----:B---3--:R-:W-:Y:S01]  /*0eb0*/  IMAD.WIDE.U32 R2, R0, 0x2, R6 ;  /* 0x0000000200027825 */ /* 0x008fe200078e0006 */
[----:B------:R-:W3:Y:S04]  /*0ec0*/  LDG.E.64 R16, desc[UR4][R10.64] ;  /* 0x000000040a107981 */ /* 0x000ee8000c1e1b00 */
[----:B------:R-:W4:Y:S01]  /*0ed0*/  LDG.E.64 R6, desc[UR4][R10.64+0x400] ;  /* 0x000400040a067981 */ /* 0x000f22000c1e1b00 */
[----:B------:R-:W-:-:S05]  /*0ee0*/  IMAD.WIDE.U32 R12, R4, 0x8, R2 ;  /* 0x00000008040c7825 */ /* 0x000fca00078e0002 */
[----:B------:R-:W5:Y:S04]  /*0ef0*/  LDG.E.64 R8, desc[UR4][R12.64] ;  /* 0x000000040c087981 */ /* 0x000f68000c1e1b00 */
[----:B------:R-:W2:Y:S01]  /*0f00*/  LDG.E.64 R2, desc[UR4][R12.64+0x400] ;  /* 0x000400040c027981 */ /* 0x000ea2000c1e1b00 */
[----:B---3--:R-:W-:-:S05]  /*0f10*/  PRMT R5, R16, 0x7632, R5 ;  /* 0x0000763210057816 */ /* 0x008fca0000000005 */
[----:B------:R-:W-:-:S05]  /*0f20*/  IMAD.U32 R5, R5, 0x10000, RZ ;  /* 0x0001000005057824 */ /* 0x000fca00078e00ff */
[----:B------:R-:W-:Y:S02]  /*0f30*/  FSETP.NEU.FTZ.AND P2, PT, R5, RZ, PT ;  /* 0x000000ff0500720b */ /* 0x000fe40003f5d000 */
[----:B-----5:R-:W-:Y:S01]  /*0f40*/  PRMT R5, R8, 0x7632, R5 ;  /* 0x0000763208057816 */ /* 0x020fe20000000005 */
[----:B------:R-:W-:Y:S02]  /*0f50*/  IMAD.U32 R14, R16, 0x10000, RZ ;  /* 0x00010000100e7824 */ /* 0x000fe400078e00ff */
[----:B------:R-:W-:Y:S02]  /*0f60*/  IMAD.U32 R8, R8, 0x10000, RZ ;  /* 0x0001000008087824 */ /* 0x000fe400078e00ff */
[----:B------:R-:W-:Y:S01]  /*0f70*/  IMAD.U32 R5, R5, 0x10000, RZ ;  /* 0x0001000005057824 */ /* 0x000fe200078e00ff */
[----:B------:R-:W-:Y:S02]  /*0f80*/  FSETP.NEU.FTZ.AND P4, PT, R14, RZ, PT ;  /* 0x000000ff0e00720b */ /* 0x000fe40003f9d000 */
[----:B------:R-:W-:Y:S01]  /*0f90*/  FSETP.NEU.FTZ.AND P1, PT, R8, RZ, PT ;  /* 0x000000ff0800720b */ /* 0x000fe20003f3d000 */
[----:B----4-:R-:W-:Y:S01]  /*0fa0*/  IMAD.U32 R8, R7, 0x10000, RZ ;  /* 0x0001000007087824 */ /* 0x010fe200078e00ff */
[----:B------:R-:W-:Y:S01]  /*0fb0*/  FSETP.NEU.FTZ.AND P6, PT, R5, RZ, PT ;  /* 0x000000ff0500720b */ /* 0x000fe20003fdd000 */
[----:B------:R-:W-:Y:S01]  /*0fc0*/  IMAD.U32 R15, R17, 0x10000, RZ ;  /* 0x00010000110f7824 */ /* 0x000fe200078e00ff */
[C---:B------:R-:W-:Y:S01]  /*0fd0*/  PRMT R5, R9.reuse, 0x7632, R5 ;  /* 0x0000763209057816 */ /* 0x040fe20000000005 */
[----:B------:R-:W-:Y:S01]  /*0fe0*/  IMAD.U32 R9, R9, 0x10000, RZ ;  /* 0x0001000009097824 */ /* 0x000fe200078e00ff */
[----:B------:R-:W-:-:S02]  /*0ff0*/  PLOP3.LUT P4, PT, P4, P1, PT, 0x28, 0x82 ;  /* 0x000000000082781c */ /* 0x000fc40002782570 */
[----:B------:R-:W-:Y:S02]  /*1000*/  PRMT R14, R17, 0x7632, R14 ;  /* 0x00007632110e7816 */ /* 0x000fe4000000000e */
[----:B------:R-:W-:Y:S02]  /*1010*/  FSETP.NEU.FTZ.AND P1, PT, R8, RZ, PT ;  /* 0x000000ff0800720b */ /* 0x000fe40003f3d000 */
[----:B------:R-:W-:Y:S02]  /*1020*/  PLOP3.LUT P2, PT, P2, P6, PT, 0x28, 0x82 ;  /* 0x000000000082781c */ /* 0x000fe4000174c570 */
[----:B--2---:R-:W-:Y:S02]  /*1030*/  IADD3 R8, P6, PT, R0, UR6, RZ ;  /* 0x0000000600087c10 */ /* 0x004fe4000ffde0ff */
[----:B------:R-:W-:Y:S02]  /*1040*/  SEL R11, RZ, 0x1, !P4 ;  /* 0x00000001ff0b7807 */ /* 0x000fe40006000000 */
[----:B------:R-:W-:Y:S01]  /*1050*/  PRMT R0, R2, 0x7632, R0 ;  /* 0x0000763202007816 */ /* 0x000fe20000000000 */
[----:B------:R-:W-:Y:S01]  /*1060*/  IMAD.U32 R14, R14, 0x10000, RZ ;  /* 0x000100000e0e7824 */ /* 0x000fe200078e00ff */
[----:B------:R-:W-:Y:S01]  /*1070*/  FSETP.NEU.FTZ.AND P3, PT, R15, RZ, PT ;  /* 0x000000ff0f00720b */ /* 0x000fe20003f7d000 */
[----:B------:R-:W-:Y:S01]  /*1080*/  IMAD.U32 R5, R5, 0x10000, RZ ;  /* 0x0001000005057824 */ /* 0x000fe200078e00ff */
[----:B------:R-:W-:Y:S01]  /*1090*/  FSETP.NEU.FTZ.AND P4, PT, R9, RZ, PT ;  /* 0x000000ff0900720b */ /* 0x000fe20003f9d000 */
[----:B------:R-:W-:Y:S01]  /*10a0*/  IMAD.U32 R0, R0, 0x10000, RZ ;  /* 0x0001000000007824 */ /* 0x000fe200078e00ff */
[----:B------:R-:W-:Y:S01]  /*10b0*/  FSETP.NEU.FTZ.AND P5, PT, R14, RZ, PT ;  /* 0x000000ff0e00720b */ /* 0x000fe20003fbd000 */
[C---:B------:R-:W-:Y:S01]  /*10c0*/  IMAD.U32 R10, R6.reuse, 0x10000, RZ ;  /* 0x00010000060a7824 */ /* 0x040fe200078e00ff */
[----:B------:R-:W-:Y:S01]  /*10d0*/  PLOP3.LUT P3, PT, P3, P4, PT, 0x28, 0x82 ;  /* 0x000000000082781c */ /* 0x000fe20001f68570 */
[----:B------:R-:W-:Y:S01]  /*10e0*/  IMAD.X R9, RZ, RZ, UR7, P6 ;  /* 0x00000007ff097e24 */ /* 0x000fe2000b0e06ff */
[----:B------:R-:W-:Y:S01]  /*10f0*/  PRMT R6, R6, 0x7632, R6 ;  /* 0x0000763206067816 */ /* 0x000fe20000000006 */
[----:B------:R-:W-:Y:S01]  /*1100*/  IMAD.U32 R2, R2, 0x10000, RZ ;  /* 0x0001000002027824 */ /* 0x000fe200078e00ff */
[----:B------:R-:W-:-:S02]  /*1110*/  FSETP.NEU.FTZ.AND P6, PT, R5, RZ, PT ;  /* 0x000000ff0500720b */ /* 0x000fc40003fdd000 */
[----:B------:R-:W-:Y:S02]  /*1120*/  SEL R5, RZ, 0x1, !P3 ;  /* 0x00000001ff057807 */ /* 0x000fe40005800000 */
[----:B------:R-:W-:Y:S01]  /*1130*/  FSETP.NEU.FTZ.AND P3, PT, R0, RZ, PT ;  /* 0x000000ff0000720b */ /* 0x000fe20003f7d000 */
[----:B------:R-:W-:Y:S01]  /*1140*/  IMAD.U32 R0, R3, 0x10000, RZ ;  /* 0x0001000003007824 */ /* 0x000fe200078e00ff */
[----:B------:R-:W-:Y:S01]  /*1150*/  PLOP3.LUT P5, PT, P5, P6, PT, 0x28, 0x82 ;  /* 0x000000000082781c */ /* 0x000fe20002fac570 */
[----:B------:R-:W-:Y:S01]  /*1160*/  IMAD.U32 R6, R6, 0x10000, RZ ;  /* 0x0001000006067824 */ /* 0x000fe200078e00ff */
[----:B------:R-:W-:Y:S02]  /*1170*/  FSETP.NEU.FTZ.AND P0, PT, R10, RZ, PT ;  /* 0x000000ff0a00720b */ /* 0x000fe40003f1d000 */
[----:B------:R-:W-:Y:S02]  /*1180*/  FSETP.NEU.FTZ.AND P6, PT, R2, RZ, PT ;  /* 0x000000ff0200720b */ /* 0x000fe40003fdd000 */
[----:B------:R-:W-:-:S02]  /*1190*/  PRMT R7, R7, 0x7632, R7 ;  /* 0x0000763207077816 */ /* 0x000fc40000000007 */
[----:B------:R-:W-:Y:S02]  /*11a0*/  PRMT R3, R3, 0x7632, R3 ;  /* 0x0000763203037816 */ /* 0x000fe40000000003 */
[----:B------:R-:W-:Y:S01]  /*11b0*/  PLOP3.LUT P0, PT, P0, P6, PT, 0x28, 0x82 ;  /* 0x000000000082781c */ /* 0x000fe2000070c570 */
[----:B------:R-:W-:Y:S01]  /*11c0*/  IMAD.U32 R7, R7, 0x10000, RZ ;  /* 0x0001000007077824 */ /* 0x000fe200078e00ff */
[----:B------:R-:W-:Y:S01]  /*11d0*/  FSETP.NEU.FTZ.AND P4, PT, R6, RZ, PT ;  /* 0x000000ff0600720b */ /* 0x000fe20003f9d000 */
[----:B------:R-:W-:Y:S01]  /*11e0*/  IMAD.U32 R3, R3, 0x10000, RZ ;  /* 0x0001000003037824 */ /* 0x000fe200078e00ff */
[----:B------:R-:W-:Y:S02]  /*11f0*/  FSETP.NEU.FTZ.AND P6, PT, R0, RZ, PT ;  /* 0x000000ff0000720b */ /* 0x000fe40003fdd000 */
[----:B------:R-:W-:Y:S02]  /*1200*/  PLOP3.LUT P3, PT, P4, P3, PT, 0x28, 0x82 ;  /* 0x000000000082781c */ /* 0x000fe40002766570 */
[----:B------:R-:W-:-:S02]  /*1210*/  PLOP3.LUT P1, PT, P1, P6, PT, 0x28, 0x82 ;  /* 0x000000000082781c */ /* 0x000fc40000f2c570 */
[----:B------:R-:W-:Y:S02]  /*1220*/  FSETP.NEU.FTZ.AND P4, PT, R7, RZ, PT ;  /* 0x000000ff0700720b */ /* 0x000fe40003f9d000 */
[----:B------:R-:W-:-:S04]  /*1230*/  FSETP.NEU.FTZ.AND P6, PT, R3, RZ, PT ;  /* 0x000000ff0300720b */ /* 0x000fc80003fdd000 */
[----:B------:R-:W-:Y:S02]  /*1240*/  PLOP3.LUT P4, PT, P4, P6, PT, 0x28, 0x82 ;  /* 0x000000000082781c */ /* 0x000fe4000278c570 */
[----:B------:R-:W-:Y:S02]  /*1250*/  SEL R10, RZ, 0x1, !P0 ;  /* 0x00000001ff0a7807 */ /* 0x000fe40004000000 */
[----:B------:R-:W-:Y:S02]  /*1260*/  SEL R6, RZ, 0x1, !P1 ;  /* 0x00000001ff067807 */ /* 0x000fe40004800000 */
[----:B------:R-:W-:Y:S02]  /*1270*/  SEL R2, RZ, 0x1, !P2 ;  /* 0x00000001ff027807 */ /* 0x000fe40005000000 */
[----:B------:R-:W-:Y:S02]  /*1280*/  SEL R0, RZ, 0x1, !P5 ;  /* 0x00000001ff007807 */ /* 0x000fe40006800000 */
[----:B------:R-:W-:-:S02]  /*1290*/  SEL R7, RZ, 0x1, !P3 ;  /* 0x00000001ff077807 */ /* 0x000fc40005800000 */
[----:B------:R-:W-:Y:S02]  /*12a0*/  SEL R3, RZ, 0x1, !P4 ;  /* 0x00000001ff037807 */ /* 0x000fe40006000000 */
[----:B------:R-:W-:Y:S02]  /*12b0*/  PRMT R11, R11, 0x3340, R2 ;  /* 0x000033400b0b7816 */ /* 0x000fe40000000002 */
[----:B------:R-:W-:Y:S02]  /*12c0*/  PRMT R0, R5, 0x3340, R0 ;  /* 0x0000334005007816 */ /* 0x000fe40000000000 */
[----:B------:R-:W-:Y:S02]  /*12d0*/  PRMT R10, R10, 0x3340, R7 ;  /* 0x000033400a0a7816 */ /* 0x000fe40000000007 */
[----:B------:R-:W-:Y:S01]  /*12e0*/  PRMT R3, R6, 0x3340, R3 ;  /* 0x0000334006037816 */ /* 0x000fe20000000003 */
[----:B------:R-:W-:Y:S01]  /*12f0*/  IMAD.WIDE.U32 R8, R4, 0x4, R8 ;  /* 0x0000000404087825 */ /* 0x000fe200078e0008 */
[----:B------:R-:W-:-:S02]  /*1300*/  PRMT R11, R11, 0x5410, R0 ;  /* 0x000054100b0b7816 */ /* 0x000fc40000000000 */
[----:B------:R-:W-:-:S03]  /*1310*/  PRMT R3, R10, 0x5410, R3 ;  /* 0x000054100a037816 */ /* 0x000fc60000000003 */
[----:B------:R-:W-:Y:S04]  /*1320*/  STG.E desc[UR4][R8.64], R11 ;  /* 0x0000000b08007986 */ /* 0x000fe8000c101904 */
[----:B------:R-:W-:Y:S01]  /*1330*/  STG.E desc[UR4][R8.64+0x200], R3 ;  /* 0x0002000308007986 */ /* 0x000fe2000c101904 */
[----:B------:R-:W-:Y:S05]  /*1340*/  EXIT ;  /* 0x000000000000794d */ /* 0x000fea0003800000 */
.L_x_1454:
        /* <DEDUP_REMOVED lines=11> */
.L_x_42700:


//--------------------- .text._ZN2at6native29vectorized_elementwise_kernelILi8ENS0_13BinaryFunctorIN3c108BFloat16ES4_bZZZNS0_23logical_xor_kernel_cudaERNS_14TensorIteratorEENKUlvE0_clEvENKUlvE8_clEvEUlS4_S4_E_EESt5arrayIPcLm3EEEEviT0_T1_ --------------------------
	.section	.text._ZN2at6native29vectorized_elementwise_kernelILi8ENS0_13BinaryFunctorIN3c108BFloat16ES4_bZZZNS0_23logical_xor_kernel_cudaERNS_14TensorIteratorEENKUlvE0_clEvENKUlvE8_clEvEUlS4_S4_E_EESt5arrayIPcLm3EEEEviT0_T1_,"ax",@progbits
	.align	128
        .global         _ZN2at6native29vectorized_elementwise_kernelILi8ENS0_13BinaryFunctorIN3c108BFloat16ES4_bZZZNS0_23logical_xor_kernel_cudaERNS_14TensorIteratorEENKUlvE0_clEvENKUlvE8_clEvEUlS4_S4_E_EESt5arrayIPcLm3EEEEviT0_T1_
        .type           _ZN2at6native29vectorized_elementwise_kernelILi8ENS0_13BinaryFunctorIN3c108BFloat16ES4_bZZZNS0_23logical_xor_kernel_cudaERNS_14TensorIteratorEENKUlvE0_clEvENKUlvE8_clEvEUlS4_S4_E_EESt5arrayIPcLm3EEEEviT0_T1_,@function
        .size           _ZN2at6native29vectorized_elementwise_kernelILi8ENS0_13BinaryFunctorIN3c108BFloat16ES4_bZZZNS0_23logical_xor_kernel_cudaERNS_14TensorIteratorEENKUlvE0_clEvENKUlvE8_clEvEUlS4_S4_E_EESt5arrayIPcLm3EEEEviT0_T1_,(.L_x_42701 - _ZN2at6native29vectorized_elementwise_kernelILi8ENS0_13BinaryFunctorIN3c108BFloat16ES4_bZZZNS0_23logical_xor_kernel_cudaERNS_14TensorIteratorEENKUlvE0_clEvENKUlvE8_clEvEUlS4_S4_E_EESt5arrayIPcLm3EEEEviT0_T1_)
        .other          _ZN2at6native29vectorized_elementwise_kernelILi8ENS0_13BinaryFunctorIN3c108BFloat16ES4_bZZZNS0_23logical_xor_kernel_cudaERNS_14TensorIteratorEENKUlvE0_clEvENKUlvE8_clEvEUlS4_S4_E_EESt5arrayIPcLm3EEEEviT0_T1_,@"STO_CUDA_ENTRY STV_DEFAULT"
_ZN2at6native29vectorized_elementwise_kernelILi8ENS0_13BinaryFunctorIN3c108BFloat16ES4_bZZZNS0_23logical_xor_kernel_cudaERNS_14TensorIteratorEENKUlvE0_clEvENKUlvE8_clEvEUlS4_S4_E_EESt5arrayIPcLm3EEEEviT0_T1_:
.text._ZN2at6native29vectorized_elementwise_kernelILi8ENS0_13BinaryFunctorIN3c108BFloat16ES4_bZZZNS0_23logical_xor_kernel_cudaERNS_14TensorIteratorEENKUlvE0_clEvENKUlvE8_clEvEUlS4_S4_E_EESt5arrayIPcLm3EEEEviT0_T1_:
[----:B------:R-:W-:Y:S01]  /*0000*/  LDC R1, c[0x0][0x37c] ;  /* 0x0000df00ff017b82 */ /* 0x000fe20000000800 */
[----:B------:R-:W-:Y:S05]  /*0010*/  EXIT ;  /* 0x000000000000794d */ /* 0x000fea0003800000 */
.L_x_1455:
        /* <DEDUP_REMOVED lines=14> */
.L_x_42701:


//--------------------- .text._ZN2at6native18elementwise_kernelILi128ELi4EZNS0_15gpu_kernel_implINS0_13AUnaryFunctorIbbbZZZNS0_23logical_xor_kernel_cudaERNS_14TensorIteratorEENKUlvE0_clEvENKUlvE7_clEvEUlbbE_EEEEvRNS_18TensorIteratorBaseERKT_EUliE_EEviT1_ --------------------------
	.section	.text._ZN2at6native18elementwise_kernelILi128ELi4EZNS0_15gpu_kernel_implINS0_13AUnaryFunctorIbbbZZZNS0_23logical_xor_kernel_cudaERNS_14TensorIteratorEENKUlvE0_clEvENKUlvE7_clEvEUlbbE_EEEEvRNS_18TensorIteratorBaseERKT_EUliE_EEviT1_,"ax",@progbits
	.align	128
        .global         _ZN2at6native18elementwise_kernelILi128ELi4EZNS0_15gpu_kernel_implINS0_13AUnaryFunctorIbbbZZZNS0_23logical_xor_kernel_cudaERNS_14TensorIteratorEENKUlvE0_clEvENKUlvE7_clEvEUlbbE_EEEEvRNS_18TensorIteratorBaseERKT_EUliE_EEviT1_
        .type           _ZN2at6native18elementwise_kernelILi128ELi4EZNS0_15gpu_kernel_implINS0_13AUnaryFunctorIbbbZZZNS0_23logical_xor_kernel_cudaERNS_14TensorIteratorEENKUlvE0_clEvENKUlvE7_clEvEUlbbE_EEEEvRNS_18TensorIteratorBaseERKT_EUliE_EEviT1_,@function
        .size           _ZN2at6native18elementwise_kernelILi128ELi4EZNS0_15gpu_kernel_implINS0_13AUnaryFunctorIbbbZZZNS0_23logical_xor_kernel_cudaERNS_14TensorIteratorEENKUlvE0_clEvENKUlvE7_clEvEUlbbE_EEEEvRNS_18TensorIteratorBaseERKT_EUliE_EEviT1_,(.L_x_42702 - _ZN2at6native18elementwise_kernelILi128ELi4EZNS0_15gpu_kernel_implINS0_13AUnaryFunctorIbbbZZZNS0_23logical_xor_kernel_cudaERNS_14TensorIteratorEENKUlvE0_clEvENKUlvE7_clEvEUlbbE_EEEEvRNS_18TensorIteratorBaseERKT_EUliE_EEviT1_)
        .other          _ZN2at6native18elementwise_kernelILi128ELi4EZNS0_15gpu_kernel_implINS0_13AUnaryFunctorIbbbZZZNS0_23logical_xor_kernel_cudaERNS_14TensorIteratorEENKUlvE0_clEvENKUlvE7_clEvEUlbbE_EEEEvRNS_18TensorIteratorBaseERKT_EUliE_EEviT1_,@"STO_CUDA_ENTRY STV_DEFAULT"
_ZN2at6native18elementwise_kernelILi128ELi4EZNS0_15gpu_kernel_implINS0_13AUnaryFunctorIbbbZZZNS0_23logical_xor_kernel_cudaERNS_14TensorIteratorEENKUlvE0_clEvENKUlvE7_clEvEUlbbE_EEEEvRNS_18TensorIteratorBaseERKT_EUliE_EEviT1_:
.text._ZN2at6native18elementwise_kernelILi128ELi4EZNS0_15gpu_kernel_implINS0_13AUnaryFunctorIbbbZZZNS0_23logical_xor_kernel_cudaERNS_14TensorIteratorEENKUlvE0_clEvENKUlvE7_clEvEUlbbE_EEEEvRNS_18TensorIteratorBaseERKT_EUliE_EEviT1_:
        /* <DEDUP_REMOVED lines=23> */
[----:B------:R-:W-:Y:S01]  /*0170*/  HFMA2 R16, -RZ, RZ, 0, 0 ;  /* 0x00000000ff107431 */ /* 0x000fe200000001ff */
[----:B------:R-:W1:Y:S01]  /*0180*/  LDCU UR6, c[0x0][0x38c] ;  /* 0x00007180ff0677ac */ /* 0x000e620008000800 */
[----:B------:R-:W2:Y:S01]  /*0190*/  LDCU.64 UR8, c[0x0][0x4b8] ;  /* 0x00009700ff0877ac */ /* 0x000ea20008000a00 */
[----:B------:R-:W-:Y:S02]  /*01a0*/  UISETP.NE.AND UP0, UPT, UR41, URZ, UPT ;  /* 0x000000ff2900728c */ /* 0x000fe4000bf05270 */
[----:B0-----:R-:W-:-:S05]  /*01b0*/  IMAD.HI.U32 R2, R17, UR4, R16 ;  /* 0x0000000411027c27 */ /* 0x001fca000f8e0010 */
[----:B------:R-:W-:-:S05]  /*01c0*/  SHF.R.U32.HI R3, RZ, UR5, R2 ;  /* 0x00000005ff037c19 */ /* 0x000fca0008011602 */
[----:B------:R-:W-:-:S04]  /*01d0*/  IMAD.MOV R0, RZ, RZ, -R3 ;  /* 0x000000ffff007224 */ /* 0x000fc800078e0a03 */
        /* <DEDUP_REMOVED lines=290> */
.L_x_1458:
[----:B------:R-:W0:Y:S01]  /*1400*/  LDCU.64 UR6, c[0x0][0x588] ;  /* 0x0000b100ff0677ac */ /* 0x000e220008000a00 */
[----:B------:R-:W-:Y:S01]  /*1410*/  BSSY.RECONVERGENT B6, `(.L_x_1459) ;  /* 0x00000a4000067945 */ /* 0x000fe20003800200 */
        /* <DEDUP_REMOVED lines=13> */
[----:B------:R-:W2:Y:S02]  /*14f0*/  LDG.E.U8 R2, desc[UR36][R2.64] ;  /* 0x0000002402027981 */ /* 0x000ea4000c1e1100 */
[----:B--2---:R-:W-:Y:S01]  /*1500*/  ISETP.NE.AND P0, PT, R2, RZ, PT ;  /* 0x000000ff0200720c */ /* 0x004fe20003f05270 */
[----:B------:R-:W-:-:S12]  /*1510*/  BRA `(.L_x_1465) ;  /* 0x00000008004c7947 */ /* 0x000fd80003800000 */
.L_x_1463:
[----:B------:R-:W2:Y:S02]  /*1520*/  LDG.E.U8 R2, desc[UR36][R2.64] ;  /* 0x0000002402027981 */ /* 0x000ea4000c1e1100 */
[----:B--2---:R-:W-:Y:S01]  /*1530*/  ISETP.NE.AND P0, PT, R2, RZ, PT ;  /* 0x000000ff0200720c */ /* 0x004fe20003f05270 */
[----:B------:R-:W-:-:S12]  /*1540*/  BRA `(.L_x_1465) ;  /* 0x0000000800407947 */ /* 0x000fd80003800000 */
.L_x_1462:
[----:B------:R-:W-:-:S09]  /*1550*/  UISETP.NE.AND UP0, UPT, UR4, 0x2, UPT ;  /* 0x000000020400788c */ /* 0x000fd2000bf05270 */
[----:B------:R-:W-:Y:S05]  /*1560*/  BRA.U !UP0, `(.L_x_1466) ;  /* 0x00000001082c7547 */ /* 0x000fea000b800000 */
[----:B------:R-:W-:-:S09]  /*1570*/  UISETP.NE.AND UP0, UPT, UR4, 0x3, UPT ;  /* 0x000000030400788c */ /* 0x000fd2000bf05270 */
[----:B------:R-:W-:Y:S05]  /*1580*/  BRA.U !UP0, `(.L_x_1467) ;  /* 0x0000000108187547 */ /* 0x000fea000b800000 */
[----:B------:R-:W-:-:S09]  /*1590*/  UISETP.NE.AND UP0, UPT, UR4, 0x4, UPT ;  /* 0x000000040400788c */ /* 0x000fd2000bf05270 */
[----:B------:R-:W-:Y:S05]  /*15a0*/  BRA.U UP0, `(.L_x_1464) ;  /* 0x0000000500bc7547 */ /* 0x000fea000b800000 */
[----:B------:R-:W2:Y:S02]  /*15b0*/  LDG.E.64 R2, desc[UR36][R2.64] ;  /* 0x0000002402027981 */ /* 0x000ea4000c1e1b00 */
[----:B--2---:R-:W-:-:S04]  /*15c0*/  ISETP.NE.U32.AND P0, PT, R2, RZ, PT ;  /* 0x000000ff0200720c */ /* 0x004fc80003f05070 */
[----:B------:R-:W-:Y:S01]  /*15d0*/  ISETP.NE.AND.EX P0, PT, R3, RZ, PT, P0 ;  /* 0x000000ff0300720c */ /* 0x000fe20003f05300 */
[----:B------:R-:W-:-:S12]  /*15e0*/  BRA `(.L_x_1465) ;  /* 0x0000000800187947 */ /* 0x000fd80003800000 */
.L_x_1467:
[----:B------:R-:W2:Y:S02]  /*15f0*/  LDG.E R2, desc[UR36][R2.64] ;  /* 0x0000002402027981 */ /* 0x000ea4000c1e1900 */
[----:B--2---:R-:W-:Y:S01]  /*1600*/  ISETP.NE.AND P0, PT, R2, RZ, PT ;  /* 0x000000ff0200720c */ /* 0x004fe20003f05270 */
[----:B------:R-:W-:-:S12]  /*1610*/  BRA `(.L_x_1465) ;  /* 0x00000008000c7947 */ /* 0x000fd80003800000 */
.L_x_1466:
[----:B------:R-:W2:Y:S02]  /*1620*/  LDG.E.U16 R2, desc[UR36][R2.64] ;  /* 0x0000002402027981 */ /* 0x000ea4000c1e1500 */
[----:B--2---:R-:W-:Y:S01]  /*1630*/  ISETP.NE.AND P0, PT, R2, RZ, PT ;  /* 0x000000ff0200720c */ /* 0x004fe20003f05270 */
[----:B------:R-:W-:-:S12]  /*1640*/  BRA `(.L_x_1465) ;  /* 0x0000000800007947 */ /* 0x000fd80003800000 */
.L_x_1461:
[----:B------:R-:W-:-:S09]  /*1650*/  UISETP.GT.AND UP0, UPT, UR4, 0x6, UPT ;  /* 0x000000060400788c */ /* 0x000fd2000bf04270 */
[----:B------:R-:W-:Y:S05]  /*1660*/  BRA.U UP0, `(.L_x_1468) ;  /* 0x00000001002c7547 */ /* 0x000fea000b800000 */
[----:B------:R-:W-:-:S09]  /*1670*/  UISETP.NE.AND UP0, UPT, UR4, 0x5, UPT ;  /* 0x000000050400788c */ /* 0x000fd2000bf05270 */
[----:B------:R-:W-:Y:S05]  /*1680*/  BRA.U !UP0, `(.L_x_1469) ;  /* 0x0000000108147547 */ /* 0x000fea000b800000 */
[----:B------:R-:W-:-:S09]  /*1690*/  UISETP.NE.AND UP0, UPT, UR4, 0x6, UPT ;  /* 0x000000060400788c */ /* 0x000fd2000bf05270 */
[----:B------:R-:W-:Y:S05]  /*16a0*/  BRA.U UP0, `(.L_x_1464) ;  /* 0x00000005007c7547 */ /* 0x000fea000b800000 */
[----:B------:R-:W2:Y:S02]  /*16b0*/  LDG.E R2, desc[UR36][R2.64] ;  /* 0x0000002402027981 */ /* 0x000ea4000c1e1900 */
[----:B--2---:R-:W-:Y:S01]  /*16c0*/  FSETP.NEU.FTZ.AND P0, PT, R2, RZ, PT ;  /* 0x000000ff0200720b */ /* 0x004fe20003f1d000 */
[----:B------:R-:W-:-:S12]  /*16d0*/  BRA `(.L_x_1465) ;  /* 0x0000000400dc7947 */ /* 0x000fd80003800000 */
.L_x_1469:
[----:B------:R-:W2:Y:S02]  /*16e0*/  LDG.E.U16 R0, desc[UR36][R2.64] ;  /* 0x0000002402007981 */ /* 0x000ea4000c1e1500 */
[----:B--2---:R-:W-:-:S05]  /*16f0*/  HADD2.F32 R0, -RZ, R0.H0_H0 ;  /* 0x20000000ff007230 */ /* 0x004fca0000004100 */
[----:B------:R-:W-:Y:S01]  /*1700*/  FSETP.NEU.FTZ.AND P0, PT, R0, RZ, PT ;  /* 0x000000ff0000720b */ /* 0x000fe20003f1d000 */
[----:B------:R-:W-:-:S12]  /*1710*/  BRA `(.L_x_1465) ;  /* 0x0000000400cc7947 */ /* 0x000fd80003800000 */
.L_x_1468:
[----:B------:R-:W-:-:S09]  /*1720*/  UISETP.NE.AND UP0, UPT, UR4, 0x7, UPT ;  /* 0x000000070400788c */ /* 0x000fd2000bf05270 */
[----:B------:R-:W-:Y:S05]  /*1730*/  BRA.U !UP0, `(.L_x_1470) ;  /* 0x0000000108447547 */ /* 0x000fea000b800000 */
[----:B------:R-:W-:-:S09]  /*1740*/  UISETP.NE.AND UP0, UPT, UR4, 0x8, UPT ;  /* 0x000000080400788c */ /* 0x000fd2000bf05270 */
[----:B------:R-:W-:Y:S05]  /*1750*/  BRA.U !UP0, `(.L_x_1471) ;  /* 0x00000001081c7547 */ /* 0x000fea000b800000 */
[----:B------:R-:W-:-:S09]  /*1760*/  UISETP.NE.AND UP0, UPT, UR4, 0x9, UPT ;  /* 0x000000090400788c */ /* 0x000fd2000bf05270 */
[----:B------:R-:W-:Y:S05]  /*1770*/  BRA.U UP0, `(.L_x_1464) ;  /* 0x0000000500487547 */ /* 0x000fea000b800000 */
[----:B------:R-:W2:Y:S02]  /*1780*/  LDG.E.64 R2, desc[UR36][R2.64] ;  /* 0x0000002402027981 */ /* 0x000ea4000c1e1b00 */
[----:B--2---:R-:W-:Y:S02]  /*1790*/  FSETP.NEU.FTZ.AND P0, PT, R2, RZ, PT ;  /* 0x000000ff0200720b */ /* 0x004fe40003f1d000 */
[----:B------:R-:W-:-:S04]  /*17a0*/  FSETP.NEU.FTZ.AND P1, PT, R3, RZ, PT ;  /* 0x000000ff0300720b */ /* 0x000fc80003f3d000 */
[----:B------:R-:W-:Y:S01]  /*17b0*/  PLOP3.LUT P0, PT, P0, P1, PT, 0xf8, 0x8f ;  /* 0x00000000008f781c */ /* 0x000fe20000703f70 */
[----:B------:R-:W-:-:S12]  /*17c0*/  BRA `(.L_x_1465) ;  /* 0x0000000400a07947 */ /* 0x000fd80003800000 */
.L_x_1471:
[----:B------:R-:W2:Y:S01]  /*17d0*/  LDG.E R2, desc[UR36][R2.64] ;  /* 0x0000002402027981 */ /* 0x000ea2000c1e1900 */
[----:B------:R-:W-:Y:S01]  /*17e0*/  PLOP3.LUT P0, PT, PT, PT, PT, 0x80, 0x8 ;  /* 0x000000000008781c */ /* 0x000fe20003f0f070 */
[----:B--2---:R-:W-:-:S05]  /*17f0*/  HADD2.F32 R0, -RZ, R2.H0_H0 ;  /* 0x20000002ff007230 */ /* 0x004fca0000004100 */
[----:B------:R-:W-:-:S13]  /*1800*/  FSETP.NEU.FTZ.AND P1, PT, R0, RZ, PT ;  /* 0x000000ff0000720b */ /* 0x000fda0003f3d000 */
[----:B------:R-:W-:Y:S05]  /*1810*/  @P1 BRA `(.L_x_1465) ;  /* 0x00000004008c1947 */ /* 0x000fea0003800000 */
[----:B------:R-:W-:-:S05]  /*1820*/  HADD2.F32 R0, -RZ, R2.H1_H1 ;  /* 0x30000002ff007230 */ /* 0x000fca0000004100 */
[----:B------:R-:W-:Y:S01]  /*1830*/  FSETP.NEU.FTZ.AND P0, PT, R0, RZ, PT ;  /* 0x000000ff0000720b */ /* 0x000fe20003f1d000 */
[----:B------:R-:W-:-:S12]  /*1840*/  BRA `(.L_x_1465) ;  /* 0x0000000400807947 */ /* 0x000fd80003800000 */
.L_x_1470:
[----:B------:R-:W2:Y:S02]  /*1850*/  LDG.E.64 R2, desc[UR36][R2.64] ;  /* 0x0000002402027981 */ /* 0x000ea4000c1e1b00 */
[----:B--2---:R1:W2:Y:S02]  /*1860*/  DSETP.NEU.AND P0, PT, R2, RZ, PT ;  /* 0x000000ff0200722a */ /* 0x0042a40003f0d000 */
[----:B--2---:R-:W-:Y:S05]  /*1870*/  BRA `(.L_x_1465) ;  /* 0x0000000400747947 */ /* 0x004fea0003800000 */
.L_x_1460:
        /* <DEDUP_REMOVED lines=9> */
[----:B--2---:R-:W-:Y:S01]  /*1910*/  ISETP.NE.AND P0, PT, R2, RZ, PT ;  /* 0x000000ff0200720c */ /* 0x004fe20003f05270 */
[----:B------:R-:W-:-:S12]  /*1920*/  BRA `(.L_x_1465) ;  /* 0x0000000400487947 */ /* 0x000fd80003800000 */
.L_x_1474:
[----:B------:R-:W2:Y:S02]  /*1930*/  LDG.E.128 R4, desc[UR36][R2.64] ;  /* 0x0000002402047981 */ /* 0x000ea4000c1e1d00 */
[----:B--2---:R-:W0:-:S15]  /*1940*/  DSETP.NEU.AND P0, PT, R6, RZ, PT ;  /* 0x000000ff0600722a */ /* 0x004e1e0003f0d000 */
[----:B------:R-:W-:-:S15]  /*1950*/  NOP ;  /* 0x0000000000007918 */ /* 0x000fde0000000000 */
[----:B------:R-:W-:-:S15]  /*1960*/  NOP ;  /* 0x0000000000007918 */ /* 0x000fde0000000000 */
[----:B------:R-:W-:-:S15]  /*1970*/  NOP ;  /* 0x0000000000007918 */ /* 0x000fde0000000000 */
[----:B------:R-:W-:-:S04]  /*1980*/  NOP ;  /* 0x0000000000007918 */ /* 0x000fc80000000000 */
[----:B0-----:R0:W1:Y:S02]  /*1990*/  DSETP.NEU.OR P0, PT, R4, RZ, P0 ;  /* 0x000000ff0400722a */ /* 0x001064000070d400 */
[----:B-1----:R-:W-:Y:S05]  /*19a0*/  BRA `(.L_x_1465) ;  /* 0x0000000400287947 */ /* 0x002fea0003800000 */
.L_x_1473:
[----:B------:R-:W-:-:S09]  /*19b0*/  UISETP.NE.AND UP0, UPT, UR4, 0xf, UPT ;  /* 0x0000000f0400788c */ /* 0x000fd2000bf05270 */
[----:B------:R-:W-:Y:S05]  /*19c0*/  BRA.U !UP0, `(.L_x_1475) ;  /* 0x0000000108487547 */ /* 0x000fea000b800000 */
[----:B------:R-:W-:-:S09]  /*19d0*/  UISETP.NE.AND UP0, UPT, UR4, 0x17, UPT ;  /* 0x000000170400788c */ /* 0x000fd2000bf05270 */
[----:B------:R-:W-:Y:S05]  /*19e0*/  BRA.U !UP0, `(.L_x_1476) ;  /* 0x0000000108147547 */ /* 0x000fea000b800000 */
[----:B------:R-:W-:-:S09]  /*19f0*/  UISETP.NE.AND UP0, UPT, UR4, 0x18, UPT ;  /* 0x000000180400788c */ /* 0x000fd2000bf05270 */
[----:B------:R-:W-:Y:S05]  /*1a00*/  BRA.U UP0, `(.L_x_1464) ;  /* 0x0000000100a47547 */ /* 0x000fea000b800000 */
[----:B------:R-:W2:Y:S02]  /*1a10*/  LDG.E.U8 R2, desc[UR36][R2.64] ;  /* 0x0000002402027981 */ /* 0x000ea4000c1e1100 */
[----:B--2---:R-:W-:Y:S01]  /*1a20*/  LOP3.LUT P0, RZ, R2, 0x7f, RZ, 0xc0, !PT ;  /* 0x0000007f02ff7812 */ /* 0x004fe2000780c0ff */
[----:B------:R-:W-:-:S12]  /*1a30*/  BRA `(.L_x_1465) ;  /* 0x0000000400047947 */ /* 0x000fd80003800000 */
.L_x_1476:
[----:B------:R-:W2:Y:S02]  /*1a40*/  LDG.E.U8 R0, desc[UR36][R2.64] ;  /* 0x0000002402007981 */ /* 0x000ea4000c1e1100 */
[----:B--2---:R-:W-:-:S04]  /*1a50*/  SHF.L.U32 R4, R0, 0x19, RZ ;  /* 0x0000001900047819 */ /* 0x004fc800000006ff */
[----:B------:R-:W-:-:S13]  /*1a60*/  ISETP.GT.U32.AND P0, PT, R4, 0x7ffffff, PT ;  /* 0x07ffffff0400780c */ /* 0x000fda0003f04070 */
[----:B------:R-:W-:Y:S01]  /*1a70*/  @!P0 IMAD.SHL.U32 R0, R0, 0x100, RZ ;  /* 0x0000010000008824 */ /* 0x000fe200078e00ff */
[----:B------:R-:W-:-:S04]  /*1a80*/  @P0 LEA.HI R4, R4, 0x70000000, RZ, 0x1c ;  /* 0x7000000004040811 */ /* 0x000fc800078fe0ff */
[----:B------:R-:W-:-:S04]  /*1a90*/  @!P0 LOP3.LUT R0, R0, 0x7f00, RZ, 0xc0, !PT ;  /* 0x00007f0000008812 */ /* 0x000fc800078ec0ff */
[----:B------:R-:W-:-:S05]  /*1aa0*/  @!P0 LOP3.LUT R0, R0, 0x3f000000, RZ, 0xfc, !PT ;  /* 0x3f00000000008812 */ /* 0x000fca00078efcff */
[----:B------:R-:W-:Y:S01]  /*1ab0*/  @!P0 FADD.FTZ R0, R0, -0.5 ;  /* 0xbf00000000008421 */ /* 0x000fe20000010000 */
[----:B------:R-:W-:-:S05]  /*1ac0*/  @P0 FMUL.FTZ R0, R4, 1.9259299443872358531e-34 ;  /* 0x0780000004000820 */ /* 0x000fca0000410000 */
[----:B------:R-:W-:Y:S01]  /*1ad0*/  LOP3.LUT P0, RZ, R0, 0x7fffffff, RZ, 0xc0, !PT ;  /* 0x7fffffff00ff7812 */ /* 0x000fe2000780c0ff */
[----:B------:R-:W-:-:S12]  /*1ae0*/  BRA `(.L_x_1465) ;  /* 0x0000000000d87947 */ /* 0x000fd80003800000 */
.L_x_1475:
[----:B------:R-:W2:Y:S02]  /*1af0*/  LDG.E.U16 R0, desc[UR36][R2.64] ;  /* 0x0000002402007981 */ /* 0x000ea4000c1e1500 */
[----:B--2---:R-:W-:-:S05]  /*1b00*/  IMAD.U32 R0, R0, 0x10000, RZ ;  /* 0x0001000000007824 */ /* 0x004fca00078e00ff */
[----:B------:R-:W-:Y:S01]  /*1b10*/  FSETP.NEU.FTZ.AND P0, PT, R0, RZ, PT ;  /* 0x000000ff0000720b */ /* 0x000fe20003f1d000 */
[----:B------:R-:W-:-:S12]  /*1b20*/  BRA `(.L_x_1465) ;  /* 0x0000000000c87947 */ /* 0x000fd80003800000 */
.L_x_1472:
        /* <DEDUP_REMOVED lines=9> */
[----:B--2---:R-:W-:Y:S01]  /*1bc0*/  ISETP.NE.AND P0, PT, R2, RZ, PT ;  /* 0x000000ff0200720c */ /* 0x004fe20003f05270 */
[----:B------:R-:W-:-:S12]  /*1bd0*/  BRA `(.L_x_1465) ;  /* 0x00000000009c7947 */ /* 0x000fd80003800000 */
.L_x_1479:
[----:B------:R-:W2:Y:S02]  /*1be0*/  LDG.E.U8 R2, desc[UR36][R2.64] ;  /* 0x0000002402027981 */ /* 0x000ea4000c1e1100 */
[----:B--2---:R-:W-:Y:S01]  /*1bf0*/  ISETP.NE.AND P0, PT, R2, RZ, PT ;  /* 0x000000ff0200720c */ /* 0x004fe20003f05270 */
[----:B------:R-:W-:-:S12]  /*1c00*/  BRA `(.L_x_1465) ;  /* 0x0000000000907947 */ /* 0x000fd80003800000 */
.L_x_1478:
[----:B------:R-:W2:Y:S02]  /*1c10*/  LDG.E.U8 R2, desc[UR36][R2.64] ;  /* 0x0000002402027981 */ /* 0x000ea4000c1e1100 */
[----:B--2---:R-:W-:Y:S01]  /*1c20*/  ISETP.NE.AND P0, PT, R2, RZ, PT ;  /* 0x000000ff0200720c */ /* 0x004fe20003f05270 */
[----:B------:R-:W-:-:S12]  /*1c30*/  BRA `(.L_x_1465) ;  /* 0x0000000000847947 */ /* 0x000fd80003800000 */
.L_x_1477:
[----:B------:R-:W-:-:S09]  /*1c40*/  UISETP.NE.AND UP0, UPT, UR4, 0x1c, UPT ;  /* 0x0000001c0400788c */ /* 0x000fd2000bf05270 */
[----:B------:R-:W-:Y:S05]  /*1c50*/  BRA.U !UP0, `(.L_x_1480) ;  /* 0x0000000108747547 */ /* 0x000fea000b800000 */
[----:B------:R-:W-:-:S09]  /*1c60*/  UISETP.NE.AND UP0, UPT, UR4, 0x1d, UPT ;  /* 0x0000001d0400788c */ /* 0x000fd2000bf05270 */
[----:B------:R-:W-:Y:S05]  /*1c70*/  BRA.U !UP0, `(.L_x_1481) ;  /* 0x00000001085c7547 */ /* 0x000fea000b800000 */
[----:B------:R-:W-:-:S09]  /*1c80*/  UISETP.NE.AND UP0, UPT, UR4, 0x2c, UPT ;  /* 0x0000002c0400788c */ /* 0x000fd2000bf05270 */
[----:B------:R-:W-:Y:S05]  /*1c90*/  BRA.U !UP0, `(.L_x_1482) ;  /* 0x0000000108487547 */ /* 0x000fea000b800000 */
.L_x_1464:
[----:B------:R-:W-:Y:S01]  /*1ca0*/  MOV R2, 0x0 ;  /* 0x0000000000027802 */ /* 0x000fe20000000f00 */
[----:B------:R-:W0:Y:S01]  /*1cb0*/  LDCU.64 UR4, c[0x4][0x140] ;  /* 0x01002800ff0477ac */ /* 0x000e220008000a00 */
[----:B------:R-:W-:Y:S02]  /*1cc0*/  HFMA2 R8, -RZ, RZ, 0, 4.64916229248046875e-06 ;  /* 0x0000004eff087431 */ /* 0x000fe400000001ff */
[----:B------:R-:W-:Y:S01]  /*1cd0*/  IMAD.MOV.U32 R12, RZ, RZ, 0x1 ;  /* 0x00000001ff0c7424 */ /* 0x000fe200078e00ff */
[----:B------:R-:W1:Y:S01]  /*1ce0*/  LDCU.64 UR6, c[0x4][0x148] ;  /* 0x01002900ff0677ac */ /* 0x000e620008000a00 */
[----:B------:R-:W2:Y:S01]  /*1cf0*/  LDC.64 R2, c[0x4][R2] ;  /* 0x0100000002027b82 */ /* 0x000ea20000000a00 */
[----:B------:R-:W-:Y:S01]  /*1d00*/  IMAD.MOV.U32 R13, RZ, RZ, RZ ;  /* 0x000000ffff0d7224 */ /* 0x000fe200078e00ff */
[----:B------:R-:W3:Y:S01]  /*1d10*/  LDCU.64 UR8, c[0x4][0x50] ;  /* 0x01000a00ff0877ac */ /* 0x000ee20008000a00 */
[----:B0-----:R-:W-:Y:S01]  /*1d20*/  MOV R4, UR4 ;  /* 0x0000000400047c02 */ /* 0x001fe20008000f00 */
[----:B------:R-:W-:-:S02]  /*1d30*/  IMAD.U32 R5, RZ, RZ, UR5 ;  /* 0x00000005ff057e24 */ /* 0x000fc4000f8e00ff */
[----:B-1----:R-:W-:Y:S01]  /*1d40*/  IMAD.U32 R6, RZ, RZ, UR6 ;  /* 0x00000006ff067e24 */ /* 0x002fe2000f8e00ff */
[----:B------:R-:W-:Y:S01]  /*1d50*/  MOV R7, UR7 ;  /* 0x0000000700077c02 */ /* 0x000fe20008000f00 */
[----:B---3--:R-:W-:Y:S02]  /*1d60*/  IMAD.U32 R10, RZ, RZ, UR8 ;  /* 0x00000008ff0a7e24 */ /* 0x008fe4000f8e00ff */
[----:B------:R-:W-:-:S07]  /*1d70*/  IMAD.U32 R11, RZ, RZ, UR9 ;  /* 0x00000009ff0b7e24 */ /* 0x000fce000f8e00ff */
[----:B------:R-:W-:-:S07]  /*1d80*/  LEPC R20, `(.L_x_1483) ;  /* 0x000000001014794e */ /* 0x000fce0000000000 */
[----:B--2---:R-:W-:Y:S05]  /*1d90*/  CALL.ABS.NOINC R2 ;  /* 0x0000000002007343 */ /* 0x004fea0003c00000 */
.L_x_1483:
[----:B------:R-:W-:Y:S01]  /*1da0*/  PLOP3.LUT P0, PT, PT, PT, PT, 0x8, 0x80 ;  /* 0x000000000080781c */ /* 0x000fe20003f0e170 */
[----:B------:R-:W-:-:S12]  /*1db0*/  BRA `(.L_x_1465) ;  /* 0x0000000000247947 */ /* 0x000fd80003800000 */
.L_x_1482:
[----:B------:R-:W2:Y:S02]  /*1dc0*/  LDG.E.U8 R2, desc[UR36][R2.64] ;  /* 0x0000002402027981 */ /* 0x000ea4000c1e1100 */
[----:B--2---:R-:W-:Y:S01]  /*1dd0*/  ISETP.NE.AND P0, PT, R2, RZ, PT ;  /* 0x000000ff0200720c */ /* 0x004fe20003f05270 */
[----:B------:R-:W-:-:S12]  /*1de0*/  BRA `(.L_x_1465) ;  /* 0x0000000000187947 */ /* 0x000fd80003800000 */
.L_x_1481:
[----:B------:R-:W2:Y:S02]  /*1df0*/  LDG.E.64 R2, desc[UR36][R2.64] ;  /* 0x0000002402027981 */ /* 0x000ea4000c1e1b00 */
[----:B--2---:R-:W-:-:S04]  /*1e00*/  ISETP.NE.U32.AND P0, PT, R2, RZ, PT ;  /* 0x000000ff0200720c */ /* 0x004fc80003f05070 */
[----:B------:R-:W-:Y:S01]  /*1e10*/  ISETP.NE.AND.EX P0, PT, R3, RZ, PT, P0 ;  /* 0x000000ff0300720c */ /* 0x000fe20003f05300 */
[----:B------:R-:W-:-:S12]  /*1e20*/  BRA `(.L_x_1465) ;  /* 0x0000000000087947 */ /* 0x000fd80003800000 */
.L_x_1480:
[----:B------:R-:W2:Y:S02]  /*1e30*/  LDG.E R2, desc[UR36][R2.64] ;  /* 0x0000002402027981 */ /* 0x000ea4000c1e1900 */
[----:B--2---:R-:W-:-:S13]  /*1e40*/  ISETP.NE.AND P0, PT, R2, RZ, PT ;  /* 0x000000ff0200720c */ /* 0x004fda0003f05270 */
.L_x_1465:
[----:B------:R-:W-:Y:S05]  /*1e50*/  BSYNC.RECONVERGENT B6 ;  /* 0x0000000000067941 */ /* 0x000fea0003800200 */
.L_x_1459:
[----:B------:R-:W1:Y:S01]  /*1e60*/  LDCU.64 UR6, c[0x0][0x580] ;  /* 0x0000b000ff0677ac */ /* 0x000e620008000a00 */
[----:B------:R-:W-:Y:S01]  /*1e70*/  ISETP.NE.XOR P0, PT, RZ, UR43, P0 ;  /* 0x0000002bff007c0c */ /* 0x000fe20008705a70 */
[----:B------:R-:W-:Y:S01]  /*1e80*/  BSSY.RECONVERGENT B6, `(.L_x_1484) ;  /* 0x00000d3000067945 */ /* 0x000fe20003800200 */
[----:B------:R-:W-:Y:S02]  /*1e90*/  UPRMT UR4, UR40, 0x9910, URZ ;  /* 0x0000991028047896 */ /* 0x000fe400080000ff */
[----:B0-----:R-:W-:Y:S02]  /*1ea0*/  SEL R4, RZ, 0x1, !P0 ;  /* 0x00000001ff047807 */ /* 0x001fe40004000000 */
[----:B------:R-:W-:Y:S01]  /*1eb0*/  UISETP.GT.AND UP0, UPT, UR4, 0x9, UPT ;  /* 0x000000090400788c */ /* 0x000fe2000bf04270 */
[----:B-1----:R-:W-:-:S04]  /*1ec0*/  IADD3 R2, P1, PT, R16, UR6, RZ ;  /* 0x0000000610027c10 */ /* 0x002fc8000ff3e0ff */
        /* <DEDUP_REMOVED lines=12> */
.L_x_1488:
[----:B------:R0:W-:Y:S01]  /*1f90*/  STG.E.U8 desc[UR36][R2.64], R4 ;  /* 0x0000000402007986 */ /* 0x0001e2000c101124 */
[----:B------:R-:W-:Y:S05]  /*1fa0*/  BRA `(.L_x_1490) ;  /* 0x0000000c00007947 */ /* 0x000fea0003800000 */
.L_x_1487:
        /* <DEDUP_REMOVED lines=9> */
.L_x_1492:
[----:B------:R0:W-:Y:S01]  /*2040*/  STG.E desc[UR36][R2.64], R4 ;  /* 0x0000000402007986 */ /* 0x0001e2000c101924 */
[----:B------:R-:W-:Y:S05]  /*2050*/  BRA `(.L_x_1490) ;  /* 0x0000000800d47947 */ /* 0x000fea0003800000 */
.L_x_1491:
[----:B------:R0:W-:Y:S01]  /*2060*/  STG.E.U16 desc[UR36][R2.64], R4 ;  /* 0x0000000402007986 */ /* 0x0001e2000c101524 */
[----:B------:R-:W-:Y:S05]  /*2070*/  BRA `(.L_x_1490) ;  /* 0x0000000800cc7947 */ /* 0x000fea0003800000 */
.L_x_1486:
        /* <DEDUP_REMOVED lines=9> */
.L_x_1494:
[----:B------:R-:W-:-:S04]  /*2110*/  I2FP.F32.U32 R0, R4 ;  /* 0x0000000400007245 */ /* 0x000fc80000201000 */
[----:B------:R-:W-:-:S05]  /*2120*/  F2FP.F16.F32.PACK_AB R0, RZ, R0 ;  /* 0x00000000ff00723e */ /* 0x000fca00000000ff */
[----:B------:R0:W-:Y:S01]  /*2130*/  STG.E.U16 desc[UR36][R2.64], R0 ;  /* 0x0000000002007986 */ /* 0x0001e2000c101524 */
[----:B------:R-:W-:Y:S05]  /*2140*/  BRA `(.L_x_1490) ;  /* 0x0000000800987947 */ /* 0x000fea0003800000 */
.L_x_1493:
        /* <DEDUP_REMOVED lines=10> */
.L_x_1496:
[----:B------:R-:W-:-:S04]  /*21f0*/  I2FP.F32.U32 R4, R4 ;  /* 0x0000000400047245 */ /* 0x000fc80000201000 */
[----:B------:R-:W-:-:S04]  /*2200*/  F2FP.F16.F32.PACK_AB R5, RZ, R4 ;  /* 0x00000004ff05723e */ /* 0x000fc800000000ff */
[----:B------:R-:W-:-:S05]  /*2210*/  PRMT R5, R5, 0x5410, RZ ;  /* 0x0000541005057816 */ /* 0x000fca00000000ff */
[----:B------:R0:W-:Y:S01]  /*2220*/  STG.E desc[UR36][R2.64], R5 ;  /* 0x0000000502007986 */ /* 0x0001e2000c101924 */
[----:B------:R-:W-:Y:S05]  /*2230*/  BRA `(.L_x_1490) ;  /* 0x00000008005c7947 */ /* 0x000fea0003800000 */
.L_x_1495:
[----:B------:R-:W0:Y:S02]  /*2240*/  I2F.F64.U32 R4, R4 ;  /* 0x0000000400047312 */ /* 0x000e240000201800 */
[----:B0-----:R0:W-:Y:S01]  /*2250*/  STG.E.64 desc[UR36][R2.64], R4 ;  /* 0x0000000402007986 */ /* 0x0011e2000c101b24 */
[----:B------:R-:W-:Y:S05]  /*2260*/  BRA `(.L_x_1490) ;  /* 0x0000000800507947 */ /* 0x000fea0003800000 */
.L_x_1485:
        /* <DEDUP_REMOVED lines=10> */
.L_x_1499:
[----:B------:R-:W-:Y:S01]  /*2310*/  CS2R R6, SRZ ;  /* 0x0000000000067805 */ /* 0x000fe2000001ff00 */
[----:B------:R-:W0:Y:S04]  /*2320*/  I2F.F64.U32 R4, R4 ;  /* 0x0000000400047312 */ /* 0x000e280000201800 */
[----:B0-----:R0:W-:Y:S01]  /*2330*/  STG.E.128 desc[UR36][R2.64], R4 ;  /* 0x0000000402007986 */ /* 0x0011e2000c101d24 */
[----:B------:R-:W-:Y:S05]  /*2340*/  BRA `(.L_x_1490) ;  /* 0x0000000800187947 */ /* 0x000fea0003800000 */
.L_x_1498:
        /* <DEDUP_REMOVED lines=8> */
[----:B------:R-:W-:Y:S02]  /*23d0*/  HFMA2 R5, -RZ, RZ, 0, 7.569789886474609375e-06 ;  /* 0x0000007fff057431 */ /* 0x000fe400000001ff */
        /* <DEDUP_REMOVED lines=8> */
.L_x_1503:
[----:B------:R-:W-:Y:S05]  /*2460*/  BSYNC.RECONVERGENT B0 ;  /* 0x0000000000007941 */ /* 0x000fea0003800200 */
.L_x_1502:
[----:B------:R0:W-:Y:S01]  /*2470*/  STG.E.U8 desc[UR36][R2.64], R5 ;  /* 0x0000000502007986 */ /* 0x0001e2000c101124 */
[----:B------:R-:W-:Y:S05]  /*2480*/  BRA `(.L_x_1490) ;  /* 0x0000000400c87947 */ /* 0x000fea0003800000 */
.L_x_1501:
        /* <DEDUP_REMOVED lines=16> */
.L_x_1500:
[----:B------:R-:W-:-:S04]  /*2590*/  I2FP.F32.U32 R0, R4 ;  /* 0x0000000400007245 */ /* 0x000fc80000201000 */
[----:B------:R-:W-:-:S05]  /*25a0*/  F2FP.BF16.F32.PACK_AB R0, RZ, R0 ;  /* 0x00000000ff00723e */ /* 0x000fca00000010ff */
[----:B------:R0:W-:Y:S01]  /*25b0*/  STG.E.U16 desc[UR36][R2.64], R0 ;  /* 0x0000000002007986 */ /* 0x0001e2000c101524 */
[----:B------:R-:W-:Y:S05]  /*25c0*/  BRA `(.L_x_1490) ;  /* 0x0000000400787947 */ /* 0x000fea0003800000 */
.L_x_1497:
        /* <DEDUP_REMOVED lines=10> */
.L_x_1506:
        /* <DEDUP_REMOVED lines=12> */
.L_x_1509:
[----:B------:R-:W-:-:S04]  /*2730*/  SHF.R.U32.HI R0, RZ, 0x14, R5 ;  /* 0x00000014ff007819 */ /* 0x000fc80000011605 */
[----:B------:R-:W-:-:S04]  /*2740*/  LOP3.LUT R0, R0, 0x1, RZ, 0xc0, !PT ;  /* 0x0000000100007812 */ /* 0x000fc800078ec0ff */
[----:B------:R-:W-:-:S04]  /*2750*/  IADD3 R0, PT, PT, R5, 0x487ffff, R0 ;  /* 0x0487ffff05007810 */ /* 0x000fc80007ffe000 */
[----:B------:R-:W-:-:S04]  /*2760*/  SHF.R.U32.HI R0, RZ, 0x14, R0 ;  /* 0x00000014ff007819 */ /* 0x000fc80000011600 */
[----:B------:R-:W-:-:S07]  /*2770*/  LOP3.LUT R4, R0, 0xff, RZ, 0xc0, !PT ;  /* 0x000000ff00047812 */ /* 0x000fce00078ec0ff */
.L_x_1510:
[----:B------:R-:W-:-:S07]  /*2780*/  PRMT R0, R4, 0x7610, R0 ;  /* 0x0000761004007816 */ /* 0x000fce0000000000 */
.L_x_1508:
[----:B------:R-:W-:Y:S05]  /*2790*/  BSYNC.RECONVERGENT B0 ;  /* 0x0000000000007941 */ /* 0x000fea0003800200 */
.L_x_1507:
[----:B------:R1:W-:Y:S01]  /*27a0*/  STG.E.U8 desc[UR36][R2.64], R0 ;  /* 0x0000000002007986 */ /* 0x0003e2000c101124 */
[----:B------:R-:W-:Y:S05]  /*27b0*/  BRA `(.L_x_1490) ;  /* 0x0000000000fc7947 */ /* 0x000fea0003800000 */
.L_x_1505:
[----:B------:R-:W-:Y:S01]  /*27c0*/  I2FP.F32.U32 R5, R4 ;  /* 0x0000000400057245 */ /* 0x000fe20000201000 */
[----:B------:R-:W-:Y:S01]  /*27d0*/  BSSY.RECONVERGENT B0, `(.L_x_1511) ;  /* 0x0000011000007945 */ /* 0x000fe20003800200 */
[----:B------:R-:W-:Y:S02]  /*27e0*/  MOV R0, 0x80 ;  /* 0x0000008000007802 */ /* 0x000fe40000000f00 */
        /* <DEDUP_REMOVED lines=9> */
.L_x_1513:
[----:B------:R-:W-:-:S04]  /*2880*/  SHF.R.U32.HI R0, RZ, 0x15, R5 ;  /* 0x00000015ff007819 */ /* 0x000fc80000011605 */
[----:B------:R-:W-:-:S04]  /*2890*/  LOP3.LUT R0, R0, 0x1, RZ, 0xc0, !PT ;  /* 0x0000000100007812 */ /* 0x000fc800078ec0ff */
[----:B------:R-:W-:-:S04]  /*28a0*/  IADD3 R0, PT, PT, R5, 0x88fffff, R0 ;  /* 0x088fffff05007810 */ /* 0x000fc80007ffe000 */
[----:B------:R-:W-:-:S04]  /*28b0*/  SHF.R.U32.HI R0, RZ, 0x15, R0 ;  /* 0x00000015ff007819 */ /* 0x000fc80000011600 */
[----:B------:R-:W-:-:S07]  /*28c0*/  LOP3.LUT R4, R0, 0xff, RZ, 0xc0, !PT ;  /* 0x000000ff00047812 */ /* 0x000fce00078ec0ff */
.L_x_1514:
[----:B------:R-:W-:-:S07]  /*28d0*/  PRMT R0, R4, 0x7610, R0 ;  /* 0x0000761004007816 */ /* 0x000fce0000000000 */
.L_x_1512:
[----:B------:R-:W-:Y:S05]  /*28e0*/  BSYNC.RECONVERGENT B0 ;  /* 0x0000000000007941 */ /* 0x000fea0003800200 */
.L_x_1511:
[----:B------:R0:W-:Y:S01]  /*28f0*/  STG.E.U8 desc[UR36][R2.64], R0 ;  /* 0x0000000002007986 */ /* 0x0001e2000c101124 */
[----:B------:R-:W-:Y:S05]  /*2900*/  BRA `(.L_x_1490) ;  /* 0x0000000000a87947 */ /* 0x000fea0003800000 */
.L_x_1504:
[----:B------:R-:W-:-:S09]  /*2910*/  UISETP.NE.AND UP0, UPT, UR4, 0x1c, UPT ;  /* 0x0000001c0400788c */ /* 0x000fd2000bf05270 */
[----:B------:R-:W-:Y:S05]  /*2920*/  BRA.U !UP0, `(.L_x_1515) ;  /* 0x00000001089c7547 */ /* 0x000fea000b800000 */
[----:B------:R-:W-:-:S09]  /*2930*/  UISETP.NE.AND UP0, UPT, UR4, 0x1d, UPT ;  /* 0x0000001d0400788c */ /* 0x000fd2000bf05270 */
[----:B------:R-:W-:Y:S05]  /*2940*/  BRA.U !UP0, `(.L_x_1516) ;  /* 0x0000000108887547 */ /* 0x000fea000b800000 */
[----:B------:R-:W-:-:S09]  /*2950*/  UISETP.NE.AND UP0, UPT, UR4, 0x2c, UPT ;  /* 0x0000002c0400788c */ /* 0x000fd2000bf05270 */
[----:B------:R-:W-:Y:S05]  /*2960*/  BRA.U !UP0, `(.L_x_1517) ;  /* 0x0000000108447547 */ /* 0x000fea000b800000 */
.L_x_1489:
        /* <DEDUP_REMOVED lines=9> */
[----:B------:R-:W-:Y:S01]  /*2a00*/  IMAD.U32 R5, RZ, RZ, UR7 ;  /* 0x00000007ff057e24 */ /* 0x000fe2000f8e00ff */
[----:B---3--:R-:W-:Y:S01]  /*2a10*/  MOV R6, UR8 ;  /* 0x0000000800067c02 */ /* 0x008fe20008000f00 */
[----:B------:R-:W-:-:S02]  /*2a20*/  IMAD.U32 R7, RZ, RZ, UR9 ;  /* 0x00000009ff077e24 */ /* 0x000fc4000f8e00ff */
[----:B----4-:R-:W-:Y:S01]  /*2a30*/  IMAD.U32 R10, RZ, RZ, UR4 ;  /* 0x00000004ff0a7e24 */ /* 0x010fe2000f8e00ff */
[----:B-1----:R-:W-:-:S07]  /*2a40*/  MOV R11, UR5 ;  /* 0x00000005000b7c02 */ /* 0x002fce0008000f00 */
[----:B------:R-:W-:-:S07]  /*2a50*/  LEPC R20, `(.L_x_1518) ;  /* 0x000000001014794e */ /* 0x000fce0000000000 */
[----:B--2---:R-:W-:Y:S05]  /*2a60*/  CALL.ABS.NOINC R2 ;  /* 0x0000000002007343 */ /* 0x004fea0003c00000 */
.L_x_1518:
[----:B------:R-:W-:Y:S05]  /*2a70*/  BRA `(.L_x_1490) ;  /* 0x00000000004c7947 */ /* 0x000fea0003800000 */
.L_x_1517:
        /* <DEDUP_REMOVED lines=15> */
.L_x_1516:
[----:B------:R-:W-:-:S05]  /*2b70*/  IMAD.MOV.U32 R5, RZ, RZ, RZ ;  /* 0x000000ffff057224 */ /* 0x000fca00078e00ff */
[----:B------:R0:W-:Y:S01]  /*2b80*/  STG.E.64 desc[UR36][R2.64], R4 ;  /* 0x0000000402007986 */ /* 0x0001e2000c101b24 */
[----:B------:R-:W-:Y:S05]  /*2b90*/  BRA `(.L_x_1490) ;  /* 0x0000000000047947 */ /* 0x000fea0003800000 */
.L_x_1515:
[----:B------:R3:W-:Y:S02]  /*2ba0*/  STG.E desc[UR36][R2.64], R4 ;  /* 0x0000000402007986 */ /* 0x0007e4000c101924 */
.L_x_1490:
[----:B------:R-:W-:Y:S05]  /*2bb0*/  BSYNC.RECONVERGENT B6 ;  /* 0x0000000000067941 */ /* 0x000fea0003800200 */
.L_x_1484:
[----:B------:R-:W-:-:S07]  /*2bc0*/  IADD3 R17, PT, PT, R17, 0x80, RZ ;  /* 0x0000008011117810 */ /* 0x000fce0007ffe0ff */
.L_x_1457:
[----:B------:R-:W-:Y:S05]  /*2bd0*/  BSYNC.RECONVERGENT B7 ;  /* 0x0000000000077941 */ /* 0x000fea0003800200 */
.L_x_1456:
[----:B------:R-:W5:Y:S01]  /*2be0*/  LDCU UR4, c[0x0][0x380] ;  /* 0x00007000ff0477ac */ /* 0x000f620008000800 */
[----:B------:R-:W-:Y:S01]  /*2bf0*/  BSSY.RECONVERGENT B7, `(.L_x_1519) ;  /* 0x00002ae000077945 */ /* 0x000fe20003800200 */
[----:B-----5:R-:W-:-:S13]  /*2c00*/  ISETP.GE.AND P0, PT, R17, UR4, PT ;  /* 0x0000000411007c0c */ /* 0x020fda000bf06270 */
[----:B------:R-:W-:Y:S05]  /*2c10*/  @P0 BRA `(.L_x_1520) ;  /* 0x0000002800ac0947 */ /* 0x000fea0003800000 */
[----:B------:R-:W5:Y:S01]  /*2c20*/  LDCU UR4, c[0x0][0x388] ;  /* 0x00007100ff0477ac */ /* 0x000f620008000800 */
[----:B01----:R-:W-:Y:S02]  /*2c30*/  IMAD.MOV.U32 R0, RZ, RZ, RZ ;  /* 0x000000ffff007224 */ /* 0x003fe400078e00ff */
[----:B------:R-:W-:Y:S01]  /*2c40*/  IMAD.MOV.U32 R16, RZ, RZ, RZ ;  /* 0x000000ffff107224 */ /* 0x000fe200078e00ff */
[----:B-----5:R-:W-:-:S09]  /*2c50*/  UISETP.NE.AND UP0, UPT, UR4, URZ, UPT ;  /* 0x000000ff0400728c */ /* 0x020fd2000bf05270 */
[----:B------:R-:W-:Y:S05]  /*2c60*/  BRA.U !UP0, `(.L_x_1521) ;  /* 0x0000001108a87547 */ /* 0x000fea000b800000 */
[----:B------:R-:W2:Y:S01]  /*2c70*/  LDCU.64 UR4, c[0x0][0x390] ;  /* 0x00007200ff0477ac */ /* 0x000ea20008000a00 */
[----:B------:R-:W-:Y:S01]  /*2c80*/  HFMA2 R16, -RZ, RZ, 0, 0 ;  /* 0x00000000ff107431 */ /* 0x000fe200000001ff */
[----:B------:R-:W0:Y:S01]  /*2c90*/  LDCU UR6, c[0x0][0x38c] ;  /* 0x00007180ff0677ac */ /* 0x000e220008000800 */
[----:B------:R-:W1:Y:S01]  /*2ca0*/  LDCU.64 UR8, c[0x0][0x4b8] ;  /* 0x00009700ff0877ac */ /* 0x000e620008000a00 */
[----:B------:R-:W-:Y:S02]  /*2cb0*/  UISETP.NE.AND UP0, UPT, UR41, URZ, UPT ;  /* 0x000000ff2900728c */ /* 0x000fe4000bf05270 */
[----:B--234-:R-:W-:-:S05]  /*2cc0*/  IMAD.HI.U32 R2, R17, UR4, R16 ;  /* 0x0000000411027c27 */ /* 0x01cfca000f8e0010 */
[----:B------:R-:W-:-:S05]  /*2cd0*/  SHF.R.U32.HI R3, RZ, UR5, R2 ;  /* 0x00000005ff037c19 */ /* 0x000fca0008011602 */
[----:B------:R-:W-:-:S04]  /*2ce0*/  IMAD.MOV R0, RZ, RZ, -R3 ;  /* 0x000000ffff007224 */ /* 0x000fc800078e0a03 */
[----:B0-----:R-:W-:-:S04]  /*2cf0*/  IMAD R0, R0, UR6, R17 ;  /* 0x0000000600007c24 */ /* 0x001fc8000f8e0211 */
[C---:B-1----:R-:W-:Y:S02]  /*2d00*/  IMAD R16, R0.reuse, UR8, RZ ;  /* 0x0000000800107c24 */ /* 0x042fe4000f8e02ff */
        /* <DEDUP_REMOVED lines=288> */
.L_x_1521:
[----:B------:R-:W2:Y:S01]  /*3f10*/  LDCU.64 UR6, c[0x0][0x588] ;  /* 0x0000b100ff0677ac */ /* 0x000ea20008000a00 */
[----:B------:R-:W-:Y:S01]  /*3f20*/  BSSY.RECONVERGENT B6, `(.L_x_1522) ;  /* 0x00000a4000067945 */ /* 0x000fe20003800200 */
[----:B------:R-:W-:-:S04]  /*3f30*/  UPRMT UR4, UR42, 0x9910, URZ ;  /* 0x000099102a047896 */ /* 0x000fc800080000ff */
[----:B------:R-:W-:Y:S01]  /*3f40*/  UISETP.GT.AND UP0, UPT, UR4, 0x9, UPT ;  /* 0x000000090400788c */ /* 0x000fe2000bf04270 */
[----:B--234-:R-:W-:-:S05]  /*3f50*/  IADD3 R2, P0, PT, R0, UR6, RZ ;  /* 0x0000000600027c10 */ /* 0x01cfca000ff1e0ff */
        /* <DEDUP_REMOVED lines=13> */
.L_x_1526:
[----:B------:R-:W2:Y:S02]  /*4030*/  LDG.E.U8 R2, desc[UR36][R2.64] ;  /* 0x0000002402027981 */ /* 0x000ea4000c1e1100 */
[----:B--2---:R-:W-:Y:S01]  /*4040*/  ISETP.NE.AND P0, PT, R2, RZ, PT ;  /* 0x000000ff0200720c */ /* 0x004fe20003f05270 */
[----:B------:R-:W-:-:S12]  /*4050*/  BRA `(.L_x_1528) ;  /* 0x0000000800407947 */ /* 0x000fd80003800000 */
.L_x_1525:
        /* <DEDUP_REMOVED lines=10> */
.L_x_1530:
[----:B------:R-:W2:Y:S02]  /*4100*/  LDG.E R2, desc[UR36][R2.64] ;  /* 0x0000002402027981 */ /* 0x000ea4000c1e1900 */
[----:B--2---:R-:W-:Y:S01]  /*4110*/  ISETP.NE.AND P0, PT, R2, RZ, PT ;  /* 0x000000ff0200720c */ /* 0x004fe20003f05270 */
[----:B------:R-:W-:-:S12]  /*4120*/  BRA `(.L_x_1528) ;  /* 0x00000008000c7947 */ /* 0x000fd80003800000 */
.L_x_1529:
[----:B------:R-:W2:Y:S02]  /*4130*/  LDG.E.U16 R2, desc[UR36][R2.64] ;  /* 0x0000002402027981 */ /* 0x000ea4000c1e1500 */
[----:B--2---:R-:W-:Y:S01]  /*4140*/  ISETP.NE.AND P0, PT, R2, RZ, PT ;  /* 0x000000ff0200720c */ /* 0x004fe20003f05270 */
[----:B------:R-:W-:-:S12]  /*4150*/  BRA `(.L_x_1528) ;  /* 0x0000000800007947 */ /* 0x000fd80003800000 */
.L_x_1524:
        /* <DEDUP_REMOVED lines=9> */
.L_x_1532:
[----:B------:R-:W2:Y:S02]  /*41f0*/  LDG.E.U16 R0, desc[UR36][R2.64] ;  /* 0x0000002402007981 */ /* 0x000ea4000c1e1500 */
[----:B--2---:R-:W-:-:S05]  /*4200*/  HADD2.F32 R0, -RZ, R0.H0_H0 ;  /* 0x20000000ff007230 */ /* 0x004fca0000004100 */
[----:B------:R-:W-:Y:S01]  /*4210*/  FSETP.NEU.FTZ.AND P0, PT, R0, RZ, PT ;  /* 0x000000ff0000720b */ /* 0x000fe20003f1d000 */
[----:B------:R-:W-:-:S12]  /*4220*/  BRA `(.L_x_1528) ;  /* 0x0000000400cc7947 */ /* 0x000fd80003800000 */
.L_x_1531:
        /* <DEDUP_REMOVED lines=11> */
.L_x_1534:
        /* <DEDUP_REMOVED lines=8> */
.L_x_1533:
[----:B------:R-:W2:Y:S02]  /*4360*/  LDG.E.64 R2, desc[UR36][R2.64] ;  /* 0x0000002402027981 */ /* 0x000ea4000c1e1b00 */
[----:B--2---:R1:W2:Y:S02]  /*4370*/  DSETP.NEU.AND P0, PT, R2, RZ, PT ;  /* 0x000000ff0200722a */ /* 0x0042a40003f0d000 */
[----:B--2---:R-:W-:Y:S05]  /*4380*/  BRA `(.L_x_1528) ;  /* 0x0000000400747947 */ /* 0x004fea0003800000 */
.L_x_1523:
        /* <DEDUP_REMOVED lines=11> */
.L_x_1537:
        /* <DEDUP_REMOVED lines=8> */
.L_x_1536:
        /* <DEDUP_REMOVED lines=9> */
.L_x_1539:
[----:B------:R-:W2:Y:S02]  /*4550*/  LDG.E.U8 R2, desc[UR36][R2.64] ;  /* 0x0000002402027981 */ /* 0x000ea4000c1e1100 */
[----:B--2---:R-:W-:-:S04]  /*4560*/  SHF.L.U32 R0, R2, 0x19, RZ ;  /* 0x0000001902007819 */ /* 0x004fc800000006ff */
[----:B------:R-:W-:-:S13]  /*4570*/  ISETP.GE.U32.AND P0, PT, R0, 0x8000000, PT ;  /* 0x080000000000780c */ /* 0x000fda0003f06070 */
[----:B------:R-:W-:Y:S01]  /*4580*/  @!P0 IMAD.SHL.U32 R4, R2, 0x100, RZ ;  /* 0x0000010002048824 */ /* 0x000fe200078e00ff */
[----:B------:R-:W-:-:S04]  /*4590*/  @P0 LEA.HI R0, R0, 0x70000000, RZ, 0x1c ;  /* 0x7000000000000811 */ /* 0x000fc800078fe0ff */
[----:B------:R-:W-:Y:S01]  /*45a0*/  @!P0 LOP3.LUT R4, R4, 0x7f00, RZ, 0xc0, !PT ;  /* 0x00007f0004048812 */ /* 0x000fe200078ec0ff */
[----:B------:R-:W-:-:S03]  /*45b0*/  @P0 FMUL.FTZ R0, R0, 1.9259299443872358531e-34 ;  /* 0x0780000000000820 */ /* 0x000fc60000410000 */
[----:B------:R-:W-:-:S05]  /*45c0*/  @!P0 LOP3.LUT R4, R4, 0x3f000000, RZ, 0xfc, !PT ;  /* 0x3f00000004048812 */ /* 0x000fca00078efcff */
[----:B------:R-:W-:-:S05]  /*45d0*/  @!P0 FADD.FTZ R0, R4, -0.5 ;  /* 0xbf00000004008421 */ /* 0x000fca0000010000 */
[----:B------:R-:W-:Y:S01]  /*45e0*/  LOP3.LUT P0, RZ, R0, 0x7fffffff, RZ, 0xc0, !PT ;  /* 0x7fffffff00ff7812 */ /* 0x000fe2000780c0ff */
[----:B------:R-:W-:-:S12]  /*45f0*/  BRA `(.L_x_1528) ;  /* 0x0000000000d87947 */ /* 0x000fd80003800000 */
.L_x_1538:
[----:B------:R-:W2:Y:S02]  /*4600*/  LDG.E.U16 R0, desc[UR36][R2.64] ;  /* 0x0000002402007981 */ /* 0x000ea4000c1e1500 */
[----:B--2---:R-:W-:-:S04]  /*4610*/  SHF.L.U32 R0, R0, 0x10, RZ ;  /* 0x0000001000007819 */ /* 0x004fc800000006ff */
[----:B------:R-:W-:Y:S01]  /*4620*/  FSETP.NEU.FTZ.AND P0, PT, R0, RZ, PT ;  /* 0x000000ff0000720b */ /* 0x000fe20003f1d000 */
[----:B------:R-:W-:-:S12]  /*4630*/  BRA `(.L_x_1528) ;  /* 0x0000000000c87947 */ /* 0x000fd80003800000 */
.L_x_1535:
        /* <DEDUP_REMOVED lines=11> */
.L_x_1542:
[----:B------:R-:W2:Y:S02]  /*46f0*/  LDG.E.U8 R2, desc[UR36][R2.64] ;  /* 0x0000002402027981 */ /* 0x000ea4000c1e1100 */
[----:B--2---:R-:W-:Y:S01]  /*4700*/  ISETP.NE.AND P0, PT, R2, RZ, PT ;  /* 0x000000ff0200720c */ /* 0x004fe20003f05270 */
[----:B------:R-:W-:-:S12]  /*4710*/  BRA `(.L_x_1528) ;  /* 0x0000000000907947 */ /* 0x000fd80003800000 */
.L_x_1541:
[----:B------:R-:W2:Y:S02]  /*4720*/  LDG.E.U8 R2, desc[UR36][R2.64] ;  /* 0x0000002402027981 */ /* 0x000ea4000c1e1100 */
[----:B--2---:R-:W-:Y:S01]  /*4730*/  ISETP.NE.AND P0, PT, R2, RZ, PT ;  /* 0x000000ff0200720c */ /* 0x004fe20003f05270 */
[----:B------:R-:W-:-:S12]  /*4740*/  BRA `(.L_x_1528) ;  /* 0x0000000000847947 */ /* 0x000fd80003800000 */
.L_x_1540:
[----:B------:R-:W-:-:S09]  /*4750*/  UISETP.NE.AND UP0, UPT, UR4, 0x1c, UPT ;  /* 0x0000001c0400788c */ /* 0x000fd2000bf05270 */
[----:B------:R-:W-:Y:S05]  /*4760*/  BRA.U !UP0, `(.L_x_1543) ;  /* 0x0000000108747547 */ /* 0x000fea000b800000 */
[----:B------:R-:W-:-:S09]  /*4770*/  UISETP.NE.AND UP0, UPT, UR4, 0x1d, UPT ;  /* 0x0000001d0400788c */ /* 0x000fd2000bf05270 */
[----:B------:R-:W-:Y:S05]  /*4780*/  BRA.U !UP0, `(.L_x_1544) ;  /* 0x00000001085c7547 */ /* 0x000fea000b800000 */
[----:B------:R-:W-:-:S09]  /*4790*/  UISETP.NE.AND UP0, UPT, UR4, 0x2c, UPT ;  /* 0x0000002c0400788c */ /* 0x000fd2000bf05270 */
[----:B------:R-:W-:Y:S05]  /*47a0*/  BRA.U UP0, `(.L_x_1527) ;  /* 0x00000001000c7547 */ /* 0x000fea000b800000 */
[----:B------:R-:W2:Y:S02]  /*47b0*/  LDG.E.U8 R2, desc[UR36][R2.64] ;  /* 0x0000002402027981 */ /* 0x000ea4000c1e1100 */
[----:B--2---:R-:W-:Y:S01]  /*47c0*/  ISETP.NE.AND P0, PT, R2, RZ, PT ;  /* 0x000000ff0200720c */ /* 0x004fe20003f05270 */
[----:B------:R-:W-:-:S12]  /*47d0*/  BRA `(.L_x_1528) ;  /* 0x0000000000607947 */ /* 0x000fd80003800000 */
.L_x_1527:
        /* <DEDUP_REMOVED lines=8> */
[----:B0-----:R-:W-:Y:S01]  /*4860*/  IMAD.U32 R4, RZ, RZ, UR4 ;  /* 0x00000004ff047e24 */ /* 0x001fe2000f8e00ff */
[----:B------:R-:W-:Y:S01]  /*4870*/  MOV R5, UR5 ;  /* 0x0000000500057c02 */ /* 0x000fe20008000f00 */
[----:B-1----:R-:W-:Y:S01]  /*4880*/  IMAD.U32 R6, RZ, RZ, UR6 ;  /* 0x00000006ff067e24 */ /* 0x002fe2000f8e00ff */
[----:B------:R-:W-:Y:S01]  /*4890*/  MOV R7, UR7 ;  /* 0x0000000700077c02 */ /* 0x000fe20008000f00 */
[----:B---3--:R-:W-:Y:S01]  /*48a0*/  IMAD.U32 R10, RZ, RZ, UR8 ;  /* 0x00000008ff0a7e24 */ /* 0x008fe2000f8e00ff */
[----:B------:R-:W-:-:S07]  /*48b0*/  MOV R11, UR9 ;  /* 0x00000009000b7c02 */ /* 0x000fce0008000f00 */
[----:B------:R-:W-:-:S07]  /*48c0*/  LEPC R20, `(.L_x_1545) ;  /* 0x000000001014794e */ /* 0x000fce0000000000 */
[----:B--2---:R-:W-:Y:S05]  /*48d0*/  CALL.ABS.NOINC R2 ;  /* 0x0000000002007343 */ /* 0x004fea0003c00000 */
.L_x_1545:
[----:B------:R-:W-:Y:S01]  /*48e0*/  PLOP3.LUT P0, PT, PT, PT, PT, 0x8, 0x80 ;  /* 0x000000000080781c */ /* 0x000fe20003f0e170 */
[----:B------:R-:W-:-:S12]  /*48f0*/  BRA `(.L_x_1528) ;  /* 0x0000000000187947 */ /* 0x000fd80003800000 */
.L_x_1544:
[----:B------:R-:W2:Y:S02]  /*4900*/  LDG.E.64 R2, desc[UR36][R2.64] ;  /* 0x0000002402027981 */ /* 0x000ea4000c1e1b00 */
[----:B--2---:R-:W-:-:S04]  /*4910*/  ISETP.NE.U32.AND P0, PT, R2, RZ, PT ;  /* 0x000000ff0200720c */ /* 0x004fc80003f05070 */
[----:B------:R-:W-:Y:S01]  /*4920*/  ISETP.NE.AND.EX P0, PT, R3, RZ, PT, P0 ;  /* 0x000000ff0300720c */ /* 0x000fe20003f05300 */
[----:B------:R-:W-:-:S12]  /*4930*/  BRA `(.L_x_1528) ;  /* 0x0000000000087947 */ /* 0x000fd80003800000 */
.L_x_1543:
[----:B------:R-:W2:Y:S02]  /*4940*/  LDG.E R2, desc[UR36][R2.64] ;  /* 0x0000002402027981 */ /* 0x000ea4000c1e1900 */
[----:B--2---:R-:W-:-:S13]  /*4950*/  ISETP.NE.AND P0, PT, R2, RZ, PT ;  /* 0x000000ff0200720c */ /* 0x004fda0003f05270 */
.L_x_1528:
[----:B------:R-:W-:Y:S05]  /*4960*/  BSYNC.RECONVERGENT B6 ;  /* 0x0000000000067941 */ /* 0x000fea0003800200 */
.L_x_1522:
        /* <DEDUP_REMOVED lines=19> */
.L_x_1550:
[----:B------:R0:W-:Y:S01]  /*4aa0*/  STG.E.U8 desc[UR36][R2.64], R4 ;  /* 0x0000000402007986 */ /* 0x0001e2000c101124 */
[----:B------:R-:W-:Y:S05]  /*4ab0*/  BRA `(.L_x_1552) ;  /* 0x0000000800fc7947 */ /* 0x000fea0003800000 */
.L_x_1549:
        /* <DEDUP_REMOVED lines=9> */
.L_x_1554:
[----:B------:R0:W-:Y:S01]  /*4b50*/  STG.E desc[UR36][R2.64], R4 ;  /* 0x0000000402007986 */ /* 0x0001e2000c101924 */
[----:B------:R-:W-:Y:S05]  /*4b60*/  BRA `(.L_x_1552) ;  /* 0x0000000800d07947 */ /* 0x000fea0003800000 */
.L_x_1553:
[----:B------:R0:W-:Y:S01]  /*4b70*/  STG.E.U16 desc[UR36][R2.64], R4 ;  /* 0x0000000402007986 */ /* 0x0001e2000c101524 */
[----:B------:R-:W-:Y:S05]  /*4b80*/  BRA `(.L_x_1552) ;  /* 0x0000000800c87947 */ /* 0x000fea0003800000 */
.L_x_1548:
        /* <DEDUP_REMOVED lines=9> */
.L_x_1556:
[----:B------:R-:W-:-:S04]  /*4c20*/  I2FP.F32.U32 R0, R4 ;  /* 0x0000000400007245 */ /* 0x000fc80000201000 */
[----:B------:R-:W-:-:S05]  /*4c30*/  F2FP.F16.F32.PACK_AB R0, RZ, R0 ;  /* 0x00000000ff00723e */ /* 0x000fca00000000ff */
[----:B------:R3:W-:Y:S01]  /*4c40*/  STG.E.U16 desc[UR36][R2.64], R0 ;  /* 0x0000000002007986 */ /* 0x0007e2000c101524 */
[----:B------:R-:W-:Y:S05]  /*4c50*/  BRA `(.L_x_1552) ;  /* 0x0000000800947947 */ /* 0x000fea0003800000 */
.L_x_1555:
[----:B------:R-:W-:-:S09]  /*4c60*/  UISETP.NE.AND UP0, UPT, UR4, 0x7, UPT ;  /* 0x000000070400788c */ /* 0x000fd2000bf05270 */
[----:B------:R-:W-:Y:S05]  /*4c70*/  BRA.U !UP0, `(.L_x_1557) ;  /* 0x0000000108347547 */ /* 0x000fea000b800000 */
[----:B------:R-:W-:-:S09]  /*4c80*/  UISETP.NE.AND UP0, UPT, UR4, 0x8, UPT ;  /* 0x000000080400788c */ /* 0x000fd2000bf05270 */
[----:B------:R-:W-:Y:S05]  /*4c90*/  BRA.U !UP0, `(.L_x_1558) ;  /* 0x0000000108187547 */ /* 0x000fea000b800000 */
[----:B------:R-:W-:-:S09]  /*4ca0*/  UISETP.NE.AND UP0, UPT, UR4, 0x9, UPT ;  /* 0x000000090400788c */ /* 0x000fd2000bf05270 */
[----:B------:R-:W-:Y:S05]  /*4cb0*/  BRA.U UP0, `(.L_x_1551) ;  /* 0x0000000500b07547 */ /* 0x000fea000b800000 */
[----:B------:R-:W-:Y:S01]  /*4cc0*/  I2FP.F32.U32 R4, R4 ;  /* 0x0000000400047245 */ /* 0x000fe20000201000 */
[----:B------:R-:W-:-:S05]  /*4cd0*/  HFMA2 R5, -RZ, RZ, 0, 0 ;  /* 0x00000000ff057431 */ /* 0x000fca00000001ff */
[----:B------:R1:W-:Y:S01]  /*4ce0*/  STG.E.64 desc[UR36][R2.64], R4 ;  /* 0x0000000402007986 */ /* 0x0003e2000c101b24 */
[----:B------:R-:W-:Y:S05]  /*4cf0*/  BRA `(.L_x_1552) ;  /* 0x00000008006c7947 */ /* 0x000fea0003800000 */
.L_x_1558:
[----:B------:R-:W-:-:S04]  /*4d00*/  I2FP.F32.U32 R4, R4 ;  /* 0x0000000400047245 */ /* 0x000fc80000201000 */
[----:B------:R-:W-:-:S04]  /*4d10*/  F2FP.F16.F32.PACK_AB R5, RZ, R4 ;  /* 0x00000004ff05723e */ /* 0x000fc800000000ff */
[----:B------:R-:W-:-:S05]  /*4d20*/  PRMT R5, R5, 0x5410, RZ ;  /* 0x0000541005057816 */ /* 0x000fca00000000ff */
[----:B------:R0:W-:Y:S01]  /*4d30*/  STG.E desc[UR36][R2.64], R5 ;  /* 0x0000000502007986 */ /* 0x0001e2000c101924 */
[----:B------:R-:W-:Y:S05]  /*4d40*/  BRA `(.L_x_1552) ;  /* 0x0000000800587947 */ /* 0x000fea0003800000 */
.L_x_1557:
[----:B------:R-:W0:Y:S02]  /*4d50*/  I2F.F64.U32 R4, R4 ;  /* 0x0000000400047312 */ /* 0x000e240000201800 */
[----:B0-----:R2:W-:Y:S01]  /*4d60*/  STG.E.64 desc[UR36][R2.64], R4 ;  /* 0x0000000402007986 */ /* 0x0015e2000c101b24 */
[----:B------:R-:W-:Y:S05]  /*4d70*/  BRA `(.L_x_1552) ;  /* 0x00000008004c7947 */ /* 0x000fea0003800000 */
.L_x_1547:
        /* <DEDUP_REMOVED lines=12> */
.L_x_1562:
        /* <DEDUP_REMOVED lines=17> */
.L_x_1564:
[----:B------:R-:W-:Y:S05]  /*4f50*/  BSYNC.RECONVERGENT B0 ;  /* 0x0000000000007941 */ /* 0x000fea0003800200 */
.L_x_1563:
[----:B------:R0:W-:Y:S01]  /*4f60*/  STG.E.U8 desc[UR36][R2.64], R0 ;  /* 0x0000000002007986 */ /* 0x0001e2000c101124 */
[----:B------:R-:W-:Y:S05]  /*4f70*/  BRA `(.L_x_1552) ;  /* 0x0000000400cc7947 */ /* 0x000fea0003800000 */
.L_x_1561:
        /* <DEDUP_REMOVED lines=17> */
.L_x_1566:
[----:B------:R-:W-:Y:S05]  /*5090*/  BSYNC.RECONVERGENT B0 ;  /* 0x0000000000007941 */ /* 0x000fea0003800200 */
.L_x_1565:
[----:B------:R0:W-:Y:S01]  /*50a0*/  STG.E.U8 desc[UR36][R2.64], R0 ;  /* 0x0000000002007986 */ /* 0x0001e2000c101124 */
[----:B------:R-:W-:Y:S05]  /*50b0*/  BRA `(.L_x_1552) ;  /* 0x00000004007c7947 */ /* 0x000fea0003800000 */
.L_x_1560:
        /* <DEDUP_REMOVED lines=17> */
[----:B------:R-:W-:-:S05]  /*51d0*/  @!P0 IMAD.MOV R0, RZ, RZ, R4 ;  /* 0x000000ffff008224 */ /* 0x000fca00078e0204 */
[----:B------:R-:W-:-:S05]  /*51e0*/  @P1 MOV R5, R0 ;  /* 0x0000000000051202 */ /* 0x000fca0000000f00 */
[----:B------:R0:W-:Y:S01]  /*51f0*/  STG.E.U8 desc[UR36][R2.64], R5 ;  /* 0x0000000502007986 */ /* 0x0001e2000c101124 */
[----:B------:R-:W-:Y:S05]  /*5200*/  BRA `(.L_x_1552) ;  /* 0x0000000400287947 */ /* 0x000fea0003800000 */
.L_x_1568:
[----:B------:R-:W-:-:S05]  /*5210*/  IMAD.MOV.U32 R5, RZ, RZ, RZ ;  /* 0x000000ffff057224 */ /* 0x000fca00078e00ff */
[----:B------:R0:W-:Y:S01]  /*5220*/  STG.E.64 desc[UR36][R2.64], R4 ;  /* 0x0000000402007986 */ /* 0x0001e2000c101b24 */
[----:B------:R-:W-:Y:S05]  /*5230*/  BRA `(.L_x_1552) ;  /* 0x00000004001c7947 */ /* 0x000fea0003800000 */
.L_x_1567:
[----:B------:R0:W-:Y:S01]  /*5240*/  STG.E desc[UR36][R2.64], R4 ;  /* 0x0000000402007986 */ /* 0x0001e2000c101924 */
[----:B------:R-:W-:Y:S05]  /*5250*/  BRA `(.L_x_1552) ;  /* 0x0000000400147947 */ /* 0x000fea0003800000 */
.L_x_1559:
        /* <DEDUP_REMOVED lines=8> */
.L_x_1570:
[----:B------:R-:W-:Y:S01]  /*52e0*/  CS2R R6, SRZ ;  /* 0x0000000000067805 */ /* 0x000fe2000001ff00 */
[----:B------:R-:W0:Y:S04]  /*52f0*/  I2F.F64.U32 R4, R4 ;  /* 0x0000000400047312 */ /* 0x000e280000201800 */
[----:B0-----:R0:W-:Y:S01]  /*5300*/  STG.E.128 desc[UR36][R2.64], R4 ;  /* 0x0000000402007986 */ /* 0x0011e2000c101d24 */
[----:B------:R-:W-:Y:S05]  /*5310*/  BRA `(.L_x_1552) ;  /* 0x0000000000e47947 */ /* 0x000fea0003800000 */
.L_x_1569:
[----:B------:R-:W-:-:S09]  /*5320*/  UISETP.NE.AND UP0, UPT, UR4, 0xf, UPT ;  /* 0x0000000f0400788c */ /* 0x000fd2000bf05270 */
[----:B------:R-:W-:Y:S05]  /*5330*/  BRA.U !UP0, `(.L_x_1571) ;  /* 0x0000000108d07547 */ /* 0x000fea000b800000 */
[----:B------:R-:W-:-:S09]  /*5340*/  UISETP.NE.AND UP0, UPT, UR4, 0x17, UPT ;  /* 0x000000170400788c */ /* 0x000fd2000bf05270 */
[----:B------:R-:W-:Y:S05]  /*5350*/  BRA.U !UP0, `(.L_x_1572) ;  /* 0x0000000108847547 */ /* 0x000fea000b800000 */
[----:B------:R-:W-:-:S09]  /*5360*/  UISETP.NE.AND UP0, UPT, UR4, 0x18, UPT ;  /* 0x000000180400788c */ /* 0x000fd2000bf05270 */
[----:B------:R-:W-:Y:S05]  /*5370*/  BRA.U !UP0, `(.L_x_1573) ;  /* 0x0000000108447547 */ /* 0x000fea000b800000 */
.L_x_1551:
[----:B------:R-:W-:Y:S01]  /*5380*/  MOV R0, 0x0 ;  /* 0x0000000000007802 */ /* 0x000fe20000000f00 */
[----:B------:R-:W0:Y:S01]  /*5390*/  LDCU.64 UR4, c[0x4][0x140] ;  /* 0x01002800ff0477ac */ /* 0x000e220008000a00 */
[----:B------:R-:W-:Y:S02]  /*53a0*/  HFMA2 R8, -RZ, RZ, 0, 6.020069122314453125e-06 ;  /* 0x00000065ff087431 */ /* 0x000fe400000001ff */
[----:B------:R-:W-:Y:S01]  /*53b0*/  IMAD.MOV.U32 R12, RZ, RZ, 0x1 ;  /* 0x00000001ff0c7424 */ /* 0x000fe200078e00ff */
[----:B------:R1:W2:Y:S01]  /*53c0*/  LDC.64 R2, c[0x4][R0] ;  /* 0x0100000000027b82 */ /* 0x0002a20000000a00 */
[----:B------:R-:W3:Y:S01]  /*53d0*/  LDCU.64 UR6, c[0x4][0x148] ;  /* 0x01002900ff0677ac */ /* 0x000ee20008000a00 */
[----:B------:R-:W-:Y:S01]  /*53e0*/  MOV R13, RZ ;  /* 0x000000ff000d7202 */ /* 0x000fe20000000f00 */
[----:B------:R-:W4:Y:S01]  /*53f0*/  LDCU.64 UR8, c[0x4][0x10] ;  /* 0x01000200ff0877ac */ /* 0x000f220008000a00 */
[----:B0-----:R-:W-:Y:S01]  /*5400*/  MOV R4, UR4 ;  /* 0x0000000400047c02 */ /* 0x001fe20008000f00 */
[----:B------:R-:W-:Y:S01]  /*5410*/  IMAD.U32 R5, RZ, RZ, UR5 ;  /* 0x00000005ff057e24 */ /* 0x000fe2000f8e00ff */
[----:B---3--:R-:W-:Y:S01]  /*5420*/  MOV R6, UR6 ;  /* 0x0000000600067c02 */ /* 0x008fe20008000f00 */
[----:B------:R-:W-:Y:S01]  /*5430*/  IMAD.U32 R7, RZ, RZ, UR7 ;  /* 0x00000007ff077e24 */ /* 0x000fe2000f8e00ff */
[----:B----4-:R-:W-:Y:S01]  /*5440*/  MOV R10, UR8 ;  /* 0x00000008000a7c02 */ /* 0x010fe20008000f00 */
[----:B-1----:R-:W-:-:S07]  /*5450*/  IMAD.U32 R11, RZ, RZ, UR9 ;  /* 0x00000009ff0b7e24 */ /* 0x002fce000f8e00ff */
[----:B------:R-:W-:-:S07]  /*5460*/  LEPC R20, `(.L_x_1574) ;  /* 0x000000001014794e */ /* 0x000fce0000000000 */
[----:B--2---:R-:W-:Y:S05]  /*5470*/  CALL.ABS.NOINC R2 ;  /* 0x0000000002007343 */ /* 0x004fea0003c00000 */
.L_x_1574:
[----:B------:R-:W-:Y:S05]  /*5480*/  BRA `(.L_x_1552) ;  /* 0x0000000000887947 */ /* 0x000fea0003800000 */
.L_x_1573:
        /* <DEDUP_REMOVED lines=11> */
.L_x_1576:
[----:B------:R-:W-:Y:S05]  /*5540*/  BSYNC.RECONVERGENT B0 ;  /* 0x0000000000007941 */ /* 0x000fea0003800200 */
.L_x_1575:
[----:B------:R0:W-:Y:S01]  /*5550*/  STG.E.U8 desc[UR36][R2.64], R5 ;  /* 0x0000000502007986 */ /* 0x0001e2000c101124 */
[----:B------:R-:W-:Y:S05]  /*5560*/  BRA `(.L_x_1552) ;  /* 0x0000000000507947 */ /* 0x000fea0003800000 */
.L_x_1572:
        /* <DEDUP_REMOVED lines=12> */
.L_x_1577:
[----:B------:R-:W-:Y:S01]  /*5630*/  HFMA2 R5, -RZ, RZ, 0, 7.569789886474609375e-06 ;  /* 0x0000007fff057431 */ /* 0x000fe200000001ff */
[----:B------:R-:W-:-:S04]  /*5640*/  ISETP.GT.U32.AND P0, PT, R7, 0x7f800000, PT ;  /* 0x7f8000000700780c */ /* 0x000fc80003f04070 */
[----:B------:R-:W-:-:S05]  /*5650*/  SEL R5, R5, 0x7c, P0 ;  /* 0x0000007c05057807 */ /* 0x000fca0000000000 */
[----:B------:R0:W-:Y:S01]  /*5660*/  STG.E.U8 desc[UR36][R2.64], R5 ;  /* 0x0000000502007986 */ /* 0x0001e2000c101124 */
[----:B------:R-:W-:Y:S05]  /*5670*/  BRA `(.L_x_1552) ;  /* 0x00000000000c7947 */ /* 0x000fea0003800000 */
.L_x_1571:
[----:B------:R-:W-:-:S04]  /*5680*/  I2FP.F32.U32 R0, R4 ;  /* 0x0000000400007245 */ /* 0x000fc80000201000 */
[----:B------:R-:W-:-:S05]  /*5690*/  F2FP.BF16.F32.PACK_AB R0, RZ, R0 ;  /* 0x00000000ff00723e */ /* 0x000fca00000010ff */
[----:B------:R0:W-:Y:S02]  /*56a0*/  STG.E.U16 desc[UR36][R2.64], R0 ;  /* 0x0000000002007986 */ /* 0x0001e4000c101524 */
.L_x_1552:
[----:B------:R-:W-:Y:S05]  /*56b0*/  BSYNC.RECONVERGENT B6 ;  /* 0x0000000000067941 */ /* 0x000fea0003800200 */
.L_x_1546:
[----:B------:R-:W-:-:S07]  /*56c0*/  VIADD R17, R17, 0x80 ;  /* 0x0000008011117836 */ /* 0x000fce0000000000 */
.L_x_1520:
[----:B------:R-:W-:Y:S05]  /*56d0*/  BSYNC.RECONVERGENT B7 ;  /* 0x0000000000077941 */ /* 0x000fea0003800200 */
.L_x_1519:
[----:B------:R-:W5:Y:S01]  /*56e0*/  LDCU UR4, c[0x0][0x380] ;  /* 0x00007000ff0477ac */ /* 0x000f620008000800 */
[----:B------:R-:W-:Y:S01]  /*56f0*/  BSSY.RECONVERGENT B7, `(.L_x_1578) ;  /* 0x00002ae000077945 */ /* 0x000fe20003800200 */
[----:B-----5:R-:W-:-:S13]  /*5700*/  ISETP.GE.AND P0, PT, R17, UR4, PT ;  /* 0x0000000411007c0c */ /* 0x020fda000bf06270 */
[----:B------:R-:W-:Y:S05]  /*5710*/  @P0 BRA `(.L_x_1579) ;  /* 0x0000002800ac0947 */ /* 0x000fea0003800000 */
[----:B------:R-:W5:Y:S01]  /*5720*/  LDCU UR4, c[0x0][0x388] ;  /* 0x00007100ff0477ac */ /* 0x000f620008000800 */
[----:B01-3--:R-:W-:Y:S01]  /*5730*/  MOV R0, RZ ;  /* 0x000000ff00007202 */ /* 0x00bfe20000000f00 */
        /* <DEDUP_REMOVED lines=8> */
[----:B--2-4-:R-:W-:-:S05]  /*57c0*/  IMAD.HI.U32 R2, R17, UR4, R16 ;  /* 0x0000000411027c27 */ /* 0x014fca000f8e0010 */
[----:B------:R-:W-:-:S05]  /*57d0*/  SHF.R.U32.HI R3, RZ, UR5, R2 ;  /* 0x00000005ff037c19 */ /* 0x000fca0008011602 */
[----:B------:R-:W-:-:S04]  /*57e0*/  IMAD.MOV R0, RZ, RZ, -R3 ;  /* 0x000000ffff007224 */ /* 0x000fc800078e0a03 */
[----:B0-----:R-:W-:-:S04]  /*57f0*/  IMAD R0, R0, UR6, R17 ;  /* 0x0000000600007c24 */ /* 0x001fc8000f8e0211 */
[C---:B-1----:R-:W-:Y:S02]  /*5800*/  IMAD R16, R0.reuse, UR8, RZ ;  /* 0x0000000800107c24 */ /* 0x042fe4000f8e02ff */
        /* <DEDUP_REMOVED lines=288> */
.L_x_1580:
[----:B------:R-:W2:Y:S01]  /*6a10*/  LDCU.64 UR6, c[0x0][0x588] ;  /* 0x0000b100ff0677ac */ /* 0x000ea20008000a00 */
[----:B------:R-:W-:Y:S01]  /*6a20*/  BSSY.RECONVERGENT B6, `(.L_x_1581) ;  /* 0x00000a4000067945 */ /* 0x000fe20003800200 */
[----:B------:R-:W-:-:S04]  /*6a30*/  UPRMT UR4, UR42, 0x9910, URZ ;  /* 0x000099102a047896 */ /* 0x000fc800080000ff */
[----:B------:R-:W-:Y:S01]  /*6a40*/  UISETP.GT.AND UP0, UPT, UR4, 0x9, UPT ;  /* 0x000000090400788c */ /* 0x000fe2000bf04270 */
[----:B--2-4-:R-:W-:-:S04]  /*6a50*/  IADD3 R2, P0, PT, R0, UR6, RZ ;  /* 0x0000000600027c10 */ /* 0x014fc8000ff1e0ff */
        /* <DEDUP_REMOVED lines=13> */
.L_x_1585:
[----:B------:R-:W2:Y:S02]  /*6b30*/  LDG.E.U8 R2, desc[UR36][R2.64] ;  /* 0x0000002402027981 */ /* 0x000ea4000c1e1100 */
[----:B--2---:R-:W-:Y:S01]  /*6b40*/  ISETP.NE.AND P0, PT, R2, RZ, PT ;  /* 0x000000ff0200720c */ /* 0x004fe20003f05270 */
[----:B------:R-:W-:-:S12]  /*6b50*/  BRA `(.L_x_1587) ;  /* 0x0000000800407947 */ /* 0x000fd80003800000 */
.L_x_1584:
        /* <DEDUP_REMOVED lines=10> */
.L_x_1589:
[----:B------:R-:W2:Y:S02]  /*6c00*/  LDG.E R2, desc[UR36][R2.64] ;  /* 0x0000002402027981 */ /* 0x000ea4000c1e1900 */
[----:B--2---:R-:W-:Y:S01]  /*6c10*/  ISETP.NE.AND P0, PT, R2, RZ, PT ;  /* 0x000000ff0200720c */ /* 0x004fe20003f05270 */
[----:B------:R-:W-:-:S12]  /*6c20*/  BRA `(.L_x_1587) ;  /* 0x00000008000c7947 */ /* 0x000fd80003800000 */
.L_x_1588:
[----:B------:R-:W2:Y:S02]  /*6c30*/  LDG.E.U16 R2, desc[UR36][R2.64] ;  /* 0x0000002402027981 */ /* 0x000ea4000c1e1500 */
[----:B--2---:R-:W-:Y:S01]  /*6c40*/  ISETP.NE.AND P0, PT, R2, RZ, PT ;  /* 0x000000ff0200720c */ /* 0x004fe20003f05270 */
[----:B------:R-:W-:-:S12]  /*6c50*/  BRA `(.L_x_1587) ;  /* 0x0000000800007947 */ /* 0x000fd80003800000 */
.L_x_1583:
        /* <DEDUP_REMOVED lines=9> */
.L_x_1591:
[----:B------:R-:W2:Y:S02]  /*6cf0*/  LDG.E.U16 R0, desc[UR36][R2.64] ;  /* 0x0000002402007981 */ /* 0x000ea4000c1e1500 */
[----:B--2---:R-:W-:-:S05]  /*6d00*/  HADD2.F32 R0, -RZ, R0.H0_H0 ;  /* 0x20000000ff007230 */ /* 0x004fca0000004100 */
[----:B------:R-:W-:Y:S01]  /*6d10*/  FSETP.NEU.FTZ.AND P0, PT, R0, RZ, PT ;  /* 0x000000ff0000720b */ /* 0x000fe20003f1d000 */
[----:B------:R-:W-:-:S12]  /*6d20*/  BRA `(.L_x_1587) ;  /* 0x0000000400cc7947 */ /* 0x000fd80003800000 */
.L_x_1590:
        /* <DEDUP_REMOVED lines=11> */
.L_x_1593:
        /* <DEDUP_REMOVED lines=8> */
.L_x_1592:
[----:B------:R-:W2:Y:S02]  /*6e60*/  LDG.E.64 R2, desc[UR36][R2.64] ;  /* 0x0000002402027981 */ /* 0x000ea4000c1e1b00 */
[----:B--2---:R1:W2:Y:S02]  /*6e70*/  DSETP.NEU.AND P0, PT, R2, RZ, PT ;  /* 0x000000ff0200722a */ /* 0x0042a40003f0d000 */
[----:B--2---:R-:W-:Y:S05]  /*6e80*/  BRA `(.L_x_1587) ;  /* 0x0000000400747947 */ /* 0x004fea0003800000 */
.L_x_1582:
        /* <DEDUP_REMOVED lines=11> */
.L_x_1596:
        /* <DEDUP_REMOVED lines=8> */
.L_x_1595:
        /* <DEDUP_REMOVED lines=9> */
.L_x_1598:
[----:B------:R-:W2:Y:S02]  /*7050*/  LDG.E.U8 R2, desc[UR36][R2.64] ;  /* 0x0000002402027981 */ /* 0x000ea4000c1e1100 */
[----:B--2---:R-:W-:-:S05]  /*7060*/  IMAD.SHL.U32 R0, R2, 0x2000000, RZ ;  /* 0x0200000002007824 */ /* 0x004fca00078e00ff */
[----:B------:R-:W-:-:S13]  /*7070*/  ISETP.GE.U32.AND P0, PT, R0, 0x8000000, PT ;  /* 0x080000000000780c */ /* 0x000fda0003f06070 */
[----:B------:R-:W-:Y:S02]  /*7080*/  @!P0 SHF.L.U32 R4, R2, 0x8, RZ ;  /* 0x0000000802048819 */ /* 0x000fe400000006ff */
[----:B------:R-:W-:Y:S02]  /*7090*/  @P0 LEA.HI R0, R0, 0x70000000, RZ, 0x1c ;  /* 0x7000000000000811 */ /* 0x000fe400078fe0ff */
[----:B------:R-:W-:-:S03]  /*70a0*/  @!P0 LOP3.LUT R4, R4, 0x7f00, RZ, 0xc0, !PT ;  /* 0x00007f0004048812 */ /* 0x000fc600078ec0ff */
[----:B------:R-:W-:Y:S01]  /*70b0*/  @P0 FMUL.FTZ R0, R0, 1.9259299443872358531e-34 ;  /* 0x0780000000000820 */ /* 0x000fe20000410000 */
[----:B------:R-:W-:-:S05]  /*70c0*/  @!P0 LOP3.LUT R4, R4, 0x3f000000, RZ, 0xfc, !PT ;  /* 0x3f00000004048812 */ /* 0x000fca00078efcff */
[----:B------:R-:W-:-:S05]  /*70d0*/  @!P0 FADD.FTZ R0, R4, -0.5 ;  /* 0xbf00000004008421 */ /* 0x000fca0000010000 */
[----:B------:R-:W-:Y:S01]  /*70e0*/  LOP3.LUT P0, RZ, R0, 0x7fffffff, RZ, 0xc0, !PT ;  /* 0x7fffffff00ff7812 */ /* 0x000fe2000780c0ff */
[----:B------:R-:W-:-:S12]  /*70f0*/  BRA `(.L_x_1587) ;  /* 0x0000000000d87947 */ /* 0x000fd80003800000 */
.L_x_1597:
[----:B------:R-:W2:Y:S02]  /*7100*/  LDG.E.U16 R0, desc[UR36][R2.64] ;  /* 0x0000002402007981 */ /* 0x000ea4000c1e1500 */
[----:B--2---:R-:W-:-:S05]  /*7110*/  IMAD.U32 R0, R0, 0x10000, RZ ;  /* 0x0001000000007824 */ /* 0x004fca00078e00ff */
[----:B------:R-:W-:Y:S01]  /*7120*/  FSETP.NEU.FTZ.AND P0, PT, R0, RZ, PT ;  /* 0x000000ff0000720b */ /* 0x000fe20003f1d000 */
[----:B------:R-:W-:-:S12]  /*7130*/  BRA `(.L_x_1587) ;  /* 0x0000000000c87947 */ /* 0x000fd80003800000 */
.L_x_1594:
        /* <DEDUP_REMOVED lines=11> */
.L_x_1601:
[----:B------:R-:W2:Y:S02]  /*71f0*/  LDG.E.U8 R2, desc[UR36][R2.64] ;  /* 0x0000002402027981 */ /* 0x000ea4000c1e1100 */
[----:B--2---:R-:W-:Y:S01]  /*7200*/  ISETP.NE.AND P0, PT, R2, RZ, PT ;  /* 0x000000ff0200720c */ /* 0x004fe20003f05270 */
[----:B------:R-:W-:-:S12]  /*7210*/  BRA `(.L_x_1587) ;  /* 0x0000000000907947 */ /* 0x000fd80003800000 */
.L_x_1600:
[----:B------:R-:W2:Y:S02]  /*7220*/  LDG.E.U8 R2, desc[UR36][R2.64] ;  /* 0x0000002402027981 */ /* 0x000ea4000c1e1100 */
[----:B--2---:R-:W-:Y:S01]  /*7230*/  ISETP.NE.AND P0, PT, R2, RZ, PT ;  /* 0x000000ff0200720c */ /* 0x004fe20003f05270 */
[----:B------:R-:W-:-:S12]  /*7240*/  BRA `(.L_x_1587) ;  /* 0x0000000000847947 */ /* 0x000fd80003800000 */
.L_x_1599:
        /* <DEDUP_REMOVED lines=9> */
.L_x_1586:
[----:B------:R-:W-:Y:S01]  /*72e0*/  MOV R2, 0x0 ;  /* 0x0000000000027802 */ /* 0x000fe20000000f00 */
[----:B------:R-:W0:Y:S01]  /*72f0*/  LDCU.64 UR4, c[0x4][0x140] ;  /* 0x01002800ff0477ac */ /* 0x000e220008000a00 */
[----:B------:R-:W-:Y:S02]  /*7300*/  HFMA2 R8, -RZ, RZ, 0, 4.64916229248046875e-06 ;  /* 0x0000004eff087431 */ /* 0x000fe400000001ff */
[----:B------:R-:W-:Y:S01]  /*7310*/  IMAD.MOV.U32 R12, RZ, RZ, 0x1 ;  /* 0x00000001ff0c7424 */ /* 0x000fe200078e00ff */
[----:B------:R-:W-:Y:S01]  /*7320*/  MOV R13, RZ ;  /* 0x000000ff000d7202 */ /* 0x000fe20000000f00 */
[----:B------:R-:W1:Y:S01]  /*7330*/  LDCU.64 UR6, c[0x4][0x148] ;  /* 0x01002900ff0677ac */ /* 0x000e620008000a00 */
[----:B------:R-:W2:Y:S01]  /*7340*/  LDC.64 R2, c[0x4][R2] ;  /* 0x0100000002027b82 */ /* 0x000ea20000000a00 */
[----:B------:R-:W3:Y:S01]  /*7350*/  LDCU.64 UR8, c[0x4][0x50] ;  /* 0x01000a00ff0877ac */ /* 0x000ee20008000a00 */
[----:B0-----:R-:W-:Y:S01]  /*7360*/  MOV R4, UR4 ;  /* 0x0000000400047c02 */ /* 0x001fe20008000f00 */
[----:B------:R-:W-:Y:S01]  /*7370*/  IMAD.U32 R5, RZ, RZ, UR5 ;  /* 0x00000005ff057e24 */ /* 0x000fe2000f8e00ff */
[----:B-1----:R-:W-:Y:S01]  /*7380*/  MOV R6, UR6 ;  /* 0x0000000600067c02 */ /* 0x002fe20008000f00 */
[----:B------:R-:W-:Y:S01]  /*7390*/  IMAD.U32 R7, RZ, RZ, UR7 ;  /* 0x00000007ff077e24 */ /* 0x000fe2000f8e00ff */
[----:B---3--:R-:W-:Y:S01]  /*73a0*/  MOV R10, UR8 ;  /* 0x00000008000a7c02 */ /* 0x008fe20008000f00 */
[----:B------:R-:W-:-:S07]  /*73b0*/  IMAD.U32 R11, RZ, RZ, UR9 ;  /* 0x00000009ff0b7e24 */ /* 0x000fce000f8e00ff */
[----:B------:R-:W-:-:S07]  /*73c0*/  LEPC R20, `(.L_x_1604) ;  /* 0x000000001014794e */ /* 0x000fce0000000000 */
[----:B--2---:R-:W-:Y:S05]  /*73d0*/  CALL.ABS.NOINC R2 ;  /* 0x0000000002007343 */ /* 0x004fea0003c00000 */
.L_x_1604:
[----:B------:R-:W-:Y:S01]  /*73e0*/  PLOP3.LUT P0, PT, PT, PT, PT, 0x8, 0x80 ;  /* 0x000000000080781c */ /* 0x000fe20003f0e170 */
[----:B------:R-:W-:-:S12]  /*73f0*/  BRA `(.L_x_1587) ;  /* 0x0000000000187947 */ /* 0x000fd80003800000 */
.L_x_1603:
[----:B------:R-:W2:Y:S02]  /*7400*/  LDG.E.64 R2, desc[UR36][R2.64] ;  /* 0x0000002402027981 */ /* 0x000ea4000c1e1b00 */
[----:B--2---:R-:W-:-:S04]  /*7410*/  ISETP.NE.U32.AND P0, PT, R2, RZ, PT ;  /* 0x000000ff0200720c */ /* 0x004fc80003f05070 */
[----:B------:R-:W-:Y:S01]  /*7420*/  ISETP.NE.AND.EX P0, PT, R3, RZ, PT, P0 ;  /* 0x000000ff0300720c */ /* 0x000fe20003f05300 */
[----:B------:R-:W-:-:S12]  /*7430*/  BRA `(.L_x_1587) ;  /* 0x0000000000087947 */ /* 0x000fd80003800000 */
.L_x_1602:
[----:B------:R-:W2:Y:S02]  /*7440*/  LDG.E R2, desc[UR36][R2.64] ;  /* 0x0000002402027981 */ /* 0x000ea4000c1e1900 */
[----:B--2---:R-:W-:-:S13]  /*7450*/  ISETP.NE.AND P0, PT, R2, RZ, PT ;  /* 0x000000ff0200720c */ /* 0x004fda0003f05270 */
.L_x_1587:
[----:B------:R-:W-:Y:S05]  /*7460*/  BSYNC.RECONVERGENT B6 ;  /* 0x0000000000067941 */ /* 0x000fea0003800200 */
.L_x_1581:
[----:B------:R-:W1:Y:S01]  /*7470*/  LDCU.64 UR6, c[0x0][0x580] ;  /* 0x0000b000ff0677ac */ /* 0x000e620008000a00 */
[----:B------:R-:W-:Y:S01]  /*7480*/  ISETP.NE.XOR P0, PT, RZ, UR43, P0 ;  /* 0x0000002bff007c0c */ /* 0x000fe20008705a70 */
[----:B------:R-:W-:Y:S01]  /*7490*/  BSSY.RECONVERGENT B6, `(.L_x_1605) ;  /* 0x00000d2000067945 */ /* 0x000fe20003800200 */
[----:B------:R-:W-:Y:S02]  /*74a0*/  UPRMT UR4, UR40, 0x9910, URZ ;  /* 0x0000991028047896 */ /* 0x000fe400080000ff */
[----:B0-----:R-:W-:Y:S02]  /*74b0*/  SEL R4, RZ, 0x1, !P0 ;  /* 0x00000001ff047807 */ /* 0x001fe40004000000 */
[----:B------:R-:W-:Y:S01]  /*74c0*/  UISETP.GT.AND UP0, UPT, UR4, 0x9, UPT ;  /* 0x000000090400788c */ /* 0x000fe2000bf04270 */
[----:B-1----:R-:W-:-:S05]  /*74d0*/  IADD3 R2, P1, PT, R16, UR6, RZ ;  /* 0x0000000610027c10 */ /* 0x002fca000ff3e0ff */
        /* <DEDUP_REMOVED lines=12> */
.L_x_1609:
[----:B------:R0:W-:Y:S01]  /*75a0*/  STG.E.U8 desc[UR36][R2.64], R4 ;  /* 0x0000000402007986 */ /* 0x0001e2000c101124 */
[----:B------:R-:W-:Y:S05]  /*75b0*/  BRA `(.L_x_1611) ;  /* 0x0000000800fc7947 */ /* 0x000fea0003800000 */
.L_x_1608:
[----:B------:R-:W-:-:S09]  /*75c0*/  UISETP.NE.AND UP0, UPT, UR4, 0x2, UPT ;  /* 0x000000020400788c */ /* 0x000fd2000bf05270 */
[----:B------:R-:W-:Y:S05]  /*75d0*/  BRA.U !UP0, `(.L_x_1612) ;  /* 0x0000000108247547 */ /* 0x000fea000b800000 */
[----:B------:R-:W-:-:S09]  /*75e0*/  UISETP.NE.AND UP0, UPT, UR4, 0x3, UPT ;  /* 0x000000030400788c */ /* 0x000fd2000bf05270 */
[----:B------:R-:W-:Y:S05]  /*75f0*/  BRA.U !UP0, `(.L_x_1613) ;  /* 0x0000000108147547 */ /* 0x000fea000b800000 */
[----:B------:R-:W-:-:S09]  /*7600*/  UISETP.NE.AND UP0, UPT, UR4, 0x4, UPT ;  /* 0x000000040400788c */ /* 0x000fd2000bf05270 */
[----:B------:R-:W-:Y:S05]  /*7610*/  BRA.U UP0, `(.L_x_1610) ;  /* 0x0000000900187547 */ /* 0x000fea000b800000 */
[----:B------:R-:W-:-:S05]  /*7620*/  HFMA2 R5, -RZ, RZ, 0, 0 ;  /* 0x00000000ff057431 */ /* 0x000fca00000001ff */
[----:B------:R0:W-:Y:S01]  /*7630*/  STG.E.64 desc[UR36][R2.64], R4 ;  /* 0x0000000402007986 */ /* 0x0001e2000c101b24 */
[----:B------:R-:W-:Y:S05]  /*7640*/  BRA `(.L_x_1611) ;  /* 0x0000000800d87947 */ /* 0x000fea0003800000 */
.L_x_1613:
[----:B------:R0:W-:Y:S01]  /*7650*/  STG.E desc[UR36][R2.64], R4 ;  /* 0x0000000402007986 */ /* 0x0001e2000c101924 */
[----:B------:R-:W-:Y:S05]  /*7660*/  BRA `(.L_x_1611) ;  /* 0x0000000800d07947 */ /* 0x000fea0003800000 */
.L_x_1612:
[----:B------:R0:W-:Y:S01]  /*7670*/  STG.E.U16 desc[UR36][R2.64], R4 ;  /* 0x0000000402007986 */ /* 0x0001e2000c101524 */
[----:B------:R-:W-:Y:S05]  /*7680*/  BRA `(.L_x_1611) ;  /* 0x0000000800c87947 */ /* 0x000fea0003800000 */
.L_x_1607:
        /* <DEDUP_REMOVED lines=9> */
.L_x_1615:
[----:B------:R-:W-:-:S04]  /*7720*/  I2FP.F32.U32 R0, R4 ;  /* 0x0000000400007245 */ /* 0x000fc80000201000 */
[----:B------:R-:W-:-:S05]  /*7730*/  F2FP.F16.F32.PACK_AB R0, RZ, R0 ;  /* 0x00000000ff00723e */ /* 0x000fca00000000ff */
[----:B------:R0:W-:Y:S01]  /*7740*/  STG.E.U16 desc[UR36][R2.64], R0 ;  /* 0x0000000002007986 */ /* 0x0001e2000c101524 */
[----:B------:R-:W-:Y:S05]  /*7750*/  BRA `(.L_x_1611) ;  /* 0x0000000800947947 */ /* 0x000fea0003800000 */
.L_x_1614:
        /* <DEDUP_REMOVED lines=10> */
.L_x_1617:
[----:B------:R-:W-:-:S04]  /*7800*/  I2FP.F32.U32 R4, R4 ;  /* 0x0000000400047245 */ /* 0x000fc80000201000 */
[----:B------:R-:W-:-:S04]  /*7810*/  F2FP.F16.F32.PACK_AB R5, RZ, R4 ;  /* 0x00000004ff05723e */ /* 0x000fc800000000ff */
[----:B------:R-:W-:-:S05]  /*7820*/  PRMT R5, R5, 0x5410, RZ ;  /* 0x0000541005057816 */ /* 0x000fca00000000ff */
[----:B------:R0:W-:Y:S01]  /*7830*/  STG.E desc[UR36][R2.64], R5 ;  /* 0x0000000502007986 */ /* 0x0001e2000c101924 */
[----:B------:R-:W-:Y:S05]  /*7840*/  BRA `(.L_x_1611) ;  /* 0x0000000800587947 */ /* 0x000fea0003800000 */
.L_x_1616:
[----:B------:R-:W0:Y:S02]  /*7850*/  I2F.F64.U32 R4, R4 ;  /* 0x0000000400047312 */ /* 0x000e240000201800 */
[----:B0-----:R0:W-:Y:S01]  /*7860*/  STG.E.64 desc[UR36][R2.64], R4 ;  /* 0x0000000402007986 */ /* 0x0011e2000c101b24 */
[----:B------:R-:W-:Y:S05]  /*7870*/  BRA `(.L_x_1611) ;  /* 0x00000008004c7947 */ /* 0x000fea0003800000 */
.L_x_1606:
        /* <DEDUP_REMOVED lines=12> */
.L_x_1621:
        /* <DEDUP_REMOVED lines=17> */
.L_x_1623:
[----:B------:R-:W-:Y:S05]  /*7a50*/  BSYNC.RECONVERGENT B0 ;  /* 0x0000000000007941 */ /* 0x000fea0003800200 */
.L_x_1622:
[----:B------:R0:W-:Y:S01]  /*7a60*/  STG.E.U8 desc[UR36][R2.64], R0 ;  /* 0x0000000002007986 */ /* 0x0001e2000c101124 */
[----:B------:R-:W-:Y:S05]  /*7a70*/  BRA `(.L_x_1611) ;  /* 0x0000000400cc7947 */ /* 0x000fea0003800000 */
.L_x_1620:
        /* <DEDUP_REMOVED lines=17> */
.L_x_1625:
[----:B------:R-:W-:Y:S05]  /*7b90*/  BSYNC.RECONVERGENT B0 ;  /* 0x0000000000007941 */ /* 0x000fea0003800200 */
.L_x_1624:
[----:B------:R0:W-:Y:S01]  /*7ba0*/  STG.E.U8 desc[UR36][R2.64], R0 ;  /* 0x0000000002007986 */ /* 0x0001e2000c101124 */
[----:B------:R-:W-:Y:S05]  /*7bb0*/  BRA `(.L_x_1611) ;  /* 0x00000004007c7947 */ /* 0x000fea0003800000 */
.L_x_1619:
        /* <DEDUP_REMOVED lines=21> */
.L_x_1627:
[----:B------:R-:W-:-:S05]  /*7d10*/  MOV R5, RZ ;  /* 0x000000ff00057202 */ /* 0x000fca0000000f00 */
[----:B------:R0:W-:Y:S01]  /*7d20*/  STG.E.64 desc[UR36][R2.64], R4 ;  /* 0x0000000402007986 */ /* 0x0001e2000c101b24 */
[----:B------:R-:W-:Y:S05]  /*7d30*/  BRA `(.L_x_1611) ;  /* 0x00000004001c7947 */ /* 0x000fea0003800000 */
.L_x_1626:
[----:B------:R0:W-:Y:S01]  /*7d40*/  STG.E desc[UR36][R2.64], R4 ;  /* 0x0000000402007986 */ /* 0x0001e2000c101924 */
[----:B------:R-:W-:Y:S05]  /*7d50*/  BRA `(.L_x_1611) ;  /* 0x0000000400147947 */ /* 0x000fea0003800000 */
.L_x_1618:
        /* <DEDUP_REMOVED lines=8> */
.L_x_1629:
[----:B------:R-:W-:Y:S01]  /*7de0*/  CS2R R6, SRZ ;  /* 0x0000000000067805 */ /* 0x000fe2000001ff00 */
[----:B------:R-:W0:Y:S04]  /*7df0*/  I2F.F64.U32 R4, R4 ;  /* 0x0000000400047312 */ /* 0x000e280000201800 */
[----:B0-----:R0:W-:Y:S01]  /*7e00*/  STG.E.128 desc[UR36][R2.64], R4 ;  /* 0x0000000402007986 */ /* 0x0011e2000c101d24 */
[----:B------:R-:W-:Y:S05]  /*7e10*/  BRA `(.L_x_1611) ;  /* 0x0000000000e47947 */ /* 0x000fea0003800000 */
.L_x_1628:
[----:B------:R-:W-:-:S09]  /*7e20*/  UISETP.NE.AND UP0, UPT, UR4, 0xf, UPT ;  /* 0x0000000f0400788c */ /* 0x000fd2000bf05270 */
[----:B------:R-:W-:Y:S05]  /*7e30*/  BRA.U !UP0, `(.L_x_1630) ;  /* 0x0000000108d07547 */ /* 0x000fea000b800000 */
[----:B------:R-:W-:-:S09]  /*7e40*/  UISETP.NE.AND UP0, UPT, UR4, 0x17, UPT ;  /* 0x000000170400788c */ /* 0x000fd2000bf05270 */
[----:B------:R-:W-:Y:S05]  /*7e50*/  BRA.U !UP0, `(.L_x_1631) ;  /* 0x0000000108847547 */ /* 0x000fea000b800000 */
[----:B------:R-:W-:-:S09]  /*7e60*/  UISETP.NE.AND UP0, UPT, UR4, 0x18, UPT ;  /* 0x000000180400788c */ /* 0x000fd2000bf05270 */
[----:B------:R-:W-:Y:S05]  /*7e70*/  BRA.U !UP0, `(.L_x_1632) ;  /* 0x0000000108447547 */ /* 0x000fea000b800000 */
.L_x_1610:
        /* <DEDUP_REMOVED lines=10> */
[----:B---3--:R-:W-:Y:S01]  /*7f20*/  IMAD.U32 R6, RZ, RZ, UR6 ;  /* 0x00000006ff067e24 */ /* 0x008fe2000f8e00ff */
[----:B------:R-:W-:Y:S01]  /*7f30*/  MOV R7, UR7 ;  /* 0x0000000700077c02 */ /* 0x000fe20008000f00 */
[----:B----4-:R-:W-:Y:S01]  /*7f40*/  IMAD.U32 R10, RZ, RZ, UR8 ;  /* 0x00000008ff0a7e24 */ /* 0x010fe2000f8e00ff */
[----:B-1----:R-:W-:-:S07]  /*7f50*/  MOV R11, UR9 ;  /* 0x00000009000b7c02 */ /* 0x002fce0008000f00 */
[----:B------:R-:W-:-:S07]  /*7f60*/  LEPC R20, `(.L_x_1633) ;  /* 0x000000001014794e */ /* 0x000fce0000000000 */
[----:B--2---:R-:W-:Y:S05]  /*7f70*/  CALL.ABS.NOINC R2 ;  /* 0x0000000002007343 */ /* 0x004fea0003c00000 */
.L_x_1633:
[----:B------:R-:W-:Y:S05]  /*7f80*/  BRA `(.L_x_1611) ;  /* 0x0000000000887947 */ /* 0x000fea0003800000 */
.L_x_1632:
        /* <DEDUP_REMOVED lines=11> */
.L_x_1635:
[----:B------:R-:W-:Y:S05]  /*8040*/  BSYNC.RECONVERGENT B0 ;  /* 0x0000000000007941 */ /* 0x000fea0003800200 */
.L_x_1634:
[----:B------:R3:W-:Y:S01]  /*8050*/  STG.E.U8 desc[UR36][R2.64], R5 ;  /* 0x0000000502007986 */ /* 0x0007e2000c101124 */
[----:B------:R-:W-:Y:S05]  /*8060*/  BRA `(.L_x_1611) ;  /* 0x0000000000507947 */ /* 0x000fea0003800000 */
.L_x_1631:
        /* <DEDUP_REMOVED lines=12> */
.L_x_1636:
[----:B------:R-:W-:Y:S01]  /*8130*/  IMAD.MOV.U32 R5, RZ, RZ, 0x7f ;  /* 0x0000007fff057424 */ /* 0x000fe200078e00ff */
[----:B------:R-:W-:-:S04]  /*8140*/  ISETP.GT.U32.AND P0, PT, R7, 0x7f800000, PT ;  /* 0x7f8000000700780c */ /* 0x000fc80003f04070 */
[----:B------:R-:W-:-:S05]  /*8150*/  SEL R5, R5, 0x7c, P0 ;  /* 0x0000007c05057807 */ /* 0x000fca0000000000 */
[----:B------:R1:W-:Y:S01]  /*8160*/  STG.E.U8 desc[UR36][R2.64], R5 ;  /* 0x0000000502007986 */ /* 0x0003e2000c101124 */
[----:B------:R-:W-:Y:S05]  /*8170*/  BRA `(.L_x_1611) ;  /* 0x00000000000c7947 */ /* 0x000fea0003800000 */
.L_x_1630:
[----:B------:R-:W-:-:S04]  /*8180*/  I2FP.F32.U32 R0, R4 ;  /* 0x0000000400007245 */ /* 0x000fc80000201000 */
[----:B------:R-:W-:-:S05]  /*8190*/  F2FP.BF16.F32.PACK_AB R0, RZ, R0 ;  /* 0x00000000ff00723e */ /* 0x000fca00000010ff */
[----:B------:R0:W-:Y:S02]  /*81a0*/  STG.E.U16 desc[UR36][R2.64], R0 ;  /* 0x0000000002007986 */ /* 0x0001e4000c101524 */
.L_x_1611:
[----:B------:R-:W-:Y:S05]  /*81b0*/  BSYNC.RECONVERGENT B6 ;  /* 0x0000000000067941 */ /* 0x000fea0003800200 */
.L_x_1605:
[----:B------:R-:W-:-:S07]  /*81c0*/  IADD3 R17, PT, PT, R17, 0x80, RZ ;  /* 0x0000008011117810 */ /* 0x000fce0007ffe0ff */
.L_x_1579:
[----:B------:R-:W-:Y:S05]  /*81d0*/  BSYNC.RECONVERGENT B7 ;  /* 0x0000000000077941 */ /* 0x000fea0003800200 */
.L_x_1578:
[----:B------:R-:W5:Y:S02]  /*81e0*/  LDCU UR4, c[0x0][0x380] ;  /* 0x00007000ff0477ac */ /* 0x000f640008000800 */
[----:B-----5:R-:W-:-:S13]  /*81f0*/  ISETP.GE.AND P0, PT, R17, UR4, PT ;  /* 0x0000000411007c0c */ /* 0x020fda000bf06270 */
[----:B------:R-:W-:Y:S05]  /*8200*/  @P0 EXIT ;  /* 0x000000000000094d */ /* 0x000fea0003800000 */
[----:B------:R-:W5:Y:S01]  /*8210*/  LDCU UR4, c[0x0][0x388] ;  /* 0x00007100ff0477ac */ /* 0x000f620008000800 */
[----:B------:R-:W-:Y:S02]  /*8220*/  HFMA2 R16, -RZ, RZ, 0, 0 ;  /* 0x00000000ff107431 */ /* 0x000fe400000001ff */
[----:B01-3--:R-:W-:Y:S01]  /*8230*/  IMAD.MOV.U32 R0, RZ, RZ, RZ ;  /* 0x000000ffff007224 */ /* 0x00bfe200078e00ff */
[----:B-----5:R-:W-:-:S09]  /*8240*/  UISETP.NE.AND UP0, UPT, UR4, URZ, UPT ;  /* 0x000000ff0400728c */ /* 0x020fd2000bf05270 */
[----:B------:R-:W-:Y:S05]  /*8250*/  BRA.U !UP0, `(.L_x_1637) ;  /* 0x0000001108a87547 */ /* 0x000fea000b800000 */
[----:B------:R-:W2:Y:S01]  /*8260*/  LDCU.64 UR4, c[0x0][0x390] ;  /* 0x00007200ff0477ac */ /* 0x000ea20008000a00 */
[----:B------:R-:W-:Y:S01]  /*8270*/  IMAD.MOV.U32 R16, RZ, RZ, RZ ;  /* 0x000000ffff107224 */ /* 0x000fe200078e00ff */
[----:B------:R-:W0:Y:S01]  /*8280*/  LDCU UR6, c[0x0][0x38c] ;  /* 0x00007180ff0677ac */ /* 0x000e220008000800 */
[----:B------:R-:W1:Y:S01]  /*8290*/  LDCU.64 UR8, c[0x0][0x4b8] ;  /* 0x00009700ff0877ac */ /* 0x000e620008000a00 */
[----:B------:R-:W-:Y:S01]  /*82a0*/  UISETP.NE.AND UP0, UPT, UR41, URZ, UPT ;  /* 0x000000ff2900728c */ /* 0x000fe2000bf05270 */
[----:B--2-4-:R-:W-:-:S05]  /*82b0*/  IMAD.HI.U32 R2, R17, UR4, R16 ;  /* 0x0000000411027c27 */ /* 0x014fca000f8e0010 */
[----:B------:R-:W-:-:S04]  /*82c0*/  SHF.R.U32.HI R3, RZ, UR5, R2 ;  /* 0x00000005ff037c19 */ /* 0x000fc80008011602 */
[----:B------:R-:W-:-:S05]  /*82d0*/  IADD3 R0, PT, PT, -R3, RZ, RZ ;  /* 0x000000ff03007210 */ /* 0x000fca0007ffe1ff */
        /* <DEDUP_REMOVED lines=290> */
.L_x_1637:
[----:B------:R-:W0:Y:S01]  /*9500*/  LDCU.128 UR8, c[0x0][0x580] ;  /* 0x0000b000ff0877ac */ /* 0x000e220008000c00 */
[----:B------:R-:W-:Y:S01]  /*9510*/  BSSY.RECONVERGENT B6, `(.L_x_1638) ;  /* 0x00000a6000067945 */ /* 0x000fe20003800200 */
[----:B------:R-:W-:-:S04]  /*9520*/  UPRMT UR4, UR42, 0x9910, URZ ;  /* 0x000099102a047896 */ /* 0x000fc800080000ff */
[----:B------:R-:W-:Y:S01]  /*9530*/  UISETP.GT.AND UP0, UPT, UR4, 0x9, UPT ;  /* 0x000000090400788c */ /* 0x000fe2000bf04270 */
[----:B0-----:R-:W-:Y:S02]  /*9540*/  IADD3 R16, P0, PT, R16, UR8, RZ ;  /* 0x0000000810107c10 */ /* 0x001fe4000ff1e0ff */
[----:B--2-4-:R-:W-:-:S03]  /*9550*/  IADD3 R2, P1, PT, R0, UR10, RZ ;  /* 0x0000000a00027c10 */ /* 0x014fc6000ff3e0ff */
        /* <DEDUP_REMOVED lines=14> */
.L_x_1642:
[----:B------:R-:W2:Y:S02]  /*9640*/  LDG.E.U8 R2, desc[UR36][R2.64] ;  /* 0x0000002402027981 */ /* 0x000ea4000c1e1100 */
[----:B--2---:R-:W-:Y:S01]  /*9650*/  ISETP.NE.AND P0, PT, R2, RZ, PT ;  /* 0x000000ff0200720c */ /* 0x004fe20003f05270 */
[----:B------:R-:W-:-:S12]  /*9660*/  BRA `(.L_x_1644) ;  /* 0x0000000800407947 */ /* 0x000fd80003800000 */
.L_x_1641:
        /* <DEDUP_REMOVED lines=10> */
.L_x_1646:
[----:B------:R-:W2:Y:S02]  /*9710*/  LDG.E R2, desc[UR36][R2.64] ;  /* 0x0000002402027981 */ /* 0x000ea4000c1e1900 */
[----:B--2---:R-:W-:Y:S01]  /*9720*/  ISETP.NE.AND P0, PT, R2, RZ, PT ;  /* 0x000000ff0200720c */ /* 0x004fe20003f05270 */
[----:B------:R-:W-:-:S12]  /*9730*/  BRA `(.L_x_1644) ;  /* 0x00000008000c7947 */ /* 0x000fd80003800000 */
.L_x_1645:
[----:B------:R-:W2:Y:S02]  /*9740*/  LDG.E.U16 R2, desc[UR36][R2.64] ;  /* 0x0000002402027981 */ /* 0x000ea4000c1e1500 */
[----:B--2---:R-:W-:Y:S01]  /*9750*/  ISETP.NE.AND P0, PT, R2, RZ, PT ;  /* 0x000000ff0200720c */ /* 0x004fe20003f05270 */
[----:B------:R-:W-:-:S12]  /*9760*/  BRA `(.L_x_1644) ;  /* 0x0000000800007947 */ /* 0x000fd80003800000 */
.L_x_1640:
        /* <DEDUP_REMOVED lines=9> */
.L_x_1648:
[----:B------:R-:W2:Y:S02]  /*9800*/  LDG.E.U16 R0, desc[UR36][R2.64] ;  /* 0x0000002402007981 */ /* 0x000ea4000c1e1500 */
[----:B--2---:R-:W-:-:S05]  /*9810*/  HADD2.F32 R0, -RZ, R0.H0_H0 ;  /* 0x20000000ff007230 */ /* 0x004fca0000004100 */
[----:B------:R-:W-:Y:S01]  /*9820*/  FSETP.NEU.FTZ.AND P0, PT, R0, RZ, PT ;  /* 0x000000ff0000720b */ /* 0x000fe20003f1d000 */
[----:B------:R-:W-:-:S12]  /*9830*/  BRA `(.L_x_1644) ;  /* 0x0000000400cc7947 */ /* 0x000fd80003800000 */
.L_x_1647:
        /* <DEDUP_REMOVED lines=11> */
.L_x_1650:
        /* <DEDUP_REMOVED lines=8> */
.L_x_1649:
[----:B------:R-:W2:Y:S02]  /*9970*/  LDG.E.64 R2, desc[UR36][R2.64] ;  /* 0x0000002402027981 */ /* 0x000ea4000c1e1b00 */
[----:B--2---:R1:W2:Y:S02]  /*9980*/  DSETP.NEU.AND P0, PT, R2, RZ, PT ;  /* 0x000000ff0200722a */ /* 0x0042a40003f0d000 */
[----:B--2---:R-:W-:Y:S05]  /*9990*/  BRA `(.L_x_1644) ;  /* 0x0000000400747947 */ /* 0x004fea0003800000 */
.L_x_1639:
        /* <DEDUP_REMOVED lines=11> */
.L_x_1653:
        /* <DEDUP_REMOVED lines=8> */
.L_x_1652:
        /* <DEDUP_REMOVED lines=9> */
.L_x_1655:
        /* <DEDUP_REMOVED lines=11> */
.L_x_1654:
[----:B------:R-:W2:Y:S02]  /*9c10*/  LDG.E.U16 R0, desc[UR36][R2.64] ;  /* 0x0000002402007981 */ /* 0x000ea4000c1e1500 */
[----:B--2---:R-:W-:-:S05]  /*9c20*/  IMAD.U32 R0, R0, 0x10000, RZ ;  /* 0x0001000000007824 */ /* 0x004fca00078e00ff */
[----:B------:R-:W-:Y:S01]  /*9c30*/  FSETP.NEU.FTZ.AND P0, PT, R0, RZ, PT ;  /* 0x000000ff0000720b */ /* 0x000fe20003f1d000 */
[----:B------:R-:W-:-:S12]  /*9c40*/  BRA `(.L_x_1644) ;  /* 0x0000000000c87947 */ /* 0x000fd80003800000 */
.L_x_1651:
        /* <DEDUP_REMOVED lines=11> */
.L_x_1658:
[----:B------:R-:W2:Y:S02]  /*9d00*/  LDG.E.U8 R2, desc[UR36][R2.64] ;  /* 0x0000002402027981 */ /* 0x000ea4000c1e1100 */
[----:B--2---:R-:W-:Y:S01]  /*9d10*/  ISETP.NE.AND P0, PT, R2, RZ, PT ;  /* 0x000000ff0200720c */ /* 0x004fe20003f05270 */
[----:B------:R-:W-:-:S12]  /*9d20*/  BRA `(.L_x_1644) ;  /* 0x0000000000907947 */ /* 0x000fd80003800000 */
.L_x_1657:
[----:B------:R-:W2:Y:S02]  /*9d30*/  LDG.E.U8 R2, desc[UR36][R2.64] ;  /* 0x0000002402027981 */ /* 0x000ea4000c1e1100 */
[----:B--2---:R-:W-:Y:S01]  /*9d40*/  ISETP.NE.AND P0, PT, R2, RZ, PT ;  /* 0x000000ff0200720c */ /* 0x004fe20003f05270 */
[----:B------:R-:W-:-:S12]  /*9d50*/  BRA `(.L_x_1644) ;  /* 0x0000000000847947 */ /* 0x000fd80003800000 */
.L_x_1656:
        /* <DEDUP_REMOVED lines=9> */
.L_x_1643:
[----:B------:R-:W-:Y:S01]  /*9df0*/  MOV R0, 0x0 ;  /* 0x0000000000007802 */ /* 0x000fe20000000f00 */
[----:B------:R-:W0:Y:S01]  /*9e00*/  LDCU.64 UR4, c[0x4][0x140] ;  /* 0x01002800ff0477ac */ /* 0x000e220008000a00 */
[----:B------:R-:W-:Y:S02]  /*9e10*/  HFMA2 R8, -RZ, RZ, 0, 4.64916229248046875e-06 ;  /* 0x0000004eff087431 */ /* 0x000fe400000001ff */
        /* <DEDUP_REMOVED lines=13> */
.L_x_1661:
[----:B------:R-:W-:Y:S01]  /*9ef0*/  PLOP3.LUT P0, PT, PT, PT, PT, 0x8, 0x80 ;  /* 0x000000000080781c */ /* 0x000fe20003f0e170 */
[----:B------:R-:W-:-:S12]  /*9f00*/  BRA `(.L_x_1644) ;  /* 0x0000000000187947 */ /* 0x000fd80003800000 */
.L_x_1660:
[----:B------:R-:W2:Y:S02]  /*9f10*/  LDG.E.64 R2, desc[UR36][R2.64] ;  /* 0x0000002402027981 */ /* 0x000ea4000c1e1b00 */
[----:B--2---:R-:W-:-:S04]  /*9f20*/  ISETP.NE.U32.AND P0, PT, R2, RZ, PT ;  /* 0x000000ff0200720c */ /* 0x004fc80003f05070 */
[----:B------:R-:W-:Y:S01]  /*9f30*/  ISETP.NE.AND.EX P0, PT, R3, RZ, PT, P0 ;  /* 0x000000ff0300720c */ /* 0x000fe20003f05300 */
[----:B------:R-:W-:-:S12]  /*9f40*/  BRA `(.L_x_1644) ;  /* 0x0000000000087947 */ /* 0x000fd80003800000 */
.L_x_1659:
[----:B------:R-:W2:Y:S02]  /*9f50*/  LDG.E R2, desc[UR36][R2.64] ;  /* 0x0000002402027981 */ /* 0x000ea4000c1e1900 */
[----:B--2---:R-:W-:-:S13]  /*9f60*/  ISETP.NE.AND P0, PT, R2, RZ, PT ;  /* 0x000000ff0200720c */ /* 0x004fda0003f05270 */
.L_x_1644:
[----:B------:R-:W-:Y:S05]  /*9f70*/  BSYNC.RECONVERGENT B6 ;  /* 0x0000000000067941 */ /* 0x000fea0003800200 */
.L_x_1638:
[----:B------:R-:W-:Y:S01]  /*9f80*/  UPRMT UR4, UR40, 0x9910, URZ ;  /* 0x0000991028047896 */ /* 0x000fe200080000ff */
[----:B------:R-:W-:-:S03]  /*9f90*/  ISETP.NE.XOR P0, PT, RZ, UR43, P0 ;  /* 0x0000002bff007c0c */ /* 0x000fc60008705a70 */
[----:B------:R-:W-:Y:S01]  /*9fa0*/  UISETP.GT.AND UP0, UPT, UR4, 0x9, UPT ;  /* 0x000000090400788c */ /* 0x000fe2000bf04270 */
[----:B-1----:R-:W-:-:S08]  /*9fb0*/  SEL R2, RZ, 0x1, !P0 ;  /* 0x00000001ff027807 */ /* 0x002fd00004000000 */
        /* <DEDUP_REMOVED lines=11> */
.L_x_1665:
[----:B------:R-:W-:Y:S01]  /*a070*/  STG.E.U8 desc[UR36][R16.64], R2 ;  /* 0x0000000210007986 */ /* 0x000fe2000c101124 */
[----:B------:R-:W-:Y:S05]  /*a080*/  EXIT ;  /* 0x000000000000794d */ /* 0x000fea0003800000 */
.L_x_1664:
        /* <DEDUP_REMOVED lines=9> */
.L_x_1668:
[----:B------:R-:W-:Y:S01]  /*a120*/  STG.E desc[UR36][R16.64], R2 ;  /* 0x0000000210007986 */ /* 0x000fe2000c101924 */
[----:B------:R-:W-:Y:S05]  /*a130*/  EXIT ;  /* 0x000000000000794d */ /* 0x000fea0003800000 */
.L_x_1667:
[----:B------:R-:W-:Y:S01]  /*a140*/  STG.E.U16 desc[UR36][R16.64], R2 ;  /* 0x0000000210007986 */ /* 0x000fe2000c101524 */
[----:B------:R-:W-:Y:S05]  /*a150*/  EXIT ;  /* 0x000000000000794d */ /* 0x000fea0003800000 */
.L_x_1663:
        /* <DEDUP_REMOVED lines=9> */
.L_x_1670:
[----:B------:R-:W-:-:S04]  /*a1f0*/  I2FP.F32.U32 R0, R2 ;  /* 0x0000000200007245 */ /* 0x000fc80000201000 */
[----:B------:R-:W-:-:S05]  /*a200*/  F2FP.F16.F32.PACK_AB R0, RZ, R0 ;  /* 0x00000000ff00723e */ /* 0x000fca00000000ff */
[----:B------:R-:W-:Y:S01]  /*a210*/  STG.E.U16 desc[UR36][R16.64], R0 ;  /* 0x0000000010007986 */ /* 0x000fe2000c101524 */
[----:B------:R-:W-:Y:S05]  /*a220*/  EXIT ;  /* 0x000000000000794d */ /* 0x000fea0003800000 */
.L_x_1669:
        /* <DEDUP_REMOVED lines=8> */
[----:B------:R-:W-:Y:S01]  /*a2b0*/  STG.E.64 desc[UR36][R16.64], R2 ;  /* 0x0000000210007986 */ /* 0x000fe2000c101b24 */
[----:B------:R-:W-:Y:S05]  /*a2c0*/  EXIT ;  /* 0x000000000000794d */ /* 0x000fea0003800000 */
.L_x_1672:
[----:B------:R-:W-:-:S04]  /*a2d0*/  I2FP.F32.U32 R2, R2 ;  /* 0x0000000200027245 */ /* 0x000fc80000201000 */
[----:B------:R-:W-:-:S04]  /*a2e0*/  F2FP.F16.F32.PACK_AB R3, RZ, R2 ;  /* 0x00000002ff03723e */ /* 0x000fc800000000ff */
[----:B------:R-:W-:-:S05]  /*a2f0*/  PRMT R3, R3, 0x5410, RZ ;  /* 0x0000541003037816 */ /* 0x000fca00000000ff */
[----:B------:R-:W-:Y:S01]  /*a300*/  STG.E desc[UR36][R16.64], R3 ;  /* 0x0000000310007986 */ /* 0x000fe2000c101924 */
[----:B------:R-:W-:Y:S05]  /*a310*/  EXIT ;  /* 0x000000000000794d */ /* 0x000fea0003800000 */
.L_x_1671:
[----:B------:R-:W1:Y:S02]  /*a320*/  I2F.F64.U32 R2, R2 ;  /* 0x0000000200027312 */ /* 0x000e640000201800 */
[----:B-1----:R-:W-:Y:S01]  /*a330*/  STG.E.64 desc[UR36][R16.64], R2 ;  /* 0x0000000210007986 */ /* 0x002fe2000c101b24 */
[----:B------:R-:W-:Y:S05]  /*a340*/  EXIT ;  /* 0x000000000000794d */ /* 0x000fea0003800000 */
.L_x_1662:
        /* <DEDUP_REMOVED lines=12> */
.L_x_1676:
        /* <DEDUP_REMOVED lines=16> */
.L_x_1679:
[----:B------:R-:W-:-:S07]  /*a510*/  PRMT R8, R0, 0x7610, R8 ;  /* 0x0000761000087816 */ /* 0x000fce0000000008 */
.L_x_1678:
[----:B------:R-:W-:Y:S05]  /*a520*/  BSYNC.RECONVERGENT B0 ;  /* 0x0000000000007941 */ /* 0x000fea0003800200 */
.L_x_1677:
[----:B------:R-:W-:Y:S01]  /*a530*/  STG.E.U8 desc[UR36][R16.64], R8 ;  /* 0x0000000810007986 */ /* 0x000fe2000c101124 */
[----:B------:R-:W-:Y:S05]  /*a540*/  EXIT ;  /* 0x000000000000794d */ /* 0x000fea0003800000 */
.L_x_1675:
        /* <DEDUP_REMOVED lines=16> */
.L_x_1682:
[----:B------:R-:W-:-:S07]  /*a650*/  PRMT R8, R0, 0x7610, R8 ;  /* 0x0000761000087816 */ /* 0x000fce0000000008 */
.L_x_1681:
[----:B------:R-:W-:Y:S05]  /*a660*/  BSYNC.RECONVERGENT B0 ;  /* 0x0000000000007941 */ /* 0x000fea0003800200 */
.L_x_1680:
[----:B------:R-:W-:Y:S01]  /*a670*/  STG.E.U8 desc[UR36][R16.64], R8 ;  /* 0x0000000810007986 */ /* 0x000fe2000c101124 */
[----:B------:R-:W-:Y:S05]  /*a680*/  EXIT ;  /* 0x000000000000794d */ /* 0x000fea0003800000 */
.L_x_1674:
        /* <DEDUP_REMOVED lines=19> */
[----:B------:R-:W-:Y:S01]  /*a7c0*/  STG.E.U8 desc[UR36][R16.64], R3 ;  /* 0x0000000310007986 */ /* 0x000fe2000c101124 */
[----:B------:R-:W-:Y:S05]  /*a7d0*/  EXIT ;  /* 0x000000000000794d */ /* 0x000fea0003800000 */
.L_x_1684:
[----:B------:R-:W-:-:S05]  /*a7e0*/  IMAD.MOV.U32 R3, RZ, RZ, RZ ;  /* 0x000000ffff037224 */ /* 0x000fca00078e00ff */
[----:B------:R-:W-:Y:S01]  /*a7f0*/  STG.E.64 desc[UR36][R16.64], R2 ;  /* 0x0000000210007986 */ /* 0x000fe2000c101b24 */
[----:B------:R-:W-:Y:S05]  /*a800*/  EXIT ;  /* 0x000000000000794d */ /* 0x000fea0003800000 */
.L_x_1683:
[----:B------:R-:W-:Y:S01]  /*a810*/  STG.E desc[UR36][R16.64], R2 ;  /* 0x0000000210007986 */ /* 0x000fe2000c101924 */
[----:B------:R-:W-:Y:S05]  /*a820*/  EXIT ;  /* 0x000000000000794d */ /* 0x000fea0003800000 */
.L_x_1673:
        /* <DEDUP_REMOVED lines=8> */
.L_x_1686:
[----:B------:R-:W-:Y:S01]  /*a8b0*/  CS2R R6, SRZ ;  /* 0x0000000000067805 */ /* 0x000fe2000001ff00 */
[----:B0-----:R-:W0:Y:S04]  /*a8c0*/  I2F.F64.U32 R4, R2 ;  /* 0x0000000200047312 */ /* 0x001e280000201800 */
[----:B0-----:R-:W-:Y:S01]  /*a8d0*/  STG.E.128 desc[UR36][R16.64], R4 ;  /* 0x0000000410007986 */ /* 0x001fe2000c101d24 */
[----:B------:R-:W-:Y:S05]  /*a8e0*/  EXIT ;  /* 0x000000000000794d */ /* 0x000fea0003800000 */
.L_x_1685:
[----:B------:R-:W-:-:S09]  /*a8f0*/  UISETP.NE.AND UP0, UPT, UR4, 0xf, UPT ;  /* 0x0000000f0400788c */ /* 0x000fd2000bf05270 */
[----:B------:R-:W-:Y:S05]  /*a900*/  BRA.U !UP0, `(.L_x_1687) ;  /* 0x0000000108d47547 */ /* 0x000fea000b800000 */
[----:B------:R-:W-:-:S09]  /*a910*/  UISETP.NE.AND UP0, UPT, UR4, 0x17, UPT ;  /* 0x000000170400788c */ /* 0x000fd2000bf05270 */
[----:B------:R-:W-:Y:S05]  /*a920*/  BRA.U !UP0, `(.L_x_1688) ;  /* 0x0000000108847547 */ /* 0x000fea000b800000 */
[----:B------:R-:W-:-:S09]  /*a930*/  UISETP.NE.AND UP0, UPT, UR4, 0x18, UPT ;  /* 0x000000180400788c */ /* 0x000fd2000bf05270 */
[----:B------:R-:W-:Y:S05]  /*a940*/  BRA.U !UP0, `(.L_x_1689) ;  /* 0x0000000108447547 */ /* 0x000fea000b800000 */
.L_x_1666:
        /* <DEDUP_REMOVED lines=16> */
.L_x_1690:
[----:B------:R-:W-:Y:S05]  /*aa50*/  EXIT ;  /* 0x000000000000794d */ /* 0x000fea0003800000 */
.L_x_1689:
[----:B0-----:R-:W-:Y:S01]  /*aa60*/  I2FP.F32.U32 R5, R2 ;  /* 0x0000000200057245 */ /* 0x001fe20000201000 */
        /* <DEDUP_REMOVED lines=10> */
.L_x_1692:
[----:B------:R-:W-:Y:S05]  /*ab10*/  BSYNC.RECONVERGENT B0 ;  /* 0x0000000000007941 */ /* 0x000fea0003800200 */
.L_x_1691:
[----:B------:R-:W-:Y:S01]  /*ab20*/  STG.E.U8 desc[UR36][R16.64], R3 ;  /* 0x0000000310007986 */ /* 0x000fe2000c101124 */
[----:B------:R-:W-:Y:S05]  /*ab30*/  EXIT ;  /* 0x000000000000794d */ /* 0x000fea0003800000 */
.L_x_1688:
[----:B0-----:R-:W-:-:S04]  /*ab40*/  I2FP.F32.U32 R5, R2 ;  /* 0x0000000200057245 */ /* 0x001fc80000201000 */
        /* <DEDUP_REMOVED lines=12> */
.L_x_1693:
[----:B------:R-:W-:Y:S01]  /*ac10*/  HFMA2 R3, -RZ, RZ, 0, 7.569789886474609375e-06 ;  /* 0x0000007fff037431 */ /* 0x000fe200000001ff */
[----:B------:R-:W-:-:S04]  /*ac20*/  ISETP.GT.U32.AND P0, PT, R5, 0x7f800000, PT ;  /* 0x7f8000000500780c */ /* 0x000fc80003f04070 */
[----:B------:R-:W-:-:S05]  /*ac30*/  SEL R3, R3, 0x7c, P0 ;  /* 0x0000007c03037807 */ /* 0x000fca0000000000 */
[----:B------:R-:W-:Y:S01]  /*ac40*/  STG.E.U8 desc[UR36][R16.64], R3 ;  /* 0x0000000310007986 */ /* 0x000fe2000c101124 */
[----:B------:R-:W-:Y:S05]  /*ac50*/  EXIT ;  /* 0x000000000000794d */ /* 0x000fea0003800000 */
.L_x_1687:
[----:B------:R-:W-:-:S04]  /*ac60*/  I2FP.F32.U32 R0, R2 ;  /* 0x0000000200007245 */ /* 0x000fc80000201000 */
[----:B------:R-:W-:-:S05]  /*ac70*/  F2FP.BF16.F32.PACK_AB R0, RZ, R0 ;  /* 0x00000000ff00723e */ /* 0x000fca00000010ff */
[----:B------:R-:W-:Y:S01]  /*ac80*/  STG.E.U16 desc[UR36][R16.64], R0 ;  /* 0x0000000010007986 */ /* 0x000fe2000c101524 */
[----:B------:R-:W-:Y:S05]  /*ac90*/  EXIT ;  /* 0x000000000000794d */ /* 0x000fea0003800000 */
.L_x_1694:
        /* <DEDUP_REMOVED lines=14> */
.L_x_42702:


//--------------------- .text._ZN2at6native27unrolled_elementwise_kernelINS0_13AUnaryFunctorIbbbZZZNS0_23logical_xor_kernel_cudaERNS_14TensorIteratorEENKUlvE0_clEvENKUlvE7_clEvEUlbbE_EESt5arrayIPcLm2EELi4E23TrivialOffsetCalculatorILi1EjESD_NS0_6memory12LoadWithCastILi1EEENSE_13StoreWithCastILi1EEEEEviT_T0_T2_T3_T4_T5_ --------------------------
	.section	.text._ZN2at6native27unrolled_elementwise_kernelINS0_13AUnaryFunctorIbbbZZZNS0_23logical_xor_kernel_cudaERNS_14TensorIteratorEENKUlvE0_clEvENKUlvE7_clEvEUlbbE_EESt5arrayIPcLm2EELi4E23TrivialOffsetCalculatorILi1EjESD_NS0_6memory12LoadWithCastILi1EEENSE_13StoreWithCastILi1EEEEEviT_T0_T2_T3_T4_T5_,"ax",@progbits
	.align	128
        .global         _ZN2at6native27unrolled_elementwise_kernelINS0_13AUnaryFunctorIbbbZZZNS0_23logical_xor_kernel_cudaERNS_14TensorIteratorEENKUlvE0_clEvENKUlvE7_clEvEUlbbE_EESt5arrayIPcLm2EELi4E23TrivialOffsetCalculatorILi1EjESD_NS0_6memory12LoadWithCastILi1EEENSE_13StoreWithCastILi1EEEEEviT_T0_T2_T3_T4_T5_
        .type           _ZN2at6native27unrolled_elementwise_kernelINS0_13AUnaryFunctorIbbbZZZNS0_23logical_xor_kernel_cudaERNS_14TensorIteratorEENKUlvE0_clEvENKUlvE7_clEvEUlbbE_EESt5arrayIPcLm2EELi4E23TrivialOffsetCalculatorILi1EjESD_NS0_6memory12LoadWithCastILi1EEENSE_13StoreWithCastILi1EEEEEviT_T0_T2_T3_T4_T5_,@function
        .size           _ZN2at6native27unrolled_elementwise_kernelINS0_13AUnaryFunctorIbbbZZZNS0_23logical_xor_kernel_cudaERNS_14TensorIteratorEENKUlvE0_clEvENKUlvE7_clEvEUlbbE_EESt5arrayIPcLm2EELi4E23TrivialOffsetCalculatorILi1EjESD_NS0_6memory12LoadWithCastILi1EEENSE_13StoreWithCastILi1EEEEEviT_T0_T2_T3_T4_T5_,(.L_x_42703 - _ZN2at6native27unrolled_elementwise_kernelINS0_13AUnaryFunctorIbbbZZZNS0_23logical_xor_kernel_cudaERNS_14TensorIteratorEENKUlvE0_clEvENKUlvE7_clEvEUlbbE_EESt5arrayIPcLm2EELi4E23TrivialOffsetCalculatorILi1EjESD_NS0_6memory12LoadWithCastILi1EEENSE_13StoreWithCastILi1EEEEEviT_T0_T2_T3_T4_T5_)
        .other          _ZN2at6native27unrolled_elementwise_kernelINS0_13AUnaryFunctorIbbbZZZNS0_23logical_xor_kernel_cudaERNS_14TensorIteratorEENKUlvE0_clEvENKUlvE7_clEvEUlbbE_EESt5arrayIPcLm2EELi4E23TrivialOffsetCalculatorILi1EjESD_NS0_6memory12LoadWithCastILi1EEENSE_13StoreWithCastILi1EEEEEviT_T0_T2_T3_T4_T5_,@"STO_CUDA_ENTRY STV_DEFAULT"
_ZN2at6native27unrolled_elementwise_kernelINS0_13AUnaryFunctorIbbbZZZNS0_23logical_xor_kernel_cudaERNS_14TensorIteratorEENKUlvE0_clEvENKUlvE7_clEvEUlbbE_EESt5arrayIPcLm2EELi4E23TrivialOffsetCalculatorILi1EjESD_NS0_6memory12LoadWithCastILi1EEENSE_13StoreWithCastILi1EEEEEviT_T0_T2_T3_T4_T5_:
.text._ZN2at6native27unrolled_elementwise_kernelINS0_13AUnaryFunctorIbbbZZZNS0_23logical_xor_kernel_cudaERNS_14TensorIteratorEENKUlvE0_clEvENKUlvE7_clEvEUlbbE_EESt5arrayIPcLm2EELi4E23TrivialOffsetCalculatorILi1EjESD_NS0_6memory12LoadWithCastILi1EEENSE_13StoreWithCastILi1EEEEEviT_T0_T2_T3_T4_T5_:
[----:B------:R-:W0:Y:S01]  /*0000*/  LDC R1, c[0x0][0x37c] ;  /* 0x0000df00ff017b82 */ /* 0x000e220000000800 */
[----:B------:R-:W1:Y:S07]  /*0010*/  S2R R2, SR_CTAID.X ;  /* 0x0000000000027919 */ /* 0x000e6e0000002500 */
[----:B------:R-:W1:Y:S01]  /*0020*/  LDC R3, c[0x0][0x380] ;  /* 0x0000e000ff037b82 */ /* 0x000e620000000800 */
[----:B------:R-:W-:Y:S01]  /*0030*/  PLOP3.LUT P1, PT, PT, PT, PT, 0x8, 0x80 ;  /* 0x000000000080781c */ /* 0x000fe20003f2e170 */
[----:B------:R-:W2:Y:S01]  /*0040*/  LDCU.64 UR36, c[0x0][0x358] ;  /* 0x00006b00ff2477ac */ /* 0x000ea20008000a00 */
[----:B------:R-:W3:Y:S01]  /*0050*/  S2R R23, SR_TID.X ;  /* 0x0000000000177919 */ /* 0x000ee20000002100 */
[----:B------:R-:W-:Y:S01]  /*0060*/  BSSY.RECONVERGENT B7, `(.L_x_1695) ;  /* 0x00000c8000077945 */ /* 0x000fe20003800200 */
[----:B------:R-:W-:Y:S01]  /*0070*/  P2R R18, PR, RZ, 0x2 ;  /* 0x00000002ff127803 */ /* 0x000fe20000000000 */
        /* <DEDUP_REMOVED lines=8> */
[----:B------:R-:W-:Y:S01]  /*0100*/  BSSY.RECONVERGENT B6, `(.L_x_1697) ;  /* 0x00000bc000067945 */ /* 0x000fe20003800200 */
        /* <DEDUP_REMOVED lines=15> */
[----:B--2---:R-:W-:-:S04]  /*0200*/  ISETP.NE.AND P0, PT, R4, RZ, PT ;  /* 0x000000ff0400720c */ /* 0x004fc80003f05270 */
[----:B------:R-:W-:Y:S01]  /*0210*/  P2R R18, PR, RZ, 0x1 ;  /* 0x00000001ff127803 */ /* 0x000fe20000000000 */
[----:B------:R-:W-:Y:S08]  /*0220*/  BRA `(.L_x_1703) ;  /* 0x0000000800a47947 */ /* 0x000ff00003800000 */
.L_x_1701:
[----:B------:R-:W2:Y:S02]  /*0230*/  LDG.E.U8 R4, desc[UR36][R4.64] ;  /* 0x0000002404047981 */ /* 0x000ea4000c1e1100 */
[----:B--2---:R-:W-:-:S04]  /*0240*/  ISETP.NE.AND P0, PT, R4, RZ, PT ;  /* 0x000000ff0400720c */ /* 0x004fc80003f05270 */
[----:B------:R-:W-:Y:S01]  /*0250*/  P2R R18, PR, RZ, 0x1 ;  /* 0x00000001ff127803 */ /* 0x000fe20000000000 */
[----:B------:R-:W-:Y:S08]  /*0260*/  BRA `(.L_x_1703) ;  /* 0x0000000800947947 */ /* 0x000ff00003800000 */
.L_x_1700:
        /* <DEDUP_REMOVED lines=8> */
[----:B------:R-:W-:-:S04]  /*02f0*/  ISETP.NE.AND.EX P0, PT, R5, RZ, PT, P0 ;  /* 0x000000ff0500720c */ /* 0x000fc80003f05300 */
[----:B------:R-:W-:Y:S01]  /*0300*/  P2R R18, PR, RZ, 0x1 ;  /* 0x00000001ff127803 */ /* 0x000fe20000000000 */
[----:B------:R-:W-:Y:S08]  /*0310*/  BRA `(.L_x_1703) ;  /* 0x0000000800687947 */ /* 0x000ff00003800000 */
.L_x_1705:
[----:B------:R-:W2:Y:S02]  /*0320*/  LDG.E R4, desc[UR36][R4.64] ;  /* 0x0000002404047981 */ /* 0x000ea4000c1e1900 */
[----:B--2---:R-:W-:-:S04]  /*0330*/  ISETP.NE.AND P0, PT, R4, RZ, PT ;  /* 0x000000ff0400720c */ /* 0x004fc80003f05270 */
[----:B------:R-:W-:Y:S01]  /*0340*/  P2R R18, PR, RZ, 0x1 ;  /* 0x00000001ff127803 */ /* 0x000fe20000000000 */
[----:B------:R-:W-:Y:S08]  /*0350*/  BRA `(.L_x_1703) ;  /* 0x0000000800587947 */ /* 0x000ff00003800000 */
.L_x_1704:
[----:B------:R-:W2:Y:S02]  /*0360*/  LDG.E.U16 R4, desc[UR36][R4.64] ;  /* 0x0000002404047981 */ /* 0x000ea4000c1e1500 */
[----:B--2---:R-:W-:-:S04]  /*0370*/  ISETP.NE.AND P0, PT, R4, RZ, PT ;  /* 0x000000ff0400720c */ /* 0x004fc80003f05270 */
[----:B------:R-:W-:Y:S01]  /*0380*/  P2R R18, PR, RZ, 0x1 ;  /* 0x00000001ff127803 */ /* 0x000fe20000000000 */
[----:B------:R-:W-:Y:S08]  /*0390*/  BRA `(.L_x_1703) ;  /* 0x0000000800487947 */ /* 0x000ff00003800000 */
.L_x_1699:
[----:B------:R-:W-:-:S09]  /*03a0*/  UISETP.GT.AND UP0, UPT, UR4, 0x6, UPT ;  /* 0x000000060400788c */ /* 0x000fd2000bf04270 */
[----:B------:R-:W-:Y:S05]  /*03b0*/  BRA.U UP0, `(.L_x_1706) ;  /* 0x0000000100347547 */ /* 0x000fea000b800000 */
[----:B------:R-:W-:-:S09]  /*03c0*/  UISETP.NE.AND UP0, UPT, UR4, 0x5, UPT ;  /* 0x000000050400788c */ /* 0x000fd2000bf05270 */
[----:B------:R-:W-:Y:S05]  /*03d0*/  BRA.U !UP0, `(.L_x_1707) ;  /* 0x0000000108187547 */ /* 0x000fea000b800000 */
[----:B------:R-:W-:-:S09]  /*03e0*/  UISETP.NE.AND UP0, UPT, UR4, 0x6, UPT ;  /* 0x000000060400788c */ /* 0x000fd2000bf05270 */
[----:B------:R-:W-:Y:S05]  /*03f0*/  BRA.U UP0, `(.L_x_1702) ;  /* 0x0000000500b47547 */ /* 0x000fea000b800000 */
[----:B------:R-:W2:Y:S02]  /*0400*/  LDG.E R4, desc[UR36][R4.64] ;  /* 0x0000002404047981 */ /* 0x000ea4000c1e1900 */
[----:B--2---:R-:W-:-:S04]  /*0410*/  FSETP.NEU.FTZ.AND P0, PT, R4, RZ, PT ;  /* 0x000000ff0400720b */ /* 0x004fc80003f1d000 */
[----:B------:R-:W-:Y:S01]  /*0420*/  P2R R18, PR, RZ, 0x1 ;  /* 0x00000001ff127803 */ /* 0x000fe20000000000 */
[----:B------:R-:W-:Y:S08]  /*0430*/  BRA `(.L_x_1703) ;  /* 0x0000000800207947 */ /* 0x000ff00003800000 */
.L_x_1707:
[----:B------:R-:W2:Y:S02]  /*0440*/  LDG.E.U16 R0, desc[UR36][R4.64] ;  /* 0x0000002404007981 */ /* 0x000ea4000c1e1500 */
[----:B--2---:R-:W-:-:S05]  /*0450*/  HADD2.F32 R0, -RZ, R0.H0_H0 ;  /* 0x20000000ff007230 */ /* 0x004fca0000004100 */
[----:B------:R-:W-:-:S04]  /*0460*/  FSETP.NEU.FTZ.AND P0, PT, R0, RZ, PT ;  /* 0x000000ff0000720b */ /* 0x000fc80003f1d000 */
[----:B------:R-:W-:Y:S01]  /*0470*/  P2R R18, PR, RZ, 0x1 ;  /* 0x00000001ff127803 */ /* 0x000fe20000000000 */
[----:B------:R-:W-:Y:S08]  /*0480*/  BRA `(.L_x_1703) ;  /* 0x00000008000c7947 */ /* 0x000ff00003800000 */
.L_x_1706:
        /* <DEDUP_REMOVED lines=9> */
[----:B------:R-:W-:-:S04]  /*0520*/  PLOP3.LUT P0, PT, P0, P1, PT, 0xf8, 0x8f ;  /* 0x00000000008f781c */ /* 0x000fc80000703f70 */
[----:B------:R-:W-:Y:S01]  /*0530*/  P2R R18, PR, RZ, 0x1 ;  /* 0x00000001ff127803 */ /* 0x000fe20000000000 */
[----:B------:R-:W-:Y:S08]  /*0540*/  BRA `(.L_x_1703) ;  /* 0x0000000400dc7947 */ /* 0x000ff00003800000 */
.L_x_1709:
[----:B------:R-:W2:Y:S01]  /*0550*/  LDG.E R4, desc[UR36][R4.64] ;  /* 0x0000002404047981 */ /* 0x000ea2000c1e1900 */
[----:B------:R-:W-:-:S04]  /*0560*/  PLOP3.LUT P1, PT, PT, PT, PT, 0x80, 0x8 ;  /* 0x000000000008781c */ /* 0x000fc80003f2f070 */
[----:B------:R-:W-:Y:S01]  /*0570*/  P2R R18, PR, RZ, 0x2 ;  /* 0x00000002ff127803 */ /* 0x000fe20000000000 */
[----:B--2---:R-:W-:-:S05]  /*0580*/  HADD2.F32 R0, -RZ, R4.H0_H0 ;  /* 0x20000004ff007230 */ /* 0x004fca0000004100 */
[----:B------:R-:W-:-:S13]  /*0590*/  FSETP.NEU.FTZ.AND P0, PT, R0, RZ, PT ;  /* 0x000000ff0000720b */ /* 0x000fda0003f1d000 */
[----:B------:R-:W-:Y:S05]  /*05a0*/  @P0 BRA `(.L_x_1703) ;  /* 0x0000000400c40947 */ /* 0x000fea0003800000 */
[----:B------:R-:W-:-:S05]  /*05b0*/  HADD2.F32 R0, -RZ, R4.H1_H1 ;  /* 0x30000004ff007230 */ /* 0x000fca0000004100 */
[----:B------:R-:W-:-:S04]  /*05c0*/  FSETP.NEU.FTZ.AND P0, PT, R0, RZ, PT ;  /* 0x000000ff0000720b */ /* 0x000fc80003f1d000 */
[----:B------:R-:W-:Y:S01]  /*05d0*/  P2R R18, PR, RZ, 0x1 ;  /* 0x00000001ff127803 */ /* 0x000fe20000000000 */
[----:B------:R-:W-:Y:S08]  /*05e0*/  BRA `(.L_x_1703) ;  /* 0x0000000400b47947 */ /* 0x000ff00003800000 */
.L_x_1708:
[----:B------:R-:W2:Y:S02]  /*05f0*/  LDG.E.64 R4, desc[UR36][R4.64] ;  /* 0x0000002404047981 */ /* 0x000ea4000c1e1b00 */
[----:B--2---:R-:W0:Y:S02]  /*0600*/  DSETP.NEU.AND P0, PT, R4, RZ, PT ;  /* 0x000000ff0400722a */ /* 0x004e240003f0d000 */
[----:B0-----:R-:W-:Y:S01]  /*0610*/  P2R R18, PR, RZ, 0x1 ;  /* 0x00000001ff127803 */ /* 0x001fe20000000000 */
[----:B------:R-:W-:Y:S06]  /*0620*/  BRA `(.L_x_1703) ;  /* 0x0000000400a47947 */ /* 0x000fec0003800000 */
.L_x_1698:
        /* <DEDUP_REMOVED lines=10> */
[----:B------:R-:W-:Y:S01]  /*06d0*/  P2R R18, PR, RZ, 0x1 ;  /* 0x00000001ff127803 */ /* 0x000fe20000000000 */
[----:B------:R-:W-:Y:S08]  /*06e0*/  BRA `(.L_x_1703) ;  /* 0x0000000400747947 */ /* 0x000ff00003800000 */
.L_x_1712:
[----:B------:R-:W2:Y:S02]  /*06f0*/  LDG.E.128 R4, desc[UR36][R4.64] ;  /* 0x0000002404047981 */ /* 0x000ea4000c1e1d00 */
[----:B--2---:R-:W0:-:S15]  /*0700*/  DSETP.NEU.AND P0, PT, R6, RZ, PT ;  /* 0x000000ff0600722a */ /* 0x004e1e0003f0d000 */
[----:B------:R-:W-:-:S15]  /*0710*/  NOP ;  /* 0x0000000000007918 */ /* 0x000fde0000000000 */
[----:B------:R-:W-:-:S15]  /*0720*/  NOP ;  /* 0x0000000000007918 */ /* 0x000fde0000000000 */
[----:B------:R-:W-:-:S15]  /*0730*/  NOP ;  /* 0x0000000000007918 */ /* 0x000fde0000000000 */
[----:B------:R-:W-:-:S04]  /*0740*/  NOP ;  /* 0x0000000000007918 */ /* 0x000fc80000000000 */
[----:B0-----:R-:W0:Y:S02]  /*0750*/  DSETP.NEU.OR P0, PT, R4, RZ, P0 ;  /* 0x000000ff0400722a */ /* 0x001e24000070d400 */
[----:B0-----:R-:W-:Y:S01]  /*0760*/  P2R R18, PR, RZ, 0x1 ;  /* 0x00000001ff127803 */ /* 0x001fe20000000000 */
[----:B------:R-:W-:Y:S06]  /*0770*/  BRA `(.L_x_1703) ;  /* 0x0000000400507947 */ /* 0x000fec0003800000 */
.L_x_1711:
[----:B------:R-:W-:-:S09]  /*0780*/  UISETP.NE.AND UP0, UPT, UR4, 0xf, UPT ;  /* 0x0000000f0400788c */ /* 0x000fd2000bf05270 */
[----:B------:R-:W-:Y:S05]  /*0790*/  BRA.U !UP0, `(.L_x_1713) ;  /* 0x0000000108507547 */ /* 0x000fea000b800000 */
[----:B------:R-:W-:-:S09]  /*07a0*/  UISETP.NE.AND UP0, UPT, UR4, 0x17, UPT ;  /* 0x000000170400788c */ /* 0x000fd2000bf05270 */
[----:B------:R-:W-:Y:S05]  /*07b0*/  BRA.U !UP0, `(.L_x_1714) ;  /* 0x0000000108187547 */ /* 0x000fea000b800000 */
[----:B------:R-:W-:-:S09]  /*07c0*/  UISETP.NE.AND UP0, UPT, UR4, 0x18, UPT ;  /* 0x000000180400788c */ /* 0x000fd2000bf05270 */
[----:B------:R-:W-:Y:S05]  /*07d0*/  BRA.U UP0, `(.L_x_1702) ;  /* 0x0000000100bc7547 */ /* 0x000fea000b800000 */
[----:B------:R-:W2:Y:S02]  /*07e0*/  LDG.E.U8 R4, desc[UR36][R4.64] ;  /* 0x0000002404047981 */ /* 0x000ea4000c1e1100 */
[----:B--2---:R-:W-:-:S04]  /*07f0*/  LOP3.LUT P0, RZ, R4, 0x7f, RZ, 0xc0, !PT ;  /* 0x0000007f04ff7812 */ /* 0x004fc8000780c0ff */
[----:B------:R-:W-:Y:S01]  /*0800*/  P2R R18, PR, RZ, 0x1 ;  /* 0x00000001ff127803 */ /* 0x000fe20000000000 */
[----:B------:R-:W-:Y:S08]  /*0810*/  BRA `(.L_x_1703) ;  /* 0x0000000400287947 */ /* 0x000ff00003800000 */
.L_x_1714:
[----:B------:R-:W2:Y:S02]  /*0820*/  LDG.E.U8 R0, desc[UR36][R4.64] ;  /* 0x0000002404007981 */ /* 0x000ea4000c1e1100 */
[----:B--2---:R-:W-:-:S05]  /*0830*/  IMAD.SHL.U32 R3, R0, 0x2000000, RZ ;  /* 0x0200000000037824 */ /* 0x004fca00078e00ff */
[----:B------:R-:W-:-:S13]  /*0840*/  ISETP.GT.U32.AND P0, PT, R3, 0x7ffffff, PT ;  /* 0x07ffffff0300780c */ /* 0x000fda0003f04070 */
[----:B------:R-:W-:Y:S01]  /*0850*/  @!P0 IMAD.SHL.U32 R0, R0, 0x100, RZ ;  /* 0x0000010000008824 */ /* 0x000fe200078e00ff */
[----:B------:R-:W-:-:S04]  /*0860*/  @P0 LEA.HI R3, R3, 0x70000000, RZ, 0x1c ;  /* 0x7000000003030811 */ /* 0x000fc800078fe0ff */
[----:B------:R-:W-:-:S04]  /*0870*/  @!P0 LOP3.LUT R0, R0, 0x7f00, RZ, 0xc0, !PT ;  /* 0x00007f0000008812 */ /* 0x000fc800078ec0ff */
[----:B------:R-:W-:-:S05]  /*0880*/  @!P0 LOP3.LUT R0, R0, 0x3f000000, RZ, 0xfc, !PT ;  /* 0x3f00000000008812 */ /* 0x000fca00078efcff */
[----:B------:R-:W-:Y:S01]  /*0890*/  @!P0 FADD.FTZ R0, R0, -0.5 ;  /* 0xbf00000000008421 */ /* 0x000fe20000010000 */
[----:B------:R-:W-:-:S05]  /*08a0*/  @P0 FMUL.FTZ R0, R3, 1.9259299443872358531e-34 ;  /* 0x0780000003000820 */ /* 0x000fca0000410000 */
[----:B------:R-:W-:-:S04]  /*08b0*/  LOP3.LUT P0, RZ, R0, 0x7fffffff, RZ, 0xc0, !PT ;  /* 0x7fffffff00ff7812 */ /* 0x000fc8000780c0ff */
[----:B------:R-:W-:Y:S01]  /*08c0*/  P2R R18, PR, RZ, 0x1 ;  /* 0x00000001ff127803 */ /* 0x000fe20000000000 */
[----:B------:R-:W-:Y:S08]  /*08d0*/  BRA `(.L_x_1703) ;  /* 0x0000000000f87947 */ /* 0x000ff00003800000 */
.L_x_1713:
[----:B------:R-:W2:Y:S02]  /*08e0*/  LDG.E.U16 R0, desc[UR36][R4.64] ;  /* 0x0000002404007981 */ /* 0x000ea4000c1e1500 */
[----:B--2---:R-:W-:-:S05]  /*08f0*/  IMAD.U32 R0, R0, 0x10000, RZ ;  /* 0x0001000000007824 */ /* 0x004fca00078e00ff */
[----:B------:R-:W-:-:S04]  /*0900*/  FSETP.NEU.FTZ.AND P0, PT, R0, RZ, PT ;  /* 0x000000ff0000720b */ /* 0x000fc80003f1d000 */
[----:B------:R-:W-:Y:S01]  /*0910*/  P2R R18, PR, RZ, 0x1 ;  /* 0x00000001ff127803 */ /* 0x000fe20000000000 */
[----:B------:R-:W-:Y:S08]  /*0920*/  BRA `(.L_x_1703) ;  /* 0x0000000000e47947 */ /* 0x000ff00003800000 */
.L_x_1710:
        /* <DEDUP_REMOVED lines=9> */
[----:B--2---:R-:W-:-:S04]  /*09c0*/  ISETP.NE.AND P0, PT, R4, RZ, PT ;  /* 0x000000ff0400720c */ /* 0x004fc80003f05270 */
[----:B------:R-:W-:Y:S01]  /*09d0*/  P2R R18, PR, RZ, 0x1 ;  /* 0x00000001ff127803 */ /* 0x000fe20000000000 */
[----:B------:R-:W-:Y:S08]  /*09e0*/  BRA `(.L_x_1703) ;  /* 0x0000000000b47947 */ /* 0x000ff00003800000 */
.L_x_1717:
[----:B------:R-:W2:Y:S02]  /*09f0*/  LDG.E.U8 R4, desc[UR36][R4.64] ;  /* 0x0000002404047981 */ /* 0x000ea4000c1e1100 */
[----:B--2---:R-:W-:-:S04]  /*0a00*/  ISETP.NE.AND P0, PT, R4, RZ, PT ;  /* 0x000000ff0400720c */ /* 0x004fc80003f05270 */
[----:B------:R-:W-:Y:S01]  /*0a10*/  P2R R18, PR, RZ, 0x1 ;  /* 0x00000001ff127803 */ /* 0x000fe20000000000 */
[----:B------:R-:W-:Y:S08]  /*0a20*/  BRA `(.L_x_1703) ;  /* 0x0000000000a47947 */ /* 0x000ff00003800000 */
.L_x_1716:
[----:B------:R-:W2:Y:S02]  /*0a30*/  LDG.E.U8 R4, desc[UR36][R4.64] ;  /* 0x0000002404047981 */ /* 0x000ea4000c1e1100 */
[----:B--2---:R-:W-:-:S04]  /*0a40*/  ISETP.NE.AND P0, PT, R4, RZ, PT ;  /* 0x000000ff0400720c */ /* 0x004fc80003f05270 */
[----:B------:R-:W-:Y:S01]  /*0a50*/  P2R R18, PR, RZ, 0x1 ;  /* 0x00000001ff127803 */ /* 0x000fe20000000000 */
[----:B------:R-:W-:Y:S08]  /*0a60*/  BRA `(.L_x_1703) ;  /* 0x0000000000947947 */ /* 0x000ff00003800000 */
.L_x_1715:
[----:B------:R-:W-:-:S09]  /*0a70*/  UISETP.NE.AND UP0, UPT, UR4, 0x1c, UPT ;  /* 0x0000001c0400788c */ /* 0x000fd2000bf05270 */
[----:B------:R-:W-:Y:S05]  /*0a80*/  BRA.U !UP0, `(.L_x_1718) ;  /* 0x0000000108807547 */ /* 0x000fea000b800000 */
[----:B------:R-:W-:-:S09]  /*0a90*/  UISETP.NE.AND UP0, UPT, UR4, 0x1d, UPT ;  /* 0x0000001d0400788c */ /* 0x000fd2000bf05270 */
[----:B------:R-:W-:Y:S05]  /*0aa0*/  BRA.U !UP0, `(.L_x_1719) ;  /* 0x0000000108647547 */ /* 0x000fea000b800000 */
[----:B------:R-:W-:-:S09]  /*0ab0*/  UISETP.NE.AND UP0, UPT, UR4, 0x2c, UPT ;  /* 0x0000002c0400788c */ /* 0x000fd2000bf05270 */
[----:B------:R-:W-:Y:S05]  /*0ac0*/  BRA.U !UP0, `(.L_x_1720) ;  /* 0x00000001084c7547 */ /* 0x000fea000b800000 */
.L_x_1702:
        /* <DEDUP_REMOVED lines=16> */
.L_x_1721:
[----:B------:R-:W-:-:S04]  /*0bd0*/  PLOP3.LUT P0, PT, PT, PT, PT, 0x8, 0x80 ;  /* 0x000000000080781c */ /* 0x000fc80003f0e170 */
[----:B------:R-:W-:Y:S01]  /*0be0*/  P2R R18, PR, RZ, 0x1 ;  /* 0x00000001ff127803 */ /* 0x000fe20000000000 */
[----:B------:R-:W-:Y:S08]  /*0bf0*/  BRA `(.L_x_1703) ;  /* 0x0000000000307947 */ /* 0x000ff00003800000 */
.L_x_1720:
[----:B------:R-:W2:Y:S02]  /*0c00*/  LDG.E.U8 R4, desc[UR36][R4.64] ;  /* 0x0000002404047981 */ /* 0x000ea4000c1e1100 */
[----:B--2---:R-:W-:-:S04]  /*0c10*/  ISETP.NE.AND P0, PT, R4, RZ, PT ;  /* 0x000000ff0400720c */ /* 0x004fc80003f05270 */
[----:B------:R-:W-:Y:S01]  /*0c20*/  P2R R18, PR, RZ, 0x1 ;  /* 0x00000001ff127803 */ /* 0x000fe20000000000 */
[----:B------:R-:W-:Y:S08]  /*0c30*/  BRA `(.L_x_1703) ;  /* 0x0000000000207947 */ /* 0x000ff00003800000 */
.L_x_1719:
[----:B------:R-:W2:Y:S02]  /*0c40*/  LDG.E.64 R4, desc[UR36][R4.64] ;  /* 0x0000002404047981 */ /* 0x000ea4000c1e1b00 */
[----:B--2---:R-:W-:-:S04]  /*0c50*/  ISETP.NE.U32.AND P0, PT, R4, RZ, PT ;  /* 0x000000ff0400720c */ /* 0x004fc80003f05070 */
[----:B------:R-:W-:-:S04]  /*0c60*/  ISETP.NE.AND.EX P0, PT, R5, RZ, PT, P0 ;  /* 0x000000ff0500720c */ /* 0x000fc80003f05300 */
[----:B------:R-:W-:Y:S01]  /*0c70*/  P2R R18, PR, RZ, 0x1 ;  /* 0x00000001ff127803 */ /* 0x000fe20000000000 */
[----:B------:R-:W-:Y:S08]  /*0c80*/  BRA `(.L_x_1703) ;  /* 0x00000000000c7947 */ /* 0x000ff00003800000 */
.L_x_1718:
[----:B------:R-:W2:Y:S02]  /*0c90*/  LDG.E R4, desc[UR36][R4.64] ;  /* 0x0000002404047981 */ /* 0x000ea4000c1e1900 */
[----:B--2---:R-:W-:-:S04]  /*0ca0*/  ISETP.NE.AND P0, PT, R4, RZ, PT ;  /* 0x000000ff0400720c */ /* 0x004fc80003f05270 */
[----:B------:R-:W-:-:S09]  /*0cb0*/  P2R R18, PR, RZ, 0x1 ;  /* 0x00000001ff127803 */ /* 0x000fd20000000000 */
.L_x_1703:
[----:B------:R-:W-:Y:S05]  /*0cc0*/  BSYNC.RECONVERGENT B6 ;  /* 0x0000000000067941 */ /* 0x000fea0003800200 */
.L_x_1697:
[----:B------:R-:W-:-:S07]  /*0cd0*/  VIADD R23, R17, 0x80 ;  /* 0x0000008011177836 */ /* 0x000fce0000000000 */
.L_x_1696:
[----:B------:R-:W-:Y:S05]  /*0ce0*/  BSYNC.RECONVERGENT B7 ;  /* 0x0000000000077941 */ /* 0x000fea0003800200 */
.L_x_1695:
[----:B------:R-:W-:Y:S01]  /*0cf0*/  ISETP.GE.AND P0, PT, R23, R16, PT ;  /* 0x000000101700720c */ /* 0x000fe20003f06270 */
[----:B------:R-:W-:Y:S01]  /*0d00*/  BSSY.RECONVERGENT B7, `(.L_x_1722) ;  /* 0x00000c5000077945 */ /* 0x000fe20003800200 */
[----:B------:R-:W-:-:S04]  /*0d10*/  PLOP3.LUT P1, PT, PT, PT, PT, 0x8, 0x80 ;  /* 0x000000000080781c */ /* 0x000fc80003f2e170 */
[----:B------:R-:W-:-:S07]  /*0d20*/  P2R R19, PR, RZ, 0x2 ;  /* 0x00000002ff137803 */ /* 0x000fce0000000000 */
[----:B------:R-:W-:Y:S05]  /*0d30*/  @P0 BRA `(.L_x_1723) ;  /* 0x0000000c00040947 */ /* 0x000fea0003800000 */
        /* <DEDUP_REMOVED lines=22> */
.L_x_1728:
[----:B------:R-:W2:Y:S02]  /*0ea0*/  LDG.E.U8 R4, desc[UR36][R4.64] ;  /* 0x0000002404047981 */ /* 0x000ea4000c1e1100 */
[----:B--2---:R-:W-:-:S04]  /*0eb0*/  ISETP.NE.AND P0, PT, R4, RZ, PT ;  /* 0x000000ff0400720c */ /* 0x004fc80003f05270 */
[----:B------:R-:W-:Y:S01]  /*0ec0*/  P2R R19, PR, RZ, 0x1 ;  /* 0x00000001ff137803 */ /* 0x000fe20000000000 */
[----:B------:R-:W-:Y:S08]  /*0ed0*/  BRA `(.L_x_1730) ;  /* 0x0000000800947947 */ /* 0x000ff00003800000 */
.L_x_1727:
        /* <DEDUP_REMOVED lines=11> */
.L_x_1732:
[----:B------:R-:W2:Y:S02]  /*0f90*/  LDG.E R4, desc[UR36][R4.64] ;  /* 0x0000002404047981 */ /* 0x000ea4000c1e1900 */
[----:B--2---:R-:W-:-:S04]  /*0fa0*/  ISETP.NE.AND P0, PT, R4, RZ, PT ;  /* 0x000000ff0400720c */ /* 0x004fc80003f05270 */
[----:B------:R-:W-:Y:S01]  /*0fb0*/  P2R R19, PR, RZ, 0x1 ;  /* 0x00000001ff137803 */ /* 0x000fe20000000000 */
[----:B------:R-:W-:Y:S08]  /*0fc0*/  BRA `(.L_x_1730) ;  /* 0x0000000800587947 */ /* 0x000ff00003800000 */
.L_x_1731:
[----:B------:R-:W2:Y:S02]  /*0fd0*/  LDG.E.U16 R4, desc[UR36][R4.64] ;  /* 0x0000002404047981 */ /* 0x000ea4000c1e1500 */
[----:B--2---:R-:W-:-:S04]  /*0fe0*/  ISETP.NE.AND P0, PT, R4, RZ, PT ;  /* 0x000000ff0400720c */ /* 0x004fc80003f05270 */
[----:B------:R-:W-:Y:S01]  /*0ff0*/  P2R R19, PR, RZ, 0x1 ;  /* 0x00000001ff137803 */ /* 0x000fe20000000000 */
[----:B------:R-:W-:Y:S08]  /*1000*/  BRA `(.L_x_1730) ;  /* 0x0000000800487947 */ /* 0x000ff00003800000 */
.L_x_1726:
        /* <DEDUP_REMOVED lines=10> */
.L_x_1734:
[----:B------:R-:W2:Y:S02]  /*10b0*/  LDG.E.U16 R0, desc[UR36][R4.64] ;  /* 0x0000002404007981 */ /* 0x000ea4000c1e1500 */
[----:B--2---:R-:W-:-:S05]  /*10c0*/  HADD2.F32 R0, -RZ, R0.H0_H0 ;  /* 0x20000000ff007230 */ /* 0x004fca0000004100 */
[----:B------:R-:W-:-:S04]  /*10d0*/  FSETP.NEU.FTZ.AND P0, PT, R0, RZ, PT ;  /* 0x000000ff0000720b */ /* 0x000fc80003f1d000 */
[----:B------:R-:W-:Y:S01]  /*10e0*/  P2R R19, PR, RZ, 0x1 ;  /* 0x00000001ff137803 */ /* 0x000fe20000000000 */
[----:B------:R-:W-:Y:S08]  /*10f0*/  BRA `(.L_x_1730) ;  /* 0x00000008000c7947 */ /* 0x000ff00003800000 */
.L_x_1733:
        /* <DEDUP_REMOVED lines=12> */
.L_x_1736:
        /* <DEDUP_REMOVED lines=10> */
.L_x_1735:
[----:B------:R-:W2:Y:S02]  /*1260*/  LDG.E.64 R4, desc[UR36][R4.64] ;  /* 0x0000002404047981 */ /* 0x000ea4000c1e1b00 */
[----:B--2---:R-:W0:Y:S02]  /*1270*/  DSETP.NEU.AND P0, PT, R4, RZ, PT ;  /* 0x000000ff0400722a */ /* 0x004e240003f0d000 */
[----:B0-----:R-:W-:Y:S01]  /*1280*/  P2R R19, PR, RZ, 0x1 ;  /* 0x00000001ff137803 */ /* 0x001fe20000000000 */
[----:B------:R-:W-:Y:S06]  /*1290*/  BRA `(.L_x_1730) ;  /* 0x0000000400a47947 */ /* 0x000fec0003800000 */
.L_x_1725:
        /* <DEDUP_REMOVED lines=12> */
.L_x_1739:
        /* <DEDUP_REMOVED lines=9> */
.L_x_1738:
        /* <DEDUP_REMOVED lines=10> */
.L_x_1741:
[----:B------:R-:W2:Y:S02]  /*1490*/  LDG.E.U8 R3, desc[UR36][R4.64] ;  /* 0x0000002404037981 */ /* 0x000ea4000c1e1100 */
[----:B--2---:R-:W-:-:S05]  /*14a0*/  IMAD.SHL.U32 R0, R3, 0x2000000, RZ ;  /* 0x0200000003007824 */ /* 0x004fca00078e00ff */
[----:B------:R-:W-:-:S13]  /*14b0*/  ISETP.GE.U32.AND P0, PT, R0, 0x8000000, PT ;  /* 0x080000000000780c */ /* 0x000fda0003f06070 */
[----:B------:R-:W-:Y:S01]  /*14c0*/  @!P0 IMAD.SHL.U32 R3, R3, 0x100, RZ ;  /* 0x0000010003038824 */ /* 0x000fe200078e00ff */
[----:B------:R-:W-:-:S04]  /*14d0*/  @P0 LEA.HI R0, R0, 0x70000000, RZ, 0x1c ;  /* 0x7000000000000811 */ /* 0x000fc800078fe0ff */
[----:B------:R-:W-:Y:S01]  /*14e0*/  @!P0 LOP3.LUT R3, R3, 0x7f00, RZ, 0xc0, !PT ;  /* 0x00007f0003038812 */ /* 0x000fe200078ec0ff */
[----:B------:R-:W-:-:S03]  /*14f0*/  @P0 FMUL.FTZ R0, R0, 1.9259299443872358531e-34 ;  /* 0x0780000000000820 */ /* 0x000fc60000410000 */
[----:B------:R-:W-:-:S05]  /*1500*/  @!P0 LOP3.LUT R3, R3, 0x3f000000, RZ, 0xfc, !PT ;  /* 0x3f00000003038812 */ /* 0x000fca00078efcff */
[----:B------:R-:W-:-:S05]  /*1510*/  @!P0 FADD.FTZ R0, R3, -0.5 ;  /* 0xbf00000003008421 */ /* 0x000fca0000010000 */
[----:B------:R-:W-:-:S04]  /*1520*/  LOP3.LUT P0, RZ, R0, 0x7fffffff, RZ, 0xc0, !PT ;  /* 0x7fffffff00ff7812 */ /* 0x000fc8000780c0ff */
[----:B------:R-:W-:Y:S01]  /*1530*/  P2R R19, PR, RZ, 0x1 ;  /* 0x00000001ff137803 */ /* 0x000fe20000000000 */
[----:B------:R-:W-:Y:S08]  /*1540*/  BRA `(.L_x_1730) ;  /* 0x0000000000f87947 */ /* 0x000ff00003800000 */
.L_x_1740:
[----:B------:R-:W2:Y:S02]  /*1550*/  LDG.E.U16 R0, desc[UR36][R4.64] ;  /* 0x0000002404007981 */ /* 0x000ea4000c1e1500 */
[----:B--2---:R-:W-:-:S05]  /*1560*/  IMAD.U32 R0, R0, 0x10000, RZ ;  /* 0x0001000000007824 */ /* 0x004fca00078e00ff */
[----:B------:R-:W-:-:S04]  /*1570*/  FSETP.NEU.FTZ.AND P0, PT, R0, RZ, PT ;  /* 0x000000ff0000720b */ /* 0x000fc80003f1d000 */
[----:B------:R-:W-:Y:S01]  /*1580*/  P2R R19, PR, RZ, 0x1 ;  /* 0x00000001ff137803 */ /* 0x000fe20000000000 */
[----:B------:R-:W-:Y:S08]  /*1590*/  BRA `(.L_x_1730) ;  /* 0x0000000000e47947 */ /* 0x000ff00003800000 */
.L_x_1737:
        /* <DEDUP_REMOVED lines=12> */
.L_x_1744:
[----:B------:R-:W2:Y:S02]  /*1660*/  LDG.E.U8 R4, desc[UR36][R4.64] ;  /* 0x0000002404047981 */ /* 0x000ea4000c1e1100 */
[----:B--2---:R-:W-:-:S04]  /*1670*/  ISETP.NE.AND P0, PT, R4, RZ, PT ;  /* 0x000000ff0400720c */ /* 0x004fc80003f05270 */
[----:B------:R-:W-:Y:S01]  /*1680*/  P2R R19, PR, RZ, 0x1 ;  /* 0x00000001ff137803 */ /* 0x000fe20000000000 */
[----:B------:R-:W-:Y:S08]  /*1690*/  BRA `(.L_x_1730) ;  /* 0x0000000000a47947 */ /* 0x000ff00003800000 */
.L_x_1743:
[----:B------:R-:W2:Y:S02]  /*16a0*/  LDG.E.U8 R4, desc[UR36][R4.64] ;  /* 0x0000002404047981 */ /* 0x000ea4000c1e1100 */
[----:B--2---:R-:W-:-:S04]  /*16b0*/  ISETP.NE.AND P0, PT, R4, RZ, PT ;  /* 0x000000ff0400720c */ /* 0x004fc80003f05270 */
[----:B------:R-:W-:Y:S01]  /*16c0*/  P2R R19, PR, RZ, 0x1 ;  /* 0x00000001ff137803 */ /* 0x000fe20000000000 */
[----:B------:R-:W-:Y:S08]  /*16d0*/  BRA `(.L_x_1730) ;  /* 0x0000000000947947 */ /* 0x000ff00003800000 */
.L_x_1742:
[----:B------:R-:W-:-:S09]  /*16e0*/  UISETP.NE.AND UP0, UPT, UR4, 0x1c, UPT ;  /* 0x0000001c0400788c */ /* 0x000fd2000bf05270 */
[----:B------:R-:W-:Y:S05]  /*16f0*/  BRA.U !UP0, `(.L_x_1745) ;  /* 0x0000000108807547 */ /* 0x000fea000b800000 */
        /* <DEDUP_REMOVED lines=8> */
.L_x_1729:
        /* <DEDUP_REMOVED lines=16> */
.L_x_1747:
[----:B------:R-:W-:-:S04]  /*1880*/  PLOP3.LUT P0, PT, PT, PT, PT, 0x8, 0x80 ;  /* 0x000000000080781c */ /* 0x000fc80003f0e170 */
[----:B------:R-:W-:Y:S01]  /*1890*/  P2R R19, PR, RZ, 0x1 ;  /* 0x00000001ff137803 */ /* 0x000fe20000000000 */
[----:B------:R-:W-:Y:S08]  /*18a0*/  BRA `(.L_x_1730) ;  /* 0x0000000000207947 */ /* 0x000ff00003800000 */
.L_x_1746:
[----:B------:R-:W2:Y:S02]  /*18b0*/  LDG.E.64 R4, desc[UR36][R4.64] ;  /* 0x0000002404047981 */ /* 0x000ea4000c1e1b00 */
[----:B--2---:R-:W-:-:S04]  /*18c0*/  ISETP.NE.U32.AND P0, PT, R4, RZ, PT ;  /* 0x000000ff0400720c */ /* 0x004fc80003f05070 */
[----:B------:R-:W-:-:S04]  /*18d0*/  ISETP.NE.AND.EX P0, PT, R5, RZ, PT, P0 ;  /* 0x000000ff0500720c */ /* 0x000fc80003f05300 */
[----:B------:R-:W-:Y:S01]  /*18e0*/  P2R R19, PR, RZ, 0x1 ;  /* 0x00000001ff137803 */ /* 0x000fe20000000000 */
[----:B------:R-:W-:Y:S08]  /*18f0*/  BRA `(.L_x_1730) ;  /* 0x00000000000c7947 */ /* 0x000ff00003800000 */
.L_x_1745:
[----:B------:R-:W2:Y:S02]  /*1900*/  LDG.E R4, desc[UR36][R4.64] ;  /* 0x0000002404047981 */ /* 0x000ea4000c1e1900 */
[----:B--2---:R-:W-:-:S04]  /*1910*/  ISETP.NE.AND P0, PT, R4, RZ, PT ;  /* 0x000000ff0400720c */ /* 0x004fc80003f05270 */
[----:B------:R-:W-:-:S09]  /*1920*/  P2R R19, PR, RZ, 0x1 ;  /* 0x00000001ff137803 */ /* 0x000fd20000000000 */
.L_x_1730:
[----:B------:R-:W-:Y:S05]  /*1930*/  BSYNC.RECONVERGENT B6 ;  /* 0x0000000000067941 */ /* 0x000fea0003800200 */
.L_x_1724:
[----:B------:R-:W-:-:S07]  /*1940*/  VIADD R23, R23, 0x80 ;  /* 0x0000008017177836 */ /* 0x000fce0000000000 */
.L_x_1723:
[----:B------:R-:W-:Y:S05]  /*1950*/  BSYNC.RECONVERGENT B7 ;  /* 0x0000000000077941 */ /* 0x000fea0003800200 */
.L_x_1722:
        /* <DEDUP_REMOVED lines=27> */
.L_x_1754:
[----:B------:R-:W2:Y:S02]  /*1b10*/  LDG.E.U8 R4, desc[UR36][R4.64] ;  /* 0x0000002404047981 */ /* 0x000ea4000c1e1100 */
[----:B--2---:R-:W-:-:S04]  /*1b20*/  ISETP.NE.AND P0, PT, R4, RZ, PT ;  /* 0x000000ff0400720c */ /* 0x004fc80003f05270 */
[----:B------:R-:W-:Y:S01]  /*1b30*/  P2R R22, PR, RZ, 0x1 ;  /* 0x00000001ff167803 */ /* 0x000fe20000000000 */
[----:B------:R-:W-:Y:S08]  /*1b40*/  BRA `(.L_x_1756) ;  /* 0x0000000800947947 */ /* 0x000ff00003800000 */
.L_x_1753:
        /* <DEDUP_REMOVED lines=11> */
.L_x_1758:
[----:B------:R-:W2:Y:S02]  /*1c00*/  LDG.E R4, desc[UR36][R4.64] ;  /* 0x0000002404047981 */ /* 0x000ea4000c1e1900 */
[----:B--2---:R-:W-:-:S04]  /*1c10*/  ISETP.NE.AND P0, PT, R4, RZ, PT ;  /* 0x000000ff0400720c */ /* 0x004fc80003f05270 */
[----:B------:R-:W-:Y:S01]  /*1c20*/  P2R R22, PR, RZ, 0x1 ;  /* 0x00000001ff167803 */ /* 0x000fe20000000000 */
[----:B------:R-:W-:Y:S08]  /*1c30*/  BRA `(.L_x_1756) ;  /* 0x0000000800587947 */ /* 0x000ff00003800000 */
.L_x_1757:
[----:B------:R-:W2:Y:S02]  /*1c40*/  LDG.E.U16 R4, desc[UR36][R4.64] ;  /* 0x0000002404047981 */ /* 0x000ea4000c1e1500 */
[----:B--2---:R-:W-:-:S04]  /*1c50*/  ISETP.NE.AND P0, PT, R4, RZ, PT ;  /* 0x000000ff0400720c */ /* 0x004fc80003f05270 */
[----:B------:R-:W-:Y:S01]  /*1c60*/  P2R R22, PR, RZ, 0x1 ;  /* 0x00000001ff167803 */ /* 0x000fe20000000000 */
[----:B------:R-:W-:Y:S08]  /*1c70*/  BRA `(.L_x_1756) ;  /* 0x0000000800487947 */ /* 0x000ff00003800000 */
.L_x_1752:
        /* <DEDUP_REMOVED lines=10> */
.L_x_1760:
[----:B------:R-:W2:Y:S02]  /*1d20*/  LDG.E.U16 R0, desc[UR36][R4.64] ;  /* 0x0000002404007981 */ /* 0x000ea4000c1e1500 */
[----:B--2---:R-:W-:-:S05]  /*1d30*/  HADD2.F32 R0, -RZ, R0.H0_H0 ;  /* 0x20000000ff007230 */ /* 0x004fca0000004100 */
[----:B------:R-:W-:-:S04]  /*1d40*/  FSETP.NEU.FTZ.AND P0, PT, R0, RZ, PT ;  /* 0x000000ff0000720b */ /* 0x000fc80003f1d000 */
[----:B------:R-:W-:Y:S01]  /*1d50*/  P2R R22, PR, RZ, 0x1 ;  /* 0x00000001ff167803 */ /* 0x000fe20000000000 */
[----:B------:R-:W-:Y:S08]  /*1d60*/  BRA `(.L_x_1756) ;  /* 0x00000008000c7947 */ /* 0x000ff00003800000 */
.L_x_1759:
        /* <DEDUP_REMOVED lines=12> */
.L_x_1762:
        /* <DEDUP_REMOVED lines=10> */
.L_x_1761:
[----:B------:R-:W2:Y:S02]  /*1ed0*/  LDG.E.64 R4, desc[UR36][R4.64] ;  /* 0x0000002404047981 */ /* 0x000ea4000c1e1b00 */
[----:B--2---:R-:W0:Y:S02]  /*1ee0*/  DSETP.NEU.AND P0, PT, R4, RZ, PT ;  /* 0x000000ff0400722a */ /* 0x004e240003f0d000 */
[----:B0-----:R-:W-:Y:S01]  /*1ef0*/  P2R R22, PR, RZ, 0x1 ;  /* 0x00000001ff167803 */ /* 0x001fe20000000000 */
[----:B------:R-:W-:Y:S06]  /*1f00*/  BRA `(.L_x_1756) ;  /* 0x0000000400a47947 */ /* 0x000fec0003800000 */
.L_x_1751:
        /* <DEDUP_REMOVED lines=12> */
.L_x_1765:
        /* <DEDUP_REMOVED lines=9> */
.L_x_1764:
        /* <DEDUP_REMOVED lines=10> */
.L_x_1767:
        /* <DEDUP_REMOVED lines=12> */
.L_x_1766:
[----:B------:R-:W2:Y:S02]  /*21c0*/  LDG.E.U16 R0, desc[UR36][R4.64] ;  /* 0x0000002404007981 */ /* 0x000ea4000c1e1500 */
[----:B--2---:R-:W-:-:S05]  /*21d0*/  IMAD.U32 R0, R0, 0x10000, RZ ;  /* 0x0001000000007824 */ /* 0x004fca00078e00ff */
[----:B------:R-:W-:-:S04]  /*21e0*/  FSETP.NEU.FTZ.AND P0, PT, R0, RZ, PT ;  /* 0x000000ff0000720b */ /* 0x000fc80003f1d000 */
[----:B------:R-:W-:Y:S01]  /*21f0*/  P2R R22, PR, RZ, 0x1 ;  /* 0x00000001ff167803 */ /* 0x000fe20000000000 */
[----:B------:R-:W-:Y:S08]  /*2200*/  BRA `(.L_x_1756) ;  /* 0x0000000000e47947 */ /* 0x000ff00003800000 */
.L_x_1763:
        /* <DEDUP_REMOVED lines=12> */
.L_x_1770:
[----:B------:R-:W2:Y:S02]  /*22d0*/  LDG.E.U8 R4, desc[UR36][R4.64] ;  /* 0x0000002404047981 */ /* 0x000ea4000c1e1100 */
[----:B--2---:R-:W-:-:S04]  /*22e0*/  ISETP.NE.AND P0, PT, R4, RZ, PT ;  /* 0x000000ff0400720c */ /* 0x004fc80003f05270 */
[----:B------:R-:W-:Y:S01]  /*22f0*/  P2R R22, PR, RZ, 0x1 ;  /* 0x00000001ff167803 */ /* 0x000fe20000000000 */
[----:B------:R-:W-:Y:S08]  /*2300*/  BRA `(.L_x_1756) ;  /* 0x0000000000a47947 */ /* 0x000ff00003800000 */
.L_x_1769:
[----:B------:R-:W2:Y:S02]  /*2310*/  LDG.E.U8 R4, desc[UR36][R4.64] ;  /* 0x0000002404047981 */ /* 0x000ea4000c1e1100 */
[----:B--2---:R-:W-:-:S04]  /*2320*/  ISETP.NE.AND P0, PT, R4, RZ, PT ;  /* 0x000000ff0400720c */ /* 0x004fc80003f05270 */
[----:B------:R-:W-:Y:S01]  /*2330*/  P2R R22, PR, RZ, 0x1 ;  /* 0x00000001ff167803 */ /* 0x000fe20000000000 */
[----:B------:R-:W-:Y:S08]  /*2340*/  BRA `(.L_x_1756) ;  /* 0x0000000000947947 */ /* 0x000ff00003800000 */
.L_x_1768:
        /* <DEDUP_REMOVED lines=10> */
.L_x_1755:
        /* <DEDUP_REMOVED lines=16> */
.L_x_1773:
[----:B------:R-:W-:-:S04]  /*24f0*/  PLOP3.LUT P0, PT, PT, PT, PT, 0x8, 0x80 ;  /* 0x000000000080781c */ /* 0x000fc80003f0e170 */
[----:B------:R-:W-:Y:S01]  /*2500*/  P2R R22, PR, RZ, 0x1 ;  /* 0x00000001ff167803 */ /* 0x000fe20000000000 */
[----:B------:R-:W-:Y:S08]  /*2510*/  BRA `(.L_x_1756) ;  /* 0x0000000000207947 */ /* 0x000ff00003800000 */
.L_x_1772:
[----:B------:R-:W2:Y:S02]  /*2520*/  LDG.E.64 R4, desc[UR36][R4.64] ;  /* 0x0000002404047981 */ /* 0x000ea4000c1e1b00 */
[----:B--2---:R-:W-:-:S04]  /*2530*/  ISETP.NE.U32.AND P0, PT, R4, RZ, PT ;  /* 0x000000ff0400720c */ /* 0x004fc80003f05070 */
[----:B------:R-:W-:-:S04]  /*2540*/  ISETP.NE.AND.EX P0, PT, R5, RZ, PT, P0 ;  /* 0x000000ff0500720c */ /* 0x000fc80003f05300 */
[----:B------:R-:W-:Y:S01]  /*2550*/  P2R R22, PR, RZ, 0x1 ;  /* 0x00000001ff167803 */ /* 0x000fe20000000000 */
[----:B------:R-:W-:Y:S08]  /*2560*/  BRA `(.L_x_1756) ;  /* 0x00000000000c7947 */ /* 0x000ff00003800000 */
.L_x_1771:
[----:B------:R-:W2:Y:S02]  /*2570*/  LDG.E R4, desc[UR36][R4.64] ;  /* 0x0000002404047981 */ /* 0x000ea4000c1e1900 */
[----:B--2---:R-:W-:-:S04]  /*2580*/  ISETP.NE.AND P0, PT, R4, RZ, PT ;  /* 0x000000ff0400720c */ /* 0x004fc80003f05270 */
[----:B------:R-:W-:-:S09]  /*2590*/  P2R R22, PR, RZ, 0x1 ;  /* 0x00000001ff167803 */ /* 0x000fd20000000000 */
.L_x_1756:
[----:B------:R-:W-:Y:S05]  /*25a0*/  BSYNC.RECONVERGENT B6 ;  /* 0x0000000000067941 */ /* 0x000fea0003800200 */
.L_x_1750:
[----:B------:R-:W-:-:S07]  /*25b0*/  VIADD R23, R23, 0x80 ;  /* 0x0000008017177836 */ /* 0x000fce0000000000 */
.L_x_1749:
[----:B------:R-:W-:Y:S05]  /*25c0*/  BSYNC.RECONVERGENT B7 ;  /* 0x0000000000077941 */ /* 0x000fea0003800200 */
.L_x_1748:
        /* <DEDUP_REMOVED lines=26> */
.L_x_1779:
[----:B------:R-:W2:Y:S02]  /*2770*/  LDG.E.U8 R4, desc[UR36][R4.64] ;  /* 0x0000002404047981 */ /* 0x000ea4000c1e1100 */
[----:B--2---:R-:W-:-:S04]  /*2780*/  ISETP.NE.AND P0, PT, R4, RZ, PT ;  /* 0x000000ff0400720c */ /* 0x004fc80003f05270 */
[----:B------:R-:W-:Y:S01]  /*2790*/  P2R R24, PR, RZ, 0x1 ;  /* 0x00000001ff187803 */ /* 0x000fe20000000000 */
[----:B------:R-:W-:Y:S08]  /*27a0*/  BRA `(.L_x_1775) ;  /* 0x00000008008c7947 */ /* 0x000ff00003800000 */
.L_x_1778:
        /* <DEDUP_REMOVED lines=11> */
.L_x_1782:
[----:B------:R-:W2:Y:S02]  /*2860*/  LDG.E R4, desc[UR36][R4.64] ;  /* 0x0000002404047981 */ /* 0x000ea4000c1e1900 */
[----:B--2---:R-:W-:-:S04]  /*2870*/  ISETP.NE.AND P0, PT, R4, RZ, PT ;  /* 0x000000ff0400720c */ /* 0x004fc80003f05270 */
[----:B------:R-:W-:Y:S01]  /*2880*/  P2R R24, PR, RZ, 0x1 ;  /* 0x00000001ff187803 */ /* 0x000fe20000000000 */
[----:B------:R-:W-:Y:S08]  /*2890*/  BRA `(.L_x_1775) ;  /* 0x0000000800507947 */ /* 0x000ff00003800000 */
.L_x_1781:
[----:B------:R-:W2:Y:S02]  /*28a0*/  LDG.E.U16 R4, desc[UR36][R4.64] ;  /* 0x0000002404047981 */ /* 0x000ea4000c1e1500 */
[----:B--2---:R-:W-:-:S04]  /*28b0*/  ISETP.NE.AND P0, PT, R4, RZ, PT ;  /* 0x000000ff0400720c */ /* 0x004fc80003f05270 */
[----:B------:R-:W-:Y:S01]  /*28c0*/  P2R R24, PR, RZ, 0x1 ;  /* 0x00000001ff187803 */ /* 0x000fe20000000000 */
[----:B------:R-:W-:Y:S08]  /*28d0*/  BRA `(.L_x_1775) ;  /* 0x0000000800407947 */ /* 0x000ff00003800000 */
.L_x_1777:
        /* <DEDUP_REMOVED lines=10> */
.L_x_1784:
[----:B------:R-:W2:Y:S02]  /*2980*/  LDG.E.U16 R0, desc[UR36][R4.64] ;  /* 0x0000002404007981 */ /* 0x000ea4000c1e1500 */
[----:B--2---:R-:W-:-:S05]  /*2990*/  HADD2.F32 R0, -RZ, R0.H0_H0 ;  /* 0x20000000ff007230 */ /* 0x004fca0000004100 */
[----:B------:R-:W-:-:S04]  /*29a0*/  FSETP.NEU.FTZ.AND P0, PT, R0, RZ, PT ;  /* 0x000000ff0000720b */ /* 0x000fc80003f1d000 */
[----:B------:R-:W-:Y:S01]  /*29b0*/  P2R R24, PR, RZ, 0x1 ;  /* 0x00000001ff187803 */ /* 0x000fe20000000000 */
[----:B------:R-:W-:Y:S08]  /*29c0*/  BRA `(.L_x_1775) ;  /* 0x0000000800047947 */ /* 0x000ff00003800000 */
.L_x_1783:
        /* <DEDUP_REMOVED lines=12> */
.L_x_1786:
        /* <DEDUP_REMOVED lines=10> */
.L_x_1785:
[----:B------:R-:W2:Y:S02]  /*2b30*/  LDG.E.64 R4, desc[UR36][R4.64] ;  /* 0x0000002404047981 */ /* 0x000ea4000c1e1b00 */
[----:B--2---:R-:W0:Y:S02]  /*2b40*/  DSETP.NEU.AND P0, PT, R4, RZ, PT ;  /* 0x000000ff0400722a */ /* 0x004e240003f0d000 */
[----:B0-----:R-:W-:Y:S01]  /*2b50*/  P2R R24, PR, RZ, 0x1 ;  /* 0x00000001ff187803 */ /* 0x001fe20000000000 */
[----:B------:R-:W-:Y:S06]  /*2b60*/  BRA `(.L_x_1775) ;  /* 0x00000004009c7947 */ /* 0x000fec0003800000 */
.L_x_1776:
        /* <DEDUP_REMOVED lines=12> */
.L_x_1789:
        /* <DEDUP_REMOVED lines=9> */
.L_x_1788:
        /* <DEDUP_REMOVED lines=10> */
.L_x_1791:
        /* <DEDUP_REMOVED lines=12> */
.L_x_1790:
[----:B------:R-:W2:Y:S02]  /*2e20*/  LDG.E.U16 R0, desc[UR36][R4.64] ;  /* 0x0000002404007981 */ /* 0x000ea4000c1e1500 */
[----:B--2---:R-:W-:-:S05]  /*2e30*/  IMAD.U32 R0, R0, 0x10000, RZ ;  /* 0x0001000000007824 */ /* 0x004fca00078e00ff */
[----:B------:R-:W-:-:S04]  /*2e40*/  FSETP.NEU.FTZ.AND P0, PT, R0, RZ, PT ;  /* 0x000000ff0000720b */ /* 0x000fc80003f1d000 */
[----:B------:R-:W-:Y:S01]  /*2e50*/  P2R R24, PR, RZ, 0x1 ;  /* 0x00000001ff187803 */ /* 0x000fe20000000000 */
[----:B------:R-:W-:Y:S08]  /*2e60*/  BRA `(.L_x_1775) ;  /* 0x0000000000dc7947 */ /* 0x000ff00003800000 */
.L_x_1787:
        /* <DEDUP_REMOVED lines=12> */
.L_x_1794:
[----:B------:R-:W2:Y:S02]  /*2f30*/  LDG.E.U8 R4, desc[UR36][R4.64] ;  /* 0x0000002404047981 */ /* 0x000ea4000c1e1100 */
[----:B--2---:R-:W-:-:S04]  /*2f40*/  ISETP.NE.AND P0, PT, R4, RZ, PT ;  /* 0x000000ff0400720c */ /* 0x004fc80003f05270 */
[----:B------:R-:W-:Y:S01]  /*2f50*/  P2R R24, PR, RZ, 0x1 ;  /* 0x00000001ff187803 */ /* 0x000fe20000000000 */
[----:B------:R-:W-:Y:S08]  /*2f60*/  BRA `(.L_x_1775) ;  /* 0x00000000009c7947 */ /* 0x000ff00003800000 */
.L_x_1793:
[----:B------:R-:W2:Y:S02]  /*2f70*/  LDG.E.U8 R4, desc[UR36][R4.64] ;  /* 0x0000002404047981 */ /* 0x000ea4000c1e1100 */
[----:B--2---:R-:W-:-:S04]  /*2f80*/  ISETP.NE.AND P0, PT, R4, RZ, PT ;  /* 0x000000ff0400720c */ /* 0x004fc80003f05270 */
[----:B------:R-:W-:Y:S01]  /*2f90*/  P2R R24, PR, RZ, 0x1 ;  /* 0x00000001ff187803 */ /* 0x000fe20000000000 */
[----:B------:R-:W-:Y:S08]  /*2fa0*/  BRA `(.L_x_1775) ;  /* 0x00000000008c7947 */ /* 0x000ff00003800000 */
.L_x_1792:
        /* <DEDUP_REMOVED lines=10> */
.L_x_1780:
        /* <DEDUP_REMOVED lines=16> */
.L_x_1797:
[----:B------:R-:W-:Y:S05]  /*3150*/  BRA `(.L_x_1775) ;  /* 0x0000000000207947 */ /* 0x000fea0003800000 */
.L_x_1796:
[----:B------:R-:W2:Y:S02]  /*3160*/  LDG.E.64 R4, desc[UR36][R4.64] ;  /* 0x0000002404047981 */ /* 0x000ea4000c1e1b00 */
[----:B--2---:R-:W-:-:S04]  /*3170*/  ISETP.NE.U32.AND P0, PT, R4, RZ, PT ;  /* 0x000000ff0400720c */ /* 0x004fc80003f05070 */
[----:B------:R-:W-:-:S04]  /*3180*/  ISETP.NE.AND.EX P0, PT, R5, RZ, PT, P0 ;  /* 0x000000ff0500720c */ /* 0x000fc80003f05300 */
[----:B------:R-:W-:Y:S01]  /*3190*/  P2R R24, PR, RZ, 0x1 ;  /* 0x00000001ff187803 */ /* 0x000fe20000000000 */
[----:B------:R-:W-:Y:S08]  /*31a0*/  BRA `(.L_x_1775) ;  /* 0x00000000000c7947 */ /* 0x000ff00003800000 */
.L_x_1795:
[----:B------:R-:W2:Y:S02]  /*31b0*/  LDG.E R4, desc[UR36][R4.64] ;  /* 0x0000002404047981 */ /* 0x000ea4000c1e1900 */
[----:B--2---:R-:W-:-:S04]  /*31c0*/  ISETP.NE.AND P0, PT, R4, RZ, PT ;  /* 0x000000ff0400720c */ /* 0x004fc80003f05270 */
[----:B------:R-:W-:-:S09]  /*31d0*/  P2R R24, PR, RZ, 0x1 ;  /* 0x00000001ff187803 */ /* 0x000fd20000000000 */
.L_x_1775:
[----:B------:R-:W-:Y:S05]  /*31e0*/  BSYNC.RECONVERGENT B6 ;  /* 0x0000000000067941 */ /* 0x000fea0003800200 */
.L_x_1774:
[----:B------:R-:W0:Y:S01]  /*31f0*/  LDCU.U8 UR4, c[0x0][0x385] ;  /* 0x000070a0ff0477ac */ /* 0x000e220008000000 */
[----:B------:R-:W-:Y:S01]  /*3200*/  ISETP.NE.AND P1, PT, R18, RZ, PT ;  /* 0x000000ff1200720c */ /* 0x000fe20003f25270 */
[----:B------:R-:W-:Y:S01]  /*3210*/  BSSY.RECONVERGENT B8, `(.L_x_1798) ;  /* 0x00002a2000087945 */ /* 0x000fe20003800200 */
[----:B------:R-:W1:Y:S01]  /*3220*/  LDC.U8 R18, c[0x0][0x3a4] ;  /* 0x0000e900ff127b82 */ /* 0x000e620000000000 */
[----:B------:R-:W-:Y:S02]  /*3230*/  ISETP.GE.AND P0, PT, R17, R16, PT ;  /* 0x000000101100720c */ /* 0x000fe40003f06270 */
[----:B------:R-:W-:Y:S01]  /*3240*/  BSSY.RELIABLE B7, `(.L_x_1799) ;  /* 0x00001c6000077945 */ /* 0x000fe20003800100 */
[----:B------:R-:W-:Y:S02]  /*3250*/  ISETP.NE.AND P2, PT, R19, RZ, PT ;  /* 0x000000ff1300720c */ /* 0x000fe40003f45270 */
[----:B------:R-:W-:Y:S02]  /*3260*/  ISETP.NE.AND P3, PT, R22, RZ, PT ;  /* 0x000000ff1600720c */ /* 0x000fe40003f65270 */
[----:B------:R-:W-:-:S02]  /*3270*/  ISETP.NE.AND P4, PT, R24, RZ, PT ;  /* 0x000000ff1800720c */ /* 0x000fc40003f85270 */
[----:B0-----:R-:W-:Y:S02]  /*3280*/  ISETP.NE.XOR P1, PT, RZ, UR4, P1 ;  /* 0x00000004ff007c0c */ /* 0x001fe40008f25a70 */
[----:B------:R-:W-:Y:S02]  /*3290*/  ISETP.NE.XOR P2, PT, RZ, UR4, P2 ;  /* 0x00000004ff007c0c */ /* 0x000fe40009745a70 */
[----:B------:R-:W-:Y:S02]  /*32a0*/  ISETP.NE.XOR P3, PT, RZ, UR4, P3 ;  /* 0x00000004ff007c0c */ /* 0x000fe40009f65a70 */
[----:B------:R-:W-:Y:S02]  /*32b0*/  ISETP.NE.XOR P4, PT, RZ, UR4, P4 ;  /* 0x00000004ff007c0c */ /* 0x000fe4000a785a70 */
[----:B------:R-:W-:Y:S02]  /*32c0*/  SEL R11, RZ, 0x1, !P1 ;  /* 0x00000001ff0b7807 */ /* 0x000fe40004800000 */
[----:B------:R-:W-:-:S02]  /*32d0*/  SEL R26, RZ, 0x1, !P2 ;  /* 0x00000001ff1a7807 */ /* 0x000fc40005000000 */
[----:B------:R-:W-:Y:S02]  /*32e0*/  SEL R24, RZ, 0x1, !P3 ;  /* 0x00000001ff187807 */ /* 0x000fe40005800000 */
[----:B------:R-:W-:Y:S01]  /*32f0*/  SEL R22, RZ, 0x1, !P4 ;  /* 0x00000001ff167807 */ /* 0x000fe20006000000 */
[----:B------:R-:W-:Y:S06]  /*3300*/  @P0 BRA `(.L_x_1800) ;  /* 0x0000001800d80947 */ /* 0x000fec0003800000 */
[----:B------:R-:W0:Y:S01]  /*3310*/  LDCU UR4, c[0x0][0x3a8] ;  /* 0x00007500ff0477ac */ /* 0x000e220008000800 */
[----:B------:R-:W2:Y:S01]  /*3320*/  LDC.64 R8, c[0x0][0x388] ;  /* 0x0000e200ff087b82 */ /* 0x000ea20000000a00 */
[----:B------:R-:W-:Y:S01]  /*3330*/  IMAD R0, R2, 0x200, R17 ;  /* 0x0000020002007824 */ /* 0x000fe200078e0211 */
[----:B-1----:R-:W-:Y:S01]  /*3340*/  PRMT R4, R18, 0x9910, RZ ;  /* 0x0000991012047816 */ /* 0x002fe200000000ff */
[----:B------:R-:W-:Y:S01]  /*3350*/  BSSY.RECONVERGENT B6, `(.L_x_1801) ;  /* 0x00000d6000067945 */ /* 0x000fe20003800200 */
[----:B------:R-:W-:Y:S02]  /*3360*/  VIADD R17, R17, 0x80 ;  /* 0x0000008011117836 */ /* 0x000fe40000000000 */
[----:B0-----:R-:W-:Y:S02]  /*3370*/  IMAD R3, R0, UR4, RZ ;  /* 0x0000000400037c24 */ /* 0x001fe4000f8e02ff */
        /* <DEDUP_REMOVED lines=15> */
.L_x_1805:
[----:B------:R1:W-:Y:S01]  /*3470*/  STG.E.U8 desc[UR36][R8.64], R11 ;  /* 0x0000000b08007986 */ /* 0x0003e2000c101124 */
[----:B------:R-:W-:Y:S05]  /*3480*/  BRA `(.L_x_1807) ;  /* 0x0000000c00087947 */ /* 0x000fea0003800000 */
.L_x_1804:
[----:B------:R-:W-:-:S13]  /*3490*/  ISETP.NE.AND P0, PT, R0, 0x2, PT ;  /* 0x000000020000780c */ /* 0x000fda0003f05270 */
[----:B------:R-:W-:Y:S05]  /*34a0*/  @!P0 BRA `(.L_x_1808) ;  /* 0x0000000000288947 */ /* 0x000fea0003800000 */
[----:B------:R-:W-:-:S13]  /*34b0*/  ISETP.NE.AND P0, PT, R0, 0x3, PT ;  /* 0x000000030000780c */ /* 0x000fda0003f05270 */
[----:B------:R-:W-:Y:S05]  /*34c0*/  @!P0 BRA `(.L_x_1809) ;  /* 0x0000000000188947 */ /* 0x000fea0003800000 */
[----:B------:R-:W-:-:S13]  /*34d0*/  ISETP.NE.AND P0, PT, R0, 0x4, PT ;  /* 0x000000040000780c */ /* 0x000fda0003f05270 */
[----:B------:R-:W-:Y:S05]  /*34e0*/  @P0 BRA `(.L_x_1806) ;  /* 0x00000008005c0947 */ /* 0x000fea0003800000 */
[----:B------:R-:W-:Y:S02]  /*34f0*/  IMAD.MOV.U32 R4, RZ, RZ, R11 ;  /* 0x000000ffff047224 */ /* 0x000fe400078e000b */
[----:B------:R-:W-:-:S05]  /*3500*/  IMAD.MOV.U32 R5, RZ, RZ, RZ ;  /* 0x000000ffff057224 */ /* 0x000fca00078e00ff */
[----:B------:R4:W-:Y:S01]  /*3510*/  STG.E.64 desc[UR36][R8.64], R4 ;  /* 0x0000000408007986 */ /* 0x0009e2000c101b24 */
[----:B------:R-:W-:Y:S05]  /*3520*/  BRA `(.L_x_1807) ;  /* 0x0000000800e07947 */ /* 0x000fea0003800000 */
.L_x_1809:
[----:B------:R3:W-:Y:S01]  /*3530*/  STG.E desc[UR36][R8.64], R11 ;  /* 0x0000000b08007986 */ /* 0x0007e2000c101924 */
[----:B------:R-:W-:Y:S05]  /*3540*/  BRA `(.L_x_1807) ;  /* 0x0000000800d87947 */ /* 0x000fea0003800000 */
.L_x_1808:
[----:B------:R2:W-:Y:S01]  /*3550*/  STG.E.U16 desc[UR36][R8.64], R11 ;  /* 0x0000000b08007986 */ /* 0x0005e2000c101524 */
[----:B------:R-:W-:Y:S05]  /*3560*/  BRA `(.L_x_1807) ;  /* 0x0000000800d07947 */ /* 0x000fea0003800000 */
.L_x_1803:
        /* <DEDUP_REMOVED lines=9> */
.L_x_1811:
[----:B------:R-:W0:Y:S02]  /*3600*/  I2F.S16 R0, R11 ;  /* 0x0000000b00007306 */ /* 0x000e240000101400 */
[----:B0-----:R-:W-:-:S05]  /*3610*/  F2FP.F16.F32.PACK_AB R0, RZ, R0 ;  /* 0x00000000ff00723e */ /* 0x001fca00000000ff */
[----:B------:R0:W-:Y:S01]  /*3620*/  STG.E.U16 desc[UR36][R8.64], R0 ;  /* 0x0000000008007986 */ /* 0x0001e2000c101524 */
[----:B------:R-:W-:Y:S05]  /*3630*/  BRA `(.L_x_1807) ;  /* 0x00000008009c7947 */ /* 0x000fea0003800000 */
.L_x_1810:
        /* <DEDUP_REMOVED lines=10> */
.L_x_1813:
[----:B------:R-:W0:Y:S02]  /*36e0*/  I2F.S16 R11, R11 ;  /* 0x0000000b000b7306 */ /* 0x000e240000101400 */
[----:B0-----:R-:W-:-:S04]  /*36f0*/  F2FP.F16.F32.PACK_AB R3, RZ, R11 ;  /* 0x0000000bff03723e */ /* 0x001fc800000000ff */
[----:B------:R-:W-:-:S05]  /*3700*/  PRMT R3, R3, 0x5410, RZ ;  /* 0x0000541003037816 */ /* 0x000fca00000000ff */
[----:B------:R0:W-:Y:S01]  /*3710*/  STG.E desc[UR36][R8.64], R3 ;  /* 0x0000000308007986 */ /* 0x0001e2000c101924 */
[----:B------:R-:W-:Y:S05]  /*3720*/  BRA `(.L_x_1807) ;  /* 0x0000000800607947 */ /* 0x000fea0003800000 */
.L_x_1812:
[----:B------:R-:W0:Y:S02]  /*3730*/  I2F.F64.S16 R4, R11 ;  /* 0x0000000b00047312 */ /* 0x000e240000101c00 */
[----:B0-----:R0:W-:Y:S01]  /*3740*/  STG.E.64 desc[UR36][R8.64], R4 ;  /* 0x0000000408007986 */ /* 0x0011e2000c101b24 */
[----:B------:R-:W-:Y:S05]  /*3750*/  BRA `(.L_x_1807) ;  /* 0x0000000800547947 */ /* 0x000fea0003800000 */
.L_x_1802:
        /* <DEDUP_REMOVED lines=8> */
[----:B------:R0:W-:Y:S01]  /*37e0*/  STG.E.U8 desc[UR36][R8.64], R11 ;  /* 0x0000000b08007986 */ /* 0x0001e2000c101124 */
[----:B------:R-:W-:Y:S05]  /*37f0*/  BRA `(.L_x_1807) ;  /* 0x00000008002c7947 */ /* 0x000fea0003800000 */
.L_x_1816:
[----:B------:R-:W-:Y:S01]  /*3800*/  CS2R R6, SRZ ;  /* 0x0000000000067805 */ /* 0x000fe2000001ff00 */
[----:B------:R-:W0:Y:S04]  /*3810*/  I2F.F64.S16 R4, R11 ;  /* 0x0000000b00047312 */ /* 0x000e280000101c00 */
[----:B0-----:R0:W-:Y:S01]  /*3820*/  STG.E.128 desc[UR36][R8.64], R4 ;  /* 0x0000000408007986 */ /* 0x0011e2000c101d24 */
[----:B------:R-:W-:Y:S05]  /*3830*/  BRA `(.L_x_1807) ;  /* 0x00000008001c7947 */ /* 0x000fea0003800000 */
.L_x_1815:
        /* <DEDUP_REMOVED lines=9> */
[----:B0-----:R-:W-:-:S13]  /*38d0*/  ISETP.GT.U32.AND P0, PT, R11, 0x43efffff, PT ;  /* 0x43efffff0b00780c */ /* 0x001fda0003f04070 */
[----:B------:R-:W-:Y:S05]  /*38e0*/  @P0 BRA `(.L_x_1820) ;  /* 0x0000000000180947 */ /* 0x000fea0003800000 */
[----:B------:R-:W-:-:S13]  /*38f0*/  ISETP.GT.U32.AND P0, PT, R11, 0x3c7fffff, PT ;  /* 0x3c7fffff0b00780c */ /* 0x000fda0003f04070 */
[----:B------:R-:W-:Y:S01]  /*3900*/  @P0 SHF.R.U32.HI R0, RZ, 0x14, R11 ;  /* 0x00000014ff000819 */ /* 0x000fe2000001160b */
[----:B------:R-:W-:-:S03]  /*3910*/  @!P0 FADD.FTZ R3, R11, 16384 ;  /* 0x468000000b038421 */ /* 0x000fc60000010000 */
[----:B------:R-:W-:-:S04]  /*3920*/  @P0 LOP3.LUT R0, R0, 0x1, RZ, 0xc0, !PT ;  /* 0x0000000100000812 */ /* 0x000fc800078ec0ff */
[----:B------:R-:W-:-:S04]  /*3930*/  @P0 IADD3 R0, PT, PT, R11, 0x407ffff, R0 ;  /* 0x0407ffff0b000810 */ /* 0x000fc80007ffe000 */
[----:B------:R-:W-:-:S07]  /*3940*/  @P0 SHF.R.U32.HI R3, RZ, 0x14, R0 ;  /* 0x00000014ff030819 */ /* 0x000fce0000011600 */
.L_x_1820:
[----:B------:R-:W-:Y:S05]  /*3950*/  BSYNC.RECONVERGENT B0 ;  /* 0x0000000000007941 */ /* 0x000fea0003800200 */
.L_x_1819:
[----:B------:R0:W-:Y:S01]  /*3960*/  STG.E.U8 desc[UR36][R8.64], R3 ;  /* 0x0000000308007986 */ /* 0x0001e2000c101124 */
[----:B------:R-:W-:Y:S05]  /*3970*/  BRA `(.L_x_1807) ;  /* 0x0000000400cc7947 */ /* 0x000fea0003800000 */
.L_x_1818:
[----:B------:R-:W0:Y:S02]  /*3980*/  I2F.S16 R11, R11 ;  /* 0x0000000b000b7306 */ /* 0x000e240000101400 */
[----:B0-----:R-:W-:-:S13]  /*3990*/  ISETP.GE.U32.AND P1, PT, R11, 0x47800000, PT ;  /* 0x478000000b00780c */ /* 0x001fda0003f26070 */
        /* <DEDUP_REMOVED lines=14> */
.L_x_1817:
[----:B------:R-:W0:Y:S02]  /*3a80*/  I2F.S16 R0, R11 ;  /* 0x0000000b00007306 */ /* 0x000e240000101400 */
[----:B0-----:R-:W-:-:S05]  /*3a90*/  F2FP.BF16.F32.PACK_AB R0, RZ, R0 ;  /* 0x00000000ff00723e */ /* 0x001fca00000010ff */
[----:B------:R0:W-:Y:S01]  /*3aa0*/  STG.E.U16 desc[UR36][R8.64], R0 ;  /* 0x0000000008007986 */ /* 0x0001e2000c101524 */
[----:B------:R-:W-:Y:S05]  /*3ab0*/  BRA `(.L_x_1807) ;  /* 0x00000004007c7947 */ /* 0x000fea0003800000 */
.L_x_1814:
        /* <DEDUP_REMOVED lines=10> */
.L_x_1823:
[----:B------:R-:W0:Y:S01]  /*3b60*/  I2F.S16 R11, R11 ;  /* 0x0000000b000b7306 */ /* 0x000e220000101400 */
[----:B------:R-:W-:Y:S01]  /*3b70*/  BSSY.RECONVERGENT B0, `(.L_x_1824) ;  /* 0x0000011000007945 */ /* 0x000fe20003800200 */
[----:B------:R-:W-:Y:S01]  /*3b80*/  IMAD.MOV.U32 R4, RZ, RZ, 0x80 ;  /* 0x00000080ff047424 */ /* 0x000fe200078e00ff */
[----:B0-----:R-:W-:-:S13]  /*3b90*/  ISETP.GT.U32.AND P0, PT, R11, 0x437fffff, PT ;  /* 0x437fffff0b00780c */ /* 0x001fda0003f04070 */
        /* <DEDUP_REMOVED lines=8> */
.L_x_1826:
[----:B------:R-:W-:-:S04]  /*3c20*/  SHF.R.U32.HI R0, RZ, 0x14, R11 ;  /* 0x00000014ff007819 */ /* 0x000fc8000001160b */
[----:B------:R-:W-:-:S04]  /*3c30*/  LOP3.LUT R0, R0, 0x1, RZ, 0xc0, !PT ;  /* 0x0000000100007812 */ /* 0x000fc800078ec0ff */
[----:B------:R-:W-:-:S04]  /*3c40*/  IADD3 R0, PT, PT, R11, 0x487ffff, R0 ;  /* 0x0487ffff0b007810 */ /* 0x000fc80007ffe000 */
[----:B------:R-:W-:-:S04]  /*3c50*/  SHF.R.U32.HI R0, RZ, 0x14, R0 ;  /* 0x00000014ff007819 */ /* 0x000fc80000011600 */
[----:B------:R-:W-:-:S07]  /*3c60*/  LOP3.LUT R0, R0, 0xff, RZ, 0xc0, !PT ;  /* 0x000000ff00007812 */ /* 0x000fce00078ec0ff */
.L_x_1827:
[----:B------:R-:W-:-:S07]  /*3c70*/  PRMT R4, R0, 0x7610, R4 ;  /* 0x0000761000047816 */ /* 0x000fce0000000004 */
.L_x_1825:
[----:B------:R-:W-:Y:S05]  /*3c80*/  BSYNC.RECONVERGENT B0 ;  /* 0x0000000000007941 */ /* 0x000fea0003800200 */
.L_x_1824:
[----:B------:R0:W-:Y:S01]  /*3c90*/  STG.E.U8 desc[UR36][R8.64], R4 ;  /* 0x0000000408007986 */ /* 0x0001e2000c101124 */
[----:B------:R-:W-:Y:S05]  /*3ca0*/  BRA `(.L_x_1807) ;  /* 0x0000000400007947 */ /* 0x000fea0003800000 */
.L_x_1822:
        /* <DEDUP_REMOVED lines=12> */
.L_x_1830:
[----:B------:R-:W-:-:S04]  /*3d70*/  SHF.R.U32.HI R0, RZ, 0x15, R11 ;  /* 0x00000015ff007819 */ /* 0x000fc8000001160b */
[----:B------:R-:W-:-:S04]  /*3d80*/  LOP3.LUT R0, R0, 0x1, RZ, 0xc0, !PT ;  /* 0x0000000100007812 */ /* 0x000fc800078ec0ff */
[----:B------:R-:W-:-:S04]  /*3d90*/  IADD3 R0, PT, PT, R11, 0x88fffff, R0 ;  /* 0x088fffff0b007810 */ /* 0x000fc80007ffe000 */
[----:B------:R-:W-:-:S04]  /*3da0*/  SHF.R.U32.HI R0, RZ, 0x15, R0 ;  /* 0x00000015ff007819 */ /* 0x000fc80000011600 */
[----:B------:R-:W-:-:S07]  /*3db0*/  LOP3.LUT R0, R0, 0xff, RZ, 0xc0, !PT ;  /* 0x000000ff00007812 */ /* 0x000fce00078ec0ff */
.L_x_1831:
[----:B------:R-:W-:-:S07]  /*3dc0*/  PRMT R4, R0, 0x7610, R4 ;  /* 0x0000761000047816 */ /* 0x000fce0000000004 */
.L_x_1829:
[----:B------:R-:W-:Y:S05]  /*3dd0*/  BSYNC.RECONVERGENT B0 ;  /* 0x0000000000007941 */ /* 0x000fea0003800200 */
.L_x_1828:
[----:B------:R0:W-:Y:S01]  /*3de0*/  STG.E.U8 desc[UR36][R8.64], R4 ;  /* 0x0000000408007986 */ /* 0x0001e2000c101124 */
[----:B------:R-:W-:Y:S05]  /*3df0*/  BRA `(.L_x_1807) ;  /* 0x0000000000ac7947 */ /* 0x000fea0003800000 */
.L_x_1821:
[----:B------:R-:W-:-:S13]  /*3e00*/  ISETP.NE.AND P0, PT, R0, 0x1c, PT ;  /* 0x0000001c0000780c */ /* 0x000fda0003f05270 */
[----:B------:R-:W-:Y:S05]  /*3e10*/  @!P0 BRA `(.L_x_1832) ;  /* 0x0000000000a08947 */ /* 0x000fea0003800000 */
[----:B------:R-:W-:-:S13]  /*3e20*/  ISETP.NE.AND P0, PT, R0, 0x1d, PT ;  /* 0x0000001d0000780c */ /* 0x000fda0003f05270 */
[----:B------:R-:W-:Y:S05]  /*3e30*/  @!P0 BRA `(.L_x_1833) ;  /* 0x0000000000888947 */ /* 0x000fea0003800000 */
[----:B------:R-:W-:-:S13]  /*3e40*/  ISETP.NE.AND P0, PT, R0, 0x2c, PT ;  /* 0x0000002c0000780c */ /* 0x000fda0003f05270 */
[----:B------:R-:W-:Y:S05]  /*3e50*/  @!P0 BRA `(.L_x_1834) ;  /* 0x0000000000448947 */ /* 0x000fea0003800000 */
.L_x_1806:
        /* <DEDUP_REMOVED lines=16> */
.L_x_1835:
[----:B------:R-:W-:Y:S05]  /*3f60*/  BRA `(.L_x_1807) ;  /* 0x0000000000507947 */ /* 0x000fea0003800000 */
.L_x_1834:
[----:B------:R-:W0:Y:S01]  /*3f70*/  I2F.S16 R11, R11 ;  /* 0x0000000b000b7306 */ /* 0x000e220000101400 */
[----:B------:R-:W-:Y:S01]  /*3f80*/  IMAD.MOV.U32 R3, RZ, RZ, 0xff ;  /* 0x000000ffff037424 */ /* 0x000fe200078e00ff */
[----:B0-----:R-:W-:-:S04]  /*3f90*/  SHF.R.U32.HI R4, RZ, 0x17, R11 ;  /* 0x00000017ff047819 */ /* 0x001fc8000001160b */
[----:B------:R-:W-:-:S13]  /*3fa0*/  ISETP.NE.AND P2, PT, R4, 0xff, PT ;  /* 0x000000ff0400780c */ /* 0x000fda0003f45270 */
[--C-:B------:R-:W-:Y:S02]  /*3fb0*/  @P2 SHF.R.U32.HI R0, RZ, 0x16, R11.reuse ;  /* 0x00000016ff002819 */ /* 0x100fe4000001160b */
[----:B------:R-:W-:Y:S02]  /*3fc0*/  @P2 LOP3.LUT P0, RZ, R4, 0x3fffff, R11, 0xf8, !PT ;  /* 0x003fffff04ff2812 */ /* 0x000fe4000780f80b */
        /* <DEDUP_REMOVED lines=9> */
.L_x_1833:
[----:B------:R-:W-:Y:S02]  /*4060*/  IMAD.MOV.U32 R4, RZ, RZ, R11 ;  /* 0x000000ffff047224 */ /* 0x000fe400078e000b */
[----:B------:R-:W-:-:S05]  /*4070*/  IMAD.MOV.U32 R5, RZ, RZ, RZ ;  /* 0x000000ffff057224 */ /* 0x000fca00078e00ff */
[----:B------:R0:W-:Y:S01]  /*4080*/  STG.E.64 desc[UR36][R8.64], R4 ;  /* 0x0000000408007986 */ /* 0x0001e2000c101b24 */
[----:B------:R-:W-:Y:S05]  /*4090*/  BRA `(.L_x_1807) ;  /* 0x0000000000047947 */ /* 0x000fea0003800000 */
.L_x_1832:
[----:B------:R0:W-:Y:S02]  /*40a0*/  STG.E desc[UR36][R8.64], R11 ;  /* 0x0000000b08007986 */ /* 0x0001e4000c101924 */
.L_x_1807:
[----:B------:R-:W-:Y:S05]  /*40b0*/  BSYNC.RECONVERGENT B6 ;  /* 0x0000000000067941 */ /* 0x000fea0003800200 */
.L_x_1801:
[----:B------:R-:W-:-:S13]  /*40c0*/  ISETP.GE.AND P0, PT, R17, R16, PT ;  /* 0x000000101100720c */ /* 0x000fda0003f06270 */
[----:B------:R-:W-:Y:S05]  /*40d0*/  @P0 BREAK.RELIABLE B7 ;  /* 0x0000000000070942 */ /* 0x000fea0003800100 */
[----:B------:R-:W-:Y:S05]  /*40e0*/  @P0 BRA `(.L_x_1836) ;  /* 0x0000001800d00947 */ /* 0x000fea0003800000 */
[----:B------:R-:W5:Y:S01]  /*40f0*/  LDCU UR4, c[0x0][0x3a8] ;  /* 0x00007500ff0477ac */ /* 0x000f620008000800 */
[----:B01234-:R-:W0:Y:S01]  /*4100*/  LDC.64 R8, c[0x0][0x388] ;  /* 0x0000e200ff087b82 */ /* 0x01fe220000000a00 */
[----:B------:R-:W-:Y:S01]  /*4110*/  IMAD R0, R2, 0x200, R17 ;  /* 0x0000020002007824 */ /* 0x000fe200078e0211 */
[----:B------:R-:W-:Y:S01]  /*4120*/  PRMT R4, R18, 0x9910, RZ ;  /* 0x0000991012047816 */ /* 0x000fe200000000ff */
[----:B------:R-:W-:Y:S02]  /*4130*/  BSSY.RECONVERGENT B6, `(.L_x_1837) ;  /* 0x00000d2000067945 */ /* 0x000fe40003800200 */
        /* <DEDUP_REMOVED lines=16> */
.L_x_1841:
[----:B------:R4:W-:Y:S01]  /*4240*/  STG.E.U8 desc[UR36][R8.64], R26 ;  /* 0x0000001a08007986 */ /* 0x0009e2000c101124 */
[----:B------:R-:W-:Y:S05]  /*4250*/  BRA `(.L_x_1843) ;  /* 0x0000000800fc7947 */ /* 0x000fea0003800000 */
.L_x_1840:
[----:B------:R-:W-:-:S13]  /*4260*/  ISETP.NE.AND P0, PT, R0, 0x2, PT ;  /* 0x000000020000780c */ /* 0x000fda0003f05270 */
[----:B------:R-:W-:Y:S05]  /*4270*/  @!P0 BRA `(.L_x_1844) ;  /* 0x0000000000248947 */ /* 0x000fea0003800000 */
[----:B------:R-:W-:-:S13]  /*4280*/  ISETP.NE.AND P0, PT, R0, 0x3, PT ;  /* 0x000000030000780c */ /* 0x000fda0003f05270 */
[----:B------:R-:W-:Y:S05]  /*4290*/  @!P0 BRA `(.L_x_1845) ;  /* 0x0000000000148947 */ /* 0x000fea0003800000 */
[----:B------:R-:W-:-:S13]  /*42a0*/  ISETP.NE.AND P0, PT, R0, 0x4, PT ;  /* 0x000000040000780c */ /* 0x000fda0003f05270 */
[----:B------:R-:W-:Y:S05]  /*42b0*/  @P0 BRA `(.L_x_1842) ;  /* 0x0000000800180947 */ /* 0x000fea0003800000 */
[----:B------:R-:W-:-:S05]  /*42c0*/  IMAD.MOV.U32 R27, RZ, RZ, RZ ;  /* 0x000000ffff1b7224 */ /* 0x000fca00078e00ff */
[----:B------:R1:W-:Y:S01]  /*42d0*/  STG.E.64 desc[UR36][R8.64], R26 ;  /* 0x0000001a08007986 */ /* 0x0003e2000c101b24 */
[----:B------:R-:W-:Y:S05]  /*42e0*/  BRA `(.L_x_1843) ;  /* 0x0000000800d87947 */ /* 0x000fea0003800000 */
.L_x_1845:
[----:B------:R2:W-:Y:S01]  /*42f0*/  STG.E desc[UR36][R8.64], R26 ;  /* 0x0000001a08007986 */ /* 0x0005e2000c101924 */
[----:B------:R-:W-:Y:S05]  /*4300*/  BRA `(.L_x_1843) ;  /* 0x0000000800d07947 */ /* 0x000fea0003800000 */
.L_x_1844:
[----:B------:R0:W-:Y:S01]  /*4310*/  STG.E.U16 desc[UR36][R8.64], R26 ;  /* 0x0000001a08007986 */ /* 0x0001e2000c101524 */
[----:B------:R-:W-:Y:S05]  /*4320*/  BRA `(.L_x_1843) ;  /* 0x0000000800c87947 */ /* 0x000fea0003800000 */
.L_x_1839:
        /* <DEDUP_REMOVED lines=9> */
.L_x_1847:
[----:B------:R-:W0:Y:S02]  /*43c0*/  I2F.S16 R0, R26 ;  /* 0x0000001a00007306 */ /* 0x000e240000101400 */
[----:B0-----:R-:W-:-:S05]  /*43d0*/  F2FP.F16.F32.PACK_AB R0, RZ, R0 ;  /* 0x00000000ff00723e */ /* 0x001fca00000000ff */
[----:B------:R0:W-:Y:S01]  /*43e0*/  STG.E.U16 desc[UR36][R8.64], R0 ;  /* 0x0000000008007986 */ /* 0x0001e2000c101524 */
[----:B------:R-:W-:Y:S05]  /*43f0*/  BRA `(.L_x_1843) ;  /* 0x0000000800947947 */ /* 0x000fea0003800000 */
.L_x_1846:
        /* <DEDUP_REMOVED lines=10> */
.L_x_1849:
[----:B------:R-:W0:Y:S02]  /*44a0*/  I2F.S16 R26, R26 ;  /* 0x0000001a001a7306 */ /* 0x000e240000101400 */
[----:B0-----:R-:W-:-:S04]  /*44b0*/  F2FP.F16.F32.PACK_AB R3, RZ, R26 ;  /* 0x0000001aff03723e */ /* 0x001fc800000000ff */
[----:B------:R-:W-:-:S05]  /*44c0*/  PRMT R3, R3, 0x5410, RZ ;  /* 0x0000541003037816 */ /* 0x000fca00000000ff */
[----:B------:R0:W-:Y:S01]  /*44d0*/  STG.E desc[UR36][R8.64], R3 ;  /* 0x0000000308007986 */ /* 0x0001e2000c101924 */
[----:B------:R-:W-:Y:S05]  /*44e0*/  BRA `(.L_x_1843) ;  /* 0x0000000800587947 */ /* 0x000fea0003800000 */
.L_x_1848:
[----:B------:R-:W0:Y:S02]  /*44f0*/  I2F.F64.S16 R26, R26 ;  /* 0x0000001a001a7312 */ /* 0x000e240000101c00 */
[----:B0-----:R0:W-:Y:S01]  /*4500*/  STG.E.64 desc[UR36][R8.64], R26 ;  /* 0x0000001a08007986 */ /* 0x0011e2000c101b24 */
[----:B------:R-:W-:Y:S05]  /*4510*/  BRA `(.L_x_1843) ;  /* 0x00000008004c7947 */ /* 0x000fea0003800000 */
.L_x_1838:
        /* <DEDUP_REMOVED lines=12> */
.L_x_1853:
[----:B------:R-:W0:Y:S01]  /*45e0*/  I2F.S16 R3, R26 ;  /* 0x0000001a00037306 */ /* 0x000e220000101400 */
[----:B------:R-:W-:Y:S01]  /*45f0*/  BSSY.RECONVERGENT B0, `(.L_x_1854) ;  /* 0x0000010000007945 */ /* 0x000fe20003800200 */
[----:B------:R-:W-:Y:S01]  /*4600*/  IMAD.MOV.U32 R4, RZ, RZ, 0x80 ;  /* 0x00000080ff047424 */ /* 0x000fe200078e00ff */
[----:B0-----:R-:W-:-:S13]  /*4610*/  ISETP.GT.U32.AND P0, PT, R3, 0x437fffff, PT ;  /* 0x437fffff0300780c */ /* 0x001fda0003f04070 */
        /* <DEDUP_REMOVED lines=12> */
.L_x_1856:
[----:B------:R-:W-:-:S07]  /*46e0*/  PRMT R4, R0, 0x7610, R4 ;  /* 0x0000761000047816 */ /* 0x000fce0000000004 */
.L_x_1855:
[----:B------:R-:W-:Y:S05]  /*46f0*/  BSYNC.RECONVERGENT B0 ;  /* 0x0000000000007941 */ /* 0x000fea0003800200 */
.L_x_1854:
[----:B------:R0:W-:Y:S01]  /*4700*/  STG.E.U8 desc[UR36][R8.64], R4 ;  /* 0x0000000408007986 */ /* 0x0001e2000c101124 */
[----:B------:R-:W-:Y:S05]  /*4710*/  BRA `(.L_x_1843) ;  /* 0x0000000400cc7947 */ /* 0x000fea0003800000 */
.L_x_1852:
        /* <DEDUP_REMOVED lines=16> */
.L_x_1859:
[----:B------:R-:W-:-:S07]  /*4820*/  PRMT R4, R0, 0x7610, R4 ;  /* 0x0000761000047816 */ /* 0x000fce0000000004 */
.L_x_1858:
[----:B------:R-:W-:Y:S05]  /*4830*/  BSYNC.RECONVERGENT B0 ;  /* 0x0000000000007941 */ /* 0x000fea0003800200 */
.L_x_1857:
[----:B------:R0:W-:Y:S01]  /*4840*/  STG.E.U8 desc[UR36][R8.64], R4 ;  /* 0x0000000408007986 */ /* 0x0001e2000c101124 */
[----:B------:R-:W-:Y:S05]  /*4850*/  BRA `(.L_x_1843) ;  /* 0x00000004007c7947 */ /* 0x000fea0003800000 */
.L_x_1851:
        /* <DEDUP_REMOVED lines=21> */
.L_x_1861:
[----:B------:R-:W-:-:S05]  /*49b0*/  IMAD.MOV.U32 R27, RZ, RZ, RZ ;  /* 0x000000ffff1b7224 */ /* 0x000fca00078e00ff */
[----:B------:R0:W-:Y:S01]  /*49c0*/  STG.E.64 desc[UR36][R8.64], R26 ;  /* 0x0000001a08007986 */ /* 0x0001e2000c101b24 */
[----:B------:R-:W-:Y:S05]  /*49d0*/  BRA `(.L_x_1843) ;  /* 0x00000004001c7947 */ /* 0x000fea0003800000 */
.L_x_1860:
[----:B------:R0:W-:Y:S01]  /*49e0*/  STG.E desc[UR36][R8.64], R26 ;  /* 0x0000001a08007986 */ /* 0x0001e2000c101924 */
[----:B------:R-:W-:Y:S05]  /*49f0*/  BRA `(.L_x_1843) ;  /* 0x0000000400147947 */ /* 0x000fea0003800000 */
.L_x_1850:
        /* <DEDUP_REMOVED lines=8> */
.L_x_1863:
[----:B------:R-:W-:Y:S01]  /*4a80*/  CS2R R6, SRZ ;  /* 0x0000000000067805 */ /* 0x000fe2000001ff00 */
[----:B------:R-:W0:Y:S04]  /*4a90*/  I2F.F64.S16 R4, R26 ;  /* 0x0000001a00047312 */ /* 0x000e280000101c00 */
[----:B0-----:R0:W-:Y:S01]  /*4aa0*/  STG.E.128 desc[UR36][R8.64], R4 ;  /* 0x0000000408007986 */ /* 0x0011e2000c101d24 */
[----:B------:R-:W-:Y:S05]  /*4ab0*/  BRA `(.L_x_1843) ;  /* 0x0000000000e47947 */ /* 0x000fea0003800000 */
.L_x_1862:
[----:B------:R-:W-:-:S13]  /*4ac0*/  ISETP.NE.AND P0, PT, R0, 0xf, PT ;  /* 0x0000000f0000780c */ /* 0x000fda0003f05270 */
[----:B------:R-:W-:Y:S05]  /*4ad0*/  @!P0 BRA `(.L_x_1864) ;  /* 0x0000000000d08947 */ /* 0x000fea0003800000 */
[----:B------:R-:W-:-:S13]  /*4ae0*/  ISETP.NE.AND P0, PT, R0, 0x17, PT ;  /* 0x000000170000780c */ /* 0x000fda0003f05270 */
[----:B------:R-:W-:Y:S05]  /*4af0*/  @!P0 BRA `(.L_x_1865) ;  /* 0x0000000000848947 */ /* 0x000fea0003800000 */
[----:B------:R-:W-:-:S13]  /*4b00*/  ISETP.NE.AND P0, PT, R0, 0x18, PT ;  /* 0x000000180000780c */ /* 0x000fda0003f05270 */
[----:B------:R-:W-:Y:S05]  /*4b10*/  @!P0 BRA `(.L_x_1866) ;  /* 0x0000000000448947 */ /* 0x000fea0003800000 */
.L_x_1842:
        /* <DEDUP_REMOVED lines=16> */
.L_x_1867:
[----:B------:R-:W-:Y:S05]  /*4c20*/  BRA `(.L_x_1843) ;  /* 0x0000000000887947 */ /* 0x000fea0003800000 */
.L_x_1866:
        /* <DEDUP_REMOVED lines=9> */
[----:B------:R-:W-:Y:S01]  /*4cc0*/  @P0 SHF.R.U32.HI R3, RZ, 0x14, R0 ;  /* 0x00000014ff030819 */ /* 0x000fe20000011600 */
[----:B------:R-:W-:-:S07]  /*4cd0*/  @!P0 FADD.FTZ R3, R5, 16384 ;  /* 0x4680000005038421 */ /* 0x000fce0000010000 */
.L_x_1869:
[----:B------:R-:W-:Y:S05]  /*4ce0*/  BSYNC.RECONVERGENT B0 ;  /* 0x0000000000007941 */ /* 0x000fea0003800200 */
.L_x_1868:
[----:B------:R0:W-:Y:S01]  /*4cf0*/  STG.E.U8 desc[UR36][R8.64], R3 ;  /* 0x0000000308007986 */ /* 0x0001e2000c101124 */
[----:B------:R-:W-:Y:S05]  /*4d00*/  BRA `(.L_x_1843) ;  /* 0x0000000000507947 */ /* 0x000fea0003800000 */
.L_x_1865:
[----:B------:R-:W0:Y:S02]  /*4d10*/  I2F.S16 R5, R26 ;  /* 0x0000001a00057306 */ /* 0x000e240000101400 */
[----:B0-----:R-:W-:-:S13]  /*4d20*/  ISETP.GT.U32.AND P0, PT, R5, 0x477fffff, PT ;  /* 0x477fffff0500780c */ /* 0x001fda0003f04070 */
        /* <DEDUP_REMOVED lines=10> */
.L_x_1870:
[----:B------:R-:W-:Y:S01]  /*4dd0*/  IMAD.MOV.U32 R3, RZ, RZ, 0x7f ;  /* 0x0000007fff037424 */ /* 0x000fe200078e00ff */
[----:B------:R-:W-:-:S04]  /*4de0*/  ISETP.GT.U32.AND P0, PT, R5, 0x7f800000, PT ;  /* 0x7f8000000500780c */ /* 0x000fc80003f04070 */
[----:B------:R-:W-:-:S05]  /*4df0*/  SEL R3, R3, 0x7c, P0 ;  /* 0x0000007c03037807 */ /* 0x000fca0000000000 */
[----:B------:R0:W-:Y:S01]  /*4e00*/  STG.E.U8 desc[UR36][R8.64], R3 ;  /* 0x0000000308007986 */ /* 0x0001e2000c101124 */
[----:B------:R-:W-:Y:S05]  /*4e10*/  BRA `(.L_x_1843) ;  /* 0x00000000000c7947 */ /* 0x000fea0003800000 */
.L_x_1864:
[----:B------:R-:W0:Y:S02]  /*4e20*/  I2F.S16 R0, R26 ;  /* 0x0000001a00007306 */ /* 0x000e240000101400 */
[----:B0-----:R-:W-:-:S05]  /*4e30*/  F2FP.BF16.F32.PACK_AB R0, RZ, R0 ;  /* 0x00000000ff00723e */ /* 0x001fca00000010ff */
[----:B------:R0:W-:Y:S02]  /*4e40*/  STG.E.U16 desc[UR36][R8.64], R0 ;  /* 0x0000000008007986 */ /* 0x0001e4000c101524 */
.L_x_1843:
[----:B------:R-:W-:Y:S05]  /*4e50*/  BSYNC.RECONVERGENT B6 ;  /* 0x0000000000067941 */ /* 0x000fea0003800200 */
.L_x_1837:
[----:B------:R-:W-:-:S07]  /*4e60*/  VIADD R17, R17, 0x80 ;  /* 0x0000008011117836 */ /* 0x000fce0000000000 */
.L_x_1800:
[----:B------:R-:W-:-:S13]  /*4e70*/  ISETP.GE.AND P0, PT, R17, R16, PT ;  /* 0x000000101100720c */ /* 0x000fda0003f06270 */
[----:B------:R-:W-:Y:S05]  /*4e80*/  @P0 BREAK.RELIABLE B7 ;  /* 0x0000000000070942 */ /* 0x000fea0003800100 */
[----:B------:R-:W-:Y:S05]  /*4e90*/  @P0 BRA `(.L_x_1836) ;  /* 0x0000000c00640947 */ /* 0x000fea0003800000 */
[----:B------:R-:W-:Y:S05]  /*4ea0*/  BSYNC.RELIABLE B7 ;  /* 0x0000000000077941 */ /* 0x000fea0003800100 */
.L_x_1799:
        /* <DEDUP_REMOVED lines=21> */
.L_x_1875:
[----:B------:R4:W-:Y:S01]  /*5000*/  STG.E.U8 desc[UR36][R8.64], R24 ;  /* 0x0000001808007986 */ /* 0x0009e2000c101124 */
[----:B------:R-:W-:Y:S05]  /*5010*/  BRA `(.L_x_1877) ;  /* 0x0000000800fc7947 */ /* 0x000fea0003800000 */
.L_x_1874:
        /* <DEDUP_REMOVED lines=9> */
.L_x_1879:
[----:B------:R2:W-:Y:S01]  /*50b0*/  STG.E desc[UR36][R8.64], R24 ;  /* 0x0000001808007986 */ /* 0x0005e2000c101924 */
[----:B------:R-:W-:Y:S05]  /*50c0*/  BRA `(.L_x_1877) ;  /* 0x0000000800d07947 */ /* 0x000fea0003800000 */
.L_x_1878:
[----:B------:R0:W-:Y:S01]  /*50d0*/  STG.E.U16 desc[UR36][R8.64], R24 ;  /* 0x0000001808007986 */ /* 0x0001e2000c101524 */
[----:B------:R-:W-:Y:S05]  /*50e0*/  BRA `(.L_x_1877) ;  /* 0x0000000800c87947 */ /* 0x000fea0003800000 */
.L_x_1873:
        /* <DEDUP_REMOVED lines=9> */
.L_x_1881:
[----:B------:R-:W0:Y:S02]  /*5180*/  I2F.S16 R0, R24 ;  /* 0x0000001800007306 */ /* 0x000e240000101400 */
[----:B0-----:R-:W-:-:S05]  /*5190*/  F2FP.F16.F32.PACK_AB R0, RZ, R0 ;  /* 0x00000000ff00723e */ /* 0x001fca00000000ff */
[----:B------:R0:W-:Y:S01]  /*51a0*/  STG.E.U16 desc[UR36][R8.64], R0 ;  /* 0x0000000008007986 */ /* 0x0001e2000c101524 */
[----:B------:R-:W-:Y:S05]  /*51b0*/  BRA `(.L_x_1877) ;  /* 0x0000000800947947 */ /* 0x000fea0003800000 */
.L_x_1880:
        /* <DEDUP_REMOVED lines=10> */
.L_x_1883:
[----:B------:R-:W0:Y:S02]  /*5260*/  I2F.S16 R24, R24 ;  /* 0x0000001800187306 */ /* 0x000e240000101400 */
[----:B0-----:R-:W-:-:S04]  /*5270*/  F2FP.F16.F32.PACK_AB R3, RZ, R24 ;  /* 0x00000018ff03723e */ /* 0x001fc800000000ff */
[----:B------:R-:W-:-:S05]  /*5280*/  PRMT R3, R3, 0x5410, RZ ;  /* 0x0000541003037816 */ /* 0x000fca00000000ff */
[----:B------:R0:W-:Y:S01]  /*5290*/  STG.E desc[UR36][R8.64], R3 ;  /* 0x0000000308007986 */ /* 0x0001e2000c101924 */
[----:B------:R-:W-:Y:S05]  /*52a0*/  BRA `(.L_x_1877) ;  /* 0x0000000800587947 */ /* 0x000fea0003800000 */
.L_x_1882:
[----:B------:R-:W0:Y:S02]  /*52b0*/  I2F.F64.S16 R24, R24 ;  /* 0x0000001800187312 */ /* 0x000e240000101c00 */
[----:B0-----:R0:W-:Y:S01]  /*52c0*/  STG.E.64 desc[UR36][R8.64], R24 ;  /* 0x0000001808007986 */ /* 0x0011e2000c101b24 */
[----:B------:R-:W-:Y:S05]  /*52d0*/  BRA `(.L_x_1877) ;  /* 0x00000008004c7947 */ /* 0x000fea0003800000 */
.L_x_1872:
        /* <DEDUP_REMOVED lines=12> */
.L_x_1887:
        /* <DEDUP_REMOVED lines=16> */
.L_x_1890:
[----:B------:R-:W-:-:S07]  /*54a0*/  PRMT R4, R0, 0x7610, R4 ;  /* 0x0000761000047816 */ /* 0x000fce0000000004 */
.L_x_1889:
[----:B------:R-:W-:Y:S05]  /*54b0*/  BSYNC.RECONVERGENT B0 ;  /* 0x0000000000007941 */ /* 0x000fea0003800200 */
.L_x_1888:
[----:B------:R0:W-:Y:S01]  /*54c0*/  STG.E.U8 desc[UR36][R8.64], R4 ;  /* 0x0000000408007986 */ /* 0x0001e2000c101124 */
[----:B------:R-:W-:Y:S05]  /*54d0*/  BRA `(.L_x_1877) ;  /* 0x0000000400cc7947 */ /* 0x000fea0003800000 */
.L_x_1886:
        /* <DEDUP_REMOVED lines=16> */
.L_x_1893:
[----:B------:R-:W-:-:S07]  /*55e0*/  PRMT R4, R0, 0x7610, R4 ;  /* 0x0000761000047816 */ /* 0x000fce0000000004 */
.L_x_1892:
[----:B------:R-:W-:Y:S05]  /*55f0*/  BSYNC.RECONVERGENT B0 ;  /* 0x0000000000007941 */ /* 0x000fea0003800200 */
.L_x_1891:
[----:B------:R0:W-:Y:S01]  /*5600*/  STG.E.U8 desc[UR36][R8.64], R4 ;  /* 0x0000000408007986 */ /* 0x0001e2000c101124 */
[----:B------:R-:W-:Y:S05]  /*5610*/  BRA `(.L_x_1877) ;  /* 0x00000004007c7947 */ /* 0x000fea0003800000 */
.L_x_1885:
        /* <DEDUP_REMOVED lines=21> */
.L_x_1895:
[----:B------:R-:W-:-:S05]  /*5770*/  IMAD.MOV.U32 R25, RZ, RZ, RZ ;  /* 0x000000ffff197224 */ /* 0x000fca00078e00ff */
[----:B------:R0:W-:Y:S01]  /*5780*/  STG.E.64 desc[UR36][R8.64], R24 ;  /* 0x0000001808007986 */ /* 0x0001e2000c101b24 */
[----:B------:R-:W-:Y:S05]  /*5790*/  BRA `(.L_x_1877) ;  /* 0x00000004001c7947 */ /* 0x000fea0003800000 */
.L_x_1894:
[----:B------:R0:W-:Y:S01]  /*57a0*/  STG.E desc[UR36][R8.64], R24 ;  /* 0x0000001808007986 */ /* 0x0001e2000c101924 */
[----:B------:R-:W-:Y:S05]  /*57b0*/  BRA `(.L_x_1877) ;  /* 0x0000000400147947 */ /* 0x000fea0003800000 */
.L_x_1884:
        /* <DEDUP_REMOVED lines=8> */
.L_x_1897:
[----:B------:R-:W-:Y:S01]  /*5840*/  CS2R R6, SRZ ;  /* 0x0000000000067805 */ /* 0x000fe2000001ff00 */
[----:B------:R-:W0:Y:S04]  /*5850*/  I2F.F64.S16 R4, R24 ;  /* 0x0000001800047312 */ /* 0x000e280000101c00 */
[----:B0-----:R0:W-:Y:S01]  /*5860*/  STG.E.128 desc[UR36][R8.64], R4 ;  /* 0x0000000408007986 */ /* 0x0011e2000c101d24 */
[----:B------:R-:W-:Y:S05]  /*5870*/  BRA `(.L_x_1877) ;  /* 0x0000000000e47947 */ /* 0x000fea0003800000 */
.L_x_1896:
[----:B------:R-:W-:-:S13]  /*5880*/  ISETP.NE.AND P0, PT, R0, 0xf, PT ;  /* 0x0000000f0000780c */ /* 0x000fda0003f05270 */
[----:B------:R-:W-:Y:S05]  /*5890*/  @!P0 BRA `(.L_x_1898) ;  /* 0x0000000000d08947 */ /* 0x000fea0003800000 */
[----:B------:R-:W-:-:S13]  /*58a0*/  ISETP.NE.AND P0, PT, R0, 0x17, PT ;  /* 0x000000170000780c */ /* 0x000fda0003f05270 */
[----:B------:R-:W-:Y:S05]  /*58b0*/  @!P0 BRA `(.L_x_1899) ;  /* 0x0000000000848947 */ /* 0x000fea0003800000 */
[----:B------:R-:W-:-:S13]  /*58c0*/  ISETP.NE.AND P0, PT, R0, 0x18, PT ;  /* 0x000000180000780c */ /* 0x000fda0003f05270 */
[----:B------:R-:W-:Y:S05]  /*58d0*/  @!P0 BRA `(.L_x_1900) ;  /* 0x0000000000448947 */ /* 0x000fea0003800000 */
.L_x_1876:
        /* <DEDUP_REMOVED lines=16> */
.L_x_1901:
[----:B------:R-:W-:Y:S05]  /*59e0*/  BRA `(.L_x_1877) ;  /* 0x0000000000887947 */ /* 0x000fea0003800000 */
.L_x_1900:
        /* <DEDUP_REMOVED lines=11> */
.L_x_1903:
[----:B------:R-:W-:Y:S05]  /*5aa0*/  BSYNC.RECONVERGENT B0 ;  /* 0x0000000000007941 */ /* 0x000fea0003800200 */
.L_x_1902:
[----:B------:R0:W-:Y:S01]  /*5ab0*/  STG.E.U8 desc[UR36][R8.64], R3 ;  /* 0x0000000308007986 */ /* 0x0001e2000c101124 */
[----:B------:R-:W-:Y:S05]  /*5ac0*/  BRA `(.L_x_1877) ;  /* 0x0000000000507947 */ /* 0x000fea0003800000 */
.L_x_1899:
        /* <DEDUP_REMOVED lines=12> */
.L_x_1904:
[----:B------:R-:W-:Y:S01]  /*5b90*/  IMAD.MOV.U32 R3, RZ, RZ, 0x7f ;  /* 0x0000007fff037424 */ /* 0x000fe200078e00ff */
[----:B------:R-:W-:-:S04]  /*5ba0*/  ISETP.GT.U32.AND P0, PT, R5, 0x7f800000, PT ;  /* 0x7f8000000500780c */ /* 0x000fc80003f04070 */
[----:B------:R-:W-:-:S05]  /*5bb0*/  SEL R3, R3, 0x7c, P0 ;  /* 0x0000007c03037807 */ /* 0x000fca0000000000 */
[----:B------:R0:W-:Y:S01]  /*5bc0*/  STG.E.U8 desc[UR36][R8.64], R3 ;  /* 0x0000000308007986 */ /* 0x0001e2000c101124 */
[----:B------:R-:W-:Y:S05]  /*5bd0*/  BRA `(.L_x_1877) ;  /* 0x00000000000c7947 */ /* 0x000fea0003800000 */
.L_x_1898:
[----:B------:R-:W0:Y:S02]  /*5be0*/  I2F.S16 R0, R24 ;  /* 0x0000001800007306 */ /* 0x000e240000101400 */
[----:B0-----:R-:W-:-:S05]  /*5bf0*/  F2FP.BF16.F32.PACK_AB R0, RZ, R0 ;  /* 0x00000000ff00723e */ /* 0x001fca00000010ff */
[----:B------:R0:W-:Y:S02]  /*5c00*/  STG.E.U16 desc[UR36][R8.64], R0 ;  /* 0x0000000008007986 */ /* 0x0001e4000c101524 */
.L_x_1877:
[----:B------:R-:W-:Y:S05]  /*5c10*/  BSYNC.RECONVERGENT B6 ;  /* 0x0000000000067941 */ /* 0x000fea0003800200 */
.L_x_1871:
[----:B------:R-:W-:-:S07]  /*5c20*/  VIADD R17, R17, 0x80 ;  /* 0x0000008011117836 */ /* 0x000fce0000000000 */
.L_x_1836:
[----:B------:R-:W-:Y:S05]  /*5c30*/  BSYNC.RECONVERGENT B8 ;  /* 0x0000000000087941 */ /* 0x000fea0003800200 */
.L_x_1798:
[----:B------:R-:W-:-:S13]  /*5c40*/  ISETP.GE.AND P0, PT, R17, R16, PT ;  /* 0x000000101100720c */ /* 0x000fda0003f06270 */
[----:B------:R-:W-:Y:S05]  /*5c50*/  @P0 EXIT ;  /* 0x000000000000094d */ /* 0x000fea0003800000 */
[----:B0---4-:R-:W0:Y:S01]  /*5c60*/  LDC.64 R4, c[0x0][0x388] ;  /* 0x0000e200ff047b82 */ /* 0x011e220000000a00 */
        /* <DEDUP_REMOVED lines=18> */
.L_x_1908:
[----:B------:R-:W-:Y:S01]  /*5d90*/  STG.E.U8 desc[UR36][R2.64], R22 ;  /* 0x0000001602007986 */ /* 0x000fe2000c101124 */
[----:B------:R-:W-:Y:S05]  /*5da0*/  EXIT ;  /* 0x000000000000794d */ /* 0x000fea0003800000 */
.L_x_1907:
[----:B------:R-:W-:-:S13]  /*5db0*/  ISETP.NE.AND P0, PT, R0, 0x2, PT ;  /* 0x000000020000780c */ /* 0x000fda0003f05270 */
[----:B------:R-:W-:Y:S05]  /*5dc0*/  @!P0 BRA `(.L_x_1910) ;  /* 0x0000000000248947 */ /* 0x000fea0003800000 */
[----:B------:R-:W-:-:S13]  /*5dd0*/  ISETP.NE.AND P0, PT, R0, 0x3, PT ;  /* 0x000000030000780c */ /* 0x000fda0003f05270 */
[----:B------:R-:W-:Y:S05]  /*5de0*/  @!P0 BRA `(.L_x_1911) ;  /* 0x0000000000148947 */ /* 0x000fea0003800000 */
[----:B------:R-:W-:-:S13]  /*5df0*/  ISETP.NE.AND P0, PT, R0, 0x4, PT ;  /* 0x000000040000780c */ /* 0x000fda0003f05270 */
[----:B------:R-:W-:Y:S05]  /*5e00*/  @P0 BRA `(.L_x_1909) ;  /* 0x0000000800180947 */ /* 0x000fea0003800000 */
[----:B------:R-:W-:-:S05]  /*5e10*/  IMAD.MOV.U32 R23, RZ, RZ, RZ ;  /* 0x000000ffff177224 */ /* 0x000fca00078e00ff */
[----:B------:R-:W-:Y:S01]  /*5e20*/  STG.E.64 desc[UR36][R2.64], R22 ;  /* 0x0000001602007986 */ /* 0x000fe2000c101b24 */
[----:B------:R-:W-:Y:S05]  /*5e30*/  EXIT ;  /* 0x000000000000794d */ /* 0x000fea0003800000 */
.L_x_1911:
[----:B------:R-:W-:Y:S01]  /*5e40*/  STG.E desc[UR36][R2.64], R22 ;  /* 0x0000001602007986 */ /* 0x000fe2000c101924 */
[----:B------:R-:W-:Y:S05]  /*5e50*/  EXIT ;  /* 0x000000000000794d */ /* 0x000fea0003800000 */
.L_x_1910:
[----:B------:R-:W-:Y:S01]  /*5e60*/  STG.E.U16 desc[UR36][R2.64], R22 ;  /* 0x0000001602007986 */ /* 0x000fe2000c101524 */
[----:B------:R-:W-:Y:S05]  /*5e70*/  EXIT ;  /* 0x000000000000794d */ /* 0x000fea0003800000 */
.L_x_1906:
        /* <DEDUP_REMOVED lines=9> */
.L_x_1913:
[----:B------:R-:W0:Y:S02]  /*5f10*/  I2F.S16 R0, R22 ;  /* 0x0000001600007306 */ /* 0x000e240000101400 */
[----:B0-----:R-:W-:-:S05]  /*5f20*/  F2FP.F16.F32.PACK_AB R0, RZ, R0 ;  /* 0x00000000ff00723e */ /* 0x001fca00000000ff */
[----:B------:R-:W-:Y:S01]  /*5f30*/  STG.E.U16 desc[UR36][R2.64], R0 ;  /* 0x0000000002007986 */ /* 0x000fe2000c101524 */
[----:B------:R-:W-:Y:S05]  /*5f40*/  EXIT ;  /* 0x000000000000794d */ /* 0x000fea0003800000 */
.L_x_1912:
        /* <DEDUP_REMOVED lines=10> */
.L_x_1915:
[----:B------:R-:W0:Y:S02]  /*5ff0*/  I2F.S16 R22, R22 ;  /* 0x0000001600167306 */ /* 0x000e240000101400 */
[----:B0-----:R-:W-:-:S04]  /*6000*/  F2FP.F16.F32.PACK_AB R5, RZ, R22 ;  /* 0x00000016ff05723e */ /* 0x001fc800000000ff */
[----:B------:R-:W-:-:S05]  /*6010*/  PRMT R5, R5, 0x5410, RZ ;  /* 0x0000541005057816 */ /* 0x000fca00000000ff */
[----:B------:R-:W-:Y:S01]  /*6020*/  STG.E desc[UR36][R2.64], R5 ;  /* 0x0000000502007986 */ /* 0x000fe2000c101924 */
[----:B------:R-:W-:Y:S05]  /*6030*/  EXIT ;  /* 0x000000000000794d */ /* 0x000fea0003800000 */
.L_x_1914:
[----:B------:R-:W0:Y:S02]  /*6040*/  I2F.F64.S16 R22, R22 ;  /* 0x0000001600167312 */ /* 0x000e240000101c00 */
[----:B0-----:R-:W-:Y:S01]  /*6050*/  STG.E.64 desc[UR36][R2.64], R22 ;  /* 0x0000001602007986 */ /* 0x001fe2000c101b24 */
[----:B------:R-:W-:Y:S05]  /*6060*/  EXIT ;  /* 0x000000000000794d */ /* 0x000fea0003800000 */
.L_x_1905:
        /* <DEDUP_REMOVED lines=12> */
.L_x_1919:
        /* <DEDUP_REMOVED lines=17> */
.L_x_1921:
[----:B------:R-:W-:Y:S05]  /*6240*/  BSYNC.RECONVERGENT B0 ;  /* 0x0000000000007941 */ /* 0x000fea0003800200 */
.L_x_1920:
[----:B------:R-:W-:Y:S01]  /*6250*/  STG.E.U8 desc[UR36][R2.64], R0 ;  /* 0x0000000002007986 */ /* 0x000fe2000c101124 */
[----:B------:R-:W-:Y:S05]  /*6260*/  EXIT ;  /* 0x000000000000794d */ /* 0x000fea0003800000 */
.L_x_1918:
        /* <DEDUP_REMOVED lines=17> */
.L_x_1923:
[----:B------:R-:W-:Y:S05]  /*6380*/  BSYNC.RECONVERGENT B0 ;  /* 0x0000000000007941 */ /* 0x000fea0003800200 */
.L_x_1922:
[----:B------:R-:W-:Y:S01]  /*6390*/  STG.E.U8 desc[UR36][R2.64], R0 ;  /* 0x0000000002007986 */ /* 0x000fe2000c101124 */
[----:B------:R-:W-:Y:S05]  /*63a0*/  EXIT ;  /* 0x000000000000794d */ /* 0x000fea0003800000 */
.L_x_1917:
        /* <DEDUP_REMOVED lines=21> */
.L_x_1925:
[----:B------:R-:W-:-:S05]  /*6500*/  IMAD.MOV.U32 R23, RZ, RZ, RZ ;  /* 0x000000ffff177224 */ /* 0x000fca00078e00ff */
[----:B------:R-:W-:Y:S01]  /*6510*/  STG.E.64 desc[UR36][R2.64], R22 ;  /* 0x0000001602007986 */ /* 0x000fe2000c101b24 */
[----:B------:R-:W-:Y:S05]  /*6520*/  EXIT ;  /* 0x000000000000794d */ /* 0x000fea0003800000 */
.L_x_1924:
[----:B------:R-:W-:Y:S01]  /*6530*/  STG.E desc[UR36][R2.64], R22 ;  /* 0x0000001602007986 */ /* 0x000fe2000c101924 */
[----:B------:R-:W-:Y:S05]  /*6540*/  EXIT ;  /* 0x000000000000794d */ /* 0x000fea0003800000 */
.L_x_1916:
[----:B------:R-:W-:-:S13]  /*6550*/  ISETP.GT.AND P0, PT, R0, 0xe, PT ;  /* 0x0000000e0000780c */ /* 0x000fda0003f04270 */
[----:B------:R-:W-:Y:S05]  /*6560*/  @P0 BRA `(.L_x_1926) ;  /* 0x0000000000280947 */ /* 0x000fea0003800000 */
[----:B------:R-:W-:-:S13]  /*6570*/  ISETP.NE.AND P0, PT, R0, 0xa, PT ;  /* 0x0000000a0000780c */ /* 0x000fda0003f05270 */
[----:B------:R-:W-:Y:S05]  /*6580*/  @!P0 BRA `(.L_x_1927) ;  /* 0x0000000000108947 */ /* 0x000fea0003800000 */
[----:B------:R-:W-:-:S13]  /*6590*/  ISETP.NE.AND P0, PT, R0, 0xb, PT ;  /* 0x0000000b0000780c */ /* 0x000fda0003f05270 */
[----:B------:R-:W-:Y:S05]  /*65a0*/  @P0 BRA `(.L_x_1909) ;  /* 0x0000000000300947 */ /* 0x000fea0003800000 */
[----:B------:R-:W-:Y:S01]  /*65b0*/  STG.E.U8 desc[UR36][R2.64], R22 ;  /* 0x0000001602007986 */ /* 0x000fe2000c101124 */
[----:B------:R-:W-:Y:S05]  /*65c0*/  EXIT ;  /* 0x000000000000794d */ /* 0x000fea0003800000 */
.L_x_1927:
[----:B------:R-:W-:Y:S01]  /*65d0*/  CS2R R6, SRZ ;  /* 0x0000000000067805 */ /* 0x000fe2000001ff00 */
[----:B------:R-:W0:Y:S04]  /*65e0*/  I2F.F64.S16 R4, R22 ;  /* 0x0000001600047312 */ /* 0x000e280000101c00 */
[----:B0-----:R-:W-:Y:S01]  /*65f0*/  STG.E.128 desc[UR36][R2.64], R4 ;  /* 0x0000000402007986 */ /* 0x001fe2000c101d24 */
[----:B------:R-:W-:Y:S05]  /*6600*/  EXIT ;  /* 0x000000000000794d */ /* 0x000fea0003800000 */
.L_x_1926:
[----:B------:R-:W-:-:S13]  /*6610*/  ISETP.NE.AND P0, PT, R0, 0xf, PT ;  /* 0x0000000f0000780c */ /* 0x000fda0003f05270 */
[----:B------:R-:W-:Y:S05]  /*6620*/  @!P0 BRA `(.L_x_1928) ;  /* 0x0000000000d48947 */ /* 0x000fea0003800000 */
[----:B------:R-:W-:-:S13]  /*6630*/  ISETP.NE.AND P0, PT, R0, 0x17, PT ;  /* 0x000000170000780c */ /* 0x000fda0003f05270 */
[----:B------:R-:W-:Y:S05]  /*6640*/  @!P0 BRA `(.L_x_1929) ;  /* 0x0000000000848947 */ /* 0x000fea0003800000 */
[----:B------:R-:W-:-:S13]  /*6650*/  ISETP.NE.AND P0, PT, R0, 0x18, PT ;  /* 0x000000180000780c */ /* 0x000fda0003f05270 */
[----:B------:R-:W-:Y:S05]  /*6660*/  @!P0 BRA `(.L_x_1930) ;  /* 0x0000000000448947 */ /* 0x000fea0003800000 */
.L_x_1909:
[----:B------:R-:W-:Y:S01]  /*6670*/  MOV R0, 0x0 ;  /* 0x0000000000007802 */ /* 0x000fe20000000f00 */
[----:B------:R-:W0:Y:S01]  /*6680*/  LDCU.64 UR4, c[0x4][0x140] ;  /* 0x01002800ff0477ac */ /* 0x000e220008000a00 */
[----:B--23--:R-:W-:Y:S02]  /*6690*/  IMAD.MOV.U32 R8, RZ, RZ, 0x65 ;  /* 0x00000065ff087424 */ /* 0x00cfe400078e00ff */
        /* <DEDUP_REMOVED lines=13> */
.L_x_1931:
[----:B------:R-:W-:Y:S05]  /*6770*/  EXIT ;  /* 0x000000000000794d */ /* 0x000fea0003800000 */
.L_x_1930:
        /* <DEDUP_REMOVED lines=11> */
.L_x_1933:
[----:B------:R-:W-:Y:S05]  /*6830*/  BSYNC.RECONVERGENT B0 ;  /* 0x0000000000007941 */ /* 0x000fea0003800200 */
.L_x_1932:
[----:B------:R-:W-:Y:S01]  /*6840*/  STG.E.U8 desc[UR36][R2.64], R5 ;  /* 0x0000000502007986 */ /* 0x000fe2000c101124 */
[----:B------:R-:W-:Y:S05]  /*6850*/  EXIT ;  /* 0x000000000000794d */ /* 0x000fea0003800000 */
.L_x_1929:
[----:B------:R-:W0:Y:S02]  /*6860*/  I2F.S16 R7, R22 ;  /* 0x0000001600077306 */ /* 0x000e240000101400 */
[----:B0-----:R-:W-:-:S13]  /*6870*/  ISETP.GT.U32.AND P0, PT, R7, 0x477fffff, PT ;  /* 0x477fffff0700780c */ /* 0x001fda0003f04070 */
        /* <DEDUP_REMOVED lines=11> */
.L_x_1934:
[----:B------:R-:W-:Y:S01]  /*6930*/  IMAD.MOV.U32 R5, RZ, RZ, 0x7f ;  /* 0x0000007fff057424 */ /* 0x000fe200078e00ff */
[----:B------:R-:W-:-:S04]  /*6940*/  ISETP.GT.U32.AND P0, PT, R7, 0x7f800000, PT ;  /* 0x7f8000000700780c */ /* 0x000fc80003f04070 */
[----:B------:R-:W-:-:S05]  /*6950*/  SEL R5, R5, 0x7c, P0 ;  /* 0x0000007c05057807 */ /* 0x000fca0000000000 */
[----:B------:R-:W-:Y:S01]  /*6960*/  STG.E.U8 desc[UR36][R2.64], R5 ;  /* 0x0000000502007986 */ /* 0x000fe2000c101124 */
[----:B------:R-:W-:Y:S05]  /*6970*/  EXIT ;  /* 0x000000000000794d */ /* 0x000fea0003800000 */
.L_x_1928:
[----:B------:R-:W0:Y:S02]  /*6980*/  I2F.S16 R0, R22 ;  /* 0x0000001600007306 */ /* 0x000e240000101400 */
[----:B0-----:R-:W-:-:S05]  /*6990*/  F2FP.BF16.F32.PACK_AB R0, RZ, R0 ;  /* 0x00000000ff00723e */ /* 0x001fca00000010ff */
[----:B------:R-:W-:Y:S01]  /*69a0*/  STG.E.U16 desc[UR36][R2.64], R0 ;  /* 0x0000000002007986 */ /* 0x000fe2000c101524 */
[----:B------:R-:W-:Y:S05]  /*69b0*/  EXIT ;  /* 0x000000000000794d */ /* 0x000fea0003800000 */
.L_x_1935:
        /* <DEDUP_REMOVED lines=12> */
.L_x_42703:


//--------------------- .text._ZN2at6native18elementwise_kernelILi128ELi4EZNS0_22gpu_kernel_impl_nocastINS0_13AUnaryFunctorIbbbZZZNS0_23logical_xor_kernel_cudaERNS_14TensorIteratorEENKUlvE0_clEvENKUlvE7_clEvEUlbbE_EEEEvRNS_18TensorIteratorBaseERKT_EUliE_EEviT1_ --------------------------
	.section	.text._ZN2at6native18elementwise_kernelILi128ELi4EZNS0_22gpu_kernel_impl_nocastINS0_13AUnaryFunctorIbbbZZZNS0_23logical_xor_kernel_cudaERNS_14TensorIteratorEENKUlvE0_clEvENKUlvE7_clEvEUlbbE_EEEEvRNS_18TensorIteratorBaseERKT_EUliE_EEviT1_,"ax",@progbits
	.align	128
        .global         _ZN2at6native18elementwise_kernelILi128ELi4EZNS0_22gpu_kernel_impl_nocastINS0_13AUnaryFunctorIbbbZZZNS0_23logical_xor_kernel_cudaERNS_14TensorIteratorEENKUlvE0_clEvENKUlvE7_clEvEUlbbE_EEEEvRNS_18TensorIteratorBaseERKT_EUliE_EEviT1_
        .type           _ZN2at6native18elementwise_kernelILi128ELi4EZNS0_22gpu_kernel_impl_nocastINS0_13AUnaryFunctorIbbbZZZNS0_23logical_xor_kernel_cudaERNS_14TensorIteratorEENKUlvE0_clEvENKUlvE7_clEvEUlbbE_EEEEvRNS_18TensorIteratorBaseERKT_EUliE_EEviT1_,@function
        .size           _ZN2at6native18elementwise_kernelILi128ELi4EZNS0_22gpu_kernel_impl_nocastINS0_13AUnaryFunctorIbbbZZZNS0_23logical_xor_kernel_cudaERNS_14TensorIteratorEENKUlvE0_clEvENKUlvE7_clEvEUlbbE_EEEEvRNS_18TensorIteratorBaseERKT_EUliE_EEviT1_,(.L_x_42704 - _ZN2at6native18elementwise_kernelILi128ELi4EZNS0_22gpu_kernel_impl_nocastINS0_13AUnaryFunctorIbbbZZZNS0_23logical_xor_kernel_cudaERNS_14TensorIteratorEENKUlvE0_clEvENKUlvE7_clEvEUlbbE_EEEEvRNS_18TensorIteratorBaseERKT_EUliE_EEviT1_)
        .other          _ZN2at6native18elementwise_kernelILi128ELi4EZNS0_22gpu_kernel_impl_nocastINS0_13AUnaryFunctorIbbbZZZNS0_23logical_xor_kernel_cudaERNS_14TensorIteratorEENKUlvE0_clEvENKUlvE7_clEvEUlbbE_EEEEvRNS_18TensorIteratorBaseERKT_EUliE_EEviT1_,@"STO_CUDA_ENTRY STV_DEFAULT"
_ZN2at6native18elementwise_kernelILi128ELi4EZNS0_22gpu_kernel_impl_nocastINS0_13AUnaryFunctorIbbbZZZNS0_23logical_xor_kernel_cudaERNS_14TensorIteratorEENKUlvE0_clEvENKUlvE7_clEvEUlbbE_EEEEvRNS_18TensorIteratorBaseERKT_EUliE_EEviT1_:
.text._ZN2at6native18elementwise_kernelILi128ELi4EZNS0_22gpu_kernel_impl_nocastINS0_13AUnaryFunctorIbbbZZZNS0_23logical_xor_kernel_cudaERNS_14TensorIteratorEENKUlvE0_clEvENKUlvE7_clEvEUlbbE_EEEEvRNS_18TensorIteratorBaseERKT_EUliE_EEviT1_:
[----:B------:R-:W-:Y:S08]  /*0000*/  LDC R1, c[0x0][0x37c] ;  /* 0x0000df00ff017b82 */ /* 0x000ff00000000800 */
[----:B------:R-:W0:Y:S01]  /*0010*/  LDC R2, c[0x0][0x388] ;  /* 0x0000e200ff027b82 */ /* 0x000e220000000800 */
[----:B------:R-:W1:Y:S01]  /*0020*/  S2R R3, SR_TID.X ;  /* 0x0000000000037919 */ /* 0x000e620000002100 */
[----:B------:R-:W2:Y:S01]  /*0030*/  LDCU.64 UR6, c[0x0][0x358] ;  /* 0x00006b00ff0677ac */ /* 0x000ea20008000a00 */
[----:B------:R-:W3:Y:S05]  /*0040*/  LDCU.U8 UR5, c[0x0][0x591] ;  /* 0x0000b220ff0577ac */ /* 0x000eea0008000000 */
        /* <DEDUP_REMOVED lines=11> */
[----:B0-----:R-:W2:Y:S06]  /*0100*/  LDG.E.U8 R4, desc[UR6][R4.64] ;  /* 0x0000000604047981 */ /* 0x001eac000c1e1100 */
[----:B------:R-:W0:Y:S01]  /*0110*/  LDC.64 R6, c[0x0][0x580] ;  /* 0x00016000ff067b82 */ /* 0x000e220000000a00 */
[----:B------:R-:W-:Y:S02]  /*0120*/  ISETP.NE.AND P0, PT, RZ, UR5, PT ;  /* 0x00000005ff007c0c */ /* 0x000fe4000bf05270 */
[----:B------:R-:W-:-:S02]  /*0130*/  IADD3 R3, PT, PT, R3, 0x80, RZ ;  /* 0x0000008003037810 */ /* 0x000fc40007ffe0ff */
[----:B--2---:R-:W-:-:S04]  /*0140*/  ISETP.NE.XOR P0, PT, R4, RZ, P0 ;  /* 0x000000ff0400720c */ /* 0x004fc80000705a70 */
[----:B------:R-:W-:Y:S02]  /*0150*/  SEL R9, RZ, 0x1, !P0 ;  /* 0x00000001ff097807 */ /* 0x000fe40004000000 */
[----:B------:R-:W-:-:S03]  /*0160*/  ISETP.GE.AND P0, PT, R3, UR4, PT ;  /* 0x0000000403007c0c */ /* 0x000fc6000bf06270 */
[----:B0-----:R0:W-:Y:S10]  /*0170*/  STG.E.U8 desc[UR6][R6.64], R9 ;  /* 0x0000000906007986 */ /* 0x0011f4000c101106 */
[----:B------:R-:W-:Y:S05]  /*0180*/  @P0 BREAK.RELIABLE B1 ;  /* 0x0000000000010942 */ /* 0x000fea0003800100 */
[----:B------:R-:W-:Y:S05]  /*0190*/  @P0 BRA `(.L_x_1940) ;  /* 0x0000000000500947 */ /* 0x000fea0003800000 */
[----:B------:R-:W1:Y:S02]  /*01a0*/  LDC.64 R4, c[0x0][0x588] ;  /* 0x00016200ff047b82 */ /* 0x000e640000000a00 */
[----:B-1----:R-:W2:Y:S06]  /*01b0*/  LDG.E.U8 R4, desc[UR6][R4.64] ;  /* 0x0000000604047981 */ /* 0x002eac000c1e1100 */
[----:B0-----:R-:W0:Y:S01]  /*01c0*/  LDC.64 R6, c[0x0][0x580] ;  /* 0x00016000ff067b82 */ /* 0x001e220000000a00 */
[----:B------:R-:W-:Y:S02]  /*01d0*/  ISETP.NE.AND P0, PT, RZ, UR5, PT ;  /* 0x00000005ff007c0c */ /* 0x000fe4000bf05270 */
[----:B------:R-:W-:-:S02]  /*01e0*/  IADD3 R3, PT, PT, R3, 0x80, RZ ;  /* 0x0000008003037810 */ /* 0x000fc40007ffe0ff */
[----:B--2---:R-:W-:-:S04]  /*01f0*/  ISETP.NE.XOR P0, PT, R4, RZ, P0 ;  /* 0x000000ff0400720c */ /* 0x004fc80000705a70 */
[----:B------:R-:W-:-:S05]  /*0200*/  SEL R9, RZ, 0x1, !P0 ;  /* 0x00000001ff097807 */ /* 0x000fca0004000000 */
[----:B0-----:R0:W-:Y:S04]  /*0210*/  STG.E.U8 desc[UR6][R6.64], R9 ;  /* 0x0000000906007986 */ /* 0x0011e8000c101106 */
.L_x_1939:
[----:B------:R-:W-:-:S13]  /*0220*/  ISETP.GE.AND P0, PT, R3, UR4, PT ;  /* 0x0000000403007c0c */ /* 0x000fda000bf06270 */
[----:B------:R-:W-:Y:S05]  /*0230*/  @P0 BREAK.RELIABLE B1 ;  /* 0x0000000000010942 */ /* 0x000fea0003800100 */
[----:B------:R-:W-:Y:S05]  /*0240*/  @P0 BRA `(.L_x_1940) ;  /* 0x0000000000240947 */ /* 0x000fea0003800000 */
[----:B------:R-:W-:Y:S05]  /*0250*/  BSYNC.RELIABLE B1 ;  /* 0x0000000000017941 */ /* 0x000fea0003800100 */
.L_x_1938:
        /* <DEDUP_REMOVED lines=8> */
.L_x_1940:
[----:B------:R-:W-:Y:S05]  /*02e0*/  BSYNC.RECONVERGENT B0 ;  /* 0x0000000000007941 */ /* 0x000fea0003800200 */
.L_x_1937:
[----:B------:R-:W-:Y:S05]  /*02f0*/  WARPSYNC.ALL ;  /* 0x0000000000007948 */ /* 0x000fea0003800000 */
[----:B------:R-:W-:-:S13]  /*0300*/  ISETP.GE.AND P0, PT, R3, UR4, PT ;  /* 0x0000000403007c0c */ /* 0x000fda000bf06270 */
[----:B------:R-:W-:Y:S05]  /*0310*/  @P0 EXIT ;  /* 0x000000000000094d */ /* 0x000fea0003800000 */
[----:B------:R-:W2:Y:S02]  /*0320*/  LDC.64 R2, c[0x0][0x588] ;  /* 0x00016200ff027b82 */ /* 0x000ea40000000a00 */
[----:B--2---:R-:W2:Y:S06]  /*0330*/  LDG.E.U8 R2, desc[UR6][R2.64] ;  /* 0x0000000602027981 */ /* 0x004eac000c1e1100 */
[----:B------:R-:W3:Y:S01]  /*0340*/  LDC.64 R4, c[0x0][0x580] ;  /* 0x00016000ff047b82 */ /* 0x000ee20000000a00 */
[----:B------:R-:W-:-:S04]  /*0350*/  ISETP.NE.AND P0, PT, RZ, UR5, PT ;  /* 0x00000005ff007c0c */ /* 0x000fc8000bf05270 */
[----:B--2---:R-:W-:-:S04]  /*0360*/  ISETP.NE.XOR P0, PT, R2, RZ, P0 ;  /* 0x000000ff0200720c */ /* 0x004fc80000705a70 */
[----:B01----:R-:W-:-:S05]  /*0370*/  SEL R7, RZ, 0x1, !P0 ;  /* 0x00000001ff077807 */ /* 0x003fca0004000000 */
[----:B---3--:R-:W-:Y:S01]  /*0380*/  STG.E.U8 desc[UR6][R4.64], R7 ;  /* 0x0000000704007986 */ /* 0x008fe2000c101106 */
[----:B------:R-:W-:Y:S05]  /*0390*/  EXIT ;  /* 0x000000000000794d */ /* 0x000fea0003800000 */
.L_x_1936:
        /* <DEDUP_REMOVED lines=9> */
[----:B------:R-:W-:Y:S02]  /*0430*/  HFMA2 R4, -RZ, RZ, 0, 0 ;  /* 0x00000000ff047431 */ /* 0x000fe400000001ff */
[----:B------:R-:W-:Y:S01]  /*0440*/  IMAD.MOV.U32 R5, RZ, RZ, R3 ;  /* 0x000000ffff057224 */ /* 0x000fe200078e0003 */
[----:B------:R-:W-:Y:S01]  /*0450*/  ISETP.NE.AND P0, PT, R2, RZ, PT ;  /* 0x000000ff0200720c */ /* 0x000fe20003f05270 */
[----:B------:R-:W1:Y:S01]  /*0460*/  LDCU UR10, c[0x0][0x38c] ;  /* 0x00007180ff0a77ac */ /* 0x000e620008000800 */
[----:B------:R-:W2:Y:S01]  /*0470*/  LDCU.64 UR12, c[0x0][0x4b8] ;  /* 0x00009700ff0c77ac */ /* 0x000ea20008000a00 */
[----:B0-----:R-:W-:-:S05]  /*0480*/  IMAD.HI.U32 R6, R3, UR8, R4 ;  /* 0x0000000803067c27 */ /* 0x001fca000f8e0004 */
[----:B------:R-:W-:-:S04]  /*0490*/  SHF.R.U32.HI R7, RZ, UR9, R6 ;  /* 0x00000009ff077c19 */ /* 0x000fc80008011606 */
[----:B------:R-:W-:-:S05]  /*04a0*/  IADD3 R4, PT, PT, -R7, RZ, RZ ;  /* 0x000000ff07047210 */ /* 0x000fca0007ffe1ff */
        /* <DEDUP_REMOVED lines=289> */
.L_x_1944:
[----:B------:R-:W0:Y:S02]  /*16c0*/  LDCU.128 UR8, c[0x0][0x580] ;  /* 0x0000b000ff0877ac */ /* 0x000e240008000c00 */
[----:B0-----:R-:W-:-:S04]  /*16d0*/  IADD3 R6, P0, PT, R4, UR10, RZ ;  /* 0x0000000a04067c10 */ /* 0x001fc8000ff1e0ff */
[----:B------:R-:W-:-:S05]  /*16e0*/  IADD3.X R7, PT, PT, RZ, UR11, RZ, P0, !PT ;  /* 0x0000000bff077c10 */ /* 0x000fca00087fe4ff */
[----:B------:R-:W2:Y:S01]  /*16f0*/  LDG.E.U8 R6, desc[UR6][R6.64] ;  /* 0x0000000606067981 */ /* 0x000ea2000c1e1100 */
[----:B------:R-:W-:Y:S02]  /*1700*/  ISETP.NE.AND P0, PT, RZ, UR5, PT ;  /* 0x00000005ff007c0c */ /* 0x000fe4000bf05270 */
[----:B------:R-:W-:Y:S02]  /*1710*/  IADD3 R4, P1, PT, R5, UR8, RZ ;  /* 0x0000000805047c10 */ /* 0x000fe4000ff3e0ff */
[----:B------:R-:W-:Y:S02]  /*1720*/  IADD3 R3, PT, PT, R3, 0x80, RZ ;  /* 0x0000008003037810 */ /* 0x000fe40007ffe0ff */
[----:B------:R-:W-:Y:S02]  /*1730*/  IADD3.X R5, PT, PT, RZ, UR9, RZ, P1, !PT ;  /* 0x00000009ff057c10 */ /* 0x000fe40008ffe4ff */
[----:B--2---:R-:W-:-:S04]  /*1740*/  ISETP.NE.XOR P0, PT, R6, RZ, P0 ;  /* 0x000000ff0600720c */ /* 0x004fc80000705a70 */
        /* <DEDUP_REMOVED lines=303> */
.L_x_1946:
[----:B------:R-:W0:Y:S02]  /*2a40*/  LDCU.128 UR8, c[0x0][0x580] ;  /* 0x0000b000ff0877ac */ /* 0x000e240008000c00 */
[----:B0-----:R-:W-:-:S04]  /*2a50*/  IADD3 R6, P0, PT, R4, UR10, RZ ;  /* 0x0000000a04067c10 */ /* 0x001fc8000ff1e0ff */
[----:B------:R-:W-:-:S05]  /*2a60*/  IADD3.X R7, PT, PT, RZ, UR11, RZ, P0, !PT ;  /* 0x0000000bff077c10 */ /* 0x000fca00087fe4ff */
[----:B------:R-:W2:Y:S01]  /*2a70*/  LDG.E.U8 R6, desc[UR6][R6.64] ;  /* 0x0000000606067981 */ /* 0x000ea2000c1e1100 */
[----:B------:R-:W-:Y:S02]  /*2a80*/  ISETP.NE.AND P0, PT, RZ, UR5, PT ;  /* 0x00000005ff007c0c */ /* 0x000fe4000bf05270 */
[----:B------:R-:W-:Y:S02]  /*2a90*/  IADD3 R4, P1, PT, R5, UR8, RZ ;  /* 0x0000000805047c10 */ /* 0x000fe4000ff3e0ff */
[----:B------:R-:W-:-:S03]  /*2aa0*/  IADD3 R3, PT, PT, R3, 0x80, RZ ;  /* 0x0000008003037810 */ /* 0x000fc60007ffe0ff */
[----:B------:R-:W-:Y:S01]  /*2ab0*/  IMAD.X R5, RZ, RZ, UR9, P1 ;  /* 0x00000009ff057e24 */ /* 0x000fe200088e06ff */
[----:B--2---:R-:W-:-:S04]  /*2ac0*/  ISETP.NE.XOR P0, PT, R6, RZ, P0 ;  /* 0x000000ff0600720c */ /* 0x004fc80000705a70 */
[----:B------:R-:W-:-:S05]  /*2ad0*/  SEL R9, RZ, 0x1, !P0 ;  /* 0x00000001ff097807 */ /* 0x000fca0004000000 */
[----:B------:R0:W-:Y:S04]  /*2ae0*/  STG.E.U8 desc[UR6][R4.64], R9 ;  /* 0x0000000904007986 */ /* 0x0001e8000c101106 */
.L_x_1943:
[----:B------:R-:W-:-:S13]  /*2af0*/  ISETP.GE.AND P0, PT, R3, UR4, PT ;  /* 0x0000000403007c0c */ /* 0x000fda000bf06270 */
[----:B------:R-:W-:Y:S05]  /*2b00*/  @P0 BREAK.RELIABLE B1 ;  /* 0x0000000000010942 */ /* 0x000fea0003800100 */
[----:B------:R-:W-:Y:S05]  /*2b10*/  @P0 BRA `(.L_x_1945) ;  /* 0x0000001000d80947 */ /* 0x000fea0003800000 */
[----:B------:R-:W-:Y:S05]  /*2b20*/  BSYNC.RELIABLE B1 ;  /* 0x0000000000017941 */ /* 0x000fea0003800100 */
.L_x_1942:
        /* <DEDUP_REMOVED lines=298> */
.L_x_1947:
[----:B------:R-:W0:Y:S02]  /*3dd0*/  LDCU.128 UR8, c[0x0][0x580] ;  /* 0x0000b000ff0877ac */ /* 0x000e240008000c00 */
[----:B0-----:R-:W-:-:S05]  /*3de0*/  IADD3 R6, P0, PT, R4, UR10, RZ ;  /* 0x0000000a04067c10 */ /* 0x001fca000ff1e0ff */
[----:B------:R-:W-:-:S05]  /*3df0*/  IMAD.X R7, RZ, RZ, UR11, P0 ;  /* 0x0000000bff077e24 */ /* 0x000fca00080e06ff */
[----:B------:R-:W2:Y:S01]  /*3e00*/  LDG.E.U8 R6, desc[UR6][R6.64] ;  /* 0x0000000606067981 */ /* 0x000ea2000c1e1100 */
[----:B------:R-:W-:Y:S02]  /*3e10*/  ISETP.NE.AND P0, PT, RZ, UR5, PT ;  /* 0x00000005ff007c0c */ /* 0x000fe4000bf05270 */
[----:B------:R-:W-:Y:S02]  /*3e20*/  IADD3 R4, P1, PT, R5, UR8, RZ ;  /* 0x0000000805047c10 */ /* 0x000fe4000ff3e0ff */
[----:B------:R-:W-:Y:S02]  /*3e30*/  IADD3 R3, PT, PT, R3, 0x80, RZ ;  /* 0x0000008003037810 */ /* 0x000fe40007ffe0ff */
[----:B------:R-:W-:Y:S02]  /*3e40*/  IADD3.X R5, PT, PT, RZ, UR9, RZ, P1, !PT ;  /* 0x00000009ff057c10 */ /* 0x000fe40008ffe4ff */
[----:B--2---:R-:W-:-:S04]  /*3e50*/  ISETP.NE.XOR P0, PT, R6, RZ, P0 ;  /* 0x000000ff0600720c */ /* 0x004fc80000705a70 */
[----:B------:R-:W-:-:S05]  /*3e60*/  SEL R9, RZ, 0x1, !P0 ;  /* 0x00000001ff097807 */ /* 0x000fca0004000000 */
[----:B------:R1:W-:Y:S04]  /*3e70*/  STG.E.U8 desc[UR6][R4.64], R9 ;  /* 0x0000000904007986 */ /* 0x0003e8000c101106 */
.L_x_1945:
[----:B------:R-:W-:Y:S05]  /*3e80*/  BSYNC.RECONVERGENT B0 ;  /* 0x0000000000007941 */ /* 0x000fea0003800200 */
.L_x_1941:
        /* <DEDUP_REMOVED lines=301> */
.L_x_1948:
[----:B------:R-:W0:Y:S02]  /*5160*/  LDCU.128 UR8, c[0x0][0x580] ;  /* 0x0000b000ff0877ac */ /* 0x000e240008000c00 */
[----:B0-----:R-:W-:-:S04]  /*5170*/  IADD3 R4, P0, PT, R2, UR10, RZ ;  /* 0x0000000a02047c10 */ /* 0x001fc8000ff1e0ff */
[----:B------:R-:W-:-:S05]  /*5180*/  IADD3.X R5, PT, PT, RZ, UR11, RZ, P0, !PT ;  /* 0x0000000bff057c10 */ /* 0x000fca00087fe4ff */
[----:B------:R-:W2:Y:S01]  /*5190*/  LDG.E.U8 R4, desc[UR6][R4.64] ;  /* 0x0000000604047981 */ /* 0x000ea2000c1e1100 */
[----:B------:R-:W-:Y:S02]  /*51a0*/  ISETP.NE.AND P0, PT, RZ, UR5, PT ;  /* 0x00000005ff007c0c */ /* 0x000fe4000bf05270 */
[----:B------:R-:W-:-:S04]  /*51b0*/  IADD3 R2, P1, PT, R3, UR8, RZ ;  /* 0x0000000803027c10 */ /* 0x000fc8000ff3e0ff */
[----:B------:R-:W-:Y:S02]  /*51c0*/  IADD3.X R3, PT, PT, RZ, UR9, RZ, P1, !PT ;  /* 0x00000009ff037c10 */ /* 0x000fe40008ffe4ff */
[----:B--2---:R-:W-:-:S04]  /*51d0*/  ISETP.NE.XOR P0, PT, R4, RZ, P0 ;  /* 0x000000ff0400720c */ /* 0x004fc80000705a70 */
[----:B------:R-:W-:-:S05]  /*51e0*/  SEL R7, RZ, 0x1, !P0 ;  /* 0x00000001ff077807 */ /* 0x000fca0004000000 */
[----:B------:R-:W-:Y:S01]  /*51f0*/  STG.E.U8 desc[UR6][R2.64], R7 ;  /* 0x0000000702007986 */ /* 0x000fe2000c101106 */
[----:B------:R-:W-:Y:S05]  /*5200*/  EXIT ;  /* 0x000000000000794d */ /* 0x000fea0003800000 */
.L_x_1949:
        /* <DEDUP_REMOVED lines=15> */
.L_x_42704:


//--------------------- .text._ZN2at6native27unrolled_elementwise_kernelINS0_13AUnaryFunctorIbbbZZZNS0_23logical_xor_kernel_cudaERNS_14TensorIteratorEENKUlvE0_clEvENKUlvE7_clEvEUlbbE_EESt5arrayIPcLm2EELi4E23TrivialOffsetCalculatorILi1EjESD_NS0_6memory15LoadWithoutCastENSE_16StoreWithoutCastEEEviT_T0_T2_T3_T4_T5_ --------------------------
	.section	.text._ZN2at6native27unrolled_elementwise_kernelINS0_13AUnaryFunctorIbbbZZZNS0_23logical_xor_kernel_cudaERNS_14TensorIteratorEENKUlvE0_clEvENKUlvE7_clEvEUlbbE_EESt5arrayIPcLm2EELi4E23TrivialOffsetCalculatorILi1EjESD_NS0_6memory15LoadWithoutCastENSE_16StoreWithoutCastEEEviT_T0_T2_T3_T4_T5_,"ax",@progbits
	.align	128
        .global         _ZN2at6native27unrolled_elementwise_kernelINS0_13AUnaryFunctorIbbbZZZNS0_23logical_xor_kernel_cudaERNS_14TensorIteratorEENKUlvE0_clEvENKUlvE7_clEvEUlbbE_EESt5arrayIPcLm2EELi4E23TrivialOffsetCalculatorILi1EjESD_NS0_6memory15LoadWithoutCastENSE_16StoreWithoutCastEEEviT_T0_T2_T3_T4_T5_
        .type           _ZN2at6native27unrolled_elementwise_kernelINS0_13AUnaryFunctorIbbbZZZNS0_23logical_xor_kernel_cudaERNS_14TensorIteratorEENKUlvE0_clEvENKUlvE7_clEvEUlbbE_EESt5arrayIPcLm2EELi4E23TrivialOffsetCalculatorILi1EjESD_NS0_6memory15LoadWithoutCastENSE_16StoreWithoutCastEEEviT_T0_T2_T3_T4_T5_,@function
        .size           _ZN2at6native27unrolled_elementwise_kernelINS0_13AUnaryFunctorIbbbZZZNS0_23logical_xor_kernel_cudaERNS_14TensorIteratorEENKUlvE0_clEvENKUlvE7_clEvEUlbbE_EESt5arrayIPcLm2EELi4E23TrivialOffsetCalculatorILi1EjESD_NS0_6memory15LoadWithoutCastENSE_16StoreWithoutCastEEEviT_T0_T2_T3_T4_T5_,(.L_x_42705 - _ZN2at6native27unrolled_elementwise_kernelINS0_13AUnaryFunctorIbbbZZZNS0_23logical_xor_kernel_cudaERNS_14TensorIteratorEENKUlvE0_clEvENKUlvE7_clEvEUlbbE_EESt5arrayIPcLm2EELi4E23TrivialOffsetCalculatorILi1EjESD_NS0_6memory15LoadWithoutCastENSE_16StoreWithoutCastEEEviT_T0_T2_T3_T4_T5_)
        .other          _ZN2at6native27unrolled_elementwise_kernelINS0_13AUnaryFunctorIbbbZZZNS0_23logical_xor_kernel_cudaERNS_14TensorIteratorEENKUlvE0_clEvENKUlvE7_clEvEUlbbE_EESt5arrayIPcLm2EELi4E23TrivialOffsetCalculatorILi1EjESD_NS0_6memory15LoadWithoutCastENSE_16StoreWithoutCastEEEviT_T0_T2_T3_T4_T5_,@"STO_CUDA_ENTRY STV_DEFAULT"
_ZN2at6native27unrolled_elementwise_kernelINS0_13AUnaryFunctorIbbbZZZNS0_23logical_xor_kernel_cudaERNS_14TensorIteratorEENKUlvE0_clEvENKUlvE7_clEvEUlbbE_EESt5arrayIPcLm2EELi4E23TrivialOffsetCalculatorILi1EjESD_NS0_6memory15LoadWithoutCastENSE_16StoreWithoutCastEEEviT_T0_T2_T3_T4_T5_:
.text._ZN2at6native27unrolled_elementwise_kernelINS0_13AUnaryFunctorIbbbZZZNS0_23logical_xor_kernel_cudaERNS_14TensorIteratorEENKUlvE0_clEvENKUlvE7_clEvEUlbbE_EESt5arrayIPcLm2EELi4E23TrivialOffsetCalculatorILi1EjESD_NS0_6memory15LoadWithoutCastENSE_16StoreWithoutCastEEEviT_T0_T2_T3_T4_T5_:
        /* <DEDUP_REMOVED lines=15> */
[----:B------:R-:W-:Y:S02]  /*00f0*/  ISETP.GE.AND P1, PT, R13, R4, PT ;  /* 0x000000040d00720c */ /* 0x000fe40003f26270 */
[----:B0-----:R-:W-:-:S05]  /*0100*/  @!P2 IADD3 R10, P6, PT, R15, R10, RZ ;  /* 0x0000000a0f0aa210 */ /* 0x001fca0007fde0ff */
[----:B------:R-:W-:-:S05]  /*0110*/  @!P2 IMAD.X R11, RZ, RZ, R11, P6 ;  /* 0x000000ffff0ba224 */ /* 0x000fca00030e060b */
[----:B-1----:R-:W3:Y:S01]  /*0120*/  @!P2 LDG.E.U8 R10, desc[UR4][R10.64] ;  /* 0x000000040a0aa981 */ /* 0x002ee2000c1e1100 */
[----:B------:R-:W-:Y:S01]  /*0130*/  @!P1 IMAD R19, R0, 0x200, R13 ;  /* 0x0000020000139824 */ /* 0x000fe200078e020d */
[----:B------:R-:W0:Y:S01]  /*0140*/  @!P1 LDC.64 R8, c[0x0][0x390] ;  /* 0x0000e400ff089b82 */ /* 0x000e220000000a00 */
[----:B------:R-:W-:Y:S01]  /*0150*/  @!P1 VIADD R13, R13, 0x80 ;  /* 0x000000800d0d9836 */ /* 0x000fe20000000000 */
[----:B--2---:R-:W-:-:S04]  /*0160*/  @!P0 IADD3 R6, P5, PT, R17, R6, RZ ;  /* 0x0000000611068210 */ /* 0x004fc80007fbe0ff */
[----:B------:R-:W-:Y:S01]  /*0170*/  ISETP.GE.AND P3, PT, R13, R4, PT ;  /* 0x000000040d00720c */ /* 0x000fe20003f66270 */
[----:B------:R-:W-:-:S05]  /*0180*/  @!P0 IMAD.X R7, RZ, RZ, R7, P5 ;  /* 0x000000ffff078224 */ /* 0x000fca00028e0607 */
[----:B------:R1:W2:Y:S07]  /*0190*/  @!P0 LDG.E.U8 R6, desc[UR4][R6.64] ;  /* 0x0000000406068981 */ /* 0x0002ae000c1e1100 */
[----:B------:R-:W4:Y:S01]  /*01a0*/  @!P3 LDC.64 R2, c[0x0][0x390] ;  /* 0x0000e400ff02bb82 */ /* 0x000f220000000a00 */
[----:B------:R-:W-:Y:S01]  /*01b0*/  @!P3 IMAD R13, R0, 0x200, R13 ;  /* 0x00000200000db824 */ /* 0x000fe200078e020d */
[----:B0-----:R-:W-:-:S05]  /*01c0*/  @!P1 IADD3 R8, P4, PT, R19, R8, RZ ;  /* 0x0000000813089210 */ /* 0x001fca0007f9e0ff */
[----:B------:R-:W-:-:S05]  /*01d0*/  @!P1 IMAD.X R9, RZ, RZ, R9, P4 ;  /* 0x000000ffff099224 */ /* 0x000fca00020e0609 */
[----:B------:R0:W5:Y:S01]  /*01e0*/  @!P1 LDG.E.U8 R8, desc[UR4][R8.64] ;  /* 0x0000000408089981 */ /* 0x000162000c1e1100 */
[----:B----4-:R-:W-:-:S05]  /*01f0*/  @!P3 IADD3 R2, P6, PT, R13, R2, RZ ;  /* 0x000000020d02b210 */ /* 0x010fca0007fde0ff */
[----:B------:R-:W-:-:S05]  /*0200*/  @!P3 IMAD.X R3, RZ, RZ, R3, P6 ;  /* 0x000000ffff03b224 */ /* 0x000fca00030e0603 */
[----:B------:R-:W4:Y:S01]  /*0210*/  @!P3 LDG.E.U8 R2, desc[UR4][R2.64] ;  /* 0x000000040202b981 */ /* 0x000f22000c1e1100 */
[----:B------:R-:W1:Y:S01]  /*0220*/  LDCU.U8 UR6, c[0x0][0x385] ;  /* 0x000070a0ff0677ac */ /* 0x000e620008000000 */
[----:B------:R-:W-:Y:S01]  /*0230*/  ISETP.GE.AND P4, PT, R5, R4, PT ;  /* 0x000000040500720c */ /* 0x000fe20003f86270 */
[----:B------:R-:W-:Y:S04]  /*0240*/  BSSY.RECONVERGENT B0, `(.L_x_1950) ;  /* 0x0000026000007945 */ /* 0x000fe80003800200 */
[----:B------:R-:W-:Y:S01]  /*0250*/  BSSY.RELIABLE B1, `(.L_x_1951) ;  /* 0x000001d000017945 */ /* 0x000fe20003800100 */
[----:B---3--:R-:W-:-:S04]  /*0260*/  ISETP.NE.AND P2, PT, R10, RZ, !P2 ;  /* 0x000000ff0a00720c */ /* 0x008fc80005745270 */
[----:B-1----:R-:W-:-:S04]  /*0270*/  ISETP.NE.XOR P2, PT, RZ, UR6, P2 ;  /* 0x00000006ff007c0c */ /* 0x002fc80009745a70 */
[----:B------:R-:W-:Y:S02]  /*0280*/  SEL R7, RZ, 0x1, !P2 ;  /* 0x00000001ff077807 */ /* 0x000fe40005000000 */
[----:B--2---:R-:W-:-:S04]  /*0290*/  ISETP.NE.AND P0, PT, R6, RZ, !P0 ;  /* 0x000000ff0600720c */ /* 0x004fc80004705270 */
[----:B------:R-:W-:-:S04]  /*02a0*/  ISETP.NE.XOR P0, PT, RZ, UR6, P0 ;  /* 0x00000006ff007c0c */ /* 0x000fc80008705a70 */
[----:B0-----:R-:W-:Y:S02]  /*02b0*/  SEL R9, RZ, 0x1, !P0 ;  /* 0x00000001ff097807 */ /* 0x001fe40004000000 */
[----:B-----5:R-:W-:-:S04]  /*02c0*/  ISETP.NE.AND P1, PT, R8, RZ, !P1 ;  /* 0x000000ff0800720c */ /* 0x020fc80004f25270 */
[----:B------:R-:W-:-:S04]  /*02d0*/  ISETP.NE.XOR P1, PT, RZ, UR6, P1 ;  /* 0x00000006ff007c0c */ /* 0x000fc80008f25a70 */
[----:B------:R-:W-:Y:S02]  /*02e0*/  SEL R11, RZ, 0x1, !P1 ;  /* 0x00000001ff0b7807 */ /* 0x000fe40004800000 */
[----:B----4-:R-:W-:-:S04]  /*02f0*/  ISETP.NE.AND P3, PT, R2, RZ, !P3 ;  /* 0x000000ff0200720c */ /* 0x010fc80005f65270 */
[----:B------:R-:W-:-:S04]  /*0300*/  ISETP.NE.XOR P3, PT, RZ, UR6, P3 ;  /* 0x00000006ff007c0c */ /* 0x000fc80009f65a70 */
[----:B------:R-:W-:Y:S01]  /*0310*/  SEL R13, RZ, 0x1, !P3 ;  /* 0x00000001ff0d7807 */ /* 0x000fe20005800000 */
[----:B------:R-:W-:Y:S08]  /*0320*/  @P4 BRA `(.L_x_1952) ;  /* 0x00000000003c4947 */ /* 0x000ff00003800000 */
[----:B------:R-:W0:Y:S01]  /*0330*/  LDCU.64 UR6, c[0x0][0x388] ;  /* 0x00007100ff0677ac */ /* 0x000e220008000a00 */
[----:B------:R-:W-:Y:S02]  /*0340*/  IMAD R2, R0, 0x200, R5 ;  /* 0x0000020000027824 */ /* 0x000fe400078e0205 */
[----:B------:R-:W-:-:S03]  /*0350*/  VIADD R5, R5, 0x80 ;  /* 0x0000008005057836 */ /* 0x000fc60000000000 */
[----:B0-----:R-:W-:-:S05]  /*0360*/  IADD3 R2, P0, PT, R2, UR6, RZ ;  /* 0x0000000602027c10 */ /* 0x001fca000ff1e0ff */
[----:B------:R-:W-:Y:S01]  /*0370*/  IMAD.X R3, RZ, RZ, UR7, P0 ;  /* 0x00000007ff037e24 */ /* 0x000fe200080e06ff */
[----:B------:R-:W-:-:S04]  /*0380*/  ISETP.GE.AND P0, PT, R5, R4, PT ;  /* 0x000000040500720c */ /* 0x000fc80003f06270 */
[----:B------:R0:W-:Y:S09]  /*0390*/  STG.E.U8 desc[UR4][R2.64], R7 ;  /* 0x0000000702007986 */ /* 0x0001f2000c101104 */
[----:B------:R-:W-:Y:S05]  /*03a0*/  @P0 BREAK.RELIABLE B1 ;  /* 0x0000000000010942 */ /* 0x000fea0003800100 */
[----:B------:R-:W-:Y:S05]  /*03b0*/  @P0 BRA `(.L_x_1953) ;  /* 0x0000000000380947 */ /* 0x000fea0003800000 */
[----:B------:R-:W1:Y:S01]  /*03c0*/  LDCU.64 UR6, c[0x0][0x388] ;  /* 0x00007100ff0677ac */ /* 0x000e620008000a00 */
[----:B0-----:R-:W-:Y:S02]  /*03d0*/  IMAD R2, R0, 0x200, R5 ;  /* 0x0000020000027824 */ /* 0x001fe400078e0205 */
[----:B------:R-:W-:-:S03]  /*03e0*/  VIADD R5, R5, 0x80 ;  /* 0x0000008005057836 */ /* 0x000fc60000000000 */
[----:B-1----:R-:W-:-:S05]  /*03f0*/  IADD3 R2, P0, PT, R2, UR6, RZ ;  /* 0x0000000602027c10 */ /* 0x002fca000ff1e0ff */
[----:B------:R-:W-:-:S05]  /*0400*/  IMAD.X R3, RZ, RZ, UR7, P0 ;  /* 0x00000007ff037e24 */ /* 0x000fca00080e06ff */
[----:B------:R0:W-:Y:S03]  /*0410*/  STG.E.U8 desc[UR4][R2.64], R9 ;  /* 0x0000000902007986 */ /* 0x0001e6000c101104 */
.L_x_1952:
[----:B------:R-:W-:Y:S05]  /*0420*/  BSYNC.RELIABLE B1 ;  /* 0x0000000000017941 */ /* 0x000fea0003800100 */
.L_x_1951:
[----:B------:R-:W-:-:S13]  /*0430*/  ISETP.GE.AND P0, PT, R5, R4, PT ;  /* 0x000000040500720c */ /* 0x000fda0003f06270 */
[----:B------:R-:W1:Y:S01]  /*0440*/  @!P0 LDC.64 R6, c[0x0][0x388] ;  /* 0x0000e200ff068b82 */ /* 0x000e620000000a00 */
[----:B0-----:R-:W-:Y:S02]  /*0450*/  @!P0 IMAD R3, R0, 0x200, R5 ;  /* 0x0000020000038824 */ /* 0x001fe400078e0205 */
[----:B------:R-:W-:-:S03]  /*0460*/  @!P0 VIADD R5, R5, 0x80 ;  /* 0x0000008005058836 */ /* 0x000fc60000000000 */
[----:B-1----:R-:W-:-:S05]  /*0470*/  @!P0 IADD3 R2, P1, PT, R3, R6, RZ ;  /* 0x0000000603028210 */ /* 0x002fca0007f3e0ff */
[----:B------:R-:W-:-:S05]  /*0480*/  @!P0 IMAD.X R3, RZ, RZ, R7, P1 ;  /* 0x000000ffff038224 */ /* 0x000fca00008e0607 */
[----:B------:R1:W-:Y:S03]  /*0490*/  @!P0 STG.E.U8 desc[UR4][R2.64], R11 ;  /* 0x0000000b02008986 */ /* 0x0003e6000c101104 */
.L_x_1953:
[----:B------:R-:W-:Y:S05]  /*04a0*/  BSYNC.RECONVERGENT B0 ;  /* 0x0000000000007941 */ /* 0x000fea0003800200 */
.L_x_1950:
[----:B------:R-:W-:Y:S05]  /*04b0*/  WARPSYNC.ALL ;  /* 0x0000000000007948 */ /* 0x000fea0003800000 */
[----:B------:R-:W-:-:S13]  /*04c0*/  ISETP.GE.AND P0, PT, R5, R4, PT ;  /* 0x000000040500720c */ /* 0x000fda0003f06270 */
[----:B------:R-:W-:Y:S05]  /*04d0*/  @P0 EXIT ;  /* 0x000000000000094d */ /* 0x000fea0003800000 */
[----:B------:R-:W0:Y:S01]  /*04e0*/  LDCU.64 UR6, c[0x0][0x388] ;  /* 0x00007100ff0677ac */ /* 0x000e220008000a00 */
[----:B------:R-:W-:-:S05]  /*04f0*/  IMAD R0, R0, 0x200, R5 ;  /* 0x0000020000007824 */ /* 0x000fca00078e0205 */
[----:B01----:R-:W-:-:S05]  /*0500*/  IADD3 R2, P0, PT, R0, UR6, RZ ;  /* 0x0000000600027c10 */ /* 0x003fca000ff1e0ff */
[----:B------:R-:W-:-:S05]  /*0510*/  IMAD.X R3, RZ, RZ, UR7, P0 ;  /* 0x00000007ff037e24 */ /* 0x000fca00080e06ff */
[----:B------:R-:W-:Y:S01]  /*0520*/  STG.E.U8 desc[UR4][R2.64], R13 ;  /* 0x0000000d02007986 */ /* 0x000fe2000c101104 */
[----:B------:R-:W-:Y:S05]  /*0530*/  EXIT ;  /* 0x000000000000794d */ /* 0x000fea0003800000 */
.L_x_1954:
        /* <DEDUP_REMOVED lines=12> */
.L_x_42705:


//--------------------- .text._ZN2at6native29vectorized_elementwise_kernelILi2ENS0_13AUnaryFunctorIbbbZZZNS0_23logical_xor_kernel_cudaERNS_14TensorIteratorEENKUlvE0_clEvENKUlvE7_clEvEUlbbE_EESt5arrayIPcLm2EEEEviT0_T1_ --------------------------
	.section	.text._ZN2at6native29vectorized_elementwise_kernelILi2ENS0_13AUnaryFunctorIbbbZZZNS0_23logical_xor_kernel_cudaERNS_14TensorIteratorEENKUlvE0_clEvENKUlvE7_clEvEUlbbE_EESt5arrayIPcLm2EEEEviT0_T1_,"ax",@progbits
	.align	128
        .global         _ZN2at6native29vectorized_elementwise_kernelILi2ENS0_13AUnaryFunctorIbbbZZZNS0_23logical_xor_kernel_cudaERNS_14TensorIteratorEENKUlvE0_clEvENKUlvE7_clEvEUlbbE_EESt5arrayIPcLm2EEEEviT0_T1_
        .type           _ZN2at6native29vectorized_elementwise_kernelILi2ENS0_13AUnaryFunctorIbbbZZZNS0_23logical_xor_kernel_cudaERNS_14TensorIteratorEENKUlvE0_clEvENKUlvE7_clEvEUlbbE_EESt5arrayIPcLm2EEEEviT0_T1_,@function
        .size           _ZN2at6native29vectorized_elementwise_kernelILi2ENS0_13AUnaryFunctorIbbbZZZNS0_23logical_xor_kernel_cudaERNS_14TensorIteratorEENKUlvE0_clEvENKUlvE7_clEvEUlbbE_EESt5arrayIPcLm2EEEEviT0_T1_,(.L_x_42706 - _ZN2at6native29vectorized_elementwise_kernelILi2ENS0_13AUnaryFunctorIbbbZZZNS0_23logical_xor_kernel_cudaERNS_14TensorIteratorEENKUlvE0_clEvENKUlvE7_clEvEUlbbE_EESt5arrayIPcLm2EEEEviT0_T1_)
        .other          _ZN2at6native29vectorized_elementwise_kernelILi2ENS0_13AUnaryFunctorIbbbZZZNS0_23logical_xor_kernel_cudaERNS_14TensorIteratorEENKUlvE0_clEvENKUlvE7_clEvEUlbbE_EESt5arrayIPcLm2EEEEviT0_T1_,@"STO_CUDA_ENTRY STV_DEFAULT"
_ZN2at6native29vectorized_elementwise_kernelILi2ENS0_13AUnaryFunctorIbbbZZZNS0_23logical_xor_kernel_cudaERNS_14TensorIteratorEENKUlvE0_clEvENKUlvE7_clEvEUlbbE_EESt5arrayIPcLm2EEEEviT0_T1_:
.text._ZN2at6native29vectorized_elementwise_kernelILi2ENS0_13AUnaryFunctorIbbbZZZNS0_23logical_xor_kernel_cudaERNS_14TensorIteratorEENKUlvE0_clEvENKUlvE7_clEvEUlbbE_EESt5arrayIPcLm2EEEEviT0_T1_:
[----:B------:R-:W-:Y:S08]  /*0000*/  LDC R1, c[0x0][0x37c] ;  /* 0x0000df00ff017b82 */ /* 0x000ff00000000800 */
[----:B------:R-:W0:Y:S01]  /*0010*/  S2UR UR4, SR_CTAID.X ;  /* 0x00000000000479c3 */ /* 0x000e220000002500 */
[----:B------:R-:W1:Y:S01]  /*0020*/  LDCU UR5, c[0x0][0x380] ;  /* 0x00007000ff0577ac */ /* 0x000e620008000800 */
[----:B------:R-:W2:Y:S01]  /*0030*/  LDCU.64 UR8, c[0x0][0x358] ;  /* 0x00006b00ff0877ac */ /* 0x000ea20008000a00 */
[----:B------:R-:W3:Y:S01]  /*0040*/  LDCU.U8 UR10, c[0x0][0x385] ;  /* 0x000070a0ff0a77ac */ /* 0x000ee20008000000 */
[----:B0-----:R-:W-:-:S04]  /*0050*/  USHF.L.U32 UR4, UR4, 0xa, URZ ;  /* 0x0000000a04047899 */ /* 0x001fc800080006ff */
[----:B-1----:R-:W-:-:S04]  /*0060*/  UIADD3 UR5, UPT, UPT, -UR4, UR5, URZ ;  /* 0x0000000504057290 */ /* 0x002fc8000fffe1ff */
[----:B------:R-:W-:-:S09]  /*0070*/  UISETP.GT.U32.AND UP0, UPT, UR5, 0x3ff, UPT ;  /* 0x000003ff0500788c */ /* 0x000fd2000bf04070 */
[----:B--23--:R-:W-:Y:S05]  /*0080*/  BRA.U UP0, `(.L_x_1955) ;  /* 0x0000000900707547 */ /* 0x00cfea000b800000 */
[----:B------:R-:W0:Y:S02]  /*0090*/  S2R R14, SR_TID.X ;  /* 0x00000000000e7919 */ /* 0x000e240000002100 */
[----:B0-----:R-:W-:Y:S01]  /*00a0*/  ISETP.GE.U32.AND P6, PT, R14, UR5, PT ;  /* 0x000000050e007c0c */ /* 0x001fe2000bfc6070 */
[----:B------:R-:W-:-:S03]  /*00b0*/  IMAD.MOV.U32 R0, RZ, RZ, R14 ;  /* 0x000000ffff007224 */ /* 0x000fc600078e000e */
[----:B------:R-:W-:-:S09]  /*00c0*/  P2R R18, PR, RZ, 0x40 ;  /* 0x00000040ff127803 */ /* 0x000fd20000000000 */
[C---:B------:R-:W-:Y:S01]  /*00d0*/  @!P6 VIADD R14, R0.reuse, 0x80 ;  /* 0x00000080000ee836 */ /* 0x040fe20000000000 */
[----:B------:R-:W0:Y:S01]  /*00e0*/  @!P6 LDC.64 R16, c[0x0][0x390] ;  /* 0x0000e400ff10eb82 */ /* 0x000e220000000a00 */
[----:B------:R-:W-:-:S03]  /*00f0*/  @!P6 VIADD R5, R0, UR4 ;  /* 0x000000040005ec36 */ /* 0x000fc60008000000 */
[----:B------:R-:W-:-:S04]  /*0100*/  ISETP.GE.U32.AND P5, PT, R14, UR5, PT ;  /* 0x000000050e007c0c */ /* 0x000fc8000bfa6070 */
[----:B------:R-:W-:-:S09]  /*0110*/  P2R R19, PR, RZ, 0x20 ;  /* 0x00000020ff137803 */ /* 0x000fd20000000000 */
[C---:B------:R-:W-:Y:S01]  /*0120*/  @!P5 VIADD R15, R14.reuse, UR4 ;  /* 0x000000040e0fdc36 */ /* 0x040fe20008000000 */
[----:B------:R-:W1:Y:S01]  /*0130*/  @!P5 LDC.64 R2, c[0x0][0x390] ;  /* 0x0000e400ff02db82 */ /* 0x000e620000000a00 */
[----:B------:R-:W-:-:S05]  /*0140*/  @!P5 VIADD R14, R14, 0x80 ;  /* 0x000000800e0ed836 */ /* 0x000fca0000000000 */
[----:B------:R-:W-:Y:S02]  /*0150*/  ISETP.GE.U32.AND P4, PT, R14, UR5, PT ;  /* 0x000000050e007c0c */ /* 0x000fe4000bf86070 */
[----:B0-----:R-:W-:-:S05]  /*0160*/  @!P6 IADD3 R4, P3, PT, R5, R16, RZ ;  /* 0x000000100504e210 */ /* 0x001fca0007f7e0ff */
[----:B------:R-:W-:-:S06]  /*0170*/  @!P6 IMAD.X R5, RZ, RZ, R17, P3 ;  /* 0x000000ffff05e224 */ /* 0x000fcc00018e0611 */
[C---:B------:R-:W-:Y:S01]  /*0180*/  @!P4 VIADD R21, R14.reuse, UR4 ;  /* 0x000000040e15cc36 */ /* 0x040fe20008000000 */
[----:B------:R-:W0:Y:S01]  /*0190*/  @!P4 LDC.64 R6, c[0x0][0x390] ;  /* 0x0000e400ff06cb82 */ /* 0x000e220000000a00 */
[----:B------:R-:W-:Y:S01]  /*01a0*/  @!P4 VIADD R14, R14, 0x80 ;  /* 0x000000800e0ec836 */ /* 0x000fe20000000000 */
[----:B-1----:R-:W-:-:S04]  /*01b0*/  @!P5 IADD3 R2, P3, PT, R15, R2, RZ ;  /* 0x000000020f02d210 */ /* 0x002fc80007f7e0ff */
[----:B------:R-:W-:Y:S01]  /*01c0*/  ISETP.GE.U32.AND P0, PT, R14, UR5, PT ;  /* 0x000000050e007c0c */ /* 0x000fe2000bf06070 */
[----:B------:R-:W-:-:S12]  /*01d0*/  @!P5 IMAD.X R3, RZ, RZ, R3, P3 ;  /* 0x000000ffff03d224 */ /* 0x000fd800018e0603 */
[C---:B------:R-:W-:Y:S01]  /*01e0*/  @!P0 VIADD R23, R14.reuse, UR4 ;  /* 0x000000040e178c36 */ /* 0x040fe20008000000 */
[----:B------:R-:W1:Y:S01]  /*01f0*/  @!P0 LDC.64 R8, c[0x0][0x390] ;  /* 0x0000e400ff088b82 */ /* 0x000e620000000a00 */
[----:B------:R-:W-:Y:S01]  /*0200*/  @!P0 VIADD R14, R14, 0x80 ;  /* 0x000000800e0e8836 */ /* 0x000fe20000000000 */
[----:B0-----:R-:W-:-:S04]  /*0210*/  @!P4 IADD3 R6, P3, PT, R21, R6, RZ ;  /* 0x000000061506c210 */ /* 0x001fc80007f7e0ff */
[----:B------:R-:W-:Y:S01]  /*0220*/  ISETP.GE.U32.AND P1, PT, R14, UR5, PT ;  /* 0x000000050e007c0c */ /* 0x000fe2000bf26070 */
[----:B------:R-:W-:-:S05]  /*0230*/  @!P4 IMAD.X R7, RZ, RZ, R7, P3 ;  /* 0x000000ffff07c224 */ /* 0x000fca00018e0607 */
[----:B------:R0:W2:Y:S07]  /*0240*/  @!P4 LDG.E.U8 R6, desc[UR8][R6.64] ;  /* 0x000000080606c981 */ /* 0x0000ae000c1e1100 */
[C---:B------:R-:W-:Y:S01]  /*0250*/  @!P1 VIADD R25, R14.reuse, UR4 ;  /* 0x000000040e199c36 */ /* 0x040fe20008000000 */
[----:B------:R-:W3:Y:S01]  /*0260*/  @!P1 LDC.64 R12, c[0x0][0x390] ;  /* 0x0000e400ff0c9b82 */ /* 0x000ee20000000a00 */
[----:B------:R-:W-:Y:S01]  /*0270*/  @!P1 VIADD R14, R14, 0x80 ;  /* 0x000000800e0e9836 */ /* 0x000fe20000000000 */
[----:B-1----:R-:W-:-:S04]  /*0280*/  @!P0 IADD3 R8, P3, PT, R23, R8, RZ ;  /* 0x0000000817088210 */ /* 0x002fc80007f7e0ff */
[----:B------:R-:W-:Y:S01]  /*0290*/  ISETP.GE.U32.AND P2, PT, R14, UR5, PT ;  /* 0x000000050e007c0c */ /* 0x000fe2000bf46070 */
[----:B------:R-:W-:-:S05]  /*02a0*/  @!P0 IMAD.X R9, RZ, RZ, R9, P3 ;  /* 0x000000ffff098224 */ /* 0x000fca00018e0609 */
[----:B------:R-:W4:Y:S07]  /*02b0*/  @!P0 LDG.E.U8 R8, desc[UR8][R8.64] ;  /* 0x0000000808088981 */ /* 0x000f2e000c1e1100 */
[----:B------:R-:W1:Y:S01]  /*02c0*/  @!P2 LDC.64 R10, c[0x0][0x390] ;  /* 0x0000e400ff0aab82 */ /* 0x000e620000000a00 */
[C---:B------:R-:W-:Y:S02]  /*02d0*/  @!P2 VIADD R15, R14.reuse, UR4 ;  /* 0x000000040e0fac36 */ /* 0x040fe40008000000 */
[----:B------:R-:W-:Y:S01]  /*02e0*/  @!P2 VIADD R14, R14, 0x80 ;  /* 0x000000800e0ea836 */ /* 0x000fe20000000000 */
[----:B---3--:R-:W-:-:S05]  /*02f0*/  @!P1 IADD3 R12, P3, PT, R25, R12, RZ ;  /* 0x0000000c190c9210 */ /* 0x008fca0007f7e0ff */
[----:B------:R-:W-:-:S05]  /*0300*/  @!P1 IMAD.X R13, RZ, RZ, R13, P3 ;  /* 0x000000ffff0d9224 */ /* 0x000fca00018e060d */
[----:B------:R-:W3:Y:S01]  /*0310*/  @!P1 LDG.E.U8 R12, desc[UR8][R12.64] ;  /* 0x000000080c0c9981 */ /* 0x000ee2000c1e1100 */
[----:B-1----:R-:W-:-:S05]  /*0320*/  @!P2 IADD3 R10, P3, PT, R15, R10, RZ ;  /* 0x0000000a0f0aa210 */ /* 0x002fca0007f7e0ff */
[----:B------:R-:W-:Y:S01]  /*0330*/  @!P2 IMAD.X R11, RZ, RZ, R11, P3 ;  /* 0x000000ffff0ba224 */ /* 0x000fe200018e060b */
[----:B------:R-:W-:-:S04]  /*0340*/  ISETP.GE.U32.AND P3, PT, R14, UR5, PT ;  /* 0x000000050e007c0c */ /* 0x000fc8000bf66070 */
[----:B------:R-:W5:Y:S09]  /*0350*/  @!P2 LDG.E.U8 R10, desc[UR8][R10.64] ;  /* 0x000000080a0aa981 */ /* 0x000f72000c1e1100 */
[----:B------:R-:W1:Y:S01]  /*0360*/  @!P3 LDC.64 R20, c[0x0][0x390] ;  /* 0x0000e400ff14bb82 */ /* 0x000e620000000a00 */
[----:B------:R-:W-:-:S02]  /*0370*/  @!P3 VIADD R17, R14, UR4 ;  /* 0x000000040e11bc36 */ /* 0x000fc40008000000 */
[----:B------:R-:W-:-:S05]  /*0380*/  @!P3 VIADD R14, R14, 0x80 ;  /* 0x000000800e0eb836 */ /* 0x000fca0000000000 */
[----:B------:R-:W-:-:S04]  /*0390*/  ISETP.GE.U32.AND P5, PT, R14, UR5, PT ;  /* 0x000000050e007c0c */ /* 0x000fc8000bfa6070 */
[----:B------:R-:W-:-:S09]  /*03a0*/  P2R R22, PR, RZ, 0x20 ;  /* 0x00000020ff167803 */ /* 0x000fd20000000000 */
[----:B------:R-:W-:Y:S01]  /*03b0*/  @!P5 VIADD R15, R14, UR4 ;  /* 0x000000040e0fdc36 */ /* 0x000fe20008000000 */
[----:B-1----:R-:W-:-:S05]  /*03c0*/  @!P3 IADD3 R16, P6, PT, R17, R20, RZ ;  /* 0x000000141110b210 */ /* 0x002fca0007fde0ff */
[----:B------:R-:W-:Y:S02]  /*03d0*/  @!P3 IMAD.X R17, RZ, RZ, R21, P6 ;  /* 0x000000ffff11b224 */ /* 0x000fe400030e0615 */
[----:B------:R-:W1:Y:S03]  /*03e0*/  @!P5 LDC.64 R20, c[0x0][0x390] ;  /* 0x0000e400ff14db82 */ /* 0x000e660000000a00 */
[----:B------:R-:W5:Y:S01]  /*03f0*/  @!P3 LDG.E.U8 R16, desc[UR8][R16.64] ;  /* 0x000000081010b981 */ /* 0x000f62000c1e1100 */
[----:B-1----:R-:W-:-:S05]  /*0400*/  @!P5 IADD3 R14, P6, PT, R15, R20, RZ ;  /* 0x000000140f0ed210 */ /* 0x002fca0007fde0ff */
[----:B------:R-:W-:Y:S01]  /*0410*/  @!P5 IMAD.X R15, RZ, RZ, R21, P6 ;  /* 0x000000ffff0fd224 */ /* 0x000fe200030e0615 */
[----:B------:R-:W-:Y:S02]  /*0420*/  ISETP.NE.AND P6, PT, R18, RZ, PT ;  /* 0x000000ff1200720c */ /* 0x000fe40003fc5270 */
[----:B------:R-:W-:-:S11]  /*0430*/  ISETP.NE.AND P5, PT, R19, RZ, PT ;  /* 0x000000ff1300720c */ /* 0x000fd60003fa5270 */
[----:B------:R-:W2:Y:S04]  /*0440*/  @!P6 LDG.E.U8 R4, desc[UR8][R4.64] ;  /* 0x000000080404e981 */ /* 0x000ea8000c1e1100 */
[----:B------:R-:W4:Y:S01]  /*0450*/  @!P5 LDG.E.U8 R2, desc[UR8][R2.64] ;  /* 0x000000080202d981 */ /* 0x000f22000c1e1100 */
[----:B--2---:R-:W-:-:S04]  /*0460*/  ISETP.NE.AND P6, PT, R4, RZ, !P6 ;  /* 0x000000ff0400720c */ /* 0x004fc800077c5270 */
[----:B------:R-:W-:-:S04]  /*0470*/  ISETP.NE.XOR P6, PT, RZ, UR10, P6 ;  /* 0x0000000aff007c0c */ /* 0x000fc8000b7c5a70 */
[----:B------:R-:W-:Y:S02]  /*0480*/  SEL R18, RZ, 0x1, !P6 ;  /* 0x00000001ff127807 */ /* 0x000fe40007000000 */
[----:B------:R-:W-:-:S13]  /*0490*/  ISETP.NE.AND P6, PT, R22, RZ, PT ;  /* 0x000000ff1600720c */ /* 0x000fda0003fc5270 */
[----:B------:R1:W2:Y:S01]  /*04a0*/  @!P6 LDG.E.U8 R14, desc[UR8][R14.64] ;  /* 0x000000080e0ee981 */ /* 0x0002a2000c1e1100 */
[----:B----4-:R-:W-:-:S04]  /*04b0*/  ISETP.NE.AND P5, PT, R2, RZ, !P5 ;  /* 0x000000ff0200720c */ /* 0x010fc80006fa5270 */
[----:B------:R-:W-:-:S04]  /*04c0*/  ISETP.NE.XOR P5, PT, RZ, UR10, P5 ;  /* 0x0000000aff007c0c */ /* 0x000fc8000afa5a70 */
[----:B0-----:R-:W-:Y:S02]  /*04d0*/  SEL R7, RZ, 0x1, !P5 ;  /* 0x00000001ff077807 */ /* 0x001fe40006800000 */
[----:B------:R-:W-:Y:S02]  /*04e0*/  ISETP.GE.U32.AND P5, PT, R0, UR5, PT ;  /* 0x0000000500007c0c */ /* 0x000fe4000bfa6070 */
[----:B------:R-:W-:Y:S02]  /*04f0*/  ISETP.NE.AND P4, PT, R6, RZ, !P4 ;  /* 0x000000ff0600720c */ /* 0x000fe40006785270 */
[----:B------:R-:W-:Y:S02]  /*0500*/  ISETP.NE.AND P0, PT, R8, RZ, !P0 ;  /* 0x000000ff0800720c */ /* 0x000fe40004705270 */
[----:B---3--:R-:W-:Y:S02]  /*0510*/  ISETP.NE.AND P1, PT, R12, RZ, !P1 ;  /* 0x000000ff0c00720c */ /* 0x008fe40004f25270 */
[----:B-----5:R-:W-:-:S02]  /*0520*/  ISETP.NE.AND P2, PT, R10, RZ, !P2 ;  /* 0x000000ff0a00720c */ /* 0x020fc40005745270 */
[----:B------:R-:W-:Y:S01]  /*0530*/  ISETP.NE.AND P3, PT, R16, RZ, !P3 ;  /* 0x000000ff1000720c */ /* 0x000fe20005f65270 */
[----:B------:R-:W-:Y:S01]  /*0540*/  BSSY.RECONVERGENT B0, `(.L_x_1956) ;  /* 0x0000047000007945 */ /* 0x000fe20003800200 */
[----:B------:R-:W-:-:S03]  /*0550*/  ISETP.NE.XOR P4, PT, RZ, UR10, P4 ;  /* 0x0000000aff007c0c */ /* 0x000fc6000a785a70 */
[----:B------:R-:W-:Y:S01]  /*0560*/  BSSY.RELIABLE B1, `(.L_x_1957) ;  /* 0x000003d000017945 */ /* 0x000fe20003800100 */
[----:B------:R-:W-:Y:S02]  /*0570*/  ISETP.NE.XOR P0, PT, RZ, UR10, P0 ;  /* 0x0000000aff007c0c */ /* 0x000fe40008705a70 */
[----:B------:R-:W-:Y:S02]  /*0580*/  ISETP.NE.XOR P1, PT, RZ, UR10, P1 ;  /* 0x0000000aff007c0c */ /* 0x000fe40008f25a70 */
[----:B------:R-:W-:Y:S02]  /*0590*/  ISETP.NE.XOR P2, PT, RZ, UR10, P2 ;  /* 0x0000000aff007c0c */ /* 0x000fe40009745a70 */
[----:B------:R-:W-:Y:S02]  /*05a0*/  ISETP.NE.XOR P3, PT, RZ, UR10, P3 ;  /* 0x0000000aff007c0c */ /* 0x000fe40009f65a70 */
[----:B------:R-:W-:Y:S02]  /*05b0*/  SEL R9, RZ, 0x1, !P4 ;  /* 0x00000001ff097807 */ /* 0x000fe40006000000 */
[----:B------:R-:W-:-:S02]  /*05c0*/  SEL R11, RZ, 0x1, !P0 ;  /* 0x00000001ff0b7807 */ /* 0x000fc40004000000 */
[----:B------:R-:W-:Y:S02]  /*05d0*/  SEL R13, RZ, 0x1, !P1 ;  /* 0x00000001ff0d7807 */ /* 0x000fe40004800000 */
[----:B-1----:R-:W-:Y:S02]  /*05e0*/  SEL R15, RZ, 0x1, !P2 ;  /* 0x00000001ff0f7807 */ /* 0x002fe40005000000 */
[----:B------:R-:W-:Y:S02]  /*05f0*/  SEL R3, RZ, 0x1, !P3 ;  /* 0x00000001ff037807 */ /* 0x000fe40005800000 */
[----:B--2---:R-:W-:-:S04]  /*0600*/  ISETP.NE.AND P6, PT, R14, RZ, !P6 ;  /* 0x000000ff0e00720c */ /* 0x004fc800077c5270 */
[----:B------:R-:W-:-:S04]  /*0610*/  ISETP.NE.XOR P6, PT, RZ, UR10, P6 ;  /* 0x0000000aff007c0c */ /* 0x000fc8000b7c5a70 */
[----:B------:R-:W-:Y:S01]  /*0620*/  SEL R2, RZ, 0x1, !P6 ;  /* 0x00000001ff027807 */ /* 0x000fe20007000000 */
[----:B------:R-:W-:Y:S08]  /*0630*/  @P5 BRA `(.L_x_1958) ;  /* 0x0000000000385947 */ /* 0x000ff00003800000 */
[----:B------:R-:W0:Y:S01]  /*0640*/  LDCU.64 UR6, c[0x0][0x388] ;  /* 0x00007100ff0677ac */ /* 0x000e220008000a00 */
[C---:B------:R-:W-:Y:S02]  /*0650*/  VIADD R4, R0.reuse, UR4 ;  /* 0x0000000400047c36 */ /* 0x040fe40008000000 */
[----:B------:R-:W-:-:S03]  /*0660*/  VIADD R0, R0, 0x80 ;  /* 0x0000008000007836 */ /* 0x000fc60000000000 */
[----:B0-----:R-:W-:-:S05]  /*0670*/  IADD3 R4, P0, PT, R4, UR6, RZ ;  /* 0x0000000604047c10 */ /* 0x001fca000ff1e0ff */
[----:B------:R-:W-:Y:S01]  /*0680*/  IMAD.X R5, RZ, RZ, UR7, P0 ;  /* 0x00000007ff057e24 */ /* 0x000fe200080e06ff */
[----:B------:R-:W-:-:S04]  /*0690*/  ISETP.GE.U32.AND P0, PT, R0, UR5, PT ;  /* 0x0000000500007c0c */ /* 0x000fc8000bf06070 */
[----:B------:R0:W-:Y:S09]  /*06a0*/  STG.E.U8 desc[UR8][R4.64], R18 ;  /* 0x0000001204007986 */ /* 0x0001f2000c101108 */
[----:B------:R-:W-:Y:S05]  /*06b0*/  @P0 BRA `(.L_x_1959) ;  /* 0x0000000000380947 */ /* 0x000fea0003800000 */
[----:B------:R-:W1:Y:S01]  /*06c0*/  LDCU.64 UR6, c[0x0][0x388] ;  /* 0x00007100ff0677ac */ /* 0x000e620008000a00 */
[C---:B0-----:R-:W-:Y:S02]  /*06d0*/  VIADD R4, R0.reuse, UR4 ;  /* 0x0000000400047c36 */ /* 0x041fe40008000000 */
[----:B------:R-:W-:-:S03]  /*06e0*/  VIADD R0, R0, 0x80 ;  /* 0x0000008000007836 */ /* 0x000fc60000000000 */
[----:B-1----:R-:W-:-:S05]  /*06f0*/  IADD3 R4, P0, PT, R4, UR6, RZ ;  /* 0x0000000604047c10 */ /* 0x002fca000ff1e0ff */
[----:B------:R-:W-:-:S05]  /*0700*/  IMAD.X R5, RZ, RZ, UR7, P0 ;  /* 0x00000007ff057e24 */ /* 0x000fca00080e06ff */
[----:B------:R0:W-:Y:S03]  /*0710*/  STG.E.U8 desc[UR8][R4.64], R7 ;  /* 0x0000000704007986 */ /* 0x0001e6000c101108 */
.L_x_1958:
[----:B------:R-:W-:-:S13]  /*0720*/  ISETP.GE.U32.AND P0, PT, R0, UR5, PT ;  /* 0x0000000500007c0c */ /* 0x000fda000bf06070 */
[----:B------:R-:W-:Y:S05]  /*0730*/  @P0 BRA `(.L_x_1960) ;  /* 0x0000000000380947 */ /* 0x000fea0003800000 */
[----:B------:R-:W1:Y:S01]  /*0740*/  LDCU.64 UR6, c[0x0][0x388] ;  /* 0x00007100ff0677ac */ /* 0x000e620008000a00 */
[C---:B0-----:R-:W-:Y:S02]  /*0750*/  VIADD R4, R0.reuse, UR4 ;  /* 0x0000000400047c36 */ /* 0x041fe40008000000 */
[----:B------:R-:W-:-:S03]  /*0760*/  VIADD R0, R0, 0x80 ;  /* 0x0000008000007836 */ /* 0x000fc60000000000 */
[----:B-1----:R-:W-:-:S05]  /*0770*/  IADD3 R4, P0, PT, R4, UR6, RZ ;  /* 0x0000000604047c10 */ /* 0x002fca000ff1e0ff */
[----:B------:R-:W-:-:S05]  /*0780*/  IMAD.X R5, RZ, RZ, UR7, P0 ;  /* 0x00000007ff057e24 */ /* 0x000fca00080e06ff */
[----:B------:R1:W-:Y:S03]  /*0790*/  STG.E.U8 desc[UR8][R4.64], R9 ;  /* 0x0000000904007986 */ /* 0x0003e6000c101108 */
.L_x_1959:
[----:B------:R-:W-:-:S13]  /*07a0*/  ISETP.GE.U32.AND P0, PT, R0, UR5, PT ;  /* 0x0000000500007c0c */ /* 0x000fda000bf06070 */
[----:B------:R-:W-:Y:S05]  /*07b0*/  @P0 BRA `(.L_x_1961) ;  /* 0x0000000000380947 */ /* 0x000fea0003800000 */
[----:B------:R-:W2:Y:S01]  /*07c0*/  LDCU.64 UR6, c[0x0][0x388] ;  /* 0x00007100ff0677ac */ /* 0x000ea20008000a00 */
[C---:B01----:R-:W-:Y:S02]  /*07d0*/  VIADD R4, R0.reuse, UR4 ;  /* 0x0000000400047c36 */ /* 0x043fe40008000000 */
[----:B------:R-:W-:-:S03]  /*07e0*/  VIADD R0, R0, 0x80 ;  /* 0x0000008000007836 */ /* 0x000fc60000000000 */
[----:B--2---:R-:W-:-:S05]  /*07f0*/  IADD3 R4, P0, PT, R4, UR6, RZ ;  /* 0x0000000604047c10 */ /* 0x004fca000ff1e0ff */
[----:B------:R-:W-:-:S05]  /*0800*/  IMAD.X R5, RZ, RZ, UR7, P0 ;  /* 0x00000007ff057e24 */ /* 0x000fca00080e06ff */
[----:B------:R1:W-:Y:S03]  /*0810*/  STG.E.U8 desc[UR8][R4.64], R11 ;  /* 0x0000000b04007986 */ /* 0x0003e6000c101108 */
.L_x_1960:
        /* <DEDUP_REMOVED lines=8> */
.L_x_1961:
[----:B------:R-:W-:-:S13]  /*08a0*/  ISETP.GE.U32.AND P0, PT, R0, UR5, PT ;  /* 0x0000000500007c0c */ /* 0x000fda000bf06070 */
[----:B------:R-:W-:Y:S05]  /*08b0*/  @P0 BREAK.RELIABLE B1 ;  /* 0x0000000000010942 */ /* 0x000fea0003800100 */
[----:B------:R-:W-:Y:S05]  /*08c0*/  @P0 BRA `(.L_x_1963) ;  /* 0x0000000000380947 */ /* 0x000fea0003800000 */
[----:B------:R-:W3:Y:S01]  /*08d0*/  LDCU.64 UR6, c[0x0][0x388] ;  /* 0x00007100ff0677ac */ /* 0x000ee20008000a00 */
[C---:B012---:R-:W-:Y:S02]  /*08e0*/  VIADD R4, R0.reuse, UR4 ;  /* 0x0000000400047c36 */ /* 0x047fe40008000000 */
[----:B------:R-:W-:-:S03]  /*08f0*/  VIADD R0, R0, 0x80 ;  /* 0x0000008000007836 */ /* 0x000fc60000000000 */
[----:B---3--:R-:W-:-:S05]  /*0900*/  IADD3 R4, P0, PT, R4, UR6, RZ ;  /* 0x0000000604047c10 */ /* 0x008fca000ff1e0ff */
[----:B------:R-:W-:-:S05]  /*0910*/  IMAD.X R5, RZ, RZ, UR7, P0 ;  /* 0x00000007ff057e24 */ /* 0x000fca00080e06ff */
[----:B------:R2:W-:Y:S03]  /*0920*/  STG.E.U8 desc[UR8][R4.64], R15 ;  /* 0x0000000f04007986 */ /* 0x0005e6000c101108 */
.L_x_1962:
[----:B------:R-:W-:Y:S05]  /*0930*/  BSYNC.RELIABLE B1 ;  /* 0x0000000000017941 */ /* 0x000fea0003800100 */
.L_x_1957:
[----:B------:R-:W-:-:S13]  /*0940*/  ISETP.GE.U32.AND P0, PT, R0, UR5, PT ;  /* 0x0000000500007c0c */ /* 0x000fda000bf06070 */
[----:B0-----:R-:W0:Y:S01]  /*0950*/  @!P0 LDC.64 R6, c[0x0][0x388] ;  /* 0x0000e200ff068b82 */ /* 0x001e220000000a00 */
[C---:B-12---:R-:W-:Y:S02]  /*0960*/  @!P0 VIADD R5, R0.reuse, UR4 ;  /* 0x0000000400058c36 */ /* 0x046fe40008000000 */
[----:B------:R-:W-:-:S03]  /*0970*/  @!P0 VIADD R0, R0, 0x80 ;  /* 0x0000008000008836 */ /* 0x000fc60000000000 */
[----:B0-----:R-:W-:-:S05]  /*0980*/  @!P0 IADD3 R4, P1, PT, R5, R6, RZ ;  /* 0x0000000605048210 */ /* 0x001fca0007f3e0ff */
[----:B------:R-:W-:-:S05]  /*0990*/  @!P0 IMAD.X R5, RZ, RZ, R7, P1 ;  /* 0x000000ffff058224 */ /* 0x000fca00008e0607 */
[----:B------:R3:W-:Y:S03]  /*09a0*/  @!P0 STG.E.U8 desc[UR8][R4.64], R3 ;  /* 0x0000000304008986 */ /* 0x0007e6000c101108 */
.L_x_1963:
[----:B------:R-:W-:Y:S05]  /*09b0*/  BSYNC.RECONVERGENT B0 ;  /* 0x0000000000007941 */ /* 0x000fea0003800200 */
.L_x_1956:
[----:B------:R-:W-:Y:S05]  /*09c0*/  WARPSYNC.ALL ;  /* 0x0000000000007948 */ /* 0x000fea0003800000 */
[----:B------:R-:W-:-:S13]  /*09d0*/  ISETP.GE.U32.AND P0, PT, R0, UR5, PT ;  /* 0x0000000500007c0c */ /* 0x000fda000bf06070 */
[----:B------:R-:W-:Y:S05]  /*09e0*/  @P0 EXIT ;  /* 0x000000000000094d */ /* 0x000fea0003800000 */
[----:B------:R-:W0:Y:S01]  /*09f0*/  LDCU.64 UR6, c[0x0][0x388] ;  /* 0x00007100ff0677ac */ /* 0x000e220008000a00 */
[----:B------:R-:W-:-:S05]  /*0a00*/  VIADD R0, R0, UR4 ;  /* 0x0000000400007c36 */ /* 0x000fca0008000000 */
[----:B0123--:R-:W-:-:S05]  /*0a10*/  IADD3 R4, P0, PT, R0, UR6, RZ ;  /* 0x0000000600047c10 */ /* 0x00ffca000ff1e0ff */
[----:B------:R-:W-:-:S05]  /*0a20*/  IMAD.X R5, RZ, RZ, UR7, P0 ;  /* 0x00000007ff057e24 */ /* 0x000fca00080e06ff */
[----:B------:R-:W-:Y:S01]  /*0a30*/  STG.E.U8 desc[UR8][R4.64], R2 ;  /* 0x0000000204007986 */ /* 0x000fe2000c101108 */
[----:B------:R-:W-:Y:S05]  /*0a40*/  EXIT ;  /* 0x000000000000794d */ /* 0x000fea0003800000 */
.L_x_1955:
[----:B------:R-:W0:Y:S01]  /*0a50*/  LDCU.64 UR6, c[0x0][0x390] ;  /* 0x00007200ff0677ac */ /* 0x000e220008000a00 */
[----:B------:R-:W1:Y:S01]  /*0a60*/  S2R R11, SR_TID.X ;  /* 0x00000000000b7919 */ /* 0x000e620000002100 */
[----:B0-----:R-:W-:-:S04]  /*0a70*/  UIADD3 UR6, UP0, UPT, UR4, UR6, URZ ;  /* 0x0000000604067290 */ /* 0x001fc8000ff1e0ff */
[----:B------:R-:W-:Y:S02]  /*0a80*/  UIADD3.X UR7, UPT, UPT, URZ, UR7, URZ, UP0, !UPT ;  /* 0x00000007ff077290 */ /* 0x000fe400087fe4ff */
[----:B------:R-:W-:-:S04]  /*0a90*/  IMAD.U32 R4, RZ, RZ, UR6 ;  /* 0x00000006ff047e24 */ /* 0x000fc8000f8e00ff */
[----:B------:R-:W-:Y:S02]  /*0aa0*/  IMAD.U32 R5, RZ, RZ, UR7 ;  /* 0x00000007ff057e24 */ /* 0x000fe4000f8e00ff */
[----:B-1----:R-:W-:-:S03]  /*0ab0*/  IMAD.WIDE.U32 R4, R11, 0x2, R4 ;  /* 0x000000020b047825 */ /* 0x002fc600078e0004 */
[----:B------:R-:W0:Y:S02]  /*0ac0*/  LDCU.64 UR6, c[0x0][0x388] ;  /* 0x00007100ff0677ac */ /* 0x000e240008000a00 */
[----:B------:R-:W2:Y:S04]  /*0ad0*/  LDG.E.U16 R6, desc[UR8][R4.64] ;  /* 0x0000000804067981 */ /* 0x000ea8000c1e1500 */
[----:B------:R-:W3:Y:S04]  /*0ae0*/  LDG.E.U16 R7, desc[UR8][R4.64+0x100] ;  /* 0x0001000804077981 */ /* 0x000ee8000c1e1500 */
[----:B------:R-:W4:Y:S04]  /*0af0*/  LDG.E.U16 R8, desc[UR8][R4.64+0x200] ;  /* 0x0002000804087981 */ /* 0x000f28000c1e1500 */
[----:B------:R4:W5:Y:S01]  /*0b00*/  LDG.E.U16 R9, desc[UR8][R4.64+0x300] ;  /* 0x0003000804097981 */ /* 0x000962000c1e1500 */
[----:B------:R-:W-:Y:S01]  /*0b10*/  ISETP.NE.AND P0, PT, RZ, UR10, PT ;  /* 0x0000000aff007c0c */ /* 0x000fe2000bf05270 */
[----:B0-----:R-:W-:-:S04]  /*0b20*/  UIADD3 UR6, UP0, UPT, UR4, UR6, URZ ;  /* 0x0000000604067290 */ /* 0x001fc8000ff1e0ff */
[----:B------:R-:W-:Y:S02]  /*0b30*/  UIADD3.X UR7, UPT, UPT, URZ, UR7, URZ, UP0, !UPT ;  /* 0x00000007ff077290 */ /* 0x000fe400087fe4ff */
[----:B------:R-:W-:-:S04]  /*0b40*/  IMAD.U32 R2, RZ, RZ, UR6 ;  /* 0x00000006ff027e24 */ /* 0x000fc8000f8e00ff */
[----:B------:R-:W-:Y:S02]  /*0b50*/  IMAD.U32 R3, RZ, RZ, UR7 ;  /* 0x00000007ff037e24 */ /* 0x000fe4000f8e00ff */
[----:B------:R-:W-:Y:S01]  /*0b60*/  IMAD.WIDE.U32 R2, R11, 0x2, R2 ;  /* 0x000000020b027825 */ /* 0x000fe200078e0002 */
[C---:B--2---:R-:W-:Y:S02]  /*0b70*/  PRMT R0, R6.reuse, 0x7770, RZ ;  /* 0x0000777006007816 */ /* 0x044fe400000000ff */
[----:B------:R-:W-:Y:S02]  /*0b80*/  PRMT R6, R6, 0x7771, RZ ;  /* 0x0000777106067816 */ /* 0x000fe400000000ff */
[----:B------:R-:W-:Y:S02]  /*0b90*/  ISETP.NE.XOR P1, PT, R0, RZ, P0 ;  /* 0x000000ff0000720c */ /* 0x000fe40000725a70 */
[----:B---3--:R-:W-:Y:S02]  /*0ba0*/  PRMT R0, R7, 0x7771, RZ ;  /* 0x0000777107007816 */ /* 0x008fe400000000ff */
[----:B----4-:R-:W-:-:S02]  /*0bb0*/  PRMT R5, R8, 0x7770, RZ ;  /* 0x0000777008057816 */ /* 0x010fc400000000ff */
[----:B------:R-:W-:Y:S02]  /*0bc0*/  PRMT R4, R7, 0x7770, RZ ;  /* 0x0000777007047816 */ /* 0x000fe400000000ff */
[----:B------:R-:W-:Y:S02]  /*0bd0*/  ISETP.NE.XOR P4, PT, R0, RZ, P0 ;  /* 0x000000ff0000720c */ /* 0x000fe40000785a70 */
[----:B------:R-:W-:Y:S02]  /*0be0*/  PRMT R0, R8, 0x7771, RZ ;  /* 0x0000777108007816 */ /* 0x000fe400000000ff */
[----:B------:R-:W-:Y:S02]  /*0bf0*/  ISETP.NE.XOR P3, PT, R5, RZ, P0 ;  /* 0x000000ff0500720c */ /* 0x000fe40000765a70 */
[----:B------:R-:W-:Y:S02]  /*0c00*/  ISETP.NE.XOR P5, PT, R4, RZ, P0 ;  /* 0x000000ff0400720c */ /* 0x000fe400007a5a70 */
[----:B-----5:R-:W-:-:S02]  /*0c10*/  PRMT R5, R9, 0x7770, RZ ;  /* 0x0000777009057816 */ /* 0x020fc400000000ff */
[----:B------:R-:W-:Y:S02]  /*0c20*/  PRMT R4, R9, 0x7771, RZ ;  /* 0x0000777109047816 */ /* 0x000fe400000000ff */
[----:B------:R-:W-:Y:S02]  /*0c30*/  ISETP.NE.XOR P2, PT, R0, RZ, P0 ;  /* 0x000000ff0000720c */ /* 0x000fe40000745a70 */
[----:B------:R-:W-:Y:S02]  /*0c40*/  SEL R0, RZ, 0x1, !P1 ;  /* 0x00000001ff007807 */ /* 0x000fe40004800000 */
[----:B------:R-:W-:Y:S02]  /*0c50*/  ISETP.NE.XOR P6, PT, R6, RZ, P0 ;  /* 0x000000ff0600720c */ /* 0x000fe400007c5a70 */
[----:B------:R-:W-:Y:S02]  /*0c60*/  ISETP.NE.XOR P1, PT, R5, RZ, P0 ;  /* 0x000000ff0500720c */ /* 0x000fe40000725a70 */
[----:B------:R-:W-:-:S02]  /*0c70*/  ISETP.NE.XOR P0, PT, R4, RZ, P0 ;  /* 0x000000ff0400720c */ /* 0x000fc40000705a70 */
[----:B------:R-:W-:Y:S02]  /*0c80*/  SEL R5, RZ, 0x1, !P6 ;  /* 0x00000001ff057807 */ /* 0x000fe40007000000 */
        /* <DEDUP_REMOVED lines=15> */
.L_x_1964:
        /* <DEDUP_REMOVED lines=16> */
.L_x_42706:


//--------------------- .text._ZN2at6native29vectorized_elementwise_kernelILi4ENS0_13AUnaryFunctorIbbbZZZNS0_23logical_xor_kernel_cudaERNS_14TensorIteratorEENKUlvE0_clEvENKUlvE7_clEvEUlbbE_EESt5arrayIPcLm2EEEEviT0_T1_ --------------------------
	.section	.text._ZN2at6native29vectorized_elementwise_kernelILi4ENS0_13AUnaryFunctorIbbbZZZNS0_23logical_xor_kernel_cudaERNS_14TensorIteratorEENKUlvE0_clEvENKUlvE7_clEvEUlbbE_EESt5arrayIPcLm2EEEEviT0_T1_,"ax",@progbits
	.align	128
        .global         _ZN2at6native29vectorized_elementwise_kernelILi4ENS0_13AUnaryFunctorIbbbZZZNS0_23logical_xor_kernel_cudaERNS_14TensorIteratorEENKUlvE0_clEvENKUlvE7_clEvEUlbbE_EESt5arrayIPcLm2EEEEviT0_T1_
        .type           _ZN2at6native29vectorized_elementwise_kernelILi4ENS0_13AUnaryFunctorIbbbZZZNS0_23logical_xor_kernel_cudaERNS_14TensorIteratorEENKUlvE0_clEvENKUlvE7_clEvEUlbbE_EESt5arrayIPcLm2EEEEviT0_T1_,@function
        .size           _ZN2at6native29vectorized_elementwise_kernelILi4ENS0_13AUnaryFunctorIbbbZZZNS0_23logical_xor_kernel_cudaERNS_14TensorIteratorEENKUlvE0_clEvENKUlvE7_clEvEUlbbE_EESt5arrayIPcLm2EEEEviT0_T1_,(.L_x_42707 - _ZN2at6native29vectorized_elementwise_kernelILi4ENS0_13AUnaryFunctorIbbbZZZNS0_23logical_xor_kernel_cudaERNS_14TensorIteratorEENKUlvE0_clEvENKUlvE7_clEvEUlbbE_EESt5arrayIPcLm2EEEEviT0_T1_)
        .other          _ZN2at6native29vectorized_elementwise_kernelILi4ENS0_13AUnaryFunctorIbbbZZZNS0_23logical_xor_kernel_cudaERNS_14TensorIteratorEENKUlvE0_clEvENKUlvE7_clEvEUlbbE_EESt5arrayIPcLm2EEEEviT0_T1_,@"STO_CUDA_ENTRY STV_DEFAULT"
_ZN2at6native29vectorized_elementwise_kernelILi4ENS0_13AUnaryFunctorIbbbZZZNS0_23logical_xor_kernel_cudaERNS_14TensorIteratorEENKUlvE0_clEvENKUlvE7_clEvEUlbbE_EESt5arrayIPcLm2EEEEviT0_T1_:
.text._ZN2at6native29vectorized_elementwise_kernelILi4ENS0_13AUnaryFunctorIbbbZZZNS0_23logical_xor_kernel_cudaERNS_14TensorIteratorEENKUlvE0_clEvENKUlvE7_clEvEUlbbE_EESt5arrayIPcLm2EEEEviT0_T1_:
        /* <DEDUP_REMOVED lines=114> */
.L_x_1968:
        /* <DEDUP_REMOVED lines=8> */
.L_x_1969:
        /* <DEDUP_REMOVED lines=8> */
.L_x_1970:
        /* <DEDUP_REMOVED lines=8> */
.L_x_1971:
        /* <DEDUP_REMOVED lines=9> */
.L_x_1972:
[----:B------:R-:W-:Y:S05]  /*0930*/  BSYNC.RELIABLE B1 ;  /* 0x0000000000017941 */ /* 0x000fea0003800100 */
.L_x_1967:
[----:B------:R-:W-:-:S13]  /*0940*/  ISETP.GE.U32.AND P0, PT, R0, UR5, PT ;  /* 0x0000000500007c0c */ /* 0x000fda000bf06070 */
[----:B0-----:R-:W0:Y:S01]  /*0950*/  @!P0 LDC.64 R6, c[0x0][0x388] ;  /* 0x0000e200ff068b82 */ /* 0x001e220000000a00 */
[C---:B-12---:R-:W-:Y:S02]  /*0960*/  @!P0 VIADD R5, R0.reuse, UR4 ;  /* 0x0000000400058c36 */ /* 0x046fe40008000000 */
[----:B------:R-:W-:-:S03]  /*0970*/  @!P0 VIADD R0, R0, 0x80 ;  /* 0x0000008000008836 */ /* 0x000fc60000000000 */
[----:B0-----:R-:W-:-:S05]  /*0980*/  @!P0 IADD3 R4, P1, PT, R5, R6, RZ ;  /* 0x0000000605048210 */ /* 0x001fca0007f3e0ff */
[----:B------:R-:W-:-:S05]  /*0990*/  @!P0 IMAD.X R5, RZ, RZ, R7, P1 ;  /* 0x000000ffff058224 */ /* 0x000fca00008e0607 */
[----:B------:R3:W-:Y:S03]  /*09a0*/  @!P0 STG.E.U8 desc[UR8][R4.64], R3 ;  /* 0x0000000304008986 */ /* 0x0007e6000c101108 */
.L_x_1973:
[----:B------:R-:W-:Y:S05]  /*09b0*/  BSYNC.RECONVERGENT B0 ;  /* 0x0000000000007941 */ /* 0x000fea0003800200 */
.L_x_1966:
        /* <DEDUP_REMOVED lines=9> */
.L_x_1965:
        /* <DEDUP_REMOVED lines=8> */
[----:B------:R-:W2:Y:S04]  /*0ad0*/  LDG.E R0, desc[UR8][R2.64] ;  /* 0x0000000802007981 */ /* 0x000ea8000c1e1900 */
[----:B------:R1:W3:Y:S01]  /*0ae0*/  LDG.E R6, desc[UR8][R2.64+0x200] ;  /* 0x0002000802067981 */ /* 0x0002e2000c1e1900 */
[----:B------:R-:W-:Y:S01]  /*0af0*/  ISETP.NE.AND P0, PT, RZ, UR10, PT ;  /* 0x0000000aff007c0c */ /* 0x000fe2000bf05270 */
[----:B0-----:R-:W-:-:S04]  /*0b00*/  UIADD3 UR6, UP0, UPT, UR4, UR6, URZ ;  /* 0x0000000604067290 */ /* 0x001fc8000ff1e0ff */
[----:B------:R-:W-:-:S06]  /*0b10*/  UIADD3.X UR7, UPT, UPT, URZ, UR7, URZ, UP0, !UPT ;  /* 0x00000007ff077290 */ /* 0x000fcc00087fe4ff */
[----:B-1----:R-:W-:Y:S01]  /*0b20*/  IMAD.U32 R3, RZ, RZ, UR7 ;  /* 0x00000007ff037e24 */ /* 0x002fe2000f8e00ff */
[C---:B--2---:R-:W-:Y:S02]  /*0b30*/  PRMT R5, R0.reuse, 0x7771, RZ ;  /* 0x0000777100057816 */ /* 0x044fe400000000ff */
[C---:B------:R-:W-:Y:S02]  /*0b40*/  PRMT R4, R0.reuse, 0x7770, RZ ;  /* 0x0000777000047816 */ /* 0x040fe400000000ff */
[----:B------:R-:W-:Y:S02]  /*0b50*/  ISETP.NE.XOR P1, PT, R5, RZ, P0 ;  /* 0x000000ff0500720c */ /* 0x000fe40000725a70 */
[C---:B------:R-:W-:Y:S02]  /*0b60*/  PRMT R5, R0.reuse, 0x7772, RZ ;  /* 0x0000777200057816 */ /* 0x040fe400000000ff */
[----:B------:R-:W-:Y:S02]  /*0b70*/  PRMT R0, R0, 0x7773, RZ ;  /* 0x0000777300007816 */ /* 0x000fe400000000ff */
[----:B------:R-:W-:-:S02]  /*0b80*/  ISETP.NE.XOR P6, PT, R4, RZ, P0 ;  /* 0x000000ff0400720c */ /* 0x000fc400007c5a70 */
[----:B---3--:R-:W-:Y:S02]  /*0b90*/  PRMT R4, R6, 0x7770, RZ ;  /* 0x0000777006047816 */ /* 0x008fe400000000ff */
[----:B------:R-:W-:Y:S02]  /*0ba0*/  ISETP.NE.XOR P5, PT, R0, RZ, P0 ;  /* 0x000000ff0000720c */ /* 0x000fe400007a5a70 */
[C---:B------:R-:W-:Y:S02]  /*0bb0*/  PRMT R0, R6.reuse, 0x7771, RZ ;  /* 0x0000777106007816 */ /* 0x040fe400000000ff */
[C---:B------:R-:W-:Y:S02]  /*0bc0*/  PRMT R2, R6.reuse, 0x7772, RZ ;  /* 0x0000777206027816 */ /* 0x040fe400000000ff */
[----:B------:R-:W-:Y:S02]  /*0bd0*/  PRMT R6, R6, 0x7773, RZ ;  /* 0x0000777306067816 */ /* 0x000fe400000000ff */
[----:B------:R-:W-:-:S02]  /*0be0*/  ISETP.NE.XOR P3, PT, R4, RZ, P0 ;  /* 0x000000ff0400720c */ /* 0x000fc40000765a70 */
[----:B------:R-:W-:Y:S02]  /*0bf0*/  SEL R4, RZ, 0x1, !P1 ;  /* 0x00000001ff047807 */ /* 0x000fe40004800000 */
[----:B------:R-:W-:Y:S02]  /*0c00*/  ISETP.NE.XOR P4, PT, R5, RZ, P0 ;  /* 0x000000ff0500720c */ /* 0x000fe40000785a70 */
[----:B------:R-:W-:Y:S02]  /*0c10*/  ISETP.NE.XOR P2, PT, R0, RZ, P0 ;  /* 0x000000ff0000720c */ /* 0x000fe40000745a70 */
[----:B------:R-:W-:Y:S01]  /*0c20*/  ISETP.NE.XOR P1, PT, R2, RZ, P0 ;  /* 0x000000ff0200720c */ /* 0x000fe20000725a70 */
[----:B------:R-:W-:Y:S01]  /*0c30*/  IMAD.U32 R2, RZ, RZ, UR6 ;  /* 0x00000006ff027e24 */ /* 0x000fe2000f8e00ff */
[----:B------:R-:W-:Y:S02]  /*0c40*/  ISETP.NE.XOR P0, PT, R6, RZ, P0 ;  /* 0x000000ff0600720c */ /* 0x000fe40000705a70 */
[----:B------:R-:W-:Y:S01]  /*0c50*/  SEL R7, RZ, 0x1, !P6 ;  /* 0x00000001ff077807 */ /* 0x000fe20007000000 */
[----:B------:R-:W-:Y:S01]  /*0c60*/  IMAD.WIDE.U32 R2, R13, 0x4, R2 ;  /* 0x000000040d027825 */ /* 0x000fe200078e0002 */
[----:B------:R-:W-:-:S02]  /*0c70*/  SEL R0, RZ, 0x1, !P5 ;  /* 0x00000001ff007807 */ /* 0x000fc40006800000 */
[----:B------:R-:W-:Y:S02]  /*0c80*/  SEL R5, RZ, 0x1, !P4 ;  /* 0x00000001ff057807 */ /* 0x000fe40006000000 */
[----:B------:R-:W-:Y:S02]  /*0c90*/  SEL R11, RZ, 0x1, !P3 ;  /* 0x00000001ff0b7807 */ /* 0x000fe40005800000 */
[----:B------:R-:W-:Y:S02]  /*0ca0*/  SEL R8, RZ, 0x1, !P2 ;  /* 0x00000001ff087807 */ /* 0x000fe40005000000 */
[----:B------:R-:W-:Y:S02]  /*0cb0*/  SEL R9, RZ, 0x1, !P1 ;  /* 0x00000001ff097807 */ /* 0x000fe40004800000 */
[----:B------:R-:W-:Y:S02]  /*0cc0*/  SEL R6, RZ, 0x1, !P0 ;  /* 0x00000001ff067807 */ /* 0x000fe40004000000 */
[----:B------:R-:W-:-:S02]  /*0cd0*/  PRMT R7, R7, 0x3340, R4 ;  /* 0x0000334007077816 */ /* 0x000fc40000000004 */
[----:B------:R-:W-:Y:S02]  /*0ce0*/  PRMT R0, R5, 0x3340, R0 ;  /* 0x0000334005007816 */ /* 0x000fe40000000000 */
[----:B------:R-:W-:Y:S02]  /*0cf0*/  PRMT R11, R11, 0x3340, R8 ;  /* 0x000033400b0b7816 */ /* 0x000fe40000000008 */
[----:B------:R-:W-:Y:S02]  /*0d00*/  PRMT R6, R9, 0x3340, R6 ;  /* 0x0000334009067816 */ /* 0x000fe40000000006 */
[----:B------:R-:W-:Y:S02]  /*0d10*/  PRMT R7, R7, 0x5410, R0 ;  /* 0x0000541007077816 */ /* 0x000fe40000000000 */
[----:B------:R-:W-:-:S03]  /*0d20*/  PRMT R11, R11, 0x5410, R6 ;  /* 0x000054100b0b7816 */ /* 0x000fc60000000006 */
[----:B------:R-:W-:Y:S04]  /*0d30*/  STG.E desc[UR8][R2.64], R7 ;  /* 0x0000000702007986 */ /* 0x000fe8000c101908 */
[----:B------:R-:W-:Y:S01]  /*0d40*/  STG.E desc[UR8][R2.64+0x200], R11 ;  /* 0x0002000b02007986 */ /* 0x000fe2000c101908 */
[----:B------:R-:W-:Y:S05]  /*0d50*/  EXIT ;  /* 0x000000000000794d */ /* 0x000fea0003800000 */
.L_x_1974:
        /* <DEDUP_REMOVED lines=10> */
.L_x_42707:


//--------------------- .text._ZN2at6native29vectorized_elementwise_kernelILi8ENS0_13AUnaryFunctorIbbbZZZNS0_23logical_xor_kernel_cudaERNS_14TensorIteratorEENKUlvE0_clEvENKUlvE7_clEvEUlbbE_EESt5arrayIPcLm2EEEEviT0_T1_ --------------------------
	.section	.text._ZN2at6native29vectorized_elementwise_kernelILi8ENS0_13AUnaryFunctorIbbbZZZNS0_23logical_xor_kernel_cudaERNS_14TensorIteratorEENKUlvE0_clEvENKUlvE7_clEvEUlbbE_EESt5arrayIPcLm2EEEEviT0_T1_,"ax",@progbits
	.align	128
        .global         _ZN2at6native29vectorized_elementwise_kernelILi8ENS0_13AUnaryFunctorIbbbZZZNS0_23logical_xor_kernel_cudaERNS_14TensorIteratorEENKUlvE0_clEvENKUlvE7_clEvEUlbbE_EESt5arrayIPcLm2EEEEviT0_T1_
        .type           _ZN2at6native29vectorized_elementwise_kernelILi8ENS0_13AUnaryFunctorIbbbZZZNS0_23logical_xor_kernel_cudaERNS_14TensorIteratorEENKUlvE0_clEvENKUlvE7_clEvEUlbbE_EESt5arrayIPcLm2EEEEviT0_T1_,@function
        .size           _ZN2at6native29vectorized_elementwise_kernelILi8ENS0_13AUnaryFunctorIbbbZZZNS0_23logical_xor_kernel_cudaERNS_14TensorIteratorEENKUlvE0_clEvENKUlvE7_clEvEUlbbE_EESt5arrayIPcLm2EEEEviT0_T1_,(.L_x_42708 - _ZN2at6native29vectorized_elementwise_kernelILi8ENS0_13AUnaryFunctorIbbbZZZNS0_23logical_xor_kernel_cudaERNS_14TensorIteratorEENKUlvE0_clEvENKUlvE7_clEvEUlbbE_EESt5arrayIPcLm2EEEEviT0_T1_)
        .other          _ZN2at6native29vectorized_elementwise_kernelILi8ENS0_13AUnaryFunctorIbbbZZZNS0_23logical_xor_kernel_cudaERNS_14TensorIteratorEENKUlvE0_clEvENKUlvE7_clEvEUlbbE_EESt5arrayIPcLm2EEEEviT0_T1_,@"STO_CUDA_ENTRY STV_DEFAULT"
_ZN2at6native29vectorized_elementwise_kernelILi8ENS0_13AUnaryFunctorIbbbZZZNS0_23logical_xor_kernel_cudaERNS_14TensorIteratorEENKUlvE0_clEvENKUlvE7_clEvEUlbbE_EESt5arrayIPcLm2EEEEviT0_T1_:
.text._ZN2at6native29vectorized_elementwise_kernelILi8ENS0_13AUnaryFunctorIbbbZZZNS0_23logical_xor_kernel_cudaERNS_14TensorIteratorEENKUlvE0_clEvENKUlvE7_clEvEUlbbE_EESt5arrayIPcLm2EEEEviT0_T1_:
[----:B------:R-:W-:Y:S01]  /*0000*/  LDC R1, c[0x0][0x37c] ;  /* 0x0000df00ff017b82 */ /* 0x000fe20000000800 */
[----:B------:R-:W-:Y:S05]  /*0010*/  EXIT ;  /* 0x000000000000794d */ /* 0x000fea0003800000 */
.L_x_1975:
        /* <DEDUP_REMOVED lines=14> */
.L_x_42708:


//--------------------- .text._ZN2at6native18elementwise_kernelILi128ELi4EZNS0_15gpu_kernel_implINS0_13BinaryFunctorIbbbZZZNS0_23logical_xor_kernel_cudaERNS_14TensorIteratorEENKUlvE0_clEvENKUlvE7_clEvEUlbbE_EEEEvRNS_18TensorIteratorBaseERKT_EUliE_EEviT1_ --------------------------
	.section	.text._ZN2at6native18elementwise_kernelILi128ELi4EZNS0_15gpu_kernel_implINS0_13BinaryFunctorIbbbZZZNS0_23logical_xor_kernel_cudaERNS_14TensorIteratorEENKUlvE0_clEvENKUlvE7_clEvEUlbbE_EEEEvRNS_18TensorIteratorBaseERKT_EUliE_EEviT1_,"ax",@progbits
	.align	128
        .global         _ZN2at6native18elementwise_kernelILi128ELi4EZNS0_15gpu_kernel_implINS0_13BinaryFunctorIbbbZZZNS0_23logical_xor_kernel_cudaERNS_14TensorIteratorEENKUlvE0_clEvENKUlvE7_clEvEUlbbE_EEEEvRNS_18TensorIteratorBaseERKT_EUliE_EEviT1_
        .type           _ZN2at6native18elementwise_kernelILi128ELi4EZNS0_15gpu_kernel_implINS0_13BinaryFunctorIbbbZZZNS0_23logical_xor_kernel_cudaERNS_14TensorIteratorEENKUlvE0_clEvENKUlvE7_clEvEUlbbE_EEEEvRNS_18TensorIteratorBaseERKT_EUliE_EEviT1_,@function
        .size           _ZN2at6native18elementwise_kernelILi128ELi4EZNS0_15gpu_kernel_implINS0_13BinaryFunctorIbbbZZZNS0_23logical_xor_kernel_cudaERNS_14TensorIteratorEENKUlvE0_clEvENKUlvE7_clEvEUlbbE_EEEEvRNS_18TensorIteratorBaseERKT_EUliE_EEviT1_,(.L_x_42709 - _ZN2at6native18elementwise_kernelILi128ELi4EZNS0_15gpu_kernel_implINS0_13BinaryFunctorIbbbZZZNS0_23logical_xor_kernel_cudaERNS_14TensorIteratorEENKUlvE0_clEvENKUlvE7_clEvEUlbbE_EEEEvRNS_18TensorIteratorBaseERKT_EUliE_EEviT1_)
        .other          _ZN2at6native18elementwise_kernelILi128ELi4EZNS0_15gpu_kernel_implINS0_13BinaryFunctorIbbbZZZNS0_23logical_xor_kernel_cudaERNS_14TensorIteratorEENKUlvE0_clEvENKUlvE7_clEvEUlbbE_EEEEvRNS_18TensorIteratorBaseERKT_EUliE_EEviT1_,@"STO_CUDA_ENTRY STV_DEFAULT"
_ZN2at6native18elementwise_kernelILi128ELi4EZNS0_15gpu_kernel_implINS0_13BinaryFunctorIbbbZZZNS0_23logical_xor_kernel_cudaERNS_14TensorIteratorEENKUlvE0_clEvENKUlvE7_clEvEUlbbE_EEEEvRNS_18TensorIteratorBaseERKT_EUliE_EEviT1_:
.text._ZN2at6native18elementwise_kernelILi128ELi4EZNS0_15gpu_kernel_implINS0_13BinaryFunctorIbbbZZZNS0_23logical_xor_kernel_cudaERNS_14TensorIteratorEENKUlvE0_clEvENKUlvE7_clEvEUlbbE_EEEEvRNS_18TensorIteratorBaseERKT_EUliE_EEviT1_:
        /* <DEDUP_REMOVED lines=24> */
[----:B------:R-:W-:Y:S01]  /*0180*/  HFMA2 R16, -RZ, RZ, 0, 0 ;  /* 0x00000000ff107431 */ /* 0x000fe200000001ff */
[----:B------:R-:W1:Y:S01]  /*0190*/  LDCU UR6, c[0x0][0x38c] ;  /* 0x00007180ff0677ac */ /* 0x000e620008000800 */
[----:B------:R-:W2:Y:S01]  /*01a0*/  LDCU.64 UR8, c[0x0][0x4b8] ;  /* 0x00009700ff0877ac */ /* 0x000ea20008000a00 */
[----:B------:R-:W-:Y:S02]  /*01b0*/  UISETP.NE.AND UP0, UPT, UR41, URZ, UPT ;  /* 0x000000ff2900728c */ /* 0x000fe4000bf05270 */
        /* <DEDUP_REMOVED lines=52> */
[----:B------:R-:W-:Y:S01]  /*0500*/  HFMA2 R4, -RZ, RZ, 0, 0 ;  /* 0x00000000ff047431 */ /* 0x000fe200000001ff */
        /* <DEDUP_REMOVED lines=281> */
[----:B------:R-:W2:Y:S03]  /*16a0*/  LDCU.64 UR8, c[0x0][0x5d8] ;  /* 0x0000bb00ff0877ac */ /* 0x000ea60008000a00 */
        /* <DEDUP_REMOVED lines=8> */
.L_x_1978:
        /* <DEDUP_REMOVED lines=19> */
.L_x_1983:
[----:B------:R-:W2:Y:S02]  /*1860*/  LDG.E.U8 R2, desc[UR36][R2.64] ;  /* 0x0000002402027981 */ /* 0x000ea4000c1e1100 */
[----:B--2---:R-:W-:-:S04]  /*1870*/  ISETP.NE.AND P0, PT, R2, RZ, PT ;  /* 0x000000ff0200720c */ /* 0x004fc80003f05270 */
[----:B------:R-:W-:Y:S01]  /*1880*/  P2R R19, PR, RZ, 0x1 ;  /* 0x00000001ff137803 */ /* 0x000fe20000000000 */
[----:B------:R-:W-:Y:S08]  /*1890*/  BRA `(.L_x_1985) ;  /* 0x0000000800947947 */ /* 0x000ff00003800000 */
.L_x_1982:
        /* <DEDUP_REMOVED lines=11> */
.L_x_1987:
[----:B------:R-:W2:Y:S02]  /*1950*/  LDG.E R2, desc[UR36][R2.64] ;  /* 0x0000002402027981 */ /* 0x000ea4000c1e1900 */
[----:B--2---:R-:W-:-:S04]  /*1960*/  ISETP.NE.AND P0, PT, R2, RZ, PT ;  /* 0x000000ff0200720c */ /* 0x004fc80003f05270 */
[----:B------:R-:W-:Y:S01]  /*1970*/  P2R R19, PR, RZ, 0x1 ;  /* 0x00000001ff137803 */ /* 0x000fe20000000000 */
[----:B------:R-:W-:Y:S08]  /*1980*/  BRA `(.L_x_1985) ;  /* 0x0000000800587947 */ /* 0x000ff00003800000 */
.L_x_1986:
[----:B------:R-:W2:Y:S02]  /*1990*/  LDG.E.U16 R2, desc[UR36][R2.64] ;  /* 0x0000002402027981 */ /* 0x000ea4000c1e1500 */
[----:B--2---:R-:W-:-:S04]  /*19a0*/  ISETP.NE.AND P0, PT, R2, RZ, PT ;  /* 0x000000ff0200720c */ /* 0x004fc80003f05270 */
[----:B------:R-:W-:Y:S01]  /*19b0*/  P2R R19, PR, RZ, 0x1 ;  /* 0x00000001ff137803 */ /* 0x000fe20000000000 */
[----:B------:R-:W-:Y:S08]  /*19c0*/  BRA `(.L_x_1985) ;  /* 0x0000000800487947 */ /* 0x000ff00003800000 */
.L_x_1981:
        /* <DEDUP_REMOVED lines=10> */
.L_x_1989:
[----:B------:R-:W2:Y:S02]  /*1a70*/  LDG.E.U16 R0, desc[UR36][R2.64] ;  /* 0x0000002402007981 */ /* 0x000ea4000c1e1500 */
[----:B--2---:R-:W-:-:S05]  /*1a80*/  HADD2.F32 R0, -RZ, R0.H0_H0 ;  /* 0x20000000ff007230 */ /* 0x004fca0000004100 */
[----:B------:R-:W-:-:S04]  /*1a90*/  FSETP.NEU.FTZ.AND P0, PT, R0, RZ, PT ;  /* 0x000000ff0000720b */ /* 0x000fc80003f1d000 */
[----:B------:R-:W-:Y:S01]  /*1aa0*/  P2R R19, PR, RZ, 0x1 ;  /* 0x00000001ff137803 */ /* 0x000fe20000000000 */
[----:B------:R-:W-:Y:S08]  /*1ab0*/  BRA `(.L_x_1985) ;  /* 0x00000008000c7947 */ /* 0x000ff00003800000 */
.L_x_1988:
        /* <DEDUP_REMOVED lines=12> */
.L_x_1991:
        /* <DEDUP_REMOVED lines=10> */
.L_x_1990:
[----:B------:R-:W2:Y:S02]  /*1c20*/  LDG.E.64 R2, desc[UR36][R2.64] ;  /* 0x0000002402027981 */ /* 0x000ea4000c1e1b00 */
[----:B--2---:R-:W0:Y:S02]  /*1c30*/  DSETP.NEU.AND P0, PT, R2, RZ, PT ;  /* 0x000000ff0200722a */ /* 0x004e240003f0d000 */
[----:B0-----:R-:W-:Y:S01]  /*1c40*/  P2R R19, PR, RZ, 0x1 ;  /* 0x00000001ff137803 */ /* 0x001fe20000000000 */
[----:B------:R-:W-:Y:S06]  /*1c50*/  BRA `(.L_x_1985) ;  /* 0x0000000400a47947 */ /* 0x000fec0003800000 */
.L_x_1980:
        /* <DEDUP_REMOVED lines=12> */
.L_x_1994:
        /* <DEDUP_REMOVED lines=9> */
.L_x_1993:
        /* <DEDUP_REMOVED lines=10> */
.L_x_1996:
[----:B------:R-:W2:Y:S02]  /*1e50*/  LDG.E.U8 R0, desc[UR36][R2.64] ;  /* 0x0000002402007981 */ /* 0x000ea4000c1e1100 */
[----:B--2---:R-:W-:-:S05]  /*1e60*/  IMAD.SHL.U32 R4, R0, 0x2000000, RZ ;  /* 0x0200000000047824 */ /* 0x004fca00078e00ff */
[----:B------:R-:W-:-:S13]  /*1e70*/  ISETP.GT.U32.AND P0, PT, R4, 0x7ffffff, PT ;  /* 0x07ffffff0400780c */ /* 0x000fda0003f04070 */
[----:B------:R-:W-:Y:S02]  /*1e80*/  @!P0 SHF.L.U32 R0, R0, 0x8, RZ ;  /* 0x0000000800008819 */ /* 0x000fe400000006ff */
[----:B------:R-:W-:Y:S02]  /*1e90*/  @P0 LEA.HI R4, R4, 0x70000000, RZ, 0x1c ;  /* 0x7000000004040811 */ /* 0x000fe400078fe0ff */
[----:B------:R-:W-:-:S04]  /*1ea0*/  @!P0 LOP3.LUT R0, R0, 0x7f00, RZ, 0xc0, !PT ;  /* 0x00007f0000008812 */ /* 0x000fc800078ec0ff */
[----:B------:R-:W-:-:S05]  /*1eb0*/  @!P0 LOP3.LUT R0, R0, 0x3f000000, RZ, 0xfc, !PT ;  /* 0x3f00000000008812 */ /* 0x000fca00078efcff */
[----:B------:R-:W-:Y:S01]  /*1ec0*/  @!P0 FADD.FTZ R0, R0, -0.5 ;  /* 0xbf00000000008421 */ /* 0x000fe20000010000 */
[----:B------:R-:W-:-:S05]  /*1ed0*/  @P0 FMUL.FTZ R0, R4, 1.9259299443872358531e-34 ;  /* 0x0780000004000820 */ /* 0x000fca0000410000 */
[----:B------:R-:W-:-:S04]  /*1ee0*/  LOP3.LUT P0, RZ, R0, 0x7fffffff, RZ, 0xc0, !PT ;  /* 0x7fffffff00ff7812 */ /* 0x000fc8000780c0ff */
[----:B------:R-:W-:Y:S01]  /*1ef0*/  P2R R19, PR, RZ, 0x1 ;  /* 0x00000001ff137803 */ /* 0x000fe20000000000 */
[----:B------:R-:W-:Y:S08]  /*1f00*/  BRA `(.L_x_1985) ;  /* 0x0000000000f87947 */ /* 0x000ff00003800000 */
.L_x_1995:
[----:B------:R-:W2:Y:S02]  /*1f10*/  LDG.E.U16 R0, desc[UR36][R2.64] ;  /* 0x0000002402007981 */ /* 0x000ea4000c1e1500 */
[----:B--2---:R-:W-:-:S05]  /*1f20*/  IMAD.U32 R0, R0, 0x10000, RZ ;  /* 0x0001000000007824 */ /* 0x004fca00078e00ff */
[----:B------:R-:W-:-:S04]  /*1f30*/  FSETP.NEU.FTZ.AND P0, PT, R0, RZ, PT ;  /* 0x000000ff0000720b */ /* 0x000fc80003f1d000 */
[----:B------:R-:W-:Y:S01]  /*1f40*/  P2R R19, PR, RZ, 0x1 ;  /* 0x00000001ff137803 */ /* 0x000fe20000000000 */
[----:B------:R-:W-:Y:S08]  /*1f50*/  BRA `(.L_x_1985) ;  /* 0x0000000000e47947 */ /* 0x000ff00003800000 */
.L_x_1992:
        /* <DEDUP_REMOVED lines=12> */
.L_x_1999:
[----:B------:R-:W2:Y:S02]  /*2020*/  LDG.E.U8 R2, desc[UR36][R2.64] ;  /* 0x0000002402027981 */ /* 0x000ea4000c1e1100 */
[----:B--2---:R-:W-:-:S04]  /*2030*/  ISETP.NE.AND P0, PT, R2, RZ, PT ;  /* 0x000000ff0200720c */ /* 0x004fc80003f05270 */
[----:B------:R-:W-:Y:S01]  /*2040*/  P2R R19, PR, RZ, 0x1 ;  /* 0x00000001ff137803 */ /* 0x000fe20000000000 */
[----:B------:R-:W-:Y:S08]  /*2050*/  BRA `(.L_x_1985) ;  /* 0x0000000000a47947 */ /* 0x000ff00003800000 */
.L_x_1998:
[----:B------:R-:W2:Y:S02]  /*2060*/  LDG.E.U8 R2, desc[UR36][R2.64] ;  /* 0x0000002402027981 */ /* 0x000ea4000c1e1100 */
[----:B--2---:R-:W-:-:S04]  /*2070*/  ISETP.NE.AND P0, PT, R2, RZ, PT ;  /* 0x000000ff0200720c */ /* 0x004fc80003f05270 */
[----:B------:R-:W-:Y:S01]  /*2080*/  P2R R19, PR, RZ, 0x1 ;  /* 0x00000001ff137803 */ /* 0x000fe20000000000 */
[----:B------:R-:W-:Y:S08]  /*2090*/  BRA `(.L_x_1985) ;  /* 0x0000000000947947 */ /* 0x000ff00003800000 */
.L_x_1997:
[----:B------:R-:W-:-:S09]  /*20a0*/  UISETP.NE.AND UP0, UPT, UR4, 0x1c, UPT ;  /* 0x0000001c0400788c */ /* 0x000fd2000bf05270 */
[----:B------:R-:W-:Y:S05]  /*20b0*/  BRA.U !UP0, `(.L_x_2000) ;  /* 0x0000000108807547 */ /* 0x000fea000b800000 */
[----:B------:R-:W-:-:S09]  /*20c0*/  UISETP.NE.AND UP0, UPT, UR4, 0x1d, UPT ;  /* 0x0000001d0400788c */ /* 0x000fd2000bf05270 */
[----:B------:R-:W-:Y:S05]  /*20d0*/  BRA.U !UP0, `(.L_x_2001) ;  /* 0x0000000108647547 */ /* 0x000fea000b800000 */
[----:B------:R-:W-:-:S09]  /*20e0*/  UISETP.NE.AND UP0, UPT, UR4, 0x2c, UPT ;  /* 0x0000002c0400788c */ /* 0x000fd2000bf05270 */
[----:B------:R-:W-:Y:S05]  /*20f0*/  BRA.U !UP0, `(.L_x_2002) ;  /* 0x00000001084c7547 */ /* 0x000fea000b800000 */
.L_x_1984:
        /* <DEDUP_REMOVED lines=15> */
[----:B--2---:R-:W-:Y:S05]  /*21f0*/  CALL.ABS.NOINC R2 ;  /* 0x0000000002007343 */ /* 0x004fea0003c00000 */
.L_x_2003:
[----:B------:R-:W-:-:S04]  /*2200*/  PLOP3.LUT P0, PT, PT, PT, PT, 0x8, 0x80 ;  /* 0x000000000080781c */ /* 0x000fc80003f0e170 */
[----:B------:R-:W-:Y:S01]  /*2210*/  P2R R19, PR, RZ, 0x1 ;  /* 0x00000001ff137803 */ /* 0x000fe20000000000 */
[----:B------:R-:W-:Y:S08]  /*2220*/  BRA `(.L_x_1985) ;  /* 0x0000000000307947 */ /* 0x000ff00003800000 */
.L_x_2002:
[----:B------:R-:W2:Y:S02]  /*2230*/  LDG.E.U8 R2, desc[UR36][R2.64] ;  /* 0x0000002402027981 */ /* 0x000ea4000c1e1100 */
[----:B--2---:R-:W-:-:S04]  /*2240*/  ISETP.NE.AND P0, PT, R2, RZ, PT ;  /* 0x000000ff0200720c */ /* 0x004fc80003f05270 */
[----:B------:R-:W-:Y:S01]  /*2250*/  P2R R19, PR, RZ, 0x1 ;  /* 0x00000001ff137803 */ /* 0x000fe20000000000 */
[----:B------:R-:W-:Y:S08]  /*2260*/  BRA `(.L_x_1985) ;  /* 0x0000000000207947 */ /* 0x000ff00003800000 */
.L_x_2001:
[----:B------:R-:W2:Y:S02]  /*2270*/  LDG.E.64 R2, desc[UR36][R2.64] ;  /* 0x0000002402027981 */ /* 0x000ea4000c1e1b00 */
[----:B--2---:R-:W-:-:S04]  /*2280*/  ISETP.NE.U32.AND P0, PT, R2, RZ, PT ;  /* 0x000000ff0200720c */ /* 0x004fc80003f05070 */
[----:B------:R-:W-:-:S04]  /*2290*/  ISETP.NE.AND.EX P0, PT, R3, RZ, PT, P0 ;  /* 0x000000ff0300720c */ /* 0x000fc80003f05300 */
[----:B------:R-:W-:Y:S01]  /*22a0*/  P2R R19, PR, RZ, 0x1 ;  /* 0x00000001ff137803 */ /* 0x000fe20000000000 */
[----:B------:R-:W-:Y:S08]  /*22b0*/  BRA `(.L_x_1985) ;  /* 0x00000000000c7947 */ /* 0x000ff00003800000 */
.L_x_2000:
[----:B------:R-:W2:Y:S02]  /*22c0*/  LDG.E R2, desc[UR36][R2.64] ;  /* 0x0000002402027981 */ /* 0x000ea4000c1e1900 */
[----:B--2---:R-:W-:-:S04]  /*22d0*/  ISETP.NE.AND P0, PT, R2, RZ, PT ;  /* 0x000000ff0200720c */ /* 0x004fc80003f05270 */
[----:B------:R-:W-:-:S09]  /*22e0*/  P2R R19, PR, RZ, 0x1 ;  /* 0x00000001ff137803 */ /* 0x000fd20000000000 */
.L_x_1985:
[----:B------:R-:W-:Y:S05]  /*22f0*/  BSYNC.RECONVERGENT B6 ;  /* 0x0000000000067941 */ /* 0x000fea0003800200 */
.L_x_1979:
        /* <DEDUP_REMOVED lines=18> */
.L_x_2008:
[----:B------:R-:W2:Y:S02]  /*2420*/  LDG.E.U8 R2, desc[UR36][R2.64] ;  /* 0x0000002402027981 */ /* 0x000ea4000c1e1100 */
[----:B--2---:R-:W-:Y:S01]  /*2430*/  ISETP.NE.AND P0, PT, R2, RZ, PT ;  /* 0x000000ff0200720c */ /* 0x004fe20003f05270 */
[----:B------:R-:W-:-:S12]  /*2440*/  BRA `(.L_x_2010) ;  /* 0x0000000800407947 */ /* 0x000fd80003800000 */
.L_x_2007:
        /* <DEDUP_REMOVED lines=10> */
.L_x_2012:
[----:B------:R-:W2:Y:S02]  /*24f0*/  LDG.E R2, desc[UR36][R2.64] ;  /* 0x0000002402027981 */ /* 0x000ea4000c1e1900 */
[----:B--2---:R-:W-:Y:S01]  /*2500*/  ISETP.NE.AND P0, PT, R2, RZ, PT ;  /* 0x000000ff0200720c */ /* 0x004fe20003f05270 */
[----:B------:R-:W-:-:S12]  /*2510*/  BRA `(.L_x_2010) ;  /* 0x00000008000c7947 */ /* 0x000fd80003800000 */
.L_x_2011:
[----:B------:R-:W2:Y:S02]  /*2520*/  LDG.E.U16 R2, desc[UR36][R2.64] ;  /* 0x0000002402027981 */ /* 0x000ea4000c1e1500 */
[----:B--2---:R-:W-:Y:S01]  /*2530*/  ISETP.NE.AND P0, PT, R2, RZ, PT ;  /* 0x000000ff0200720c */ /* 0x004fe20003f05270 */
[----:B------:R-:W-:-:S12]  /*2540*/  BRA `(.L_x_2010) ;  /* 0x0000000800007947 */ /* 0x000fd80003800000 */
.L_x_2006:
        /* <DEDUP_REMOVED lines=9> */
.L_x_2014:
[----:B------:R-:W2:Y:S02]  /*25e0*/  LDG.E.U16 R0, desc[UR36][R2.64] ;  /* 0x0000002402007981 */ /* 0x000ea4000c1e1500 */
[----:B--2---:R-:W-:-:S05]  /*25f0*/  HADD2.F32 R0, -RZ, R0.H0_H0 ;  /* 0x20000000ff007230 */ /* 0x004fca0000004100 */
[----:B------:R-:W-:Y:S01]  /*2600*/  FSETP.NEU.FTZ.AND P0, PT, R0, RZ, PT ;  /* 0x000000ff0000720b */ /* 0x000fe20003f1d000 */
[----:B------:R-:W-:-:S12]  /*2610*/  BRA `(.L_x_2010) ;  /* 0x0000000400cc7947 */ /* 0x000fd80003800000 */
.L_x_2013:
        /* <DEDUP_REMOVED lines=11> */
.L_x_2016:
        /* <DEDUP_REMOVED lines=8> */
.L_x_2015:
[----:B------:R-:W2:Y:S02]  /*2750*/  LDG.E.64 R2, desc[UR36][R2.64] ;  /* 0x0000002402027981 */ /* 0x000ea4000c1e1b00 */
[----:B--2---:R1:W2:Y:S02]  /*2760*/  DSETP.NEU.AND P0, PT, R2, RZ, PT ;  /* 0x000000ff0200722a */ /* 0x0042a40003f0d000 */
[----:B--2---:R-:W-:Y:S05]  /*2770*/  BRA `(.L_x_2010) ;  /* 0x0000000400747947 */ /* 0x004fea0003800000 */
.L_x_2005:
        /* <DEDUP_REMOVED lines=11> */
.L_x_2019:
        /* <DEDUP_REMOVED lines=8> */
.L_x_2018:
        /* <DEDUP_REMOVED lines=9> */
.L_x_2021:
        /* <DEDUP_REMOVED lines=11> */
.L_x_2020:
[----:B------:R-:W2:Y:S02]  /*29f0*/  LDG.E.U16 R0, desc[UR36][R2.64] ;  /* 0x0000002402007981 */ /* 0x000ea4000c1e1500 */
[----:B--2---:R-:W-:-:S05]  /*2a00*/  IMAD.U32 R0, R0, 0x10000, RZ ;  /* 0x0001000000007824 */ /* 0x004fca00078e00ff */
[----:B------:R-:W-:Y:S01]  /*2a10*/  FSETP.NEU.FTZ.AND P0, PT, R0, RZ, PT ;  /* 0x000000ff0000720b */ /* 0x000fe20003f1d000 */
[----:B------:R-:W-:-:S12]  /*2a20*/  BRA `(.L_x_2010) ;  /* 0x0000000000c87947 */ /* 0x000fd80003800000 */
.L_x_2017:
        /* <DEDUP_REMOVED lines=11> */
.L_x_2024:
[----:B------:R-:W2:Y:S02]  /*2ae0*/  LDG.E.U8 R2, desc[UR36][R2.64] ;  /* 0x0000002402027981 */ /* 0x000ea4000c1e1100 */
[----:B--2---:R-:W-:Y:S01]  /*2af0*/  ISETP.NE.AND P0, PT, R2, RZ, PT ;  /* 0x000000ff0200720c */ /* 0x004fe20003f05270 */
[----:B------:R-:W-:-:S12]  /*2b00*/  BRA `(.L_x_2010) ;  /* 0x0000000000907947 */ /* 0x000fd80003800000 */
.L_x_2023:
[----:B------:R-:W2:Y:S02]  /*2b10*/  LDG.E.U8 R2, desc[UR36][R2.64] ;  /* 0x0000002402027981 */ /* 0x000ea4000c1e1100 */
[----:B--2---:R-:W-:Y:S01]  /*2b20*/  ISETP.NE.AND P0, PT, R2, RZ, PT ;  /* 0x000000ff0200720c */ /* 0x004fe20003f05270 */
[----:B------:R-:W-:-:S12]  /*2b30*/  BRA `(.L_x_2010) ;  /* 0x0000000000847947 */ /* 0x000fd80003800000 */
.L_x_2022:
[----:B------:R-:W-:-:S09]  /*2b40*/  UISETP.NE.AND UP0, UPT, UR4, 0x1c, UPT ;  /* 0x0000001c0400788c */ /* 0x000fd2000bf05270 */
[----:B------:R-:W-:Y:S05]  /*2b50*/  BRA.U !UP0, `(.L_x_2025) ;  /* 0x0000000108747547 */ /* 0x000fea000b800000 */
[----:B------:R-:W-:-:S09]  /*2b60*/  UISETP.NE.AND UP0, UPT, UR4, 0x1d, UPT ;  /* 0x0000001d0400788c */ /* 0x000fd2000bf05270 */
[----:B------:R-:W-:Y:S05]  /*2b70*/  BRA.U !UP0, `(.L_x_2026) ;  /* 0x00000001085c7547 */ /* 0x000fea000b800000 */
[----:B------:R-:W-:-:S09]  /*2b80*/  UISETP.NE.AND UP0, UPT, UR4, 0x2c, UPT ;  /* 0x0000002c0400788c */ /* 0x000fd2000bf05270 */
[----:B------:R-:W-:Y:S05]  /*2b90*/  BRA.U !UP0, `(.L_x_2027) ;  /* 0x0000000108487547 */ /* 0x000fea000b800000 */
.L_x_2009:
        /* <DEDUP_REMOVED lines=16> */
.L_x_2028:
[----:B------:R-:W-:Y:S01]  /*2ca0*/  PLOP3.LUT P0, PT, PT, PT, PT, 0x8, 0x80 ;  /* 0x000000000080781c */ /* 0x000fe20003f0e170 */
[----:B------:R-:W-:-:S12]  /*2cb0*/  BRA `(.L_x_2010) ;  /* 0x0000000000247947 */ /* 0x000fd80003800000 */
.L_x_2027:
[----:B------:R-:W2:Y:S02]  /*2cc0*/  LDG.E.U8 R2, desc[UR36][R2.64] ;  /* 0x0000002402027981 */ /* 0x000ea4000c1e1100 */
[----:B--2---:R-:W-:Y:S01]  /*2cd0*/  ISETP.NE.AND P0, PT, R2, RZ, PT ;  /* 0x000000ff0200720c */ /* 0x004fe20003f05270 */
[----:B------:R-:W-:-:S12]  /*2ce0*/  BRA `(.L_x_2010) ;  /* 0x0000000000187947 */ /* 0x000fd80003800000 */
.L_x_2026:
[----:B------:R-:W2:Y:S02]  /*2cf0*/  LDG.E.64 R2, desc[UR36][R2.64] ;  /* 0x0000002402027981 */ /* 0x000ea4000c1e1b00 */
[----:B--2---:R-:W-:-:S04]  /*2d00*/  ISETP.NE.U32.AND P0, PT, R2, RZ, PT ;  /* 0x000000ff0200720c */ /* 0x004fc80003f05070 */
[----:B------:R-:W-:Y:S01]  /*2d10*/  ISETP.NE.AND.EX P0, PT, R3, RZ, PT, P0 ;  /* 0x000000ff0300720c */ /* 0x000fe20003f05300 */
[----:B------:R-:W-:-:S12]  /*2d20*/  BRA `(.L_x_2010) ;  /* 0x0000000000087947 */ /* 0x000fd80003800000 */
.L_x_2025:
[----:B------:R-:W2:Y:S02]  /*2d30*/  LDG.E R2, desc[UR36][R2.64] ;  /* 0x0000002402027981 */ /* 0x000ea4000c1e1900 */
[----:B--2---:R-:W-:-:S13]  /*2d40*/  ISETP.NE.AND P0, PT, R2, RZ, PT ;  /* 0x000000ff0200720c */ /* 0x004fda0003f05270 */
.L_x_2010:
[----:B------:R-:W-:Y:S05]  /*2d50*/  BSYNC.RECONVERGENT B6 ;  /* 0x0000000000067941 */ /* 0x000fea0003800200 */
.L_x_2004:
[----:B------:R-:W1:Y:S01]  /*2d60*/  LDCU.64 UR6, c[0x0][0x5e8] ;  /* 0x0000bd00ff0677ac */ /* 0x000e620008000a00 */
[----:B------:R-:W-:Y:S01]  /*2d70*/  ISETP.NE.AND P1, PT, R19, RZ, PT ;  /* 0x000000ff1300720c */ /* 0x000fe20003f25270 */
[----:B------:R-:W-:Y:S01]  /*2d80*/  BSSY.RECONVERGENT B6, `(.L_x_2029) ;  /* 0x00000d4000067945 */ /* 0x000fe20003800200 */
[----:B------:R-:W-:Y:S02]  /*2d90*/  UPRMT UR4, UR43, 0x9910, URZ ;  /* 0x000099102b047896 */ /* 0x000fe400080000ff */
[----:B------:R-:W-:Y:S02]  /*2da0*/  PLOP3.LUT P0, PT, P1, P0, PT, 0x28, 0x82 ;  /* 0x000000000082781c */ /* 0x000fe40000f00570 */
[----:B------:R-:W-:Y:S02]  /*2db0*/  UISETP.GT.AND UP0, UPT, UR4, 0x9, UPT ;  /* 0x000000090400788c */ /* 0x000fe4000bf04270 */
[----:B0-----:R-:W-:Y:S02]  /*2dc0*/  SEL R4, RZ, 0x1, !P0 ;  /* 0x00000001ff047807 */ /* 0x001fe40004000000 */
[----:B-1----:R-:W-:-:S04]  /*2dd0*/  IADD3 R2, P1, PT, R16, UR6, RZ ;  /* 0x0000000610027c10 */ /* 0x002fc8000ff3e0ff */
        /* <DEDUP_REMOVED lines=12> */
.L_x_2033:
[----:B------:R3:W-:Y:S01]  /*2ea0*/  STG.E.U8 desc[UR36][R2.64], R4 ;  /* 0x0000000402007986 */ /* 0x0007e2000c101124 */
[----:B------:R-:W-:Y:S05]  /*2eb0*/  BRA `(.L_x_2035) ;  /* 0x0000000c00007947 */ /* 0x000fea0003800000 */
.L_x_2032:
        /* <DEDUP_REMOVED lines=9> */
.L_x_2037:
[----:B------:R1:W-:Y:S01]  /*2f50*/  STG.E desc[UR36][R2.64], R4 ;  /* 0x0000000402007986 */ /* 0x0003e2000c101924 */
[----:B------:R-:W-:Y:S05]  /*2f60*/  BRA `(.L_x_2035) ;  /* 0x0000000800d47947 */ /* 0x000fea0003800000 */
.L_x_2036:
[----:B------:R2:W-:Y:S01]  /*2f70*/  STG.E.U16 desc[UR36][R2.64], R4 ;  /* 0x0000000402007986 */ /* 0x0005e2000c101524 */
[----:B------:R-:W-:Y:S05]  /*2f80*/  BRA `(.L_x_2035) ;  /* 0x0000000800cc7947 */ /* 0x000fea0003800000 */
.L_x_2031:
        /* <DEDUP_REMOVED lines=9> */
.L_x_2039:
[----:B------:R-:W-:-:S04]  /*3020*/  I2FP.F32.U32 R0, R4 ;  /* 0x0000000400007245 */ /* 0x000fc80000201000 */
[----:B------:R-:W-:-:S05]  /*3030*/  F2FP.F16.F32.PACK_AB R0, RZ, R0 ;  /* 0x00000000ff00723e */ /* 0x000fca00000000ff */
[----:B------:R0:W-:Y:S01]  /*3040*/  STG.E.U16 desc[UR36][R2.64], R0 ;  /* 0x0000000002007986 */ /* 0x0001e2000c101524 */
[----:B------:R-:W-:Y:S05]  /*3050*/  BRA `(.L_x_2035) ;  /* 0x0000000800987947 */ /* 0x000fea0003800000 */
.L_x_2038:
        /* <DEDUP_REMOVED lines=10> */
.L_x_2041:
[----:B------:R-:W-:-:S04]  /*3100*/  I2FP.F32.U32 R4, R4 ;  /* 0x0000000400047245 */ /* 0x000fc80000201000 */
[----:B------:R-:W-:-:S04]  /*3110*/  F2FP.F16.F32.PACK_AB R5, RZ, R4 ;  /* 0x00000004ff05723e */ /* 0x000fc800000000ff */
[----:B------:R-:W-:-:S05]  /*3120*/  PRMT R5, R5, 0x5410, RZ ;  /* 0x0000541005057816 */ /* 0x000fca00000000ff */
[----:B------:R0:W-:Y:S01]  /*3130*/  STG.E desc[UR36][R2.64], R5 ;  /* 0x0000000502007986 */ /* 0x0001e2000c101924 */
[----:B------:R-:W-:Y:S05]  /*3140*/  BRA `(.L_x_2035) ;  /* 0x00000008005c7947 */ /* 0x000fea0003800000 */
.L_x_2040:
[----:B------:R-:W0:Y:S02]  /*3150*/  I2F.F64.U32 R4, R4 ;  /* 0x0000000400047312 */ /* 0x000e240000201800 */
[----:B0-----:R0:W-:Y:S01]  /*3160*/  STG.E.64 desc[UR36][R2.64], R4 ;  /* 0x0000000402007986 */ /* 0x0011e2000c101b24 */
[----:B------:R-:W-:Y:S05]  /*3170*/  BRA `(.L_x_2035) ;  /* 0x0000000800507947 */ /* 0x000fea0003800000 */
.L_x_2030:
        /* <DEDUP_REMOVED lines=10> */
.L_x_2044:
[----:B------:R-:W-:Y:S01]  /*3220*/  CS2R R6, SRZ ;  /* 0x0000000000067805 */ /* 0x000fe2000001ff00 */
[----:B------:R-:W0:Y:S04]  /*3230*/  I2F.F64.U32 R4, R4 ;  /* 0x0000000400047312 */ /* 0x000e280000201800 */
[----:B0-----:R0:W-:Y:S01]  /*3240*/  STG.E.128 desc[UR36][R2.64], R4 ;  /* 0x0000000402007986 */ /* 0x0011e2000c101d24 */
[----:B------:R-:W-:Y:S05]  /*3250*/  BRA `(.L_x_2035) ;  /* 0x0000000800187947 */ /* 0x000fea0003800000 */
.L_x_2043:
        /* <DEDUP_REMOVED lines=17> */
.L_x_2048:
[----:B------:R-:W-:Y:S05]  /*3370*/  BSYNC.RECONVERGENT B0 ;  /* 0x0000000000007941 */ /* 0x000fea0003800200 */
.L_x_2047:
[----:B------:R0:W-:Y:S01]  /*3380*/  STG.E.U8 desc[UR36][R2.64], R5 ;  /* 0x0000000502007986 */ /* 0x0001e2000c101124 */
[----:B------:R-:W-:Y:S05]  /*3390*/  BRA `(.L_x_2035) ;  /* 0x0000000400c87947 */ /* 0x000fea0003800000 */
.L_x_2046:
[----:B------:R-:W-:-:S04]  /*33a0*/  I2FP.F32.U32 R7, R4 ;  /* 0x0000000400077245 */ /* 0x000fc80000201000 */
[----:B------:R-:W-:-:S13]  /*33b0*/  ISETP.GE.U32.AND P1, PT, R7, 0x47800000, PT ;  /* 0x478000000700780c */ /* 0x000fda0003f26070 */
[----:B------:R-:W-:Y:S02]  /*33c0*/  @P1 ISETP.GT.U32.AND P0, PT, R7, 0x7f800000, PT ;  /* 0x7f8000000700180c */ /* 0x000fe40003f04070 */
[----:B------:R-:W-:-:S04]  /*33d0*/  @P1 MOV R5, 0x7f ;  /* 0x0000007f00051802 */ /* 0x000fc80000000f00 */
        /* <DEDUP_REMOVED lines=12> */
.L_x_2045:
[----:B------:R-:W-:-:S04]  /*34a0*/  I2FP.F32.U32 R0, R4 ;  /* 0x0000000400007245 */ /* 0x000fc80000201000 */
[----:B------:R-:W-:-:S05]  /*34b0*/  F2FP.BF16.F32.PACK_AB R0, RZ, R0 ;  /* 0x00000000ff00723e */ /* 0x000fca00000010ff */
[----:B------:R0:W-:Y:S01]  /*34c0*/  STG.E.U16 desc[UR36][R2.64], R0 ;  /* 0x0000000002007986 */ /* 0x0001e2000c101524 */
[----:B------:R-:W-:Y:S05]  /*34d0*/  BRA `(.L_x_2035) ;  /* 0x0000000400787947 */ /* 0x000fea0003800000 */
.L_x_2042:
        /* <DEDUP_REMOVED lines=10> */
.L_x_2051:
        /* <DEDUP_REMOVED lines=12> */
.L_x_2054:
[----:B------:R-:W-:-:S04]  /*3640*/  SHF.R.U32.HI R0, RZ, 0x14, R5 ;  /* 0x00000014ff007819 */ /* 0x000fc80000011605 */
[----:B------:R-:W-:-:S04]  /*3650*/  LOP3.LUT R0, R0, 0x1, RZ, 0xc0, !PT ;  /* 0x0000000100007812 */ /* 0x000fc800078ec0ff */
[----:B------:R-:W-:-:S04]  /*3660*/  IADD3 R0, PT, PT, R5, 0x487ffff, R0 ;  /* 0x0487ffff05007810 */ /* 0x000fc80007ffe000 */
[----:B------:R-:W-:-:S04]  /*3670*/  SHF.R.U32.HI R0, RZ, 0x14, R0 ;  /* 0x00000014ff007819 */ /* 0x000fc80000011600 */
[----:B------:R-:W-:-:S07]  /*3680*/  LOP3.LUT R4, R0, 0xff, RZ, 0xc0, !PT ;  /* 0x000000ff00047812 */ /* 0x000fce00078ec0ff */
.L_x_2055:
[----:B------:R-:W-:-:S07]  /*3690*/  PRMT R0, R4, 0x7610, R0 ;  /* 0x0000761004007816 */ /* 0x000fce0000000000 */
.L_x_2053:
[----:B------:R-:W-:Y:S05]  /*36a0*/  BSYNC.RECONVERGENT B0 ;  /* 0x0000000000007941 */ /* 0x000fea0003800200 */
.L_x_2052:
[----:B------:R0:W-:Y:S01]  /*36b0*/  STG.E.U8 desc[UR36][R2.64], R0 ;  /* 0x0000000002007986 */ /* 0x0001e2000c101124 */
[----:B------:R-:W-:Y:S05]  /*36c0*/  BRA `(.L_x_2035) ;  /* 0x0000000000fc7947 */ /* 0x000fea0003800000 */
.L_x_2050:
        /* <DEDUP_REMOVED lines=12> */
.L_x_2058:
[----:B------:R-:W-:-:S04]  /*3790*/  SHF.R.U32.HI R0, RZ, 0x15, R5 ;  /* 0x00000015ff007819 */ /* 0x000fc80000011605 */
[----:B------:R-:W-:-:S04]  /*37a0*/  LOP3.LUT R0, R0, 0x1, RZ, 0xc0, !PT ;  /* 0x0000000100007812 */ /* 0x000fc800078ec0ff */
[----:B------:R-:W-:-:S04]  /*37b0*/  IADD3 R0, PT, PT, R5, 0x88fffff, R0 ;  /* 0x088fffff05007810 */ /* 0x000fc80007ffe000 */
[----:B------:R-:W-:-:S04]  /*37c0*/  SHF.R.U32.HI R0, RZ, 0x15, R0 ;  /* 0x00000015ff007819 */ /* 0x000fc80000011600 */
[----:B------:R-:W-:-:S07]  /*37d0*/  LOP3.LUT R4, R0, 0xff, RZ, 0xc0, !PT ;  /* 0x000000ff00047812 */ /* 0x000fce00078ec0ff */
.L_x_2059:
[----:B------:R-:W-:-:S07]  /*37e0*/  PRMT R0, R4, 0x7610, R0 ;  /* 0x0000761004007816 */ /* 0x000fce0000000000 */
.L_x_2057:
[----:B------:R-:W-:Y:S05]  /*37f0*/  BSYNC.RECONVERGENT B0 ;  /* 0x0000000000007941 */ /* 0x000fea0003800200 */
.L_x_2056:
[----:B------:R0:W-:Y:S01]  /*3800*/  STG.E.U8 desc[UR36][R2.64], R0 ;  /* 0x0000000002007986 */ /* 0x0001e2000c101124 */
[----:B------:R-:W-:Y:S05]  /*3810*/  BRA `(.L_x_2035) ;  /* 0x0000000000a87947 */ /* 0x000fea0003800000 */
.L_x_2049:
[----:B------:R-:W-:-:S09]  /*3820*/  UISETP.NE.AND UP0, UPT, UR4, 0x1c, UPT ;  /* 0x0000001c0400788c */ /* 0x000fd2000bf05270 */
[----:B------:R-:W-:Y:S05]  /*3830*/  BRA.U !UP0, `(.L_x_2060) ;  /* 0x00000001089c7547 */ /* 0x000fea000b800000 */
[----:B------:R-:W-:-:S09]  /*3840*/  UISETP.NE.AND UP0, UPT, UR4, 0x1d, UPT ;  /* 0x0000001d0400788c */ /* 0x000fd2000bf05270 */
[----:B------:R-:W-:Y:S05]  /*3850*/  BRA.U !UP0, `(.L_x_2061) ;  /* 0x0000000108887547 */ /* 0x000fea000b800000 */
[----:B------:R-:W-:-:S09]  /*3860*/  UISETP.NE.AND UP0, UPT, UR4, 0x2c, UPT ;  /* 0x0000002c0400788c */ /* 0x000fd2000bf05270 */
[----:B------:R-:W-:Y:S05]  /*3870*/  BRA.U !UP0, `(.L_x_2062) ;  /* 0x0000000108447547 */ /* 0x000fea000b800000 */
.L_x_2034:
        /* <DEDUP_REMOVED lines=16> */
.L_x_2063:
[----:B------:R-:W-:Y:S05]  /*3980*/  BRA `(.L_x_2035) ;  /* 0x00000000004c7947 */ /* 0x000fea0003800000 */
.L_x_2062:
        /* <DEDUP_REMOVED lines=13> */
[----:B------:R0:W-:Y:S01]  /*3a60*/  STG.E.U8 desc[UR36][R2.64], R5 ;  /* 0x0000000502007986 */ /* 0x0001e2000c101124 */
[----:B------:R-:W-:Y:S05]  /*3a70*/  BRA `(.L_x_2035) ;  /* 0x0000000000107947 */ /* 0x000fea0003800000 */
.L_x_2061:
[----:B------:R-:W-:-:S05]  /*3a80*/  HFMA2 R5, -RZ, RZ, 0, 0 ;  /* 0x00000000ff057431 */ /* 0x000fca00000001ff */
[----:B------:R0:W-:Y:S01]  /*3a90*/  STG.E.64 desc[UR36][R2.64], R4 ;  /* 0x0000000402007986 */ /* 0x0001e2000c101b24 */
[----:B------:R-:W-:Y:S05]  /*3aa0*/  BRA `(.L_x_2035) ;  /* 0x0000000000047947 */ /* 0x000fea0003800000 */
.L_x_2060:
[----:B------:R0:W-:Y:S02]  /*3ab0*/  STG.E desc[UR36][R2.64], R4 ;  /* 0x0000000402007986 */ /* 0x0001e4000c101924 */
.L_x_2035:
[----:B------:R-:W-:Y:S05]  /*3ac0*/  BSYNC.RECONVERGENT B6 ;  /* 0x0000000000067941 */ /* 0x000fea0003800200 */
.L_x_2029:
[----:B------:R-:W-:-:S07]  /*3ad0*/  VIADD R17, R17, 0x80 ;  /* 0x0000008011117836 */ /* 0x000fce0000000000 */
.L_x_1977:
[----:B------:R-:W-:Y:S05]  /*3ae0*/  BSYNC.RECONVERGENT B7 ;  /* 0x0000000000077941 */ /* 0x000fea0003800200 */
.L_x_1976:
[----:B------:R-:W5:Y:S01]  /*3af0*/  LDCU UR4, c[0x0][0x380] ;  /* 0x00007000ff0477ac */ /* 0x000f620008000800 */
[----:B------:R-:W-:Y:S01]  /*3b00*/  BSSY.RECONVERGENT B7, `(.L_x_2064) ;  /* 0x000039f000077945 */ /* 0x000fe20003800200 */
[----:B-----5:R-:W-:-:S13]  /*3b10*/  ISETP.GE.AND P0, PT, R17, UR4, PT ;  /* 0x0000000411007c0c */ /* 0x020fda000bf06270 */
[----:B------:R-:W-:Y:S05]  /*3b20*/  @P0 BRA `(.L_x_2065) ;  /* 0x0000003800700947 */ /* 0x000fea0003800000 */
[----:B------:R-:W5:Y:S01]  /*3b30*/  LDCU UR4, c[0x0][0x388] ;  /* 0x00007100ff0477ac */ /* 0x000f620008000800 */
[----:B------:R-:W-:Y:S01]  /*3b40*/  IMAD.MOV.U32 R18, RZ, RZ, RZ ;  /* 0x000000ffff127224 */ /* 0x000fe200078e00ff */
[----:B0-----:R-:W-:Y:S01]  /*3b50*/  MOV R0, RZ ;  /* 0x000000ff00007202 */ /* 0x001fe20000000f00 */
        /* <DEDUP_REMOVED lines=10> */
[----:B------:R-:W-:-:S04]  /*3c00*/  SHF.R.U32.HI R3, RZ, UR5, R2 ;  /* 0x00000005ff037c19 */ /* 0x000fc80008011602 */
[----:B------:R-:W-:-:S05]  /*3c10*/  IADD3 R18, PT, PT, -R3, RZ, RZ ;  /* 0x000000ff03127210 */ /* 0x000fca0007ffe1ff */
        /* <DEDUP_REMOVED lines=339> */
.L_x_2066:
[----:B------:R-:W1:Y:S01]  /*5150*/  LDCU.64 UR6, c[0x0][0x5f0] ;  /* 0x0000be00ff0677ac */ /* 0x000e620008000a00 */
[----:B------:R-:W-:Y:S01]  /*5160*/  BSSY.RECONVERGENT B6, `(.L_x_2067) ;  /* 0x00000bb000067945 */ /* 0x000fe20003800200 */
        /* <DEDUP_REMOVED lines=17> */
.L_x_2071:
[----:B------:R-:W2:Y:S02]  /*5280*/  LDG.E.U8 R2, desc[UR36][R2.64] ;  /* 0x0000002402027981 */ /* 0x000ea4000c1e1100 */
[----:B--2---:R-:W-:-:S04]  /*5290*/  ISETP.NE.AND P0, PT, R2, RZ, PT ;  /* 0x000000ff0200720c */ /* 0x004fc80003f05270 */
[----:B------:R-:W-:Y:S01]  /*52a0*/  P2R R19, PR, RZ, 0x1 ;  /* 0x00000001ff137803 */ /* 0x000fe20000000000 */
[----:B------:R-:W-:Y:S08]  /*52b0*/  BRA `(.L_x_2073) ;  /* 0x0000000800947947 */ /* 0x000ff00003800000 */
.L_x_2070:
        /* <DEDUP_REMOVED lines=11> */
.L_x_2075:
[----:B------:R-:W2:Y:S02]  /*5370*/  LDG.E R2, desc[UR36][R2.64] ;  /* 0x0000002402027981 */ /* 0x000ea4000c1e1900 */
[----:B--2---:R-:W-:-:S04]  /*5380*/  ISETP.NE.AND P0, PT, R2, RZ, PT ;  /* 0x000000ff0200720c */ /* 0x004fc80003f05270 */
[----:B------:R-:W-:Y:S01]  /*5390*/  P2R R19, PR, RZ, 0x1 ;  /* 0x00000001ff137803 */ /* 0x000fe20000000000 */
[----:B------:R-:W-:Y:S08]  /*53a0*/  BRA `(.L_x_2073) ;  /* 0x0000000800587947 */ /* 0x000ff00003800000 */
.L_x_2074:
[----:B------:R-:W2:Y:S02]  /*53b0*/  LDG.E.U16 R2, desc[UR36][R2.64] ;  /* 0x0000002402027981 */ /* 0x000ea4000c1e1500 */
[----:B--2---:R-:W-:-:S04]  /*53c0*/  ISETP.NE.AND P0, PT, R2, RZ, PT ;  /* 0x000000ff0200720c */ /* 0x004fc80003f05270 */
[----:B------:R-:W-:Y:S01]  /*53d0*/  P2R R19, PR, RZ, 0x1 ;  /* 0x00000001ff137803 */ /* 0x000fe20000000000 */
[----:B------:R-:W-:Y:S08]  /*53e0*/  BRA `(.L_x_2073) ;  /* 0x0000000800487947 */ /* 0x000ff00003800000 */
.L_x_2069:
        /* <DEDUP_REMOVED lines=10> */
.L_x_2077:
[----:B------:R-:W2:Y:S02]  /*5490*/  LDG.E.U16 R0, desc[UR36][R2.64] ;  /* 0x0000002402007981 */ /* 0x000ea4000c1e1500 */
[----:B--2---:R-:W-:-:S05]  /*54a0*/  HADD2.F32 R0, -RZ, R0.H0_H0 ;  /* 0x20000000ff007230 */ /* 0x004fca0000004100 */
[----:B------:R-:W-:-:S04]  /*54b0*/  FSETP.NEU.FTZ.AND P0, PT, R0, RZ, PT ;  /* 0x000000ff0000720b */ /* 0x000fc80003f1d000 */
[----:B------:R-:W-:Y:S01]  /*54c0*/  P2R R19, PR, RZ, 0x1 ;  /* 0x00000001ff137803 */ /* 0x000fe20000000000 */
[----:B------:R-:W-:Y:S08]  /*54d0*/  BRA `(.L_x_2073) ;  /* 0x00000008000c7947 */ /* 0x000ff00003800000 */
.L_x_2076:
        /* <DEDUP_REMOVED lines=12> */
.L_x_2079:
        /* <DEDUP_REMOVED lines=10> */
.L_x_2078:
[----:B------:R-:W2:Y:S02]  /*5640*/  LDG.E.64 R2, desc[UR36][R2.64] ;  /* 0x0000002402027981 */ /* 0x000ea4000c1e1b00 */
[----:B--2---:R-:W0:Y:S02]  /*5650*/  DSETP.NEU.AND P0, PT, R2, RZ, PT ;  /* 0x000000ff0200722a */ /* 0x004e240003f0d000 */
[----:B0-----:R-:W-:Y:S01]  /*5660*/  P2R R19, PR, RZ, 0x1 ;  /* 0x00000001ff137803 */ /* 0x001fe20000000000 */
[----:B------:R-:W-:Y:S06]  /*5670*/  BRA `(.L_x_2073) ;  /* 0x0000000400a47947 */ /* 0x000fec0003800000 */
.L_x_2068:
        /* <DEDUP_REMOVED lines=12> */
.L_x_2082:
        /* <DEDUP_REMOVED lines=9> */
.L_x_2081:
        /* <DEDUP_REMOVED lines=10> */
.L_x_2084:
        /* <DEDUP_REMOVED lines=9> */
[----:B------:R-:W-:-:S04]  /*5900*/  LOP3.LUT P0, RZ, R0, 0x7fffffff, RZ, 0xc0, !PT ;  /* 0x7fffffff00ff7812 */ /* 0x000fc8000780c0ff */
[----:B------:R-:W-:Y:S01]  /*5910*/  P2R R19, PR, RZ, 0x1 ;  /* 0x00000001ff137803 */ /* 0x000fe20000000000 */
[----:B------:R-:W-:Y:S08]  /*5920*/  BRA `(.L_x_2073) ;  /* 0x0000000000f87947 */ /* 0x000ff00003800000 */
.L_x_2083:
[----:B------:R-:W2:Y:S02]  /*5930*/  LDG.E.U16 R0, desc[UR36][R2.64] ;  /* 0x0000002402007981 */ /* 0x000ea4000c1e1500 */
[----:B--2---:R-:W-:-:S05]  /*5940*/  IMAD.U32 R0, R0, 0x10000, RZ ;  /* 0x0001000000007824 */ /* 0x004fca00078e00ff */
[----:B------:R-:W-:-:S04]  /*5950*/  FSETP.NEU.FTZ.AND P0, PT, R0, RZ, PT ;  /* 0x000000ff0000720b */ /* 0x000fc80003f1d000 */
[----:B------:R-:W-:Y:S01]  /*5960*/  P2R R19, PR, RZ, 0x1 ;  /* 0x00000001ff137803 */ /* 0x000fe20000000000 */
[----:B------:R-:W-:Y:S08]  /*5970*/  BRA `(.L_x_2073) ;  /* 0x0000000000e47947 */ /* 0x000ff00003800000 */
.L_x_2080:
        /* <DEDUP_REMOVED lines=12> */
.L_x_2087:
[----:B------:R-:W2:Y:S02]  /*5a40*/  LDG.E.U8 R2, desc[UR36][R2.64] ;  /* 0x0000002402027981 */ /* 0x000ea4000c1e1100 */
[----:B--2---:R-:W-:-:S04]  /*5a50*/  ISETP.NE.AND P0, PT, R2, RZ, PT ;  /* 0x000000ff0200720c */ /* 0x004fc80003f05270 */
[----:B------:R-:W-:Y:S01]  /*5a60*/  P2R R19, PR, RZ, 0x1 ;  /* 0x00000001ff137803 */ /* 0x000fe20000000000 */
[----:B------:R-:W-:Y:S08]  /*5a70*/  BRA `(.L_x_2073) ;  /* 0x0000000000a47947 */ /* 0x000ff00003800000 */
.L_x_2086:
[----:B------:R-:W2:Y:S02]  /*5a80*/  LDG.E.U8 R2, desc[UR36][R2.64] ;  /* 0x0000002402027981 */ /* 0x000ea4000c1e1100 */
[----:B--2---:R-:W-:-:S04]  /*5a90*/  ISETP.NE.AND P0, PT, R2, RZ, PT ;  /* 0x000000ff0200720c */ /* 0x004fc80003f05270 */
[----:B------:R-:W-:Y:S01]  /*5aa0*/  P2R R19, PR, RZ, 0x1 ;  /* 0x00000001ff137803 */ /* 0x000fe20000000000 */
[----:B------:R-:W-:Y:S08]  /*5ab0*/  BRA `(.L_x_2073) ;  /* 0x0000000000947947 */ /* 0x000ff00003800000 */
.L_x_2085:
        /* <DEDUP_REMOVED lines=10> */
.L_x_2072:
        /* <DEDUP_REMOVED lines=11> */
[----:B------:R-:W-:Y:S01]  /*5c10*/  IMAD.U32 R7, RZ, RZ, UR7 ;  /* 0x00000007ff077e24 */ /* 0x000fe2000f8e00ff */
[----:B---3--:R-:W-:Y:S01]  /*5c20*/  MOV R10, UR8 ;  /* 0x00000008000a7c02 */ /* 0x008fe20008000f00 */
[----:B------:R-:W-:-:S07]  /*5c30*/  IMAD.U32 R11, RZ, RZ, UR9 ;  /* 0x00000009ff0b7e24 */ /* 0x000fce000f8e00ff */
[----:B------:R-:W-:-:S07]  /*5c40*/  LEPC R20, `(.L_x_2090) ;  /* 0x000000001014794e */ /* 0x000fce0000000000 */
[----:B--2---:R-:W-:Y:S05]  /*5c50*/  CALL.ABS.NOINC R2 ;  /* 0x0000000002007343 */ /* 0x004fea0003c00000 */
.L_x_2090:
[----:B------:R-:W-:-:S04]  /*5c60*/  PLOP3.LUT P0, PT, PT, PT, PT, 0x8, 0x80 ;  /* 0x000000000080781c */ /* 0x000fc80003f0e170 */
[----:B------:R-:W-:Y:S01]  /*5c70*/  P2R R19, PR, RZ, 0x1 ;  /* 0x00000001ff137803 */ /* 0x000fe20000000000 */
[----:B------:R-:W-:Y:S08]  /*5c80*/  BRA `(.L_x_2073) ;  /* 0x0000000000207947 */ /* 0x000ff00003800000 */
.L_x_2089:
[----:B------:R-:W2:Y:S02]  /*5c90*/  LDG.E.64 R2, desc[UR36][R2.64] ;  /* 0x0000002402027981 */ /* 0x000ea4000c1e1b00 */
[----:B--2---:R-:W-:-:S04]  /*5ca0*/  ISETP.NE.U32.AND P0, PT, R2, RZ, PT ;  /* 0x000000ff0200720c */ /* 0x004fc80003f05070 */
[----:B------:R-:W-:-:S04]  /*5cb0*/  ISETP.NE.AND.EX P0, PT, R3, RZ, PT, P0 ;  /* 0x000000ff0300720c */ /* 0x000fc80003f05300 */
[----:B------:R-:W-:Y:S01]  /*5cc0*/  P2R R19, PR, RZ, 0x1 ;  /* 0x00000001ff137803 */ /* 0x000fe20000000000 */
[----:B------:R-:W-:Y:S08]  /*5cd0*/  BRA `(.L_x_2073) ;  /* 0x00000000000c7947 */ /* 0x000ff00003800000 */
.L_x_2088:
[----:B------:R-:W2:Y:S02]  /*5ce0*/  LDG.E R2, desc[UR36][R2.64] ;  /* 0x0000002402027981 */ /* 0x000ea4000c1e1900 */
[----:B--2---:R-:W-:-:S04]  /*5cf0*/  ISETP.NE.AND P0, PT, R2, RZ, PT ;  /* 0x000000ff0200720c */ /* 0x004fc80003f05270 */
[----:B------:R-:W-:-:S09]  /*5d00*/  P2R R19, PR, RZ, 0x1 ;  /* 0x00000001ff137803 */ /* 0x000fd20000000000 */
.L_x_2073:
[----:B------:R-:W-:Y:S05]  /*5d10*/  BSYNC.RECONVERGENT B6 ;  /* 0x0000000000067941 */ /* 0x000fea0003800200 */
.L_x_2067:
        /* <DEDUP_REMOVED lines=18> */
.L_x_2095:
[----:B------:R-:W2:Y:S02]  /*5e40*/  LDG.E.U8 R2, desc[UR36][R2.64] ;  /* 0x0000002402027981 */ /* 0x000ea4000c1e1100 */
[----:B--2---:R-:W-:Y:S01]  /*5e50*/  ISETP.NE.AND P0, PT, R2, RZ, PT ;  /* 0x000000ff0200720c */ /* 0x004fe20003f05270 */
[----:B------:R-:W-:-:S12]  /*5e60*/  BRA `(.L_x_2097) ;  /* 0x0000000800407947 */ /* 0x000fd80003800000 */
.L_x_2094:
        /* <DEDUP_REMOVED lines=10> */
.L_x_2099:
[----:B------:R-:W2:Y:S02]  /*5f10*/  LDG.E R2, desc[UR36][R2.64] ;  /* 0x0000002402027981 */ /* 0x000ea4000c1e1900 */
[----:B--2---:R-:W-:Y:S01]  /*5f20*/  ISETP.NE.AND P0, PT, R2, RZ, PT ;  /* 0x000000ff0200720c */ /* 0x004fe20003f05270 */
[----:B------:R-:W-:-:S12]  /*5f30*/  BRA `(.L_x_2097) ;  /* 0x00000008000c7947 */ /* 0x000fd80003800000 */
.L_x_2098:
[----:B------:R-:W2:Y:S02]  /*5f40*/  LDG.E.U16 R2, desc[UR36][R2.64] ;  /* 0x0000002402027981 */ /* 0x000ea4000c1e1500 */
[----:B--2---:R-:W-:Y:S01]  /*5f50*/  ISETP.NE.AND P0, PT, R2, RZ, PT ;  /* 0x000000ff0200720c */ /* 0x004fe20003f05270 */
[----:B------:R-:W-:-:S12]  /*5f60*/  BRA `(.L_x_2097) ;  /* 0x0000000800007947 */ /* 0x000fd80003800000 */
.L_x_2093:
        /* <DEDUP_REMOVED lines=9> */
.L_x_2101:
[----:B------:R-:W2:Y:S02]  /*6000*/  LDG.E.U16 R0, desc[UR36][R2.64] ;  /* 0x0000002402007981 */ /* 0x000ea4000c1e1500 */
[----:B--2---:R-:W-:-:S05]  /*6010*/  HADD2.F32 R0, -RZ, R0.H0_H0 ;  /* 0x20000000ff007230 */ /* 0x004fca0000004100 */
[----:B------:R-:W-:Y:S01]  /*6020*/  FSETP.NEU.FTZ.AND P0, PT, R0, RZ, PT ;  /* 0x000000ff0000720b */ /* 0x000fe20003f1d000 */
[----:B------:R-:W-:-:S12]  /*6030*/  BRA `(.L_x_2097) ;  /* 0x0000000400cc7947 */ /* 0x000fd80003800000 */
.L_x_2100:
        /* <DEDUP_REMOVED lines=11> */
.L_x_2103:
        /* <DEDUP_REMOVED lines=8> */
.L_x_2102:
[----:B------:R-:W2:Y:S02]  /*6170*/  LDG.E.64 R2, desc[UR36][R2.64] ;  /* 0x0000002402027981 */ /* 0x000ea4000c1e1b00 */
[----:B--2---:R1:W2:Y:S02]  /*6180*/  DSETP.NEU.AND P0, PT, R2, RZ, PT ;  /* 0x000000ff0200722a */ /* 0x0042a40003f0d000 */
[----:B--2---:R-:W-:Y:S05]  /*6190*/  BRA `(.L_x_2097) ;  /* 0x0000000400747947 */ /* 0x004fea0003800000 */
.L_x_2092:
        /* <DEDUP_REMOVED lines=11> */
.L_x_2106:
        /* <DEDUP_REMOVED lines=8> */
.L_x_2105:
        /* <DEDUP_REMOVED lines=9> */
.L_x_2108:
        /* <DEDUP_REMOVED lines=11> */
.L_x_2107:
[----:B------:R-:W2:Y:S02]  /*6410*/  LDG.E.U16 R0, desc[UR36][R2.64] ;  /* 0x0000002402007981 */ /* 0x000ea4000c1e1500 */
[----:B--2---:R-:W-:-:S05]  /*6420*/  IMAD.U32 R0, R0, 0x10000, RZ ;  /* 0x0001000000007824 */ /* 0x004fca00078e00ff */
[----:B------:R-:W-:Y:S01]  /*6430*/  FSETP.NEU.FTZ.AND P0, PT, R0, RZ, PT ;  /* 0x000000ff0000720b */ /* 0x000fe20003f1d000 */
[----:B------:R-:W-:-:S12]  /*6440*/  BRA `(.L_x_2097) ;  /* 0x0000000000c87947 */ /* 0x000fd80003800000 */
.L_x_2104:
        /* <DEDUP_REMOVED lines=11> */
.L_x_2111:
[----:B------:R-:W2:Y:S02]  /*6500*/  LDG.E.U8 R2, desc[UR36][R2.64] ;  /* 0x0000002402027981 */ /* 0x000ea4000c1e1100 */
[----:B--2---:R-:W-:Y:S01]  /*6510*/  ISETP.NE.AND P0, PT, R2, RZ, PT ;  /* 0x000000ff0200720c */ /* 0x004fe20003f05270 */
[----:B------:R-:W-:-:S12]  /*6520*/  BRA `(.L_x_2097) ;  /* 0x0000000000907947 */ /* 0x000fd80003800000 */
.L_x_2110:
[----:B------:R-:W2:Y:S02]  /*6530*/  LDG.E.U8 R2, desc[UR36][R2.64] ;  /* 0x0000002402027981 */ /* 0x000ea4000c1e1100 */
[----:B--2---:R-:W-:Y:S01]  /*6540*/  ISETP.NE.AND P0, PT, R2, RZ, PT ;  /* 0x000000ff0200720c */ /* 0x004fe20003f05270 */
[----:B------:R-:W-:-:S12]  /*6550*/  BRA `(.L_x_2097) ;  /* 0x0000000000847947 */ /* 0x000fd80003800000 */
.L_x_2109:
        /* <DEDUP_REMOVED lines=9> */
.L_x_2096:
        /* <DEDUP_REMOVED lines=16> */
.L_x_2114:
[----:B------:R-:W-:Y:S01]  /*66f0*/  PLOP3.LUT P0, PT, PT, PT, PT, 0x8, 0x80 ;  /* 0x000000000080781c */ /* 0x000fe20003f0e170 */
[----:B------:R-:W-:-:S12]  /*6700*/  BRA `(.L_x_2097) ;  /* 0x0000000000187947 */ /* 0x000fd80003800000 */
.L_x_2113:
[----:B------:R-:W2:Y:S02]  /*6710*/  LDG.E.64 R2, desc[UR36][R2.64] ;  /* 0x0000002402027981 */ /* 0x000ea4000c1e1b00 */
[----:B--2---:R-:W-:-:S04]  /*6720*/  ISETP.NE.U32.AND P0, PT, R2, RZ, PT ;  /* 0x000000ff0200720c */ /* 0x004fc80003f05070 */
[----:B------:R-:W-:Y:S01]  /*6730*/  ISETP.NE.AND.EX P0, PT, R3, RZ, PT, P0 ;  /* 0x000000ff0300720c */ /* 0x000fe20003f05300 */
[----:B------:R-:W-:-:S12]  /*6740*/  BRA `(.L_x_2097) ;  /* 0x0000000000087947 */ /* 0x000fd80003800000 */
.L_x_2112:
[----:B------:R-:W2:Y:S02]  /*6750*/  LDG.E R2, desc[UR36][R2.64] ;  /* 0x0000002402027981 */ /* 0x000ea4000c1e1900 */
[----:B--2---:R-:W-:-:S13]  /*6760*/  ISETP.NE.AND P0, PT, R2, RZ, PT ;  /* 0x000000ff0200720c */ /* 0x004fda0003f05270 */
.L_x_2097:
[----:B------:R-:W-:Y:S05]  /*6770*/  BSYNC.RECONVERGENT B6 ;  /* 0x0000000000067941 */ /* 0x000fea0003800200 */
.L_x_2091:
        /* <DEDUP_REMOVED lines=20> */
.L_x_2119:
[----:B------:R0:W-:Y:S01]  /*68c0*/  STG.E.U8 desc[UR36][R2.64], R4 ;  /* 0x0000000402007986 */ /* 0x0001e2000c101124 */
[----:B------:R-:W-:Y:S05]  /*68d0*/  BRA `(.L_x_2121) ;  /* 0x0000000800fc7947 */ /* 0x000fea0003800000 */
.L_x_2118:
        /* <DEDUP_REMOVED lines=9> */
.L_x_2123:
[----:B------:R0:W-:Y:S01]  /*6970*/  STG.E desc[UR36][R2.64], R4 ;  /* 0x0000000402007986 */ /* 0x0001e2000c101924 */
[----:B------:R-:W-:Y:S05]  /*6980*/  BRA `(.L_x_2121) ;  /* 0x0000000800d07947 */ /* 0x000fea0003800000 */
.L_x_2122:
[----:B------:R0:W-:Y:S01]  /*6990*/  STG.E.U16 desc[UR36][R2.64], R4 ;  /* 0x0000000402007986 */ /* 0x0001e2000c101524 */
[----:B------:R-:W-:Y:S05]  /*69a0*/  BRA `(.L_x_2121) ;  /* 0x0000000800c87947 */ /* 0x000fea0003800000 */
.L_x_2117:
        /* <DEDUP_REMOVED lines=9> */
.L_x_2125:
[----:B------:R-:W-:-:S04]  /*6a40*/  I2FP.F32.U32 R0, R4 ;  /* 0x0000000400007245 */ /* 0x000fc80000201000 */
[----:B------:R-:W-:-:S05]  /*6a50*/  F2FP.F16.F32.PACK_AB R0, RZ, R0 ;  /* 0x00000000ff00723e */ /* 0x000fca00000000ff */
[----:B------:R0:W-:Y:S01]  /*6a60*/  STG.E.U16 desc[UR36][R2.64], R0 ;  /* 0x0000000002007986 */ /* 0x0001e2000c101524 */
[----:B------:R-:W-:Y:S05]  /*6a70*/  BRA `(.L_x_2121) ;  /* 0x0000000800947947 */ /* 0x000fea0003800000 */
.L_x_2124:
        /* <DEDUP_REMOVED lines=10> */
.L_x_2127:
[----:B------:R-:W-:-:S04]  /*6b20*/  I2FP.F32.U32 R4, R4 ;  /* 0x0000000400047245 */ /* 0x000fc80000201000 */
[----:B------:R-:W-:-:S04]  /*6b30*/  F2FP.F16.F32.PACK_AB R5, RZ, R4 ;  /* 0x00000004ff05723e */ /* 0x000fc800000000ff */
[----:B------:R-:W-:-:S05]  /*6b40*/  PRMT R5, R5, 0x5410, RZ ;  /* 0x0000541005057816 */ /* 0x000fca00000000ff */
[----:B------:R0:W-:Y:S01]  /*6b50*/  STG.E desc[UR36][R2.64], R5 ;  /* 0x0000000502007986 */ /* 0x0001e2000c101924 */
[----:B------:R-:W-:Y:S05]  /*6b60*/  BRA `(.L_x_2121) ;  /* 0x0000000800587947 */ /* 0x000fea0003800000 */
.L_x_2126:
[----:B------:R-:W0:Y:S02]  /*6b70*/  I2F.F64.U32 R4, R4 ;  /* 0x0000000400047312 */ /* 0x000e240000201800 */
[----:B0-----:R0:W-:Y:S01]  /*6b80*/  STG.E.64 desc[UR36][R2.64], R4 ;  /* 0x0000000402007986 */ /* 0x0011e2000c101b24 */
[----:B------:R-:W-:Y:S05]  /*6b90*/  BRA `(.L_x_2121) ;  /* 0x00000008004c7947 */ /* 0x000fea0003800000 */
.L_x_2116:
        /* <DEDUP_REMOVED lines=12> */
.L_x_2131:
        /* <DEDUP_REMOVED lines=17> */
.L_x_2133:
[----:B------:R-:W-:Y:S05]  /*6d70*/  BSYNC.RECONVERGENT B0 ;  /* 0x0000000000007941 */ /* 0x000fea0003800200 */
.L_x_2132:
[----:B------:R0:W-:Y:S01]  /*6d80*/  STG.E.U8 desc[UR36][R2.64], R0 ;  /* 0x0000000002007986 */ /* 0x0001e2000c101124 */
[----:B------:R-:W-:Y:S05]  /*6d90*/  BRA `(.L_x_2121) ;  /* 0x0000000400cc7947 */ /* 0x000fea0003800000 */
.L_x_2130:
        /* <DEDUP_REMOVED lines=17> */
.L_x_2135:
[----:B------:R-:W-:Y:S05]  /*6eb0*/  BSYNC.RECONVERGENT B0 ;  /* 0x0000000000007941 */ /* 0x000fea0003800200 */
.L_x_2134:
[----:B------:R0:W-:Y:S01]  /*6ec0*/  STG.E.U8 desc[UR36][R2.64], R0 ;  /* 0x0000000002007986 */ /* 0x0001e2000c101124 */
[----:B------:R-:W-:Y:S05]  /*6ed0*/  BRA `(.L_x_2121) ;  /* 0x00000004007c7947 */ /* 0x000fea0003800000 */
.L_x_2129:
        /* <DEDUP_REMOVED lines=21> */
.L_x_2137:
[----:B------:R-:W-:-:S05]  /*7030*/  IMAD.MOV.U32 R5, RZ, RZ, RZ ;  /* 0x000000ffff057224 */ /* 0x000fca00078e00ff */
[----:B------:R0:W-:Y:S01]  /*7040*/  STG.E.64 desc[UR36][R2.64], R4 ;  /* 0x0000000402007986 */ /* 0x0001e2000c101b24 */
[----:B------:R-:W-:Y:S05]  /*7050*/  BRA `(.L_x_2121) ;  /* 0x00000004001c7947 */ /* 0x000fea0003800000 */
.L_x_2136:
[----:B------:R0:W-:Y:S01]  /*7060*/  STG.E desc[UR36][R2.64], R4 ;  /* 0x0000000402007986 */ /* 0x0001e2000c101924 */
[----:B------:R-:W-:Y:S05]  /*7070*/  BRA `(.L_x_2121) ;  /* 0x0000000400147947 */ /* 0x000fea0003800000 */
.L_x_2128:
        /* <DEDUP_REMOVED lines=8> */
.L_x_2139:
[----:B------:R-:W-:Y:S01]  /*7100*/  CS2R R6, SRZ ;  /* 0x0000000000067805 */ /* 0x000fe2000001ff00 */
[----:B------:R-:W0:Y:S04]  /*7110*/  I2F.F64.U32 R4, R4 ;  /* 0x0000000400047312 */ /* 0x000e280000201800 */
[----:B0-----:R4:W-:Y:S01]  /*7120*/  STG.E.128 desc[UR36][R2.64], R4 ;  /* 0x0000000402007986 */ /* 0x0019e2000c101d24 */
[----:B------:R-:W-:Y:S05]  /*7130*/  BRA `(.L_x_2121) ;  /* 0x0000000000e47947 */ /* 0x000fea0003800000 */
.L_x_2138:
[----:B------:R-:W-:-:S09]  /*7140*/  UISETP.NE.AND UP0, UPT, UR4, 0xf, UPT ;  /* 0x0000000f0400788c */ /* 0x000fd2000bf05270 */
[----:B------:R-:W-:Y:S05]  /*7150*/  BRA.U !UP0, `(.L_x_2140) ;  /* 0x0000000108d07547 */ /* 0x000fea000b800000 */
[----:B------:R-:W-:-:S09]  /*7160*/  UISETP.NE.AND UP0, UPT, UR4, 0x17, UPT ;  /* 0x000000170400788c */ /* 0x000fd2000bf05270 */
[----:B------:R-:W-:Y:S05]  /*7170*/  BRA.U !UP0, `(.L_x_2141) ;  /* 0x0000000108847547 */ /* 0x000fea000b800000 */
[----:B------:R-:W-:-:S09]  /*7180*/  UISETP.NE.AND UP0, UPT, UR4, 0x18, UPT ;  /* 0x000000180400788c */ /* 0x000fd2000bf05270 */
[----:B------:R-:W-:Y:S05]  /*7190*/  BRA.U !UP0, `(.L_x_2142) ;  /* 0x0000000108447547 */ /* 0x000fea000b800000 */
.L_x_2120:
        /* <DEDUP_REMOVED lines=16> */
.L_x_2143:
[----:B------:R-:W-:Y:S05]  /*72a0*/  BRA `(.L_x_2121) ;  /* 0x0000000000887947 */ /* 0x000fea0003800000 */
.L_x_2142:
        /* <DEDUP_REMOVED lines=11> */
.L_x_2145:
[----:B------:R-:W-:Y:S05]  /*7360*/  BSYNC.RECONVERGENT B0 ;  /* 0x0000000000007941 */ /* 0x000fea0003800200 */
.L_x_2144:
[----:B------:R3:W-:Y:S01]  /*7370*/  STG.E.U8 desc[UR36][R2.64], R5 ;  /* 0x0000000502007986 */ /* 0x0007e2000c101124 */
[----:B------:R-:W-:Y:S05]  /*7380*/  BRA `(.L_x_2121) ;  /* 0x0000000000507947 */ /* 0x000fea0003800000 */
.L_x_2141:
        /* <DEDUP_REMOVED lines=12> */
.L_x_2146:
[----:B------:R-:W-:Y:S01]  /*7450*/  IMAD.MOV.U32 R5, RZ, RZ, 0x7f ;  /* 0x0000007fff057424 */ /* 0x000fe200078e00ff */
[----:B------:R-:W-:-:S04]  /*7460*/  ISETP.GT.U32.AND P0, PT, R7, 0x7f800000, PT ;  /* 0x7f8000000700780c */ /* 0x000fc80003f04070 */
[----:B------:R-:W-:-:S05]  /*7470*/  SEL R5, R5, 0x7c, P0 ;  /* 0x0000007c05057807 */ /* 0x000fca0000000000 */
[----:B------:R2:W-:Y:S01]  /*7480*/  STG.E.U8 desc[UR36][R2.64], R5 ;  /* 0x0000000502007986 */ /* 0x0005e2000c101124 */
[----:B------:R-:W-:Y:S05]  /*7490*/  BRA `(.L_x_2121) ;  /* 0x00000000000c7947 */ /* 0x000fea0003800000 */
.L_x_2140:
[----:B------:R-:W-:-:S04]  /*74a0*/  I2FP.F32.U32 R0, R4 ;  /* 0x0000000400007245 */ /* 0x000fc80000201000 */
[----:B------:R-:W-:-:S05]  /*74b0*/  F2FP.BF16.F32.PACK_AB R0, RZ, R0 ;  /* 0x00000000ff00723e */ /* 0x000fca00000010ff */
[----:B------:R0:W-:Y:S02]  /*74c0*/  STG.E.U16 desc[UR36][R2.64], R0 ;  /* 0x0000000002007986 */ /* 0x0001e4000c101524 */
.L_x_2121:
[----:B------:R-:W-:Y:S05]  /*74d0*/  BSYNC.RECONVERGENT B6 ;  /* 0x0000000000067941 */ /* 0x000fea0003800200 */
.L_x_2115:
[----:B------:R-:W-:-:S07]  /*74e0*/  VIADD R17, R17, 0x80 ;  /* 0x0000008011117836 */ /* 0x000fce0000000000 */
.L_x_2065:
[----:B------:R-:W-:Y:S05]  /*74f0*/  BSYNC.RECONVERGENT B7 ;  /* 0x0000000000077941 */ /* 0x000fea0003800200 */
.L_x_2064:
[----:B------:R-:W5:Y:S01]  /*7500*/  LDCU UR4, c[0x0][0x380] ;  /* 0x00007000ff0477ac */ /* 0x000f620008000800 */
[----:B------:R-:W-:Y:S01]  /*7510*/  BSSY.RECONVERGENT B7, `(.L_x_2147) ;  /* 0x000039f000077945 */ /* 0x000fe20003800200 */
[----:B-----5:R-:W-:-:S13]  /*7520*/  ISETP.GE.AND P0, PT, R17, UR4, PT ;  /* 0x0000000411007c0c */ /* 0x020fda000bf06270 */
[----:B------:R-:W-:Y:S05]  /*7530*/  @P0 BRA `(.L_x_2148) ;  /* 0x0000003800700947 */ /* 0x000fea0003800000 */
[----:B------:R-:W5:Y:S01]  /*7540*/  LDCU UR4, c[0x0][0x388] ;  /* 0x00007100ff0477ac */ /* 0x000f620008000800 */
[----:B------:R-:W-:Y:S02]  /*7550*/  HFMA2 R18, -RZ, RZ, 0, 0 ;  /* 0x00000000ff127431 */ /* 0x000fe400000001ff */
        /* <DEDUP_REMOVED lines=352> */
.L_x_2149:
        /* <DEDUP_REMOVED lines=19> */
.L_x_2154:
[----:B------:R-:W2:Y:S02]  /*8c90*/  LDG.E.U8 R2, desc[UR36][R2.64] ;  /* 0x0000002402027981 */ /* 0x000ea4000c1e1100 */
[----:B--2---:R-:W-:-:S04]  /*8ca0*/  ISETP.NE.AND P0, PT, R2, RZ, PT ;  /* 0x000000ff0200720c */ /* 0x004fc80003f05270 */
[----:B------:R-:W-:Y:S01]  /*8cb0*/  P2R R19, PR, RZ, 0x1 ;  /* 0x00000001ff137803 */ /* 0x000fe20000000000 */
[----:B------:R-:W-:Y:S08]  /*8cc0*/  BRA `(.L_x_2156) ;  /* 0x0000000800947947 */ /* 0x000ff00003800000 */
.L_x_2153:
        /* <DEDUP_REMOVED lines=11> */
.L_x_2158:
[----:B------:R-:W2:Y:S02]  /*8d80*/  LDG.E R2, desc[UR36][R2.64] ;  /* 0x0000002402027981 */ /* 0x000ea4000c1e1900 */
[----:B--2---:R-:W-:-:S04]  /*8d90*/  ISETP.NE.AND P0, PT, R2, RZ, PT ;  /* 0x000000ff0200720c */ /* 0x004fc80003f05270 */
[----:B------:R-:W-:Y:S01]  /*8da0*/  P2R R19, PR, RZ, 0x1 ;  /* 0x00000001ff137803 */ /* 0x000fe20000000000 */
[----:B------:R-:W-:Y:S08]  /*8db0*/  BRA `(.L_x_2156) ;  /* 0x0000000800587947 */ /* 0x000ff00003800000 */
.L_x_2157:
[----:B------:R-:W2:Y:S02]  /*8dc0*/  LDG.E.U16 R2, desc[UR36][R2.64] ;  /* 0x0000002402027981 */ /* 0x000ea4000c1e1500 */
[----:B--2---:R-:W-:-:S04]  /*8dd0*/  ISETP.NE.AND P0, PT, R2, RZ, PT ;  /* 0x000000ff0200720c */ /* 0x004fc80003f05270 */
[----:B------:R-:W-:Y:S01]  /*8de0*/  P2R R19, PR, RZ, 0x1 ;  /* 0x00000001ff137803 */ /* 0x000fe20000000000 */
[----:B------:R-:W-:Y:S08]  /*8df0*/  BRA `(.L_x_2156) ;  /* 0x0000000800487947 */ /* 0x000ff00003800000 */
.L_x_2152:
        /* <DEDUP_REMOVED lines=10> */
.L_x_2160:
[----:B------:R-:W2:Y:S02]  /*8ea0*/  LDG.E.U16 R0, desc[UR36][R2.64] ;  /* 0x0000002402007981 */ /* 0x000ea4000c1e1500 */
[----:B--2---:R-:W-:-:S05]  /*8eb0*/  HADD2.F32 R0, -RZ, R0.H0_H0 ;  /* 0x20000000ff007230 */ /* 0x004fca0000004100 */
[----:B------:R-:W-:-:S04]  /*8ec0*/  FSETP.NEU.FTZ.AND P0, PT, R0, RZ, PT ;  /* 0x000000ff0000720b */ /* 0x000fc80003f1d000 */
[----:B------:R-:W-:Y:S01]  /*8ed0*/  P2R R19, PR, RZ, 0x1 ;  /* 0x00000001ff137803 */ /* 0x000fe20000000000 */
[----:B------:R-:W-:Y:S08]  /*8ee0*/  BRA `(.L_x_2156) ;  /* 0x00000008000c7947 */ /* 0x000ff00003800000 */
.L_x_2159:
        /* <DEDUP_REMOVED lines=12> */
.L_x_2162:
        /* <DEDUP_REMOVED lines=10> */
.L_x_2161:
[----:B------:R-:W2:Y:S02]  /*9050*/  LDG.E.64 R2, desc[UR36][R2.64] ;  /* 0x0000002402027981 */ /* 0x000ea4000c1e1b00 */
[----:B--2---:R-:W0:Y:S02]  /*9060*/  DSETP.NEU.AND P0, PT, R2, RZ, PT ;  /* 0x000000ff0200722a */ /* 0x004e240003f0d000 */
[----:B0-----:R-:W-:Y:S01]  /*9070*/  P2R R19, PR, RZ, 0x1 ;  /* 0x00000001ff137803 */ /* 0x001fe20000000000 */
[----:B------:R-:W-:Y:S06]  /*9080*/  BRA `(.L_x_2156) ;  /* 0x0000000400a47947 */ /* 0x000fec0003800000 */
.L_x_2151:
        /* <DEDUP_REMOVED lines=12> */
.L_x_2165:
        /* <DEDUP_REMOVED lines=9> */
.L_x_2164:
        /* <DEDUP_REMOVED lines=10> */
.L_x_2167:
        /* <DEDUP_REMOVED lines=12> */
.L_x_2166:
[----:B------:R-:W2:Y:S02]  /*9340*/  LDG.E.U16 R0, desc[UR36][R2.64] ;  /* 0x0000002402007981 */ /* 0x000ea4000c1e1500 */
[----:B--2---:R-:W-:-:S05]  /*9350*/  IMAD.U32 R0, R0, 0x10000, RZ ;  /* 0x0001000000007824 */ /* 0x004fca00078e00ff */
[----:B------:R-:W-:-:S04]  /*9360*/  FSETP.NEU.FTZ.AND P0, PT, R0, RZ, PT ;  /* 0x000000ff0000720b */ /* 0x000fc80003f1d000 */
[----:B------:R-:W-:Y:S01]  /*9370*/  P2R R19, PR, RZ, 0x1 ;  /* 0x00000001ff137803 */ /* 0x000fe20000000000 */
[----:B------:R-:W-:Y:S08]  /*9380*/  BRA `(.L_x_2156) ;  /* 0x0000000000e47947 */ /* 0x000ff00003800000 */
.L_x_2163:
        /* <DEDUP_REMOVED lines=12> */
.L_x_2170:
[----:B------:R-:W2:Y:S02]  /*9450*/  LDG.E.U8 R2, desc[UR36][R2.64] ;  /* 0x0000002402027981 */ /* 0x000ea4000c1e1100 */
[----:B--2---:R-:W-:-:S04]  /*9460*/  ISETP.NE.AND P0, PT, R2, RZ, PT ;  /* 0x000000ff0200720c */ /* 0x004fc80003f05270 */
[----:B------:R-:W-:Y:S01]  /*9470*/  P2R R19, PR, RZ, 0x1 ;  /* 0x00000001ff137803 */ /* 0x000fe20000000000 */
[----:B------:R-:W-:Y:S08]  /*9480*/  BRA `(.L_x_2156) ;  /* 0x0000000000a47947 */ /* 0x000ff00003800000 */
.L_x_2169:
[----:B------:R-:W2:Y:S02]  /*9490*/  LDG.E.U8 R2, desc[UR36][R2.64] ;  /* 0x0000002402027981 */ /* 0x000ea4000c1e1100 */
[----:B--2---:R-:W-:-:S04]  /*94a0*/  ISETP.NE.AND P0, PT, R2, RZ, PT ;  /* 0x000000ff0200720c */ /* 0x004fc80003f05270 */
[----:B------:R-:W-:Y:S01]  /*94b0*/  P2R R19, PR, RZ, 0x1 ;  /* 0x00000001ff137803 */ /* 0x000fe20000000000 */
[----:B------:R-:W-:Y:S08]  /*94c0*/  BRA `(.L_x_2156) ;  /* 0x0000000000947947 */ /* 0x000ff00003800000 */
.L_x_2168:
        /* <DEDUP_REMOVED lines=10> */
.L_x_2155:
        /* <DEDUP_REMOVED lines=16> */
.L_x_2173:
[----:B------:R-:W-:-:S04]  /*9670*/  PLOP3.LUT P0, PT, PT, PT, PT, 0x8, 0x80 ;  /* 0x000000000080781c */ /* 0x000fc80003f0e170 */
[----:B------:R-:W-:Y:S01]  /*9680*/  P2R R19, PR, RZ, 0x1 ;  /* 0x00000001ff137803 */ /* 0x000fe20000000000 */
[----:B------:R-:W-:Y:S08]  /*9690*/  BRA `(.L_x_2156) ;  /* 0x0000000000207947 */ /* 0x000ff00003800000 */
.L_x_2172:
[----:B------:R-:W2:Y:S02]  /*96a0*/  LDG.E.64 R2, desc[UR36][R2.64] ;  /* 0x0000002402027981 */ /* 0x000ea4000c1e1b00 */
[----:B--2---:R-:W-:-:S04]  /*96b0*/  ISETP.NE.U32.AND P0, PT, R2, RZ, PT ;  /* 0x000000ff0200720c */ /* 0x004fc80003f05070 */
[----:B------:R-:W-:-:S04]  /*96c0*/  ISETP.NE.AND.EX P0, PT, R3, RZ, PT, P0 ;  /* 0x000000ff0300720c */ /* 0x000fc80003f05300 */
[----:B------:R-:W-:Y:S01]  /*96d0*/  P2R R19, PR, RZ, 0x1 ;  /* 0x00000001ff137803 */ /* 0x000fe20000000000 */
[----:B------:R-:W-:Y:S08]  /*96e0*/  BRA `(.L_x_2156) ;  /* 0x00000000000c7947 */ /* 0x000ff00003800000 */
.L_x_2171:
[----:B------:R-:W2:Y:S02]  /*96f0*/  LDG.E R2, desc[UR36][R2.64] ;  /* 0x0000002402027981 */ /* 0x000ea4000c1e1900 */
[----:B--2---:R-:W-:-:S04]  /*9700*/  ISETP.NE.AND P0, PT, R2, RZ, PT ;  /* 0x000000ff0200720c */ /* 0x004fc80003f05270 */
[----:B------:R-:W-:-:S09]  /*9710*/  P2R R19, PR, RZ, 0x1 ;  /* 0x00000001ff137803 */ /* 0x000fd20000000000 */
.L_x_2156:
[----:B------:R-:W-:Y:S05]  /*9720*/  BSYNC.RECONVERGENT B6 ;  /* 0x0000000000067941 */ /* 0x000fea0003800200 */
.L_x_2150:
[----:B------:R-:W0:Y:S01]  /*9730*/  LDCU.64 UR6, c[0x0][0x5f8] ;  /* 0x0000bf00ff0677ac */ /* 0x000e220008000a00 */
[----:B------:R-:W-:Y:S01]  /*9740*/  BSSY.RECONVERGENT B6, `(.L_x_2174) ;  /* 0x00000a4000067945 */ /* 0x000fe20003800200 */
        /* <DEDUP_REMOVED lines=16> */
.L_x_2178:
[----:B------:R-:W2:Y:S02]  /*9850*/  LDG.E.U8 R2, desc[UR36][R2.64] ;  /* 0x0000002402027981 */ /* 0x000ea4000c1e1100 */
[----:B--2---:R-:W-:Y:S01]  /*9860*/  ISETP.NE.AND P0, PT, R2, RZ, PT ;  /* 0x000000ff0200720c */ /* 0x004fe20003f05270 */
[----:B------:R-:W-:-:S12]  /*9870*/  BRA `(.L_x_2180) ;  /* 0x0000000800407947 */ /* 0x000fd80003800000 */
.L_x_2177:
        /* <DEDUP_REMOVED lines=10> */
.L_x_2182:
[----:B------:R-:W2:Y:S02]  /*9920*/  LDG.E R2, desc[UR36][R2.64] ;  /* 0x0000002402027981 */ /* 0x000ea4000c1e1900 */
[----:B--2---:R-:W-:Y:S01]  /*9930*/  ISETP.NE.AND P0, PT, R2, RZ, PT ;  /* 0x000000ff0200720c */ /* 0x004fe20003f05270 */
[----:B------:R-:W-:-:S12]  /*9940*/  BRA `(.L_x_2180) ;  /* 0x00000008000c7947 */ /* 0x000fd80003800000 */
.L_x_2181:
[----:B------:R-:W2:Y:S02]  /*9950*/  LDG.E.U16 R2, desc[UR36][R2.64] ;  /* 0x0000002402027981 */ /* 0x000ea4000c1e1500 */
[----:B--2---:R-:W-:Y:S01]  /*9960*/  ISETP.NE.AND P0, PT, R2, RZ, PT ;  /* 0x000000ff0200720c */ /* 0x004fe20003f05270 */
[----:B------:R-:W-:-:S12]  /*9970*/  BRA `(.L_x_2180) ;  /* 0x0000000800007947 */ /* 0x000fd80003800000 */
.L_x_2176:
        /* <DEDUP_REMOVED lines=9> */
.L_x_2184:
[----:B------:R-:W2:Y:S02]  /*9a10*/  LDG.E.U16 R0, desc[UR36][R2.64] ;  /* 0x0000002402007981 */ /* 0x000ea4000c1e1500 */
[----:B--2---:R-:W-:-:S05]  /*9a20*/  HADD2.F32 R0, -RZ, R0.H0_H0 ;  /* 0x20000000ff007230 */ /* 0x004fca0000004100 */
[----:B------:R-:W-:Y:S01]  /*9a30*/  FSETP.NEU.FTZ.AND P0, PT, R0, RZ, PT ;  /* 0x000000ff0000720b */ /* 0x000fe20003f1d000 */
[----:B------:R-:W-:-:S12]  /*9a40*/  BRA `(.L_x_2180) ;  /* 0x0000000400cc7947 */ /* 0x000fd80003800000 */
.L_x_2183:
        /* <DEDUP_REMOVED lines=11> */
.L_x_2186:
        /* <DEDUP_REMOVED lines=8> */
.L_x_2185:
[----:B------:R-:W2:Y:S02]  /*9b80*/  LDG.E.64 R2, desc[UR36][R2.64] ;  /* 0x0000002402027981 */ /* 0x000ea4000c1e1b00 */
[----:B--2---:R1:W2:Y:S02]  /*9b90*/  DSETP.NEU.AND P0, PT, R2, RZ, PT ;  /* 0x000000ff0200722a */ /* 0x0042a40003f0d000 */
[----:B--2---:R-:W-:Y:S05]  /*9ba0*/  BRA `(.L_x_2180) ;  /* 0x0000000400747947 */ /* 0x004fea0003800000 */
.L_x_2175:
        /* <DEDUP_REMOVED lines=11> */
.L_x_2189:
        /* <DEDUP_REMOVED lines=8> */
.L_x_2188:
        /* <DEDUP_REMOVED lines=9> */
.L_x_2191:
        /* <DEDUP_REMOVED lines=11> */
.L_x_2190:
[----:B------:R-:W2:Y:S02]  /*9e20*/  LDG.E.U16 R0, desc[UR36][R2.64] ;  /* 0x0000002402007981 */ /* 0x000ea4000c1e1500 */
[----:B--2---:R-:W-:-:S04]  /*9e30*/  SHF.L.U32 R0, R0, 0x10, RZ ;  /* 0x0000001000007819 */ /* 0x004fc800000006ff */
[----:B------:R-:W-:Y:S01]  /*9e40*/  FSETP.NEU.FTZ.AND P0, PT, R0, RZ, PT ;  /* 0x000000ff0000720b */ /* 0x000fe20003f1d000 */
[----:B------:R-:W-:-:S12]  /*9e50*/  BRA `(.L_x_2180) ;  /* 0x0000000000c87947 */ /* 0x000fd80003800000 */
.L_x_2187:
        /* <DEDUP_REMOVED lines=11> */
.L_x_2194:
[----:B------:R-:W2:Y:S02]  /*9f10*/  LDG.E.U8 R2, desc[UR36][R2.64] ;  /* 0x0000002402027981 */ /* 0x000ea4000c1e1100 */
[----:B--2---:R-:W-:Y:S01]  /*9f20*/  ISETP.NE.AND P0, PT, R2, RZ, PT ;  /* 0x000000ff0200720c */ /* 0x004fe20003f05270 */
[----:B------:R-:W-:-:S12]  /*9f30*/  BRA `(.L_x_2180) ;  /* 0x0000000000907947 */ /* 0x000fd80003800000 */
.L_x_2193:
[----:B------:R-:W2:Y:S02]  /*9f40*/  LDG.E.U8 R2, desc[UR36][R2.64] ;  /* 0x0000002402027981 */ /* 0x000ea4000c1e1100 */
[----:B--2---:R-:W-:Y:S01]  /*9f50*/  ISETP.NE.AND P0, PT, R2, RZ, PT ;  /* 0x000000ff0200720c */ /* 0x004fe20003f05270 */
[----:B------:R-:W-:-:S12]  /*9f60*/  BRA `(.L_x_2180) ;  /* 0x0000000000847947 */ /* 0x000fd80003800000 */
.L_x_2192:
        /* <DEDUP_REMOVED lines=9> */
.L_x_2179:
        /* <DEDUP_REMOVED lines=8> */
[----:B0-----:R-:W-:Y:S02]  /*a080*/  IMAD.U32 R4, RZ, RZ, UR4 ;  /* 0x00000004ff047e24 */ /* 0x001fe4000f8e00ff */
[----:B------:R-:W-:Y:S01]  /*a090*/  IMAD.U32 R5, RZ, RZ, UR5 ;  /* 0x00000005ff057e24 */ /* 0x000fe2000f8e00ff */
[----:B-1----:R-:W-:Y:S01]  /*a0a0*/  MOV R6, UR6 ;  /* 0x0000000600067c02 */ /* 0x002fe20008000f00 */
[----:B------:R-:W-:-:S02]  /*a0b0*/  IMAD.U32 R7, RZ, RZ, UR7 ;  /* 0x00000007ff077e24 */ /* 0x000fc4000f8e00ff */
[----:B---3--:R-:W-:Y:S01]  /*a0c0*/  IMAD.U32 R10, RZ, RZ, UR8 ;  /* 0x00000008ff0a7e24 */ /* 0x008fe2000f8e00ff */
[----:B------:R-:W-:-:S07]  /*a0d0*/  MOV R11, UR9 ;  /* 0x00000009000b7c02 */ /* 0x000fce0008000f00 */
[----:B------:R-:W-:-:S07]  /*a0e0*/  LEPC R20, `(.L_x_2197) ;  /* 0x000000001014794e */ /* 0x000fce0000000000 */
[----:B--2---:R-:W-:Y:S05]  /*a0f0*/  CALL.ABS.NOINC R2 ;  /* 0x0000000002007343 */ /* 0x004fea0003c00000 */
.L_x_2197:
[----:B------:R-:W-:Y:S01]  /*a100*/  PLOP3.LUT P0, PT, PT, PT, PT, 0x8, 0x80 ;  /* 0x000000000080781c */ /* 0x000fe20003f0e170 */
[----:B------:R-:W-:-:S12]  /*a110*/  BRA `(.L_x_2180) ;  /* 0x0000000000187947 */ /* 0x000fd80003800000 */
.L_x_2196:
[----:B------:R-:W2:Y:S02]  /*a120*/  LDG.E.64 R2, desc[UR36][R2.64] ;  /* 0x0000002402027981 */ /* 0x000ea4000c1e1b00 */
[----:B--2---:R-:W-:-:S04]  /*a130*/  ISETP.NE.U32.AND P0, PT, R2, RZ, PT ;  /* 0x000000ff0200720c */ /* 0x004fc80003f05070 */
[----:B------:R-:W-:Y:S01]  /*a140*/  ISETP.NE.AND.EX P0, PT, R3, RZ, PT, P0 ;  /* 0x000000ff0300720c */ /* 0x000fe20003f05300 */
[----:B------:R-:W-:-:S12]  /*a150*/  BRA `(.L_x_2180) ;  /* 0x0000000000087947 */ /* 0x000fd80003800000 */
.L_x_2195:
[----:B------:R-:W2:Y:S02]  /*a160*/  LDG.E R2, desc[UR36][R2.64] ;  /* 0x0000002402027981 */ /* 0x000ea4000c1e1900 */
[----:B--2---:R-:W-:-:S13]  /*a170*/  ISETP.NE.AND P0, PT, R2, RZ, PT ;  /* 0x000000ff0200720c */ /* 0x004fda0003f05270 */
.L_x_2180:
[----:B------:R-:W-:Y:S05]  /*a180*/  BSYNC.RECONVERGENT B6 ;  /* 0x0000000000067941 */ /* 0x000fea0003800200 */
.L_x_2174:
[----:B------:R-:W1:Y:S01]  /*a190*/  LDCU.64 UR6, c[0x0][0x5e8] ;  /* 0x0000bd00ff0677ac */ /* 0x000e620008000a00 */
[----:B------:R-:W-:Y:S01]  /*a1a0*/  ISETP.NE.AND P1, PT, R19, RZ, PT ;  /* 0x000000ff1300720c */ /* 0x000fe20003f25270 */
[----:B------:R-:W-:Y:S01]  /*a1b0*/  BSSY.RECONVERGENT B6, `(.L_x_2198) ;  /* 0x00000d3000067945 */ /* 0x000fe20003800200 */
[----:B------:R-:W-:Y:S02]  /*a1c0*/  UPRMT UR4, UR43, 0x9910, URZ ;  /* 0x000099102b047896 */ /* 0x000fe400080000ff */
[----:B------:R-:W-:Y:S02]  /*a1d0*/  PLOP3.LUT P0, PT, P1, P0, PT, 0x28, 0x82 ;  /* 0x000000000082781c */ /* 0x000fe40000f00570 */
[----:B------:R-:W-:Y:S02]  /*a1e0*/  UISETP.GT.AND UP0, UPT, UR4, 0x9, UPT ;  /* 0x000000090400788c */ /* 0x000fe4000bf04270 */
[----:B0-----:R-:W-:Y:S02]  /*a1f0*/  SEL R4, RZ, 0x1, !P0 ;  /* 0x00000001ff047807 */ /* 0x001fe40004000000 */
[----:B-1----:R-:W-:-:S05]  /*a200*/  IADD3 R2, P1, PT, R16, UR6, RZ ;  /* 0x0000000610027c10 */ /* 0x002fca000ff3e0ff */
        /* <DEDUP_REMOVED lines=12> */
.L_x_2202:
[----:B------:R0:W-:Y:S01]  /*a2d0*/  STG.E.U8 desc[UR36][R2.64], R4 ;  /* 0x0000000402007986 */ /* 0x0001e2000c101124 */
[----:B------:R-:W-:Y:S05]  /*a2e0*/  BRA `(.L_x_2204) ;  /* 0x0000000800fc7947 */ /* 0x000fea0003800000 */
.L_x_2201:
        /* <DEDUP_REMOVED lines=9> */
.L_x_2206:
[----:B------:R0:W-:Y:S01]  /*a380*/  STG.E desc[UR36][R2.64], R4 ;  /* 0x0000000402007986 */ /* 0x0001e2000c101924 */
[----:B------:R-:W-:Y:S05]  /*a390*/  BRA `(.L_x_2204) ;  /* 0x0000000800d07947 */ /* 0x000fea0003800000 */
.L_x_2205:
[----:B------:R0:W-:Y:S01]  /*a3a0*/  STG.E.U16 desc[UR36][R2.64], R4 ;  /* 0x0000000402007986 */ /* 0x0001e2000c101524 */
[----:B------:R-:W-:Y:S05]  /*a3b0*/  BRA `(.L_x_2204) ;  /* 0x0000000800c87947 */ /* 0x000fea0003800000 */
.L_x_2200:
        /* <DEDUP_REMOVED lines=9> */
.L_x_2208:
[----:B------:R-:W-:-:S04]  /*a450*/  I2FP.F32.U32 R0, R4 ;  /* 0x0000000400007245 */ /* 0x000fc80000201000 */
[----:B------:R-:W-:-:S05]  /*a460*/  F2FP.F16.F32.PACK_AB R0, RZ, R0 ;  /* 0x00000000ff00723e */ /* 0x000fca00000000ff */
[----:B------:R0:W-:Y:S01]  /*a470*/  STG.E.U16 desc[UR36][R2.64], R0 ;  /* 0x0000000002007986 */ /* 0x0001e2000c101524 */
[----:B------:R-:W-:Y:S05]  /*a480*/  BRA `(.L_x_2204) ;  /* 0x0000000800947947 */ /* 0x000fea0003800000 */
.L_x_2207:
        /* <DEDUP_REMOVED lines=10> */
.L_x_2210:
[----:B------:R-:W-:-:S04]  /*a530*/  I2FP.F32.U32 R4, R4 ;  /* 0x0000000400047245 */ /* 0x000fc80000201000 */
[----:B------:R-:W-:-:S04]  /*a540*/  F2FP.F16.F32.PACK_AB R5, RZ, R4 ;  /* 0x00000004ff05723e */ /* 0x000fc800000000ff */
[----:B------:R-:W-:-:S05]  /*a550*/  PRMT R5, R5, 0x5410, RZ ;  /* 0x0000541005057816 */ /* 0x000fca00000000ff */
[----:B------:R3:W-:Y:S01]  /*a560*/  STG.E desc[UR36][R2.64], R5 ;  /* 0x0000000502007986 */ /* 0x0007e2000c101924 */
[----:B------:R-:W-:Y:S05]  /*a570*/  BRA `(.L_x_2204) ;  /* 0x0000000800587947 */ /* 0x000fea0003800000 */
.L_x_2209:
[----:B------:R-:W0:Y:S02]  /*a580*/  I2F.F64.U32 R4, R4 ;  /* 0x0000000400047312 */ /* 0x000e240000201800 */
[----:B0-----:R4:W-:Y:S01]  /*a590*/  STG.E.64 desc[UR36][R2.64], R4 ;  /* 0x0000000402007986 */ /* 0x0019e2000c101b24 */
[----:B------:R-:W-:Y:S05]  /*a5a0*/  BRA `(.L_x_2204) ;  /* 0x00000008004c7947 */ /* 0x000fea0003800000 */
.L_x_2199:
        /* <DEDUP_REMOVED lines=12> */
.L_x_2214:
        /* <DEDUP_REMOVED lines=17> */
.L_x_2216:
[----:B------:R-:W-:Y:S05]  /*a780*/  BSYNC.RECONVERGENT B0 ;  /* 0x0000000000007941 */ /* 0x000fea0003800200 */
.L_x_2215:
[----:B------:R0:W-:Y:S01]  /*a790*/  STG.E.U8 desc[UR36][R2.64], R0 ;  /* 0x0000000002007986 */ /* 0x0001e2000c101124 */
[----:B------:R-:W-:Y:S05]  /*a7a0*/  BRA `(.L_x_2204) ;  /* 0x0000000400cc7947 */ /* 0x000fea0003800000 */
.L_x_2213:
        /* <DEDUP_REMOVED lines=17> */
.L_x_2218:
[----:B------:R-:W-:Y:S05]  /*a8c0*/  BSYNC.RECONVERGENT B0 ;  /* 0x0000000000007941 */ /* 0x000fea0003800200 */
.L_x_2217:
[----:B------:R0:W-:Y:S01]  /*a8d0*/  STG.E.U8 desc[UR36][R2.64], R0 ;  /* 0x0000000002007986 */ /* 0x0001e2000c101124 */
[----:B------:R-:W-:Y:S05]  /*a8e0*/  BRA `(.L_x_2204) ;  /* 0x00000004007c7947 */ /* 0x000fea0003800000 */
.L_x_2212:
        /* <DEDUP_REMOVED lines=21> */
.L_x_2220:
[----:B------:R-:W-:-:S05]  /*aa40*/  HFMA2 R5, -RZ, RZ, 0, 0 ;  /* 0x00000000ff057431 */ /* 0x000fca00000001ff */
[----:B------:R0:W-:Y:S01]  /*aa50*/  STG.E.64 desc[UR36][R2.64], R4 ;  /* 0x0000000402007986 */ /* 0x0001e2000c101b24 */
[----:B------:R-:W-:Y:S05]  /*aa60*/  BRA `(.L_x_2204) ;  /* 0x00000004001c7947 */ /* 0x000fea0003800000 */
.L_x_2219:
[----:B------:R0:W-:Y:S01]  /*aa70*/  STG.E desc[UR36][R2.64], R4 ;  /* 0x0000000402007986 */ /* 0x0001e2000c101924 */
[----:B------:R-:W-:Y:S05]  /*aa80*/  BRA `(.L_x_2204) ;  /* 0x0000000400147947 */ /* 0x000fea0003800000 */
.L_x_2211:
        /* <DEDUP_REMOVED lines=8> */
.L_x_2222:
[----:B------:R-:W-:Y:S01]  /*ab10*/  CS2R R6, SRZ ;  /* 0x0000000000067805 */ /* 0x000fe2000001ff00 */
[----:B------:R-:W0:Y:S04]  /*ab20*/  I2F.F64.U32 R4, R4 ;  /* 0x0000000400047312 */ /* 0x000e280000201800 */
[----:B0-----:R0:W-:Y:S01]  /*ab30*/  STG.E.128 desc[UR36][R2.64], R4 ;  /* 0x0000000402007986 */ /* 0x0011e2000c101d24 */
[----:B------:R-:W-:Y:S05]  /*ab40*/  BRA `(.L_x_2204) ;  /* 0x0000000000e47947 */ /* 0x000fea0003800000 */
.L_x_2221:
[----:B------:R-:W-:-:S09]  /*ab50*/  UISETP.NE.AND UP0, UPT, UR4, 0xf, UPT ;  /* 0x0000000f0400788c */ /* 0x000fd2000bf05270 */
[----:B------:R-:W-:Y:S05]  /*ab60*/  BRA.U !UP0, `(.L_x_2223) ;  /* 0x0000000108d07547 */ /* 0x000fea000b800000 */
[----:B------:R-:W-:-:S09]  /*ab70*/  UISETP.NE.AND UP0, UPT, UR4, 0x17, UPT ;  /* 0x000000170400788c */ /* 0x000fd2000bf05270 */
[----:B------:R-:W-:Y:S05]  /*ab80*/  BRA.U !UP0, `(.L_x_2224) ;  /* 0x0000000108847547 */ /* 0x000fea000b800000 */
[----:B------:R-:W-:-:S09]  /*ab90*/  UISETP.NE.AND UP0, UPT, UR4, 0x18, UPT ;  /* 0x000000180400788c */ /* 0x000fd2000bf05270 */
[----:B------:R-:W-:Y:S05]  /*aba0*/  BRA.U !UP0, `(.L_x_2225) ;  /* 0x0000000108447547 */ /* 0x000fea000b800000 */
.L_x_2203:
        /* <DEDUP_REMOVED lines=16> */
.L_x_2226:
[----:B------:R-:W-:Y:S05]  /*acb0*/  BRA `(.L_x_2204) ;  /* 0x0000000000887947 */ /* 0x000fea0003800000 */
.L_x_2225:
        /* <DEDUP_REMOVED lines=11> */
.L_x_2228:
[----:B------:R-:W-:Y:S05]  /*ad70*/  BSYNC.RECONVERGENT B0 ;  /* 0x0000000000007941 */ /* 0x000fea0003800200 */
.L_x_2227:
[----:B------:R0:W-:Y:S01]  /*ad80*/  STG.E.U8 desc[UR36][R2.64], R5 ;  /* 0x0000000502007986 */ /* 0x0001e2000c101124 */
[----:B------:R-:W-:Y:S05]  /*ad90*/  BRA `(.L_x_2204) ;  /* 0x0000000000507947 */ /* 0x000fea0003800000 */
.L_x_2224:
        /* <DEDUP_REMOVED lines=12> */
.L_x_2229:
[----:B------:R-:W-:Y:S01]  /*ae60*/  IMAD.MOV.U32 R5, RZ, RZ, 0x7f ;  /* 0x0000007fff057424 */ /* 0x000fe200078e00ff */
[----:B------:R-:W-:-:S04]  /*ae70*/  ISETP.GT.U32.AND P0, PT, R7, 0x7f800000, PT ;  /* 0x7f8000000700780c */ /* 0x000fc80003f04070 */
[----:B------:R-:W-:-:S05]  /*ae80*/  SEL R5, R5, 0x7c, P0 ;  /* 0x0000007c05057807 */ /* 0x000fca0000000000 */
[----:B------:R0:W-:Y:S01]  /*ae90*/  STG.E.U8 desc[UR36][R2.64], R5 ;  /* 0x0000000502007986 */ /* 0x0001e2000c101124 */
[----:B------:R-:W-:Y:S05]  /*aea0*/  BRA `(.L_x_2204) ;  /* 0x00000000000c7947 */ /* 0x000fea0003800000 */
.L_x_2223:
[----:B------:R-:W-:-:S04]  /*aeb0*/  I2FP.F32.U32 R0, R4 ;  /* 0x0000000400007245 */ /* 0x000fc80000201000 */
[----:B------:R-:W-:-:S05]  /*aec0*/  F2FP.BF16.F32.PACK_AB R0, RZ, R0 ;  /* 0x00000000ff00723e */ /* 0x000fca00000010ff */
[----:B------:R0:W-:Y:S02]  /*aed0*/  STG.E.U16 desc[UR36][R2.64], R0 ;  /* 0x0000000002007986 */ /* 0x0001e4000c101524 */
.L_x_2204:
[----:B------:R-:W-:Y:S05]  /*aee0*/  BSYNC.RECONVERGENT B6 ;  /* 0x0000000000067941 */ /* 0x000fea0003800200 */
.L_x_2198:
[----:B------:R-:W-:-:S07]  /*aef0*/  IADD3 R17, PT, PT, R17, 0x80, RZ ;  /* 0x0000008011117810 */ /* 0x000fce0007ffe0ff */
.L_x_2148:
[----:B------:R-:W-:Y:S05]  /*af00*/  BSYNC.RECONVERGENT B7 ;  /* 0x0000000000077941 */ /* 0x000fea0003800200 */
.L_x_2147:
[----:B------:R-:W5:Y:S02]  /*af10*/  LDCU UR4, c[0x0][0x380] ;  /* 0x00007000ff0477ac */ /* 0x000f640008000800 */
[----:B-----5:R-:W-:-:S13]  /*af20*/  ISETP.GE.AND P0, PT, R17, UR4, PT ;  /* 0x0000000411007c0c */ /* 0x020fda000bf06270 */
[----:B------:R-:W-:Y:S05]  /*af30*/  @P0 EXIT ;  /* 0x000000000000094d */ /* 0x000fea0003800000 */
[----:B------:R-:W5:Y:S01]  /*af40*/  LDCU UR4, c[0x0][0x388] ;  /* 0x00007100ff0477ac */ /* 0x000f620008000800 */
[----:B------:R-:W-:Y:S01]  /*af50*/  IMAD.MOV.U32 R18, RZ, RZ, RZ ;  /* 0x000000ffff127224 */ /* 0x000fe200078e00ff */
[----:B------:R-:W-:Y:S01]  /*af60*/  MOV R16, RZ ;  /* 0x000000ff00107202 */ /* 0x000fe20000000f00 */
        /* <DEDUP_REMOVED lines=351> */
.L_x_2230:
[----:B------:R-:W1:Y:S01]  /*c560*/  LDCU.64 UR8, c[0x0][0x5f0] ;  /* 0x0000be00ff0877ac */ /* 0x000e620008000a00 */
[----:B------:R-:W-:Y:S01]  /*c570*/  BSSY.RECONVERGENT B6, `(.L_x_2231) ;  /* 0x00000be000067945 */ /* 0x000fe20003800200 */
        /* <DEDUP_REMOVED lines=20> */
.L_x_2235:
[----:B------:R-:W2:Y:S02]  /*c6c0*/  LDG.E.U8 R2, desc[UR36][R2.64] ;  /* 0x0000002402027981 */ /* 0x000ea4000c1e1100 */
[----:B--2---:R-:W-:-:S04]  /*c6d0*/  ISETP.NE.AND P0, PT, R2, RZ, PT ;  /* 0x000000ff0200720c */ /* 0x004fc80003f05270 */
[----:B------:R-:W-:Y:S01]  /*c6e0*/  P2R R19, PR, RZ, 0x1 ;  /* 0x00000001ff137803 */ /* 0x000fe20000000000 */
[----:B------:R-:W-:Y:S08]  /*c6f0*/  BRA `(.L_x_2237) ;  /* 0x0000000800947947 */ /* 0x000ff00003800000 */
.L_x_2234:
        /* <DEDUP_REMOVED lines=11> */
.L_x_2239:
[----:B------:R-:W2:Y:S02]  /*c7b0*/  LDG.E R2, desc[UR36][R2.64] ;  /* 0x0000002402027981 */ /* 0x000ea4000c1e1900 */
[----:B--2---:R-:W-:-:S04]  /*c7c0*/  ISETP.NE.AND P0, PT, R2, RZ, PT ;  /* 0x000000ff0200720c */ /* 0x004fc80003f05270 */
[----:B------:R-:W-:Y:S01]  /*c7d0*/  P2R R19, PR, RZ, 0x1 ;  /* 0x00000001ff137803 */ /* 0x000fe20000000000 */
[----:B------:R-:W-:Y:S08]  /*c7e0*/  BRA `(.L_x_2237) ;  /* 0x0000000800587947 */ /* 0x000ff00003800000 */
.L_x_2238:
[----:B------:R-:W2:Y:S02]  /*c7f0*/  LDG.E.U16 R2, desc[UR36][R2.64] ;  /* 0x0000002402027981 */ /* 0x000ea4000c1e1500 */
[----:B--2---:R-:W-:-:S04]  /*c800*/  ISETP.NE.AND P0, PT, R2, RZ, PT ;  /* 0x000000ff0200720c */ /* 0x004fc80003f05270 */
[----:B------:R-:W-:Y:S01]  /*c810*/  P2R R19, PR, RZ, 0x1 ;  /* 0x00000001ff137803 */ /* 0x000fe20000000000 */
[----:B------:R-:W-:Y:S08]  /*c820*/  BRA `(.L_x_2237) ;  /* 0x0000000800487947 */ /* 0x000ff00003800000 */
.L_x_2233:
        /* <DEDUP_REMOVED lines=10> */
.L_x_2241:
[----:B------:R-:W2:Y:S02]  /*c8d0*/  LDG.E.U16 R0, desc[UR36][R2.64] ;  /* 0x0000002402007981 */ /* 0x000ea4000c1e1500 */
[----:B--2---:R-:W-:-:S05]  /*c8e0*/  HADD2.F32 R0, -RZ, R0.H0_H0 ;  /* 0x20000000ff007230 */ /* 0x004fca0000004100 */
[----:B------:R-:W-:-:S04]  /*c8f0*/  FSETP.NEU.FTZ.AND P0, PT, R0, RZ, PT ;  /* 0x000000ff0000720b */ /* 0x000fc80003f1d000 */
[----:B------:R-:W-:Y:S01]  /*c900*/  P2R R19, PR, RZ, 0x1 ;  /* 0x00000001ff137803 */ /* 0x000fe20000000000 */
[----:B------:R-:W-:Y:S08]  /*c910*/  BRA `(.L_x_2237) ;  /* 0x00000008000c7947 */ /* 0x000ff00003800000 */
.L_x_2240:
        /* <DEDUP_REMOVED lines=12> */
.L_x_2243:
        /* <DEDUP_REMOVED lines=10> */
.L_x_2242:
[----:B------:R-:W2:Y:S02]  /*ca80*/  LDG.E.64 R2, desc[UR36][R2.64] ;  /* 0x0000002402027981 */ /* 0x000ea4000c1e1b00 */
[----:B--2---:R-:W0:Y:S02]  /*ca90*/  DSETP.NEU.AND P0, PT, R2, RZ, PT ;  /* 0x000000ff0200722a */ /* 0x004e240003f0d000 */
[----:B0-----:R-:W-:Y:S01]  /*caa0*/  P2R R19, PR, RZ, 0x1 ;  /* 0x00000001ff137803 */ /* 0x001fe20000000000 */
[----:B------:R-:W-:Y:S06]  /*cab0*/  BRA `(.L_x_2237) ;  /* 0x0000000400a47947 */ /* 0x000fec0003800000 */
.L_x_2232:
        /* <DEDUP_REMOVED lines=12> */
.L_x_2246:
        /* <DEDUP_REMOVED lines=9> */
.L_x_2245:
        /* <DEDUP_REMOVED lines=10> */
.L_x_2248:
        /* <DEDUP_REMOVED lines=12> */
.L_x_2247:
[----:B------:R-:W2:Y:S02]  /*cd70*/  LDG.E.U16 R0, desc[UR36][R2.64] ;  /* 0x0000002402007981 */ /* 0x000ea4000c1e1500 */
[----:B--2---:R-:W-:-:S05]  /*cd80*/  IMAD.U32 R0, R0, 0x10000, RZ ;  /* 0x0001000000007824 */ /* 0x004fca00078e00ff */
[----:B------:R-:W-:-:S04]  /*cd90*/  FSETP.NEU.FTZ.AND P0, PT, R0, RZ, PT ;  /* 0x000000ff0000720b */ /* 0x000fc80003f1d000 */
[----:B------:R-:W-:Y:S01]  /*cda0*/  P2R R19, PR, RZ, 0x1 ;  /* 0x00000001ff137803 */ /* 0x000fe20000000000 */
[----:B------:R-:W-:Y:S08]  /*cdb0*/  BRA `(.L_x_2237) ;  /* 0x0000000000e47947 */ /* 0x000ff00003800000 */
.L_x_2244:
        /* <DEDUP_REMOVED lines=12> */
.L_x_2251:
[----:B------:R-:W2:Y:S02]  /*ce80*/  LDG.E.U8 R2, desc[UR36][R2.64] ;  /* 0x0000002402027981 */ /* 0x000ea4000c1e1100 */
[----:B--2---:R-:W-:-:S04]  /*ce90*/  ISETP.NE.AND P0, PT, R2, RZ, PT ;  /* 0x000000ff0200720c */ /* 0x004fc80003f05270 */
[----:B------:R-:W-:Y:S01]  /*cea0*/  P2R R19, PR, RZ, 0x1 ;  /* 0x00000001ff137803 */ /* 0x000fe20000000000 */
[----:B------:R-:W-:Y:S08]  /*ceb0*/  BRA `(.L_x_2237) ;  /* 0x0000000000a47947 */ /* 0x000ff00003800000 */
.L_x_2250:
[----:B------:R-:W2:Y:S02]  /*cec0*/  LDG.E.U8 R2, desc[UR36][R2.64] ;  /* 0x0000002402027981 */ /* 0x000ea4000c1e1100 */
[----:B--2---:R-:W-:-:S04]  /*ced0*/  ISETP.NE.AND P0, PT, R2, RZ, PT ;  /* 0x000000ff0200720c */ /* 0x004fc80003f05270 */
[----:B------:R-:W-:Y:S01]  /*cee0*/  P2R R19, PR, RZ, 0x1 ;  /* 0x00000001ff137803 */ /* 0x000fe20000000000 */
[----:B------:R-:W-:Y:S08]  /*cef0*/  BRA `(.L_x_2237) ;  /* 0x0000000000947947 */ /* 0x000ff00003800000 */
.L_x_2249:
        /* <DEDUP_REMOVED lines=10> */
.L_x_2236:
        /* <DEDUP_REMOVED lines=16> */
.L_x_2254:
[----:B------:R-:W-:-:S04]  /*d0a0*/  PLOP3.LUT P0, PT, PT, PT, PT, 0x8, 0x80 ;  /* 0x000000000080781c */ /* 0x000fc80003f0e170 */
[----:B------:R-:W-:Y:S01]  /*d0b0*/  P2R R19, PR, RZ, 0x1 ;  /* 0x00000001ff137803 */ /* 0x000fe20000000000 */
[----:B------:R-:W-:Y:S08]  /*d0c0*/  BRA `(.L_x_2237) ;  /* 0x0000000000207947 */ /* 0x000ff00003800000 */
.L_x_2253:
[----:B------:R-:W2:Y:S02]  /*d0d0*/  LDG.E.64 R2, desc[UR36][R2.64] ;  /* 0x0000002402027981 */ /* 0x000ea4000c1e1b00 */
[----:B--2---:R-:W-:-:S04]  /*d0e0*/  ISETP.NE.U32.AND P0, PT, R2, RZ, PT ;  /* 0x000000ff0200720c */ /* 0x004fc80003f05070 */
[----:B------:R-:W-:-:S04]  /*d0f0*/  ISETP.NE.AND.EX P0, PT, R3, RZ, PT, P0 ;  /* 0x000000ff0300720c */ /* 0x000fc80003f05300 */
[----:B------:R-:W-:Y:S01]  /*d100*/  P2R R19, PR, RZ, 0x1 ;  /* 0x00000001ff137803 */ /* 0x000fe20000000000 */
[----:B------:R-:W-:Y:S08]  /*d110*/  BRA `(.L_x_2237) ;  /* 0x00000000000c7947 */ /* 0x000ff00003800000 */
.L_x_2252:
[----:B------:R-:W2:Y:S02]  /*d120*/  LDG.E R2, desc[UR36][R2.64] ;  /* 0x0000002402027981 */ /* 0x000ea4000c1e1900 */
[----:B--2---:R-:W-:-:S04]  /*d130*/  ISETP.NE.AND P0, PT, R2, RZ, PT ;  /* 0x000000ff0200720c */ /* 0x004fc80003f05270 */
[----:B------:R-:W-:-:S09]  /*d140*/  P2R R19, PR, RZ, 0x1 ;  /* 0x00000001ff137803 */ /* 0x000fd20000000000 */
.L_x_2237:
[----:B------:R-:W-:Y:S05]  /*d150*/  BSYNC.RECONVERGENT B6 ;  /* 0x0000000000067941 */ /* 0x000fea0003800200 */
.L_x_2231:
        /* <DEDUP_REMOVED lines=18> */
.L_x_2259:
[----:B------:R-:W2:Y:S02]  /*d280*/  LDG.E.U8 R2, desc[UR36][R2.64] ;  /* 0x0000002402027981 */ /* 0x000ea4000c1e1100 */
[----:B--2---:R-:W-:Y:S01]  /*d290*/  ISETP.NE.AND P0, PT, R2, RZ, PT ;  /* 0x000000ff0200720c */ /* 0x004fe20003f05270 */
[----:B------:R-:W-:-:S12]  /*d2a0*/  BRA `(.L_x_2261) ;  /* 0x0000000800407947 */ /* 0x000fd80003800000 */
.L_x_2258:
        /* <DEDUP_REMOVED lines=10> */
.L_x_2263:
[----:B------:R-:W2:Y:S02]  /*d350*/  LDG.E R2, desc[UR36][R2.64] ;  /* 0x0000002402027981 */ /* 0x000ea4000c1e1900 */
[----:B--2---:R-:W-:Y:S01]  /*d360*/  ISETP.NE.AND P0, PT, R2, RZ, PT ;  /* 0x000000ff0200720c */ /* 0x004fe20003f05270 */
[----:B------:R-:W-:-:S12]  /*d370*/  BRA `(.L_x_2261) ;  /* 0x00000008000c7947 */ /* 0x000fd80003800000 */
.L_x_2262:
[----:B------:R-:W2:Y:S02]  /*d380*/  LDG.E.U16 R2, desc[UR36][R2.64] ;  /* 0x0000002402027981 */ /* 0x000ea4000c1e1500 */
[----:B--2---:R-:W-:Y:S01]  /*d390*/  ISETP.NE.AND P0, PT, R2, RZ, PT ;  /* 0x000000ff0200720c */ /* 0x004fe20003f05270 */
[----:B------:R-:W-:-:S12]  /*d3a0*/  BRA `(.L_x_2261) ;  /* 0x0000000800007947 */ /* 0x000fd80003800000 */
.L_x_2257:
        /* <DEDUP_REMOVED lines=9> */
.L_x_2265:
[----:B------:R-:W2:Y:S02]  /*d440*/  LDG.E.U16 R0, desc[UR36][R2.64] ;  /* 0x0000002402007981 */ /* 0x000ea4000c1e1500 */
[----:B--2---:R-:W-:-:S05]  /*d450*/  HADD2.F32 R0, -RZ, R0.H0_H0 ;  /* 0x20000000ff007230 */ /* 0x004fca0000004100 */
[----:B------:R-:W-:Y:S01]  /*d460*/  FSETP.NEU.FTZ.AND P0, PT, R0, RZ, PT ;  /* 0x000000ff0000720b */ /* 0x000fe20003f1d000 */
[----:B------:R-:W-:-:S12]  /*d470*/  BRA `(.L_x_2261) ;  /* 0x0000000400cc7947 */ /* 0x000fd80003800000 */
.L_x_2264:
        /* <DEDUP_REMOVED lines=11> */
.L_x_2267:
        /* <DEDUP_REMOVED lines=8> */
.L_x_2266:
[----:B------:R-:W2:Y:S02]  /*d5b0*/  LDG.E.64 R2, desc[UR36][R2.64] ;  /* 0x0000002402027981 */ /* 0x000ea4000c1e1b00 */
[----:B--2---:R1:W2:Y:S02]  /*d5c0*/  DSETP.NEU.AND P0, PT, R2, RZ, PT ;  /* 0x000000ff0200722a */ /* 0x0042a40003f0d000 */
[----:B--2---:R-:W-:Y:S05]  /*d5d0*/  BRA `(.L_x_2261) ;  /* 0x0000000400747947 */ /* 0x004fea0003800000 */
.L_x_2256:
        /* <DEDUP_REMOVED lines=11> */
.L_x_2270:
        /* <DEDUP_REMOVED lines=8> */
.L_x_2269:
        /* <DEDUP_REMOVED lines=9> */
.L_x_2272:
        /* <DEDUP_REMOVED lines=11> */
.L_x_2271:
[----:B------:R-:W2:Y:S02]  /*d850*/  LDG.E.U16 R0, desc[UR36][R2.64] ;  /* 0x0000002402007981 */ /* 0x000ea4000c1e1500 */
[----:B--2---:R-:W-:-:S05]  /*d860*/  IMAD.U32 R0, R0, 0x10000, RZ ;  /* 0x0001000000007824 */ /* 0x004fca00078e00ff */
[----:B------:R-:W-:Y:S01]  /*d870*/  FSETP.NEU.FTZ.AND P0, PT, R0, RZ, PT ;  /* 0x000000ff0000720b */ /* 0x000fe20003f1d000 */
[----:B------:R-:W-:-:S12]  /*d880*/  BRA `(.L_x_2261) ;  /* 0x0000000000c87947 */ /* 0x000fd80003800000 */
.L_x_2268:
        /* <DEDUP_REMOVED lines=11> */
.L_x_2275:
[----:B------:R-:W2:Y:S02]  /*d940*/  LDG.E.U8 R2, desc[UR36][R2.64] ;  /* 0x0000002402027981 */ /* 0x000ea4000c1e1100 */
[----:B--2---:R-:W-:Y:S01]  /*d950*/  ISETP.NE.AND P0, PT, R2, RZ, PT ;  /* 0x000000ff0200720c */ /* 0x004fe20003f05270 */
[----:B------:R-:W-:-:S12]  /*d960*/  BRA `(.L_x_2261) ;  /* 0x0000000000907947 */ /* 0x000fd80003800000 */
.L_x_2274:
[----:B------:R-:W2:Y:S02]  /*d970*/  LDG.E.U8 R2, desc[UR36][R2.64] ;  /* 0x0000002402027981 */ /* 0x000ea4000c1e1100 */
[----:B--2---:R-:W-:Y:S01]  /*d980*/  ISETP.NE.AND P0, PT, R2, RZ, PT ;  /* 0x000000ff0200720c */ /* 0x004fe20003f05270 */
[----:B------:R-:W-:-:S12]  /*d990*/  BRA `(.L_x_2261) ;  /* 0x0000000000847947 */ /* 0x000fd80003800000 */
.L_x_2273:
        /* <DEDUP_REMOVED lines=9> */
.L_x_2260:
        /* <DEDUP_REMOVED lines=16> */
.L_x_2278:
[----:B------:R-:W-:Y:S01]  /*db30*/  PLOP3.LUT P0, PT, PT, PT, PT, 0x8, 0x80 ;  /* 0x000000000080781c */ /* 0x000fe20003f0e170 */
[----:B------:R-:W-:-:S12]  /*db40*/  BRA `(.L_x_2261) ;  /* 0x0000000000187947 */ /* 0x000fd80003800000 */
.L_x_2277:
[----:B------:R-:W2:Y:S02]  /*db50*/  LDG.E.64 R2, desc[UR36][R2.64] ;  /* 0x0000002402027981 */ /* 0x000ea4000c1e1b00 */
[----:B--2---:R-:W-:-:S04]  /*db60*/  ISETP.NE.U32.AND P0, PT, R2, RZ, PT ;  /* 0x000000ff0200720c */ /* 0x004fc80003f05070 */
[----:B------:R-:W-:Y:S01]  /*db70*/  ISETP.NE.AND.EX P0, PT, R3, RZ, PT, P0 ;  /* 0x000000ff0300720c */ /* 0x000fe20003f05300 */
[----:B------:R-:W-:-:S12]  /*db80*/  BRA `(.L_x_2261) ;  /* 0x0000000000087947 */ /* 0x000fd80003800000 */
.L_x_2276:
[----:B------:R-:W2:Y:S02]  /*db90*/  LDG.E R2, desc[UR36][R2.64] ;  /* 0x0000002402027981 */ /* 0x000ea4000c1e1900 */
[----:B--2---:R-:W-:-:S13]  /*dba0*/  ISETP.NE.AND P0, PT, R2, RZ, PT ;  /* 0x000000ff0200720c */ /* 0x004fda0003f05270 */
.L_x_2261:
[----:B------:R-:W-:Y:S05]  /*dbb0*/  BSYNC.RECONVERGENT B6 ;  /* 0x0000000000067941 */ /* 0x000fea0003800200 */
.L_x_2255:
[----:B------:R-:W-:Y:S01]  /*dbc0*/  UPRMT UR4, UR43, 0x9910, URZ ;  /* 0x000099102b047896 */ /* 0x000fe200080000ff */
[----:B------:R-:W-:-:S03]  /*dbd0*/  ISETP.NE.AND P1, PT, R19, RZ, PT ;  /* 0x000000ff1300720c */ /* 0x000fc60003f25270 */
[----:B------:R-:W-:Y:S01]  /*dbe0*/  UISETP.GT.AND UP0, UPT, UR4, 0x9, UPT ;  /* 0x000000090400788c */ /* 0x000fe2000bf04270 */
[----:B------:R-:W-:-:S04]  /*dbf0*/  PLOP3.LUT P0, PT, P1, P0, PT, 0x28, 0x82 ;  /* 0x000000000082781c */ /* 0x000fc80000f00570 */
[----:B-1----:R-:W-:-:S04]  /*dc00*/  SEL R2, RZ, 0x1, !P0 ;  /* 0x00000001ff027807 */ /* 0x002fc80004000000 */
        /* <DEDUP_REMOVED lines=11> */
.L_x_2282:
[----:B------:R-:W-:Y:S01]  /*dcc0*/  STG.E.U8 desc[UR36][R16.64], R2 ;  /* 0x0000000210007986 */ /* 0x000fe2000c101124 */
[----:B------:R-:W-:Y:S05]  /*dcd0*/  EXIT ;  /* 0x000000000000794d */ /* 0x000fea0003800000 */
.L_x_2281:
[----:B------:R-:W-:-:S09]  /*dce0*/  UISETP.NE.AND UP0, UPT, UR4, 0x2, UPT ;  /* 0x000000020400788c */ /* 0x000fd2000bf05270 */
[----:B------:R-:W-:Y:S05]  /*dcf0*/  BRA.U !UP0, `(.L_x_2284) ;  /* 0x0000000108247547 */ /* 0x000fea000b800000 */
[----:B------:R-:W-:-:S09]  /*dd00*/  UISETP.NE.AND UP0, UPT, UR4, 0x3, UPT ;  /* 0x000000030400788c */ /* 0x000fd2000bf05270 */
[----:B------:R-:W-:Y:S05]  /*dd10*/  BRA.U !UP0, `(.L_x_2285) ;  /* 0x0000000108147547 */ /* 0x000fea000b800000 */
[----:B------:R-:W-:-:S09]  /*dd20*/  UISETP.NE.AND UP0, UPT, UR4, 0x4, UPT ;  /* 0x000000040400788c */ /* 0x000fd2000bf05270 */
[----:B------:R-:W-:Y:S05]  /*dd30*/  BRA.U UP0, `(.L_x_2283) ;  /* 0x0000000900187547 */ /* 0x000fea000b800000 */
[----:B------:R-:W-:-:S05]  /*dd40*/  HFMA2 R3, -RZ, RZ, 0, 0 ;  /* 0x00000000ff037431 */ /* 0x000fca00000001ff */
[----:B------:R-:W-:Y:S01]  /*dd50*/  STG.E.64 desc[UR36][R16.64], R2 ;  /* 0x0000000210007986 */ /* 0x000fe2000c101b24 */
[----:B------:R-:W-:Y:S05]  /*dd60*/  EXIT ;  /* 0x000000000000794d */ /* 0x000fea0003800000 */
.L_x_2285:
[----:B------:R-:W-:Y:S01]  /*dd70*/  STG.E desc[UR36][R16.64], R2 ;  /* 0x0000000210007986 */ /* 0x000fe2000c101924 */
[----:B------:R-:W-:Y:S05]  /*dd80*/  EXIT ;  /* 0x000000000000794d */ /* 0x000fea0003800000 */
.L_x_2284:
[----:B------:R-:W-:Y:S01]  /*dd90*/  STG.E.U16 desc[UR36][R16.64], R2 ;  /* 0x0000000210007986 */ /* 0x000fe2000c101524 */
[----:B------:R-:W-:Y:S05]  /*dda0*/  EXIT ;  /* 0x000000000000794d */ /* 0x000fea0003800000 */
.L_x_2280:
        /* <DEDUP_REMOVED lines=9> */
.L_x_2287:
[----:B------:R-:W-:-:S04]  /*de40*/  I2FP.F32.U32 R0, R2 ;  /* 0x0000000200007245 */ /* 0x000fc80000201000 */
[----:B------:R-:W-:-:S05]  /*de50*/  F2FP.F16.F32.PACK_AB R0, RZ, R0 ;  /* 0x00000000ff00723e */ /* 0x000fca00000000ff */
[----:B------:R-:W-:Y:S01]  /*de60*/  STG.E.U16 desc[UR36][R16.64], R0 ;  /* 0x0000000010007986 */ /* 0x000fe2000c101524 */
[----:B------:R-:W-:Y:S05]  /*de70*/  EXIT ;  /* 0x000000000000794d */ /* 0x000fea0003800000 */
.L_x_2286:
        /* <DEDUP_REMOVED lines=10> */
.L_x_2289:
[----:B------:R-:W-:-:S04]  /*df20*/  I2FP.F32.U32 R2, R2 ;  /* 0x0000000200027245 */ /* 0x000fc80000201000 */
[----:B------:R-:W-:-:S04]  /*df30*/  F2FP.F16.F32.PACK_AB R3, RZ, R2 ;  /* 0x00000002ff03723e */ /* 0x000fc800000000ff */
[----:B------:R-:W-:-:S05]  /*df40*/  PRMT R3, R3, 0x5410, RZ ;  /* 0x0000541003037816 */ /* 0x000fca00000000ff */
[----:B------:R-:W-:Y:S01]  /*df50*/  STG.E desc[UR36][R16.64], R3 ;  /* 0x0000000310007986 */ /* 0x000fe2000c101924 */
[----:B------:R-:W-:Y:S05]  /*df60*/  EXIT ;  /* 0x000000000000794d */ /* 0x000fea0003800000 */
.L_x_2288:
[----:B------:R-:W1:Y:S02]  /*df70*/  I2F.F64.U32 R2, R2 ;  /* 0x0000000200027312 */ /* 0x000e640000201800 */
[----:B-1----:R-:W-:Y:S01]  /*df80*/  STG.E.64 desc[UR36][R16.64], R2 ;  /* 0x0000000210007986 */ /* 0x002fe2000c101b24 */
[----:B------:R-:W-:Y:S05]  /*df90*/  EXIT ;  /* 0x000000000000794d */ /* 0x000fea0003800000 */
.L_x_2279:
        /* <DEDUP_REMOVED lines=12> */
.L_x_2293:
        /* <DEDUP_REMOVED lines=16> */
.L_x_2296:
[----:B------:R-:W-:-:S07]  /*e160*/  PRMT R8, R0, 0x7610, R8 ;  /* 0x0000761000087816 */ /* 0x000fce0000000008 */
.L_x_2295:
[----:B------:R-:W-:Y:S05]  /*e170*/  BSYNC.RECONVERGENT B0 ;  /* 0x0000000000007941 */ /* 0x000fea0003800200 */
.L_x_2294:
[----:B------:R-:W-:Y:S01]  /*e180*/  STG.E.U8 desc[UR36][R16.64], R8 ;  /* 0x0000000810007986 */ /* 0x000fe2000c101124 */
[----:B------:R-:W-:Y:S05]  /*e190*/  EXIT ;  /* 0x000000000000794d */ /* 0x000fea0003800000 */
.L_x_2292:
        /* <DEDUP_REMOVED lines=16> */
.L_x_2299:
[----:B------:R-:W-:-:S07]  /*e2a0*/  PRMT R8, R0, 0x7610, R8 ;  /* 0x0000761000087816 */ /* 0x000fce0000000008 */
.L_x_2298:
[----:B------:R-:W-:Y:S05]  /*e2b0*/  BSYNC.RECONVERGENT B0 ;  /* 0x0000000000007941 */ /* 0x000fea0003800200 */
.L_x_2297:
[----:B------:R-:W-:Y:S01]  /*e2c0*/  STG.E.U8 desc[UR36][R16.64], R8 ;  /* 0x0000000810007986 */ /* 0x000fe2000c101124 */
[----:B------:R-:W-:Y:S05]  /*e2d0*/  EXIT ;  /* 0x000000000000794d */ /* 0x000fea0003800000 */
.L_x_2291:
        /* <DEDUP_REMOVED lines=21> */
.L_x_2301:
[----:B------:R-:W-:-:S05]  /*e430*/  IMAD.MOV.U32 R3, RZ, RZ, RZ ;  /* 0x000000ffff037224 */ /* 0x000fca00078e00ff */
[----:B------:R-:W-:Y:S01]  /*e440*/  STG.E.64 desc[UR36][R16.64], R2 ;  /* 0x0000000210007986 */ /* 0x000fe2000c101b24 */
[----:B------:R-:W-:Y:S05]  /*e450*/  EXIT ;  /* 0x000000000000794d */ /* 0x000fea0003800000 */
.L_x_2300:
[----:B------:R-:W-:Y:S01]  /*e460*/  STG.E desc[UR36][R16.64], R2 ;  /* 0x0000000210007986 */ /* 0x000fe2000c101924 */
[----:B------:R-:W-:Y:S05]  /*e470*/  EXIT ;  /* 0x000000000000794d */ /* 0x000fea0003800000 */
.L_x_2290:
        /* <DEDUP_REMOVED lines=8> */
.L_x_2303:
[----:B------:R-:W-:Y:S01]  /*e500*/  CS2R R6, SRZ ;  /* 0x0000000000067805 */ /* 0x000fe2000001ff00 */
[----:B0-----:R-:W0:Y:S04]  /*e510*/  I2F.F64.U32 R4, R2 ;  /* 0x0000000200047312 */ /* 0x001e280000201800 */
[----:B0-----:R-:W-:Y:S01]  /*e520*/  STG.E.128 desc[UR36][R16.64], R4 ;  /* 0x0000000410007986 */ /* 0x001fe2000c101d24 */
[----:B------:R-:W-:Y:S05]  /*e530*/  EXIT ;  /* 0x000000000000794d */ /* 0x000fea0003800000 */
.L_x_2302:
[----:B------:R-:W-:-:S09]  /*e540*/  UISETP.NE.AND UP0, UPT, UR4, 0xf, UPT ;  /* 0x0000000f0400788c */ /* 0x000fd2000bf05270 */
[----:B------:R-:W-:Y:S05]  /*e550*/  BRA.U !UP0, `(.L_x_2304) ;  /* 0x0000000108d47547 */ /* 0x000fea000b800000 */
[----:B------:R-:W-:-:S09]  /*e560*/  UISETP.NE.AND UP0, UPT, UR4, 0x17, UPT ;  /* 0x000000170400788c */ /* 0x000fd2000bf05270 */
[----:B------:R-:W-:Y:S05]  /*e570*/  BRA.U !UP0, `(.L_x_2305) ;  /* 0x0000000108847547 */ /* 0x000fea000b800000 */
[----:B------:R-:W-:-:S09]  /*e580*/  UISETP.NE.AND UP0, UPT, UR4, 0x18, UPT ;  /* 0x000000180400788c */ /* 0x000fd2000bf05270 */
[----:B------:R-:W-:Y:S05]  /*e590*/  BRA.U !UP0, `(.L_x_2306) ;  /* 0x0000000108447547 */ /* 0x000fea000b800000 */
.L_x_2283:
        /* <DEDUP_REMOVED lines=16> */
.L_x_2307:
[----:B------:R-:W-:Y:S05]  /*e6a0*/  EXIT ;  /* 0x000000000000794d */ /* 0x000fea0003800000 */
.L_x_2306:
[----:B0-----:R-:W-:Y:S01]  /*e6b0*/  I2FP.F32.U32 R5, R2 ;  /* 0x0000000200057245 */ /* 0x001fe20000201000 */
        /* <DEDUP_REMOVED lines=10> */
.L_x_2309:
[----:B------:R-:W-:Y:S05]  /*e760*/  BSYNC.RECONVERGENT B0 ;  /* 0x0000000000007941 */ /* 0x000fea0003800200 */
.L_x_2308:
[----:B------:R-:W-:Y:S01]  /*e770*/  STG.E.U8 desc[UR36][R16.64], R3 ;  /* 0x0000000310007986 */ /* 0x000fe2000c101124 */
[----:B------:R-:W-:Y:S05]  /*e780*/  EXIT ;  /* 0x000000000000794d */ /* 0x000fea0003800000 */
.L_x_2305:
        /* <DEDUP_REMOVED lines=13> */
.L_x_2310:
[----:B------:R-:W-:Y:S01]  /*e860*/  IMAD.MOV.U32 R3, RZ, RZ, 0x7f ;  /* 0x0000007fff037424 */ /* 0x000fe200078e00ff */
[----:B------:R-:W-:-:S04]  /*e870*/  ISETP.GT.U32.AND P0, PT, R5, 0x7f800000, PT ;  /* 0x7f8000000500780c */ /* 0x000fc80003f04070 */
[----:B------:R-:W-:-:S05]  /*e880*/  SEL R3, R3, 0x7c, P0 ;  /* 0x0000007c03037807 */ /* 0x000fca0000000000 */
[----:B------:R-:W-:Y:S01]  /*e890*/  STG.E.U8 desc[UR36][R16.64], R3 ;  /* 0x0000000310007986 */ /* 0x000fe2000c101124 */
[----:B------:R-:W-:Y:S05]  /*e8a0*/  EXIT ;  /* 0x000000000000794d */ /* 0x000fea0003800000 */
.L_x_2304:
[----:B------:R-:W-:-:S04]  /*e8b0*/  I2FP.F32.U32 R0, R2 ;  /* 0x0000000200007245 */ /* 0x000fc80000201000 */
[----:B------:R-:W-:-:S05]  /*e8c0*/  F2FP.BF16.F32.PACK_AB R0, RZ, R0 ;  /* 0x00000000ff00723e */ /* 0x000fca00000010ff */
[----:B------:R-:W-:Y:S01]  /*e8d0*/  STG.E.U16 desc[UR36][R16.64], R0 ;  /* 0x0000000010007986 */ /* 0x000fe2000c101524 */
[----:B------:R-:W-:Y:S05]  /*e8e0*/  EXIT ;  /* 0x000000000000794d */ /* 0x000fea0003800000 */
.L_x_2311:
        /* <DEDUP_REMOVED lines=9> */
.L_x_42709:


//--------------------- .text._ZN2at6native27unrolled_elementwise_kernelINS0_13BinaryFunctorIbbbZZZNS0_23logical_xor_kernel_cudaERNS_14TensorIteratorEENKUlvE0_clEvENKUlvE7_clEvEUlbbE_EESt5arrayIPcLm3EELi4E23TrivialOffsetCalculatorILi2EjESC_ILi1EjENS0_6memory12LoadWithCastILi2EEENSF_13StoreWithCastILi1EEEEEviT_T0_T2_T3_T4_T5_ --------------------------
	.section	.text._ZN2at6native27unrolled_elementwise_kernelINS0_13BinaryFunctorIbbbZZZNS0_23logical_xor_kernel_cudaERNS_14TensorIteratorEENKUlvE0_clEvENKUlvE7_clEvEUlbbE_EESt5arrayIPcLm3EELi4E23TrivialOffsetCalculatorILi2EjESC_ILi1EjENS0_6memory12LoadWithCastILi2EEENSF_13StoreWithCastILi1EEEEEviT_T0_T2_T3_T4_T5_,"ax",@progbits
	.align	128
        .global         _ZN2at6native27unrolled_elementwise_kernelINS0_13BinaryFunctorIbbbZZZNS0_23logical_xor_kernel_cudaERNS_14TensorIteratorEENKUlvE0_clEvENKUlvE7_clEvEUlbbE_EESt5arrayIPcLm3EELi4E23TrivialOffsetCalculatorILi2EjESC_ILi1EjENS0_6memory12LoadWithCastILi2EEENSF_13StoreWithCastILi1EEEEEviT_T0_T2_T3_T4_T5_
        .type           _ZN2at6native27unrolled_elementwise_kernelINS0_13BinaryFunctorIbbbZZZNS0_23logical_xor_kernel_cudaERNS_14TensorIteratorEENKUlvE0_clEvENKUlvE7_clEvEUlbbE_EESt5arrayIPcLm3EELi4E23TrivialOffsetCalculatorILi2EjESC_ILi1EjENS0_6memory12LoadWithCastILi2EEENSF_13StoreWithCastILi1EEEEEviT_T0_T2_T3_T4_T5_,@function
        .size           _ZN2at6native27unrolled_elementwise_kernelINS0_13BinaryFunctorIbbbZZZNS0_23logical_xor_kernel_cudaERNS_14TensorIteratorEENKUlvE0_clEvENKUlvE7_clEvEUlbbE_EESt5arrayIPcLm3EELi4E23TrivialOffsetCalculatorILi2EjESC_ILi1EjENS0_6memory12LoadWithCastILi2EEENSF_13StoreWithCastILi1EEEEEviT_T0_T2_T3_T4_T5_,(.L_x_42710 - _ZN2at6native27unrolled_elementwise_kernelINS0_13BinaryFunctorIbbbZZZNS0_23logical_xor_kernel_cudaERNS_14TensorIteratorEENKUlvE0_clEvENKUlvE7_clEvEUlbbE_EESt5arrayIPcLm3EELi4E23TrivialOffsetCalculatorILi2EjESC_ILi1EjENS0_6memory12LoadWithCastILi2EEENSF_13StoreWithCastILi1EEEEEviT_T0_T2_T3_T4_T5_)
        .other          _ZN2at6native27unrolled_elementwise_kernelINS0_13BinaryFunctorIbbbZZZNS0_23logical_xor_kernel_cudaERNS_14TensorIteratorEENKUlvE0_clEvENKUlvE7_clEvEUlbbE_EESt5arrayIPcLm3EELi4E23TrivialOffsetCalculatorILi2EjESC_ILi1EjENS0_6memory12LoadWithCastILi2EEENSF_13StoreWithCastILi1EEEEEviT_T0_T2_T3_T4_T5_,@"STO_CUDA_ENTRY STV_DEFAULT"
_ZN2at6native27unrolled_elementwise_kernelINS0_13BinaryFunctorIbbbZZZNS0_23logical_xor_kernel_cudaERNS_14TensorIteratorEENKUlvE0_clEvENKUlvE7_clEvEUlbbE_EESt5arrayIPcLm3EELi4E23TrivialOffsetCalculatorILi2EjESC_ILi1EjENS0_6memory12LoadWithCastILi2EEENSF_13StoreWithCastILi1EEEEEviT_T0_T2_T3_T4_T5_:
.text._ZN2at6native27unrolled_elementwise_kernelINS0_13BinaryFunctorIbbbZZZNS0_23logical_xor_kernel_cudaERNS_14TensorIteratorEENKUlvE0_clEvENKUlvE7_clEvEUlbbE_EESt5arrayIPcLm3EELi4E23TrivialOffsetCalculatorILi2EjESC_ILi1EjENS0_6memory12LoadWithCastILi2EEENSF_13StoreWithCastILi1EEEEEviT_T0_T2_T3_T4_T5_:
[----:B------:R-:W0:Y:S01]  /*0000*/  LDC R1, c[0x0][0x37c] ;  /* 0x0000df00ff017b82 */ /* 0x000e220000000800 */
[----:B------:R-:W1:Y:S07]  /*0010*/  S2R R2, SR_CTAID.X ;  /* 0x0000000000027919 */ /* 0x000e6e0000002500 */
[----:B------:R-:W1:Y:S01]  /*0020*/  LDC R3, c[0x0][0x380] ;  /* 0x0000e000ff037b82 */ /* 0x000e620000000800 */
[----:B------:R-:W-:Y:S01]  /*0030*/  PLOP3.LUT P2, PT, PT, PT, PT, 0x8, 0x80 ;  /* 0x000000000080781c */ /* 0x000fe20003f4e170 */
[----:B------:R-:W2:Y:S01]  /*0040*/  LDCU.64 UR36, c[0x0][0x358] ;  /* 0x00006b00ff2477ac */ /* 0x000ea20008000a00 */
[----:B------:R-:W3:Y:S01]  /*0050*/  S2R R23, SR_TID.X ;  /* 0x0000000000177919 */ /* 0x000ee20000002100 */
[----:B------:R-:W-:Y:S01]  /*0060*/  PLOP3.LUT P1, PT, PT, PT, PT, 0x8, 0x80 ;  /* 0x000000000080781c */ /* 0x000fe20003f2e170 */
[----:B------:R-:W-:Y:S01]  /*0070*/  BSSY.RECONVERGENT B7, `(.L_x_2312) ;  /* 0x0000189000077945 */ /* 0x000fe20003800200 */
[----:B------:R-:W4:Y:S01]  /*0080*/  LDCU.U8 UR38, c[0x0][0x3a4] ;  /* 0x00007480ff2677ac */ /* 0x000f220008000000 */
[----:B------:R-:W-:-:S02]  /*0090*/  P2R R22, PR, RZ, 0x4 ;  /* 0x00000004ff167803 */ /* 0x000fc40000000000 */
[----:B------:R-:W-:Y:S01]  /*00a0*/  P2R R18, PR, RZ, 0x2 ;  /* 0x00000002ff127803 */ /* 0x000fe20000000000 */
[----:B------:R-:W0:Y:S01]  /*00b0*/  LDCU.U8 UR39, c[0x0][0x3a5] ;  /* 0x000074a0ff2777ac */ /* 0x000e220008000000 */
[----:B-1----:R-:W-:Y:S02]  /*00c0*/  IMAD R16, R2, -0x200, R3 ;  /* 0xfffffe0002107824 */ /* 0x002fe400078e0203 */
        /* <DEDUP_REMOVED lines=25> */
.L_x_2318:
[----:B------:R-:W2:Y:S02]  /*0260*/  LDG.E.U8 R4, desc[UR36][R4.64] ;  /* 0x0000002404047981 */ /* 0x000ea4000c1e1100 */
[----:B--2---:R-:W-:-:S04]  /*0270*/  ISETP.NE.AND P0, PT, R4, RZ, PT ;  /* 0x000000ff0400720c */ /* 0x004fc80003f05270 */
[----:B------:R-:W-:Y:S01]  /*0280*/  P2R R22, PR, RZ, 0x1 ;  /* 0x00000001ff167803 */ /* 0x000fe20000000000 */
[----:B------:R-:W-:Y:S08]  /*0290*/  BRA `(.L_x_2320) ;  /* 0x0000000800947947 */ /* 0x000ff00003800000 */
.L_x_2317:
        /* <DEDUP_REMOVED lines=11> */
.L_x_2322:
[----:B------:R-:W2:Y:S02]  /*0350*/  LDG.E R4, desc[UR36][R4.64] ;  /* 0x0000002404047981 */ /* 0x000ea4000c1e1900 */
[----:B--2---:R-:W-:-:S04]  /*0360*/  ISETP.NE.AND P0, PT, R4, RZ, PT ;  /* 0x000000ff0400720c */ /* 0x004fc80003f05270 */
[----:B------:R-:W-:Y:S01]  /*0370*/  P2R R22, PR, RZ, 0x1 ;  /* 0x00000001ff167803 */ /* 0x000fe20000000000 */
[----:B------:R-:W-:Y:S08]  /*0380*/  BRA `(.L_x_2320) ;  /* 0x0000000800587947 */ /* 0x000ff00003800000 */
.L_x_2321:
[----:B------:R-:W2:Y:S02]  /*0390*/  LDG.E.U16 R4, desc[UR36][R4.64] ;  /* 0x0000002404047981 */ /* 0x000ea4000c1e1500 */
[----:B--2---:R-:W-:-:S04]  /*03a0*/  ISETP.NE.AND P0, PT, R4, RZ, PT ;  /* 0x000000ff0400720c */ /* 0x004fc80003f05270 */
[----:B------:R-:W-:Y:S01]  /*03b0*/  P2R R22, PR, RZ, 0x1 ;  /* 0x00000001ff167803 */ /* 0x000fe20000000000 */
[----:B------:R-:W-:Y:S08]  /*03c0*/  BRA `(.L_x_2320) ;  /* 0x0000000800487947 */ /* 0x000ff00003800000 */
.L_x_2316:
        /* <DEDUP_REMOVED lines=10> */
.L_x_2324:
[----:B------:R-:W2:Y:S02]  /*0470*/  LDG.E.U16 R0, desc[UR36][R4.64] ;  /* 0x0000002404007981 */ /* 0x000ea4000c1e1500 */
[----:B--2---:R-:W-:-:S05]  /*0480*/  HADD2.F32 R0, -RZ, R0.H0_H0 ;  /* 0x20000000ff007230 */ /* 0x004fca0000004100 */
[----:B------:R-:W-:-:S04]  /*0490*/  FSETP.NEU.FTZ.AND P0, PT, R0, RZ, PT ;  /* 0x000000ff0000720b */ /* 0x000fc80003f1d000 */
[----:B------:R-:W-:Y:S01]  /*04a0*/  P2R R22, PR, RZ, 0x1 ;  /* 0x00000001ff167803 */ /* 0x000fe20000000000 */
[----:B------:R-:W-:Y:S08]  /*04b0*/  BRA `(.L_x_2320) ;  /* 0x00000008000c7947 */ /* 0x000ff00003800000 */
.L_x_2323:
        /* <DEDUP_REMOVED lines=12> */
.L_x_2326:
        /* <DEDUP_REMOVED lines=10> */
.L_x_2325:
[----:B------:R-:W2:Y:S02]  /*0620*/  LDG.E.64 R4, desc[UR36][R4.64] ;  /* 0x0000002404047981 */ /* 0x000ea4000c1e1b00 */
[----:B--2---:R-:W0:Y:S02]  /*0630*/  DSETP.NEU.AND P0, PT, R4, RZ, PT ;  /* 0x000000ff0400722a */ /* 0x004e240003f0d000 */
[----:B0-----:R-:W-:Y:S01]  /*0640*/  P2R R22, PR, RZ, 0x1 ;  /* 0x00000001ff167803 */ /* 0x001fe20000000000 */
[----:B------:R-:W-:Y:S06]  /*0650*/  BRA `(.L_x_2320) ;  /* 0x0000000400a47947 */ /* 0x000fec0003800000 */
.L_x_2315:
        /* <DEDUP_REMOVED lines=12> */
.L_x_2329:
        /* <DEDUP_REMOVED lines=9> */
.L_x_2328:
        /* <DEDUP_REMOVED lines=10> */
.L_x_2331:
        /* <DEDUP_REMOVED lines=12> */
.L_x_2330:
[----:B------:R-:W2:Y:S02]  /*0910*/  LDG.E.U16 R0, desc[UR36][R4.64] ;  /* 0x0000002404007981 */ /* 0x000ea4000c1e1500 */
[----:B--2---:R-:W-:-:S05]  /*0920*/  IMAD.U32 R0, R0, 0x10000, RZ ;  /* 0x0001000000007824 */ /* 0x004fca00078e00ff */
[----:B------:R-:W-:-:S04]  /*0930*/  FSETP.NEU.FTZ.AND P0, PT, R0, RZ, PT ;  /* 0x000000ff0000720b */ /* 0x000fc80003f1d000 */
[----:B------:R-:W-:Y:S01]  /*0940*/  P2R R22, PR, RZ, 0x1 ;  /* 0x00000001ff167803 */ /* 0x000fe20000000000 */
[----:B------:R-:W-:Y:S08]  /*0950*/  BRA `(.L_x_2320) ;  /* 0x0000000000e47947 */ /* 0x000ff00003800000 */
.L_x_2327:
        /* <DEDUP_REMOVED lines=12> */
.L_x_2334:
[----:B------:R-:W2:Y:S02]  /*0a20*/  LDG.E.U8 R4, desc[UR36][R4.64] ;  /* 0x0000002404047981 */ /* 0x000ea4000c1e1100 */
[----:B--2---:R-:W-:-:S04]  /*0a30*/  ISETP.NE.AND P0, PT, R4, RZ, PT ;  /* 0x000000ff0400720c */ /* 0x004fc80003f05270 */
[----:B------:R-:W-:Y:S01]  /*0a40*/  P2R R22, PR, RZ, 0x1 ;  /* 0x00000001ff167803 */ /* 0x000fe20000000000 */
[----:B------:R-:W-:Y:S08]  /*0a50*/  BRA `(.L_x_2320) ;  /* 0x0000000000a47947 */ /* 0x000ff00003800000 */
.L_x_2333:
[----:B------:R-:W2:Y:S02]  /*0a60*/  LDG.E.U8 R4, desc[UR36][R4.64] ;  /* 0x0000002404047981 */ /* 0x000ea4000c1e1100 */
[----:B--2---:R-:W-:-:S04]  /*0a70*/  ISETP.NE.AND P0, PT, R4, RZ, PT ;  /* 0x000000ff0400720c */ /* 0x004fc80003f05270 */
[----:B------:R-:W-:Y:S01]  /*0a80*/  P2R R22, PR, RZ, 0x1 ;  /* 0x00000001ff167803 */ /* 0x000fe20000000000 */
[----:B------:R-:W-:Y:S08]  /*0a90*/  BRA `(.L_x_2320) ;  /* 0x0000000000947947 */ /* 0x000ff00003800000 */
.L_x_2332:
[----:B------:R-:W-:-:S09]  /*0aa0*/  UISETP.NE.AND UP0, UPT, UR4, 0x1c, UPT ;  /* 0x0000001c0400788c */ /* 0x000fd2000bf05270 */
[----:B------:R-:W-:Y:S05]  /*0ab0*/  BRA.U !UP0, `(.L_x_2335) ;  /* 0x0000000108807547 */ /* 0x000fea000b800000 */
[----:B------:R-:W-:-:S09]  /*0ac0*/  UISETP.NE.AND UP0, UPT, UR4, 0x1d, UPT ;  /* 0x0000001d0400788c */ /* 0x000fd2000bf05270 */
[----:B------:R-:W-:Y:S05]  /*0ad0*/  BRA.U !UP0, `(.L_x_2336) ;  /* 0x0000000108647547 */ /* 0x000fea000b800000 */
[----:B------:R-:W-:-:S09]  /*0ae0*/  UISETP.NE.AND UP0, UPT, UR4, 0x2c, UPT ;  /* 0x0000002c0400788c */ /* 0x000fd2000bf05270 */
[----:B------:R-:W-:Y:S05]  /*0af0*/  BRA.U !UP0, `(.L_x_2337) ;  /* 0x00000001084c7547 */ /* 0x000fea000b800000 */
.L_x_2319:
        /* <DEDUP_REMOVED lines=16> */
.L_x_2338:
[----:B------:R-:W-:-:S04]  /*0c00*/  PLOP3.LUT P0, PT, PT, PT, PT, 0x8, 0x80 ;  /* 0x000000000080781c */ /* 0x000fc80003f0e170 */
[----:B------:R-:W-:Y:S01]  /*0c10*/  P2R R22, PR, RZ, 0x1 ;  /* 0x00000001ff167803 */ /* 0x000fe20000000000 */
[----:B------:R-:W-:Y:S08]  /*0c20*/  BRA `(.L_x_2320) ;  /* 0x0000000000307947 */ /* 0x000ff00003800000 */
.L_x_2337:
[----:B------:R-:W2:Y:S02]  /*0c30*/  LDG.E.U8 R4, desc[UR36][R4.64] ;  /* 0x0000002404047981 */ /* 0x000ea4000c1e1100 */
[----:B--2---:R-:W-:-:S04]  /*0c40*/  ISETP.NE.AND P0, PT, R4, RZ, PT ;  /* 0x000000ff0400720c */ /* 0x004fc80003f05270 */
[----:B------:R-:W-:Y:S01]  /*0c50*/  P2R R22, PR, RZ, 0x1 ;  /* 0x00000001ff167803 */ /* 0x000fe20000000000 */
[----:B------:R-:W-:Y:S08]  /*0c60*/  BRA `(.L_x_2320) ;  /* 0x0000000000207947 */ /* 0x000ff00003800000 */
.L_x_2336:
[----:B------:R-:W2:Y:S02]  /*0c70*/  LDG.E.64 R4, desc[UR36][R4.64] ;  /* 0x0000002404047981 */ /* 0x000ea4000c1e1b00 */
[----:B--2---:R-:W-:-:S04]  /*0c80*/  ISETP.NE.U32.AND P0, PT, R4, RZ, PT ;  /* 0x000000ff0400720c */ /* 0x004fc80003f05070 */
[----:B------:R-:W-:-:S04]  /*0c90*/  ISETP.NE.AND.EX P0, PT, R5, RZ, PT, P0 ;  /* 0x000000ff0500720c */ /* 0x000fc80003f05300 */
[----:B------:R-:W-:Y:S01]  /*0ca0*/  P2R R22, PR, RZ, 0x1 ;  /* 0x00000001ff167803 */ /* 0x000fe20000000000 */
[----:B------:R-:W-:Y:S08]  /*0cb0*/  BRA `(.L_x_2320) ;  /* 0x00000000000c7947 */ /* 0x000ff00003800000 */
.L_x_2335:
[----:B------:R-:W2:Y:S02]  /*0cc0*/  LDG.E R4, desc[UR36][R4.64] ;  /* 0x0000002404047981 */ /* 0x000ea4000c1e1900 */
[----:B--2---:R-:W-:-:S04]  /*0cd0*/  ISETP.NE.AND P0, PT, R4, RZ, PT ;  /* 0x000000ff0400720c */ /* 0x004fc80003f05270 */
[----:B------:R-:W-:-:S09]  /*0ce0*/  P2R R22, PR, RZ, 0x1 ;  /* 0x00000001ff167803 */ /* 0x000fd20000000000 */
.L_x_2320:
[----:B------:R-:W-:Y:S05]  /*0cf0*/  BSYNC.RECONVERGENT B6 ;  /* 0x0000000000067941 */ /* 0x000fea0003800200 */
.L_x_2314:
[----:B------:R-:W0:Y:S01]  /*0d00*/  LDC.64 R4, c[0x0][0x398] ;  /* 0x0000e600ff047b82 */ /* 0x000e220000000a00 */
[----:B------:R-:W1:Y:S01]  /*0d10*/  LDCU UR5, c[0x0][0x3ac] ;  /* 0x00007580ff0577ac */ /* 0x000e620008000800 */
        /* <DEDUP_REMOVED lines=19> */
.L_x_2343:
[----:B------:R-:W2:Y:S02]  /*0e50*/  LDG.E.U8 R4, desc[UR36][R4.64] ;  /* 0x0000002404047981 */ /* 0x000ea4000c1e1100 */
[----:B--2---:R-:W-:-:S04]  /*0e60*/  ISETP.NE.AND P0, PT, R4, RZ, PT ;  /* 0x000000ff0400720c */ /* 0x004fc80003f05270 */
[----:B------:R-:W-:Y:S01]  /*0e70*/  P2R R18, PR, RZ, 0x1 ;  /* 0x00000001ff127803 */ /* 0x000fe20000000000 */
[----:B------:R-:W-:Y:S08]  /*0e80*/  BRA `(.L_x_2345) ;  /* 0x0000000800947947 */ /* 0x000ff00003800000 */
.L_x_2342:
        /* <DEDUP_REMOVED lines=11> */
.L_x_2347:
[----:B------:R-:W2:Y:S02]  /*0f40*/  LDG.E R4, desc[UR36][R4.64] ;  /* 0x0000002404047981 */ /* 0x000ea4000c1e1900 */
[----:B--2---:R-:W-:-:S04]  /*0f50*/  ISETP.NE.AND P0, PT, R4, RZ, PT ;  /* 0x000000ff0400720c */ /* 0x004fc80003f05270 */
[----:B------:R-:W-:Y:S01]  /*0f60*/  P2R R18, PR, RZ, 0x1 ;  /* 0x00000001ff127803 */ /* 0x000fe20000000000 */
[----:B------:R-:W-:Y:S08]  /*0f70*/  BRA `(.L_x_2345) ;  /* 0x0000000800587947 */ /* 0x000ff00003800000 */
.L_x_2346:
[----:B------:R-:W2:Y:S02]  /*0f80*/  LDG.E.U16 R4, desc[UR36][R4.64] ;  /* 0x0000002404047981 */ /* 0x000ea4000c1e1500 */
[----:B--2---:R-:W-:-:S04]  /*0f90*/  ISETP.NE.AND P0, PT, R4, RZ, PT ;  /* 0x000000ff0400720c */ /* 0x004fc80003f05270 */
[----:B------:R-:W-:Y:S01]  /*0fa0*/  P2R R18, PR, RZ, 0x1 ;  /* 0x00000001ff127803 */ /* 0x000fe20000000000 */
[----:B------:R-:W-:Y:S08]  /*0fb0*/  BRA `(.L_x_2345) ;  /* 0x0000000800487947 */ /* 0x000ff00003800000 */
.L_x_2341:
        /* <DEDUP_REMOVED lines=10> */
.L_x_2349:
[----:B------:R-:W2:Y:S02]  /*1060*/  LDG.E.U16 R0, desc[UR36][R4.64] ;  /* 0x0000002404007981 */ /* 0x000ea4000c1e1500 */
[----:B--2---:R-:W-:-:S05]  /*1070*/  HADD2.F32 R0, -RZ, R0.H0_H0 ;  /* 0x20000000ff007230 */ /* 0x004fca0000004100 */
[----:B------:R-:W-:-:S04]  /*1080*/  FSETP.NEU.FTZ.AND P0, PT, R0, RZ, PT ;  /* 0x000000ff0000720b */ /* 0x000fc80003f1d000 */
[----:B------:R-:W-:Y:S01]  /*1090*/  P2R R18, PR, RZ, 0x1 ;  /* 0x00000001ff127803 */ /* 0x000fe20000000000 */
[----:B------:R-:W-:Y:S08]  /*10a0*/  BRA `(.L_x_2345) ;  /* 0x00000008000c7947 */ /* 0x000ff00003800000 */
.L_x_2348:
        /* <DEDUP_REMOVED lines=12> */
.L_x_2351:
        /* <DEDUP_REMOVED lines=10> */
.L_x_2350:
[----:B------:R-:W2:Y:S02]  /*1210*/  LDG.E.64 R4, desc[UR36][R4.64] ;  /* 0x0000002404047981 */ /* 0x000ea4000c1e1b00 */
[----:B--2---:R-:W0:Y:S02]  /*1220*/  DSETP.NEU.AND P0, PT, R4, RZ, PT ;  /* 0x000000ff0400722a */ /* 0x004e240003f0d000 */
[----:B0-----:R-:W-:Y:S01]  /*1230*/  P2R R18, PR, RZ, 0x1 ;  /* 0x00000001ff127803 */ /* 0x001fe20000000000 */
[----:B------:R-:W-:Y:S06]  /*1240*/  BRA `(.L_x_2345) ;  /* 0x0000000400a47947 */ /* 0x000fec0003800000 */
.L_x_2340:
        /* <DEDUP_REMOVED lines=12> */
.L_x_2354:
        /* <DEDUP_REMOVED lines=9> */
.L_x_2353:
        /* <DEDUP_REMOVED lines=10> */
.L_x_2356:
        /* <DEDUP_REMOVED lines=12> */
.L_x_2355:
[----:B------:R-:W2:Y:S02]  /*1500*/  LDG.E.U16 R0, desc[UR36][R4.64] ;  /* 0x0000002404007981 */ /* 0x000ea4000c1e1500 */
[----:B--2---:R-:W-:-:S05]  /*1510*/  IMAD.U32 R0, R0, 0x10000, RZ ;  /* 0x0001000000007824 */ /* 0x004fca00078e00ff */
[----:B------:R-:W-:-:S04]  /*1520*/  FSETP.NEU.FTZ.AND P0, PT, R0, RZ, PT ;  /* 0x000000ff0000720b */ /* 0x000fc80003f1d000 */
[----:B------:R-:W-:Y:S01]  /*1530*/  P2R R18, PR, RZ, 0x1 ;  /* 0x00000001ff127803 */ /* 0x000fe20000000000 */
[----:B------:R-:W-:Y:S08]  /*1540*/  BRA `(.L_x_2345) ;  /* 0x0000000000e47947 */ /* 0x000ff00003800000 */
.L_x_2352:
        /* <DEDUP_REMOVED lines=12> */
.L_x_2359:
[----:B------:R-:W2:Y:S02]  /*1610*/  LDG.E.U8 R4, desc[UR36][R4.64] ;  /* 0x0000002404047981 */ /* 0x000ea4000c1e1100 */
[----:B--2---:R-:W-:-:S04]  /*1620*/  ISETP.NE.AND P0, PT, R4, RZ, PT ;  /* 0x000000ff0400720c */ /* 0x004fc80003f05270 */
[----:B------:R-:W-:Y:S01]  /*1630*/  P2R R18, PR, RZ, 0x1 ;  /* 0x00000001ff127803 */ /* 0x000fe20000000000 */
[----:B------:R-:W-:Y:S08]  /*1640*/  BRA `(.L_x_2345) ;  /* 0x0000000000a47947 */ /* 0x000ff00003800000 */
.L_x_2358:
[----:B------:R-:W2:Y:S02]  /*1650*/  LDG.E.U8 R4, desc[UR36][R4.64] ;  /* 0x0000002404047981 */ /* 0x000ea4000c1e1100 */
[----:B--2---:R-:W-:-:S04]  /*1660*/  ISETP.NE.AND P0, PT, R4, RZ, PT ;  /* 0x000000ff0400720c */ /* 0x004fc80003f05270 */
[----:B------:R-:W-:Y:S01]  /*1670*/  P2R R18, PR, RZ, 0x1 ;  /* 0x00000001ff127803 */ /* 0x000fe20000000000 */
[----:B------:R-:W-:Y:S08]  /*1680*/  BRA `(.L_x_2345) ;  /* 0x0000000000947947 */ /* 0x000ff00003800000 */
.L_x_2357:
[----:B------:R-:W-:-:S09]  /*1690*/  UISETP.NE.AND UP0, UPT, UR4, 0x1c, UPT ;  /* 0x0000001c0400788c */ /* 0x000fd2000bf05270 */
[----:B------:R-:W-:Y:S05]  /*16a0*/  BRA.U !UP0, `(.L_x_2360) ;  /* 0x0000000108807547 */ /* 0x000fea000b800000 */
[----:B------:R-:W-:-:S09]  /*16b0*/  UISETP.NE.AND UP0, UPT, UR4, 0x1d, UPT ;  /* 0x0000001d0400788c */ /* 0x000fd2000bf05270 */
[----:B------:R-:W-:Y:S05]  /*16c0*/  BRA.U !UP0, `(.L_x_2361) ;  /* 0x0000000108647547 */ /* 0x000fea000b800000 */
[----:B------:R-:W-:-:S09]  /*16d0*/  UISETP.NE.AND UP0, UPT, UR4, 0x2c, UPT ;  /* 0x0000002c0400788c */ /* 0x000fd2000bf05270 */
[----:B------:R-:W-:Y:S05]  /*16e0*/  BRA.U !UP0, `(.L_x_2362) ;  /* 0x00000001084c7547 */ /* 0x000fea000b800000 */
.L_x_2344:
        /* <DEDUP_REMOVED lines=16> */
.L_x_2363:
[----:B------:R-:W-:-:S04]  /*17f0*/  PLOP3.LUT P0, PT, PT, PT, PT, 0x8, 0x80 ;  /* 0x000000000080781c */ /* 0x000fc80003f0e170 */
[----:B------:R-:W-:Y:S01]  /*1800*/  P2R R18, PR, RZ, 0x1 ;  /* 0x00000001ff127803 */ /* 0x000fe20000000000 */
[----:B------:R-:W-:Y:S08]  /*1810*/  BRA `(.L_x_2345) ;  /* 0x0000000000307947 */ /* 0x000ff00003800000 */
.L_x_2362:
[----:B------:R-:W2:Y:S02]  /*1820*/  LDG.E.U8 R4, desc[UR36][R4.64] ;  /* 0x0000002404047981 */ /* 0x000ea4000c1e1100 */
[----:B--2---:R-:W-:-:S04]  /*1830*/  ISETP.NE.AND P0, PT, R4, RZ, PT ;  /* 0x000000ff0400720c */ /* 0x004fc80003f05270 */
[----:B------:R-:W-:Y:S01]  /*1840*/  P2R R18, PR, RZ, 0x1 ;  /* 0x00000001ff127803 */ /* 0x000fe20000000000 */
[----:B------:R-:W-:Y:S08]  /*1850*/  BRA `(.L_x_2345) ;  /* 0x0000000000207947 */ /* 0x000ff00003800000 */
.L_x_2361:
[----:B------:R-:W2:Y:S02]  /*1860*/  LDG.E.64 R4, desc[UR36][R4.64] ;  /* 0x0000002404047981 */ /* 0x000ea4000c1e1b00 */
[----:B--2---:R-:W-:-:S04]  /*1870*/  ISETP.NE.U32.AND P0, PT, R4, RZ, PT ;  /* 0x000000ff0400720c */ /* 0x004fc80003f05070 */
[----:B------:R-:W-:-:S04]  /*1880*/  ISETP.NE.AND.EX P0, PT, R5, RZ, PT, P0 ;  /* 0x000000ff0500720c */ /* 0x000fc80003f05300 */
[----:B------:R-:W-:Y:S01]  /*1890*/  P2R R18, PR, RZ, 0x1 ;  /* 0x00000001ff127803 */ /* 0x000fe20000000000 */
[----:B------:R-:W-:Y:S08]  /*18a0*/  BRA `(.L_x_2345) ;  /* 0x00000000000c7947 */ /* 0x000ff00003800000 */
.L_x_2360:
[----:B------:R-:W2:Y:S02]  /*18b0*/  LDG.E R4, desc[UR36][R4.64] ;  /* 0x0000002404047981 */ /* 0x000ea4000c1e1900 */
[----:B--2---:R-:W-:-:S04]  /*18c0*/  ISETP.NE.AND P0, PT, R4, RZ, PT ;  /* 0x000000ff0400720c */ /* 0x004fc80003f05270 */
[----:B------:R-:W-:-:S09]  /*18d0*/  P2R R18, PR, RZ, 0x1 ;  /* 0x00000001ff127803 */ /* 0x000fd20000000000 */
.L_x_2345:
[----:B------:R-:W-:Y:S05]  /*18e0*/  BSYNC.RECONVERGENT B6 ;  /* 0x0000000000067941 */ /* 0x000fea0003800200 */
.L_x_2339:
[----:B------:R-:W-:-:S07]  /*18f0*/  VIADD R23, R17, 0x80 ;  /* 0x0000008011177836 */ /* 0x000fce0000000000 */
.L_x_2313:
[----:B------:R-:W-:Y:S05]  /*1900*/  BSYNC.RECONVERGENT B7 ;  /* 0x0000000000077941 */ /* 0x000fea0003800200 */
.L_x_2312:
[----:B------:R-:W-:Y:S01]  /*1910*/  ISETP.GE.AND P0, PT, R23, R16, PT ;  /* 0x000000101700720c */ /* 0x000fe20003f06270 */
[----:B------:R-:W-:Y:S01]  /*1920*/  BSSY.RECONVERGENT B7, `(.L_x_2364) ;  /* 0x0000186000077945 */ /* 0x000fe20003800200 */
[----:B------:R-:W-:Y:S02]  /*1930*/  PLOP3.LUT P2, PT, PT, PT, PT, 0x8, 0x80 ;  /* 0x000000000080781c */ /* 0x000fe40003f4e170 */
[----:B------:R-:W-:Y:S02]  /*1940*/  PLOP3.LUT P1, PT, PT, PT, PT, 0x8, 0x80 ;  /* 0x000000000080781c */ /* 0x000fe40003f2e170 */
[----:B------:R-:W-:Y:S02]  /*1950*/  P2R R19, PR, RZ, 0x4 ;  /* 0x00000004ff137803 */ /* 0x000fe40000000000 */
[----:B------:R-:W-:-:S05]  /*1960*/  P2R R24, PR, RZ, 0x2 ;  /* 0x00000002ff187803 */ /* 0x000fca0000000000 */
        /* <DEDUP_REMOVED lines=23> */
.L_x_2370:
[----:B------:R-:W2:Y:S02]  /*1ae0*/  LDG.E.U8 R4, desc[UR36][R4.64] ;  /* 0x0000002404047981 */ /* 0x000ea4000c1e1100 */
[----:B--2---:R-:W-:-:S04]  /*1af0*/  ISETP.NE.AND P0, PT, R4, RZ, PT ;  /* 0x000000ff0400720c */ /* 0x004fc80003f05270 */
[----:B------:R-:W-:Y:S01]  /*1b00*/  P2R R19, PR, RZ, 0x1 ;  /* 0x00000001ff137803 */ /* 0x000fe20000000000 */
[----:B------:R-:W-:Y:S08]  /*1b10*/  BRA `(.L_x_2372) ;  /* 0x0000000800947947 */ /* 0x000ff00003800000 */
.L_x_2369:
        /* <DEDUP_REMOVED lines=11> */
.L_x_2374:
[----:B------:R-:W2:Y:S02]  /*1bd0*/  LDG.E R4, desc[UR36][R4.64] ;  /* 0x0000002404047981 */ /* 0x000ea4000c1e1900 */
[----:B--2---:R-:W-:-:S04]  /*1be0*/  ISETP.NE.AND P0, PT, R4, RZ, PT ;  /* 0x000000ff0400720c */ /* 0x004fc80003f05270 */
[----:B------:R-:W-:Y:S01]  /*1bf0*/  P2R R19, PR, RZ, 0x1 ;  /* 0x00000001ff137803 */ /* 0x000fe20000000000 */
[----:B------:R-:W-:Y:S08]  /*1c00*/  BRA `(.L_x_2372) ;  /* 0x0000000800587947 */ /* 0x000ff00003800000 */
.L_x_2373:
[----:B------:R-:W2:Y:S02]  /*1c10*/  LDG.E.U16 R4, desc[UR36][R4.64] ;  /* 0x0000002404047981 */ /* 0x000ea4000c1e1500 */
[----:B--2---:R-:W-:-:S04]  /*1c20*/  ISETP.NE.AND P0, PT, R4, RZ, PT ;  /* 0x000000ff0400720c */ /* 0x004fc80003f05270 */
[----:B------:R-:W-:Y:S01]  /*1c30*/  P2R R19, PR, RZ, 0x1 ;  /* 0x00000001ff137803 */ /* 0x000fe20000000000 */
[----:B------:R-:W-:Y:S08]  /*1c40*/  BRA `(.L_x_2372) ;  /* 0x0000000800487947 */ /* 0x000ff00003800000 */
.L_x_2368:
        /* <DEDUP_REMOVED lines=10> */
.L_x_2376:
[----:B------:R-:W2:Y:S02]  /*1cf0*/  LDG.E.U16 R0, desc[UR36][R4.64] ;  /* 0x0000002404007981 */ /* 0x000ea4000c1e1500 */
[----:B--2---:R-:W-:-:S05]  /*1d00*/  HADD2.F32 R0, -RZ, R0.H0_H0 ;  /* 0x20000000ff007230 */ /* 0x004fca0000004100 */
[----:B------:R-:W-:-:S04]  /*1d10*/  FSETP.NEU.FTZ.AND P0, PT, R0, RZ, PT ;  /* 0x000000ff0000720b */ /* 0x000fc80003f1d000 */
[----:B------:R-:W-:Y:S01]  /*1d20*/  P2R R19, PR, RZ, 0x1 ;  /* 0x00000001ff137803 */ /* 0x000fe20000000000 */
[----:B------:R-:W-:Y:S08]  /*1d30*/  BRA `(.L_x_2372) ;  /* 0x00000008000c7947 */ /* 0x000ff00003800000 */
.L_x_2375:
        /* <DEDUP_REMOVED lines=12> */
.L_x_2378:
        /* <DEDUP_REMOVED lines=10> */
.L_x_2377:
[----:B------:R-:W2:Y:S02]  /*1ea0*/  LDG.E.64 R4, desc[UR36][R4.64] ;  /* 0x0000002404047981 */ /* 0x000ea4000c1e1b00 */
[----:B--2---:R-:W0:Y:S02]  /*1eb0*/  DSETP.NEU.AND P0, PT, R4, RZ, PT ;  /* 0x000000ff0400722a */ /* 0x004e240003f0d000 */
[----:B0-----:R-:W-:Y:S01]  /*1ec0*/  P2R R19, PR, RZ, 0x1 ;  /* 0x00000001ff137803 */ /* 0x001fe20000000000 */
[----:B------:R-:W-:Y:S06]  /*1ed0*/  BRA `(.L_x_2372) ;  /* 0x0000000400a47947 */ /* 0x000fec0003800000 */
.L_x_2367:
        /* <DEDUP_REMOVED lines=12> */
.L_x_2381:
        /* <DEDUP_REMOVED lines=9> */
.L_x_2380:
        /* <DEDUP_REMOVED lines=10> */
.L_x_2383:
        /* <DEDUP_REMOVED lines=12> */
.L_x_2382:
[----:B------:R-:W2:Y:S02]  /*2190*/  LDG.E.U16 R0, desc[UR36][R4.64] ;  /* 0x0000002404007981 */ /* 0x000ea4000c1e1500 */
[----:B--2---:R-:W-:-:S05]  /*21a0*/  IMAD.U32 R0, R0, 0x10000, RZ ;  /* 0x0001000000007824 */ /* 0x004fca00078e00ff */
[----:B------:R-:W-:-:S04]  /*21b0*/  FSETP.NEU.FTZ.AND P0, PT, R0, RZ, PT ;  /* 0x000000ff0000720b */ /* 0x000fc80003f1d000 */
[----:B------:R-:W-:Y:S01]  /*21c0*/  P2R R19, PR, RZ, 0x1 ;  /* 0x00000001ff137803 */ /* 0x000fe20000000000 */
[----:B------:R-:W-:Y:S08]  /*21d0*/  BRA `(.L_x_2372) ;  /* 0x0000000000e47947 */ /* 0x000ff00003800000 */
.L_x_2379:
        /* <DEDUP_REMOVED lines=12> */
.L_x_2386:
[----:B------:R-:W2:Y:S02]  /*22a0*/  LDG.E.U8 R4, desc[UR36][R4.64] ;  /* 0x0000002404047981 */ /* 0x000ea4000c1e1100 */
[----:B--2---:R-:W-:-:S04]  /*22b0*/  ISETP.NE.AND P0, PT, R4, RZ, PT ;  /* 0x000000ff0400720c */ /* 0x004fc80003f05270 */
[----:B------:R-:W-:Y:S01]  /*22c0*/  P2R R19, PR, RZ, 0x1 ;  /* 0x00000001ff137803 */ /* 0x000fe20000000000 */
[----:B------:R-:W-:Y:S08]  /*22d0*/  BRA `(.L_x_2372) ;  /* 0x0000000000a47947 */ /* 0x000ff00003800000 */
.L_x_2385:
[----:B------:R-:W2:Y:S02]  /*22e0*/  LDG.E.U8 R4, desc[UR36][R4.64] ;  /* 0x0000002404047981 */ /* 0x000ea4000c1e1100 */
[----:B--2---:R-:W-:-:S04]  /*22f0*/  ISETP.NE.AND P0, PT, R4, RZ, PT ;  /* 0x000000ff0400720c */ /* 0x004fc80003f05270 */
[----:B------:R-:W-:Y:S01]  /*2300*/  P2R R19, PR, RZ, 0x1 ;  /* 0x00000001ff137803 */ /* 0x000fe20000000000 */
[----:B------:R-:W-:Y:S08]  /*2310*/  BRA `(.L_x_2372) ;  /* 0x0000000000947947 */ /* 0x000ff00003800000 */
.L_x_2384:
        /* <DEDUP_REMOVED lines=10> */
.L_x_2371:
        /* <DEDUP_REMOVED lines=16> */
.L_x_2389:
[----:B------:R-:W-:-:S04]  /*24c0*/  PLOP3.LUT P0, PT, PT, PT, PT, 0x8, 0x80 ;  /* 0x000000000080781c */ /* 0x000fc80003f0e170 */
[----:B------:R-:W-:Y:S01]  /*24d0*/  P2R R19, PR, RZ, 0x1 ;  /* 0x00000001ff137803 */ /* 0x000fe20000000000 */
[----:B------:R-:W-:Y:S08]  /*24e0*/  BRA `(.L_x_2372) ;  /* 0x0000000000207947 */ /* 0x000ff00003800000 */
.L_x_2388:
[----:B------:R-:W2:Y:S02]  /*24f0*/  LDG.E.64 R4, desc[UR36][R4.64] ;  /* 0x0000002404047981 */ /* 0x000ea4000c1e1b00 */
[----:B--2---:R-:W-:-:S04]  /*2500*/  ISETP.NE.U32.AND P0, PT, R4, RZ, PT ;  /* 0x000000ff0400720c */ /* 0x004fc80003f05070 */
[----:B------:R-:W-:-:S04]  /*2510*/  ISETP.NE.AND.EX P0, PT, R5, RZ, PT, P0 ;  /* 0x000000ff0500720c */ /* 0x000fc80003f05300 */
[----:B------:R-:W-:Y:S01]  /*2520*/  P2R R19, PR, RZ, 0x1 ;  /* 0x00000001ff137803 */ /* 0x000fe20000000000 */
[----:B------:R-:W-:Y:S08]  /*2530*/  BRA `(.L_x_2372) ;  /* 0x00000000000c7947 */ /* 0x000ff00003800000 */
.L_x_2387:
[----:B------:R-:W2:Y:S02]  /*2540*/  LDG.E R4, desc[UR36][R4.64] ;  /* 0x0000002404047981 */ /* 0x000ea4000c1e1900 */
[----:B--2---:R-:W-:-:S04]  /*2550*/  ISETP.NE.AND P0, PT, R4, RZ, PT ;  /* 0x000000ff0400720c */ /* 0x004fc80003f05270 */
[----:B------:R-:W-:-:S09]  /*2560*/  P2R R19, PR, RZ, 0x1 ;  /* 0x00000001ff137803 */ /* 0x000fd20000000000 */
.L_x_2372:
[----:B------:R-:W-:Y:S05]  /*2570*/  BSYNC.RECONVERGENT B6 ;  /* 0x0000000000067941 */ /* 0x000fea0003800200 */
.L_x_2366:
        /* <DEDUP_REMOVED lines=21> */
.L_x_2394:
[----:B------:R-:W2:Y:S02]  /*26d0*/  LDG.E.U8 R4, desc[UR36][R4.64] ;  /* 0x0000002404047981 */ /* 0x000ea4000c1e1100 */
[----:B--2---:R-:W-:-:S04]  /*26e0*/  ISETP.NE.AND P0, PT, R4, RZ, PT ;  /* 0x000000ff0400720c */ /* 0x004fc80003f05270 */
[----:B------:R-:W-:Y:S01]  /*26f0*/  P2R R24, PR, RZ, 0x1 ;  /* 0x00000001ff187803 */ /* 0x000fe20000000000 */
[----:B------:R-:W-:Y:S08]  /*2700*/  BRA `(.L_x_2396) ;  /* 0x0000000800947947 */ /* 0x000ff00003800000 */
.L_x_2393:
        /* <DEDUP_REMOVED lines=11> */
.L_x_2398:
[----:B------:R-:W2:Y:S02]  /*27c0*/  LDG.E R4, desc[UR36][R4.64] ;  /* 0x0000002404047981 */ /* 0x000ea4000c1e1900 */
[----:B--2---:R-:W-:-:S04]  /*27d0*/  ISETP.NE.AND P0, PT, R4, RZ, PT ;  /* 0x000000ff0400720c */ /* 0x004fc80003f05270 */
[----:B------:R-:W-:Y:S01]  /*27e0*/  P2R R24, PR, RZ, 0x1 ;  /* 0x00000001ff187803 */ /* 0x000fe20000000000 */
[----:B------:R-:W-:Y:S08]  /*27f0*/  BRA `(.L_x_2396) ;  /* 0x0000000800587947 */ /* 0x000ff00003800000 */
.L_x_2397:
[----:B------:R-:W2:Y:S02]  /*2800*/  LDG.E.U16 R4, desc[UR36][R4.64] ;  /* 0x0000002404047981 */ /* 0x000ea4000c1e1500 */
[----:B--2---:R-:W-:-:S04]  /*2810*/  ISETP.NE.AND P0, PT, R4, RZ, PT ;  /* 0x000000ff0400720c */ /* 0x004fc80003f05270 */
[----:B------:R-:W-:Y:S01]  /*2820*/  P2R R24, PR, RZ, 0x1 ;  /* 0x00000001ff187803 */ /* 0x000fe20000000000 */
[----:B------:R-:W-:Y:S08]  /*2830*/  BRA `(.L_x_2396) ;  /* 0x0000000800487947 */ /* 0x000ff00003800000 */
.L_x_2392:
        /* <DEDUP_REMOVED lines=10> */
.L_x_2400:
[----:B------:R-:W2:Y:S02]  /*28e0*/  LDG.E.U16 R0, desc[UR36][R4.64] ;  /* 0x0000002404007981 */ /* 0x000ea4000c1e1500 */
[----:B--2---:R-:W-:-:S05]  /*28f0*/  HADD2.F32 R0, -RZ, R0.H0_H0 ;  /* 0x20000000ff007230 */ /* 0x004fca0000004100 */
[----:B------:R-:W-:-:S04]  /*2900*/  FSETP.NEU.FTZ.AND P0, PT, R0, RZ, PT ;  /* 0x000000ff0000720b */ /* 0x000fc80003f1d000 */
[----:B------:R-:W-:Y:S01]  /*2910*/  P2R R24, PR, RZ, 0x1 ;  /* 0x00000001ff187803 */ /* 0x000fe20000000000 */
[----:B------:R-:W-:Y:S08]  /*2920*/  BRA `(.L_x_2396) ;  /* 0x00000008000c7947 */ /* 0x000ff00003800000 */
.L_x_2399:
        /* <DEDUP_REMOVED lines=12> */
.L_x_2402:
        /* <DEDUP_REMOVED lines=10> */
.L_x_2401:
[----:B------:R-:W2:Y:S02]  /*2a90*/  LDG.E.64 R4, desc[UR36][R4.64] ;  /* 0x0000002404047981 */ /* 0x000ea4000c1e1b00 */
[----:B--2---:R-:W0:Y:S02]  /*2aa0*/  DSETP.NEU.AND P0, PT, R4, RZ, PT ;  /* 0x000000ff0400722a */ /* 0x004e240003f0d000 */
[----:B0-----:R-:W-:Y:S01]  /*2ab0*/  P2R R24, PR, RZ, 0x1 ;  /* 0x00000001ff187803 */ /* 0x001fe20000000000 */
[----:B------:R-:W-:Y:S06]  /*2ac0*/  BRA `(.L_x_2396) ;  /* 0x0000000400a47947 */ /* 0x000fec0003800000 */
.L_x_2391:
        /* <DEDUP_REMOVED lines=12> */
.L_x_2405:
        /* <DEDUP_REMOVED lines=9> */
.L_x_2404:
        /* <DEDUP_REMOVED lines=10> */
.L_x_2407:
        /* <DEDUP_REMOVED lines=12> */
.L_x_2406:
[----:B------:R-:W2:Y:S02]  /*2d80*/  LDG.E.U16 R0, desc[UR36][R4.64] ;  /* 0x0000002404007981 */ /* 0x000ea4000c1e1500 */
[----:B--2---:R-:W-:-:S05]  /*2d90*/  IMAD.U32 R0, R0, 0x10000, RZ ;  /* 0x0001000000007824 */ /* 0x004fca00078e00ff */
[----:B------:R-:W-:-:S04]  /*2da0*/  FSETP.NEU.FTZ.AND P0, PT, R0, RZ, PT ;  /* 0x000000ff0000720b */ /* 0x000fc80003f1d000 */
[----:B------:R-:W-:Y:S01]  /*2db0*/  P2R R24, PR, RZ, 0x1 ;  /* 0x00000001ff187803 */ /* 0x000fe20000000000 */
[----:B------:R-:W-:Y:S08]  /*2dc0*/  BRA `(.L_x_2396) ;  /* 0x0000000000e47947 */ /* 0x000ff00003800000 */
.L_x_2403:
        /* <DEDUP_REMOVED lines=12> */
.L_x_2410:
[----:B------:R-:W2:Y:S02]  /*2e90*/  LDG.E.U8 R4, desc[UR36][R4.64] ;  /* 0x0000002404047981 */ /* 0x000ea4000c1e1100 */
[----:B--2---:R-:W-:-:S04]  /*2ea0*/  ISETP.NE.AND P0, PT, R4, RZ, PT ;  /* 0x000000ff0400720c */ /* 0x004fc80003f05270 */
[----:B------:R-:W-:Y:S01]  /*2eb0*/  P2R R24, PR, RZ, 0x1 ;  /* 0x00000001ff187803 */ /* 0x000fe20000000000 */
[----:B------:R-:W-:Y:S08]  /*2ec0*/  BRA `(.L_x_2396) ;  /* 0x0000000000a47947 */ /* 0x000ff00003800000 */
.L_x_2409:
[----:B------:R-:W2:Y:S02]  /*2ed0*/  LDG.E.U8 R4, desc[UR36][R4.64] ;  /* 0x0000002404047981 */ /* 0x000ea4000c1e1100 */
[----:B--2---:R-:W-:-:S04]  /*2ee0*/  ISETP.NE.AND P0, PT, R4, RZ, PT ;  /* 0x000000ff0400720c */ /* 0x004fc80003f05270 */
[----:B------:R-:W-:Y:S01]  /*2ef0*/  P2R R24, PR, RZ, 0x1 ;  /* 0x00000001ff187803 */ /* 0x000fe20000000000 */
[----:B------:R-:W-:Y:S08]  /*2f00*/  BRA `(.L_x_2396) ;  /* 0x0000000000947947 */ /* 0x000ff00003800000 */
.L_x_2408:
        /* <DEDUP_REMOVED lines=10> */
.L_x_2395:
        /* <DEDUP_REMOVED lines=16> */
.L_x_2413:
[----:B------:R-:W-:-:S04]  /*30b0*/  PLOP3.LUT P0, PT, PT, PT, PT, 0x8, 0x80 ;  /* 0x000000000080781c */ /* 0x000fc80003f0e170 */
[----:B------:R-:W-:Y:S01]  /*30c0*/  P2R R24, PR, RZ, 0x1 ;  /* 0x00000001ff187803 */ /* 0x000fe20000000000 */
[----:B------:R-:W-:Y:S08]  /*30d0*/  BRA `(.L_x_2396) ;  /* 0x0000000000207947 */ /* 0x000ff00003800000 */
.L_x_2412:
[----:B------:R-:W2:Y:S02]  /*30e0*/  LDG.E.64 R4, desc[UR36][R4.64] ;  /* 0x0000002404047981 */ /* 0x000ea4000c1e1b00 */
[----:B--2---:R-:W-:-:S04]  /*30f0*/  ISETP.NE.U32.AND P0, PT, R4, RZ, PT ;  /* 0x000000ff0400720c */ /* 0x004fc80003f05070 */
[----:B------:R-:W-:-:S04]  /*3100*/  ISETP.NE.AND.EX P0, PT, R5, RZ, PT, P0 ;  /* 0x000000ff0500720c */ /* 0x000fc80003f05300 */
[----:B------:R-:W-:Y:S01]  /*3110*/  P2R R24, PR, RZ, 0x1 ;  /* 0x00000001ff187803 */ /* 0x000fe20000000000 */
[----:B------:R-:W-:Y:S08]  /*3120*/  BRA `(.L_x_2396) ;  /* 0x00000000000c7947 */ /* 0x000ff00003800000 */
.L_x_2411:
[----:B------:R-:W2:Y:S02]  /*3130*/  LDG.E R4, desc[UR36][R4.64] ;  /* 0x0000002404047981 */ /* 0x000ea4000c1e1900 */
[----:B--2---:R-:W-:-:S04]  /*3140*/  ISETP.NE.AND P0, PT, R4, RZ, PT ;  /* 0x000000ff0400720c */ /* 0x004fc80003f05270 */
[----:B------:R-:W-:-:S09]  /*3150*/  P2R R24, PR, RZ, 0x1 ;  /* 0x00000001ff187803 */ /* 0x000fd20000000000 */
.L_x_2396:
[----:B------:R-:W-:Y:S05]  /*3160*/  BSYNC.RECONVERGENT B6 ;  /* 0x0000000000067941 */ /* 0x000fea0003800200 */
.L_x_2390:
[----:B------:R-:W-:-:S07]  /*3170*/  VIADD R23, R23, 0x80 ;  /* 0x0000008017177836 */ /* 0x000fce0000000000 */
.L_x_2365:
[----:B------:R-:W-:Y:S05]  /*3180*/  BSYNC.RECONVERGENT B7 ;  /* 0x0000000000077941 */ /* 0x000fea0003800200 */
.L_x_2364:
        /* <DEDUP_REMOVED lines=29> */
.L_x_2420:
[----:B------:R-:W2:Y:S02]  /*3360*/  LDG.E.U8 R4, desc[UR36][R4.64] ;  /* 0x0000002404047981 */ /* 0x000ea4000c1e1100 */
[----:B--2---:R-:W-:-:S04]  /*3370*/  ISETP.NE.AND P0, PT, R4, RZ, PT ;  /* 0x000000ff0400720c */ /* 0x004fc80003f05270 */
[----:B------:R-:W-:Y:S01]  /*3380*/  P2R R25, PR, RZ, 0x1 ;  /* 0x00000001ff197803 */ /* 0x000fe20000000000 */
[----:B------:R-:W-:Y:S08]  /*3390*/  BRA `(.L_x_2422) ;  /* 0x0000000800947947 */ /* 0x000ff00003800000 */
.L_x_2419:
        /* <DEDUP_REMOVED lines=11> */
.L_x_2424:
[----:B------:R-:W2:Y:S02]  /*3450*/  LDG.E R4, desc[UR36][R4.64] ;  /* 0x0000002404047981 */ /* 0x000ea4000c1e1900 */
[----:B--2---:R-:W-:-:S04]  /*3460*/  ISETP.NE.AND P0, PT, R4, RZ, PT ;  /* 0x000000ff0400720c */ /* 0x004fc80003f05270 */
[----:B------:R-:W-:Y:S01]  /*3470*/  P2R R25, PR, RZ, 0x1 ;  /* 0x00000001ff197803 */ /* 0x000fe20000000000 */
[----:B------:R-:W-:Y:S08]  /*3480*/  BRA `(.L_x_2422) ;  /* 0x0000000800587947 */ /* 0x000ff00003800000 */
.L_x_2423:
[----:B------:R-:W2:Y:S02]  /*3490*/  LDG.E.U16 R4, desc[UR36][R4.64] ;  /* 0x0000002404047981 */ /* 0x000ea4000c1e1500 */
[----:B--2---:R-:W-:-:S04]  /*34a0*/  ISETP.NE.AND P0, PT, R4, RZ, PT ;  /* 0x000000ff0400720c */ /* 0x004fc80003f05270 */
[----:B------:R-:W-:Y:S01]  /*34b0*/  P2R R25, PR, RZ, 0x1 ;  /* 0x00000001ff197803 */ /* 0x000fe20000000000 */
[----:B------:R-:W-:Y:S08]  /*34c0*/  BRA `(.L_x_2422) ;  /* 0x0000000800487947 */ /* 0x000ff00003800000 */
.L_x_2418:
        /* <DEDUP_REMOVED lines=10> */
.L_x_2426:
[----:B------:R-:W2:Y:S02]  /*3570*/  LDG.E.U16 R0, desc[UR36][R4.64] ;  /* 0x0000002404007981 */ /* 0x000ea4000c1e1500 */
[----:B--2---:R-:W-:-:S05]  /*3580*/  HADD2.F32 R0, -RZ, R0.H0_H0 ;  /* 0x20000000ff007230 */ /* 0x004fca0000004100 */
[----:B------:R-:W-:-:S04]  /*3590*/  FSETP.NEU.FTZ.AND P0, PT, R0, RZ, PT ;  /* 0x000000ff0000720b */ /* 0x000fc80003f1d000 */
[----:B------:R-:W-:Y:S01]  /*35a0*/  P2R R25, PR, RZ, 0x1 ;  /* 0x00000001ff197803 */ /* 0x000fe20000000000 */
[----:B------:R-:W-:Y:S08]  /*35b0*/  BRA `(.L_x_2422) ;  /* 0x00000008000c7947 */ /* 0x000ff00003800000 */
.L_x_2425:
        /* <DEDUP_REMOVED lines=12> */
.L_x_2428:
        /* <DEDUP_REMOVED lines=10> */
.L_x_2427:
[----:B------:R-:W2:Y:S02]  /*3720*/  LDG.E.64 R4, desc[UR36][R4.64] ;  /* 0x0000002404047981 */ /* 0x000ea4000c1e1b00 */
[----:B--2---:R-:W0:Y:S02]  /*3730*/  DSETP.NEU.AND P0, PT, R4, RZ, PT ;  /* 0x000000ff0400722a */ /* 0x004e240003f0d000 */
[----:B0-----:R-:W-:Y:S01]  /*3740*/  P2R R25, PR, RZ, 0x1 ;  /* 0x00000001ff197803 */ /* 0x001fe20000000000 */
[----:B------:R-:W-:Y:S06]  /*3750*/  BRA `(.L_x_2422) ;  /* 0x0000000400a47947 */ /* 0x000fec0003800000 */
.L_x_2417:
        /* <DEDUP_REMOVED lines=12> */
.L_x_2431:
        /* <DEDUP_REMOVED lines=9> */
.L_x_2430:
        /* <DEDUP_REMOVED lines=10> */
.L_x_2433:
        /* <DEDUP_REMOVED lines=12> */
.L_x_2432:
[----:B------:R-:W2:Y:S02]  /*3a10*/  LDG.E.U16 R0, desc[UR36][R4.64] ;  /* 0x0000002404007981 */ /* 0x000ea4000c1e1500 */
[----:B--2---:R-:W-:-:S05]  /*3a20*/  IMAD.U32 R0, R0, 0x10000, RZ ;  /* 0x0001000000007824 */ /* 0x004fca00078e00ff */
[----:B------:R-:W-:-:S04]  /*3a30*/  FSETP.NEU.FTZ.AND P0, PT, R0, RZ, PT ;  /* 0x000000ff0000720b */ /* 0x000fc80003f1d000 */
[----:B------:R-:W-:Y:S01]  /*3a40*/  P2R R25, PR, RZ, 0x1 ;  /* 0x00000001ff197803 */ /* 0x000fe20000000000 */
[----:B------:R-:W-:Y:S08]  /*3a50*/  BRA `(.L_x_2422) ;  /* 0x0000000000e47947 */ /* 0x000ff00003800000 */
.L_x_2429:
        /* <DEDUP_REMOVED lines=12> */
.L_x_2436:
[----:B------:R-:W2:Y:S02]  /*3b20*/  LDG.E.U8 R4, desc[UR36][R4.64] ;  /* 0x0000002404047981 */ /* 0x000ea4000c1e1100 */
[----:B--2---:R-:W-:-:S04]  /*3b30*/  ISETP.NE.AND P0, PT, R4, RZ, PT ;  /* 0x000000ff0400720c */ /* 0x004fc80003f05270 */
[----:B------:R-:W-:Y:S01]  /*3b40*/  P2R R25, PR, RZ, 0x1 ;  /* 0x00000001ff197803 */ /* 0x000fe20000000000 */
[----:B------:R-:W-:Y:S08]  /*3b50*/  BRA `(.L_x_2422) ;  /* 0x0000000000a47947 */ /* 0x000ff00003800000 */
.L_x_2435:
[----:B------:R-:W2:Y:S02]  /*3b60*/  LDG.E.U8 R4, desc[UR36][R4.64] ;  /* 0x0000002404047981 */ /* 0x000ea4000c1e1100 */
[----:B--2---:R-:W-:-:S04]  /*3b70*/  ISETP.NE.AND P0, PT, R4, RZ, PT ;  /* 0x000000ff0400720c */ /* 0x004fc80003f05270 */
[----:B------:R-:W-:Y:S01]  /*3b80*/  P2R R25, PR, RZ, 0x1 ;  /* 0x00000001ff197803 */ /* 0x000fe20000000000 */
[----:B------:R-:W-:Y:S08]  /*3b90*/  BRA `(.L_x_2422) ;  /* 0x0000000000947947 */ /* 0x000ff00003800000 */
.L_x_2434:
        /* <DEDUP_REMOVED lines=10> */
.L_x_2421:
        /* <DEDUP_REMOVED lines=16> */
.L_x_2439:
[----:B------:R-:W-:-:S04]  /*3d40*/  PLOP3.LUT P0, PT, PT, PT, PT, 0x8, 0x80 ;  /* 0x000000000080781c */ /* 0x000fc80003f0e170 */
[----:B------:R-:W-:Y:S01]  /*3d50*/  P2R R25, PR, RZ, 0x1 ;  /* 0x00000001ff197803 */ /* 0x000fe20000000000 */
[----:B------:R-:W-:Y:S08]  /*3d60*/  BRA `(.L_x_2422) ;  /* 0x0000000000207947 */ /* 0x000ff00003800000 */
.L_x_2438:
[----:B------:R-:W2:Y:S02]  /*3d70*/  LDG.E.64 R4, desc[UR36][R4.64] ;  /* 0x0000002404047981 */ /* 0x000ea4000c1e1b00 */
[----:B--2---:R-:W-:-:S04]  /*3d80*/  ISETP.NE.U32.AND P0, PT, R4, RZ, PT ;  /* 0x000000ff0400720c */ /* 0x004fc80003f05070 */
[----:B------:R-:W-:-:S04]  /*3d90*/  ISETP.NE.AND.EX P0, PT, R5, RZ, PT, P0 ;  /* 0x000000ff0500720c */ /* 0x000fc80003f05300 */
[----:B------:R-:W-:Y:S01]  /*3da0*/  P2R R25, PR, RZ, 0x1 ;  /* 0x00000001ff197803 */ /* 0x000fe20000000000 */
[----:B------:R-:W-:Y:S08]  /*3db0*/  BRA `(.L_x_2422) ;  /* 0x00000000000c7947 */ /* 0x000ff00003800000 */
.L_x_2437:
[----:B------:R-:W2:Y:S02]  /*3dc0*/  LDG.E R4, desc[UR36][R4.64] ;  /* 0x0000002404047981 */ /* 0x000ea4000c1e1900 */
[----:B--2---:R-:W-:-:S04]  /*3dd0*/  ISETP.NE.AND P0, PT, R4, RZ, PT ;  /* 0x000000ff0400720c */ /* 0x004fc80003f05270 */
[----:B------:R-:W-:-:S09]  /*3de0*/  P2R R25, PR, RZ, 0x1 ;  /* 0x00000001ff197803 */ /* 0x000fd20000000000 */
.L_x_2422:
[----:B------:R-:W-:Y:S05]  /*3df0*/  BSYNC.RECONVERGENT B6 ;  /* 0x0000000000067941 */ /* 0x000fea0003800200 */
.L_x_2416:
        /* <DEDUP_REMOVED lines=21> */
.L_x_2444:
[----:B------:R-:W2:Y:S02]  /*3f50*/  LDG.E.U8 R4, desc[UR36][R4.64] ;  /* 0x0000002404047981 */ /* 0x000ea4000c1e1100 */
[----:B--2---:R-:W-:-:S04]  /*3f60*/  ISETP.NE.AND P0, PT, R4, RZ, PT ;  /* 0x000000ff0400720c */ /* 0x004fc80003f05270 */
[----:B------:R-:W-:Y:S01]  /*3f70*/  P2R R26, PR, RZ, 0x1 ;  /* 0x00000001ff1a7803 */ /* 0x000fe20000000000 */
[----:B------:R-:W-:Y:S08]  /*3f80*/  BRA `(.L_x_2446) ;  /* 0x0000000800947947 */ /* 0x000ff00003800000 */
.L_x_2443:
        /* <DEDUP_REMOVED lines=11> */
.L_x_2448:
[----:B------:R-:W2:Y:S02]  /*4040*/  LDG.E R4, desc[UR36][R4.64] ;  /* 0x0000002404047981 */ /* 0x000ea4000c1e1900 */
[----:B--2---:R-:W-:-:S04]  /*4050*/  ISETP.NE.AND P0, PT, R4, RZ, PT ;  /* 0x000000ff0400720c */ /* 0x004fc80003f05270 */
[----:B------:R-:W-:Y:S01]  /*4060*/  P2R R26, PR, RZ, 0x1 ;  /* 0x00000001ff1a7803 */ /* 0x000fe20000000000 */
[----:B------:R-:W-:Y:S08]  /*4070*/  BRA `(.L_x_2446) ;  /* 0x0000000800587947 */ /* 0x000ff00003800000 */
.L_x_2447:
[----:B------:R-:W2:Y:S02]  /*4080*/  LDG.E.U16 R4, desc[UR36][R4.64] ;  /* 0x0000002404047981 */ /* 0x000ea4000c1e1500 */
[----:B--2---:R-:W-:-:S04]  /*4090*/  ISETP.NE.AND P0, PT, R4, RZ, PT ;  /* 0x000000ff0400720c */ /* 0x004fc80003f05270 */
[----:B------:R-:W-:Y:S01]  /*40a0*/  P2R R26, PR, RZ, 0x1 ;  /* 0x00000001ff1a7803 */ /* 0x000fe20000000000 */
[----:B------:R-:W-:Y:S08]  /*40b0*/  BRA `(.L_x_2446) ;  /* 0x0000000800487947 */ /* 0x000ff00003800000 */
.L_x_2442:
        /* <DEDUP_REMOVED lines=10> */
.L_x_2450:
[----:B------:R-:W2:Y:S02]  /*4160*/  LDG.E.U16 R0, desc[UR36][R4.64] ;  /* 0x0000002404007981 */ /* 0x000ea4000c1e1500 */
[----:B--2---:R-:W-:-:S05]  /*4170*/  HADD2.F32 R0, -RZ, R0.H0_H0 ;  /* 0x20000000ff007230 */ /* 0x004fca0000004100 */
[----:B------:R-:W-:-:S04]  /*4180*/  FSETP.NEU.FTZ.AND P0, PT, R0, RZ, PT ;  /* 0x000000ff0000720b */ /* 0x000fc80003f1d000 */
[----:B------:R-:W-:Y:S01]  /*4190*/  P2R R26, PR, RZ, 0x1 ;  /* 0x00000001ff1a7803 */ /* 0x000fe20000000000 */
[----:B------:R-:W-:Y:S08]  /*41a0*/  BRA `(.L_x_2446) ;  /* 0x00000008000c7947 */ /* 0x000ff00003800000 */
.L_x_2449:
        /* <DEDUP_REMOVED lines=12> */
.L_x_2452:
        /* <DEDUP_REMOVED lines=10> */
.L_x_2451:
[----:B------:R-:W2:Y:S02]  /*4310*/  LDG.E.64 R4, desc[UR36][R4.64] ;  /* 0x0000002404047981 */ /* 0x000ea4000c1e1b00 */
[----:B--2---:R-:W0:Y:S02]  /*4320*/  DSETP.NEU.AND P0, PT, R4, RZ, PT ;  /* 0x000000ff0400722a */ /* 0x004e240003f0d000 */
[----:B0-----:R-:W-:Y:S01]  /*4330*/  P2R R26, PR, RZ, 0x1 ;  /* 0x00000001ff1a7803 */ /* 0x001fe20000000000 */
[----:B------:R-:W-:Y:S06]  /*4340*/  BRA `(.L_x_2446) ;  /* 0x0000000400a47947 */ /* 0x000fec0003800000 */
.L_x_2441:
        /* <DEDUP_REMOVED lines=12> */
.L_x_2455:
        /* <DEDUP_REMOVED lines=9> */
.L_x_2454:
        /* <DEDUP_REMOVED lines=10> */
.L_x_2457:
        /* <DEDUP_REMOVED lines=12> */
.L_x_2456:
[----:B------:R-:W2:Y:S02]  /*4600*/  LDG.E.U16 R0, desc[UR36][R4.64] ;  /* 0x0000002404007981 */ /* 0x000ea4000c1e1500 */
[----:B--2---:R-:W-:-:S05]  /*4610*/  IMAD.U32 R0, R0, 0x10000, RZ ;  /* 0x0001000000007824 */ /* 0x004fca00078e00ff */
[----:B------:R-:W-:-:S04]  /*4620*/  FSETP.NEU.FTZ.AND P0, PT, R0, RZ, PT ;  /* 0x000000ff0000720b */ /* 0x000fc80003f1d000 */
[----:B------:R-:W-:Y:S01]  /*4630*/  P2R R26, PR, RZ, 0x1 ;  /* 0x00000001ff1a7803 */ /* 0x000fe20000000000 */
[----:B------:R-:W-:Y:S08]  /*4640*/  BRA `(.L_x_2446) ;  /* 0x0000000000e47947 */ /* 0x000ff00003800000 */
.L_x_2453:
        /* <DEDUP_REMOVED lines=12> */
.L_x_2460:
[----:B------:R-:W2:Y:S02]  /*4710*/  LDG.E.U8 R4, desc[UR36][R4.64] ;  /* 0x0000002404047981 */ /* 0x000ea4000c1e1100 */
[----:B--2---:R-:W-:-:S04]  /*4720*/  ISETP.NE.AND P0, PT, R4, RZ, PT ;  /* 0x000000ff0400720c */ /* 0x004fc80003f05270 */
[----:B------:R-:W-:Y:S01]  /*4730*/  P2R R26, PR, RZ, 0x1 ;  /* 0x00000001ff1a7803 */ /* 0x000fe20000000000 */
[----:B------:R-:W-:Y:S08]  /*4740*/  BRA `(.L_x_2446) ;  /* 0x0000000000a47947 */ /* 0x000ff00003800000 */
.L_x_2459:
[----:B------:R-:W2:Y:S02]  /*4750*/  LDG.E.U8 R4, desc[UR36][R4.64] ;  /* 0x0000002404047981 */ /* 0x000ea4000c1e1100 */
[----:B--2---:R-:W-:-:S04]  /*4760*/  ISETP.NE.AND P0, PT, R4, RZ, PT ;  /* 0x000000ff0400720c */ /* 0x004fc80003f05270 */
[----:B------:R-:W-:Y:S01]  /*4770*/  P2R R26, PR, RZ, 0x1 ;  /* 0x00000001ff1a7803 */ /* 0x000fe20000000000 */
[----:B------:R-:W-:Y:S08]  /*4780*/  BRA `(.L_x_2446) ;  /* 0x0000000000947947 */ /* 0x000ff00003800000 */
.L_x_2458:
        /* <DEDUP_REMOVED lines=10> */
.L_x_2445:
        /* <DEDUP_REMOVED lines=16> */
.L_x_2463:
[----:B------:R-:W-:-:S04]  /*4930*/  PLOP3.LUT P0, PT, PT, PT, PT, 0x8, 0x80 ;  /* 0x000000000080781c */ /* 0x000fc80003f0e170 */
[----:B------:R-:W-:Y:S01]  /*4940*/  P2R R26, PR, RZ, 0x1 ;  /* 0x00000001ff1a7803 */ /* 0x000fe20000000000 */
[----:B------:R-:W-:Y:S08]  /*4950*/  BRA `(.L_x_2446) ;  /* 0x0000000000207947 */ /* 0x000ff00003800000 */
.L_x_2462:
[----:B------:R-:W2:Y:S02]  /*4960*/  LDG.E.64 R4, desc[UR36][R4.64] ;  /* 0x0000002404047981 */ /* 0x000ea4000c1e1b00 */
[----:B--2---:R-:W-:-:S04]  /*4970*/  ISETP.NE.U32.AND P0, PT, R4, RZ, PT ;  /* 0x000000ff0400720c */ /* 0x004fc80003f05070 */
[----:B------:R-:W-:-:S04]  /*4980*/  ISETP.NE.AND.EX P0, PT, R5, RZ, PT, P0 ;  /* 0x000000ff0500720c */ /* 0x000fc80003f05300 */
[----:B------:R-:W-:Y:S01]  /*4990*/  P2R R26, PR, RZ, 0x1 ;  /* 0x00000001ff1a7803 */ /* 0x000fe20000000000 */
[----:B------:R-:W-:Y:S08]  /*49a0*/  BRA `(.L_x_2446) ;  /* 0x00000000000c7947 */ /* 0x000ff00003800000 */
.L_x_2461:
[----:B------:R-:W2:Y:S02]  /*49b0*/  LDG.E R4, desc[UR36][R4.64] ;  /* 0x0000002404047981 */ /* 0x000ea4000c1e1900 */
[----:B--2---:R-:W-:-:S04]  /*49c0*/  ISETP.NE.AND P0, PT, R4, RZ, PT ;  /* 0x000000ff0400720c */ /* 0x004fc80003f05270 */
[----:B------:R-:W-:-:S09]  /*49d0*/  P2R R26, PR, RZ, 0x1 ;  /* 0x00000001ff1a7803 */ /* 0x000fd20000000000 */
.L_x_2446:
[----:B------:R-:W-:Y:S05]  /*49e0*/  BSYNC.RECONVERGENT B6 ;  /* 0x0000000000067941 */ /* 0x000fea0003800200 */
.L_x_2440:
[----:B------:R-:W-:-:S07]  /*49f0*/  VIADD R23, R23, 0x80 ;  /* 0x0000008017177836 */ /* 0x000fce0000000000 */
.L_x_2415:
[----:B------:R-:W-:Y:S05]  /*4a00*/  BSYNC.RECONVERGENT B7 ;  /* 0x0000000000077941 */ /* 0x000fea0003800200 */
.L_x_2414:
[----:B------:R-:W-:Y:S01]  /*4a10*/  ISETP.GE.AND P0, PT, R23, R16, PT ;  /* 0x000000101700720c */ /* 0x000fe20003f06270 */
[----:B------:R-:W-:Y:S01]  /*4a20*/  BSSY.RECONVERGENT B7, `(.L_x_2464) ;  /* 0x0000182000077945 */ /* 0x000fe20003800200 */
[----:B------:R-:W-:Y:S02]  /*4a30*/  PLOP3.LUT P2, PT, PT, PT, PT, 0x8, 0x80 ;  /* 0x000000000080781c */ /* 0x000fe40003f4e170 */
[----:B------:R-:W-:Y:S02]  /*4a40*/  PLOP3.LUT P1, PT, PT, PT, PT, 0x8, 0x80 ;  /* 0x000000000080781c */ /* 0x000fe40003f2e170 */
[----:B------:R-:W-:Y:S02]  /*4a50*/  P2R R28, PR, RZ, 0x4 ;  /* 0x00000004ff1c7803 */ /* 0x000fe40000000000 */
[----:B------:R-:W-:-:S05]  /*4a60*/  P2R R27, PR, RZ, 0x2 ;  /* 0x00000002ff1b7803 */ /* 0x000fca0000000000 */
[----:B------:R-:W-:Y:S05]  /*4a70*/  @P0 BRA `(.L_x_2465) ;  /* 0x0000001400f00947 */ /* 0x000fea0003800000 */
[----:B------:R-:W0:Y:S01]  /*4a80*/  LDCU UR4, c[0x0][0x3a8] ;  /* 0x00007500ff0477ac */ /* 0x000e220008000800 */
[----:B------:R-:W1:Y:S01]  /*4a90*/  LDC.64 R4, c[0x0][0x390] ;  /* 0x0000e400ff047b82 */ /* 0x000e620000000a00 */
[----:B------:R-:W-:Y:S01]  /*4aa0*/  IMAD R23, R2, 0x200, R23 ;  /* 0x0000020002177824 */ /* 0x000fe200078e0217 */
[----:B------:R-:W-:Y:S03]  /*4ab0*/  BSSY.RECONVERGENT B6, `(.L_x_2466) ;  /* 0x00000bc000067945 */ /* 0x000fe60003800200 */
[----:B0-----:R-:W-:Y:S01]  /*4ac0*/  IMAD R3, R23, UR4, RZ ;  /* 0x0000000417037c24 */ /* 0x001fe2000f8e02ff */
[----:B------:R-:W-:-:S04]  /*4ad0*/  UPRMT UR4, UR38, 0x9910, URZ ;  /* 0x0000991026047896 */ /* 0x000fc800080000ff */
[----:B------:R-:W-:Y:S01]  /*4ae0*/  UISETP.GT.AND UP0, UPT, UR4, 0x9, UPT ;  /* 0x000000090400788c */ /* 0x000fe2000bf04270 */
[----:B-1----:R-:W-:-:S05]  /*4af0*/  IADD3 R4, P0, PT, R3, R4, RZ ;  /* 0x0000000403047210 */ /* 0x002fca0007f1e0ff */
[----:B------:R-:W-:-:S03]  /*4b00*/  IMAD.X R5, RZ, RZ, R5, P0 ;  /* 0x000000ffff057224 */ /* 0x000fc600000e0605 */
        /* <DEDUP_REMOVED lines=13> */
.L_x_2470:
[----:B------:R-:W2:Y:S02]  /*4be0*/  LDG.E.U8 R4, desc[UR36][R4.64] ;  /* 0x0000002404047981 */ /* 0x000ea4000c1e1100 */
[----:B--2---:R-:W-:-:S04]  /*4bf0*/  ISETP.NE.AND P0, PT, R4, RZ, PT ;  /* 0x000000ff0400720c */ /* 0x004fc80003f05270 */
[----:B------:R-:W-:Y:S01]  /*4c00*/  P2R R27, PR, RZ, 0x1 ;  /* 0x00000001ff1b7803 */ /* 0x000fe20000000000 */
[----:B------:R-:W-:Y:S08]  /*4c10*/  BRA `(.L_x_2472) ;  /* 0x0000000800947947 */ /* 0x000ff00003800000 */
.L_x_2469:
        /* <DEDUP_REMOVED lines=11> */
.L_x_2474:
[----:B------:R-:W2:Y:S02]  /*4cd0*/  LDG.E R4, desc[UR36][R4.64] ;  /* 0x0000002404047981 */ /* 0x000ea4000c1e1900 */
[----:B--2---:R-:W-:-:S04]  /*4ce0*/  ISETP.NE.AND P0, PT, R4, RZ, PT ;  /* 0x000000ff0400720c */ /* 0x004fc80003f05270 */
[----:B------:R-:W-:Y:S01]  /*4cf0*/  P2R R27, PR, RZ, 0x1 ;  /* 0x00000001ff1b7803 */ /* 0x000fe20000000000 */
[----:B------:R-:W-:Y:S08]  /*4d00*/  BRA `(.L_x_2472) ;  /* 0x0000000800587947 */ /* 0x000ff00003800000 */
.L_x_2473:
[----:B------:R-:W2:Y:S02]  /*4d10*/  LDG.E.U16 R4, desc[UR36][R4.64] ;  /* 0x0000002404047981 */ /* 0x000ea4000c1e1500 */
[----:B--2---:R-:W-:-:S04]  /*4d20*/  ISETP.NE.AND P0, PT, R4, RZ, PT ;  /* 0x000000ff0400720c */ /* 0x004fc80003f05270 */
[----:B------:R-:W-:Y:S01]  /*4d30*/  P2R R27, PR, RZ, 0x1 ;  /* 0x00000001ff1b7803 */ /* 0x000fe20000000000 */
[----:B------:R-:W-:Y:S08]  /*4d40*/  BRA `(.L_x_2472) ;  /* 0x0000000800487947 */ /* 0x000ff00003800000 */
.L_x_2468:
        /* <DEDUP_REMOVED lines=10> */
.L_x_2476:
[----:B------:R-:W2:Y:S02]  /*4df0*/  LDG.E.U16 R0, desc[UR36][R4.64] ;  /* 0x0000002404007981 */ /* 0x000ea4000c1e1500 */
[----:B--2---:R-:W-:-:S05]  /*4e00*/  HADD2.F32 R0, -RZ, R0.H0_H0 ;  /* 0x20000000ff007230 */ /* 0x004fca0000004100 */
[----:B------:R-:W-:-:S04]  /*4e10*/  FSETP.NEU.FTZ.AND P0, PT, R0, RZ, PT ;  /* 0x000000ff0000720b */ /* 0x000fc80003f1d000 */
[----:B------:R-:W-:Y:S01]  /*4e20*/  P2R R27, PR, RZ, 0x1 ;  /* 0x00000001ff1b7803 */ /* 0x000fe20000000000 */
[----:B------:R-:W-:Y:S08]  /*4e30*/  BRA `(.L_x_2472) ;  /* 0x00000008000c7947 */ /* 0x000ff00003800000 */
.L_x_2475:
        /* <DEDUP_REMOVED lines=12> */
.L_x_2478:
        /* <DEDUP_REMOVED lines=10> */
.L_x_2477:
[----:B------:R-:W2:Y:S02]  /*4fa0*/  LDG.E.64 R4, desc[UR36][R4.64] ;  /* 0x0000002404047981 */ /* 0x000ea4000c1e1b00 */
[----:B--2---:R-:W0:Y:S02]  /*4fb0*/  DSETP.NEU.AND P0, PT, R4, RZ, PT ;  /* 0x000000ff0400722a */ /* 0x004e240003f0d000 */
[----:B0-----:R-:W-:Y:S01]  /*4fc0*/  P2R R27, PR, RZ, 0x1 ;  /* 0x00000001ff1b7803 */ /* 0x001fe20000000000 */
[----:B------:R-:W-:Y:S06]  /*4fd0*/  BRA `(.L_x_2472) ;  /* 0x0000000400a47947 */ /* 0x000fec0003800000 */
.L_x_2467:
        /* <DEDUP_REMOVED lines=12> */
.L_x_2481:
        /* <DEDUP_REMOVED lines=9> */
.L_x_2480:
        /* <DEDUP_REMOVED lines=10> */
.L_x_2483:
        /* <DEDUP_REMOVED lines=12> */
.L_x_2482:
[----:B------:R-:W2:Y:S02]  /*5290*/  LDG.E.U16 R0, desc[UR36][R4.64] ;  /* 0x0000002404007981 */ /* 0x000ea4000c1e1500 */
[----:B--2---:R-:W-:-:S05]  /*52a0*/  IMAD.U32 R0, R0, 0x10000, RZ ;  /* 0x0001000000007824 */ /* 0x004fca00078e00ff */
[----:B------:R-:W-:-:S04]  /*52b0*/  FSETP.NEU.FTZ.AND P0, PT, R0, RZ, PT ;  /* 0x000000ff0000720b */ /* 0x000fc80003f1d000 */
[----:B------:R-:W-:Y:S01]  /*52c0*/  P2R R27, PR, RZ, 0x1 ;  /* 0x00000001ff1b7803 */ /* 0x000fe20000000000 */
[----:B------:R-:W-:Y:S08]  /*52d0*/  BRA `(.L_x_2472) ;  /* 0x0000000000e47947 */ /* 0x000ff00003800000 */
.L_x_2479:
        /* <DEDUP_REMOVED lines=12> */
.L_x_2486:
[----:B------:R-:W2:Y:S02]  /*53a0*/  LDG.E.U8 R4, desc[UR36][R4.64] ;  /* 0x0000002404047981 */ /* 0x000ea4000c1e1100 */
[----:B--2---:R-:W-:-:S04]  /*53b0*/  ISETP.NE.AND P0, PT, R4, RZ, PT ;  /* 0x000000ff0400720c */ /* 0x004fc80003f05270 */
[----:B------:R-:W-:Y:S01]  /*53c0*/  P2R R27, PR, RZ, 0x1 ;  /* 0x00000001ff1b7803 */ /* 0x000fe20000000000 */
[----:B------:R-:W-:Y:S08]  /*53d0*/  BRA `(.L_x_2472) ;  /* 0x0000000000a47947 */ /* 0x000ff00003800000 */
.L_x_2485:
[----:B------:R-:W2:Y:S02]  /*53e0*/  LDG.E.U8 R4, desc[UR36][R4.64] ;  /* 0x0000002404047981 */ /* 0x000ea4000c1e1100 */
[----:B--2---:R-:W-:-:S04]  /*53f0*/  ISETP.NE.AND P0, PT, R4, RZ, PT ;  /* 0x000000ff0400720c */ /* 0x004fc80003f05270 */
[----:B------:R-:W-:Y:S01]  /*5400*/  P2R R27, PR, RZ, 0x1 ;  /* 0x00000001ff1b7803 */ /* 0x000fe20000000000 */
[----:B------:R-:W-:Y:S08]  /*5410*/  BRA `(.L_x_2472) ;  /* 0x0000000000947947 */ /* 0x000ff00003800000 */
.L_x_2484:
        /* <DEDUP_REMOVED lines=10> */
.L_x_2471:
        /* <DEDUP_REMOVED lines=16> */
.L_x_2489:
[----:B------:R-:W-:-:S04]  /*55c0*/  PLOP3.LUT P0, PT, PT, PT, PT, 0x8, 0x80 ;  /* 0x000000000080781c */ /* 0x000fc80003f0e170 */
[----:B------:R-:W-:Y:S01]  /*55d0*/  P2R R27, PR, RZ, 0x1 ;  /* 0x00000001ff1b7803 */ /* 0x000fe20000000000 */
[----:B------:R-:W-:Y:S08]  /*55e0*/  BRA `(.L_x_2472) ;  /* 0x0000000000207947 */ /* 0x000ff00003800000 */
.L_x_2488:
[----:B------:R-:W2:Y:S02]  /*55f0*/  LDG.E.64 R4, desc[UR36][R4.64] ;  /* 0x0000002404047981 */ /* 0x000ea4000c1e1b00 */
[----:B--2---:R-:W-:-:S04]  /*5600*/  ISETP.NE.U32.AND P0, PT, R4, RZ, PT ;  /* 0x000000ff0400720c */ /* 0x004fc80003f05070 */
[----:B------:R-:W-:-:S04]  /*5610*/  ISETP.NE.AND.EX P0, PT, R5, RZ, PT, P0 ;  /* 0x000000ff0500720c */ /* 0x000fc80003f05300 */
[----:B------:R-:W-:Y:S01]  /*5620*/  P2R R27, PR, RZ, 0x1 ;  /* 0x00000001ff1b7803 */ /* 0x000fe20000000000 */
[----:B------:R-:W-:Y:S08]  /*5630*/  BRA `(.L_x_2472) ;  /* 0x00000000000c7947 */ /* 0x000ff00003800000 */
.L_x_2487:
[----:B------:R-:W2:Y:S02]  /*5640*/  LDG.E R4, desc[UR36][R4.64] ;  /* 0x0000002404047981 */ /* 0x000ea4000c1e1900 */
[----:B--2---:R-:W-:-:S04]  /*5650*/  ISETP.NE.AND P0, PT, R4, RZ, PT ;  /* 0x000000ff0400720c */ /* 0x004fc80003f05270 */
[----:B------:R-:W-:-:S09]  /*5660*/  P2R R27, PR, RZ, 0x1 ;  /* 0x00000001ff1b7803 */ /* 0x000fd20000000000 */
.L_x_2472:
[----:B------:R-:W-:Y:S05]  /*5670*/  BSYNC.RECONVERGENT B6 ;  /* 0x0000000000067941 */ /* 0x000fea0003800200 */
.L_x_2466:
[----:B------:R-:W0:Y:S01]  /*5680*/  LDCU UR4, c[0x0][0x3ac] ;  /* 0x00007580ff0477ac */ /* 0x000e220008000800 */
[----:B------:R-:W1:Y:S01]  /*5690*/  LDC.64 R4, c[0x0][0x398] ;  /* 0x0000e600ff047b82 */ /* 0x000e620000000a00 */
[----:B------:R-:W2:Y:S01]  /*56a0*/  LDCU.U8 UR5, c[0x0][0x3a5] ;  /* 0x000074a0ff0577ac */ /* 0x000ea20008000000 */
[----:B0-----:R-:W-:Y:S01]  /*56b0*/  IMAD R23, R23, UR4, RZ ;  /* 0x0000000417177c24 */ /* 0x001fe2000f8e02ff */
[----:B--2---:R-:W-:-:S04]  /*56c0*/  UPRMT UR4, UR5, 0x9910, URZ ;  /* 0x0000991005047896 */ /* 0x004fc800080000ff */
[----:B-1----:R-:W-:Y:S01]  /*56d0*/  IADD3 R4, P0, PT, R23, R4, RZ ;  /* 0x0000000417047210 */ /* 0x002fe20007f1e0ff */
[----:B------:R-:W-:-:S04]  /*56e0*/  UISETP.GT.AND UP0, UPT, UR4, 0x9, UPT ;  /* 0x000000090400788c */ /* 0x000fc8000bf04270 */
[----:B------:R-:W-:-:S05]  /*56f0*/  IMAD.X R5, RZ, RZ, R5, P0 ;  /* 0x000000ffff057224 */ /* 0x000fca00000e0605 */
        /* <DEDUP_REMOVED lines=13> */
.L_x_2493:
[----:B------:R-:W2:Y:S02]  /*57d0*/  LDG.E.U8 R4, desc[UR36][R4.64] ;  /* 0x0000002404047981 */ /* 0x000ea4000c1e1100 */
[----:B--2---:R-:W-:-:S04]  /*57e0*/  ISETP.NE.AND P0, PT, R4, RZ, PT ;  /* 0x000000ff0400720c */ /* 0x004fc80003f05270 */
[----:B------:R-:W-:Y:S01]  /*57f0*/  P2R R28, PR, RZ, 0x1 ;  /* 0x00000001ff1c7803 */ /* 0x000fe20000000000 */
[----:B------:R-:W-:Y:S08]  /*5800*/  BRA `(.L_x_2465) ;  /* 0x00000008008c7947 */ /* 0x000ff00003800000 */
.L_x_2492:
        /* <DEDUP_REMOVED lines=11> */
.L_x_2496:
[----:B------:R-:W2:Y:S02]  /*58c0*/  LDG.E R4, desc[UR36][R4.64] ;  /* 0x0000002404047981 */ /* 0x000ea4000c1e1900 */
[----:B--2---:R-:W-:-:S04]  /*58d0*/  ISETP.NE.AND P0, PT, R4, RZ, PT ;  /* 0x000000ff0400720c */ /* 0x004fc80003f05270 */
[----:B------:R-:W-:Y:S01]  /*58e0*/  P2R R28, PR, RZ, 0x1 ;  /* 0x00000001ff1c7803 */ /* 0x000fe20000000000 */
[----:B------:R-:W-:Y:S08]  /*58f0*/  BRA `(.L_x_2465) ;  /* 0x0000000800507947 */ /* 0x000ff00003800000 */
.L_x_2495:
[----:B------:R-:W2:Y:S02]  /*5900*/  LDG.E.U16 R4, desc[UR36][R4.64] ;  /* 0x0000002404047981 */ /* 0x000ea4000c1e1500 */
[----:B--2---:R-:W-:-:S04]  /*5910*/  ISETP.NE.AND P0, PT, R4, RZ, PT ;  /* 0x000000ff0400720c */ /* 0x004fc80003f05270 */
[----:B------:R-:W-:Y:S01]  /*5920*/  P2R R28, PR, RZ, 0x1 ;  /* 0x00000001ff1c7803 */ /* 0x000fe20000000000 */
[----:B------:R-:W-:Y:S08]  /*5930*/  BRA `(.L_x_2465) ;  /* 0x0000000800407947 */ /* 0x000ff00003800000 */
.L_x_2491:
        /* <DEDUP_REMOVED lines=10> */
.L_x_2498:
[----:B------:R-:W2:Y:S02]  /*59e0*/  LDG.E.U16 R0, desc[UR36][R4.64] ;  /* 0x0000002404007981 */ /* 0x000ea4000c1e1500 */
[----:B--2---:R-:W-:-:S05]  /*59f0*/  HADD2.F32 R0, -RZ, R0.H0_H0 ;  /* 0x20000000ff007230 */ /* 0x004fca0000004100 */
[----:B------:R-:W-:-:S04]  /*5a00*/  FSETP.NEU.FTZ.AND P0, PT, R0, RZ, PT ;  /* 0x000000ff0000720b */ /* 0x000fc80003f1d000 */
[----:B------:R-:W-:Y:S01]  /*5a10*/  P2R R28, PR, RZ, 0x1 ;  /* 0x00000001ff1c7803 */ /* 0x000fe20000000000 */
[----:B------:R-:W-:Y:S08]  /*5a20*/  BRA `(.L_x_2465) ;  /* 0x0000000800047947 */ /* 0x000ff00003800000 */
.L_x_2497:
        /* <DEDUP_REMOVED lines=12> */
.L_x_2500:
        /* <DEDUP_REMOVED lines=10> */
.L_x_2499:
[----:B------:R-:W2:Y:S02]  /*5b90*/  LDG.E.64 R4, desc[UR36][R4.64] ;  /* 0x0000002404047981 */ /* 0x000ea4000c1e1b00 */
[----:B--2---:R-:W0:Y:S02]  /*5ba0*/  DSETP.NEU.AND P0, PT, R4, RZ, PT ;  /* 0x000000ff0400722a */ /* 0x004e240003f0d000 */
[----:B0-----:R-:W-:Y:S01]  /*5bb0*/  P2R R28, PR, RZ, 0x1 ;  /* 0x00000001ff1c7803 */ /* 0x001fe20000000000 */
[----:B------:R-:W-:Y:S06]  /*5bc0*/  BRA `(.L_x_2465) ;  /* 0x00000004009c7947 */ /* 0x000fec0003800000 */
.L_x_2490:
        /* <DEDUP_REMOVED lines=12> */
.L_x_2503:
        /* <DEDUP_REMOVED lines=9> */
.L_x_2502:
        /* <DEDUP_REMOVED lines=10> */
.L_x_2505:
        /* <DEDUP_REMOVED lines=12> */
.L_x_2504:
[----:B------:R-:W2:Y:S02]  /*5e80*/  LDG.E.U16 R0, desc[UR36][R4.64] ;  /* 0x0000002404007981 */ /* 0x000ea4000c1e1500 */
[----:B--2---:R-:W-:-:S05]  /*5e90*/  IMAD.U32 R0, R0, 0x10000, RZ ;  /* 0x0001000000007824 */ /* 0x004fca00078e00ff */
[----:B------:R-:W-:-:S04]  /*5ea0*/  FSETP.NEU.FTZ.AND P0, PT, R0, RZ, PT ;  /* 0x000000ff0000720b */ /* 0x000fc80003f1d000 */
[----:B------:R-:W-:Y:S01]  /*5eb0*/  P2R R28, PR, RZ, 0x1 ;  /* 0x00000001ff1c7803 */ /* 0x000fe20000000000 */
[----:B------:R-:W-:Y:S08]  /*5ec0*/  BRA `(.L_x_2465) ;  /* 0x0000000000dc7947 */ /* 0x000ff00003800000 */
.L_x_2501:
        /* <DEDUP_REMOVED lines=12> */
.L_x_2508:
[----:B------:R-:W2:Y:S02]  /*5f90*/  LDG.E.U8 R4, desc[UR36][R4.64] ;  /* 0x0000002404047981 */ /* 0x000ea4000c1e1100 */
[----:B--2---:R-:W-:-:S04]  /*5fa0*/  ISETP.NE.AND P0, PT, R4, RZ, PT ;  /* 0x000000ff0400720c */ /* 0x004fc80003f05270 */
[----:B------:R-:W-:Y:S01]  /*5fb0*/  P2R R28, PR, RZ, 0x1 ;  /* 0x00000001ff1c7803 */ /* 0x000fe20000000000 */
[----:B------:R-:W-:Y:S08]  /*5fc0*/  BRA `(.L_x_2465) ;  /* 0x00000000009c7947 */ /* 0x000ff00003800000 */
.L_x_2507:
[----:B------:R-:W2:Y:S02]  /*5fd0*/  LDG.E.U8 R4, desc[UR36][R4.64] ;  /* 0x0000002404047981 */ /* 0x000ea4000c1e1100 */
[----:B--2---:R-:W-:-:S04]  /*5fe0*/  ISETP.NE.AND P0, PT, R4, RZ, PT ;  /* 0x000000ff0400720c */ /* 0x004fc80003f05270 */
[----:B------:R-:W-:Y:S01]  /*5ff0*/  P2R R28, PR, RZ, 0x1 ;  /* 0x00000001ff1c7803 */ /* 0x000fe20000000000 */
[----:B------:R-:W-:Y:S08]  /*6000*/  BRA `(.L_x_2465) ;  /* 0x00000000008c7947 */ /* 0x000ff00003800000 */
.L_x_2506:
        /* <DEDUP_REMOVED lines=10> */
.L_x_2494:
        /* <DEDUP_REMOVED lines=16> */
.L_x_2511:
[----:B------:R-:W-:Y:S05]  /*61b0*/  BRA `(.L_x_2465) ;  /* 0x0000000000207947 */ /* 0x000fea0003800000 */
.L_x_2510:
[----:B------:R-:W2:Y:S02]  /*61c0*/  LDG.E.64 R4, desc[UR36][R4.64] ;  /* 0x0000002404047981 */ /* 0x000ea4000c1e1b00 */
[----:B--2---:R-:W-:-:S04]  /*61d0*/  ISETP.NE.U32.AND P0, PT, R4, RZ, PT ;  /* 0x000000ff0400720c */ /* 0x004fc80003f05070 */
[----:B------:R-:W-:-:S04]  /*61e0*/  ISETP.NE.AND.EX P0, PT, R5, RZ, PT, P0 ;  /* 0x000000ff0500720c */ /* 0x000fc80003f05300 */
[----:B------:R-:W-:Y:S01]  /*61f0*/  P2R R28, PR, RZ, 0x1 ;  /* 0x00000001ff1c7803 */ /* 0x000fe20000000000 */
[----:B------:R-:W-:Y:S08]  /*6200*/  BRA `(.L_x_2465) ;  /* 0x00000000000c7947 */ /* 0x000ff00003800000 */
.L_x_2509:
[----:B------:R-:W2:Y:S02]  /*6210*/  LDG.E R4, desc[UR36][R4.64] ;  /* 0x0000002404047981 */ /* 0x000ea4000c1e1900 */
[----:B--2---:R-:W-:-:S04]  /*6220*/  ISETP.NE.AND P0, PT, R4, RZ, PT ;  /* 0x000000ff0400720c */ /* 0x004fc80003f05270 */
[----:B------:R-:W-:-:S09]  /*6230*/  P2R R28, PR, RZ, 0x1 ;  /* 0x00000001ff1c7803 */ /* 0x000fd20000000000 */
.L_x_2465:
[----:B------:R-:W-:Y:S05]  /*6240*/  BSYNC.RECONVERGENT B7 ;  /* 0x0000000000077941 */ /* 0x000fea0003800200 */
.L_x_2464:
[----:B------:R-:W-:Y:S01]  /*6250*/  ISETP.NE.AND P2, PT, R24, RZ, PT ;  /* 0x000000ff1800720c */ /* 0x000fe20003f45270 */
[----:B------:R-:W-:Y:S01]  /*6260*/  BSSY.RECONVERGENT B8, `(.L_x_2512) ;  /* 0x00002a8000087945 */ /* 0x000fe20003800200 */
[----:B------:R-:W-:-:S03]  /*6270*/  ISETP.NE.AND P0, PT, R22, RZ, PT ;  /* 0x000000ff1600720c */ /* 0x000fc60003f05270 */
[----:B------:R-:W-:Y:S01]  /*6280*/  BSSY.RELIABLE B7, `(.L_x_2513) ;  /* 0x00001cd000077945 */ /* 0x000fe20003800100 */
[----:B------:R-:W-:Y:S02]  /*6290*/  P2R R0, PR, RZ, 0x4 ;  /* 0x00000004ff007803 */ /* 0x000fe40000000000 */
[----:B------:R-:W-:Y:S02]  /*62a0*/  ISETP.NE.AND P2, PT, R18, RZ, PT ;  /* 0x000000ff1200720c */ /* 0x000fe40003f45270 */
[----:B------:R-:W-:Y:S01]  /*62b0*/  ISETP.NE.AND P1, PT, R19, RZ, PT ;  /* 0x000000ff1300720c */ /* 0x000fe20003f25270 */
[----:B------:R-:W0:Y:S01]  /*62c0*/  LDC.U8 R18, c[0x0][0x3b0] ;  /* 0x0000ec00ff127b82 */ /* 0x000e220000000000 */
[----:B------:R-:W-:Y:S02]  /*62d0*/  PLOP3.LUT P0, PT, P0, P2, PT, 0x28, 0x82 ;  /* 0x000000000082781c */ /* 0x000fe40000704570 */
[----:B------:R-:W-:Y:S02]  /*62e0*/  ISETP.NE.AND P2, PT, R0, RZ, PT ;  /* 0x000000ff0000720c */ /* 0x000fe40003f45270 */
[----:B------:R-:W-:-:S02]  /*62f0*/  ISETP.NE.AND P6, PT, R26, RZ, PT ;  /* 0x000000ff1a00720c */ /* 0x000fc40003fc5270 */
[----:B------:R-:W-:Y:S02]  /*6300*/  PLOP3.LUT P1, PT, P1, P2, PT, 0x28, 0x82 ;  /* 0x000000000082781c */ /* 0x000fe40000f24570 */
[----:B------:R-:W-:Y:S02]  /*6310*/  ISETP.GE.AND P2, PT, R17, R16, PT ;  /* 0x000000101100720c */ /* 0x000fe40003f46270 */
[----:B------:R-:W-:Y:S02]  /*6320*/  ISETP.NE.AND P3, PT, R25, RZ, PT ;  /* 0x000000ff1900720c */ /* 0x000fe40003f65270 */
[----:B------:R-:W-:Y:S02]  /*6330*/  ISETP.NE.AND P5, PT, R28, RZ, PT ;  /* 0x000000ff1c00720c */ /* 0x000fe40003fa5270 */
[----:B------:R-:W-:Y:S02]  /*6340*/  ISETP.NE.AND P4, PT, R27, RZ, PT ;  /* 0x000000ff1b00720c */ /* 0x000fe40003f85270 */
[----:B------:R-:W-:-:S02]  /*6350*/  PLOP3.LUT P3, PT, P3, P6, PT, 0x28, 0x82 ;  /* 0x000000000082781c */ /* 0x000fc40001f6c570 */
[----:B------:R-:W-:Y:S02]  /*6360*/  PLOP3.LUT P4, PT, P4, P5, PT, 0x28, 0x82 ;  /* 0x000000000082781c */ /* 0x000fe4000278a570 */
[----:B------:R-:W-:Y:S02]  /*6370*/  SEL R11, RZ, 0x1, !P0 ;  /* 0x00000001ff0b7807 */ /* 0x000fe40004000000 */
[----:B------:R-:W-:Y:S02]  /*6380*/  SEL R26, RZ, 0x1, !P1 ;  /* 0x00000001ff1a7807 */ /* 0x000fe40004800000 */
[----:B------:R-:W-:Y:S02]  /*6390*/  SEL R24, RZ, 0x1, !P3 ;  /* 0x00000001ff187807 */ /* 0x000fe40005800000 */
[----:B------:R-:W-:Y:S01]  /*63a0*/  SEL R22, RZ, 0x1, !P4 ;  /* 0x00000001ff167807 */ /* 0x000fe20006000000 */
[----:B------:R-:W-:Y:S06]  /*63b0*/  @P2 BRA `(.L_x_2514) ;  /* 0x0000001800d82947 */ /* 0x000fec0003800000 */
[----:B------:R-:W1:Y:S01]  /*63c0*/  LDCU UR4, c[0x0][0x3b4] ;  /* 0x00007680ff0477ac */ /* 0x000e620008000800 */
[----:B------:R-:W2:Y:S01]  /*63d0*/  LDC.64 R8, c[0x0][0x388] ;  /* 0x0000e200ff087b82 */ /* 0x000ea20000000a00 */
[----:B------:R-:W-:Y:S01]  /*63e0*/  IMAD R0, R2, 0x200, R17 ;  /* 0x0000020002007824 */ /* 0x000fe200078e0211 */
[----:B0-----:R-:W-:Y:S01]  /*63f0*/  PRMT R4, R18, 0x9910, RZ ;  /* 0x0000991012047816 */ /* 0x001fe200000000ff */
[----:B------:R-:W-:Y:S01]  /*6400*/  BSSY.RECONVERGENT B6, `(.L_x_2515) ;  /* 0x00000d6000067945 */ /* 0x000fe20003800200 */
[----:B------:R-:W-:Y:S02]  /*6410*/  VIADD R17, R17, 0x80 ;  /* 0x0000008011117836 */ /* 0x000fe40000000000 */
        /* <DEDUP_REMOVED lines=16> */
.L_x_2519:
[----:B------:R3:W-:Y:S01]  /*6520*/  STG.E.U8 desc[UR36][R8.64], R11 ;  /* 0x0000000b08007986 */ /* 0x0007e2000c101124 */
[----:B------:R-:W-:Y:S05]  /*6530*/  BRA `(.L_x_2521) ;  /* 0x0000000c00087947 */ /* 0x000fea0003800000 */
.L_x_2518:
        /* <DEDUP_REMOVED lines=10> */
.L_x_2523:
[----:B------:R2:W-:Y:S01]  /*65e0*/  STG.E desc[UR36][R8.64], R11 ;  /* 0x0000000b08007986 */ /* 0x0005e2000c101924 */
[----:B------:R-:W-:Y:S05]  /*65f0*/  BRA `(.L_x_2521) ;  /* 0x0000000800d87947 */ /* 0x000fea0003800000 */
.L_x_2522:
[----:B------:R0:W-:Y:S01]  /*6600*/  STG.E.U16 desc[UR36][R8.64], R11 ;  /* 0x0000000b08007986 */ /* 0x0001e2000c101524 */
[----:B------:R-:W-:Y:S05]  /*6610*/  BRA `(.L_x_2521) ;  /* 0x0000000800d07947 */ /* 0x000fea0003800000 */
.L_x_2517:
        /* <DEDUP_REMOVED lines=9> */
.L_x_2525:
[----:B------:R-:W0:Y:S02]  /*66b0*/  I2F.S16 R0, R11 ;  /* 0x0000000b00007306 */ /* 0x000e240000101400 */
[----:B0-----:R-:W-:-:S05]  /*66c0*/  F2FP.F16.F32.PACK_AB R0, RZ, R0 ;  /* 0x00000000ff00723e */ /* 0x001fca00000000ff */
[----:B------:R0:W-:Y:S01]  /*66d0*/  STG.E.U16 desc[UR36][R8.64], R0 ;  /* 0x0000000008007986 */ /* 0x0001e2000c101524 */
[----:B------:R-:W-:Y:S05]  /*66e0*/  BRA `(.L_x_2521) ;  /* 0x00000008009c7947 */ /* 0x000fea0003800000 */
.L_x_2524:
        /* <DEDUP_REMOVED lines=10> */
.L_x_2527:
[----:B------:R-:W0:Y:S02]  /*6790*/  I2F.S16 R11, R11 ;  /* 0x0000000b000b7306 */ /* 0x000e240000101400 */
[----:B0-----:R-:W-:-:S04]  /*67a0*/  F2FP.F16.F32.PACK_AB R3, RZ, R11 ;  /* 0x0000000bff03723e */ /* 0x001fc800000000ff */
[----:B------:R-:W-:-:S05]  /*67b0*/  PRMT R3, R3, 0x5410, RZ ;  /* 0x0000541003037816 */ /* 0x000fca00000000ff */
[----:B------:R0:W-:Y:S01]  /*67c0*/  STG.E desc[UR36][R8.64], R3 ;  /* 0x0000000308007986 */ /* 0x0001e2000c101924 */
[----:B------:R-:W-:Y:S05]  /*67d0*/  BRA `(.L_x_2521) ;  /* 0x0000000800607947 */ /* 0x000fea0003800000 */
.L_x_2526:
[----:B------:R-:W0:Y:S02]  /*67e0*/  I2F.F64.S16 R4, R11 ;  /* 0x0000000b00047312 */ /* 0x000e240000101c00 */
[----:B0-----:R0:W-:Y:S01]  /*67f0*/  STG.E.64 desc[UR36][R8.64], R4 ;  /* 0x0000000408007986 */ /* 0x0011e2000c101b24 */
[----:B------:R-:W-:Y:S05]  /*6800*/  BRA `(.L_x_2521) ;  /* 0x0000000800547947 */ /* 0x000fea0003800000 */
.L_x_2516:
        /* <DEDUP_REMOVED lines=10> */
.L_x_2530:
[----:B------:R-:W-:Y:S01]  /*68b0*/  CS2R R6, SRZ ;  /* 0x0000000000067805 */ /* 0x000fe2000001ff00 */
[----:B------:R-:W0:Y:S04]  /*68c0*/  I2F.F64.S16 R4, R11 ;  /* 0x0000000b00047312 */ /* 0x000e280000101c00 */
[----:B0-----:R0:W-:Y:S01]  /*68d0*/  STG.E.128 desc[UR36][R8.64], R4 ;  /* 0x0000000408007986 */ /* 0x0011e2000c101d24 */
[----:B------:R-:W-:Y:S05]  /*68e0*/  BRA `(.L_x_2521) ;  /* 0x00000008001c7947 */ /* 0x000fea0003800000 */
.L_x_2529:
        /* <DEDUP_REMOVED lines=17> */
.L_x_2534:
[----:B------:R-:W-:Y:S05]  /*6a00*/  BSYNC.RECONVERGENT B0 ;  /* 0x0000000000007941 */ /* 0x000fea0003800200 */
.L_x_2533:
[----:B------:R0:W-:Y:S01]  /*6a10*/  STG.E.U8 desc[UR36][R8.64], R3 ;  /* 0x0000000308007986 */ /* 0x0001e2000c101124 */
[----:B------:R-:W-:Y:S05]  /*6a20*/  BRA `(.L_x_2521) ;  /* 0x0000000400cc7947 */ /* 0x000fea0003800000 */
.L_x_2532:
        /* <DEDUP_REMOVED lines=16> */
.L_x_2531:
[----:B------:R-:W0:Y:S02]  /*6b30*/  I2F.S16 R0, R11 ;  /* 0x0000000b00007306 */ /* 0x000e240000101400 */
[----:B0-----:R-:W-:-:S05]  /*6b40*/  F2FP.BF16.F32.PACK_AB R0, RZ, R0 ;  /* 0x00000000ff00723e */ /* 0x001fca00000010ff */
[----:B------:R0:W-:Y:S01]  /*6b50*/  STG.E.U16 desc[UR36][R8.64], R0 ;  /* 0x0000000008007986 */ /* 0x0001e2000c101524 */
[----:B------:R-:W-:Y:S05]  /*6b60*/  BRA `(.L_x_2521) ;  /* 0x00000004007c7947 */ /* 0x000fea0003800000 */
.L_x_2528:
        /* <DEDUP_REMOVED lines=10> */
.L_x_2537:
        /* <DEDUP_REMOVED lines=12> */
.L_x_2540:
[----:B------:R-:W-:-:S04]  /*6cd0*/  SHF.R.U32.HI R0, RZ, 0x14, R11 ;  /* 0x00000014ff007819 */ /* 0x000fc8000001160b */
[----:B------:R-:W-:-:S04]  /*6ce0*/  LOP3.LUT R0, R0, 0x1, RZ, 0xc0, !PT ;  /* 0x0000000100007812 */ /* 0x000fc800078ec0ff */
[----:B------:R-:W-:-:S04]  /*6cf0*/  IADD3 R0, PT, PT, R11, 0x487ffff, R0 ;  /* 0x0487ffff0b007810 */ /* 0x000fc80007ffe000 */
[----:B------:R-:W-:-:S04]  /*6d00*/  SHF.R.U32.HI R0, RZ, 0x14, R0 ;  /* 0x00000014ff007819 */ /* 0x000fc80000011600 */
[----:B------:R-:W-:-:S07]  /*6d10*/  LOP3.LUT R0, R0, 0xff, RZ, 0xc0, !PT ;  /* 0x000000ff00007812 */ /* 0x000fce00078ec0ff */
.L_x_2541:
[----:B------:R-:W-:-:S07]  /*6d20*/  PRMT R4, R0, 0x7610, R4 ;  /* 0x0000761000047816 */ /* 0x000fce0000000004 */
.L_x_2539:
[----:B------:R-:W-:Y:S05]  /*6d30*/  BSYNC.RECONVERGENT B0 ;  /* 0x0000000000007941 */ /* 0x000fea0003800200 */
.L_x_2538:
[----:B------:R0:W-:Y:S01]  /*6d40*/  STG.E.U8 desc[UR36][R8.64], R4 ;  /* 0x0000000408007986 */ /* 0x0001e2000c101124 */
[----:B------:R-:W-:Y:S05]  /*6d50*/  BRA `(.L_x_2521) ;  /* 0x0000000400007947 */ /* 0x000fea0003800000 */
.L_x_2536:
        /* <DEDUP_REMOVED lines=12> */
.L_x_2544:
[----:B------:R-:W-:-:S04]  /*6e20*/  SHF.R.U32.HI R0, RZ, 0x15, R11 ;  /* 0x00000015ff007819 */ /* 0x000fc8000001160b */
[----:B------:R-:W-:-:S04]  /*6e30*/  LOP3.LUT R0, R0, 0x1, RZ, 0xc0, !PT ;  /* 0x0000000100007812 */ /* 0x000fc800078ec0ff */
[----:B------:R-:W-:-:S04]  /*6e40*/  IADD3 R0, PT, PT, R11, 0x88fffff, R0 ;  /* 0x088fffff0b007810 */ /* 0x000fc80007ffe000 */
[----:B------:R-:W-:-:S04]  /*6e50*/  SHF.R.U32.HI R0, RZ, 0x15, R0 ;  /* 0x00000015ff007819 */ /* 0x000fc80000011600 */
[----:B------:R-:W-:-:S07]  /*6e60*/  LOP3.LUT R0, R0, 0xff, RZ, 0xc0, !PT ;  /* 0x000000ff00007812 */ /* 0x000fce00078ec0ff */
.L_x_2545:
[----:B------:R-:W-:-:S07]  /*6e70*/  PRMT R4, R0, 0x7610, R4 ;  /* 0x0000761000047816 */ /* 0x000fce0000000004 */
.L_x_2543:
[----:B------:R-:W-:Y:S05]  /*6e80*/  BSYNC.RECONVERGENT B0 ;  /* 0x0000000000007941 */ /* 0x000fea0003800200 */
.L_x_2542:
[----:B------:R0:W-:Y:S01]  /*6e90*/  STG.E.U8 desc[UR36][R8.64], R4 ;  /* 0x0000000408007986 */ /* 0x0001e2000c101124 */
[----:B------:R-:W-:Y:S05]  /*6ea0*/  BRA `(.L_x_2521) ;  /* 0x0000000000ac7947 */ /* 0x000fea0003800000 */
.L_x_2535:
[----:B------:R-:W-:-:S13]  /*6eb0*/  ISETP.NE.AND P0, PT, R0, 0x1c, PT ;  /* 0x0000001c0000780c */ /* 0x000fda0003f05270 */
[----:B------:R-:W-:Y:S05]  /*6ec0*/  @!P0 BRA `(.L_x_2546) ;  /* 0x0000000000a08947 */ /* 0x000fea0003800000 */
[----:B------:R-:W-:-:S13]  /*6ed0*/  ISETP.NE.AND P0, PT, R0, 0x1d, PT ;  /* 0x0000001d0000780c */ /* 0x000fda0003f05270 */
[----:B------:R-:W-:Y:S05]  /*6ee0*/  @!P0 BRA `(.L_x_2547) ;  /* 0x0000000000888947 */ /* 0x000fea0003800000 */
[----:B------:R-:W-:-:S13]  /*6ef0*/  ISETP.NE.AND P0, PT, R0, 0x2c, PT ;  /* 0x0000002c0000780c */ /* 0x000fda0003f05270 */
[----:B------:R-:W-:Y:S05]  /*6f00*/  @!P0 BRA `(.L_x_2548) ;  /* 0x0000000000448947 */ /* 0x000fea0003800000 */
.L_x_2520:
        /* <DEDUP_REMOVED lines=16> */
.L_x_2549:
[----:B------:R-:W-:Y:S05]  /*7010*/  BRA `(.L_x_2521) ;  /* 0x0000000000507947 */ /* 0x000fea0003800000 */
.L_x_2548:
        /* <DEDUP_REMOVED lines=15> */
.L_x_2547:
[----:B------:R-:W-:Y:S02]  /*7110*/  IMAD.MOV.U32 R4, RZ, RZ, R11 ;  /* 0x000000ffff047224 */ /* 0x000fe400078e000b */
[----:B------:R-:W-:-:S05]  /*7120*/  IMAD.MOV.U32 R5, RZ, RZ, RZ ;  /* 0x000000ffff057224 */ /* 0x000fca00078e00ff */
[----:B------:R0:W-:Y:S01]  /*7130*/  STG.E.64 desc[UR36][R8.64], R4 ;  /* 0x0000000408007986 */ /* 0x0001e2000c101b24 */
[----:B------:R-:W-:Y:S05]  /*7140*/  BRA `(.L_x_2521) ;  /* 0x0000000000047947 */ /* 0x000fea0003800000 */
.L_x_2546:
[----:B------:R0:W-:Y:S02]  /*7150*/  STG.E desc[UR36][R8.64], R11 ;  /* 0x0000000b08007986 */ /* 0x0001e4000c101924 */
.L_x_2521:
[----:B------:R-:W-:Y:S05]  /*7160*/  BSYNC.RECONVERGENT B6 ;  /* 0x0000000000067941 */ /* 0x000fea0003800200 */
.L_x_2515:
        /* <DEDUP_REMOVED lines=24> */
.L_x_2555:
[----:B------:R0:W-:Y:S01]  /*72f0*/  STG.E.U8 desc[UR36][R8.64], R26 ;  /* 0x0000001a08007986 */ /* 0x0001e2000c101124 */
[----:B------:R-:W-:Y:S05]  /*7300*/  BRA `(.L_x_2557) ;  /* 0x0000000800fc7947 */ /* 0x000fea0003800000 */
.L_x_2554:
        /* <DEDUP_REMOVED lines=9> */
.L_x_2559:
[----:B------:R0:W-:Y:S01]  /*73a0*/  STG.E desc[UR36][R8.64], R26 ;  /* 0x0000001a08007986 */ /* 0x0001e2000c101924 */
[----:B------:R-:W-:Y:S05]  /*73b0*/  BRA `(.L_x_2557) ;  /* 0x0000000800d07947 */ /* 0x000fea0003800000 */
.L_x_2558:
[----:B------:R0:W-:Y:S01]  /*73c0*/  STG.E.U16 desc[UR36][R8.64], R26 ;  /* 0x0000001a08007986 */ /* 0x0001e2000c101524 */
[----:B------:R-:W-:Y:S05]  /*73d0*/  BRA `(.L_x_2557) ;  /* 0x0000000800c87947 */ /* 0x000fea0003800000 */
.L_x_2553:
        /* <DEDUP_REMOVED lines=9> */
.L_x_2561:
[----:B------:R-:W0:Y:S02]  /*7470*/  I2F.S16 R0, R26 ;  /* 0x0000001a00007306 */ /* 0x000e240000101400 */
[----:B0-----:R-:W-:-:S05]  /*7480*/  F2FP.F16.F32.PACK_AB R0, RZ, R0 ;  /* 0x00000000ff00723e */ /* 0x001fca00000000ff */
[----:B------:R0:W-:Y:S01]  /*7490*/  STG.E.U16 desc[UR36][R8.64], R0 ;  /* 0x0000000008007986 */ /* 0x0001e2000c101524 */
[----:B------:R-:W-:Y:S05]  /*74a0*/  BRA `(.L_x_2557) ;  /* 0x0000000800947947 */ /* 0x000fea0003800000 */
.L_x_2560:
        /* <DEDUP_REMOVED lines=10> */
.L_x_2563:
[----:B------:R-:W0:Y:S02]  /*7550*/  I2F.S16 R26, R26 ;  /* 0x0000001a001a7306 */ /* 0x000e240000101400 */
[----:B0-----:R-:W-:-:S04]  /*7560*/  F2FP.F16.F32.PACK_AB R3, RZ, R26 ;  /* 0x0000001aff03723e */ /* 0x001fc800000000ff */
[----:B------:R-:W-:-:S05]  /*7570*/  PRMT R3, R3, 0x5410, RZ ;  /* 0x0000541003037816 */ /* 0x000fca00000000ff */
[----:B------:R3:W-:Y:S01]  /*7580*/  STG.E desc[UR36][R8.64], R3 ;  /* 0x0000000308007986 */ /* 0x0007e2000c101924 */
[----:B------:R-:W-:Y:S05]  /*7590*/  BRA `(.L_x_2557) ;  /* 0x0000000800587947 */ /* 0x000fea0003800000 */
.L_x_2562:
[----:B------:R-:W0:Y:S02]  /*75a0*/  I2F.F64.S16 R26, R26 ;  /* 0x0000001a001a7312 */ /* 0x000e240000101c00 */
[----:B0-----:R4:W-:Y:S01]  /*75b0*/  STG.E.64 desc[UR36][R8.64], R26 ;  /* 0x0000001a08007986 */ /* 0x0019e2000c101b24 */
[----:B------:R-:W-:Y:S05]  /*75c0*/  BRA `(.L_x_2557) ;  /* 0x00000008004c7947 */ /* 0x000fea0003800000 */
.L_x_2552:
        /* <DEDUP_REMOVED lines=12> */
.L_x_2567:
        /* <DEDUP_REMOVED lines=16> */
.L_x_2570:
[----:B------:R-:W-:-:S07]  /*7790*/  PRMT R4, R0, 0x7610, R4 ;  /* 0x0000761000047816 */ /* 0x000fce0000000004 */
.L_x_2569:
[----:B------:R-:W-:Y:S05]  /*77a0*/  BSYNC.RECONVERGENT B0 ;  /* 0x0000000000007941 */ /* 0x000fea0003800200 */
.L_x_2568:
[----:B------:R0:W-:Y:S01]  /*77b0*/  STG.E.U8 desc[UR36][R8.64], R4 ;  /* 0x0000000408007986 */ /* 0x0001e2000c101124 */
[----:B------:R-:W-:Y:S05]  /*77c0*/  BRA `(.L_x_2557) ;  /* 0x0000000400cc7947 */ /* 0x000fea0003800000 */
.L_x_2566:
        /* <DEDUP_REMOVED lines=16> */
.L_x_2573:
[----:B------:R-:W-:-:S07]  /*78d0*/  PRMT R4, R0, 0x7610, R4 ;  /* 0x0000761000047816 */ /* 0x000fce0000000004 */
.L_x_2572:
[----:B------:R-:W-:Y:S05]  /*78e0*/  BSYNC.RECONVERGENT B0 ;  /* 0x0000000000007941 */ /* 0x000fea0003800200 */
.L_x_2571:
[----:B------:R0:W-:Y:S01]  /*78f0*/  STG.E.U8 desc[UR36][R8.64], R4 ;  /* 0x0000000408007986 */ /* 0x0001e2000c101124 */
[----:B------:R-:W-:Y:S05]  /*7900*/  BRA `(.L_x_2557) ;  /* 0x00000004007c7947 */ /* 0x000fea0003800000 */
.L_x_2565:
        /* <DEDUP_REMOVED lines=21> */
.L_x_2575:
[----:B------:R-:W-:-:S05]  /*7a60*/  IMAD.MOV.U32 R27, RZ, RZ, RZ ;  /* 0x000000ffff1b7224 */ /* 0x000fca00078e00ff */
[----:B------:R0:W-:Y:S01]  /*7a70*/  STG.E.64 desc[UR36][R8.64], R26 ;  /* 0x0000001a08007986 */ /* 0x0001e2000c101b24 */
[----:B------:R-:W-:Y:S05]  /*7a80*/  BRA `(.L_x_2557) ;  /* 0x00000004001c7947 */ /* 0x000fea0003800000 */
.L_x_2574:
[----:B------:R0:W-:Y:S01]  /*7a90*/  STG.E desc[UR36][R8.64], R26 ;  /* 0x0000001a08007986 */ /* 0x0001e2000c101924 */
[----:B------:R-:W-:Y:S05]  /*7aa0*/  BRA `(.L_x_2557) ;  /* 0x0000000400147947 */ /* 0x000fea0003800000 */
.L_x_2564:
        /* <DEDUP_REMOVED lines=8> */
.L_x_2577:
[----:B------:R-:W-:Y:S01]  /*7b30*/  CS2R R6, SRZ ;  /* 0x0000000000067805 */ /* 0x000fe2000001ff00 */
[----:B------:R-:W0:Y:S04]  /*7b40*/  I2F.F64.S16 R4, R26 ;  /* 0x0000001a00047312 */ /* 0x000e280000101c00 */
[----:B0-----:R0:W-:Y:S01]  /*7b50*/  STG.E.128 desc[UR36][R8.64], R4 ;  /* 0x0000000408007986 */ /* 0x0011e2000c101d24 */
[----:B------:R-:W-:Y:S05]  /*7b60*/  BRA `(.L_x_2557) ;  /* 0x0000000000e47947 */ /* 0x000fea0003800000 */
.L_x_2576:
[----:B------:R-:W-:-:S13]  /*7b70*/  ISETP.NE.AND P0, PT, R0, 0xf, PT ;  /* 0x0000000f0000780c */ /* 0x000fda0003f05270 */
[----:B------:R-:W-:Y:S05]  /*7b80*/  @!P0 BRA `(.L_x_2578) ;  /* 0x0000000000d08947 */ /* 0x000fea0003800000 */
[----:B------:R-:W-:-:S13]  /*7b90*/  ISETP.NE.AND P0, PT, R0, 0x17, PT ;  /* 0x000000170000780c */ /* 0x000fda0003f05270 */
[----:B------:R-:W-:Y:S05]  /*7ba0*/  @!P0 BRA `(.L_x_2579) ;  /* 0x0000000000848947 */ /* 0x000fea0003800000 */
[----:B------:R-:W-:-:S13]  /*7bb0*/  ISETP.NE.AND P0, PT, R0, 0x18, PT ;  /* 0x000000180000780c */ /* 0x000fda0003f05270 */
[----:B------:R-:W-:Y:S05]  /*7bc0*/  @!P0 BRA `(.L_x_2580) ;  /* 0x0000000000448947 */ /* 0x000fea0003800000 */
.L_x_2556:
        /* <DEDUP_REMOVED lines=16> */
.L_x_2581:
[----:B------:R-:W-:Y:S05]  /*7cd0*/  BRA `(.L_x_2557) ;  /* 0x0000000000887947 */ /* 0x000fea0003800000 */
.L_x_2580:
        /* <DEDUP_REMOVED lines=11> */
.L_x_2583:
[----:B------:R-:W-:Y:S05]  /*7d90*/  BSYNC.RECONVERGENT B0 ;  /* 0x0000000000007941 */ /* 0x000fea0003800200 */
.L_x_2582:
[----:B------:R0:W-:Y:S01]  /*7da0*/  STG.E.U8 desc[UR36][R8.64], R3 ;  /* 0x0000000308007986 */ /* 0x0001e2000c101124 */
[----:B------:R-:W-:Y:S05]  /*7db0*/  BRA `(.L_x_2557) ;  /* 0x0000000000507947 */ /* 0x000fea0003800000 */
.L_x_2579:
        /* <DEDUP_REMOVED lines=12> */
.L_x_2584:
[----:B------:R-:W-:Y:S01]  /*7e80*/  IMAD.MOV.U32 R3, RZ, RZ, 0x7f ;  /* 0x0000007fff037424 */ /* 0x000fe200078e00ff */
[----:B------:R-:W-:-:S04]  /*7e90*/  ISETP.GT.U32.AND P0, PT, R5, 0x7f800000, PT ;  /* 0x7f8000000500780c */ /* 0x000fc80003f04070 */
[----:B------:R-:W-:-:S05]  /*7ea0*/  SEL R3, R3, 0x7c, P0 ;  /* 0x0000007c03037807 */ /* 0x000fca0000000000 */
[----:B------:R0:W-:Y:S01]  /*7eb0*/  STG.E.U8 desc[UR36][R8.64], R3 ;  /* 0x0000000308007986 */ /* 0x0001e2000c101124 */
[----:B------:R-:W-:Y:S05]  /*7ec0*/  BRA `(.L_x_2557) ;  /* 0x00000000000c7947 */ /* 0x000fea0003800000 */
.L_x_2578:
[----:B------:R-:W0:Y:S02]  /*7ed0*/  I2F.S16 R0, R26 ;  /* 0x0000001a00007306 */ /* 0x000e240000101400 */
[----:B0-----:R-:W-:-:S05]  /*7ee0*/  F2FP.BF16.F32.PACK_AB R0, RZ, R0 ;  /* 0x00000000ff00723e */ /* 0x001fca00000010ff */
[----:B------:R0:W-:Y:S02]  /*7ef0*/  STG.E.U16 desc[UR36][R8.64], R0 ;  /* 0x0000000008007986 */ /* 0x0001e4000c101524 */
.L_x_2557:
[----:B------:R-:W-:Y:S05]  /*7f00*/  BSYNC.RECONVERGENT B6 ;  /* 0x0000000000067941 */ /* 0x000fea0003800200 */
.L_x_2551:
[----:B------:R-:W-:-:S07]  /*7f10*/  VIADD R17, R17, 0x80 ;  /* 0x0000008011117836 */ /* 0x000fce0000000000 */
.L_x_2514:
[----:B------:R-:W-:-:S13]  /*7f20*/  ISETP.GE.AND P0, PT, R17, R16, PT ;  /* 0x000000101100720c */ /* 0x000fda0003f06270 */
[----:B------:R-:W-:Y:S05]  /*7f30*/  @P0 BREAK.RELIABLE B7 ;  /* 0x0000000000070942 */ /* 0x000fea0003800100 */
[----:B------:R-:W-:Y:S05]  /*7f40*/  @P0 BRA `(.L_x_2550) ;  /* 0x0000000c00640947 */ /* 0x000fea0003800000 */
[----:B------:R-:W-:Y:S05]  /*7f50*/  BSYNC.RELIABLE B7 ;  /* 0x0000000000077941 */ /* 0x000fea0003800100 */
.L_x_2513:
        /* <DEDUP_REMOVED lines=21> */
.L_x_2589:
[----:B------:R0:W-:Y:S01]  /*80b0*/  STG.E.U8 desc[UR36][R8.64], R24 ;  /* 0x0000001808007986 */ /* 0x0001e2000c101124 */
[----:B------:R-:W-:Y:S05]  /*80c0*/  BRA `(.L_x_2591) ;  /* 0x0000000800fc7947 */ /* 0x000fea0003800000 */
.L_x_2588:
        /* <DEDUP_REMOVED lines=9> */
.L_x_2593:
[----:B------:R0:W-:Y:S01]  /*8160*/  STG.E desc[UR36][R8.64], R24 ;  /* 0x0000001808007986 */ /* 0x0001e2000c101924 */
[----:B------:R-:W-:Y:S05]  /*8170*/  BRA `(.L_x_2591) ;  /* 0x0000000800d07947 */ /* 0x000fea0003800000 */
.L_x_2592:
[----:B------:R0:W-:Y:S01]  /*8180*/  STG.E.U16 desc[UR36][R8.64], R24 ;  /* 0x0000001808007986 */ /* 0x0001e2000c101524 */
[----:B------:R-:W-:Y:S05]  /*8190*/  BRA `(.L_x_2591) ;  /* 0x0000000800c87947 */ /* 0x000fea0003800000 */
.L_x_2587:
        /* <DEDUP_REMOVED lines=9> */
.L_x_2595:
[----:B------:R-:W0:Y:S02]  /*8230*/  I2F.S16 R0, R24 ;  /* 0x0000001800007306 */ /* 0x000e240000101400 */
[----:B0-----:R-:W-:-:S05]  /*8240*/  F2FP.F16.F32.PACK_AB R0, RZ, R0 ;  /* 0x00000000ff00723e */ /* 0x001fca00000000ff */
[----:B------:R0:W-:Y:S01]  /*8250*/  STG.E.U16 desc[UR36][R8.64], R0 ;  /* 0x0000000008007986 */ /* 0x0001e2000c101524 */
[----:B------:R-:W-:Y:S05]  /*8260*/  BRA `(.L_x_2591) ;  /* 0x0000000800947947 */ /* 0x000fea0003800000 */
.L_x_2594:
        /* <DEDUP_REMOVED lines=10> */
.L_x_2597:
[----:B------:R-:W0:Y:S02]  /*8310*/  I2F.S16 R24, R24 ;  /* 0x0000001800187306 */ /* 0x000e240000101400 */
[----:B0-----:R-:W-:-:S04]  /*8320*/  F2FP.F16.F32.PACK_AB R3, RZ, R24 ;  /* 0x00000018ff03723e */ /* 0x001fc800000000ff */
[----:B------:R-:W-:-:S05]  /*8330*/  PRMT R3, R3, 0x5410, RZ ;  /* 0x0000541003037816 */ /* 0x000fca00000000ff */
[----:B------:R3:W-:Y:S01]  /*8340*/  STG.E desc[UR36][R8.64], R3 ;  /* 0x0000000308007986 */ /* 0x0007e2000c101924 */
[----:B------:R-:W-:Y:S05]  /*8350*/  BRA `(.L_x_2591) ;  /* 0x0000000800587947 */ /* 0x000fea0003800000 */
.L_x_2596:
[----:B------:R-:W0:Y:S02]  /*8360*/  I2F.F64.S16 R24, R24 ;  /* 0x0000001800187312 */ /* 0x000e240000101c00 */
[----:B0-----:R4:W-:Y:S01]  /*8370*/  STG.E.64 desc[UR36][R8.64], R24 ;  /* 0x0000001808007986 */ /* 0x0019e2000c101b24 */
[----:B------:R-:W-:Y:S05]  /*8380*/  BRA `(.L_x_2591) ;  /* 0x00000008004c7947 */ /* 0x000fea0003800000 */
.L_x_2586:
        /* <DEDUP_REMOVED lines=12> */
.L_x_2601:
        /* <DEDUP_REMOVED lines=16> */
.L_x_2604:
[----:B------:R-:W-:-:S07]  /*8550*/  PRMT R4, R0, 0x7610, R4 ;  /* 0x0000761000047816 */ /* 0x000fce0000000004 */
.L_x_2603:
[----:B------:R-:W-:Y:S05]  /*8560*/  BSYNC.RECONVERGENT B0 ;  /* 0x0000000000007941 */ /* 0x000fea0003800200 */
.L_x_2602:
[----:B------:R0:W-:Y:S01]  /*8570*/  STG.E.U8 desc[UR36][R8.64], R4 ;  /* 0x0000000408007986 */ /* 0x0001e2000c101124 */
[----:B------:R-:W-:Y:S05]  /*8580*/  BRA `(.L_x_2591) ;  /* 0x0000000400cc7947 */ /* 0x000fea0003800000 */
.L_x_2600:
        /* <DEDUP_REMOVED lines=16> */
.L_x_2607:
[----:B------:R-:W-:-:S07]  /*8690*/  PRMT R4, R0, 0x7610, R4 ;  /* 0x0000761000047816 */ /* 0x000fce0000000004 */
.L_x_2606:
[----:B------:R-:W-:Y:S05]  /*86a0*/  BSYNC.RECONVERGENT B0 ;  /* 0x0000000000007941 */ /* 0x000fea0003800200 */
.L_x_2605:
[----:B------:R0:W-:Y:S01]  /*86b0*/  STG.E.U8 desc[UR36][R8.64], R4 ;  /* 0x0000000408007986 */ /* 0x0001e2000c101124 */
[----:B------:R-:W-:Y:S05]  /*86c0*/  BRA `(.L_x_2591) ;  /* 0x00000004007c7947 */ /* 0x000fea0003800000 */
.L_x_2599:
        /* <DEDUP_REMOVED lines=21> */
.L_x_2609:
[----:B------:R-:W-:-:S05]  /*8820*/  IMAD.MOV.U32 R25, RZ, RZ, RZ ;  /* 0x000000ffff197224 */ /* 0x000fca00078e00ff */
[----:B------:R0:W-:Y:S01]  /*8830*/  STG.E.64 desc[UR36][R8.64], R24 ;  /* 0x0000001808007986 */ /* 0x0001e2000c101b24 */
[----:B------:R-:W-:Y:S05]  /*8840*/  BRA `(.L_x_2591) ;  /* 0x00000004001c7947 */ /* 0x000fea0003800000 */
.L_x_2608:
[----:B------:R0:W-:Y:S01]  /*8850*/  STG.E desc[UR36][R8.64], R24 ;  /* 0x0000001808007986 */ /* 0x0001e2000c101924 */
[----:B------:R-:W-:Y:S05]  /*8860*/  BRA `(.L_x_2591) ;  /* 0x0000000400147947 */ /* 0x000fea0003800000 */
.L_x_2598:
        /* <DEDUP_REMOVED lines=8> */
.L_x_2611:
[----:B------:R-:W-:Y:S01]  /*88f0*/  CS2R R6, SRZ ;  /* 0x0000000000067805 */ /* 0x000fe2000001ff00 */
[----:B------:R-:W0:Y:S04]  /*8900*/  I2F.F64.S16 R4, R24 ;  /* 0x0000001800047312 */ /* 0x000e280000101c00 */
[----:B0-----:R0:W-:Y:S01]  /*8910*/  STG.E.128 desc[UR36][R8.64], R4 ;  /* 0x0000000408007986 */ /* 0x0011e2000c101d24 */
[----:B------:R-:W-:Y:S05]  /*8920*/  BRA `(.L_x_2591) ;  /* 0x0000000000e47947 */ /* 0x000fea0003800000 */
.L_x_2610:
[----:B------:R-:W-:-:S13]  /*8930*/  ISETP.NE.AND P0, PT, R0, 0xf, PT ;  /* 0x0000000f0000780c */ /* 0x000fda0003f05270 */
[----:B------:R-:W-:Y:S05]  /*8940*/  @!P0 BRA `(.L_x_2612) ;  /* 0x0000000000d08947 */ /* 0x000fea0003800000 */
[----:B------:R-:W-:-:S13]  /*8950*/  ISETP.NE.AND P0, PT, R0, 0x17, PT ;  /* 0x000000170000780c */ /* 0x000fda0003f05270 */
[----:B------:R-:W-:Y:S05]  /*8960*/  @!P0 BRA `(.L_x_2613) ;  /* 0x0000000000848947 */ /* 0x000fea0003800000 */
[----:B------:R-:W-:-:S13]  /*8970*/  ISETP.NE.AND P0, PT, R0, 0x18, PT ;  /* 0x000000180000780c */ /* 0x000fda0003f05270 */
[----:B------:R-:W-:Y:S05]  /*8980*/  @!P0 BRA `(.L_x_2614) ;  /* 0x0000000000448947 */ /* 0x000fea0003800000 */
.L_x_2590:
        /* <DEDUP_REMOVED lines=16> */
.L_x_2615:
[----:B------:R-:W-:Y:S05]  /*8a90*/  BRA `(.L_x_2591) ;  /* 0x0000000000887947 */ /* 0x000fea0003800000 */
.L_x_2614:
        /* <DEDUP_REMOVED lines=11> */
.L_x_2617:
[----:B------:R-:W-:Y:S05]  /*8b50*/  BSYNC.RECONVERGENT B0 ;  /* 0x0000000000007941 */ /* 0x000fea0003800200 */
.L_x_2616:
[----:B------:R0:W-:Y:S01]  /*8b60*/  STG.E.U8 desc[UR36][R8.64], R3 ;  /* 0x0000000308007986 */ /* 0x0001e2000c101124 */
[----:B------:R-:W-:Y:S05]  /*8b70*/  BRA `(.L_x_2591) ;  /* 0x0000000000507947 */ /* 0x000fea0003800000 */
.L_x_2613:
        /* <DEDUP_REMOVED lines=12> */
.L_x_2618:
[----:B------:R-:W-:Y:S01]  /*8c40*/  IMAD.MOV.U32 R3, RZ, RZ, 0x7f ;  /* 0x0000007fff037424 */ /* 0x000fe200078e00ff */
[----:B------:R-:W-:-:S04]  /*8c50*/  ISETP.GT.U32.AND P0, PT, R5, 0x7f800000, PT ;  /* 0x7f8000000500780c */ /* 0x000fc80003f04070 */
[----:B------:R-:W-:-:S05]  /*8c60*/  SEL R3, R3, 0x7c, P0 ;  /* 0x0000007c03037807 */ /* 0x000fca0000000000 */
[----:B------:R0:W-:Y:S01]  /*8c70*/  STG.E.U8 desc[UR36][R8.64], R3 ;  /* 0x0000000308007986 */ /* 0x0001e2000c101124 */
[----:B------:R-:W-:Y:S05]  /*8c80*/  BRA `(.L_x_2591) ;  /* 0x00000000000c7947 */ /* 0x000fea0003800000 */
.L_x_2612:
[----:B------:R-:W0:Y:S02]  /*8c90*/  I2F.S16 R0, R24 ;  /* 0x0000001800007306 */ /* 0x000e240000101400 */
[----:B0-----:R-:W-:-:S05]  /*8ca0*/  F2FP.BF16.F32.PACK_AB R0, RZ, R0 ;  /* 0x00000000ff00723e */ /* 0x001fca00000010ff */
[----:B------:R0:W-:Y:S02]  /*8cb0*/  STG.E.U16 desc[UR36][R8.64], R0 ;  /* 0x0000000008007986 */ /* 0x0001e4000c101524 */
.L_x_2591:
[----:B------:R-:W-:Y:S05]  /*8cc0*/  BSYNC.RECONVERGENT B6 ;  /* 0x0000000000067941 */ /* 0x000fea0003800200 */
.L_x_2585:
[----:B------:R-:W-:-:S07]  /*8cd0*/  VIADD R17, R17, 0x80 ;  /* 0x0000008011117836 */ /* 0x000fce0000000000 */
.L_x_2550:
[----:B------:R-:W-:Y:S05]  /*8ce0*/  BSYNC.RECONVERGENT B8 ;  /* 0x0000000000087941 */ /* 0x000fea0003800200 */
.L_x_2512:
[----:B------:R-:W-:-:S13]  /*8cf0*/  ISETP.GE.AND P0, PT, R17, R16, PT ;  /* 0x000000101100720c */ /* 0x000fda0003f06270 */
[----:B------:R-:W-:Y:S05]  /*8d00*/  @P0 EXIT ;  /* 0x000000000000094d */ /* 0x000fea0003800000 */
[----:B01----:R-:W0:Y:S01]  /*8d10*/  LDC.64 R4, c[0x0][0x388] ;  /* 0x0000e200ff047b82 */ /* 0x003e220000000a00 */
[----:B------:R-:W3:Y:S01]  /*8d20*/  LDCU UR4, c[0x0][0x3b4] ;  /* 0x00007680ff0477ac */ /* 0x000ee20008000800 */
[----:B------:R-:W-:Y:S01]  /*8d30*/  PRMT R0, R18, 0x9910, RZ ;  /* 0x0000991012007816 */ /* 0x000fe200000000ff */
[----:B------:R-:W-:-:S03]  /*8d40*/  IMAD R2, R2, 0x200, R17 ;  /* 0x0000020002027824 */ /* 0x000fc600078e0211 */
[----:B------:R-:W-:Y:S01]  /*8d50*/  ISETP.GT.AND P1, PT, R0, 0x9, PT ;  /* 0x000000090000780c */ /* 0x000fe20003f24270 */
[----:B---3--:R-:W-:-:S05]  /*8d60*/  IMAD R3, R2, UR4, RZ ;  /* 0x0000000402037c24 */ /* 0x008fca000f8e02ff */
        /* <DEDUP_REMOVED lines=13> */
.L_x_2622:
[----:B------:R-:W-:Y:S01]  /*8e40*/  STG.E.U8 desc[UR36][R2.64], R22 ;  /* 0x0000001602007986 */ /* 0x000fe2000c101124 */
[----:B------:R-:W-:Y:S05]  /*8e50*/  EXIT ;  /* 0x000000000000794d */ /* 0x000fea0003800000 */
.L_x_2621:
        /* <DEDUP_REMOVED lines=9> */
.L_x_2625:
[----:B------:R-:W-:Y:S01]  /*8ef0*/  STG.E desc[UR36][R2.64], R22 ;  /* 0x0000001602007986 */ /* 0x000fe2000c101924 */
[----:B------:R-:W-:Y:S05]  /*8f00*/  EXIT ;  /* 0x000000000000794d */ /* 0x000fea0003800000 */
.L_x_2624:
[----:B------:R-:W-:Y:S01]  /*8f10*/  STG.E.U16 desc[UR36][R2.64], R22 ;  /* 0x0000001602007986 */ /* 0x000fe2000c101524 */
[----:B------:R-:W-:Y:S05]  /*8f20*/  EXIT ;  /* 0x000000000000794d */ /* 0x000fea0003800000 */
.L_x_2620:
        /* <DEDUP_REMOVED lines=9> */
.L_x_2627:
[----:B------:R-:W0:Y:S02]  /*8fc0*/  I2F.S16 R0, R22 ;  /* 0x0000001600007306 */ /* 0x000e240000101400 */
[----:B0-----:R-:W-:-:S05]  /*8fd0*/  F2FP.F16.F32.PACK_AB R0, RZ, R0 ;  /* 0x00000000ff00723e */ /* 0x001fca00000000ff */
[----:B------:R-:W-:Y:S01]  /*8fe0*/  STG.E.U16 desc[UR36][R2.64], R0 ;  /* 0x0000000002007986 */ /* 0x000fe2000c101524 */
[----:B------:R-:W-:Y:S05]  /*8ff0*/  EXIT ;  /* 0x000000000000794d */ /* 0x000fea0003800000 */
.L_x_2626:
        /* <DEDUP_REMOVED lines=10> */
.L_x_2629:
[----:B------:R-:W0:Y:S02]  /*90a0*/  I2F.S16 R22, R22 ;  /* 0x0000001600167306 */ /* 0x000e240000101400 */
[----:B0-----:R-:W-:-:S04]  /*90b0*/  F2FP.F16.F32.PACK_AB R5, RZ, R22 ;  /* 0x00000016ff05723e */ /* 0x001fc800000000ff */
[----:B------:R-:W-:-:S05]  /*90c0*/  PRMT R5, R5, 0x5410, RZ ;  /* 0x0000541005057816 */ /* 0x000fca00000000ff */
[----:B------:R-:W-:Y:S01]  /*90d0*/  STG.E desc[UR36][R2.64], R5 ;  /* 0x0000000502007986 */ /* 0x000fe2000c101924 */
[----:B------:R-:W-:Y:S05]  /*90e0*/  EXIT ;  /* 0x000000000000794d */ /* 0x000fea0003800000 */
.L_x_2628:
[----:B------:R-:W0:Y:S02]  /*90f0*/  I2F.F64.S16 R22, R22 ;  /* 0x0000001600167312 */ /* 0x000e240000101c00 */
[----:B0-----:R-:W-:Y:S01]  /*9100*/  STG.E.64 desc[UR36][R2.64], R22 ;  /* 0x0000001602007986 */ /* 0x001fe2000c101b24 */
[----:B------:R-:W-:Y:S05]  /*9110*/  EXIT ;  /* 0x000000000000794d */ /* 0x000fea0003800000 */
.L_x_2619:
        /* <DEDUP_REMOVED lines=12> */
.L_x_2633:
        /* <DEDUP_REMOVED lines=17> */
.L_x_2635:
[----:B------:R-:W-:Y:S05]  /*92f0*/  BSYNC.RECONVERGENT B0 ;  /* 0x0000000000007941 */ /* 0x000fea0003800200 */
.L_x_2634:
[----:B------:R-:W-:Y:S01]  /*9300*/  STG.E.U8 desc[UR36][R2.64], R0 ;  /* 0x0000000002007986 */ /* 0x000fe2000c101124 */
[----:B------:R-:W-:Y:S05]  /*9310*/  EXIT ;  /* 0x000000000000794d */ /* 0x000fea0003800000 */
.L_x_2632:
        /* <DEDUP_REMOVED lines=17> */
.L_x_2637:
[----:B------:R-:W-:Y:S05]  /*9430*/  BSYNC.RECONVERGENT B0 ;  /* 0x0000000000007941 */ /* 0x000fea0003800200 */
.L_x_2636:
[----:B------:R-:W-:Y:S01]  /*9440*/  STG.E.U8 desc[UR36][R2.64], R0 ;  /* 0x0000000002007986 */ /* 0x000fe2000c101124 */
[----:B------:R-:W-:Y:S05]  /*9450*/  EXIT ;  /* 0x000000000000794d */ /* 0x000fea0003800000 */
.L_x_2631:
        /* <DEDUP_REMOVED lines=21> */
.L_x_2639:
[----:B------:R-:W-:-:S05]  /*95b0*/  IMAD.MOV.U32 R23, RZ, RZ, RZ ;  /* 0x000000ffff177224 */ /* 0x000fca00078e00ff */
[----:B------:R-:W-:Y:S01]  /*95c0*/  STG.E.64 desc[UR36][R2.64], R22 ;  /* 0x0000001602007986 */ /* 0x000fe2000c101b24 */
[----:B------:R-:W-:Y:S05]  /*95d0*/  EXIT ;  /* 0x000000000000794d */ /* 0x000fea0003800000 */
.L_x_2638:
[----:B------:R-:W-:Y:S01]  /*95e0*/  STG.E desc[UR36][R2.64], R22 ;  /* 0x0000001602007986 */ /* 0x000fe2000c101924 */
[----:B------:R-:W-:Y:S05]  /*95f0*/  EXIT ;  /* 0x000000000000794d */ /* 0x000fea0003800000 */
.L_x_2630:
        /* <DEDUP_REMOVED lines=8> */
.L_x_2641:
[----:B------:R-:W-:Y:S01]  /*9680*/  CS2R R6, SRZ ;  /* 0x0000000000067805 */ /* 0x000fe2000001ff00 */
[----:B------:R-:W0:Y:S04]  /*9690*/  I2F.F64.S16 R4, R22 ;  /* 0x0000001600047312 */ /* 0x000e280000101c00 */
[----:B0-----:R-:W-:Y:S01]  /*96a0*/  STG.E.128 desc[UR36][R2.64], R4 ;  /* 0x0000000402007986 */ /* 0x001fe2000c101d24 */
[----:B------:R-:W-:Y:S05]  /*96b0*/  EXIT ;  /* 0x000000000000794d */ /* 0x000fea0003800000 */
.L_x_2640:
[----:B------:R-:W-:-:S13]  /*96c0*/  ISETP.NE.AND P0, PT, R0, 0xf, PT ;  /* 0x0000000f0000780c */ /* 0x000fda0003f05270 */
[----:B------:R-:W-:Y:S05]  /*96d0*/  @!P0 BRA `(.L_x_2642) ;  /* 0x0000000000d48947 */ /* 0x000fea0003800000 */
[----:B------:R-:W-:-:S13]  /*96e0*/  ISETP.NE.AND P0, PT, R0, 0x17, PT ;  /* 0x000000170000780c */ /* 0x000fda0003f05270 */
[----:B------:R-:W-:Y:S05]  /*96f0*/  @!P0 BRA `(.L_x_2643) ;  /* 0x0000000000848947 */ /* 0x000fea0003800000 */
[----:B------:R-:W-:-:S13]  /*9700*/  ISETP.NE.AND P0, PT, R0, 0x18, PT ;  /* 0x000000180000780c */ /* 0x000fda0003f05270 */
[----:B------:R-:W-:Y:S05]  /*9710*/  @!P0 BRA `(.L_x_2644) ;  /* 0x0000000000448947 */ /* 0x000fea0003800000 */
.L_x_2623:
[----:B------:R-:W-:Y:S01]  /*9720*/  MOV R0, 0x0 ;  /* 0x0000000000007802 */ /* 0x000fe20000000f00 */
[----:B------:R-:W0:Y:S01]  /*9730*/  LDCU.64 UR4, c[0x4][0x140] ;  /* 0x01002800ff0477ac */ /* 0x000e220008000a00 */
[----:B--2-4-:R-:W-:Y:S02]  /*9740*/  IMAD.MOV.U32 R8, RZ, RZ, 0x65 ;  /* 0x00000065ff087424 */ /* 0x014fe400078e00ff */
        /* <DEDUP_REMOVED lines=13> */
.L_x_2645:
[----:B------:R-:W-:Y:S05]  /*9820*/  EXIT ;  /* 0x000000000000794d */ /* 0x000fea0003800000 */
.L_x_2644:
        /* <DEDUP_REMOVED lines=11> */
.L_x_2647:
[----:B------:R-:W-:Y:S05]  /*98e0*/  BSYNC.RECONVERGENT B0 ;  /* 0x0000000000007941 */ /* 0x000fea0003800200 */
.L_x_2646:
[----:B------:R-:W-:Y:S01]  /*98f0*/  STG.E.U8 desc[UR36][R2.64], R5 ;  /* 0x0000000502007986 */ /* 0x000fe2000c101124 */
[----:B------:R-:W-:Y:S05]  /*9900*/  EXIT ;  /* 0x000000000000794d */ /* 0x000fea0003800000 */
.L_x_2643:
        /* <DEDUP_REMOVED lines=13> */
.L_x_2648:
[----:B------:R-:W-:Y:S01]  /*99e0*/  IMAD.MOV.U32 R5, RZ, RZ, 0x7f ;  /* 0x0000007fff057424 */ /* 0x000fe200078e00ff */
[----:B------:R-:W-:-:S04]  /*99f0*/  ISETP.GT.U32.AND P0, PT, R7, 0x7f800000, PT ;  /* 0x7f8000000700780c */ /* 0x000fc80003f04070 */
[----:B------:R-:W-:-:S05]  /*9a00*/  SEL R5, R5, 0x7c, P0 ;  /* 0x0000007c05057807 */ /* 0x000fca0000000000 */
[----:B------:R-:W-:Y:S01]  /*9a10*/  STG.E.U8 desc[UR36][R2.64], R5 ;  /* 0x0000000502007986 */ /* 0x000fe2000c101124 */
[----:B------:R-:W-:Y:S05]  /*9a20*/  EXIT ;  /* 0x000000000000794d */ /* 0x000fea0003800000 */
.L_x_2642:
[----:B------:R-:W0:Y:S02]  /*9a30*/  I2F.S16 R0, R22 ;  /* 0x0000001600007306 */ /* 0x000e240000101400 */
[----:B0-----:R-:W-:-:S05]  /*9a40*/  F2FP.BF16.F32.PACK_AB R0, RZ, R0 ;  /* 0x00000000ff00723e */ /* 0x001fca00000010ff */
[----:B------:R-:W-:Y:S01]  /*9a50*/  STG.E.U16 desc[UR36][R2.64], R0 ;  /* 0x0000000002007986 */ /* 0x000fe2000c101524 */
[----:B------:R-:W-:Y:S05]  /*9a60*/  EXIT ;  /* 0x000000000000794d */ /* 0x000fea0003800000 */
.L_x_2649:
        /* <DEDUP_REMOVED lines=9> */
.L_x_42710:


//--------------------- .text._ZN2at6native18elementwise_kernelILi128ELi4EZNS0_22gpu_kernel_impl_nocastINS0_13BinaryFunctorIbbbZZZNS0_23logical_xor_kernel_cudaERNS_14TensorIteratorEENKUlvE0_clEvENKUlvE7_clEvEUlbbE_EEEEvRNS_18TensorIteratorBaseERKT_EUliE_EEviT1_ --------------------------
	.section	.text._ZN2at6native18elementwise_kernelILi128ELi4EZNS0_22gpu_kernel_impl_nocastINS0_13BinaryFunctorIbbbZZZNS0_23logical_xor_kernel_cudaERNS_14TensorIteratorEENKUlvE0_clEvENKUlvE7_clEvEUlbbE_EEEEvRNS_18TensorIteratorBaseERKT_EUliE_EEviT1_,"ax",@progbits
	.align	128
        .global         _ZN2at6native18elementwise_kernelILi128ELi4EZNS0_22gpu_kernel_impl_nocastINS0_13BinaryFunctorIbbbZZZNS0_23logical_xor_kernel_cudaERNS_14TensorIteratorEENKUlvE0_clEvENKUlvE7_clEvEUlbbE_EEEEvRNS_18TensorIteratorBaseERKT_EUliE_EEviT1_
        .type           _ZN2at6native18elementwise_kernelILi128ELi4EZNS0_22gpu_kernel_impl_nocastINS0_13BinaryFunctorIbbbZZZNS0_23logical_xor_kernel_cudaERNS_14TensorIteratorEENKUlvE0_clEvENKUlvE7_clEvEUlbbE_EEEEvRNS_18TensorIteratorBaseERKT_EUliE_EEviT1_,@function
        .size           _ZN2at6native18elementwise_kernelILi128ELi4EZNS0_22gpu_kernel_impl_nocastINS0_13BinaryFunctorIbbbZZZNS0_23logical_xor_kernel_cudaERNS_14TensorIteratorEENKUlvE0_clEvENKUlvE7_clEvEUlbbE_EEEEvRNS_18TensorIteratorBaseERKT_EUliE_EEviT1_,(.L_x_42711 - _ZN2at6native18elementwise_kernelILi128ELi4EZNS0_22gpu_kernel_impl_nocastINS0_13BinaryFunctorIbbbZZZNS0_23logical_xor_kernel_cudaERNS_14TensorIteratorEENKUlvE0_clEvENKUlvE7_clEvEUlbbE_EEEEvRNS_18TensorIteratorBaseERKT_EUliE_EEviT1_)
        .other          _ZN2at6native18elementwise_kernelILi128ELi4EZNS0_22gpu_kernel_impl_nocastINS0_13BinaryFunctorIbbbZZZNS0_23logical_xor_kernel_cudaERNS_14TensorIteratorEENKUlvE0_clEvENKUlvE7_clEvEUlbbE_EEEEvRNS_18TensorIteratorBaseERKT_EUliE_EEviT1_,@"STO_CUDA_ENTRY STV_DEFAULT"
_ZN2at6native18elementwise_kernelILi128ELi4EZNS0_22gpu_kernel_impl_nocastINS0_13BinaryFunctorIbbbZZZNS0_23logical_xor_kernel_cudaERNS_14TensorIteratorEENKUlvE0_clEvENKUlvE7_clEvEUlbbE_EEEEvRNS_18TensorIteratorBaseERKT_EUliE_EEviT1_:
.text._ZN2at6native18elementwise_kernelILi128ELi4EZNS0_22gpu_kernel_impl_nocastINS0_13BinaryFunctorIbbbZZZNS0_23logical_xor_kernel_cudaERNS_14TensorIteratorEENKUlvE0_clEvENKUlvE7_clEvEUlbbE_EEEEvRNS_18TensorIteratorBaseERKT_EUliE_EEviT1_:
        /* <DEDUP_REMOVED lines=16> */
[----:B0-----:R-:W2:Y:S04]  /*0100*/  LDG.E.U8 R6, desc[UR6][R6.64] ;  /* 0x0000000606067981 */ /* 0x001ea8000c1e1100 */
[----:B-1----:R-:W3:Y:S03]  /*0110*/  LDG.E.U8 R4, desc[UR6][R4.64] ;  /* 0x0000000604047981 */ /* 0x002ee6000c1e1100 */
[----:B------:R-:W0:Y:S01]  /*0120*/  LDC.64 R8, c[0x0][0x5e8] ;  /* 0x00017a00ff087b82 */ /* 0x000e220000000a00 */
[----:B------:R-:W-:-:S02]  /*0130*/  IADD3 R3, PT, PT, R3, 0x80, RZ ;  /* 0x0000008003037810 */ /* 0x000fc40007ffe0ff */
[----:B--2---:R-:W-:-:S04]  /*0140*/  ISETP.NE.AND P0, PT, R6, RZ, PT ;  /* 0x000000ff0600720c */ /* 0x004fc80003f05270 */
[----:B---3--:R-:W-:-:S04]  /*0150*/  ISETP.NE.XOR P0, PT, R4, RZ, P0 ;  /* 0x000000ff0400720c */ /* 0x008fc80000705a70 */
[----:B------:R-:W-:Y:S02]  /*0160*/  SEL R11, RZ, 0x1, !P0 ;  /* 0x00000001ff0b7807 */ /* 0x000fe40004000000 */
[----:B------:R-:W-:-:S03]  /*0170*/  ISETP.GE.AND P0, PT, R3, UR4, PT ;  /* 0x0000000403007c0c */ /* 0x000fc6000bf06270 */
[----:B0-----:R0:W-:Y:S10]  /*0180*/  STG.E.U8 desc[UR6][R8.64], R11 ;  /* 0x0000000b08007986 */ /* 0x0011f4000c101106 */
[----:B------:R-:W-:Y:S05]  /*0190*/  @P0 BREAK.RELIABLE B1 ;  /* 0x0000000000010942 */ /* 0x000fea0003800100 */
[----:B------:R-:W-:Y:S05]  /*01a0*/  @P0 BRA `(.L_x_2654) ;  /* 0x0000000000600947 */ /* 0x000fea0003800000 */
[----:B------:R-:W1:Y:S08]  /*01b0*/  LDC.64 R6, c[0x0][0x5f8] ;  /* 0x00017e00ff067b82 */ /* 0x000e700000000a00 */
[----:B------:R-:W2:Y:S01]  /*01c0*/  LDC.64 R4, c[0x0][0x5f0] ;  /* 0x00017c00ff047b82 */ /* 0x000ea20000000a00 */
[----:B-1----:R-:W3:Y:S04]  /*01d0*/  LDG.E.U8 R6, desc[UR6][R6.64] ;  /* 0x0000000606067981 */ /* 0x002ee8000c1e1100 */
[----:B--2---:R-:W2:Y:S03]  /*01e0*/  LDG.E.U8 R4, desc[UR6][R4.64] ;  /* 0x0000000604047981 */ /* 0x004ea6000c1e1100 */
[----:B0-----:R-:W0:Y:S01]  /*01f0*/  LDC.64 R8, c[0x0][0x5e8] ;  /* 0x00017a00ff087b82 */ /* 0x001e220000000a00 */
[----:B------:R-:W-:-:S02]  /*0200*/  IADD3 R3, PT, PT, R3, 0x80, RZ ;  /* 0x0000008003037810 */ /* 0x000fc40007ffe0ff */
[----:B---3--:R-:W-:-:S04]  /*0210*/  ISETP.NE.AND P0, PT, R6, RZ, PT ;  /* 0x000000ff0600720c */ /* 0x008fc80003f05270 */
[----:B--2---:R-:W-:-:S04]  /*0220*/  ISETP.NE.XOR P0, PT, R4, RZ, P0 ;  /* 0x000000ff0400720c */ /* 0x004fc80000705a70 */
[----:B------:R-:W-:-:S05]  /*0230*/  SEL R11, RZ, 0x1, !P0 ;  /* 0x00000001ff0b7807 */ /* 0x000fca0004000000 */
[----:B0-----:R0:W-:Y:S04]  /*0240*/  STG.E.U8 desc[UR6][R8.64], R11 ;  /* 0x0000000b08007986 */ /* 0x0011e8000c101106 */
.L_x_2653:
[----:B------:R-:W-:-:S13]  /*0250*/  ISETP.GE.AND P0, PT, R3, UR4, PT ;  /* 0x0000000403007c0c */ /* 0x000fda000bf06270 */
[----:B------:R-:W-:Y:S05]  /*0260*/  @P0 BREAK.RELIABLE B1 ;  /* 0x0000000000010942 */ /* 0x000fea0003800100 */
[----:B------:R-:W-:Y:S05]  /*0270*/  @P0 BRA `(.L_x_2654) ;  /* 0x00000000002c0947 */ /* 0x000fea0003800000 */
[----:B------:R-:W-:Y:S05]  /*0280*/  BSYNC.RELIABLE B1 ;  /* 0x0000000000017941 */ /* 0x000fea0003800100 */
.L_x_2652:
        /* <DEDUP_REMOVED lines=10> */
.L_x_2654:
[----:B------:R-:W-:Y:S05]  /*0330*/  BSYNC.RECONVERGENT B0 ;  /* 0x0000000000007941 */ /* 0x000fea0003800200 */
.L_x_2651:
[----:B------:R-:W-:Y:S05]  /*0340*/  WARPSYNC.ALL ;  /* 0x0000000000007948 */ /* 0x000fea0003800000 */
[----:B------:R-:W-:-:S13]  /*0350*/  ISETP.GE.AND P0, PT, R3, UR4, PT ;  /* 0x0000000403007c0c */ /* 0x000fda000bf06270 */
[----:B------:R-:W-:Y:S05]  /*0360*/  @P0 EXIT ;  /* 0x000000000000094d */ /* 0x000fea0003800000 */
[----:B------:R-:W2:Y:S08]  /*0370*/  LDC.64 R4, c[0x0][0x5f8] ;  /* 0x00017e00ff047b82 */ /* 0x000eb00000000a00 */
[----:B------:R-:W3:Y:S01]  /*0380*/  LDC.64 R2, c[0x0][0x5f0] ;  /* 0x00017c00ff027b82 */ /* 0x000ee20000000a00 */
[----:B--2---:R-:W2:Y:S04]  /*0390*/  LDG.E.U8 R4, desc[UR6][R4.64] ;  /* 0x0000000604047981 */ /* 0x004ea8000c1e1100 */
[----:B---3--:R-:W3:Y:S03]  /*03a0*/  LDG.E.U8 R2, desc[UR6][R2.64] ;  /* 0x0000000602027981 */ /* 0x008ee6000c1e1100 */
[----:B------:R-:W4:Y:S01]  /*03b0*/  LDC.64 R6, c[0x0][0x5e8] ;  /* 0x00017a00ff067b82 */ /* 0x000f220000000a00 */
[----:B--2---:R-:W-:-:S04]  /*03c0*/  ISETP.NE.AND P0, PT, R4, RZ, PT ;  /* 0x000000ff0400720c */ /* 0x004fc80003f05270 */
[----:B---3--:R-:W-:-:S04]  /*03d0*/  ISETP.NE.XOR P0, PT, R2, RZ, P0 ;  /* 0x000000ff0200720c */ /* 0x008fc80000705a70 */
[----:B01----:R-:W-:-:S05]  /*03e0*/  SEL R9, RZ, 0x1, !P0 ;  /* 0x00000001ff097807 */ /* 0x003fca0004000000 */
[----:B----4-:R-:W-:Y:S01]  /*03f0*/  STG.E.U8 desc[UR6][R6.64], R9 ;  /* 0x0000000906007986 */ /* 0x010fe2000c101106 */
[----:B------:R-:W-:Y:S05]  /*0400*/  EXIT ;  /* 0x000000000000794d */ /* 0x000fea0003800000 */
.L_x_2650:
        /* <DEDUP_REMOVED lines=356> */
.L_x_2658:
[----:B------:R-:W0:Y:S02]  /*1a50*/  LDCU.128 UR8, c[0x0][0x5f0] ;  /* 0x0000be00ff0877ac */ /* 0x000e240008000c00 */
[----:B0-----:R-:W-:Y:S02]  /*1a60*/  IADD3 R8, P1, PT, R6, UR10, RZ ;  /* 0x0000000a06087c10 */ /* 0x001fe4000ff3e0ff */
[----:B------:R-:W-:Y:S02]  /*1a70*/  IADD3 R6, P0, PT, R4, UR8, RZ ;  /* 0x0000000804067c10 */ /* 0x000fe4000ff1e0ff */
[----:B------:R-:W-:Y:S02]  /*1a80*/  IADD3.X R9, PT, PT, RZ, UR11, RZ, P1, !PT ;  /* 0x0000000bff097c10 */ /* 0x000fe40008ffe4ff */
[----:B------:R-:W-:Y:S01]  /*1a90*/  IADD3.X R7, PT, PT, RZ, UR9, RZ, P0, !PT ;  /* 0x00000009ff077c10 */ /* 0x000fe200087fe4ff */
[----:B------:R-:W0:Y:S02]  /*1aa0*/  LDCU.64 UR8, c[0x0][0x5e8] ;  /* 0x0000bd00ff0877ac */ /* 0x000e240008000a00 */
[----:B------:R-:W2:Y:S04]  /*1ab0*/  LDG.E.U8 R8, desc[UR6][R8.64] ;  /* 0x0000000608087981 */ /* 0x000ea8000c1e1100 */
[----:B------:R-:W3:Y:S01]  /*1ac0*/  LDG.E.U8 R6, desc[UR6][R6.64] ;  /* 0x0000000606067981 */ /* 0x000ee2000c1e1100 */
[----:B------:R-:W-:-:S02]  /*1ad0*/  IADD3 R3, PT, PT, R3, 0x80, RZ ;  /* 0x0000008003037810 */ /* 0x000fc40007ffe0ff */
[----:B0-----:R-:W-:-:S04]  /*1ae0*/  IADD3 R4, P1, PT, R5, UR8, RZ ;  /* 0x0000000805047c10 */ /* 0x001fc8000ff3e0ff */
[----:B------:R-:W-:Y:S02]  /*1af0*/  IADD3.X R5, PT, PT, RZ, UR9, RZ, P1, !PT ;  /* 0x00000009ff057c10 */ /* 0x000fe40008ffe4ff */
[----:B--2---:R-:W-:-:S04]  /*1b00*/  ISETP.NE.AND P0, PT, R8, RZ, PT ;  /* 0x000000ff0800720c */ /* 0x004fc80003f05270 */
[----:B---3--:R-:W-:-:S04]  /*1b10*/  ISETP.NE.XOR P0, PT, R6, RZ, P0 ;  /* 0x000000ff0600720c */ /* 0x008fc80000705a70 */
        /* <DEDUP_REMOVED lines=353> */
.L_x_2660:
        /* <DEDUP_REMOVED lines=13> */
[----:B------:R-:W-:-:S05]  /*3200*/  SEL R11, RZ, 0x1, !P0 ;  /* 0x00000001ff0b7807 */ /* 0x000fca0004000000 */
[----:B------:R0:W-:Y:S04]  /*3210*/  STG.E.U8 desc[UR6][R4.64], R11 ;  /* 0x0000000b04007986 */ /* 0x0001e8000c101106 */
.L_x_2657:
[----:B------:R-:W-:-:S13]  /*3220*/  ISETP.GE.AND P0, PT, R3, UR4, PT ;  /* 0x0000000403007c0c */ /* 0x000fda000bf06270 */
[----:B------:R-:W-:Y:S05]  /*3230*/  @P0 BREAK.RELIABLE B1 ;  /* 0x0000000000010942 */ /* 0x000fea0003800100 */
[----:B------:R-:W-:Y:S05]  /*3240*/  @P0 BRA `(.L_x_2659) ;  /* 0x0000001400b00947 */ /* 0x000fea0003800000 */
[----:B------:R-:W-:Y:S05]  /*3250*/  BSYNC.RELIABLE B1 ;  /* 0x0000000000017941 */ /* 0x000fea0003800100 */
.L_x_2656:
        /* <DEDUP_REMOVED lines=348> */
.L_x_2661:
        /* <DEDUP_REMOVED lines=15> */
.L_x_2659:
[----:B------:R-:W-:Y:S05]  /*4910*/  BSYNC.RECONVERGENT B0 ;  /* 0x0000000000007941 */ /* 0x000fea0003800200 */
.L_x_2655:
        /* <DEDUP_REMOVED lines=351> */
.L_x_2662:
[----:B------:R-:W0:Y:S01]  /*5f10*/  LDCU.128 UR8, c[0x0][0x5f0] ;  /* 0x0000be00ff0877ac */ /* 0x000e220008000c00 */
[----:B------:R-:W1:Y:S01]  /*5f20*/  LDCU.64 UR4, c[0x0][0x5e8] ;  /* 0x0000bd00ff0477ac */ /* 0x000e620008000a00 */
[----:B0-----:R-:W-:Y:S02]  /*5f30*/  IADD3 R6, P1, PT, R4, UR10, RZ ;  /* 0x0000000a04067c10 */ /* 0x001fe4000ff3e0ff */
[----:B------:R-:W-:Y:S02]  /*5f40*/  IADD3 R4, P0, PT, R2, UR8, RZ ;  /* 0x0000000802047c10 */ /* 0x000fe4000ff1e0ff */
[----:B------:R-:W-:Y:S02]  /*5f50*/  IADD3.X R7, PT, PT, RZ, UR11, RZ, P1, !PT ;  /* 0x0000000bff077c10 */ /* 0x000fe40008ffe4ff */
[----:B------:R-:W-:-:S03]  /*5f60*/  IADD3.X R5, PT, PT, RZ, UR9, RZ, P0, !PT ;  /* 0x00000009ff057c10 */ /* 0x000fc600087fe4ff */
[----:B------:R-:W2:Y:S04]  /*5f70*/  LDG.E.U8 R6, desc[UR6][R6.64] ;  /* 0x0000000606067981 */ /* 0x000ea8000c1e1100 */
[----:B------:R-:W3:Y:S01]  /*5f80*/  LDG.E.U8 R4, desc[UR6][R4.64] ;  /* 0x0000000604047981 */ /* 0x000ee2000c1e1100 */
[----:B-1----:R-:W-:-:S04]  /*5f90*/  IADD3 R2, P1, PT, R3, UR4, RZ ;  /* 0x0000000403027c10 */ /* 0x002fc8000ff3e0ff */
[----:B------:R-:W-:Y:S02]  /*5fa0*/  IADD3.X R3, PT, PT, RZ, UR5, RZ, P1, !PT ;  /* 0x00000005ff037c10 */ /* 0x000fe40008ffe4ff */
[----:B--2---:R-:W-:-:S04]  /*5fb0*/  ISETP.NE.AND P0, PT, R6, RZ, PT ;  /* 0x000000ff0600720c */ /* 0x004fc80003f05270 */
[----:B---3--:R-:W-:-:S04]  /*5fc0*/  ISETP.NE.XOR P0, PT, R4, RZ, P0 ;  /* 0x000000ff0400720c */ /* 0x008fc80000705a70 */
[----:B------:R-:W-:-:S05]  /*5fd0*/  SEL R9, RZ, 0x1, !P0 ;  /* 0x00000001ff097807 */ /* 0x000fca0004000000 */
[----:B------:R-:W-:Y:S01]  /*5fe0*/  STG.E.U8 desc[UR6][R2.64], R9 ;  /* 0x0000000902007986 */ /* 0x000fe2000c101106 */
[----:B------:R-:W-:Y:S05]  /*5ff0*/  EXIT ;  /* 0x000000000000794d */ /* 0x000fea0003800000 */
.L_x_2663:
        /* <DEDUP_REMOVED lines=16> */
.L_x_42711:


//--------------------- .text._ZN2at6native27unrolled_elementwise_kernelINS0_13BinaryFunctorIbbbZZZNS0_23logical_xor_kernel_cudaERNS_14TensorIteratorEENKUlvE0_clEvENKUlvE7_clEvEUlbbE_EESt5arrayIPcLm3EELi4E23TrivialOffsetCalculatorILi2EjESC_ILi1EjENS0_6memory15LoadWithoutCastENSF_16StoreWithoutCastEEEviT_T0_T2_T3_T4_T5_ --------------------------
	.section	.text._ZN2at6native27unrolled_elementwise_kernelINS0_13BinaryFunctorIbbbZZZNS0_23logical_xor_kernel_cudaERNS_14TensorIteratorEENKUlvE0_clEvENKUlvE7_clEvEUlbbE_EESt5arrayIPcLm3EELi4E23TrivialOffsetCalculatorILi2EjESC_ILi1EjENS0_6memory15LoadWithoutCastENSF_16StoreWithoutCastEEEviT_T0_T2_T3_T4_T5_,"ax",@progbits
	.align	128
        .global         _ZN2at6native27unrolled_elementwise_kernelINS0_13BinaryFunctorIbbbZZZNS0_23logical_xor_kernel_cudaERNS_14TensorIteratorEENKUlvE0_clEvENKUlvE7_clEvEUlbbE_EESt5arrayIPcLm3EELi4E23TrivialOffsetCalculatorILi2EjESC_ILi1EjENS0_6memory15LoadWithoutCastENSF_16StoreWithoutCastEEEviT_T0_T2_T3_T4_T5_
        .type           _ZN2at6native27unrolled_elementwise_kernelINS0_13BinaryFunctorIbbbZZZNS0_23logical_xor_kernel_cudaERNS_14TensorIteratorEENKUlvE0_clEvENKUlvE7_clEvEUlbbE_EESt5arrayIPcLm3EELi4E23TrivialOffsetCalculatorILi2EjESC_ILi1EjENS0_6memory15LoadWithoutCastENSF_16StoreWithoutCastEEEviT_T0_T2_T3_T4_T5_,@function
        .size           _ZN2at6native27unrolled_elementwise_kernelINS0_13BinaryFunctorIbbbZZZNS0_23logical_xor_kernel_cudaERNS_14TensorIteratorEENKUlvE0_clEvENKUlvE7_clEvEUlbbE_EESt5arrayIPcLm3EELi4E23TrivialOffsetCalculatorILi2EjESC_ILi1EjENS0_6memory15LoadWithoutCastENSF_16StoreWithoutCastEEEviT_T0_T2_T3_T4_T5_,(.L_x_42712 - _ZN2at6native27unrolled_elementwise_kernelINS0_13BinaryFunctorIbbbZZZNS0_23logical_xor_kernel_cudaERNS_14TensorIteratorEENKUlvE0_clEvENKUlvE7_clEvEUlbbE_EESt5arrayIPcLm3EELi4E23TrivialOffsetCalculatorILi2EjESC_ILi1EjENS0_6memory15LoadWithoutCastENSF_16StoreWithoutCastEEEviT_T0_T2_T3_T4_T5_)
        .other          _ZN2at6native27unrolled_elementwise_kernelINS0_13BinaryFunctorIbbbZZZNS0_23logical_xor_kernel_cudaERNS_14TensorIteratorEENKUlvE0_clEvENKUlvE7_clEvEUlbbE_EESt5arrayIPcLm3EELi4E23TrivialOffsetCalculatorILi2EjESC_ILi1EjENS0_6memory15LoadWithoutCastENSF_16StoreWithoutCastEEEviT_T0_T2_T3_T4_T5_,@"STO_CUDA_ENTRY STV_DEFAULT"
_ZN2at6native27unrolled_elementwise_kernelINS0_13BinaryFunctorIbbbZZZNS0_23logical_xor_kernel_cudaERNS_14TensorIteratorEENKUlvE0_clEvENKUlvE7_clEvEUlbbE_EESt5arrayIPcLm3EELi4E23TrivialOffsetCalculatorILi2EjESC_ILi1EjENS0_6memory15LoadWithoutCastENSF_16StoreWithoutCastEEEviT_T0_T2_T3_T4_T5_:
.text._ZN2at6native27unrolled_elementwise_kernelINS0_13BinaryFunctorIbbbZZZNS0_23logical_xor_kernel_cudaERNS_14TensorIteratorEENKUlvE0_clEvENKUlvE7_clEvEUlbbE_EESt5arrayIPcLm3EELi4E23TrivialOffsetCalculatorILi2EjESC_ILi1EjENS0_6memory15LoadWithoutCastENSF_16StoreWithoutCastEEEviT_T0_T2_T3_T4_T5_:
[----:B------:R-:W-:Y:S01]  /*0000*/  LDC R1, c[0x0][0x37c] ;  /* 0x0000df00ff017b82 */ /* 0x000fe20000000800 */
[----:B------:R-:W0:Y:S07]  /*0010*/  S2R R0, SR_CTAID.X ;  /* 0x0000000000007919 */ /* 0x000e2e0000002500 */
[----:B------:R-:W0:Y:S01]  /*0020*/  LDC R3, c[0x0][0x380] ;  /* 0x0000e000ff037b82 */ /* 0x000e220000000800 */
[----:B------:R-:W1:Y:S01]  /*0030*/  LDCU.64 UR4, c[0x0][0x358] ;  /* 0x00006b00ff0477ac */ /* 0x000e620008000a00 */
[----:B------:R-:W2:Y:S06]  /*0040*/  S2R R25, SR_TID.X ;  /* 0x0000000000197919 */ /* 0x000eac0000002100 */
[----:B------:R-:W3:Y:S08]  /*0050*/  LDC.64 R14, c[0x0][0x390] ;  /* 0x0000e400ff0e7b82 */ /* 0x000ef00000000a00 */
[----:B------:R-:W4:Y:S08]  /*0060*/  LDC.64 R6, c[0x0][0x390] ;  /* 0x0000e400ff067b82 */ /* 0x000f300000000a00 */
[----:B------:R-:W5:Y:S01]  /*0070*/  LDC.64 R16, c[0x0][0x398] ;  /* 0x0000e600ff107b82 */ /* 0x000f620000000a00 */
        /* <DEDUP_REMOVED lines=8> */
[----:B------:R-:W-:Y:S02]  /*0100*/  ISETP.GE.AND P0, PT, R25, R18, PT ;  /* 0x000000121900720c */ /* 0x000fe40003f06270 */
[----:B------:R-:W2:Y:S01]  /*0110*/  LDC.64 R10, c[0x0][0x390] ;  /* 0x0000e400ff0a7b82 */ /* 0x000ea20000000a00 */
[C---:B---3--:R-:W-:Y:S02]  /*0120*/  @!P4 IADD3 R14, P2, PT, R27.reuse, R14, RZ ;  /* 0x0000000e1b0ec210 */ /* 0x048fe40007f5e0ff */
[----:B-----5:R-:W-:-:S03]  /*0130*/  @!P4 IADD3 R16, P3, PT, R27, R16, RZ ;  /* 0x000000101b10c210 */ /* 0x020fc60007f7e0ff */
[----:B------:R-:W-:Y:S02]  /*0140*/  @!P4 IMAD.X R15, RZ, RZ, R15, P2 ;  /* 0x000000ffff0fc224 */ /* 0x000fe400010e060f */
[----:B------:R-:W3:Y:S01]  /*0150*/  LDC.64 R12, c[0x0][0x398] ;  /* 0x0000e600ff0c7b82 */ /* 0x000ee20000000a00 */
[----:B------:R-:W-:Y:S02]  /*0160*/  @!P4 IMAD.X R17, RZ, RZ, R17, P3 ;  /* 0x000000ffff11c224 */ /* 0x000fe400018e0611 */
[----:B------:R-:W-:Y:S01]  /*0170*/  @!P0 IMAD R23, R0, 0x200, R25 ;  /* 0x0000020000178824 */ /* 0x000fe200078e0219 */
[----:B-1----:R-:W5:Y:S01]  /*0180*/  @!P4 LDG.E.U8 R14, desc[UR4][R14.64] ;  /* 0x000000040e0ec981 */ /* 0x002f62000c1e1100 */
[----:B------:R-:W-:-:S03]  /*0190*/  @!P0 VIADD R25, R25, 0x80 ;  /* 0x0000008019198836 */ /* 0x000fc60000000000 */
[----:B----4-:R-:W-:Y:S01]  /*01a0*/  @!P0 IADD3 R6, P2, PT, R23, R6, RZ ;  /* 0x0000000617068210 */ /* 0x010fe20007f5e0ff */
[----:B------:R-:W4:Y:S01]  /*01b0*/  @!P4 LDG.E.U8 R16, desc[UR4][R16.64] ;  /* 0x000000041010c981 */ /* 0x000f22000c1e1100 */
[----:B------:R-:W-:-:S13]  /*01c0*/  ISETP.GE.AND P5, PT, R25, R18, PT ;  /* 0x000000121900720c */ /* 0x000fda0003fa6270 */
[----:B------:R-:W-:Y:S02]  /*01d0*/  @!P5 IMAD R21, R0, 0x200, R25 ;  /* 0x000002000015d824 */ /* 0x000fe400078e0219 */
[----:B------:R-:W-:-:S05]  /*01e0*/  @!P5 VIADD R25, R25, 0x80 ;  /* 0x000000801919d836 */ /* 0x000fca0000000000 */
[----:B------:R-:W-:Y:S01]  /*01f0*/  ISETP.GE.AND P1, PT, R25, R18, PT ;  /* 0x000000121900720c */ /* 0x000fe20003f26270 */
[----:B------:R-:W-:Y:S01]  /*0200*/  @!P0 IMAD.X R7, RZ, RZ, R7, P2 ;  /* 0x000000ffff078224 */ /* 0x000fe200010e0607 */
[----:B0-----:R-:W-:Y:S02]  /*0210*/  @!P0 IADD3 R4, P3, PT, R23, R4, RZ ;  /* 0x0000000417048210 */ /* 0x001fe40007f7e0ff */
[----:B---3--:R-:W-:Y:S02]  /*0220*/  @!P5 IADD3 R12, P6, PT, R21, R12, RZ ;  /* 0x0000000c150cd210 */ /* 0x008fe40007fde0ff */
[----:B------:R-:W3:Y:S07]  /*0230*/  @!P0 LDG.E.U8 R6, desc[UR4][R6.64] ;  /* 0x0000000406068981 */ /* 0x000eee000c1e1100 */
[----:B------:R-:W-:-:S05]  /*0240*/  @!P1 IMAD R25, R0, 0x200, R25 ;  /* 0x0000020000199824 */ /* 0x000fca00078e0219 */
[----:B--2---:R-:W-:Y:S01]  /*0250*/  @!P1 IADD3 R2, P2, PT, R25, R2, RZ ;  /* 0x0000000219029210 */ /* 0x004fe20007f5e0ff */
[----:B------:R-:W-:Y:S01]  /*0260*/  @!P0 IMAD.X R5, RZ, RZ, R5, P3 ;  /* 0x000000ffff058224 */ /* 0x000fe200018e0605 */
[----:B------:R-:W-:-:S03]  /*0270*/  @!P5 IADD3 R10, P3, PT, R21, R10, RZ ;  /* 0x0000000a150ad210 */ /* 0x000fc60007f7e0ff */
[----:B------:R-:W-:Y:S01]  /*0280*/  @!P1 IMAD.X R3, RZ, RZ, R3, P2 ;  /* 0x000000ffff039224 */ /* 0x000fe200010e0603 */
[----:B------:R-:W-:Y:S01]  /*0290*/  @!P1 IADD3 R8, P2, PT, R25, R8, RZ ;  /* 0x0000000819089210 */ /* 0x000fe20007f5e0ff */
[----:B------:R-:W-:Y:S01]  /*02a0*/  @!P5 IMAD.X R11, RZ, RZ, R11, P3 ;  /* 0x000000ffff0bd224 */ /* 0x000fe200018e060b */
[----:B------:R0:W2:Y:S01]  /*02b0*/  @!P0 LDG.E.U8 R4, desc[UR4][R4.64] ;  /* 0x0000000404048981 */ /* 0x0000a2000c1e1100 */
[----:B------:R-:W-:Y:S02]  /*02c0*/  @!P5 IMAD.X R13, RZ, RZ, R13, P6 ;  /* 0x000000ffff0dd224 */ /* 0x000fe400030e060d */
[----:B------:R-:W-:Y:S01]  /*02d0*/  @!P1 IMAD.X R9, RZ, RZ, R9, P2 ;  /* 0x000000ffff099224 */ /* 0x000fe200010e0609 */
[----:B------:R-:W3:Y:S04]  /*02e0*/  @!P1 LDG.E.U8 R2, desc[UR4][R2.64] ;  /* 0x0000000402029981 */ /* 0x000ee8000c1e1100 */
[----:B------:R-:W2:Y:S04]  /*02f0*/  @!P1 LDG.E.U8 R8, desc[UR4][R8.64] ;  /* 0x0000000408089981 */ /* 0x000ea8000c1e1100 */
[----:B------:R-:W2:Y:S04]  /*0300*/  @!P5 LDG.E.U8 R10, desc[UR4][R10.64] ;  /* 0x000000040a0ad981 */ /* 0x000ea8000c1e1100 */
[----:B------:R-:W2:Y:S01]  /*0310*/  @!P5 LDG.E.U8 R12, desc[UR4][R12.64] ;  /* 0x000000040c0cd981 */ /* 0x000ea2000c1e1100 */
[----:B------:R-:W-:Y:S01]  /*0320*/  PLOP3.LUT P6, PT, PT, PT, PT, 0x8, 0x80 ;  /* 0x000000000080781c */ /* 0x000fe20003fce170 */
[----:B------:R-:W-:Y:S04]  /*0330*/  BSSY.RECONVERGENT B0, `(.L_x_2664) ;  /* 0x000002a000007945 */ /* 0x000fe80003800200 */
[----:B------:R-:W-:Y:S01]  /*0340*/  BSSY.RELIABLE B1, `(.L_x_2665) ;  /* 0x0000021000017945 */ /* 0x000fe20003800100 */
[----:B-----5:R-:W-:-:S02]  /*0350*/  ISETP.NE.AND P3, PT, R14, RZ, !P4 ;  /* 0x000000ff0e00720c */ /* 0x020fc40006765270 */
[----:B----4-:R-:W-:-:S04]  /*0360*/  ISETP.NE.AND P4, PT, R16, RZ, !P4 ;  /* 0x000000ff1000720c */ /* 0x010fc80006785270 */
[----:B------:R-:W-:Y:S02]  /*0370*/  PLOP3.LUT P3, PT, P3, P4, PT, 0x28, 0x82 ;  /* 0x000000000082781c */ /* 0x000fe40001f68570 */
[----:B------:R-:W-:Y:S02]  /*0380*/  ISETP.GE.AND P4, PT, R19, R18, PT ;  /* 0x000000121300720c */ /* 0x000fe40003f86270 */
[----:B0-----:R-:W-:Y:S02]  /*0390*/  SEL R5, RZ, 0x1, !P3 ;  /* 0x00000001ff057807 */ /* 0x001fe40005800000 */
[----:B---3--:R-:W-:-:S04]  /*03a0*/  @!P1 ISETP.NE.AND P2, PT, R2, RZ, PT ;  /* 0x000000ff0200920c */ /* 0x008fc80003f45270 */
[----:B--2---:R-:W-:Y:S02]  /*03b0*/  @!P1 ISETP.NE.XOR P6, PT, R8, RZ, P2 ;  /* 0x000000ff0800920c */ /* 0x004fe400017c5a70 */
[----:B------:R-:W-:Y:S02]  /*03c0*/  ISETP.NE.AND P1, PT, R6, RZ, !P0 ;  /* 0x000000ff0600720c */ /* 0x000fe40004725270 */
[----:B------:R-:W-:Y:S02]  /*03d0*/  ISETP.NE.AND P2, PT, R10, RZ, !P5 ;  /* 0x000000ff0a00720c */ /* 0x000fe40006f45270 */
[----:B------:R-:W-:Y:S02]  /*03e0*/  ISETP.NE.AND P0, PT, R4, RZ, !P0 ;  /* 0x000000ff0400720c */ /* 0x000fe40004705270 */
[----:B------:R-:W-:Y:S02]  /*03f0*/  ISETP.NE.AND P5, PT, R12, RZ, !P5 ;  /* 0x000000ff0c00720c */ /* 0x000fe40006fa5270 */
[----:B------:R-:W-:-:S02]  /*0400*/  PLOP3.LUT P0, PT, P1, P0, PT, 0x28, 0x82 ;  /* 0x000000000082781c */ /* 0x000fc40000f00570 */
[----:B------:R-:W-:Y:S02]  /*0410*/  PLOP3.LUT P2, PT, P2, P5, PT, 0x28, 0x82 ;  /* 0x000000000082781c */ /* 0x000fe4000174a570 */
[----:B------:R-:W-:Y:S02]  /*0420*/  SEL R7, RZ, 0x1, !P0 ;  /* 0x00000001ff077807 */ /* 0x000fe40004000000 */
[----:B------:R-:W-:Y:S02]  /*0430*/  SEL R9, RZ, 0x1, !P2 ;  /* 0x00000001ff097807 */ /* 0x000fe40005000000 */
[----:B------:R-:W-:Y:S01]  /*0440*/  SEL R11, RZ, 0x1, !P6 ;  /* 0x00000001ff0b7807 */ /* 0x000fe20007000000 */
[----:B------:R-:W-:Y:S06]  /*0450*/  @P4 BRA `(.L_x_2666) ;  /* 0x00000000003c4947 */ /* 0x000fec0003800000 */
        /* <DEDUP_REMOVED lines=15> */
.L_x_2666:
[----:B------:R-:W-:Y:S05]  /*0550*/  BSYNC.RELIABLE B1 ;  /* 0x0000000000017941 */ /* 0x000fea0003800100 */
.L_x_2665:
[----:B------:R-:W-:-:S13]  /*0560*/  ISETP.GE.AND P0, PT, R19, R18, PT ;  /* 0x000000121300720c */ /* 0x000fda0003f06270 */
[----:B------:R-:W1:Y:S01]  /*0570*/  @!P0 LDC.64 R4, c[0x0][0x388] ;  /* 0x0000e200ff048b82 */ /* 0x000e620000000a00 */
[----:B0-----:R-:W-:Y:S02]  /*0580*/  @!P0 IMAD R3, R0, 0x200, R19 ;  /* 0x0000020000038824 */ /* 0x001fe400078e0213 */
[----:B------:R-:W-:-:S03]  /*0590*/  @!P0 VIADD R19, R19, 0x80 ;  /* 0x0000008013138836 */ /* 0x000fc60000000000 */
[----:B-1----:R-:W-:-:S05]  /*05a0*/  @!P0 IADD3 R2, P1, PT, R3, R4, RZ ;  /* 0x0000000403028210 */ /* 0x002fca0007f3e0ff */
[----:B------:R-:W-:-:S05]  /*05b0*/  @!P0 IMAD.X R3, RZ, RZ, R5, P1 ;  /* 0x000000ffff038224 */ /* 0x000fca00008e0605 */
[----:B------:R1:W-:Y:S03]  /*05c0*/  @!P0 STG.E.U8 desc[UR4][R2.64], R9 ;  /* 0x0000000902008986 */ /* 0x0003e6000c101104 */
.L_x_2667:
[----:B------:R-:W-:Y:S05]  /*05d0*/  BSYNC.RECONVERGENT B0 ;  /* 0x0000000000007941 */ /* 0x000fea0003800200 */
.L_x_2664:
        /* <DEDUP_REMOVED lines=9> */
.L_x_2668:
        /* <DEDUP_REMOVED lines=9> */
.L_x_42712:


//--------------------- .text._ZN2at6native29vectorized_elementwise_kernelILi2ENS0_13BinaryFunctorIbbbZZZNS0_23logical_xor_kernel_cudaERNS_14TensorIteratorEENKUlvE0_clEvENKUlvE7_clEvEUlbbE_EESt5arrayIPcLm3EEEEviT0_T1_ --------------------------
	.section	.text._ZN2at6native29vectorized_elementwise_kernelILi2ENS0_13BinaryFunctorIbbbZZZNS0_23logical_xor_kernel_cudaERNS_14TensorIteratorEENKUlvE0_clEvENKUlvE7_clEvEUlbbE_EESt5arrayIPcLm3EEEEviT0_T1_,"ax",@progbits
	.align	128
        .global         _ZN2at6native29vectorized_elementwise_kernelILi2ENS0_13BinaryFunctorIbbbZZZNS0_23logical_xor_kernel_cudaERNS_14TensorIteratorEENKUlvE0_clEvENKUlvE7_clEvEUlbbE_EESt5arrayIPcLm3EEEEviT0_T1_
        .type           _ZN2at6native29vectorized_elementwise_kernelILi2ENS0_13BinaryFunctorIbbbZZZNS0_23logical_xor_kernel_cudaERNS_14TensorIteratorEENKUlvE0_clEvENKUlvE7_clEvEUlbbE_EESt5arrayIPcLm3EEEEviT0_T1_,@function
        .size           _ZN2at6native29vectorized_elementwise_kernelILi2ENS0_13BinaryFunctorIbbbZZZNS0_23logical_xor_kernel_cudaERNS_14TensorIteratorEENKUlvE0_clEvENKUlvE7_clEvEUlbbE_EESt5arrayIPcLm3EEEEviT0_T1_,(.L_x_42713 - _ZN2at6native29vectorized_elementwise_kernelILi2ENS0_13BinaryFunctorIbbbZZZNS0_23logical_xor_kernel_cudaERNS_14TensorIteratorEENKUlvE0_clEvENKUlvE7_clEvEUlbbE_EESt5arrayIPcLm3EEEEviT0_T1_)
        .other          _ZN2at6native29vectorized_elementwise_kernelILi2ENS0_13BinaryFunctorIbbbZZZNS0_23logical_xor_kernel_cudaERNS_14TensorIteratorEENKUlvE0_clEvENKUlvE7_clEvEUlbbE_EESt5arrayIPcLm3EEEEviT0_T1_,@"STO_CUDA_ENTRY STV_DEFAULT"
_ZN2at6native29vectorized_elementwise_kernelILi2ENS0_13BinaryFunctorIbbbZZZNS0_23logical_xor_kernel_cudaERNS_14TensorIteratorEENKUlvE0_clEvENKUlvE7_clEvEUlbbE_EESt5arrayIPcLm3EEEEviT0_T1_:
.text._ZN2at6native29vectorized_elementwise_kernelILi2ENS0_13BinaryFunctorIbbbZZZNS0_23logical_xor_kernel_cudaERNS_14TensorIteratorEENKUlvE0_clEvENKUlvE7_clEvEUlbbE_EESt5arrayIPcLm3EEEEviT0_T1_:
[----:B------:R-:W-:Y:S08]  /*0000*/  LDC R1, c[0x0][0x37c] ;  /* 0x0000df00ff017b82 */ /* 0x000ff00000000800 */
[----:B------:R-:W0:Y:S01]  /*0010*/  S2UR UR4, SR_CTAID.X ;  /* 0x00000000000479c3 */ /* 0x000e220000002500 */
[----:B------:R-:W1:Y:S01]  /*0020*/  LDCU UR5, c[0x0][0x380] ;  /* 0x00007000ff0577ac */ /* 0x000e620008000800 */
[----:B------:R-:W2:Y:S01]  /*0030*/  LDCU.64 UR12, c[0x0][0x358] ;  /* 0x00006b00ff0c77ac */ /* 0x000ea20008000a00 */
[----:B0-----:R-:W-:-:S04]  /*0040*/  USHF.L.U32 UR4, UR4, 0xa, URZ ;  /* 0x0000000a04047899 */ /* 0x001fc800080006ff */
[----:B-1----:R-:W-:-:S04]  /*0050*/  UIADD3 UR5, UPT, UPT, -UR4, UR5, URZ ;  /* 0x0000000504057290 */ /* 0x002fc8000fffe1ff */
[----:B------:R-:W-:-:S09]  /*0060*/  UISETP.GT.U32.AND UP0, UPT, UR5, 0x3ff, UPT ;  /* 0x000003ff0500788c */ /* 0x000fd2000bf04070 */
[----:B--2---:R-:W-:Y:S05]  /*0070*/  BRA.U UP0, `(.L_x_2669) ;  /* 0x0000000d00d87547 */ /* 0x004fea000b800000 */
[----:B------:R-:W0:Y:S01]  /*0080*/  S2R R28, SR_TID.X ;  /* 0x00000000001c7919 */ /* 0x000e220000002100 */
[----:B------:R-:W1:Y:S08]  /*0090*/  LDC.64 R24, c[0x0][0x390] ;  /* 0x0000e400ff187b82 */ /* 0x000e700000000a00 */
[----:B------:R-:W2:Y:S08]  /*00a0*/  LDC.64 R20, c[0x0][0x390] ;  /* 0x0000e400ff147b82 */ /* 0x000eb00000000a00 */
[----:B------:R-:W3:Y:S08]  /*00b0*/  LDC.64 R22, c[0x0][0x398] ;  /* 0x0000e600ff167b82 */ /* 0x000ef00000000a00 */
[----:B------:R-:W4:Y:S01]  /*00c0*/  LDC.64 R16, c[0x0][0x390] ;  /* 0x0000e400ff107b82 */ /* 0x000f220000000a00 */
[----:B0-----:R-:W-:Y:S01]  /*00d0*/  ISETP.GE.U32.AND P6, PT, R28, UR5, PT ;  /* 0x000000051c007c0c */ /* 0x001fe2000bfc6070 */
[----:B------:R-:W-:-:S06]  /*00e0*/  IMAD.MOV.U32 R0, RZ, RZ, R28 ;  /* 0x000000ffff007224 */ /* 0x000fcc00078e001c */
[----:B------:R-:W0:Y:S01]  /*00f0*/  LDC.64 R18, c[0x0][0x398] ;  /* 0x0000e600ff127b82 */ /* 0x000e220000000a00 */
[----:B------:R-:W-:-:S07]  /*0100*/  P2R R45, PR, RZ, 0x40 ;  /* 0x00000040ff2d7803 */ /* 0x000fce0000000000 */
[----:B------:R-:W5:Y:S01]  /*0110*/  LDC.64 R12, c[0x0][0x390] ;  /* 0x0000e400ff0c7b82 */ /* 0x000f620000000a00 */
[C---:B------:R-:W-:Y:S02]  /*0120*/  @!P6 VIADD R28, R0.reuse, 0x80 ;  /* 0x00000080001ce836 */ /* 0x040fe40000000000 */
[----:B------:R-:W-:-:S03]  /*0130*/  @!P6 VIADD R3, R0, UR4 ;  /* 0x000000040003ec36 */ /* 0x000fc60008000000 */
[----:B------:R-:W-:Y:S02]  /*0140*/  ISETP.GE.U32.AND P5, PT, R28, UR5, PT ;  /* 0x000000051c007c0c */ /* 0x000fe4000bfa6070 */
[----:B------:R-:W5:Y:S01]  /*0150*/  LDC.64 R14, c[0x0][0x398] ;  /* 0x0000e600ff0e7b82 */ /* 0x000f620000000a00 */
[C---:B-1----:R-:W-:Y:S02]  /*0160*/  @!P6 IADD3 R24, P3, PT, R3.reuse, R24, RZ ;  /* 0x000000180318e210 */ /* 0x042fe40007f7e0ff */
[----:B---3--:R-:W-:Y:S02]  /*0170*/  @!P6 IADD3 R22, P2, PT, R3, R22, RZ ;  /* 0x000000160316e210 */ /* 0x008fe40007f5e0ff */
[----:B------:R-:W-:Y:S02]  /*0180*/  P2R R37, PR, RZ, 0x8 ;  /* 0x00000008ff257803 */ /* 0x000fe40000000000 */
[----:B------:R-:W-:Y:S01]  /*0190*/  P2R R31, PR, RZ, 0x4 ;  /* 0x00000004ff1f7803 */ /* 0x000fe20000000000 */
[----:B------:R-:W1:Y:S01]  /*01a0*/  LDC.64 R10, c[0x0][0x398] ;  /* 0x0000e600ff0a7b82 */ /* 0x000e620000000a00 */
[----:B------:R-:W-:-:S02]  /*01b0*/  P2R R44, PR, RZ, 0x20 ;  /* 0x00000020ff2c7803 */ /* 0x000fc40000000000 */
[C---:B------:R-:W-:Y:S02]  /*01c0*/  @!P5 VIADD R5, R28.reuse, UR4 ;  /* 0x000000041c05dc36 */ /* 0x040fe40008000000 */
[----:B------:R-:W-:-:S03]  /*01d0*/  @!P5 VIADD R28, R28, 0x80 ;  /* 0x000000801c1cd836 */ /* 0x000fc60000000000 */
[----:B------:R-:W3:Y:S01]  /*01e0*/  LDC.64 R8, c[0x0][0x390] ;  /* 0x0000e400ff087b82 */ /* 0x000ee20000000a00 */
[C---:B--2---:R-:W-:Y:S02]  /*01f0*/  @!P5 IADD3 R20, P3, PT, R5.reuse, R20, RZ ;  /* 0x000000140514d210 */ /* 0x044fe40007f7e0ff */
[----:B------:R-:W-:Y:S02]  /*0200*/  ISETP.GE.U32.AND P4, PT, R28, UR5, PT ;  /* 0x000000051c007c0c */ /* 0x000fe4000bf86070 */
[----:B------:R-:W-:Y:S02]  /*0210*/  P2R R36, PR, RZ, 0x8 ;  /* 0x00000008ff247803 */ /* 0x000fe40000000000 */
[----:B0-----:R-:W-:Y:S01]  /*0220*/  @!P5 IADD3 R18, P2, PT, R5, R18, RZ ;  /* 0x000000120512d210 */ /* 0x001fe20007f5e0ff */
[----:B------:R-:W0:Y:S01]  /*0230*/  LDC.64 R6, c[0x0][0x398] ;  /* 0x0000e600ff067b82 */ /* 0x000e220000000a00 */
[----:B------:R-:W-:Y:S02]  /*0240*/  P2R R43, PR, RZ, 0x10 ;  /* 0x00000010ff2b7803 */ /* 0x000fe40000000000 */
[----:B------:R-:W-:-:S02]  /*0250*/  P2R R35, PR, RZ, 0x4 ;  /* 0x00000004ff237803 */ /* 0x000fc40000000000 */
[----:B------:R-:W-:-:S03]  /*0260*/  ISETP.NE.AND P5, PT, R31, RZ, PT ;  /* 0x000000ff1f00720c */ /* 0x000fc60003fa5270 */
[C---:B------:R-:W-:Y:S01]  /*0270*/  @!P4 VIADD R27, R28.reuse, UR4 ;  /* 0x000000041c1bcc36 */ /* 0x040fe20008000000 */
[----:B------:R-:W2:Y:S01]  /*0280*/  LDC.64 R4, c[0x0][0x390] ;  /* 0x0000e400ff047b82 */ /* 0x000ea20000000a00 */
[----:B------:R-:W-:Y:S01]  /*0290*/  @!P4 VIADD R28, R28, 0x80 ;  /* 0x000000801c1cc836 */ /* 0x000fe20000000000 */
[----:B------:R-:W-:Y:S02]  /*02a0*/  P2R R40, PR, RZ, 0x20 ;  /* 0x00000020ff287803 */ /* 0x000fe40000000000 */
[C---:B----4-:R-:W-:Y:S02]  /*02b0*/  @!P4 IADD3 R16, P3, PT, R27.reuse, R16, RZ ;  /* 0x000000101b10c210 */ /* 0x050fe40007f7e0ff */
[----:B------:R-:W-:Y:S02]  /*02c0*/  ISETP.GE.U32.AND P0, PT, R28, UR5, PT ;  /* 0x000000051c007c0c */ /* 0x000fe4000bf06070 */
[----:B------:R-:W-:Y:S02]  /*02d0*/  P2R R34, PR, RZ, 0x8 ;  /* 0x00000008ff227803 */ /* 0x000fe40000000000 */
[----:B-----5:R-:W-:-:S02]  /*02e0*/  @!P4 IADD3 R14, P2, PT, R27, R14, RZ ;  /* 0x0000000e1b0ec210 */ /* 0x020fc40007f5e0ff */
[----:B------:R-:W-:Y:S02]  /*02f0*/  P2R R42, PR, RZ, 0x1 ;  /* 0x00000001ff2a7803 */ /* 0x000fe40000000000 */
[----:B------:R-:W-:Y:S02]  /*0300*/  P2R R33, PR, RZ, 0x4 ;  /* 0x00000004ff217803 */ /* 0x000fe40000000000 */
[----:B------:R-:W-:Y:S02]  /*0310*/  ISETP.NE.AND P4, PT, R35, RZ, PT ;  /* 0x000000ff2300720c */ /* 0x000fe40003f85270 */
[----:B------:R-:W-:Y:S01]  /*0320*/  ISETP.NE.AND P5, PT, R37, RZ, PT ;  /* 0x000000ff2500720c */ /* 0x000fe20003fa5270 */
[C---:B------:R-:W-:Y:S01]  /*0330*/  @!P0 VIADD R2, R28.reuse, UR4 ;  /* 0x000000041c028c36 */ /* 0x040fe20008000000 */
[----:B------:R-:W-:Y:S01]  /*0340*/  P2R R38, PR, RZ, 0x10 ;  /* 0x00000010ff267803 */ /* 0x000fe20000000000 */
[----:B------:R-:W-:Y:S01]  /*0350*/  @!P0 VIADD R28, R28, 0x80 ;  /* 0x000000801c1c8836 */ /* 0x000fe20000000000 */
[----:B------:R-:W-:-:S02]  /*0360*/  ISETP.NE.AND P4, PT, R36, RZ, PT ;  /* 0x000000ff2400720c */ /* 0x000fc40003f85270 */
[----:B------:R-:W-:Y:S02]  /*0370*/  @!P0 IADD3 R12, P3, PT, R2, R12, RZ ;  /* 0x0000000c020c8210 */ /* 0x000fe40007f7e0ff */
[----:B------:R-:W-:Y:S02]  /*0380*/  ISETP.GE.U32.AND P1, PT, R28, UR5, PT ;  /* 0x000000051c007c0c */ /* 0x000fe4000bf26070 */
[----:B------:R-:W-:Y:S02]  /*0390*/  P2R R27, PR, RZ, 0x8 ;  /* 0x00000008ff1b7803 */ /* 0x000fe40000000000 */
[----:B-1----:R-:W-:Y:S02]  /*03a0*/  @!P0 IADD3 R10, P2, PT, R2, R10, RZ ;  /* 0x0000000a020a8210 */ /* 0x002fe40007f5e0ff */
[----:B------:R-:W1:Y:S01]  /*03b0*/  LDC.64 R2, c[0x0][0x398] ;  /* 0x0000e600ff027b82 */ /* 0x000e620000000a00 */
[----:B------:R-:W-:Y:S02]  /*03c0*/  P2R R41, PR, RZ, 0x2 ;  /* 0x00000002ff297803 */ /* 0x000fe40000000000 */
[----:B------:R-:W-:-:S02]  /*03d0*/  P2R R30, PR, RZ, 0x4 ;  /* 0x00000004ff1e7803 */ /* 0x000fc40000000000 */
[----:B------:R-:W-:Y:S02]  /*03e0*/  P2R R37, PR, RZ, 0x10 ;  /* 0x00000010ff257803 */ /* 0x000fe40000000000 */
[C---:B------:R-:W-:Y:S01]  /*03f0*/  @!P1 VIADD R26, R28.reuse, UR4 ;  /* 0x000000041c1a9c36 */ /* 0x040fe20008000000 */
[----:B------:R-:W-:Y:S01]  /*0400*/  P2R R39, PR, RZ, 0x20 ;  /* 0x00000020ff277803 */ /* 0x000fe20000000000 */
[----:B------:R-:W-:-:S03]  /*0410*/  @!P1 VIADD R28, R28, 0x80 ;  /* 0x000000801c1c9836 */ /* 0x000fc60000000000 */
[----:B---3--:R-:W-:Y:S02]  /*0420*/  @!P1 IADD3 R8, P0, PT, R26, R8, RZ ;  /* 0x000000081a089210 */ /* 0x008fe40007f1e0ff */
[----:B------:R-:W-:Y:S02]  /*0430*/  ISETP.GE.U32.AND P3, PT, R28, UR5, PT ;  /* 0x000000051c007c0c */ /* 0x000fe4000bf66070 */
[----:B0-----:R-:W-:Y:S02]  /*0440*/  @!P1 IADD3 R6, P2, PT, R26, R6, RZ ;  /* 0x000000061a069210 */ /* 0x001fe40007f5e0ff */
[----:B------:R-:W-:Y:S02]  /*0450*/  P2R R26, PR, RZ, 0x1 ;  /* 0x00000001ff1a7803 */ /* 0x000fe40000000000 */
[----:B------:R-:W-:Y:S02]  /*0460*/  P2R R32, PR, RZ, 0x4 ;  /* 0x00000004ff207803 */ /* 0x000fe40000000000 */
[----:B------:R-:W-:-:S04]  /*0470*/  ISETP.NE.AND P1, PT, R30, RZ, PT ;  /* 0x000000ff1e00720c */ /* 0x000fc80003f25270 */
[----:B------:R-:W-:Y:S01]  /*0480*/  P2R R35, PR, RZ, 0x2 ;  /* 0x00000002ff237803 */ /* 0x000fe20000000000 */
[C---:B------:R-:W-:Y:S01]  /*0490*/  @!P3 VIADD R29, R28.reuse, UR4 ;  /* 0x000000041c1dbc36 */ /* 0x040fe20008000000 */
[----:B------:R-:W-:Y:S01]  /*04a0*/  ISETP.NE.AND P1, PT, R27, RZ, PT ;  /* 0x000000ff1b00720c */ /* 0x000fe20003f25270 */
[----:B------:R-:W-:-:S03]  /*04b0*/  @!P3 VIADD R28, R28, 0x80 ;  /* 0x000000801c1cb836 */ /* 0x000fc60000000000 */
[C---:B--2---:R-:W-:Y:S02]  /*04c0*/  @!P3 IADD3 R4, P0, PT, R29.reuse, R4, RZ ;  /* 0x000000041d04b210 */ /* 0x044fe40007f1e0ff */
[----:B-1----:R-:W-:Y:S02]  /*04d0*/  @!P3 IADD3 R2, P2, PT, R29, R2, RZ ;  /* 0x000000021d02b210 */ /* 0x002fe40007f5e0ff */
[----:B------:R-:W-:Y:S02]  /*04e0*/  P2R R31, PR, RZ, 0x1 ;  /* 0x00000001ff1f7803 */ /* 0x000fe40000000000 */
[----:B------:R-:W-:-:S04]  /*04f0*/  ISETP.NE.AND P0, PT, R33, RZ, PT ;  /* 0x000000ff2100720c */ /* 0x000fc80003f05270 */
[----:B------:R-:W-:Y:S02]  /*0500*/  P2R R36, PR, RZ, 0x1 ;  /* 0x00000001ff247803 */ /* 0x000fe40000000000 */
[----:B------:R-:W-:Y:S02]  /*0510*/  ISETP.NE.AND P0, PT, R34, RZ, PT ;  /* 0x000000ff2200720c */ /* 0x000fe40003f05270 */
[----:B------:R-:W-:Y:S02]  /*0520*/  P2R R34, PR, RZ, 0x8 ;  /* 0x00000008ff227803 */ /* 0x000fe40000000000 */
[----:B------:R-:W-:Y:S02]  /*0530*/  ISETP.NE.AND P3, PT, R32, RZ, PT ;  /* 0x000000ff2000720c */ /* 0x000fe40003f65270 */
[----:B------:R-:W-:Y:S02]  /*0540*/  P2R R32, PR, RZ, 0x4 ;  /* 0x00000004ff207803 */ /* 0x000fe40000000000 */
[----:B------:R-:W-:-:S02]  /*0550*/  ISETP.GE.U32.AND P2, PT, R28, UR5, PT ;  /* 0x000000051c007c0c */ /* 0x000fc4000bf46070 */
[----:B------:R-:W-:Y:S02]  /*0560*/  P2R R33, PR, RZ, 0x8 ;  /* 0x00000008ff217803 */ /* 0x000fe40000000000 */
[----:B------:R-:W-:Y:S02]  /*0570*/  ISETP.NE.AND P3, PT, R26, RZ, PT ;  /* 0x000000ff1a00720c */ /* 0x000fe40003f65270 */
[----:B------:R-:W0:Y:S01]  /*0580*/  LDC.64 R26, c[0x0][0x390] ;  /* 0x0000e400ff1a7b82 */ /* 0x000e220000000a00 */
[----:B------:R-:W-:-:S06]  /*0590*/  P2R R30, PR, RZ, 0x4 ;  /* 0x00000004ff1e7803 */ /* 0x000fcc0000000000 */
[C---:B------:R-:W-:Y:S02]  /*05a0*/  @!P2 VIADD R29, R28.reuse, UR4 ;  /* 0x000000041c1dac36 */ /* 0x040fe40008000000 */
[----:B------:R-:W-:Y:S01]  /*05b0*/  @!P2 VIADD R28, R28, 0x80 ;  /* 0x000000801c1ca836 */ /* 0x000fe20000000000 */
[----:B------:R-:W-:-:S04]  /*05c0*/  ISETP.NE.AND P2, PT, R31, RZ, PT ;  /* 0x000000ff1f00720c */ /* 0x000fc80003f45270 */
[----:B------:R-:W-:-:S13]  /*05d0*/  ISETP.GE.U32.AND P4, PT, R28, UR5, PT ;  /* 0x000000051c007c0c */ /* 0x000fda000bf86070 */
[----:B------:R-:W-:-:S05]  /*05e0*/  @!P4 VIADD R28, R28, UR4 ;  /* 0x000000041c1ccc36 */ /* 0x000fca0008000000 */
[----:B0-----:R-:W-:-:S05]  /*05f0*/  @!P4 IADD3 R26, P5, PT, R28, R26, RZ ;  /* 0x0000001a1c1ac210 */ /* 0x001fca0007fbe0ff */
[----:B------:R-:W-:-:S05]  /*0600*/  @!P4 IMAD.X R27, RZ, RZ, R27, P5 ;  /* 0x000000ffff1bc224 */ /* 0x000fca00028e061b */
[----:B------:R0:W2:Y:S02]  /*0610*/  @!P4 LDG.E.U8 R31, desc[UR12][R26.64] ;  /* 0x0000000c1a1fc981 */ /* 0x0000a4000c1e1100 */
[----:B0-----:R-:W0:Y:S02]  /*0620*/  LDC.64 R26, c[0x0][0x398] ;  /* 0x0000e600ff1a7b82 */ /* 0x001e240000000a00 */
[----:B0-----:R-:W-:-:S05]  /*0630*/  @!P4 IADD3 R26, P5, PT, R28, R26, RZ ;  /* 0x0000001a1c1ac210 */ /* 0x001fca0007fbe0ff */
[----:B------:R-:W-:-:S05]  /*0640*/  @!P4 IMAD.X R27, RZ, RZ, R27, P5 ;  /* 0x000000ffff1bc224 */ /* 0x000fca00028e061b */
[----:B------:R-:W3:Y:S01]  /*0650*/  @!P4 LDG.E.U8 R26, desc[UR12][R26.64] ;  /* 0x0000000c1a1ac981 */ /* 0x000ee2000c1e1100 */
[----:B------:R-:W-:Y:S02]  /*0660*/  PLOP3.LUT P6, PT, PT, PT, PT, 0x8, 0x80 ;  /* 0x000000000080781c */ /* 0x000fe40003fce170 */
[----:B---3--:R-:W-:-:S04]  /*0670*/  @!P4 ISETP.NE.AND P5, PT, R26, RZ, PT ;  /* 0x000000ff1a00c20c */ /* 0x008fc80003fa5270 */
[----:B--2---:R-:W-:Y:S02]  /*0680*/  @!P4 ISETP.NE.XOR P6, PT, R31, RZ, P5 ;  /* 0x000000ff1f00c20c */ /* 0x004fe40002fc5a70 */
[----:B------:R-:W-:Y:S02]  /*0690*/  ISETP.NE.AND P5, PT, R39, RZ, PT ;  /* 0x000000ff2700720c */ /* 0x000fe40003fa5270 */
[----:B------:R-:W-:Y:S02]  /*06a0*/  P2R R26, PR, RZ, 0x40 ;  /* 0x00000040ff1a7803 */ /* 0x000fe40000000000 */
[----:B------:R-:W-:Y:S02]  /*06b0*/  ISETP.NE.AND P6, PT, R45, RZ, PT ;  /* 0x000000ff2d00720c */ /* 0x000fe40003fc5270 */
[----:B------:R-:W-:-:S11]  /*06c0*/  ISETP.NE.AND P4, PT, R37, RZ, PT ;  /* 0x000000ff2500720c */ /* 0x000fd60003f85270 */
[----:B------:R-:W-:Y:S01]  /*06d0*/  @!P6 IMAD.X R25, RZ, RZ, R25, P5 ;  /* 0x000000ffff19e224 */ /* 0x000fe200028e0619 */
[----:B------:R-:W-:-:S04]  /*06e0*/  ISETP.NE.AND P5, PT, R40, RZ, PT ;  /* 0x000000ff2800720c */ /* 0x000fc80003fa5270 */
[----:B------:R-:W2:Y:S01]  /*06f0*/  @!P6 LDG.E.U8 R24, desc[UR12][R24.64] ;  /* 0x0000000c1818e981 */ /* 0x000ea2000c1e1100 */
[----:B------:R-:W-:Y:S01]  /*0700*/  @!P6 IMAD.X R23, RZ, RZ, R23, P5 ;  /* 0x000000ffff17e224 */ /* 0x000fe200028e0617 */
[----:B------:R-:W-:-:S04]  /*0710*/  ISETP.NE.AND P5, PT, R44, RZ, PT ;  /* 0x000000ff2c00720c */ /* 0x000fc80003fa5270 */
[----:B------:R-:W3:Y:S09]  /*0720*/  @!P6 LDG.E.U8 R22, desc[UR12][R22.64] ;  /* 0x0000000c1616e981 */ /* 0x000ef2000c1e1100 */
[----:B------:R-:W-:Y:S01]  /*0730*/  @!P5 IMAD.X R21, RZ, RZ, R21, P4 ;  /* 0x000000ffff15d224 */ /* 0x000fe200020e0615 */
[----:B------:R-:W-:-:S04]  /*0740*/  ISETP.NE.AND P4, PT, R38, RZ, PT ;  /* 0x000000ff2600720c */ /* 0x000fc80003f85270 */
[----:B------:R-:W4:Y:S01]  /*0750*/  @!P5 LDG.E.U8 R20, desc[UR12][R20.64] ;  /* 0x0000000c1414d981 */ /* 0x000f22000c1e1100 */
[----:B------:R-:W-:Y:S01]  /*0760*/  @!P5 IMAD.X R19, RZ, RZ, R19, P4 ;  /* 0x000000ffff13d224 */ /* 0x000fe200020e0613 */
[----:B------:R-:W-:-:S04]  /*0770*/  ISETP.NE.AND P4, PT, R43, RZ, PT ;  /* 0x000000ff2b00720c */ /* 0x000fc80003f85270 */
[----:B------:R-:W5:Y:S09]  /*0780*/  @!P5 LDG.E.U8 R18, desc[UR12][R18.64] ;  /* 0x0000000c1212d981 */ /* 0x000f72000c1e1100 */
[----:B------:R-:W-:Y:S01]  /*0790*/  @!P4 IMAD.X R17, RZ, RZ, R17, P0 ;  /* 0x000000ffff11c224 */ /* 0x000fe200000e0611 */
[----:B------:R-:W-:-:S04]  /*07a0*/  ISETP.NE.AND P0, PT, R36, RZ, PT ;  /* 0x000000ff2400720c */ /* 0x000fc80003f05270 */
[----:B------:R-:W5:Y:S01]  /*07b0*/  @!P4 LDG.E.U8 R16, desc[UR12][R16.64] ;  /* 0x0000000c1010c981 */ /* 0x000f62000c1e1100 */
        /* <DEDUP_REMOVED lines=8> */
[----:B------:R-:W-:Y:S01]  /*0840*/  P2R R27, PR, RZ, 0x2 ;  /* 0x00000002ff1b7803 */ /* 0x000fe20000000000 */
[----:B------:R-:W5:Y:S08]  /*0850*/  @!P0 LDG.E.U8 R10, desc[UR12][R10.64] ;  /* 0x0000000c0a0a8981 */ /* 0x000f70000c1e1100 */
[----:B------:R-:W-:Y:S01]  /*0860*/  @!P1 IMAD.X R9, RZ, RZ, R9, P3 ;  /* 0x000000ffff099224 */ /* 0x000fe200018e0609 */
[----:B------:R-:W-:-:S05]  /*0870*/  ISETP.NE.AND P3, PT, R33, RZ, PT ;  /* 0x000000ff2100720c */ /* 0x000fca0003f65270 */
[----:B------:R-:W-:Y:S01]  /*0880*/  @!P1 IMAD.X R7, RZ, RZ, R7, P3 ;  /* 0x000000ffff079224 */ /* 0x000fe200018e0607 */
[----:B------:R-:W-:Y:S02]  /*0890*/  ISETP.NE.AND P3, PT, R34, RZ, PT ;  /* 0x000000ff2200720c */ /* 0x000fe40003f65270 */
[----:B------:R-:W-:Y:S02]  /*08a0*/  ISETP.NE.AND P1, PT, R32, RZ, PT ;  /* 0x000000ff2000720c */ /* 0x000fe40003f25270 */
[----:B------:R-:W0:Y:S09]  /*08b0*/  LDC.64 R32, c[0x0][0x398] ;  /* 0x0000e600ff207b82 */ /* 0x000e320000000a00 */
[----:B------:R-:W-:Y:S01]  /*08c0*/  @!P3 IMAD.X R5, RZ, RZ, R5, P2 ;  /* 0x000000ffff05b224 */ /* 0x000fe200010e0605 */
[----:B------:R-:W-:Y:S01]  /*08d0*/  ISETP.NE.AND P2, PT, R30, RZ, PT ;  /* 0x000000ff1e00720c */ /* 0x000fe20003f45270 */
[----:B------:R-:W-:Y:S01]  /*08e0*/  @!P3 IMAD.X R3, RZ, RZ, R3, P1 ;  /* 0x000000ffff03b224 */ /* 0x000fe200008e0603 */
[----:B------:R-:W1:Y:S02]  /*08f0*/  LDC.64 R30, c[0x0][0x390] ;  /* 0x0000e400ff1e7b82 */ /* 0x000e640000000a00 */
[----:B------:R-:W5:Y:S04]  /*0900*/  @!P3 LDG.E.U8 R4, desc[UR12][R4.64] ;  /* 0x0000000c0404b981 */ /* 0x000f68000c1e1100 */
[----:B------:R-:W5:Y:S05]  /*0910*/  @!P3 LDG.E.U8 R2, desc[UR12][R2.64] ;  /* 0x0000000c0202b981 */ /* 0x000f6a000c1e1100 */
[----:B-1----:R-:W-:-:S05]  /*0920*/  @!P2 IADD3 R30, P1, PT, R29, R30, RZ ;  /* 0x0000001e1d1ea210 */ /* 0x002fca0007f3e0ff */
[----:B------:R-:W-:-:S05]  /*0930*/  @!P2 IMAD.X R31, RZ, RZ, R31, P1 ;  /* 0x000000ffff1fa224 */ /* 0x000fca00008e061f */
[----:B------:R-:W5:Y:S01]  /*0940*/  @!P2 LDG.E.U8 R30, desc[UR12][R30.64] ;  /* 0x0000000c1e1ea981 */ /* 0x000f62000c1e1100 */
[----:B--2---:R-:W-:Y:S02]  /*0950*/  ISETP.NE.AND P1, PT, R24, RZ, !P6 ;  /* 0x000000ff1800720c */ /* 0x004fe40007725270 */
[----:B---3--:R-:W-:-:S04]  /*0960*/  ISETP.NE.AND P6, PT, R22, RZ, !P6 ;  /* 0x000000ff1600720c */ /* 0x008fc800077c5270 */
[----:B------:R-:W-:-:S04]  /*0970*/  PLOP3.LUT P1, PT, P1, P6, PT, 0x28, 0x82 ;  /* 0x000000000082781c */ /* 0x000fc80000f2c570 */
[----:B------:R-:W-:Y:S02]  /*0980*/  SEL R24, RZ, 0x1, !P1 ;  /* 0x00000001ff187807 */ /* 0x000fe40004800000 */
[----:B------:R-:W-:Y:S02]  /*0990*/  ISETP.NE.AND P1, PT, R27, RZ, PT ;  /* 0x000000ff1b00720c */ /* 0x000fe40003f25270 */
[----:B0-----:R-:W-:-:S05]  /*09a0*/  @!P2 IADD3 R28, P6, PT, R29, R32, RZ ;  /* 0x000000201d1ca210 */ /* 0x001fca0007fde0ff */
[----:B------:R-:W-:-:S05]  /*09b0*/  @!P2 IMAD.X R29, RZ, RZ, R33, P6 ;  /* 0x000000ffff1da224 */ /* 0x000fca00030e0621 */
[----:B------:R-:W2:Y:S04]  /*09c0*/  @!P2 LDG.E.U8 R28, desc[UR12][R28.64] ;  /* 0x0000000c1c1ca981 */ /* 0x000ea8000c1e1100 */
[----:B------:R-:W3:Y:S04]  /*09d0*/  @!P1 LDG.E.U8 R8, desc[UR12][R8.64] ;  /* 0x0000000c08089981 */ /* 0x000ee8000c1e1100 */
[----:B------:R0:W2:Y:S01]  /*09e0*/  @!P1 LDG.E.U8 R6, desc[UR12][R6.64] ;  /* 0x0000000c06069981 */ /* 0x0000a2000c1e1100 */
[----:B----4-:R-:W-:Y:S02]  /*09f0*/  ISETP.NE.AND P6, PT, R20, RZ, !P5 ;  /* 0x000000ff1400720c */ /* 0x010fe40006fc5270 */
[----:B-----5:R-:W-:-:S04]  /*0a00*/  ISETP.NE.AND P5, PT, R18, RZ, !P5 ;  /* 0x000000ff1200720c */ /* 0x020fc80006fa5270 */
[----:B------:R-:W-:-:S04]  /*0a10*/  PLOP3.LUT P5, PT, P6, P5, PT, 0x28, 0x82 ;  /* 0x000000000082781c */ /* 0x000fc800037aa570 */
[----:B------:R-:W-:Y:S02]  /*0a20*/  SEL R19, RZ, 0x1, !P5 ;  /* 0x00000001ff137807 */ /* 0x000fe40006800000 */
[----:B------:R-:W-:Y:S02]  /*0a30*/  ISETP.NE.AND P5, PT, R16, RZ, !P4 ;  /* 0x000000ff1000720c */ /* 0x000fe400067a5270 */
[----:B------:R-:W-:-:S04]  /*0a40*/  ISETP.NE.AND P4, PT, R14, RZ, !P4 ;  /* 0x000000ff0e00720c */ /* 0x000fc80006785270 */
[----:B------:R-:W-:Y:S02]  /*0a50*/  PLOP3.LUT P5, PT, P5, P4, PT, 0x28, 0x82 ;  /* 0x000000000082781c */ /* 0x000fe40002fa8570 */
[----:B------:R-:W-:Y:S02]  /*0a60*/  ISETP.NE.AND P4, PT, R12, RZ, !P0 ;  /* 0x000000ff0c00720c */ /* 0x000fe40004785270 */
[----:B------:R-:W-:-:S04]  /*0a70*/  ISETP.NE.AND P0, PT, R10, RZ, !P0 ;  /* 0x000000ff0a00720c */ /* 0x000fc80004705270 */
[----:B------:R-:W-:Y:S02]  /*0a80*/  PLOP3.LUT P0, PT, P4, P0, PT, 0x28, 0x82 ;  /* 0x000000000082781c */ /* 0x000fe40002700570 */
[----:B0-----:R-:W-:Y:S01]  /*0a90*/  SEL R7, RZ, 0x1, !P5 ;  /* 0x00000001ff077807 */ /* 0x001fe20006800000 */
[----:B------:R-:W-:Y:S01]  /*0aa0*/  BSSY.RECONVERGENT B0, `(.L_x_2670) ;  /* 0x000004a000007945 */ /* 0x000fe20003800200 */
[----:B------:R-:W-:-:S03]  /*0ab0*/  ISETP.NE.AND P6, PT, R26, RZ, PT ;  /* 0x000000ff1a00720c */ /* 0x000fc60003fc5270 */
[----:B------:R-:W-:Y:S01]  /*0ac0*/  BSSY.RELIABLE B1, `(.L_x_2671) ;  /* 0x0000040000017945 */ /* 0x000fe20003800100 */
[----:B------:R-:W-:Y:S02]  /*0ad0*/  SEL R5, RZ, 0x1, !P0 ;  /* 0x00000001ff057807 */ /* 0x000fe40004000000 */
[----:B------:R-:W-:Y:S02]  /*0ae0*/  SEL R15, RZ, 0x1, !P6 ;  /* 0x00000001ff0f7807 */ /* 0x000fe40007000000 */
[----:B------:R-:W-:Y:S02]  /*0af0*/  ISETP.NE.AND P4, PT, R4, RZ, !P3 ;  /* 0x000000ff0400720c */ /* 0x000fe40005f85270 */
[----:B------:R-:W-:-:S04]  /*0b00*/  ISETP.NE.AND P3, PT, R2, RZ, !P3 ;  /* 0x000000ff0200720c */ /* 0x000fc80005f65270 */
[----:B------:R-:W-:Y:S02]  /*0b10*/  PLOP3.LUT P3, PT, P4, P3, PT, 0x28, 0x82 ;  /* 0x000000000082781c */ /* 0x000fe40002766570 */
[----:B------:R-:W-:Y:S02]  /*0b20*/  ISETP.GE.U32.AND P4, PT, R0, UR5, PT ;  /* 0x0000000500007c0c */ /* 0x000fe4000bf86070 */
[----:B------:R-:W-:Y:S02]  /*0b30*/  SEL R11, RZ, 0x1, !P3 ;  /* 0x00000001ff0b7807 */ /* 0x000fe40005800000 */
[----:B---3--:R-:W-:Y:S02]  /*0b40*/  ISETP.NE.AND P5, PT, R8, RZ, !P1 ;  /* 0x000000ff0800720c */ /* 0x008fe40004fa5270 */
[----:B--2---:R-:W-:-:S04]  /*0b50*/  ISETP.NE.AND P1, PT, R6, RZ, !P1 ;  /* 0x000000ff0600720c */ /* 0x004fc80004f25270 */
[----:B------:R-:W-:Y:S02]  /*0b60*/  PLOP3.LUT P5, PT, P5, P1, PT, 0x28, 0x82 ;  /* 0x000000000082781c */ /* 0x000fe40002fa2570 */
[----:B------:R-:W-:Y:S02]  /*0b70*/  ISETP.NE.AND P1, PT, R30, RZ, !P2 ;  /* 0x000000ff1e00720c */ /* 0x000fe40005725270 */
[----:B------:R-:W-:-:S04]  /*0b80*/  ISETP.NE.AND P2, PT, R28, RZ, !P2 ;  /* 0x000000ff1c00720c */ /* 0x000fc80005745270 */
[----:B------:R-:W-:Y:S02]  /*0b90*/  PLOP3.LUT P1, PT, P1, P2, PT, 0x28, 0x82 ;  /* 0x000000000082781c */ /* 0x000fe40000f24570 */
[----:B------:R-:W-:Y:S02]  /*0ba0*/  SEL R9, RZ, 0x1, !P5 ;  /* 0x00000001ff097807 */ /* 0x000fe40006800000 */
        /* <DEDUP_REMOVED lines=16> */
.L_x_2672:
        /* <DEDUP_REMOVED lines=8> */
.L_x_2673:
        /* <DEDUP_REMOVED lines=8> */
.L_x_2674:
        /* <DEDUP_REMOVED lines=8> */
.L_x_2675:
        /* <DEDUP_REMOVED lines=9> */
.L_x_2676:
[----:B------:R-:W-:Y:S05]  /*0ec0*/  BSYNC.RELIABLE B1 ;  /* 0x0000000000017941 */ /* 0x000fea0003800100 */
.L_x_2671:
[----:B------:R-:W-:-:S13]  /*0ed0*/  ISETP.GE.U32.AND P0, PT, R0, UR5, PT ;  /* 0x0000000500007c0c */ /* 0x000fda000bf06070 */
[----:B-1----:R-:W1:Y:S01]  /*0ee0*/  @!P0 LDC.64 R4, c[0x0][0x388] ;  /* 0x0000e200ff048b82 */ /* 0x002e620000000a00 */
[C---:B0-2---:R-:W-:Y:S02]  /*0ef0*/  @!P0 VIADD R3, R0.reuse, UR4 ;  /* 0x0000000400038c36 */ /* 0x045fe40008000000 */
[----:B------:R-:W-:-:S03]  /*0f00*/  @!P0 VIADD R0, R0, 0x80 ;  /* 0x0000008000008836 */ /* 0x000fc60000000000 */
[----:B-1----:R-:W-:-:S05]  /*0f10*/  @!P0 IADD3 R2, P1, PT, R3, R4, RZ ;  /* 0x0000000403028210 */ /* 0x002fca0007f3e0ff */
[----:B------:R-:W-:-:S05]  /*0f20*/  @!P0 IMAD.X R3, RZ, RZ, R5, P1 ;  /* 0x000000ffff038224 */ /* 0x000fca00008e0605 */
[----:B------:R3:W-:Y:S03]  /*0f30*/  @!P0 STG.E.U8 desc[UR12][R2.64], R13 ;  /* 0x0000000d02008986 */ /* 0x0007e6000c10110c */
.L_x_2677:
[----:B------:R-:W-:Y:S05]  /*0f40*/  BSYNC.RECONVERGENT B0 ;  /* 0x0000000000007941 */ /* 0x000fea0003800200 */
.L_x_2670:
        /* <DEDUP_REMOVED lines=9> */
.L_x_2669:
[----:B------:R-:W0:Y:S01]  /*0fe0*/  LDCU.128 UR8, c[0x0][0x390] ;  /* 0x00007200ff0877ac */ /* 0x000e220008000c00 */
[----:B------:R-:W1:Y:S01]  /*0ff0*/  S2R R17, SR_TID.X ;  /* 0x0000000000117919 */ /* 0x000e620000002100 */
[----:B0-----:R-:W-:-:S04]  /*1000*/  UIADD3 UR6, UP0, UPT, UR4, UR10, URZ ;  /* 0x0000000a04067290 */ /* 0x001fc8000ff1e0ff */
[----:B------:R-:W-:Y:S02]  /*1010*/  UIADD3.X UR7, UPT, UPT, URZ, UR11, URZ, UP0, !UPT ;  /* 0x0000000bff077290 */ /* 0x000fe400087fe4ff */
[----:B------:R-:W-:Y:S01]  /*1020*/  UIADD3 UR8, UP0, UPT, UR4, UR8, URZ ;  /* 0x0000000804087290 */ /* 0x000fe2000ff1e0ff */
[----:B------:R-:W-:-:S03]  /*1030*/  IMAD.U32 R2, RZ, RZ, UR6 ;  /* 0x00000006ff027e24 */ /* 0x000fc6000f8e00ff */
[----:B------:R-:W-:Y:S01]  /*1040*/  UIADD3.X UR6, UPT, UPT, URZ, UR9, URZ, UP0, !UPT ;  /* 0x00000009ff067290 */ /* 0x000fe200087fe4ff */
[----:B------:R-:W-:Y:S02]  /*1050*/  IMAD.U32 R3, RZ, RZ, UR7 ;  /* 0x00000007ff037e24 */ /* 0x000fe4000f8e00ff */
[----:B------:R-:W-:Y:S02]  /*1060*/  IMAD.U32 R4, RZ, RZ, UR8 ;  /* 0x00000008ff047e24 */ /* 0x000fe4000f8e00ff */
[----:B-1----:R-:W-:-:S04]  /*1070*/  IMAD.WIDE.U32 R2, R17, 0x2, R2 ;  /* 0x0000000211027825 */ /* 0x002fc800078e0002 */
[----:B------:R-:W-:Y:S01]  /*1080*/  IMAD.U32 R5, RZ, RZ, UR6 ;  /* 0x00000006ff057e24 */ /* 0x000fe2000f8e00ff */
[----:B------:R-:W2:Y:S01]  /*1090*/  LDG.E.U16 R8, desc[UR12][R2.64] ;  /* 0x0000000c02087981 */ /* 0x000ea2000c1e1500 */
[----:B------:R-:W0:Y:S01]  /*10a0*/  LDCU.64 UR6, c[0x0][0x388] ;  /* 0x00007100ff0677ac */ /* 0x000e220008000a00 */
[----:B------:R-:W-:Y:S02]  /*10b0*/  IMAD.WIDE.U32 R4, R17, 0x2, R4 ;  /* 0x0000000211047825 */ /* 0x000fe400078e0004 */
[----:B------:R-:W3:Y:S04]  /*10c0*/  LDG.E.U16 R13, desc[UR12][R2.64+0x100] ;  /* 0x0001000c020d7981 */ /* 0x000ee8000c1e1500 */
[----:B------:R-:W4:Y:S04]  /*10d0*/  LDG.E.U16 R9, desc[UR12][R4.64] ;  /* 0x0000000c04097981 */ /* 0x000f28000c1e1500 */
[----:B------:R-:W5:Y:S04]  /*10e0*/  LDG.E.U16 R10, desc[UR12][R4.64+0x100] ;  /* 0x0001000c040a7981 */ /* 0x000f68000c1e1500 */
[----:B------:R-:W5:Y:S04]  /*10f0*/  LDG.E.U16 R14, desc[UR12][R2.64+0x200] ;  /* 0x0002000c020e7981 */ /* 0x000f68000c1e1500 */
[----:B------:R1:W5:Y:S04]  /*1100*/  LDG.E.U16 R15, desc[UR12][R2.64+0x300] ;  /* 0x0003000c020f7981 */ /* 0x000368000c1e1500 */
[----:B------:R-:W5:Y:S04]  /*1110*/  LDG.E.U16 R11, desc[UR12][R4.64+0x200] ;  /* 0x0002000c040b7981 */ /* 0x000f68000c1e1500 */
[----:B------:R3:W5:Y:S01]  /*1120*/  LDG.E.U16 R12, desc[UR12][R4.64+0x300] ;  /* 0x0003000c040c7981 */ /* 0x000762000c1e1500 */
[----:B0-----:R-:W-:-:S04]  /*1130*/  UIADD3 UR6, UP0, UPT, UR4, UR6, URZ ;  /* 0x0000000604067290 */ /* 0x001fc8000ff1e0ff */
[----:B------:R-:W-:Y:S02]  /*1140*/  UIADD3.X UR7, UPT, UPT, URZ, UR7, URZ, UP0, !UPT ;  /* 0x00000007ff077290 */ /* 0x000fe400087fe4ff */
[----:B------:R-:W-:-:S04]  /*1150*/  IMAD.U32 R6, RZ, RZ, UR6 ;  /* 0x00000006ff067e24 */ /* 0x000fc8000f8e00ff */
[----:B------:R-:W-:Y:S02]  /*1160*/  IMAD.U32 R7, RZ, RZ, UR7 ;  /* 0x00000007ff077e24 */ /* 0x000fe4000f8e00ff */
[----:B-1----:R-:W-:Y:S01]  /*1170*/  IMAD.WIDE.U32 R2, R17, 0x2, R6 ;  /* 0x0000000211027825 */ /* 0x002fe200078e0006 */
[----:B--2---:R-:W-:Y:S02]  /*1180*/  PRMT R0, R8, 0x7770, RZ ;  /* 0x0000777008007816 */ /* 0x004fe400000000ff */
[----:B---3--:R-:W-:Y:S02]  /*1190*/  PRMT R5, R13, 0x7770, RZ ;  /* 0x000077700d057816 */ /* 0x008fe400000000ff */
[----:B------:R-:W-:Y:S02]  /*11a0*/  ISETP.NE.AND P5, PT, R0, RZ, PT ;  /* 0x000000ff0000720c */ /* 0x000fe40003fa5270 */
[----:B----4-:R-:W-:Y:S02]  /*11b0*/  PRMT R0, R9, 0x7770, RZ ;  /* 0x0000777009007816 */ /* 0x010fe400000000ff */
[----:B------:R-:W-:-:S02]  /*11c0*/  PRMT R4, R13, 0x7771, RZ ;  /* 0x000077710d047816 */ /* 0x000fc400000000ff */
[----:B------:R-:W-:Y:S02]  /*11d0*/  PRMT R8, R8, 0x7771, RZ ;  /* 0x0000777108087816 */ /* 0x000fe400000000ff */
[----:B------:R-:W-:Y:S02]  /*11e0*/  ISETP.NE.AND P1, PT, R5, RZ, PT ;  /* 0x000000ff0500720c */ /* 0x000fe40003f25270 */
[----:B-----5:R-:W-:Y:S02]  /*11f0*/  PRMT R5, R10, 0x7770, RZ ;  /* 0x000077700a057816 */ /* 0x020fe400000000ff */
[----:B------:R-:W-:Y:S02]  /*1200*/  ISETP.NE.XOR P5, PT, R0, RZ, P5 ;  /* 0x000000ff0000720c */ /* 0x000fe40002fa5a70 */
[----:B------:R-:W-:Y:S02]  /*1210*/  ISETP.NE.AND P2, PT, R4, RZ, PT ;  /* 0x000000ff0400720c */ /* 0x000fe40003f45270 */
[----:B------:R-:W-:-:S02]  /*1220*/  ISETP.NE.AND P0, PT, R8, RZ, PT ;  /* 0x000000ff0800720c */ /* 0x000fc40003f05270 */
[----:B------:R-:W-:Y:S02]  /*1230*/  PRMT R0, R9, 0x7771, RZ ;  /* 0x0000777109007816 */ /* 0x000fe400000000ff */
[----:B------:R-:W-:Y:S02]  /*1240*/  PRMT R4, R10, 0x7771, RZ ;  /* 0x000077710a047816 */ /* 0x000fe400000000ff */
[----:B------:R-:W-:Y:S02]  /*1250*/  ISETP.NE.XOR P1, PT, R5, RZ, P1 ;  /* 0x000000ff0500720c */ /* 0x000fe40000f25a70 */
[----:B------:R-:W-:Y:S02]  /*1260*/  PRMT R5, R14, 0x7770, RZ ;  /* 0x000077700e057816 */ /* 0x000fe400000000ff */
[----:B------:R-:W-:Y:S02]  /*1270*/  ISETP.NE.XOR P0, PT, R0, RZ, P0 ;  /* 0x000000ff0000720c */ /* 0x000fe40000705a70 */
[----:B------:R-:W-:-:S02]  /*1280*/  ISETP.NE.XOR P2, PT, R4, RZ, P2 ;  /* 0x000000ff0400720c */ /* 0x000fc40001745a70 */
[----:B------:R-:W-:Y:S02]  /*1290*/  PRMT R0, R14, 0x7771, RZ ;  /* 0x000077710e007816 */ /* 0x000fe400000000ff */
[C---:B------:R-:W-:Y:S02]  /*12a0*/  PRMT R6, R15.reuse, 0x7770, RZ ;  /* 0x000077700f067816 */ /* 0x040fe400000000ff */
[----:B------:R-:W-:Y:S02]  /*12b0*/  PRMT R4, R15, 0x7771, RZ ;  /* 0x000077710f047816 */ /* 0x000fe400000000ff */
[----:B------:R-:W-:Y:S02]  /*12c0*/  ISETP.NE.AND P6, PT, R5, RZ, PT ;  /* 0x000000ff0500720c */ /* 0x000fe40003fc5270 */
[----:B------:R-:W-:Y:S02]  /*12d0*/  SEL R5, RZ, 0x1, !P5 ;  /* 0x00000001ff057807 */ /* 0x000fe40006800000 */
[----:B------:R-:W-:-:S02]  /*12e0*/  ISETP.NE.AND P3, PT, R0, RZ, PT ;  /* 0x000000ff0000720c */ /* 0x000fc40003f65270 */
[----:B------:R-:W-:Y:S02]  /*12f0*/  ISETP.NE.AND P4, PT, R6, RZ, PT ;  /* 0x000000ff0600720c */ /* 0x000fe40003f85270 */
[----:B------:R-:W-:Y:S02]  /*1300*/  ISETP.NE.AND P5, PT, R4, RZ, PT ;  /* 0x000000ff0400720c */ /* 0x000fe40003fa5270 */
[C---:B------:R-:W-:Y:S02]  /*1310*/  PRMT R6, R11.reuse, 0x7770, RZ ;  /* 0x000077700b067816 */ /* 0x040fe400000000ff */
[----:B------:R-:W-:Y:S02]  /*1320*/  PRMT R0, R11, 0x7771, RZ ;  /* 0x000077710b007816 */ /* 0x000fe400000000ff */
[C---:B------:R-:W-:Y:S02]  /*1330*/  PRMT R7, R12.reuse, 0x7770, RZ ;  /* 0x000077700c077816 */ /* 0x040fe400000000ff */
[----:B------:R-:W-:-:S02]  /*1340*/  PRMT R4, R12, 0x7771, RZ ;  /* 0x000077710c047816 */ /* 0x000fc400000000ff */
[----:B------:R-:W-:Y:S02]  /*1350*/  ISETP.NE.XOR P6, PT, R6, RZ, P6 ;  /* 0x000000ff0600720c */ /* 0x000fe400037c5a70 */
[----:B------:R-:W-:Y:S02]  /*1360*/  ISETP.NE.XOR P3, PT, R0, RZ, P3 ;  /* 0x000000ff0000720c */ /* 0x000fe40001f65a70 */
[----:B------:R-:W-:Y:S02]  /*1370*/  ISETP.NE.XOR P4, PT, R7, RZ, P4 ;  /* 0x000000ff0700720c */ /* 0x000fe40002785a70 */
[----:B------:R-:W-:Y:S02]  /*1380*/  ISETP.NE.XOR P5, PT, R4, RZ, P5 ;  /* 0x000000ff0400720c */ /* 0x000fe40002fa5a70 */
[----:B------:R-:W-:Y:S02]  /*1390*/  SEL R0, RZ, 0x1, !P0 ;  /* 0x00000001ff007807 */ /* 0x000fe40004000000 */
        /* <DEDUP_REMOVED lines=9> */
[----:B------:R-:W-:Y:S01]  /*1430*/  PRMT R11, R11, 0x7604, R8 ;  /* 0x000076040b0b7816 */ /* 0x000fe20000000008 */
[----:B------:R-:W-:Y:S04]  /*1440*/  STG.E.U16 desc[UR12][R2.64], R5 ;  /* 0x0000000502007986 */ /* 0x000fe8000c10150c */
[----:B------:R-:W-:Y:S04]  /*1450*/  STG.E.U16 desc[UR12][R2.64+0x100], R7 ;  /* 0x0001000702007986 */ /* 0x000fe8000c10150c */
[----:B------:R-:W-:Y:S04]  /*1460*/  STG.E.U16 desc[UR12][R2.64+0x200], R9 ;  /* 0x0002000902007986 */ /* 0x000fe8000c10150c */
[----:B------:R-:W-:Y:S01]  /*1470*/  STG.E.U16 desc[UR12][R2.64+0x300], R11 ;  /* 0x0003000b02007986 */ /* 0x000fe2000c10150c */
[----:B------:R-:W-:Y:S05]  /*1480*/  EXIT ;  /* 0x000000000000794d */ /* 0x000fea0003800000 */
.L_x_2678:
        /* <DEDUP_REMOVED lines=15> */
.L_x_42713:


//--------------------- .text._ZN2at6native29vectorized_elementwise_kernelILi4ENS0_13BinaryFunctorIbbbZZZNS0_23logical_xor_kernel_cudaERNS_14TensorIteratorEENKUlvE0_clEvENKUlvE7_clEvEUlbbE_EESt5arrayIPcLm3EEEEviT0_T1_ --------------------------
	.section	.text._ZN2at6native29vectorized_elementwise_kernelILi4ENS0_13BinaryFunctorIbbbZZZNS0_23logical_xor_kernel_cudaERNS_14TensorIteratorEENKUlvE0_clEvENKUlvE7_clEvEUlbbE_EESt5arrayIPcLm3EEEEviT0_T1_,"ax",@progbits
	.align	128
        .global         _ZN2at6native29vectorized_elementwise_kernelILi4ENS0_13BinaryFunctorIbbbZZZNS0_23logical_xor_kernel_cudaERNS_14TensorIteratorEENKUlvE0_clEvENKUlvE7_clEvEUlbbE_EESt5arrayIPcLm3EEEEviT0_T1_
        .type           _ZN2at6native29vectorized_elementwise_kernelILi4ENS0_13BinaryFunctorIbbbZZZNS0_23logical_xor_kernel_cudaERNS_14TensorIteratorEENKUlvE0_clEvENKUlvE7_clEvEUlbbE_EESt5arrayIPcLm3EEEEviT0_T1_,@function
        .size           _ZN2at6native29vectorized_elementwise_kernelILi4ENS0_13BinaryFunctorIbbbZZZNS0_23logical_xor_kernel_cudaERNS_14TensorIteratorEENKUlvE0_clEvENKUlvE7_clEvEUlbbE_EESt5arrayIPcLm3EEEEviT0_T1_,(.L_x_42714 - _ZN2at6native29vectorized_elementwise_kernelILi4ENS0_13BinaryFunctorIbbbZZZNS0_23logical_xor_kernel_cudaERNS_14TensorIteratorEENKUlvE0_clEvENKUlvE7_clEvEUlbbE_EESt5arrayIPcLm3EEEEviT0_T1_)
        .other          _ZN2at6native29vectorized_elementwise_kernelILi4ENS0_13BinaryFunctorIbbbZZZNS0_23logical_xor_kernel_cudaERNS_14TensorIteratorEENKUlvE0_clEvENKUlvE7_clEvEUlbbE_EESt5arrayIPcLm3EEEEviT0_T1_,@"STO_CUDA_ENTRY STV_DEFAULT"
_ZN2at6native29vectorized_elementwise_kernelILi4ENS0_13BinaryFunctorIbbbZZZNS0_23logical_xor_kernel_cudaERNS_14TensorIteratorEENKUlvE0_clEvENKUlvE7_clEvEUlbbE_EESt5arrayIPcLm3EEEEviT0_T1_:
.text._ZN2at6native29vectorized_elementwise_kernelILi4ENS0_13BinaryFunctorIbbbZZZNS0_23logical_xor_kernel_cudaERNS_14TensorIteratorEENKUlvE0_clEvENKUlvE7_clEvEUlbbE_EESt5arrayIPcLm3EEEEviT0_T1_:
        /* <DEDUP_REMOVED lines=203> */
.L_x_2682:
        /* <DEDUP_REMOVED lines=8> */
.L_x_2683:
        /* <DEDUP_REMOVED lines=8> */
.L_x_2684:
        /* <DEDUP_REMOVED lines=8> */
.L_x_2685:
        /* <DEDUP_REMOVED lines=9> */
.L_x_2686:
[----:B------:R-:W-:Y:S05]  /*0ec0*/  BSYNC.RELIABLE B1 ;  /* 0x0000000000017941 */ /* 0x000fea0003800100 */
.L_x_2681:
[----:B------:R-:W-:-:S13]  /*0ed0*/  ISETP.GE.U32.AND P0, PT, R0, UR5, PT ;  /* 0x0000000500007c0c */ /* 0x000fda000bf06070 */
[----:B-1----:R-:W1:Y:S01]  /*0ee0*/  @!P0 LDC.64 R4, c[0x0][0x388] ;  /* 0x0000e200ff048b82 */ /* 0x002e620000000a00 */
[C---:B0-2---:R-:W-:Y:S02]  /*0ef0*/  @!P0 VIADD R3, R0.reuse, UR4 ;  /* 0x0000000400038c36 */ /* 0x045fe40008000000 */
[----:B------:R-:W-:-:S03]  /*0f00*/  @!P0 VIADD R0, R0, 0x80 ;  /* 0x0000008000008836 */ /* 0x000fc60000000000 */
[----:B-1----:R-:W-:-:S05]  /*0f10*/  @!P0 IADD3 R2, P1, PT, R3, R4, RZ ;  /* 0x0000000403028210 */ /* 0x002fca0007f3e0ff */
[----:B------:R-:W-:-:S05]  /*0f20*/  @!P0 IMAD.X R3, RZ, RZ, R5, P1 ;  /* 0x000000ffff038224 */ /* 0x000fca00008e0605 */
[----:B------:R3:W-:Y:S03]  /*0f30*/  @!P0 STG.E.U8 desc[UR12][R2.64], R13 ;  /* 0x0000000d02008986 */ /* 0x0007e6000c10110c */
.L_x_2687:
[----:B------:R-:W-:Y:S05]  /*0f40*/  BSYNC.RECONVERGENT B0 ;  /* 0x0000000000007941 */ /* 0x000fea0003800200 */
.L_x_2680:
        /* <DEDUP_REMOVED lines=9> */
.L_x_2679:
[----:B------:R-:W0:Y:S01]  /*0fe0*/  LDCU.128 UR8, c[0x0][0x390] ;  /* 0x00007200ff0877ac */ /* 0x000e220008000c00 */
[----:B------:R-:W1:Y:S01]  /*0ff0*/  S2R R13, SR_TID.X ;  /* 0x00000000000d7919 */ /* 0x000e620000002100 */
[----:B0-----:R-:W-:-:S04]  /*1000*/  UIADD3 UR6, UP0, UPT, UR4, UR10, URZ ;  /* 0x0000000a04067290 */ /* 0x001fc8000ff1e0ff */
[----:B------:R-:W-:Y:S02]  /*1010*/  UIADD3.X UR7, UPT, UPT, URZ, UR11, URZ, UP0, !UPT ;  /* 0x0000000bff077290 */ /* 0x000fe400087fe4ff */
[----:B------:R-:W-:Y:S01]  /*1020*/  UIADD3 UR8, UP0, UPT, UR4, UR8, URZ ;  /* 0x0000000804087290 */ /* 0x000fe2000ff1e0ff */
[----:B------:R-:W-:-:S03]  /*1030*/  IMAD.U32 R4, RZ, RZ, UR6 ;  /* 0x00000006ff047e24 */ /* 0x000fc6000f8e00ff */
[----:B------:R-:W-:Y:S01]  /*1040*/  IMAD.U32 R5, RZ, RZ, UR7 ;  /* 0x00000007ff057e24 */ /* 0x000fe2000f8e00ff */
[----:B------:R-:W-:Y:S01]  /*1050*/  UIADD3.X UR6, UPT, UPT, URZ, UR9, URZ, UP0, !UPT ;  /* 0x00000009ff067290 */ /* 0x000fe200087fe4ff */
[----:B------:R-:W-:Y:S02]  /*1060*/  IMAD.U32 R2, RZ, RZ, UR8 ;  /* 0x00000008ff027e24 */ /* 0x000fe4000f8e00ff */
[----:B-1----:R-:W-:-:S04]  /*1070*/  IMAD.WIDE.U32 R4, R13, 0x4, R4 ;  /* 0x000000040d047825 */ /* 0x002fc800078e0004 */
[----:B------:R-:W-:Y:S01]  /*1080*/  IMAD.U32 R3, RZ, RZ, UR6 ;  /* 0x00000006ff037e24 */ /* 0x000fe2000f8e00ff */
[----:B------:R-:W2:Y:S03]  /*1090*/  LDG.E R6, desc[UR12][R4.64] ;  /* 0x0000000c04067981 */ /* 0x000ea6000c1e1900 */
[----:B------:R-:W0:Y:S01]  /*10a0*/  LDCU.64 UR6, c[0x0][0x388] ;  /* 0x00007100ff0677ac */ /* 0x000e220008000a00 */
[----:B------:R-:W-:Y:S01]  /*10b0*/  IMAD.WIDE.U32 R2, R13, 0x4, R2 ;  /* 0x000000040d027825 */ /* 0x000fe200078e0002 */
[----:B------:R1:W3:Y:S04]  /*10c0*/  LDG.E R10, desc[UR12][R4.64+0x200] ;  /* 0x0002000c040a7981 */ /* 0x0002e8000c1e1900 */
[----:B------:R-:W4:Y:S04]  /*10d0*/  LDG.E R0, desc[UR12][R2.64] ;  /* 0x0000000c02007981 */ /* 0x000f28000c1e1900 */
[----:B------:R5:W3:Y:S01]  /*10e0*/  LDG.E R7, desc[UR12][R2.64+0x200] ;  /* 0x0002000c02077981 */ /* 0x000ae2000c1e1900 */
[----:B0-----:R-:W-:-:S04]  /*10f0*/  UIADD3 UR6, UP0, UPT, UR4, UR6, URZ ;  /* 0x0000000604067290 */ /* 0x001fc8000ff1e0ff */
[----:B------:R-:W-:Y:S01]  /*1100*/  UIADD3.X UR7, UPT, UPT, URZ, UR7, URZ, UP0, !UPT ;  /* 0x00000007ff077290 */ /* 0x000fe200087fe4ff */
[C---:B--2---:R-:W-:Y:S02]  /*1110*/  PRMT R8, R6.reuse, 0x7770, RZ ;  /* 0x0000777006087816 */ /* 0x044fe400000000ff */
[----:B------:R-:W-:Y:S02]  /*1120*/  PRMT R9, R6, 0x7771, RZ ;  /* 0x0000777106097816 */ /* 0x000fe400000000ff */
[----:B------:R-:W-:Y:S02]  /*1130*/  ISETP.NE.AND P5, PT, R8, RZ, PT ;  /* 0x000000ff0800720c */ /* 0x000fe40003fa5270 */
[----:B------:R-:W-:Y:S02]  /*1140*/  ISETP.NE.AND P0, PT, R9, RZ, PT ;  /* 0x000000ff0900720c */ /* 0x000fe40003f05270 */
[C---:B------:R-:W-:Y:S02]  /*1150*/  PRMT R8, R6.reuse, 0x7772, RZ ;  /* 0x0000777206087816 */ /* 0x040fe400000000ff */
[----:B------:R-:W-:-:S02]  /*1160*/  PRMT R9, R6, 0x7773, RZ ;  /* 0x0000777306097816 */ /* 0x000fc400000000ff */
[C---:B----4-:R-:W-:Y:S02]  /*1170*/  PRMT R6, R0.reuse, 0x7770, RZ ;  /* 0x0000777000067816 */ /* 0x050fe400000000ff */
[C---:B-1----:R-:W-:Y:S02]  /*1180*/  PRMT R4, R0.reuse, 0x7771, RZ ;  /* 0x0000777100047816 */ /* 0x042fe400000000ff */
[----:B-----5:R-:W-:Y:S02]  /*1190*/  PRMT R2, R0, 0x7772, RZ ;  /* 0x0000777200027816 */ /* 0x020fe400000000ff */
[----:B------:R-:W-:Y:S02]  /*11a0*/  ISETP.NE.AND P2, PT, R8, RZ, PT ;  /* 0x000000ff0800720c */ /* 0x000fe40003f45270 */
[----:B------:R-:W-:Y:S02]  /*11b0*/  ISETP.NE.AND P1, PT, R9, RZ, PT ;  /* 0x000000ff0900720c */ /* 0x000fe40003f25270 */
[----:B------:R-:W-:-:S02]  /*11c0*/  PRMT R0, R0, 0x7773, RZ ;  /* 0x0000777300007816 */ /* 0x000fc400000000ff */
[----:B------:R-:W-:Y:S02]  /*11d0*/  ISETP.NE.XOR P2, PT, R2, RZ, P2 ;  /* 0x000000ff0200720c */ /* 0x000fe40001745a70 */
[----:B------:R-:W-:Y:S02]  /*11e0*/  ISETP.NE.XOR P1, PT, R0, RZ, P1 ;  /* 0x000000ff0000720c */ /* 0x000fe40000f25a70 */
[C---:B---3--:R-:W-:Y:S02]  /*11f0*/  PRMT R3, R10.reuse, 0x7770, RZ ;  /* 0x000077700a037816 */ /* 0x048fe400000000ff */
[C---:B------:R-:W-:Y:S02]  /*1200*/  PRMT R2, R10.reuse, 0x7771, RZ ;  /* 0x000077710a027816 */ /* 0x040fe400000000ff */
[----:B------:R-:W-:Y:S02]  /*1210*/  PRMT R0, R10, 0x7772, RZ ;  /* 0x000077720a007816 */ /* 0x000fe400000000ff */
[----:B------:R-:W-:-:S02]  /*1220*/  ISETP.NE.XOR P5, PT, R6, RZ, P5 ;  /* 0x000000ff0600720c */ /* 0x000fc40002fa5a70 */
[----:B------:R-:W-:Y:S02]  /*1230*/  PRMT R10, R10, 0x7773, RZ ;  /* 0x000077730a0a7816 */ /* 0x000fe400000000ff */
[----:B------:R-:W-:Y:S02]  /*1240*/  ISETP.NE.AND P6, PT, R3, RZ, PT ;  /* 0x000000ff0300720c */ /* 0x000fe40003fc5270 */
[----:B------:R-:W-:Y:S02]  /*1250*/  ISETP.NE.AND P3, PT, R2, RZ, PT ;  /* 0x000000ff0200720c */ /* 0x000fe40003f65270 */
[----:B------:R-:W-:Y:S02]  /*1260*/  ISETP.NE.AND P4, PT, R0, RZ, PT ;  /* 0x000000ff0000720c */ /* 0x000fe40003f85270 */
[----:B------:R-:W-:Y:S02]  /*1270*/  SEL R9, RZ, 0x1, !P5 ;  /* 0x00000001ff097807 */ /* 0x000fe40006800000 */
[----:B------:R-:W-:-:S02]  /*1280*/  PRMT R0, R7, 0x7770, RZ ;  /* 0x0000777007007816 */ /* 0x000fc400000000ff */
[C---:B------:R-:W-:Y:S02]  /*1290*/  PRMT R2, R7.reuse, 0x7771, RZ ;  /* 0x0000777107027816 */ /* 0x040fe400000000ff */
[C---:B------:R-:W-:Y:S02]  /*12a0*/  PRMT R3, R7.reuse, 0x7772, RZ ;  /* 0x0000777207037816 */ /* 0x040fe400000000ff */
[----:B------:R-:W-:Y:S02]  /*12b0*/  ISETP.NE.AND P5, PT, R10, RZ, PT ;  /* 0x000000ff0a00720c */ /* 0x000fe40003fa5270 */
[----:B------:R-:W-:Y:S02]  /*12c0*/  PRMT R7, R7, 0x7773, RZ ;  /* 0x0000777307077816 */ /* 0x000fe400000000ff */
[----:B------:R-:W-:Y:S02]  /*12d0*/  ISETP.NE.XOR P0, PT, R4, RZ, P0 ;  /* 0x000000ff0400720c */ /* 0x000fe40000705a70 */
[----:B------:R-:W-:-:S02]  /*12e0*/  ISETP.NE.XOR P6, PT, R0, RZ, P6 ;  /* 0x000000ff0000720c */ /* 0x000fc400037c5a70 */
[----:B------:R-:W-:Y:S02]  /*12f0*/  ISETP.NE.XOR P3, PT, R2, RZ, P3 ;  /* 0x000000ff0200720c */ /* 0x000fe40001f65a70 */
[----:B------:R-:W-:Y:S02]  /*1300*/  ISETP.NE.XOR P4, PT, R3, RZ, P4 ;  /* 0x000000ff0300720c */ /* 0x000fe40002785a70 */
[----:B------:R-:W-:Y:S02]  /*1310*/  ISETP.NE.XOR P5, PT, R7, RZ, P5 ;  /* 0x000000ff0700720c */ /* 0x000fe40002fa5a70 */
[----:B------:R-:W-:Y:S02]  /*1320*/  SEL R4, RZ, 0x1, !P0 ;  /* 0x00000001ff047807 */ /* 0x000fe40004000000 */
[----:B------:R-:W-:Y:S02]  /*1330*/  SEL R0, RZ, 0x1, !P1 ;  /* 0x00000001ff007807 */ /* 0x000fe40004800000 */
[----:B------:R-:W-:-:S02]  /*1340*/  SEL R5, RZ, 0x1, !P2 ;  /* 0x00000001ff057807 */ /* 0x000fc40005000000 */
[----:B------:R-:W-:Y:S02]  /*1350*/  SEL R11, RZ, 0x1, !P6 ;  /* 0x00000001ff0b7807 */ /* 0x000fe40007000000 */
[----:B------:R-:W-:Y:S02]  /*1360*/  SEL R8, RZ, 0x1, !P3 ;  /* 0x00000001ff087807 */ /* 0x000fe40005800000 */
[----:B------:R-:W-:Y:S02]  /*1370*/  SEL R6, RZ, 0x1, !P5 ;  /* 0x00000001ff067807 */ /* 0x000fe40006800000 */
[----:B------:R-:W-:Y:S01]  /*1380*/  SEL R7, RZ, 0x1, !P4 ;  /* 0x00000001ff077807 */ /* 0x000fe20006000000 */
[----:B------:R-:W-:Y:S01]  /*1390*/  IMAD.U32 R2, RZ, RZ, UR6 ;  /* 0x00000006ff027e24 */ /* 0x000fe2000f8e00ff */
[----:B------:R-:W-:Y:S01]  /*13a0*/  PRMT R9, R9, 0x3340, R4 ;  /* 0x0000334009097816 */ /* 0x000fe20000000004 */
[----:B------:R-:W-:Y:S01]  /*13b0*/  IMAD.U32 R3, RZ, RZ, UR7 ;  /* 0x00000007ff037e24 */ /* 0x000fe2000f8e00ff */
[----:B------:R-:W-:-:S02]  /*13c0*/  PRMT R0, R5, 0x3340, R0 ;  /* 0x0000334005007816 */ /* 0x000fc40000000000 */
[----:B------:R-:W-:Y:S02]  /*13d0*/  PRMT R11, R11, 0x3340, R8 ;  /* 0x000033400b0b7816 */ /* 0x000fe40000000008 */
[----:B------:R-:W-:Y:S01]  /*13e0*/  PRMT R6, R7, 0x3340, R6 ;  /* 0x0000334007067816 */ /* 0x000fe20000000006 */
[----:B------:R-:W-:Y:S01]  /*13f0*/  IMAD.WIDE.U32 R2, R13, 0x4, R2 ;  /* 0x000000040d027825 */ /* 0x000fe200078e0002 */
[----:B------:R-:W-:Y:S02]  /*1400*/  PRMT R9, R9, 0x5410, R0 ;  /* 0x0000541009097816 */ /* 0x000fe40000000000 */
[----:B------:R-:W-:-:S03]  /*1410*/  PRMT R11, R11, 0x5410, R6 ;  /* 0x000054100b0b7816 */ /* 0x000fc60000000006 */
[----:B------:R-:W-:Y:S04]  /*1420*/  STG.E desc[UR12][R2.64], R9 ;  /* 0x0000000902007986 */ /* 0x000fe8000c10190c */
[----:B------:R-:W-:Y:S01]  /*1430*/  STG.E desc[UR12][R2.64+0x200], R11 ;  /* 0x0002000b02007986 */ /* 0x000fe2000c10190c */
[----:B------:R-:W-:Y:S05]  /*1440*/  EXIT ;  /* 0x000000000000794d */ /* 0x000fea0003800000 */
.L_x_2688:
        /* <DEDUP_REMOVED lines=11> */
.L_x_42714:


//--------------------- .text._ZN2at6native29vectorized_elementwise_kernelILi8ENS0_13BinaryFunctorIbbbZZZNS0_23logical_xor_kernel_cudaERNS_14TensorIteratorEENKUlvE0_clEvENKUlvE7_clEvEUlbbE_EESt5arrayIPcLm3EEEEviT0_T1_ --------------------------
	.section	.text._ZN2at6native29vectorized_elementwise_kernelILi8ENS0_13BinaryFunctorIbbbZZZNS0_23logical_xor_kernel_cudaERNS_14TensorIteratorEENKUlvE0_clEvENKUlvE7_clEvEUlbbE_EESt5arrayIPcLm3EEEEviT0_T1_,"ax",@progbits
	.align	128
        .global         _ZN2at6native29vectorized_elementwise_kernelILi8ENS0_13BinaryFunctorIbbbZZZNS0_23logical_xor_kernel_cudaERNS_14TensorIteratorEENKUlvE0_clEvENKUlvE7_clEvEUlbbE_EESt5arrayIPcLm3EEEEviT0_T1_
        .type           _ZN2at6native29vectorized_elementwise_kernelILi8ENS0_13BinaryFunctorIbbbZZZNS0_23logical_xor_kernel_cudaERNS_14TensorIteratorEENKUlvE0_clEvENKUlvE7_clEvEUlbbE_EESt5arrayIPcLm3EEEEviT0_T1_,@function
        .size           _ZN2at6native29vectorized_elementwise_kernelILi8ENS0_13BinaryFunctorIbbbZZZNS0_23logical_xor_kernel_cudaERNS_14TensorIteratorEENKUlvE0_clEvENKUlvE7_clEvEUlbbE_EESt5arrayIPcLm3EEEEviT0_T1_,(.L_x_42715 - _ZN2at6native29vectorized_elementwise_kernelILi8ENS0_13BinaryFunctorIbbbZZZNS0_23logical_xor_kernel_cudaERNS_14TensorIteratorEENKUlvE0_clEvENKUlvE7_clEvEUlbbE_EESt5arrayIPcLm3EEEEviT0_T1_)
        .other          _ZN2at6native29vectorized_elementwise_kernelILi8ENS0_13BinaryFunctorIbbbZZZNS0_23logical_xor_kernel_cudaERNS_14TensorIteratorEENKUlvE0_clEvENKUlvE7_clEvEUlbbE_EESt5arrayIPcLm3EEEEviT0_T1_,@"STO_CUDA_ENTRY STV_DEFAULT"
_ZN2at6native29vectorized_elementwise_kernelILi8ENS0_13BinaryFunctorIbbbZZZNS0_23logical_xor_kernel_cudaERNS_14TensorIteratorEENKUlvE0_clEvENKUlvE7_clEvEUlbbE_EESt5arrayIPcLm3EEEEviT0_T1_:
.text._ZN2at6native29vectorized_elementwise_kernelILi8ENS0_13BinaryFunctorIbbbZZZNS0_23logical_xor_kernel_cudaERNS_14TensorIteratorEENKUlvE0_clEvENKUlvE7_clEvEUlbbE_EESt5arrayIPcLm3EEEEviT0_T1_:
[----:B------:R-:W-:Y:S01]  /*0000*/  LDC R1, c[0x0][0x37c] ;  /* 0x0000df00ff017b82 */ /* 0x000fe20000000800 */
[----:B------:R-:W-:Y:S05]  /*0010*/  EXIT ;  /* 0x000000000000794d */ /* 0x000fea0003800000 */
.L_x_2689:
        /* <DEDUP_REMOVED lines=14> */
.L_x_42715:


//--------------------- .text._ZN2at6native18elementwise_kernelILi128ELi4EZNS0_15gpu_kernel_implINS0_13AUnaryFunctorIN3c104HalfES5_bZZZNS0_23logical_xor_kernel_cudaERNS_14TensorIteratorEENKUlvE0_clEvENKUlvE6_clEvEUlS5_S5_E_EEEEvRNS_18TensorIteratorBaseERKT_EUliE_EEviT1_ --------------------------
	.section	.text._ZN2at6native18elementwise_kernelILi128ELi4EZNS0_15gpu_kernel_implINS0_13AUnaryFunctorIN3c104HalfES5_bZZZNS0_23logical_xor_kernel_cudaERNS_14TensorIteratorEENKUlvE0_clEvENKUlvE6_clEvEUlS5_S5_E_EEEEvRNS_18TensorIteratorBaseERKT_EUliE_EEviT1_,"ax",@progbits
	.align	128
        .global         _ZN2at6native18elementwise_kernelILi128ELi4EZNS0_15gpu_kernel_implINS0_13AUnaryFunctorIN3c104HalfES5_bZZZNS0_23logical_xor_kernel_cudaERNS_14TensorIteratorEENKUlvE0_clEvENKUlvE6_clEvEUlS5_S5_E_EEEEvRNS_18TensorIteratorBaseERKT_EUliE_EEviT1_
        .type           _ZN2at6native18elementwise_kernelILi128ELi4EZNS0_15gpu_kernel_implINS0_13AUnaryFunctorIN3c104HalfES5_bZZZNS0_23logical_xor_kernel_cudaERNS_14TensorIteratorEENKUlvE0_clEvENKUlvE6_clEvEUlS5_S5_E_EEEEvRNS_18TensorIteratorBaseERKT_EUliE_EEviT1_,@function
        .size           _ZN2at6native18elementwise_kernelILi128ELi4EZNS0_15gpu_kernel_implINS0_13AUnaryFunctorIN3c104HalfES5_bZZZNS0_23logical_xor_kernel_cudaERNS_14TensorIteratorEENKUlvE0_clEvENKUlvE6_clEvEUlS5_S5_E_EEEEvRNS_18TensorIteratorBaseERKT_EUliE_EEviT1_,(.L_x_42716 - _ZN2at6native18elementwise_kernelILi128ELi4EZNS0_15gpu_kernel_implINS0_13AUnaryFunctorIN3c104HalfES5_bZZZNS0_23logical_xor_kernel_cudaERNS_14TensorIteratorEENKUlvE0_clEvENKUlvE6_clEvEUlS5_S5_E_EEEEvRNS_18TensorIteratorBaseERKT_EUliE_EEviT1_)
        .other          _ZN2at6native18elementwise_kernelILi128ELi4EZNS0_15gpu_kernel_implINS0_13AUnaryFunctorIN3c104HalfES5_bZZZNS0_23logical_xor_kernel_cudaERNS_14TensorIteratorEENKUlvE0_clEvENKUlvE6_clEvEUlS5_S5_E_EEEEvRNS_18TensorIteratorBaseERKT_EUliE_EEviT1_,@"STO_CUDA_ENTRY STV_DEFAULT"
_ZN2at6native18elementwise_kernelILi128ELi4EZNS0_15gpu_kernel_implINS0_13AUnaryFunctorIN3c104HalfES5_bZZZNS0_23logical_xor_kernel_cudaERNS_14TensorIteratorEENKUlvE0_clEvENKUlvE6_clEvEUlS5_S5_E_EEEEvRNS_18TensorIteratorBaseERKT_EUliE_EEviT1_:
.text._ZN2at6native18elementwise_kernelILi128ELi4EZNS0_15gpu_kernel_implINS0_13AUnaryFunctorIN3c104HalfES5_bZZZNS0_23logical_xor_kernel_cudaERNS_14TensorIteratorEENKUlvE0_clEvENKUlvE6_clEvEUlS5_S5_E_EEEEvRNS_18TensorIteratorBaseERKT_EUliE_EEviT1_:
        /* <DEDUP_REMOVED lines=9> */
[----:B---3--:R-:W-:-:S02]  /*0090*/  UIADD3 UR40, UPT, UPT, UR39, -0x1, URZ ;  /* 0xffffffff27287890 */ /* 0x008fc4000fffe0ff */
[----:B--2---:R-:W-:Y:S02]  /*00a0*/  USHF.L.U32 UR4, UR4, 0x9, URZ ;  /* 0x0000000904047899 */ /* 0x004fe400080006ff */
[----:B------:R-:W-:-:S04]  /*00b0*/  UISETP.LT.U32.AND UP0, UPT, UR40, 0x18, UPT ;  /* 0x000000182800788c */ /* 0x000fc8000bf01070 */
[----:B------:R-:W-:Y:S01]  /*00c0*/  USEL UR38, UR40, 0x18, UP0 ;  /* 0x0000001828267887 */ /* 0x000fe20008000000 */
[----:B-1----:R-:W-:-:S03]  /*00d0*/  LOP3.LUT R17, R17, UR4, RZ, 0xfc, !PT ;  /* 0x0000000411117c12 */ /* 0x002fc6000f8efcff */
[----:B------:R-:W-:Y:S01]  /*00e0*/  UIADD3 UR38, UPT, UPT, UR38, 0x1, URZ ;  /* 0x0000000126267890 */ /* 0x000fe2000fffe0ff */
[----:B----4-:R-:W-:-:S13]  /*00f0*/  ISETP.GE.AND P0, PT, R17, UR5, PT ;  /* 0x0000000511007c0c */ /* 0x010fda000bf06270 */
[----:B0-----:R-:W-:Y:S05]  /*0100*/  @P0 BRA `(.L_x_2691) ;  /* 0x00000030001c0947 */ /* 0x001fea0003800000 */
        /* <DEDUP_REMOVED lines=302> */
.L_x_2692:
        /* <DEDUP_REMOVED lines=16> */
[----:B0-----:R-:W-:Y:S01]  /*14f0*/  F2FP.F16.F32.PACK_AB R0, RZ, R0 ;  /* 0x00000000ff00723e */ /* 0x001fe200000000ff */
[----:B------:R-:W-:Y:S06]  /*1500*/  BRA `(.L_x_2698) ;  /* 0x0000000c00ac7947 */ /* 0x000fec0003800000 */
.L_x_2696:
[----:B------:R-:W2:Y:S02]  /*1510*/  LDG.E.U8 R2, desc[UR36][R2.64] ;  /* 0x0000002402027981 */ /* 0x000ea4000c1e1100 */
[----:B--2---:R-:W-:-:S04]  /*1520*/  I2FP.F32.U32 R0, R2 ;  /* 0x0000000200007245 */ /* 0x004fc80000201000 */
[----:B------:R-:W-:Y:S01]  /*1530*/  F2FP.F16.F32.PACK_AB R0, RZ, R0 ;  /* 0x00000000ff00723e */ /* 0x000fe200000000ff */
[----:B------:R-:W-:Y:S06]  /*1540*/  BRA `(.L_x_2698) ;  /* 0x0000000c009c7947 */ /* 0x000fec0003800000 */
.L_x_2695:
        /* <DEDUP_REMOVED lines=8> */
[----:B0-----:R-:W-:Y:S01]  /*15d0*/  F2FP.F16.F32.PACK_AB R0, RZ, R0 ;  /* 0x00000000ff00723e */ /* 0x001fe200000000ff */
[----:B------:R-:W-:Y:S06]  /*15e0*/  BRA `(.L_x_2698) ;  /* 0x0000000c00747947 */ /* 0x000fec0003800000 */
.L_x_2700:
[----:B------:R-:W2:Y:S02]  /*15f0*/  LDG.E R2, desc[UR36][R2.64] ;  /* 0x0000002402027981 */ /* 0x000ea4000c1e1900 */
[----:B--2---:R-:W-:-:S04]  /*1600*/  I2FP.F32.S32 R0, R2 ;  /* 0x0000000200007245 */ /* 0x004fc80000201400 */
[----:B------:R-:W-:Y:S01]  /*1610*/  F2FP.F16.F32.PACK_AB R0, RZ, R0 ;  /* 0x00000000ff00723e */ /* 0x000fe200000000ff */
[----:B------:R-:W-:Y:S06]  /*1620*/  BRA `(.L_x_2698) ;  /* 0x0000000c00647947 */ /* 0x000fec0003800000 */
.L_x_2699:
[----:B------:R-:W2:Y:S02]  /*1630*/  LDG.E.U16 R2, desc[UR36][R2.64] ;  /* 0x0000002402027981 */ /* 0x000ea4000c1e1500 */
[----:B--2---:R-:W0:Y:S02]  /*1640*/  I2F.S16 R0, R2 ;  /* 0x0000000200007306 */ /* 0x004e240000101400 */
[----:B0-----:R-:W-:Y:S01]  /*1650*/  F2FP.F16.F32.PACK_AB R0, RZ, R0 ;  /* 0x00000000ff00723e */ /* 0x001fe200000000ff */
[----:B------:R-:W-:Y:S06]  /*1660*/  BRA `(.L_x_2698) ;  /* 0x0000000c00547947 */ /* 0x000fec0003800000 */
.L_x_2694:
[----:B------:R-:W-:-:S09]  /*1670*/  UISETP.GT.AND UP0, UPT, UR4, 0x6, UPT ;  /* 0x000000060400788c */ /* 0x000fd2000bf04270 */
[----:B------:R-:W-:Y:S05]  /*1680*/  BRA.U UP0, `(.L_x_2701) ;  /* 0x0000000100247547 */ /* 0x000fea000b800000 */
[----:B------:R-:W-:-:S09]  /*1690*/  UISETP.NE.AND UP0, UPT, UR4, 0x5, UPT ;  /* 0x000000050400788c */ /* 0x000fd2000bf05270 */
[----:B------:R-:W-:Y:S05]  /*16a0*/  BRA.U !UP0, `(.L_x_2702) ;  /* 0x0000000108147547 */ /* 0x000fea000b800000 */
[----:B------:R-:W-:-:S09]  /*16b0*/  UISETP.NE.AND UP0, UPT, UR4, 0x6, UPT ;  /* 0x000000060400788c */ /* 0x000fd2000bf05270 */
[----:B------:R-:W-:Y:S05]  /*16c0*/  BRA.U UP0, `(.L_x_2697) ;  /* 0x0000000900ac7547 */ /* 0x000fea000b800000 */
[----:B------:R-:W2:Y:S02]  /*16d0*/  LDG.E R2, desc[UR36][R2.64] ;  /* 0x0000002402027981 */ /* 0x000ea4000c1e1900 */
[----:B--2---:R-:W-:Y:S01]  /*16e0*/  F2FP.F16.F32.PACK_AB R0, RZ, R2 ;  /* 0x00000002ff00723e */ /* 0x004fe200000000ff */
[----:B------:R-:W-:Y:S06]  /*16f0*/  BRA `(.L_x_2698) ;  /* 0x0000000c00307947 */ /* 0x000fec0003800000 */
.L_x_2702:
[----:B------:R0:W5:Y:S01]  /*1700*/  LDG.E.U16 R0, desc[UR36][R2.64] ;  /* 0x0000002402007981 */ /* 0x000162000c1e1500 */
[----:B------:R-:W-:Y:S05]  /*1710*/  BRA `(.L_x_2698) ;  /* 0x0000000c00287947 */ /* 0x000fea0003800000 */
.L_x_2701:
[----:B------:R-:W-:-:S09]  /*1720*/  UISETP.NE.AND UP0, UPT, UR4, 0x7, UPT ;  /* 0x000000070400788c */ /* 0x000fd2000bf05270 */
[----:B------:R-:W-:Y:S05]  /*1730*/  BRA.U !UP0, `(.L_x_2703) ;  /* 0x0000000108247547 */ /* 0x000fea000b800000 */
[----:B------:R-:W-:-:S09]  /*1740*/  UISETP.NE.AND UP0, UPT, UR4, 0x8, UPT ;  /* 0x000000080400788c */ /* 0x000fd2000bf05270 */
[----:B------:R-:W-:Y:S05]  /*1750*/  BRA.U !UP0, `(.L_x_2704) ;  /* 0x0000000108147547 */ /* 0x000fea000b800000 */
[----:B------:R-:W-:-:S09]  /*1760*/  UISETP.NE.AND UP0, UPT, UR4, 0x9, UPT ;  /* 0x000000090400788c */ /* 0x000fd2000bf05270 */
[----:B------:R-:W-:Y:S05]  /*1770*/  BRA.U UP0, `(.L_x_2697) ;  /* 0x0000000900807547 */ /* 0x000fea000b800000 */
[----:B------:R-:W2:Y:S02]  /*1780*/  LDG.E R2, desc[UR36][R2.64] ;  /* 0x0000002402027981 */ /* 0x000ea4000c1e1900 */
[----:B--2---:R-:W-:Y:S01]  /*1790*/  F2FP.F16.F32.PACK_AB R0, RZ, R2 ;  /* 0x00000002ff00723e */ /* 0x004fe200000000ff */
[----:B------:R-:W-:Y:S06]  /*17a0*/  BRA `(.L_x_2698) ;  /* 0x0000000c00047947 */ /* 0x000fec0003800000 */
.L_x_2704:
[----:B------:R1:W5:Y:S01]  /*17b0*/  LDG.E.U16 R0, desc[UR36][R2.64] ;  /* 0x0000002402007981 */ /* 0x000362000c1e1500 */
[----:B------:R-:W-:Y:S05]  /*17c0*/  BRA `(.L_x_2698) ;  /* 0x0000000800fc7947 */ /* 0x000fea0003800000 */
.L_x_2703:
        /* <DEDUP_REMOVED lines=10> */
[----:B------:R-:W-:Y:S01]  /*1870*/  F2FP.F16.F32.PACK_AB R0, RZ, R0 ;  /* 0x00000000ff00723e */ /* 0x000fe200000000ff */
[----:B------:R-:W-:Y:S06]  /*1880*/  BRA `(.L_x_2698) ;  /* 0x0000000800cc7947 */ /* 0x000fec0003800000 */
.L_x_2693:
        /* <DEDUP_REMOVED lines=11> */
[----:B------:R-:W-:Y:S01]  /*1940*/  F2FP.F16.F32.PACK_AB R0, RZ, R0 ;  /* 0x00000000ff00723e */ /* 0x000fe200000000ff */
[----:B------:R-:W-:Y:S06]  /*1950*/  BRA `(.L_x_2698) ;  /* 0x0000000800987947 */ /* 0x000fec0003800000 */
.L_x_2707:
        /* <DEDUP_REMOVED lines=12> */
.L_x_2706:
        /* <DEDUP_REMOVED lines=24> */
[----:B------:R-:W-:-:S04]  /*1ba0*/  F2FP.F16.F32.PACK_AB R5, RZ, R5 ;  /* 0x00000005ff05723e */ /* 0x000fc800000000ff */
[----:B------:R-:W-:Y:S01]  /*1bb0*/  PRMT R0, R5, 0x7610, R0 ;  /* 0x0000761005007816 */ /* 0x000fe20000000000 */
[----:B------:R-:W-:Y:S06]  /*1bc0*/  BRA `(.L_x_2698) ;  /* 0x0000000400fc7947 */ /* 0x000fec0003800000 */
.L_x_2709:
        /* <DEDUP_REMOVED lines=11> */
[----:B------:R-:W-:Y:S01]  /*1c80*/  F2FP.F16.F32.PACK_AB R0, RZ, R0 ;  /* 0x00000000ff00723e */ /* 0x000fe200000000ff */
[----:B------:R-:W-:Y:S06]  /*1c90*/  BRA `(.L_x_2698) ;  /* 0x0000000400c87947 */ /* 0x000fec0003800000 */
.L_x_2708:
[----:B------:R-:W2:Y:S02]  /*1ca0*/  LDG.E.U16 R0, desc[UR36][R2.64] ;  /* 0x0000002402007981 */ /* 0x000ea4000c1e1500 */
[----:B--2---:R-:W-:-:S05]  /*1cb0*/  IMAD.U32 R0, R0, 0x10000, RZ ;  /* 0x0001000000007824 */ /* 0x004fca00078e00ff */
[----:B------:R-:W-:Y:S01]  /*1cc0*/  F2FP.F16.F32.PACK_AB R0, RZ, R0 ;  /* 0x00000000ff00723e */ /* 0x000fe200000000ff */
[----:B------:R-:W-:Y:S06]  /*1cd0*/  BRA `(.L_x_2698) ;  /* 0x0000000400b87947 */ /* 0x000fec0003800000 */
.L_x_2705:
        /* <DEDUP_REMOVED lines=10> */
[----:B------:R-:W-:Y:S01]  /*1d80*/  F2FP.F16.F32.PACK_AB R0, RZ, R0 ;  /* 0x00000000ff00723e */ /* 0x000fe200000000ff */
[----:B------:R-:W-:Y:S06]  /*1d90*/  BRA `(.L_x_2698) ;  /* 0x0000000400887947 */ /* 0x000fec0003800000 */
.L_x_2712:
        /* <DEDUP_REMOVED lines=21> */
.L_x_2716:
[----:B------:R-:W-:Y:S05]  /*1ef0*/  BSYNC.RECONVERGENT B1 ;  /* 0x0000000000017941 */ /* 0x000fea0003800200 */
.L_x_2715:
[----:B------:R-:W-:Y:S02]  /*1f00*/  SHF.L.U32 R0, R0, 0x14, RZ ;  /* 0x0000001400007819 */ /* 0x000fe400000006ff */
[----:B------:R-:W-:-:S04]  /*1f10*/  LEA R2, R2, 0x3b800000, 0x17 ;  /* 0x3b80000002027811 */ /* 0x000fc800078eb8ff */
[----:B------:R-:W-:-:S07]  /*1f20*/  LOP3.LUT R0, R2, R0, R7, 0xfe, !PT ;  /* 0x0000000002007212 */ /* 0x000fce00078efe07 */
.L_x_2714:
[----:B------:R-:W-:Y:S05]  /*1f30*/  BSYNC.RECONVERGENT B0 ;  /* 0x0000000000007941 */ /* 0x000fea0003800200 */
.L_x_2713:
[----:B------:R-:W-:Y:S01]  /*1f40*/  F2FP.F16.F32.PACK_AB R0, RZ, R0 ;  /* 0x00000000ff00723e */ /* 0x000fe200000000ff */
[----:B------:R-:W-:Y:S06]  /*1f50*/  BRA `(.L_x_2698) ;  /* 0x0000000400187947 */ /* 0x000fec0003800000 */
.L_x_2711:
        /* <DEDUP_REMOVED lines=21> */
.L_x_2720:
[----:B------:R-:W-:Y:S05]  /*20b0*/  BSYNC.RECONVERGENT B1 ;  /* 0x0000000000017941 */ /* 0x000fea0003800200 */
.L_x_2719:
[----:B------:R-:W-:Y:S01]  /*20c0*/  IMAD.SHL.U32 R0, R0, 0x200000, RZ ;  /* 0x0020000000007824 */ /* 0x000fe200078e00ff */
[----:B------:R-:W-:-:S04]  /*20d0*/  LEA R2, R2, 0x37800000, 0x17 ;  /* 0x3780000002027811 */ /* 0x000fc800078eb8ff */
[----:B------:R-:W-:-:S07]  /*20e0*/  LOP3.LUT R0, R2, R0, R7, 0xfe, !PT ;  /* 0x0000000002007212 */ /* 0x000fce00078efe07 */
.L_x_2718:
[----:B------:R-:W-:Y:S05]  /*20f0*/  BSYNC.RECONVERGENT B0 ;  /* 0x0000000000007941 */ /* 0x000fea0003800200 */
.L_x_2717:
[----:B------:R-:W-:Y:S01]  /*2100*/  F2FP.F16.F32.PACK_AB R0, RZ, R0 ;  /* 0x00000000ff00723e */ /* 0x000fe200000000ff */
[----:B------:R-:W-:Y:S06]  /*2110*/  BRA `(.L_x_2698) ;  /* 0x0000000000a87947 */ /* 0x000fec0003800000 */
.L_x_2710:
[----:B------:R-:W-:-:S09]  /*2120*/  UISETP.NE.AND UP0, UPT, UR4, 0x1c, UPT ;  /* 0x0000001c0400788c */ /* 0x000fd2000bf05270 */
[----:B------:R-:W-:Y:S05]  /*2130*/  BRA.U !UP0, `(.L_x_2721) ;  /* 0x0000000108947547 */ /* 0x000fea000b800000 */
[----:B------:R-:W-:-:S09]  /*2140*/  UISETP.NE.AND UP0, UPT, UR4, 0x1d, UPT ;  /* 0x0000001d0400788c */ /* 0x000fd2000bf05270 */
[----:B------:R-:W-:Y:S05]  /*2150*/  BRA.U !UP0, `(.L_x_2722) ;  /* 0x00000001087c7547 */ /* 0x000fea000b800000 */
[----:B------:R-:W-:-:S09]  /*2160*/  UISETP.NE.AND UP0, UPT, UR4, 0x2c, UPT ;  /* 0x0000002c0400788c */ /* 0x000fd2000bf05270 */
[----:B------:R-:W-:Y:S05]  /*2170*/  BRA.U !UP0, `(.L_x_2723) ;  /* 0x0000000108487547 */ /* 0x000fea000b800000 */
.L_x_2697:
        /* <DEDUP_REMOVED lines=16> */
.L_x_2724:
[----:B------:R-:W-:Y:S01]  /*2280*/  PRMT R0, RZ, 0x7610, R0 ;  /* 0x00007610ff007816 */ /* 0x000fe20000000000 */
[----:B------:R-:W-:Y:S06]  /*2290*/  BRA `(.L_x_2698) ;  /* 0x0000000000487947 */ /* 0x000fec0003800000 */
.L_x_2723:
        /* <DEDUP_REMOVED lines=8> */
.L_x_2726:
[----:B------:R-:W-:Y:S05]  /*2320*/  BSYNC.RECONVERGENT B0 ;  /* 0x0000000000007941 */ /* 0x000fea0003800200 */
.L_x_2725:
[----:B------:R-:W-:Y:S01]  /*2330*/  F2FP.F16.F32.PACK_AB R0, RZ, R0 ;  /* 0x00000000ff00723e */ /* 0x000fe200000000ff */
[----:B------:R-:W-:Y:S06]  /*2340*/  BRA `(.L_x_2698) ;  /* 0x00000000001c7947 */ /* 0x000fec0003800000 */
.L_x_2722:
[----:B------:R-:W2:Y:S02]  /*2350*/  LDG.E.64 R2, desc[UR36][R2.64] ;  /* 0x0000002402027981 */ /* 0x000ea4000c1e1b00 */
[----:B--2---:R-:W0:Y:S02]  /*2360*/  I2F.U64 R0, R2 ;  /* 0x0000000200007312 */ /* 0x004e240000301000 */
[----:B0-----:R-:W-:Y:S01]  /*2370*/  F2FP.F16.F32.PACK_AB R0, RZ, R0 ;  /* 0x00000000ff00723e */ /* 0x001fe200000000ff */
[----:B------:R-:W-:Y:S06]  /*2380*/  BRA `(.L_x_2698) ;  /* 0x00000000000c7947 */ /* 0x000fec0003800000 */
.L_x_2721:
[----:B------:R-:W2:Y:S02]  /*2390*/  LDG.E R2, desc[UR36][R2.64] ;  /* 0x0000002402027981 */ /* 0x000ea4000c1e1900 */
[----:B--2---:R-:W-:-:S04]  /*23a0*/  I2FP.F32.U32 R0, R2 ;  /* 0x0000000200007245 */ /* 0x004fc80000201000 */
[----:B------:R-:W-:-:S07]  /*23b0*/  F2FP.F16.F32.PACK_AB R0, RZ, R0 ;  /* 0x00000000ff00723e */ /* 0x000fce00000000ff */
.L_x_2698:
[----:B01----:R-:W0:Y:S01]  /*23c0*/  LDC.U16 R3, c[0x0][0x592] ;  /* 0x00016480ff037b82 */ /* 0x003e220000000400 */
[----:B------:R-:W1:Y:S01]  /*23d0*/  LDCU.64 UR6, c[0x0][0x580] ;  /* 0x0000b000ff0677ac */ /* 0x000e620008000a00 */
[----:B-----5:R-:W-:Y:S01]  /*23e0*/  HADD2.F32 R2, -RZ, R0.H0_H0 ;  /* 0x20000000ff027230 */ /* 0x020fe20000004100 */
[----:B------:R-:W-:Y:S01]  /*23f0*/  BSSY.RECONVERGENT B6, `(.L_x_2727) ;  /* 0x00000d7000067945 */ /* 0x000fe20003800200 */
[----:B------:R-:W-:-:S03]  /*2400*/  UPRMT UR4, UR41, 0x9910, URZ ;  /* 0x0000991029047896 */ /* 0x000fc600080000ff */
[----:B------:R-:W-:Y:S01]  /*2410*/  FSETP.NEU.FTZ.AND P1, PT, R2, RZ, PT ;  /* 0x000000ff0200720b */ /* 0x000fe20003f3d000 */
[----:B------:R-:W-:Y:S01]  /*2420*/  UISETP.GT.AND UP0, UPT, UR4, 0x9, UPT ;  /* 0x000000090400788c */ /* 0x000fe2000bf04270 */
[----:B-1----:R-:W-:Y:S01]  /*2430*/  IADD3 R2, P2, PT, R16, UR6, RZ ;  /* 0x0000000610027c10 */ /* 0x002fe2000ff5e0ff */
[----:B0-----:R-:W-:-:S04]  /*2440*/  HADD2.F32 R0, -RZ, R3.H0_H0 ;  /* 0x20000003ff007230 */ /* 0x001fc80000004100 */
[----:B------:R-:W-:Y:S01]  /*2450*/  IMAD.X R3, RZ, RZ, UR7, P2 ;  /* 0x00000007ff037e24 */ /* 0x000fe200090e06ff */
[----:B------:R-:W-:-:S04]  /*2460*/  FSETP.NEU.FTZ.AND P0, PT, R0, RZ, PT ;  /* 0x000000ff0000720b */ /* 0x000fc80003f1d000 */
[----:B------:R-:W-:-:S04]  /*2470*/  PLOP3.LUT P0, PT, P0, P1, PT, 0x28, 0x82 ;  /* 0x000000000082781c */ /* 0x000fc80000702570 */
[----:B------:R-:W-:Y:S01]  /*2480*/  SEL R4, RZ, 0x1, !P0 ;  /* 0x00000001ff047807 */ /* 0x000fe20004000000 */
        /* <DEDUP_REMOVED lines=11> */
.L_x_2731:
[----:B------:R3:W-:Y:S01]  /*2540*/  STG.E.U8 desc[UR36][R2.64], R4 ;  /* 0x0000000402007986 */ /* 0x0007e2000c101124 */
[----:B------:R-:W-:Y:S05]  /*2550*/  BRA `(.L_x_2733) ;  /* 0x0000000c00007947 */ /* 0x000fea0003800000 */
.L_x_2730:
        /* <DEDUP_REMOVED lines=9> */
.L_x_2735:
[----:B------:R1:W-:Y:S01]  /*25f0*/  STG.E desc[UR36][R2.64], R4 ;  /* 0x0000000402007986 */ /* 0x0003e2000c101924 */
[----:B------:R-:W-:Y:S05]  /*2600*/  BRA `(.L_x_2733) ;  /* 0x0000000800d47947 */ /* 0x000fea0003800000 */
.L_x_2734:
[----:B------:R2:W-:Y:S01]  /*2610*/  STG.E.U16 desc[UR36][R2.64], R4 ;  /* 0x0000000402007986 */ /* 0x0005e2000c101524 */
[----:B------:R-:W-:Y:S05]  /*2620*/  BRA `(.L_x_2733) ;  /* 0x0000000800cc7947 */ /* 0x000fea0003800000 */
.L_x_2729:
        /* <DEDUP_REMOVED lines=9> */
.L_x_2737:
[----:B------:R-:W-:-:S04]  /*26c0*/  I2FP.F32.U32 R0, R4 ;  /* 0x0000000400007245 */ /* 0x000fc80000201000 */
[----:B------:R-:W-:-:S05]  /*26d0*/  F2FP.F16.F32.PACK_AB R0, RZ, R0 ;  /* 0x00000000ff00723e */ /* 0x000fca00000000ff */
[----:B------:R0:W-:Y:S01]  /*26e0*/  STG.E.U16 desc[UR36][R2.64], R0 ;  /* 0x0000000002007986 */ /* 0x0001e2000c101524 */
[----:B------:R-:W-:Y:S05]  /*26f0*/  BRA `(.L_x_2733) ;  /* 0x0000000800987947 */ /* 0x000fea0003800000 */
.L_x_2736:
        /* <DEDUP_REMOVED lines=10> */
.L_x_2739:
[----:B------:R-:W-:-:S04]  /*27a0*/  I2FP.F32.U32 R4, R4 ;  /* 0x0000000400047245 */ /* 0x000fc80000201000 */
[----:B------:R-:W-:-:S04]  /*27b0*/  F2FP.F16.F32.PACK_AB R5, RZ, R4 ;  /* 0x00000004ff05723e */ /* 0x000fc800000000ff */
[----:B------:R-:W-:-:S05]  /*27c0*/  PRMT R5, R5, 0x5410, RZ ;  /* 0x0000541005057816 */ /* 0x000fca00000000ff */
[----:B------:R0:W-:Y:S01]  /*27d0*/  STG.E desc[UR36][R2.64], R5 ;  /* 0x0000000502007986 */ /* 0x0001e2000c101924 */
[----:B------:R-:W-:Y:S05]  /*27e0*/  BRA `(.L_x_2733) ;  /* 0x00000008005c7947 */ /* 0x000fea0003800000 */
.L_x_2738:
[----:B------:R-:W0:Y:S02]  /*27f0*/  I2F.F64.U32 R4, R4 ;  /* 0x0000000400047312 */ /* 0x000e240000201800 */
[----:B0-----:R0:W-:Y:S01]  /*2800*/  STG.E.64 desc[UR36][R2.64], R4 ;  /* 0x0000000402007986 */ /* 0x0011e2000c101b24 */
[----:B------:R-:W-:Y:S05]  /*2810*/  BRA `(.L_x_2733) ;  /* 0x0000000800507947 */ /* 0x000fea0003800000 */
.L_x_2728:
        /* <DEDUP_REMOVED lines=10> */
.L_x_2742:
[----:B------:R-:W-:Y:S01]  /*28c0*/  CS2R R6, SRZ ;  /* 0x0000000000067805 */ /* 0x000fe2000001ff00 */
[----:B------:R-:W0:Y:S04]  /*28d0*/  I2F.F64.U32 R4, R4 ;  /* 0x0000000400047312 */ /* 0x000e280000201800 */
[----:B0-----:R0:W-:Y:S01]  /*28e0*/  STG.E.128 desc[UR36][R2.64], R4 ;  /* 0x0000000402007986 */ /* 0x0011e2000c101d24 */
[----:B------:R-:W-:Y:S05]  /*28f0*/  BRA `(.L_x_2733) ;  /* 0x0000000800187947 */ /* 0x000fea0003800000 */
.L_x_2741:
        /* <DEDUP_REMOVED lines=17> */
.L_x_2746:
[----:B------:R-:W-:Y:S05]  /*2a10*/  BSYNC.RECONVERGENT B0 ;  /* 0x0000000000007941 */ /* 0x000fea0003800200 */
.L_x_2745:
[----:B------:R0:W-:Y:S01]  /*2a20*/  STG.E.U8 desc[UR36][R2.64], R5 ;  /* 0x0000000502007986 */ /* 0x0001e2000c101124 */
[----:B------:R-:W-:Y:S05]  /*2a30*/  BRA `(.L_x_2733) ;  /* 0x0000000400c87947 */ /* 0x000fea0003800000 */
.L_x_2744:
        /* <DEDUP_REMOVED lines=16> */
.L_x_2743:
[----:B------:R-:W-:-:S04]  /*2b40*/  I2FP.F32.U32 R0, R4 ;  /* 0x0000000400007245 */ /* 0x000fc80000201000 */
[----:B------:R-:W-:-:S05]  /*2b50*/  F2FP.BF16.F32.PACK_AB R0, RZ, R0 ;  /* 0x00000000ff00723e */ /* 0x000fca00000010ff */
[----:B------:R0:W-:Y:S01]  /*2b60*/  STG.E.U16 desc[UR36][R2.64], R0 ;  /* 0x0000000002007986 */ /* 0x0001e2000c101524 */
[----:B------:R-:W-:Y:S05]  /*2b70*/  BRA `(.L_x_2733) ;  /* 0x0000000400787947 */ /* 0x000fea0003800000 */
.L_x_2740:
        /* <DEDUP_REMOVED lines=10> */
.L_x_2749:
        /* <DEDUP_REMOVED lines=12> */
.L_x_2752:
[----:B------:R-:W-:-:S04]  /*2ce0*/  SHF.R.U32.HI R0, RZ, 0x14, R5 ;  /* 0x00000014ff007819 */ /* 0x000fc80000011605 */
[----:B------:R-:W-:-:S04]  /*2cf0*/  LOP3.LUT R0, R0, 0x1, RZ, 0xc0, !PT ;  /* 0x0000000100007812 */ /* 0x000fc800078ec0ff */
[----:B------:R-:W-:-:S04]  /*2d00*/  IADD3 R0, PT, PT, R5, 0x487ffff, R0 ;  /* 0x0487ffff05007810 */ /* 0x000fc80007ffe000 */
[----:B------:R-:W-:-:S04]  /*2d10*/  SHF.R.U32.HI R0, RZ, 0x14, R0 ;  /* 0x00000014ff007819 */ /* 0x000fc80000011600 */
[----:B------:R-:W-:-:S07]  /*2d20*/  LOP3.LUT R4, R0, 0xff, RZ, 0xc0, !PT ;  /* 0x000000ff00047812 */ /* 0x000fce00078ec0ff */
.L_x_2753:
[----:B------:R-:W-:-:S07]  /*2d30*/  PRMT R0, R4, 0x7610, R0 ;  /* 0x0000761004007816 */ /* 0x000fce0000000000 */
.L_x_2751:
[----:B------:R-:W-:Y:S05]  /*2d40*/  BSYNC.RECONVERGENT B0 ;  /* 0x0000000000007941 */ /* 0x000fea0003800200 */
.L_x_2750:
[----:B------:R0:W-:Y:S01]  /*2d50*/  STG.E.U8 desc[UR36][R2.64], R0 ;  /* 0x0000000002007986 */ /* 0x0001e2000c101124 */
[----:B------:R-:W-:Y:S05]  /*2d60*/  BRA `(.L_x_2733) ;  /* 0x0000000000fc7947 */ /* 0x000fea0003800000 */
.L_x_2748:
        /* <DEDUP_REMOVED lines=12> */
.L_x_2756:
[----:B------:R-:W-:-:S04]  /*2e30*/  SHF.R.U32.HI R0, RZ, 0x15, R5 ;  /* 0x00000015ff007819 */ /* 0x000fc80000011605 */
[----:B------:R-:W-:-:S04]  /*2e40*/  LOP3.LUT R0, R0, 0x1, RZ, 0xc0, !PT ;  /* 0x0000000100007812 */ /* 0x000fc800078ec0ff */
[----:B------:R-:W-:-:S04]  /*2e50*/  IADD3 R0, PT, PT, R5, 0x88fffff, R0 ;  /* 0x088fffff05007810 */ /* 0x000fc80007ffe000 */
[----:B------:R-:W-:-:S04]  /*2e60*/  SHF.R.U32.HI R0, RZ, 0x15, R0 ;  /* 0x00000015ff007819 */ /* 0x000fc80000011600 */
[----:B------:R-:W-:-:S07]  /*2e70*/  LOP3.LUT R4, R0, 0xff, RZ, 0xc0, !PT ;  /* 0x000000ff00047812 */ /* 0x000fce00078ec0ff */
.L_x_2757:
[----:B------:R-:W-:-:S07]  /*2e80*/  PRMT R0, R4, 0x7610, R0 ;  /* 0x0000761004007816 */ /* 0x000fce0000000000 */
.L_x_2755:
[----:B------:R-:W-:Y:S05]  /*2e90*/  BSYNC.RECONVERGENT B0 ;  /* 0x0000000000007941 */ /* 0x000fea0003800200 */
.L_x_2754:
[----:B------:R0:W-:Y:S01]  /*2ea0*/  STG.E.U8 desc[UR36][R2.64], R0 ;  /* 0x0000000002007986 */ /* 0x0001e2000c101124 */
[----:B------:R-:W-:Y:S05]  /*2eb0*/  BRA `(.L_x_2733) ;  /* 0x0000000000a87947 */ /* 0x000fea0003800000 */
.L_x_2747:
[----:B------:R-:W-:-:S09]  /*2ec0*/  UISETP.NE.AND UP0, UPT, UR4, 0x1c, UPT ;  /* 0x0000001c0400788c */ /* 0x000fd2000bf05270 */
[----:B------:R-:W-:Y:S05]  /*2ed0*/  BRA.U !UP0, `(.L_x_2758) ;  /* 0x00000001089c7547 */ /* 0x000fea000b800000 */
[----:B------:R-:W-:-:S09]  /*2ee0*/  UISETP.NE.AND UP0, UPT, UR4, 0x1d, UPT ;  /* 0x0000001d0400788c */ /* 0x000fd2000bf05270 */
[----:B------:R-:W-:Y:S05]  /*2ef0*/  BRA.U !UP0, `(.L_x_2759) ;  /* 0x0000000108887547 */ /* 0x000fea000b800000 */
[----:B------:R-:W-:-:S09]  /*2f00*/  UISETP.NE.AND UP0, UPT, UR4, 0x2c, UPT ;  /* 0x0000002c0400788c */ /* 0x000fd2000bf05270 */
[----:B------:R-:W-:Y:S05]  /*2f10*/  BRA.U !UP0, `(.L_x_2760) ;  /* 0x0000000108447547 */ /* 0x000fea000b800000 */
.L_x_2732:
        /* <DEDUP_REMOVED lines=16> */
.L_x_2761:
[----:B------:R-:W-:Y:S05]  /*3020*/  BRA `(.L_x_2733) ;  /* 0x00000000004c7947 */ /* 0x000fea0003800000 */
.L_x_2760:
        /* <DEDUP_REMOVED lines=15> */
.L_x_2759:
[----:B------:R-:W-:-:S05]  /*3120*/  IMAD.MOV.U32 R5, RZ, RZ, RZ ;  /* 0x000000ffff057224 */ /* 0x000fca00078e00ff */
[----:B------:R0:W-:Y:S01]  /*3130*/  STG.E.64 desc[UR36][R2.64], R4 ;  /* 0x0000000402007986 */ /* 0x0001e2000c101b24 */
[----:B------:R-:W-:Y:S05]  /*3140*/  BRA `(.L_x_2733) ;  /* 0x0000000000047947 */ /* 0x000fea0003800000 */
.L_x_2758:
[----:B------:R0:W-:Y:S02]  /*3150*/  STG.E desc[UR36][R2.64], R4 ;  /* 0x0000000402007986 */ /* 0x0001e4000c101924 */
.L_x_2733:
[----:B------:R-:W-:Y:S05]  /*3160*/  BSYNC.RECONVERGENT B6 ;  /* 0x0000000000067941 */ /* 0x000fea0003800200 */
.L_x_2727:
[----:B------:R-:W-:-:S07]  /*3170*/  VIADD R17, R17, 0x80 ;  /* 0x0000008011117836 */ /* 0x000fce0000000000 */
.L_x_2691:
[----:B------:R-:W-:Y:S05]  /*3180*/  BSYNC.RECONVERGENT B7 ;  /* 0x0000000000077941 */ /* 0x000fea0003800200 */
.L_x_2690:
        /* <DEDUP_REMOVED lines=307> */
.L_x_2764:
        /* <DEDUP_REMOVED lines=18> */
.L_x_2768:
[----:B------:R-:W2:Y:S02]  /*45e0*/  LDG.E.U8 R2, desc[UR36][R2.64] ;  /* 0x0000002402027981 */ /* 0x000ea4000c1e1100 */
[----:B--2---:R-:W-:-:S04]  /*45f0*/  I2FP.F32.U32 R0, R2 ;  /* 0x0000000200007245 */ /* 0x004fc80000201000 */
[----:B------:R-:W-:Y:S01]  /*4600*/  F2FP.F16.F32.PACK_AB R0, RZ, R0 ;  /* 0x00000000ff00723e */ /* 0x000fe200000000ff */
[----:B------:R-:W-:Y:S06]  /*4610*/  BRA `(.L_x_2770) ;  /* 0x0000000c009c7947 */ /* 0x000fec0003800000 */
.L_x_2767:
        /* <DEDUP_REMOVED lines=10> */
.L_x_2772:
[----:B------:R-:W2:Y:S02]  /*46c0*/  LDG.E R2, desc[UR36][R2.64] ;  /* 0x0000002402027981 */ /* 0x000ea4000c1e1900 */
[----:B--2---:R-:W-:-:S04]  /*46d0*/  I2FP.F32.S32 R0, R2 ;  /* 0x0000000200007245 */ /* 0x004fc80000201400 */
[----:B------:R-:W-:Y:S01]  /*46e0*/  F2FP.F16.F32.PACK_AB R0, RZ, R0 ;  /* 0x00000000ff00723e */ /* 0x000fe200000000ff */
[----:B------:R-:W-:Y:S06]  /*46f0*/  BRA `(.L_x_2770) ;  /* 0x0000000c00647947 */ /* 0x000fec0003800000 */
.L_x_2771:
[----:B------:R-:W2:Y:S02]  /*4700*/  LDG.E.U16 R2, desc[UR36][R2.64] ;  /* 0x0000002402027981 */ /* 0x000ea4000c1e1500 */
[----:B--2---:R-:W0:Y:S02]  /*4710*/  I2F.S16 R0, R2 ;  /* 0x0000000200007306 */ /* 0x004e240000101400 */
[----:B0-----:R-:W-:Y:S01]  /*4720*/  F2FP.F16.F32.PACK_AB R0, RZ, R0 ;  /* 0x00000000ff00723e */ /* 0x001fe200000000ff */
[----:B------:R-:W-:Y:S06]  /*4730*/  BRA `(.L_x_2770) ;  /* 0x0000000c00547947 */ /* 0x000fec0003800000 */
.L_x_2766:
        /* <DEDUP_REMOVED lines=9> */
.L_x_2774:
[----:B------:R1:W5:Y:S01]  /*47d0*/  LDG.E.U16 R0, desc[UR36][R2.64] ;  /* 0x0000002402007981 */ /* 0x000362000c1e1500 */
[----:B------:R-:W-:Y:S05]  /*47e0*/  BRA `(.L_x_2770) ;  /* 0x0000000c00287947 */ /* 0x000fea0003800000 */
.L_x_2773:
        /* <DEDUP_REMOVED lines=9> */
.L_x_2776:
[----:B------:R0:W5:Y:S01]  /*4880*/  LDG.E.U16 R0, desc[UR36][R2.64] ;  /* 0x0000002402007981 */ /* 0x000162000c1e1500 */
[----:B------:R-:W-:Y:S05]  /*4890*/  BRA `(.L_x_2770) ;  /* 0x0000000800fc7947 */ /* 0x000fea0003800000 */
.L_x_2775:
        /* <DEDUP_REMOVED lines=12> */
.L_x_2765:
        /* <DEDUP_REMOVED lines=13> */
.L_x_2779:
        /* <DEDUP_REMOVED lines=12> */
.L_x_2778:
        /* <DEDUP_REMOVED lines=24> */
[----:B------:R-:W-:-:S04]  /*4c70*/  F2FP.F16.F32.PACK_AB R5, RZ, R5 ;  /* 0x00000005ff05723e */ /* 0x000fc800000000ff */
[----:B------:R-:W-:Y:S01]  /*4c80*/  PRMT R0, R5, 0x7610, R0 ;  /* 0x0000761005007816 */ /* 0x000fe20000000000 */
[----:B------:R-:W-:Y:S06]  /*4c90*/  BRA `(.L_x_2770) ;  /* 0x0000000400fc7947 */ /* 0x000fec0003800000 */
.L_x_2781:
        /* <DEDUP_REMOVED lines=11> */
[----:B------:R-:W-:Y:S01]  /*4d50*/  F2FP.F16.F32.PACK_AB R0, RZ, R0 ;  /* 0x00000000ff00723e */ /* 0x000fe200000000ff */
[----:B------:R-:W-:Y:S06]  /*4d60*/  BRA `(.L_x_2770) ;  /* 0x0000000400c87947 */ /* 0x000fec0003800000 */
.L_x_2780:
[----:B------:R-:W2:Y:S02]  /*4d70*/  LDG.E.U16 R0, desc[UR36][R2.64] ;  /* 0x0000002402007981 */ /* 0x000ea4000c1e1500 */
[----:B--2---:R-:W-:-:S05]  /*4d80*/  IMAD.U32 R0, R0, 0x10000, RZ ;  /* 0x0001000000007824 */ /* 0x004fca00078e00ff */
[----:B------:R-:W-:Y:S01]  /*4d90*/  F2FP.F16.F32.PACK_AB R0, RZ, R0 ;  /* 0x00000000ff00723e */ /* 0x000fe200000000ff */
[----:B------:R-:W-:Y:S06]  /*4da0*/  BRA `(.L_x_2770) ;  /* 0x0000000400b87947 */ /* 0x000fec0003800000 */
.L_x_2777:
        /* <DEDUP_REMOVED lines=12> */
.L_x_2784:
        /* <DEDUP_REMOVED lines=21> */
.L_x_2788:
[----:B------:R-:W-:Y:S05]  /*4fc0*/  BSYNC.RECONVERGENT B1 ;  /* 0x0000000000017941 */ /* 0x000fea0003800200 */
.L_x_2787:
[----:B------:R-:W-:Y:S01]  /*4fd0*/  IMAD.SHL.U32 R0, R0, 0x100000, RZ ;  /* 0x0010000000007824 */ /* 0x000fe200078e00ff */
[----:B------:R-:W-:-:S04]  /*4fe0*/  LEA R2, R2, 0x3b800000, 0x17 ;  /* 0x3b80000002027811 */ /* 0x000fc800078eb8ff */
[----:B------:R-:W-:-:S07]  /*4ff0*/  LOP3.LUT R0, R2, R0, R7, 0xfe, !PT ;  /* 0x0000000002007212 */ /* 0x000fce00078efe07 */
.L_x_2786:
[----:B------:R-:W-:Y:S05]  /*5000*/  BSYNC.RECONVERGENT B0 ;  /* 0x0000000000007941 */ /* 0x000fea0003800200 */
.L_x_2785:
[----:B------:R-:W-:Y:S01]  /*5010*/  F2FP.F16.F32.PACK_AB R0, RZ, R0 ;  /* 0x00000000ff00723e */ /* 0x000fe200000000ff */
[----:B------:R-:W-:Y:S06]  /*5020*/  BRA `(.L_x_2770) ;  /* 0x0000000400187947 */ /* 0x000fec0003800000 */
.L_x_2783:
        /* <DEDUP_REMOVED lines=21> */
.L_x_2792:
[----:B------:R-:W-:Y:S05]  /*5180*/  BSYNC.RECONVERGENT B1 ;  /* 0x0000000000017941 */ /* 0x000fea0003800200 */
.L_x_2791:
[----:B------:R-:W-:Y:S02]  /*5190*/  SHF.L.U32 R0, R0, 0x15, RZ ;  /* 0x0000001500007819 */ /* 0x000fe400000006ff */
[----:B------:R-:W-:-:S04]  /*51a0*/  LEA R2, R2, 0x37800000, 0x17 ;  /* 0x3780000002027811 */ /* 0x000fc800078eb8ff */
[----:B------:R-:W-:-:S07]  /*51b0*/  LOP3.LUT R0, R2, R0, R7, 0xfe, !PT ;  /* 0x0000000002007212 */ /* 0x000fce00078efe07 */
.L_x_2790:
[----:B------:R-:W-:Y:S05]  /*51c0*/  BSYNC.RECONVERGENT B0 ;  /* 0x0000000000007941 */ /* 0x000fea0003800200 */
.L_x_2789:
[----:B------:R-:W-:Y:S01]  /*51d0*/  F2FP.F16.F32.PACK_AB R0, RZ, R0 ;  /* 0x00000000ff00723e */ /* 0x000fe200000000ff */
[----:B------:R-:W-:Y:S06]  /*51e0*/  BRA `(.L_x_2770) ;  /* 0x0000000000a87947 */ /* 0x000fec0003800000 */
.L_x_2782:
        /* <DEDUP_REMOVED lines=14> */
.L_x_2796:
[----:B------:R-:W-:Y:S05]  /*52d0*/  BSYNC.RECONVERGENT B0 ;  /* 0x0000000000007941 */ /* 0x000fea0003800200 */
.L_x_2795:
[----:B------:R-:W-:Y:S01]  /*52e0*/  F2FP.F16.F32.PACK_AB R0, RZ, R0 ;  /* 0x00000000ff00723e */ /* 0x000fe200000000ff */
[----:B------:R-:W-:Y:S06]  /*52f0*/  BRA `(.L_x_2770) ;  /* 0x0000000000647947 */ /* 0x000fec0003800000 */
.L_x_2769:
        /* <DEDUP_REMOVED lines=16> */
.L_x_2797:
[----:B------:R-:W-:Y:S01]  /*5400*/  PRMT R0, RZ, 0x7610, R0 ;  /* 0x00007610ff007816 */ /* 0x000fe20000000000 */
[----:B------:R-:W-:Y:S06]  /*5410*/  BRA `(.L_x_2770) ;  /* 0x00000000001c7947 */ /* 0x000fec0003800000 */
.L_x_2794:
[----:B------:R-:W2:Y:S02]  /*5420*/  LDG.E.64 R2, desc[UR36][R2.64] ;  /* 0x0000002402027981 */ /* 0x000ea4000c1e1b00 */
[----:B--2---:R-:W0:Y:S02]  /*5430*/  I2F.U64 R0, R2 ;  /* 0x0000000200007312 */ /* 0x004e240000301000 */
[----:B0-----:R-:W-:Y:S01]  /*5440*/  F2FP.F16.F32.PACK_AB R0, RZ, R0 ;  /* 0x00000000ff00723e */ /* 0x001fe200000000ff */
[----:B------:R-:W-:Y:S06]  /*5450*/  BRA `(.L_x_2770) ;  /* 0x00000000000c7947 */ /* 0x000fec0003800000 */
.L_x_2793:
[----:B------:R-:W2:Y:S02]  /*5460*/  LDG.E R2, desc[UR36][R2.64] ;  /* 0x0000002402027981 */ /* 0x000ea4000c1e1900 */
[----:B--2---:R-:W-:-:S04]  /*5470*/  I2FP.F32.U32 R0, R2 ;  /* 0x0000000200007245 */ /* 0x004fc80000201000 */
[----:B------:R-:W-:-:S07]  /*5480*/  F2FP.F16.F32.PACK_AB R0, RZ, R0 ;  /* 0x00000000ff00723e */ /* 0x000fce00000000ff */
.L_x_2770:
[----:B01----:R-:W0:Y:S01]  /*5490*/  LDC.U16 R2, c[0x0][0x592] ;  /* 0x00016480ff027b82 */ /* 0x003e220000000400 */
[----:B------:R-:W1:Y:S01]  /*54a0*/  LDCU.64 UR6, c[0x0][0x580] ;  /* 0x0000b000ff0677ac */ /* 0x000e620008000a00 */
[----:B-----5:R-:W-:Y:S01]  /*54b0*/  HADD2.F32 R0, -RZ, R0.H0_H0 ;  /* 0x20000000ff007230 */ /* 0x020fe20000004100 */
[----:B------:R-:W-:Y:S01]  /*54c0*/  BSSY.RECONVERGENT B6, `(.L_x_2798) ;  /* 0x00000d6000067945 */ /* 0x000fe20003800200 */
[----:B------:R-:W-:-:S03]  /*54d0*/  UPRMT UR4, UR41, 0x9910, URZ ;  /* 0x0000991029047896 */ /* 0x000fc600080000ff */
[----:B------:R-:W-:Y:S01]  /*54e0*/  FSETP.NEU.FTZ.AND P0, PT, R0, RZ, PT ;  /* 0x000000ff0000720b */ /* 0x000fe20003f1d000 */
[----:B------:R-:W-:Y:S01]  /*54f0*/  UISETP.GT.AND UP0, UPT, UR4, 0x9, UPT ;  /* 0x000000090400788c */ /* 0x000fe2000bf04270 */
[----:B0-----:R-:W-:-:S05]  /*5500*/  HADD2.F32 R2, -RZ, R2.H0_H0 ;  /* 0x20000002ff027230 */ /* 0x001fca0000004100 */
[----:B------:R-:W-:Y:S02]  /*5510*/  FSETP.NEU.FTZ.AND P2, PT, R2, RZ, PT ;  /* 0x000000ff0200720b */ /* 0x000fe40003f5d000 */
[----:B-1----:R-:W-:Y:S02]  /*5520*/  IADD3 R2, P1, PT, R16, UR6, RZ ;  /* 0x0000000610027c10 */ /* 0x002fe4000ff3e0ff */
[----:B------:R-:W-:-:S03]  /*5530*/  PLOP3.LUT P0, PT, P2, P0, PT, 0x28, 0x82 ;  /* 0x000000000082781c */ /* 0x000fc60001700570 */
[----:B------:R-:W-:Y:S01]  /*5540*/  IMAD.X R3, RZ, RZ, UR7, P1 ;  /* 0x00000007ff037e24 */ /* 0x000fe200088e06ff */
        /* <DEDUP_REMOVED lines=12> */
.L_x_2802:
[----:B------:R0:W-:Y:S01]  /*5610*/  STG.E.U8 desc[UR36][R2.64], R4 ;  /* 0x0000000402007986 */ /* 0x0001e2000c101124 */
[----:B------:R-:W-:Y:S05]  /*5620*/  BRA `(.L_x_2804) ;  /* 0x0000000800fc7947 */ /* 0x000fea0003800000 */
.L_x_2801:
        /* <DEDUP_REMOVED lines=9> */
.L_x_2806:
[----:B------:R0:W-:Y:S01]  /*56c0*/  STG.E desc[UR36][R2.64], R4 ;  /* 0x0000000402007986 */ /* 0x0001e2000c101924 */
[----:B------:R-:W-:Y:S05]  /*56d0*/  BRA `(.L_x_2804) ;  /* 0x0000000800d07947 */ /* 0x000fea0003800000 */
.L_x_2805:
[----:B------:R0:W-:Y:S01]  /*56e0*/  STG.E.U16 desc[UR36][R2.64], R4 ;  /* 0x0000000402007986 */ /* 0x0001e2000c101524 */
[----:B------:R-:W-:Y:S05]  /*56f0*/  BRA `(.L_x_2804) ;  /* 0x0000000800c87947 */ /* 0x000fea0003800000 */
.L_x_2800:
        /* <DEDUP_REMOVED lines=9> */
.L_x_2808:
[----:B------:R-:W-:-:S04]  /*5790*/  I2FP.F32.U32 R0, R4 ;  /* 0x0000000400007245 */ /* 0x000fc80000201000 */
[----:B------:R-:W-:-:S05]  /*57a0*/  F2FP.F16.F32.PACK_AB R0, RZ, R0 ;  /* 0x00000000ff00723e */ /* 0x000fca00000000ff */
[----:B------:R0:W-:Y:S01]  /*57b0*/  STG.E.U16 desc[UR36][R2.64], R0 ;  /* 0x0000000002007986 */ /* 0x0001e2000c101524 */
[----:B------:R-:W-:Y:S05]  /*57c0*/  BRA `(.L_x_2804) ;  /* 0x0000000800947947 */ /* 0x000fea0003800000 */
.L_x_2807:
        /* <DEDUP_REMOVED lines=10> */
.L_x_2810:
[----:B------:R-:W-:-:S04]  /*5870*/  I2FP.F32.U32 R4, R4 ;  /* 0x0000000400047245 */ /* 0x000fc80000201000 */
[----:B------:R-:W-:-:S04]  /*5880*/  F2FP.F16.F32.PACK_AB R5, RZ, R4 ;  /* 0x00000004ff05723e */ /* 0x000fc800000000ff */
[----:B------:R-:W-:-:S05]  /*5890*/  PRMT R5, R5, 0x5410, RZ ;  /* 0x0000541005057816 */ /* 0x000fca00000000ff */
[----:B------:R0:W-:Y:S01]  /*58a0*/  STG.E desc[UR36][R2.64], R5 ;  /* 0x0000000502007986 */ /* 0x0001e2000c101924 */
[----:B------:R-:W-:Y:S05]  /*58b0*/  BRA `(.L_x_2804) ;  /* 0x0000000800587947 */ /* 0x000fea0003800000 */
.L_x_2809:
[----:B------:R-:W0:Y:S02]  /*58c0*/  I2F.F64.U32 R4, R4 ;  /* 0x0000000400047312 */ /* 0x000e240000201800 */
[----:B0-----:R0:W-:Y:S01]  /*58d0*/  STG.E.64 desc[UR36][R2.64], R4 ;  /* 0x0000000402007986 */ /* 0x0011e2000c101b24 */
[----:B------:R-:W-:Y:S05]  /*58e0*/  BRA `(.L_x_2804) ;  /* 0x00000008004c7947 */ /* 0x000fea0003800000 */
.L_x_2799:
        /* <DEDUP_REMOVED lines=12> */
.L_x_2814:
        /* <DEDUP_REMOVED lines=17> */
.L_x_2816:
[----:B------:R-:W-:Y:S05]  /*5ac0*/  BSYNC.RECONVERGENT B0 ;  /* 0x0000000000007941 */ /* 0x000fea0003800200 */
.L_x_2815:
[----:B------:R0:W-:Y:S01]  /*5ad0*/  STG.E.U8 desc[UR36][R2.64], R0 ;  /* 0x0000000002007986 */ /* 0x0001e2000c101124 */
[----:B------:R-:W-:Y:S05]  /*5ae0*/  BRA `(.L_x_2804) ;  /* 0x0000000400cc7947 */ /* 0x000fea0003800000 */
.L_x_2813:
        /* <DEDUP_REMOVED lines=17> */
.L_x_2818:
[----:B------:R-:W-:Y:S05]  /*5c00*/  BSYNC.RECONVERGENT B0 ;  /* 0x0000000000007941 */ /* 0x000fea0003800200 */
.L_x_2817:
[----:B------:R0:W-:Y:S01]  /*5c10*/  STG.E.U8 desc[UR36][R2.64], R0 ;  /* 0x0000000002007986 */ /* 0x0001e2000c101124 */
[----:B------:R-:W-:Y:S05]  /*5c20*/  BRA `(.L_x_2804) ;  /* 0x00000004007c7947 */ /* 0x000fea0003800000 */
.L_x_2812:
        /* <DEDUP_REMOVED lines=21> */
.L_x_2820:
[----:B------:R-:W-:-:S05]  /*5d80*/  MOV R5, RZ ;  /* 0x000000ff00057202 */ /* 0x000fca0000000f00 */
[----:B------:R0:W-:Y:S01]  /*5d90*/  STG.E.64 desc[UR36][R2.64], R4 ;  /* 0x0000000402007986 */ /* 0x0001e2000c101b24 */
[----:B------:R-:W-:Y:S05]  /*5da0*/  BRA `(.L_x_2804) ;  /* 0x00000004001c7947 */ /* 0x000fea0003800000 */
.L_x_2819:
[----:B------:R0:W-:Y:S01]  /*5db0*/  STG.E desc[UR36][R2.64], R4 ;  /* 0x0000000402007986 */ /* 0x0001e2000c101924 */
[----:B------:R-:W-:Y:S05]  /*5dc0*/  BRA `(.L_x_2804) ;  /* 0x0000000400147947 */ /* 0x000fea0003800000 */
.L_x_2811:
        /* <DEDUP_REMOVED lines=8> */
.L_x_2822:
[----:B------:R-:W-:Y:S01]  /*5e50*/  CS2R R6, SRZ ;  /* 0x0000000000067805 */ /* 0x000fe2000001ff00 */
[----:B------:R-:W0:Y:S04]  /*5e60*/  I2F.F64.U32 R4, R4 ;  /* 0x0000000400047312 */ /* 0x000e280000201800 */
[----:B0-----:R4:W-:Y:S01]  /*5e70*/  STG.E.128 desc[UR36][R2.64], R4 ;  /* 0x0000000402007986 */ /* 0x0019e2000c101d24 */
[----:B------:R-:W-:Y:S05]  /*5e80*/  BRA `(.L_x_2804) ;  /* 0x0000000000e47947 */ /* 0x000fea0003800000 */
.L_x_2821:
[----:B------:R-:W-:-:S09]  /*5e90*/  UISETP.NE.AND UP0, UPT, UR4, 0xf, UPT ;  /* 0x0000000f0400788c */ /* 0x000fd2000bf05270 */
[----:B------:R-:W-:Y:S05]  /*5ea0*/  BRA.U !UP0, `(.L_x_2823) ;  /* 0x0000000108d07547 */ /* 0x000fea000b800000 */
[----:B------:R-:W-:-:S09]  /*5eb0*/  UISETP.NE.AND UP0, UPT, UR4, 0x17, UPT ;  /* 0x000000170400788c */ /* 0x000fd2000bf05270 */
[----:B------:R-:W-:Y:S05]  /*5ec0*/  BRA.U !UP0, `(.L_x_2824) ;  /* 0x0000000108847547 */ /* 0x000fea000b800000 */
[----:B------:R-:W-:-:S09]  /*5ed0*/  UISETP.NE.AND UP0, UPT, UR4, 0x18, UPT ;  /* 0x000000180400788c */ /* 0x000fd2000bf05270 */
[----:B------:R-:W-:Y:S05]  /*5ee0*/  BRA.U !UP0, `(.L_x_2825) ;  /* 0x0000000108447547 */ /* 0x000fea000b800000 */
.L_x_2803:
        /* <DEDUP_REMOVED lines=16> */
.L_x_2826:
[----:B------:R-:W-:Y:S05]  /*5ff0*/  BRA `(.L_x_2804) ;  /* 0x0000000000887947 */ /* 0x000fea0003800000 */
.L_x_2825:
        /* <DEDUP_REMOVED lines=11> */
.L_x_2828:
[----:B------:R-:W-:Y:S05]  /*60b0*/  BSYNC.RECONVERGENT B0 ;  /* 0x0000000000007941 */ /* 0x000fea0003800200 */
.L_x_2827:
[----:B------:R3:W-:Y:S01]  /*60c0*/  STG.E.U8 desc[UR36][R2.64], R5 ;  /* 0x0000000502007986 */ /* 0x0007e2000c101124 */
[----:B------:R-:W-:Y:S05]  /*60d0*/  BRA `(.L_x_2804) ;  /* 0x0000000000507947 */ /* 0x000fea0003800000 */
.L_x_2824:
        /* <DEDUP_REMOVED lines=12> */
.L_x_2829:
[----:B------:R-:W-:Y:S01]  /*61a0*/  IMAD.MOV.U32 R5, RZ, RZ, 0x7f ;  /* 0x0000007fff057424 */ /* 0x000fe200078e00ff */
[----:B------:R-:W-:-:S04]  /*61b0*/  ISETP.GT.U32.AND P0, PT, R7, 0x7f800000, PT ;  /* 0x7f8000000700780c */ /* 0x000fc80003f04070 */
[----:B------:R-:W-:-:S05]  /*61c0*/  SEL R5, R5, 0x7c, P0 ;  /* 0x0000007c05057807 */ /* 0x000fca0000000000 */
[----:B------:R2:W-:Y:S01]  /*61d0*/  STG.E.U8 desc[UR36][R2.64], R5 ;  /* 0x0000000502007986 */ /* 0x0005e2000c101124 */
[----:B------:R-:W-:Y:S05]  /*61e0*/  BRA `(.L_x_2804) ;  /* 0x00000000000c7947 */ /* 0x000fea0003800000 */
.L_x_2823:
[----:B------:R-:W-:-:S04]  /*61f0*/  I2FP.F32.U32 R0, R4 ;  /* 0x0000000400007245 */ /* 0x000fc80000201000 */
[----:B------:R-:W-:-:S05]  /*6200*/  F2FP.BF16.F32.PACK_AB R0, RZ, R0 ;  /* 0x00000000ff00723e */ /* 0x000fca00000010ff */
[----:B------:R0:W-:Y:S02]  /*6210*/  STG.E.U16 desc[UR36][R2.64], R0 ;  /* 0x0000000002007986 */ /* 0x0001e4000c101524 */
.L_x_2804:
[----:B------:R-:W-:Y:S05]  /*6220*/  BSYNC.RECONVERGENT B6 ;  /* 0x0000000000067941 */ /* 0x000fea0003800200 */
.L_x_2798:
[----:B------:R-:W-:-:S07]  /*6230*/  IADD3 R17, PT, PT, R17, 0x80, RZ ;  /* 0x0000008011117810 */ /* 0x000fce0007ffe0ff */
.L_x_2763:
[----:B------:R-:W-:Y:S05]  /*6240*/  BSYNC.RECONVERGENT B7 ;  /* 0x0000000000077941 */ /* 0x000fea0003800200 */
.L_x_2762:
        /* <DEDUP_REMOVED lines=307> */
.L_x_2832:
        /* <DEDUP_REMOVED lines=18> */
.L_x_2836:
[----:B------:R-:W2:Y:S02]  /*76a0*/  LDG.E.U8 R2, desc[UR36][R2.64] ;  /* 0x0000002402027981 */ /* 0x000ea4000c1e1100 */
[----:B--2---:R-:W-:-:S04]  /*76b0*/  I2FP.F32.U32 R0, R2 ;  /* 0x0000000200007245 */ /* 0x004fc80000201000 */
[----:B------:R-:W-:Y:S01]  /*76c0*/  F2FP.F16.F32.PACK_AB R0, RZ, R0 ;  /* 0x00000000ff00723e */ /* 0x000fe200000000ff */
[----:B------:R-:W-:Y:S06]  /*76d0*/  BRA `(.L_x_2838) ;  /* 0x0000000c009c7947 */ /* 0x000fec0003800000 */
.L_x_2835:
        /* <DEDUP_REMOVED lines=10> */
.L_x_2840:
[----:B------:R-:W2:Y:S02]  /*7780*/  LDG.E R2, desc[UR36][R2.64] ;  /* 0x0000002402027981 */ /* 0x000ea4000c1e1900 */
[----:B--2---:R-:W-:-:S04]  /*7790*/  I2FP.F32.S32 R0, R2 ;  /* 0x0000000200007245 */ /* 0x004fc80000201400 */
[----:B------:R-:W-:Y:S01]  /*77a0*/  F2FP.F16.F32.PACK_AB R0, RZ, R0 ;  /* 0x00000000ff00723e */ /* 0x000fe200000000ff */
[----:B------:R-:W-:Y:S06]  /*77b0*/  BRA `(.L_x_2838) ;  /* 0x0000000c00647947 */ /* 0x000fec0003800000 */
.L_x_2839:
[----:B------:R-:W2:Y:S02]  /*77c0*/  LDG.E.U16 R2, desc[UR36][R2.64] ;  /* 0x0000002402027981 */ /* 0x000ea4000c1e1500 */
[----:B--2---:R-:W0:Y:S02]  /*77d0*/  I2F.S16 R0, R2 ;  /* 0x0000000200007306 */ /* 0x004e240000101400 */
[----:B0-----:R-:W-:Y:S01]  /*77e0*/  F2FP.F16.F32.PACK_AB R0, RZ, R0 ;  /* 0x00000000ff00723e */ /* 0x001fe200000000ff */
[----:B------:R-:W-:Y:S06]  /*77f0*/  BRA `(.L_x_2838) ;  /* 0x0000000c00547947 */ /* 0x000fec0003800000 */
.L_x_2834:
        /* <DEDUP_REMOVED lines=9> */
.L_x_2842:
[----:B------:R0:W5:Y:S01]  /*7890*/  LDG.E.U16 R0, desc[UR36][R2.64] ;  /* 0x0000002402007981 */ /* 0x000162000c1e1500 */
[----:B------:R-:W-:Y:S05]  /*78a0*/  BRA `(.L_x_2838) ;  /* 0x0000000c00287947 */ /* 0x000fea0003800000 */
.L_x_2841:
        /* <DEDUP_REMOVED lines=9> */
.L_x_2844:
[----:B------:R1:W5:Y:S01]  /*7940*/  LDG.E.U16 R0, desc[UR36][R2.64] ;  /* 0x0000002402007981 */ /* 0x000362000c1e1500 */
[----:B------:R-:W-:Y:S05]  /*7950*/  BRA `(.L_x_2838) ;  /* 0x0000000800fc7947 */ /* 0x000fea0003800000 */
.L_x_2843:
        /* <DEDUP_REMOVED lines=12> */
.L_x_2833:
        /* <DEDUP_REMOVED lines=13> */
.L_x_2847:
        /* <DEDUP_REMOVED lines=12> */
.L_x_2846:
        /* <DEDUP_REMOVED lines=27> */
.L_x_2849:
        /* <DEDUP_REMOVED lines=13> */
.L_x_2848:
[----:B------:R-:W2:Y:S02]  /*7e30*/  LDG.E.U16 R0, desc[UR36][R2.64] ;  /* 0x0000002402007981 */ /* 0x000ea4000c1e1500 */
[----:B--2---:R-:W-:-:S05]  /*7e40*/  IMAD.U32 R0, R0, 0x10000, RZ ;  /* 0x0001000000007824 */ /* 0x004fca00078e00ff */
[----:B------:R-:W-:Y:S01]  /*7e50*/  F2FP.F16.F32.PACK_AB R0, RZ, R0 ;  /* 0x00000000ff00723e */ /* 0x000fe200000000ff */
[----:B------:R-:W-:Y:S06]  /*7e60*/  BRA `(.L_x_2838) ;  /* 0x0000000400b87947 */ /* 0x000fec0003800000 */
.L_x_2845:
        /* <DEDUP_REMOVED lines=12> */
.L_x_2852:
        /* <DEDUP_REMOVED lines=21> */
.L_x_2856:
[----:B------:R-:W-:Y:S05]  /*8080*/  BSYNC.RECONVERGENT B1 ;  /* 0x0000000000017941 */ /* 0x000fea0003800200 */
.L_x_2855:
[----:B------:R-:W-:Y:S02]  /*8090*/  SHF.L.U32 R0, R0, 0x14, RZ ;  /* 0x0000001400007819 */ /* 0x000fe400000006ff */
[----:B------:R-:W-:-:S04]  /*80a0*/  LEA R2, R2, 0x3b800000, 0x17 ;  /* 0x3b80000002027811 */ /* 0x000fc800078eb8ff */
[----:B------:R-:W-:-:S07]  /*80b0*/  LOP3.LUT R0, R2, R0, R7, 0xfe, !PT ;  /* 0x0000000002007212 */ /* 0x000fce00078efe07 */
.L_x_2854:
[----:B------:R-:W-:Y:S05]  /*80c0*/  BSYNC.RECONVERGENT B0 ;  /* 0x0000000000007941 */ /* 0x000fea0003800200 */
.L_x_2853:
[----:B------:R-:W-:Y:S01]  /*80d0*/  F2FP.F16.F32.PACK_AB R0, RZ, R0 ;  /* 0x00000000ff00723e */ /* 0x000fe200000000ff */
[----:B------:R-:W-:Y:S06]  /*80e0*/  BRA `(.L_x_2838) ;  /* 0x0000000400187947 */ /* 0x000fec0003800000 */
.L_x_2851:
        /* <DEDUP_REMOVED lines=21> */
.L_x_2860:
[----:B------:R-:W-:Y:S05]  /*8240*/  BSYNC.RECONVERGENT B1 ;  /* 0x0000000000017941 */ /* 0x000fea0003800200 */
.L_x_2859:
[----:B------:R-:W-:Y:S01]  /*8250*/  IMAD.SHL.U32 R0, R0, 0x200000, RZ ;  /* 0x0020000000007824 */ /* 0x000fe200078e00ff */
[----:B------:R-:W-:-:S04]  /*8260*/  LEA R2, R2, 0x37800000, 0x17 ;  /* 0x3780000002027811 */ /* 0x000fc800078eb8ff */
[----:B------:R-:W-:-:S07]  /*8270*/  LOP3.LUT R0, R2, R0, R7, 0xfe, !PT ;  /* 0x0000000002007212 */ /* 0x000fce00078efe07 */
.L_x_2858:
[----:B------:R-:W-:Y:S05]  /*8280*/  BSYNC.RECONVERGENT B0 ;  /* 0x0000000000007941 */ /* 0x000fea0003800200 */
.L_x_2857:
[----:B------:R-:W-:Y:S01]  /*8290*/  F2FP.F16.F32.PACK_AB R0, RZ, R0 ;  /* 0x00000000ff00723e */ /* 0x000fe200000000ff */
[----:B------:R-:W-:Y:S06]  /*82a0*/  BRA `(.L_x_2838) ;  /* 0x0000000000a87947 */ /* 0x000fec0003800000 */
.L_x_2850:
        /* <DEDUP_REMOVED lines=14> */
.L_x_2864:
[----:B------:R-:W-:Y:S05]  /*8390*/  BSYNC.RECONVERGENT B0 ;  /* 0x0000000000007941 */ /* 0x000fea0003800200 */
.L_x_2863:
[----:B------:R-:W-:Y:S01]  /*83a0*/  F2FP.F16.F32.PACK_AB R0, RZ, R0 ;  /* 0x00000000ff00723e */ /* 0x000fe200000000ff */
[----:B------:R-:W-:Y:S06]  /*83b0*/  BRA `(.L_x_2838) ;  /* 0x0000000000647947 */ /* 0x000fec0003800000 */
.L_x_2837:
        /* <DEDUP_REMOVED lines=16> */
.L_x_2865:
[----:B------:R-:W-:Y:S01]  /*84c0*/  PRMT R0, RZ, 0x7610, R0 ;  /* 0x00007610ff007816 */ /* 0x000fe20000000000 */
[----:B------:R-:W-:Y:S06]  /*84d0*/  BRA `(.L_x_2838) ;  /* 0x00000000001c7947 */ /* 0x000fec0003800000 */
.L_x_2862:
[----:B------:R-:W2:Y:S02]  /*84e0*/  LDG.E.64 R2, desc[UR36][R2.64] ;  /* 0x0000002402027981 */ /* 0x000ea4000c1e1b00 */
[----:B--2---:R-:W0:Y:S02]  /*84f0*/  I2F.U64 R0, R2 ;  /* 0x0000000200007312 */ /* 0x004e240000301000 */
[----:B0-----:R-:W-:Y:S01]  /*8500*/  F2FP.F16.F32.PACK_AB R0, RZ, R0 ;  /* 0x00000000ff00723e */ /* 0x001fe200000000ff */
[----:B------:R-:W-:Y:S06]  /*8510*/  BRA `(.L_x_2838) ;  /* 0x00000000000c7947 */ /* 0x000fec0003800000 */
.L_x_2861:
[----:B------:R-:W2:Y:S02]  /*8520*/  LDG.E R2, desc[UR36][R2.64] ;  /* 0x0000002402027981 */ /* 0x000ea4000c1e1900 */
[----:B--2---:R-:W-:-:S04]  /*8530*/  I2FP.F32.U32 R0, R2 ;  /* 0x0000000200007245 */ /* 0x004fc80000201000 */
[----:B------:R-:W-:-:S07]  /*8540*/  F2FP.F16.F32.PACK_AB R0, RZ, R0 ;  /* 0x00000000ff00723e */ /* 0x000fce00000000ff */
.L_x_2838:
        /* <DEDUP_REMOVED lines=24> */
.L_x_2870:
[----:B------:R0:W-:Y:S01]  /*86d0*/  STG.E.U8 desc[UR36][R2.64], R4 ;  /* 0x0000000402007986 */ /* 0x0001e2000c101124 */
[----:B------:R-:W-:Y:S05]  /*86e0*/  BRA `(.L_x_2872) ;  /* 0x0000000800fc7947 */ /* 0x000fea0003800000 */
.L_x_2869:
        /* <DEDUP_REMOVED lines=9> */
.L_x_2874:
[----:B------:R0:W-:Y:S01]  /*8780*/  STG.E desc[UR36][R2.64], R4 ;  /* 0x0000000402007986 */ /* 0x0001e2000c101924 */
[----:B------:R-:W-:Y:S05]  /*8790*/  BRA `(.L_x_2872) ;  /* 0x0000000800d07947 */ /* 0x000fea0003800000 */
.L_x_2873:
[----:B------:R0:W-:Y:S01]  /*87a0*/  STG.E.U16 desc[UR36][R2.64], R4 ;  /* 0x0000000402007986 */ /* 0x0001e2000c101524 */
[----:B------:R-:W-:Y:S05]  /*87b0*/  BRA `(.L_x_2872) ;  /* 0x0000000800c87947 */ /* 0x000fea0003800000 */
.L_x_2868:
        /* <DEDUP_REMOVED lines=9> */
.L_x_2876:
[----:B------:R-:W-:-:S04]  /*8850*/  I2FP.F32.U32 R0, R4 ;  /* 0x0000000400007245 */ /* 0x000fc80000201000 */
[----:B------:R-:W-:-:S05]  /*8860*/  F2FP.F16.F32.PACK_AB R0, RZ, R0 ;  /* 0x00000000ff00723e */ /* 0x000fca00000000ff */
[----:B------:R0:W-:Y:S01]  /*8870*/  STG.E.U16 desc[UR36][R2.64], R0 ;  /* 0x0000000002007986 */ /* 0x0001e2000c101524 */
[----:B------:R-:W-:Y:S05]  /*8880*/  BRA `(.L_x_2872) ;  /* 0x0000000800947947 */ /* 0x000fea0003800000 */
.L_x_2875:
        /* <DEDUP_REMOVED lines=10> */
.L_x_2878:
[----:B------:R-:W-:-:S04]  /*8930*/  I2FP.F32.U32 R4, R4 ;  /* 0x0000000400047245 */ /* 0x000fc80000201000 */
[----:B------:R-:W-:-:S04]  /*8940*/  F2FP.F16.F32.PACK_AB R5, RZ, R4 ;  /* 0x00000004ff05723e */ /* 0x000fc800000000ff */
[----:B------:R-:W-:-:S05]  /*8950*/  PRMT R5, R5, 0x5410, RZ ;  /* 0x0000541005057816 */ /* 0x000fca00000000ff */
[----:B------:R0:W-:Y:S01]  /*8960*/  STG.E desc[UR36][R2.64], R5 ;  /* 0x0000000502007986 */ /* 0x0001e2000c101924 */
[----:B------:R-:W-:Y:S05]  /*8970*/  BRA `(.L_x_2872) ;  /* 0x0000000800587947 */ /* 0x000fea0003800000 */
.L_x_2877:
[----:B------:R-:W0:Y:S02]  /*8980*/  I2F.F64.U32 R4, R4 ;  /* 0x0000000400047312 */ /* 0x000e240000201800 */
[----:B0-----:R0:W-:Y:S01]  /*8990*/  STG.E.64 desc[UR36][R2.64], R4 ;  /* 0x0000000402007986 */ /* 0x0011e2000c101b24 */
[----:B------:R-:W-:Y:S05]  /*89a0*/  BRA `(.L_x_2872) ;  /* 0x00000008004c7947 */ /* 0x000fea0003800000 */
.L_x_2867:
        /* <DEDUP_REMOVED lines=12> */
.L_x_2882:
        /* <DEDUP_REMOVED lines=17> */
.L_x_2884:
[----:B------:R-:W-:Y:S05]  /*8b80*/  BSYNC.RECONVERGENT B0 ;  /* 0x0000000000007941 */ /* 0x000fea0003800200 */
.L_x_2883:
[----:B------:R0:W-:Y:S01]  /*8b90*/  STG.E.U8 desc[UR36][R2.64], R0 ;  /* 0x0000000002007986 */ /* 0x0001e2000c101124 */
[----:B------:R-:W-:Y:S05]  /*8ba0*/  BRA `(.L_x_2872) ;  /* 0x0000000400cc7947 */ /* 0x000fea0003800000 */
.L_x_2881:
        /* <DEDUP_REMOVED lines=17> */
.L_x_2886:
[----:B------:R-:W-:Y:S05]  /*8cc0*/  BSYNC.RECONVERGENT B0 ;  /* 0x0000000000007941 */ /* 0x000fea0003800200 */
.L_x_2885:
[----:B------:R0:W-:Y:S01]  /*8cd0*/  STG.E.U8 desc[UR36][R2.64], R0 ;  /* 0x0000000002007986 */ /* 0x0001e2000c101124 */
[----:B------:R-:W-:Y:S05]  /*8ce0*/  BRA `(.L_x_2872) ;  /* 0x00000004007c7947 */ /* 0x000fea0003800000 */
.L_x_2880:
        /* <DEDUP_REMOVED lines=21> */
.L_x_2888:
[----:B------:R-:W-:-:S05]  /*8e40*/  IMAD.MOV.U32 R5, RZ, RZ, RZ ;  /* 0x000000ffff057224 */ /* 0x000fca00078e00ff */
[----:B------:R0:W-:Y:S01]  /*8e50*/  STG.E.64 desc[UR36][R2.64], R4 ;  /* 0x0000000402007986 */ /* 0x0001e2000c101b24 */
[----:B------:R-:W-:Y:S05]  /*8e60*/  BRA `(.L_x_2872) ;  /* 0x00000004001c7947 */ /* 0x000fea0003800000 */
.L_x_2887:
[----:B------:R0:W-:Y:S01]  /*8e70*/  STG.E desc[UR36][R2.64], R4 ;  /* 0x0000000402007986 */ /* 0x0001e2000c101924 */
[----:B------:R-:W-:Y:S05]  /*8e80*/  BRA `(.L_x_2872) ;  /* 0x0000000400147947 */ /* 0x000fea0003800000 */
.L_x_2879:
        /* <DEDUP_REMOVED lines=8> */
.L_x_2890:
[----:B------:R-:W-:Y:S01]  /*8f10*/  CS2R R6, SRZ ;  /* 0x0000000000067805 */ /* 0x000fe2000001ff00 */
[----:B------:R-:W0:Y:S04]  /*8f20*/  I2F.F64.U32 R4, R4 ;  /* 0x0000000400047312 */ /* 0x000e280000201800 */
[----:B0-----:R4:W-:Y:S01]  /*8f30*/  STG.E.128 desc[UR36][R2.64], R4 ;  /* 0x0000000402007986 */ /* 0x0019e2000c101d24 */
[----:B------:R-:W-:Y:S05]  /*8f40*/  BRA `(.L_x_2872) ;  /* 0x0000000000e47947 */ /* 0x000fea0003800000 */
.L_x_2889:
[----:B------:R-:W-:-:S09]  /*8f50*/  UISETP.NE.AND UP0, UPT, UR4, 0xf, UPT ;  /* 0x0000000f0400788c */ /* 0x000fd2000bf05270 */
[----:B------:R-:W-:Y:S05]  /*8f60*/  BRA.U !UP0, `(.L_x_2891) ;  /* 0x0000000108d07547 */ /* 0x000fea000b800000 */
[----:B------:R-:W-:-:S09]  /*8f70*/  UISETP.NE.AND UP0, UPT, UR4, 0x17, UPT ;  /* 0x000000170400788c */ /* 0x000fd2000bf05270 */
[----:B------:R-:W-:Y:S05]  /*8f80*/  BRA.U !UP0, `(.L_x_2892) ;  /* 0x0000000108847547 */ /* 0x000fea000b800000 */
[----:B------:R-:W-:-:S09]  /*8f90*/  UISETP.NE.AND UP0, UPT, UR4, 0x18, UPT ;  /* 0x000000180400788c */ /* 0x000fd2000bf05270 */
[----:B------:R-:W-:Y:S05]  /*8fa0*/  BRA.U !UP0, `(.L_x_2893) ;  /* 0x0000000108447547 */ /* 0x000fea000b800000 */
.L_x_2871:
        /* <DEDUP_REMOVED lines=16> */
.L_x_2894:
[----:B------:R-:W-:Y:S05]  /*90b0*/  BRA `(.L_x_2872) ;  /* 0x0000000000887947 */ /* 0x000fea0003800000 */
.L_x_2893:
        /* <DEDUP_REMOVED lines=11> */
.L_x_2896:
[----:B------:R-:W-:Y:S05]  /*9170*/  BSYNC.RECONVERGENT B0 ;  /* 0x0000000000007941 */ /* 0x000fea0003800200 */
.L_x_2895:
[----:B------:R3:W-:Y:S01]  /*9180*/  STG.E.U8 desc[UR36][R2.64], R5 ;  /* 0x0000000502007986 */ /* 0x0007e2000c101124 */
[----:B------:R-:W-:Y:S05]  /*9190*/  BRA `(.L_x_2872) ;  /* 0x0000000000507947 */ /* 0x000fea0003800000 */
.L_x_2892:
        /* <DEDUP_REMOVED lines=12> */
.L_x_2897:
[----:B------:R-:W-:Y:S02]  /*9260*/  ISETP.GT.U32.AND P0, PT, R7, 0x7f800000, PT ;  /* 0x7f8000000700780c */ /* 0x000fe40003f04070 */
[----:B------:R-:W-:-:S04]  /*9270*/  MOV R5, 0x7f ;  /* 0x0000007f00057802 */ /* 0x000fc80000000f00 */
[----:B------:R-:W-:-:S05]  /*9280*/  SEL R5, R5, 0x7c, P0 ;  /* 0x0000007c05057807 */ /* 0x000fca0000000000 */
[----:B------:R2:W-:Y:S01]  /*9290*/  STG.E.U8 desc[UR36][R2.64], R5 ;  /* 0x0000000502007986 */ /* 0x0005e2000c101124 */
[----:B------:R-:W-:Y:S05]  /*92a0*/  BRA `(.L_x_2872) ;  /* 0x00000000000c7947 */ /* 0x000fea0003800000 */
.L_x_2891:
[----:B------:R-:W-:-:S04]  /*92b0*/  I2FP.F32.U32 R0, R4 ;  /* 0x0000000400007245 */ /* 0x000fc80000201000 */
[----:B------:R-:W-:-:S05]  /*92c0*/  F2FP.BF16.F32.PACK_AB R0, RZ, R0 ;  /* 0x00000000ff00723e */ /* 0x000fca00000010ff */
[----:B------:R0:W-:Y:S02]  /*92d0*/  STG.E.U16 desc[UR36][R2.64], R0 ;  /* 0x0000000002007986 */ /* 0x0001e4000c101524 */
.L_x_2872:
[----:B------:R-:W-:Y:S05]  /*92e0*/  BSYNC.RECONVERGENT B6 ;  /* 0x0000000000067941 */ /* 0x000fea0003800200 */
.L_x_2866:
[----:B------:R-:W-:-:S07]  /*92f0*/  VIADD R17, R17, 0x80 ;  /* 0x0000008011117836 */ /* 0x000fce0000000000 */
.L_x_2831:
[----:B------:R-:W-:Y:S05]  /*9300*/  BSYNC.RECONVERGENT B7 ;  /* 0x0000000000077941 */ /* 0x000fea0003800200 */
.L_x_2830:
        /* <DEDUP_REMOVED lines=306> */
.L_x_2898:
        /* <DEDUP_REMOVED lines=20> */
.L_x_2902:
[----:B------:R-:W2:Y:S02]  /*a770*/  LDG.E.U8 R2, desc[UR36][R2.64] ;  /* 0x0000002402027981 */ /* 0x000ea4000c1e1100 */
[----:B--2---:R-:W-:-:S04]  /*a780*/  I2FP.F32.U32 R0, R2 ;  /* 0x0000000200007245 */ /* 0x004fc80000201000 */
[----:B------:R-:W-:Y:S01]  /*a790*/  F2FP.F16.F32.PACK_AB R0, RZ, R0 ;  /* 0x00000000ff00723e */ /* 0x000fe200000000ff */
[----:B------:R-:W-:Y:S06]  /*a7a0*/  BRA `(.L_x_2904) ;  /* 0x0000000c009c7947 */ /* 0x000fec0003800000 */
.L_x_2901:
        /* <DEDUP_REMOVED lines=10> */
.L_x_2906:
[----:B------:R-:W2:Y:S02]  /*a850*/  LDG.E R2, desc[UR36][R2.64] ;  /* 0x0000002402027981 */ /* 0x000ea4000c1e1900 */
[----:B--2---:R-:W-:-:S04]  /*a860*/  I2FP.F32.S32 R0, R2 ;  /* 0x0000000200007245 */ /* 0x004fc80000201400 */
[----:B------:R-:W-:Y:S01]  /*a870*/  F2FP.F16.F32.PACK_AB R0, RZ, R0 ;  /* 0x00000000ff00723e */ /* 0x000fe200000000ff */
[----:B------:R-:W-:Y:S06]  /*a880*/  BRA `(.L_x_2904) ;  /* 0x0000000c00647947 */ /* 0x000fec0003800000 */
.L_x_2905:
[----:B------:R-:W2:Y:S02]  /*a890*/  LDG.E.U16 R2, desc[UR36][R2.64] ;  /* 0x0000002402027981 */ /* 0x000ea4000c1e1500 */
[----:B--2---:R-:W0:Y:S02]  /*a8a0*/  I2F.S16 R0, R2 ;  /* 0x0000000200007306 */ /* 0x004e240000101400 */
[----:B0-----:R-:W-:Y:S01]  /*a8b0*/  F2FP.F16.F32.PACK_AB R0, RZ, R0 ;  /* 0x00000000ff00723e */ /* 0x001fe200000000ff */
[----:B------:R-:W-:Y:S06]  /*a8c0*/  BRA `(.L_x_2904) ;  /* 0x0000000c00547947 */ /* 0x000fec0003800000 */
.L_x_2900:
        /* <DEDUP_REMOVED lines=9> */
.L_x_2908:
[----:B------:R1:W5:Y:S01]  /*a960*/  LDG.E.U16 R0, desc[UR36][R2.64] ;  /* 0x0000002402007981 */ /* 0x000362000c1e1500 */
[----:B------:R-:W-:Y:S05]  /*a970*/  BRA `(.L_x_2904) ;  /* 0x0000000c00287947 */ /* 0x000fea0003800000 */
.L_x_2907:
        /* <DEDUP_REMOVED lines=9> */
.L_x_2910:
[----:B------:R0:W5:Y:S01]  /*aa10*/  LDG.E.U16 R0, desc[UR36][R2.64] ;  /* 0x0000002402007981 */ /* 0x000162000c1e1500 */
[----:B------:R-:W-:Y:S05]  /*aa20*/  BRA `(.L_x_2904) ;  /* 0x0000000800fc7947 */ /* 0x000fea0003800000 */
.L_x_2909:
        /* <DEDUP_REMOVED lines=12> */
.L_x_2899:
        /* <DEDUP_REMOVED lines=13> */
.L_x_2913:
        /* <DEDUP_REMOVED lines=12> */
.L_x_2912:
        /* <DEDUP_REMOVED lines=27> */
.L_x_2915:
        /* <DEDUP_REMOVED lines=13> */
.L_x_2914:
[----:B------:R-:W2:Y:S02]  /*af00*/  LDG.E.U16 R0, desc[UR36][R2.64] ;  /* 0x0000002402007981 */ /* 0x000ea4000c1e1500 */
[----:B--2---:R-:W-:-:S05]  /*af10*/  IMAD.U32 R0, R0, 0x10000, RZ ;  /* 0x0001000000007824 */ /* 0x004fca00078e00ff */
[----:B------:R-:W-:Y:S01]  /*af20*/  F2FP.F16.F32.PACK_AB R0, RZ, R0 ;  /* 0x00000000ff00723e */ /* 0x000fe200000000ff */
[----:B------:R-:W-:Y:S06]  /*af30*/  BRA `(.L_x_2904) ;  /* 0x0000000400b87947 */ /* 0x000fec0003800000 */
.L_x_2911:
        /* <DEDUP_REMOVED lines=12> */
.L_x_2918:
        /* <DEDUP_REMOVED lines=21> */
.L_x_2922:
[----:B------:R-:W-:Y:S05]  /*b150*/  BSYNC.RECONVERGENT B1 ;  /* 0x0000000000017941 */ /* 0x000fea0003800200 */
.L_x_2921:
[----:B------:R-:W-:Y:S02]  /*b160*/  SHF.L.U32 R0, R0, 0x14, RZ ;  /* 0x0000001400007819 */ /* 0x000fe400000006ff */
[----:B------:R-:W-:-:S04]  /*b170*/  LEA R2, R2, 0x3b800000, 0x17 ;  /* 0x3b80000002027811 */ /* 0x000fc800078eb8ff */
[----:B------:R-:W-:-:S07]  /*b180*/  LOP3.LUT R0, R2, R0, R7, 0xfe, !PT ;  /* 0x0000000002007212 */ /* 0x000fce00078efe07 */
.L_x_2920:
[----:B------:R-:W-:Y:S05]  /*b190*/  BSYNC.RECONVERGENT B0 ;  /* 0x0000000000007941 */ /* 0x000fea0003800200 */
.L_x_2919:
[----:B------:R-:W-:Y:S01]  /*b1a0*/  F2FP.F16.F32.PACK_AB R0, RZ, R0 ;  /* 0x00000000ff00723e */ /* 0x000fe200000000ff */
[----:B------:R-:W-:Y:S06]  /*b1b0*/  BRA `(.L_x_2904) ;  /* 0x0000000400187947 */ /* 0x000fec0003800000 */
.L_x_2917:
        /* <DEDUP_REMOVED lines=21> */
.L_x_2926:
[----:B------:R-:W-:Y:S05]  /*b310*/  BSYNC.RECONVERGENT B1 ;  /* 0x0000000000017941 */ /* 0x000fea0003800200 */
.L_x_2925:
[----:B------:R-:W-:Y:S01]  /*b320*/  IMAD.SHL.U32 R0, R0, 0x200000, RZ ;  /* 0x0020000000007824 */ /* 0x000fe200078e00ff */
[----:B------:R-:W-:-:S04]  /*b330*/  LEA R2, R2, 0x37800000, 0x17 ;  /* 0x3780000002027811 */ /* 0x000fc800078eb8ff */
[----:B------:R-:W-:-:S07]  /*b340*/  LOP3.LUT R0, R2, R0, R7, 0xfe, !PT ;  /* 0x0000000002007212 */ /* 0x000fce00078efe07 */
.L_x_2924:
[----:B------:R-:W-:Y:S05]  /*b350*/  BSYNC.RECONVERGENT B0 ;  /* 0x0000000000007941 */ /* 0x000fea0003800200 */
.L_x_2923:
[----:B------:R-:W-:Y:S01]  /*b360*/  F2FP.F16.F32.PACK_AB R0, RZ, R0 ;  /* 0x00000000ff00723e */ /* 0x000fe200000000ff */
[----:B------:R-:W-:Y:S06]  /*b370*/  BRA `(.L_x_2904) ;  /* 0x0000000000a87947 */ /* 0x000fec0003800000 */
.L_x_2916:
        /* <DEDUP_REMOVED lines=14> */
.L_x_2930:
[----:B------:R-:W-:Y:S05]  /*b460*/  BSYNC.RECONVERGENT B0 ;  /* 0x0000000000007941 */ /* 0x000fea0003800200 */
.L_x_2929:
[----:B------:R-:W-:Y:S01]  /*b470*/  F2FP.F16.F32.PACK_AB R0, RZ, R0 ;  /* 0x00000000ff00723e */ /* 0x000fe200000000ff */
[----:B------:R-:W-:Y:S06]  /*b480*/  BRA `(.L_x_2904) ;  /* 0x0000000000647947 */ /* 0x000fec0003800000 */
.L_x_2903:
[----:B------:R-:W-:Y:S01]  /*b490*/  MOV R0, 0x0 ;  /* 0x0000000000007802 */ /* 0x000fe20000000f00 */
[----:B------:R-:W0:Y:S01]  /*b4a0*/  LDCU.64 UR4, c[0x4][0x140] ;  /* 0x01002800ff0477ac */ /* 0x000e220008000a00 */
[----:B------:R-:W-:Y:S02]  /*b4b0*/  HFMA2 R8, -RZ, RZ, 0, 4.64916229248046875e-06 ;  /* 0x0000004eff087431 */ /* 0x000fe400000001ff */
        /* <DEDUP_REMOVED lines=13> */
.L_x_2931:
[----:B------:R-:W-:Y:S01]  /*b590*/  PRMT R0, RZ, 0x7610, R0 ;  /* 0x00007610ff007816 */ /* 0x000fe20000000000 */
[----:B------:R-:W-:Y:S06]  /*b5a0*/  BRA `(.L_x_2904) ;  /* 0x00000000001c7947 */ /* 0x000fec0003800000 */
.L_x_2928:
[----:B------:R-:W2:Y:S02]  /*b5b0*/  LDG.E.64 R2, desc[UR36][R2.64] ;  /* 0x0000002402027981 */ /* 0x000ea4000c1e1b00 */
[----:B--2---:R-:W0:Y:S02]  /*b5c0*/  I2F.U64 R0, R2 ;  /* 0x0000000200007312 */ /* 0x004e240000301000 */
[----:B0-----:R-:W-:Y:S01]  /*b5d0*/  F2FP.F16.F32.PACK_AB R0, RZ, R0 ;  /* 0x00000000ff00723e */ /* 0x001fe200000000ff */
[----:B------:R-:W-:Y:S06]  /*b5e0*/  BRA `(.L_x_2904) ;  /* 0x00000000000c7947 */ /* 0x000fec0003800000 */
.L_x_2927:
[----:B------:R-:W2:Y:S02]  /*b5f0*/  LDG.E R2, desc[UR36][R2.64] ;  /* 0x0000002402027981 */ /* 0x000ea4000c1e1900 */
[----:B--2---:R-:W-:-:S04]  /*b600*/  I2FP.F32.U32 R0, R2 ;  /* 0x0000000200007245 */ /* 0x004fc80000201000 */
[----:B------:R-:W-:-:S07]  /*b610*/  F2FP.F16.F32.PACK_AB R0, RZ, R0 ;  /* 0x00000000ff00723e */ /* 0x000fce00000000ff */
.L_x_2904:
[----:B01----:R-:W0:Y:S01]  /*b620*/  LDC.U16 R2, c[0x0][0x592] ;  /* 0x00016480ff027b82 */ /* 0x003e220000000400 */
[----:B------:R-:W-:Y:S01]  /*b630*/  UPRMT UR4, UR41, 0x9910, URZ ;  /* 0x0000991029047896 */ /* 0x000fe200080000ff */
[----:B-----5:R-:W-:-:S03]  /*b640*/  HADD2.F32 R0, -RZ, R0.H0_H0 ;  /* 0x20000000ff007230 */ /* 0x020fc60000004100 */
[----:B------:R-:W-:Y:S02]  /*b650*/  UISETP.GT.AND UP0, UPT, UR4, 0x9, UPT ;  /* 0x000000090400788c */ /* 0x000fe4000bf04270 */
[----:B------:R-:W-:Y:S01]  /*b660*/  FSETP.NEU.FTZ.AND P0, PT, R0, RZ, PT ;  /* 0x000000ff0000720b */ /* 0x000fe20003f1d000 */
[----:B0-----:R-:W-:-:S05]  /*b670*/  HADD2.F32 R2, -RZ, R2.H0_H0 ;  /* 0x20000002ff027230 */ /* 0x001fca0000004100 */
        /* <DEDUP_REMOVED lines=14> */
.L_x_2935:
[----:B------:R-:W-:Y:S01]  /*b760*/  STG.E.U8 desc[UR36][R16.64], R2 ;  /* 0x0000000210007986 */ /* 0x000fe2000c101124 */
[----:B------:R-:W-:Y:S05]  /*b770*/  EXIT ;  /* 0x000000000000794d */ /* 0x000fea0003800000 */
.L_x_2934:
        /* <DEDUP_REMOVED lines=9> */
.L_x_2938:
[----:B------:R-:W-:Y:S01]  /*b810*/  STG.E desc[UR36][R16.64], R2 ;  /* 0x0000000210007986 */ /* 0x000fe2000c101924 */
[----:B------:R-:W-:Y:S05]  /*b820*/  EXIT ;  /* 0x000000000000794d */ /* 0x000fea0003800000 */
.L_x_2937:
[----:B------:R-:W-:Y:S01]  /*b830*/  STG.E.U16 desc[UR36][R16.64], R2 ;  /* 0x0000000210007986 */ /* 0x000fe2000c101524 */
[----:B------:R-:W-:Y:S05]  /*b840*/  EXIT ;  /* 0x000000000000794d */ /* 0x000fea0003800000 */
.L_x_2933:
        /* <DEDUP_REMOVED lines=9> */
.L_x_2940:
[----:B------:R-:W-:-:S04]  /*b8e0*/  I2FP.F32.U32 R0, R2 ;  /* 0x0000000200007245 */ /* 0x000fc80000201000 */
[----:B------:R-:W-:-:S05]  /*b8f0*/  F2FP.F16.F32.PACK_AB R0, RZ, R0 ;  /* 0x00000000ff00723e */ /* 0x000fca00000000ff */
[----:B------:R-:W-:Y:S01]  /*b900*/  STG.E.U16 desc[UR36][R16.64], R0 ;  /* 0x0000000010007986 */ /* 0x000fe2000c101524 */
[----:B------:R-:W-:Y:S05]  /*b910*/  EXIT ;  /* 0x000000000000794d */ /* 0x000fea0003800000 */
.L_x_2939:
        /* <DEDUP_REMOVED lines=10> */
.L_x_2942:
[----:B------:R-:W-:-:S04]  /*b9c0*/  I2FP.F32.U32 R2, R2 ;  /* 0x0000000200027245 */ /* 0x000fc80000201000 */
[----:B------:R-:W-:-:S04]  /*b9d0*/  F2FP.F16.F32.PACK_AB R3, RZ, R2 ;  /* 0x00000002ff03723e */ /* 0x000fc800000000ff */
[----:B------:R-:W-:-:S05]  /*b9e0*/  PRMT R3, R3, 0x5410, RZ ;  /* 0x0000541003037816 */ /* 0x000fca00000000ff */
[----:B------:R-:W-:Y:S01]  /*b9f0*/  STG.E desc[UR36][R16.64], R3 ;  /* 0x0000000310007986 */ /* 0x000fe2000c101924 */
[----:B------:R-:W-:Y:S05]  /*ba00*/  EXIT ;  /* 0x000000000000794d */ /* 0x000fea0003800000 */
.L_x_2941:
[----:B------:R-:W0:Y:S02]  /*ba10*/  I2F.F64.U32 R2, R2 ;  /* 0x0000000200027312 */ /* 0x000e240000201800 */
[----:B0-----:R-:W-:Y:S01]  /*ba20*/  STG.E.64 desc[UR36][R16.64], R2 ;  /* 0x0000000210007986 */ /* 0x001fe2000c101b24 */
[----:B------:R-:W-:Y:S05]  /*ba30*/  EXIT ;  /* 0x000000000000794d */ /* 0x000fea0003800000 */
.L_x_2932:
        /* <DEDUP_REMOVED lines=12> */
.L_x_2946:
        /* <DEDUP_REMOVED lines=16> */
.L_x_2949:
[----:B------:R-:W-:-:S07]  /*bc00*/  PRMT R8, R0, 0x7610, R8 ;  /* 0x0000761000087816 */ /* 0x000fce0000000008 */
.L_x_2948:
[----:B------:R-:W-:Y:S05]  /*bc10*/  BSYNC.RECONVERGENT B0 ;  /* 0x0000000000007941 */ /* 0x000fea0003800200 */
.L_x_2947:
[----:B------:R-:W-:Y:S01]  /*bc20*/  STG.E.U8 desc[UR36][R16.64], R8 ;  /* 0x0000000810007986 */ /* 0x000fe2000c101124 */
[----:B------:R-:W-:Y:S05]  /*bc30*/  EXIT ;  /* 0x000000000000794d */ /* 0x000fea0003800000 */
.L_x_2945:
        /* <DEDUP_REMOVED lines=16> */
.L_x_2952:
[----:B------:R-:W-:-:S07]  /*bd40*/  PRMT R8, R0, 0x7610, R8 ;  /* 0x0000761000087816 */ /* 0x000fce0000000008 */
.L_x_2951:
[----:B------:R-:W-:Y:S05]  /*bd50*/  BSYNC.RECONVERGENT B0 ;  /* 0x0000000000007941 */ /* 0x000fea0003800200 */
.L_x_2950:
[----:B------:R-:W-:Y:S01]  /*bd60*/  STG.E.U8 desc[UR36][R16.64], R8 ;  /* 0x0000000810007986 */ /* 0x000fe2000c101124 */
[----:B------:R-:W-:Y:S05]  /*bd70*/  EXIT ;  /* 0x000000000000794d */ /* 0x000fea0003800000 */
.L_x_2944:
        /* <DEDUP_REMOVED lines=21> */
.L_x_2954:
[----:B------:R-:W-:-:S05]  /*bed0*/  IMAD.MOV.U32 R3, RZ, RZ, RZ ;  /* 0x000000ffff037224 */ /* 0x000fca00078e00ff */
[----:B------:R-:W-:Y:S01]  /*bee0*/  STG.E.64 desc[UR36][R16.64], R2 ;  /* 0x0000000210007986 */ /* 0x000fe2000c101b24 */
[----:B------:R-:W-:Y:S05]  /*bef0*/  EXIT ;  /* 0x000000000000794d */ /* 0x000fea0003800000 */
.L_x_2953:
[----:B------:R-:W-:Y:S01]  /*bf00*/  STG.E desc[UR36][R16.64], R2 ;  /* 0x0000000210007986 */ /* 0x000fe2000c101924 */
[----:B------:R-:W-:Y:S05]  /*bf10*/  EXIT ;  /* 0x000000000000794d */ /* 0x000fea0003800000 */
.L_x_2943:
        /* <DEDUP_REMOVED lines=8> */
.L_x_2956:
[----:B------:R-:W-:Y:S01]  /*bfa0*/  CS2R R6, SRZ ;  /* 0x0000000000067805 */ /* 0x000fe2000001ff00 */
[----:B------:R-:W0:Y:S04]  /*bfb0*/  I2F.F64.U32 R4, R2 ;  /* 0x0000000200047312 */ /* 0x000e280000201800 */
[----:B0-----:R-:W-:Y:S01]  /*bfc0*/  STG.E.128 desc[UR36][R16.64], R4 ;  /* 0x0000000410007986 */ /* 0x001fe2000c101d24 */
[----:B------:R-:W-:Y:S05]  /*bfd0*/  EXIT ;  /* 0x000000000000794d */ /* 0x000fea0003800000 */
.L_x_2955:
[----:B------:R-:W-:-:S09]  /*bfe0*/  UISETP.NE.AND UP0, UPT, UR4, 0xf, UPT ;  /* 0x0000000f0400788c */ /* 0x000fd2000bf05270 */
[----:B------:R-:W-:Y:S05]  /*bff0*/  BRA.U !UP0, `(.L_x_2957) ;  /* 0x0000000108d47547 */ /* 0x000fea000b800000 */
[----:B------:R-:W-:-:S09]  /*c000*/  UISETP.NE.AND UP0, UPT, UR4, 0x17, UPT ;  /* 0x000000170400788c */ /* 0x000fd2000bf05270 */
[----:B------:R-:W-:Y:S05]  /*c010*/  BRA.U !UP0, `(.L_x_2958) ;  /* 0x0000000108847547 */ /* 0x000fea000b800000 */
[----:B------:R-:W-:-:S09]  /*c020*/  UISETP.NE.AND UP0, UPT, UR4, 0x18, UPT ;  /* 0x000000180400788c */ /* 0x000fd2000bf05270 */
[----:B------:R-:W-:Y:S05]  /*c030*/  BRA.U !UP0, `(.L_x_2959) ;  /* 0x0000000108447547 */ /* 0x000fea000b800000 */
.L_x_2936:
        /* <DEDUP_REMOVED lines=16> */
.L_x_2960:
[----:B------:R-:W-:Y:S05]  /*c140*/  EXIT ;  /* 0x000000000000794d */ /* 0x000fea0003800000 */
.L_x_2959:
        /* <DEDUP_REMOVED lines=11> */
.L_x_2962:
[----:B------:R-:W-:Y:S05]  /*c200*/  BSYNC.RECONVERGENT B0 ;  /* 0x0000000000007941 */ /* 0x000fea0003800200 */
.L_x_2961:
[----:B------:R-:W-:Y:S01]  /*c210*/  STG.E.U8 desc[UR36][R16.64], R3 ;  /* 0x0000000310007986 */ /* 0x000fe2000c101124 */
[----:B------:R-:W-:Y:S05]  /*c220*/  EXIT ;  /* 0x000000000000794d */ /* 0x000fea0003800000 */
.L_x_2958:
        /* <DEDUP_REMOVED lines=13> */
.L_x_2963:
[----:B------:R-:W-:Y:S01]  /*c300*/  IMAD.MOV.U32 R3, RZ, RZ, 0x7f ;  /* 0x0000007fff037424 */ /* 0x000fe200078e00ff */
[----:B------:R-:W-:-:S04]  /*c310*/  ISETP.GT.U32.AND P0, PT, R5, 0x7f800000, PT ;  /* 0x7f8000000500780c */ /* 0x000fc80003f04070 */
[----:B------:R-:W-:-:S05]  /*c320*/  SEL R3, R3, 0x7c, P0 ;  /* 0x0000007c03037807 */ /* 0x000fca0000000000 */
[----:B------:R-:W-:Y:S01]  /*c330*/  STG.E.U8 desc[UR36][R16.64], R3 ;  /* 0x0000000310007986 */ /* 0x000fe2000c101124 */
[----:B------:R-:W-:Y:S05]  /*c340*/  EXIT ;  /* 0x000000000000794d */ /* 0x000fea0003800000 */
.L_x_2957:
[----:B------:R-:W-:-:S04]  /*c350*/  I2FP.F32.U32 R0, R2 ;  /* 0x0000000200007245 */ /* 0x000fc80000201000 */
[----:B------:R-:W-:-:S05]  /*c360*/  F2FP.BF16.F32.PACK_AB R0, RZ, R0 ;  /* 0x00000000ff00723e */ /* 0x000fca00000010ff */
[----:B------:R-:W-:Y:S01]  /*c370*/  STG.E.U16 desc[UR36][R16.64], R0 ;  /* 0x0000000010007986 */ /* 0x000fe2000c101524 */
[----:B------:R-:W-:Y:S05]  /*c380*/  EXIT ;  /* 0x000000000000794d */ /* 0x000fea0003800000 */
.L_x_2964:
        /* <DEDUP_REMOVED lines=15> */
.L_x_42716:


//--------------------- .text._ZN2at6native27unrolled_elementwise_kernelINS0_13AUnaryFunctorIN3c104HalfES4_bZZZNS0_23logical_xor_kernel_cudaERNS_14TensorIteratorEENKUlvE0_clEvENKUlvE6_clEvEUlS4_S4_E_EESt5arrayIPcLm2EELi4E23TrivialOffsetCalculatorILi1EjESF_NS0_6memory12LoadWithCastILi1EEENSG_13StoreWithCastILi1EEEEEviT_T0_T2_T3_T4_T5_ --------------------------
	.section	.text._ZN2at6native27unrolled_elementwise_kernelINS0_13AUnaryFunctorIN3c104HalfES4_bZZZNS0_23logical_xor_kernel_cudaERNS_14TensorIteratorEENKUlvE0_clEvENKUlvE6_clEvEUlS4_S4_E_EESt5arrayIPcLm2EELi4E23TrivialOffsetCalculatorILi1EjESF_NS0_6memory12LoadWithCastILi1EEENSG_13StoreWithCastILi1EEEEEviT_T0_T2_T3_T4_T5_,"ax",@progbits
	.align	128
        .global         _ZN2at6native27unrolled_elementwise_kernelINS0_13AUnaryFunctorIN3c104HalfES4_bZZZNS0_23logical_xor_kernel_cudaERNS_14TensorIteratorEENKUlvE0_clEvENKUlvE6_clEvEUlS4_S4_E_EESt5arrayIPcLm2EELi4E23TrivialOffsetCalculatorILi1EjESF_NS0_6memory12LoadWithCastILi1EEENSG_13StoreWithCastILi1EEEEEviT_T0_T2_T3_T4_T5_
        .type           _ZN2at6native27unrolled_elementwise_kernelINS0_13AUnaryFunctorIN3c104HalfES4_bZZZNS0_23logical_xor_kernel_cudaERNS_14TensorIteratorEENKUlvE0_clEvENKUlvE6_clEvEUlS4_S4_E_EESt5arrayIPcLm2EELi4E23TrivialOffsetCalculatorILi1EjESF_NS0_6memory12LoadWithCastILi1EEENSG_13StoreWithCastILi1EEEEEviT_T0_T2_T3_T4_T5_,@function
        .size           _ZN2at6native27unrolled_elementwise_kernelINS0_13AUnaryFunctorIN3c104HalfES4_bZZZNS0_23logical_xor_kernel_cudaERNS_14TensorIteratorEENKUlvE0_clEvENKUlvE6_clEvEUlS4_S4_E_EESt5arrayIPcLm2EELi4E23TrivialOffsetCalculatorILi1EjESF_NS0_6memory12LoadWithCastILi1EEENSG_13StoreWithCastILi1EEEEEviT_T0_T2_T3_T4_T5_,(.L_x_42717 - _ZN2at6native27unrolled_elementwise_kernelINS0_13AUnaryFunctorIN3c104HalfES4_bZZZNS0_23logical_xor_kernel_cudaERNS_14TensorIteratorEENKUlvE0_clEvENKUlvE6_clEvEUlS4_S4_E_EESt5arrayIPcLm2EELi4E23TrivialOffsetCalculatorILi1EjESF_NS0_6memory12LoadWithCastILi1EEENSG_13StoreWithCastILi1EEEEEviT_T0_T2_T3_T4_T5_)
        .other          _ZN2at6native27unrolled_elementwise_kernelINS0_13AUnaryFunctorIN3c104HalfES4_bZZZNS0_23logical_xor_kernel_cudaERNS_14TensorIteratorEENKUlvE0_clEvENKUlvE6_clEvEUlS4_S4_E_EESt5arrayIPcLm2EELi4E23TrivialOffsetCalculatorILi1EjESF_NS0_6memory12LoadWithCastILi1EEENSG_13StoreWithCastILi1EEEEEviT_T0_T2_T3_T4_T5_,@"STO_CUDA_ENTRY STV_DEFAULT"
_ZN2at6native27unrolled_elementwise_kernelINS0_13AUnaryFunctorIN3c104HalfES4_bZZZNS0_23logical_xor_kernel_cudaERNS_14TensorIteratorEENKUlvE0_clEvENKUlvE6_clEvEUlS4_S4_E_EESt5arrayIPcLm2EELi4E23TrivialOffsetCalculatorILi1EjESF_NS0_6memory12LoadWithCastILi1EEENSG_13StoreWithCastILi1EEEEEviT_T0_T2_T3_T4_T5_:
.text._ZN2at6native27unrolled_elementwise_kernelINS0_13AUnaryFunctorIN3c104HalfES4_bZZZNS0_23logical_xor_kernel_cudaERNS_14TensorIteratorEENKUlvE0_clEvENKUlvE6_clEvEUlS4_S4_E_EESt5arrayIPcLm2EELi4E23TrivialOffsetCalculatorILi1EjESF_NS0_6memory12LoadWithCastILi1EEENSG_13StoreWithCastILi1EEEEEviT_T0_T2_T3_T4_T5_:
        /* <DEDUP_REMOVED lines=31> */
[----:B0-----:R-:W-:-:S04]  /*01f0*/  F2FP.F16.F32.PACK_AB R0, RZ, R0 ;  /* 0x00000000ff00723e */ /* 0x001fc800000000ff */
[----:B------:R-:W-:Y:S01]  /*0200*/  PRMT R17, R0, 0x7610, R17 ;  /* 0x0000761000117816 */ /* 0x000fe20000000011 */
[----:B------:R-:W-:Y:S06]  /*0210*/  BRA `(.L_x_2972) ;  /* 0x0000000c00ec7947 */ /* 0x000fec0003800000 */
.L_x_2970:
[----:B------:R-:W2:Y:S02]  /*0220*/  LDG.E.U8 R4, desc[UR36][R4.64] ;  /* 0x0000002404047981 */ /* 0x000ea4000c1e1100 */
[----:B--2---:R-:W-:-:S04]  /*0230*/  I2FP.F32.U32 R0, R4 ;  /* 0x0000000400007245 */ /* 0x004fc80000201000 */
[----:B------:R-:W-:-:S04]  /*0240*/  F2FP.F16.F32.PACK_AB R0, RZ, R0 ;  /* 0x00000000ff00723e */ /* 0x000fc800000000ff */
[----:B------:R-:W-:Y:S01]  /*0250*/  PRMT R17, R0, 0x7610, R17 ;  /* 0x0000761000117816 */ /* 0x000fe20000000011 */
[----:B------:R-:W-:Y:S06]  /*0260*/  BRA `(.L_x_2972) ;  /* 0x0000000c00d87947 */ /* 0x000fec0003800000 */
.L_x_2969:
        /* <DEDUP_REMOVED lines=8> */
[----:B0-----:R-:W-:-:S04]  /*02f0*/  F2FP.F16.F32.PACK_AB R0, RZ, R0 ;  /* 0x00000000ff00723e */ /* 0x001fc800000000ff */
[----:B------:R-:W-:Y:S01]  /*0300*/  PRMT R17, R0, 0x7610, R17 ;  /* 0x0000761000117816 */ /* 0x000fe20000000011 */
[----:B------:R-:W-:Y:S06]  /*0310*/  BRA `(.L_x_2972) ;  /* 0x0000000c00ac7947 */ /* 0x000fec0003800000 */
.L_x_2974:
[----:B------:R-:W2:Y:S02]  /*0320*/  LDG.E R4, desc[UR36][R4.64] ;  /* 0x0000002404047981 */ /* 0x000ea4000c1e1900 */
[----:B--2---:R-:W-:-:S04]  /*0330*/  I2FP.F32.S32 R0, R4 ;  /* 0x0000000400007245 */ /* 0x004fc80000201400 */
[----:B------:R-:W-:-:S04]  /*0340*/  F2FP.F16.F32.PACK_AB R0, RZ, R0 ;  /* 0x00000000ff00723e */ /* 0x000fc800000000ff */
[----:B------:R-:W-:Y:S01]  /*0350*/  PRMT R17, R0, 0x7610, R17 ;  /* 0x0000761000117816 */ /* 0x000fe20000000011 */
[----:B------:R-:W-:Y:S06]  /*0360*/  BRA `(.L_x_2972) ;  /* 0x0000000c00987947 */ /* 0x000fec0003800000 */
.L_x_2973:
[----:B------:R-:W2:Y:S02]  /*0370*/  LDG.E.U16 R4, desc[UR36][R4.64] ;  /* 0x0000002404047981 */ /* 0x000ea4000c1e1500 */
[----:B--2---:R-:W0:Y:S02]  /*0380*/  I2F.S16 R0, R4 ;  /* 0x0000000400007306 */ /* 0x004e240000101400 */
[----:B0-----:R-:W-:-:S04]  /*0390*/  F2FP.F16.F32.PACK_AB R0, RZ, R0 ;  /* 0x00000000ff00723e */ /* 0x001fc800000000ff */
[----:B------:R-:W-:Y:S01]  /*03a0*/  PRMT R17, R0, 0x7610, R17 ;  /* 0x0000761000117816 */ /* 0x000fe20000000011 */
[----:B------:R-:W-:Y:S06]  /*03b0*/  BRA `(.L_x_2972) ;  /* 0x0000000c00847947 */ /* 0x000fec0003800000 */
.L_x_2968:
        /* <DEDUP_REMOVED lines=9> */
.L_x_2976:
[----:B------:R1:W5:Y:S01]  /*0450*/  LDG.E.U16 R17, desc[UR36][R4.64] ;  /* 0x0000002404117981 */ /* 0x000362000c1e1500 */
[----:B------:R-:W-:Y:S05]  /*0460*/  BRA `(.L_x_2972) ;  /* 0x0000000c00587947 */ /* 0x000fea0003800000 */
.L_x_2975:
        /* <DEDUP_REMOVED lines=9> */
.L_x_2978:
[----:B------:R0:W5:Y:S01]  /*0500*/  LDG.E.U16 R17, desc[UR36][R4.64] ;  /* 0x0000002404117981 */ /* 0x000162000c1e1500 */
[----:B------:R-:W-:Y:S05]  /*0510*/  BRA `(.L_x_2972) ;  /* 0x0000000c002c7947 */ /* 0x000fea0003800000 */
.L_x_2977:
        /* <DEDUP_REMOVED lines=10> */
[----:B------:R-:W-:-:S04]  /*05c0*/  F2FP.F16.F32.PACK_AB R0, RZ, R0 ;  /* 0x00000000ff00723e */ /* 0x000fc800000000ff */
[----:B------:R-:W-:Y:S01]  /*05d0*/  PRMT R17, R0, 0x7610, R17 ;  /* 0x0000761000117816 */ /* 0x000fe20000000011 */
[----:B------:R-:W-:Y:S06]  /*05e0*/  BRA `(.L_x_2972) ;  /* 0x0000000800f87947 */ /* 0x000fec0003800000 */
.L_x_2967:
        /* <DEDUP_REMOVED lines=11> */
[----:B------:R-:W-:-:S04]  /*06a0*/  F2FP.F16.F32.PACK_AB R0, RZ, R0 ;  /* 0x00000000ff00723e */ /* 0x000fc800000000ff */
[----:B------:R-:W-:Y:S01]  /*06b0*/  PRMT R17, R0, 0x7610, R17 ;  /* 0x0000761000117816 */ /* 0x000fe20000000011 */
[----:B------:R-:W-:Y:S06]  /*06c0*/  BRA `(.L_x_2972) ;  /* 0x0000000800c07947 */ /* 0x000fec0003800000 */
.L_x_2981:
        /* <DEDUP_REMOVED lines=13> */
.L_x_2980:
        /* <DEDUP_REMOVED lines=27> */
.L_x_2983:
        /* <DEDUP_REMOVED lines=12> */
[----:B------:R-:W-:-:S04]  /*0a10*/  F2FP.F16.F32.PACK_AB R0, RZ, R0 ;  /* 0x00000000ff00723e */ /* 0x000fc800000000ff */
[----:B------:R-:W-:Y:S01]  /*0a20*/  PRMT R17, R0, 0x7610, R17 ;  /* 0x0000761000117816 */ /* 0x000fe20000000011 */
[----:B------:R-:W-:Y:S06]  /*0a30*/  BRA `(.L_x_2972) ;  /* 0x0000000400e47947 */ /* 0x000fec0003800000 */
.L_x_2982:
[----:B------:R-:W2:Y:S02]  /*0a40*/  LDG.E.U16 R0, desc[UR36][R4.64] ;  /* 0x0000002404007981 */ /* 0x000ea4000c1e1500 */
[----:B--2---:R-:W-:-:S05]  /*0a50*/  IMAD.U32 R0, R0, 0x10000, RZ ;  /* 0x0001000000007824 */ /* 0x004fca00078e00ff */
[----:B------:R-:W-:-:S04]  /*0a60*/  F2FP.F16.F32.PACK_AB R0, RZ, R0 ;  /* 0x00000000ff00723e */ /* 0x000fc800000000ff */
[----:B------:R-:W-:Y:S01]  /*0a70*/  PRMT R17, R0, 0x7610, R17 ;  /* 0x0000761000117816 */ /* 0x000fe20000000011 */
[----:B------:R-:W-:Y:S06]  /*0a80*/  BRA `(.L_x_2972) ;  /* 0x0000000400d07947 */ /* 0x000fec0003800000 */
.L_x_2979:
        /* <DEDUP_REMOVED lines=10> */
[----:B------:R-:W-:-:S04]  /*0b30*/  F2FP.F16.F32.PACK_AB R0, RZ, R0 ;  /* 0x00000000ff00723e */ /* 0x000fc800000000ff */
[----:B------:R-:W-:Y:S01]  /*0b40*/  PRMT R17, R0, 0x7610, R17 ;  /* 0x0000761000117816 */ /* 0x000fe20000000011 */
[----:B------:R-:W-:Y:S06]  /*0b50*/  BRA `(.L_x_2972) ;  /* 0x00000004009c7947 */ /* 0x000fec0003800000 */
.L_x_2986:
        /* <DEDUP_REMOVED lines=21> */
.L_x_2990:
[----:B------:R-:W-:Y:S05]  /*0cb0*/  BSYNC.RECONVERGENT B1 ;  /* 0x0000000000017941 */ /* 0x000fea0003800200 */
.L_x_2989:
[----:B------:R-:W-:Y:S01]  /*0cc0*/  IMAD.SHL.U32 R0, R0, 0x100000, RZ ;  /* 0x0010000000007824 */ /* 0x000fe200078e00ff */
[----:B------:R-:W-:-:S04]  /*0cd0*/  LEA R3, R3, 0x3b800000, 0x17 ;  /* 0x3b80000003037811 */ /* 0x000fc800078eb8ff */
[----:B------:R-:W-:-:S07]  /*0ce0*/  LOP3.LUT R0, R3, R0, R7, 0xfe, !PT ;  /* 0x0000000003007212 */ /* 0x000fce00078efe07 */
.L_x_2988:
[----:B------:R-:W-:Y:S05]  /*0cf0*/  BSYNC.RECONVERGENT B0 ;  /* 0x0000000000007941 */ /* 0x000fea0003800200 */
.L_x_2987:
[----:B------:R-:W-:-:S04]  /*0d00*/  F2FP.F16.F32.PACK_AB R0, RZ, R0 ;  /* 0x00000000ff00723e */ /* 0x000fc800000000ff */
[----:B------:R-:W-:Y:S01]  /*0d10*/  PRMT R17, R0, 0x7610, R17 ;  /* 0x0000761000117816 */ /* 0x000fe20000000011 */
[----:B------:R-:W-:Y:S06]  /*0d20*/  BRA `(.L_x_2972) ;  /* 0x0000000400287947 */ /* 0x000fec0003800000 */
.L_x_2985:
        /* <DEDUP_REMOVED lines=21> */
.L_x_2994:
[----:B------:R-:W-:Y:S05]  /*0e80*/  BSYNC.RECONVERGENT B1 ;  /* 0x0000000000017941 */ /* 0x000fea0003800200 */
.L_x_2993:
[----:B------:R-:W-:Y:S01]  /*0e90*/  IMAD.SHL.U32 R0, R0, 0x200000, RZ ;  /* 0x0020000000007824 */ /* 0x000fe200078e00ff */
[----:B------:R-:W-:-:S04]  /*0ea0*/  LEA R3, R3, 0x37800000, 0x17 ;  /* 0x3780000003037811 */ /* 0x000fc800078eb8ff */
[----:B------:R-:W-:-:S07]  /*0eb0*/  LOP3.LUT R0, R3, R0, R7, 0xfe, !PT ;  /* 0x0000000003007212 */ /* 0x000fce00078efe07 */
.L_x_2992:
[----:B------:R-:W-:Y:S05]  /*0ec0*/  BSYNC.RECONVERGENT B0 ;  /* 0x0000000000007941 */ /* 0x000fea0003800200 */
.L_x_2991:
[----:B------:R-:W-:-:S04]  /*0ed0*/  F2FP.F16.F32.PACK_AB R0, RZ, R0 ;  /* 0x00000000ff00723e */ /* 0x000fc800000000ff */
[----:B------:R-:W-:Y:S01]  /*0ee0*/  PRMT R17, R0, 0x7610, R17 ;  /* 0x0000761000117816 */ /* 0x000fe20000000011 */
[----:B------:R-:W-:Y:S06]  /*0ef0*/  BRA `(.L_x_2972) ;  /* 0x0000000000b47947 */ /* 0x000fec0003800000 */
.L_x_2984:
[----:B------:R-:W-:-:S09]  /*0f00*/  UISETP.NE.AND UP0, UPT, UR4, 0x1c, UPT ;  /* 0x0000001c0400788c */ /* 0x000fd2000bf05270 */
[----:B------:R-:W-:Y:S05]  /*0f10*/  BRA.U !UP0, `(.L_x_2995) ;  /* 0x00000001089c7547 */ /* 0x000fea000b800000 */
[----:B------:R-:W-:-:S09]  /*0f20*/  UISETP.NE.AND UP0, UPT, UR4, 0x1d, UPT ;  /* 0x0000001d0400788c */ /* 0x000fd2000bf05270 */
[----:B------:R-:W-:Y:S05]  /*0f30*/  BRA.U !UP0, `(.L_x_2996) ;  /* 0x0000000108807547 */ /* 0x000fea000b800000 */
[----:B------:R-:W-:-:S09]  /*0f40*/  UISETP.NE.AND UP0, UPT, UR4, 0x2c, UPT ;  /* 0x0000002c0400788c */ /* 0x000fd2000bf05270 */
[----:B------:R-:W-:Y:S05]  /*0f50*/  BRA.U !UP0, `(.L_x_2997) ;  /* 0x0000000108487547 */ /* 0x000fea000b800000 */
.L_x_2971:
        /* <DEDUP_REMOVED lines=16> */
.L_x_2998:
[----:B------:R-:W-:Y:S01]  /*1060*/  PRMT R17, RZ, 0x7610, R17 ;  /* 0x00007610ff117816 */ /* 0x000fe20000000011 */
[----:B------:R-:W-:Y:S06]  /*1070*/  BRA `(.L_x_2972) ;  /* 0x0000000000547947 */ /* 0x000fec0003800000 */
.L_x_2997:
        /* <DEDUP_REMOVED lines=8> */
.L_x_3000:
[----:B------:R-:W-:Y:S05]  /*1100*/  BSYNC.RECONVERGENT B0 ;  /* 0x0000000000007941 */ /* 0x000fea0003800200 */
.L_x_2999:
[----:B------:R-:W-:-:S04]  /*1110*/  F2FP.F16.F32.PACK_AB R0, RZ, R0 ;  /* 0x00000000ff00723e */ /* 0x000fc800000000ff */
[----:B------:R-:W-:Y:S01]  /*1120*/  PRMT R17, R0, 0x7610, R17 ;  /* 0x0000761000117816 */ /* 0x000fe20000000011 */
[----:B------:R-:W-:Y:S06]  /*1130*/  BRA `(.L_x_2972) ;  /* 0x0000000000247947 */ /* 0x000fec0003800000 */
.L_x_2996:
[----:B------:R-:W2:Y:S02]  /*1140*/  LDG.E.64 R4, desc[UR36][R4.64] ;  /* 0x0000002404047981 */ /* 0x000ea4000c1e1b00 */
[----:B--2---:R-:W0:Y:S02]  /*1150*/  I2F.U64 R0, R4 ;  /* 0x0000000400007312 */ /* 0x004e240000301000 */
[----:B0-----:R-:W-:-:S04]  /*1160*/  F2FP.F16.F32.PACK_AB R0, RZ, R0 ;  /* 0x00000000ff00723e */ /* 0x001fc800000000ff */
[----:B------:R-:W-:Y:S01]  /*1170*/  PRMT R17, R0, 0x7610, R17 ;  /* 0x0000761000117816 */ /* 0x000fe20000000011 */
[----:B------:R-:W-:Y:S06]  /*1180*/  BRA `(.L_x_2972) ;  /* 0x0000000000107947 */ /* 0x000fec0003800000 */
.L_x_2995:
[----:B------:R-:W2:Y:S02]  /*1190*/  LDG.E R4, desc[UR36][R4.64] ;  /* 0x0000002404047981 */ /* 0x000ea4000c1e1900 */
[----:B--2---:R-:W-:-:S04]  /*11a0*/  I2FP.F32.U32 R0, R4 ;  /* 0x0000000400007245 */ /* 0x004fc80000201000 */
[----:B------:R-:W-:-:S04]  /*11b0*/  F2FP.F16.F32.PACK_AB R0, RZ, R0 ;  /* 0x00000000ff00723e */ /* 0x000fc800000000ff */
[----:B------:R-:W-:-:S07]  /*11c0*/  PRMT R17, R0, 0x7610, R17 ;  /* 0x0000761000117816 */ /* 0x000fce0000000011 */
.L_x_2972:
[----:B------:R-:W-:-:S07]  /*11d0*/  VIADD R23, R19, 0x80 ;  /* 0x0000008013177836 */ /* 0x000fce0000000000 */
.L_x_2966:
[----:B------:R-:W-:Y:S05]  /*11e0*/  BSYNC.RECONVERGENT B6 ;  /* 0x0000000000067941 */ /* 0x000fea0003800200 */
.L_x_2965:
[----:B------:R-:W-:Y:S01]  /*11f0*/  ISETP.GE.AND P0, PT, R23, R16, PT ;  /* 0x000000101700720c */ /* 0x000fe20003f06270 */
[----:B------:R-:W-:Y:S01]  /*1200*/  BSSY.RECONVERGENT B6, `(.L_x_3001) ;  /* 0x0000115000067945 */ /* 0x000fe20003800200 */
[----:B------:R-:W-:-:S11]  /*1210*/  PRMT R18, RZ, 0x7610, R18 ;  /* 0x00007610ff127816 */ /* 0x000fd60000000012 */
[----:B------:R-:W-:Y:S05]  /*1220*/  @P0 BRA `(.L_x_3002) ;  /* 0x0000001000480947 */ /* 0x000fea0003800000 */
[----:B01----:R-:W0:Y:S01]  /*1230*/  LDC.64 R4, c[0x0][0x390] ;  /* 0x0000e400ff047b82 */ /* 0x003e220000000a00 */
        /* <DEDUP_REMOVED lines=21> */
.L_x_3006:
[----:B------:R-:W2:Y:S02]  /*1390*/  LDG.E.U8 R4, desc[UR36][R4.64] ;  /* 0x0000002404047981 */ /* 0x000ea4000c1e1100 */
[----:B--2---:R-:W-:-:S04]  /*13a0*/  I2FP.F32.U32 R0, R4 ;  /* 0x0000000400007245 */ /* 0x004fc80000201000 */
[----:B------:R-:W-:-:S04]  /*13b0*/  F2FP.F16.F32.PACK_AB R0, RZ, R0 ;  /* 0x00000000ff00723e */ /* 0x000fc800000000ff */
[----:B------:R-:W-:Y:S01]  /*13c0*/  PRMT R18, R0, 0x7610, R18 ;  /* 0x0000761000127816 */ /* 0x000fe20000000012 */
[----:B------:R-:W-:Y:S06]  /*13d0*/  BRA `(.L_x_3008) ;  /* 0x0000000c00d87947 */ /* 0x000fec0003800000 */
.L_x_3005:
        /* <DEDUP_REMOVED lines=11> */
.L_x_3010:
[----:B------:R-:W2:Y:S02]  /*1490*/  LDG.E R4, desc[UR36][R4.64] ;  /* 0x0000002404047981 */ /* 0x000ea4000c1e1900 */
[----:B--2---:R-:W-:-:S04]  /*14a0*/  I2FP.F32.S32 R0, R4 ;  /* 0x0000000400007245 */ /* 0x004fc80000201400 */
[----:B------:R-:W-:-:S04]  /*14b0*/  F2FP.F16.F32.PACK_AB R0, RZ, R0 ;  /* 0x00000000ff00723e */ /* 0x000fc800000000ff */
[----:B------:R-:W-:Y:S01]  /*14c0*/  PRMT R18, R0, 0x7610, R18 ;  /* 0x0000761000127816 */ /* 0x000fe20000000012 */
[----:B------:R-:W-:Y:S06]  /*14d0*/  BRA `(.L_x_3008) ;  /* 0x0000000c00987947 */ /* 0x000fec0003800000 */
.L_x_3009:
[----:B------:R-:W2:Y:S02]  /*14e0*/  LDG.E.U16 R4, desc[UR36][R4.64] ;  /* 0x0000002404047981 */ /* 0x000ea4000c1e1500 */
[----:B--2---:R-:W0:Y:S02]  /*14f0*/  I2F.S16 R0, R4 ;  /* 0x0000000400007306 */ /* 0x004e240000101400 */
[----:B0-----:R-:W-:-:S04]  /*1500*/  F2FP.F16.F32.PACK_AB R0, RZ, R0 ;  /* 0x00000000ff00723e */ /* 0x001fc800000000ff */
[----:B------:R-:W-:Y:S01]  /*1510*/  PRMT R18, R0, 0x7610, R18 ;  /* 0x0000761000127816 */ /* 0x000fe20000000012 */
[----:B------:R-:W-:Y:S06]  /*1520*/  BRA `(.L_x_3008) ;  /* 0x0000000c00847947 */ /* 0x000fec0003800000 */
.L_x_3004:
        /* <DEDUP_REMOVED lines=9> */
.L_x_3012:
[----:B------:R0:W5:Y:S01]  /*15c0*/  LDG.E.U16 R18, desc[UR36][R4.64] ;  /* 0x0000002404127981 */ /* 0x000162000c1e1500 */
[----:B------:R-:W-:Y:S05]  /*15d0*/  BRA `(.L_x_3008) ;  /* 0x0000000c00587947 */ /* 0x000fea0003800000 */
.L_x_3011:
        /* <DEDUP_REMOVED lines=9> */
.L_x_3014:
[----:B------:R1:W5:Y:S01]  /*1670*/  LDG.E.U16 R18, desc[UR36][R4.64] ;  /* 0x0000002404127981 */ /* 0x000362000c1e1500 */
[----:B------:R-:W-:Y:S05]  /*1680*/  BRA `(.L_x_3008) ;  /* 0x0000000c002c7947 */ /* 0x000fea0003800000 */
.L_x_3013:
        /* <DEDUP_REMOVED lines=13> */
.L_x_3003:
        /* <DEDUP_REMOVED lines=14> */
.L_x_3017:
        /* <DEDUP_REMOVED lines=13> */
.L_x_3016:
        /* <DEDUP_REMOVED lines=27> */
.L_x_3019:
        /* <DEDUP_REMOVED lines=12> */
[----:B------:R-:W-:-:S04]  /*1b80*/  F2FP.F16.F32.PACK_AB R0, RZ, R0 ;  /* 0x00000000ff00723e */ /* 0x000fc800000000ff */
[----:B------:R-:W-:Y:S01]  /*1b90*/  PRMT R18, R0, 0x7610, R18 ;  /* 0x0000761000127816 */ /* 0x000fe20000000012 */
[----:B------:R-:W-:Y:S06]  /*1ba0*/  BRA `(.L_x_3008) ;  /* 0x0000000400e47947 */ /* 0x000fec0003800000 */
.L_x_3018:
[----:B------:R-:W2:Y:S02]  /*1bb0*/  LDG.E.U16 R0, desc[UR36][R4.64] ;  /* 0x0000002404007981 */ /* 0x000ea4000c1e1500 */
[----:B--2---:R-:W-:-:S05]  /*1bc0*/  IMAD.U32 R0, R0, 0x10000, RZ ;  /* 0x0001000000007824 */ /* 0x004fca00078e00ff */
[----:B------:R-:W-:-:S04]  /*1bd0*/  F2FP.F16.F32.PACK_AB R0, RZ, R0 ;  /* 0x00000000ff00723e */ /* 0x000fc800000000ff */
[----:B------:R-:W-:Y:S01]  /*1be0*/  PRMT R18, R0, 0x7610, R18 ;  /* 0x0000761000127816 */ /* 0x000fe20000000012 */
[----:B------:R-:W-:Y:S06]  /*1bf0*/  BRA `(.L_x_3008) ;  /* 0x0000000400d07947 */ /* 0x000fec0003800000 */
.L_x_3015:
        /* <DEDUP_REMOVED lines=13> */
.L_x_3022:
        /* <DEDUP_REMOVED lines=21> */
.L_x_3026:
[----:B------:R-:W-:Y:S05]  /*1e20*/  BSYNC.RECONVERGENT B1 ;  /* 0x0000000000017941 */ /* 0x000fea0003800200 */
.L_x_3025:
[----:B------:R-:W-:Y:S01]  /*1e30*/  IMAD.SHL.U32 R0, R0, 0x100000, RZ ;  /* 0x0010000000007824 */ /* 0x000fe200078e00ff */
[----:B------:R-:W-:-:S04]  /*1e40*/  LEA R3, R3, 0x3b800000, 0x17 ;  /* 0x3b80000003037811 */ /* 0x000fc800078eb8ff */
[----:B------:R-:W-:-:S07]  /*1e50*/  LOP3.LUT R0, R3, R0, R7, 0xfe, !PT ;  /* 0x0000000003007212 */ /* 0x000fce00078efe07 */
.L_x_3024:
[----:B------:R-:W-:Y:S05]  /*1e60*/  BSYNC.RECONVERGENT B0 ;  /* 0x0000000000007941 */ /* 0x000fea0003800200 */
.L_x_3023:
[----:B------:R-:W-:-:S04]  /*1e70*/  F2FP.F16.F32.PACK_AB R0, RZ, R0 ;  /* 0x00000000ff00723e */ /* 0x000fc800000000ff */
[----:B------:R-:W-:Y:S01]  /*1e80*/  PRMT R18, R0, 0x7610, R18 ;  /* 0x0000761000127816 */ /* 0x000fe20000000012 */
[----:B------:R-:W-:Y:S06]  /*1e90*/  BRA `(.L_x_3008) ;  /* 0x0000000400287947 */ /* 0x000fec0003800000 */
.L_x_3021:
        /* <DEDUP_REMOVED lines=21> */
.L_x_3030:
[----:B------:R-:W-:Y:S05]  /*1ff0*/  BSYNC.RECONVERGENT B1 ;  /* 0x0000000000017941 */ /* 0x000fea0003800200 */
.L_x_3029:
[----:B------:R-:W-:Y:S01]  /*2000*/  IMAD.SHL.U32 R0, R0, 0x200000, RZ ;  /* 0x0020000000007824 */ /* 0x000fe200078e00ff */
[----:B------:R-:W-:-:S04]  /*2010*/  LEA R3, R3, 0x37800000, 0x17 ;  /* 0x3780000003037811 */ /* 0x000fc800078eb8ff */
[----:B------:R-:W-:-:S07]  /*2020*/  LOP3.LUT R0, R3, R0, R7, 0xfe, !PT ;  /* 0x0000000003007212 */ /* 0x000fce00078efe07 */
.L_x_3028:
[----:B------:R-:W-:Y:S05]  /*2030*/  BSYNC.RECONVERGENT B0 ;  /* 0x0000000000007941 */ /* 0x000fea0003800200 */
.L_x_3027:
[----:B------:R-:W-:-:S04]  /*2040*/  F2FP.F16.F32.PACK_AB R0, RZ, R0 ;  /* 0x00000000ff00723e */ /* 0x000fc800000000ff */
[----:B------:R-:W-:Y:S01]  /*2050*/  PRMT R18, R0, 0x7610, R18 ;  /* 0x0000761000127816 */ /* 0x000fe20000000012 */
[----:B------:R-:W-:Y:S06]  /*2060*/  BRA `(.L_x_3008) ;  /* 0x0000000000b47947 */ /* 0x000fec0003800000 */
.L_x_3020:
        /* <DEDUP_REMOVED lines=14> */
.L_x_3034:
[----:B------:R-:W-:Y:S05]  /*2150*/  BSYNC.RECONVERGENT B0 ;  /* 0x0000000000007941 */ /* 0x000fea0003800200 */
.L_x_3033:
[----:B------:R-:W-:-:S04]  /*2160*/  F2FP.F16.F32.PACK_AB R0, RZ, R0 ;  /* 0x00000000ff00723e */ /* 0x000fc800000000ff */
[----:B------:R-:W-:Y:S01]  /*2170*/  PRMT R18, R0, 0x7610, R18 ;  /* 0x0000761000127816 */ /* 0x000fe20000000012 */
[----:B------:R-:W-:Y:S06]  /*2180*/  BRA `(.L_x_3008) ;  /* 0x00000000006c7947 */ /* 0x000fec0003800000 */
.L_x_3007:
        /* <DEDUP_REMOVED lines=16> */
.L_x_3035:
[----:B------:R-:W-:Y:S01]  /*2290*/  PRMT R18, RZ, 0x7610, R18 ;  /* 0x00007610ff127816 */ /* 0x000fe20000000012 */
[----:B------:R-:W-:Y:S06]  /*22a0*/  BRA `(.L_x_3008) ;  /* 0x0000000000247947 */ /* 0x000fec0003800000 */
.L_x_3032:
[----:B------:R-:W2:Y:S02]  /*22b0*/  LDG.E.64 R4, desc[UR36][R4.64] ;  /* 0x0000002404047981 */ /* 0x000ea4000c1e1b00 */
[----:B--2---:R-:W0:Y:S02]  /*22c0*/  I2F.U64 R0, R4 ;  /* 0x0000000400007312 */ /* 0x004e240000301000 */
[----:B0-----:R-:W-:-:S04]  /*22d0*/  F2FP.F16.F32.PACK_AB R0, RZ, R0 ;  /* 0x00000000ff00723e */ /* 0x001fc800000000ff */
[----:B------:R-:W-:Y:S01]  /*22e0*/  PRMT R18, R0, 0x7610, R18 ;  /* 0x0000761000127816 */ /* 0x000fe20000000012 */
[----:B------:R-:W-:Y:S06]  /*22f0*/  BRA `(.L_x_3008) ;  /* 0x0000000000107947 */ /* 0x000fec0003800000 */
.L_x_3031:
[----:B------:R-:W2:Y:S02]  /*2300*/  LDG.E R4, desc[UR36][R4.64] ;  /* 0x0000002404047981 */ /* 0x000ea4000c1e1900 */
[----:B--2---:R-:W-:-:S04]  /*2310*/  I2FP.F32.U32 R0, R4 ;  /* 0x0000000400007245 */ /* 0x004fc80000201000 */
[----:B------:R-:W-:-:S04]  /*2320*/  F2FP.F16.F32.PACK_AB R0, RZ, R0 ;  /* 0x00000000ff00723e */ /* 0x000fc800000000ff */
[----:B------:R-:W-:-:S07]  /*2330*/  PRMT R18, R0, 0x7610, R18 ;  /* 0x0000761000127816 */ /* 0x000fce0000000012 */
.L_x_3008:
[----:B------:R-:W-:-:S07]  /*2340*/  VIADD R23, R23, 0x80 ;  /* 0x0000008017177836 */ /* 0x000fce0000000000 */
.L_x_3002:
[----:B------:R-:W-:Y:S05]  /*2350*/  BSYNC.RECONVERGENT B6 ;  /* 0x0000000000067941 */ /* 0x000fea0003800200 */
.L_x_3001:
        /* <DEDUP_REMOVED lines=26> */
.L_x_3041:
[----:B------:R-:W2:Y:S02]  /*2500*/  LDG.E.U8 R4, desc[UR36][R4.64] ;  /* 0x0000002404047981 */ /* 0x000ea4000c1e1100 */
[----:B--2---:R-:W-:-:S04]  /*2510*/  I2FP.F32.U32 R0, R4 ;  /* 0x0000000400007245 */ /* 0x004fc80000201000 */
[----:B------:R-:W-:-:S04]  /*2520*/  F2FP.F16.F32.PACK_AB R0, RZ, R0 ;  /* 0x00000000ff00723e */ /* 0x000fc800000000ff */
[----:B------:R-:W-:Y:S01]  /*2530*/  PRMT R22, R0, 0x7610, R22 ;  /* 0x0000761000167816 */ /* 0x000fe20000000016 */
[----:B------:R-:W-:Y:S06]  /*2540*/  BRA `(.L_x_3043) ;  /* 0x0000000c00d87947 */ /* 0x000fec0003800000 */
.L_x_3040:
        /* <DEDUP_REMOVED lines=11> */
.L_x_3045:
[----:B------:R-:W2:Y:S02]  /*2600*/  LDG.E R4, desc[UR36][R4.64] ;  /* 0x0000002404047981 */ /* 0x000ea4000c1e1900 */
[----:B--2---:R-:W-:-:S04]  /*2610*/  I2FP.F32.S32 R0, R4 ;  /* 0x0000000400007245 */ /* 0x004fc80000201400 */
[----:B------:R-:W-:-:S04]  /*2620*/  F2FP.F16.F32.PACK_AB R0, RZ, R0 ;  /* 0x00000000ff00723e */ /* 0x000fc800000000ff */
[----:B------:R-:W-:Y:S01]  /*2630*/  PRMT R22, R0, 0x7610, R22 ;  /* 0x0000761000167816 */ /* 0x000fe20000000016 */
[----:B------:R-:W-:Y:S06]  /*2640*/  BRA `(.L_x_3043) ;  /* 0x0000000c00987947 */ /* 0x000fec0003800000 */
.L_x_3044:
[----:B------:R-:W2:Y:S02]  /*2650*/  LDG.E.U16 R4, desc[UR36][R4.64] ;  /* 0x0000002404047981 */ /* 0x000ea4000c1e1500 */
[----:B--2---:R-:W0:Y:S02]  /*2660*/  I2F.S16 R0, R4 ;  /* 0x0000000400007306 */ /* 0x004e240000101400 */
[----:B0-----:R-:W-:-:S04]  /*2670*/  F2FP.F16.F32.PACK_AB R0, RZ, R0 ;  /* 0x00000000ff00723e */ /* 0x001fc800000000ff */
[----:B------:R-:W-:Y:S01]  /*2680*/  PRMT R22, R0, 0x7610, R22 ;  /* 0x0000761000167816 */ /* 0x000fe20000000016 */
[----:B------:R-:W-:Y:S06]  /*2690*/  BRA `(.L_x_3043) ;  /* 0x0000000c00847947 */ /* 0x000fec0003800000 */
.L_x_3039:
        /* <DEDUP_REMOVED lines=9> */
.L_x_3047:
[----:B------:R0:W5:Y:S01]  /*2730*/  LDG.E.U16 R22, desc[UR36][R4.64] ;  /* 0x0000002404167981 */ /* 0x000162000c1e1500 */
[----:B------:R-:W-:Y:S05]  /*2740*/  BRA `(.L_x_3043) ;  /* 0x0000000c00587947 */ /* 0x000fea0003800000 */
.L_x_3046:
        /* <DEDUP_REMOVED lines=9> */
.L_x_3049:
[----:B------:R1:W5:Y:S01]  /*27e0*/  LDG.E.U16 R22, desc[UR36][R4.64] ;  /* 0x0000002404167981 */ /* 0x000362000c1e1500 */
[----:B------:R-:W-:Y:S05]  /*27f0*/  BRA `(.L_x_3043) ;  /* 0x0000000c002c7947 */ /* 0x000fea0003800000 */
.L_x_3048:
        /* <DEDUP_REMOVED lines=13> */
.L_x_3038:
        /* <DEDUP_REMOVED lines=14> */
.L_x_3052:
        /* <DEDUP_REMOVED lines=13> */
.L_x_3051:
        /* <DEDUP_REMOVED lines=27> */
.L_x_3054:
        /* <DEDUP_REMOVED lines=15> */
.L_x_3053:
[----:B------:R-:W2:Y:S02]  /*2d20*/  LDG.E.U16 R0, desc[UR36][R4.64] ;  /* 0x0000002404007981 */ /* 0x000ea4000c1e1500 */
[----:B--2---:R-:W-:-:S05]  /*2d30*/  IMAD.U32 R0, R0, 0x10000, RZ ;  /* 0x0001000000007824 */ /* 0x004fca00078e00ff */
[----:B------:R-:W-:-:S04]  /*2d40*/  F2FP.F16.F32.PACK_AB R0, RZ, R0 ;  /* 0x00000000ff00723e */ /* 0x000fc800000000ff */
[----:B------:R-:W-:Y:S01]  /*2d50*/  PRMT R22, R0, 0x7610, R22 ;  /* 0x0000761000167816 */ /* 0x000fe20000000016 */
[----:B------:R-:W-:Y:S06]  /*2d60*/  BRA `(.L_x_3043) ;  /* 0x0000000400d07947 */ /* 0x000fec0003800000 */
.L_x_3050:
        /* <DEDUP_REMOVED lines=13> */
.L_x_3057:
        /* <DEDUP_REMOVED lines=21> */
.L_x_3061:
[----:B------:R-:W-:Y:S05]  /*2f90*/  BSYNC.RECONVERGENT B1 ;  /* 0x0000000000017941 */ /* 0x000fea0003800200 */
.L_x_3060:
[----:B------:R-:W-:Y:S01]  /*2fa0*/  IMAD.SHL.U32 R0, R0, 0x100000, RZ ;  /* 0x0010000000007824 */ /* 0x000fe200078e00ff */
[----:B------:R-:W-:-:S04]  /*2fb0*/  LEA R3, R3, 0x3b800000, 0x17 ;  /* 0x3b80000003037811 */ /* 0x000fc800078eb8ff */
[----:B------:R-:W-:-:S07]  /*2fc0*/  LOP3.LUT R0, R3, R0, R7, 0xfe, !PT ;  /* 0x0000000003007212 */ /* 0x000fce00078efe07 */
.L_x_3059:
[----:B------:R-:W-:Y:S05]  /*2fd0*/  BSYNC.RECONVERGENT B0 ;  /* 0x0000000000007941 */ /* 0x000fea0003800200 */
.L_x_3058:
[----:B------:R-:W-:-:S04]  /*2fe0*/  F2FP.F16.F32.PACK_AB R0, RZ, R0 ;  /* 0x00000000ff00723e */ /* 0x000fc800000000ff */
[----:B------:R-:W-:Y:S01]  /*2ff0*/  PRMT R22, R0, 0x7610, R22 ;  /* 0x0000761000167816 */ /* 0x000fe20000000016 */
[----:B------:R-:W-:Y:S06]  /*3000*/  BRA `(.L_x_3043) ;  /* 0x0000000400287947 */ /* 0x000fec0003800000 */
.L_x_3056:
        /* <DEDUP_REMOVED lines=21> */
.L_x_3065:
[----:B------:R-:W-:Y:S05]  /*3160*/  BSYNC.RECONVERGENT B1 ;  /* 0x0000000000017941 */ /* 0x000fea0003800200 */
.L_x_3064:
[----:B------:R-:W-:Y:S01]  /*3170*/  IMAD.SHL.U32 R0, R0, 0x200000, RZ ;  /* 0x0020000000007824 */ /* 0x000fe200078e00ff */
[----:B------:R-:W-:-:S04]  /*3180*/  LEA R3, R3, 0x37800000, 0x17 ;  /* 0x3780000003037811 */ /* 0x000fc800078eb8ff */
[----:B------:R-:W-:-:S07]  /*3190*/  LOP3.LUT R0, R3, R0, R7, 0xfe, !PT ;  /* 0x0000000003007212 */ /* 0x000fce00078efe07 */
.L_x_3063:
[----:B------:R-:W-:Y:S05]  /*31a0*/  BSYNC.RECONVERGENT B0 ;  /* 0x0000000000007941 */ /* 0x000fea0003800200 */
.L_x_3062:
[----:B------:R-:W-:-:S04]  /*31b0*/  F2FP.F16.F32.PACK_AB R0, RZ, R0 ;  /* 0x00000000ff00723e */ /* 0x000fc800000000ff */
[----:B------:R-:W-:Y:S01]  /*31c0*/  PRMT R22, R0, 0x7610, R22 ;  /* 0x0000761000167816 */ /* 0x000fe20000000016 */
[----:B------:R-:W-:Y:S06]  /*31d0*/  BRA `(.L_x_3043) ;  /* 0x0000000000b47947 */ /* 0x000fec0003800000 */
.L_x_3055:
        /* <DEDUP_REMOVED lines=14> */
.L_x_3069:
[----:B------:R-:W-:Y:S05]  /*32c0*/  BSYNC.RECONVERGENT B0 ;  /* 0x0000000000007941 */ /* 0x000fea0003800200 */
.L_x_3068:
[----:B------:R-:W-:-:S04]  /*32d0*/  F2FP.F16.F32.PACK_AB R0, RZ, R0 ;  /* 0x00000000ff00723e */ /* 0x000fc800000000ff */
[----:B------:R-:W-:Y:S01]  /*32e0*/  PRMT R22, R0, 0x7610, R22 ;  /* 0x0000761000167816 */ /* 0x000fe20000000016 */
[----:B------:R-:W-:Y:S06]  /*32f0*/  BRA `(.L_x_3043) ;  /* 0x00000000006c7947 */ /* 0x000fec0003800000 */
.L_x_3042:
        /* <DEDUP_REMOVED lines=16> */
.L_x_3070:
[----:B------:R-:W-:Y:S01]  /*3400*/  PRMT R22, RZ, 0x7610, R22 ;  /* 0x00007610ff167816 */ /* 0x000fe20000000016 */
[----:B------:R-:W-:Y:S06]  /*3410*/  BRA `(.L_x_3043) ;  /* 0x0000000000247947 */ /* 0x000fec0003800000 */
.L_x_3067:
[----:B------:R-:W2:Y:S02]  /*3420*/  LDG.E.64 R4, desc[UR36][R4.64] ;  /* 0x0000002404047981 */ /* 0x000ea4000c1e1b00 */
[----:B--2---:R-:W0:Y:S02]  /*3430*/  I2F.U64 R0, R4 ;  /* 0x0000000400007312 */ /* 0x004e240000301000 */
[----:B0-----:R-:W-:-:S04]  /*3440*/  F2FP.F16.F32.PACK_AB R0, RZ, R0 ;  /* 0x00000000ff00723e */ /* 0x001fc800000000ff */
[----:B------:R-:W-:Y:S01]  /*3450*/  PRMT R22, R0, 0x7610, R22 ;  /* 0x0000761000167816 */ /* 0x000fe20000000016 */
[----:B------:R-:W-:Y:S06]  /*3460*/  BRA `(.L_x_3043) ;  /* 0x0000000000107947 */ /* 0x000fec0003800000 */
.L_x_3066:
[----:B------:R-:W2:Y:S02]  /*3470*/  LDG.E R4, desc[UR36][R4.64] ;  /* 0x0000002404047981 */ /* 0x000ea4000c1e1900 */
[----:B--2---:R-:W-:-:S04]  /*3480*/  I2FP.F32.U32 R0, R4 ;  /* 0x0000000400007245 */ /* 0x004fc80000201000 */
[----:B------:R-:W-:-:S04]  /*3490*/  F2FP.F16.F32.PACK_AB R0, RZ, R0 ;  /* 0x00000000ff00723e */ /* 0x000fc800000000ff */
[----:B------:R-:W-:-:S07]  /*34a0*/  PRMT R22, R0, 0x7610, R22 ;  /* 0x0000761000167816 */ /* 0x000fce0000000016 */
.L_x_3043:
[----:B------:R-:W-:-:S07]  /*34b0*/  VIADD R23, R23, 0x80 ;  /* 0x0000008017177836 */ /* 0x000fce0000000000 */
.L_x_3037:
[----:B------:R-:W-:Y:S05]  /*34c0*/  BSYNC.RECONVERGENT B6 ;  /* 0x0000000000067941 */ /* 0x000fea0003800200 */
.L_x_3036:
        /* <DEDUP_REMOVED lines=25> */
.L_x_3076:
[----:B------:R-:W2:Y:S02]  /*3660*/  LDG.E.U8 R4, desc[UR36][R4.64] ;  /* 0x0000002404047981 */ /* 0x000ea4000c1e1100 */
[----:B--2---:R-:W-:-:S04]  /*3670*/  I2FP.F32.U32 R0, R4 ;  /* 0x0000000400007245 */ /* 0x004fc80000201000 */
[----:B------:R-:W-:Y:S01]  /*3680*/  F2FP.F16.F32.PACK_AB R0, RZ, R0 ;  /* 0x00000000ff00723e */ /* 0x000fe200000000ff */
[----:B------:R-:W-:Y:S06]  /*3690*/  BRA `(.L_x_3072) ;  /* 0x0000000c00a07947 */ /* 0x000fec0003800000 */
.L_x_3075:
        /* <DEDUP_REMOVED lines=10> */
.L_x_3079:
[----:B------:R-:W2:Y:S02]  /*3740*/  LDG.E R4, desc[UR36][R4.64] ;  /* 0x0000002404047981 */ /* 0x000ea4000c1e1900 */
[----:B--2---:R-:W-:-:S04]  /*3750*/  I2FP.F32.S32 R0, R4 ;  /* 0x0000000400007245 */ /* 0x004fc80000201400 */
[----:B------:R-:W-:Y:S01]  /*3760*/  F2FP.F16.F32.PACK_AB R0, RZ, R0 ;  /* 0x00000000ff00723e */ /* 0x000fe200000000ff */
[----:B------:R-:W-:Y:S06]  /*3770*/  BRA `(.L_x_3072) ;  /* 0x0000000c00687947 */ /* 0x000fec0003800000 */
.L_x_3078:
[----:B------:R-:W2:Y:S02]  /*3780*/  LDG.E.U16 R4, desc[UR36][R4.64] ;  /* 0x0000002404047981 */ /* 0x000ea4000c1e1500 */
[----:B--2---:R-:W0:Y:S02]  /*3790*/  I2F.S16 R0, R4 ;  /* 0x0000000400007306 */ /* 0x004e240000101400 */
[----:B0-----:R-:W-:Y:S01]  /*37a0*/  F2FP.F16.F32.PACK_AB R0, RZ, R0 ;  /* 0x00000000ff00723e */ /* 0x001fe200000000ff */
[----:B------:R-:W-:Y:S06]  /*37b0*/  BRA `(.L_x_3072) ;  /* 0x0000000c00587947 */ /* 0x000fec0003800000 */
.L_x_3074:
        /* <DEDUP_REMOVED lines=9> */
.L_x_3081:
[----:B------:R2:W5:Y:S01]  /*3850*/  LDG.E.U16 R0, desc[UR36][R4.64] ;  /* 0x0000002404007981 */ /* 0x000562000c1e1500 */
[----:B------:R-:W-:Y:S05]  /*3860*/  BRA `(.L_x_3072) ;  /* 0x0000000c002c7947 */ /* 0x000fea0003800000 */
.L_x_3080:
        /* <DEDUP_REMOVED lines=9> */
.L_x_3083:
[----:B------:R3:W5:Y:S01]  /*3900*/  LDG.E.U16 R0, desc[UR36][R4.64] ;  /* 0x0000002404007981 */ /* 0x000762000c1e1500 */
[----:B------:R-:W-:Y:S05]  /*3910*/  BRA `(.L_x_3072) ;  /* 0x0000000c00007947 */ /* 0x000fea0003800000 */
.L_x_3082:
        /* <DEDUP_REMOVED lines=12> */
.L_x_3073:
        /* <DEDUP_REMOVED lines=13> */
.L_x_3086:
        /* <DEDUP_REMOVED lines=12> */
.L_x_3085:
        /* <DEDUP_REMOVED lines=27> */
.L_x_3088:
        /* <DEDUP_REMOVED lines=12> */
[----:B------:R-:W-:Y:S01]  /*3de0*/  F2FP.F16.F32.PACK_AB R0, RZ, R0 ;  /* 0x00000000ff00723e */ /* 0x000fe200000000ff */
[----:B------:R-:W-:Y:S06]  /*3df0*/  BRA `(.L_x_3072) ;  /* 0x0000000400c87947 */ /* 0x000fec0003800000 */
.L_x_3087:
[----:B------:R-:W2:Y:S02]  /*3e00*/  LDG.E.U16 R0, desc[UR36][R4.64] ;  /* 0x0000002404007981 */ /* 0x000ea4000c1e1500 */
[----:B--2---:R-:W-:-:S05]  /*3e10*/  IMAD.U32 R0, R0, 0x10000, RZ ;  /* 0x0001000000007824 */ /* 0x004fca00078e00ff */
[----:B------:R-:W-:Y:S01]  /*3e20*/  F2FP.F16.F32.PACK_AB R0, RZ, R0 ;  /* 0x00000000ff00723e */ /* 0x000fe200000000ff */
[----:B------:R-:W-:Y:S06]  /*3e30*/  BRA `(.L_x_3072) ;  /* 0x0000000400b87947 */ /* 0x000fec0003800000 */
.L_x_3084:
        /* <DEDUP_REMOVED lines=12> */
.L_x_3091:
        /* <DEDUP_REMOVED lines=21> */
.L_x_3095:
[----:B------:R-:W-:Y:S05]  /*4050*/  BSYNC.RECONVERGENT B1 ;  /* 0x0000000000017941 */ /* 0x000fea0003800200 */
.L_x_3094:
[----:B------:R-:W-:Y:S01]  /*4060*/  IMAD.SHL.U32 R0, R0, 0x100000, RZ ;  /* 0x0010000000007824 */ /* 0x000fe200078e00ff */
[----:B------:R-:W-:-:S04]  /*4070*/  LEA R3, R3, 0x3b800000, 0x17 ;  /* 0x3b80000003037811 */ /* 0x000fc800078eb8ff */
[----:B------:R-:W-:-:S07]  /*4080*/  LOP3.LUT R0, R3, R0, R7, 0xfe, !PT ;  /* 0x0000000003007212 */ /* 0x000fce00078efe07 */
.L_x_3093:
[----:B------:R-:W-:Y:S05]  /*4090*/  BSYNC.RECONVERGENT B0 ;  /* 0x0000000000007941 */ /* 0x000fea0003800200 */
.L_x_3092:
[----:B------:R-:W-:Y:S01]  /*40a0*/  F2FP.F16.F32.PACK_AB R0, RZ, R0 ;  /* 0x00000000ff00723e */ /* 0x000fe200000000ff */
[----:B------:R-:W-:Y:S06]  /*40b0*/  BRA `(.L_x_3072) ;  /* 0x0000000400187947 */ /* 0x000fec0003800000 */
.L_x_3090:
        /* <DEDUP_REMOVED lines=21> */
.L_x_3099:
[----:B------:R-:W-:Y:S05]  /*4210*/  BSYNC.RECONVERGENT B1 ;  /* 0x0000000000017941 */ /* 0x000fea0003800200 */
.L_x_3098:
[----:B------:R-:W-:Y:S01]  /*4220*/  IMAD.SHL.U32 R0, R0, 0x200000, RZ ;  /* 0x0020000000007824 */ /* 0x000fe200078e00ff */
[----:B------:R-:W-:-:S04]  /*4230*/  LEA R3, R3, 0x37800000, 0x17 ;  /* 0x3780000003037811 */ /* 0x000fc800078eb8ff */
[----:B------:R-:W-:-:S07]  /*4240*/  LOP3.LUT R0, R3, R0, R7, 0xfe, !PT ;  /* 0x0000000003007212 */ /* 0x000fce00078efe07 */
.L_x_3097:
[----:B------:R-:W-:Y:S05]  /*4250*/  BSYNC.RECONVERGENT B0 ;  /* 0x0000000000007941 */ /* 0x000fea0003800200 */
.L_x_3096:
[----:B------:R-:W-:Y:S01]  /*4260*/  F2FP.F16.F32.PACK_AB R0, RZ, R0 ;  /* 0x00000000ff00723e */ /* 0x000fe200000000ff */
[----:B------:R-:W-:Y:S06]  /*4270*/  BRA `(.L_x_3072) ;  /* 0x0000000000a87947 */ /* 0x000fec0003800000 */
.L_x_3089:
        /* <DEDUP_REMOVED lines=14> */
.L_x_3103:
[----:B------:R-:W-:Y:S05]  /*4360*/  BSYNC.RECONVERGENT B0 ;  /* 0x0000000000007941 */ /* 0x000fea0003800200 */
.L_x_3102:
[----:B------:R-:W-:Y:S01]  /*4370*/  F2FP.F16.F32.PACK_AB R0, RZ, R0 ;  /* 0x00000000ff00723e */ /* 0x000fe200000000ff */
[----:B------:R-:W-:Y:S06]  /*4380*/  BRA `(.L_x_3072) ;  /* 0x0000000000647947 */ /* 0x000fec0003800000 */
.L_x_3077:
        /* <DEDUP_REMOVED lines=16> */
.L_x_3104:
[----:B------:R-:W-:Y:S01]  /*4490*/  PRMT R0, RZ, 0x7610, R0 ;  /* 0x00007610ff007816 */ /* 0x000fe20000000000 */
[----:B------:R-:W-:Y:S06]  /*44a0*/  BRA `(.L_x_3072) ;  /* 0x00000000001c7947 */ /* 0x000fec0003800000 */
.L_x_3101:
[----:B------:R-:W2:Y:S02]  /*44b0*/  LDG.E.64 R4, desc[UR36][R4.64] ;  /* 0x0000002404047981 */ /* 0x000ea4000c1e1b00 */
[----:B--2---:R-:W0:Y:S02]  /*44c0*/  I2F.U64 R0, R4 ;  /* 0x0000000400007312 */ /* 0x004e240000301000 */
[----:B0-----:R-:W-:Y:S01]  /*44d0*/  F2FP.F16.F32.PACK_AB R0, RZ, R0 ;  /* 0x00000000ff00723e */ /* 0x001fe200000000ff */
[----:B------:R-:W-:Y:S06]  /*44e0*/  BRA `(.L_x_3072) ;  /* 0x00000000000c7947 */ /* 0x000fec0003800000 */
.L_x_3100:
[----:B------:R-:W2:Y:S02]  /*44f0*/  LDG.E R4, desc[UR36][R4.64] ;  /* 0x0000002404047981 */ /* 0x000ea4000c1e1900 */
[----:B--2---:R-:W-:-:S04]  /*4500*/  I2FP.F32.U32 R0, R4 ;  /* 0x0000000400007245 */ /* 0x004fc80000201000 */
[----:B------:R-:W-:-:S07]  /*4510*/  F2FP.F16.F32.PACK_AB R0, RZ, R0 ;  /* 0x00000000ff00723e */ /* 0x000fce00000000ff */
.L_x_3072:
[----:B------:R-:W-:Y:S05]  /*4520*/  BSYNC.RECONVERGENT B6 ;  /* 0x0000000000067941 */ /* 0x000fea0003800200 */
.L_x_3071:
[C---:B------:R-:W-:Y:S01]  /*4530*/  ISETP.GE.AND P1, PT, R19.reuse, R16, PT ;  /* 0x000000101300720c */ /* 0x040fe20003f26270 */
[----:B------:R-:W-:Y:S01]  /*4540*/  VIADD R25, R19, 0x80 ;  /* 0x0000008013197836 */ /* 0x000fe20000000000 */
[----:B-----5:R-:W-:Y:S01]  /*4550*/  ISETP.NE.AND P6, PT, R17, RZ, PT ;  /* 0x000000ff1100720c */ /* 0x020fe20003fc5270 */
[----:B------:R-:W-:Y:S01]  /*4560*/  BSSY.RECONVERGENT B6, `(.L_x_3105) ;  /* 0x000012b000067945 */ /* 0x000fe20003800200 */
[----:B------:R-:W-:-:S09]  /*4570*/  P2R R7, PR, RZ, 0x2 ;  /* 0x00000002ff077803 */ /* 0x000fd20000000000 */
[----:B------:R-:W4:Y:S01]  /*4580*/  @!P1 LDC.U16 R3, c[0x0][0x386] ;  /* 0x0000e180ff039b82 */ /* 0x000f220000000400 */
[----:B------:R-:W-:-:S05]  /*4590*/  @!P1 HADD2.F32 R17, -RZ, R17.H0_H0 ;  /* 0x20000011ff119230 */ /* 0x000fca0000004100 */
[----:B------:R-:W-:Y:S01]  /*45a0*/  @!P1 FSETP.NEU.FTZ.AND P3, PT, R17, RZ, PT ;  /* 0x000000ff1100920b */ /* 0x000fe20003f7d000 */
[----:B----4-:R-:W-:-:S05]  /*45b0*/  @!P1 HADD2.F32 R3, -RZ, R3.H0_H0 ;  /* 0x20000003ff039230 */ /* 0x010fca0000004100 */
[----:B------:R-:W-:Y:S01]  /*45c0*/  @!P1 FSETP.NEU.FTZ.AND P2, PT, R3, RZ, PT ;  /* 0x000000ff0300920b */ /* 0x000fe20003f5d000 */
[----:B------:R-:W-:-:S03]  /*45d0*/  VIADD R3, R19, 0x100 ;  /* 0x0000010013037836 */ /* 0x000fc60000000000 */
[----:B------:R-:W-:Y:S02]  /*45e0*/  @!P1 PLOP3.LUT P0, PT, P2, P3, PT, 0x28, 0x82 ;  /* 0x000000000082981c */ /* 0x000fe40001706570 */
[----:B------:R-:W-:Y:S02]  /*45f0*/  ISETP.GE.AND P2, PT, R3, R16, PT ;  /* 0x000000100300720c */ /* 0x000fe40003f46270 */
[----:B------:R-:W-:Y:S02]  /*4600*/  ISETP.NE.AND P1, PT, R23, RZ, PT ;  /* 0x000000ff1700720c */ /* 0x000fe40003f25270 */
[----:B------:R-:W-:Y:S02]  /*4610*/  P2R R6, PR, RZ, 0x1 ;  /* 0x00000001ff067803 */ /* 0x000fe40000000000 */
[----:B------:R-:W-:-:S07]  /*4620*/  ISETP.NE.AND P0, PT, R27, RZ, PT ;  /* 0x000000ff1b00720c */ /* 0x000fce0003f05270 */
[----:B0123--:R-:W0:Y:S01]  /*4630*/  @!P2 LDC.U16 R4, c[0x0][0x386] ;  /* 0x0000e180ff04ab82 */ /* 0x00fe220000000400 */
[----:B------:R-:W-:-:S05]  /*4640*/  @!P2 HADD2.F32 R3, -RZ, R22.H0_H0 ;  /* 0x20000016ff03a230 */ /* 0x000fca0000004100 */
[----:B------:R-:W-:Y:S01]  /*4650*/  @!P2 FSETP.NEU.FTZ.AND P3, PT, R3, RZ, PT ;  /* 0x000000ff0300a20b */ /* 0x000fe20003f7d000 */
[----:B------:R-:W-:Y:S02]  /*4660*/  VIADD R3, R19, 0x180 ;  /* 0x0000018013037836 */ /* 0x000fe40000000000 */
[----:B0-----:R-:W-:-:S05]  /*4670*/  @!P2 HADD2.F32 R4, -RZ, R4.H0_H0 ;  /* 0x20000004ff04a230 */ /* 0x001fca0000004100 */
[----:B------:R-:W-:-:S04]  /*4680*/  @!P2 FSETP.NEU.FTZ.AND P4, PT, R4, RZ, PT ;  /* 0x000000ff0400a20b */ /* 0x000fc80003f9d000 */
[----:B------:R-:W-:Y:S02]  /*4690*/  @!P2 PLOP3.LUT P1, PT, P4, P3, PT, 0x28, 0x82 ;  /* 0x000000000082a81c */ /* 0x000fe40002726570 */
[----:B------:R-:W-:Y:S02]  /*46a0*/  ISETP.GE.AND P3, PT, R3, R16, PT ;  /* 0x000000100300720c */ /* 0x000fe40003f66270 */
[----:B------:R-:W-:Y:S02]  /*46b0*/  P2R R23, PR, RZ, 0x2 ;  /* 0x00000002ff177803 */ /* 0x000fe40000000000 */
[----:B------:R-:W-:Y:S02]  /*46c0*/  @!P2 SEL R24, RZ, 0x1, !P1 ;  /* 0x00000001ff18a807 */ /* 0x000fe40004800000 */
[----:B------:R-:W-:-:S07]  /*46d0*/  ISETP.NE.AND P1, PT, R7, RZ, PT ;  /* 0x000000ff0700720c */ /* 0x000fce0003f25270 */
[----:B------:R-:W0:Y:S01]  /*46e0*/  @!P3 LDC.U16 R3, c[0x0][0x386] ;  /* 0x0000e180ff03bb82 */ /* 0x000e220000000400 */
[----:B------:R-:W-:-:S05]  /*46f0*/  @!P3 HADD2.F32 R0, -RZ, R0.H0_H0 ;  /* 0x20000000ff00b230 */ /* 0x000fca0000004100 */
[----:B------:R-:W-:Y:S01]  /*4700*/  @!P3 FSETP.NEU.FTZ.AND P4, PT, R0, RZ, PT ;  /* 0x000000ff0000b20b */ /* 0x000fe20003f9d000 */
[----:B0-----:R-:W-:-:S05]  /*4710*/  @!P3 HADD2.F32 R3, -RZ, R3.H0_H0 ;  /* 0x20000003ff03b230 */ /* 0x001fca0000004100 */
[----:B------:R-:W-:-:S04]  /*4720*/  @!P3 FSETP.NEU.FTZ.AND P5, PT, R3, RZ, PT ;  /* 0x000000ff0300b20b */ /* 0x000fc80003fbd000 */
[----:B------:R-:W-:Y:S02]  /*4730*/  @!P3 PLOP3.LUT P6, PT, P5, P4, PT, 0x28, 0x82 ;  /* 0x000000000082b81c */ /* 0x000fe40002fc8570 */
[----:B------:R-:W-:Y:S02]  /*4740*/  ISETP.GE.AND P4, PT, R25, R16, PT ;  /* 0x000000101900720c */ /* 0x000fe40003f86270 */
[----:B------:R-:W-:-:S11]  /*4750*/  P2R R17, PR, RZ, 0x40 ;  /* 0x00000040ff117803 */ /* 0x000fd60000000000 */
[----:B------:R-:W0:Y:S01]  /*4760*/  @!P4 LDC.U16 R0, c[0x0][0x386] ;  /* 0x0000e180ff00cb82 */ /* 0x000e220000000400 */
[----:B------:R-:W-:-:S05]  /*4770*/  @!P4 HADD2.F32 R18, -RZ, R18.H0_H0 ;  /* 0x20000012ff12c230 */ /* 0x000fca0000004100 */
[----:B------:R-:W-:Y:S02]  /*4780*/  @!P4 FSETP.NEU.FTZ.AND P5, PT, R18, RZ, PT ;  /* 0x000000ff1200c20b */ /* 0x000fe40003fbd000 */
[----:B------:R-:W1:Y:S01]  /*4790*/  LDC.U8 R18, c[0x0][0x3a4] ;  /* 0x0000e900ff127b82 */ /* 0x000e620000000000 */
[----:B0-----:R-:W-:-:S05]  /*47a0*/  @!P4 HADD2.F32 R0, -RZ, R0.H0_H0 ;  /* 0x20000000ff00c230 */ /* 0x001fca0000004100 */
        /* <DEDUP_REMOVED lines=9> */
[----:B-1----:R-:W-:Y:S06]  /*4840*/  @P1 BRA `(.L_x_3106) ;  /* 0x0000000c00f01947 */ /* 0x002fec0003800000 */
[----:B------:R-:W0:Y:S01]  /*4850*/  LDCU UR4, c[0x0][0x3a8] ;  /* 0x00007500ff0477ac */ /* 0x000e220008000800 */
[----:B------:R-:W1:Y:S01]  /*4860*/  LDC.64 R8, c[0x0][0x388] ;  /* 0x0000e200ff087b82 */ /* 0x000e620000000a00 */
[----:B------:R-:W-:Y:S01]  /*4870*/  IMAD R0, R2, 0x200, R19 ;  /* 0x0000020002007824 */ /* 0x000fe200078e0213 */
[----:B------:R-:W-:-:S03]  /*4880*/  PRMT R4, R18, 0x9910, RZ ;  /* 0x0000991012047816 */ /* 0x000fc600000000ff */
[----:B0-----:R-:W-:Y:S02]  /*4890*/  IMAD R3, R0, UR4, RZ ;  /* 0x0000000400037c24 */ /* 0x001fe4000f8e02ff */
[----:B------:R-:W-:-:S05]  /*48a0*/  IMAD.MOV.U32 R0, RZ, RZ, R4 ;  /* 0x000000ffff007224 */ /* 0x000fca00078e0004 */
[----:B------:R-:W-:Y:S02]  /*48b0*/  ISETP.GT.AND P1, PT, R0, 0x9, PT ;  /* 0x000000090000780c */ /* 0x000fe40003f24270 */
[----:B-1----:R-:W-:-:S05]  /*48c0*/  IADD3 R8, P2, PT, R3, R8, RZ ;  /* 0x0000000803087210 */ /* 0x002fca0007f5e0ff */
        /* <DEDUP_REMOVED lines=13> */
.L_x_3110:
[----:B------:R0:W-:Y:S01]  /*49a0*/  STG.E.U8 desc[UR36][R8.64], R5 ;  /* 0x0000000508007986 */ /* 0x0001e2000c101124 */
[----:B------:R-:W-:Y:S01]  /*49b0*/  IMAD.MOV.U32 R19, RZ, RZ, R25 ;  /* 0x000000ffff137224 */ /* 0x000fe200078e0019 */
[----:B------:R-:W-:Y:S06]  /*49c0*/  BRA `(.L_x_3106) ;  /* 0x0000000c00907947 */ /* 0x000fec0003800000 */
.L_x_3109:
        /* <DEDUP_REMOVED lines=11> */
.L_x_3113:
[----:B------:R0:W-:Y:S01]  /*4a80*/  STG.E desc[UR36][R8.64], R5 ;  /* 0x0000000508007986 */ /* 0x0001e2000c101924 */
[----:B------:R-:W-:Y:S01]  /*4a90*/  IMAD.MOV.U32 R19, RZ, RZ, R25 ;  /* 0x000000ffff137224 */ /* 0x000fe200078e0019 */
[----:B------:R-:W-:Y:S06]  /*4aa0*/  BRA `(.L_x_3106) ;  /* 0x0000000c00587947 */ /* 0x000fec0003800000 */
.L_x_3112:
[----:B------:R0:W-:Y:S01]  /*4ab0*/  STG.E.U16 desc[UR36][R8.64], R5 ;  /* 0x0000000508007986 */ /* 0x0001e2000c101524 */
[----:B------:R-:W-:Y:S01]  /*4ac0*/  IMAD.MOV.U32 R19, RZ, RZ, R25 ;  /* 0x000000ffff137224 */ /* 0x000fe200078e0019 */
[----:B------:R-:W-:Y:S06]  /*4ad0*/  BRA `(.L_x_3106) ;  /* 0x0000000c004c7947 */ /* 0x000fec0003800000 */
.L_x_3108:
        /* <DEDUP_REMOVED lines=10> */
.L_x_3115:
[----:B------:R-:W0:Y:S01]  /*4b80*/  I2F.S16 R0, R5 ;  /* 0x0000000500007306 */ /* 0x000e220000101400 */
[----:B------:R-:W-:Y:S01]  /*4b90*/  IMAD.MOV.U32 R19, RZ, RZ, R25 ;  /* 0x000000ffff137224 */ /* 0x000fe200078e0019 */
[----:B0-----:R-:W-:-:S05]  /*4ba0*/  F2FP.F16.F32.PACK_AB R0, RZ, R0 ;  /* 0x00000000ff00723e */ /* 0x001fca00000000ff */
[----:B------:R0:W-:Y:S01]  /*4bb0*/  STG.E.U16 desc[UR36][R8.64], R0 ;  /* 0x0000000008007986 */ /* 0x0001e2000c101524 */
[----:B------:R-:W-:Y:S05]  /*4bc0*/  BRA `(.L_x_3106) ;  /* 0x0000000c00107947 */ /* 0x000fea0003800000 */
.L_x_3114:
        /* <DEDUP_REMOVED lines=11> */
.L_x_3117:
[----:B------:R-:W0:Y:S01]  /*4c80*/  I2F.S16 R5, R5 ;  /* 0x0000000500057306 */ /* 0x000e220000101400 */
[----:B------:R-:W-:Y:S01]  /*4c90*/  IMAD.MOV.U32 R19, RZ, RZ, R25 ;  /* 0x000000ffff137224 */ /* 0x000fe200078e0019 */
[----:B0-----:R-:W-:-:S04]  /*4ca0*/  F2FP.F16.F32.PACK_AB R3, RZ, R5 ;  /* 0x00000005ff03723e */ /* 0x001fc800000000ff */
[----:B------:R-:W-:-:S05]  /*4cb0*/  PRMT R3, R3, 0x5410, RZ ;  /* 0x0000541003037816 */ /* 0x000fca00000000ff */
[----:B------:R0:W-:Y:S01]  /*4cc0*/  STG.E desc[UR36][R8.64], R3 ;  /* 0x0000000308007986 */ /* 0x0001e2000c101924 */
[----:B------:R-:W-:Y:S05]  /*4cd0*/  BRA `(.L_x_3106) ;  /* 0x0000000800cc7947 */ /* 0x000fea0003800000 */
.L_x_3116:
[----:B------:R-:W0:Y:S01]  /*4ce0*/  I2F.F64.S16 R4, R5 ;  /* 0x0000000500047312 */ /* 0x000e220000101c00 */
[----:B------:R-:W-:Y:S01]  /*4cf0*/  IMAD.MOV.U32 R19, RZ, RZ, R25 ;  /* 0x000000ffff137224 */ /* 0x000fe200078e0019 */
[----:B0-----:R0:W-:Y:S01]  /*4d00*/  STG.E.64 desc[UR36][R8.64], R4 ;  /* 0x0000000408007986 */ /* 0x0011e2000c101b24 */
[----:B------:R-:W-:Y:S05]  /*4d10*/  BRA `(.L_x_3106) ;  /* 0x0000000800bc7947 */ /* 0x000fea0003800000 */
.L_x_3107:
        /* <DEDUP_REMOVED lines=12> */
.L_x_3120:
[----:B------:R-:W-:Y:S01]  /*4de0*/  CS2R R6, SRZ ;  /* 0x0000000000067805 */ /* 0x000fe2000001ff00 */
[----:B------:R-:W0:Y:S01]  /*4df0*/  I2F.F64.S16 R4, R5 ;  /* 0x0000000500047312 */ /* 0x000e220000101c00 */
[----:B------:R-:W-:-:S03]  /*4e00*/  IMAD.MOV.U32 R19, RZ, RZ, R25 ;  /* 0x000000ffff137224 */ /* 0x000fc600078e0019 */
[----:B0-----:R3:W-:Y:S01]  /*4e10*/  STG.E.128 desc[UR36][R8.64], R4 ;  /* 0x0000000408007986 */ /* 0x0017e2000c101d24 */
[----:B------:R-:W-:Y:S05]  /*4e20*/  BRA `(.L_x_3106) ;  /* 0x0000000800787947 */ /* 0x000fea0003800000 */
.L_x_3119:
        /* <DEDUP_REMOVED lines=19> */
.L_x_3124:
[----:B------:R-:W-:Y:S05]  /*4f60*/  BSYNC.RECONVERGENT B0 ;  /* 0x0000000000007941 */ /* 0x000fea0003800200 */
.L_x_3123:
[----:B------:R-:W-:Y:S01]  /*4f70*/  LOP3.LUT R7, R0, 0x80, R7, 0xf8, !PT ;  /* 0x0000008000077812 */ /* 0x000fe200078ef807 */
[----:B------:R-:W-:-:S04]  /*4f80*/  IMAD.MOV.U32 R19, RZ, RZ, R25 ;  /* 0x000000ffff137224 */ /* 0x000fc800078e0019 */
[----:B------:R2:W-:Y:S01]  /*4f90*/  STG.E.U8 desc[UR36][R8.64], R7 ;  /* 0x0000000708007986 */ /* 0x0005e2000c101124 */
[----:B------:R-:W-:Y:S05]  /*4fa0*/  BRA `(.L_x_3106) ;  /* 0x0000000800187947 */ /* 0x000fea0003800000 */
.L_x_3122:
        /* <DEDUP_REMOVED lines=15> */
.L_x_3126:
[----:B------:R-:W-:Y:S05]  /*50a0*/  BSYNC.RECONVERGENT B0 ;  /* 0x0000000000007941 */ /* 0x000fea0003800200 */
.L_x_3125:
[----:B------:R-:W-:Y:S01]  /*50b0*/  LOP3.LUT R7, R0, 0x80, R7, 0xf8, !PT ;  /* 0x0000008000077812 */ /* 0x000fe200078ef807 */
[----:B------:R-:W-:-:S04]  /*50c0*/  IMAD.MOV.U32 R19, RZ, RZ, R25 ;  /* 0x000000ffff137224 */ /* 0x000fc800078e0019 */
[----:B------:R1:W-:Y:S01]  /*50d0*/  STG.E.U8 desc[UR36][R8.64], R7 ;  /* 0x0000000708007986 */ /* 0x0003e2000c101124 */
[----:B------:R-:W-:Y:S05]  /*50e0*/  BRA `(.L_x_3106) ;  /* 0x0000000400c87947 */ /* 0x000fea0003800000 */
.L_x_3121:
[----:B------:R-:W0:Y:S01]  /*50f0*/  I2F.S16 R0, R5 ;  /* 0x0000000500007306 */ /* 0x000e220000101400 */
[----:B------:R-:W-:Y:S01]  /*5100*/  IMAD.MOV.U32 R19, RZ, RZ, R25 ;  /* 0x000000ffff137224 */ /* 0x000fe200078e0019 */
[----:B0-----:R-:W-:-:S05]  /*5110*/  F2FP.BF16.F32.PACK_AB R0, RZ, R0 ;  /* 0x00000000ff00723e */ /* 0x001fca00000010ff */
[----:B------:R0:W-:Y:S01]  /*5120*/  STG.E.U16 desc[UR36][R8.64], R0 ;  /* 0x0000000008007986 */ /* 0x0001e2000c101524 */
[----:B------:R-:W-:Y:S05]  /*5130*/  BRA `(.L_x_3106) ;  /* 0x0000000400b47947 */ /* 0x000fea0003800000 */
.L_x_3118:
        /* <DEDUP_REMOVED lines=11> */
.L_x_3129:
        /* <DEDUP_REMOVED lines=13> */
.L_x_3132:
[----:B------:R-:W-:-:S04]  /*52c0*/  SHF.R.U32.HI R0, RZ, 0x14, R3 ;  /* 0x00000014ff007819 */ /* 0x000fc80000011603 */
[----:B------:R-:W-:-:S04]  /*52d0*/  LOP3.LUT R0, R0, 0x1, RZ, 0xc0, !PT ;  /* 0x0000000100007812 */ /* 0x000fc800078ec0ff */
[----:B------:R-:W-:-:S04]  /*52e0*/  IADD3 R0, PT, PT, R3, 0x487ffff, R0 ;  /* 0x0487ffff03007810 */ /* 0x000fc80007ffe000 */
[----:B------:R-:W-:-:S04]  /*52f0*/  SHF.R.U32.HI R0, RZ, 0x14, R0 ;  /* 0x00000014ff007819 */ /* 0x000fc80000011600 */
[----:B------:R-:W-:-:S07]  /*5300*/  LOP3.LUT R0, R0, 0xff, RZ, 0xc0, !PT ;  /* 0x000000ff00007812 */ /* 0x000fce00078ec0ff */
.L_x_3133:
[----:B------:R-:W-:-:S04]  /*5310*/  SHF.R.U32.HI R3, RZ, 0x18, R3 ;  /* 0x00000018ff037819 */ /* 0x000fc80000011603 */
[----:B------:R-:W-:-:S04]  /*5320*/  LOP3.LUT R0, R0, 0x80, R3, 0xf8, !PT ;  /* 0x0000008000007812 */ /* 0x000fc800078ef803 */
[----:B------:R-:W-:-:S07]  /*5330*/  PRMT R4, R0, 0x7610, R4 ;  /* 0x0000761000047816 */ /* 0x000fce0000000004 */
.L_x_3131:
[----:B------:R-:W-:Y:S05]  /*5340*/  BSYNC.RECONVERGENT B0 ;  /* 0x0000000000007941 */ /* 0x000fea0003800200 */
.L_x_3130:
[----:B------:R0:W-:Y:S01]  /*5350*/  STG.E.U8 desc[UR36][R8.64], R4 ;  /* 0x0000000408007986 */ /* 0x0001e2000c101124 */
[----:B------:R-:W-:Y:S01]  /*5360*/  IMAD.MOV.U32 R19, RZ, RZ, R25 ;  /* 0x000000ffff137224 */ /* 0x000fe200078e0019 */
[----:B------:R-:W-:Y:S06]  /*5370*/  BRA `(.L_x_3106) ;  /* 0x0000000400247947 */ /* 0x000fec0003800000 */
.L_x_3128:
        /* <DEDUP_REMOVED lines=13> */
.L_x_3136:
[----:B------:R-:W-:-:S04]  /*5450*/  SHF.R.U32.HI R0, RZ, 0x15, R3 ;  /* 0x00000015ff007819 */ /* 0x000fc80000011603 */
[----:B------:R-:W-:-:S04]  /*5460*/  LOP3.LUT R0, R0, 0x1, RZ, 0xc0, !PT ;  /* 0x0000000100007812 */ /* 0x000fc800078ec0ff */
[----:B------:R-:W-:-:S04]  /*5470*/  IADD3 R0, PT, PT, R3, 0x88fffff, R0 ;  /* 0x088fffff03007810 */ /* 0x000fc80007ffe000 */
[----:B------:R-:W-:-:S04]  /*5480*/  SHF.R.U32.HI R0, RZ, 0x15, R0 ;  /* 0x00000015ff007819 */ /* 0x000fc80000011600 */
[----:B------:R-:W-:-:S07]  /*5490*/  LOP3.LUT R0, R0, 0xff, RZ, 0xc0, !PT ;  /* 0x000000ff00007812 */ /* 0x000fce00078ec0ff */
.L_x_3137:
[----:B------:R-:W-:-:S04]  /*54a0*/  SHF.R.U32.HI R3, RZ, 0x18, R3 ;  /* 0x00000018ff037819 */ /* 0x000fc80000011603 */
[----:B------:R-:W-:-:S04]  /*54b0*/  LOP3.LUT R0, R0, 0x80, R3, 0xf8, !PT ;  /* 0x0000008000007812 */ /* 0x000fc800078ef803 */
[----:B------:R-:W-:-:S07]  /*54c0*/  PRMT R4, R0, 0x7610, R4 ;  /* 0x0000761000047816 */ /* 0x000fce0000000004 */
.L_x_3135:
[----:B------:R-:W-:Y:S05]  /*54d0*/  BSYNC.RECONVERGENT B0 ;  /* 0x0000000000007941 */ /* 0x000fea0003800200 */
.L_x_3134:
[----:B------:R0:W-:Y:S01]  /*54e0*/  STG.E.U8 desc[UR36][R8.64], R4 ;  /* 0x0000000408007986 */ /* 0x0001e2000c101124 */
[----:B------:R-:W-:Y:S01]  /*54f0*/  IMAD.MOV.U32 R19, RZ, RZ, R25 ;  /* 0x000000ffff137224 */ /* 0x000fe200078e0019 */
[----:B------:R-:W-:Y:S06]  /*5500*/  BRA `(.L_x_3106) ;  /* 0x0000000000c07947 */ /* 0x000fec0003800000 */
.L_x_3127:
[----:B------:R-:W-:-:S13]  /*5510*/  ISETP.NE.AND P0, PT, R0, 0x1c, PT ;  /* 0x0000001c0000780c */ /* 0x000fda0003f05270 */
[----:B------:R-:W-:Y:S05]  /*5520*/  @!P0 BRA `(.L_x_3138) ;  /* 0x0000000000b08947 */ /* 0x000fea0003800000 */
[----:B------:R-:W-:-:S13]  /*5530*/  ISETP.NE.AND P0, PT, R0, 0x1d, PT ;  /* 0x0000001d0000780c */ /* 0x000fda0003f05270 */
[----:B------:R-:W-:Y:S05]  /*5540*/  @!P0 BRA `(.L_x_3139) ;  /* 0x0000000000948947 */ /* 0x000fea0003800000 */
[----:B------:R-:W-:-:S13]  /*5550*/  ISETP.NE.AND P0, PT, R0, 0x2c, PT ;  /* 0x0000002c0000780c */ /* 0x000fda0003f05270 */
[----:B------:R-:W-:Y:S05]  /*5560*/  @!P0 BRA `(.L_x_3140) ;  /* 0x0000000000488947 */ /* 0x000fea0003800000 */
.L_x_3111:
        /* <DEDUP_REMOVED lines=16> */
.L_x_3141:
[----:B------:R-:W-:Y:S01]  /*5670*/  IMAD.MOV.U32 R19, RZ, RZ, R25 ;  /* 0x000000ffff137224 */ /* 0x000fe200078e0019 */
[----:B------:R-:W-:Y:S06]  /*5680*/  BRA `(.L_x_3106) ;  /* 0x0000000000607947 */ /* 0x000fec0003800000 */
.L_x_3140:
        /* <DEDUP_REMOVED lines=17> */
.L_x_3139:
[--C-:B------:R-:W-:Y:S01]  /*57a0*/  SHF.R.S32.HI R7, RZ, 0x1f, R5.reuse ;  /* 0x0000001fff077819 */ /* 0x100fe20000011405 */
[----:B------:R-:W-:Y:S02]  /*57b0*/  IMAD.MOV.U32 R6, RZ, RZ, R5 ;  /* 0x000000ffff067224 */ /* 0x000fe400078e0005 */
[----:B------:R-:W-:-:S03]  /*57c0*/  IMAD.MOV.U32 R19, RZ, RZ, R25 ;  /* 0x000000ffff137224 */ /* 0x000fc600078e0019 */
[----:B------:R0:W-:Y:S01]  /*57d0*/  STG.E.64 desc[UR36][R8.64], R6 ;  /* 0x0000000608007986 */ /* 0x0001e2000c101b24 */
[----:B------:R-:W-:Y:S05]  /*57e0*/  BRA `(.L_x_3106) ;  /* 0x0000000000087947 */ /* 0x000fea0003800000 */
.L_x_3138:
[----:B------:R0:W-:Y:S01]  /*57f0*/  STG.E desc[UR36][R8.64], R5 ;  /* 0x0000000508007986 */ /* 0x0001e2000c101924 */
[----:B------:R-:W-:-:S07]  /*5800*/  IMAD.MOV.U32 R19, RZ, RZ, R25 ;  /* 0x000000ffff137224 */ /* 0x000fce00078e0019 */
.L_x_3106:
[----:B------:R-:W-:Y:S05]  /*5810*/  BSYNC.RECONVERGENT B6 ;  /* 0x0000000000067941 */ /* 0x000fea0003800200 */
.L_x_3105:
        /* <DEDUP_REMOVED lines=23> */
.L_x_3147:
[----:B------:R0:W-:Y:S01]  /*5990*/  STG.E.U8 desc[UR36][R8.64], R26 ;  /* 0x0000001a08007986 */ /* 0x0001e2000c101124 */
[----:B------:R-:W-:Y:S05]  /*59a0*/  BRA `(.L_x_3149) ;  /* 0x0000000c00387947 */ /* 0x000fea0003800000 */
.L_x_3146:
        /* <DEDUP_REMOVED lines=9> */
.L_x_3151:
[----:B------:R0:W-:Y:S01]  /*5a40*/  STG.E desc[UR36][R8.64], R26 ;  /* 0x0000001a08007986 */ /* 0x0001e2000c101924 */
[----:B------:R-:W-:Y:S05]  /*5a50*/  BRA `(.L_x_3149) ;  /* 0x0000000c000c7947 */ /* 0x000fea0003800000 */
.L_x_3150:
[----:B------:R0:W-:Y:S01]  /*5a60*/  STG.E.U16 desc[UR36][R8.64], R26 ;  /* 0x0000001a08007986 */ /* 0x0001e2000c101524 */
[----:B------:R-:W-:Y:S05]  /*5a70*/  BRA `(.L_x_3149) ;  /* 0x0000000c00047947 */ /* 0x000fea0003800000 */
.L_x_3145:
        /* <DEDUP_REMOVED lines=9> */
.L_x_3153:
[----:B------:R-:W0:Y:S02]  /*5b10*/  I2F.S16 R0, R26 ;  /* 0x0000001a00007306 */ /* 0x000e240000101400 */
[----:B0-----:R-:W-:-:S05]  /*5b20*/  F2FP.F16.F32.PACK_AB R0, RZ, R0 ;  /* 0x00000000ff00723e */ /* 0x001fca00000000ff */
[----:B------:R0:W-:Y:S01]  /*5b30*/  STG.E.U16 desc[UR36][R8.64], R0 ;  /* 0x0000000008007986 */ /* 0x0001e2000c101524 */
[----:B------:R-:W-:Y:S05]  /*5b40*/  BRA `(.L_x_3149) ;  /* 0x0000000800d07947 */ /* 0x000fea0003800000 */
.L_x_3152:
        /* <DEDUP_REMOVED lines=10> */
.L_x_3155:
[----:B------:R-:W0:Y:S02]  /*5bf0*/  I2F.S16 R26, R26 ;  /* 0x0000001a001a7306 */ /* 0x000e240000101400 */
[----:B0-----:R-:W-:-:S04]  /*5c00*/  F2FP.F16.F32.PACK_AB R3, RZ, R26 ;  /* 0x0000001aff03723e */ /* 0x001fc800000000ff */
[----:B------:R-:W-:-:S05]  /*5c10*/  PRMT R3, R3, 0x5410, RZ ;  /* 0x0000541003037816 */ /* 0x000fca00000000ff */
[----:B------:R0:W-:Y:S01]  /*5c20*/  STG.E desc[UR36][R8.64], R3 ;  /* 0x0000000308007986 */ /* 0x0001e2000c101924 */
[----:B------:R-:W-:Y:S05]  /*5c30*/  BRA `(.L_x_3149) ;  /* 0x0000000800947947 */ /* 0x000fea0003800000 */
.L_x_3154:
[----:B------:R-:W0:Y:S02]  /*5c40*/  I2F.F64.S16 R26, R26 ;  /* 0x0000001a001a7312 */ /* 0x000e240000101c00 */
[----:B0-----:R0:W-:Y:S01]  /*5c50*/  STG.E.64 desc[UR36][R8.64], R26 ;  /* 0x0000001a08007986 */ /* 0x0011e2000c101b24 */
[----:B------:R-:W-:Y:S05]  /*5c60*/  BRA `(.L_x_3149) ;  /* 0x0000000800887947 */ /* 0x000fea0003800000 */
.L_x_3144:
        /* <DEDUP_REMOVED lines=12> */
.L_x_3159:
        /* <DEDUP_REMOVED lines=17> */
.L_x_3162:
[----:B------:R-:W-:-:S04]  /*5e40*/  SHF.R.U32.HI R3, RZ, 0x18, R5 ;  /* 0x00000018ff037819 */ /* 0x000fc80000011605 */
[----:B------:R-:W-:-:S04]  /*5e50*/  LOP3.LUT R0, R0, 0x80, R3, 0xf8, !PT ;  /* 0x0000008000007812 */ /* 0x000fc800078ef803 */
[----:B------:R-:W-:-:S07]  /*5e60*/  PRMT R4, R0, 0x7610, R4 ;  /* 0x0000761000047816 */ /* 0x000fce0000000004 */
.L_x_3161:
[----:B------:R-:W-:Y:S05]  /*5e70*/  BSYNC.RECONVERGENT B0 ;  /* 0x0000000000007941 */ /* 0x000fea0003800200 */
.L_x_3160:
[----:B------:R0:W-:Y:S01]  /*5e80*/  STG.E.U8 desc[UR36][R8.64], R4 ;  /* 0x0000000408007986 */ /* 0x0001e2000c101124 */
[----:B------:R-:W-:Y:S05]  /*5e90*/  BRA `(.L_x_3149) ;  /* 0x0000000400fc7947 */ /* 0x000fea0003800000 */
.L_x_3158:
        /* <DEDUP_REMOVED lines=17> */
.L_x_3165:
[----:B------:R-:W-:-:S04]  /*5fb0*/  SHF.R.U32.HI R3, RZ, 0x18, R5 ;  /* 0x00000018ff037819 */ /* 0x000fc80000011605 */
[----:B------:R-:W-:-:S04]  /*5fc0*/  LOP3.LUT R0, R0, 0x80, R3, 0xf8, !PT ;  /* 0x0000008000007812 */ /* 0x000fc800078ef803 */
[----:B------:R-:W-:-:S07]  /*5fd0*/  PRMT R4, R0, 0x7610, R4 ;  /* 0x0000761000047816 */ /* 0x000fce0000000004 */
.L_x_3164:
[----:B------:R-:W-:Y:S05]  /*5fe0*/  BSYNC.RECONVERGENT B0 ;  /* 0x0000000000007941 */ /* 0x000fea0003800200 */
.L_x_3163:
[----:B------:R0:W-:Y:S01]  /*5ff0*/  STG.E.U8 desc[UR36][R8.64], R4 ;  /* 0x0000000408007986 */ /* 0x0001e2000c101124 */
[----:B------:R-:W-:Y:S05]  /*6000*/  BRA `(.L_x_3149) ;  /* 0x0000000400a07947 */ /* 0x000fea0003800000 */
.L_x_3157:
        /* <DEDUP_REMOVED lines=22> */
.L_x_3167:
[----:B------:R-:W-:-:S05]  /*6170*/  SHF.R.S32.HI R27, RZ, 0x1f, R26 ;  /* 0x0000001fff1b7819 */ /* 0x000fca000001141a */
[----:B------:R0:W-:Y:S01]  /*6180*/  STG.E.64 desc[UR36][R8.64], R26 ;  /* 0x0000001a08007986 */ /* 0x0001e2000c101b24 */
[----:B------:R-:W-:Y:S05]  /*6190*/  BRA `(.L_x_3149) ;  /* 0x00000004003c7947 */ /* 0x000fea0003800000 */
.L_x_3166:
[----:B------:R0:W-:Y:S01]  /*61a0*/  STG.E desc[UR36][R8.64], R26 ;  /* 0x0000001a08007986 */ /* 0x0001e2000c101924 */
[----:B------:R-:W-:Y:S05]  /*61b0*/  BRA `(.L_x_3149) ;  /* 0x0000000400347947 */ /* 0x000fea0003800000 */
.L_x_3156:
        /* <DEDUP_REMOVED lines=10> */
.L_x_3169:
[----:B------:R-:W-:Y:S01]  /*6260*/  CS2R R6, SRZ ;  /* 0x0000000000067805 */ /* 0x000fe2000001ff00 */
[----:B------:R-:W0:Y:S04]  /*6270*/  I2F.F64.S16 R4, R26 ;  /* 0x0000001a00047312 */ /* 0x000e280000101c00 */
[----:B0-----:R4:W-:Y:S01]  /*6280*/  STG.E.128 desc[UR36][R8.64], R4 ;  /* 0x0000000408007986 */ /* 0x0019e2000c101d24 */
[----:B------:R-:W-:Y:S05]  /*6290*/  BRA `(.L_x_3149) ;  /* 0x0000000000fc7947 */ /* 0x000fea0003800000 */
.L_x_3168:
[----:B------:R-:W-:-:S13]  /*62a0*/  ISETP.NE.AND P0, PT, R0, 0xf, PT ;  /* 0x0000000f0000780c */ /* 0x000fda0003f05270 */
[----:B------:R-:W-:Y:S05]  /*62b0*/  @!P0 BRA `(.L_x_3170) ;  /* 0x0000000000e88947 */ /* 0x000fea0003800000 */
[----:B------:R-:W-:-:S13]  /*62c0*/  ISETP.NE.AND P0, PT, R0, 0x17, PT ;  /* 0x000000170000780c */ /* 0x000fda0003f05270 */
[----:B------:R-:W-:Y:S05]  /*62d0*/  @!P0 BRA `(.L_x_3171) ;  /* 0x0000000000908947 */ /* 0x000fea0003800000 */
[----:B------:R-:W-:-:S13]  /*62e0*/  ISETP.NE.AND P0, PT, R0, 0x18, PT ;  /* 0x000000180000780c */ /* 0x000fda0003f05270 */
[----:B------:R-:W-:Y:S05]  /*62f0*/  @!P0 BRA `(.L_x_3172) ;  /* 0x0000000000448947 */ /* 0x000fea0003800000 */
.L_x_3148:
        /* <DEDUP_REMOVED lines=16> */
.L_x_3173:
[----:B------:R-:W-:Y:S05]  /*6400*/  BRA `(.L_x_3149) ;  /* 0x0000000000a07947 */ /* 0x000fea0003800000 */
.L_x_3172:
        /* <DEDUP_REMOVED lines=13> */
.L_x_3175:
[----:B------:R-:W-:Y:S05]  /*64e0*/  BSYNC.RECONVERGENT B0 ;  /* 0x0000000000007941 */ /* 0x000fea0003800200 */
.L_x_3174:
[----:B------:R-:W-:-:S05]  /*64f0*/  LOP3.LUT R3, R0, 0x80, R3, 0xf8, !PT ;  /* 0x0000008000037812 */ /* 0x000fca00078ef803 */
[----:B------:R2:W-:Y:S01]  /*6500*/  STG.E.U8 desc[UR36][R8.64], R3 ;  /* 0x0000000308007986 */ /* 0x0005e2000c101124 */
[----:B------:R-:W-:Y:S05]  /*6510*/  BRA `(.L_x_3149) ;  /* 0x00000000005c7947 */ /* 0x000fea0003800000 */
.L_x_3171:
        /* <DEDUP_REMOVED lines=12> */
.L_x_3177:
[----:B------:R-:W-:Y:S01]  /*65e0*/  IMAD.MOV.U32 R0, RZ, RZ, 0x7f ;  /* 0x0000007fff007424 */ /* 0x000fe200078e00ff */
[----:B------:R-:W-:-:S04]  /*65f0*/  ISETP.GT.U32.AND P0, PT, R3, 0x7f800000, PT ;  /* 0x7f8000000300780c */ /* 0x000fc80003f04070 */
[----:B------:R-:W-:-:S09]  /*6600*/  SEL R0, R0, 0x7c, P0 ;  /* 0x0000007c00007807 */ /* 0x000fd20000000000 */
.L_x_3178:
[----:B------:R-:W-:Y:S05]  /*6610*/  BSYNC.RECONVERGENT B0 ;  /* 0x0000000000007941 */ /* 0x000fea0003800200 */
.L_x_3176:
[----:B------:R-:W-:-:S04]  /*6620*/  SHF.R.U32.HI R3, RZ, 0x18, R5 ;  /* 0x00000018ff037819 */ /* 0x000fc80000011605 */
[----:B------:R-:W-:-:S05]  /*6630*/  LOP3.LUT R3, R0, 0x80, R3, 0xf8, !PT ;  /* 0x0000008000037812 */ /* 0x000fca00078ef803 */
[----:B------:R1:W-:Y:S01]  /*6640*/  STG.E.U8 desc[UR36][R8.64], R3 ;  /* 0x0000000308007986 */ /* 0x0003e2000c101124 */
[----:B------:R-:W-:Y:S05]  /*6650*/  BRA `(.L_x_3149) ;  /* 0x00000000000c7947 */ /* 0x000fea0003800000 */
.L_x_3170:
[----:B------:R-:W0:Y:S02]  /*6660*/  I2F.S16 R0, R26 ;  /* 0x0000001a00007306 */ /* 0x000e240000101400 */
[----:B0-----:R-:W-:-:S05]  /*6670*/  F2FP.BF16.F32.PACK_AB R0, RZ, R0 ;  /* 0x00000000ff00723e */ /* 0x001fca00000010ff */
[----:B------:R0:W-:Y:S02]  /*6680*/  STG.E.U16 desc[UR36][R8.64], R0 ;  /* 0x0000000008007986 */ /* 0x0001e4000c101524 */
.L_x_3149:
        /* <DEDUP_REMOVED lines=23> */
.L_x_3182:
[----:B------:R0:W-:Y:S01]  /*6800*/  STG.E.U8 desc[UR36][R8.64], R24 ;  /* 0x0000001808007986 */ /* 0x0001e2000c101124 */
[----:B------:R-:W-:Y:S05]  /*6810*/  BRA `(.L_x_3184) ;  /* 0x0000000c00387947 */ /* 0x000fea0003800000 */
.L_x_3181:
        /* <DEDUP_REMOVED lines=9> */
.L_x_3186:
[----:B------:R3:W-:Y:S01]  /*68b0*/  STG.E desc[UR36][R8.64], R24 ;  /* 0x0000001808007986 */ /* 0x0007e2000c101924 */
[----:B------:R-:W-:Y:S05]  /*68c0*/  BRA `(.L_x_3184) ;  /* 0x0000000c000c7947 */ /* 0x000fea0003800000 */
.L_x_3185:
[----:B------:R2:W-:Y:S01]  /*68d0*/  STG.E.U16 desc[UR36][R8.64], R24 ;  /* 0x0000001808007986 */ /* 0x0005e2000c101524 */
[----:B------:R-:W-:Y:S05]  /*68e0*/  BRA `(.L_x_3184) ;  /* 0x0000000c00047947 */ /* 0x000fea0003800000 */
.L_x_3180:
        /* <DEDUP_REMOVED lines=9> */
.L_x_3188:
[----:B------:R-:W0:Y:S02]  /*6980*/  I2F.S16 R0, R24 ;  /* 0x0000001800007306 */ /* 0x000e240000101400 */
[----:B0-----:R-:W-:-:S05]  /*6990*/  F2FP.F16.F32.PACK_AB R0, RZ, R0 ;  /* 0x00000000ff00723e */ /* 0x001fca00000000ff */
[----:B------:R0:W-:Y:S01]  /*69a0*/  STG.E.U16 desc[UR36][R8.64], R0 ;  /* 0x0000000008007986 */ /* 0x0001e2000c101524 */
[----:B------:R-:W-:Y:S05]  /*69b0*/  BRA `(.L_x_3184) ;  /* 0x0000000800d07947 */ /* 0x000fea0003800000 */
.L_x_3187:
        /* <DEDUP_REMOVED lines=10> */
.L_x_3190:
[----:B------:R-:W0:Y:S02]  /*6a60*/  I2F.S16 R24, R24 ;  /* 0x0000001800187306 */ /* 0x000e240000101400 */
[----:B0-----:R-:W-:-:S04]  /*6a70*/  F2FP.F16.F32.PACK_AB R3, RZ, R24 ;  /* 0x00000018ff03723e */ /* 0x001fc800000000ff */
[----:B------:R-:W-:-:S05]  /*6a80*/  PRMT R3, R3, 0x5410, RZ ;  /* 0x0000541003037816 */ /* 0x000fca00000000ff */
[----:B------:R0:W-:Y:S01]  /*6a90*/  STG.E desc[UR36][R8.64], R3 ;  /* 0x0000000308007986 */ /* 0x0001e2000c101924 */
[----:B------:R-:W-:Y:S05]  /*6aa0*/  BRA `(.L_x_3184) ;  /* 0x0000000800947947 */ /* 0x000fea0003800000 */
.L_x_3189:
[----:B------:R-:W0:Y:S02]  /*6ab0*/  I2F.F64.S16 R24, R24 ;  /* 0x0000001800187312 */ /* 0x000e240000101c00 */
[----:B0-----:R0:W-:Y:S01]  /*6ac0*/  STG.E.64 desc[UR36][R8.64], R24 ;  /* 0x0000001808007986 */ /* 0x0011e2000c101b24 */
[----:B------:R-:W-:Y:S05]  /*6ad0*/  BRA `(.L_x_3184) ;  /* 0x0000000800887947 */ /* 0x000fea0003800000 */
.L_x_3179:
        /* <DEDUP_REMOVED lines=12> */
.L_x_3194:
        /* <DEDUP_REMOVED lines=17> */
.L_x_3197:
[----:B------:R-:W-:-:S04]  /*6cb0*/  SHF.R.U32.HI R3, RZ, 0x18, R5 ;  /* 0x00000018ff037819 */ /* 0x000fc80000011605 */
[----:B------:R-:W-:-:S04]  /*6cc0*/  LOP3.LUT R0, R0, 0x80, R3, 0xf8, !PT ;  /* 0x0000008000007812 */ /* 0x000fc800078ef803 */
[----:B------:R-:W-:-:S07]  /*6cd0*/  PRMT R4, R0, 0x7610, R4 ;  /* 0x0000761000047816 */ /* 0x000fce0000000004 */
.L_x_3196:
[----:B------:R-:W-:Y:S05]  /*6ce0*/  BSYNC.RECONVERGENT B0 ;  /* 0x0000000000007941 */ /* 0x000fea0003800200 */
.L_x_3195:
[----:B------:R0:W-:Y:S01]  /*6cf0*/  STG.E.U8 desc[UR36][R8.64], R4 ;  /* 0x0000000408007986 */ /* 0x0001e2000c101124 */
[----:B------:R-:W-:Y:S05]  /*6d00*/  BRA `(.L_x_3184) ;  /* 0x0000000400fc7947 */ /* 0x000fea0003800000 */
.L_x_3193:
        /* <DEDUP_REMOVED lines=17> */
.L_x_3200:
[----:B------:R-:W-:-:S04]  /*6e20*/  SHF.R.U32.HI R3, RZ, 0x18, R5 ;  /* 0x00000018ff037819 */ /* 0x000fc80000011605 */
[----:B------:R-:W-:-:S04]  /*6e30*/  LOP3.LUT R0, R0, 0x80, R3, 0xf8, !PT ;  /* 0x0000008000007812 */ /* 0x000fc800078ef803 */
[----:B------:R-:W-:-:S07]  /*6e40*/  PRMT R4, R0, 0x7610, R4 ;  /* 0x0000761000047816 */ /* 0x000fce0000000004 */
.L_x_3199:
[----:B------:R-:W-:Y:S05]  /*6e50*/  BSYNC.RECONVERGENT B0 ;  /* 0x0000000000007941 */ /* 0x000fea0003800200 */
.L_x_3198:
[----:B------:R0:W-:Y:S01]  /*6e60*/  STG.E.U8 desc[UR36][R8.64], R4 ;  /* 0x0000000408007986 */ /* 0x0001e2000c101124 */
[----:B------:R-:W-:Y:S05]  /*6e70*/  BRA `(.L_x_3184) ;  /* 0x0000000400a07947 */ /* 0x000fea0003800000 */
.L_x_3192:
        /* <DEDUP_REMOVED lines=22> */
.L_x_3202:
[----:B------:R-:W-:-:S05]  /*6fe0*/  SHF.R.S32.HI R25, RZ, 0x1f, R24 ;  /* 0x0000001fff197819 */ /* 0x000fca0000011418 */
[----:B------:R0:W-:Y:S01]  /*6ff0*/  STG.E.64 desc[UR36][R8.64], R24 ;  /* 0x0000001808007986 */ /* 0x0001e2000c101b24 */
[----:B------:R-:W-:Y:S05]  /*7000*/  BRA `(.L_x_3184) ;  /* 0x00000004003c7947 */ /* 0x000fea0003800000 */
.L_x_3201:
[----:B------:R0:W-:Y:S01]  /*7010*/  STG.E desc[UR36][R8.64], R24 ;  /* 0x0000001808007986 */ /* 0x0001e2000c101924 */
[----:B------:R-:W-:Y:S05]  /*7020*/  BRA `(.L_x_3184) ;  /* 0x0000000400347947 */ /* 0x000fea0003800000 */
.L_x_3191:
        /* <DEDUP_REMOVED lines=10> */
.L_x_3204:
[----:B------:R-:W-:Y:S01]  /*70d0*/  CS2R R6, SRZ ;  /* 0x0000000000067805 */ /* 0x000fe2000001ff00 */
[----:B------:R-:W0:Y:S04]  /*70e0*/  I2F.F64.S16 R4, R24 ;  /* 0x0000001800047312 */ /* 0x000e280000101c00 */
[----:B0-----:R0:W-:Y:S01]  /*70f0*/  STG.E.128 desc[UR36][R8.64], R4 ;  /* 0x0000000408007986 */ /* 0x0011e2000c101d24 */
[----:B------:R-:W-:Y:S05]  /*7100*/  BRA `(.L_x_3184) ;  /* 0x0000000000fc7947 */ /* 0x000fea0003800000 */
.L_x_3203:
[----:B------:R-:W-:-:S13]  /*7110*/  ISETP.NE.AND P0, PT, R0, 0xf, PT ;  /* 0x0000000f0000780c */ /* 0x000fda0003f05270 */
[----:B------:R-:W-:Y:S05]  /*7120*/  @!P0 BRA `(.L_x_3205) ;  /* 0x0000000000e88947 */ /* 0x000fea0003800000 */
[----:B------:R-:W-:-:S13]  /*7130*/  ISETP.NE.AND P0, PT, R0, 0x17, PT ;  /* 0x000000170000780c */ /* 0x000fda0003f05270 */
[----:B------:R-:W-:Y:S05]  /*7140*/  @!P0 BRA `(.L_x_3206) ;  /* 0x0000000000908947 */ /* 0x000fea0003800000 */
[----:B------:R-:W-:-:S13]  /*7150*/  ISETP.NE.AND P0, PT, R0, 0x18, PT ;  /* 0x000000180000780c */ /* 0x000fda0003f05270 */
[----:B------:R-:W-:Y:S05]  /*7160*/  @!P0 BRA `(.L_x_3207) ;  /* 0x0000000000448947 */ /* 0x000fea0003800000 */
.L_x_3183:
        /* <DEDUP_REMOVED lines=16> */
.L_x_3208:
[----:B------:R-:W-:Y:S05]  /*7270*/  BRA `(.L_x_3184) ;  /* 0x0000000000a07947 */ /* 0x000fea0003800000 */
.L_x_3207:
        /* <DEDUP_REMOVED lines=13> */
.L_x_3210:
[----:B------:R-:W-:Y:S05]  /*7350*/  BSYNC.RECONVERGENT B0 ;  /* 0x0000000000007941 */ /* 0x000fea0003800200 */
.L_x_3209:
[----:B------:R-:W-:-:S05]  /*7360*/  LOP3.LUT R3, R0, 0x80, R3, 0xf8, !PT ;  /* 0x0000008000037812 */ /* 0x000fca00078ef803 */
[----:B------:R0:W-:Y:S01]  /*7370*/  STG.E.U8 desc[UR36][R8.64], R3 ;  /* 0x0000000308007986 */ /* 0x0001e2000c101124 */
[----:B------:R-:W-:Y:S05]  /*7380*/  BRA `(.L_x_3184) ;  /* 0x00000000005c7947 */ /* 0x000fea0003800000 */
.L_x_3206:
        /* <DEDUP_REMOVED lines=12> */
.L_x_3212:
[----:B------:R-:W-:Y:S01]  /*7450*/  IMAD.MOV.U32 R0, RZ, RZ, 0x7f ;  /* 0x0000007fff007424 */ /* 0x000fe200078e00ff */
[----:B------:R-:W-:-:S04]  /*7460*/  ISETP.GT.U32.AND P0, PT, R3, 0x7f800000, PT ;  /* 0x7f8000000300780c */ /* 0x000fc80003f04070 */
[----:B------:R-:W-:-:S09]  /*7470*/  SEL R0, R0, 0x7c, P0 ;  /* 0x0000007c00007807 */ /* 0x000fd20000000000 */
.L_x_3213:
[----:B------:R-:W-:Y:S05]  /*7480*/  BSYNC.RECONVERGENT B0 ;  /* 0x0000000000007941 */ /* 0x000fea0003800200 */
.L_x_3211:
[----:B------:R-:W-:-:S04]  /*7490*/  SHF.R.U32.HI R3, RZ, 0x18, R5 ;  /* 0x00000018ff037819 */ /* 0x000fc80000011605 */
[----:B------:R-:W-:-:S05]  /*74a0*/  LOP3.LUT R3, R0, 0x80, R3, 0xf8, !PT ;  /* 0x0000008000037812 */ /* 0x000fca00078ef803 */
[----:B------:R0:W-:Y:S01]  /*74b0*/  STG.E.U8 desc[UR36][R8.64], R3 ;  /* 0x0000000308007986 */ /* 0x0001e2000c101124 */
[----:B------:R-:W-:Y:S05]  /*74c0*/  BRA `(.L_x_3184) ;  /* 0x00000000000c7947 */ /* 0x000fea0003800000 */
.L_x_3205:
[----:B------:R-:W0:Y:S02]  /*74d0*/  I2F.S16 R0, R24 ;  /* 0x0000001800007306 */ /* 0x000e240000101400 */
[----:B0-----:R-:W-:-:S05]  /*74e0*/  F2FP.BF16.F32.PACK_AB R0, RZ, R0 ;  /* 0x00000000ff00723e */ /* 0x001fca00000010ff */
[----:B------:R0:W-:Y:S02]  /*74f0*/  STG.E.U16 desc[UR36][R8.64], R0 ;  /* 0x0000000008007986 */ /* 0x0001e4000c101524 */
.L_x_3184:
[----:B------:R-:W-:-:S07]  /*7500*/  VIADD R19, R19, 0x80 ;  /* 0x0000008013137836 */ /* 0x000fce0000000000 */
.L_x_3143:
[----:B------:R-:W-:Y:S05]  /*7510*/  BSYNC.RECONVERGENT B6 ;  /* 0x0000000000067941 */ /* 0x000fea0003800200 */
.L_x_3142:
[----:B------:R-:W-:-:S13]  /*7520*/  ISETP.GE.AND P0, PT, R19, R16, PT ;  /* 0x000000101300720c */ /* 0x000fda0003f06270 */
[----:B------:R-:W-:Y:S05]  /*7530*/  @P0 EXIT ;  /* 0x000000000000094d */ /* 0x000fea0003800000 */
[----:B0--34-:R-:W0:Y:S01]  /*7540*/  LDC.64 R4, c[0x0][0x388] ;  /* 0x0000e200ff047b82 */ /* 0x019e220000000a00 */
[----:B------:R-:W1:Y:S01]  /*7550*/  LDCU UR4, c[0x0][0x3a8] ;  /* 0x00007500ff0477ac */ /* 0x000e620008000800 */
[----:B------:R-:W-:Y:S01]  /*7560*/  PRMT R0, R18, 0x9910, RZ ;  /* 0x0000991012007816 */ /* 0x000fe200000000ff */
[----:B------:R-:W-:-:S03]  /*7570*/  IMAD R2, R2, 0x200, R19 ;  /* 0x0000020002027824 */ /* 0x000fc600078e0213 */
[----:B------:R-:W-:Y:S01]  /*7580*/  ISETP.GT.AND P1, PT, R0, 0x9, PT ;  /* 0x000000090000780c */ /* 0x000fe20003f24270 */
[----:B-12---:R-:W-:-:S05]  /*7590*/  IMAD R3, R2, UR4, RZ ;  /* 0x0000000402037c24 */ /* 0x006fca000f8e02ff */
        /* <DEDUP_REMOVED lines=13> */
.L_x_3217:
[----:B------:R-:W-:Y:S01]  /*7670*/  STG.E.U8 desc[UR36][R2.64], R22 ;  /* 0x0000001602007986 */ /* 0x000fe2000c101124 */
[----:B------:R-:W-:Y:S05]  /*7680*/  EXIT ;  /* 0x000000000000794d */ /* 0x000fea0003800000 */
.L_x_3216:
        /* <DEDUP_REMOVED lines=9> */
.L_x_3220:
[----:B------:R-:W-:Y:S01]  /*7720*/  STG.E desc[UR36][R2.64], R22 ;  /* 0x0000001602007986 */ /* 0x000fe2000c101924 */
[----:B------:R-:W-:Y:S05]  /*7730*/  EXIT ;  /* 0x000000000000794d */ /* 0x000fea0003800000 */
.L_x_3219:
[----:B------:R-:W-:Y:S01]  /*7740*/  STG.E.U16 desc[UR36][R2.64], R22 ;  /* 0x0000001602007986 */ /* 0x000fe2000c101524 */
[----:B------:R-:W-:Y:S05]  /*7750*/  EXIT ;  /* 0x000000000000794d */ /* 0x000fea0003800000 */
.L_x_3215:
        /* <DEDUP_REMOVED lines=9> */
.L_x_3222:
[----:B------:R-:W0:Y:S02]  /*77f0*/  I2F.S16 R0, R22 ;  /* 0x0000001600007306 */ /* 0x000e240000101400 */
[----:B0-----:R-:W-:-:S05]  /*7800*/  F2FP.F16.F32.PACK_AB R0, RZ, R0 ;  /* 0x00000000ff00723e */ /* 0x001fca00000000ff */
[----:B------:R-:W-:Y:S01]  /*7810*/  STG.E.U16 desc[UR36][R2.64], R0 ;  /* 0x0000000002007986 */ /* 0x000fe2000c101524 */
[----:B------:R-:W-:Y:S05]  /*7820*/  EXIT ;  /* 0x000000000000794d */ /* 0x000fea0003800000 */
.L_x_3221:
        /* <DEDUP_REMOVED lines=10> */
.L_x_3224:
[----:B------:R-:W0:Y:S02]  /*78d0*/  I2F.S16 R22, R22 ;  /* 0x0000001600167306 */ /* 0x000e240000101400 */
[----:B0-----:R-:W-:-:S04]  /*78e0*/  F2FP.F16.F32.PACK_AB R5, RZ, R22 ;  /* 0x00000016ff05723e */ /* 0x001fc800000000ff */
[----:B------:R-:W-:-:S05]  /*78f0*/  PRMT R5, R5, 0x5410, RZ ;  /* 0x0000541005057816 */ /* 0x000fca00000000ff */
[----:B------:R-:W-:Y:S01]  /*7900*/  STG.E desc[UR36][R2.64], R5 ;  /* 0x0000000502007986 */ /* 0x000fe2000c101924 */
[----:B------:R-:W-:Y:S05]  /*7910*/  EXIT ;  /* 0x000000000000794d */ /* 0x000fea0003800000 */
.L_x_3223:
[----:B------:R-:W0:Y:S02]  /*7920*/  I2F.F64.S16 R22, R22 ;  /* 0x0000001600167312 */ /* 0x000e240000101c00 */
[----:B0-----:R-:W-:Y:S01]  /*7930*/  STG.E.64 desc[UR36][R2.64], R22 ;  /* 0x0000001602007986 */ /* 0x001fe2000c101b24 */
[----:B------:R-:W-:Y:S05]  /*7940*/  EXIT ;  /* 0x000000000000794d */ /* 0x000fea0003800000 */
.L_x_3214:
        /* <DEDUP_REMOVED lines=12> */
.L_x_3228:
        /* <DEDUP_REMOVED lines=18> */
.L_x_3231:
[----:B------:R-:W-:-:S04]  /*7b30*/  SHF.R.U32.HI R5, RZ, 0x18, R5 ;  /* 0x00000018ff057819 */ /* 0x000fc80000011605 */
[----:B------:R-:W-:-:S07]  /*7b40*/  LOP3.LUT R0, R0, 0x80, R5, 0xf8, !PT ;  /* 0x0000008000007812 */ /* 0x000fce00078ef805 */
.L_x_3230:
[----:B------:R-:W-:Y:S05]  /*7b50*/  BSYNC.RECONVERGENT B0 ;  /* 0x0000000000007941 */ /* 0x000fea0003800200 */
.L_x_3229:
[----:B------:R-:W-:Y:S01]  /*7b60*/  STG.E.U8 desc[UR36][R2.64], R0 ;  /* 0x0000000002007986 */ /* 0x000fe2000c101124 */
[----:B------:R-:W-:Y:S05]  /*7b70*/  EXIT ;  /* 0x000000000000794d */ /* 0x000fea0003800000 */
.L_x_3227:
        /* <DEDUP_REMOVED lines=18> */
.L_x_3234:
[----:B------:R-:W-:-:S04]  /*7ca0*/  SHF.R.U32.HI R5, RZ, 0x18, R5 ;  /* 0x00000018ff057819 */ /* 0x000fc80000011605 */
[----:B------:R-:W-:-:S07]  /*7cb0*/  LOP3.LUT R0, R0, 0x80, R5, 0xf8, !PT ;  /* 0x0000008000007812 */ /* 0x000fce00078ef805 */
.L_x_3233:
[----:B------:R-:W-:Y:S05]  /*7cc0*/  BSYNC.RECONVERGENT B0 ;  /* 0x0000000000007941 */ /* 0x000fea0003800200 */
.L_x_3232:
[----:B------:R-:W-:Y:S01]  /*7cd0*/  STG.E.U8 desc[UR36][R2.64], R0 ;  /* 0x0000000002007986 */ /* 0x000fe2000c101124 */
[----:B------:R-:W-:Y:S05]  /*7ce0*/  EXIT ;  /* 0x000000000000794d */ /* 0x000fea0003800000 */
.L_x_3226:
        /* <DEDUP_REMOVED lines=22> */
.L_x_3236:
[----:B------:R-:W-:-:S05]  /*7e50*/  SHF.R.S32.HI R23, RZ, 0x1f, R22 ;  /* 0x0000001fff177819 */ /* 0x000fca0000011416 */
[----:B------:R-:W-:Y:S01]  /*7e60*/  STG.E.64 desc[UR36][R2.64], R22 ;  /* 0x0000001602007986 */ /* 0x000fe2000c101b24 */
[----:B------:R-:W-:Y:S05]  /*7e70*/  EXIT ;  /* 0x000000000000794d */ /* 0x000fea0003800000 */
.L_x_3235:
[----:B------:R-:W-:Y:S01]  /*7e80*/  STG.E desc[UR36][R2.64], R22 ;  /* 0x0000001602007986 */ /* 0x000fe2000c101924 */
[----:B------:R-:W-:Y:S05]  /*7e90*/  EXIT ;  /* 0x000000000000794d */ /* 0x000fea0003800000 */
.L_x_3225:
        /* <DEDUP_REMOVED lines=10> */
.L_x_3238:
[----:B------:R-:W-:Y:S01]  /*7f40*/  CS2R R6, SRZ ;  /* 0x0000000000067805 */ /* 0x000fe2000001ff00 */
[----:B------:R-:W0:Y:S04]  /*7f50*/  I2F.F64.S16 R4, R22 ;  /* 0x0000001600047312 */ /* 0x000e280000101c00 */
[----:B0-----:R-:W-:Y:S01]  /*7f60*/  STG.E.128 desc[UR36][R2.64], R4 ;  /* 0x0000000402007986 */ /* 0x001fe2000c101d24 */
[----:B------:R-:W-:Y:S05]  /*7f70*/  EXIT ;  /* 0x000000000000794d */ /* 0x000fea0003800000 */
.L_x_3237:
[----:B------:R-:W-:-:S13]  /*7f80*/  ISETP.NE.AND P0, PT, R0, 0xf, PT ;  /* 0x0000000f0000780c */ /* 0x000fda0003f05270 */
[----:B------:R-:W-:Y:S05]  /*7f90*/  @!P0 BRA `(.L_x_3239) ;  /* 0x0000000000e88947 */ /* 0x000fea0003800000 */
[----:B------:R-:W-:-:S13]  /*7fa0*/  ISETP.NE.AND P0, PT, R0, 0x17, PT ;  /* 0x000000170000780c */ /* 0x000fda0003f05270 */
[----:B------:R-:W-:Y:S05]  /*7fb0*/  @!P0 BRA `(.L_x_3240) ;  /* 0x0000000000908947 */ /* 0x000fea0003800000 */
[----:B------:R-:W-:-:S13]  /*7fc0*/  ISETP.NE.AND P0, PT, R0, 0x18, PT ;  /* 0x000000180000780c */ /* 0x000fda0003f05270 */
[----:B------:R-:W-:Y:S05]  /*7fd0*/  @!P0 BRA `(.L_x_3241) ;  /* 0x0000000000448947 */ /* 0x000fea0003800000 */
.L_x_3218:
        /* <DEDUP_REMOVED lines=16> */
.L_x_3242:
[----:B------:R-:W-:Y:S05]  /*80e0*/  EXIT ;  /* 0x000000000000794d */ /* 0x000fea0003800000 */
.L_x_3241:
        /* <DEDUP_REMOVED lines=13> */
.L_x_3244:
[----:B------:R-:W-:Y:S05]  /*81c0*/  BSYNC.RECONVERGENT B0 ;  /* 0x0000000000007941 */ /* 0x000fea0003800200 */
.L_x_3243:
[----:B------:R-:W-:-:S05]  /*81d0*/  LOP3.LUT R5, R0, 0x80, R5, 0xf8, !PT ;  /* 0x0000008000057812 */ /* 0x000fca00078ef805 */
[----:B------:R-:W-:Y:S01]  /*81e0*/  STG.E.U8 desc[UR36][R2.64], R5 ;  /* 0x0000000502007986 */ /* 0x000fe2000c101124 */
[----:B------:R-:W-:Y:S05]  /*81f0*/  EXIT ;  /* 0x000000000000794d */ /* 0x000fea0003800000 */
.L_x_3240:
        /* <DEDUP_REMOVED lines=12> */
.L_x_3246:
[----:B------:R-:W-:Y:S01]  /*82c0*/  IMAD.MOV.U32 R0, RZ, RZ, 0x7f ;  /* 0x0000007fff007424 */ /* 0x000fe200078e00ff */
[----:B------:R-:W-:-:S04]  /*82d0*/  ISETP.GT.U32.AND P0, PT, R4, 0x7f800000, PT ;  /* 0x7f8000000400780c */ /* 0x000fc80003f04070 */
[----:B------:R-:W-:-:S09]  /*82e0*/  SEL R0, R0, 0x7c, P0 ;  /* 0x0000007c00007807 */ /* 0x000fd20000000000 */
.L_x_3247:
[----:B------:R-:W-:Y:S05]  /*82f0*/  BSYNC.RECONVERGENT B0 ;  /* 0x0000000000007941 */ /* 0x000fea0003800200 */
.L_x_3245:
[----:B------:R-:W-:-:S04]  /*8300*/  SHF.R.U32.HI R5, RZ, 0x18, R5 ;  /* 0x00000018ff057819 */ /* 0x000fc80000011605 */
[----:B------:R-:W-:-:S05]  /*8310*/  LOP3.LUT R5, R0, 0x80, R5, 0xf8, !PT ;  /* 0x0000008000057812 */ /* 0x000fca00078ef805 */
[----:B------:R-:W-:Y:S01]  /*8320*/  STG.E.U8 desc[UR36][R2.64], R5 ;  /* 0x0000000502007986 */ /* 0x000fe2000c101124 */
[----:B------:R-:W-:Y:S05]  /*8330*/  EXIT ;  /* 0x000000000000794d */ /* 0x000fea0003800000 */
.L_x_3239:
[----:B------:R-:W0:Y:S02]  /*8340*/  I2F.S16 R0, R22 ;  /* 0x0000001600007306 */ /* 0x000e240000101400 */
[----:B0-----:R-:W-:-:S05]  /*8350*/  F2FP.BF16.F32.PACK_AB R0, RZ, R0 ;  /* 0x00000000ff00723e */ /* 0x001fca00000010ff */
[----:B------:R-:W-:Y:S01]  /*8360*/  STG.E.U16 desc[UR36][R2.64], R0 ;  /* 0x0000000002007986 */ /* 0x000fe2000c101524 */
[----:B------:R-:W-:Y:S05]  /*8370*/  EXIT ;  /* 0x000000000000794d */ /* 0x000fea0003800000 */
.L_x_3248:
        /* <DEDUP_REMOVED lines=16> */
.L_x_42717:


//--------------------- .text._ZN2at6native18elementwise_kernelILi128ELi4EZNS0_22gpu_kernel_impl_nocastINS0_13AUnaryFunctorIN3c104HalfES5_bZZZNS0_23logical_xor_kernel_cudaERNS_14TensorIteratorEENKUlvE0_clEvENKUlvE6_clEvEUlS5_S5_E_EEEEvRNS_18TensorIteratorBaseERKT_EUliE_EEviT1_ --------------------------
	.section	.text._ZN2at6native18elementwise_kernelILi128ELi4EZNS0_22gpu_kernel_impl_nocastINS0_13AUnaryFunctorIN3c104HalfES5_bZZZNS0_23logical_xor_kernel_cudaERNS_14TensorIteratorEENKUlvE0_clEvENKUlvE6_clEvEUlS5_S5_E_EEEEvRNS_18TensorIteratorBaseERKT_EUliE_EEviT1_,"ax",@progbits
	.align	128
        .global         _ZN2at6native18elementwise_kernelILi128ELi4EZNS0_22gpu_kernel_impl_nocastINS0_13AUnaryFunctorIN3c104HalfES5_bZZZNS0_23logical_xor_kernel_cudaERNS_14TensorIteratorEENKUlvE0_clEvENKUlvE6_clEvEUlS5_S5_E_EEEEvRNS_18TensorIteratorBaseERKT_EUliE_EEviT1_
        .type           _ZN2at6native18elementwise_kernelILi128ELi4EZNS0_22gpu_kernel_impl_nocastINS0_13AUnaryFunctorIN3c104HalfES5_bZZZNS0_23logical_xor_kernel_cudaERNS_14TensorIteratorEENKUlvE0_clEvENKUlvE6_clEvEUlS5_S5_E_EEEEvRNS_18TensorIteratorBaseERKT_EUliE_EEviT1_,@function
        .size           _ZN2at6native18elementwise_kernelILi128ELi4EZNS0_22gpu_kernel_impl_nocastINS0_13AUnaryFunctorIN3c104HalfES5_bZZZNS0_23logical_xor_kernel_cudaERNS_14TensorIteratorEENKUlvE0_clEvENKUlvE6_clEvEUlS5_S5_E_EEEEvRNS_18TensorIteratorBaseERKT_EUliE_EEviT1_,(.L_x_42718 - _ZN2at6native18elementwise_kernelILi128ELi4EZNS0_22gpu_kernel_impl_nocastINS0_13AUnaryFunctorIN3c104HalfES5_bZZZNS0_23logical_xor_kernel_cudaERNS_14TensorIteratorEENKUlvE0_clEvENKUlvE6_clEvEUlS5_S5_E_EEEEvRNS_18TensorIteratorBaseERKT_EUliE_EEviT1_)
        .other          _ZN2at6native18elementwise_kernelILi128ELi4EZNS0_22gpu_kernel_impl_nocastINS0_13AUnaryFunctorIN3c104HalfES5_bZZZNS0_23logical_xor_kernel_cudaERNS_14TensorIteratorEENKUlvE0_clEvENKUlvE6_clEvEUlS5_S5_E_EEEEvRNS_18TensorIteratorBaseERKT_EUliE_EEviT1_,@"STO_CUDA_ENTRY STV_DEFAULT"
_ZN2at6native18elementwise_kernelILi128ELi4EZNS0_22gpu_kernel_impl_nocastINS0_13AUnaryFunctorIN3c104HalfES5_bZZZNS0_23logical_xor_kernel_cudaERNS_14TensorIteratorEENKUlvE0_clEvENKUlvE6_clEvEUlS5_S5_E_EEEEvRNS_18TensorIteratorBaseERKT_EUliE_EEviT1_:
.text._ZN2at6native18elementwise_kernelILi128ELi4EZNS0_22gpu_kernel_impl_nocastINS0_13AUnaryFunctorIN3c104HalfES5_bZZZNS0_23logical_xor_kernel_cudaERNS_14TensorIteratorEENKUlvE0_clEvENKUlvE6_clEvEUlS5_S5_E_EEEEvRNS_18TensorIteratorBaseERKT_EUliE_EEviT1_:
        /* <DEDUP_REMOVED lines=14> */
[----:B------:R-:W0:Y:S02]  /*00e0*/  LDC.64 R4, c[0x0][0x588] ;  /* 0x00016200ff047b82 */ /* 0x000e240000000a00 */
[----:B0-----:R-:W2:Y:S06]  /*00f0*/  LDG.E.U16 R4, desc[UR6][R4.64] ;  /* 0x0000000604047981 */ /* 0x001eac000c1e1500 */
[----:B------:R-:W0:Y:S01]  /*0100*/  LDC.U16 R0, c[0x0][0x592] ;  /* 0x00016480ff007b82 */ /* 0x000e220000000400 */
[----:B------:R-:W-:-:S07]  /*0110*/  IADD3 R3, PT, PT, R3, 0x80, RZ ;  /* 0x0000008003037810 */ /* 0x000fce0007ffe0ff */
[----:B------:R-:W1:Y:S01]  /*0120*/  LDC.64 R6, c[0x0][0x580] ;  /* 0x00016000ff067b82 */ /* 0x000e620000000a00 */
[----:B0-----:R-:W-:-:S05]  /*0130*/  HADD2.F32 R0, -RZ, R0.H0_H0 ;  /* 0x20000000ff007230 */ /* 0x001fca0000004100 */
[----:B------:R-:W-:Y:S01]  /*0140*/  FSETP.NEU.FTZ.AND P0, PT, R0, RZ, PT ;  /* 0x000000ff0000720b */ /* 0x000fe20003f1d000 */
[----:B--2---:R-:W-:-:S05]  /*0150*/  HADD2.F32 R2, -RZ, R4.H0_H0 ;  /* 0x20000004ff027230 */ /* 0x004fca0000004100 */
[----:B------:R-:W-:-:S04]  /*0160*/  FSETP.NEU.FTZ.AND P1, PT, R2, RZ, PT ;  /* 0x000000ff0200720b */ /* 0x000fc80003f3d000 */
[----:B------:R-:W-:-:S04]  /*0170*/  PLOP3.LUT P0, PT, P0, P1, PT, 0x28, 0x82 ;  /* 0x000000000082781c */ /* 0x000fc80000702570 */
[----:B------:R-:W-:Y:S02]  /*0180*/  SEL R9, RZ, 0x1, !P0 ;  /* 0x00000001ff097807 */ /* 0x000fe40004000000 */
[----:B------:R-:W-:-:S03]  /*0190*/  ISETP.GE.AND P0, PT, R3, UR4, PT ;  /* 0x0000000403007c0c */ /* 0x000fc6000bf06270 */
[----:B-1----:R0:W-:Y:S10]  /*01a0*/  STG.E.U8 desc[UR6][R6.64], R9 ;  /* 0x0000000906007986 */ /* 0x0021f4000c101106 */
[----:B------:R-:W-:Y:S05]  /*01b0*/  @P0 BREAK.RELIABLE B1 ;  /* 0x0000000000010942 */ /* 0x000fea0003800100 */
[----:B------:R-:W-:Y:S05]  /*01c0*/  @P0 BRA `(.L_x_3253) ;  /* 0x0000000000700947 */ /* 0x000fea0003800000 */
[----:B------:R-:W1:Y:S02]  /*01d0*/  LDC.64 R4, c[0x0][0x588] ;  /* 0x00016200ff047b82 */ /* 0x000e640000000a00 */
[----:B-1----:R-:W2:Y:S06]  /*01e0*/  LDG.E.U16 R4, desc[UR6][R4.64] ;  /* 0x0000000604047981 */ /* 0x002eac000c1e1500 */
[----:B------:R-:W1:Y:S01]  /*01f0*/  LDC.U16 R0, c[0x0][0x592] ;  /* 0x00016480ff007b82 */ /* 0x000e620000000400 */
[----:B------:R-:W-:-:S07]  /*0200*/  IADD3 R3, PT, PT, R3, 0x80, RZ ;  /* 0x0000008003037810 */ /* 0x000fce0007ffe0ff */
[----:B0-----:R-:W0:Y:S01]  /*0210*/  LDC.64 R6, c[0x0][0x580] ;  /* 0x00016000ff067b82 */ /* 0x001e220000000a00 */
[----:B-1----:R-:W-:-:S05]  /*0220*/  HADD2.F32 R2, -RZ, R0.H0_H0 ;  /* 0x20000000ff027230 */ /* 0x002fca0000004100 */
[----:B------:R-:W-:Y:S01]  /*0230*/  FSETP.NEU.FTZ.AND P1, PT, R2, RZ, PT ;  /* 0x000000ff0200720b */ /* 0x000fe20003f3d000 */
[----:B--2---:R-:W-:-:S05]  /*0240*/  HADD2.F32 R0, -RZ, R4.H0_H0 ;  /* 0x20000004ff007230 */ /* 0x004fca0000004100 */
[----:B------:R-:W-:-:S04]  /*0250*/  FSETP.NEU.FTZ.AND P0, PT, R0, RZ, PT ;  /* 0x000000ff0000720b */ /* 0x000fc80003f1d000 */
[----:B------:R-:W-:-:S04]  /*0260*/  PLOP3.LUT P0, PT, P1, P0, PT, 0x28, 0x82 ;  /* 0x000000000082781c */ /* 0x000fc80000f00570 */
[----:B------:R-:W-:-:S05]  /*0270*/  SEL R9, RZ, 0x1, !P0 ;  /* 0x00000001ff097807 */ /* 0x000fca0004000000 */
[----:B0-----:R0:W-:Y:S04]  /*0280*/  STG.E.U8 desc[UR6][R6.64], R9 ;  /* 0x0000000906007986 */ /* 0x0011e8000c101106 */
.L_x_3252:
[----:B------:R-:W-:-:S13]  /*0290*/  ISETP.GE.AND P0, PT, R3, UR4, PT ;  /* 0x0000000403007c0c */ /* 0x000fda000bf06270 */
[----:B------:R-:W-:Y:S05]  /*02a0*/  @P0 BREAK.RELIABLE B1 ;  /* 0x0000000000010942 */ /* 0x000fea0003800100 */
[----:B------:R-:W-:Y:S05]  /*02b0*/  @P0 BRA `(.L_x_3253) ;  /* 0x0000000000340947 */ /* 0x000fea0003800000 */
[----:B------:R-:W-:Y:S05]  /*02c0*/  BSYNC.RELIABLE B1 ;  /* 0x0000000000017941 */ /* 0x000fea0003800100 */
.L_x_3251:
        /* <DEDUP_REMOVED lines=12> */
.L_x_3253:
[----:B------:R-:W-:Y:S05]  /*0390*/  BSYNC.RECONVERGENT B0 ;  /* 0x0000000000007941 */ /* 0x000fea0003800200 */
.L_x_3250:
[----:B------:R-:W-:Y:S05]  /*03a0*/  WARPSYNC.ALL ;  /* 0x0000000000007948 */ /* 0x000fea0003800000 */
[----:B------:R-:W-:-:S13]  /*03b0*/  ISETP.GE.AND P0, PT, R3, UR4, PT ;  /* 0x0000000403007c0c */ /* 0x000fda000bf06270 */
[----:B------:R-:W-:Y:S05]  /*03c0*/  @P0 EXIT ;  /* 0x000000000000094d */ /* 0x000fea0003800000 */
[----:B------:R-:W2:Y:S02]  /*03d0*/  LDC.64 R2, c[0x0][0x588] ;  /* 0x00016200ff027b82 */ /* 0x000ea40000000a00 */
[----:B--2---:R-:W2:Y:S06]  /*03e0*/  LDG.E.U16 R2, desc[UR6][R2.64] ;  /* 0x0000000602027981 */ /* 0x004eac000c1e1500 */
[----:B------:R-:W0:Y:S08]  /*03f0*/  LDC.U16 R0, c[0x0][0x592] ;  /* 0x00016480ff007b82 */ /* 0x000e300000000400 */
[----:B------:R-:W3:Y:S01]  /*0400*/  LDC.64 R4, c[0x0][0x580] ;  /* 0x00016000ff047b82 */ /* 0x000ee20000000a00 */
[----:B01----:R-:W-:-:S05]  /*0410*/  HADD2.F32 R6, -RZ, R0.H0_H0 ;  /* 0x20000000ff067230 */ /* 0x003fca0000004100 */
[----:B------:R-:W-:Y:S01]  /*0420*/  FSETP.NEU.FTZ.AND P1, PT, R6, RZ, PT ;  /* 0x000000ff0600720b */ /* 0x000fe20003f3d000 */
[----:B--2---:R-:W-:-:S05]  /*0430*/  HADD2.F32 R0, -RZ, R2.H0_H0 ;  /* 0x20000002ff007230 */ /* 0x004fca0000004100 */
[----:B------:R-:W-:-:S04]  /*0440*/  FSETP.NEU.FTZ.AND P0, PT, R0, RZ, PT ;  /* 0x000000ff0000720b */ /* 0x000fc80003f1d000 */
[----:B------:R-:W-:-:S04]  /*0450*/  PLOP3.LUT P0, PT, P1, P0, PT, 0x28, 0x82 ;  /* 0x000000000082781c */ /* 0x000fc80000f00570 */
[----:B------:R-:W-:-:S05]  /*0460*/  SEL R7, RZ, 0x1, !P0 ;  /* 0x00000001ff077807 */ /* 0x000fca0004000000 */
[----:B---3--:R-:W-:Y:S01]  /*0470*/  STG.E.U8 desc[UR6][R4.64], R7 ;  /* 0x0000000704007986 */ /* 0x008fe2000c101106 */
[----:B------:R-:W-:Y:S05]  /*0480*/  EXIT ;  /* 0x000000000000794d */ /* 0x000fea0003800000 */
.L_x_3249:
        /* <DEDUP_REMOVED lines=296> */
[----:B------:R-:W1:Y:S01]  /*1710*/  @P0 LDC.64 R8, c[0x0][0x578] ;  /* 0x00015e00ff080b82 */ /* 0x000e620000000a00 */
[----:B---3--:R-:W-:-:S05]  /*1720*/  @P0 IMAD.HI.U32 R6, R11, R14, R10 ;  /* 0x0000000e0b060227 */ /* 0x008fca00078e000a */
[----:B------:R-:W-:Y:S01]  /*1730*/  @P0 SHF.R.U32.HI R10, RZ, R15, R6 ;  /* 0x0000000fff0a0219 */ /* 0x000fe20000011606 */
[----:B------:R-:W-:-:S04]  /*1740*/  IMAD R6, R13, UR8, R7 ;  /* 0x000000080d067c24 */ /* 0x000fc8000f8e0207 */
[----:B------:R-:W-:Y:S02]  /*1750*/  @P0 IMAD.MOV R10, RZ, RZ, -R10 ;  /* 0x000000ffff0a0224 */ /* 0x000fe400078e0a0a */
[----:B--2---:R-:W-:Y:S02]  /*1760*/  IMAD R5, R6, UR10, R5 ;  /* 0x0000000a06057c24 */ /* 0x004fe4000f8e0205 */
[----:B0-----:R-:W-:Y:S02]  /*1770*/  @P0 IMAD R10, R10, R17, R11 ;  /* 0x000000110a0a0224 */ /* 0x001fe400078e020b */
[----:B------:R-:W-:Y:S02]  /*1780*/  IMAD R4, R6, UR11, R4 ;  /* 0x0000000b06047c24 */ /* 0x000fe4000f8e0204 */
[C---:B-1----:R-:W-:Y:S02]  /*1790*/  @P0 IMAD R5, R10.reuse, R8, R5 ;  /* 0x000000080a050224 */ /* 0x042fe400078e0205 */
[----:B------:R-:W-:-:S07]  /*17a0*/  @P0 IMAD R4, R10, R9, R4 ;  /* 0x000000090a040224 */ /* 0x000fce00078e0204 */
.L_x_3257:
[----:B------:R-:W0:Y:S02]  /*17b0*/  LDCU.128 UR8, c[0x0][0x580] ;  /* 0x0000b000ff0877ac */ /* 0x000e240008000c00 */
[----:B0-----:R-:W-:-:S04]  /*17c0*/  IADD3 R6, P0, PT, R4, UR10, RZ ;  /* 0x0000000a04067c10 */ /* 0x001fc8000ff1e0ff */
[----:B------:R-:W-:-:S05]  /*17d0*/  IADD3.X R7, PT, PT, RZ, UR11, RZ, P0, !PT ;  /* 0x0000000bff077c10 */ /* 0x000fca00087fe4ff */
[----:B------:R-:W2:Y:S01]  /*17e0*/  LDG.E.U16 R6, desc[UR6][R6.64] ;  /* 0x0000000606067981 */ /* 0x000ea2000c1e1500 */
[----:B------:R-:W0:Y:S01]  /*17f0*/  LDC.U16 R4, c[0x0][0x592] ;  /* 0x00016480ff047b82 */ /* 0x000e220000000400 */
[----:B------:R-:W-:Y:S01]  /*1800*/  IADD3 R3, PT, PT, R3, 0x80, RZ ;  /* 0x0000008003037810 */ /* 0x000fe20007ffe0ff */
[----:B0-----:R-:W-:-:S05]  /*1810*/  HADD2.F32 R8, -RZ, R4.H0_H0 ;  /* 0x20000004ff087230 */ /* 0x001fca0000004100 */
[----:B------:R-:W-:Y:S01]  /*1820*/  FSETP.NEU.FTZ.AND P2, PT, R8, RZ, PT ;  /* 0x000000ff0800720b */ /* 0x000fe20003f5d000 */
[----:B--2---:R-:W-:-:S05]  /*1830*/  HADD2.F32 R4, -RZ, R6.H0_H0 ;  /* 0x20000006ff047230 */ /* 0x004fca0000004100 */
        /* <DEDUP_REMOVED lines=300> */
[----:B------:R-:W-:-:S03]  /*2b00*/  IMAD R6, R13, UR8, R7 ;  /* 0x000000080d067c24 */ /* 0x000fc6000f8e0207 */
[----:B------:R-:W-:Y:S01]  /*2b10*/  @P0 IADD3 R10, PT, PT, -R10, RZ, RZ ;  /* 0x000000ff0a0a0210 */ /* 0x000fe20007ffe1ff */
[C---:B--2---:R-:W-:Y:S02]  /*2b20*/  IMAD R5, R6.reuse, UR10, R5 ;  /* 0x0000000a06057c24 */ /* 0x044fe4000f8e0205 */
[----:B------:R-:W-:Y:S02]  /*2b30*/  IMAD R4, R6, UR11, R4 ;  /* 0x0000000b06047c24 */ /* 0x000fe4000f8e0204 */
[----:B0-----:R-:W-:-:S04]  /*2b40*/  @P0 IMAD R10, R17, R10, R11 ;  /* 0x0000000a110a0224 */ /* 0x001fc800078e020b */
[C---:B-1----:R-:W-:Y:S02]  /*2b50*/  @P0 IMAD R5, R10.reuse, R8, R5 ;  /* 0x000000080a050224 */ /* 0x042fe400078e0205 */
[----:B------:R-:W-:-:S07]  /*2b60*/  @P0 IMAD R4, R10, R9, R4 ;  /* 0x000000090a040224 */ /* 0x000fce00078e0204 */
.L_x_3259:
[----:B------:R-:W0:Y:S02]  /*2b70*/  LDCU.128 UR8, c[0x0][0x580] ;  /* 0x0000b000ff0877ac */ /* 0x000e240008000c00 */
[----:B0-----:R-:W-:-:S04]  /*2b80*/  IADD3 R6, P0, PT, R4, UR10, RZ ;  /* 0x0000000a04067c10 */ /* 0x001fc8000ff1e0ff */
[----:B------:R-:W-:-:S05]  /*2b90*/  IADD3.X R7, PT, PT, RZ, UR11, RZ, P0, !PT ;  /* 0x0000000bff077c10 */ /* 0x000fca00087fe4ff */
[----:B------:R-:W2:Y:S01]  /*2ba0*/  LDG.E.U16 R6, desc[UR6][R6.64] ;  /* 0x0000000606067981 */ /* 0x000ea2000c1e1500 */
[----:B------:R-:W0:Y:S01]  /*2bb0*/  LDC.U16 R4, c[0x0][0x592] ;  /* 0x00016480ff047b82 */ /* 0x000e220000000400 */
[----:B------:R-:W-:Y:S02]  /*2bc0*/  VIADD R3, R3, 0x80 ;  /* 0x0000008003037836 */ /* 0x000fe40000000000 */
[----:B0-----:R-:W-:-:S05]  /*2bd0*/  HADD2.F32 R8, -RZ, R4.H0_H0 ;  /* 0x20000004ff087230 */ /* 0x001fca0000004100 */
[----:B------:R-:W-:Y:S01]  /*2be0*/  FSETP.NEU.FTZ.AND P2, PT, R8, RZ, PT ;  /* 0x000000ff0800720b */ /* 0x000fe20003f5d000 */
[----:B--2---:R-:W-:-:S05]  /*2bf0*/  HADD2.F32 R4, -RZ, R6.H0_H0 ;  /* 0x20000006ff047230 */ /* 0x004fca0000004100 */
[----:B------:R-:W-:Y:S02]  /*2c00*/  FSETP.NEU.FTZ.AND P0, PT, R4, RZ, PT ;  /* 0x000000ff0400720b */ /* 0x000fe40003f1d000 */
[----:B------:R-:W-:Y:S02]  /*2c10*/  IADD3 R4, P1, PT, R5, UR8, RZ ;  /* 0x0000000805047c10 */ /* 0x000fe4000ff3e0ff */
[----:B------:R-:W-:Y:S02]  /*2c20*/  PLOP3.LUT P0, PT, P2, P0, PT, 0x28, 0x82 ;  /* 0x000000000082781c */ /* 0x000fe40001700570 */
[----:B------:R-:W-:Y:S02]  /*2c30*/  IADD3.X R5, PT, PT, RZ, UR9, RZ, P1, !PT ;  /* 0x00000009ff057c10 */ /* 0x000fe40008ffe4ff */
[----:B------:R-:W-:-:S05]  /*2c40*/  SEL R9, RZ, 0x1, !P0 ;  /* 0x00000001ff097807 */ /* 0x000fca0004000000 */
[----:B------:R0:W-:Y:S04]  /*2c50*/  STG.E.U8 desc[UR6][R4.64], R9 ;  /* 0x0000000904007986 */ /* 0x0001e8000c101106 */
.L_x_3256:
[----:B------:R-:W-:-:S13]  /*2c60*/  ISETP.GE.AND P0, PT, R3, UR4, PT ;  /* 0x0000000403007c0c */ /* 0x000fda000bf06270 */
[----:B------:R-:W-:Y:S05]  /*2c70*/  @P0 BREAK.RELIABLE B1 ;  /* 0x0000000000010942 */ /* 0x000fea0003800100 */
[----:B------:R-:W-:Y:S05]  /*2c80*/  @P0 BRA `(.L_x_3258) ;  /* 0x0000001000e80947 */ /* 0x000fea0003800000 */
[----:B------:R-:W-:Y:S05]  /*2c90*/  BSYNC.RELIABLE B1 ;  /* 0x0000000000017941 */ /* 0x000fea0003800100 */
.L_x_3255:
        /* <DEDUP_REMOVED lines=298> */
.L_x_3260:
        /* <DEDUP_REMOVED lines=15> */
.L_x_3258:
[----:B------:R-:W-:Y:S05]  /*4030*/  BSYNC.RECONVERGENT B0 ;  /* 0x0000000000007941 */ /* 0x000fea0003800200 */
.L_x_3254:
        /* <DEDUP_REMOVED lines=291> */
[----:B------:R-:W3:Y:S02]  /*5270*/  @P0 LDC.64 R12, c[0x0][0x578] ;  /* 0x00015e00ff0c0b82 */ /* 0x000ee40000000a00 */
[----:B------:R-:W-:Y:S02]  /*5280*/  IMAD R4, R4, UR8, R5 ;  /* 0x0000000804047c24 */ /* 0x000fe4000f8e0205 */
[----:B--2---:R-:W-:-:S05]  /*5290*/  @P0 IMAD.HI.U32 R0, R7, R8, R6 ;  /* 0x0000000807000227 */ /* 0x004fca00078e0006 */
[----:B------:R-:W-:Y:S01]  /*52a0*/  @P0 SHF.R.U32.HI R0, RZ, R9, R0 ;  /* 0x00000009ff000219 */ /* 0x000fe20000011600 */
[C---:B-1----:R-:W-:Y:S02]  /*52b0*/  IMAD R3, R4.reuse, UR4, R3 ;  /* 0x0000000404037c24 */ /* 0x042fe4000f8e0203 */
[----:B------:R-:W-:Y:S01]  /*52c0*/  IMAD R2, R4, UR5, R2 ;  /* 0x0000000504027c24 */ /* 0x000fe2000f8e0202 */
[----:B------:R-:W-:-:S05]  /*52d0*/  @P0 IADD3 R6, PT, PT, -R0, RZ, RZ ;  /* 0x000000ff00060210 */ /* 0x000fca0007ffe1ff */
[----:B0-----:R-:W-:-:S04]  /*52e0*/  @P0 IMAD R6, R11, R6, R7 ;  /* 0x000000060b060224 */ /* 0x001fc800078e0207 */
[C---:B---3--:R-:W-:Y:S02]  /*52f0*/  @P0 IMAD R3, R6.reuse, R12, R3 ;  /* 0x0000000c06030224 */ /* 0x048fe400078e0203 */
[----:B------:R-:W-:-:S07]  /*5300*/  @P0 IMAD R2, R6, R13, R2 ;  /* 0x0000000d06020224 */ /* 0x000fce00078e0202 */
.L_x_3261:
[----:B------:R-:W0:Y:S02]  /*5310*/  LDCU.128 UR8, c[0x0][0x580] ;  /* 0x0000b000ff0877ac */ /* 0x000e240008000c00 */
[----:B0-----:R-:W-:-:S04]  /*5320*/  IADD3 R4, P0, PT, R2, UR10, RZ ;  /* 0x0000000a02047c10 */ /* 0x001fc8000ff1e0ff */
[----:B------:R-:W-:-:S05]  /*5330*/  IADD3.X R5, PT, PT, RZ, UR11, RZ, P0, !PT ;  /* 0x0000000bff057c10 */ /* 0x000fca00087fe4ff */
[----:B------:R-:W2:Y:S01]  /*5340*/  LDG.E.U16 R4, desc[UR6][R4.64] ;  /* 0x0000000604047981 */ /* 0x000ea2000c1e1500 */
[----:B------:R-:W0:Y:S02]  /*5350*/  LDC.U16 R0, c[0x0][0x592] ;  /* 0x00016480ff007b82 */ /* 0x000e240000000400 */
[----:B0-----:R-:W-:-:S05]  /*5360*/  HADD2.F32 R2, -RZ, R0.H0_H0 ;  /* 0x20000000ff027230 */ /* 0x001fca0000004100 */
[----:B------:R-:W-:Y:S02]  /*5370*/  FSETP.NEU.FTZ.AND P2, PT, R2, RZ, PT ;  /* 0x000000ff0200720b */ /* 0x000fe40003f5d000 */
[----:B------:R-:W-:-:S04]  /*5380*/  IADD3 R2, P1, PT, R3, UR8, RZ ;  /* 0x0000000803027c10 */ /* 0x000fc8000ff3e0ff */
[----:B------:R-:W-:Y:S01]  /*5390*/  IADD3.X R3, PT, PT, RZ, UR9, RZ, P1, !PT ;  /* 0x00000009ff037c10 */ /* 0x000fe20008ffe4ff */
[----:B--2---:R-:W-:-:S05]  /*53a0*/  HADD2.F32 R0, -RZ, R4.H0_H0 ;  /* 0x20000004ff007230 */ /* 0x004fca0000004100 */
[----:B------:R-:W-:-:S04]  /*53b0*/  FSETP.NEU.FTZ.AND P0, PT, R0, RZ, PT ;  /* 0x000000ff0000720b */ /* 0x000fc80003f1d000 */
[----:B------:R-:W-:-:S04]  /*53c0*/  PLOP3.LUT P0, PT, P2, P0, PT, 0x28, 0x82 ;  /* 0x000000000082781c */ /* 0x000fc80001700570 */
[----:B------:R-:W-:-:S05]  /*53d0*/  SEL R7, RZ, 0x1, !P0 ;  /* 0x00000001ff077807 */ /* 0x000fca0004000000 */
[----:B------:R-:W-:Y:S01]  /*53e0*/  STG.E.U8 desc[UR6][R2.64], R7 ;  /* 0x0000000702007986 */ /* 0x000fe2000c101106 */
[----:B------:R-:W-:Y:S05]  /*53f0*/  EXIT ;  /* 0x000000000000794d */ /* 0x000fea0003800000 */
.L_x_3262:
        /* <DEDUP_REMOVED lines=16> */
.L_x_42718:


//--------------------- .text._ZN2at6native27unrolled_elementwise_kernelINS0_13AUnaryFunctorIN3c104HalfES4_bZZZNS0_23logical_xor_kernel_cudaERNS_14TensorIteratorEENKUlvE0_clEvENKUlvE6_clEvEUlS4_S4_E_EESt5arrayIPcLm2EELi4E23TrivialOffsetCalculatorILi1EjESF_NS0_6memory15LoadWithoutCastENSG_16StoreWithoutCastEEEviT_T0_T2_T3_T4_T5_ --------------------------
	.section	.text._ZN2at6native27unrolled_elementwise_kernelINS0_13AUnaryFunctorIN3c104HalfES4_bZZZNS0_23logical_xor_kernel_cudaERNS_14TensorIteratorEENKUlvE0_clEvENKUlvE6_clEvEUlS4_S4_E_EESt5arrayIPcLm2EELi4E23TrivialOffsetCalculatorILi1EjESF_NS0_6memory15LoadWithoutCastENSG_16StoreWithoutCastEEEviT_T0_T2_T3_T4_T5_,"ax",@progbits
	.align	128
        .global         _ZN2at6native27unrolled_elementwise_kernelINS0_13AUnaryFunctorIN3c104HalfES4_bZZZNS0_23logical_xor_kernel_cudaERNS_14TensorIteratorEENKUlvE0_clEvENKUlvE6_clEvEUlS4_S4_E_EESt5arrayIPcLm2EELi4E23TrivialOffsetCalculatorILi1EjESF_NS0_6memory15LoadWithoutCastENSG_16StoreWithoutCastEEEviT_T0_T2_T3_T4_T5_
        .type           _ZN2at6native27unrolled_elementwise_kernelINS0_13AUnaryFunctorIN3c104HalfES4_bZZZNS0_23logical_xor_kernel_cudaERNS_14TensorIteratorEENKUlvE0_clEvENKUlvE6_clEvEUlS4_S4_E_EESt5arrayIPcLm2EELi4E23TrivialOffsetCalculatorILi1EjESF_NS0_6memory15LoadWithoutCastENSG_16StoreWithoutCastEEEviT_T0_T2_T3_T4_T5_,@function
        .size           _ZN2at6native27unrolled_elementwise_kernelINS0_13AUnaryFunctorIN3c104HalfES4_bZZZNS0_23logical_xor_kernel_cudaERNS_14TensorIteratorEENKUlvE0_clEvENKUlvE6_clEvEUlS4_S4_E_EESt5arrayIPcLm2EELi4E23TrivialOffsetCalculatorILi1EjESF_NS0_6memory15LoadWithoutCastENSG_16StoreWithoutCastEEEviT_T0_T2_T3_T4_T5_,(.L_x_42719 - _ZN2at6native27unrolled_elementwise_kernelINS0_13AUnaryFunctorIN3c104HalfES4_bZZZNS0_23logical_xor_kernel_cudaERNS_14TensorIteratorEENKUlvE0_clEvENKUlvE6_clEvEUlS4_S4_E_EESt5arrayIPcLm2EELi4E23TrivialOffsetCalculatorILi1EjESF_NS0_6memory15LoadWithoutCastENSG_16StoreWithoutCastEEEviT_T0_T2_T3_T4_T5_)
        .other          _ZN2at6native27unrolled_elementwise_kernelINS0_13AUnaryFunctorIN3c104HalfES4_bZZZNS0_23logical_xor_kernel_cudaERNS_14TensorIteratorEENKUlvE0_clEvENKUlvE6_clEvEUlS4_S4_E_EESt5arrayIPcLm2EELi4E23TrivialOffsetCalculatorILi1EjESF_NS0_6memory15LoadWithoutCastENSG_16StoreWithoutCastEEEviT_T0_T2_T3_T4_T5_,@"STO_CUDA_ENTRY STV_DEFAULT"
_ZN2at6native27unrolled_elementwise_kernelINS0_13AUnaryFunctorIN3c104HalfES4_bZZZNS0_23logical_xor_kernel_cudaERNS_14TensorIteratorEENKUlvE0_clEvENKUlvE6_clEvEUlS4_S4_E_EESt5arrayIPcLm2EELi4E23TrivialOffsetCalculatorILi1EjESF_NS0_6memory15LoadWithoutCastENSG_16StoreWithoutCastEEEviT_T0_T2_T3_T4_T5_:
.text._ZN2at6native27unrolled_elementwise_kernelINS0_13AUnaryFunctorIN3c104HalfES4_bZZZNS0_23logical_xor_kernel_cudaERNS_14TensorIteratorEENKUlvE0_clEvENKUlvE6_clEvEUlS4_S4_E_EESt5arrayIPcLm2EELi4E23TrivialOffsetCalculatorILi1EjESF_NS0_6memory15LoadWithoutCastENSG_16StoreWithoutCastEEEviT_T0_T2_T3_T4_T5_:
        /* <DEDUP_REMOVED lines=20> */
[----:B------:R-:W-:Y:S02]  /*0140*/  @!P2 IMAD R17, R0, 0x200, R19 ;  /* 0x000002000011a824 */ /* 0x000fe400078e0213 */
[----:B--2---:R-:W-:-:S04]  /*0150*/  @!P1 IMAD.WIDE.U32 R8, R15, 0x2, R8 ;  /* 0x000000020f089825 */ /* 0x004fc800078e0008 */
[----:B-1----:R-:W-:Y:S01]  /*0160*/  @!P2 IMAD.WIDE.U32 R16, R17, 0x2, R10 ;  /* 0x000000021110a825 */ /* 0x002fe200078e000a */
[----:B------:R-:W-:-:S06]  /*0170*/  PRMT R10, RZ, 0x7610, R10 ;  /* 0x00007610ff0a7816 */ /* 0x000fcc000000000a */
[----:B------:R1:W2:Y:S01]  /*0180*/  @!P2 LDG.E.U16 R10, desc[UR4][R16.64] ;  /* 0x00000004100aa981 */ /* 0x0002a2000c1e1500 */
[----:B------:R-:W-:-:S06]  /*0190*/  PRMT R11, RZ, 0x7610, R11 ;  /* 0x00007610ff0b7816 */ /* 0x000fcc000000000b */
[----:B------:R4:W2:Y:S01]  /*01a0*/  @!P1 LDG.E.U16 R11, desc[UR4][R8.64] ;  /* 0x00000004080b9981 */ /* 0x0008a2000c1e1500 */
[----:B------:R-:W-:-:S05]  /*01b0*/  @!P2 VIADD R19, R19, 0x80 ;  /* 0x000000801313a836 */ /* 0x000fca0000000000 */
[-C--:B------:R-:W-:Y:S02]  /*01c0*/  ISETP.GE.AND P0, PT, R19, R2.reuse, PT ;  /* 0x000000021300720c */ /* 0x080fe40003f06270 */
[----:B------:R-:W-:-:S11]  /*01d0*/  ISETP.GE.AND P1, PT, R3, R2, PT ;  /* 0x000000020300720c */ /* 0x000fd60003f26270 */
[----:B------:R-:W4:Y:S01]  /*01e0*/  @!P0 LDC.64 R14, c[0x0][0x390] ;  /* 0x0000e400ff0e8b82 */ /* 0x000f220000000a00 */
[----:B0-----:R-:W-:Y:S02]  /*01f0*/  VIADD R13, R3, 0x100 ;  /* 0x00000100030d7836 */ /* 0x001fe40000000000 */
[----:B------:R-:W-:-:S03]  /*0200*/  @!P0 IMAD R19, R0, 0x200, R19 ;  /* 0x0000020000138824 */ /* 0x000fc600078e0213 */
[----:B------:R-:W-:Y:S02]  /*0210*/  ISETP.GE.AND P3, PT, R13, R2, PT ;  /* 0x000000020d00720c */ /* 0x000fe40003f66270 */
[----:B-1----:R-:W0:Y:S08]  /*0220*/  @!P1 LDC.U16 R16, c[0x0][0x386] ;  /* 0x0000e180ff109b82 */ /* 0x002e300000000400 */
[----:B----4-:R-:W1:Y:S01]  /*0230*/  @!P1 LDC.64 R8, c[0x0][0x388] ;  /* 0x0000e200ff089b82 */ /* 0x010e620000000a00 */
[----:B------:R-:W-:-:S04]  /*0240*/  @!P0 IMAD.WIDE.U32 R14, R19, 0x2, R14 ;  /* 0x00000002130e8825 */ /* 0x000fc800078e000e */
[----:B------:R-:W-:-:S03]  /*0250*/  VIADD R19, R3, 0x80 ;  /* 0x0000008003137836 */ /* 0x000fc60000000000 */
[----:B------:R-:W4:Y:S02]  /*0260*/  @!P3 LDC.U16 R20, c[0x0][0x386] ;  /* 0x0000e180ff14bb82 */ /* 0x000f240000000400 */
[----:B------:R-:W-:Y:S01]  /*0270*/  ISETP.GE.AND P4, PT, R19, R2, PT ;  /* 0x000000021300720c */ /* 0x000fe20003f86270 */
[----:B------:R-:W-:Y:S01]  /*0280*/  VIADD R17, R3, 0x180 ;  /* 0x0000018003117836 */ /* 0x000fe20000000000 */
[----:B------:R-:W-:-:S04]  /*0290*/  PRMT R12, RZ, 0x7610, R12 ;  /* 0x00007610ff0c7816 */ /* 0x000fc8000000000c */
[----:B------:R-:W-:Y:S02]  /*02a0*/  ISETP.GE.AND P2, PT, R17, R2, PT ;  /* 0x000000021100720c */ /* 0x000fe40003f46270 */
[----:B------:R0:W5:Y:S05]  /*02b0*/  @!P0 LDG.E.U16 R12, desc[UR4][R14.64] ;  /* 0x000000040e0c8981 */ /* 0x00016a000c1e1500 */
[----:B------:R-:W1:Y:S01]  /*02c0*/  @!P4 LDC.U16 R18, c[0x0][0x386] ;  /* 0x0000e180ff12cb82 */ /* 0x000e620000000400 */
[----:B----4-:R-:W-:Y:S01]  /*02d0*/  @!P3 HADD2.F32 R20, -RZ, R20.H0_H0 ;  /* 0x20000014ff14b230 */ /* 0x010fe20000004100 */
[----:B------:R-:W-:Y:S01]  /*02e0*/  BSSY.RECONVERGENT B0, `(.L_x_3263) ;  /* 0x0000026000007945 */ /* 0x000fe20003800200 */
[----:B-1----:R-:W-:-:S02]  /*02f0*/  @!P4 HADD2.F32 R18, -RZ, R18.H0_H0 ;  /* 0x20000012ff12c230 */ /* 0x002fc40000004100 */
[----:B---3--:R-:W-:Y:S02]  /*0300*/  @!P1 HADD2.F32 R13, -RZ, R7.H0_H0 ;  /* 0x20000007ff0d9230 */ /* 0x008fe40000004100 */
[----:B0-----:R-:W-:-:S05]  /*0310*/  @!P1 HADD2.F32 R7, -RZ, R16.H0_H0 ;  /* 0x20000010ff079230 */ /* 0x001fca0000004100 */
[----:B------:R-:W-:Y:S01]  /*0320*/  @!P1 FSETP.NEU.FTZ.AND P0, PT, R7, RZ, PT ;  /* 0x000000ff0700920b */ /* 0x000fe20003f1d000 */
[----:B------:R-:W-:Y:S01]  /*0330*/  @!P1 IMAD R7, R0, 0x200, R3 ;  /* 0x0000020000079824 */ /* 0x000fe200078e0203 */
[----:B------:R-:W-:-:S04]  /*0340*/  @!P1 FSETP.NEU.FTZ.AND P6, PT, R13, RZ, PT ;  /* 0x000000ff0d00920b */ /* 0x000fc80003fdd000 */
[----:B------:R-:W-:Y:S01]  /*0350*/  @!P1 IADD3 R8, P5, PT, R7, R8, RZ ;  /* 0x0000000807089210 */ /* 0x000fe20007fbe0ff */
[----:B------:R-:W-:Y:S01]  /*0360*/  @!P1 IMAD.MOV.U32 R3, RZ, RZ, R19 ;  /* 0x000000ffff039224 */ /* 0x000fe200078e0013 */
[----:B------:R-:W-:Y:S01]  /*0370*/  @!P1 PLOP3.LUT P6, PT, P0, P6, PT, 0x28, 0x82 ;  /* 0x000000000082981c */ /* 0x000fe200007cc570 */
[----:B------:R-:W0:Y:S02]  /*0380*/  @!P2 LDC.U16 R7, c[0x0][0x386] ;  /* 0x0000e180ff07ab82 */ /* 0x000e240000000400 */
[----:B------:R-:W-:Y:S01]  /*0390*/  @!P1 IMAD.X R9, RZ, RZ, R9, P5 ;  /* 0x000000ffff099224 */ /* 0x000fe200028e0609 */
[----:B------:R-:W-:Y:S02]  /*03a0*/  @!P3 FSETP.NEU.FTZ.AND P5, PT, R20, RZ, PT ;  /* 0x000000ff1400b20b */ /* 0x000fe40003fbd000 */
[----:B------:R-:W-:Y:S01]  /*03b0*/  @!P1 SEL R4, RZ, 0x1, !P6 ;  /* 0x00000001ff049807 */ /* 0x000fe20007000000 */
[----:B--2---:R-:W-:-:S05]  /*03c0*/  @!P3 HADD2.F32 R10, -RZ, R10.H0_H0 ;  /* 0x2000000aff0ab230 */ /* 0x004fca0000004100 */
[----:B------:R-:W-:-:S04]  /*03d0*/  @!P3 FSETP.NEU.FTZ.AND P0, PT, R10, RZ, PT ;  /* 0x000000ff0a00b20b */ /* 0x000fc80003f1d000 */
[----:B------:R-:W-:Y:S02]  /*03e0*/  @!P3 PLOP3.LUT P0, PT, P5, P0, PT, 0x28, 0x82 ;  /* 0x000000000082b81c */ /* 0x000fe40002f00570 */
[----:B------:R-:W-:Y:S01]  /*03f0*/  ISETP.GE.AND P5, PT, R3, R2, PT ;  /* 0x000000020300720c */ /* 0x000fe20003fa6270 */
[----:B------:R-:W-:Y:S01]  /*0400*/  @!P4 HADD2.F32 R11, -RZ, R11.H0_H0 ;  /* 0x2000000bff0bc230 */ /* 0x000fe20000004100 */
[----:B------:R1:W-:Y:S01]  /*0410*/  @!P1 STG.E.U8 desc[UR4][R8.64], R4 ;  /* 0x0000000408009986 */ /* 0x0003e2000c101104 */
[----:B------:R-:W-:-:S03]  /*0420*/  @!P4 FSETP.NEU.FTZ.AND P6, PT, R18, RZ, PT ;  /* 0x000000ff1200c20b */ /* 0x000fc60003fdd000 */
[----:B------:R-:W-:-:S04]  /*0430*/  @!P4 FSETP.NEU.FTZ.AND P1, PT, R11, RZ, PT ;  /* 0x000000ff0b00c20b */ /* 0x000fc80003f3d000 */
[----:B------:R-:W-:Y:S02]  /*0440*/  @!P4 PLOP3.LUT P1, PT, P6, P1, PT, 0x28, 0x82 ;  /* 0x000000000082c81c */ /* 0x000fe40003722570 */
[----:B------:R-:W-:Y:S02]  /*0450*/  @!P3 SEL R6, RZ, 0x1, !P0 ;  /* 0x00000001ff06b807 */ /* 0x000fe40004000000 */
[----:B------:R-:W-:Y:S01]  /*0460*/  @!P4 SEL R5, RZ, 0x1, !P1 ;  /* 0x00000001ff05c807 */ /* 0x000fe20004800000 */
[----:B01----:R-:W-:Y:S08]  /*0470*/  @P5 BRA `(.L_x_3264) ;  /* 0x0000000000305947 */ /* 0x003ff00003800000 */
        /* <DEDUP_REMOVED lines=12> */
.L_x_3264:
[----:B------:R-:W-:Y:S05]  /*0540*/  BSYNC.RECONVERGENT B0 ;  /* 0x0000000000007941 */ /* 0x000fea0003800200 */
.L_x_3263:
[----:B------:R-:W-:-:S13]  /*0550*/  ISETP.GE.AND P0, PT, R3, R2, PT ;  /* 0x000000020300720c */ /* 0x000fda0003f06270 */
[----:B------:R-:W-:Y:S05]  /*0560*/  @P0 EXIT ;  /* 0x000000000000094d */ /* 0x000fea0003800000 */
[----:B------:R-:W1:Y:S01]  /*0570*/  LDCU.64 UR6, c[0x0][0x388] ;  /* 0x00007100ff0677ac */ /* 0x000e620008000a00 */
[----:B------:R-:W-:Y:S02]  /*0580*/  @!P2 HADD2.F32 R7, -RZ, R7.H0_H0 ;  /* 0x20000007ff07a230 */ /* 0x000fe40000004100 */
[----:B-----5:R-:W-:Y:S02]  /*0590*/  @!P2 HADD2.F32 R12, -RZ, R12.H0_H0 ;  /* 0x2000000cff0ca230 */ /* 0x020fe40000004100 */
        /* <DEDUP_REMOVED lines=9> */
.L_x_3265:
        /* <DEDUP_REMOVED lines=13> */
.L_x_42719:


//--------------------- .text._ZN2at6native29vectorized_elementwise_kernelILi2ENS0_13AUnaryFunctorIN3c104HalfES4_bZZZNS0_23logical_xor_kernel_cudaERNS_14TensorIteratorEENKUlvE0_clEvENKUlvE6_clEvEUlS4_S4_E_EESt5arrayIPcLm2EEEEviT0_T1_ --------------------------
	.section	.text._ZN2at6native29vectorized_elementwise_kernelILi2ENS0_13AUnaryFunctorIN3c104HalfES4_bZZZNS0_23logical_xor_kernel_cudaERNS_14TensorIteratorEENKUlvE0_clEvENKUlvE6_clEvEUlS4_S4_E_EESt5arrayIPcLm2EEEEviT0_T1_,"ax",@progbits
	.align	128
        .global         _ZN2at6native29vectorized_elementwise_kernelILi2ENS0_13AUnaryFunctorIN3c104HalfES4_bZZZNS0_23logical_xor_kernel_cudaERNS_14TensorIteratorEENKUlvE0_clEvENKUlvE6_clEvEUlS4_S4_E_EESt5arrayIPcLm2EEEEviT0_T1_
        .type           _ZN2at6native29vectorized_elementwise_kernelILi2ENS0_13AUnaryFunctorIN3c104HalfES4_bZZZNS0_23logical_xor_kernel_cudaERNS_14TensorIteratorEENKUlvE0_clEvENKUlvE6_clEvEUlS4_S4_E_EESt5arrayIPcLm2EEEEviT0_T1_,@function
        .size           _ZN2at6native29vectorized_elementwise_kernelILi2ENS0_13AUnaryFunctorIN3c104HalfES4_bZZZNS0_23logical_xor_kernel_cudaERNS_14TensorIteratorEENKUlvE0_clEvENKUlvE6_clEvEUlS4_S4_E_EESt5arrayIPcLm2EEEEviT0_T1_,(.L_x_42720 - _ZN2at6native29vectorized_elementwise_kernelILi2ENS0_13AUnaryFunctorIN3c104HalfES4_bZZZNS0_23logical_xor_kernel_cudaERNS_14TensorIteratorEENKUlvE0_clEvENKUlvE6_clEvEUlS4_S4_E_EESt5arrayIPcLm2EEEEviT0_T1_)
        .other          _ZN2at6native29vectorized_elementwise_kernelILi2ENS0_13AUnaryFunctorIN3c104HalfES4_bZZZNS0_23logical_xor_kernel_cudaERNS_14TensorIteratorEENKUlvE0_clEvENKUlvE6_clEvEUlS4_S4_E_EESt5arrayIPcLm2EEEEviT0_T1_,@"STO_CUDA_ENTRY STV_DEFAULT"
_ZN2at6native29vectorized_elementwise_kernelILi2ENS0_13AUnaryFunctorIN3c104HalfES4_bZZZNS0_23logical_xor_kernel_cudaERNS_14TensorIteratorEENKUlvE0_clEvENKUlvE6_clEvEUlS4_S4_E_EESt5arrayIPcLm2EEEEviT0_T1_:
.text._ZN2at6native29vectorized_elementwise_kernelILi2ENS0_13AUnaryFunctorIN3c104HalfES4_bZZZNS0_23logical_xor_kernel_cudaERNS_14TensorIteratorEENKUlvE0_clEvENKUlvE6_clEvEUlS4_S4_E_EESt5arrayIPcLm2EEEEviT0_T1_:
        /* <DEDUP_REMOVED lines=8> */
[----:B------:R-:W0:Y:S02]  /*0080*/  S2R R27, SR_TID.X ;  /* 0x00000000001b7919 */ /* 0x000e240000002100 */
        /* <DEDUP_REMOVED lines=14> */
[----:B0-----:R-:W-:Y:S01]  /*0170*/  @!P4 IMAD.WIDE.U32 R14, R11, 0x2, R14 ;  /* 0x000000020b0ec825 */ /* 0x001fe200078e000e */
[----:B------:R-:W-:Y:S02]  /*0180*/  PRMT R11, RZ, 0x7610, R11 ;  /* 0x00007610ff0b7816 */ /* 0x000fe4000000000b */
[----:B------:R-:W-:-:S04]  /*0190*/  ISETP.GE.U32.AND P6, PT, R27, R2, PT ;  /* 0x000000021b00720c */ /* 0x000fc80003fc6070 */
[----:B------:R0:W2:Y:S09]  /*01a0*/  @!P4 LDG.E.U16 R11, desc[UR4][R14.64] ;  /* 0x000000040e0bc981 */ /* 0x0000b2000c1e1500 */
[----:B------:R-:W-:Y:S01]  /*01b0*/  @!P6 IMAD.IADD R25, R0, 0x1, R27 ;  /* 0x000000010019e824 */ /* 0x000fe200078e021b */
[----:B------:R-:W3:Y:S01]  /*01c0*/  @!P6 LDC.64 R20, c[0x0][0x390] ;  /* 0x0000e400ff14eb82 */ /* 0x000ee20000000a00 */
[----:B------:R-:W-:-:S05]  /*01d0*/  @!P6 VIADD R27, R27, 0x80 ;  /* 0x000000801b1be836 */ /* 0x000fca0000000000 */
[----:B------:R-:W-:-:S13]  /*01e0*/  ISETP.GE.U32.AND P2, PT, R27, R2, PT ;  /* 0x000000021b00720c */ /* 0x000fda0003f46070 */
[----:B------:R-:W-:Y:S01]  /*01f0*/  @!P2 IMAD.IADD R19, R0, 0x1, R27 ;  /* 0x000000010013a824 */ /* 0x000fe200078e021b */
[----:B------:R-:W-:Y:S01]  /*0200*/  PRMT R23, RZ, 0x7610, R23 ;  /* 0x00007610ff177816 */ /* 0x000fe20000000017 */
[----:B------:R-:W-:Y:S01]  /*0210*/  @!P2 VIADD R27, R27, 0x80 ;  /* 0x000000801b1ba836 */ /* 0x000fe20000000000 */
[----:B0-----:R-:W0:Y:S04]  /*0220*/  @!P2 LDC.64 R14, c[0x0][0x390] ;  /* 0x0000e400ff0eab82 */ /* 0x001e280000000a00 */
[----:B------:R-:W-:Y:S01]  /*0230*/  ISETP.GE.U32.AND P3, PT, R27, R2, PT ;  /* 0x000000021b00720c */ /* 0x000fe20003f66070 */
[----:B-1----:R-:W-:-:S05]  /*0240*/  @!P5 IMAD.WIDE.U32 R12, R17, 0x2, R12 ;  /* 0x00000002110cd825 */ /* 0x002fca00078e000c */
[----:B------:R1:W4:Y:S07]  /*0250*/  @!P5 LDG.E.U16 R23, desc[UR4][R12.64] ;  /* 0x000000040c17d981 */ /* 0x00032e000c1e1500 */
[----:B------:R-:W5:Y:S01]  /*0260*/  @!P3 LDC.64 R16, c[0x0][0x390] ;  /* 0x0000e400ff10bb82 */ /* 0x000f620000000a00 */
[----:B------:R-:W-:Y:S01]  /*0270*/  PRMT R24, RZ, 0x7610, R24 ;  /* 0x00007610ff187816 */ /* 0x000fe20000000018 */
[----:B---3--:R-:W-:-:S04]  /*0280*/  @!P6 IMAD.WIDE.U32 R20, R25, 0x2, R20 ;  /* 0x000000021914e825 */ /* 0x008fc800078e0014 */
[----:B------:R-:W-:Y:S01]  /*0290*/  @!P3 IMAD.IADD R25, R0, 0x1, R27 ;  /* 0x000000010019b824 */ /* 0x000fe200078e021b */
[----:B------:R3:W4:Y:S01]  /*02a0*/  @!P6 LDG.E.U16 R24, desc[UR4][R20.64] ;  /* 0x000000041418e981 */ /* 0x000722000c1e1500 */
[----:B-1----:R-:W1:Y:S01]  /*02b0*/  @!P1 LDC.64 R12, c[0x0][0x390] ;  /* 0x0000e400ff0c9b82 */ /* 0x002e620000000a00 */
[----:B------:R-:W-:Y:S02]  /*02c0*/  @!P3 VIADD R27, R27, 0x80 ;  /* 0x000000801b1bb836 */ /* 0x000fe40000000000 */
[----:B0-----:R-:W-:-:S03]  /*02d0*/  @!P2 IMAD.WIDE.U32 R14, R19, 0x2, R14 ;  /* 0x00000002130ea825 */ /* 0x001fc600078e000e */
[----:B------:R-:W-:Y:S02]  /*02e0*/  ISETP.GE.U32.AND P4, PT, R27, R2, PT ;  /* 0x000000021b00720c */ /* 0x000fe40003f86070 */
[----:B------:R-:W0:Y:S01]  /*02f0*/  @!P0 LDC.64 R18, c[0x0][0x390] ;  /* 0x0000e400ff128b82 */ /* 0x000e220000000a00 */
[----:B-----5:R-:W-:Y:S01]  /*0300*/  @!P3 IMAD.WIDE.U32 R16, R25, 0x2, R16 ;  /* 0x000000021910b825 */ /* 0x020fe200078e0010 */
[----:B------:R-:W-:Y:S02]  /*0310*/  PRMT R25, RZ, 0x7610, R25 ;  /* 0x00007610ff197816 */ /* 0x000fe40000000019 */
[----:B------:R-:W-:Y:S01]  /*0320*/  PRMT R26, RZ, 0x7610, R26 ;  /* 0x00007610ff1a7816 */ /* 0x000fe2000000001a */
[----:B------:R-:W-:-:S06]  /*0330*/  @!P1 IMAD.IADD R28, R0, 0x1, R3 ;  /* 0x00000001001c9824 */ /* 0x000fcc00078e0203 */
[----:B---3--:R-:W3:Y:S01]  /*0340*/  @!P4 LDC.64 R20, c[0x0][0x390] ;  /* 0x0000e400ff14cb82 */ /* 0x008ee20000000a00 */
[----:B------:R5:W4:Y:S01]  /*0350*/  @!P2 LDG.E.U16 R25, desc[UR4][R14.64] ;  /* 0x000000040e19a981 */ /* 0x000b22000c1e1500 */
[----:B-1----:R-:W-:Y:S01]  /*0360*/  @!P1 IMAD.WIDE.U32 R12, R28, 0x2, R12 ;  /* 0x000000021c0c9825 */ /* 0x002fe200078e000c */
[----:B------:R-:W-:Y:S02]  /*0370*/  PRMT R28, RZ, 0x7610, R28 ;  /* 0x00007610ff1c7816 */ /* 0x000fe4000000001c */
[----:B------:R-:W4:Y:S04]  /*0380*/  @!P3 LDG.E.U16 R26, desc[UR4][R16.64] ;  /* 0x00000004101ab981 */ /* 0x000f28000c1e1500 */
[----:B------:R1:W4:Y:S01]  /*0390*/  @!P1 LDG.E.U16 R28, desc[UR4][R12.64] ;  /* 0x000000040c1c9981 */ /* 0x000322000c1e1500 */
[----:B0-----:R-:W-:Y:S01]  /*03a0*/  @!P0 IMAD.WIDE.U32 R18, R29, 0x2, R18 ;  /* 0x000000021d128825 */ /* 0x001fe200078e0012 */
[----:B------:R-:W-:-:S03]  /*03b0*/  PRMT R29, RZ, 0x7610, R29 ;  /* 0x00007610ff1d7816 */ /* 0x000fc6000000001d */
[----:B------:R-:W-:Y:S01]  /*03c0*/  @!P4 IMAD.IADD R27, R0, 0x1, R27 ;  /* 0x00000001001bc824 */ /* 0x000fe200078e021b */
[----:B-----5:R-:W-:Y:S02]  /*03d0*/  PRMT R14, RZ, 0x7610, R14 ;  /* 0x00007610ff0e7816 */ /* 0x020fe4000000000e */
[----:B------:R0:W5:Y:S01]  /*03e0*/  @!P0 LDG.E.U16 R29, desc[UR4][R18.64] ;  /* 0x00000004121d8981 */ /* 0x000162000c1e1500 */
[----:B---3--:R-:W-:-:S05]  /*03f0*/  @!P4 IMAD.WIDE.U32 R20, R27, 0x2, R20 ;  /* 0x000000021b14c825 */ /* 0x008fca00078e0014 */
[----:B------:R-:W3:Y:S01]  /*0400*/  @!P4 LDG.E.U16 R14, desc[UR4][R20.64] ;  /* 0x00000004140ec981 */ /* 0x000ee2000c1e1500 */
[----:B------:R-:W-:-:S05]  /*0410*/  VIADD R15, R3, 0x100 ;  /* 0x00000100030f7836 */ /* 0x000fca0000000000 */
[----:B------:R-:W-:Y:S01]  /*0420*/  ISETP.GE.U32.AND P4, PT, R15, R2, PT ;  /* 0x000000020f00720c */ /* 0x000fe20003f86070 */
[----:B------:R-:W-:-:S05]  /*0430*/  VIADD R15, R3, 0x180 ;  /* 0x00000180030f7836 */ /* 0x000fca0000000000 */
[----:B------:R-:W-:Y:S01]  /*0440*/  ISETP.GE.U32.AND P3, PT, R15, R2, PT ;  /* 0x000000020f00720c */ /* 0x000fe20003f66070 */
[----:B-1----:R-:W-:-:S06]  /*0450*/  VIADD R13, R3, 0x200 ;  /* 0x00000200030d7836 */ /* 0x002fcc0000000000 */
[----:B------:R-:W1:Y:S01]  /*0460*/  @!P4 LDC.U16 R15, c[0x0][0x386] ;  /* 0x0000e180ff0fcb82 */ /* 0x000e620000000400 */
[----:B------:R-:W-:-:S07]  /*0470*/  ISETP.GE.U32.AND P1, PT, R13, R2, PT ;  /* 0x000000020d00720c */ /* 0x000fce0003f26070 */
[----:B------:R-:W0:Y:S01]  /*0480*/  @!P3 LDC.U16 R16, c[0x0][0x386] ;  /* 0x0000e180ff10bb82 */ /* 0x000e220000000400 */
[----:B------:R-:W-:-:S05]  /*0490*/  VIADD R13, R3, 0x280 ;  /* 0x00000280030d7836 */ /* 0x000fca0000000000 */
[----:B------:R-:W-:Y:S02]  /*04a0*/  ISETP.GE.U32.AND P2, PT, R13, R2, PT ;  /* 0x000000020d00720c */ /* 0x000fe40003f46070 */
[----:B------:R-:W0:Y:S01]  /*04b0*/  @!P1 LDC.U16 R12, c[0x0][0x386] ;  /* 0x0000e180ff0c9b82 */ /* 0x000e220000000400 */
[----:B------:R-:W-:Y:S02]  /*04c0*/  VIADD R13, R3, 0x300 ;  /* 0x00000300030d7836 */ /* 0x000fe40000000000 */
[----:B-1----:R-:W-:-:S03]  /*04d0*/  @!P4 HADD2.F32 R15, -RZ, R15.H0_H0 ;  /* 0x2000000fff0fc230 */ /* 0x002fc60000004100 */
[----:B------:R-:W-:Y:S02]  /*04e0*/  ISETP.GE.U32.AND P6, PT, R13, R2, PT ;  /* 0x000000020d00720c */ /* 0x000fe40003fc6070 */
[----:B------:R-:W-:-:S03]  /*04f0*/  @!P4 FSETP.NEU.FTZ.AND P5, PT, R15, RZ, PT ;  /* 0x000000ff0f00c20b */ /* 0x000fc60003fbd000 */
[----:B------:R-:W1:Y:S01]  /*0500*/  @!P2 LDC.U16 R17, c[0x0][0x386] ;  /* 0x0000e180ff11ab82 */ /* 0x000e620000000400 */
[----:B0-----:R-:W-:-:S07]  /*0510*/  @!P3 HADD2.F32 R16, -RZ, R16.H0_H0 ;  /* 0x20000010ff10b230 */ /* 0x001fce0000004100 */
[----:B------:R-:W0:Y:S01]  /*0520*/  @!P6 LDC.U16 R15, c[0x0][0x386] ;  /* 0x0000e180ff0feb82 */ /* 0x000e220000000400 */
[----:B------:R-:W-:Y:S02]  /*0530*/  @!P1 HADD2.F32 R12, -RZ, R12.H0_H0 ;  /* 0x2000000cff0c9230 */ /* 0x000fe40000004100 */
[----:B------:R-:W-:Y:S02]  /*0540*/  VIADD R13, R3, 0x380 ;  /* 0x00000380030d7836 */ /* 0x000fe40000000000 */
[----:B-1----:R-:W-:Y:S02]  /*0550*/  @!P2 HADD2.F32 R17, -RZ, R17.H0_H0 ;  /* 0x20000011ff11a230 */ /* 0x002fe40000004100 */
[----:B0-----:R-:W-:Y:S01]  /*0560*/  @!P6 HADD2.F32 R15, -RZ, R15.H0_H0 ;  /* 0x2000000fff0fe230 */ /* 0x001fe20000004100 */
[----:B------:R-:W-:Y:S04]  /*0570*/  BSSY.RECONVERGENT B0, `(.L_x_3267) ;  /* 0x000006c000007945 */ /* 0x000fe80003800200 */
[----:B------:R-:W-:Y:S01]  /*0580*/  BSSY.RELIABLE B1, `(.L_x_3268) ;  /* 0x0000063000017945 */ /* 0x000fe20003800100 */
[----:B--2---:R-:W-:-:S05]  /*0590*/  @!P4 HADD2.F32 R11, -RZ, R11.H0_H0 ;  /* 0x2000000bff0bc230 */ /* 0x004fca0000004100 */
[----:B------:R-:W-:-:S04]  /*05a0*/  @!P4 FSETP.NEU.FTZ.AND P0, PT, R11, RZ, PT ;  /* 0x000000ff0b00c20b */ /* 0x000fc80003f1d000 */
[----:B------:R-:W-:-:S04]  /*05b0*/  @!P4 PLOP3.LUT P5, PT, P5, P0, PT, 0x28, 0x82 ;  /* 0x000000000082c81c */ /* 0x000fc80002fa0570 */
[----:B------:R-:W-:Y:S02]  /*05c0*/  @!P4 SEL R4, RZ, 0x1, !P5 ;  /* 0x00000001ff04c807 */ /* 0x000fe40006800000 */
[C---:B------:R-:W-:Y:S02]  /*05d0*/  ISETP.GE.U32.AND P4, PT, R3.reuse, R2, PT ;  /* 0x000000020300720c */ /* 0x040fe40003f86070 */
[----:B------:R-:W-:Y:S01]  /*05e0*/  @!P3 FSETP.NEU.FTZ.AND P5, PT, R16, RZ, PT ;  /* 0x000000ff1000b20b */ /* 0x000fe20003fbd000 */
[----:B------:R-:W-:Y:S02]  /*05f0*/  VIADD R11, R3, 0x80 ;  /* 0x00000080030b7836 */ /* 0x000fe40000000000 */
[----:B----4-:R-:W-:-:S05]  /*0600*/  @!P3 HADD2.F32 R23, -RZ, R23.H0_H0 ;  /* 0x20000017ff17b230 */ /* 0x010fca0000004100 */
[----:B------:R-:W-:-:S04]  /*0610*/  @!P3 FSETP.NEU.FTZ.AND P0, PT, R23, RZ, PT ;  /* 0x000000ff1700b20b */ /* 0x000fc80003f1d000 */
[----:B------:R-:W-:Y:S01]  /*0620*/  @!P3 PLOP3.LUT P5, PT, P5, P0, PT, 0x28, 0x82 ;  /* 0x000000000082b81c */ /* 0x000fe20002fa0570 */
[----:B------:R-:W0:Y:S03]  /*0630*/  @!P4 LDC.U16 R18, c[0x0][0x386] ;  /* 0x0000e180ff12cb82 */ /* 0x000e260000000400 */
[----:B------:R-:W-:Y:S01]  /*0640*/  @!P3 SEL R5, RZ, 0x1, !P5 ;  /* 0x00000001ff05b807 */ /* 0x000fe20006800000 */
[----:B------:R-:W-:Y:S01]  /*0650*/  @!P1 HADD2.F32 R24, -RZ, R24.H0_H0 ;  /* 0x20000018ff189230 */ /* 0x000fe20000004100 */
[----:B------:R-:W-:Y:S02]  /*0660*/  ISETP.GE.U32.AND P3, PT, R11, R2, PT ;  /* 0x000000020b00720c */ /* 0x000fe40003f66070 */
[----:B------:R-:W-:Y:S02]  /*0670*/  @!P1 FSETP.NEU.FTZ.AND P5, PT, R12, RZ, PT ;  /* 0x000000ff0c00920b */ /* 0x000fe40003fbd000 */
[----:B------:R-:W-:-:S04]  /*0680*/  @!P1 FSETP.NEU.FTZ.AND P0, PT, R24, RZ, PT ;  /* 0x000000ff1800920b */ /* 0x000fc80003f1d000 */
[----:B------:R-:W-:Y:S02]  /*0690*/  @!P1 PLOP3.LUT P0, PT, P5, P0, PT, 0x28, 0x82 ;  /* 0x000000000082981c */ /* 0x000fe40002f00570 */
[----:B------:R-:W-:Y:S02]  /*06a0*/  ISETP.GE.U32.AND P5, PT, R13, R2, PT ;  /* 0x000000020d00720c */ /* 0x000fe40003fa6070 */
[----:B------:R-:W1:Y:S01]  /*06b0*/  @!P4 LDC.64 R12, c[0x0][0x388] ;  /* 0x0000e200ff0ccb82 */ /* 0x000e620000000a00 */
[----:B------:R-:W-:Y:S02]  /*06c0*/  @!P1 SEL R6, RZ, 0x1, !P0 ;  /* 0x00000001ff069807 */ /* 0x000fe40004000000 */
[----:B------:R-:W-:-:S05]  /*06d0*/  @!P2 FSETP.NEU.FTZ.AND P1, PT, R17, RZ, PT ;  /* 0x000000ff1100a20b */ /* 0x000fca0003f3d000 */
[----:B------:R-:W2:Y:S01]  /*06e0*/  @!P3 LDC.U16 R16, c[0x0][0x386] ;  /* 0x0000e180ff10bb82 */ /* 0x000ea20000000400 */
[----:B------:R-:W-:-:S05]  /*06f0*/  @!P2 HADD2.F32 R25, -RZ, R25.H0_H0 ;  /* 0x20000019ff19a230 */ /* 0x000fca0000004100 */
[----:B------:R-:W-:Y:S01]  /*0700*/  @!P2 FSETP.NEU.FTZ.AND P0, PT, R25, RZ, PT ;  /* 0x000000ff1900a20b */ /* 0x000fe20003f1d000 */
[----:B------:R-:W-:Y:S01]  /*0710*/  @!P6 HADD2.F32 R26, -RZ, R26.H0_H0 ;  /* 0x2000001aff1ae230 */ /* 0x000fe20000004100 */
[----:B------:R-:W4:Y:S02]  /*0720*/  @!P5 LDC.U16 R17, c[0x0][0x386] ;  /* 0x0000e180ff11db82 */ /* 0x000f240000000400 */
[----:B------:R-:W-:Y:S01]  /*0730*/  @!P2 PLOP3.LUT P1, PT, P1, P0, PT, 0x28, 0x82 ;  /* 0x000000000082a81c */ /* 0x000fe20000f20570 */
[----:B------:R-:W-:Y:S01]  /*0740*/  @!P4 HADD2.F32 R28, -RZ, R28.H0_H0 ;  /* 0x2000001cff1cc230 */ /* 0x000fe20000004100 */
[----:B------:R-:W-:Y:S01]  /*0750*/  @!P6 FSETP.NEU.FTZ.AND P0, PT, R26, RZ, PT ;  /* 0x000000ff1a00e20b */ /* 0x000fe20003f1d000 */
[----:B0-----:R-:W-:Y:S01]  /*0760*/  @!P4 HADD2.F32 R18, -RZ, R18.H0_H0 ;  /* 0x20000012ff12c230 */ /* 0x001fe20000004100 */
[----:B------:R-:W-:Y:S02]  /*0770*/  @!P2 SEL R7, RZ, 0x1, !P1 ;  /* 0x00000001ff07a807 */ /* 0x000fe40004800000 */
[----:B------:R-:W-:Y:S01]  /*0780*/  @!P6 FSETP.NEU.FTZ.AND P2, PT, R15, RZ, PT ;  /* 0x000000ff0f00e20b */ /* 0x000fe20003f5d000 */
[----:B------:R-:W-:Y:S01]  /*0790*/  @!P4 IMAD.IADD R15, R0, 0x1, R3 ;  /* 0x00000001000fc824 */ /* 0x000fe200078e0203 */
[----:B------:R-:W-:-:S02]  /*07a0*/  @!P4 FSETP.NEU.FTZ.AND P1, PT, R28, RZ, PT ;  /* 0x000000ff1c00c20b */ /* 0x000fc40003f3d000 */
[----:B------:R-:W-:Y:S02]  /*07b0*/  @!P6 PLOP3.LUT P0, PT, P2, P0, PT, 0x28, 0x82 ;  /* 0x000000000082e81c */ /* 0x000fe40001700570 */
[----:B------:R-:W-:Y:S01]  /*07c0*/  @!P4 FSETP.NEU.FTZ.AND P2, PT, R18, RZ, PT ;  /* 0x000000ff1200c20b */ /* 0x000fe20003f5d000 */
[----:B-----5:R-:W-:-:S03]  /*07d0*/  @!P3 HADD2.F32 R29, -RZ, R29.H0_H0 ;  /* 0x2000001dff1db230 */ /* 0x020fc60000004100 */
[----:B------:R-:W-:Y:S01]  /*07e0*/  @!P4 PLOP3.LUT P1, PT, P2, P1, PT, 0x28, 0x82 ;  /* 0x000000000082c81c */ /* 0x000fe20001722570 */
[----:B--2---:R-:W-:Y:S01]  /*07f0*/  @!P3 HADD2.F32 R16, -RZ, R16.H0_H0 ;  /* 0x20000010ff10b230 */ /* 0x004fe20000004100 */
[----:B-1----:R-:W-:Y:S02]  /*0800*/  @!P4 IADD3 R12, P2, PT, R15, R12, RZ ;  /* 0x0000000c0f0cc210 */ /* 0x002fe40007f5e0ff */
[----:B------:R-:W-:Y:S02]  /*0810*/  @!P4 SEL R22, RZ, 0x1, !P1 ;  /* 0x00000001ff16c807 */ /* 0x000fe40004800000 */
[----:B------:R-:W-:Y:S01]  /*0820*/  @!P3 FSETP.NEU.FTZ.AND P1, PT, R29, RZ, PT ;  /* 0x000000ff1d00b20b */ /* 0x000fe20003f3d000 */
[----:B------:R-:W-:Y:S01]  /*0830*/  @!P4 IMAD.X R13, RZ, RZ, R13, P2 ;  /* 0x000000ffff0dc224 */ /* 0x000fe200010e060d */
[----:B------:R-:W-:Y:S01]  /*0840*/  @!P3 FSETP.NEU.FTZ.AND P2, PT, R16, RZ, PT ;  /* 0x000000ff1000b20b */ /* 0x000fe20003f5d000 */
[----:B---3--:R-:W-:Y:S02]  /*0850*/  @!P5 HADD2.F32 R14, -RZ, R14.H0_H0 ;  /* 0x2000000eff0ed230 */ /* 0x008fe40000004100 */
[----:B----4-:R-:W-:Y:S01]  /*0860*/  @!P5 HADD2.F32 R17, -RZ, R17.H0_H0 ;  /* 0x20000011ff11d230 */ /* 0x010fe20000004100 */
[----:B------:R-:W-:-:S02]  /*0870*/  @!P3 PLOP3.LUT P2, PT, P2, P1, PT, 0x28, 0x82 ;  /* 0x000000000082b81c */ /* 0x000fc40001742570 */
[----:B------:R-:W-:Y:S01]  /*0880*/  @!P5 FSETP.NEU.FTZ.AND P1, PT, R14, RZ, PT ;  /* 0x000000ff0e00d20b */ /* 0x000fe20003f3d000 */
[----:B------:R-:W-:Y:S01]  /*0890*/  @!P4 IMAD.MOV.U32 R3, RZ, RZ, R11 ;  /* 0x000000ffff03c224 */ /* 0x000fe200078e000b */
[----:B------:R-:W-:Y:S02]  /*08a0*/  P2R R14, PR, RZ, 0x4 ;  /* 0x00000004ff0e7803 */ /* 0x000fe40000000000 */
        /* <DEDUP_REMOVED lines=23> */
.L_x_3269:
        /* <DEDUP_REMOVED lines=8> */
.L_x_3270:
[----:B------:R-:W-:-:S13]  /*0aa0*/  ISETP.GE.U32.AND P0, PT, R3, R2, PT ;  /* 0x000000020300720c */ /* 0x000fda0003f06070 */
[----:B------:R-:W-:Y:S05]  /*0ab0*/  @P0 BRA `(.L_x_3272) ;  /* 0x00000000003c0947 */ /* 0x000fea0003800000 */
[----:B------:R-:W2:Y:S01]  /*0ac0*/  LDCU.64 UR6, c[0x0][0x388] ;  /* 0x00007100ff0677ac */ /* 0x000ea20008000a00 */
[----:B------:R-:W-:Y:S02]  /*0ad0*/  IMAD.IADD R4, R0, 0x1, R3 ;  /* 0x0000000100047824 */ /* 0x000fe400078e0203 */
[----:B------:R-:W-:-:S03]  /*0ae0*/  VIADD R3, R3, 0x80 ;  /* 0x0000008003037836 */ /* 0x000fc60000000000 */
[----:B--2---:R-:W-:-:S05]  /*0af0*/  IADD3 R4, P0, PT, R4, UR6, RZ ;  /* 0x0000000604047c10 */ /* 0x004fca000ff1e0ff */
[----:B-1----:R-:W-:-:S05]  /*0b00*/  IMAD.X R5, RZ, RZ, UR7, P0 ;  /* 0x00000007ff057e24 */ /* 0x002fca00080e06ff */
[----:B------:R1:W-:Y:S03]  /*0b10*/  STG.E.U8 desc[UR4][R4.64], R6 ;  /* 0x0000000604007986 */ /* 0x0003e6000c101104 */
.L_x_3271:
[----:B------:R-:W-:-:S13]  /*0b20*/  ISETP.GE.U32.AND P0, PT, R3, R2, PT ;  /* 0x000000020300720c */ /* 0x000fda0003f06070 */
[----:B------:R-:W-:Y:S05]  /*0b30*/  @P0 BREAK.RELIABLE B1 ;  /* 0x0000000000010942 */ /* 0x000fea0003800100 */
[----:B------:R-:W-:Y:S05]  /*0b40*/  @P0 BRA `(.L_x_3273) ;  /* 0x0000000000380947 */ /* 0x000fea0003800000 */
[----:B------:R-:W2:Y:S01]  /*0b50*/  LDCU.64 UR6, c[0x0][0x388] ;  /* 0x00007100ff0677ac */ /* 0x000ea20008000a00 */
[----:B01----:R-:W-:Y:S02]  /*0b60*/  IMAD.IADD R4, R0, 0x1, R3 ;  /* 0x0000000100047824 */ /* 0x003fe400078e0203 */
[----:B------:R-:W-:-:S03]  /*0b70*/  VIADD R3, R3, 0x80 ;  /* 0x0000008003037836 */ /* 0x000fc60000000000 */
[----:B--2---:R-:W-:-:S05]  /*0b80*/  IADD3 R4, P0, PT, R4, UR6, RZ ;  /* 0x0000000604047c10 */ /* 0x004fca000ff1e0ff */
[----:B------:R-:W-:-:S05]  /*0b90*/  IMAD.X R5, RZ, RZ, UR7, P0 ;  /* 0x00000007ff057e24 */ /* 0x000fca00080e06ff */
[----:B------:R2:W-:Y:S03]  /*0ba0*/  STG.E.U8 desc[UR4][R4.64], R7 ;  /* 0x0000000704007986 */ /* 0x0005e6000c101104 */
.L_x_3272:
[----:B------:R-:W-:Y:S05]  /*0bb0*/  BSYNC.RELIABLE B1 ;  /* 0x0000000000017941 */ /* 0x000fea0003800100 */
.L_x_3268:
[----:B------:R-:W-:-:S13]  /*0bc0*/  ISETP.GE.U32.AND P0, PT, R3, R2, PT ;  /* 0x000000020300720c */ /* 0x000fda0003f06070 */
[----:B--2---:R-:W2:Y:S01]  /*0bd0*/  @!P0 LDC.64 R6, c[0x0][0x388] ;  /* 0x0000e200ff068b82 */ /* 0x004ea20000000a00 */
[----:B-1----:R-:W-:Y:S02]  /*0be0*/  @!P0 IMAD.IADD R5, R0, 0x1, R3 ;  /* 0x0000000100058824 */ /* 0x002fe400078e0203 */
[----:B------:R-:W-:-:S03]  /*0bf0*/  @!P0 VIADD R3, R3, 0x80 ;  /* 0x0000008003038836 */ /* 0x000fc60000000000 */
[----:B--2---:R-:W-:-:S05]  /*0c00*/  @!P0 IADD3 R4, P1, PT, R5, R6, RZ ;  /* 0x0000000605048210 */ /* 0x004fca0007f3e0ff */
[----:B------:R-:W-:-:S05]  /*0c10*/  @!P0 IMAD.X R5, RZ, RZ, R7, P1 ;  /* 0x000000ffff058224 */ /* 0x000fca00008e0607 */
[----:B------:R2:W-:Y:S03]  /*0c20*/  @!P0 STG.E.U8 desc[UR4][R4.64], R9 ;  /* 0x0000000904008986 */ /* 0x0005e6000c101104 */
.L_x_3273:
[----:B------:R-:W-:Y:S05]  /*0c30*/  BSYNC.RECONVERGENT B0 ;  /* 0x0000000000007941 */ /* 0x000fea0003800200 */
.L_x_3267:
        /* <DEDUP_REMOVED lines=9> */
.L_x_3266:
[----:B------:R-:W0:Y:S01]  /*0cd0*/  S2R R11, SR_TID.X ;  /* 0x00000000000b7919 */ /* 0x000e220000002100 */
[----:B------:R-:W1:Y:S01]  /*0ce0*/  LDC.64 R2, c[0x0][0x390] ;  /* 0x0000e400ff027b82 */ /* 0x000e620000000a00 */
[----:B------:R-:W2:Y:S01]  /*0cf0*/  LDCU.64 UR6, c[0x0][0x388] ;  /* 0x00007100ff0677ac */ /* 0x000ea20008000a00 */
[----:B-1----:R-:W-:-:S04]  /*0d00*/  IMAD.WIDE.U32 R2, R0, 0x2, R2 ;  /* 0x0000000200027825 */ /* 0x002fc800078e0002 */
[----:B0-----:R-:W-:-:S05]  /*0d10*/  IMAD.WIDE.U32 R4, R11, 0x4, R2 ;  /* 0x000000040b047825 */ /* 0x001fca00078e0002 */
[----:B------:R-:W3:Y:S04]  /*0d20*/  LDG.E R6, desc[UR4][R4.64] ;  /* 0x0000000404067981 */ /* 0x000ee8000c1e1900 */
[----:B------:R-:W4:Y:S04]  /*0d30*/  LDG.E R8, desc[UR4][R4.64+0x400] ;  /* 0x0004000404087981 */ /* 0x000f28000c1e1900 */
[----:B------:R-:W5:Y:S04]  /*0d40*/  LDG.E R7, desc[UR4][R4.64+0x200] ;  /* 0x0002000404077981 */ /* 0x000f68000c1e1900 */
[----:B------:R4:W5:Y:S01]  /*0d50*/  LDG.E R9, desc[UR4][R4.64+0x600] ;  /* 0x0006000404097981 */ /* 0x000962000c1e1900 */
[----:B------:R-:W0:Y:S01]  /*0d60*/  LDC.U16 R10, c[0x0][0x386] ;  /* 0x0000e180ff0a7b82 */ /* 0x000e220000000400 */
[----:B--2---:R-:W-:-:S05]  /*0d70*/  IADD3 R2, P0, PT, R0, UR6, RZ ;  /* 0x0000000600027c10 */ /* 0x004fca000ff1e0ff */
[----:B------:R-:W-:Y:S02]  /*0d80*/  IMAD.X R3, RZ, RZ, UR7, P0 ;  /* 0x00000007ff037e24 */ /* 0x000fe400080e06ff */
[----:B0-----:R-:W-:-:S05]  /*0d90*/  HADD2.F32 R10, -RZ, R10.H0_H0 ;  /* 0x2000000aff0a7230 */ /* 0x001fca0000004100 */
[----:B------:R-:W-:Y:S01]  /*0da0*/  FSETP.NEU.FTZ.AND P4, PT, R10, RZ, PT ;  /* 0x000000ff0a00720b */ /* 0x000fe20003f9d000 */
[----:B------:R-:W-:-:S04]  /*0db0*/  IMAD.WIDE.U32 R2, R11, 0x2, R2 ;  /* 0x000000020b027825 */ /* 0x000fc800078e0002 */
[--C-:B---3--:R-:W-:Y:S02]  /*0dc0*/  HADD2.F32 R0, -RZ, R6.reuse.H0_H0 ;  /* 0x20000006ff007230 */ /* 0x108fe40000004100 */
[----:B------:R-:W-:Y:S02]  /*0dd0*/  HADD2.F32 R6, -RZ, R6.H1_H1 ;  /* 0x30000006ff067230 */ /* 0x000fe40000004100 */
[--C-:B----4-:R-:W-:Y:S01]  /*0de0*/  HADD2.F32 R4, -RZ, R8.reuse.H0_H0 ;  /* 0x20000008ff047230 */ /* 0x110fe20000004100 */
[----:B------:R-:W-:Y:S02]  /*0df0*/  FSETP.NEU.FTZ.AND P2, PT, R0, RZ, PT ;  /* 0x000000ff0000720b */ /* 0x000fe40003f5d000 */
[----:B------:R-:W-:Y:S01]  /*0e00*/  FSETP.NEU.FTZ.AND P1, PT, R6, RZ, PT ;  /* 0x000000ff0600720b */ /* 0x000fe20003f3d000 */
[--C-:B-----5:R-:W-:Y:S01]  /*0e10*/  HADD2.F32 R0, -RZ, R7.reuse.H0_H0 ;  /* 0x20000007ff007230 */ /* 0x120fe20000004100 */
[----:B------:R-:W-:Y:S01]  /*0e20*/  FSETP.NEU.FTZ.AND P5, PT, R4, RZ, PT ;  /* 0x000000ff0400720b */ /* 0x000fe20003fbd000 */
[----:B------:R-:W-:Y:S01]  /*0e30*/  HADD2.F32 R7, -RZ, R7.H1_H1 ;  /* 0x30000007ff077230 */ /* 0x000fe20000004100 */
[----:B------:R-:W-:Y:S01]  /*0e40*/  PLOP3.LUT P2, PT, P4, P2, PT, 0x28, 0x82 ;  /* 0x000000000082781c */ /* 0x000fe20002744570 */
[----:B------:R-:W-:Y:S01]  /*0e50*/  HADD2.F32 R4, -RZ, R9.H0_H0 ;  /* 0x20000009ff047230 */ /* 0x000fe20000004100 */
[----:B------:R-:W-:Y:S01]  /*0e60*/  PLOP3.LUT P1, PT, P4, P1, PT, 0x28, 0x82 ;  /* 0x000000000082781c */ /* 0x000fe20002722570 */
[----:B------:R-:W-:-:S02]  /*0e70*/  HADD2.F32 R8, -RZ, R8.H1_H1 ;  /* 0x30000008ff087230 */ /* 0x000fc40000004100 */
[----:B------:R-:W-:Y:S01]  /*0e80*/  HADD2.F32 R9, -RZ, R9.H1_H1 ;  /* 0x30000009ff097230 */ /* 0x000fe20000004100 */
[----:B------:R-:W-:Y:S02]  /*0e90*/  FSETP.NEU.FTZ.AND P0, PT, R0, RZ, PT ;  /* 0x000000ff0000720b */ /* 0x000fe40003f1d000 */
[----:B------:R-:W-:Y:S02]  /*0ea0*/  SEL R0, RZ, 0x1, !P2 ;  /* 0x00000001ff007807 */ /* 0x000fe40005000000 */
[----:B------:R-:W-:Y:S02]  /*0eb0*/  SEL R5, RZ, 0x1, !P1 ;  /* 0x00000001ff057807 */ /* 0x000fe40004800000 */
[----:B------:R-:W-:Y:S02]  /*0ec0*/  FSETP.NEU.FTZ.AND P6, PT, R7, RZ, PT ;  /* 0x000000ff0700720b */ /* 0x000fe40003fdd000 */
[----:B------:R-:W-:Y:S02]  /*0ed0*/  FSETP.NEU.FTZ.AND P3, PT, R8, RZ, PT ;  /* 0x000000ff0800720b */ /* 0x000fe40003f7d000 */
[----:B------:R-:W-:-:S02]  /*0ee0*/  FSETP.NEU.FTZ.AND P2, PT, R4, RZ, PT ;  /* 0x000000ff0400720b */ /* 0x000fc40003f5d000 */
[----:B------:R-:W-:Y:S02]  /*0ef0*/  FSETP.NEU.FTZ.AND P1, PT, R9, RZ, PT ;  /* 0x000000ff0900720b */ /* 0x000fe40003f3d000 */
[----:B------:R-:W-:Y:S02]  /*0f00*/  PLOP3.LUT P0, PT, P4, P0, PT, 0x28, 0x82 ;  /* 0x000000000082781c */ /* 0x000fe40002700570 */
[----:B------:R-:W-:Y:S02]  /*0f10*/  PLOP3.LUT P6, PT, P4, P6, PT, 0x28, 0x82 ;  /* 0x000000000082781c */ /* 0x000fe400027cc570 */
[----:B------:R-:W-:Y:S02]  /*0f20*/  PLOP3.LUT P5, PT, P4, P5, PT, 0x28, 0x82 ;  /* 0x000000000082781c */ /* 0x000fe400027aa570 */
[----:B------:R-:W-:Y:S02]  /*0f30*/  PLOP3.LUT P3, PT, P4, P3, PT, 0x28, 0x82 ;  /* 0x000000000082781c */ /* 0x000fe40002766570 */
[----:B------:R-:W-:-:S02]  /*0f40*/  PLOP3.LUT P2, PT, P4, P2, PT, 0x28, 0x82 ;  /* 0x000000000082781c */ /* 0x000fc40002744570 */
        /* <DEDUP_REMOVED lines=16> */
.L_x_3274:
        /* <DEDUP_REMOVED lines=11> */
.L_x_42720:


//--------------------- .text._ZN2at6native29vectorized_elementwise_kernelILi4ENS0_13AUnaryFunctorIN3c104HalfES4_bZZZNS0_23logical_xor_kernel_cudaERNS_14TensorIteratorEENKUlvE0_clEvENKUlvE6_clEvEUlS4_S4_E_EESt5arrayIPcLm2EEEEviT0_T1_ --------------------------
	.section	.text._ZN2at6native29vectorized_elementwise_kernelILi4ENS0_13AUnaryFunctorIN3c104HalfES4_bZZZNS0_23logical_xor_kernel_cudaERNS_14TensorIteratorEENKUlvE0_clEvENKUlvE6_clEvEUlS4_S4_E_EESt5arrayIPcLm2EEEEviT0_T1_,"ax",@progbits
	.align	128
        .global         _ZN2at6native29vectorized_elementwise_kernelILi4ENS0_13AUnaryFunctorIN3c104HalfES4_bZZZNS0_23logical_xor_kernel_cudaERNS_14TensorIteratorEENKUlvE0_clEvENKUlvE6_clEvEUlS4_S4_E_EESt5arrayIPcLm2EEEEviT0_T1_
        .type           _ZN2at6native29vectorized_elementwise_kernelILi4ENS0_13AUnaryFunctorIN3c104HalfES4_bZZZNS0_23logical_xor_kernel_cudaERNS_14TensorIteratorEENKUlvE0_clEvENKUlvE6_clEvEUlS4_S4_E_EESt5arrayIPcLm2EEEEviT0_T1_,@function
        .size           _ZN2at6native29vectorized_elementwise_kernelILi4ENS0_13AUnaryFunctorIN3c104HalfES4_bZZZNS0_23logical_xor_kernel_cudaERNS_14TensorIteratorEENKUlvE0_clEvENKUlvE6_clEvEUlS4_S4_E_EESt5arrayIPcLm2EEEEviT0_T1_,(.L_x_42721 - _ZN2at6native29vectorized_elementwise_kernelILi4ENS0_13AUnaryFunctorIN3c104HalfES4_bZZZNS0_23logical_xor_kernel_cudaERNS_14TensorIteratorEENKUlvE0_clEvENKUlvE6_clEvEUlS4_S4_E_EESt5arrayIPcLm2EEEEviT0_T1_)
        .other          _ZN2at6native29vectorized_elementwise_kernelILi4ENS0_13AUnaryFunctorIN3c104HalfES4_bZZZNS0_23logical_xor_kernel_cudaERNS_14TensorIteratorEENKUlvE0_clEvENKUlvE6_clEvEUlS4_S4_E_EESt5arrayIPcLm2EEEEviT0_T1_,@"STO_CUDA_ENTRY STV_DEFAULT"
_ZN2at6native29vectorized_elementwise_kernelILi4ENS0_13AUnaryFunctorIN3c104HalfES4_bZZZNS0_23logical_xor_kernel_cudaERNS_14TensorIteratorEENKUlvE0_clEvENKUlvE6_clEvEUlS4_S4_E_EESt5arrayIPcLm2EEEEviT0_T1_:
.text._ZN2at6native29vectorized_elementwise_kernelILi4ENS0_13AUnaryFunctorIN3c104HalfES4_bZZZNS0_23logical_xor_kernel_cudaERNS_14TensorIteratorEENKUlvE0_clEvENKUlvE6_clEvEUlS4_S4_E_EESt5arrayIPcLm2EEEEviT0_T1_:
        /* <DEDUP_REMOVED lines=162> */
.L_x_3278:
        /* <DEDUP_REMOVED lines=8> */
.L_x_3279:
        /* <DEDUP_REMOVED lines=8> */
.L_x_3280:
        /* <DEDUP_REMOVED lines=9> */
.L_x_3281:
[----:B------:R-:W-:Y:S05]  /*0bb0*/  BSYNC.RELIABLE B1 ;  /* 0x0000000000017941 */ /* 0x000fea0003800100 */
.L_x_3277:
[----:B------:R-:W-:-:S13]  /*0bc0*/  ISETP.GE.U32.AND P0, PT, R3, R2, PT ;  /* 0x000000020300720c */ /* 0x000fda0003f06070 */
[----:B--2---:R-:W2:Y:S01]  /*0bd0*/  @!P0 LDC.64 R6, c[0x0][0x388] ;  /* 0x0000e200ff068b82 */ /* 0x004ea20000000a00 */
[----:B-1----:R-:W-:Y:S02]  /*0be0*/  @!P0 IMAD.IADD R5, R0, 0x1, R3 ;  /* 0x0000000100058824 */ /* 0x002fe400078e0203 */
[----:B------:R-:W-:-:S03]  /*0bf0*/  @!P0 VIADD R3, R3, 0x80 ;  /* 0x0000008003038836 */ /* 0x000fc60000000000 */
[----:B--2---:R-:W-:-:S05]  /*0c00*/  @!P0 IADD3 R4, P1, PT, R5, R6, RZ ;  /* 0x0000000605048210 */ /* 0x004fca0007f3e0ff */
[----:B------:R-:W-:-:S05]  /*0c10*/  @!P0 IMAD.X R5, RZ, RZ, R7, P1 ;  /* 0x000000ffff058224 */ /* 0x000fca00008e0607 */
[----:B------:R2:W-:Y:S03]  /*0c20*/  @!P0 STG.E.U8 desc[UR4][R4.64], R9 ;  /* 0x0000000904008986 */ /* 0x0005e6000c101104 */
.L_x_3282:
[----:B------:R-:W-:Y:S05]  /*0c30*/  BSYNC.RECONVERGENT B0 ;  /* 0x0000000000007941 */ /* 0x000fea0003800200 */
.L_x_3276:
        /* <DEDUP_REMOVED lines=9> */
.L_x_3275:
[----:B------:R-:W0:Y:S01]  /*0cd0*/  S2R R5, SR_TID.X ;  /* 0x0000000000057919 */ /* 0x000e220000002100 */
[----:B------:R-:W1:Y:S01]  /*0ce0*/  LDC.64 R2, c[0x0][0x390] ;  /* 0x0000e400ff027b82 */ /* 0x000e620000000a00 */
[----:B------:R-:W2:Y:S01]  /*0cf0*/  LDCU.64 UR6, c[0x0][0x388] ;  /* 0x00007100ff0677ac */ /* 0x000ea20008000a00 */
[----:B-1----:R-:W-:-:S04]  /*0d00*/  IMAD.WIDE.U32 R2, R0, 0x2, R2 ;  /* 0x0000000200027825 */ /* 0x002fc800078e0002 */
[----:B0-----:R-:W-:-:S05]  /*0d10*/  IMAD.WIDE.U32 R2, R5, 0x8, R2 ;  /* 0x0000000805027825 */ /* 0x001fca00078e0002 */
[----:B------:R-:W3:Y:S04]  /*0d20*/  LDG.E.64 R6, desc[UR4][R2.64] ;  /* 0x0000000402067981 */ /* 0x000ee8000c1e1b00 */
[----:B------:R2:W4:Y:S01]  /*0d30*/  LDG.E.64 R10, desc[UR4][R2.64+0x400] ;  /* 0x00040004020a7981 */ /* 0x000522000c1e1b00 */
[----:B------:R-:W0:Y:S01]  /*0d40*/  LDC.U16 R8, c[0x0][0x386] ;  /* 0x0000e180ff087b82 */ /* 0x000e220000000400 */
[----:B--2---:R-:W-:Y:S01]  /*0d50*/  IADD3 R2, P0, PT, R0, UR6, RZ ;  /* 0x0000000600027c10 */ /* 0x004fe2000ff1e0ff */
[----:B0-----:R-:W-:-:S05]  /*0d60*/  HADD2.F32 R9, -RZ, R8.H0_H0 ;  /* 0x20000008ff097230 */ /* 0x001fca0000004100 */
[----:B------:R-:W-:Y:S01]  /*0d70*/  FSETP.NEU.FTZ.AND P4, PT, R9, RZ, PT ;  /* 0x000000ff0900720b */ /* 0x000fe20003f9d000 */
[----:B---3--:R-:W-:Y:S02]  /*0d80*/  HADD2.F32 R4, -RZ, R6.H0_H0 ;  /* 0x20000006ff047230 */ /* 0x008fe40000004100 */
[----:B----4-:R-:W-:-:S03]  /*0d90*/  HADD2.F32 R3, -RZ, R10.H1_H1 ;  /* 0x3000000aff037230 */ /* 0x010fc60000004100 */
[----:B------:R-:W-:Y:S01]  /*0da0*/  FSETP.NEU.FTZ.AND P2, PT, R4, RZ, PT ;  /* 0x000000ff0400720b */ /* 0x000fe20003f5d000 */
[----:B------:R-:W-:Y:S02]  /*0db0*/  HADD2.F32 R4, -RZ, R6.H1_H1 ;  /* 0x30000006ff047230 */ /* 0x000fe40000004100 */
[--C-:B------:R-:W-:Y:S01]  /*0dc0*/  HADD2.F32 R6, -RZ, R7.reuse.H0_H0 ;  /* 0x20000007ff067230 */ /* 0x100fe20000004100 */
[----:B------:R-:W-:Y:S01]  /*0dd0*/  PLOP3.LUT P2, PT, P4, P2, PT, 0x28, 0x82 ;  /* 0x000000000082781c */ /* 0x000fe20002744570 */
[----:B------:R-:W-:Y:S01]  /*0de0*/  HADD2.F32 R7, -RZ, R7.H1_H1 ;  /* 0x30000007ff077230 */ /* 0x000fe20000004100 */
[----:B------:R-:W-:Y:S01]  /*0df0*/  FSETP.NEU.FTZ.AND P1, PT, R4, RZ, PT ;  /* 0x000000ff0400720b */ /* 0x000fe20003f3d000 */
[----:B------:R-:W-:Y:S01]  /*0e00*/  HADD2.F32 R8, -RZ, R10.H0_H0 ;  /* 0x2000000aff087230 */ /* 0x000fe20000004100 */
[----:B------:R-:W-:Y:S01]  /*0e10*/  FSETP.NEU.FTZ.AND P3, PT, R6, RZ, PT ;  /* 0x000000ff0600720b */ /* 0x000fe20003f7d000 */
[----:B------:R-:W-:Y:S01]  /*0e20*/  HADD2.F32 R4, -RZ, R11.H1_H1 ;  /* 0x3000000bff047230 */ /* 0x000fe20000004100 */
[----:B------:R-:W-:-:S02]  /*0e30*/  PLOP3.LUT P1, PT, P4, P1, PT, 0x28, 0x82 ;  /* 0x000000000082781c */ /* 0x000fc40002722570 */
[----:B------:R-:W-:Y:S01]  /*0e40*/  FSETP.NEU.FTZ.AND P6, PT, R7, RZ, PT ;  /* 0x000000ff0700720b */ /* 0x000fe20003fdd000 */
[----:B------:R-:W-:Y:S01]  /*0e50*/  HADD2.F32 R7, -RZ, R11.H0_H0 ;  /* 0x2000000bff077230 */ /* 0x000fe20000004100 */
[----:B------:R-:W-:Y:S02]  /*0e60*/  SEL R6, RZ, 0x1, !P1 ;  /* 0x00000001ff067807 */ /* 0x000fe40004800000 */
[----:B------:R-:W-:Y:S01]  /*0e70*/  FSETP.NEU.FTZ.AND P1, PT, R3, RZ, PT ;  /* 0x000000ff0300720b */ /* 0x000fe20003f3d000 */
[----:B------:R-:W-:Y:S01]  /*0e80*/  IMAD.X R3, RZ, RZ, UR7, P0 ;  /* 0x00000007ff037e24 */ /* 0x000fe200080e06ff */
[----:B------:R-:W-:Y:S02]  /*0e90*/  SEL R9, RZ, 0x1, !P2 ;  /* 0x00000001ff097807 */ /* 0x000fe40005000000 */
[----:B------:R-:W-:Y:S01]  /*0ea0*/  FSETP.NEU.FTZ.AND P5, PT, R8, RZ, PT ;  /* 0x000000ff0800720b */ /* 0x000fe20003fbd000 */
[----:B------:R-:W-:Y:S01]  /*0eb0*/  IMAD.WIDE.U32 R2, R5, 0x4, R2 ;  /* 0x0000000405027825 */ /* 0x000fe200078e0002 */
        /* <DEDUP_REMOVED lines=17> */
[----:B------:R-:W-:Y:S02]  /*0fd0*/  PRMT R4, R11, 0x3340, R4 ;  /* 0x000033400b047816 */ /* 0x000fe40000000004 */
[----:B------:R-:W-:-:S02]  /*0fe0*/  PRMT R9, R9, 0x5410, R0 ;  /* 0x0000541009097816 */ /* 0x000fc40000000000 */
[----:B------:R-:W-:-:S03]  /*0ff0*/  PRMT R13, R13, 0x5410, R4 ;  /* 0x000054100d0d7816 */ /* 0x000fc60000000004 */
[----:B------:R-:W-:Y:S04]  /*1000*/  STG.E desc[UR4][R2.64], R9 ;  /* 0x0000000902007986 */ /* 0x000fe8000c101904 */
[----:B------:R-:W-:Y:S01]  /*1010*/  STG.E desc[UR4][R2.64+0x200], R13 ;  /* 0x0002000d02007986 */ /* 0x000fe2000c101904 */
[----:B------:R-:W-:Y:S05]  /*1020*/  EXIT ;  /* 0x000000000000794d */ /* 0x000fea0003800000 */
.L_x_3283:
        /* <DEDUP_REMOVED lines=13> */
.L_x_42721:


//--------------------- .text._ZN2at6native29vectorized_elementwise_kernelILi8ENS0_13AUnaryFunctorIN3c104HalfES4_bZZZNS0_23logical_xor_kernel_cudaERNS_14TensorIteratorEENKUlvE0_clEvENKUlvE6_clEvEUlS4_S4_E_EESt5arrayIPcLm2EEEEviT0_T1_ --------------------------
	.section	.text._ZN2at6native29vectorized_elementwise_kernelILi8ENS0_13AUnaryFunctorIN3c104HalfES4_bZZZNS0_23logical_xor_kernel_cudaERNS_14TensorIteratorEENKUlvE0_clEvENKUlvE6_clEvEUlS4_S4_E_EESt5arrayIPcLm2EEEEviT0_T1_,"ax",@progbits
	.align	128
        .global         _ZN2at6native29vectorized_elementwise_kernelILi8ENS0_13AUnaryFunctorIN3c104HalfES4_bZZZNS0_23logical_xor_kernel_cudaERNS_14TensorIteratorEENKUlvE0_clEvENKUlvE6_clEvEUlS4_S4_E_EESt5arrayIPcLm2EEEEviT0_T1_
        .type           _ZN2at6native29vectorized_elementwise_kernelILi8ENS0_13AUnaryFunctorIN3c104HalfES4_bZZZNS0_23logical_xor_kernel_cudaERNS_14TensorIteratorEENKUlvE0_clEvENKUlvE6_clEvEUlS4_S4_E_EESt5arrayIPcLm2EEEEviT0_T1_,@function
        .size           _ZN2at6native29vectorized_elementwise_kernelILi8ENS0_13AUnaryFunctorIN3c104HalfES4_bZZZNS0_23logical_xor_kernel_cudaERNS_14TensorIteratorEENKUlvE0_clEvENKUlvE6_clEvEUlS4_S4_E_EESt5arrayIPcLm2EEEEviT0_T1_,(.L_x_42722 - _ZN2at6native29vectorized_elementwise_kernelILi8ENS0_13AUnaryFunctorIN3c104HalfES4_bZZZNS0_23logical_xor_kernel_cudaERNS_14TensorIteratorEENKUlvE0_clEvENKUlvE6_clEvEUlS4_S4_E_EESt5arrayIPcLm2EEEEviT0_T1_)
        .other          _ZN2at6native29vectorized_elementwise_kernelILi8ENS0_13AUnaryFunctorIN3c104HalfES4_bZZZNS0_23logical_xor_kernel_cudaERNS_14TensorIteratorEENKUlvE0_clEvENKUlvE6_clEvEUlS4_S4_E_EESt5arrayIPcLm2EEEEviT0_T1_,@"STO_CUDA_ENTRY STV_DEFAULT"
_ZN2at6native29vectorized_elementwise_kernelILi8ENS0_13AUnaryFunctorIN3c104HalfES4_bZZZNS0_23logical_xor_kernel_cudaERNS_14TensorIteratorEENKUlvE0_clEvENKUlvE6_clEvEUlS4_S4_E_EESt5arrayIPcLm2EEEEviT0_T1_:
.text._ZN2at6native29vectorized_elementwise_kernelILi8ENS0_13AUnaryFunctorIN3c104HalfES4_bZZZNS0_23logical_xor_kernel_cudaERNS_14TensorIteratorEENKUlvE0_clEvENKUlvE6_clEvEUlS4_S4_E_EESt5arrayIPcLm2EEEEviT0_T1_:
[----:B------:R-:W-:Y:S01]  /*0000*/  LDC R1, c[0x0][0x37c] ;  /* 0x0000df00ff017b82 */ /* 0x000fe20000000800 */
[----:B------:R-:W-:Y:S05]  /*0010*/  EXIT ;  /* 0x000000000000794d */ /* 0x000fea0003800000 */
.L_x_3284:
        /* <DEDUP_REMOVED lines=14> */
.L_x_42722:


//--------------------- .text._ZN2at6native18elementwise_kernelILi128ELi4EZNS0_15gpu_kernel_implINS0_13BinaryFunctorIN3c104HalfES5_bZZZNS0_23logical_xor_kernel_cudaERNS_14TensorIteratorEENKUlvE0_clEvENKUlvE6_clEvEUlS5_S5_E_EEEEvRNS_18TensorIteratorBaseERKT_EUliE_EEviT1_ --------------------------
	.section	.text._ZN2at6native18elementwise_kernelILi128ELi4EZNS0_15gpu_kernel_implINS0_13BinaryFunctorIN3c104HalfES5_bZZZNS0_23logical_xor_kernel_cudaERNS_14TensorIteratorEENKUlvE0_clEvENKUlvE6_clEvEUlS5_S5_E_EEEEvRNS_18TensorIteratorBaseERKT_EUliE_EEviT1_,"ax",@progbits
	.align	128
        .global         _ZN2at6native18elementwise_kernelILi128ELi4EZNS0_15gpu_kernel_implINS0_13BinaryFunctorIN3c104HalfES5_bZZZNS0_23logical_xor_kernel_cudaERNS_14TensorIteratorEENKUlvE0_clEvENKUlvE6_clEvEUlS5_S5_E_EEEEvRNS_18TensorIteratorBaseERKT_EUliE_EEviT1_
        .type           _ZN2at6native18elementwise_kernelILi128ELi4EZNS0_15gpu_kernel_implINS0_13BinaryFunctorIN3c104HalfES5_bZZZNS0_23logical_xor_kernel_cudaERNS_14TensorIteratorEENKUlvE0_clEvENKUlvE6_clEvEUlS5_S5_E_EEEEvRNS_18TensorIteratorBaseERKT_EUliE_EEviT1_,@function
        .size           _ZN2at6native18elementwise_kernelILi128ELi4EZNS0_15gpu_kernel_implINS0_13BinaryFunctorIN3c104HalfES5_bZZZNS0_23logical_xor_kernel_cudaERNS_14TensorIteratorEENKUlvE0_clEvENKUlvE6_clEvEUlS5_S5_E_EEEEvRNS_18TensorIteratorBaseERKT_EUliE_EEviT1_,(.L_x_42723 - _ZN2at6native18elementwise_kernelILi128ELi4EZNS0_15gpu_kernel_implINS0_13BinaryFunctorIN3c104HalfES5_bZZZNS0_23logical_xor_kernel_cudaERNS_14TensorIteratorEENKUlvE0_clEvENKUlvE6_clEvEUlS5_S5_E_EEEEvRNS_18TensorIteratorBaseERKT_EUliE_EEviT1_)
        .other          _ZN2at6native18elementwise_kernelILi128ELi4EZNS0_15gpu_kernel_implINS0_13BinaryFunctorIN3c104HalfES5_bZZZNS0_23logical_xor_kernel_cudaERNS_14TensorIteratorEENKUlvE0_clEvENKUlvE6_clEvEUlS5_S5_E_EEEEvRNS_18TensorIteratorBaseERKT_EUliE_EEviT1_,@"STO_CUDA_ENTRY STV_DEFAULT"
_ZN2at6native18elementwise_kernelILi128ELi4EZNS0_15gpu_kernel_implINS0_13BinaryFunctorIN3c104HalfES5_bZZZNS0_23logical_xor_kernel_cudaERNS_14TensorIteratorEENKUlvE0_clEvENKUlvE6_clEvEUlS5_S5_E_EEEEvRNS_18TensorIteratorBaseERKT_EUliE_EEviT1_:
.text._ZN2at6native18elementwise_kernelILi128ELi4EZNS0_15gpu_kernel_implINS0_13BinaryFunctorIN3c104HalfES5_bZZZNS0_23logical_xor_kernel_cudaERNS_14TensorIteratorEENKUlvE0_clEvENKUlvE6_clEvEUlS5_S5_E_EEEEvRNS_18TensorIteratorBaseERKT_EUliE_EEviT1_:
        /* <DEDUP_REMOVED lines=371> */
.L_x_3287:
        /* <DEDUP_REMOVED lines=19> */
.L_x_3291:
[----:B------:R-:W2:Y:S02]  /*1860*/  LDG.E.U8 R2, desc[UR36][R2.64] ;  /* 0x0000002402027981 */ /* 0x000ea4000c1e1100 */
[----:B--2---:R-:W-:-:S04]  /*1870*/  I2FP.F32.U32 R0, R2 ;  /* 0x0000000200007245 */ /* 0x004fc80000201000 */
[----:B------:R-:W-:-:S04]  /*1880*/  F2FP.F16.F32.PACK_AB R0, RZ, R0 ;  /* 0x00000000ff00723e */ /* 0x000fc800000000ff */
[----:B------:R-:W-:Y:S01]  /*1890*/  PRMT R19, R0, 0x7610, R19 ;  /* 0x0000761000137816 */ /* 0x000fe20000000013 */
[----:B------:R-:W-:Y:S06]  /*18a0*/  BRA `(.L_x_3293) ;  /* 0x0000000c00d47947 */ /* 0x000fec0003800000 */
.L_x_3290:
        /* <DEDUP_REMOVED lines=11> */
.L_x_3295:
[----:B------:R-:W2:Y:S02]  /*1960*/  LDG.E R2, desc[UR36][R2.64] ;  /* 0x0000002402027981 */ /* 0x000ea4000c1e1900 */
[----:B--2---:R-:W-:-:S04]  /*1970*/  I2FP.F32.S32 R0, R2 ;  /* 0x0000000200007245 */ /* 0x004fc80000201400 */
[----:B------:R-:W-:-:S04]  /*1980*/  F2FP.F16.F32.PACK_AB R0, RZ, R0 ;  /* 0x00000000ff00723e */ /* 0x000fc800000000ff */
[----:B------:R-:W-:Y:S01]  /*1990*/  PRMT R19, R0, 0x7610, R19 ;  /* 0x0000761000137816 */ /* 0x000fe20000000013 */
[----:B------:R-:W-:Y:S06]  /*19a0*/  BRA `(.L_x_3293) ;  /* 0x0000000c00947947 */ /* 0x000fec0003800000 */
.L_x_3294:
[----:B------:R-:W2:Y:S02]  /*19b0*/  LDG.E.U16 R2, desc[UR36][R2.64] ;  /* 0x0000002402027981 */ /* 0x000ea4000c1e1500 */
[----:B--2---:R-:W0:Y:S02]  /*19c0*/  I2F.S16 R0, R2 ;  /* 0x0000000200007306 */ /* 0x004e240000101400 */
[----:B0-----:R-:W-:-:S04]  /*19d0*/  F2FP.F16.F32.PACK_AB R0, RZ, R0 ;  /* 0x00000000ff00723e */ /* 0x001fc800000000ff */
[----:B------:R-:W-:Y:S01]  /*19e0*/  PRMT R19, R0, 0x7610, R19 ;  /* 0x0000761000137816 */ /* 0x000fe20000000013 */
[----:B------:R-:W-:Y:S06]  /*19f0*/  BRA `(.L_x_3293) ;  /* 0x0000000c00807947 */ /* 0x000fec0003800000 */
.L_x_3289:
        /* <DEDUP_REMOVED lines=9> */
.L_x_3297:
[----:B------:R0:W5:Y:S01]  /*1a90*/  LDG.E.U16 R19, desc[UR36][R2.64] ;  /* 0x0000002402137981 */ /* 0x000162000c1e1500 */
[----:B------:R-:W-:Y:S05]  /*1aa0*/  BRA `(.L_x_3293) ;  /* 0x0000000c00547947 */ /* 0x000fea0003800000 */
.L_x_3296:
        /* <DEDUP_REMOVED lines=9> */
.L_x_3299:
[----:B------:R1:W5:Y:S01]  /*1b40*/  LDG.E.U16 R19, desc[UR36][R2.64] ;  /* 0x0000002402137981 */ /* 0x000362000c1e1500 */
[----:B------:R-:W-:Y:S05]  /*1b50*/  BRA `(.L_x_3293) ;  /* 0x0000000c00287947 */ /* 0x000fea0003800000 */
.L_x_3298:
        /* <DEDUP_REMOVED lines=13> */
.L_x_3288:
        /* <DEDUP_REMOVED lines=14> */
.L_x_3302:
        /* <DEDUP_REMOVED lines=13> */
.L_x_3301:
        /* <DEDUP_REMOVED lines=27> */
.L_x_3304:
        /* <DEDUP_REMOVED lines=11> */
[----:B------:R-:W-:-:S04]  /*2040*/  F2FP.F16.F32.PACK_AB R0, RZ, R0 ;  /* 0x00000000ff00723e */ /* 0x000fc800000000ff */
[----:B------:R-:W-:Y:S01]  /*2050*/  PRMT R19, R0, 0x7610, R19 ;  /* 0x0000761000137816 */ /* 0x000fe20000000013 */
[----:B------:R-:W-:Y:S06]  /*2060*/  BRA `(.L_x_3293) ;  /* 0x0000000400e47947 */ /* 0x000fec0003800000 */
.L_x_3303:
[----:B------:R-:W2:Y:S02]  /*2070*/  LDG.E.U16 R0, desc[UR36][R2.64] ;  /* 0x0000002402007981 */ /* 0x000ea4000c1e1500 */
[----:B--2---:R-:W-:-:S05]  /*2080*/  IMAD.U32 R0, R0, 0x10000, RZ ;  /* 0x0001000000007824 */ /* 0x004fca00078e00ff */
[----:B------:R-:W-:-:S04]  /*2090*/  F2FP.F16.F32.PACK_AB R0, RZ, R0 ;  /* 0x00000000ff00723e */ /* 0x000fc800000000ff */
[----:B------:R-:W-:Y:S01]  /*20a0*/  PRMT R19, R0, 0x7610, R19 ;  /* 0x0000761000137816 */ /* 0x000fe20000000013 */
[----:B------:R-:W-:Y:S06]  /*20b0*/  BRA `(.L_x_3293) ;  /* 0x0000000400d07947 */ /* 0x000fec0003800000 */
.L_x_3300:
        /* <DEDUP_REMOVED lines=13> */
.L_x_3307:
        /* <DEDUP_REMOVED lines=21> */
.L_x_3311:
[----:B------:R-:W-:Y:S05]  /*22e0*/  BSYNC.RECONVERGENT B1 ;  /* 0x0000000000017941 */ /* 0x000fea0003800200 */
.L_x_3310:
[----:B------:R-:W-:Y:S01]  /*22f0*/  IMAD.SHL.U32 R0, R0, 0x100000, RZ ;  /* 0x0010000000007824 */ /* 0x000fe200078e00ff */
[----:B------:R-:W-:-:S04]  /*2300*/  LEA R2, R2, 0x3b800000, 0x17 ;  /* 0x3b80000002027811 */ /* 0x000fc800078eb8ff */
[----:B------:R-:W-:-:S07]  /*2310*/  LOP3.LUT R0, R2, R0, R7, 0xfe, !PT ;  /* 0x0000000002007212 */ /* 0x000fce00078efe07 */
.L_x_3309:
[----:B------:R-:W-:Y:S05]  /*2320*/  BSYNC.RECONVERGENT B0 ;  /* 0x0000000000007941 */ /* 0x000fea0003800200 */
.L_x_3308:
[----:B------:R-:W-:-:S04]  /*2330*/  F2FP.F16.F32.PACK_AB R0, RZ, R0 ;  /* 0x00000000ff00723e */ /* 0x000fc800000000ff */
[----:B------:R-:W-:Y:S01]  /*2340*/  PRMT R19, R0, 0x7610, R19 ;  /* 0x0000761000137816 */ /* 0x000fe20000000013 */
[----:B------:R-:W-:Y:S06]  /*2350*/  BRA `(.L_x_3293) ;  /* 0x0000000400287947 */ /* 0x000fec0003800000 */
.L_x_3306:
        /* <DEDUP_REMOVED lines=21> */
.L_x_3315:
[----:B------:R-:W-:Y:S05]  /*24b0*/  BSYNC.RECONVERGENT B1 ;  /* 0x0000000000017941 */ /* 0x000fea0003800200 */
.L_x_3314:
[----:B------:R-:W-:Y:S01]  /*24c0*/  IMAD.SHL.U32 R0, R0, 0x200000, RZ ;  /* 0x0020000000007824 */ /* 0x000fe200078e00ff */
[----:B------:R-:W-:-:S04]  /*24d0*/  LEA R2, R2, 0x37800000, 0x17 ;  /* 0x3780000002027811 */ /* 0x000fc800078eb8ff */
[----:B------:R-:W-:-:S07]  /*24e0*/  LOP3.LUT R0, R2, R0, R7, 0xfe, !PT ;  /* 0x0000000002007212 */ /* 0x000fce00078efe07 */
.L_x_3313:
[----:B------:R-:W-:Y:S05]  /*24f0*/  BSYNC.RECONVERGENT B0 ;  /* 0x0000000000007941 */ /* 0x000fea0003800200 */
.L_x_3312:
[----:B------:R-:W-:-:S04]  /*2500*/  F2FP.F16.F32.PACK_AB R0, RZ, R0 ;  /* 0x00000000ff00723e */ /* 0x000fc800000000ff */
[----:B------:R-:W-:Y:S01]  /*2510*/  PRMT R19, R0, 0x7610, R19 ;  /* 0x0000761000137816 */ /* 0x000fe20000000013 */
[----:B------:R-:W-:Y:S06]  /*2520*/  BRA `(.L_x_3293) ;  /* 0x0000000000b47947 */ /* 0x000fec0003800000 */
.L_x_3305:
[----:B------:R-:W-:-:S09]  /*2530*/  UISETP.NE.AND UP0, UPT, UR4, 0x1c, UPT ;  /* 0x0000001c0400788c */ /* 0x000fd2000bf05270 */
[----:B------:R-:W-:Y:S05]  /*2540*/  BRA.U !UP0, `(.L_x_3316) ;  /* 0x00000001089c7547 */ /* 0x000fea000b800000 */
[----:B------:R-:W-:-:S09]  /*2550*/  UISETP.NE.AND UP0, UPT, UR4, 0x1d, UPT ;  /* 0x0000001d0400788c */ /* 0x000fd2000bf05270 */
[----:B------:R-:W-:Y:S05]  /*2560*/  BRA.U !UP0, `(.L_x_3317) ;  /* 0x0000000108807547 */ /* 0x000fea000b800000 */
[----:B------:R-:W-:-:S09]  /*2570*/  UISETP.NE.AND UP0, UPT, UR4, 0x2c, UPT ;  /* 0x0000002c0400788c */ /* 0x000fd2000bf05270 */
[----:B------:R-:W-:Y:S05]  /*2580*/  BRA.U !UP0, `(.L_x_3318) ;  /* 0x0000000108487547 */ /* 0x000fea000b800000 */
.L_x_3292:
        /* <DEDUP_REMOVED lines=16> */
.L_x_3319:
[----:B------:R-:W-:Y:S01]  /*2690*/  PRMT R19, RZ, 0x7610, R19 ;  /* 0x00007610ff137816 */ /* 0x000fe20000000013 */
[----:B------:R-:W-:Y:S06]  /*26a0*/  BRA `(.L_x_3293) ;  /* 0x0000000000547947 */ /* 0x000fec0003800000 */
.L_x_3318:
        /* <DEDUP_REMOVED lines=8> */
.L_x_3321:
[----:B------:R-:W-:Y:S05]  /*2730*/  BSYNC.RECONVERGENT B0 ;  /* 0x0000000000007941 */ /* 0x000fea0003800200 */
.L_x_3320:
[----:B------:R-:W-:-:S04]  /*2740*/  F2FP.F16.F32.PACK_AB R0, RZ, R0 ;  /* 0x00000000ff00723e */ /* 0x000fc800000000ff */
[----:B------:R-:W-:Y:S01]  /*2750*/  PRMT R19, R0, 0x7610, R19 ;  /* 0x0000761000137816 */ /* 0x000fe20000000013 */
[----:B------:R-:W-:Y:S06]  /*2760*/  BRA `(.L_x_3293) ;  /* 0x0000000000247947 */ /* 0x000fec0003800000 */
.L_x_3317:
[----:B------:R-:W2:Y:S02]  /*2770*/  LDG.E.64 R2, desc[UR36][R2.64] ;  /* 0x0000002402027981 */ /* 0x000ea4000c1e1b00 */
[----:B--2---:R-:W0:Y:S02]  /*2780*/  I2F.U64 R0, R2 ;  /* 0x0000000200007312 */ /* 0x004e240000301000 */
[----:B0-----:R-:W-:-:S04]  /*2790*/  F2FP.F16.F32.PACK_AB R0, RZ, R0 ;  /* 0x00000000ff00723e */ /* 0x001fc800000000ff */
[----:B------:R-:W-:Y:S01]  /*27a0*/  PRMT R19, R0, 0x7610, R19 ;  /* 0x0000761000137816 */ /* 0x000fe20000000013 */
[----:B------:R-:W-:Y:S06]  /*27b0*/  BRA `(.L_x_3293) ;  /* 0x0000000000107947 */ /* 0x000fec0003800000 */
.L_x_3316:
[----:B------:R-:W2:Y:S02]  /*27c0*/  LDG.E R2, desc[UR36][R2.64] ;  /* 0x0000002402027981 */ /* 0x000ea4000c1e1900 */
[----:B--2---:R-:W-:-:S04]  /*27d0*/  I2FP.F32.U32 R0, R2 ;  /* 0x0000000200007245 */ /* 0x004fc80000201000 */
[----:B------:R-:W-:-:S04]  /*27e0*/  F2FP.F16.F32.PACK_AB R0, RZ, R0 ;  /* 0x00000000ff00723e */ /* 0x000fc800000000ff */
[----:B------:R-:W-:-:S07]  /*27f0*/  PRMT R19, R0, 0x7610, R19 ;  /* 0x0000761000137816 */ /* 0x000fce0000000013 */
.L_x_3293:
[----:B------:R-:W0:Y:S01]  /*2800*/  LDCU.64 UR6, c[0x0][0x5f8] ;  /* 0x0000bf00ff0677ac */ /* 0x000e220008000a00 */
[----:B------:R-:W-:-:S04]  /*2810*/  UPRMT UR4, UR42, 0x9910, URZ ;  /* 0x000099102a047896 */ /* 0x000fc800080000ff */
[----:B------:R-:W-:Y:S01]  /*2820*/  UISETP.GT.AND UP0, UPT, UR4, 0x9, UPT ;  /* 0x000000090400788c */ /* 0x000fe2000bf04270 */
[----:B01----:R-:W-:-:S05]  /*2830*/  IADD3 R2, P0, PT, R18, UR6, RZ ;  /* 0x0000000612027c10 */ /* 0x003fca000ff1e0ff */
        /* <DEDUP_REMOVED lines=14> */
.L_x_3325:
[----:B------:R-:W2:Y:S02]  /*2920*/  LDG.E.U8 R2, desc[UR36][R2.64] ;  /* 0x0000002402027981 */ /* 0x000ea4000c1e1100 */
[----:B--2---:R-:W-:-:S04]  /*2930*/  I2FP.F32.U32 R0, R2 ;  /* 0x0000000200007245 */ /* 0x004fc80000201000 */
[----:B------:R-:W-:Y:S01]  /*2940*/  F2FP.F16.F32.PACK_AB R0, RZ, R0 ;  /* 0x00000000ff00723e */ /* 0x000fe200000000ff */
[----:B------:R-:W-:Y:S06]  /*2950*/  BRA `(.L_x_3327) ;  /* 0x0000000c009c7947 */ /* 0x000fec0003800000 */
.L_x_3324:
        /* <DEDUP_REMOVED lines=10> */
.L_x_3329:
[----:B------:R-:W2:Y:S02]  /*2a00*/  LDG.E R2, desc[UR36][R2.64] ;  /* 0x0000002402027981 */ /* 0x000ea4000c1e1900 */
[----:B--2---:R-:W-:-:S04]  /*2a10*/  I2FP.F32.S32 R0, R2 ;  /* 0x0000000200007245 */ /* 0x004fc80000201400 */
[----:B------:R-:W-:Y:S01]  /*2a20*/  F2FP.F16.F32.PACK_AB R0, RZ, R0 ;  /* 0x00000000ff00723e */ /* 0x000fe200000000ff */
[----:B------:R-:W-:Y:S06]  /*2a30*/  BRA `(.L_x_3327) ;  /* 0x0000000c00647947 */ /* 0x000fec0003800000 */
.L_x_3328:
[----:B------:R-:W2:Y:S02]  /*2a40*/  LDG.E.U16 R2, desc[UR36][R2.64] ;  /* 0x0000002402027981 */ /* 0x000ea4000c1e1500 */
[----:B--2---:R-:W0:Y:S02]  /*2a50*/  I2F.S16 R0, R2 ;  /* 0x0000000200007306 */ /* 0x004e240000101400 */
[----:B0-----:R-:W-:Y:S01]  /*2a60*/  F2FP.F16.F32.PACK_AB R0, RZ, R0 ;  /* 0x00000000ff00723e */ /* 0x001fe200000000ff */
[----:B------:R-:W-:Y:S06]  /*2a70*/  BRA `(.L_x_3327) ;  /* 0x0000000c00547947 */ /* 0x000fec0003800000 */
.L_x_3323:
        /* <DEDUP_REMOVED lines=9> */
.L_x_3331:
[----:B------:R1:W5:Y:S01]  /*2b10*/  LDG.E.U16 R0, desc[UR36][R2.64] ;  /* 0x0000002402007981 */ /* 0x000362000c1e1500 */
[----:B------:R-:W-:Y:S05]  /*2b20*/  BRA `(.L_x_3327) ;  /* 0x0000000c00287947 */ /* 0x000fea0003800000 */
.L_x_3330:
        /* <DEDUP_REMOVED lines=9> */
.L_x_3333:
[----:B------:R0:W5:Y:S01]  /*2bc0*/  LDG.E.U16 R0, desc[UR36][R2.64] ;  /* 0x0000002402007981 */ /* 0x000162000c1e1500 */
[----:B------:R-:W-:Y:S05]  /*2bd0*/  BRA `(.L_x_3327) ;  /* 0x0000000800fc7947 */ /* 0x000fea0003800000 */
.L_x_3332:
        /* <DEDUP_REMOVED lines=12> */
.L_x_3322:
        /* <DEDUP_REMOVED lines=13> */
.L_x_3336:
        /* <DEDUP_REMOVED lines=12> */
.L_x_3335:
        /* <DEDUP_REMOVED lines=27> */
.L_x_3338:
        /* <DEDUP_REMOVED lines=13> */
.L_x_3337:
[----:B------:R-:W2:Y:S02]  /*30b0*/  LDG.E.U16 R0, desc[UR36][R2.64] ;  /* 0x0000002402007981 */ /* 0x000ea4000c1e1500 */
[----:B--2---:R-:W-:-:S05]  /*30c0*/  IMAD.U32 R0, R0, 0x10000, RZ ;  /* 0x0001000000007824 */ /* 0x004fca00078e00ff */
[----:B------:R-:W-:Y:S01]  /*30d0*/  F2FP.F16.F32.PACK_AB R0, RZ, R0 ;  /* 0x00000000ff00723e */ /* 0x000fe200000000ff */
[----:B------:R-:W-:Y:S06]  /*30e0*/  BRA `(.L_x_3327) ;  /* 0x0000000400b87947 */ /* 0x000fec0003800000 */
.L_x_3334:
        /* <DEDUP_REMOVED lines=12> */
.L_x_3341:
        /* <DEDUP_REMOVED lines=21> */
.L_x_3345:
[----:B------:R-:W-:Y:S05]  /*3300*/  BSYNC.RECONVERGENT B1 ;  /* 0x0000000000017941 */ /* 0x000fea0003800200 */
.L_x_3344:
[----:B------:R-:W-:Y:S01]  /*3310*/  IMAD.SHL.U32 R0, R0, 0x100000, RZ ;  /* 0x0010000000007824 */ /* 0x000fe200078e00ff */
[----:B------:R-:W-:-:S04]  /*3320*/  LEA R2, R2, 0x3b800000, 0x17 ;  /* 0x3b80000002027811 */ /* 0x000fc800078eb8ff */
[----:B------:R-:W-:-:S07]  /*3330*/  LOP3.LUT R0, R2, R0, R7, 0xfe, !PT ;  /* 0x0000000002007212 */ /* 0x000fce00078efe07 */
.L_x_3343:
[----:B------:R-:W-:Y:S05]  /*3340*/  BSYNC.RECONVERGENT B0 ;  /* 0x0000000000007941 */ /* 0x000fea0003800200 */
.L_x_3342:
[----:B------:R-:W-:Y:S01]  /*3350*/  F2FP.F16.F32.PACK_AB R0, RZ, R0 ;  /* 0x00000000ff00723e */ /* 0x000fe200000000ff */
[----:B------:R-:W-:Y:S06]  /*3360*/  BRA `(.L_x_3327) ;  /* 0x0000000400187947 */ /* 0x000fec0003800000 */
.L_x_3340:
        /* <DEDUP_REMOVED lines=21> */
.L_x_3349:
[----:B------:R-:W-:Y:S05]  /*34c0*/  BSYNC.RECONVERGENT B1 ;  /* 0x0000000000017941 */ /* 0x000fea0003800200 */
.L_x_3348:
[----:B------:R-:W-:Y:S01]  /*34d0*/  IMAD.SHL.U32 R0, R0, 0x200000, RZ ;  /* 0x0020000000007824 */ /* 0x000fe200078e00ff */
[----:B------:R-:W-:-:S04]  /*34e0*/  LEA R2, R2, 0x37800000, 0x17 ;  /* 0x3780000002027811 */ /* 0x000fc800078eb8ff */
[----:B------:R-:W-:-:S07]  /*34f0*/  LOP3.LUT R0, R2, R0, R7, 0xfe, !PT ;  /* 0x0000000002007212 */ /* 0x000fce00078efe07 */
.L_x_3347:
[----:B------:R-:W-:Y:S05]  /*3500*/  BSYNC.RECONVERGENT B0 ;  /* 0x0000000000007941 */ /* 0x000fea0003800200 */
.L_x_3346:
[----:B------:R-:W-:Y:S01]  /*3510*/  F2FP.F16.F32.PACK_AB R0, RZ, R0 ;  /* 0x00000000ff00723e */ /* 0x000fe200000000ff */
[----:B------:R-:W-:Y:S06]  /*3520*/  BRA `(.L_x_3327) ;  /* 0x0000000000a87947 */ /* 0x000fec0003800000 */
.L_x_3339:
[----:B------:R-:W-:-:S09]  /*3530*/  UISETP.NE.AND UP0, UPT, UR4, 0x1c, UPT ;  /* 0x0000001c0400788c */ /* 0x000fd2000bf05270 */
[----:B------:R-:W-:Y:S05]  /*3540*/  BRA.U !UP0, `(.L_x_3350) ;  /* 0x0000000108947547 */ /* 0x000fea000b800000 */
[----:B------:R-:W-:-:S09]  /*3550*/  UISETP.NE.AND UP0, UPT, UR4, 0x1d, UPT ;  /* 0x0000001d0400788c */ /* 0x000fd2000bf05270 */
[----:B------:R-:W-:Y:S05]  /*3560*/  BRA.U !UP0, `(.L_x_3351) ;  /* 0x00000001087c7547 */ /* 0x000fea000b800000 */
[----:B------:R-:W-:-:S09]  /*3570*/  UISETP.NE.AND UP0, UPT, UR4, 0x2c, UPT ;  /* 0x0000002c0400788c */ /* 0x000fd2000bf05270 */
[----:B------:R-:W-:Y:S05]  /*3580*/  BRA.U !UP0, `(.L_x_3352) ;  /* 0x0000000108487547 */ /* 0x000fea000b800000 */
.L_x_3326:
        /* <DEDUP_REMOVED lines=16> */
.L_x_3353:
[----:B------:R-:W-:Y:S01]  /*3690*/  PRMT R0, RZ, 0x7610, R0 ;  /* 0x00007610ff007816 */ /* 0x000fe20000000000 */
[----:B------:R-:W-:Y:S06]  /*36a0*/  BRA `(.L_x_3327) ;  /* 0x0000000000487947 */ /* 0x000fec0003800000 */
.L_x_3352:
        /* <DEDUP_REMOVED lines=8> */
.L_x_3355:
[----:B------:R-:W-:Y:S05]  /*3730*/  BSYNC.RECONVERGENT B0 ;  /* 0x0000000000007941 */ /* 0x000fea0003800200 */
.L_x_3354:
[----:B------:R-:W-:Y:S01]  /*3740*/  F2FP.F16.F32.PACK_AB R0, RZ, R0 ;  /* 0x00000000ff00723e */ /* 0x000fe200000000ff */
[----:B------:R-:W-:Y:S06]  /*3750*/  BRA `(.L_x_3327) ;  /* 0x00000000001c7947 */ /* 0x000fec0003800000 */
.L_x_3351:
[----:B------:R-:W2:Y:S02]  /*3760*/  LDG.E.64 R2, desc[UR36][R2.64] ;  /* 0x0000002402027981 */ /* 0x000ea4000c1e1b00 */
[----:B--2---:R-:W0:Y:S02]  /*3770*/  I2F.U64 R0, R2 ;  /* 0x0000000200007312 */ /* 0x004e240000301000 */
[----:B0-----:R-:W-:Y:S01]  /*3780*/  F2FP.F16.F32.PACK_AB R0, RZ, R0 ;  /* 0x00000000ff00723e */ /* 0x001fe200000000ff */
[----:B------:R-:W-:Y:S06]  /*3790*/  BRA `(.L_x_3327) ;  /* 0x00000000000c7947 */ /* 0x000fec0003800000 */
.L_x_3350:
[----:B------:R-:W2:Y:S02]  /*37a0*/  LDG.E R2, desc[UR36][R2.64] ;  /* 0x0000002402027981 */ /* 0x000ea4000c1e1900 */
[----:B--2---:R-:W-:-:S04]  /*37b0*/  I2FP.F32.U32 R0, R2 ;  /* 0x0000000200007245 */ /* 0x004fc80000201000 */
[----:B------:R-:W-:-:S07]  /*37c0*/  F2FP.F16.F32.PACK_AB R0, RZ, R0 ;  /* 0x00000000ff00723e */ /* 0x000fce00000000ff */
.L_x_3327:
[----:B------:R-:W0:Y:S01]  /*37d0*/  LDCU.64 UR6, c[0x0][0x5e8] ;  /* 0x0000bd00ff0677ac */ /* 0x000e220008000a00 */
[----:B-----5:R-:W-:Y:S01]  /*37e0*/  HADD2.F32 R19, -RZ, R19.H0_H0 ;  /* 0x20000013ff137230 */ /* 0x020fe20000004100 */
[----:B------:R-:W-:Y:S01]  /*37f0*/  BSSY.RECONVERGENT B6, `(.L_x_3356) ;  /* 0x00000d7000067945 */ /* 0x000fe20003800200 */
[----:B------:R-:W-:Y:S01]  /*3800*/  HADD2.F32 R0, -RZ, R0.H0_H0 ;  /* 0x20000000ff007230 */ /* 0x000fe20000004100 */
[----:B------:R-:W-:Y:S02]  /*3810*/  UPRMT UR4, UR43, 0x9910, URZ ;  /* 0x000099102b047896 */ /* 0x000fe400080000ff */
[----:B------:R-:W-:Y:S02]  /*3820*/  FSETP.NEU.FTZ.AND P0, PT, R19, RZ, PT ;  /* 0x000000ff1300720b */ /* 0x000fe40003f1d000 */
[----:B------:R-:W-:Y:S01]  /*3830*/  UISETP.GT.AND UP0, UPT, UR4, 0x9, UPT ;  /* 0x000000090400788c */ /* 0x000fe2000bf04270 */
[----:B------:R-:W-:-:S04]  /*3840*/  FSETP.NEU.FTZ.AND P1, PT, R0, RZ, PT ;  /* 0x000000ff0000720b */ /* 0x000fc80003f3d000 */
[----:B------:R-:W-:-:S04]  /*3850*/  PLOP3.LUT P0, PT, P0, P1, PT, 0x28, 0x82 ;  /* 0x000000000082781c */ /* 0x000fc80000702570 */
[----:B------:R-:W-:Y:S02]  /*3860*/  SEL R4, RZ, 0x1, !P0 ;  /* 0x00000001ff047807 */ /* 0x000fe40004000000 */
[----:B01----:R-:W-:-:S05]  /*3870*/  IADD3 R2, P2, PT, R16, UR6, RZ ;  /* 0x0000000610027c10 */ /* 0x003fca000ff5e0ff */
        /* <DEDUP_REMOVED lines=12> */
.L_x_3360:
[----:B------:R1:W-:Y:S01]  /*3940*/  STG.E.U8 desc[UR36][R2.64], R4 ;  /* 0x0000000402007986 */ /* 0x0003e2000c101124 */
[----:B------:R-:W-:Y:S05]  /*3950*/  BRA `(.L_x_3362) ;  /* 0x0000000c00007947 */ /* 0x000fea0003800000 */
.L_x_3359:
        /* <DEDUP_REMOVED lines=9> */
.L_x_3364:
[----:B------:R3:W-:Y:S01]  /*39f0*/  STG.E desc[UR36][R2.64], R4 ;  /* 0x0000000402007986 */ /* 0x0007e2000c101924 */
[----:B------:R-:W-:Y:S05]  /*3a00*/  BRA `(.L_x_3362) ;  /* 0x0000000800d47947 */ /* 0x000fea0003800000 */
.L_x_3363:
[----:B------:R2:W-:Y:S01]  /*3a10*/  STG.E.U16 desc[UR36][R2.64], R4 ;  /* 0x0000000402007986 */ /* 0x0005e2000c101524 */
[----:B------:R-:W-:Y:S05]  /*3a20*/  BRA `(.L_x_3362) ;  /* 0x0000000800cc7947 */ /* 0x000fea0003800000 */
.L_x_3358:
        /* <DEDUP_REMOVED lines=9> */
.L_x_3366:
[----:B------:R-:W-:-:S04]  /*3ac0*/  I2FP.F32.U32 R0, R4 ;  /* 0x0000000400007245 */ /* 0x000fc80000201000 */
[----:B------:R-:W-:-:S05]  /*3ad0*/  F2FP.F16.F32.PACK_AB R0, RZ, R0 ;  /* 0x00000000ff00723e */ /* 0x000fca00000000ff */
[----:B------:R0:W-:Y:S01]  /*3ae0*/  STG.E.U16 desc[UR36][R2.64], R0 ;  /* 0x0000000002007986 */ /* 0x0001e2000c101524 */
[----:B------:R-:W-:Y:S05]  /*3af0*/  BRA `(.L_x_3362) ;  /* 0x0000000800987947 */ /* 0x000fea0003800000 */
.L_x_3365:
        /* <DEDUP_REMOVED lines=10> */
.L_x_3368:
[----:B------:R-:W-:-:S04]  /*3ba0*/  I2FP.F32.U32 R4, R4 ;  /* 0x0000000400047245 */ /* 0x000fc80000201000 */
[----:B------:R-:W-:-:S04]  /*3bb0*/  F2FP.F16.F32.PACK_AB R5, RZ, R4 ;  /* 0x00000004ff05723e */ /* 0x000fc800000000ff */
[----:B------:R-:W-:-:S05]  /*3bc0*/  PRMT R5, R5, 0x5410, RZ ;  /* 0x0000541005057816 */ /* 0x000fca00000000ff */
[----:B------:R0:W-:Y:S01]  /*3bd0*/  STG.E desc[UR36][R2.64], R5 ;  /* 0x0000000502007986 */ /* 0x0001e2000c101924 */
[----:B------:R-:W-:Y:S05]  /*3be0*/  BRA `(.L_x_3362) ;  /* 0x00000008005c7947 */ /* 0x000fea0003800000 */
.L_x_3367:
[----:B------:R-:W0:Y:S02]  /*3bf0*/  I2F.F64.U32 R4, R4 ;  /* 0x0000000400047312 */ /* 0x000e240000201800 */
[----:B0-----:R0:W-:Y:S01]  /*3c00*/  STG.E.64 desc[UR36][R2.64], R4 ;  /* 0x0000000402007986 */ /* 0x0011e2000c101b24 */
[----:B------:R-:W-:Y:S05]  /*3c10*/  BRA `(.L_x_3362) ;  /* 0x0000000800507947 */ /* 0x000fea0003800000 */
.L_x_3357:
        /* <DEDUP_REMOVED lines=10> */
.L_x_3371:
[----:B------:R-:W-:Y:S01]  /*3cc0*/  CS2R R6, SRZ ;  /* 0x0000000000067805 */ /* 0x000fe2000001ff00 */
[----:B------:R-:W0:Y:S04]  /*3cd0*/  I2F.F64.U32 R4, R4 ;  /* 0x0000000400047312 */ /* 0x000e280000201800 */
[----:B0-----:R0:W-:Y:S01]  /*3ce0*/  STG.E.128 desc[UR36][R2.64], R4 ;  /* 0x0000000402007986 */ /* 0x0011e2000c101d24 */
[----:B------:R-:W-:Y:S05]  /*3cf0*/  BRA `(.L_x_3362) ;  /* 0x0000000800187947 */ /* 0x000fea0003800000 */
.L_x_3370:
        /* <DEDUP_REMOVED lines=17> */
.L_x_3375:
[----:B------:R-:W-:Y:S05]  /*3e10*/  BSYNC.RECONVERGENT B0 ;  /* 0x0000000000007941 */ /* 0x000fea0003800200 */
.L_x_3374:
[----:B------:R0:W-:Y:S01]  /*3e20*/  STG.E.U8 desc[UR36][R2.64], R5 ;  /* 0x0000000502007986 */ /* 0x0001e2000c101124 */
[----:B------:R-:W-:Y:S05]  /*3e30*/  BRA `(.L_x_3362) ;  /* 0x0000000400c87947 */ /* 0x000fea0003800000 */
.L_x_3373:
        /* <DEDUP_REMOVED lines=16> */
.L_x_3372:
[----:B------:R-:W-:-:S04]  /*3f40*/  I2FP.F32.U32 R0, R4 ;  /* 0x0000000400007245 */ /* 0x000fc80000201000 */
[----:B------:R-:W-:-:S05]  /*3f50*/  F2FP.BF16.F32.PACK_AB R0, RZ, R0 ;  /* 0x00000000ff00723e */ /* 0x000fca00000010ff */
[----:B------:R0:W-:Y:S01]  /*3f60*/  STG.E.U16 desc[UR36][R2.64], R0 ;  /* 0x0000000002007986 */ /* 0x0001e2000c101524 */
[----:B------:R-:W-:Y:S05]  /*3f70*/  BRA `(.L_x_3362) ;  /* 0x0000000400787947 */ /* 0x000fea0003800000 */
.L_x_3369:
        /* <DEDUP_REMOVED lines=10> */
.L_x_3378:
        /* <DEDUP_REMOVED lines=12> */
.L_x_3381:
[----:B------:R-:W-:-:S04]  /*40e0*/  SHF.R.U32.HI R0, RZ, 0x14, R5 ;  /* 0x00000014ff007819 */ /* 0x000fc80000011605 */
[----:B------:R-:W-:-:S04]  /*40f0*/  LOP3.LUT R0, R0, 0x1, RZ, 0xc0, !PT ;  /* 0x0000000100007812 */ /* 0x000fc800078ec0ff */
[----:B------:R-:W-:-:S04]  /*4100*/  IADD3 R0, PT, PT, R5, 0x487ffff, R0 ;  /* 0x0487ffff05007810 */ /* 0x000fc80007ffe000 */
[----:B------:R-:W-:-:S04]  /*4110*/  SHF.R.U32.HI R0, RZ, 0x14, R0 ;  /* 0x00000014ff007819 */ /* 0x000fc80000011600 */
[----:B------:R-:W-:-:S07]  /*4120*/  LOP3.LUT R4, R0, 0xff, RZ, 0xc0, !PT ;  /* 0x000000ff00047812 */ /* 0x000fce00078ec0ff */
.L_x_3382:
[----:B------:R-:W-:-:S07]  /*4130*/  PRMT R0, R4, 0x7610, R0 ;  /* 0x0000761004007816 */ /* 0x000fce0000000000 */
.L_x_3380:
[----:B------:R-:W-:Y:S05]  /*4140*/  BSYNC.RECONVERGENT B0 ;  /* 0x0000000000007941 */ /* 0x000fea0003800200 */
.L_x_3379:
[----:B------:R0:W-:Y:S01]  /*4150*/  STG.E.U8 desc[UR36][R2.64], R0 ;  /* 0x0000000002007986 */ /* 0x0001e2000c101124 */
[----:B------:R-:W-:Y:S05]  /*4160*/  BRA `(.L_x_3362) ;  /* 0x0000000000fc7947 */ /* 0x000fea0003800000 */
.L_x_3377:
        /* <DEDUP_REMOVED lines=12> */
.L_x_3385:
[----:B------:R-:W-:-:S04]  /*4230*/  SHF.R.U32.HI R0, RZ, 0x15, R5 ;  /* 0x00000015ff007819 */ /* 0x000fc80000011605 */
[----:B------:R-:W-:-:S04]  /*4240*/  LOP3.LUT R0, R0, 0x1, RZ, 0xc0, !PT ;  /* 0x0000000100007812 */ /* 0x000fc800078ec0ff */
[----:B------:R-:W-:-:S04]  /*4250*/  IADD3 R0, PT, PT, R5, 0x88fffff, R0 ;  /* 0x088fffff05007810 */ /* 0x000fc80007ffe000 */
[----:B------:R-:W-:-:S04]  /*4260*/  SHF.R.U32.HI R0, RZ, 0x15, R0 ;  /* 0x00000015ff007819 */ /* 0x000fc80000011600 */
[----:B------:R-:W-:-:S07]  /*4270*/  LOP3.LUT R4, R0, 0xff, RZ, 0xc0, !PT ;  /* 0x000000ff00047812 */ /* 0x000fce00078ec0ff */
.L_x_3386:
[----:B------:R-:W-:-:S07]  /*4280*/  PRMT R0, R4, 0x7610, R0 ;  /* 0x0000761004007816 */ /* 0x000fce0000000000 */
.L_x_3384:
[----:B------:R-:W-:Y:S05]  /*4290*/  BSYNC.RECONVERGENT B0 ;  /* 0x0000000000007941 */ /* 0x000fea0003800200 */
.L_x_3383:
[----:B------:R0:W-:Y:S01]  /*42a0*/  STG.E.U8 desc[UR36][R2.64], R0 ;  /* 0x0000000002007986 */ /* 0x0001e2000c101124 */
[----:B------:R-:W-:Y:S05]  /*42b0*/  BRA `(.L_x_3362) ;  /* 0x0000000000a87947 */ /* 0x000fea0003800000 */
.L_x_3376:
[----:B------:R-:W-:-:S09]  /*42c0*/  UISETP.NE.AND UP0, UPT, UR4, 0x1c, UPT ;  /* 0x0000001c0400788c */ /* 0x000fd2000bf05270 */
[----:B------:R-:W-:Y:S05]  /*42d0*/  BRA.U !UP0, `(.L_x_3387) ;  /* 0x00000001089c7547 */ /* 0x000fea000b800000 */
[----:B------:R-:W-:-:S09]  /*42e0*/  UISETP.NE.AND UP0, UPT, UR4, 0x1d, UPT ;  /* 0x0000001d0400788c */ /* 0x000fd2000bf05270 */
[----:B------:R-:W-:Y:S05]  /*42f0*/  BRA.U !UP0, `(.L_x_3388) ;  /* 0x0000000108887547 */ /* 0x000fea000b800000 */
[----:B------:R-:W-:-:S09]  /*4300*/  UISETP.NE.AND UP0, UPT, UR4, 0x2c, UPT ;  /* 0x0000002c0400788c */ /* 0x000fd2000bf05270 */
[----:B------:R-:W-:Y:S05]  /*4310*/  BRA.U !UP0, `(.L_x_3389) ;  /* 0x0000000108447547 */ /* 0x000fea000b800000 */
.L_x_3361:
        /* <DEDUP_REMOVED lines=16> */
.L_x_3390:
[----:B------:R-:W-:Y:S05]  /*4420*/  BRA `(.L_x_3362) ;  /* 0x00000000004c7947 */ /* 0x000fea0003800000 */
.L_x_3389:
        /* <DEDUP_REMOVED lines=15> */
.L_x_3388:
[----:B------:R-:W-:-:S05]  /*4520*/  IMAD.MOV.U32 R5, RZ, RZ, RZ ;  /* 0x000000ffff057224 */ /* 0x000fca00078e00ff */
[----:B------:R0:W-:Y:S01]  /*4530*/  STG.E.64 desc[UR36][R2.64], R4 ;  /* 0x0000000402007986 */ /* 0x0001e2000c101b24 */
[----:B------:R-:W-:Y:S05]  /*4540*/  BRA `(.L_x_3362) ;  /* 0x0000000000047947 */ /* 0x000fea0003800000 */
.L_x_3387:
[----:B------:R0:W-:Y:S02]  /*4550*/  STG.E desc[UR36][R2.64], R4 ;  /* 0x0000000402007986 */ /* 0x0001e4000c101924 */
.L_x_3362:
[----:B------:R-:W-:Y:S05]  /*4560*/  BSYNC.RECONVERGENT B6 ;  /* 0x0000000000067941 */ /* 0x000fea0003800200 */
.L_x_3356:
[----:B------:R-:W-:-:S07]  /*4570*/  VIADD R17, R17, 0x80 ;  /* 0x0000008011117836 */ /* 0x000fce0000000000 */
.L_x_3286:
[----:B------:R-:W-:Y:S05]  /*4580*/  BSYNC.RECONVERGENT B7 ;  /* 0x0000000000077941 */ /* 0x000fea0003800200 */
.L_x_3285:
        /* <DEDUP_REMOVED lines=358> */
.L_x_3393:
        /* <DEDUP_REMOVED lines=19> */
.L_x_3397:
[----:B------:R-:W2:Y:S02]  /*5d20*/  LDG.E.U8 R2, desc[UR36][R2.64] ;  /* 0x0000002402027981 */ /* 0x000ea4000c1e1100 */
[----:B--2---:R-:W-:-:S04]  /*5d30*/  I2FP.F32.U32 R0, R2 ;  /* 0x0000000200007245 */ /* 0x004fc80000201000 */
[----:B------:R-:W-:-:S04]  /*5d40*/  F2FP.F16.F32.PACK_AB R0, RZ, R0 ;  /* 0x00000000ff00723e */ /* 0x000fc800000000ff */
[----:B------:R-:W-:Y:S01]  /*5d50*/  PRMT R19, R0, 0x7610, R19 ;  /* 0x0000761000137816 */ /* 0x000fe20000000013 */
[----:B------:R-:W-:Y:S06]  /*5d60*/  BRA `(.L_x_3399) ;  /* 0x0000000c00d47947 */ /* 0x000fec0003800000 */
.L_x_3396:
        /* <DEDUP_REMOVED lines=11> */
.L_x_3401:
[----:B------:R-:W2:Y:S02]  /*5e20*/  LDG.E R2, desc[UR36][R2.64] ;  /* 0x0000002402027981 */ /* 0x000ea4000c1e1900 */
[----:B--2---:R-:W-:-:S04]  /*5e30*/  I2FP.F32.S32 R0, R2 ;  /* 0x0000000200007245 */ /* 0x004fc80000201400 */
[----:B------:R-:W-:-:S04]  /*5e40*/  F2FP.F16.F32.PACK_AB R0, RZ, R0 ;  /* 0x00000000ff00723e */ /* 0x000fc800000000ff */
[----:B------:R-:W-:Y:S01]  /*5e50*/  PRMT R19, R0, 0x7610, R19 ;  /* 0x0000761000137816 */ /* 0x000fe20000000013 */
[----:B------:R-:W-:Y:S06]  /*5e60*/  BRA `(.L_x_3399) ;  /* 0x0000000c00947947 */ /* 0x000fec0003800000 */
.L_x_3400:
[----:B------:R-:W2:Y:S02]  /*5e70*/  LDG.E.U16 R2, desc[UR36][R2.64] ;  /* 0x0000002402027981 */ /* 0x000ea4000c1e1500 */
[----:B--2---:R-:W0:Y:S02]  /*5e80*/  I2F.S16 R0, R2 ;  /* 0x0000000200007306 */ /* 0x004e240000101400 */
[----:B0-----:R-:W-:-:S04]  /*5e90*/  F2FP.F16.F32.PACK_AB R0, RZ, R0 ;  /* 0x00000000ff00723e */ /* 0x001fc800000000ff */
[----:B------:R-:W-:Y:S01]  /*5ea0*/  PRMT R19, R0, 0x7610, R19 ;  /* 0x0000761000137816 */ /* 0x000fe20000000013 */
[----:B------:R-:W-:Y:S06]  /*5eb0*/  BRA `(.L_x_3399) ;  /* 0x0000000c00807947 */ /* 0x000fec0003800000 */
.L_x_3395:
        /* <DEDUP_REMOVED lines=9> */
.L_x_3403:
[----:B------:R0:W5:Y:S01]  /*5f50*/  LDG.E.U16 R19, desc[UR36][R2.64] ;  /* 0x0000002402137981 */ /* 0x000162000c1e1500 */
[----:B------:R-:W-:Y:S05]  /*5f60*/  BRA `(.L_x_3399) ;  /* 0x0000000c00547947 */ /* 0x000fea0003800000 */
.L_x_3402:
        /* <DEDUP_REMOVED lines=9> */
.L_x_3405:
[----:B------:R1:W5:Y:S01]  /*6000*/  LDG.E.U16 R19, desc[UR36][R2.64] ;  /* 0x0000002402137981 */ /* 0x000362000c1e1500 */
[----:B------:R-:W-:Y:S05]  /*6010*/  BRA `(.L_x_3399) ;  /* 0x0000000c00287947 */ /* 0x000fea0003800000 */
.L_x_3404:
        /* <DEDUP_REMOVED lines=13> */
.L_x_3394:
        /* <DEDUP_REMOVED lines=14> */
.L_x_3408:
        /* <DEDUP_REMOVED lines=13> */
.L_x_3407:
        /* <DEDUP_REMOVED lines=27> */
.L_x_3410:
        /* <DEDUP_REMOVED lines=11> */
[----:B------:R-:W-:-:S04]  /*6500*/  F2FP.F16.F32.PACK_AB R0, RZ, R0 ;  /* 0x00000000ff00723e */ /* 0x000fc800000000ff */
[----:B------:R-:W-:Y:S01]  /*6510*/  PRMT R19, R0, 0x7610, R19 ;  /* 0x0000761000137816 */ /* 0x000fe20000000013 */
[----:B------:R-:W-:Y:S06]  /*6520*/  BRA `(.L_x_3399) ;  /* 0x0000000400e47947 */ /* 0x000fec0003800000 */
.L_x_3409:
[----:B------:R-:W2:Y:S02]  /*6530*/  LDG.E.U16 R0, desc[UR36][R2.64] ;  /* 0x0000002402007981 */ /* 0x000ea4000c1e1500 */
[----:B--2---:R-:W-:-:S05]  /*6540*/  IMAD.U32 R0, R0, 0x10000, RZ ;  /* 0x0001000000007824 */ /* 0x004fca00078e00ff */
[----:B------:R-:W-:-:S04]  /*6550*/  F2FP.F16.F32.PACK_AB R0, RZ, R0 ;  /* 0x00000000ff00723e */ /* 0x000fc800000000ff */
[----:B------:R-:W-:Y:S01]  /*6560*/  PRMT R19, R0, 0x7610, R19 ;  /* 0x0000761000137816 */ /* 0x000fe20000000013 */
[----:B------:R-:W-:Y:S06]  /*6570*/  BRA `(.L_x_3399) ;  /* 0x0000000400d07947 */ /* 0x000fec0003800000 */
.L_x_3406:
        /* <DEDUP_REMOVED lines=13> */
.L_x_3413:
        /* <DEDUP_REMOVED lines=21> */
.L_x_3417:
[----:B------:R-:W-:Y:S05]  /*67a0*/  BSYNC.RECONVERGENT B1 ;  /* 0x0000000000017941 */ /* 0x000fea0003800200 */
.L_x_3416:
[----:B------:R-:W-:Y:S01]  /*67b0*/  IMAD.SHL.U32 R0, R0, 0x100000, RZ ;  /* 0x0010000000007824 */ /* 0x000fe200078e00ff */
[----:B------:R-:W-:-:S04]  /*67c0*/  LEA R2, R2, 0x3b800000, 0x17 ;  /* 0x3b80000002027811 */ /* 0x000fc800078eb8ff */
[----:B------:R-:W-:-:S07]  /*67d0*/  LOP3.LUT R0, R2, R0, R7, 0xfe, !PT ;  /* 0x0000000002007212 */ /* 0x000fce00078efe07 */
.L_x_3415:
[----:B------:R-:W-:Y:S05]  /*67e0*/  BSYNC.RECONVERGENT B0 ;  /* 0x0000000000007941 */ /* 0x000fea0003800200 */
.L_x_3414:
[----:B------:R-:W-:-:S04]  /*67f0*/  F2FP.F16.F32.PACK_AB R0, RZ, R0 ;  /* 0x00000000ff00723e */ /* 0x000fc800000000ff */
[----:B------:R-:W-:Y:S01]  /*6800*/  PRMT R19, R0, 0x7610, R19 ;  /* 0x0000761000137816 */ /* 0x000fe20000000013 */
[----:B------:R-:W-:Y:S06]  /*6810*/  BRA `(.L_x_3399) ;  /* 0x0000000400287947 */ /* 0x000fec0003800000 */
.L_x_3412:
        /* <DEDUP_REMOVED lines=21> */
.L_x_3421:
[----:B------:R-:W-:Y:S05]  /*6970*/  BSYNC.RECONVERGENT B1 ;  /* 0x0000000000017941 */ /* 0x000fea0003800200 */
.L_x_3420:
[----:B------:R-:W-:Y:S01]  /*6980*/  IMAD.SHL.U32 R0, R0, 0x200000, RZ ;  /* 0x0020000000007824 */ /* 0x000fe200078e00ff */
[----:B------:R-:W-:-:S04]  /*6990*/  LEA R2, R2, 0x37800000, 0x17 ;  /* 0x3780000002027811 */ /* 0x000fc800078eb8ff */
[----:B------:R-:W-:-:S07]  /*69a0*/  LOP3.LUT R0, R2, R0, R7, 0xfe, !PT ;  /* 0x0000000002007212 */ /* 0x000fce00078efe07 */
.L_x_3419:
[----:B------:R-:W-:Y:S05]  /*69b0*/  BSYNC.RECONVERGENT B0 ;  /* 0x0000000000007941 */ /* 0x000fea0003800200 */
.L_x_3418:
[----:B------:R-:W-:-:S04]  /*69c0*/  F2FP.F16.F32.PACK_AB R0, RZ, R0 ;  /* 0x00000000ff00723e */ /* 0x000fc800000000ff */
[----:B------:R-:W-:Y:S01]  /*69d0*/  PRMT R19, R0, 0x7610, R19 ;  /* 0x0000761000137816 */ /* 0x000fe20000000013 */
[----:B------:R-:W-:Y:S06]  /*69e0*/  BRA `(.L_x_3399) ;  /* 0x0000000000b47947 */ /* 0x000fec0003800000 */
.L_x_3411:
        /* <DEDUP_REMOVED lines=14> */
.L_x_3425:
[----:B------:R-:W-:Y:S05]  /*6ad0*/  BSYNC.RECONVERGENT B0 ;  /* 0x0000000000007941 */ /* 0x000fea0003800200 */
.L_x_3424:
[----:B------:R-:W-:-:S04]  /*6ae0*/  F2FP.F16.F32.PACK_AB R0, RZ, R0 ;  /* 0x00000000ff00723e */ /* 0x000fc800000000ff */
[----:B------:R-:W-:Y:S01]  /*6af0*/  PRMT R19, R0, 0x7610, R19 ;  /* 0x0000761000137816 */ /* 0x000fe20000000013 */
[----:B------:R-:W-:Y:S06]  /*6b00*/  BRA `(.L_x_3399) ;  /* 0x00000000006c7947 */ /* 0x000fec0003800000 */
.L_x_3398:
        /* <DEDUP_REMOVED lines=16> */
.L_x_3426:
[----:B------:R-:W-:Y:S01]  /*6c10*/  PRMT R19, RZ, 0x7610, R19 ;  /* 0x00007610ff137816 */ /* 0x000fe20000000013 */
[----:B------:R-:W-:Y:S06]  /*6c20*/  BRA `(.L_x_3399) ;  /* 0x0000000000247947 */ /* 0x000fec0003800000 */
.L_x_3423:
[----:B------:R-:W2:Y:S02]  /*6c30*/  LDG.E.64 R2, desc[UR36][R2.64] ;  /* 0x0000002402027981 */ /* 0x000ea4000c1e1b00 */
[----:B--2---:R-:W0:Y:S02]  /*6c40*/  I2F.U64 R0, R2 ;  /* 0x0000000200007312 */ /* 0x004e240000301000 */
[----:B0-----:R-:W-:-:S04]  /*6c50*/  F2FP.F16.F32.PACK_AB R0, RZ, R0 ;  /* 0x00000000ff00723e */ /* 0x001fc800000000ff */
[----:B------:R-:W-:Y:S01]  /*6c60*/  PRMT R19, R0, 0x7610, R19 ;  /* 0x0000761000137816 */ /* 0x000fe20000000013 */
[----:B------:R-:W-:Y:S06]  /*6c70*/  BRA `(.L_x_3399) ;  /* 0x0000000000107947 */ /* 0x000fec0003800000 */
.L_x_3422:
[----:B------:R-:W2:Y:S02]  /*6c80*/  LDG.E R2, desc[UR36][R2.64] ;  /* 0x0000002402027981 */ /* 0x000ea4000c1e1900 */
[----:B--2---:R-:W-:-:S04]  /*6c90*/  I2FP.F32.U32 R0, R2 ;  /* 0x0000000200007245 */ /* 0x004fc80000201000 */
[----:B------:R-:W-:-:S04]  /*6ca0*/  F2FP.F16.F32.PACK_AB R0, RZ, R0 ;  /* 0x00000000ff00723e */ /* 0x000fc800000000ff */
[----:B------:R-:W-:-:S07]  /*6cb0*/  PRMT R19, R0, 0x7610, R19 ;  /* 0x0000761000137816 */ /* 0x000fce0000000013 */
.L_x_3399:
        /* <DEDUP_REMOVED lines=18> */
.L_x_3430:
[----:B------:R-:W2:Y:S02]  /*6de0*/  LDG.E.U8 R2, desc[UR36][R2.64] ;  /* 0x0000002402027981 */ /* 0x000ea4000c1e1100 */
[----:B--2---:R-:W-:-:S04]  /*6df0*/  I2FP.F32.U32 R0, R2 ;  /* 0x0000000200007245 */ /* 0x004fc80000201000 */
[----:B------:R-:W-:Y:S01]  /*6e00*/  F2FP.F16.F32.PACK_AB R0, RZ, R0 ;  /* 0x00000000ff00723e */ /* 0x000fe200000000ff */
[----:B------:R-:W-:Y:S06]  /*6e10*/  BRA `(.L_x_3432) ;  /* 0x0000000c009c7947 */ /* 0x000fec0003800000 */
.L_x_3429:
        /* <DEDUP_REMOVED lines=10> */
.L_x_3434:
[----:B------:R-:W2:Y:S02]  /*6ec0*/  LDG.E R2, desc[UR36][R2.64] ;  /* 0x0000002402027981 */ /* 0x000ea4000c1e1900 */
[----:B--2---:R-:W-:-:S04]  /*6ed0*/  I2FP.F32.S32 R0, R2 ;  /* 0x0000000200007245 */ /* 0x004fc80000201400 */
[----:B------:R-:W-:Y:S01]  /*6ee0*/  F2FP.F16.F32.PACK_AB R0, RZ, R0 ;  /* 0x00000000ff00723e */ /* 0x000fe200000000ff */
[----:B------:R-:W-:Y:S06]  /*6ef0*/  BRA `(.L_x_3432) ;  /* 0x0000000c00647947 */ /* 0x000fec0003800000 */
.L_x_3433:
[----:B------:R-:W2:Y:S02]  /*6f00*/  LDG.E.U16 R2, desc[UR36][R2.64] ;  /* 0x0000002402027981 */ /* 0x000ea4000c1e1500 */
[----:B--2---:R-:W0:Y:S02]  /*6f10*/  I2F.S16 R0, R2 ;  /* 0x0000000200007306 */ /* 0x004e240000101400 */
[----:B0-----:R-:W-:Y:S01]  /*6f20*/  F2FP.F16.F32.PACK_AB R0, RZ, R0 ;  /* 0x00000000ff00723e */ /* 0x001fe200000000ff */
[----:B------:R-:W-:Y:S06]  /*6f30*/  BRA `(.L_x_3432) ;  /* 0x0000000c00547947 */ /* 0x000fec0003800000 */
.L_x_3428:
        /* <DEDUP_REMOVED lines=9> */
.L_x_3436:
[----:B------:R1:W5:Y:S01]  /*6fd0*/  LDG.E.U16 R0, desc[UR36][R2.64] ;  /* 0x0000002402007981 */ /* 0x000362000c1e1500 */
[----:B------:R-:W-:Y:S05]  /*6fe0*/  BRA `(.L_x_3432) ;  /* 0x0000000c00287947 */ /* 0x000fea0003800000 */
.L_x_3435:
        /* <DEDUP_REMOVED lines=9> */
.L_x_3438:
[----:B------:R0:W5:Y:S01]  /*7080*/  LDG.E.U16 R0, desc[UR36][R2.64] ;  /* 0x0000002402007981 */ /* 0x000162000c1e1500 */
[----:B------:R-:W-:Y:S05]  /*7090*/  BRA `(.L_x_3432) ;  /* 0x0000000800fc7947 */ /* 0x000fea0003800000 */
.L_x_3437:
        /* <DEDUP_REMOVED lines=12> */
.L_x_3427:
        /* <DEDUP_REMOVED lines=13> */
.L_x_3441:
        /* <DEDUP_REMOVED lines=12> */
.L_x_3440:
        /* <DEDUP_REMOVED lines=14> */
[----:B------:R-:W-:-:S05]  /*73d0*/  VIADD R5, R5, 0xfffffffc ;  /* 0xfffffffc05057836 */ /* 0x000fca0000000000 */
[C---:B------:R-:W-:Y:S02]  /*73e0*/  SHF.L.U32 R6, R4.reuse, R5, RZ ;  /* 0x0000000504067219 */ /* 0x040fe400000006ff */
[----:B------:R-:W-:Y:S01]  /*73f0*/  SHF.L.U32 R7, R5, 0x17, RZ ;  /* 0x0000001705077819 */ /* 0x000fe200000006ff */
        /* <DEDUP_REMOVED lines=10> */
.L_x_3443:
        /* <DEDUP_REMOVED lines=13> */
.L_x_3442:
[----:B------:R-:W2:Y:S02]  /*7570*/  LDG.E.U16 R0, desc[UR36][R2.64] ;  /* 0x0000002402007981 */ /* 0x000ea4000c1e1500 */
[----:B--2---:R-:W-:-:S05]  /*7580*/  IMAD.U32 R0, R0, 0x10000, RZ ;  /* 0x0001000000007824 */ /* 0x004fca00078e00ff */
[----:B------:R-:W-:Y:S01]  /*7590*/  F2FP.F16.F32.PACK_AB R0, RZ, R0 ;  /* 0x00000000ff00723e */ /* 0x000fe200000000ff */
[----:B------:R-:W-:Y:S06]  /*75a0*/  BRA `(.L_x_3432) ;  /* 0x0000000400b87947 */ /* 0x000fec0003800000 */
.L_x_3439:
        /* <DEDUP_REMOVED lines=12> */
.L_x_3446:
        /* <DEDUP_REMOVED lines=21> */
.L_x_3450:
[----:B------:R-:W-:Y:S05]  /*77c0*/  BSYNC.RECONVERGENT B1 ;  /* 0x0000000000017941 */ /* 0x000fea0003800200 */
.L_x_3449:
[----:B------:R-:W-:Y:S01]  /*77d0*/  IMAD.SHL.U32 R0, R0, 0x100000, RZ ;  /* 0x0010000000007824 */ /* 0x000fe200078e00ff */
[----:B------:R-:W-:-:S04]  /*77e0*/  LEA R2, R2, 0x3b800000, 0x17 ;  /* 0x3b80000002027811 */ /* 0x000fc800078eb8ff */
[----:B------:R-:W-:-:S07]  /*77f0*/  LOP3.LUT R0, R2, R0, R7, 0xfe, !PT ;  /* 0x0000000002007212 */ /* 0x000fce00078efe07 */
.L_x_3448:
[----:B------:R-:W-:Y:S05]  /*7800*/  BSYNC.RECONVERGENT B0 ;  /* 0x0000000000007941 */ /* 0x000fea0003800200 */
.L_x_3447:
[----:B------:R-:W-:Y:S01]  /*7810*/  F2FP.F16.F32.PACK_AB R0, RZ, R0 ;  /* 0x00000000ff00723e */ /* 0x000fe200000000ff */
[----:B------:R-:W-:Y:S06]  /*7820*/  BRA `(.L_x_3432) ;  /* 0x0000000400187947 */ /* 0x000fec0003800000 */
.L_x_3445:
        /* <DEDUP_REMOVED lines=21> */
.L_x_3454:
[----:B------:R-:W-:Y:S05]  /*7980*/  BSYNC.RECONVERGENT B1 ;  /* 0x0000000000017941 */ /* 0x000fea0003800200 */
.L_x_3453:
[----:B------:R-:W-:Y:S01]  /*7990*/  IMAD.SHL.U32 R0, R0, 0x200000, RZ ;  /* 0x0020000000007824 */ /* 0x000fe200078e00ff */
[----:B------:R-:W-:-:S04]  /*79a0*/  LEA R2, R2, 0x37800000, 0x17 ;  /* 0x3780000002027811 */ /* 0x000fc800078eb8ff */
[----:B------:R-:W-:-:S07]  /*79b0*/  LOP3.LUT R0, R2, R0, R7, 0xfe, !PT ;  /* 0x0000000002007212 */ /* 0x000fce00078efe07 */
.L_x_3452:
[----:B------:R-:W-:Y:S05]  /*79c0*/  BSYNC.RECONVERGENT B0 ;  /* 0x0000000000007941 */ /* 0x000fea0003800200 */
.L_x_3451:
[----:B------:R-:W-:Y:S01]  /*79d0*/  F2FP.F16.F32.PACK_AB R0, RZ, R0 ;  /* 0x00000000ff00723e */ /* 0x000fe200000000ff */
[----:B------:R-:W-:Y:S06]  /*79e0*/  BRA `(.L_x_3432) ;  /* 0x0000000000a87947 */ /* 0x000fec0003800000 */
.L_x_3444:
        /* <DEDUP_REMOVED lines=8> */
[----:B------:R-:W-:Y:S02]  /*7a70*/  MOV R0, 0x400000 ;  /* 0x0040000000007802 */ /* 0x000fe40000000f00 */
[----:B--2---:R-:W-:-:S13]  /*7a80*/  ISETP.NE.AND P0, PT, R2, RZ, PT ;  /* 0x000000ff0200720c */ /* 0x004fda0003f05270 */
[----:B------:R-:W-:Y:S05]  /*7a90*/  @!P0 BRA `(.L_x_3458) ;  /* 0x00000000000c8947 */ /* 0x000fea0003800000 */
[----:B------:R-:W-:-:S13]  /*7aa0*/  ISETP.NE.AND P0, PT, R2, 0xff, PT ;  /* 0x000000ff0200780c */ /* 0x000fda0003f05270 */
[----:B------:R-:W-:Y:S02]  /*7ab0*/  @!P0 IMAD.MOV.U32 R0, RZ, RZ, 0x7f800001 ;  /* 0x7f800001ff008424 */ /* 0x000fe400078e00ff */
[----:B------:R-:W-:-:S07]  /*7ac0*/  @P0 IMAD.SHL.U32 R0, R2, 0x800000, RZ ;  /* 0x0080000002000824 */ /* 0x000fce00078e00ff */
.L_x_3458:
[----:B------:R-:W-:Y:S05]  /*7ad0*/  BSYNC.RECONVERGENT B0 ;  /* 0x0000000000007941 */ /* 0x000fea0003800200 */
.L_x_3457:
[----:B------:R-:W-:Y:S01]  /*7ae0*/  F2FP.F16.F32.PACK_AB R0, RZ, R0 ;  /* 0x00000000ff00723e */ /* 0x000fe200000000ff */
[----:B------:R-:W-:Y:S06]  /*7af0*/  BRA `(.L_x_3432) ;  /* 0x0000000000647947 */ /* 0x000fec0003800000 */
.L_x_3431:
        /* <DEDUP_REMOVED lines=12> */
[----:B---3--:R-:W-:Y:S01]  /*7bc0*/  IMAD.U32 R10, RZ, RZ, UR8 ;  /* 0x00000008ff0a7e24 */ /* 0x008fe2000f8e00ff */
[----:B------:R-:W-:-:S07]  /*7bd0*/  MOV R11, UR9 ;  /* 0x00000009000b7c02 */ /* 0x000fce0008000f00 */
[----:B------:R-:W-:-:S07]  /*7be0*/  LEPC R20, `(.L_x_3459) ;  /* 0x000000001014794e */ /* 0x000fce0000000000 */
[----:B--2--5:R-:W-:Y:S05]  /*7bf0*/  CALL.ABS.NOINC R2 ;  /* 0x0000000002007343 */ /* 0x024fea0003c00000 */
.L_x_3459:
[----:B------:R-:W-:Y:S01]  /*7c00*/  PRMT R0, RZ, 0x7610, R0 ;  /* 0x00007610ff007816 */ /* 0x000fe20000000000 */
[----:B------:R-:W-:Y:S06]  /*7c10*/  BRA `(.L_x_3432) ;  /* 0x00000000001c7947 */ /* 0x000fec0003800000 */
.L_x_3456:
[----:B------:R-:W2:Y:S02]  /*7c20*/  LDG.E.64 R2, desc[UR36][R2.64] ;  /* 0x0000002402027981 */ /* 0x000ea4000c1e1b00 */
[----:B--2---:R-:W0:Y:S02]  /*7c30*/  I2F.U64 R0, R2 ;  /* 0x0000000200007312 */ /* 0x004e240000301000 */
[----:B0-----:R-:W-:Y:S01]  /*7c40*/  F2FP.F16.F32.PACK_AB R0, RZ, R0 ;  /* 0x00000000ff00723e */ /* 0x001fe200000000ff */
[----:B------:R-:W-:Y:S06]  /*7c50*/  BRA `(.L_x_3432) ;  /* 0x00000000000c7947 */ /* 0x000fec0003800000 */
.L_x_3455:
[----:B------:R-:W2:Y:S02]  /*7c60*/  LDG.E R2, desc[UR36][R2.64] ;  /* 0x0000002402027981 */ /* 0x000ea4000c1e1900 */
[----:B--2---:R-:W-:-:S04]  /*7c70*/  I2FP.F32.U32 R0, R2 ;  /* 0x0000000200007245 */ /* 0x004fc80000201000 */
[----:B------:R-:W-:-:S07]  /*7c80*/  F2FP.F16.F32.PACK_AB R0, RZ, R0 ;  /* 0x00000000ff00723e */ /* 0x000fce00000000ff */
.L_x_3432:
        /* <DEDUP_REMOVED lines=23> */
.L_x_3464:
[----:B------:R4:W-:Y:S01]  /*7e00*/  STG.E.U8 desc[UR36][R2.64], R4 ;  /* 0x0000000402007986 */ /* 0x0009e2000c101124 */
[----:B------:R-:W-:Y:S05]  /*7e10*/  BRA `(.L_x_3466) ;  /* 0x0000000800fc7947 */ /* 0x000fea0003800000 */
.L_x_3463:
        /* <DEDUP_REMOVED lines=9> */
.L_x_3468:
[----:B------:R2:W-:Y:S01]  /*7eb0*/  STG.E desc[UR36][R2.64], R4 ;  /* 0x0000000402007986 */ /* 0x0005e2000c101924 */
[----:B------:R-:W-:Y:S05]  /*7ec0*/  BRA `(.L_x_3466) ;  /* 0x0000000800d07947 */ /* 0x000fea0003800000 */
.L_x_3467:
[----:B------:R0:W-:Y:S01]  /*7ed0*/  STG.E.U16 desc[UR36][R2.64], R4 ;  /* 0x0000000402007986 */ /* 0x0001e2000c101524 */
[----:B------:R-:W-:Y:S05]  /*7ee0*/  BRA `(.L_x_3466) ;  /* 0x0000000800c87947 */ /* 0x000fea0003800000 */
.L_x_3462:
        /* <DEDUP_REMOVED lines=9> */
.L_x_3470:
[----:B------:R-:W-:-:S04]  /*7f80*/  I2FP.F32.U32 R0, R4 ;  /* 0x0000000400007245 */ /* 0x000fc80000201000 */
[----:B------:R-:W-:-:S05]  /*7f90*/  F2FP.F16.F32.PACK_AB R0, RZ, R0 ;  /* 0x00000000ff00723e */ /* 0x000fca00000000ff */
[----:B------:R0:W-:Y:S01]  /*7fa0*/  STG.E.U16 desc[UR36][R2.64], R0 ;  /* 0x0000000002007986 */ /* 0x0001e2000c101524 */
[----:B------:R-:W-:Y:S05]  /*7fb0*/  BRA `(.L_x_3466) ;  /* 0x0000000800947947 */ /* 0x000fea0003800000 */
.L_x_3469:
        /* <DEDUP_REMOVED lines=10> */
.L_x_3472:
[----:B------:R-:W-:-:S04]  /*8060*/  I2FP.F32.U32 R4, R4 ;  /* 0x0000000400047245 */ /* 0x000fc80000201000 */
[----:B------:R-:W-:-:S04]  /*8070*/  F2FP.F16.F32.PACK_AB R5, RZ, R4 ;  /* 0x00000004ff05723e */ /* 0x000fc800000000ff */
[----:B------:R-:W-:-:S05]  /*8080*/  PRMT R5, R5, 0x5410, RZ ;  /* 0x0000541005057816 */ /* 0x000fca00000000ff */
[----:B------:R0:W-:Y:S01]  /*8090*/  STG.E desc[UR36][R2.64], R5 ;  /* 0x0000000502007986 */ /* 0x0001e2000c101924 */
[----:B------:R-:W-:Y:S05]  /*80a0*/  BRA `(.L_x_3466) ;  /* 0x0000000800587947 */ /* 0x000fea0003800000 */
.L_x_3471:
[----:B------:R-:W0:Y:S02]  /*80b0*/  I2F.F64.U32 R4, R4 ;  /* 0x0000000400047312 */ /* 0x000e240000201800 */
[----:B0-----:R0:W-:Y:S01]  /*80c0*/  STG.E.64 desc[UR36][R2.64], R4 ;  /* 0x0000000402007986 */ /* 0x0011e2000c101b24 */
[----:B------:R-:W-:Y:S05]  /*80d0*/  BRA `(.L_x_3466) ;  /* 0x00000008004c7947 */ /* 0x000fea0003800000 */
.L_x_3461:
        /* <DEDUP_REMOVED lines=12> */
.L_x_3476:
        /* <DEDUP_REMOVED lines=17> */
.L_x_3478:
[----:B------:R-:W-:Y:S05]  /*82b0*/  BSYNC.RECONVERGENT B0 ;  /* 0x0000000000007941 */ /* 0x000fea0003800200 */
.L_x_3477:
[----:B------:R0:W-:Y:S01]  /*82c0*/  STG.E.U8 desc[UR36][R2.64], R0 ;  /* 0x0000000002007986 */ /* 0x0001e2000c101124 */
[----:B------:R-:W-:Y:S05]  /*82d0*/  BRA `(.L_x_3466) ;  /* 0x0000000400cc7947 */ /* 0x000fea0003800000 */
.L_x_3475:
        /* <DEDUP_REMOVED lines=17> */
.L_x_3480:
[----:B------:R-:W-:Y:S05]  /*83f0*/  BSYNC.RECONVERGENT B0 ;  /* 0x0000000000007941 */ /* 0x000fea0003800200 */
.L_x_3479:
[----:B------:R0:W-:Y:S01]  /*8400*/  STG.E.U8 desc[UR36][R2.64], R0 ;  /* 0x0000000002007986 */ /* 0x0001e2000c101124 */
[----:B------:R-:W-:Y:S05]  /*8410*/  BRA `(.L_x_3466) ;  /* 0x00000004007c7947 */ /* 0x000fea0003800000 */
.L_x_3474:
        /* <DEDUP_REMOVED lines=21> */
.L_x_3482:
[----:B------:R-:W-:-:S05]  /*8570*/  IMAD.MOV.U32 R5, RZ, RZ, RZ ;  /* 0x000000ffff057224 */ /* 0x000fca00078e00ff */
[----:B------:R0:W-:Y:S01]  /*8580*/  STG.E.64 desc[UR36][R2.64], R4 ;  /* 0x0000000402007986 */ /* 0x0001e2000c101b24 */
[----:B------:R-:W-:Y:S05]  /*8590*/  BRA `(.L_x_3466) ;  /* 0x00000004001c7947 */ /* 0x000fea0003800000 */
.L_x_3481:
[----:B------:R0:W-:Y:S01]  /*85a0*/  STG.E desc[UR36][R2.64], R4 ;  /* 0x0000000402007986 */ /* 0x0001e2000c101924 */
[----:B------:R-:W-:Y:S05]  /*85b0*/  BRA `(.L_x_3466) ;  /* 0x0000000400147947 */ /* 0x000fea0003800000 */
.L_x_3473:
        /* <DEDUP_REMOVED lines=8> */
.L_x_3484:
[----:B------:R-:W-:Y:S01]  /*8640*/  CS2R R6, SRZ ;  /* 0x0000000000067805 */ /* 0x000fe2000001ff00 */
[----:B------:R-:W0:Y:S04]  /*8650*/  I2F.F64.U32 R4, R4 ;  /* 0x0000000400047312 */ /* 0x000e280000201800 */
[----:B0-----:R0:W-:Y:S01]  /*8660*/  STG.E.128 desc[UR36][R2.64], R4 ;  /* 0x0000000402007986 */ /* 0x0011e2000c101d24 */
[----:B------:R-:W-:Y:S05]  /*8670*/  BRA `(.L_x_3466) ;  /* 0x0000000000e47947 */ /* 0x000fea0003800000 */
.L_x_3483:
[----:B------:R-:W-:-:S09]  /*8680*/  UISETP.NE.AND UP0, UPT, UR4, 0xf, UPT ;  /* 0x0000000f0400788c */ /* 0x000fd2000bf05270 */
[----:B------:R-:W-:Y:S05]  /*8690*/  BRA.U !UP0, `(.L_x_3485) ;  /* 0x0000000108d07547 */ /* 0x000fea000b800000 */
[----:B------:R-:W-:-:S09]  /*86a0*/  UISETP.NE.AND UP0, UPT, UR4, 0x17, UPT ;  /* 0x000000170400788c */ /* 0x000fd2000bf05270 */
[----:B------:R-:W-:Y:S05]  /*86b0*/  BRA.U !UP0, `(.L_x_3486) ;  /* 0x0000000108847547 */ /* 0x000fea000b800000 */
[----:B------:R-:W-:-:S09]  /*86c0*/  UISETP.NE.AND UP0, UPT, UR4, 0x18, UPT ;  /* 0x000000180400788c */ /* 0x000fd2000bf05270 */
[----:B------:R-:W-:Y:S05]  /*86d0*/  BRA.U !UP0, `(.L_x_3487) ;  /* 0x0000000108447547 */ /* 0x000fea000b800000 */
.L_x_3465:
        /* <DEDUP_REMOVED lines=8> */
[----:B0-----:R-:W-:Y:S01]  /*8760*/  MOV R4, UR4 ;  /* 0x0000000400047c02 */ /* 0x001fe20008000f00 */
[----:B------:R-:W-:-:S02]  /*8770*/  IMAD.U32 R5, RZ, RZ, UR5 ;  /* 0x00000005ff057e24 */ /* 0x000fc4000f8e00ff */
[----:B---3--:R-:W-:Y:S02]  /*8780*/  IMAD.U32 R6, RZ, RZ, UR6 ;  /* 0x00000006ff067e24 */ /* 0x008fe4000f8e00ff */
[----:B------:R-:W-:Y:S02]  /*8790*/  IMAD.U32 R7, RZ, RZ, UR7 ;  /* 0x00000007ff077e24 */ /* 0x000fe4000f8e00ff */
[----:B----4-:R-:W-:Y:S02]  /*87a0*/  IMAD.U32 R10, RZ, RZ, UR8 ;  /* 0x00000008ff0a7e24 */ /* 0x010fe4000f8e00ff */
[----:B-1----:R-:W-:-:S07]  /*87b0*/  IMAD.U32 R11, RZ, RZ, UR9 ;  /* 0x00000009ff0b7e24 */ /* 0x002fce000f8e00ff */
[----:B------:R-:W-:-:S07]  /*87c0*/  LEPC R20, `(.L_x_3488) ;  /* 0x000000001014794e */ /* 0x000fce0000000000 */
[----:B--2---:R-:W-:Y:S05]  /*87d0*/  CALL.ABS.NOINC R2 ;  /* 0x0000000002007343 */ /* 0x004fea0003c00000 */
.L_x_3488:
[----:B------:R-:W-:Y:S05]  /*87e0*/  BRA `(.L_x_3466) ;  /* 0x0000000000887947 */ /* 0x000fea0003800000 */
.L_x_3487:
        /* <DEDUP_REMOVED lines=11> */
.L_x_3490:
[----:B------:R-:W-:Y:S05]  /*88a0*/  BSYNC.RECONVERGENT B0 ;  /* 0x0000000000007941 */ /* 0x000fea0003800200 */
.L_x_3489:
[----:B------:R0:W-:Y:S01]  /*88b0*/  STG.E.U8 desc[UR36][R2.64], R5 ;  /* 0x0000000502007986 */ /* 0x0001e2000c101124 */
[----:B------:R-:W-:Y:S05]  /*88c0*/  BRA `(.L_x_3466) ;  /* 0x0000000000507947 */ /* 0x000fea0003800000 */
.L_x_3486:
        /* <DEDUP_REMOVED lines=12> */
.L_x_3491:
[----:B------:R-:W-:Y:S01]  /*8990*/  IMAD.MOV.U32 R5, RZ, RZ, 0x7f ;  /* 0x0000007fff057424 */ /* 0x000fe200078e00ff */
[----:B------:R-:W-:-:S04]  /*89a0*/  ISETP.GT.U32.AND P0, PT, R7, 0x7f800000, PT ;  /* 0x7f8000000700780c */ /* 0x000fc80003f04070 */
[----:B------:R-:W-:-:S05]  /*89b0*/  SEL R5, R5, 0x7c, P0 ;  /* 0x0000007c05057807 */ /* 0x000fca0000000000 */
[----:B------:R0:W-:Y:S01]  /*89c0*/  STG.E.U8 desc[UR36][R2.64], R5 ;  /* 0x0000000502007986 */ /* 0x0001e2000c101124 */
[----:B------:R-:W-:Y:S05]  /*89d0*/  BRA `(.L_x_3466) ;  /* 0x00000000000c7947 */ /* 0x000fea0003800000 */
.L_x_3485:
[----:B------:R-:W-:-:S04]  /*89e0*/  I2FP.F32.U32 R0, R4 ;  /* 0x0000000400007245 */ /* 0x000fc80000201000 */
[----:B------:R-:W-:-:S05]  /*89f0*/  F2FP.BF16.F32.PACK_AB R0, RZ, R0 ;  /* 0x00000000ff00723e */ /* 0x000fca00000010ff */
[----:B------:R0:W-:Y:S02]  /*8a00*/  STG.E.U16 desc[UR36][R2.64], R0 ;  /* 0x0000000002007986 */ /* 0x0001e4000c101524 */
.L_x_3466:
[----:B------:R-:W-:Y:S05]  /*8a10*/  BSYNC.RECONVERGENT B6 ;  /* 0x0000000000067941 */ /* 0x000fea0003800200 */
.L_x_3460:
[----:B------:R-:W-:-:S07]  /*8a20*/  VIADD R17, R17, 0x80 ;  /* 0x0000008011117836 */ /* 0x000fce0000000000 */
.L_x_3392:
[----:B------:R-:W-:Y:S05]  /*8a30*/  BSYNC.RECONVERGENT B7 ;  /* 0x0000000000077941 */ /* 0x000fea0003800200 */
.L_x_3391:
        /* <DEDUP_REMOVED lines=358> */
.L_x_3494:
        /* <DEDUP_REMOVED lines=19> */
.L_x_3498:
[----:B------:R-:W2:Y:S02]  /*a1d0*/  LDG.E.U8 R2, desc[UR36][R2.64] ;  /* 0x0000002402027981 */ /* 0x000ea4000c1e1100 */
[----:B--2---:R-:W-:-:S04]  /*a1e0*/  I2FP.F32.U32 R0, R2 ;  /* 0x0000000200007245 */ /* 0x004fc80000201000 */
[----:B------:R-:W-:-:S04]  /*a1f0*/  F2FP.F16.F32.PACK_AB R0, RZ, R0 ;  /* 0x00000000ff00723e */ /* 0x000fc800000000ff */
[----:B------:R-:W-:Y:S01]  /*a200*/  PRMT R19, R0, 0x7610, R19 ;  /* 0x0000761000137816 */ /* 0x000fe20000000013 */
[----:B------:R-:W-:Y:S06]  /*a210*/  BRA `(.L_x_3500) ;  /* 0x0000000c00d47947 */ /* 0x000fec0003800000 */
.L_x_3497:
        /* <DEDUP_REMOVED lines=11> */
.L_x_3502:
[----:B------:R-:W2:Y:S02]  /*a2d0*/  LDG.E R2, desc[UR36][R2.64] ;  /* 0x0000002402027981 */ /* 0x000ea4000c1e1900 */
[----:B--2---:R-:W-:-:S04]  /*a2e0*/  I2FP.F32.S32 R0, R2 ;  /* 0x0000000200007245 */ /* 0x004fc80000201400 */
[----:B------:R-:W-:-:S04]  /*a2f0*/  F2FP.F16.F32.PACK_AB R0, RZ, R0 ;  /* 0x00000000ff00723e */ /* 0x000fc800000000ff */
[----:B------:R-:W-:Y:S01]  /*a300*/  PRMT R19, R0, 0x7610, R19 ;  /* 0x0000761000137816 */ /* 0x000fe20000000013 */
[----:B------:R-:W-:Y:S06]  /*a310*/  BRA `(.L_x_3500) ;  /* 0x0000000c00947947 */ /* 0x000fec0003800000 */
.L_x_3501:
[----:B------:R-:W2:Y:S02]  /*a320*/  LDG.E.U16 R2, desc[UR36][R2.64] ;  /* 0x0000002402027981 */ /* 0x000ea4000c1e1500 */
[----:B--2---:R-:W0:Y:S02]  /*a330*/  I2F.S16 R0, R2 ;  /* 0x0000000200007306 */ /* 0x004e240000101400 */
[----:B0-----:R-:W-:-:S04]  /*a340*/  F2FP.F16.F32.PACK_AB R0, RZ, R0 ;  /* 0x00000000ff00723e */ /* 0x001fc800000000ff */
[----:B------:R-:W-:Y:S01]  /*a350*/  PRMT R19, R0, 0x7610, R19 ;  /* 0x0000761000137816 */ /* 0x000fe20000000013 */
[----:B------:R-:W-:Y:S06]  /*a360*/  BRA `(.L_x_3500) ;  /* 0x0000000c00807947 */ /* 0x000fec0003800000 */
.L_x_3496:
        /* <DEDUP_REMOVED lines=9> */
.L_x_3504:
[----:B------:R0:W5:Y:S01]  /*a400*/  LDG.E.U16 R19, desc[UR36][R2.64] ;  /* 0x0000002402137981 */ /* 0x000162000c1e1500 */
[----:B------:R-:W-:Y:S05]  /*a410*/  BRA `(.L_x_3500) ;  /* 0x0000000c00547947 */ /* 0x000fea0003800000 */
.L_x_3503:
        /* <DEDUP_REMOVED lines=9> */
.L_x_3506:
[----:B------:R1:W5:Y:S01]  /*a4b0*/  LDG.E.U16 R19, desc[UR36][R2.64] ;  /* 0x0000002402137981 */ /* 0x000362000c1e1500 */
[----:B------:R-:W-:Y:S05]  /*a4c0*/  BRA `(.L_x_3500) ;  /* 0x0000000c00287947 */ /* 0x000fea0003800000 */
.L_x_3505:
        /* <DEDUP_REMOVED lines=13> */
.L_x_3495:
        /* <DEDUP_REMOVED lines=14> */
.L_x_3509:
        /* <DEDUP_REMOVED lines=13> */
.L_x_3508:
        /* <DEDUP_REMOVED lines=27> */
.L_x_3511:
        /* <DEDUP_REMOVED lines=14> */
.L_x_3510:
[----:B------:R-:W2:Y:S02]  /*a9e0*/  LDG.E.U16 R0, desc[UR36][R2.64] ;  /* 0x0000002402007981 */ /* 0x000ea4000c1e1500 */
[----:B--2---:R-:W-:-:S05]  /*a9f0*/  IMAD.U32 R0, R0, 0x10000, RZ ;  /* 0x0001000000007824 */ /* 0x004fca00078e00ff */
[----:B------:R-:W-:-:S04]  /*aa00*/  F2FP.F16.F32.PACK_AB R0, RZ, R0 ;  /* 0x00000000ff00723e */ /* 0x000fc800000000ff */
[----:B------:R-:W-:Y:S01]  /*aa10*/  PRMT R19, R0, 0x7610, R19 ;  /* 0x0000761000137816 */ /* 0x000fe20000000013 */
[----:B------:R-:W-:Y:S06]  /*aa20*/  BRA `(.L_x_3500) ;  /* 0x0000000400d07947 */ /* 0x000fec0003800000 */
.L_x_3507:
        /* <DEDUP_REMOVED lines=13> */
.L_x_3514:
        /* <DEDUP_REMOVED lines=21> */
.L_x_3518:
[----:B------:R-:W-:Y:S05]  /*ac50*/  BSYNC.RECONVERGENT B1 ;  /* 0x0000000000017941 */ /* 0x000fea0003800200 */
.L_x_3517:
[----:B------:R-:W-:Y:S02]  /*ac60*/  SHF.L.U32 R0, R0, 0x14, RZ ;  /* 0x0000001400007819 */ /* 0x000fe400000006ff */
[----:B------:R-:W-:-:S04]  /*ac70*/  LEA R2, R2, 0x3b800000, 0x17 ;  /* 0x3b80000002027811 */ /* 0x000fc800078eb8ff */
[----:B------:R-:W-:-:S07]  /*ac80*/  LOP3.LUT R0, R2, R0, R7, 0xfe, !PT ;  /* 0x0000000002007212 */ /* 0x000fce00078efe07 */
.L_x_3516:
[----:B------:R-:W-:Y:S05]  /*ac90*/  BSYNC.RECONVERGENT B0 ;  /* 0x0000000000007941 */ /* 0x000fea0003800200 */
.L_x_3515:
[----:B------:R-:W-:-:S04]  /*aca0*/  F2FP.F16.F32.PACK_AB R0, RZ, R0 ;  /* 0x00000000ff00723e */ /* 0x000fc800000000ff */
[----:B------:R-:W-:Y:S01]  /*acb0*/  PRMT R19, R0, 0x7610, R19 ;  /* 0x0000761000137816 */ /* 0x000fe20000000013 */
[----:B------:R-:W-:Y:S06]  /*acc0*/  BRA `(.L_x_3500) ;  /* 0x0000000400287947 */ /* 0x000fec0003800000 */
.L_x_3513:
        /* <DEDUP_REMOVED lines=21> */
.L_x_3522:
[----:B------:R-:W-:Y:S05]  /*ae20*/  BSYNC.RECONVERGENT B1 ;  /* 0x0000000000017941 */ /* 0x000fea0003800200 */
.L_x_3521:
[----:B------:R-:W-:Y:S01]  /*ae30*/  IMAD.SHL.U32 R0, R0, 0x200000, RZ ;  /* 0x0020000000007824 */ /* 0x000fe200078e00ff */
[----:B------:R-:W-:-:S04]  /*ae40*/  LEA R2, R2, 0x37800000, 0x17 ;  /* 0x3780000002027811 */ /* 0x000fc800078eb8ff */
[----:B------:R-:W-:-:S07]  /*ae50*/  LOP3.LUT R0, R2, R0, R7, 0xfe, !PT ;  /* 0x0000000002007212 */ /* 0x000fce00078efe07 */
.L_x_3520:
[----:B------:R-:W-:Y:S05]  /*ae60*/  BSYNC.RECONVERGENT B0 ;  /* 0x0000000000007941 */ /* 0x000fea0003800200 */
.L_x_3519:
[----:B------:R-:W-:-:S04]  /*ae70*/  F2FP.F16.F32.PACK_AB R0, RZ, R0 ;  /* 0x00000000ff00723e */ /* 0x000fc800000000ff */
[----:B------:R-:W-:Y:S01]  /*ae80*/  PRMT R19, R0, 0x7610, R19 ;  /* 0x0000761000137816 */ /* 0x000fe20000000013 */
[----:B------:R-:W-:Y:S06]  /*ae90*/  BRA `(.L_x_3500) ;  /* 0x0000000000b47947 */ /* 0x000fec0003800000 */
.L_x_3512:
        /* <DEDUP_REMOVED lines=14> */
.L_x_3526:
[----:B------:R-:W-:Y:S05]  /*af80*/  BSYNC.RECONVERGENT B0 ;  /* 0x0000000000007941 */ /* 0x000fea0003800200 */
.L_x_3525:
[----:B------:R-:W-:-:S04]  /*af90*/  F2FP.F16.F32.PACK_AB R0, RZ, R0 ;  /* 0x00000000ff00723e */ /* 0x000fc800000000ff */
[----:B------:R-:W-:Y:S01]  /*afa0*/  PRMT R19, R0, 0x7610, R19 ;  /* 0x0000761000137816 */ /* 0x000fe20000000013 */
[----:B------:R-:W-:Y:S06]  /*afb0*/  BRA `(.L_x_3500) ;  /* 0x00000000006c7947 */ /* 0x000fec0003800000 */
.L_x_3499:
        /* <DEDUP_REMOVED lines=16> */
.L_x_3527:
[----:B------:R-:W-:Y:S01]  /*b0c0*/  PRMT R19, RZ, 0x7610, R19 ;  /* 0x00007610ff137816 */ /* 0x000fe20000000013 */
[----:B------:R-:W-:Y:S06]  /*b0d0*/  BRA `(.L_x_3500) ;  /* 0x0000000000247947 */ /* 0x000fec0003800000 */
.L_x_3524:
[----:B------:R-:W2:Y:S02]  /*b0e0*/  LDG.E.64 R2, desc[UR36][R2.64] ;  /* 0x0000002402027981 */ /* 0x000ea4000c1e1b00 */
[----:B--2---:R-:W0:Y:S02]  /*b0f0*/  I2F.U64 R0, R2 ;  /* 0x0000000200007312 */ /* 0x004e240000301000 */
[----:B0-----:R-:W-:-:S04]  /*b100*/  F2FP.F16.F32.PACK_AB R0, RZ, R0 ;  /* 0x00000000ff00723e */ /* 0x001fc800000000ff */
[----:B------:R-:W-:Y:S01]  /*b110*/  PRMT R19, R0, 0x7610, R19 ;  /* 0x0000761000137816 */ /* 0x000fe20000000013 */
[----:B------:R-:W-:Y:S06]  /*b120*/  BRA `(.L_x_3500) ;  /* 0x0000000000107947 */ /* 0x000fec0003800000 */
.L_x_3523:
[----:B------:R-:W2:Y:S02]  /*b130*/  LDG.E R2, desc[UR36][R2.64] ;  /* 0x0000002402027981 */ /* 0x000ea4000c1e1900 */
[----:B--2---:R-:W-:-:S04]  /*b140*/  I2FP.F32.U32 R0, R2 ;  /* 0x0000000200007245 */ /* 0x004fc80000201000 */
[----:B------:R-:W-:-:S04]  /*b150*/  F2FP.F16.F32.PACK_AB R0, RZ, R0 ;  /* 0x00000000ff00723e */ /* 0x000fc800000000ff */
[----:B------:R-:W-:-:S07]  /*b160*/  PRMT R19, R0, 0x7610, R19 ;  /* 0x0000761000137816 */ /* 0x000fce0000000013 */
.L_x_3500:
        /* <DEDUP_REMOVED lines=18> */
.L_x_3531:
[----:B------:R-:W2:Y:S02]  /*b290*/  LDG.E.U8 R2, desc[UR36][R2.64] ;  /* 0x0000002402027981 */ /* 0x000ea4000c1e1100 */
[----:B--2---:R-:W-:-:S04]  /*b2a0*/  I2FP.F32.U32 R0, R2 ;  /* 0x0000000200007245 */ /* 0x004fc80000201000 */
[----:B------:R-:W-:Y:S01]  /*b2b0*/  F2FP.F16.F32.PACK_AB R0, RZ, R0 ;  /* 0x00000000ff00723e */ /* 0x000fe200000000ff */
[----:B------:R-:W-:Y:S06]  /*b2c0*/  BRA `(.L_x_3533) ;  /* 0x0000000c009c7947 */ /* 0x000fec0003800000 */
.L_x_3530:
        /* <DEDUP_REMOVED lines=10> */
.L_x_3535:
[----:B------:R-:W2:Y:S02]  /*b370*/  LDG.E R2, desc[UR36][R2.64] ;  /* 0x0000002402027981 */ /* 0x000ea4000c1e1900 */
[----:B--2---:R-:W-:-:S04]  /*b380*/  I2FP.F32.S32 R0, R2 ;  /* 0x0000000200007245 */ /* 0x004fc80000201400 */
[----:B------:R-:W-:Y:S01]  /*b390*/  F2FP.F16.F32.PACK_AB R0, RZ, R0 ;  /* 0x00000000ff00723e */ /* 0x000fe200000000ff */
[----:B------:R-:W-:Y:S06]  /*b3a0*/  BRA `(.L_x_3533) ;  /* 0x0000000c00647947 */ /* 0x000fec0003800000 */
.L_x_3534:
[----:B------:R-:W2:Y:S02]  /*b3b0*/  LDG.E.U16 R2, desc[UR36][R2.64] ;  /* 0x0000002402027981 */ /* 0x000ea4000c1e1500 */
[----:B--2---:R-:W0:Y:S02]  /*b3c0*/  I2F.S16 R0, R2 ;  /* 0x0000000200007306 */ /* 0x004e240000101400 */
[----:B0-----:R-:W-:Y:S01]  /*b3d0*/  F2FP.F16.F32.PACK_AB R0, RZ, R0 ;  /* 0x00000000ff00723e */ /* 0x001fe200000000ff */
[----:B------:R-:W-:Y:S06]  /*b3e0*/  BRA `(.L_x_3533) ;  /* 0x0000000c00547947 */ /* 0x000fec0003800000 */
.L_x_3529:
        /* <DEDUP_REMOVED lines=9> */
.L_x_3537:
[----:B------:R1:W5:Y:S01]  /*b480*/  LDG.E.U16 R0, desc[UR36][R2.64] ;  /* 0x0000002402007981 */ /* 0x000362000c1e1500 */
[----:B------:R-:W-:Y:S05]  /*b490*/  BRA `(.L_x_3533) ;  /* 0x0000000c00287947 */ /* 0x000fea0003800000 */
.L_x_3536:
        /* <DEDUP_REMOVED lines=9> */
.L_x_3539:
[----:B------:R0:W5:Y:S01]  /*b530*/  LDG.E.U16 R0, desc[UR36][R2.64] ;  /* 0x0000002402007981 */ /* 0x000162000c1e1500 */
[----:B------:R-:W-:Y:S05]  /*b540*/  BRA `(.L_x_3533) ;  /* 0x0000000800fc7947 */ /* 0x000fea0003800000 */
.L_x_3538:
        /* <DEDUP_REMOVED lines=12> */
.L_x_3528:
        /* <DEDUP_REMOVED lines=13> */
.L_x_3542:
        /* <DEDUP_REMOVED lines=12> */
.L_x_3541:
        /* <DEDUP_REMOVED lines=27> */
.L_x_3544:
        /* <DEDUP_REMOVED lines=13> */
.L_x_3543:
[----:B------:R-:W2:Y:S02]  /*ba20*/  LDG.E.U16 R0, desc[UR36][R2.64] ;  /* 0x0000002402007981 */ /* 0x000ea4000c1e1500 */
[----:B--2---:R-:W-:-:S05]  /*ba30*/  IMAD.U32 R0, R0, 0x10000, RZ ;  /* 0x0001000000007824 */ /* 0x004fca00078e00ff */
[----:B------:R-:W-:Y:S01]  /*ba40*/  F2FP.F16.F32.PACK_AB R0, RZ, R0 ;  /* 0x00000000ff00723e */ /* 0x000fe200000000ff */
[----:B------:R-:W-:Y:S06]  /*ba50*/  BRA `(.L_x_3533) ;  /* 0x0000000400b87947 */ /* 0x000fec0003800000 */
.L_x_3540:
        /* <DEDUP_REMOVED lines=12> */
.L_x_3547:
        /* <DEDUP_REMOVED lines=21> */
.L_x_3551:
[----:B------:R-:W-:Y:S05]  /*bc70*/  BSYNC.RECONVERGENT B1 ;  /* 0x0000000000017941 */ /* 0x000fea0003800200 */
.L_x_3550:
[----:B------:R-:W-:Y:S01]  /*bc80*/  IMAD.SHL.U32 R0, R0, 0x100000, RZ ;  /* 0x0010000000007824 */ /* 0x000fe200078e00ff */
[----:B------:R-:W-:-:S04]  /*bc90*/  LEA R2, R2, 0x3b800000, 0x17 ;  /* 0x3b80000002027811 */ /* 0x000fc800078eb8ff */
[----:B------:R-:W-:-:S07]  /*bca0*/  LOP3.LUT R0, R2, R0, R7, 0xfe, !PT ;  /* 0x0000000002007212 */ /* 0x000fce00078efe07 */
.L_x_3549:
[----:B------:R-:W-:Y:S05]  /*bcb0*/  BSYNC.RECONVERGENT B0 ;  /* 0x0000000000007941 */ /* 0x000fea0003800200 */
.L_x_3548:
[----:B------:R-:W-:Y:S01]  /*bcc0*/  F2FP.F16.F32.PACK_AB R0, RZ, R0 ;  /* 0x00000000ff00723e */ /* 0x000fe200000000ff */
[----:B------:R-:W-:Y:S06]  /*bcd0*/  BRA `(.L_x_3533) ;  /* 0x0000000400187947 */ /* 0x000fec0003800000 */
.L_x_3546:
        /* <DEDUP_REMOVED lines=21> */
.L_x_3555:
[----:B------:R-:W-:Y:S05]  /*be30*/  BSYNC.RECONVERGENT B1 ;  /* 0x0000000000017941 */ /* 0x000fea0003800200 */
.L_x_3554:
[----:B------:R-:W-:Y:S01]  /*be40*/  IMAD.SHL.U32 R0, R0, 0x200000, RZ ;  /* 0x0020000000007824 */ /* 0x000fe200078e00ff */
[----:B------:R-:W-:-:S04]  /*be50*/  LEA R2, R2, 0x37800000, 0x17 ;  /* 0x3780000002027811 */ /* 0x000fc800078eb8ff */
[----:B------:R-:W-:-:S07]  /*be60*/  LOP3.LUT R0, R2, R0, R7, 0xfe, !PT ;  /* 0x0000000002007212 */ /* 0x000fce00078efe07 */
.L_x_3553:
[----:B------:R-:W-:Y:S05]  /*be70*/  BSYNC.RECONVERGENT B0 ;  /* 0x0000000000007941 */ /* 0x000fea0003800200 */
.L_x_3552:
[----:B------:R-:W-:Y:S01]  /*be80*/  F2FP.F16.F32.PACK_AB R0, RZ, R0 ;  /* 0x00000000ff00723e */ /* 0x000fe200000000ff */
[----:B------:R-:W-:Y:S06]  /*be90*/  BRA `(.L_x_3533) ;  /* 0x0000000000a87947 */ /* 0x000fec0003800000 */
.L_x_3545:
        /* <DEDUP_REMOVED lines=14> */
.L_x_3559:
[----:B------:R-:W-:Y:S05]  /*bf80*/  BSYNC.RECONVERGENT B0 ;  /* 0x0000000000007941 */ /* 0x000fea0003800200 */
.L_x_3558:
[----:B------:R-:W-:Y:S01]  /*bf90*/  F2FP.F16.F32.PACK_AB R0, RZ, R0 ;  /* 0x00000000ff00723e */ /* 0x000fe200000000ff */
[----:B------:R-:W-:Y:S06]  /*bfa0*/  BRA `(.L_x_3533) ;  /* 0x0000000000647947 */ /* 0x000fec0003800000 */
.L_x_3532:
        /* <DEDUP_REMOVED lines=16> */
.L_x_3560:
[----:B------:R-:W-:Y:S01]  /*c0b0*/  PRMT R0, RZ, 0x7610, R0 ;  /* 0x00007610ff007816 */ /* 0x000fe20000000000 */
[----:B------:R-:W-:Y:S06]  /*c0c0*/  BRA `(.L_x_3533) ;  /* 0x00000000001c7947 */ /* 0x000fec0003800000 */
.L_x_3557:
[----:B------:R-:W2:Y:S02]  /*c0d0*/  LDG.E.64 R2, desc[UR36][R2.64] ;  /* 0x0000002402027981 */ /* 0x000ea4000c1e1b00 */
[----:B--2---:R-:W0:Y:S02]  /*c0e0*/  I2F.U64 R0, R2 ;  /* 0x0000000200007312 */ /* 0x004e240000301000 */
[----:B0-----:R-:W-:Y:S01]  /*c0f0*/  F2FP.F16.F32.PACK_AB R0, RZ, R0 ;  /* 0x00000000ff00723e */ /* 0x001fe200000000ff */
[----:B------:R-:W-:Y:S06]  /*c100*/  BRA `(.L_x_3533) ;  /* 0x00000000000c7947 */ /* 0x000fec0003800000 */
.L_x_3556:
[----:B------:R-:W2:Y:S02]  /*c110*/  LDG.E R2, desc[UR36][R2.64] ;  /* 0x0000002402027981 */ /* 0x000ea4000c1e1900 */
[----:B--2---:R-:W-:-:S04]  /*c120*/  I2FP.F32.U32 R0, R2 ;  /* 0x0000000200007245 */ /* 0x004fc80000201000 */
[----:B------:R-:W-:-:S07]  /*c130*/  F2FP.F16.F32.PACK_AB R0, RZ, R0 ;  /* 0x00000000ff00723e */ /* 0x000fce00000000ff */
.L_x_3533:
        /* <DEDUP_REMOVED lines=23> */
.L_x_3565:
[----:B------:R4:W-:Y:S01]  /*c2b0*/  STG.E.U8 desc[UR36][R2.64], R4 ;  /* 0x0000000402007986 */ /* 0x0009e2000c101124 */
[----:B------:R-:W-:Y:S05]  /*c2c0*/  BRA `(.L_x_3567) ;  /* 0x0000000800fc7947 */ /* 0x000fea0003800000 */
.L_x_3564:
        /* <DEDUP_REMOVED lines=9> */
.L_x_3569:
[----:B------:R2:W-:Y:S01]  /*c360*/  STG.E desc[UR36][R2.64], R4 ;  /* 0x0000000402007986 */ /* 0x0005e2000c101924 */
[----:B------:R-:W-:Y:S05]  /*c370*/  BRA `(.L_x_3567) ;  /* 0x0000000800d07947 */ /* 0x000fea0003800000 */
.L_x_3568:
[----:B------:R0:W-:Y:S01]  /*c380*/  STG.E.U16 desc[UR36][R2.64], R4 ;  /* 0x0000000402007986 */ /* 0x0001e2000c101524 */
[----:B------:R-:W-:Y:S05]  /*c390*/  BRA `(.L_x_3567) ;  /* 0x0000000800c87947 */ /* 0x000fea0003800000 */
.L_x_3563:
        /* <DEDUP_REMOVED lines=9> */
.L_x_3571:
[----:B------:R-:W-:-:S04]  /*c430*/  I2FP.F32.U32 R0, R4 ;  /* 0x0000000400007245 */ /* 0x000fc80000201000 */
[----:B------:R-:W-:-:S05]  /*c440*/  F2FP.F16.F32.PACK_AB R0, RZ, R0 ;  /* 0x00000000ff00723e */ /* 0x000fca00000000ff */
[----:B------:R0:W-:Y:S01]  /*c450*/  STG.E.U16 desc[UR36][R2.64], R0 ;  /* 0x0000000002007986 */ /* 0x0001e2000c101524 */
[----:B------:R-:W-:Y:S05]  /*c460*/  BRA `(.L_x_3567) ;  /* 0x0000000800947947 */ /* 0x000fea0003800000 */
.L_x_3570:
        /* <DEDUP_REMOVED lines=10> */
.L_x_3573:
[----:B------:R-:W-:-:S04]  /*c510*/  I2FP.F32.U32 R4, R4 ;  /* 0x0000000400047245 */ /* 0x000fc80000201000 */
[----:B------:R-:W-:-:S04]  /*c520*/  F2FP.F16.F32.PACK_AB R5, RZ, R4 ;  /* 0x00000004ff05723e */ /* 0x000fc800000000ff */
[----:B------:R-:W-:-:S05]  /*c530*/  PRMT R5, R5, 0x5410, RZ ;  /* 0x0000541005057816 */ /* 0x000fca00000000ff */
[----:B------:R0:W-:Y:S01]  /*c540*/  STG.E desc[UR36][R2.64], R5 ;  /* 0x0000000502007986 */ /* 0x0001e2000c101924 */
[----:B------:R-:W-:Y:S05]  /*c550*/  BRA `(.L_x_3567) ;  /* 0x0000000800587947 */ /* 0x000fea0003800000 */
.L_x_3572:
[----:B------:R-:W0:Y:S02]  /*c560*/  I2F.F64.U32 R4, R4 ;  /* 0x0000000400047312 */ /* 0x000e240000201800 */
[----:B0-----:R0:W-:Y:S01]  /*c570*/  STG.E.64 desc[UR36][R2.64], R4 ;  /* 0x0000000402007986 */ /* 0x0011e2000c101b24 */
[----:B------:R-:W-:Y:S05]  /*c580*/  BRA `(.L_x_3567) ;  /* 0x00000008004c7947 */ /* 0x000fea0003800000 */
.L_x_3562:
        /* <DEDUP_REMOVED lines=12> */
.L_x_3577:
        /* <DEDUP_REMOVED lines=17> */
.L_x_3579:
[----:B------:R-:W-:Y:S05]  /*c760*/  BSYNC.RECONVERGENT B0 ;  /* 0x0000000000007941 */ /* 0x000fea0003800200 */
.L_x_3578:
[----:B------:R0:W-:Y:S01]  /*c770*/  STG.E.U8 desc[UR36][R2.64], R0 ;  /* 0x0000000002007986 */ /* 0x0001e2000c101124 */
[----:B------:R-:W-:Y:S05]  /*c780*/  BRA `(.L_x_3567) ;  /* 0x0000000400cc7947 */ /* 0x000fea0003800000 */
.L_x_3576:
        /* <DEDUP_REMOVED lines=17> */
.L_x_3581:
[----:B------:R-:W-:Y:S05]  /*c8a0*/  BSYNC.RECONVERGENT B0 ;  /* 0x0000000000007941 */ /* 0x000fea0003800200 */
.L_x_3580:
[----:B------:R0:W-:Y:S01]  /*c8b0*/  STG.E.U8 desc[UR36][R2.64], R0 ;  /* 0x0000000002007986 */ /* 0x0001e2000c101124 */
[----:B------:R-:W-:Y:S05]  /*c8c0*/  BRA `(.L_x_3567) ;  /* 0x00000004007c7947 */ /* 0x000fea0003800000 */
.L_x_3575:
        /* <DEDUP_REMOVED lines=21> */
.L_x_3583:
[----:B------:R-:W-:-:S05]  /*ca20*/  IMAD.MOV.U32 R5, RZ, RZ, RZ ;  /* 0x000000ffff057224 */ /* 0x000fca00078e00ff */
[----:B------:R0:W-:Y:S01]  /*ca30*/  STG.E.64 desc[UR36][R2.64], R4 ;  /* 0x0000000402007986 */ /* 0x0001e2000c101b24 */
[----:B------:R-:W-:Y:S05]  /*ca40*/  BRA `(.L_x_3567) ;  /* 0x00000004001c7947 */ /* 0x000fea0003800000 */
.L_x_3582:
[----:B------:R0:W-:Y:S01]  /*ca50*/  STG.E desc[UR36][R2.64], R4 ;  /* 0x0000000402007986 */ /* 0x0001e2000c101924 */
[----:B------:R-:W-:Y:S05]  /*ca60*/  BRA `(.L_x_3567) ;  /* 0x0000000400147947 */ /* 0x000fea0003800000 */
.L_x_3574:
        /* <DEDUP_REMOVED lines=8> */
.L_x_3585:
[----:B------:R-:W-:Y:S01]  /*caf0*/  CS2R R6, SRZ ;  /* 0x0000000000067805 */ /* 0x000fe2000001ff00 */
[----:B------:R-:W0:Y:S04]  /*cb00*/  I2F.F64.U32 R4, R4 ;  /* 0x0000000400047312 */ /* 0x000e280000201800 */
[----:B0-----:R0:W-:Y:S01]  /*cb10*/  STG.E.128 desc[UR36][R2.64], R4 ;  /* 0x0000000402007986 */ /* 0x0011e2000c101d24 */
[----:B------:R-:W-:Y:S05]  /*cb20*/  BRA `(.L_x_3567) ;  /* 0x0000000000e47947 */ /* 0x000fea0003800000 */
.L_x_3584:
[----:B------:R-:W-:-:S09]  /*cb30*/  UISETP.NE.AND UP0, UPT, UR4, 0xf, UPT ;  /* 0x0000000f0400788c */ /* 0x000fd2000bf05270 */
[----:B------:R-:W-:Y:S05]  /*cb40*/  BRA.U !UP0, `(.L_x_3586) ;  /* 0x0000000108d07547 */ /* 0x000fea000b800000 */
[----:B------:R-:W-:-:S09]  /*cb50*/  UISETP.NE.AND UP0, UPT, UR4, 0x17, UPT ;  /* 0x000000170400788c */ /* 0x000fd2000bf05270 */
[----:B------:R-:W-:Y:S05]  /*cb60*/  BRA.U !UP0, `(.L_x_3587) ;  /* 0x0000000108847547 */ /* 0x000fea000b800000 */
[----:B------:R-:W-:-:S09]  /*cb70*/  UISETP.NE.AND UP0, UPT, UR4, 0x18, UPT ;  /* 0x000000180400788c */ /* 0x000fd2000bf05270 */
[----:B------:R-:W-:Y:S05]  /*cb80*/  BRA.U !UP0, `(.L_x_3588) ;  /* 0x0000000108447547 */ /* 0x000fea000b800000 */
.L_x_3566:
        /* <DEDUP_REMOVED lines=16> */
.L_x_3589:
[----:B------:R-:W-:Y:S05]  /*cc90*/  BRA `(.L_x_3567) ;  /* 0x0000000000887947 */ /* 0x000fea0003800000 */
.L_x_3588:
        /* <DEDUP_REMOVED lines=11> */
.L_x_3591:
[----:B------:R-:W-:Y:S05]  /*cd50*/  BSYNC.RECONVERGENT B0 ;  /* 0x0000000000007941 */ /* 0x000fea0003800200 */
.L_x_3590:
[----:B------:R0:W-:Y:S01]  /*cd60*/  STG.E.U8 desc[UR36][R2.64], R5 ;  /* 0x0000000502007986 */ /* 0x0001e2000c101124 */
[----:B------:R-:W-:Y:S05]  /*cd70*/  BRA `(.L_x_3567) ;  /* 0x0000000000507947 */ /* 0x000fea0003800000 */
.L_x_3587:
        /* <DEDUP_REMOVED lines=12> */
.L_x_3592:
[----:B------:R-:W-:Y:S01]  /*ce40*/  IMAD.MOV.U32 R5, RZ, RZ, 0x7f ;  /* 0x0000007fff057424 */ /* 0x000fe200078e00ff */
[----:B------:R-:W-:-:S04]  /*ce50*/  ISETP.GT.U32.AND P0, PT, R7, 0x7f800000, PT ;  /* 0x7f8000000700780c */ /* 0x000fc80003f04070 */
[----:B------:R-:W-:-:S05]  /*ce60*/  SEL R5, R5, 0x7c, P0 ;  /* 0x0000007c05057807 */ /* 0x000fca0000000000 */
[----:B------:R0:W-:Y:S01]  /*ce70*/  STG.E.U8 desc[UR36][R2.64], R5 ;  /* 0x0000000502007986 */ /* 0x0001e2000c101124 */
[----:B------:R-:W-:Y:S05]  /*ce80*/  BRA `(.L_x_3567) ;  /* 0x00000000000c7947 */ /* 0x000fea0003800000 */
.L_x_3586:
[----:B------:R-:W-:-:S04]  /*ce90*/  I2FP.F32.U32 R0, R4 ;  /* 0x0000000400007245 */ /* 0x000fc80000201000 */
[----:B------:R-:W-:-:S05]  /*cea0*/  F2FP.BF16.F32.PACK_AB R0, RZ, R0 ;  /* 0x00000000ff00723e */ /* 0x000fca00000010ff */
[----:B------:R0:W-:Y:S02]  /*ceb0*/  STG.E.U16 desc[UR36][R2.64], R0 ;  /* 0x0000000002007986 */ /* 0x0001e4000c101524 */
.L_x_3567:
[----:B------:R-:W-:Y:S05]  /*cec0*/  BSYNC.RECONVERGENT B6 ;  /* 0x0000000000067941 */ /* 0x000fea0003800200 */
.L_x_3561:
[----:B------:R-:W-:-:S07]  /*ced0*/  VIADD R17, R17, 0x80 ;  /* 0x0000008011117836 */ /* 0x000fce0000000000 */
.L_x_3493:
[----:B------:R-:W-:Y:S05]  /*cee0*/  BSYNC.RECONVERGENT B7 ;  /* 0x0000000000077941 */ /* 0x000fea0003800200 */
.L_x_3492:
        /* <DEDUP_REMOVED lines=357> */
.L_x_3593:
        /* <DEDUP_REMOVED lines=22> */
.L_x_3597:
[----:B------:R-:W2:Y:S02]  /*e6a0*/  LDG.E.U8 R2, desc[UR36][R2.64] ;  /* 0x0000002402027981 */ /* 0x000ea4000c1e1100 */
[----:B--2---:R-:W-:-:S04]  /*e6b0*/  I2FP.F32.U32 R0, R2 ;  /* 0x0000000200007245 */ /* 0x004fc80000201000 */
[----:B------:R-:W-:-:S04]  /*e6c0*/  F2FP.F16.F32.PACK_AB R0, RZ, R0 ;  /* 0x00000000ff00723e */ /* 0x000fc800000000ff */
[----:B------:R-:W-:Y:S01]  /*e6d0*/  PRMT R19, R0, 0x7610, R19 ;  /* 0x0000761000137816 */ /* 0x000fe20000000013 */
[----:B------:R-:W-:Y:S06]  /*e6e0*/  BRA `(.L_x_3599) ;  /* 0x0000000c00d47947 */ /* 0x000fec0003800000 */
.L_x_3596:
        /* <DEDUP_REMOVED lines=11> */
.L_x_3601:
[----:B------:R-:W2:Y:S02]  /*e7a0*/  LDG.E R2, desc[UR36][R2.64] ;  /* 0x0000002402027981 */ /* 0x000ea4000c1e1900 */
[----:B--2---:R-:W-:-:S04]  /*e7b0*/  I2FP.F32.S32 R0, R2 ;  /* 0x0000000200007245 */ /* 0x004fc80000201400 */
[----:B------:R-:W-:-:S04]  /*e7c0*/  F2FP.F16.F32.PACK_AB R0, RZ, R0 ;  /* 0x00000000ff00723e */ /* 0x000fc800000000ff */
[----:B------:R-:W-:Y:S01]  /*e7d0*/  PRMT R19, R0, 0x7610, R19 ;  /* 0x0000761000137816 */ /* 0x000fe20000000013 */
[----:B------:R-:W-:Y:S06]  /*e7e0*/  BRA `(.L_x_3599) ;  /* 0x0000000c00947947 */ /* 0x000fec0003800000 */
.L_x_3600:
[----:B------:R-:W2:Y:S02]  /*e7f0*/  LDG.E.U16 R2, desc[UR36][R2.64] ;  /* 0x0000002402027981 */ /* 0x000ea4000c1e1500 */
[----:B--2---:R-:W0:Y:S02]  /*e800*/  I2F.S16 R0, R2 ;  /* 0x0000000200007306 */ /* 0x004e240000101400 */
[----:B0-----:R-:W-:-:S04]  /*e810*/  F2FP.F16.F32.PACK_AB R0, RZ, R0 ;  /* 0x00000000ff00723e */ /* 0x001fc800000000ff */
[----:B------:R-:W-:Y:S01]  /*e820*/  PRMT R19, R0, 0x7610, R19 ;  /* 0x0000761000137816 */ /* 0x000fe20000000013 */
[----:B------:R-:W-:Y:S06]  /*e830*/  BRA `(.L_x_3599) ;  /* 0x0000000c00807947 */ /* 0x000fec0003800000 */
.L_x_3595:
        /* <DEDUP_REMOVED lines=9> */
.L_x_3603:
[----:B------:R1:W5:Y:S01]  /*e8d0*/  LDG.E.U16 R19, desc[UR36][R2.64] ;  /* 0x0000002402137981 */ /* 0x000362000c1e1500 */
[----:B------:R-:W-:Y:S05]  /*e8e0*/  BRA `(.L_x_3599) ;  /* 0x0000000c00547947 */ /* 0x000fea0003800000 */
.L_x_3602:
        /* <DEDUP_REMOVED lines=9> */
.L_x_3605:
[----:B------:R0:W5:Y:S01]  /*e980*/  LDG.E.U16 R19, desc[UR36][R2.64] ;  /* 0x0000002402137981 */ /* 0x000162000c1e1500 */
[----:B------:R-:W-:Y:S05]  /*e990*/  BRA `(.L_x_3599) ;  /* 0x0000000c00287947 */ /* 0x000fea0003800000 */
.L_x_3604:
        /* <DEDUP_REMOVED lines=13> */
.L_x_3594:
        /* <DEDUP_REMOVED lines=14> */
.L_x_3608:
        /* <DEDUP_REMOVED lines=13> */
.L_x_3607:
        /* <DEDUP_REMOVED lines=27> */
.L_x_3610:
        /* <DEDUP_REMOVED lines=14> */
.L_x_3609:
[----:B------:R-:W2:Y:S02]  /*eeb0*/  LDG.E.U16 R0, desc[UR36][R2.64] ;  /* 0x0000002402007981 */ /* 0x000ea4000c1e1500 */
[----:B--2---:R-:W-:-:S05]  /*eec0*/  IMAD.U32 R0, R0, 0x10000, RZ ;  /* 0x0001000000007824 */ /* 0x004fca00078e00ff */
[----:B------:R-:W-:-:S04]  /*eed0*/  F2FP.F16.F32.PACK_AB R0, RZ, R0 ;  /* 0x00000000ff00723e */ /* 0x000fc800000000ff */
[----:B------:R-:W-:Y:S01]  /*eee0*/  PRMT R19, R0, 0x7610, R19 ;  /* 0x0000761000137816 */ /* 0x000fe20000000013 */
[----:B------:R-:W-:Y:S06]  /*eef0*/  BRA `(.L_x_3599) ;  /* 0x0000000400d07947 */ /* 0x000fec0003800000 */
.L_x_3606:
        /* <DEDUP_REMOVED lines=13> */
.L_x_3613:
        /* <DEDUP_REMOVED lines=21> */
.L_x_3617:
[----:B------:R-:W-:Y:S05]  /*f120*/  BSYNC.RECONVERGENT B1 ;  /* 0x0000000000017941 */ /* 0x000fea0003800200 */
.L_x_3616:
[----:B------:R-:W-:Y:S02]  /*f130*/  SHF.L.U32 R0, R0, 0x14, RZ ;  /* 0x0000001400007819 */ /* 0x000fe400000006ff */
[----:B------:R-:W-:-:S04]  /*f140*/  LEA R2, R2, 0x3b800000, 0x17 ;  /* 0x3b80000002027811 */ /* 0x000fc800078eb8ff */
[----:B------:R-:W-:-:S07]  /*f150*/  LOP3.LUT R0, R2, R0, R7, 0xfe, !PT ;  /* 0x0000000002007212 */ /* 0x000fce00078efe07 */
.L_x_3615:
[----:B------:R-:W-:Y:S05]  /*f160*/  BSYNC.RECONVERGENT B0 ;  /* 0x0000000000007941 */ /* 0x000fea0003800200 */
.L_x_3614:
[----:B------:R-:W-:-:S04]  /*f170*/  F2FP.F16.F32.PACK_AB R0, RZ, R0 ;  /* 0x00000000ff00723e */ /* 0x000fc800000000ff */
[----:B------:R-:W-:Y:S01]  /*f180*/  PRMT R19, R0, 0x7610, R19 ;  /* 0x0000761000137816 */ /* 0x000fe20000000013 */
[----:B------:R-:W-:Y:S06]  /*f190*/  BRA `(.L_x_3599) ;  /* 0x0000000400287947 */ /* 0x000fec0003800000 */
.L_x_3612:
        /* <DEDUP_REMOVED lines=21> */
.L_x_3621:
[----:B------:R-:W-:Y:S05]  /*f2f0*/  BSYNC.RECONVERGENT B1 ;  /* 0x0000000000017941 */ /* 0x000fea0003800200 */
.L_x_3620:
[----:B------:R-:W-:Y:S01]  /*f300*/  IMAD.SHL.U32 R0, R0, 0x200000, RZ ;  /* 0x0020000000007824 */ /* 0x000fe200078e00ff */
[----:B------:R-:W-:-:S04]  /*f310*/  LEA R2, R2, 0x37800000, 0x17 ;  /* 0x3780000002027811 */ /* 0x000fc800078eb8ff */
[----:B------:R-:W-:-:S07]  /*f320*/  LOP3.LUT R0, R2, R0, R7, 0xfe, !PT ;  /* 0x0000000002007212 */ /* 0x000fce00078efe07 */
.L_x_3619:
[----:B------:R-:W-:Y:S05]  /*f330*/  BSYNC.RECONVERGENT B0 ;  /* 0x0000000000007941 */ /* 0x000fea0003800200 */
.L_x_3618:
[----:B------:R-:W-:-:S04]  /*f340*/  F2FP.F16.F32.PACK_AB R0, RZ, R0 ;  /* 0x00000000ff00723e */ /* 0x000fc800000000ff */
[----:B------:R-:W-:Y:S01]  /*f350*/  PRMT R19, R0, 0x7610, R19 ;  /* 0x0000761000137816 */ /* 0x000fe20000000013 */
[----:B------:R-:W-:Y:S06]  /*f360*/  BRA `(.L_x_3599) ;  /* 0x0000000000b47947 */ /* 0x000fec0003800000 */
.L_x_3611:
        /* <DEDUP_REMOVED lines=14> */
.L_x_3625:
[----:B------:R-:W-:Y:S05]  /*f450*/  BSYNC.RECONVERGENT B0 ;  /* 0x0000000000007941 */ /* 0x000fea0003800200 */
.L_x_3624:
[----:B------:R-:W-:-:S04]  /*f460*/  F2FP.F16.F32.PACK_AB R0, RZ, R0 ;  /* 0x00000000ff00723e */ /* 0x000fc800000000ff */
[----:B------:R-:W-:Y:S01]  /*f470*/  PRMT R19, R0, 0x7610, R19 ;  /* 0x0000761000137816 */ /* 0x000fe20000000013 */
[----:B------:R-:W-:Y:S06]  /*f480*/  BRA `(.L_x_3599) ;  /* 0x00000000006c7947 */ /* 0x000fec0003800000 */
.L_x_3598:
        /* <DEDUP_REMOVED lines=16> */
.L_x_3626:
[----:B------:R-:W-:Y:S01]  /*f590*/  PRMT R19, RZ, 0x7610, R19 ;  /* 0x00007610ff137816 */ /* 0x000fe20000000013 */
[----:B------:R-:W-:Y:S06]  /*f5a0*/  BRA `(.L_x_3599) ;  /* 0x0000000000247947 */ /* 0x000fec0003800000 */
.L_x_3623:
[----:B------:R-:W2:Y:S02]  /*f5b0*/  LDG.E.64 R2, desc[UR36][R2.64] ;  /* 0x0000002402027981 */ /* 0x000ea4000c1e1b00 */
[----:B--2---:R-:W0:Y:S02]  /*f5c0*/  I2F.U64 R0, R2 ;  /* 0x0000000200007312 */ /* 0x004e240000301000 */
[----:B0-----:R-:W-:-:S04]  /*f5d0*/  F2FP.F16.F32.PACK_AB R0, RZ, R0 ;  /* 0x00000000ff00723e */ /* 0x001fc800000000ff */
[----:B------:R-:W-:Y:S01]  /*f5e0*/  PRMT R19, R0, 0x7610, R19 ;  /* 0x0000761000137816 */ /* 0x000fe20000000013 */
[----:B------:R-:W-:Y:S06]  /*f5f0*/  BRA `(.L_x_3599) ;  /* 0x0000000000107947 */ /* 0x000fec0003800000 */
.L_x_3622:
[----:B------:R-:W2:Y:S02]  /*f600*/  LDG.E R2, desc[UR36][R2.64] ;  /* 0x0000002402027981 */ /* 0x000ea4000c1e1900 */
[----:B--2---:R-:W-:-:S04]  /*f610*/  I2FP.F32.U32 R0, R2 ;  /* 0x0000000200007245 */ /* 0x004fc80000201000 */
[----:B------:R-:W-:-:S04]  /*f620*/  F2FP.F16.F32.PACK_AB R0, RZ, R0 ;  /* 0x00000000ff00723e */ /* 0x000fc800000000ff */
[----:B------:R-:W-:-:S07]  /*f630*/  PRMT R19, R0, 0x7610, R19 ;  /* 0x0000761000137816 */ /* 0x000fce0000000013 */
.L_x_3599:
        /* <DEDUP_REMOVED lines=18> */
.L_x_3630:
[----:B------:R-:W2:Y:S02]  /*f760*/  LDG.E.U8 R2, desc[UR36][R2.64] ;  /* 0x0000002402027981 */ /* 0x000ea4000c1e1100 */
[----:B--2---:R-:W-:-:S04]  /*f770*/  I2FP.F32.U32 R0, R2 ;  /* 0x0000000200007245 */ /* 0x004fc80000201000 */
[----:B------:R-:W-:Y:S01]  /*f780*/  F2FP.F16.F32.PACK_AB R0, RZ, R0 ;  /* 0x00000000ff00723e */ /* 0x000fe200000000ff */
[----:B------:R-:W-:Y:S06]  /*f790*/  BRA `(.L_x_3632) ;  /* 0x0000000c009c7947 */ /* 0x000fec0003800000 */
.L_x_3629:
        /* <DEDUP_REMOVED lines=10> */
.L_x_3634:
[----:B------:R-:W2:Y:S02]  /*f840*/  LDG.E R2, desc[UR36][R2.64] ;  /* 0x0000002402027981 */ /* 0x000ea4000c1e1900 */
[----:B--2---:R-:W-:-:S04]  /*f850*/  I2FP.F32.S32 R0, R2 ;  /* 0x0000000200007245 */ /* 0x004fc80000201400 */
[----:B------:R-:W-:Y:S01]  /*f860*/  F2FP.F16.F32.PACK_AB R0, RZ, R0 ;  /* 0x00000000ff00723e */ /* 0x000fe200000000ff */
[----:B------:R-:W-:Y:S06]  /*f870*/  BRA `(.L_x_3632) ;  /* 0x0000000c00647947 */ /* 0x000fec0003800000 */
.L_x_3633:
[----:B------:R-:W2:Y:S02]  /*f880*/  LDG.E.U16 R2, desc[UR36][R2.64] ;  /* 0x0000002402027981 */ /* 0x000ea4000c1e1500 */
[----:B--2---:R-:W0:Y:S02]  /*f890*/  I2F.S16 R0, R2 ;  /* 0x0000000200007306 */ /* 0x004e240000101400 */
[----:B0-----:R-:W-:Y:S01]  /*f8a0*/  F2FP.F16.F32.PACK_AB R0, RZ, R0 ;  /* 0x00000000ff00723e */ /* 0x001fe200000000ff */
[----:B------:R-:W-:Y:S06]  /*f8b0*/  BRA `(.L_x_3632) ;  /* 0x0000000c00547947 */ /* 0x000fec0003800000 */
.L_x_3628:
        /* <DEDUP_REMOVED lines=9> */
.L_x_3636:
[----:B------:R1:W5:Y:S01]  /*f950*/  LDG.E.U16 R0, desc[UR36][R2.64] ;  /* 0x0000002402007981 */ /* 0x000362000c1e1500 */
[----:B------:R-:W-:Y:S05]  /*f960*/  BRA `(.L_x_3632) ;  /* 0x0000000c00287947 */ /* 0x000fea0003800000 */
.L_x_3635:
        /* <DEDUP_REMOVED lines=9> */
.L_x_3638:
[----:B------:R0:W5:Y:S01]  /*fa00*/  LDG.E.U16 R0, desc[UR36][R2.64] ;  /* 0x0000002402007981 */ /* 0x000162000c1e1500 */
[----:B------:R-:W-:Y:S05]  /*fa10*/  BRA `(.L_x_3632) ;  /* 0x0000000800fc7947 */ /* 0x000fea0003800000 */
.L_x_3637:
        /* <DEDUP_REMOVED lines=12> */
.L_x_3627:
        /* <DEDUP_REMOVED lines=13> */
.L_x_3641:
        /* <DEDUP_REMOVED lines=12> */
.L_x_3640:
        /* <DEDUP_REMOVED lines=27> */
.L_x_3643:
        /* <DEDUP_REMOVED lines=13> */
.L_x_3642:
[----:B------:R-:W2:Y:S02]  /*fef0*/  LDG.E.U16 R0, desc[UR36][R2.64] ;  /* 0x0000002402007981 */ /* 0x000ea4000c1e1500 */
[----:B--2---:R-:W-:-:S05]  /*ff00*/  IMAD.U32 R0, R0, 0x10000, RZ ;  /* 0x0001000000007824 */ /* 0x004fca00078e00ff */
[----:B------:R-:W-:Y:S01]  /*ff10*/  F2FP.F16.F32.PACK_AB R0, RZ, R0 ;  /* 0x00000000ff00723e */ /* 0x000fe200000000ff */
[----:B------:R-:W-:Y:S06]  /*ff20*/  BRA `(.L_x_3632) ;  /* 0x0000000400b87947 */ /* 0x000fec0003800000 */
.L_x_3639:
        /* <DEDUP_REMOVED lines=12> */
.L_x_3646:
        /* <DEDUP_REMOVED lines=21> */
.L_x_3650:
[----:B------:R-:W-:Y:S05]  /*10140*/  BSYNC.RECONVERGENT B1 ;  /* 0x0000000000017941 */ /* 0x000fea0003800200 */
.L_x_3649:
[----:B------:R-:W-:Y:S01]  /*10150*/  IMAD.SHL.U32 R0, R0, 0x100000, RZ ;  /* 0x0010000000007824 */ /* 0x000fe200078e00ff */
[----:B------:R-:W-:-:S04]  /*10160*/  LEA R2, R2, 0x3b800000, 0x17 ;  /* 0x3b80000002027811 */ /* 0x000fc800078eb8ff */
[----:B------:R-:W-:-:S07]  /*10170*/  LOP3.LUT R0, R2, R0, R7, 0xfe, !PT ;  /* 0x0000000002007212 */ /* 0x000fce00078efe07 */
.L_x_3648:
[----:B------:R-:W-:Y:S05]  /*10180*/  BSYNC.RECONVERGENT B0 ;  /* 0x0000000000007941 */ /* 0x000fea0003800200 */
.L_x_3647:
[----:B------:R-:W-:Y:S01]  /*10190*/  F2FP.F16.F32.PACK_AB R0, RZ, R0 ;  /* 0x00000000ff00723e */ /* 0x000fe200000000ff */
[----:B------:R-:W-:Y:S06]  /*101a0*/  BRA `(.L_x_3632) ;  /* 0x0000000400187947 */ /* 0x000fec0003800000 */
.L_x_3645:
        /* <DEDUP_REMOVED lines=21> */
.L_x_3654:
[----:B------:R-:W-:Y:S05]  /*10300*/  BSYNC.RECONVERGENT B1 ;  /* 0x0000000000017941 */ /* 0x000fea0003800200 */
.L_x_3653:
[----:B------:R-:W-:Y:S01]  /*10310*/  IMAD.SHL.U32 R0, R0, 0x200000, RZ ;  /* 0x0020000000007824 */ /* 0x000fe200078e00ff */
[----:B------:R-:W-:-:S04]  /*10320*/  LEA R2, R2, 0x37800000, 0x17 ;  /* 0x3780000002027811 */ /* 0x000fc800078eb8ff */
[----:B------:R-:W-:-:S07]  /*10330*/  LOP3.LUT R0, R2, R0, R7, 0xfe, !PT ;  /* 0x0000000002007212 */ /* 0x000fce00078efe07 */
.L_x_3652:
[----:B------:R-:W-:Y:S05]  /*10340*/  BSYNC.RECONVERGENT B0 ;  /* 0x0000000000007941 */ /* 0x000fea0003800200 */
.L_x_3651:
[----:B------:R-:W-:Y:S01]  /*10350*/  F2FP.F16.F32.PACK_AB R0, RZ, R0 ;  /* 0x00000000ff00723e */ /* 0x000fe200000000ff */
[----:B------:R-:W-:Y:S06]  /*10360*/  BRA `(.L_x_3632) ;  /* 0x0000000000a87947 */ /* 0x000fec0003800000 */
.L_x_3644:
        /* <DEDUP_REMOVED lines=14> */
.L_x_3658:
[----:B------:R-:W-:Y:S05]  /*10450*/  BSYNC.RECONVERGENT B0 ;  /* 0x0000000000007941 */ /* 0x000fea0003800200 */
.L_x_3657:
[----:B------:R-:W-:Y:S01]  /*10460*/  F2FP.F16.F32.PACK_AB R0, RZ, R0 ;  /* 0x00000000ff00723e */ /* 0x000fe200000000ff */
[----:B------:R-:W-:Y:S06]  /*10470*/  BRA `(.L_x_3632) ;  /* 0x0000000000647947 */ /* 0x000fec0003800000 */
.L_x_3631:
        /* <DEDUP_REMOVED lines=16> */
.L_x_3659:
[----:B------:R-:W-:Y:S01]  /*10580*/  PRMT R0, RZ, 0x7610, R0 ;  /* 0x00007610ff007816 */ /* 0x000fe20000000000 */
[----:B------:R-:W-:Y:S06]  /*10590*/  BRA `(.L_x_3632) ;  /* 0x00000000001c7947 */ /* 0x000fec0003800000 */
.L_x_3656:
[----:B------:R-:W2:Y:S02]  /*105a0*/  LDG.E.64 R2, desc[UR36][R2.64] ;  /* 0x0000002402027981 */ /* 0x000ea4000c1e1b00 */
[----:B--2---:R-:W0:Y:S02]  /*105b0*/  I2F.U64 R0, R2 ;  /* 0x0000000200007312 */ /* 0x004e240000301000 */
[----:B0-----:R-:W-:Y:S01]  /*105c0*/  F2FP.F16.F32.PACK_AB R0, RZ, R0 ;  /* 0x00000000ff00723e */ /* 0x001fe200000000ff */
[----:B------:R-:W-:Y:S06]  /*105d0*/  BRA `(.L_x_3632) ;  /* 0x00000000000c7947 */ /* 0x000fec0003800000 */
.L_x_3655:
[----:B------:R-:W2:Y:S02]  /*105e0*/  LDG.E R2, desc[UR36][R2.64] ;  /* 0x0000002402027981 */ /* 0x000ea4000c1e1900 */
[----:B--2---:R-:W-:-:S04]  /*105f0*/  I2FP.F32.U32 R0, R2 ;  /* 0x0000000200007245 */ /* 0x004fc80000201000 */
[----:B------:R-:W-:-:S07]  /*10600*/  F2FP.F16.F32.PACK_AB R0, RZ, R0 ;  /* 0x00000000ff00723e */ /* 0x000fce00000000ff */
.L_x_3632:
[----:B------:R-:W-:Y:S01]  /*10610*/  UPRMT UR4, UR43, 0x9910, URZ ;  /* 0x000099102b047896 */ /* 0x000fe200080000ff */
[----:B-----5:R-:W-:Y:S02]  /*10620*/  HADD2.F32 R19, -RZ, R19.H0_H0 ;  /* 0x20000013ff137230 */ /* 0x020fe40000004100 */
[----:B------:R-:W-:Y:S01]  /*10630*/  HADD2.F32 R0, -RZ, R0.H0_H0 ;  /* 0x20000000ff007230 */ /* 0x000fe20000004100 */
[----:B------:R-:W-:Y:S02]  /*10640*/  UISETP.GT.AND UP0, UPT, UR4, 0x9, UPT ;  /* 0x000000090400788c */ /* 0x000fe4000bf04270 */
[----:B------:R-:W-:Y:S02]  /*10650*/  FSETP.NEU.FTZ.AND P0, PT, R19, RZ, PT ;  /* 0x000000ff1300720b */ /* 0x000fe40003f1d000 */
[----:B------:R-:W-:-:S04]  /*10660*/  FSETP.NEU.FTZ.AND P1, PT, R0, RZ, PT ;  /* 0x000000ff0000720b */ /* 0x000fc80003f3d000 */
[----:B------:R-:W-:-:S04]  /*10670*/  PLOP3.LUT P0, PT, P0, P1, PT, 0x28, 0x82 ;  /* 0x000000000082781c */ /* 0x000fc80000702570 */
[----:B01----:R-:W-:Y:S01]  /*10680*/  SEL R2, RZ, 0x1, !P0 ;  /* 0x00000001ff027807 */ /* 0x003fe20004000000 */
        /* <DEDUP_REMOVED lines=11> */
.L_x_3663:
[----:B------:R-:W-:Y:S01]  /*10740*/  STG.E.U8 desc[UR36][R16.64], R2 ;  /* 0x0000000210007986 */ /* 0x000fe2000c101124 */
[----:B------:R-:W-:Y:S05]  /*10750*/  EXIT ;  /* 0x000000000000794d */ /* 0x000fea0003800000 */
.L_x_3662:
        /* <DEDUP_REMOVED lines=9> */
.L_x_3666:
[----:B------:R-:W-:Y:S01]  /*107f0*/  STG.E desc[UR36][R16.64], R2 ;  /* 0x0000000210007986 */ /* 0x000fe2000c101924 */
[----:B------:R-:W-:Y:S05]  /*10800*/  EXIT ;  /* 0x000000000000794d */ /* 0x000fea0003800000 */
.L_x_3665:
[----:B------:R-:W-:Y:S01]  /*10810*/  STG.E.U16 desc[UR36][R16.64], R2 ;  /* 0x0000000210007986 */ /* 0x000fe2000c101524 */
[----:B------:R-:W-:Y:S05]  /*10820*/  EXIT ;  /* 0x000000000000794d */ /* 0x000fea0003800000 */
.L_x_3661:
        /* <DEDUP_REMOVED lines=9> */
.L_x_3668:
[----:B------:R-:W-:-:S04]  /*108c0*/  I2FP.F32.U32 R0, R2 ;  /* 0x0000000200007245 */ /* 0x000fc80000201000 */
[----:B------:R-:W-:-:S05]  /*108d0*/  F2FP.F16.F32.PACK_AB R0, RZ, R0 ;  /* 0x00000000ff00723e */ /* 0x000fca00000000ff */
[----:B------:R-:W-:Y:S01]  /*108e0*/  STG.E.U16 desc[UR36][R16.64], R0 ;  /* 0x0000000010007986 */ /* 0x000fe2000c101524 */
[----:B------:R-:W-:Y:S05]  /*108f0*/  EXIT ;  /* 0x000000000000794d */ /* 0x000fea0003800000 */
.L_x_3667:
        /* <DEDUP_REMOVED lines=10> */
.L_x_3670:
[----:B------:R-:W-:-:S04]  /*109a0*/  I2FP.F32.U32 R2, R2 ;  /* 0x0000000200027245 */ /* 0x000fc80000201000 */
[----:B------:R-:W-:-:S04]  /*109b0*/  F2FP.F16.F32.PACK_AB R3, RZ, R2 ;  /* 0x00000002ff03723e */ /* 0x000fc800000000ff */
[----:B------:R-:W-:-:S05]  /*109c0*/  PRMT R3, R3, 0x5410, RZ ;  /* 0x0000541003037816 */ /* 0x000fca00000000ff */
[----:B------:R-:W-:Y:S01]  /*109d0*/  STG.E desc[UR36][R16.64], R3 ;  /* 0x0000000310007986 */ /* 0x000fe2000c101924 */
[----:B------:R-:W-:Y:S05]  /*109e0*/  EXIT ;  /* 0x000000000000794d */ /* 0x000fea0003800000 */
.L_x_3669:
[----:B------:R-:W0:Y:S02]  /*109f0*/  I2F.F64.U32 R2, R2 ;  /* 0x0000000200027312 */ /* 0x000e240000201800 */
[----:B0-----:R-:W-:Y:S01]  /*10a00*/  STG.E.64 desc[UR36][R16.64], R2 ;  /* 0x0000000210007986 */ /* 0x001fe2000c101b24 */
[----:B------:R-:W-:Y:S05]  /*10a10*/  EXIT ;  /* 0x000000000000794d */ /* 0x000fea0003800000 */
.L_x_3660:
        /* <DEDUP_REMOVED lines=12> */
.L_x_3674:
        /* <DEDUP_REMOVED lines=16> */
.L_x_3677:
[----:B------:R-:W-:-:S07]  /*10be0*/  PRMT R8, R0, 0x7610, R8 ;  /* 0x0000761000087816 */ /* 0x000fce0000000008 */
.L_x_3676:
[----:B------:R-:W-:Y:S05]  /*10bf0*/  BSYNC.RECONVERGENT B0 ;  /* 0x0000000000007941 */ /* 0x000fea0003800200 */
.L_x_3675:
[----:B------:R-:W-:Y:S01]  /*10c00*/  STG.E.U8 desc[UR36][R16.64], R8 ;  /* 0x0000000810007986 */ /* 0x000fe2000c101124 */
[----:B------:R-:W-:Y:S05]  /*10c10*/  EXIT ;  /* 0x000000000000794d */ /* 0x000fea0003800000 */
.L_x_3673:
        /* <DEDUP_REMOVED lines=16> */
.L_x_3680:
[----:B------:R-:W-:-:S07]  /*10d20*/  PRMT R8, R0, 0x7610, R8 ;  /* 0x0000761000087816 */ /* 0x000fce0000000008 */
.L_x_3679:
[----:B------:R-:W-:Y:S05]  /*10d30*/  BSYNC.RECONVERGENT B0 ;  /* 0x0000000000007941 */ /* 0x000fea0003800200 */
.L_x_3678:
[----:B------:R-:W-:Y:S01]  /*10d40*/  STG.E.U8 desc[UR36][R16.64], R8 ;  /* 0x0000000810007986 */ /* 0x000fe2000c101124 */
[----:B------:R-:W-:Y:S05]  /*10d50*/  EXIT ;  /* 0x000000000000794d */ /* 0x000fea0003800000 */
.L_x_3672:
        /* <DEDUP_REMOVED lines=21> */
.L_x_3682:
[----:B------:R-:W-:-:S05]  /*10eb0*/  IMAD.MOV.U32 R3, RZ, RZ, RZ ;  /* 0x000000ffff037224 */ /* 0x000fca00078e00ff */
[----:B------:R-:W-:Y:S01]  /*10ec0*/  STG.E.64 desc[UR36][R16.64], R2 ;  /* 0x0000000210007986 */ /* 0x000fe2000c101b24 */
[----:B------:R-:W-:Y:S05]  /*10ed0*/  EXIT ;  /* 0x000000000000794d */ /* 0x000fea0003800000 */
.L_x_3681:
[----:B------:R-:W-:Y:S01]  /*10ee0*/  STG.E desc[UR36][R16.64], R2 ;  /* 0x0000000210007986 */ /* 0x000fe2000c101924 */
[----:B------:R-:W-:Y:S05]  /*10ef0*/  EXIT ;  /* 0x000000000000794d */ /* 0x000fea0003800000 */
.L_x_3671:
        /* <DEDUP_REMOVED lines=8> */
.L_x_3684:
[----:B------:R-:W-:Y:S01]  /*10f80*/  CS2R R6, SRZ ;  /* 0x0000000000067805 */ /* 0x000fe2000001ff00 */
[----:B------:R-:W0:Y:S04]  /*10f90*/  I2F.F64.U32 R4, R2 ;  /* 0x0000000200047312 */ /* 0x000e280000201800 */
[----:B0-----:R-:W-:Y:S01]  /*10fa0*/  STG.E.128 desc[UR36][R16.64], R4 ;  /* 0x0000000410007986 */ /* 0x001fe2000c101d24 */
[----:B------:R-:W-:Y:S05]  /*10fb0*/  EXIT ;  /* 0x000000000000794d */ /* 0x000fea0003800000 */
.L_x_3683:
[----:B------:R-:W-:-:S09]  /*10fc0*/  UISETP.NE.AND UP0, UPT, UR4, 0xf, UPT ;  /* 0x0000000f0400788c */ /* 0x000fd2000bf05270 */
[----:B------:R-:W-:Y:S05]  /*10fd0*/  BRA.U !UP0, `(.L_x_3685) ;  /* 0x0000000108d47547 */ /* 0x000fea000b800000 */
[----:B------:R-:W-:-:S09]  /*10fe0*/  UISETP.NE.AND UP0, UPT, UR4, 0x17, UPT ;  /* 0x000000170400788c */ /* 0x000fd2000bf05270 */
[----:B------:R-:W-:Y:S05]  /*10ff0*/  BRA.U !UP0, `(.L_x_3686) ;  /* 0x0000000108847547 */ /* 0x000fea000b800000 */
[----:B------:R-:W-:-:S09]  /*11000*/  UISETP.NE.AND UP0, UPT, UR4, 0x18, UPT ;  /* 0x000000180400788c */ /* 0x000fd2000bf05270 */
[----:B------:R-:W-:Y:S05]  /*11010*/  BRA.U !UP0, `(.L_x_3687) ;  /* 0x0000000108447547 */ /* 0x000fea000b800000 */
.L_x_3664:
        /* <DEDUP_REMOVED lines=16> */
.L_x_3688:
[----:B------:R-:W-:Y:S05]  /*11120*/  EXIT ;  /* 0x000000000000794d */ /* 0x000fea0003800000 */
.L_x_3687:
        /* <DEDUP_REMOVED lines=11> */
.L_x_3690:
[----:B------:R-:W-:Y:S05]  /*111e0*/  BSYNC.RECONVERGENT B0 ;  /* 0x0000000000007941 */ /* 0x000fea0003800200 */
.L_x_3689:
[----:B------:R-:W-:Y:S01]  /*111f0*/  STG.E.U8 desc[UR36][R16.64], R3 ;  /* 0x0000000310007986 */ /* 0x000fe2000c101124 */
[----:B------:R-:W-:Y:S05]  /*11200*/  EXIT ;  /* 0x000000000000794d */ /* 0x000fea0003800000 */
.L_x_3686:
        /* <DEDUP_REMOVED lines=13> */
.L_x_3691:
[----:B------:R-:W-:Y:S01]  /*112e0*/  IMAD.MOV.U32 R3, RZ, RZ, 0x7f ;  /* 0x0000007fff037424 */ /* 0x000fe200078e00ff */
[----:B------:R-:W-:-:S04]  /*112f0*/  ISETP.GT.U32.AND P0, PT, R5, 0x7f800000, PT ;  /* 0x7f8000000500780c */ /* 0x000fc80003f04070 */
[----:B------:R-:W-:-:S05]  /*11300*/  SEL R3, R3, 0x7c, P0 ;  /* 0x0000007c03037807 */ /* 0x000fca0000000000 */
[----:B------:R-:W-:Y:S01]  /*11310*/  STG.E.U8 desc[UR36][R16.64], R3 ;  /* 0x0000000310007986 */ /* 0x000fe2000c101124 */
[----:B------:R-:W-:Y:S05]  /*11320*/  EXIT ;  /* 0x000000000000794d */ /* 0x000fea0003800000 */
.L_x_3685:
[----:B------:R-:W-:-:S04]  /*11330*/  I2FP.F32.U32 R0, R2 ;  /* 0x0000000200007245 */ /* 0x000fc80000201000 */
[----:B------:R-:W-:-:S05]  /*11340*/  F2FP.BF16.F32.PACK_AB R0, RZ, R0 ;  /* 0x00000000ff00723e */ /* 0x000fca00000010ff */
[----:B------:R-:W-:Y:S01]  /*11350*/  STG.E.U16 desc[UR36][R16.64], R0 ;  /* 0x0000000010007986 */ /* 0x000fe2000c101524 */
[----:B------:R-:W-:Y:S05]  /*11360*/  EXIT ;  /* 0x000000000000794d */ /* 0x000fea0003800000 */
.L_x_3692:
        /* <DEDUP_REMOVED lines=9> */
.L_x_42723:


//--------------------- .text._ZN2at6native27unrolled_elementwise_kernelINS0_13BinaryFunctorIN3c104HalfES4_bZZZNS0_23logical_xor_kernel_cudaERNS_14TensorIteratorEENKUlvE0_clEvENKUlvE6_clEvEUlS4_S4_E_EESt5arrayIPcLm3EELi4E23TrivialOffsetCalculatorILi2EjESE_ILi1EjENS0_6memory12LoadWithCastILi2EEENSH_13StoreWithCastILi1EEEEEviT_T0_T2_T3_T4_T5_ --------------------------
	.section	.text._ZN2at6native27unrolled_elementwise_kernelINS0_13BinaryFunctorIN3c104HalfES4_bZZZNS0_23logical_xor_kernel_cudaERNS_14TensorIteratorEENKUlvE0_clEvENKUlvE6_clEvEUlS4_S4_E_EESt5arrayIPcLm3EELi4E23TrivialOffsetCalculatorILi2EjESE_ILi1EjENS0_6memory12LoadWithCastILi2EEENSH_13StoreWithCastILi1EEEEEviT_T0_T2_T3_T4_T5_,"ax",@progbits
	.align	128
        .global         _ZN2at6native27unrolled_elementwise_kernelINS0_13BinaryFunctorIN3c104HalfES4_bZZZNS0_23logical_xor_kernel_cudaERNS_14TensorIteratorEENKUlvE0_clEvENKUlvE6_clEvEUlS4_S4_E_EESt5arrayIPcLm3EELi4E23TrivialOffsetCalculatorILi2EjESE_ILi1EjENS0_6memory12LoadWithCastILi2EEENSH_13StoreWithCastILi1EEEEEviT_T0_T2_T3_T4_T5_
        .type           _ZN2at6native27unrolled_elementwise_kernelINS0_13BinaryFunctorIN3c104HalfES4_bZZZNS0_23logical_xor_kernel_cudaERNS_14TensorIteratorEENKUlvE0_clEvENKUlvE6_clEvEUlS4_S4_E_EESt5arrayIPcLm3EELi4E23TrivialOffsetCalculatorILi2EjESE_ILi1EjENS0_6memory12LoadWithCastILi2EEENSH_13StoreWithCastILi1EEEEEviT_T0_T2_T3_T4_T5_,@function
        .size           _ZN2at6native27unrolled_elementwise_kernelINS0_13BinaryFunctorIN3c104HalfES4_bZZZNS0_23logical_xor_kernel_cudaERNS_14TensorIteratorEENKUlvE0_clEvENKUlvE6_clEvEUlS4_S4_E_EESt5arrayIPcLm3EELi4E23TrivialOffsetCalculatorILi2EjESE_ILi1EjENS0_6memory12LoadWithCastILi2EEENSH_13StoreWithCastILi1EEEEEviT_T0_T2_T3_T4_T5_,(.L_x_42724 - _ZN2at6native27unrolled_elementwise_kernelINS0_13BinaryFunctorIN3c104HalfES4_bZZZNS0_23logical_xor_kernel_cudaERNS_14TensorIteratorEENKUlvE0_clEvENKUlvE6_clEvEUlS4_S4_E_EESt5arrayIPcLm3EELi4E23TrivialOffsetCalculatorILi2EjESE_ILi1EjENS0_6memory12LoadWithCastILi2EEENSH_13StoreWithCastILi1EEEEEviT_T0_T2_T3_T4_T5_)
        .other          _ZN2at6native27unrolled_elementwise_kernelINS0_13BinaryFunctorIN3c104HalfES4_bZZZNS0_23logical_xor_kernel_cudaERNS_14TensorIteratorEENKUlvE0_clEvENKUlvE6_clEvEUlS4_S4_E_EESt5arrayIPcLm3EELi4E23TrivialOffsetCalculatorILi2EjESE_ILi1EjENS0_6memory12LoadWithCastILi2EEENSH_13StoreWithCastILi1EEEEEviT_T0_T2_T3_T4_T5_,@"STO_CUDA_ENTRY STV_DEFAULT"
_ZN2at6native27unrolled_elementwise_kernelINS0_13BinaryFunctorIN3c104HalfES4_bZZZNS0_23logical_xor_kernel_cudaERNS_14TensorIteratorEENKUlvE0_clEvENKUlvE6_clEvEUlS4_S4_E_EESt5arrayIPcLm3EELi4E23TrivialOffsetCalculatorILi2EjESE_ILi1EjENS0_6memory12LoadWithCastILi2EEENSH_13StoreWithCastILi1EEEEEviT_T0_T2_T3_T4_T5_:
.text._ZN2at6native27unrolled_elementwise_kernelINS0_13BinaryFunctorIN3c104HalfES4_bZZZNS0_23logical_xor_kernel_cudaERNS_14TensorIteratorEENKUlvE0_clEvENKUlvE6_clEvEUlS4_S4_E_EESt5arrayIPcLm3EELi4E23TrivialOffsetCalculatorILi2EjESE_ILi1EjENS0_6memory12LoadWithCastILi2EEENSH_13StoreWithCastILi1EEEEEviT_T0_T2_T3_T4_T5_:
        /* <DEDUP_REMOVED lines=36> */
.L_x_3698:
[----:B------:R-:W2:Y:S02]  /*0240*/  LDG.E.U8 R4, desc[UR36][R4.64] ;  /* 0x0000002404047981 */ /* 0x000ea4000c1e1100 */
[----:B--2---:R-:W-:-:S04]  /*0250*/  I2FP.F32.U32 R0, R4 ;  /* 0x0000000400007245 */ /* 0x004fc80000201000 */
[----:B------:R-:W-:-:S04]  /*0260*/  F2FP.F16.F32.PACK_AB R0, RZ, R0 ;  /* 0x00000000ff00723e */ /* 0x000fc800000000ff */
[----:B------:R-:W-:Y:S01]  /*0270*/  PRMT R26, R0, 0x7610, R26 ;  /* 0x00007610001a7816 */ /* 0x000fe2000000001a */
[----:B------:R-:W-:Y:S06]  /*0280*/  BRA `(.L_x_3700) ;  /* 0x0000000c00d87947 */ /* 0x000fec0003800000 */
.L_x_3697:
        /* <DEDUP_REMOVED lines=11> */
.L_x_3702:
[----:B------:R-:W2:Y:S02]  /*0340*/  LDG.E R4, desc[UR36][R4.64] ;  /* 0x0000002404047981 */ /* 0x000ea4000c1e1900 */
[----:B--2---:R-:W-:-:S04]  /*0350*/  I2FP.F32.S32 R0, R4 ;  /* 0x0000000400007245 */ /* 0x004fc80000201400 */
[----:B------:R-:W-:-:S04]  /*0360*/  F2FP.F16.F32.PACK_AB R0, RZ, R0 ;  /* 0x00000000ff00723e */ /* 0x000fc800000000ff */
[----:B------:R-:W-:Y:S01]  /*0370*/  PRMT R26, R0, 0x7610, R26 ;  /* 0x00007610001a7816 */ /* 0x000fe2000000001a */
[----:B------:R-:W-:Y:S06]  /*0380*/  BRA `(.L_x_3700) ;  /* 0x0000000c00987947 */ /* 0x000fec0003800000 */
.L_x_3701:
[----:B------:R-:W2:Y:S02]  /*0390*/  LDG.E.U16 R4, desc[UR36][R4.64] ;  /* 0x0000002404047981 */ /* 0x000ea4000c1e1500 */
[----:B--2---:R-:W0:Y:S02]  /*03a0*/  I2F.S16 R0, R4 ;  /* 0x0000000400007306 */ /* 0x004e240000101400 */
[----:B0-----:R-:W-:-:S04]  /*03b0*/  F2FP.F16.F32.PACK_AB R0, RZ, R0 ;  /* 0x00000000ff00723e */ /* 0x001fc800000000ff */
[----:B------:R-:W-:Y:S01]  /*03c0*/  PRMT R26, R0, 0x7610, R26 ;  /* 0x00007610001a7816 */ /* 0x000fe2000000001a */
[----:B------:R-:W-:Y:S06]  /*03d0*/  BRA `(.L_x_3700) ;  /* 0x0000000c00847947 */ /* 0x000fec0003800000 */
.L_x_3696:
        /* <DEDUP_REMOVED lines=9> */
.L_x_3704:
[----:B------:R1:W5:Y:S01]  /*0470*/  LDG.E.U16 R26, desc[UR36][R4.64] ;  /* 0x00000024041a7981 */ /* 0x000362000c1e1500 */
[----:B------:R-:W-:Y:S05]  /*0480*/  BRA `(.L_x_3700) ;  /* 0x0000000c00587947 */ /* 0x000fea0003800000 */
.L_x_3703:
        /* <DEDUP_REMOVED lines=9> */
.L_x_3706:
[----:B------:R0:W5:Y:S01]  /*0520*/  LDG.E.U16 R26, desc[UR36][R4.64] ;  /* 0x00000024041a7981 */ /* 0x000162000c1e1500 */
[----:B------:R-:W-:Y:S05]  /*0530*/  BRA `(.L_x_3700) ;  /* 0x0000000c002c7947 */ /* 0x000fea0003800000 */
.L_x_3705:
        /* <DEDUP_REMOVED lines=13> */
.L_x_3695:
        /* <DEDUP_REMOVED lines=14> */
.L_x_3709:
        /* <DEDUP_REMOVED lines=13> */
.L_x_3708:
        /* <DEDUP_REMOVED lines=27> */
.L_x_3711:
        /* <DEDUP_REMOVED lines=15> */
.L_x_3710:
[----:B------:R-:W2:Y:S02]  /*0a60*/  LDG.E.U16 R0, desc[UR36][R4.64] ;  /* 0x0000002404007981 */ /* 0x000ea4000c1e1500 */
[----:B--2---:R-:W-:-:S05]  /*0a70*/  IMAD.U32 R0, R0, 0x10000, RZ ;  /* 0x0001000000007824 */ /* 0x004fca00078e00ff */
[----:B------:R-:W-:-:S04]  /*0a80*/  F2FP.F16.F32.PACK_AB R0, RZ, R0 ;  /* 0x00000000ff00723e */ /* 0x000fc800000000ff */
[----:B------:R-:W-:Y:S01]  /*0a90*/  PRMT R26, R0, 0x7610, R26 ;  /* 0x00007610001a7816 */ /* 0x000fe2000000001a */
[----:B------:R-:W-:Y:S06]  /*0aa0*/  BRA `(.L_x_3700) ;  /* 0x0000000400d07947 */ /* 0x000fec0003800000 */
.L_x_3707:
        /* <DEDUP_REMOVED lines=13> */
.L_x_3714:
        /* <DEDUP_REMOVED lines=21> */
.L_x_3718:
[----:B------:R-:W-:Y:S05]  /*0cd0*/  BSYNC.RECONVERGENT B1 ;  /* 0x0000000000017941 */ /* 0x000fea0003800200 */
.L_x_3717:
[----:B------:R-:W-:Y:S01]  /*0ce0*/  IMAD.SHL.U32 R0, R0, 0x100000, RZ ;  /* 0x0010000000007824 */ /* 0x000fe200078e00ff */
[----:B------:R-:W-:-:S04]  /*0cf0*/  LEA R3, R3, 0x3b800000, 0x17 ;  /* 0x3b80000003037811 */ /* 0x000fc800078eb8ff */
[----:B------:R-:W-:-:S07]  /*0d00*/  LOP3.LUT R0, R3, R0, R7, 0xfe, !PT ;  /* 0x0000000003007212 */ /* 0x000fce00078efe07 */
.L_x_3716:
[----:B------:R-:W-:Y:S05]  /*0d10*/  BSYNC.RECONVERGENT B0 ;  /* 0x0000000000007941 */ /* 0x000fea0003800200 */
.L_x_3715:
[----:B------:R-:W-:-:S04]  /*0d20*/  F2FP.F16.F32.PACK_AB R0, RZ, R0 ;  /* 0x00000000ff00723e */ /* 0x000fc800000000ff */
[----:B------:R-:W-:Y:S01]  /*0d30*/  PRMT R26, R0, 0x7610, R26 ;  /* 0x00007610001a7816 */ /* 0x000fe2000000001a */
[----:B------:R-:W-:Y:S06]  /*0d40*/  BRA `(.L_x_3700) ;  /* 0x0000000400287947 */ /* 0x000fec0003800000 */
.L_x_3713:
        /* <DEDUP_REMOVED lines=21> */
.L_x_3722:
[----:B------:R-:W-:Y:S05]  /*0ea0*/  BSYNC.RECONVERGENT B1 ;  /* 0x0000000000017941 */ /* 0x000fea0003800200 */
.L_x_3721:
[----:B------:R-:W-:Y:S01]  /*0eb0*/  IMAD.SHL.U32 R0, R0, 0x200000, RZ ;  /* 0x0020000000007824 */ /* 0x000fe200078e00ff */
[----:B------:R-:W-:-:S04]  /*0ec0*/  LEA R3, R3, 0x37800000, 0x17 ;  /* 0x3780000003037811 */ /* 0x000fc800078eb8ff */
[----:B------:R-:W-:-:S07]  /*0ed0*/  LOP3.LUT R0, R3, R0, R7, 0xfe, !PT ;  /* 0x0000000003007212 */ /* 0x000fce00078efe07 */
.L_x_3720:
[----:B------:R-:W-:Y:S05]  /*0ee0*/  BSYNC.RECONVERGENT B0 ;  /* 0x0000000000007941 */ /* 0x000fea0003800200 */
.L_x_3719:
[----:B------:R-:W-:-:S04]  /*0ef0*/  F2FP.F16.F32.PACK_AB R0, RZ, R0 ;  /* 0x00000000ff00723e */ /* 0x000fc800000000ff */
[----:B------:R-:W-:Y:S01]  /*0f00*/  PRMT R26, R0, 0x7610, R26 ;  /* 0x00007610001a7816 */ /* 0x000fe2000000001a */
[----:B------:R-:W-:Y:S06]  /*0f10*/  BRA `(.L_x_3700) ;  /* 0x0000000000b47947 */ /* 0x000fec0003800000 */
.L_x_3712:
[----:B------:R-:W-:-:S09]  /*0f20*/  UISETP.NE.AND UP0, UPT, UR4, 0x1c, UPT ;  /* 0x0000001c0400788c */ /* 0x000fd2000bf05270 */
[----:B------:R-:W-:Y:S05]  /*0f30*/  BRA.U !UP0, `(.L_x_3723) ;  /* 0x00000001089c7547 */ /* 0x000fea000b800000 */
[----:B------:R-:W-:-:S09]  /*0f40*/  UISETP.NE.AND UP0, UPT, UR4, 0x1d, UPT ;  /* 0x0000001d0400788c */ /* 0x000fd2000bf05270 */
[----:B------:R-:W-:Y:S05]  /*0f50*/  BRA.U !UP0, `(.L_x_3724) ;  /* 0x0000000108807547 */ /* 0x000fea000b800000 */
[----:B------:R-:W-:-:S09]  /*0f60*/  UISETP.NE.AND UP0, UPT, UR4, 0x2c, UPT ;  /* 0x0000002c0400788c */ /* 0x000fd2000bf05270 */
[----:B------:R-:W-:Y:S05]  /*0f70*/  BRA.U !UP0, `(.L_x_3725) ;  /* 0x0000000108487547 */ /* 0x000fea000b800000 */
.L_x_3699:
        /* <DEDUP_REMOVED lines=16> */
.L_x_3726:
[----:B------:R-:W-:Y:S01]  /*1080*/  PRMT R26, RZ, 0x7610, R26 ;  /* 0x00007610ff1a7816 */ /* 0x000fe2000000001a */
[----:B------:R-:W-:Y:S06]  /*1090*/  BRA `(.L_x_3700) ;  /* 0x0000000000547947 */ /* 0x000fec0003800000 */
.L_x_3725:
        /* <DEDUP_REMOVED lines=8> */
.L_x_3728:
[----:B------:R-:W-:Y:S05]  /*1120*/  BSYNC.RECONVERGENT B0 ;  /* 0x0000000000007941 */ /* 0x000fea0003800200 */
.L_x_3727:
[----:B------:R-:W-:-:S04]  /*1130*/  F2FP.F16.F32.PACK_AB R0, RZ, R0 ;  /* 0x00000000ff00723e */ /* 0x000fc800000000ff */
[----:B------:R-:W-:Y:S01]  /*1140*/  PRMT R26, R0, 0x7610, R26 ;  /* 0x00007610001a7816 */ /* 0x000fe2000000001a */
[----:B------:R-:W-:Y:S06]  /*1150*/  BRA `(.L_x_3700) ;  /* 0x0000000000247947 */ /* 0x000fec0003800000 */
.L_x_3724:
[----:B------:R-:W2:Y:S02]  /*1160*/  LDG.E.64 R4, desc[UR36][R4.64] ;  /* 0x0000002404047981 */ /* 0x000ea4000c1e1b00 */
[----:B--2---:R-:W0:Y:S02]  /*1170*/  I2F.U64 R0, R4 ;  /* 0x0000000400007312 */ /* 0x004e240000301000 */
[----:B0-----:R-:W-:-:S04]  /*1180*/  F2FP.F16.F32.PACK_AB R0, RZ, R0 ;  /* 0x00000000ff00723e */ /* 0x001fc800000000ff */
[----:B------:R-:W-:Y:S01]  /*1190*/  PRMT R26, R0, 0x7610, R26 ;  /* 0x00007610001a7816 */ /* 0x000fe2000000001a */
[----:B------:R-:W-:Y:S06]  /*11a0*/  BRA `(.L_x_3700) ;  /* 0x0000000000107947 */ /* 0x000fec0003800000 */
.L_x_3723:
[----:B------:R-:W2:Y:S02]  /*11b0*/  LDG.E R4, desc[UR36][R4.64] ;  /* 0x0000002404047981 */ /* 0x000ea4000c1e1900 */
[----:B--2---:R-:W-:-:S04]  /*11c0*/  I2FP.F32.U32 R0, R4 ;  /* 0x0000000400007245 */ /* 0x004fc80000201000 */
[----:B------:R-:W-:-:S04]  /*11d0*/  F2FP.F16.F32.PACK_AB R0, RZ, R0 ;  /* 0x00000000ff00723e */ /* 0x000fc800000000ff */
[----:B------:R-:W-:-:S07]  /*11e0*/  PRMT R26, R0, 0x7610, R26 ;  /* 0x00007610001a7816 */ /* 0x000fce000000001a */
.L_x_3700:
[----:B01----:R-:W0:Y:S01]  /*11f0*/  LDC.64 R4, c[0x0][0x398] ;  /* 0x0000e600ff047b82 */ /* 0x003e220000000a00 */
        /* <DEDUP_REMOVED lines=20> */
.L_x_3732:
[----:B------:R-:W2:Y:S02]  /*1340*/  LDG.E.U8 R4, desc[UR36][R4.64] ;  /* 0x0000002404047981 */ /* 0x000ea4000c1e1100 */
[----:B--2---:R-:W-:-:S04]  /*1350*/  I2FP.F32.U32 R0, R4 ;  /* 0x0000000400007245 */ /* 0x004fc80000201000 */
[----:B------:R-:W-:-:S04]  /*1360*/  F2FP.F16.F32.PACK_AB R0, RZ, R0 ;  /* 0x00000000ff00723e */ /* 0x000fc800000000ff */
[----:B------:R-:W-:Y:S01]  /*1370*/  PRMT R25, R0, 0x7610, R25 ;  /* 0x0000761000197816 */ /* 0x000fe20000000019 */
[----:B------:R-:W-:Y:S06]  /*1380*/  BRA `(.L_x_3734) ;  /* 0x0000000c00d87947 */ /* 0x000fec0003800000 */
.L_x_3731:
        /* <DEDUP_REMOVED lines=11> */
.L_x_3736:
[----:B------:R-:W2:Y:S02]  /*1440*/  LDG.E R4, desc[UR36][R4.64] ;  /* 0x0000002404047981 */ /* 0x000ea4000c1e1900 */
[----:B--2---:R-:W-:-:S04]  /*1450*/  I2FP.F32.S32 R0, R4 ;  /* 0x0000000400007245 */ /* 0x004fc80000201400 */
[----:B------:R-:W-:-:S04]  /*1460*/  F2FP.F16.F32.PACK_AB R0, RZ, R0 ;  /* 0x00000000ff00723e */ /* 0x000fc800000000ff */
[----:B------:R-:W-:Y:S01]  /*1470*/  PRMT R25, R0, 0x7610, R25 ;  /* 0x0000761000197816 */ /* 0x000fe20000000019 */
[----:B------:R-:W-:Y:S06]  /*1480*/  BRA `(.L_x_3734) ;  /* 0x0000000c00987947 */ /* 0x000fec0003800000 */
.L_x_3735:
[----:B------:R-:W2:Y:S02]  /*1490*/  LDG.E.U16 R4, desc[UR36][R4.64] ;  /* 0x0000002404047981 */ /* 0x000ea4000c1e1500 */
[----:B--2---:R-:W0:Y:S02]  /*14a0*/  I2F.S16 R0, R4 ;  /* 0x0000000400007306 */ /* 0x004e240000101400 */
[----:B0-----:R-:W-:-:S04]  /*14b0*/  F2FP.F16.F32.PACK_AB R0, RZ, R0 ;  /* 0x00000000ff00723e */ /* 0x001fc800000000ff */
[----:B------:R-:W-:Y:S01]  /*14c0*/  PRMT R25, R0, 0x7610, R25 ;  /* 0x0000761000197816 */ /* 0x000fe20000000019 */
[----:B------:R-:W-:Y:S06]  /*14d0*/  BRA `(.L_x_3734) ;  /* 0x0000000c00847947 */ /* 0x000fec0003800000 */
.L_x_3730:
        /* <DEDUP_REMOVED lines=9> */
.L_x_3738:
[----:B------:R1:W5:Y:S01]  /*1570*/  LDG.E.U16 R25, desc[UR36][R4.64] ;  /* 0x0000002404197981 */ /* 0x000362000c1e1500 */
[----:B------:R-:W-:Y:S05]  /*1580*/  BRA `(.L_x_3734) ;  /* 0x0000000c00587947 */ /* 0x000fea0003800000 */
.L_x_3737:
        /* <DEDUP_REMOVED lines=9> */
.L_x_3740:
[----:B------:R0:W5:Y:S01]  /*1620*/  LDG.E.U16 R25, desc[UR36][R4.64] ;  /* 0x0000002404197981 */ /* 0x000162000c1e1500 */
[----:B------:R-:W-:Y:S05]  /*1630*/  BRA `(.L_x_3734) ;  /* 0x0000000c002c7947 */ /* 0x000fea0003800000 */
.L_x_3739:
        /* <DEDUP_REMOVED lines=13> */
.L_x_3729:
        /* <DEDUP_REMOVED lines=14> */
.L_x_3743:
        /* <DEDUP_REMOVED lines=13> */
.L_x_3742:
        /* <DEDUP_REMOVED lines=27> */
.L_x_3745:
        /* <DEDUP_REMOVED lines=15> */
.L_x_3744:
[----:B------:R-:W2:Y:S02]  /*1b60*/  LDG.E.U16 R0, desc[UR36][R4.64] ;  /* 0x0000002404007981 */ /* 0x000ea4000c1e1500 */
[----:B--2---:R-:W-:-:S05]  /*1b70*/  IMAD.U32 R0, R0, 0x10000, RZ ;  /* 0x0001000000007824 */ /* 0x004fca00078e00ff */
[----:B------:R-:W-:-:S04]  /*1b80*/  F2FP.F16.F32.PACK_AB R0, RZ, R0 ;  /* 0x00000000ff00723e */ /* 0x000fc800000000ff */
[----:B------:R-:W-:Y:S01]  /*1b90*/  PRMT R25, R0, 0x7610, R25 ;  /* 0x0000761000197816 */ /* 0x000fe20000000019 */
[----:B------:R-:W-:Y:S06]  /*1ba0*/  BRA `(.L_x_3734) ;  /* 0x0000000400d07947 */ /* 0x000fec0003800000 */
.L_x_3741:
        /* <DEDUP_REMOVED lines=13> */
.L_x_3748:
        /* <DEDUP_REMOVED lines=21> */
.L_x_3752:
[----:B------:R-:W-:Y:S05]  /*1dd0*/  BSYNC.RECONVERGENT B1 ;  /* 0x0000000000017941 */ /* 0x000fea0003800200 */
.L_x_3751:
[----:B------:R-:W-:Y:S01]  /*1de0*/  IMAD.SHL.U32 R0, R0, 0x100000, RZ ;  /* 0x0010000000007824 */ /* 0x000fe200078e00ff */
[----:B------:R-:W-:-:S04]  /*1df0*/  LEA R3, R3, 0x3b800000, 0x17 ;  /* 0x3b80000003037811 */ /* 0x000fc800078eb8ff */
[----:B------:R-:W-:-:S07]  /*1e00*/  LOP3.LUT R0, R3, R0, R7, 0xfe, !PT ;  /* 0x0000000003007212 */ /* 0x000fce00078efe07 */
.L_x_3750:
[----:B------:R-:W-:Y:S05]  /*1e10*/  BSYNC.RECONVERGENT B0 ;  /* 0x0000000000007941 */ /* 0x000fea0003800200 */
.L_x_3749:
[----:B------:R-:W-:-:S04]  /*1e20*/  F2FP.F16.F32.PACK_AB R0, RZ, R0 ;  /* 0x00000000ff00723e */ /* 0x000fc800000000ff */
[----:B------:R-:W-:Y:S01]  /*1e30*/  PRMT R25, R0, 0x7610, R25 ;  /* 0x0000761000197816 */ /* 0x000fe20000000019 */
[----:B------:R-:W-:Y:S06]  /*1e40*/  BRA `(.L_x_3734) ;  /* 0x0000000400287947 */ /* 0x000fec0003800000 */
.L_x_3747:
        /* <DEDUP_REMOVED lines=21> */
.L_x_3756:
[----:B------:R-:W-:Y:S05]  /*1fa0*/  BSYNC.RECONVERGENT B1 ;  /* 0x0000000000017941 */ /* 0x000fea0003800200 */
.L_x_3755:
[----:B------:R-:W-:Y:S01]  /*1fb0*/  IMAD.SHL.U32 R0, R0, 0x200000, RZ ;  /* 0x0020000000007824 */ /* 0x000fe200078e00ff */
[----:B------:R-:W-:-:S04]  /*1fc0*/  LEA R3, R3, 0x37800000, 0x17 ;  /* 0x3780000003037811 */ /* 0x000fc800078eb8ff */
[----:B------:R-:W-:-:S07]  /*1fd0*/  LOP3.LUT R0, R3, R0, R7, 0xfe, !PT ;  /* 0x0000000003007212 */ /* 0x000fce00078efe07 */
.L_x_3754:
[----:B------:R-:W-:Y:S05]  /*1fe0*/  BSYNC.RECONVERGENT B0 ;  /* 0x0000000000007941 */ /* 0x000fea0003800200 */
.L_x_3753:
[----:B------:R-:W-:-:S04]  /*1ff0*/  F2FP.F16.F32.PACK_AB R0, RZ, R0 ;  /* 0x00000000ff00723e */ /* 0x000fc800000000ff */
[----:B------:R-:W-:Y:S01]  /*2000*/  PRMT R25, R0, 0x7610, R25 ;  /* 0x0000761000197816 */ /* 0x000fe20000000019 */
[----:B------:R-:W-:Y:S06]  /*2010*/  BRA `(.L_x_3734) ;  /* 0x0000000000b47947 */ /* 0x000fec0003800000 */
.L_x_3746:
[----:B------:R-:W-:-:S09]  /*2020*/  UISETP.NE.AND UP0, UPT, UR4, 0x1c, UPT ;  /* 0x0000001c0400788c */ /* 0x000fd2000bf05270 */
[----:B------:R-:W-:Y:S05]  /*2030*/  BRA.U !UP0, `(.L_x_3757) ;  /* 0x00000001089c7547 */ /* 0x000fea000b800000 */
[----:B------:R-:W-:-:S09]  /*2040*/  UISETP.NE.AND UP0, UPT, UR4, 0x1d, UPT ;  /* 0x0000001d0400788c */ /* 0x000fd2000bf05270 */
[----:B------:R-:W-:Y:S05]  /*2050*/  BRA.U !UP0, `(.L_x_3758) ;  /* 0x0000000108807547 */ /* 0x000fea000b800000 */
[----:B------:R-:W-:-:S09]  /*2060*/  UISETP.NE.AND UP0, UPT, UR4, 0x2c, UPT ;  /* 0x0000002c0400788c */ /* 0x000fd2000bf05270 */
[----:B------:R-:W-:Y:S05]  /*2070*/  BRA.U !UP0, `(.L_x_3759) ;  /* 0x0000000108487547 */ /* 0x000fea000b800000 */
.L_x_3733:
        /* <DEDUP_REMOVED lines=16> */
.L_x_3760:
[----:B------:R-:W-:Y:S01]  /*2180*/  PRMT R25, RZ, 0x7610, R25 ;  /* 0x00007610ff197816 */ /* 0x000fe20000000019 */
[----:B------:R-:W-:Y:S06]  /*2190*/  BRA `(.L_x_3734) ;  /* 0x0000000000547947 */ /* 0x000fec0003800000 */
.L_x_3759:
        /* <DEDUP_REMOVED lines=8> */
.L_x_3762:
[----:B------:R-:W-:Y:S05]  /*2220*/  BSYNC.RECONVERGENT B0 ;  /* 0x0000000000007941 */ /* 0x000fea0003800200 */
.L_x_3761:
[----:B------:R-:W-:-:S04]  /*2230*/  F2FP.F16.F32.PACK_AB R0, RZ, R0 ;  /* 0x00000000ff00723e */ /* 0x000fc800000000ff */
[----:B------:R-:W-:Y:S01]  /*2240*/  PRMT R25, R0, 0x7610, R25 ;  /* 0x0000761000197816 */ /* 0x000fe20000000019 */
[----:B------:R-:W-:Y:S06]  /*2250*/  BRA `(.L_x_3734) ;  /* 0x0000000000247947 */ /* 0x000fec0003800000 */
.L_x_3758:
[----:B------:R-:W2:Y:S02]  /*2260*/  LDG.E.64 R4, desc[UR36][R4.64] ;  /* 0x0000002404047981 */ /* 0x000ea4000c1e1b00 */
[----:B--2---:R-:W0:Y:S02]  /*2270*/  I2F.U64 R0, R4 ;  /* 0x0000000400007312 */ /* 0x004e240000301000 */
[----:B0-----:R-:W-:-:S04]  /*2280*/  F2FP.F16.F32.PACK_AB R0, RZ, R0 ;  /* 0x00000000ff00723e */ /* 0x001fc800000000ff */
[----:B------:R-:W-:Y:S01]  /*2290*/  PRMT R25, R0, 0x7610, R25 ;  /* 0x0000761000197816 */ /* 0x000fe20000000019 */
[----:B------:R-:W-:Y:S06]  /*22a0*/  BRA `(.L_x_3734) ;  /* 0x0000000000107947 */ /* 0x000fec0003800000 */
.L_x_3757:
[----:B------:R-:W2:Y:S02]  /*22b0*/  LDG.E R4, desc[UR36][R4.64] ;  /* 0x0000002404047981 */ /* 0x000ea4000c1e1900 */
[----:B--2---:R-:W-:-:S04]  /*22c0*/  I2FP.F32.U32 R0, R4 ;  /* 0x0000000400007245 */ /* 0x004fc80000201000 */
[----:B------:R-:W-:-:S04]  /*22d0*/  F2FP.F16.F32.PACK_AB R0, RZ, R0 ;  /* 0x00000000ff00723e */ /* 0x000fc800000000ff */
[----:B------:R-:W-:-:S07]  /*22e0*/  PRMT R25, R0, 0x7610, R25 ;  /* 0x0000761000197816 */ /* 0x000fce0000000019 */
.L_x_3734:
[----:B------:R-:W-:-:S07]  /*22f0*/  VIADD R27, R19, 0x80 ;  /* 0x00000080131b7836 */ /* 0x000fce0000000000 */
.L_x_3694:
[----:B------:R-:W-:Y:S05]  /*2300*/  BSYNC.RECONVERGENT B6 ;  /* 0x0000000000067941 */ /* 0x000fea0003800200 */
.L_x_3693:
[----:B------:R-:W-:Y:S01]  /*2310*/  ISETP.GE.AND P0, PT, R27, R16, PT ;  /* 0x000000101b00720c */ /* 0x000fe20003f06270 */
[----:B------:R-:W-:Y:S01]  /*2320*/  BSSY.RECONVERGENT B6, `(.L_x_3763) ;  /* 0x0000226000067945 */ /* 0x000fe20003800200 */
[----:B------:R-:W-:Y:S02]  /*2330*/  PRMT R24, RZ, 0x7610, R24 ;  /* 0x00007610ff187816 */ /* 0x000fe40000000018 */
[----:B------:R-:W-:-:S09]  /*2340*/  PRMT R23, RZ, 0x7610, R23 ;  /* 0x00007610ff177816 */ /* 0x000fd20000000017 */
        /* <DEDUP_REMOVED lines=23> */
.L_x_3768:
[----:B------:R-:W2:Y:S02]  /*24c0*/  LDG.E.U8 R4, desc[UR36][R4.64] ;  /* 0x0000002404047981 */ /* 0x000ea4000c1e1100 */
[----:B--2---:R-:W-:-:S04]  /*24d0*/  I2FP.F32.U32 R0, R4 ;  /* 0x0000000400007245 */ /* 0x004fc80000201000 */
[----:B------:R-:W-:-:S04]  /*24e0*/  F2FP.F16.F32.PACK_AB R0, RZ, R0 ;  /* 0x00000000ff00723e */ /* 0x000fc800000000ff */
[----:B------:R-:W-:Y:S01]  /*24f0*/  PRMT R24, R0, 0x7610, R24 ;  /* 0x0000761000187816 */ /* 0x000fe20000000018 */
[----:B------:R-:W-:Y:S06]  /*2500*/  BRA `(.L_x_3770) ;  /* 0x0000000c00d87947 */ /* 0x000fec0003800000 */
.L_x_3767:
        /* <DEDUP_REMOVED lines=11> */
.L_x_3772:
[----:B------:R-:W2:Y:S02]  /*25c0*/  LDG.E R4, desc[UR36][R4.64] ;  /* 0x0000002404047981 */ /* 0x000ea4000c1e1900 */
[----:B--2---:R-:W-:-:S04]  /*25d0*/  I2FP.F32.S32 R0, R4 ;  /* 0x0000000400007245 */ /* 0x004fc80000201400 */
[----:B------:R-:W-:-:S04]  /*25e0*/  F2FP.F16.F32.PACK_AB R0, RZ, R0 ;  /* 0x00000000ff00723e */ /* 0x000fc800000000ff */
[----:B------:R-:W-:Y:S01]  /*25f0*/  PRMT R24, R0, 0x7610, R24 ;  /* 0x0000761000187816 */ /* 0x000fe20000000018 */
[----:B------:R-:W-:Y:S06]  /*2600*/  BRA `(.L_x_3770) ;  /* 0x0000000c00987947 */ /* 0x000fec0003800000 */
.L_x_3771:
[----:B------:R-:W2:Y:S02]  /*2610*/  LDG.E.U16 R4, desc[UR36][R4.64] ;  /* 0x0000002404047981 */ /* 0x000ea4000c1e1500 */
[----:B--2---:R-:W0:Y:S02]  /*2620*/  I2F.S16 R0, R4 ;  /* 0x0000000400007306 */ /* 0x004e240000101400 */
[----:B0-----:R-:W-:-:S04]  /*2630*/  F2FP.F16.F32.PACK_AB R0, RZ, R0 ;  /* 0x00000000ff00723e */ /* 0x001fc800000000ff */
[----:B------:R-:W-:Y:S01]  /*2640*/  PRMT R24, R0, 0x7610, R24 ;  /* 0x0000761000187816 */ /* 0x000fe20000000018 */
[----:B------:R-:W-:Y:S06]  /*2650*/  BRA `(.L_x_3770) ;  /* 0x0000000c00847947 */ /* 0x000fec0003800000 */
.L_x_3766:
        /* <DEDUP_REMOVED lines=9> */
.L_x_3774:
[----:B------:R1:W5:Y:S01]  /*26f0*/  LDG.E.U16 R24, desc[UR36][R4.64] ;  /* 0x0000002404187981 */ /* 0x000362000c1e1500 */
[----:B------:R-:W-:Y:S05]  /*2700*/  BRA `(.L_x_3770) ;  /* 0x0000000c00587947 */ /* 0x000fea0003800000 */
.L_x_3773:
        /* <DEDUP_REMOVED lines=9> */
.L_x_3776:
[----:B------:R0:W5:Y:S01]  /*27a0*/  LDG.E.U16 R24, desc[UR36][R4.64] ;  /* 0x0000002404187981 */ /* 0x000162000c1e1500 */
[----:B------:R-:W-:Y:S05]  /*27b0*/  BRA `(.L_x_3770) ;  /* 0x0000000c002c7947 */ /* 0x000fea0003800000 */
.L_x_3775:
        /* <DEDUP_REMOVED lines=13> */
.L_x_3765:
        /* <DEDUP_REMOVED lines=14> */
.L_x_3779:
        /* <DEDUP_REMOVED lines=13> */
.L_x_3778:
        /* <DEDUP_REMOVED lines=27> */
.L_x_3781:
        /* <DEDUP_REMOVED lines=15> */
.L_x_3780:
[----:B------:R-:W2:Y:S02]  /*2ce0*/  LDG.E.U16 R0, desc[UR36][R4.64] ;  /* 0x0000002404007981 */ /* 0x000ea4000c1e1500 */
[----:B--2---:R-:W-:-:S05]  /*2cf0*/  IMAD.U32 R0, R0, 0x10000, RZ ;  /* 0x0001000000007824 */ /* 0x004fca00078e00ff */
[----:B------:R-:W-:-:S04]  /*2d00*/  F2FP.F16.F32.PACK_AB R0, RZ, R0 ;  /* 0x00000000ff00723e */ /* 0x000fc800000000ff */
[----:B------:R-:W-:Y:S01]  /*2d10*/  PRMT R24, R0, 0x7610, R24 ;  /* 0x0000761000187816 */ /* 0x000fe20000000018 */
[----:B------:R-:W-:Y:S06]  /*2d20*/  BRA `(.L_x_3770) ;  /* 0x0000000400d07947 */ /* 0x000fec0003800000 */
.L_x_3777:
        /* <DEDUP_REMOVED lines=13> */
.L_x_3784:
        /* <DEDUP_REMOVED lines=21> */
.L_x_3788:
[----:B------:R-:W-:Y:S05]  /*2f50*/  BSYNC.RECONVERGENT B1 ;  /* 0x0000000000017941 */ /* 0x000fea0003800200 */
.L_x_3787:
[----:B------:R-:W-:Y:S01]  /*2f60*/  IMAD.SHL.U32 R0, R0, 0x100000, RZ ;  /* 0x0010000000007824 */ /* 0x000fe200078e00ff */
[----:B------:R-:W-:-:S04]  /*2f70*/  LEA R3, R3, 0x3b800000, 0x17 ;  /* 0x3b80000003037811 */ /* 0x000fc800078eb8ff */
[----:B------:R-:W-:-:S07]  /*2f80*/  LOP3.LUT R0, R3, R0, R7, 0xfe, !PT ;  /* 0x0000000003007212 */ /* 0x000fce00078efe07 */
.L_x_3786:
[----:B------:R-:W-:Y:S05]  /*2f90*/  BSYNC.RECONVERGENT B0 ;  /* 0x0000000000007941 */ /* 0x000fea0003800200 */
.L_x_3785:
[----:B------:R-:W-:-:S04]  /*2fa0*/  F2FP.F16.F32.PACK_AB R0, RZ, R0 ;  /* 0x00000000ff00723e */ /* 0x000fc800000000ff */
[----:B------:R-:W-:Y:S01]  /*2fb0*/  PRMT R24, R0, 0x7610, R24 ;  /* 0x0000761000187816 */ /* 0x000fe20000000018 */
[----:B------:R-:W-:Y:S06]  /*2fc0*/  BRA `(.L_x_3770) ;  /* 0x0000000400287947 */ /* 0x000fec0003800000 */
.L_x_3783:
        /* <DEDUP_REMOVED lines=21> */
.L_x_3792:
[----:B------:R-:W-:Y:S05]  /*3120*/  BSYNC.RECONVERGENT B1 ;  /* 0x0000000000017941 */ /* 0x000fea0003800200 */
.L_x_3791:
[----:B------:R-:W-:Y:S01]  /*3130*/  IMAD.SHL.U32 R0, R0, 0x200000, RZ ;  /* 0x0020000000007824 */ /* 0x000fe200078e00ff */
[----:B------:R-:W-:-:S04]  /*3140*/  LEA R3, R3, 0x37800000, 0x17 ;  /* 0x3780000003037811 */ /* 0x000fc800078eb8ff */
[----:B------:R-:W-:-:S07]  /*3150*/  LOP3.LUT R0, R3, R0, R7, 0xfe, !PT ;  /* 0x0000000003007212 */ /* 0x000fce00078efe07 */
.L_x_3790:
[----:B------:R-:W-:Y:S05]  /*3160*/  BSYNC.RECONVERGENT B0 ;  /* 0x0000000000007941 */ /* 0x000fea0003800200 */
.L_x_3789:
[----:B------:R-:W-:-:S04]  /*3170*/  F2FP.F16.F32.PACK_AB R0, RZ, R0 ;  /* 0x00000000ff00723e */ /* 0x000fc800000000ff */
[----:B------:R-:W-:Y:S01]  /*3180*/  PRMT R24, R0, 0x7610, R24 ;  /* 0x0000761000187816 */ /* 0x000fe20000000018 */
[----:B------:R-:W-:Y:S06]  /*3190*/  BRA `(.L_x_3770) ;  /* 0x0000000000b47947 */ /* 0x000fec0003800000 */
.L_x_3782:
        /* <DEDUP_REMOVED lines=14> */
.L_x_3796:
[----:B------:R-:W-:Y:S05]  /*3280*/  BSYNC.RECONVERGENT B0 ;  /* 0x0000000000007941 */ /* 0x000fea0003800200 */
.L_x_3795:
[----:B------:R-:W-:-:S04]  /*3290*/  F2FP.F16.F32.PACK_AB R0, RZ, R0 ;  /* 0x00000000ff00723e */ /* 0x000fc800000000ff */
[----:B------:R-:W-:Y:S01]  /*32a0*/  PRMT R24, R0, 0x7610, R24 ;  /* 0x0000761000187816 */ /* 0x000fe20000000018 */
[----:B------:R-:W-:Y:S06]  /*32b0*/  BRA `(.L_x_3770) ;  /* 0x00000000006c7947 */ /* 0x000fec0003800000 */
.L_x_3769:
        /* <DEDUP_REMOVED lines=16> */
.L_x_3797:
[----:B------:R-:W-:Y:S01]  /*33c0*/  PRMT R24, RZ, 0x7610, R24 ;  /* 0x00007610ff187816 */ /* 0x000fe20000000018 */
[----:B------:R-:W-:Y:S06]  /*33d0*/  BRA `(.L_x_3770) ;  /* 0x0000000000247947 */ /* 0x000fec0003800000 */
.L_x_3794:
[----:B------:R-:W2:Y:S02]  /*33e0*/  LDG.E.64 R4, desc[UR36][R4.64] ;  /* 0x0000002404047981 */ /* 0x000ea4000c1e1b00 */
[----:B--2---:R-:W0:Y:S02]  /*33f0*/  I2F.U64 R0, R4 ;  /* 0x0000000400007312 */ /* 0x004e240000301000 */
[----:B0-----:R-:W-:-:S04]  /*3400*/  F2FP.F16.F32.PACK_AB R0, RZ, R0 ;  /* 0x00000000ff00723e */ /* 0x001fc800000000ff */
[----:B------:R-:W-:Y:S01]  /*3410*/  PRMT R24, R0, 0x7610, R24 ;  /* 0x0000761000187816 */ /* 0x000fe20000000018 */
[----:B------:R-:W-:Y:S06]  /*3420*/  BRA `(.L_x_3770) ;  /* 0x0000000000107947 */ /* 0x000fec0003800000 */
.L_x_3793:
[----:B------:R-:W2:Y:S02]  /*3430*/  LDG.E R4, desc[UR36][R4.64] ;  /* 0x0000002404047981 */ /* 0x000ea4000c1e1900 */
[----:B--2---:R-:W-:-:S04]  /*3440*/  I2FP.F32.U32 R0, R4 ;  /* 0x0000000400007245 */ /* 0x004fc80000201000 */
[----:B------:R-:W-:-:S04]  /*3450*/  F2FP.F16.F32.PACK_AB R0, RZ, R0 ;  /* 0x00000000ff00723e */ /* 0x000fc800000000ff */
[----:B------:R-:W-:-:S07]  /*3460*/  PRMT R24, R0, 0x7610, R24 ;  /* 0x0000761000187816 */ /* 0x000fce0000000018 */
.L_x_3770:
        /* <DEDUP_REMOVED lines=21> */
.L_x_3801:
[----:B------:R-:W2:Y:S02]  /*35c0*/  LDG.E.U8 R4, desc[UR36][R4.64] ;  /* 0x0000002404047981 */ /* 0x000ea4000c1e1100 */
[----:B--2---:R-:W-:-:S04]  /*35d0*/  I2FP.F32.U32 R0, R4 ;  /* 0x0000000400007245 */ /* 0x004fc80000201000 */
[----:B------:R-:W-:-:S04]  /*35e0*/  F2FP.F16.F32.PACK_AB R0, RZ, R0 ;  /* 0x00000000ff00723e */ /* 0x000fc800000000ff */
[----:B------:R-:W-:Y:S01]  /*35f0*/  PRMT R23, R0, 0x7610, R23 ;  /* 0x0000761000177816 */ /* 0x000fe20000000017 */
[----:B------:R-:W-:Y:S06]  /*3600*/  BRA `(.L_x_3803) ;  /* 0x0000000c00d87947 */ /* 0x000fec0003800000 */
.L_x_3800:
        /* <DEDUP_REMOVED lines=11> */
.L_x_3805:
[----:B------:R-:W2:Y:S02]  /*36c0*/  LDG.E R4, desc[UR36][R4.64] ;  /* 0x0000002404047981 */ /* 0x000ea4000c1e1900 */
[----:B--2---:R-:W-:-:S04]  /*36d0*/  I2FP.F32.S32 R0, R4 ;  /* 0x0000000400007245 */ /* 0x004fc80000201400 */
[----:B------:R-:W-:-:S04]  /*36e0*/  F2FP.F16.F32.PACK_AB R0, RZ, R0 ;  /* 0x00000000ff00723e */ /* 0x000fc800000000ff */
[----:B------:R-:W-:Y:S01]  /*36f0*/  PRMT R23, R0, 0x7610, R23 ;  /* 0x0000761000177816 */ /* 0x000fe20000000017 */
[----:B------:R-:W-:Y:S06]  /*3700*/  BRA `(.L_x_3803) ;  /* 0x0000000c00987947 */ /* 0x000fec0003800000 */
.L_x_3804:
[----:B------:R-:W2:Y:S02]  /*3710*/  LDG.E.U16 R4, desc[UR36][R4.64] ;  /* 0x0000002404047981 */ /* 0x000ea4000c1e1500 */
[----:B--2---:R-:W0:Y:S02]  /*3720*/  I2F.S16 R0, R4 ;  /* 0x0000000400007306 */ /* 0x004e240000101400 */
[----:B0-----:R-:W-:-:S04]  /*3730*/  F2FP.F16.F32.PACK_AB R0, RZ, R0 ;  /* 0x00000000ff00723e */ /* 0x001fc800000000ff */
[----:B------:R-:W-:Y:S01]  /*3740*/  PRMT R23, R0, 0x7610, R23 ;  /* 0x0000761000177816 */ /* 0x000fe20000000017 */
[----:B------:R-:W-:Y:S06]  /*3750*/  BRA `(.L_x_3803) ;  /* 0x0000000c00847947 */ /* 0x000fec0003800000 */
.L_x_3799:
        /* <DEDUP_REMOVED lines=9> */
.L_x_3807:
[----:B------:R1:W5:Y:S01]  /*37f0*/  LDG.E.U16 R23, desc[UR36][R4.64] ;  /* 0x0000002404177981 */ /* 0x000362000c1e1500 */
[----:B------:R-:W-:Y:S05]  /*3800*/  BRA `(.L_x_3803) ;  /* 0x0000000c00587947 */ /* 0x000fea0003800000 */
.L_x_3806:
        /* <DEDUP_REMOVED lines=9> */
.L_x_3809:
[----:B------:R0:W5:Y:S01]  /*38a0*/  LDG.E.U16 R23, desc[UR36][R4.64] ;  /* 0x0000002404177981 */ /* 0x000162000c1e1500 */
[----:B------:R-:W-:Y:S05]  /*38b0*/  BRA `(.L_x_3803) ;  /* 0x0000000c002c7947 */ /* 0x000fea0003800000 */
.L_x_3808:
        /* <DEDUP_REMOVED lines=13> */
.L_x_3798:
        /* <DEDUP_REMOVED lines=14> */
.L_x_3812:
        /* <DEDUP_REMOVED lines=13> */
.L_x_3811:
        /* <DEDUP_REMOVED lines=27> */
.L_x_3814:
        /* <DEDUP_REMOVED lines=15> */
.L_x_3813:
[----:B------:R-:W2:Y:S02]  /*3de0*/  LDG.E.U16 R0, desc[UR36][R4.64] ;  /* 0x0000002404007981 */ /* 0x000ea4000c1e1500 */
[----:B--2---:R-:W-:-:S05]  /*3df0*/  IMAD.U32 R0, R0, 0x10000, RZ ;  /* 0x0001000000007824 */ /* 0x004fca00078e00ff */
[----:B------:R-:W-:-:S04]  /*3e00*/  F2FP.F16.F32.PACK_AB R0, RZ, R0 ;  /* 0x00000000ff00723e */ /* 0x000fc800000000ff */
[----:B------:R-:W-:Y:S01]  /*3e10*/  PRMT R23, R0, 0x7610, R23 ;  /* 0x0000761000177816 */ /* 0x000fe20000000017 */
[----:B------:R-:W-:Y:S06]  /*3e20*/  BRA `(.L_x_3803) ;  /* 0x0000000400d07947 */ /* 0x000fec0003800000 */
.L_x_3810:
        /* <DEDUP_REMOVED lines=13> */
.L_x_3817:
        /* <DEDUP_REMOVED lines=21> */
.L_x_3821:
[----:B------:R-:W-:Y:S05]  /*4050*/  BSYNC.RECONVERGENT B1 ;  /* 0x0000000000017941 */ /* 0x000fea0003800200 */
.L_x_3820:
[----:B------:R-:W-:Y:S01]  /*4060*/  IMAD.SHL.U32 R0, R0, 0x100000, RZ ;  /* 0x0010000000007824 */ /* 0x000fe200078e00ff */
[----:B------:R-:W-:-:S04]  /*4070*/  LEA R3, R3, 0x3b800000, 0x17 ;  /* 0x3b80000003037811 */ /* 0x000fc800078eb8ff */
[----:B------:R-:W-:-:S07]  /*4080*/  LOP3.LUT R0, R3, R0, R7, 0xfe, !PT ;  /* 0x0000000003007212 */ /* 0x000fce00078efe07 */
.L_x_3819:
[----:B------:R-:W-:Y:S05]  /*4090*/  BSYNC.RECONVERGENT B0 ;  /* 0x0000000000007941 */ /* 0x000fea0003800200 */
.L_x_3818:
[----:B------:R-:W-:-:S04]  /*40a0*/  F2FP.F16.F32.PACK_AB R0, RZ, R0 ;  /* 0x00000000ff00723e */ /* 0x000fc800000000ff */
[----:B------:R-:W-:Y:S01]  /*40b0*/  PRMT R23, R0, 0x7610, R23 ;  /* 0x0000761000177816 */ /* 0x000fe20000000017 */
[----:B------:R-:W-:Y:S06]  /*40c0*/  BRA `(.L_x_3803) ;  /* 0x0000000400287947 */ /* 0x000fec0003800000 */
.L_x_3816:
        /* <DEDUP_REMOVED lines=21> */
.L_x_3825:
[----:B------:R-:W-:Y:S05]  /*4220*/  BSYNC.RECONVERGENT B1 ;  /* 0x0000000000017941 */ /* 0x000fea0003800200 */
.L_x_3824:
[----:B------:R-:W-:Y:S01]  /*4230*/  IMAD.SHL.U32 R0, R0, 0x200000, RZ ;  /* 0x0020000000007824 */ /* 0x000fe200078e00ff */
[----:B------:R-:W-:-:S04]  /*4240*/  LEA R3, R3, 0x37800000, 0x17 ;  /* 0x3780000003037811 */ /* 0x000fc800078eb8ff */
[----:B------:R-:W-:-:S07]  /*4250*/  LOP3.LUT R0, R3, R0, R7, 0xfe, !PT ;  /* 0x0000000003007212 */ /* 0x000fce00078efe07 */
.L_x_3823:
[----:B------:R-:W-:Y:S05]  /*4260*/  BSYNC.RECONVERGENT B0 ;  /* 0x0000000000007941 */ /* 0x000fea0003800200 */
.L_x_3822:
[----:B------:R-:W-:-:S04]  /*4270*/  F2FP.F16.F32.PACK_AB R0, RZ, R0 ;  /* 0x00000000ff00723e */ /* 0x000fc800000000ff */
[----:B------:R-:W-:Y:S01]  /*4280*/  PRMT R23, R0, 0x7610, R23 ;  /* 0x0000761000177816 */ /* 0x000fe20000000017 */
[----:B------:R-:W-:Y:S06]  /*4290*/  BRA `(.L_x_3803) ;  /* 0x0000000000b47947 */ /* 0x000fec0003800000 */
.L_x_3815:
        /* <DEDUP_REMOVED lines=14> */
.L_x_3829:
[----:B------:R-:W-:Y:S05]  /*4380*/  BSYNC.RECONVERGENT B0 ;  /* 0x0000000000007941 */ /* 0x000fea0003800200 */
.L_x_3828:
[----:B------:R-:W-:-:S04]  /*4390*/  F2FP.F16.F32.PACK_AB R0, RZ, R0 ;  /* 0x00000000ff00723e */ /* 0x000fc800000000ff */
[----:B------:R-:W-:Y:S01]  /*43a0*/  PRMT R23, R0, 0x7610, R23 ;  /* 0x0000761000177816 */ /* 0x000fe20000000017 */
[----:B------:R-:W-:Y:S06]  /*43b0*/  BRA `(.L_x_3803) ;  /* 0x00000000006c7947 */ /* 0x000fec0003800000 */
.L_x_3802:
        /* <DEDUP_REMOVED lines=16> */
.L_x_3830:
[----:B------:R-:W-:Y:S01]  /*44c0*/  PRMT R23, RZ, 0x7610, R23 ;  /* 0x00007610ff177816 */ /* 0x000fe20000000017 */
[----:B------:R-:W-:Y:S06]  /*44d0*/  BRA `(.L_x_3803) ;  /* 0x0000000000247947 */ /* 0x000fec0003800000 */
.L_x_3827:
[----:B------:R-:W2:Y:S02]  /*44e0*/  LDG.E.64 R4, desc[UR36][R4.64] ;  /* 0x0000002404047981 */ /* 0x000ea4000c1e1b00 */
[----:B--2---:R-:W0:Y:S02]  /*44f0*/  I2F.U64 R0, R4 ;  /* 0x0000000400007312 */ /* 0x004e240000301000 */
[----:B0-----:R-:W-:-:S04]  /*4500*/  F2FP.F16.F32.PACK_AB R0, RZ, R0 ;  /* 0x00000000ff00723e */ /* 0x001fc800000000ff */
[----:B------:R-:W-:Y:S01]  /*4510*/  PRMT R23, R0, 0x7610, R23 ;  /* 0x0000761000177816 */ /* 0x000fe20000000017 */
[----:B------:R-:W-:Y:S06]  /*4520*/  BRA `(.L_x_3803) ;  /* 0x0000000000107947 */ /* 0x000fec0003800000 */
.L_x_3826:
[----:B------:R-:W2:Y:S02]  /*4530*/  LDG.E R4, desc[UR36][R4.64] ;  /* 0x0000002404047981 */ /* 0x000ea4000c1e1900 */
[----:B--2---:R-:W-:-:S04]  /*4540*/  I2FP.F32.U32 R0, R4 ;  /* 0x0000000400007245 */ /* 0x004fc80000201000 */
[----:B------:R-:W-:-:S04]  /*4550*/  F2FP.F16.F32.PACK_AB R0, RZ, R0 ;  /* 0x00000000ff00723e */ /* 0x000fc800000000ff */
[----:B------:R-:W-:-:S07]  /*4560*/  PRMT R23, R0, 0x7610, R23 ;  /* 0x0000761000177816 */ /* 0x000fce0000000017 */
.L_x_3803:
[----:B------:R-:W-:-:S07]  /*4570*/  VIADD R27, R27, 0x80 ;  /* 0x000000801b1b7836 */ /* 0x000fce0000000000 */
.L_x_3764:
[----:B------:R-:W-:Y:S05]  /*4580*/  BSYNC.RECONVERGENT B6 ;  /* 0x0000000000067941 */ /* 0x000fea0003800200 */
.L_x_3763:
        /* <DEDUP_REMOVED lines=27> */
.L_x_3836:
[----:B------:R-:W2:Y:S02]  /*4740*/  LDG.E.U8 R4, desc[UR36][R4.64] ;  /* 0x0000002404047981 */ /* 0x000ea4000c1e1100 */
[----:B--2---:R-:W-:-:S04]  /*4750*/  I2FP.F32.U32 R0, R4 ;  /* 0x0000000400007245 */ /* 0x004fc80000201000 */
[----:B------:R-:W-:-:S04]  /*4760*/  F2FP.F16.F32.PACK_AB R0, RZ, R0 ;  /* 0x00000000ff00723e */ /* 0x000fc800000000ff */
[----:B------:R-:W-:Y:S01]  /*4770*/  PRMT R22, R0, 0x7610, R22 ;  /* 0x0000761000167816 */ /* 0x000fe20000000016 */
[----:B------:R-:W-:Y:S06]  /*4780*/  BRA `(.L_x_3838) ;  /* 0x0000000c00d87947 */ /* 0x000fec0003800000 */
.L_x_3835:
        /* <DEDUP_REMOVED lines=11> */
.L_x_3840:
[----:B------:R-:W2:Y:S02]  /*4840*/  LDG.E R4, desc[UR36][R4.64] ;  /* 0x0000002404047981 */ /* 0x000ea4000c1e1900 */
[----:B--2---:R-:W-:-:S04]  /*4850*/  I2FP.F32.S32 R0, R4 ;  /* 0x0000000400007245 */ /* 0x004fc80000201400 */
[----:B------:R-:W-:-:S04]  /*4860*/  F2FP.F16.F32.PACK_AB R0, RZ, R0 ;  /* 0x00000000ff00723e */ /* 0x000fc800000000ff */
[----:B------:R-:W-:Y:S01]  /*4870*/  PRMT R22, R0, 0x7610, R22 ;  /* 0x0000761000167816 */ /* 0x000fe20000000016 */
[----:B------:R-:W-:Y:S06]  /*4880*/  BRA `(.L_x_3838) ;  /* 0x0000000c00987947 */ /* 0x000fec0003800000 */
.L_x_3839:
[----:B------:R-:W2:Y:S02]  /*4890*/  LDG.E.U16 R4, desc[UR36][R4.64] ;  /* 0x0000002404047981 */ /* 0x000ea4000c1e1500 */
[----:B--2---:R-:W0:Y:S02]  /*48a0*/  I2F.S16 R0, R4 ;  /* 0x0000000400007306 */ /* 0x004e240000101400 */
[----:B0-----:R-:W-:-:S04]  /*48b0*/  F2FP.F16.F32.PACK_AB R0, RZ, R0 ;  /* 0x00000000ff00723e */ /* 0x001fc800000000ff */
[----:B------:R-:W-:Y:S01]  /*48c0*/  PRMT R22, R0, 0x7610, R22 ;  /* 0x0000761000167816 */ /* 0x000fe20000000016 */
[----:B------:R-:W-:Y:S06]  /*48d0*/  BRA `(.L_x_3838) ;  /* 0x0000000c00847947 */ /* 0x000fec0003800000 */
.L_x_3834:
        /* <DEDUP_REMOVED lines=9> */
.L_x_3842:
[----:B------:R1:W5:Y:S01]  /*4970*/  LDG.E.U16 R22, desc[UR36][R4.64] ;  /* 0x0000002404167981 */ /* 0x000362000c1e1500 */
[----:B------:R-:W-:Y:S05]  /*4980*/  BRA `(.L_x_3838) ;  /* 0x0000000c00587947 */ /* 0x000fea0003800000 */
.L_x_3841:
        /* <DEDUP_REMOVED lines=9> */
.L_x_3844:
[----:B------:R0:W5:Y:S01]  /*4a20*/  LDG.E.U16 R22, desc[UR36][R4.64] ;  /* 0x0000002404167981 */ /* 0x000162000c1e1500 */
[----:B------:R-:W-:Y:S05]  /*4a30*/  BRA `(.L_x_3838) ;  /* 0x0000000c002c7947 */ /* 0x000fea0003800000 */
.L_x_3843:
        /* <DEDUP_REMOVED lines=13> */
.L_x_3833:
        /* <DEDUP_REMOVED lines=14> */
.L_x_3847:
        /* <DEDUP_REMOVED lines=13> */
.L_x_3846:
        /* <DEDUP_REMOVED lines=27> */
.L_x_3849:
        /* <DEDUP_REMOVED lines=15> */
.L_x_3848:
[----:B------:R-:W2:Y:S02]  /*4f60*/  LDG.E.U16 R0, desc[UR36][R4.64] ;  /* 0x0000002404007981 */ /* 0x000ea4000c1e1500 */
[----:B--2---:R-:W-:-:S05]  /*4f70*/  IMAD.U32 R0, R0, 0x10000, RZ ;  /* 0x0001000000007824 */ /* 0x004fca00078e00ff */
[----:B------:R-:W-:-:S04]  /*4f80*/  F2FP.F16.F32.PACK_AB R0, RZ, R0 ;  /* 0x00000000ff00723e */ /* 0x000fc800000000ff */
[----:B------:R-:W-:Y:S01]  /*4f90*/  PRMT R22, R0, 0x7610, R22 ;  /* 0x0000761000167816 */ /* 0x000fe20000000016 */
[----:B------:R-:W-:Y:S06]  /*4fa0*/  BRA `(.L_x_3838) ;  /* 0x0000000400d07947 */ /* 0x000fec0003800000 */
.L_x_3845:
        /* <DEDUP_REMOVED lines=13> */
.L_x_3852:
        /* <DEDUP_REMOVED lines=21> */
.L_x_3856:
[----:B------:R-:W-:Y:S05]  /*51d0*/  BSYNC.RECONVERGENT B1 ;  /* 0x0000000000017941 */ /* 0x000fea0003800200 */
.L_x_3855:
[----:B------:R-:W-:Y:S01]  /*51e0*/  IMAD.SHL.U32 R0, R0, 0x100000, RZ ;  /* 0x0010000000007824 */ /* 0x000fe200078e00ff */
[----:B------:R-:W-:-:S04]  /*51f0*/  LEA R3, R3, 0x3b800000, 0x17 ;  /* 0x3b80000003037811 */ /* 0x000fc800078eb8ff */
[----:B------:R-:W-:-:S07]  /*5200*/  LOP3.LUT R0, R3, R0, R7, 0xfe, !PT ;  /* 0x0000000003007212 */ /* 0x000fce00078efe07 */
.L_x_3854:
[----:B------:R-:W-:Y:S05]  /*5210*/  BSYNC.RECONVERGENT B0 ;  /* 0x0000000000007941 */ /* 0x000fea0003800200 */
.L_x_3853:
[----:B------:R-:W-:-:S04]  /*5220*/  F2FP.F16.F32.PACK_AB R0, RZ, R0 ;  /* 0x00000000ff00723e */ /* 0x000fc800000000ff */
[----:B------:R-:W-:Y:S01]  /*5230*/  PRMT R22, R0, 0x7610, R22 ;  /* 0x0000761000167816 */ /* 0x000fe20000000016 */
[----:B------:R-:W-:Y:S06]  /*5240*/  BRA `(.L_x_3838) ;  /* 0x0000000400287947 */ /* 0x000fec0003800000 */
.L_x_3851:
        /* <DEDUP_REMOVED lines=21> */
.L_x_3860:
[----:B------:R-:W-:Y:S05]  /*53a0*/  BSYNC.RECONVERGENT B1 ;  /* 0x0000000000017941 */ /* 0x000fea0003800200 */
.L_x_3859:
[----:B------:R-:W-:Y:S01]  /*53b0*/  IMAD.SHL.U32 R0, R0, 0x200000, RZ ;  /* 0x0020000000007824 */ /* 0x000fe200078e00ff */
[----:B------:R-:W-:-:S04]  /*53c0*/  LEA R3, R3, 0x37800000, 0x17 ;  /* 0x3780000003037811 */ /* 0x000fc800078eb8ff */
[----:B------:R-:W-:-:S07]  /*53d0*/  LOP3.LUT R0, R3, R0, R7, 0xfe, !PT ;  /* 0x0000000003007212 */ /* 0x000fce00078efe07 */
.L_x_3858:
[----:B------:R-:W-:Y:S05]  /*53e0*/  BSYNC.RECONVERGENT B0 ;  /* 0x0000000000007941 */ /* 0x000fea0003800200 */
.L_x_3857:
[----:B------:R-:W-:-:S04]  /*53f0*/  F2FP.F16.F32.PACK_AB R0, RZ, R0 ;  /* 0x00000000ff00723e */ /* 0x000fc800000000ff */
[----:B------:R-:W-:Y:S01]  /*5400*/  PRMT R22, R0, 0x7610, R22 ;  /* 0x0000761000167816 */ /* 0x000fe20000000016 */
[----:B------:R-:W-:Y:S06]  /*5410*/  BRA `(.L_x_3838) ;  /* 0x0000000000b47947 */ /* 0x000fec0003800000 */
.L_x_3850:
        /* <DEDUP_REMOVED lines=14> */
.L_x_3864:
[----:B------:R-:W-:Y:S05]  /*5500*/  BSYNC.RECONVERGENT B0 ;  /* 0x0000000000007941 */ /* 0x000fea0003800200 */
.L_x_3863:
[----:B------:R-:W-:-:S04]  /*5510*/  F2FP.F16.F32.PACK_AB R0, RZ, R0 ;  /* 0x00000000ff00723e */ /* 0x000fc800000000ff */
[----:B------:R-:W-:Y:S01]  /*5520*/  PRMT R22, R0, 0x7610, R22 ;  /* 0x0000761000167816 */ /* 0x000fe20000000016 */
[----:B------:R-:W-:Y:S06]  /*5530*/  BRA `(.L_x_3838) ;  /* 0x00000000006c7947 */ /* 0x000fec0003800000 */
.L_x_3837:
        /* <DEDUP_REMOVED lines=16> */
.L_x_3865:
[----:B------:R-:W-:Y:S01]  /*5640*/  PRMT R22, RZ, 0x7610, R22 ;  /* 0x00007610ff167816 */ /* 0x000fe20000000016 */
[----:B------:R-:W-:Y:S06]  /*5650*/  BRA `(.L_x_3838) ;  /* 0x0000000000247947 */ /* 0x000fec0003800000 */
.L_x_3862:
[----:B------:R-:W2:Y:S02]  /*5660*/  LDG.E.64 R4, desc[UR36][R4.64] ;  /* 0x0000002404047981 */ /* 0x000ea4000c1e1b00 */
[----:B--2---:R-:W0:Y:S02]  /*5670*/  I2F.U64 R0, R4 ;  /* 0x0000000400007312 */ /* 0x004e240000301000 */
[----:B0-----:R-:W-:-:S04]  /*5680*/  F2FP.F16.F32.PACK_AB R0, RZ, R0 ;  /* 0x00000000ff00723e */ /* 0x001fc800000000ff */
[----:B------:R-:W-:Y:S01]  /*5690*/  PRMT R22, R0, 0x7610, R22 ;  /* 0x0000761000167816 */ /* 0x000fe20000000016 */
[----:B------:R-:W-:Y:S06]  /*56a0*/  BRA `(.L_x_3838) ;  /* 0x0000000000107947 */ /* 0x000fec0003800000 */
.L_x_3861:
[----:B------:R-:W2:Y:S02]  /*56b0*/  LDG.E R4, desc[UR36][R4.64] ;  /* 0x0000002404047981 */ /* 0x000ea4000c1e1900 */
[----:B--2---:R-:W-:-:S04]  /*56c0*/  I2FP.F32.U32 R0, R4 ;  /* 0x0000000400007245 */ /* 0x004fc80000201000 */
[----:B------:R-:W-:-:S04]  /*56d0*/  F2FP.F16.F32.PACK_AB R0, RZ, R0 ;  /* 0x00000000ff00723e */ /* 0x000fc800000000ff */
[----:B------:R-:W-:-:S07]  /*56e0*/  PRMT R22, R0, 0x7610, R22 ;  /* 0x0000761000167816 */ /* 0x000fce0000000016 */
.L_x_3838:
[----:B------:R-:W2:Y:S01]  /*56f0*/  LDCU.U8 UR6, c[0x0][0x3a5] ;  /* 0x000074a0ff0677ac */ /* 0x000ea20008000000 */
[----:B01----:R-:W0:Y:S01]  /*5700*/  LDC.64 R4, c[0x0][0x398] ;  /* 0x0000e600ff047b82 */ /* 0x003e220000000a00 */
[----:B------:R-:W1:Y:S01]  /*5710*/  LDCU UR5, c[0x0][0x3ac] ;  /* 0x00007580ff0577ac */ /* 0x000e620008000800 */
[----:B--2---:R-:W-:-:S04]  /*5720*/  UPRMT UR4, UR6, 0x9910, URZ ;  /* 0x0000991006047896 */ /* 0x004fc800080000ff */
        /* <DEDUP_REMOVED lines=18> */
.L_x_3869:
[----:B------:R-:W2:Y:S02]  /*5850*/  LDG.E.U8 R4, desc[UR36][R4.64] ;  /* 0x0000002404047981 */ /* 0x000ea4000c1e1100 */
[----:B--2---:R-:W-:-:S04]  /*5860*/  I2FP.F32.U32 R0, R4 ;  /* 0x0000000400007245 */ /* 0x004fc80000201000 */
[----:B------:R-:W-:-:S04]  /*5870*/  F2FP.F16.F32.PACK_AB R0, RZ, R0 ;  /* 0x00000000ff00723e */ /* 0x000fc800000000ff */
[----:B------:R-:W-:Y:S01]  /*5880*/  PRMT R17, R0, 0x7610, R17 ;  /* 0x0000761000117816 */ /* 0x000fe20000000011 */
[----:B------:R-:W-:Y:S06]  /*5890*/  BRA `(.L_x_3871) ;  /* 0x0000000c00d87947 */ /* 0x000fec0003800000 */
.L_x_3868:
        /* <DEDUP_REMOVED lines=11> */
.L_x_3873:
[----:B------:R-:W2:Y:S02]  /*5950*/  LDG.E R4, desc[UR36][R4.64] ;  /* 0x0000002404047981 */ /* 0x000ea4000c1e1900 */
[----:B--2---:R-:W-:-:S04]  /*5960*/  I2FP.F32.S32 R0, R4 ;  /* 0x0000000400007245 */ /* 0x004fc80000201400 */
[----:B------:R-:W-:-:S04]  /*5970*/  F2FP.F16.F32.PACK_AB R0, RZ, R0 ;  /* 0x00000000ff00723e */ /* 0x000fc800000000ff */
[----:B------:R-:W-:Y:S01]  /*5980*/  PRMT R17, R0, 0x7610, R17 ;  /* 0x0000761000117816 */ /* 0x000fe20000000011 */
[----:B------:R-:W-:Y:S06]  /*5990*/  BRA `(.L_x_3871) ;  /* 0x0000000c00987947 */ /* 0x000fec0003800000 */
.L_x_3872:
[----:B------:R-:W2:Y:S02]  /*59a0*/  LDG.E.U16 R4, desc[UR36][R4.64] ;  /* 0x0000002404047981 */ /* 0x000ea4000c1e1500 */
[----:B--2---:R-:W0:Y:S02]  /*59b0*/  I2F.S16 R0, R4 ;  /* 0x0000000400007306 */ /* 0x004e240000101400 */
[----:B0-----:R-:W-:-:S04]  /*59c0*/  F2FP.F16.F32.PACK_AB R0, RZ, R0 ;  /* 0x00000000ff00723e */ /* 0x001fc800000000ff */
[----:B------:R-:W-:Y:S01]  /*59d0*/  PRMT R17, R0, 0x7610, R17 ;  /* 0x0000761000117816 */ /* 0x000fe20000000011 */
[----:B------:R-:W-:Y:S06]  /*59e0*/  BRA `(.L_x_3871) ;  /* 0x0000000c00847947 */ /* 0x000fec0003800000 */
.L_x_3867:
        /* <DEDUP_REMOVED lines=9> */
.L_x_3875:
[----:B------:R1:W5:Y:S01]  /*5a80*/  LDG.E.U16 R17, desc[UR36][R4.64] ;  /* 0x0000002404117981 */ /* 0x000362000c1e1500 */
[----:B------:R-:W-:Y:S05]  /*5a90*/  BRA `(.L_x_3871) ;  /* 0x0000000c00587947 */ /* 0x000fea0003800000 */
.L_x_3874:
        /* <DEDUP_REMOVED lines=9> */
.L_x_3877:
[----:B------:R0:W5:Y:S01]  /*5b30*/  LDG.E.U16 R17, desc[UR36][R4.64] ;  /* 0x0000002404117981 */ /* 0x000162000c1e1500 */
[----:B------:R-:W-:Y:S05]  /*5b40*/  BRA `(.L_x_3871) ;  /* 0x0000000c002c7947 */ /* 0x000fea0003800000 */
.L_x_3876:
        /* <DEDUP_REMOVED lines=13> */
.L_x_3866:
        /* <DEDUP_REMOVED lines=14> */
.L_x_3880:
        /* <DEDUP_REMOVED lines=13> */
.L_x_3879:
        /* <DEDUP_REMOVED lines=27> */
.L_x_3882:
        /* <DEDUP_REMOVED lines=15> */
.L_x_3881:
[----:B------:R-:W2:Y:S02]  /*6070*/  LDG.E.U16 R0, desc[UR36][R4.64] ;  /* 0x0000002404007981 */ /* 0x000ea4000c1e1500 */
[----:B--2---:R-:W-:-:S05]  /*6080*/  IMAD.U32 R0, R0, 0x10000, RZ ;  /* 0x0001000000007824 */ /* 0x004fca00078e00ff */
[----:B------:R-:W-:-:S04]  /*6090*/  F2FP.F16.F32.PACK_AB R0, RZ, R0 ;  /* 0x00000000ff00723e */ /* 0x000fc800000000ff */
[----:B------:R-:W-:Y:S01]  /*60a0*/  PRMT R17, R0, 0x7610, R17 ;  /* 0x0000761000117816 */ /* 0x000fe20000000011 */
[----:B------:R-:W-:Y:S06]  /*60b0*/  BRA `(.L_x_3871) ;  /* 0x0000000400d07947 */ /* 0x000fec0003800000 */
.L_x_3878:
        /* <DEDUP_REMOVED lines=13> */
.L_x_3885:
        /* <DEDUP_REMOVED lines=21> */
.L_x_3889:
[----:B------:R-:W-:Y:S05]  /*62e0*/  BSYNC.RECONVERGENT B1 ;  /* 0x0000000000017941 */ /* 0x000fea0003800200 */
.L_x_3888:
[----:B------:R-:W-:Y:S01]  /*62f0*/  IMAD.SHL.U32 R0, R0, 0x100000, RZ ;  /* 0x0010000000007824 */ /* 0x000fe200078e00ff */
[----:B------:R-:W-:-:S04]  /*6300*/  LEA R3, R3, 0x3b800000, 0x17 ;  /* 0x3b80000003037811 */ /* 0x000fc800078eb8ff */
[----:B------:R-:W-:-:S07]  /*6310*/  LOP3.LUT R0, R3, R0, R7, 0xfe, !PT ;  /* 0x0000000003007212 */ /* 0x000fce00078efe07 */
.L_x_3887:
[----:B------:R-:W-:Y:S05]  /*6320*/  BSYNC.RECONVERGENT B0 ;  /* 0x0000000000007941 */ /* 0x000fea0003800200 */
.L_x_3886:
[----:B------:R-:W-:-:S04]  /*6330*/  F2FP.F16.F32.PACK_AB R0, RZ, R0 ;  /* 0x00000000ff00723e */ /* 0x000fc800000000ff */
[----:B------:R-:W-:Y:S01]  /*6340*/  PRMT R17, R0, 0x7610, R17 ;  /* 0x0000761000117816 */ /* 0x000fe20000000011 */
[----:B------:R-:W-:Y:S06]  /*6350*/  BRA `(.L_x_3871) ;  /* 0x0000000400287947 */ /* 0x000fec0003800000 */
.L_x_3884:
        /* <DEDUP_REMOVED lines=21> */
.L_x_3893:
[----:B------:R-:W-:Y:S05]  /*64b0*/  BSYNC.RECONVERGENT B1 ;  /* 0x0000000000017941 */ /* 0x000fea0003800200 */
.L_x_3892:
[----:B------:R-:W-:Y:S01]  /*64c0*/  IMAD.SHL.U32 R0, R0, 0x200000, RZ ;  /* 0x0020000000007824 */ /* 0x000fe200078e00ff */
[----:B------:R-:W-:-:S04]  /*64d0*/  LEA R3, R3, 0x37800000, 0x17 ;  /* 0x3780000003037811 */ /* 0x000fc800078eb8ff */
[----:B------:R-:W-:-:S07]  /*64e0*/  LOP3.LUT R0, R3, R0, R7, 0xfe, !PT ;  /* 0x0000000003007212 */ /* 0x000fce00078efe07 */
.L_x_3891:
[----:B------:R-:W-:Y:S05]  /*64f0*/  BSYNC.RECONVERGENT B0 ;  /* 0x0000000000007941 */ /* 0x000fea0003800200 */
.L_x_3890:
[----:B------:R-:W-:-:S04]  /*6500*/  F2FP.F16.F32.PACK_AB R0, RZ, R0 ;  /* 0x00000000ff00723e */ /* 0x000fc800000000ff */
[----:B------:R-:W-:Y:S01]  /*6510*/  PRMT R17, R0, 0x7610, R17 ;  /* 0x0000761000117816 */ /* 0x000fe20000000011 */
[----:B------:R-:W-:Y:S06]  /*6520*/  BRA `(.L_x_3871) ;  /* 0x0000000000b47947 */ /* 0x000fec0003800000 */
.L_x_3883:
        /* <DEDUP_REMOVED lines=14> */
.L_x_3897:
[----:B------:R-:W-:Y:S05]  /*6610*/  BSYNC.RECONVERGENT B0 ;  /* 0x0000000000007941 */ /* 0x000fea0003800200 */
.L_x_3896:
[----:B------:R-:W-:-:S04]  /*6620*/  F2FP.F16.F32.PACK_AB R0, RZ, R0 ;  /* 0x00000000ff00723e */ /* 0x000fc800000000ff */
[----:B------:R-:W-:Y:S01]  /*6630*/  PRMT R17, R0, 0x7610, R17 ;  /* 0x0000761000117816 */ /* 0x000fe20000000011 */
[----:B------:R-:W-:Y:S06]  /*6640*/  BRA `(.L_x_3871) ;  /* 0x00000000006c7947 */ /* 0x000fec0003800000 */
.L_x_3870:
        /* <DEDUP_REMOVED lines=16> */
.L_x_3898:
[----:B------:R-:W-:Y:S01]  /*6750*/  PRMT R17, RZ, 0x7610, R17 ;  /* 0x00007610ff117816 */ /* 0x000fe20000000011 */
[----:B------:R-:W-:Y:S06]  /*6760*/  BRA `(.L_x_3871) ;  /* 0x0000000000247947 */ /* 0x000fec0003800000 */
.L_x_3895:
[----:B------:R-:W2:Y:S02]  /*6770*/  LDG.E.64 R4, desc[UR36][R4.64] ;  /* 0x0000002404047981 */ /* 0x000ea4000c1e1b00 */
[----:B--2---:R-:W0:Y:S02]  /*6780*/  I2F.U64 R0, R4 ;  /* 0x0000000400007312 */ /* 0x004e240000301000 */
[----:B0-----:R-:W-:-:S04]  /*6790*/  F2FP.F16.F32.PACK_AB R0, RZ, R0 ;  /* 0x00000000ff00723e */ /* 0x001fc800000000ff */
[----:B------:R-:W-:Y:S01]  /*67a0*/  PRMT R17, R0, 0x7610, R17 ;  /* 0x0000761000117816 */ /* 0x000fe20000000011 */
[----:B------:R-:W-:Y:S06]  /*67b0*/  BRA `(.L_x_3871) ;  /* 0x0000000000107947 */ /* 0x000fec0003800000 */
.L_x_3894:
[----:B------:R-:W2:Y:S02]  /*67c0*/  LDG.E R4, desc[UR36][R4.64] ;  /* 0x0000002404047981 */ /* 0x000ea4000c1e1900 */
[----:B--2---:R-:W-:-:S04]  /*67d0*/  I2FP.F32.U32 R0, R4 ;  /* 0x0000000400007245 */ /* 0x004fc80000201000 */
[----:B------:R-:W-:-:S04]  /*67e0*/  F2FP.F16.F32.PACK_AB R0, RZ, R0 ;  /* 0x00000000ff00723e */ /* 0x000fc800000000ff */
[----:B------:R-:W-:-:S07]  /*67f0*/  PRMT R17, R0, 0x7610, R17 ;  /* 0x0000761000117816 */ /* 0x000fce0000000011 */
.L_x_3871:
[----:B------:R-:W-:-:S07]  /*6800*/  VIADD R27, R27, 0x80 ;  /* 0x000000801b1b7836 */ /* 0x000fce0000000000 */
.L_x_3832:
[----:B------:R-:W-:Y:S05]  /*6810*/  BSYNC.RECONVERGENT B6 ;  /* 0x0000000000067941 */ /* 0x000fea0003800200 */
.L_x_3831:
        /* <DEDUP_REMOVED lines=27> */
.L_x_3904:
[----:B------:R-:W2:Y:S02]  /*69d0*/  LDG.E.U8 R4, desc[UR36][R4.64] ;  /* 0x0000002404047981 */ /* 0x000ea4000c1e1100 */
[----:B--2---:R-:W-:-:S04]  /*69e0*/  I2FP.F32.U32 R0, R4 ;  /* 0x0000000400007245 */ /* 0x004fc80000201000 */
[----:B------:R-:W-:-:S04]  /*69f0*/  F2FP.F16.F32.PACK_AB R0, RZ, R0 ;  /* 0x00000000ff00723e */ /* 0x000fc800000000ff */
[----:B------:R-:W-:Y:S01]  /*6a00*/  PRMT R18, R0, 0x7610, R18 ;  /* 0x0000761000127816 */ /* 0x000fe20000000012 */
[----:B------:R-:W-:Y:S06]  /*6a10*/  BRA `(.L_x_3906) ;  /* 0x0000000c00d87947 */ /* 0x000fec0003800000 */
.L_x_3903:
        /* <DEDUP_REMOVED lines=11> */
.L_x_3908:
[----:B------:R-:W2:Y:S02]  /*6ad0*/  LDG.E R4, desc[UR36][R4.64] ;  /* 0x0000002404047981 */ /* 0x000ea4000c1e1900 */
[----:B--2---:R-:W-:-:S04]  /*6ae0*/  I2FP.F32.S32 R0, R4 ;  /* 0x0000000400007245 */ /* 0x004fc80000201400 */
[----:B------:R-:W-:-:S04]  /*6af0*/  F2FP.F16.F32.PACK_AB R0, RZ, R0 ;  /* 0x00000000ff00723e */ /* 0x000fc800000000ff */
[----:B------:R-:W-:Y:S01]  /*6b00*/  PRMT R18, R0, 0x7610, R18 ;  /* 0x0000761000127816 */ /* 0x000fe20000000012 */
[----:B------:R-:W-:Y:S06]  /*6b10*/  BRA `(.L_x_3906) ;  /* 0x0000000c00987947 */ /* 0x000fec0003800000 */
.L_x_3907:
[----:B------:R-:W2:Y:S02]  /*6b20*/  LDG.E.U16 R4, desc[UR36][R4.64] ;  /* 0x0000002404047981 */ /* 0x000ea4000c1e1500 */
[----:B--2---:R-:W0:Y:S02]  /*6b30*/  I2F.S16 R0, R4 ;  /* 0x0000000400007306 */ /* 0x004e240000101400 */
[----:B0-----:R-:W-:-:S04]  /*6b40*/  F2FP.F16.F32.PACK_AB R0, RZ, R0 ;  /* 0x00000000ff00723e */ /* 0x001fc800000000ff */
[----:B------:R-:W-:Y:S01]  /*6b50*/  PRMT R18, R0, 0x7610, R18 ;  /* 0x0000761000127816 */ /* 0x000fe20000000012 */
[----:B------:R-:W-:Y:S06]  /*6b60*/  BRA `(.L_x_3906) ;  /* 0x0000000c00847947 */ /* 0x000fec0003800000 */
.L_x_3902:
        /* <DEDUP_REMOVED lines=9> */
.L_x_3910:
[----:B------:R0:W5:Y:S01]  /*6c00*/  LDG.E.U16 R18, desc[UR36][R4.64] ;  /* 0x0000002404127981 */ /* 0x000162000c1e1500 */
[----:B------:R-:W-:Y:S05]  /*6c10*/  BRA `(.L_x_3906) ;  /* 0x0000000c00587947 */ /* 0x000fea0003800000 */
.L_x_3909:
        /* <DEDUP_REMOVED lines=9> */
.L_x_3912:
[----:B------:R1:W5:Y:S01]  /*6cb0*/  LDG.E.U16 R18, desc[UR36][R4.64] ;  /* 0x0000002404127981 */ /* 0x000362000c1e1500 */
[----:B------:R-:W-:Y:S05]  /*6cc0*/  BRA `(.L_x_3906) ;  /* 0x0000000c002c7947 */ /* 0x000fea0003800000 */
.L_x_3911:
        /* <DEDUP_REMOVED lines=13> */
.L_x_3901:
        /* <DEDUP_REMOVED lines=14> */
.L_x_3915:
        /* <DEDUP_REMOVED lines=13> */
.L_x_3914:
        /* <DEDUP_REMOVED lines=27> */
.L_x_3917:
        /* <DEDUP_REMOVED lines=15> */
.L_x_3916:
[----:B------:R-:W2:Y:S02]  /*71f0*/  LDG.E.U16 R0, desc[UR36][R4.64] ;  /* 0x0000002404007981 */ /* 0x000ea4000c1e1500 */
[----:B--2---:R-:W-:-:S05]  /*7200*/  IMAD.U32 R0, R0, 0x10000, RZ ;  /* 0x0001000000007824 */ /* 0x004fca00078e00ff */
[----:B------:R-:W-:-:S04]  /*7210*/  F2FP.F16.F32.PACK_AB R0, RZ, R0 ;  /* 0x00000000ff00723e */ /* 0x000fc800000000ff */
[----:B------:R-:W-:Y:S01]  /*7220*/  PRMT R18, R0, 0x7610, R18 ;  /* 0x0000761000127816 */ /* 0x000fe20000000012 */
[----:B------:R-:W-:Y:S06]  /*7230*/  BRA `(.L_x_3906) ;  /* 0x0000000400d07947 */ /* 0x000fec0003800000 */
.L_x_3913:
        /* <DEDUP_REMOVED lines=13> */
.L_x_3920:
        /* <DEDUP_REMOVED lines=21> */
.L_x_3924:
[----:B------:R-:W-:Y:S05]  /*7460*/  BSYNC.RECONVERGENT B1 ;  /* 0x0000000000017941 */ /* 0x000fea0003800200 */
.L_x_3923:
[----:B------:R-:W-:Y:S01]  /*7470*/  IMAD.SHL.U32 R0, R0, 0x100000, RZ ;  /* 0x0010000000007824 */ /* 0x000fe200078e00ff */
[----:B------:R-:W-:-:S04]  /*7480*/  LEA R3, R3, 0x3b800000, 0x17 ;  /* 0x3b80000003037811 */ /* 0x000fc800078eb8ff */
[----:B------:R-:W-:-:S07]  /*7490*/  LOP3.LUT R0, R3, R0, R7, 0xfe, !PT ;  /* 0x0000000003007212 */ /* 0x000fce00078efe07 */
.L_x_3922:
[----:B------:R-:W-:Y:S05]  /*74a0*/  BSYNC.RECONVERGENT B0 ;  /* 0x0000000000007941 */ /* 0x000fea0003800200 */
.L_x_3921:
[----:B------:R-:W-:-:S04]  /*74b0*/  F2FP.F16.F32.PACK_AB R0, RZ, R0 ;  /* 0x00000000ff00723e */ /* 0x000fc800000000ff */
[----:B------:R-:W-:Y:S01]  /*74c0*/  PRMT R18, R0, 0x7610, R18 ;  /* 0x0000761000127816 */ /* 0x000fe20000000012 */
[----:B------:R-:W-:Y:S06]  /*74d0*/  BRA `(.L_x_3906) ;  /* 0x0000000400287947 */ /* 0x000fec0003800000 */
.L_x_3919:
        /* <DEDUP_REMOVED lines=21> */
.L_x_3928:
[----:B------:R-:W-:Y:S05]  /*7630*/  BSYNC.RECONVERGENT B1 ;  /* 0x0000000000017941 */ /* 0x000fea0003800200 */
.L_x_3927:
[----:B------:R-:W-:Y:S01]  /*7640*/  IMAD.SHL.U32 R0, R0, 0x200000, RZ ;  /* 0x0020000000007824 */ /* 0x000fe200078e00ff */
[----:B------:R-:W-:-:S04]  /*7650*/  LEA R3, R3, 0x37800000, 0x17 ;  /* 0x3780000003037811 */ /* 0x000fc800078eb8ff */
[----:B------:R-:W-:-:S07]  /*7660*/  LOP3.LUT R0, R3, R0, R7, 0xfe, !PT ;  /* 0x0000000003007212 */ /* 0x000fce00078efe07 */
.L_x_3926:
[----:B------:R-:W-:Y:S05]  /*7670*/  BSYNC.RECONVERGENT B0 ;  /* 0x0000000000007941 */ /* 0x000fea0003800200 */
.L_x_3925:
[----:B------:R-:W-:-:S04]  /*7680*/  F2FP.F16.F32.PACK_AB R0, RZ, R0 ;  /* 0x00000000ff00723e */ /* 0x000fc800000000ff */
[----:B------:R-:W-:Y:S01]  /*7690*/  PRMT R18, R0, 0x7610, R18 ;  /* 0x0000761000127816 */ /* 0x000fe20000000012 */
[----:B------:R-:W-:Y:S06]  /*76a0*/  BRA `(.L_x_3906) ;  /* 0x0000000000b47947 */ /* 0x000fec0003800000 */
.L_x_3918:
        /* <DEDUP_REMOVED lines=14> */
.L_x_3932:
[----:B------:R-:W-:Y:S05]  /*7790*/  BSYNC.RECONVERGENT B0 ;  /* 0x0000000000007941 */ /* 0x000fea0003800200 */
.L_x_3931:
[----:B------:R-:W-:-:S04]  /*77a0*/  F2FP.F16.F32.PACK_AB R0, RZ, R0 ;  /* 0x00000000ff00723e */ /* 0x000fc800000000ff */
[----:B------:R-:W-:Y:S01]  /*77b0*/  PRMT R18, R0, 0x7610, R18 ;  /* 0x0000761000127816 */ /* 0x000fe20000000012 */
[----:B------:R-:W-:Y:S06]  /*77c0*/  BRA `(.L_x_3906) ;  /* 0x00000000006c7947 */ /* 0x000fec0003800000 */
.L_x_3905:
        /* <DEDUP_REMOVED lines=16> */
.L_x_3933:
[----:B------:R-:W-:Y:S01]  /*78d0*/  PRMT R18, RZ, 0x7610, R18 ;  /* 0x00007610ff127816 */ /* 0x000fe20000000012 */
[----:B------:R-:W-:Y:S06]  /*78e0*/  BRA `(.L_x_3906) ;  /* 0x0000000000247947 */ /* 0x000fec0003800000 */
.L_x_3930:
[----:B------:R-:W2:Y:S02]  /*78f0*/  LDG.E.64 R4, desc[UR36][R4.64] ;  /* 0x0000002404047981 */ /* 0x000ea4000c1e1b00 */
[----:B--2---:R-:W0:Y:S02]  /*7900*/  I2F.U64 R0, R4 ;  /* 0x0000000400007312 */ /* 0x004e240000301000 */
[----:B0-----:R-:W-:-:S04]  /*7910*/  F2FP.F16.F32.PACK_AB R0, RZ, R0 ;  /* 0x00000000ff00723e */ /* 0x001fc800000000ff */
[----:B------:R-:W-:Y:S01]  /*7920*/  PRMT R18, R0, 0x7610, R18 ;  /* 0x0000761000127816 */ /* 0x000fe20000000012 */
[----:B------:R-:W-:Y:S06]  /*7930*/  BRA `(.L_x_3906) ;  /* 0x0000000000107947 */ /* 0x000fec0003800000 */
.L_x_3929:
[----:B------:R-:W2:Y:S02]  /*7940*/  LDG.E R4, desc[UR36][R4.64] ;  /* 0x0000002404047981 */ /* 0x000ea4000c1e1900 */
[----:B--2---:R-:W-:-:S04]  /*7950*/  I2FP.F32.U32 R0, R4 ;  /* 0x0000000400007245 */ /* 0x004fc80000201000 */
[----:B------:R-:W-:-:S04]  /*7960*/  F2FP.F16.F32.PACK_AB R0, RZ, R0 ;  /* 0x00000000ff00723e */ /* 0x000fc800000000ff */
[----:B------:R-:W-:-:S07]  /*7970*/  PRMT R18, R0, 0x7610, R18 ;  /* 0x0000761000127816 */ /* 0x000fce0000000012 */
.L_x_3906:
        /* <DEDUP_REMOVED lines=21> */
.L_x_3937:
[----:B------:R-:W2:Y:S02]  /*7ad0*/  LDG.E.U8 R4, desc[UR36][R4.64] ;  /* 0x0000002404047981 */ /* 0x000ea4000c1e1100 */
[----:B--2---:R-:W-:-:S04]  /*7ae0*/  I2FP.F32.U32 R0, R4 ;  /* 0x0000000400007245 */ /* 0x004fc80000201000 */
[----:B------:R-:W-:Y:S01]  /*7af0*/  F2FP.F16.F32.PACK_AB R0, RZ, R0 ;  /* 0x00000000ff00723e */ /* 0x000fe200000000ff */
[----:B------:R-:W-:Y:S06]  /*7b00*/  BRA `(.L_x_3900) ;  /* 0x0000000c00a07947 */ /* 0x000fec0003800000 */
.L_x_3936:
        /* <DEDUP_REMOVED lines=10> */
.L_x_3940:
[----:B------:R-:W2:Y:S02]  /*7bb0*/  LDG.E R4, desc[UR36][R4.64] ;  /* 0x0000002404047981 */ /* 0x000ea4000c1e1900 */
[----:B--2---:R-:W-:-:S04]  /*7bc0*/  I2FP.F32.S32 R0, R4 ;  /* 0x0000000400007245 */ /* 0x004fc80000201400 */
[----:B------:R-:W-:Y:S01]  /*7bd0*/  F2FP.F16.F32.PACK_AB R0, RZ, R0 ;  /* 0x00000000ff00723e */ /* 0x000fe200000000ff */
[----:B------:R-:W-:Y:S06]  /*7be0*/  BRA `(.L_x_3900) ;  /* 0x0000000c00687947 */ /* 0x000fec0003800000 */
.L_x_3939:
[----:B------:R-:W2:Y:S02]  /*7bf0*/  LDG.E.U16 R4, desc[UR36][R4.64] ;  /* 0x0000002404047981 */ /* 0x000ea4000c1e1500 */
[----:B--2---:R-:W0:Y:S02]  /*7c00*/  I2F.S16 R0, R4 ;  /* 0x0000000400007306 */ /* 0x004e240000101400 */
[----:B0-----:R-:W-:Y:S01]  /*7c10*/  F2FP.F16.F32.PACK_AB R0, RZ, R0 ;  /* 0x00000000ff00723e */ /* 0x001fe200000000ff */
[----:B------:R-:W-:Y:S06]  /*7c20*/  BRA `(.L_x_3900) ;  /* 0x0000000c00587947 */ /* 0x000fec0003800000 */
.L_x_3935:
        /* <DEDUP_REMOVED lines=9> */
.L_x_3942:
[----:B------:R2:W5:Y:S01]  /*7cc0*/  LDG.E.U16 R0, desc[UR36][R4.64] ;  /* 0x0000002404007981 */ /* 0x000562000c1e1500 */
[----:B------:R-:W-:Y:S05]  /*7cd0*/  BRA `(.L_x_3900) ;  /* 0x0000000c002c7947 */ /* 0x000fea0003800000 */
.L_x_3941:
        /* <DEDUP_REMOVED lines=9> */
.L_x_3944:
[----:B------:R3:W5:Y:S01]  /*7d70*/  LDG.E.U16 R0, desc[UR36][R4.64] ;  /* 0x0000002404007981 */ /* 0x000762000c1e1500 */
[----:B------:R-:W-:Y:S05]  /*7d80*/  BRA `(.L_x_3900) ;  /* 0x0000000c00007947 */ /* 0x000fea0003800000 */
.L_x_3943:
        /* <DEDUP_REMOVED lines=12> */
.L_x_3934:
        /* <DEDUP_REMOVED lines=13> */
.L_x_3947:
        /* <DEDUP_REMOVED lines=12> */
.L_x_3946:
        /* <DEDUP_REMOVED lines=27> */
.L_x_3949:
        /* <DEDUP_REMOVED lines=14> */
.L_x_3948:
[----:B------:R-:W2:Y:S02]  /*8270*/  LDG.E.U16 R0, desc[UR36][R4.64] ;  /* 0x0000002404007981 */ /* 0x000ea4000c1e1500 */
[----:B--2---:R-:W-:-:S05]  /*8280*/  IMAD.U32 R0, R0, 0x10000, RZ ;  /* 0x0001000000007824 */ /* 0x004fca00078e00ff */
[----:B------:R-:W-:Y:S01]  /*8290*/  F2FP.F16.F32.PACK_AB R0, RZ, R0 ;  /* 0x00000000ff00723e */ /* 0x000fe200000000ff */
[----:B------:R-:W-:Y:S06]  /*82a0*/  BRA `(.L_x_3900) ;  /* 0x0000000400b87947 */ /* 0x000fec0003800000 */
.L_x_3945:
        /* <DEDUP_REMOVED lines=12> */
.L_x_3952:
        /* <DEDUP_REMOVED lines=21> */
.L_x_3956:
[----:B------:R-:W-:Y:S05]  /*84c0*/  BSYNC.RECONVERGENT B1 ;  /* 0x0000000000017941 */ /* 0x000fea0003800200 */
.L_x_3955:
[----:B------:R-:W-:Y:S01]  /*84d0*/  IMAD.SHL.U32 R0, R0, 0x100000, RZ ;  /* 0x0010000000007824 */ /* 0x000fe200078e00ff */
[----:B------:R-:W-:-:S04]  /*84e0*/  LEA R3, R3, 0x3b800000, 0x17 ;  /* 0x3b80000003037811 */ /* 0x000fc800078eb8ff */
[----:B------:R-:W-:-:S07]  /*84f0*/  LOP3.LUT R0, R3, R0, R7, 0xfe, !PT ;  /* 0x0000000003007212 */ /* 0x000fce00078efe07 */
.L_x_3954:
[----:B------:R-:W-:Y:S05]  /*8500*/  BSYNC.RECONVERGENT B0 ;  /* 0x0000000000007941 */ /* 0x000fea0003800200 */
.L_x_3953:
[----:B------:R-:W-:Y:S01]  /*8510*/  F2FP.F16.F32.PACK_AB R0, RZ, R0 ;  /* 0x00000000ff00723e */ /* 0x000fe200000000ff */
[----:B------:R-:W-:Y:S06]  /*8520*/  BRA `(.L_x_3900) ;  /* 0x0000000400187947 */ /* 0x000fec0003800000 */
.L_x_3951:
        /* <DEDUP_REMOVED lines=21> */
.L_x_3960:
[----:B------:R-:W-:Y:S05]  /*8680*/  BSYNC.RECONVERGENT B1 ;  /* 0x0000000000017941 */ /* 0x000fea0003800200 */
.L_x_3959:
[----:B------:R-:W-:Y:S01]  /*8690*/  IMAD.SHL.U32 R0, R0, 0x200000, RZ ;  /* 0x0020000000007824 */ /* 0x000fe200078e00ff */
[----:B------:R-:W-:-:S04]  /*86a0*/  LEA R3, R3, 0x37800000, 0x17 ;  /* 0x3780000003037811 */ /* 0x000fc800078eb8ff */
[----:B------:R-:W-:-:S07]  /*86b0*/  LOP3.LUT R0, R3, R0, R7, 0xfe, !PT ;  /* 0x0000000003007212 */ /* 0x000fce00078efe07 */
.L_x_3958:
[----:B------:R-:W-:Y:S05]  /*86c0*/  BSYNC.RECONVERGENT B0 ;  /* 0x0000000000007941 */ /* 0x000fea0003800200 */
.L_x_3957:
[----:B------:R-:W-:Y:S01]  /*86d0*/  F2FP.F16.F32.PACK_AB R0, RZ, R0 ;  /* 0x00000000ff00723e */ /* 0x000fe200000000ff */
[----:B------:R-:W-:Y:S06]  /*86e0*/  BRA `(.L_x_3900) ;  /* 0x0000000000a87947 */ /* 0x000fec0003800000 */
.L_x_3950:
        /* <DEDUP_REMOVED lines=14> */
.L_x_3964:
[----:B------:R-:W-:Y:S05]  /*87d0*/  BSYNC.RECONVERGENT B0 ;  /* 0x0000000000007941 */ /* 0x000fea0003800200 */
.L_x_3963:
[----:B------:R-:W-:Y:S01]  /*87e0*/  F2FP.F16.F32.PACK_AB R0, RZ, R0 ;  /* 0x00000000ff00723e */ /* 0x000fe200000000ff */
[----:B------:R-:W-:Y:S06]  /*87f0*/  BRA `(.L_x_3900) ;  /* 0x0000000000647947 */ /* 0x000fec0003800000 */
.L_x_3938:
        /* <DEDUP_REMOVED lines=16> */
.L_x_3965:
[----:B------:R-:W-:Y:S01]  /*8900*/  PRMT R0, RZ, 0x7610, R0 ;  /* 0x00007610ff007816 */ /* 0x000fe20000000000 */
[----:B------:R-:W-:Y:S06]  /*8910*/  BRA `(.L_x_3900) ;  /* 0x00000000001c7947 */ /* 0x000fec0003800000 */
.L_x_3962:
[----:B------:R-:W2:Y:S02]  /*8920*/  LDG.E.64 R4, desc[UR36][R4.64] ;  /* 0x0000002404047981 */ /* 0x000ea4000c1e1b00 */
[----:B--2---:R-:W0:Y:S02]  /*8930*/  I2F.U64 R0, R4 ;  /* 0x0000000400007312 */ /* 0x004e240000301000 */
[----:B0-----:R-:W-:Y:S01]  /*8940*/  F2FP.F16.F32.PACK_AB R0, RZ, R0 ;  /* 0x00000000ff00723e */ /* 0x001fe200000000ff */
[----:B------:R-:W-:Y:S06]  /*8950*/  BRA `(.L_x_3900) ;  /* 0x00000000000c7947 */ /* 0x000fec0003800000 */
.L_x_3961:
[----:B------:R-:W2:Y:S02]  /*8960*/  LDG.E R4, desc[UR36][R4.64] ;  /* 0x0000002404047981 */ /* 0x000ea4000c1e1900 */
[----:B--2---:R-:W-:-:S04]  /*8970*/  I2FP.F32.U32 R0, R4 ;  /* 0x0000000400007245 */ /* 0x004fc80000201000 */
[----:B------:R-:W-:-:S07]  /*8980*/  F2FP.F16.F32.PACK_AB R0, RZ, R0 ;  /* 0x00000000ff00723e */ /* 0x000fce00000000ff */
.L_x_3900:
[----:B------:R-:W-:Y:S05]  /*8990*/  BSYNC.RECONVERGENT B6 ;  /* 0x0000000000067941 */ /* 0x000fea0003800200 */
.L_x_3899:
[----:B------:R-:W-:Y:S01]  /*89a0*/  ISETP.GE.AND P1, PT, R19, R16, PT ;  /* 0x000000101300720c */ /* 0x000fe20003f26270 */
[----:B------:R-:W-:Y:S01]  /*89b0*/  BSSY.RECONVERGENT B6, `(.L_x_3966) ;  /* 0x0000129000067945 */ /* 0x000fe20003800200 */
[----:B-----5:R-:W-:Y:S02]  /*89c0*/  ISETP.NE.AND P6, PT, R23, RZ, PT ;  /* 0x000000ff1700720c */ /* 0x020fe40003fc5270 */
[----:B------:R-:W-:-:S09]  /*89d0*/  P2R R6, PR, RZ, 0x2 ;  /* 0x00000002ff067803 */ /* 0x000fd20000000000 */
[----:B------:R-:W-:Y:S02]  /*89e0*/  @!P1 HADD2.F32 R25, -RZ, R25.H0_H0 ;  /* 0x20000019ff199230 */ /* 0x000fe40000004100 */
[----:B------:R-:W-:-:S03]  /*89f0*/  @!P1 HADD2.F32 R3, -RZ, R26.H0_H0 ;  /* 0x2000001aff039230 */ /* 0x000fc60000004100 */
[----:B------:R-:W-:Y:S01]  /*8a00*/  @!P1 FSETP.NEU.FTZ.AND P3, PT, R25, RZ, PT ;  /* 0x000000ff1900920b */ /* 0x000fe20003f7d000 */
[----:B------:R-:W-:Y:S01]  /*8a10*/  VIADD R25, R19, 0x80 ;  /* 0x0000008013197836 */ /* 0x000fe20000000000 */
[----:B------:R-:W-:-:S04]  /*8a20*/  @!P1 FSETP.NEU.FTZ.AND P2, PT, R3, RZ, PT ;  /* 0x000000ff0300920b */ /* 0x000fc80003f5d000 */
[----:B------:R-:W-:Y:S02]  /*8a30*/  @!P1 PLOP3.LUT P0, PT, P2, P3, PT, 0x28, 0x82 ;  /* 0x000000000082981c */ /* 0x000fe40001706570 */
[----:B------:R-:W-:Y:S02]  /*8a40*/  ISETP.GE.AND P2, PT, R25, R16, PT ;  /* 0x000000101900720c */ /* 0x000fe40003f46270 */
[----:B------:R-:W-:Y:S02]  /*8a50*/  ISETP.NE.AND P1, PT, R27, RZ, PT ;  /* 0x000000ff1b00720c */ /* 0x000fe40003f25270 */
[----:B0123--:R-:W-:Y:S02]  /*8a60*/  P2R R4, PR, RZ, 0x1 ;  /* 0x00000001ff047803 */ /* 0x00ffe40000000000 */
[----:B------:R-:W-:-:S07]  /*8a70*/  ISETP.NE.AND P0, PT, R17, RZ, PT ;  /* 0x000000ff1100720c */ /* 0x000fce0003f05270 */
[----:B------:R-:W-:Y:S02]  /*8a80*/  @!P2 HADD2.F32 R3, -RZ, R24.H0_H0 ;  /* 0x20000018ff03a230 */ /* 0x000fe40000004100 */
[----:B------:R-:W-:-:S03]  /*8a90*/  @!P2 HADD2.F32 R23, -RZ, R23.H0_H0 ;  /* 0x20000017ff17a230 */ /* 0x000fc60000004100 */
        /* <DEDUP_REMOVED lines=15> */
[----:B------:R-:W-:-:S11]  /*8b90*/  P2R R23, PR, RZ, 0x40 ;  /* 0x00000040ff177803 */ /* 0x000fd60000000000 */
[----:B------:R-:W-:Y:S02]  /*8ba0*/  @!P4 HADD2.F32 R18, -RZ, R18.H0_H0 ;  /* 0x20000012ff12c230 */ /* 0x000fe40000004100 */
[----:B------:R-:W-:-:S03]  /*8bb0*/  @!P4 HADD2.F32 R0, -RZ, R0.H0_H0 ;  /* 0x20000000ff00c230 */ /* 0x000fc60000004100 */
        /* <DEDUP_REMOVED lines=33> */
.L_x_3971:
[----:B------:R0:W-:Y:S01]  /*8dd0*/  STG.E.U8 desc[UR36][R8.64], R5 ;  /* 0x0000000508007986 */ /* 0x0001e2000c101124 */
[----:B------:R-:W-:Y:S01]  /*8de0*/  IMAD.MOV.U32 R19, RZ, RZ, R25 ;  /* 0x000000ffff137224 */ /* 0x000fe200078e0019 */
[----:B------:R-:W-:Y:S06]  /*8df0*/  BRA `(.L_x_3967) ;  /* 0x0000000c00907947 */ /* 0x000fec0003800000 */
.L_x_3970:
        /* <DEDUP_REMOVED lines=11> */
.L_x_3974:
[----:B------:R0:W-:Y:S01]  /*8eb0*/  STG.E desc[UR36][R8.64], R5 ;  /* 0x0000000508007986 */ /* 0x0001e2000c101924 */
[----:B------:R-:W-:Y:S01]  /*8ec0*/  IMAD.MOV.U32 R19, RZ, RZ, R25 ;  /* 0x000000ffff137224 */ /* 0x000fe200078e0019 */
[----:B------:R-:W-:Y:S06]  /*8ed0*/  BRA `(.L_x_3967) ;  /* 0x0000000c00587947 */ /* 0x000fec0003800000 */
.L_x_3973:
[----:B------:R0:W-:Y:S01]  /*8ee0*/  STG.E.U16 desc[UR36][R8.64], R5 ;  /* 0x0000000508007986 */ /* 0x0001e2000c101524 */
[----:B------:R-:W-:Y:S01]  /*8ef0*/  IMAD.MOV.U32 R19, RZ, RZ, R25 ;  /* 0x000000ffff137224 */ /* 0x000fe200078e0019 */
[----:B------:R-:W-:Y:S06]  /*8f00*/  BRA `(.L_x_3967) ;  /* 0x0000000c004c7947 */ /* 0x000fec0003800000 */
.L_x_3969:
        /* <DEDUP_REMOVED lines=10> */
.L_x_3976:
[----:B------:R-:W0:Y:S01]  /*8fb0*/  I2F.S16 R0, R5 ;  /* 0x0000000500007306 */ /* 0x000e220000101400 */
[----:B------:R-:W-:Y:S01]  /*8fc0*/  IMAD.MOV.U32 R19, RZ, RZ, R25 ;  /* 0x000000ffff137224 */ /* 0x000fe200078e0019 */
[----:B0-----:R-:W-:-:S05]  /*8fd0*/  F2FP.F16.F32.PACK_AB R0, RZ, R0 ;  /* 0x00000000ff00723e */ /* 0x001fca00000000ff */
[----:B------:R1:W-:Y:S01]  /*8fe0*/  STG.E.U16 desc[UR36][R8.64], R0 ;  /* 0x0000000008007986 */ /* 0x0003e2000c101524 */
[----:B------:R-:W-:Y:S05]  /*8ff0*/  BRA `(.L_x_3967) ;  /* 0x0000000c00107947 */ /* 0x000fea0003800000 */
.L_x_3975:
        /* <DEDUP_REMOVED lines=11> */
.L_x_3978:
[----:B------:R-:W0:Y:S01]  /*90b0*/  I2F.S16 R5, R5 ;  /* 0x0000000500057306 */ /* 0x000e220000101400 */
[----:B------:R-:W-:Y:S01]  /*90c0*/  IMAD.MOV.U32 R19, RZ, RZ, R25 ;  /* 0x000000ffff137224 */ /* 0x000fe200078e0019 */
[----:B0-----:R-:W-:-:S04]  /*90d0*/  F2FP.F16.F32.PACK_AB R3, RZ, R5 ;  /* 0x00000005ff03723e */ /* 0x001fc800000000ff */
[----:B------:R-:W-:-:S05]  /*90e0*/  PRMT R3, R3, 0x5410, RZ ;  /* 0x0000541003037816 */ /* 0x000fca00000000ff */
[----:B------:R4:W-:Y:S01]  /*90f0*/  STG.E desc[UR36][R8.64], R3 ;  /* 0x0000000308007986 */ /* 0x0009e2000c101924 */
[----:B------:R-:W-:Y:S05]  /*9100*/  BRA `(.L_x_3967) ;  /* 0x0000000800cc7947 */ /* 0x000fea0003800000 */
.L_x_3977:
[----:B------:R-:W0:Y:S01]  /*9110*/  I2F.F64.S16 R4, R5 ;  /* 0x0000000500047312 */ /* 0x000e220000101c00 */
[----:B------:R-:W-:Y:S01]  /*9120*/  IMAD.MOV.U32 R19, RZ, RZ, R25 ;  /* 0x000000ffff137224 */ /* 0x000fe200078e0019 */
[----:B0-----:R0:W-:Y:S01]  /*9130*/  STG.E.64 desc[UR36][R8.64], R4 ;  /* 0x0000000408007986 */ /* 0x0011e2000c101b24 */
[----:B------:R-:W-:Y:S05]  /*9140*/  BRA `(.L_x_3967) ;  /* 0x0000000800bc7947 */ /* 0x000fea0003800000 */
.L_x_3968:
        /* <DEDUP_REMOVED lines=12> */
.L_x_3981:
[----:B------:R-:W-:Y:S01]  /*9210*/  CS2R R6, SRZ ;  /* 0x0000000000067805 */ /* 0x000fe2000001ff00 */
[----:B------:R-:W0:Y:S01]  /*9220*/  I2F.F64.S16 R4, R5 ;  /* 0x0000000500047312 */ /* 0x000e220000101c00 */
[----:B------:R-:W-:-:S03]  /*9230*/  IMAD.MOV.U32 R19, RZ, RZ, R25 ;  /* 0x000000ffff137224 */ /* 0x000fc600078e0019 */
[----:B0-----:R0:W-:Y:S01]  /*9240*/  STG.E.128 desc[UR36][R8.64], R4 ;  /* 0x0000000408007986 */ /* 0x0011e2000c101d24 */
[----:B------:R-:W-:Y:S05]  /*9250*/  BRA `(.L_x_3967) ;  /* 0x0000000800787947 */ /* 0x000fea0003800000 */
.L_x_3980:
        /* <DEDUP_REMOVED lines=19> */
.L_x_3985:
[----:B------:R-:W-:Y:S05]  /*9390*/  BSYNC.RECONVERGENT B0 ;  /* 0x0000000000007941 */ /* 0x000fea0003800200 */
.L_x_3984:
[----:B------:R-:W-:Y:S01]  /*93a0*/  LOP3.LUT R7, R0, 0x80, R7, 0xf8, !PT ;  /* 0x0000008000077812 */ /* 0x000fe200078ef807 */
[----:B------:R-:W-:-:S04]  /*93b0*/  IMAD.MOV.U32 R19, RZ, RZ, R25 ;  /* 0x000000ffff137224 */ /* 0x000fc800078e0019 */
[----:B------:R0:W-:Y:S01]  /*93c0*/  STG.E.U8 desc[UR36][R8.64], R7 ;  /* 0x0000000708007986 */ /* 0x0001e2000c101124 */
[----:B------:R-:W-:Y:S05]  /*93d0*/  BRA `(.L_x_3967) ;  /* 0x0000000800187947 */ /* 0x000fea0003800000 */
.L_x_3983:
        /* <DEDUP_REMOVED lines=15> */
.L_x_3987:
[----:B------:R-:W-:Y:S05]  /*94d0*/  BSYNC.RECONVERGENT B0 ;  /* 0x0000000000007941 */ /* 0x000fea0003800200 */
.L_x_3986:
[----:B------:R-:W-:Y:S01]  /*94e0*/  LOP3.LUT R7, R0, 0x80, R7, 0xf8, !PT ;  /* 0x0000008000077812 */ /* 0x000fe200078ef807 */
[----:B------:R-:W-:-:S04]  /*94f0*/  IMAD.MOV.U32 R19, RZ, RZ, R25 ;  /* 0x000000ffff137224 */ /* 0x000fc800078e0019 */
[----:B------:R0:W-:Y:S01]  /*9500*/  STG.E.U8 desc[UR36][R8.64], R7 ;  /* 0x0000000708007986 */ /* 0x0001e2000c101124 */
[----:B------:R-:W-:Y:S05]  /*9510*/  BRA `(.L_x_3967) ;  /* 0x0000000400c87947 */ /* 0x000fea0003800000 */
.L_x_3982:
[----:B------:R-:W0:Y:S01]  /*9520*/  I2F.S16 R0, R5 ;  /* 0x0000000500007306 */ /* 0x000e220000101400 */
[----:B------:R-:W-:Y:S01]  /*9530*/  IMAD.MOV.U32 R19, RZ, RZ, R25 ;  /* 0x000000ffff137224 */ /* 0x000fe200078e0019 */
[----:B0-----:R-:W-:-:S05]  /*9540*/  F2FP.BF16.F32.PACK_AB R0, RZ, R0 ;  /* 0x00000000ff00723e */ /* 0x001fca00000010ff */
[----:B------:R0:W-:Y:S01]  /*9550*/  STG.E.U16 desc[UR36][R8.64], R0 ;  /* 0x0000000008007986 */ /* 0x0001e2000c101524 */
[----:B------:R-:W-:Y:S05]  /*9560*/  BRA `(.L_x_3967) ;  /* 0x0000000400b47947 */ /* 0x000fea0003800000 */
.L_x_3979:
        /* <DEDUP_REMOVED lines=11> */
.L_x_3990:
        /* <DEDUP_REMOVED lines=13> */
.L_x_3993:
[----:B------:R-:W-:-:S04]  /*96f0*/  SHF.R.U32.HI R0, RZ, 0x14, R3 ;  /* 0x00000014ff007819 */ /* 0x000fc80000011603 */
[----:B------:R-:W-:-:S04]  /*9700*/  LOP3.LUT R0, R0, 0x1, RZ, 0xc0, !PT ;  /* 0x0000000100007812 */ /* 0x000fc800078ec0ff */
[----:B------:R-:W-:-:S04]  /*9710*/  IADD3 R0, PT, PT, R3, 0x487ffff, R0 ;  /* 0x0487ffff03007810 */ /* 0x000fc80007ffe000 */
[----:B------:R-:W-:-:S04]  /*9720*/  SHF.R.U32.HI R0, RZ, 0x14, R0 ;  /* 0x00000014ff007819 */ /* 0x000fc80000011600 */
[----:B------:R-:W-:-:S07]  /*9730*/  LOP3.LUT R0, R0, 0xff, RZ, 0xc0, !PT ;  /* 0x000000ff00007812 */ /* 0x000fce00078ec0ff */
.L_x_3994:
[----:B------:R-:W-:-:S04]  /*9740*/  SHF.R.U32.HI R3, RZ, 0x18, R3 ;  /* 0x00000018ff037819 */ /* 0x000fc80000011603 */
[----:B------:R-:W-:-:S04]  /*9750*/  LOP3.LUT R0, R0, 0x80, R3, 0xf8, !PT ;  /* 0x0000008000007812 */ /* 0x000fc800078ef803 */
[----:B------:R-:W-:-:S07]  /*9760*/  PRMT R4, R0, 0x7610, R4 ;  /* 0x0000761000047816 */ /* 0x000fce0000000004 */
.L_x_3992:
[----:B------:R-:W-:Y:S05]  /*9770*/  BSYNC.RECONVERGENT B0 ;  /* 0x0000000000007941 */ /* 0x000fea0003800200 */
.L_x_3991:
[----:B------:R0:W-:Y:S01]  /*9780*/  STG.E.U8 desc[UR36][R8.64], R4 ;  /* 0x0000000408007986 */ /* 0x0001e2000c101124 */
[----:B------:R-:W-:Y:S01]  /*9790*/  IMAD.MOV.U32 R19, RZ, RZ, R25 ;  /* 0x000000ffff137224 */ /* 0x000fe200078e0019 */
[----:B------:R-:W-:Y:S06]  /*97a0*/  BRA `(.L_x_3967) ;  /* 0x0000000400247947 */ /* 0x000fec0003800000 */
.L_x_3989:
        /* <DEDUP_REMOVED lines=13> */
.L_x_3997:
[----:B------:R-:W-:-:S04]  /*9880*/  SHF.R.U32.HI R0, RZ, 0x15, R3 ;  /* 0x00000015ff007819 */ /* 0x000fc80000011603 */
[----:B------:R-:W-:-:S04]  /*9890*/  LOP3.LUT R0, R0, 0x1, RZ, 0xc0, !PT ;  /* 0x0000000100007812 */ /* 0x000fc800078ec0ff */
[----:B------:R-:W-:-:S04]  /*98a0*/  IADD3 R0, PT, PT, R3, 0x88fffff, R0 ;  /* 0x088fffff03007810 */ /* 0x000fc80007ffe000 */
[----:B------:R-:W-:-:S04]  /*98b0*/  SHF.R.U32.HI R0, RZ, 0x15, R0 ;  /* 0x00000015ff007819 */ /* 0x000fc80000011600 */
[----:B------:R-:W-:-:S07]  /*98c0*/  LOP3.LUT R0, R0, 0xff, RZ, 0xc0, !PT ;  /* 0x000000ff00007812 */ /* 0x000fce00078ec0ff */
.L_x_3998:
[----:B------:R-:W-:-:S04]  /*98d0*/  SHF.R.U32.HI R3, RZ, 0x18, R3 ;  /* 0x00000018ff037819 */ /* 0x000fc80000011603 */
[----:B------:R-:W-:-:S04]  /*98e0*/  LOP3.LUT R0, R0, 0x80, R3, 0xf8, !PT ;  /* 0x0000008000007812 */ /* 0x000fc800078ef803 */
[----:B------:R-:W-:-:S07]  /*98f0*/  PRMT R4, R0, 0x7610, R4 ;  /* 0x0000761000047816 */ /* 0x000fce0000000004 */
.L_x_3996:
[----:B------:R-:W-:Y:S05]  /*9900*/  BSYNC.RECONVERGENT B0 ;  /* 0x0000000000007941 */ /* 0x000fea0003800200 */
.L_x_3995:
[----:B------:R0:W-:Y:S01]  /*9910*/  STG.E.U8 desc[UR36][R8.64], R4 ;  /* 0x0000000408007986 */ /* 0x0001e2000c101124 */
[----:B------:R-:W-:Y:S01]  /*9920*/  IMAD.MOV.U32 R19, RZ, RZ, R25 ;  /* 0x000000ffff137224 */ /* 0x000fe200078e0019 */
[----:B------:R-:W-:Y:S06]  /*9930*/  BRA `(.L_x_3967) ;  /* 0x0000000000c07947 */ /* 0x000fec0003800000 */
.L_x_3988:
[----:B------:R-:W-:-:S13]  /*9940*/  ISETP.NE.AND P0, PT, R0, 0x1c, PT ;  /* 0x0000001c0000780c */ /* 0x000fda0003f05270 */
[----:B------:R-:W-:Y:S05]  /*9950*/  @!P0 BRA `(.L_x_3999) ;  /* 0x0000000000b08947 */ /* 0x000fea0003800000 */
[----:B------:R-:W-:-:S13]  /*9960*/  ISETP.NE.AND P0, PT, R0, 0x1d, PT ;  /* 0x0000001d0000780c */ /* 0x000fda0003f05270 */
[----:B------:R-:W-:Y:S05]  /*9970*/  @!P0 BRA `(.L_x_4000) ;  /* 0x0000000000948947 */ /* 0x000fea0003800000 */
[----:B------:R-:W-:-:S13]  /*9980*/  ISETP.NE.AND P0, PT, R0, 0x2c, PT ;  /* 0x0000002c0000780c */ /* 0x000fda0003f05270 */
[----:B------:R-:W-:Y:S05]  /*9990*/  @!P0 BRA `(.L_x_4001) ;  /* 0x0000000000488947 */ /* 0x000fea0003800000 */
.L_x_3972:
        /* <DEDUP_REMOVED lines=16> */
.L_x_4002:
[----:B------:R-:W-:Y:S01]  /*9aa0*/  IMAD.MOV.U32 R19, RZ, RZ, R25 ;  /* 0x000000ffff137224 */ /* 0x000fe200078e0019 */
[----:B------:R-:W-:Y:S06]  /*9ab0*/  BRA `(.L_x_3967) ;  /* 0x0000000000607947 */ /* 0x000fec0003800000 */
.L_x_4001:
        /* <DEDUP_REMOVED lines=17> */
.L_x_4000:
[--C-:B------:R-:W-:Y:S01]  /*9bd0*/  SHF.R.S32.HI R7, RZ, 0x1f, R5.reuse ;  /* 0x0000001fff077819 */ /* 0x100fe20000011405 */
[----:B------:R-:W-:Y:S02]  /*9be0*/  IMAD.MOV.U32 R6, RZ, RZ, R5 ;  /* 0x000000ffff067224 */ /* 0x000fe400078e0005 */
[----:B------:R-:W-:-:S03]  /*9bf0*/  IMAD.MOV.U32 R19, RZ, RZ, R25 ;  /* 0x000000ffff137224 */ /* 0x000fc600078e0019 */
[----:B------:R0:W-:Y:S01]  /*9c00*/  STG.E.64 desc[UR36][R8.64], R6 ;  /* 0x0000000608007986 */ /* 0x0001e2000c101b24 */
[----:B------:R-:W-:Y:S05]  /*9c10*/  BRA `(.L_x_3967) ;  /* 0x0000000000087947 */ /* 0x000fea0003800000 */
.L_x_3999:
[----:B------:R0:W-:Y:S01]  /*9c20*/  STG.E desc[UR36][R8.64], R5 ;  /* 0x0000000508007986 */ /* 0x0001e2000c101924 */
[----:B------:R-:W-:-:S07]  /*9c30*/  IMAD.MOV.U32 R19, RZ, RZ, R25 ;  /* 0x000000ffff137224 */ /* 0x000fce00078e0019 */
.L_x_3967:
[----:B------:R-:W-:Y:S05]  /*9c40*/  BSYNC.RECONVERGENT B6 ;  /* 0x0000000000067941 */ /* 0x000fea0003800200 */
.L_x_3966:
        /* <DEDUP_REMOVED lines=23> */
.L_x_4008:
[----:B------:R0:W-:Y:S01]  /*9dc0*/  STG.E.U8 desc[UR36][R8.64], R26 ;  /* 0x0000001a08007986 */ /* 0x0001e2000c101124 */
[----:B------:R-:W-:Y:S05]  /*9dd0*/  BRA `(.L_x_4010) ;  /* 0x0000000c00387947 */ /* 0x000fea0003800000 */
.L_x_4007:
        /* <DEDUP_REMOVED lines=9> */
.L_x_4012:
[----:B------:R0:W-:Y:S01]  /*9e70*/  STG.E desc[UR36][R8.64], R26 ;  /* 0x0000001a08007986 */ /* 0x0001e2000c101924 */
[----:B------:R-:W-:Y:S05]  /*9e80*/  BRA `(.L_x_4010) ;  /* 0x0000000c000c7947 */ /* 0x000fea0003800000 */
.L_x_4011:
[----:B------:R0:W-:Y:S01]  /*9e90*/  STG.E.U16 desc[UR36][R8.64], R26 ;  /* 0x0000001a08007986 */ /* 0x0001e2000c101524 */
[----:B------:R-:W-:Y:S05]  /*9ea0*/  BRA `(.L_x_4010) ;  /* 0x0000000c00047947 */ /* 0x000fea0003800000 */
.L_x_4006:
        /* <DEDUP_REMOVED lines=9> */
.L_x_4014:
[----:B------:R-:W0:Y:S02]  /*9f40*/  I2F.S16 R0, R26 ;  /* 0x0000001a00007306 */ /* 0x000e240000101400 */
[----:B0-----:R-:W-:-:S05]  /*9f50*/  F2FP.F16.F32.PACK_AB R0, RZ, R0 ;  /* 0x00000000ff00723e */ /* 0x001fca00000000ff */
[----:B------:R0:W-:Y:S01]  /*9f60*/  STG.E.U16 desc[UR36][R8.64], R0 ;  /* 0x0000000008007986 */ /* 0x0001e2000c101524 */
[----:B------:R-:W-:Y:S05]  /*9f70*/  BRA `(.L_x_4010) ;  /* 0x0000000800d07947 */ /* 0x000fea0003800000 */
.L_x_4013:
        /* <DEDUP_REMOVED lines=10> */
.L_x_4016:
[----:B------:R-:W0:Y:S02]  /*a020*/  I2F.S16 R26, R26 ;  /* 0x0000001a001a7306 */ /* 0x000e240000101400 */
[----:B0-----:R-:W-:-:S04]  /*a030*/  F2FP.F16.F32.PACK_AB R3, RZ, R26 ;  /* 0x0000001aff03723e */ /* 0x001fc800000000ff */
[----:B------:R-:W-:-:S05]  /*a040*/  PRMT R3, R3, 0x5410, RZ ;  /* 0x0000541003037816 */ /* 0x000fca00000000ff */
[----:B------:R2:W-:Y:S01]  /*a050*/  STG.E desc[UR36][R8.64], R3 ;  /* 0x0000000308007986 */ /* 0x0005e2000c101924 */
[----:B------:R-:W-:Y:S05]  /*a060*/  BRA `(.L_x_4010) ;  /* 0x0000000800947947 */ /* 0x000fea0003800000 */
.L_x_4015:
[----:B------:R-:W0:Y:S02]  /*a070*/  I2F.F64.S16 R26, R26 ;  /* 0x0000001a001a7312 */ /* 0x000e240000101c00 */
[----:B0-----:R4:W-:Y:S01]  /*a080*/  STG.E.64 desc[UR36][R8.64], R26 ;  /* 0x0000001a08007986 */ /* 0x0019e2000c101b24 */
[----:B------:R-:W-:Y:S05]  /*a090*/  BRA `(.L_x_4010) ;  /* 0x0000000800887947 */ /* 0x000fea0003800000 */
.L_x_4005:
        /* <DEDUP_REMOVED lines=12> */
.L_x_4020:
        /* <DEDUP_REMOVED lines=17> */
.L_x_4023:
[----:B------:R-:W-:-:S04]  /*a270*/  SHF.R.U32.HI R3, RZ, 0x18, R5 ;  /* 0x00000018ff037819 */ /* 0x000fc80000011605 */
[----:B------:R-:W-:-:S04]  /*a280*/  LOP3.LUT R0, R0, 0x80, R3, 0xf8, !PT ;  /* 0x0000008000007812 */ /* 0x000fc800078ef803 */
[----:B------:R-:W-:-:S07]  /*a290*/  PRMT R4, R0, 0x7610, R4 ;  /* 0x0000761000047816 */ /* 0x000fce0000000004 */
.L_x_4022:
[----:B------:R-:W-:Y:S05]  /*a2a0*/  BSYNC.RECONVERGENT B0 ;  /* 0x0000000000007941 */ /* 0x000fea0003800200 */
.L_x_4021:
[----:B------:R0:W-:Y:S01]  /*a2b0*/  STG.E.U8 desc[UR36][R8.64], R4 ;  /* 0x0000000408007986 */ /* 0x0001e2000c101124 */
[----:B------:R-:W-:Y:S05]  /*a2c0*/  BRA `(.L_x_4010) ;  /* 0x0000000400fc7947 */ /* 0x000fea0003800000 */
.L_x_4019:
        /* <DEDUP_REMOVED lines=17> */
.L_x_4026:
[----:B------:R-:W-:-:S04]  /*a3e0*/  SHF.R.U32.HI R3, RZ, 0x18, R5 ;  /* 0x00000018ff037819 */ /* 0x000fc80000011605 */
[----:B------:R-:W-:-:S04]  /*a3f0*/  LOP3.LUT R0, R0, 0x80, R3, 0xf8, !PT ;  /* 0x0000008000007812 */ /* 0x000fc800078ef803 */
[----:B------:R-:W-:-:S07]  /*a400*/  PRMT R4, R0, 0x7610, R4 ;  /* 0x0000761000047816 */ /* 0x000fce0000000004 */
.L_x_4025:
[----:B------:R-:W-:Y:S05]  /*a410*/  BSYNC.RECONVERGENT B0 ;  /* 0x0000000000007941 */ /* 0x000fea0003800200 */
.L_x_4024:
[----:B------:R0:W-:Y:S01]  /*a420*/  STG.E.U8 desc[UR36][R8.64], R4 ;  /* 0x0000000408007986 */ /* 0x0001e2000c101124 */
[----:B------:R-:W-:Y:S05]  /*a430*/  BRA `(.L_x_4010) ;  /* 0x0000000400a07947 */ /* 0x000fea0003800000 */
.L_x_4018:
        /* <DEDUP_REMOVED lines=22> */
.L_x_4028:
[----:B------:R-:W-:-:S05]  /*a5a0*/  SHF.R.S32.HI R27, RZ, 0x1f, R26 ;  /* 0x0000001fff1b7819 */ /* 0x000fca000001141a */
[----:B------:R0:W-:Y:S01]  /*a5b0*/  STG.E.64 desc[UR36][R8.64], R26 ;  /* 0x0000001a08007986 */ /* 0x0001e2000c101b24 */
[----:B------:R-:W-:Y:S05]  /*a5c0*/  BRA `(.L_x_4010) ;  /* 0x00000004003c7947 */ /* 0x000fea0003800000 */
.L_x_4027:
[----:B------:R0:W-:Y:S01]  /*a5d0*/  STG.E desc[UR36][R8.64], R26 ;  /* 0x0000001a08007986 */ /* 0x0001e2000c101924 */
[----:B------:R-:W-:Y:S05]  /*a5e0*/  BRA `(.L_x_4010) ;  /* 0x0000000400347947 */ /* 0x000fea0003800000 */
.L_x_4017:
        /* <DEDUP_REMOVED lines=10> */
.L_x_4030:
[----:B------:R-:W-:Y:S01]  /*a690*/  CS2R R6, SRZ ;  /* 0x0000000000067805 */ /* 0x000fe2000001ff00 */
[----:B------:R-:W0:Y:S04]  /*a6a0*/  I2F.F64.S16 R4, R26 ;  /* 0x0000001a00047312 */ /* 0x000e280000101c00 */
[----:B0-----:R0:W-:Y:S01]  /*a6b0*/  STG.E.128 desc[UR36][R8.64], R4 ;  /* 0x0000000408007986 */ /* 0x0011e2000c101d24 */
[----:B------:R-:W-:Y:S05]  /*a6c0*/  BRA `(.L_x_4010) ;  /* 0x0000000000fc7947 */ /* 0x000fea0003800000 */
.L_x_4029:
[----:B------:R-:W-:-:S13]  /*a6d0*/  ISETP.NE.AND P0, PT, R0, 0xf, PT ;  /* 0x0000000f0000780c */ /* 0x000fda0003f05270 */
[----:B------:R-:W-:Y:S05]  /*a6e0*/  @!P0 BRA `(.L_x_4031) ;  /* 0x0000000000e88947 */ /* 0x000fea0003800000 */
[----:B------:R-:W-:-:S13]  /*a6f0*/  ISETP.NE.AND P0, PT, R0, 0x17, PT ;  /* 0x000000170000780c */ /* 0x000fda0003f05270 */
[----:B------:R-:W-:Y:S05]  /*a700*/  @!P0 BRA `(.L_x_4032) ;  /* 0x0000000000908947 */ /* 0x000fea0003800000 */
[----:B------:R-:W-:-:S13]  /*a710*/  ISETP.NE.AND P0, PT, R0, 0x18, PT ;  /* 0x000000180000780c */ /* 0x000fda0003f05270 */
[----:B------:R-:W-:Y:S05]  /*a720*/  @!P0 BRA `(.L_x_4033) ;  /* 0x0000000000448947 */ /* 0x000fea0003800000 */
.L_x_4009:
        /* <DEDUP_REMOVED lines=16> */
.L_x_4034:
[----:B------:R-:W-:Y:S05]  /*a830*/  BRA `(.L_x_4010) ;  /* 0x0000000000a07947 */ /* 0x000fea0003800000 */
.L_x_4033:
        /* <DEDUP_REMOVED lines=13> */
.L_x_4036:
[----:B------:R-:W-:Y:S05]  /*a910*/  BSYNC.RECONVERGENT B0 ;  /* 0x0000000000007941 */ /* 0x000fea0003800200 */
.L_x_4035:
[----:B------:R-:W-:-:S05]  /*a920*/  LOP3.LUT R3, R0, 0x80, R3, 0xf8, !PT ;  /* 0x0000008000037812 */ /* 0x000fca00078ef803 */
[----:B------:R0:W-:Y:S01]  /*a930*/  STG.E.U8 desc[UR36][R8.64], R3 ;  /* 0x0000000308007986 */ /* 0x0001e2000c101124 */
[----:B------:R-:W-:Y:S05]  /*a940*/  BRA `(.L_x_4010) ;  /* 0x00000000005c7947 */ /* 0x000fea0003800000 */
.L_x_4032:
        /* <DEDUP_REMOVED lines=12> */
.L_x_4038:
[----:B------:R-:W-:Y:S01]  /*aa10*/  IMAD.MOV.U32 R0, RZ, RZ, 0x7f ;  /* 0x0000007fff007424 */ /* 0x000fe200078e00ff */
[----:B------:R-:W-:-:S04]  /*aa20*/  ISETP.GT.U32.AND P0, PT, R3, 0x7f800000, PT ;  /* 0x7f8000000300780c */ /* 0x000fc80003f04070 */
[----:B------:R-:W-:-:S09]  /*aa30*/  SEL R0, R0, 0x7c, P0 ;  /* 0x0000007c00007807 */ /* 0x000fd20000000000 */
.L_x_4039:
[----:B------:R-:W-:Y:S05]  /*aa40*/  BSYNC.RECONVERGENT B0 ;  /* 0x0000000000007941 */ /* 0x000fea0003800200 */
.L_x_4037:
[----:B------:R-:W-:-:S04]  /*aa50*/  SHF.R.U32.HI R3, RZ, 0x18, R5 ;  /* 0x00000018ff037819 */ /* 0x000fc80000011605 */
[----:B------:R-:W-:-:S05]  /*aa60*/  LOP3.LUT R3, R0, 0x80, R3, 0xf8, !PT ;  /* 0x0000008000037812 */ /* 0x000fca00078ef803 */
[----:B------:R0:W-:Y:S01]  /*aa70*/  STG.E.U8 desc[UR36][R8.64], R3 ;  /* 0x0000000308007986 */ /* 0x0001e2000c101124 */
[----:B------:R-:W-:Y:S05]  /*aa80*/  BRA `(.L_x_4010) ;  /* 0x00000000000c7947 */ /* 0x000fea0003800000 */
.L_x_4031:
[----:B------:R-:W0:Y:S02]  /*aa90*/  I2F.S16 R0, R26 ;  /* 0x0000001a00007306 */ /* 0x000e240000101400 */
[----:B0-----:R-:W-:-:S05]  /*aaa0*/  F2FP.BF16.F32.PACK_AB R0, RZ, R0 ;  /* 0x00000000ff00723e */ /* 0x001fca00000010ff */
[----:B------:R0:W-:Y:S02]  /*aab0*/  STG.E.U16 desc[UR36][R8.64], R0 ;  /* 0x0000000008007986 */ /* 0x0001e4000c101524 */
.L_x_4010:
        /* <DEDUP_REMOVED lines=23> */
.L_x_4043:
[----:B------:R4:W-:Y:S01]  /*ac30*/  STG.E.U8 desc[UR36][R8.64], R24 ;  /* 0x0000001808007986 */ /* 0x0009e2000c101124 */
[----:B------:R-:W-:Y:S05]  /*ac40*/  BRA `(.L_x_4045) ;  /* 0x0000000c00387947 */ /* 0x000fea0003800000 */
.L_x_4042:
        /* <DEDUP_REMOVED lines=9> */
.L_x_4047:
[----:B------:R2:W-:Y:S01]  /*ace0*/  STG.E desc[UR36][R8.64], R24 ;  /* 0x0000001808007986 */ /* 0x0005e2000c101924 */
[----:B------:R-:W-:Y:S05]  /*acf0*/  BRA `(.L_x_4045) ;  /* 0x0000000c000c7947 */ /* 0x000fea0003800000 */
.L_x_4046:
[----:B------:R0:W-:Y:S01]  /*ad00*/  STG.E.U16 desc[UR36][R8.64], R24 ;  /* 0x0000001808007986 */ /* 0x0001e2000c101524 */
[----:B------:R-:W-:Y:S05]  /*ad10*/  BRA `(.L_x_4045) ;  /* 0x0000000c00047947 */ /* 0x000fea0003800000 */
.L_x_4041:
        /* <DEDUP_REMOVED lines=9> */
.L_x_4049:
[----:B------:R-:W0:Y:S02]  /*adb0*/  I2F.S16 R0, R24 ;  /* 0x0000001800007306 */ /* 0x000e240000101400 */
[----:B0-----:R-:W-:-:S05]  /*adc0*/  F2FP.F16.F32.PACK_AB R0, RZ, R0 ;  /* 0x00000000ff00723e */ /* 0x001fca00000000ff */
[----:B------:R0:W-:Y:S01]  /*add0*/  STG.E.U16 desc[UR36][R8.64], R0 ;  /* 0x0000000008007986 */ /* 0x0001e2000c101524 */
[----:B------:R-:W-:Y:S05]  /*ade0*/  BRA `(.L_x_4045) ;  /* 0x0000000800d07947 */ /* 0x000fea0003800000 */
.L_x_4048:
        /* <DEDUP_REMOVED lines=10> */
.L_x_4051:
[----:B------:R-:W0:Y:S02]  /*ae90*/  I2F.S16 R24, R24 ;  /* 0x0000001800187306 */ /* 0x000e240000101400 */
[----:B0-----:R-:W-:-:S04]  /*aea0*/  F2FP.F16.F32.PACK_AB R3, RZ, R24 ;  /* 0x00000018ff03723e */ /* 0x001fc800000000ff */
[----:B------:R-:W-:-:S05]  /*aeb0*/  PRMT R3, R3, 0x5410, RZ ;  /* 0x0000541003037816 */ /* 0x000fca00000000ff */
[----:B------:R0:W-:Y:S01]  /*aec0*/  STG.E desc[UR36][R8.64], R3 ;  /* 0x0000000308007986 */ /* 0x0001e2000c101924 */
[----:B------:R-:W-:Y:S05]  /*aed0*/  BRA `(.L_x_4045) ;  /* 0x0000000800947947 */ /* 0x000fea0003800000 */
.L_x_4050:
[----:B------:R-:W0:Y:S02]  /*aee0*/  I2F.F64.S16 R24, R24 ;  /* 0x0000001800187312 */ /* 0x000e240000101c00 */
[----:B0-----:R0:W-:Y:S01]  /*aef0*/  STG.E.64 desc[UR36][R8.64], R24 ;  /* 0x0000001808007986 */ /* 0x0011e2000c101b24 */
[----:B------:R-:W-:Y:S05]  /*af00*/  BRA `(.L_x_4045) ;  /* 0x0000000800887947 */ /* 0x000fea0003800000 */
.L_x_4040:
        /* <DEDUP_REMOVED lines=12> */
.L_x_4055:
        /* <DEDUP_REMOVED lines=17> */
.L_x_4058:
[----:B------:R-:W-:-:S04]  /*b0e0*/  SHF.R.U32.HI R3, RZ, 0x18, R5 ;  /* 0x00000018ff037819 */ /* 0x000fc80000011605 */
[----:B------:R-:W-:-:S04]  /*b0f0*/  LOP3.LUT R0, R0, 0x80, R3, 0xf8, !PT ;  /* 0x0000008000007812 */ /* 0x000fc800078ef803 */
[----:B------:R-:W-:-:S07]  /*b100*/  PRMT R4, R0, 0x7610, R4 ;  /* 0x0000761000047816 */ /* 0x000fce0000000004 */
.L_x_4057:
[----:B------:R-:W-:Y:S05]  /*b110*/  BSYNC.RECONVERGENT B0 ;  /* 0x0000000000007941 */ /* 0x000fea0003800200 */
.L_x_4056:
[----:B------:R0:W-:Y:S01]  /*b120*/  STG.E.U8 desc[UR36][R8.64], R4 ;  /* 0x0000000408007986 */ /* 0x0001e2000c101124 */
[----:B------:R-:W-:Y:S05]  /*b130*/  BRA `(.L_x_4045) ;  /* 0x0000000400fc7947 */ /* 0x000fea0003800000 */
.L_x_4054:
        /* <DEDUP_REMOVED lines=17> */
.L_x_4061:
[----:B------:R-:W-:-:S04]  /*b250*/  SHF.R.U32.HI R3, RZ, 0x18, R5 ;  /* 0x00000018ff037819 */ /* 0x000fc80000011605 */
[----:B------:R-:W-:-:S04]  /*b260*/  LOP3.LUT R0, R0, 0x80, R3, 0xf8, !PT ;  /* 0x0000008000007812 */ /* 0x000fc800078ef803 */
[----:B------:R-:W-:-:S07]  /*b270*/  PRMT R4, R0, 0x7610, R4 ;  /* 0x0000761000047816 */ /* 0x000fce0000000004 */
.L_x_4060:
[----:B------:R-:W-:Y:S05]  /*b280*/  BSYNC.RECONVERGENT B0 ;  /* 0x0000000000007941 */ /* 0x000fea0003800200 */
.L_x_4059:
[----:B------:R0:W-:Y:S01]  /*b290*/  STG.E.U8 desc[UR36][R8.64], R4 ;  /* 0x0000000408007986 */ /* 0x0001e2000c101124 */
[----:B------:R-:W-:Y:S05]  /*b2a0*/  BRA `(.L_x_4045) ;  /* 0x0000000400a07947 */ /* 0x000fea0003800000 */
.L_x_4053:
        /* <DEDUP_REMOVED lines=22> */
.L_x_4063:
[----:B------:R-:W-:-:S05]  /*b410*/  SHF.R.S32.HI R25, RZ, 0x1f, R24 ;  /* 0x0000001fff197819 */ /* 0x000fca0000011418 */
[----:B------:R0:W-:Y:S01]  /*b420*/  STG.E.64 desc[UR36][R8.64], R24 ;  /* 0x0000001808007986 */ /* 0x0001e2000c101b24 */
[----:B------:R-:W-:Y:S05]  /*b430*/  BRA `(.L_x_4045) ;  /* 0x00000004003c7947 */ /* 0x000fea0003800000 */
.L_x_4062:
[----:B------:R0:W-:Y:S01]  /*b440*/  STG.E desc[UR36][R8.64], R24 ;  /* 0x0000001808007986 */ /* 0x0001e2000c101924 */
[----:B------:R-:W-:Y:S05]  /*b450*/  BRA `(.L_x_4045) ;  /* 0x0000000400347947 */ /* 0x000fea0003800000 */
.L_x_4052:
        /* <DEDUP_REMOVED lines=10> */
.L_x_4065:
[----:B------:R-:W-:Y:S01]  /*b500*/  CS2R R6, SRZ ;  /* 0x0000000000067805 */ /* 0x000fe2000001ff00 */
[----:B------:R-:W0:Y:S04]  /*b510*/  I2F.F64.S16 R4, R24 ;  /* 0x0000001800047312 */ /* 0x000e280000101c00 */
[----:B0-----:R0:W-:Y:S01]  /*b520*/  STG.E.128 desc[UR36][R8.64], R4 ;  /* 0x0000000408007986 */ /* 0x0011e2000c101d24 */
[----:B------:R-:W-:Y:S05]  /*b530*/  BRA `(.L_x_4045) ;  /* 0x0000000000fc7947 */ /* 0x000fea0003800000 */
.L_x_4064:
[----:B------:R-:W-:-:S13]  /*b540*/  ISETP.NE.AND P0, PT, R0, 0xf, PT ;  /* 0x0000000f0000780c */ /* 0x000fda0003f05270 */
[----:B------:R-:W-:Y:S05]  /*b550*/  @!P0 BRA `(.L_x_4066) ;  /* 0x0000000000e88947 */ /* 0x000fea0003800000 */
[----:B------:R-:W-:-:S13]  /*b560*/  ISETP.NE.AND P0, PT, R0, 0x17, PT ;  /* 0x000000170000780c */ /* 0x000fda0003f05270 */
[----:B------:R-:W-:Y:S05]  /*b570*/  @!P0 BRA `(.L_x_4067) ;  /* 0x0000000000908947 */ /* 0x000fea0003800000 */
[----:B------:R-:W-:-:S13]  /*b580*/  ISETP.NE.AND P0, PT, R0, 0x18, PT ;  /* 0x000000180000780c */ /* 0x000fda0003f05270 */
[----:B------:R-:W-:Y:S05]  /*b590*/  @!P0 BRA `(.L_x_4068) ;  /* 0x0000000000448947 */ /* 0x000fea0003800000 */
.L_x_4044:
        /* <DEDUP_REMOVED lines=16> */
.L_x_4069:
[----:B------:R-:W-:Y:S05]  /*b6a0*/  BRA `(.L_x_4045) ;  /* 0x0000000000a07947 */ /* 0x000fea0003800000 */
.L_x_4068:
        /* <DEDUP_REMOVED lines=13> */
.L_x_4071:
[----:B------:R-:W-:Y:S05]  /*b780*/  BSYNC.RECONVERGENT B0 ;  /* 0x0000000000007941 */ /* 0x000fea0003800200 */
.L_x_4070:
[----:B------:R-:W-:-:S05]  /*b790*/  LOP3.LUT R3, R0, 0x80, R3, 0xf8, !PT ;  /* 0x0000008000037812 */ /* 0x000fca00078ef803 */
[----:B------:R0:W-:Y:S01]  /*b7a0*/  STG.E.U8 desc[UR36][R8.64], R3 ;  /* 0x0000000308007986 */ /* 0x0001e2000c101124 */
[----:B------:R-:W-:Y:S05]  /*b7b0*/  BRA `(.L_x_4045) ;  /* 0x00000000005c7947 */ /* 0x000fea0003800000 */
.L_x_4067:
        /* <DEDUP_REMOVED lines=12> */
.L_x_4073:
[----:B------:R-:W-:Y:S01]  /*b880*/  IMAD.MOV.U32 R0, RZ, RZ, 0x7f ;  /* 0x0000007fff007424 */ /* 0x000fe200078e00ff */
[----:B------:R-:W-:-:S04]  /*b890*/  ISETP.GT.U32.AND P0, PT, R3, 0x7f800000, PT ;  /* 0x7f8000000300780c */ /* 0x000fc80003f04070 */
[----:B------:R-:W-:-:S09]  /*b8a0*/  SEL R0, R0, 0x7c, P0 ;  /* 0x0000007c00007807 */ /* 0x000fd20000000000 */
.L_x_4074:
[----:B------:R-:W-:Y:S05]  /*b8b0*/  BSYNC.RECONVERGENT B0 ;  /* 0x0000000000007941 */ /* 0x000fea0003800200 */
.L_x_4072:
[----:B------:R-:W-:-:S04]  /*b8c0*/  SHF.R.U32.HI R3, RZ, 0x18, R5 ;  /* 0x00000018ff037819 */ /* 0x000fc80000011605 */
[----:B------:R-:W-:-:S05]  /*b8d0*/  LOP3.LUT R3, R0, 0x80, R3, 0xf8, !PT ;  /* 0x0000008000037812 */ /* 0x000fca00078ef803 */
[----:B------:R0:W-:Y:S01]  /*b8e0*/  STG.E.U8 desc[UR36][R8.64], R3 ;  /* 0x0000000308007986 */ /* 0x0001e2000c101124 */
[----:B------:R-:W-:Y:S05]  /*b8f0*/  BRA `(.L_x_4045) ;  /* 0x00000000000c7947 */ /* 0x000fea0003800000 */
.L_x_4066:
[----:B------:R-:W0:Y:S02]  /*b900*/  I2F.S16 R0, R24 ;  /* 0x0000001800007306 */ /* 0x000e240000101400 */
[----:B0-----:R-:W-:-:S05]  /*b910*/  F2FP.BF16.F32.PACK_AB R0, RZ, R0 ;  /* 0x00000000ff00723e */ /* 0x001fca00000010ff */
[----:B------:R0:W-:Y:S02]  /*b920*/  STG.E.U16 desc[UR36][R8.64], R0 ;  /* 0x0000000008007986 */ /* 0x0001e4000c101524 */
.L_x_4045:
[----:B------:R-:W-:-:S07]  /*b930*/  VIADD R19, R19, 0x80 ;  /* 0x0000008013137836 */ /* 0x000fce0000000000 */
.L_x_4004:
[----:B------:R-:W-:Y:S05]  /*b940*/  BSYNC.RECONVERGENT B6 ;  /* 0x0000000000067941 */ /* 0x000fea0003800200 */
.L_x_4003:
        /* <DEDUP_REMOVED lines=21> */
.L_x_4078:
[----:B------:R-:W-:Y:S01]  /*baa0*/  STG.E.U8 desc[UR36][R2.64], R22 ;  /* 0x0000001602007986 */ /* 0x000fe2000c101124 */
[----:B------:R-:W-:Y:S05]  /*bab0*/  EXIT ;  /* 0x000000000000794d */ /* 0x000fea0003800000 */
.L_x_4077:
        /* <DEDUP_REMOVED lines=9> */
.L_x_4081:
[----:B------:R-:W-:Y:S01]  /*bb50*/  STG.E desc[UR36][R2.64], R22 ;  /* 0x0000001602007986 */ /* 0x000fe2000c101924 */
[----:B------:R-:W-:Y:S05]  /*bb60*/  EXIT ;  /* 0x000000000000794d */ /* 0x000fea0003800000 */
.L_x_4080:
[----:B------:R-:W-:Y:S01]  /*bb70*/  STG.E.U16 desc[UR36][R2.64], R22 ;  /* 0x0000001602007986 */ /* 0x000fe2000c101524 */
[----:B------:R-:W-:Y:S05]  /*bb80*/  EXIT ;  /* 0x000000000000794d */ /* 0x000fea0003800000 */
.L_x_4076:
        /* <DEDUP_REMOVED lines=9> */
.L_x_4083:
[----:B------:R-:W0:Y:S02]  /*bc20*/  I2F.S16 R0, R22 ;  /* 0x0000001600007306 */ /* 0x000e240000101400 */
[----:B0-----:R-:W-:-:S05]  /*bc30*/  F2FP.F16.F32.PACK_AB R0, RZ, R0 ;  /* 0x00000000ff00723e */ /* 0x001fca00000000ff */
[----:B------:R-:W-:Y:S01]  /*bc40*/  STG.E.U16 desc[UR36][R2.64], R0 ;  /* 0x0000000002007986 */ /* 0x000fe2000c101524 */
[----:B------:R-:W-:Y:S05]  /*bc50*/  EXIT ;  /* 0x000000000000794d */ /* 0x000fea0003800000 */
.L_x_4082:
        /* <DEDUP_REMOVED lines=10> */
.L_x_4085:
[----:B------:R-:W0:Y:S02]  /*bd00*/  I2F.S16 R22, R22 ;  /* 0x0000001600167306 */ /* 0x000e240000101400 */
[----:B0-----:R-:W-:-:S04]  /*bd10*/  F2FP.F16.F32.PACK_AB R5, RZ, R22 ;  /* 0x00000016ff05723e */ /* 0x001fc800000000ff */
[----:B------:R-:W-:-:S05]  /*bd20*/  PRMT R5, R5, 0x5410, RZ ;  /* 0x0000541005057816 */ /* 0x000fca00000000ff */
[----:B------:R-:W-:Y:S01]  /*bd30*/  STG.E desc[UR36][R2.64], R5 ;  /* 0x0000000502007986 */ /* 0x000fe2000c101924 */
[----:B------:R-:W-:Y:S05]  /*bd40*/  EXIT ;  /* 0x000000000000794d */ /* 0x000fea0003800000 */
.L_x_4084:
[----:B------:R-:W0:Y:S02]  /*bd50*/  I2F.F64.S16 R22, R22 ;  /* 0x0000001600167312 */ /* 0x000e240000101c00 */
[----:B0-----:R-:W-:Y:S01]  /*bd60*/  STG.E.64 desc[UR36][R2.64], R22 ;  /* 0x0000001602007986 */ /* 0x001fe2000c101b24 */
[----:B------:R-:W-:Y:S05]  /*bd70*/  EXIT ;  /* 0x000000000000794d */ /* 0x000fea0003800000 */
.L_x_4075:
        /* <DEDUP_REMOVED lines=12> */
.L_x_4089:
        /* <DEDUP_REMOVED lines=18> */
.L_x_4092:
[----:B------:R-:W-:-:S04]  /*bf60*/  SHF.R.U32.HI R5, RZ, 0x18, R5 ;  /* 0x00000018ff057819 */ /* 0x000fc80000011605 */
[----:B------:R-:W-:-:S07]  /*bf70*/  LOP3.LUT R0, R0, 0x80, R5, 0xf8, !PT ;  /* 0x0000008000007812 */ /* 0x000fce00078ef805 */
.L_x_4091:
[----:B------:R-:W-:Y:S05]  /*bf80*/  BSYNC.RECONVERGENT B0 ;  /* 0x0000000000007941 */ /* 0x000fea0003800200 */
.L_x_4090:
[----:B------:R-:W-:Y:S01]  /*bf90*/  STG.E.U8 desc[UR36][R2.64], R0 ;  /* 0x0000000002007986 */ /* 0x000fe2000c101124 */
[----:B------:R-:W-:Y:S05]  /*bfa0*/  EXIT ;  /* 0x000000000000794d */ /* 0x000fea0003800000 */
.L_x_4088:
        /* <DEDUP_REMOVED lines=18> */
.L_x_4095:
[----:B------:R-:W-:-:S04]  /*c0d0*/  SHF.R.U32.HI R5, RZ, 0x18, R5 ;  /* 0x00000018ff057819 */ /* 0x000fc80000011605 */
[----:B------:R-:W-:-:S07]  /*c0e0*/  LOP3.LUT R0, R0, 0x80, R5, 0xf8, !PT ;  /* 0x0000008000007812 */ /* 0x000fce00078ef805 */
.L_x_4094:
[----:B------:R-:W-:Y:S05]  /*c0f0*/  BSYNC.RECONVERGENT B0 ;  /* 0x0000000000007941 */ /* 0x000fea0003800200 */
.L_x_4093:
[----:B------:R-:W-:Y:S01]  /*c100*/  STG.E.U8 desc[UR36][R2.64], R0 ;  /* 0x0000000002007986 */ /* 0x000fe2000c101124 */
[----:B------:R-:W-:Y:S05]  /*c110*/  EXIT ;  /* 0x000000000000794d */ /* 0x000fea0003800000 */
.L_x_4087:
        /* <DEDUP_REMOVED lines=22> */
.L_x_4097:
[----:B------:R-:W-:-:S05]  /*c280*/  SHF.R.S32.HI R23, RZ, 0x1f, R22 ;  /* 0x0000001fff177819 */ /* 0x000fca0000011416 */
[----:B------:R-:W-:Y:S01]  /*c290*/  STG.E.64 desc[UR36][R2.64], R22 ;  /* 0x0000001602007986 */ /* 0x000fe2000c101b24 */
[----:B------:R-:W-:Y:S05]  /*c2a0*/  EXIT ;  /* 0x000000000000794d */ /* 0x000fea0003800000 */
.L_x_4096:
[----:B------:R-:W-:Y:S01]  /*c2b0*/  STG.E desc[UR36][R2.64], R22 ;  /* 0x0000001602007986 */ /* 0x000fe2000c101924 */
[----:B------:R-:W-:Y:S05]  /*c2c0*/  EXIT ;  /* 0x000000000000794d */ /* 0x000fea0003800000 */
.L_x_4086:
        /* <DEDUP_REMOVED lines=10> */
.L_x_4099:
[----:B---3--:R-:W-:Y:S01]  /*c370*/  CS2R R6, SRZ ;  /* 0x0000000000067805 */ /* 0x008fe2000001ff00 */
[----:B------:R-:W0:Y:S04]  /*c380*/  I2F.F64.S16 R4, R22 ;  /* 0x0000001600047312 */ /* 0x000e280000101c00 */
[----:B0-----:R-:W-:Y:S01]  /*c390*/  STG.E.128 desc[UR36][R2.64], R4 ;  /* 0x0000000402007986 */ /* 0x001fe2000c101d24 */
[----:B------:R-:W-:Y:S05]  /*c3a0*/  EXIT ;  /* 0x000000000000794d */ /* 0x000fea0003800000 */
.L_x_4098:
[----:B------:R-:W-:-:S13]  /*c3b0*/  ISETP.NE.AND P0, PT, R0, 0xf, PT ;  /* 0x0000000f0000780c */ /* 0x000fda0003f05270 */
[----:B------:R-:W-:Y:S05]  /*c3c0*/  @!P0 BRA `(.L_x_4100) ;  /* 0x0000000000e88947 */ /* 0x000fea0003800000 */
[----:B------:R-:W-:-:S13]  /*c3d0*/  ISETP.NE.AND P0, PT, R0, 0x17, PT ;  /* 0x000000170000780c */ /* 0x000fda0003f05270 */
[----:B------:R-:W-:Y:S05]  /*c3e0*/  @!P0 BRA `(.L_x_4101) ;  /* 0x0000000000908947 */ /* 0x000fea0003800000 */
[----:B------:R-:W-:-:S13]  /*c3f0*/  ISETP.NE.AND P0, PT, R0, 0x18, PT ;  /* 0x000000180000780c */ /* 0x000fda0003f05270 */
[----:B------:R-:W-:Y:S05]  /*c400*/  @!P0 BRA `(.L_x_4102) ;  /* 0x0000000000448947 */ /* 0x000fea0003800000 */
.L_x_4079:
        /* <DEDUP_REMOVED lines=16> */
.L_x_4103:
[----:B------:R-:W-:Y:S05]  /*c510*/  EXIT ;  /* 0x000000000000794d */ /* 0x000fea0003800000 */
.L_x_4102:
        /* <DEDUP_REMOVED lines=13> */
.L_x_4105:
[----:B------:R-:W-:Y:S05]  /*c5f0*/  BSYNC.RECONVERGENT B0 ;  /* 0x0000000000007941 */ /* 0x000fea0003800200 */
.L_x_4104:
[----:B------:R-:W-:-:S05]  /*c600*/  LOP3.LUT R5, R0, 0x80, R5, 0xf8, !PT ;  /* 0x0000008000057812 */ /* 0x000fca00078ef805 */
[----:B------:R-:W-:Y:S01]  /*c610*/  STG.E.U8 desc[UR36][R2.64], R5 ;  /* 0x0000000502007986 */ /* 0x000fe2000c101124 */
[----:B------:R-:W-:Y:S05]  /*c620*/  EXIT ;  /* 0x000000000000794d */ /* 0x000fea0003800000 */
.L_x_4101:
        /* <DEDUP_REMOVED lines=12> */
.L_x_4107:
[----:B------:R-:W-:Y:S01]  /*c6f0*/  IMAD.MOV.U32 R0, RZ, RZ, 0x7f ;  /* 0x0000007fff007424 */ /* 0x000fe200078e00ff */
[----:B------:R-:W-:-:S04]  /*c700*/  ISETP.GT.U32.AND P0, PT, R4, 0x7f800000, PT ;  /* 0x7f8000000400780c */ /* 0x000fc80003f04070 */
[----:B------:R-:W-:-:S09]  /*c710*/  SEL R0, R0, 0x7c, P0 ;  /* 0x0000007c00007807 */ /* 0x000fd20000000000 */
.L_x_4108:
[----:B------:R-:W-:Y:S05]  /*c720*/  BSYNC.RECONVERGENT B0 ;  /* 0x0000000000007941 */ /* 0x000fea0003800200 */
.L_x_4106:
[----:B------:R-:W-:-:S04]  /*c730*/  SHF.R.U32.HI R5, RZ, 0x18, R5 ;  /* 0x00000018ff057819 */ /* 0x000fc80000011605 */
[----:B------:R-:W-:-:S05]  /*c740*/  LOP3.LUT R5, R0, 0x80, R5, 0xf8, !PT ;  /* 0x0000008000057812 */ /* 0x000fca00078ef805 */
[----:B------:R-:W-:Y:S01]  /*c750*/  STG.E.U8 desc[UR36][R2.64], R5 ;  /* 0x0000000502007986 */ /* 0x000fe2000c101124 */
[----:B------:R-:W-:Y:S05]  /*c760*/  EXIT ;  /* 0x000000000000794d */ /* 0x000fea0003800000 */
.L_x_4100:
[----:B------:R-:W0:Y:S02]  /*c770*/  I2F.S16 R0, R22 ;  /* 0x0000001600007306 */ /* 0x000e240000101400 */
[----:B0-----:R-:W-:-:S05]  /*c780*/  F2FP.BF16.F32.PACK_AB R0, RZ, R0 ;  /* 0x00000000ff00723e */ /* 0x001fca00000010ff */
[----:B------:R-:W-:Y:S01]  /*c790*/  STG.E.U16 desc[UR36][R2.64], R0 ;  /* 0x0000000002007986 */ /* 0x000fe2000c101524 */
[----:B------:R-:W-:Y:S05]  /*c7a0*/  EXIT ;  /* 0x000000000000794d */ /* 0x000fea0003800000 */
.L_x_4109:
        /* <DEDUP_REMOVED lines=13> */
.L_x_42724:


//--------------------- .text._ZN2at6native18elementwise_kernelILi128ELi4EZNS0_22gpu_kernel_impl_nocastINS0_13BinaryFunctorIN3c104HalfES5_bZZZNS0_23logical_xor_kernel_cudaERNS_14TensorIteratorEENKUlvE0_clEvENKUlvE6_clEvEUlS5_S5_E_EEEEvRNS_18TensorIteratorBaseERKT_EUliE_EEviT1_ --------------------------
	.section	.text._ZN2at6native18elementwise_kernelILi128ELi4EZNS0_22gpu_kernel_impl_nocastINS0_13BinaryFunctorIN3c104HalfES5_bZZZNS0_23logical_xor_kernel_cudaERNS_14TensorIteratorEENKUlvE0_clEvENKUlvE6_clEvEUlS5_S5_E_EEEEvRNS_18TensorIteratorBaseERKT_EUliE_EEviT1_,"ax",@progbits
	.align	128
        .global         _ZN2at6native18elementwise_kernelILi128ELi4EZNS0_22gpu_kernel_impl_nocastINS0_13BinaryFunctorIN3c104HalfES5_bZZZNS0_23logical_xor_kernel_cudaERNS_14TensorIteratorEENKUlvE0_clEvENKUlvE6_clEvEUlS5_S5_E_EEEEvRNS_18TensorIteratorBaseERKT_EUliE_EEviT1_
        .type           _ZN2at6native18elementwise_kernelILi128ELi4EZNS0_22gpu_kernel_impl_nocastINS0_13BinaryFunctorIN3c104HalfES5_bZZZNS0_23logical_xor_kernel_cudaERNS_14TensorIteratorEENKUlvE0_clEvENKUlvE6_clEvEUlS5_S5_E_EEEEvRNS_18TensorIteratorBaseERKT_EUliE_EEviT1_,@function
        .size           _ZN2at6native18elementwise_kernelILi128ELi4EZNS0_22gpu_kernel_impl_nocastINS0_13BinaryFunctorIN3c104HalfES5_bZZZNS0_23logical_xor_kernel_cudaERNS_14TensorIteratorEENKUlvE0_clEvENKUlvE6_clEvEUlS5_S5_E_EEEEvRNS_18TensorIteratorBaseERKT_EUliE_EEviT1_,(.L_x_42725 - _ZN2at6native18elementwise_kernelILi128ELi4EZNS0_22gpu_kernel_impl_nocastINS0_13BinaryFunctorIN3c104HalfES5_bZZZNS0_23logical_xor_kernel_cudaERNS_14TensorIteratorEENKUlvE0_clEvENKUlvE6_clEvEUlS5_S5_E_EEEEvRNS_18TensorIteratorBaseERKT_EUliE_EEviT1_)
        .other          _ZN2at6native18elementwise_kernelILi128ELi4EZNS0_22gpu_kernel_impl_nocastINS0_13BinaryFunctorIN3c104HalfES5_bZZZNS0_23logical_xor_kernel_cudaERNS_14TensorIteratorEENKUlvE0_clEvENKUlvE6_clEvEUlS5_S5_E_EEEEvRNS_18TensorIteratorBaseERKT_EUliE_EEviT1_,@"STO_CUDA_ENTRY STV_DEFAULT"
_ZN2at6native18elementwise_kernelILi128ELi4EZNS0_22gpu_kernel_impl_nocastINS0_13BinaryFunctorIN3c104HalfES5_bZZZNS0_23logical_xor_kernel_cudaERNS_14TensorIteratorEENKUlvE0_clEvENKUlvE6_clEvEUlS5_S5_E_EEEEvRNS_18TensorIteratorBaseERKT_EUliE_EEviT1_:
.text._ZN2at6native18elementwise_kernelILi128ELi4EZNS0_22gpu_kernel_impl_nocastINS0_13BinaryFunctorIN3c104HalfES5_bZZZNS0_23logical_xor_kernel_cudaERNS_14TensorIteratorEENKUlvE0_clEvENKUlvE6_clEvEUlS5_S5_E_EEEEvRNS_18TensorIteratorBaseERKT_EUliE_EEviT1_:
        /* <DEDUP_REMOVED lines=19> */
[----:B------:R-:W-:Y:S01]  /*0130*/  IADD3 R3, PT, PT, R3, 0x80, RZ ;  /* 0x0000008003037810 */ /* 0x000fe20007ffe0ff */
[----:B--2---:R-:W-:-:S05]  /*0140*/  HADD2.F32 R0, -RZ, R4.H0_H0 ;  /* 0x20000004ff007230 */ /* 0x004fca0000004100 */
[----:B------:R-:W-:Y:S01]  /*0150*/  FSETP.NEU.FTZ.AND P0, PT, R0, RZ, PT ;  /* 0x000000ff0000720b */ /* 0x000fe20003f1d000 */
[----:B---3--:R-:W-:-:S05]  /*0160*/  HADD2.F32 R2, -RZ, R6.H0_H0 ;  /* 0x20000006ff027230 */ /* 0x008fca0000004100 */
        /* <DEDUP_REMOVED lines=12> */
[----:B------:R-:W-:Y:S01]  /*0230*/  IADD3 R3, PT, PT, R3, 0x80, RZ ;  /* 0x0000008003037810 */ /* 0x000fe20007ffe0ff */
[----:B---3--:R-:W-:-:S05]  /*0240*/  HADD2.F32 R0, -RZ, R4.H0_H0 ;  /* 0x20000004ff007230 */ /* 0x008fca0000004100 */
[----:B------:R-:W-:Y:S01]  /*0250*/  FSETP.NEU.FTZ.AND P0, PT, R0, RZ, PT ;  /* 0x000000ff0000720b */ /* 0x000fe20003f1d000 */
[----:B--2---:R-:W-:-:S05]  /*0260*/  HADD2.F32 R2, -RZ, R6.H0_H0 ;  /* 0x20000006ff027230 */ /* 0x004fca0000004100 */
[----:B------:R-:W-:-:S04]  /*0270*/  FSETP.NEU.FTZ.AND P1, PT, R2, RZ, PT ;  /* 0x000000ff0200720b */ /* 0x000fc80003f3d000 */
[----:B------:R-:W-:-:S04]  /*0280*/  PLOP3.LUT P0, PT, P0, P1, PT, 0x28, 0x82 ;  /* 0x000000000082781c */ /* 0x000fc80000702570 */
[----:B------:R-:W-:-:S05]  /*0290*/  SEL R11, RZ, 0x1, !P0 ;  /* 0x00000001ff0b7807 */ /* 0x000fca0004000000 */
[----:B0-----:R0:W-:Y:S04]  /*02a0*/  STG.E.U8 desc[UR6][R8.64], R11 ;  /* 0x0000000b08007986 */ /* 0x0011e8000c101106 */
.L_x_4113:
[----:B------:R-:W-:-:S13]  /*02b0*/  ISETP.GE.AND P0, PT, R3, UR4, PT ;  /* 0x0000000403007c0c */ /* 0x000fda000bf06270 */
[----:B------:R-:W-:Y:S05]  /*02c0*/  @P0 BREAK.RELIABLE B1 ;  /* 0x0000000000010942 */ /* 0x000fea0003800100 */
[----:B------:R-:W-:Y:S05]  /*02d0*/  @P0 BRA `(.L_x_4114) ;  /* 0x0000000000380947 */ /* 0x000fea0003800000 */
[----:B------:R-:W-:Y:S05]  /*02e0*/  BSYNC.RELIABLE B1 ;  /* 0x0000000000017941 */ /* 0x000fea0003800100 */
.L_x_4112:
        /* <DEDUP_REMOVED lines=13> */
.L_x_4114:
[----:B------:R-:W-:Y:S05]  /*03c0*/  BSYNC.RECONVERGENT B0 ;  /* 0x0000000000007941 */ /* 0x000fea0003800200 */
.L_x_4111:
        /* <DEDUP_REMOVED lines=8> */
[----:B--2---:R-:W-:-:S05]  /*0450*/  HADD2.F32 R0, -RZ, R2.H0_H0 ;  /* 0x20000002ff007230 */ /* 0x004fca0000004100 */
[----:B------:R-:W-:Y:S01]  /*0460*/  FSETP.NEU.FTZ.AND P0, PT, R0, RZ, PT ;  /* 0x000000ff0000720b */ /* 0x000fe20003f1d000 */
[----:B01----:R-:W-:-:S05]  /*0470*/  HADD2.F32 R8, -RZ, R4.H0_H0 ;  /* 0x20000004ff087230 */ /* 0x003fca0000004100 */
[----:B------:R-:W-:-:S04]  /*0480*/  FSETP.NEU.FTZ.AND P1, PT, R8, RZ, PT ;  /* 0x000000ff0800720b */ /* 0x000fc80003f3d000 */
[----:B------:R-:W-:-:S04]  /*0490*/  PLOP3.LUT P0, PT, P0, P1, PT, 0x28, 0x82 ;  /* 0x000000000082781c */ /* 0x000fc80000702570 */
[----:B------:R-:W-:-:S05]  /*04a0*/  SEL R9, RZ, 0x1, !P0 ;  /* 0x00000001ff097807 */ /* 0x000fca0004000000 */
[----:B---3--:R-:W-:Y:S01]  /*04b0*/  STG.E.U8 desc[UR6][R6.64], R9 ;  /* 0x0000000906007986 */ /* 0x008fe2000c101106 */
[----:B------:R-:W-:Y:S05]  /*04c0*/  EXIT ;  /* 0x000000000000794d */ /* 0x000fea0003800000 */
.L_x_4110:
        /* <DEDUP_REMOVED lines=356> */
.L_x_4118:
        /* <DEDUP_REMOVED lines=8> */
[----:B------:R-:W-:Y:S01]  /*1b90*/  IADD3 R3, PT, PT, R3, 0x80, RZ ;  /* 0x0000008003037810 */ /* 0x000fe20007ffe0ff */
[----:B--2---:R-:W-:Y:S02]  /*1ba0*/  HADD2.F32 R4, -RZ, R6.H0_H0 ;  /* 0x20000006ff047230 */ /* 0x004fe40000004100 */
[----:B---3--:R-:W-:-:S03]  /*1bb0*/  HADD2.F32 R10, -RZ, R8.H0_H0 ;  /* 0x20000008ff0a7230 */ /* 0x008fc60000004100 */
[----:B------:R-:W-:Y:S02]  /*1bc0*/  FSETP.NEU.FTZ.AND P0, PT, R4, RZ, PT ;  /* 0x000000ff0400720b */ /* 0x000fe40003f1d000 */
[----:B0-----:R-:W-:Y:S02]  /*1bd0*/  IADD3 R4, P2, PT, R5, UR8, RZ ;  /* 0x0000000805047c10 */ /* 0x001fe4000ff5e0ff */
[----:B------:R-:W-:Y:S02]  /*1be0*/  FSETP.NEU.FTZ.AND P1, PT, R10, RZ, PT ;  /* 0x000000ff0a00720b */ /* 0x000fe40003f3d000 */
[----:B------:R-:W-:Y:S02]  /*1bf0*/  IADD3.X R5, PT, PT, RZ, UR9, RZ, P2, !PT ;  /* 0x00000009ff057c10 */ /* 0x000fe400097fe4ff */
[----:B------:R-:W-:-:S04]  /*1c00*/  PLOP3.LUT P0, PT, P0, P1, PT, 0x28, 0x82 ;  /* 0x000000000082781c */ /* 0x000fc80000702570 */
        /* <DEDUP_REMOVED lines=353> */
.L_x_4120:
        /* <DEDUP_REMOVED lines=16> */
[----:B------:R-:W-:-:S05]  /*3320*/  SEL R11, RZ, 0x1, !P0 ;  /* 0x00000001ff0b7807 */ /* 0x000fca0004000000 */
[----:B------:R0:W-:Y:S04]  /*3330*/  STG.E.U8 desc[UR6][R4.64], R11 ;  /* 0x0000000b04007986 */ /* 0x0001e8000c101106 */
.L_x_4117:
[----:B------:R-:W-:-:S13]  /*3340*/  ISETP.GE.AND P0, PT, R3, UR4, PT ;  /* 0x0000000403007c0c */ /* 0x000fda000bf06270 */
[----:B------:R-:W-:Y:S05]  /*3350*/  @P0 BREAK.RELIABLE B1 ;  /* 0x0000000000010942 */ /* 0x000fea0003800100 */
[----:B------:R-:W-:Y:S05]  /*3360*/  @P0 BRA `(.L_x_4119) ;  /* 0x0000001400bc0947 */ /* 0x000fea0003800000 */
[----:B------:R-:W-:Y:S05]  /*3370*/  BSYNC.RELIABLE B1 ;  /* 0x0000000000017941 */ /* 0x000fea0003800100 */
.L_x_4116:
        /* <DEDUP_REMOVED lines=348> */
.L_x_4121:
        /* <DEDUP_REMOVED lines=18> */
.L_x_4119:
[----:B------:R-:W-:Y:S05]  /*4a60*/  BSYNC.RECONVERGENT B0 ;  /* 0x0000000000007941 */ /* 0x000fea0003800200 */
.L_x_4115:
        /* <DEDUP_REMOVED lines=351> */
.L_x_4122:
        /* <DEDUP_REMOVED lines=8> */
[----:B--2---:R-:W-:Y:S02]  /*60e0*/  HADD2.F32 R0, -RZ, R4.H0_H0 ;  /* 0x20000004ff007230 */ /* 0x004fe40000004100 */
[----:B---3--:R-:W-:-:S03]  /*60f0*/  HADD2.F32 R2, -RZ, R6.H0_H0 ;  /* 0x20000006ff027230 */ /* 0x008fc60000004100 */
[----:B------:R-:W-:Y:S02]  /*6100*/  FSETP.NEU.FTZ.AND P0, PT, R0, RZ, PT ;  /* 0x000000ff0000720b */ /* 0x000fe40003f1d000 */
[----:B------:R-:W-:Y:S02]  /*6110*/  FSETP.NEU.FTZ.AND P1, PT, R2, RZ, PT ;  /* 0x000000ff0200720b */ /* 0x000fe40003f3d000 */
[----:B-1----:R-:W-:Y:S02]  /*6120*/  IADD3 R2, P2, PT, R3, UR4, RZ ;  /* 0x0000000403027c10 */ /* 0x002fe4000ff5e0ff */
[----:B------:R-:W-:Y:S02]  /*6130*/  PLOP3.LUT P0, PT, P0, P1, PT, 0x28, 0x82 ;  /* 0x000000000082781c */ /* 0x000fe40000702570 */
[----:B------:R-:W-:Y:S02]  /*6140*/  IADD3.X R3, PT, PT, RZ, UR5, RZ, P2, !PT ;  /* 0x00000005ff037c10 */ /* 0x000fe400097fe4ff */
[----:B------:R-:W-:-:S05]  /*6150*/  SEL R9, RZ, 0x1, !P0 ;  /* 0x00000001ff097807 */ /* 0x000fca0004000000 */
[----:B------:R-:W-:Y:S01]  /*6160*/  STG.E.U8 desc[UR6][R2.64], R9 ;  /* 0x0000000902007986 */ /* 0x000fe2000c101106 */
[----:B------:R-:W-:Y:S05]  /*6170*/  EXIT ;  /* 0x000000000000794d */ /* 0x000fea0003800000 */
.L_x_4123:
        /* <DEDUP_REMOVED lines=16> */
.L_x_42725:


//--------------------- .text._ZN2at6native27unrolled_elementwise_kernelINS0_13BinaryFunctorIN3c104HalfES4_bZZZNS0_23logical_xor_kernel_cudaERNS_14TensorIteratorEENKUlvE0_clEvENKUlvE6_clEvEUlS4_S4_E_EESt5arrayIPcLm3EELi4E23TrivialOffsetCalculatorILi2EjESE_ILi1EjENS0_6memory15LoadWithoutCastENSH_16StoreWithoutCastEEEviT_T0_T2_T3_T4_T5_ --------------------------
	.section	.text._ZN2at6native27unrolled_elementwise_kernelINS0_13BinaryFunctorIN3c104HalfES4_bZZZNS0_23logical_xor_kernel_cudaERNS_14TensorIteratorEENKUlvE0_clEvENKUlvE6_clEvEUlS4_S4_E_EESt5arrayIPcLm3EELi4E23TrivialOffsetCalculatorILi2EjESE_ILi1EjENS0_6memory15LoadWithoutCastENSH_16StoreWithoutCastEEEviT_T0_T2_T3_T4_T5_,"ax",@progbits
	.align	128
        .global         _ZN2at6native27unrolled_elementwise_kernelINS0_13BinaryFunctorIN3c104HalfES4_bZZZNS0_23logical_xor_kernel_cudaERNS_14TensorIteratorEENKUlvE0_clEvENKUlvE6_clEvEUlS4_S4_E_EESt5arrayIPcLm3EELi4E23TrivialOffsetCalculatorILi2EjESE_ILi1EjENS0_6memory15LoadWithoutCastENSH_16StoreWithoutCastEEEviT_T0_T2_T3_T4_T5_
        .type           _ZN2at6native27unrolled_elementwise_kernelINS0_13BinaryFunctorIN3c104HalfES4_bZZZNS0_23logical_xor_kernel_cudaERNS_14TensorIteratorEENKUlvE0_clEvENKUlvE6_clEvEUlS4_S4_E_EESt5arrayIPcLm3EELi4E23TrivialOffsetCalculatorILi2EjESE_ILi1EjENS0_6memory15LoadWithoutCastENSH_16StoreWithoutCastEEEviT_T0_T2_T3_T4_T5_,@function
        .size           _ZN2at6native27unrolled_elementwise_kernelINS0_13BinaryFunctorIN3c104HalfES4_bZZZNS0_23logical_xor_kernel_cudaERNS_14TensorIteratorEENKUlvE0_clEvENKUlvE6_clEvEUlS4_S4_E_EESt5arrayIPcLm3EELi4E23TrivialOffsetCalculatorILi2EjESE_ILi1EjENS0_6memory15LoadWithoutCastENSH_16StoreWithoutCastEEEviT_T0_T2_T3_T4_T5_,(.L_x_42726 - _ZN2at6native27unrolled_elementwise_kernelINS0_13BinaryFunctorIN3c104HalfES4_bZZZNS0_23logical_xor_kernel_cudaERNS_14TensorIteratorEENKUlvE0_clEvENKUlvE6_clEvEUlS4_S4_E_EESt5arrayIPcLm3EELi4E23TrivialOffsetCalculatorILi2EjESE_ILi1EjENS0_6memory15LoadWithoutCastENSH_16StoreWithoutCastEEEviT_T0_T2_T3_T4_T5_)
        .other          _ZN2at6native27unrolled_elementwise_kernelINS0_13BinaryFunctorIN3c104HalfES4_bZZZNS0_23logical_xor_kernel_cudaERNS_14TensorIteratorEENKUlvE0_clEvENKUlvE6_clEvEUlS4_S4_E_EESt5arrayIPcLm3EELi4E23TrivialOffsetCalculatorILi2EjESE_ILi1EjENS0_6memory15LoadWithoutCastENSH_16StoreWithoutCastEEEviT_T0_T2_T3_T4_T5_,@"STO_CUDA_ENTRY STV_DEFAULT"
_ZN2at6native27unrolled_elementwise_kernelINS0_13BinaryFunctorIN3c104HalfES4_bZZZNS0_23logical_xor_kernel_cudaERNS_14TensorIteratorEENKUlvE0_clEvENKUlvE6_clEvEUlS4_S4_E_EESt5arrayIPcLm3EELi4E23TrivialOffsetCalculatorILi2EjESE_ILi1EjENS0_6memory15LoadWithoutCastENSH_16StoreWithoutCastEEEviT_T0_T2_T3_T4_T5_:
.text._ZN2at6native27unrolled_elementwise_kernelINS0_13BinaryFunctorIN3c104HalfES4_bZZZNS0_23logical_xor_kernel_cudaERNS_14TensorIteratorEENKUlvE0_clEvENKUlvE6_clEvEUlS4_S4_E_EESt5arrayIPcLm3EELi4E23TrivialOffsetCalculatorILi2EjESE_ILi1EjENS0_6memory15LoadWithoutCastENSH_16StoreWithoutCastEEEviT_T0_T2_T3_T4_T5_:
        /* <DEDUP_REMOVED lines=18> */
[----:B---3--:R-:W-:-:S12]  /*0120*/  @!P0 IMAD.WIDE.U32 R22, R19, 0x2, R20 ;  /* 0x0000000213168825 */ /* 0x008fd800078e0014 */
[----:B------:R-:W-:Y:S01]  /*0130*/  @!P1 IMAD R25, R13, 0x200, R0 ;  /* 0x000002000d199824 */ /* 0x000fe200078e0200 */
[----:B-1----:R2:W3:Y:S01]  /*0140*/  @!P0 LDG.E.U16 R18, desc[UR4][R22.64] ;  /* 0x0000000416128981 */ /* 0x0024e2000c1e1500 */
[----:B------:R-:W-:Y:S02]  /*0150*/  @!P1 VIADD R0, R0, 0x80 ;  /* 0x0000008000009836 */ /* 0x000fe40000000000 */
[----:B----4-:R-:W-:-:S03]  /*0160*/  @!P0 IMAD.WIDE.U32 R6, R19, 0x2, R6 ;  /* 0x0000000213068825 */ /* 0x010fc600078e0006 */
[----:B------:R-:W-:Y:S02]  /*0170*/  ISETP.GE.AND P2, PT, R0, R15, PT ;  /* 0x0000000f0000720c */ /* 0x000fe40003f46270 */
[----:B------:R-:W-:Y:S01]  /*0180*/  PRMT R19, RZ, 0x7610, R19 ;  /* 0x00007610ff137816 */ /* 0x000fe20000000013 */
[C---:B------:R-:W-:Y:S01]  /*0190*/  @!P1 IMAD.WIDE.U32 R8, R25.reuse, 0x2, R8 ;  /* 0x0000000219089825 */ /* 0x040fe200078e0008 */
[----:B------:R-:W-:Y:S02]  /*01a0*/  PRMT R21, RZ, 0x7610, R21 ;  /* 0x00007610ff157816 */ /* 0x000fe40000000015 */
[----:B------:R-:W-:Y:S02]  /*01b0*/  PRMT R20, RZ, 0x7610, R20 ;  /* 0x00007610ff147816 */ /* 0x000fe40000000014 */
[----:B------:R1:W4:Y:S01]  /*01c0*/  @!P0 LDG.E.U16 R19, desc[UR4][R6.64] ;  /* 0x0000000406138981 */ /* 0x000322000c1e1500 */
[----:B0-----:R-:W-:-:S04]  /*01d0*/  @!P1 IMAD.WIDE.U32 R10, R25, 0x2, R10 ;  /* 0x00000002190a9825 */ /* 0x001fc800078e000a */
[----:B------:R-:W-:Y:S01]  /*01e0*/  @!P2 IMAD R27, R13, 0x200, R0 ;  /* 0x000002000d1ba824 */ /* 0x000fe200078e0200 */
[----:B------:R-:W-:Y:S01]  /*01f0*/  PRMT R24, RZ, 0x7610, R24 ;  /* 0x00007610ff187816 */ /* 0x000fe20000000018 */
[----:B------:R-:W4:Y:S01]  /*0200*/  @!P1 LDG.E.U16 R21, desc[UR4][R8.64] ;  /* 0x0000000408159981 */ /* 0x000f22000c1e1500 */
[----:B------:R-:W-:Y:S01]  /*0210*/  PRMT R25, RZ, 0x7610, R25 ;  /* 0x00007610ff197816 */ /* 0x000fe20000000019 */
[C---:B--2---:R-:W-:Y:S02]  /*0220*/  @!P2 IMAD.WIDE.U32 R22, R27.reuse, 0x2, R2 ;  /* 0x000000021b16a825 */ /* 0x044fe400078e0002 */
[----:B------:R-:W2:Y:S01]  /*0230*/  @!P1 LDG.E.U16 R20, desc[UR4][R10.64] ;  /* 0x000000040a149981 */ /* 0x000ea2000c1e1500 */
[----:B------:R-:W0:Y:S01]  /*0240*/  LDC.64 R2, c[0x0][0x398] ;  /* 0x0000e600ff027b82 */ /* 0x000e220000000a00 */
[----:B------:R-:W-:Y:S02]  /*0250*/  @!P2 IMAD.WIDE.U32 R26, R27, 0x2, R4 ;  /* 0x000000021b1aa825 */ /* 0x000fe400078e0004 */
[----:B------:R0:W2:Y:S04]  /*0260*/  @!P2 LDG.E.U16 R24, desc[UR4][R22.64] ;  /* 0x000000041618a981 */ /* 0x0000a8000c1e1500 */
[----:B------:R-:W2:Y:S01]  /*0270*/  @!P2 LDG.E.U16 R25, desc[UR4][R26.64] ;  /* 0x000000041a19a981 */ /* 0x000ea2000c1e1500 */
[----:B------:R-:W0:Y:S01]  /*0280*/  LDC.64 R4, c[0x0][0x390] ;  /* 0x0000e400ff047b82 */ /* 0x000e220000000a00 */
[----:B------:R-:W-:-:S05]  /*0290*/  @!P2 VIADD R0, R0, 0x80 ;  /* 0x000000800000a836 */ /* 0x000fca0000000000 */
[-C--:B------:R-:W-:Y:S02]  /*02a0*/  ISETP.GE.AND P0, PT, R0, R15.reuse, PT ;  /* 0x0000000f0000720c */ /* 0x080fe40003f06270 */
[----:B------:R-:W-:-:S11]  /*02b0*/  ISETP.GE.AND P2, PT, R12, R15, PT ;  /* 0x0000000f0c00720c */ /* 0x000fd60003f46270 */
[----:B-1----:R-:W-:-:S04]  /*02c0*/  @!P0 IMAD R7, R13, 0x200, R0 ;  /* 0x000002000d078824 */ /* 0x002fc800078e0200 */
[----:B0-----:R-:W-:-:S04]  /*02d0*/  @!P0 IMAD.WIDE.U32 R2, R7, 0x2, R2 ;  /* 0x0000000207028825 */ /* 0x001fc800078e0002 */
[----:B------:R-:W-:Y:S02]  /*02e0*/  @!P0 IMAD.WIDE.U32 R4, R7, 0x2, R4 ;  /* 0x0000000207048825 */ /* 0x000fe400078e0004 */
[----:B------:R-:W0:Y:S02]  /*02f0*/  @!P2 LDC.64 R6, c[0x0][0x388] ;  /* 0x0000e200ff06ab82 */ /* 0x000e240000000a00 */
[C---:B------:R-:W-:Y:S01]  /*0300*/  VIADD R22, R12.reuse, 0x80 ;  /* 0x000000800c167836 */ /* 0x040fe20000000000 */
[----:B------:R-:W-:Y:S01]  /*0310*/  PRMT R8, RZ, 0x7610, R8 ;  /* 0x00007610ff087816 */ /* 0x000fe20000000008 */
[----:B------:R-:W-:-:S03]  /*0320*/  VIADD R10, R12, 0x100 ;  /* 0x000001000c0a7836 */ /* 0x000fc60000000000 */
[-C--:B------:R-:W-:Y:S02]  /*0330*/  ISETP.GE.AND P3, PT, R22, R15.reuse, PT ;  /* 0x0000000f1600720c */ /* 0x080fe40003f66270 */
[----:B------:R-:W-:Y:S01]  /*0340*/  ISETP.GE.AND P4, PT, R10, R15, PT ;  /* 0x0000000f0a00720c */ /* 0x000fe20003f86270 */
[----:B------:R1:W5:Y:S01]  /*0350*/  @!P0 LDG.E.U16 R8, desc[UR4][R2.64] ;  /* 0x0000000402088981 */ /* 0x000362000c1e1500 */
[----:B------:R-:W-:Y:S01]  /*0360*/  PRMT R0, RZ, 0x7610, R0 ;  /* 0x00007610ff007816 */ /* 0x000fe20000000000 */
[----:B------:R-:W-:-:S05]  /*0370*/  VIADD R10, R12, 0x180 ;  /* 0x000001800c0a7836 */ /* 0x000fca0000000000 */
[----:B------:R0:W5:Y:S01]  /*0380*/  @!P0 LDG.E.U16 R0, desc[UR4][R4.64] ;  /* 0x0000000404008981 */ /* 0x000162000c1e1500 */
[----:B-1----:R-:W-:-:S05]  /*0390*/  @!P2 IMAD R3, R13, 0x200, R12 ;  /* 0x000002000d03a824 */ /* 0x002fca00078e020c */
[----:B0-----:R-:W-:-:S05]  /*03a0*/  @!P2 IADD3 R6, P6, PT, R3, R6, RZ ;  /* 0x000000060306a210 */ /* 0x001fca0007fde0ff */
[----:B------:R-:W-:Y:S02]  /*03b0*/  @!P2 IMAD.X R7, RZ, RZ, R7, P6 ;  /* 0x000000ffff07a224 */ /* 0x000fe400030e0607 */
[----:B------:R-:W-:Y:S01]  /*03c0*/  @!P2 IMAD.MOV.U32 R12, RZ, RZ, R22 ;  /* 0x000000ffff0ca224 */ /* 0x000fe200078e0016 */
[----:B------:R-:W-:Y:S01]  /*03d0*/  BSSY.RECONVERGENT B0, `(.L_x_4124) ;  /* 0x0000022000007945 */ /* 0x000fe20003800200 */
[----:B---3--:R-:W-:-:S05]  /*03e0*/  @!P2 HADD2.F32 R18, -RZ, R18.H0_H0 ;  /* 0x20000012ff12a230 */ /* 0x008fca0000004100 */
[----:B------:R-:W-:Y:S01]  /*03f0*/  @!P2 FSETP.NEU.FTZ.AND P1, PT, R18, RZ, PT ;  /* 0x000000ff1200a20b */ /* 0x000fe20003f3d000 */
[----:B----4-:R-:W-:-:S05]  /*0400*/  @!P2 HADD2.F32 R19, -RZ, R19.H0_H0 ;  /* 0x20000013ff13a230 */ /* 0x010fca0000004100 */
[----:B------:R-:W-:Y:S01]  /*0410*/  @!P2 FSETP.NEU.FTZ.AND P5, PT, R19, RZ, PT ;  /* 0x000000ff1300a20b */ /* 0x000fe20003fbd000 */
[----:B------:R-:W-:-:S03]  /*0420*/  @!P3 HADD2.F32 R21, -RZ, R21.H0_H0 ;  /* 0x20000015ff15b230 */ /* 0x000fc60000004100 */
[----:B------:R-:W-:Y:S01]  /*0430*/  @!P2 PLOP3.LUT P1, PT, P1, P5, PT, 0x28, 0x82 ;  /* 0x000000000082a81c */ /* 0x000fe20000f2a570 */
[----:B--2---:R-:W-:Y:S01]  /*0440*/  @!P3 HADD2.F32 R20, -RZ, R20.H0_H0 ;  /* 0x20000014ff14b230 */ /* 0x004fe20000004100 */
[----:B------:R-:W-:Y:S02]  /*0450*/  @!P3 FSETP.NEU.FTZ.AND P0, PT, R21, RZ, PT ;  /* 0x000000ff1500b20b */ /* 0x000fe40003f1d000 */
[----:B------:R-:W-:Y:S01]  /*0460*/  @!P2 SEL R17, RZ, 0x1, !P1 ;  /* 0x00000001ff11a807 */ /* 0x000fe20004800000 */
[----:B------:R-:W-:Y:S01]  /*0470*/  @!P4 HADD2.F32 R24, -RZ, R24.H0_H0 ;  /* 0x20000018ff18c230 */ /* 0x000fe20000004100 */
[----:B------:R-:W-:Y:S01]  /*0480*/  @!P3 FSETP.NEU.FTZ.AND P5, PT, R20, RZ, PT ;  /* 0x000000ff1400b20b */ /* 0x000fe20003fbd000 */
[----:B------:R-:W-:-:S03]  /*0490*/  @!P4 HADD2.F32 R25, -RZ, R25.H0_H0 ;  /* 0x20000019ff19c230 */ /* 0x000fc60000004100 */
[----:B------:R-:W-:Y:S01]  /*04a0*/  @!P3 PLOP3.LUT P0, PT, P0, P5, PT, 0x28, 0x82 ;  /* 0x000000000082b81c */ /* 0x000fe2000070a570 */
[----:B------:R0:W-:Y:S01]  /*04b0*/  @!P2 STG.E.U8 desc[UR4][R6.64], R17 ;  /* 0x000000110600a986 */ /* 0x0001e2000c101104 */
[----:B------:R-:W-:Y:S02]  /*04c0*/  @!P4 FSETP.NEU.FTZ.AND P1, PT, R24, RZ, PT ;  /* 0x000000ff1800c20b */ /* 0x000fe40003f3d000 */
[----:B------:R-:W-:-:S04]  /*04d0*/  @!P4 FSETP.NEU.FTZ.AND P5, PT, R25, RZ, PT ;  /* 0x000000ff1900c20b */ /* 0x000fc80003fbd000 */
[----:B------:R-:W-:Y:S02]  /*04e0*/  @!P4 PLOP3.LUT P1, PT, P1, P5, PT, 0x28, 0x82 ;  /* 0x000000000082c81c */ /* 0x000fe40000f2a570 */
[----:B------:R-:W-:Y:S02]  /*04f0*/  ISETP.GE.AND P5, PT, R12, R15, PT ;  /* 0x0000000f0c00720c */ /* 0x000fe40003fa6270 */
[----:B------:R-:W-:Y:S02]  /*0500*/  @!P3 SEL R14, RZ, 0x1, !P0 ;  /* 0x00000001ff0eb807 */ /* 0x000fe40004000000 */
[----:B------:R-:W-:-:S09]  /*0510*/  @!P4 SEL R16, RZ, 0x1, !P1 ;  /* 0x00000001ff10c807 */ /* 0x000fd20004800000 */
[----:B0-----:R-:W-:Y:S05]  /*0520*/  @P5 BRA `(.L_x_4125) ;  /* 0x0000000000305947 */ /* 0x001fea0003800000 */
        /* <DEDUP_REMOVED lines=12> */
.L_x_4125:
[----:B------:R-:W-:Y:S05]  /*05f0*/  BSYNC.RECONVERGENT B0 ;  /* 0x0000000000007941 */ /* 0x000fea0003800200 */
.L_x_4124:
[-C--:B------:R-:W-:Y:S02]  /*0600*/  ISETP.GE.AND P0, PT, R12, R15.reuse, PT ;  /* 0x0000000f0c00720c */ /* 0x080fe40003f06270 */
[----:B------:R-:W-:-:S11]  /*0610*/  ISETP.GE.AND P2, PT, R10, R15, PT ;  /* 0x0000000f0a00720c */ /* 0x000fd60003f46270 */
[----:B------:R-:W-:Y:S05]  /*0620*/  @P0 EXIT ;  /* 0x000000000000094d */ /* 0x000fea0003800000 */
[----:B------:R-:W1:Y:S01]  /*0630*/  LDCU.64 UR6, c[0x0][0x388] ;  /* 0x00007100ff0677ac */ /* 0x000e620008000a00 */
[----:B-----5:R-:W-:Y:S02]  /*0640*/  @!P2 HADD2.F32 R0, -RZ, R0.H0_H0 ;  /* 0x20000000ff00a230 */ /* 0x020fe40000004100 */
[----:B------:R-:W-:Y:S02]  /*0650*/  @!P2 HADD2.F32 R8, -RZ, R8.H0_H0 ;  /* 0x20000008ff08a230 */ /* 0x000fe40000004100 */
        /* <DEDUP_REMOVED lines=9> */
.L_x_4126:
        /* <DEDUP_REMOVED lines=9> */
.L_x_42726:


//--------------------- .text._ZN2at6native29vectorized_elementwise_kernelILi2ENS0_13BinaryFunctorIN3c104HalfES4_bZZZNS0_23logical_xor_kernel_cudaERNS_14TensorIteratorEENKUlvE0_clEvENKUlvE6_clEvEUlS4_S4_E_EESt5arrayIPcLm3EEEEviT0_T1_ --------------------------
	.section	.text._ZN2at6native29vectorized_elementwise_kernelILi2ENS0_13BinaryFunctorIN3c104HalfES4_bZZZNS0_23logical_xor_kernel_cudaERNS_14TensorIteratorEENKUlvE0_clEvENKUlvE6_clEvEUlS4_S4_E_EESt5arrayIPcLm3EEEEviT0_T1_,"ax",@progbits
	.align	128
        .global         _ZN2at6native29vectorized_elementwise_kernelILi2ENS0_13BinaryFunctorIN3c104HalfES4_bZZZNS0_23logical_xor_kernel_cudaERNS_14TensorIteratorEENKUlvE0_clEvENKUlvE6_clEvEUlS4_S4_E_EESt5arrayIPcLm3EEEEviT0_T1_
        .type           _ZN2at6native29vectorized_elementwise_kernelILi2ENS0_13BinaryFunctorIN3c104HalfES4_bZZZNS0_23logical_xor_kernel_cudaERNS_14TensorIteratorEENKUlvE0_clEvENKUlvE6_clEvEUlS4_S4_E_EESt5arrayIPcLm3EEEEviT0_T1_,@function
        .size           _ZN2at6native29vectorized_elementwise_kernelILi2ENS0_13BinaryFunctorIN3c104HalfES4_bZZZNS0_23logical_xor_kernel_cudaERNS_14TensorIteratorEENKUlvE0_clEvENKUlvE6_clEvEUlS4_S4_E_EESt5arrayIPcLm3EEEEviT0_T1_,(.L_x_42727 - _ZN2at6native29vectorized_elementwise_kernelILi2ENS0_13BinaryFunctorIN3c104HalfES4_bZZZNS0_23logical_xor_kernel_cudaERNS_14TensorIteratorEENKUlvE0_clEvENKUlvE6_clEvEUlS4_S4_E_EESt5arrayIPcLm3EEEEviT0_T1_)
        .other          _ZN2at6native29vectorized_elementwise_kernelILi2ENS0_13BinaryFunctorIN3c104HalfES4_bZZZNS0_23logical_xor_kernel_cudaERNS_14TensorIteratorEENKUlvE0_clEvENKUlvE6_clEvEUlS4_S4_E_EESt5arrayIPcLm3EEEEviT0_T1_,@"STO_CUDA_ENTRY STV_DEFAULT"
_ZN2at6native29vectorized_elementwise_kernelILi2ENS0_13BinaryFunctorIN3c104HalfES4_bZZZNS0_23logical_xor_kernel_cudaERNS_14TensorIteratorEENKUlvE0_clEvENKUlvE6_clEvEUlS4_S4_E_EESt5arrayIPcLm3EEEEviT0_T1_:
.text._ZN2at6native29vectorized_elementwise_kernelILi2ENS0_13BinaryFunctorIN3c104HalfES4_bZZZNS0_23logical_xor_kernel_cudaERNS_14TensorIteratorEENKUlvE0_clEvENKUlvE6_clEvEUlS4_S4_E_EESt5arrayIPcLm3EEEEviT0_T1_:
        /* <DEDUP_REMOVED lines=10> */
[----:B------:R-:W-:Y:S02]  /*00a0*/  PRMT R28, RZ, 0x7610, R28 ;  /* 0x00007610ff1c7816 */ /* 0x000fe4000000001c */
[----:B------:R-:W-:-:S05]  /*00b0*/  PRMT R12, RZ, 0x7610, R12 ;  /* 0x00007610ff0c7816 */ /* 0x000fca000000000c */
        /* <DEDUP_REMOVED lines=14> */
[----:B------:R-:W2:Y:S03]  /*01a0*/  @!P0 LDG.E.U16 R28, desc[UR4][R32.64] ;  /* 0x00000004201c8981 */ /* 0x000ea6000c1e1500 */
[----:B------:R-:W1:Y:S02]  /*01b0*/  LDC.64 R34, c[0x0][0x398] ;  /* 0x0000e600ff227b82 */ /* 0x000e640000000a00 */
[----:B------:R4:W2:Y:S01]  /*01c0*/  @!P0 LDG.E.U16 R11, desc[UR4][R30.64] ;  /* 0x000000041e0b8981 */ /* 0x0008a2000c1e1500 */
[----:B------:R-:W-:-:S02]  /*01d0*/  @!P1 IMAD.IADD R29, R0, 0x1, R27 ;  /* 0x00000001001d9824 */ /* 0x000fc400078e021b */
[----:B------:R-:W-:Y:S02]  /*01e0*/  @!P1 VIADD R27, R27, 0x80 ;  /* 0x000000801b1b9836 */ /* 0x000fe40000000000 */
[----:B---3--:R-:W-:-:S03]  /*01f0*/  @!P1 IMAD.WIDE.U32 R18, R29, 0x2, R14 ;  /* 0x000000021d129825 */ /* 0x008fc600078e000e */
[----:B------:R-:W-:Y:S01]  /*0200*/  ISETP.GE.U32.AND P2, PT, R27, R2, PT ;  /* 0x000000021b00720c */ /* 0x000fe20003f46070 */
[----:B----4-:R-:W-:Y:S01]  /*0210*/  @!P1 IMAD.WIDE.U32 R36, R29, 0x2, R36 ;  /* 0x000000021d249825 */ /* 0x010fe200078e0024 */
[----:B------:R3:W4:Y:S01]  /*0220*/  @!P1 LDG.E.U16 R12, desc[UR4][R18.64] ;  /* 0x00000004120c9981 */ /* 0x000722000c1e1500 */
[----:B------:R-:W-:Y:S02]  /*0230*/  PRMT R15, RZ, 0x7610, R15 ;  /* 0x00007610ff0f7816 */ /* 0x000fe4000000000f */
[----:B------:R-:W-:-:S04]  /*0240*/  PRMT R30, RZ, 0x7610, R30 ;  /* 0x00007610ff1e7816 */ /* 0x000fc8000000001e */
[----:B------:R0:W2:Y:S01]  /*0250*/  @!P1 LDG.E.U16 R15, desc[UR4][R36.64] ;  /* 0x00000004240f9981 */ /* 0x0000a2000c1e1500 */
[----:B---3--:R-:W3:Y:S03]  /*0260*/  LDC.64 R18, c[0x0][0x390] ;  /* 0x0000e400ff127b82 */ /* 0x008ee60000000a00 */
[----:B------:R-:W-:Y:S02]  /*0270*/  @!P2 IMAD.IADD R17, R0, 0x1, R27 ;  /* 0x000000010011a824 */ /* 0x000fe400078e021b */
[----:B------:R-:W-:-:S05]  /*0280*/  @!P2 VIADD R27, R27, 0x80 ;  /* 0x000000801b1ba836 */ /* 0x000fca0000000000 */
[----:B------:R-:W-:Y:S01]  /*0290*/  ISETP.GE.U32.AND P3, PT, R27, R2, PT ;  /* 0x000000021b00720c */ /* 0x000fe20003f66070 */
[C---:B0-----:R-:W-:Y:S01]  /*02a0*/  @!P2 IMAD.WIDE.U32 R24, R17.reuse, 0x2, R24 ;  /* 0x000000021118a825 */ /* 0x041fe200078e0018 */
[----:B------:R-:W-:Y:S01]  /*02b0*/  PRMT R14, RZ, 0x7610, R14 ;  /* 0x00007610ff0e7816 */ /* 0x000fe2000000000e */
[----:B------:R-:W0:Y:S02]  /*02c0*/  LDC.64 R36, c[0x0][0x390] ;  /* 0x0000e400ff247b82 */ /* 0x000e240000000a00 */
[----:B-----5:R-:W-:Y:S01]  /*02d0*/  @!P2 IMAD.WIDE.U32 R22, R17, 0x2, R22 ;  /* 0x000000021116a825 */ /* 0x020fe200078e0016 */
[----:B------:R5:W2:Y:S01]  /*02e0*/  @!P2 LDG.E.U16 R30, desc[UR4][R24.64] ;  /* 0x00000004181ea981 */ /* 0x000aa2000c1e1500 */
[----:B------:R-:W-:Y:S02]  /*02f0*/  PRMT R32, RZ, 0x7610, R32 ;  /* 0x00007610ff207816 */ /* 0x000fe40000000020 */
[----:B------:R-:W-:Y:S01]  /*0300*/  PRMT R31, RZ, 0x7610, R31 ;  /* 0x00007610ff1f7816 */ /* 0x000fe2000000001f */
[----:B------:R1:W2:Y:S01]  /*0310*/  @!P2 LDG.E.U16 R14, desc[UR4][R22.64] ;  /* 0x00000004160ea981 */ /* 0x0002a2000c1e1500 */
[----:B------:R-:W0:Y:S02]  /*0320*/  LDC.64 R16, c[0x0][0x398] ;  /* 0x0000e600ff107b82 */ /* 0x000e240000000a00 */
[----:B------:R-:W-:-:S02]  /*0330*/  @!P3 IMAD.IADD R29, R0, 0x1, R27 ;  /* 0x00000001001db824 */ /* 0x000fc400078e021b */
[----:B------:R-:W-:-:S04]  /*0340*/  @!P3 VIADD R27, R27, 0x80 ;  /* 0x000000801b1bb836 */ /* 0x000fc80000000000 */
[----:B-----5:R-:W5:Y:S01]  /*0350*/  LDC.64 R24, c[0x0][0x398] ;  /* 0x0000e600ff187b82 */ /* 0x020f620000000a00 */
[----:B------:R-:W-:Y:S02]  /*0360*/  ISETP.GE.U32.AND P0, PT, R27, R2, PT ;  /* 0x000000021b00720c */ /* 0x000fe40003f06070 */
[----:B------:R-:W-:-:S05]  /*0370*/  PRMT R26, RZ, 0x7610, R26 ;  /* 0x00007610ff1a7816 */ /* 0x000fca000000001a */
[----:B-1----:R-:W1:Y:S06]  /*0380*/  LDC.64 R22, c[0x0][0x390] ;  /* 0x0000e400ff167b82 */ /* 0x002e6c0000000a00 */
[----:B------:R-:W-:Y:S02]  /*0390*/  @!P0 IMAD.IADD R33, R0, 0x1, R27 ;  /* 0x0000000100218824 */ /* 0x000fe400078e021b */
[----:B------:R-:W-:-:S05]  /*03a0*/  @!P0 VIADD R27, R27, 0x80 ;  /* 0x000000801b1b8836 */ /* 0x000fca0000000000 */
[----:B------:R-:W-:Y:S01]  /*03b0*/  ISETP.GE.U32.AND P1, PT, R27, R2, PT ;  /* 0x000000021b00720c */ /* 0x000fe20003f26070 */
[----:B---3--:R-:W-:-:S04]  /*03c0*/  @!P0 IMAD.WIDE.U32 R18, R33, 0x2, R18 ;  /* 0x0000000221128825 */ /* 0x008fc800078e0012 */
[----:B0-----:R-:W-:Y:S01]  /*03d0*/  @!P0 IMAD.WIDE.U32 R16, R33, 0x2, R16 ;  /* 0x0000000221108825 */ /* 0x001fe200078e0010 */
[----:B------:R0:W3:Y:S03]  /*03e0*/  @!P0 LDG.E.U16 R26, desc[UR4][R18.64] ;  /* 0x00000004121a8981 */ /* 0x0000e6000c1e1500 */
[----:B------:R-:W-:-:S04]  /*03f0*/  @!P3 IMAD.WIDE.U32 R20, R29, 0x2, R20 ;  /* 0x000000021d14b825 */ /* 0x000fc800078e0014 */
[----:B------:R-:W-:Y:S01]  /*0400*/  @!P1 IMAD.IADD R33, R0, 0x1, R27 ;  /* 0x0000000100219824 */ /* 0x000fe200078e021b */
[----:B------:R5:W3:Y:S01]  /*0410*/  @!P3 LDG.E.U16 R32, desc[UR4][R20.64] ;  /* 0x000000041420b981 */ /* 0x000ae2000c1e1500 */
[----:B------:R-:W-:Y:S01]  /*0420*/  @!P1 VIADD R27, R27, 0x80 ;  /* 0x000000801b1b9836 */ /* 0x000fe20000000000 */
[----:B0-----:R-:W0:Y:S01]  /*0430*/  LDC.64 R18, c[0x0][0x390] ;  /* 0x0000e400ff127b82 */ /* 0x001e220000000a00 */
[----:B------:R-:W-:-:S03]  /*0440*/  @!P3 IMAD.WIDE.U32 R34, R29, 0x2, R34 ;  /* 0x000000021d22b825 */ /* 0x000fc600078e0022 */
[----:B------:R-:W-:Y:S02]  /*0450*/  ISETP.GE.U32.AND P2, PT, R27, R2, PT ;  /* 0x000000021b00720c */ /* 0x000fe40003f46070 */
[----:B------:R1:W3:Y:S02]  /*0460*/  @!P3 LDG.E.U16 R31, desc[UR4][R34.64] ;  /* 0x00000004221fb981 */ /* 0x0002e4000c1e1500 */
[----:B-----5:R-:W5:Y:S01]  /*0470*/  LDC.64 R20, c[0x0][0x398] ;  /* 0x0000e600ff147b82 */ /* 0x020f620000000a00 */
[----:B------:R-:W-:Y:S01]  /*0480*/  PRMT R29, RZ, 0x7610, R29 ;  /* 0x00007610ff1d7816 */ /* 0x000fe2000000001d */
[----:B------:R-:W-:-:S05]  /*0490*/  @!P1 IMAD.WIDE.U32 R24, R33, 0x2, R24 ;  /* 0x0000000221189825 */ /* 0x000fca00078e0018 */
[----:B------:R1:W3:Y:S02]  /*04a0*/  @!P0 LDG.E.U16 R29, desc[UR4][R16.64] ;  /* 0x00000004101d8981 */ /* 0x0002e4000c1e1500 */
[----:B-1----:R-:W-:-:S06]  /*04b0*/  PRMT R34, RZ, 0x7610, R34 ;  /* 0x00007610ff227816 */ /* 0x002fcc0000000022 */
[----:B------:R1:W3:Y:S01]  /*04c0*/  @!P1 LDG.E.U16 R34, desc[UR4][R24.64] ;  /* 0x0000000418229981 */ /* 0x0002e2000c1e1500 */
[----:B------:R-:W0:Y:S01]  /*04d0*/  LDC.64 R16, c[0x0][0x398] ;  /* 0x0000e600ff107b82 */ /* 0x000e220000000a00 */
[----:B------:R-:W-:-:S04]  /*04e0*/  @!P1 IMAD.WIDE.U32 R36, R33, 0x2, R36 ;  /* 0x0000000221249825 */ /* 0x000fc800078e0024 */
[----:B-1----:R-:W-:Y:S02]  /*04f0*/  @!P2 IMAD.IADD R25, R0, 0x1, R27 ;  /* 0x000000010019a824 */ /* 0x002fe400078e021b */
[----:B------:R-:W-:Y:S01]  /*0500*/  @!P2 VIADD R27, R27, 0x80 ;  /* 0x000000801b1ba836 */ /* 0x000fe20000000000 */
[----:B------:R-:W-:-:S04]  /*0510*/  PRMT R33, RZ, 0x7610, R33 ;  /* 0x00007610ff217816 */ /* 0x000fc80000000021 */
[----:B------:R-:W-:Y:S02]  /*0520*/  ISETP.GE.U32.AND P0, PT, R27, R2, PT ;  /* 0x000000021b00720c */ /* 0x000fe40003f06070 */
[----:B------:R1:W3:Y:S01]  /*0530*/  @!P1 LDG.E.U16 R33, desc[UR4][R36.64] ;  /* 0x0000000424219981 */ /* 0x0002e2000c1e1500 */
[----:B------:R-:W-:Y:S01]  /*0540*/  PRMT R35, RZ, 0x7610, R35 ;  /* 0x00007610ff237816 */ /* 0x000fe20000000023 */
[----:B------:R-:W-:-:S04]  /*0550*/  @!P2 IMAD.WIDE.U32 R22, R25, 0x2, R22 ;  /* 0x000000021916a825 */ /* 0x000fc800078e0016 */
[----:B-----5:R-:W-:Y:S01]  /*0560*/  @!P2 IMAD.WIDE.U32 R20, R25, 0x2, R20 ;  /* 0x000000021914a825 */ /* 0x020fe200078e0014 */
[----:B------:R5:W3:Y:S01]  /*0570*/  @!P2 LDG.E.U16 R35, desc[UR4][R22.64] ;  /* 0x000000041623a981 */ /* 0x000ae2000c1e1500 */
[----:B-1----:R-:W-:-:S03]  /*0580*/  PRMT R36, RZ, 0x7610, R36 ;  /* 0x00007610ff247816 */ /* 0x002fc60000000024 */
[----:B------:R-:W-:-:S03]  /*0590*/  @!P0 IMAD.IADD R25, R0, 0x1, R27 ;  /* 0x0000000100198824 */ /* 0x000fc600078e021b */
[----:B------:R1:W3:Y:S01]  /*05a0*/  @!P2 LDG.E.U16 R36, desc[UR4][R20.64] ;  /* 0x000000041424a981 */ /* 0x0002e2000c1e1500 */
[----:B0-----:R-:W-:Y:S01]  /*05b0*/  @!P0 IMAD.WIDE.U32 R18, R25, 0x2, R18 ;  /* 0x0000000219128825 */ /* 0x001fe200078e0012 */
[----:B------:R-:W-:-:S03]  /*05c0*/  PRMT R24, RZ, 0x7610, R24 ;  /* 0x00007610ff187816 */ /* 0x000fc60000000018 */
[----:B------:R-:W-:Y:S01]  /*05d0*/  @!P0 IMAD.WIDE.U32 R16, R25, 0x2, R16 ;  /* 0x0000000219108825 */ /* 0x000fe200078e0010 */
[----:B------:R-:W-:Y:S02]  /*05e0*/  PRMT R25, RZ, 0x7610, R25 ;  /* 0x00007610ff197816 */ /* 0x000fe40000000019 */
[----:B------:R-:W3:Y:S04]  /*05f0*/  @!P0 LDG.E.U16 R24, desc[UR4][R18.64] ;  /* 0x0000000412188981 */ /* 0x000ee8000c1e1500 */
[----:B------:R0:W3:Y:S01]  /*0600*/  @!P0 LDG.E.U16 R25, desc[UR4][R16.64] ;  /* 0x0000000410198981 */ /* 0x0000e2000c1e1500 */
[----:B-----5:R-:W-:-:S05]  /*0610*/  VIADD R23, R3, 0x80 ;  /* 0x0000008003177836 */ /* 0x020fca0000000000 */
[----:B------:R-:W-:Y:S01]  /*0620*/  ISETP.GE.U32.AND P4, PT, R23, R2, PT ;  /* 0x000000021700720c */ /* 0x000fe20003f86070 */
[C---:B------:R-:W-:Y:S02]  /*0630*/  VIADD R27, R3.reuse, 0x100 ;  /* 0x00000100031b7836 */ /* 0x040fe40000000000 */
[----:B-1----:R-:W-:-:S03]  /*0640*/  VIADD R21, R3, 0x180 ;  /* 0x0000018003157836 */ /* 0x002fc60000000000 */
[-C--:B------:R-:W-:Y:S02]  /*0650*/  ISETP.GE.U32.AND P6, PT, R27, R2.reuse, PT ;  /* 0x000000021b00720c */ /* 0x080fe40003fc6070 */
[----:B------:R-:W-:Y:S01]  /*0660*/  ISETP.GE.U32.AND P2, PT, R21, R2, PT ;  /* 0x000000021500720c */ /* 0x000fe20003f46070 */
[----:B------:R-:W-:-:S05]  /*0670*/  VIADD R21, R3, 0x200 ;  /* 0x0000020003157836 */ /* 0x000fca0000000000 */
[----:B------:R-:W-:Y:S01]  /*0680*/  ISETP.GE.U32.AND P5, PT, R21, R2, PT ;  /* 0x000000021500720c */ /* 0x000fe20003fa6070 */
[----:B0-----:R-:W-:Y:S01]  /*0690*/  VIADD R17, R3, 0x300 ;  /* 0x0000030003117836 */ /* 0x001fe20000000000 */
[----:B------:R-:W-:Y:S04]  /*06a0*/  BSSY.RECONVERGENT B0, `(.L_x_4128) ;  /* 0x0000071000007945 */ /* 0x000fe80003800200 */
[----:B------:R-:W-:Y:S01]  /*06b0*/  BSSY.RELIABLE B1, `(.L_x_4129) ;  /* 0x0000068000017945 */ /* 0x000fe20003800100 */
[----:B----4-:R-:W-:Y:S02]  /*06c0*/  @!P4 HADD2.F32 R12, -RZ, R12.H0_H0 ;  /* 0x2000000cff0cc230 */ /* 0x010fe40000004100 */
[----:B--2---:R-:W-:-:S03]  /*06d0*/  @!P4 HADD2.F32 R15, -RZ, R15.H0_H0 ;  /* 0x2000000fff0fc230 */ /* 0x004fc60000004100 */
[----:B------:R-:W-:Y:S02]  /*06e0*/  @!P4 FSETP.NEU.FTZ.AND P0, PT, R12, RZ, PT ;  /* 0x000000ff0c00c20b */ /* 0x000fe40003f1d000 */
[----:B------:R-:W-:-:S04]  /*06f0*/  @!P4 FSETP.NEU.FTZ.AND P3, PT, R15, RZ, PT ;  /* 0x000000ff0f00c20b */ /* 0x000fc80003f7d000 */
[----:B------:R-:W-:-:S04]  /*0700*/  @!P4 PLOP3.LUT P0, PT, P0, P3, PT, 0x28, 0x82 ;  /* 0x000000000082c81c */ /* 0x000fc80000706570 */
[----:B------:R-:W-:Y:S01]  /*0710*/  @!P4 SEL R4, RZ, 0x1, !P0 ;  /* 0x00000001ff04c807 */ /* 0x000fe20004000000 */
[----:B------:R-:W-:Y:S02]  /*0720*/  @!P6 HADD2.F32 R30, -RZ, R30.H0_H0 ;  /* 0x2000001eff1ee230 */ /* 0x000fe40000004100 */
[----:B------:R-:W-:-:S03]  /*0730*/  @!P6 HADD2.F32 R14, -RZ, R14.H0_H0 ;  /* 0x2000000eff0ee230 */ /* 0x000fc60000004100 */
[----:B------:R-:W-:Y:S02]  /*0740*/  @!P6 FSETP.NEU.FTZ.AND P1, PT, R30, RZ, PT ;  /* 0x000000ff1e00e20b */ /* 0x000fe40003f3d000 */
[C---:B------:R-:W-:Y:S02]  /*0750*/  ISETP.GE.U32.AND P4, PT, R3.reuse, R2, PT ;  /* 0x000000020300720c */ /* 0x040fe40003f86070 */
[----:B------:R-:W-:Y:S01]  /*0760*/  @!P6 FSETP.NEU.FTZ.AND P3, PT, R14, RZ, PT ;  /* 0x000000ff0e00e20b */ /* 0x000fe20003f7d000 */
[----:B------:R-:W-:-:S03]  /*0770*/  VIADD R15, R3, 0x280 ;  /* 0x00000280030f7836 */ /* 0x000fc60000000000 */
[----:B------:R-:W-:-:S04]  /*0780*/  @!P6 PLOP3.LUT P3, PT, P1, P3, PT, 0x28, 0x82 ;  /* 0x000000000082e81c */ /* 0x000fc80000f66570 */
[----:B------:R-:W-:Y:S02]  /*0790*/  @!P6 SEL R5, RZ, 0x1, !P3 ;  /* 0x00000001ff05e807 */ /* 0x000fe40005800000 */
[-C--:B------:R-:W-:Y:S02]  /*07a0*/  ISETP.GE.U32.AND P3, PT, R15, R2.reuse, PT ;  /* 0x000000020f00720c */ /* 0x080fe40003f66070 */
[----:B------:R-:W0:Y:S01]  /*07b0*/  @!P4 LDC.64 R14, c[0x0][0x388] ;  /* 0x0000e200ff0ecb82 */ /* 0x000e220000000a00 */
[----:B------:R-:W-:Y:S01]  /*07c0*/  ISETP.GE.U32.AND P6, PT, R17, R2, PT ;  /* 0x000000021100720c */ /* 0x000fe20003fc6070 */
[----:B------:R-:W-:Y:S02]  /*07d0*/  @!P4 HADD2.F32 R28, -RZ, R28.H0_H0 ;  /* 0x2000001cff1cc230 */ /* 0x000fe40000004100 */
[----:B------:R-:W-:Y:S02]  /*07e0*/  @!P4 HADD2.F32 R11, -RZ, R11.H0_H0 ;  /* 0x2000000bff0bc230 */ /* 0x000fe40000004100 */
[----:B------:R-:W-:-:S02]  /*07f0*/  VIADD R17, R3, 0x380 ;  /* 0x0000038003117836 */ /* 0x000fc40000000000 */
[----:B---3--:R-:W-:Y:S02]  /*0800*/  @!P2 HADD2.F32 R32, -RZ, R32.H0_H0 ;  /* 0x20000020ff20a230 */ /* 0x008fe40000004100 */
[----:B------:R-:W-:-:S03]  /*0810*/  @!P2 HADD2.F32 R31, -RZ, R31.H0_H0 ;  /* 0x2000001fff1fa230 */ /* 0x000fc60000004100 */
[----:B------:R-:W-:Y:S02]  /*0820*/  @!P2 FSETP.NEU.FTZ.AND P0, PT, R32, RZ, PT ;  /* 0x000000ff2000a20b */ /* 0x000fe40003f1d000 */
[----:B------:R-:W-:Y:S01]  /*0830*/  @!P2 FSETP.NEU.FTZ.AND P1, PT, R31, RZ, PT ;  /* 0x000000ff1f00a20b */ /* 0x000fe20003f3d000 */
[----:B------:R-:W-:-:S03]  /*0840*/  @!P5 HADD2.F32 R26, -RZ, R26.H0_H0 ;  /* 0x2000001aff1ad230 */ /* 0x000fc60000004100 */
[----:B------:R-:W-:Y:S01]  /*0850*/  @!P2 PLOP3.LUT P1, PT, P0, P1, PT, 0x28, 0x82 ;  /* 0x000000000082a81c */ /* 0x000fe20000722570 */
[----:B------:R-:W-:Y:S01]  /*0860*/  @!P5 HADD2.F32 R29, -RZ, R29.H0_H0 ;  /* 0x2000001dff1dd230 */ /* 0x000fe20000004100 */
[----:B------:R-:W-:Y:S02]  /*0870*/  @!P5 FSETP.NEU.FTZ.AND P0, PT, R26, RZ, PT ;  /* 0x000000ff1a00d20b */ /* 0x000fe40003f1d000 */
[----:B------:R-:W-:Y:S02]  /*0880*/  @!P2 SEL R6, RZ, 0x1, !P1 ;  /* 0x00000001ff06a807 */ /* 0x000fe40004800000 */
[----:B------:R-:W-:Y:S01]  /*0890*/  @!P5 FSETP.NEU.FTZ.AND P2, PT, R29, RZ, PT ;  /* 0x000000ff1d00d20b */ /* 0x000fe20003f5d000 */
[----:B------:R-:W-:Y:S01]  /*08a0*/  @!P3 HADD2.F32 R34, -RZ, R34.H0_H0 ;  /* 0x20000022ff22b230 */ /* 0x000fe20000004100 */
[----:B------:R-:W-:Y:S02]  /*08b0*/  @!P4 FSETP.NEU.FTZ.AND P1, PT, R28, RZ, PT ;  /* 0x000000ff1c00c20b */ /* 0x000fe40003f3d000 */
[----:B------:R-:W-:-:S02]  /*08c0*/  @!P5 PLOP3.LUT P0, PT, P0, P2, PT, 0x28, 0x82 ;  /* 0x000000000082d81c */ /* 0x000fc40000704570 */
[----:B------:R-:W-:Y:S02]  /*08d0*/  @!P4 FSETP.NEU.FTZ.AND P2, PT, R11, RZ, PT ;  /* 0x000000ff0b00c20b */ /* 0x000fe40003f5d000 */
[----:B------:R-:W-:Y:S02]  /*08e0*/  @!P5 SEL R7, RZ, 0x1, !P0 ;  /* 0x00000001ff07d807 */ /* 0x000fe40004000000 */
[----:B------:R-:W-:Y:S02]  /*08f0*/  ISETP.GE.U32.AND P5, PT, R17, R2, PT ;  /* 0x000000021100720c */ /* 0x000fe40003fa6070 */
[----:B------:R-:W-:Y:S02]  /*0900*/  @!P4 PLOP3.LUT P1, PT, P1, P2, PT, 0x28, 0x82 ;  /* 0x000000000082c81c */ /* 0x000fe40000f24570 */
[----:B------:R-:W-:Y:S01]  /*0910*/  @!P3 FSETP.NEU.FTZ.AND P2, PT, R34, RZ, PT ;  /* 0x000000ff2200b20b */ /* 0x000fe20003f5d000 */
[----:B------:R-:W-:Y:S01]  /*0920*/  @!P3 HADD2.F32 R33, -RZ, R33.H0_H0 ;  /* 0x20000021ff21b230 */ /* 0x000fe20000004100 */
[----:B------:R-:W-:-:S04]  /*0930*/  @!P4 SEL R13, RZ, 0x1, !P1 ;  /* 0x00000001ff0dc807 */ /* 0x000fc80004800000 */
[----:B------:R-:W-:Y:S01]  /*0940*/  @!P3 FSETP.NEU.FTZ.AND P0, PT, R33, RZ, PT ;  /* 0x000000ff2100b20b */ /* 0x000fe20003f1d000 */
[----:B------:R-:W-:-:S03]  /*0950*/  @!P6 HADD2.F32 R35, -RZ, R35.H0_H0 ;  /* 0x20000023ff23e230 */ /* 0x000fc60000004100 */
[----:B------:R-:W-:Y:S01]  /*0960*/  @!P3 PLOP3.LUT P2, PT, P0, P2, PT, 0x28, 0x82 ;  /* 0x000000000082b81c */ /* 0x000fe20000744570 */
[----:B------:R-:W-:Y:S02]  /*0970*/  @!P4 IMAD.IADD R11, R0, 0x1, R3 ;  /* 0x00000001000bc824 */ /* 0x000fe400078e0203 */
[----:B------:R-:W-:Y:S01]  /*0980*/  @!P6 HADD2.F32 R36, -RZ, R36.H0_H0 ;  /* 0x20000024ff24e230 */ /* 0x000fe20000004100 */
[----:B------:R-:W-:-:S04]  /*0990*/  @!P6 FSETP.NEU.FTZ.AND P1, PT, R35, RZ, PT ;  /* 0x000000ff2300e20b */ /* 0x000fc80003f3d000 */
[----:B------:R-:W-:-:S04]  /*09a0*/  @!P6 FSETP.NEU.FTZ.AND P0, PT, R36, RZ, PT ;  /* 0x000000ff2400e20b */ /* 0x000fc80003f1d000 */
[----:B------:R-:W-:Y:S01]  /*09b0*/  @!P6 PLOP3.LUT P0, PT, P1, P0, PT, 0x28, 0x82 ;  /* 0x000000000082e81c */ /* 0x000fe20000f00570 */
[----:B------:R-:W-:Y:S01]  /*09c0*/  @!P5 HADD2.F32 R24, -RZ, R24.H0_H0 ;  /* 0x20000018ff18d230 */ /* 0x000fe20000004100 */
[----:B0-----:R-:W-:Y:S01]  /*09d0*/  @!P4 IADD3 R14, P1, PT, R11, R14, RZ ;  /* 0x0000000e0b0ec210 */ /* 0x001fe20007f3e0ff */
[----:B------:R-:W-:Y:S01]  /*09e0*/  @!P5 HADD2.F32 R25, -RZ, R25.H0_H0 ;  /* 0x20000019ff19d230 */ /* 0x000fe20000004100 */
        /* <DEDUP_REMOVED lines=27> */
.L_x_4130:
        /* <DEDUP_REMOVED lines=8> */
.L_x_4131:
        /* <DEDUP_REMOVED lines=8> */
.L_x_4132:
        /* <DEDUP_REMOVED lines=9> */
.L_x_4133:
[----:B------:R-:W-:Y:S05]  /*0d30*/  BSYNC.RELIABLE B1 ;  /* 0x0000000000017941 */ /* 0x000fea0003800100 */
.L_x_4129:
[----:B------:R-:W-:-:S13]  /*0d40*/  ISETP.GE.U32.AND P0, PT, R3, R2, PT ;  /* 0x000000020300720c */ /* 0x000fda0003f06070 */
[----:B-1----:R-:W0:Y:S01]  /*0d50*/  @!P0 LDC.64 R6, c[0x0][0x388] ;  /* 0x0000e200ff068b82 */ /* 0x002e220000000a00 */
[----:B--2---:R-:W-:Y:S02]  /*0d60*/  @!P0 IMAD.IADD R5, R0, 0x1, R3 ;  /* 0x0000000100058824 */ /* 0x004fe400078e0203 */
[----:B------:R-:W-:-:S03]  /*0d70*/  @!P0 VIADD R3, R3, 0x80 ;  /* 0x0000008003038836 */ /* 0x000fc60000000000 */
[----:B0-----:R-:W-:-:S05]  /*0d80*/  @!P0 IADD3 R4, P1, PT, R5, R6, RZ ;  /* 0x0000000605048210 */ /* 0x001fca0007f3e0ff */
[----:B------:R-:W-:-:S05]  /*0d90*/  @!P0 IMAD.X R5, RZ, RZ, R7, P1 ;  /* 0x000000ffff058224 */ /* 0x000fca00008e0607 */
[----:B------:R2:W-:Y:S03]  /*0da0*/  @!P0 STG.E.U8 desc[UR4][R4.64], R9 ;  /* 0x0000000904008986 */ /* 0x0005e6000c101104 */
.L_x_4134:
[----:B------:R-:W-:Y:S05]  /*0db0*/  BSYNC.RECONVERGENT B0 ;  /* 0x0000000000007941 */ /* 0x000fea0003800200 */
.L_x_4128:
        /* <DEDUP_REMOVED lines=9> */
.L_x_4127:
        /* <DEDUP_REMOVED lines=12> */
[----:B------:R4:W5:Y:S04]  /*0f10*/  LDG.E R10, desc[UR4][R4.64+0x600] ;  /* 0x00060004040a7981 */ /* 0x000968000c1e1900 */
[----:B------:R-:W5:Y:S04]  /*0f20*/  LDG.E R12, desc[UR4][R6.64+0x200] ;  /* 0x00020004060c7981 */ /* 0x000f68000c1e1900 */
[----:B------:R-:W5:Y:S04]  /*0f30*/  LDG.E R13, desc[UR4][R6.64+0x400] ;  /* 0x00040004060d7981 */ /* 0x000f68000c1e1900 */
[----:B------:R0:W5:Y:S01]  /*0f40*/  LDG.E R14, desc[UR4][R6.64+0x600] ;  /* 0x00060004060e7981 */ /* 0x000162000c1e1900 */
[----:B---3--:R-:W-:-:S02]  /*0f50*/  HADD2.F32 R15, -RZ, R3.H0_H0 ;  /* 0x20000003ff0f7230 */ /* 0x008fc40000004100 */
[----:B------:R-:W-:Y:S02]  /*0f60*/  HADD2.F32 R16, -RZ, R3.H1_H1 ;  /* 0x30000003ff107230 */ /* 0x000fe40000004100 */
[----:B----4-:R-:W-:Y:S01]  /*0f70*/  HADD2.F32 R4, -RZ, R8.H0_H0 ;  /* 0x20000008ff047230 */ /* 0x010fe20000004100 */
[----:B------:R-:W-:Y:S01]  /*0f80*/  FSETP.NEU.FTZ.AND P3, PT, R15, RZ, PT ;  /* 0x000000ff0f00720b */ /* 0x000fe20003f7d000 */
[--C-:B--2---:R-:W-:Y:S02]  /*0f90*/  HADD2.F32 R3, -RZ, R11.reuse.H0_H0 ;  /* 0x2000000bff037230 */ /* 0x104fe40000004100 */
[----:B------:R-:W-:-:S03]  /*0fa0*/  HADD2.F32 R11, -RZ, R11.H1_H1 ;  /* 0x3000000bff0b7230 */ /* 0x000fc60000004100 */
[----:B------:R-:W-:Y:S01]  /*0fb0*/  FSETP.NEU.FTZ.AND P2, PT, R3, RZ, PT ;  /* 0x000000ff0300720b */ /* 0x000fe20003f5d000 */
[----:B-----5:R-:W-:Y:S01]  /*0fc0*/  HADD2.F32 R3, -RZ, R9.H0_H0 ;  /* 0x20000009ff037230 */ /* 0x020fe20000004100 */
[----:B------:R-:W-:Y:S02]  /*0fd0*/  FSETP.NEU.FTZ.AND P6, PT, R16, RZ, PT ;  /* 0x000000ff1000720b */ /* 0x000fe40003fdd000 */
[----:B------:R-:W-:Y:S02]  /*0fe0*/  FSETP.NEU.FTZ.AND P4, PT, R11, RZ, PT ;  /* 0x000000ff0b00720b */ /* 0x000fe40003f9d000 */
[----:B------:R-:W-:Y:S01]  /*0ff0*/  FSETP.NEU.FTZ.AND P5, PT, R4, RZ, PT ;  /* 0x000000ff0400720b */ /* 0x000fe20003fbd000 */
[----:B------:R-:W-:Y:S01]  /*1000*/  HADD2.F32 R4, -RZ, R10.H0_H0 ;  /* 0x2000000aff047230 */ /* 0x000fe20000004100 */
[----:B------:R-:W-:Y:S02]  /*1010*/  PLOP3.LUT P3, PT, P3, P2, PT, 0x28, 0x82 ;  /* 0x000000000082781c */ /* 0x000fe40001f64570 */
[----:B------:R-:W-:Y:S01]  /*1020*/  FSETP.NEU.FTZ.AND P1, PT, R3, RZ, PT ;  /* 0x000000ff0300720b */ /* 0x000fe20003f3d000 */
[----:B------:R-:W-:Y:S01]  /*1030*/  HADD2.F32 R3, -RZ, R12.H0_H0 ;  /* 0x2000000cff037230 */ /* 0x000fe20000004100 */
[----:B------:R-:W-:-:S02]  /*1040*/  PLOP3.LUT P6, PT, P6, P4, PT, 0x28, 0x82 ;  /* 0x000000000082781c */ /* 0x000fc400037c8570 */
[----:B0-----:R-:W-:Y:S02]  /*1050*/  SEL R6, RZ, 0x1, !P3 ;  /* 0x00000001ff067807 */ /* 0x001fe40005800000 */
[----:B------:R-:W-:Y:S02]  /*1060*/  FSETP.NEU.FTZ.AND P3, PT, R4, RZ, PT ;  /* 0x000000ff0400720b */ /* 0x000fe40003f7d000 */
[----:B------:R-:W-:Y:S01]  /*1070*/  IADD3 R4, P4, PT, R0, UR6, RZ ;  /* 0x0000000600047c10 */ /* 0x000fe2000ff9e0ff */
[----:B------:R-:W-:Y:S01]  /*1080*/  HADD2.F32 R0, -RZ, R13.H0_H0 ;  /* 0x2000000dff007230 */ /* 0x000fe20000004100 */
[----:B------:R-:W-:Y:S01]  /*1090*/  SEL R7, RZ, 0x1, !P6 ;  /* 0x00000001ff077807 */ /* 0x000fe20007000000 */
[----:B------:R-:W-:Y:S01]  /*10a0*/  HADD2.F32 R8, -RZ, R8.H1_H1 ;  /* 0x30000008ff087230 */ /* 0x000fe20000004100 */
[----:B------:R-:W-:Y:S01]  /*10b0*/  FSETP.NEU.FTZ.AND P6, PT, R3, RZ, PT ;  /* 0x000000ff0300720b */ /* 0x000fe20003fdd000 */
[----:B------:R-:W-:Y:S02]  /*10c0*/  HADD2.F32 R12, -RZ, R12.H1_H1 ;  /* 0x3000000cff0c7230 */ /* 0x000fe40000004100 */
[----:B------:R-:W-:Y:S01]  /*10d0*/  IMAD.X R5, RZ, RZ, UR7, P4 ;  /* 0x00000007ff057e24 */ /* 0x000fe2000a0e06ff */
[----:B------:R-:W-:Y:S01]  /*10e0*/  PLOP3.LUT P5, PT, P5, P6, PT, 0x28, 0x82 ;  /* 0x000000000082781c */ /* 0x000fe20002fac570 */
[----:B------:R-:W-:Y:S01]  /*10f0*/  HADD2.F32 R9, -RZ, R9.H1_H1 ;  /* 0x30000009ff097230 */ /* 0x000fe20000004100 */
[----:B------:R-:W-:Y:S01]  /*1100*/  FSETP.NEU.FTZ.AND P6, PT, R0, RZ, PT ;  /* 0x000000ff0000720b */ /* 0x000fe20003fdd000 */
[----:B------:R-:W-:Y:S01]  /*1110*/  HADD2.F32 R13, -RZ, R13.H1_H1 ;  /* 0x3000000dff0d7230 */ /* 0x000fe20000004100 */
[----:B------:R-:W-:Y:S01]  /*1120*/  FSETP.NEU.FTZ.AND P0, PT, R8, RZ, PT ;  /* 0x000000ff0800720b */ /* 0x000fe20003f1d000 */
[----:B------:R-:W-:Y:S01]  /*1130*/  HADD2.F32 R0, -RZ, R14.H0_H0 ;  /* 0x2000000eff007230 */ /* 0x000fe20000004100 */
[----:B------:R-:W-:Y:S01]  /*1140*/  FSETP.NEU.FTZ.AND P4, PT, R12, RZ, PT ;  /* 0x000000ff0c00720b */ /* 0x000fe20003f9d000 */
[----:B------:R-:W-:Y:S01]  /*1150*/  HADD2.F32 R10, -RZ, R10.H1_H1 ;  /* 0x3000000aff0a7230 */ /* 0x000fe20000004100 */
[----:B------:R-:W-:Y:S01]  /*1160*/  PLOP3.LUT P6, PT, P1, P6, PT, 0x28, 0x82 ;  /* 0x000000000082781c */ /* 0x000fe20000fcc570 */
[----:B------:R-:W-:Y:S01]  /*1170*/  HADD2.F32 R14, -RZ, R14.H1_H1 ;  /* 0x3000000eff0e7230 */ /* 0x000fe20000004100 */
[----:B------:R-:W-:-:S02]  /*1180*/  PLOP3.LUT P0, PT, P0, P4, PT, 0x28, 0x82 ;  /* 0x000000000082781c */ /* 0x000fc40000708570 */
[----:B------:R-:W-:Y:S02]  /*1190*/  FSETP.NEU.FTZ.AND P2, PT, R9, RZ, PT ;  /* 0x000000ff0900720b */ /* 0x000fe40003f5d000 */
[----:B------:R-:W-:Y:S02]  /*11a0*/  FSETP.NEU.FTZ.AND P4, PT, R13, RZ, PT ;  /* 0x000000ff0d00720b */ /* 0x000fe40003f9d000 */
[----:B------:R-:W-:Y:S02]  /*11b0*/  FSETP.NEU.FTZ.AND P1, PT, R0, RZ, PT ;  /* 0x000000ff0000720b */ /* 0x000fe40003f3d000 */
[----:B------:R-:W-:Y:S02]  /*11c0*/  PLOP3.LUT P2, PT, P2, P4, PT, 0x28, 0x82 ;  /* 0x000000000082781c */ /* 0x000fe40001748570 */
[----:B------:R-:W-:Y:S02]  /*11d0*/  PLOP3.LUT P1, PT, P3, P1, PT, 0x28, 0x82 ;  /* 0x000000000082781c */ /* 0x000fe40001f22570 */
[----:B------:R-:W-:-:S02]  /*11e0*/  FSETP.NEU.FTZ.AND P4, PT, R10, RZ, PT ;  /* 0x000000ff0a00720b */ /* 0x000fc40003f9d000 */
[----:B------:R-:W-:Y:S01]  /*11f0*/  FSETP.NEU.FTZ.AND P3, PT, R14, RZ, PT ;  /* 0x000000ff0e00720b */ /* 0x000fe20003f7d000 */
[----:B------:R-:W-:-:S03]  /*1200*/  IMAD.WIDE.U32 R2, R2, 0x2, R4 ;  /* 0x0000000202027825 */ /* 0x000fc600078e0004 */
        /* <DEDUP_REMOVED lines=16> */
.L_x_4135:
        /* <DEDUP_REMOVED lines=15> */
.L_x_42727:


//--------------------- .text._ZN2at6native29vectorized_elementwise_kernelILi4ENS0_13BinaryFunctorIN3c104HalfES4_bZZZNS0_23logical_xor_kernel_cudaERNS_14TensorIteratorEENKUlvE0_clEvENKUlvE6_clEvEUlS4_S4_E_EESt5arrayIPcLm3EEEEviT0_T1_ --------------------------
	.section	.text._ZN2at6native29vectorized_elementwise_kernelILi4ENS0_13BinaryFunctorIN3c104HalfES4_bZZZNS0_23logical_xor_kernel_cudaERNS_14TensorIteratorEENKUlvE0_clEvENKUlvE6_clEvEUlS4_S4_E_EESt5arrayIPcLm3EEEEviT0_T1_,"ax",@progbits
	.align	128
        .global         _ZN2at6native29vectorized_elementwise_kernelILi4ENS0_13BinaryFunctorIN3c104HalfES4_bZZZNS0_23logical_xor_kernel_cudaERNS_14TensorIteratorEENKUlvE0_clEvENKUlvE6_clEvEUlS4_S4_E_EESt5arrayIPcLm3EEEEviT0_T1_
        .type           _ZN2at6native29vectorized_elementwise_kernelILi4ENS0_13BinaryFunctorIN3c104HalfES4_bZZZNS0_23logical_xor_kernel_cudaERNS_14TensorIteratorEENKUlvE0_clEvENKUlvE6_clEvEUlS4_S4_E_EESt5arrayIPcLm3EEEEviT0_T1_,@function
        .size           _ZN2at6native29vectorized_elementwise_kernelILi4ENS0_13BinaryFunctorIN3c104HalfES4_bZZZNS0_23logical_xor_kernel_cudaERNS_14TensorIteratorEENKUlvE0_clEvENKUlvE6_clEvEUlS4_S4_E_EESt5arrayIPcLm3EEEEviT0_T1_,(.L_x_42728 - _ZN2at6native29vectorized_elementwise_kernelILi4ENS0_13BinaryFunctorIN3c104HalfES4_bZZZNS0_23logical_xor_kernel_cudaERNS_14TensorIteratorEENKUlvE0_clEvENKUlvE6_clEvEUlS4_S4_E_EESt5arrayIPcLm3EEEEviT0_T1_)
        .other          _ZN2at6native29vectorized_elementwise_kernelILi4ENS0_13BinaryFunctorIN3c104HalfES4_bZZZNS0_23logical_xor_kernel_cudaERNS_14TensorIteratorEENKUlvE0_clEvENKUlvE6_clEvEUlS4_S4_E_EESt5arrayIPcLm3EEEEviT0_T1_,@"STO_CUDA_ENTRY STV_DEFAULT"
_ZN2at6native29vectorized_elementwise_kernelILi4ENS0_13BinaryFunctorIN3c104HalfES4_bZZZNS0_23logical_xor_kernel_cudaERNS_14TensorIteratorEENKUlvE0_clEvENKUlvE6_clEvEUlS4_S4_E_EESt5arrayIPcLm3EEEEviT0_T1_:
.text._ZN2at6native29vectorized_elementwise_kernelILi4ENS0_13BinaryFunctorIN3c104HalfES4_bZZZNS0_23logical_xor_kernel_cudaERNS_14TensorIteratorEENKUlvE0_clEvENKUlvE6_clEvEUlS4_S4_E_EESt5arrayIPcLm3EEEEviT0_T1_:
        /* <DEDUP_REMOVED lines=186> */
.L_x_4139:
        /* <DEDUP_REMOVED lines=8> */
.L_x_4140:
        /* <DEDUP_REMOVED lines=8> */
.L_x_4141:
        /* <DEDUP_REMOVED lines=9> */
.L_x_4142:
[----:B------:R-:W-:Y:S05]  /*0d30*/  BSYNC.RELIABLE B1 ;  /* 0x0000000000017941 */ /* 0x000fea0003800100 */
.L_x_4138:
[----:B------:R-:W-:-:S13]  /*0d40*/  ISETP.GE.U32.AND P0, PT, R3, R2, PT ;  /* 0x000000020300720c */ /* 0x000fda0003f06070 */
[----:B-1----:R-:W0:Y:S01]  /*0d50*/  @!P0 LDC.64 R6, c[0x0][0x388] ;  /* 0x0000e200ff068b82 */ /* 0x002e220000000a00 */
[----:B--2---:R-:W-:Y:S02]  /*0d60*/  @!P0 IMAD.IADD R5, R0, 0x1, R3 ;  /* 0x0000000100058824 */ /* 0x004fe400078e0203 */
[----:B------:R-:W-:-:S03]  /*0d70*/  @!P0 VIADD R3, R3, 0x80 ;  /* 0x0000008003038836 */ /* 0x000fc60000000000 */
[----:B0-----:R-:W-:-:S05]  /*0d80*/  @!P0 IADD3 R4, P1, PT, R5, R6, RZ ;  /* 0x0000000605048210 */ /* 0x001fca0007f3e0ff */
[----:B------:R-:W-:-:S05]  /*0d90*/  @!P0 IMAD.X R5, RZ, RZ, R7, P1 ;  /* 0x000000ffff058224 */ /* 0x000fca00008e0607 */
[----:B------:R2:W-:Y:S03]  /*0da0*/  @!P0 STG.E.U8 desc[UR4][R4.64], R9 ;  /* 0x0000000904008986 */ /* 0x0005e6000c101104 */
.L_x_4143:
[----:B------:R-:W-:Y:S05]  /*0db0*/  BSYNC.RECONVERGENT B0 ;  /* 0x0000000000007941 */ /* 0x000fea0003800200 */
.L_x_4137:
        /* <DEDUP_REMOVED lines=9> */
.L_x_4136:
[----:B------:R-:W0:Y:S01]  /*0e50*/  S2R R2, SR_TID.X ;  /* 0x0000000000027919 */ /* 0x000e220000002100 */
[----:B------:R-:W1:Y:S01]  /*0e60*/  LDC.64 R4, c[0x0][0x390] ;  /* 0x0000e400ff047b82 */ /* 0x000e620000000a00 */
[----:B------:R-:W2:Y:S07]  /*0e70*/  LDCU.64 UR6, c[0x0][0x388] ;  /* 0x00007100ff0677ac */ /* 0x000eae0008000a00 */
[----:B------:R-:W3:Y:S01]  /*0e80*/  LDC.64 R6, c[0x0][0x398] ;  /* 0x0000e600ff067b82 */ /* 0x000ee20000000a00 */
[----:B-1----:R-:W-:-:S04]  /*0e90*/  IMAD.WIDE.U32 R4, R0, 0x2, R4 ;  /* 0x0000000200047825 */ /* 0x002fc800078e0004 */
[----:B0-----:R-:W-:-:S04]  /*0ea0*/  IMAD.WIDE.U32 R4, R2, 0x8, R4 ;  /* 0x0000000802047825 */ /* 0x001fc800078e0004 */
[----:B---3--:R-:W-:Y:S01]  /*0eb0*/  IMAD.WIDE.U32 R6, R0, 0x2, R6 ;  /* 0x0000000200067825 */ /* 0x008fe200078e0006 */
[----:B------:R-:W3:Y:S03]  /*0ec0*/  LDG.E.64 R14, desc[UR4][R4.64] ;  /* 0x00000004040e7981 */ /* 0x000ee6000c1e1b00 */
[----:B------:R-:W-:Y:S02]  /*0ed0*/  IMAD.WIDE.U32 R10, R2, 0x8, R6 ;  /* 0x00000008020a7825 */ /* 0x000fe400078e0006 */
[----:B------:R0:W4:Y:S04]  /*0ee0*/  LDG.E.64 R6, desc[UR4][R4.64+0x400] ;  /* 0x0004000404067981 */ /* 0x000128000c1e1b00 */
[----:B------:R-:W5:Y:S04]  /*0ef0*/  LDG.E.64 R16, desc[UR4][R10.64] ;  /* 0x000000040a107981 */ /* 0x000f68000c1e1b00 */
[----:B------:R1:W2:Y:S01]  /*0f00*/  LDG.E.64 R8, desc[UR4][R10.64+0x400] ;  /* 0x000400040a087981 */ /* 0x0002a2000c1e1b00 */
[----:B---3--:R-:W-:-:S02]  /*0f10*/  HADD2.F32 R3, -RZ, R14.H0_H0 ;  /* 0x2000000eff037230 */ /* 0x008fc40000004100 */
[----:B------:R-:W-:-:S03]  /*0f20*/  HADD2.F32 R12, -RZ, R14.H1_H1 ;  /* 0x3000000eff0c7230 */ /* 0x000fc60000004100 */
[----:B------:R-:W-:Y:S01]  /*0f30*/  FSETP.NEU.FTZ.AND P3, PT, R3, RZ, PT ;  /* 0x000000ff0300720b */ /* 0x000fe20003f7d000 */
[----:B------:R-:W-:Y:S02]  /*0f40*/  HADD2.F32 R13, -RZ, R15.H0_H0 ;  /* 0x2000000fff0d7230 */ /* 0x000fe40000004100 */
[--C-:B-----5:R-:W-:Y:S02]  /*0f50*/  HADD2.F32 R3, -RZ, R16.reuse.H0_H0 ;  /* 0x20000010ff037230 */ /* 0x120fe40000004100 */
[----:B0-----:R-:W-:Y:S01]  /*0f60*/  HADD2.F32 R4, -RZ, R16.H1_H1 ;  /* 0x30000010ff047230 */ /* 0x001fe20000004100 */
[----:B------:R-:W-:Y:S01]  /*0f70*/  FSETP.NEU.FTZ.AND P2, PT, R12, RZ, PT ;  /* 0x000000ff0c00720b */ /* 0x000fe20003f5d000 */
[----:B-1----:R-:W-:Y:S01]  /*0f80*/  HADD2.F32 R10, -RZ, R17.H0_H0 ;  /* 0x20000011ff0a7230 */ /* 0x002fe20000004100 */
[----:B------:R-:W-:Y:S01]  /*0f90*/  FSETP.NEU.FTZ.AND P0, PT, R3, RZ, PT ;  /* 0x000000ff0300720b */ /* 0x000fe20003f1d000 */
[----:B------:R-:W-:Y:S01]  /*0fa0*/  HADD2.F32 R14, -RZ, R15.H1_H1 ;  /* 0x3000000fff0e7230 */ /* 0x000fe20000004100 */
[----:B------:R-:W-:Y:S01]  /*0fb0*/  FSETP.NEU.FTZ.AND P6, PT, R4, RZ, PT ;  /* 0x000000ff0400720b */ /* 0x000fe20003fdd000 */
[----:B------:R-:W-:Y:S01]  /*0fc0*/  HADD2.F32 R3, -RZ, R17.H1_H1 ;  /* 0x30000011ff037230 */ /* 0x000fe20000004100 */
[----:B------:R-:W-:Y:S01]  /*0fd0*/  PLOP3.LUT P3, PT, P3, P0, PT, 0x28, 0x82 ;  /* 0x000000000082781c */ /* 0x000fe20001f60570 */
[--C-:B----4-:R-:W-:Y:S01]  /*0fe0*/  HADD2.F32 R5, -RZ, R6.reuse.H0_H0 ;  /* 0x20000006ff057230 */ /* 0x110fe20000004100 */
[----:B------:R-:W-:Y:S01]  /*0ff0*/  FSETP.NEU.FTZ.AND P1, PT, R13, RZ, PT ;  /* 0x000000ff0d00720b */ /* 0x000fe20003f3d000 */
[----:B------:R-:W-:Y:S01]  /*1000*/  HADD2.F32 R6, -RZ, R6.H1_H1 ;  /* 0x30000006ff067230 */ /* 0x000fe20000004100 */
[----:B------:R-:W-:-:S02]  /*1010*/  FSETP.NEU.FTZ.AND P0, PT, R10, RZ, PT ;  /* 0x000000ff0a00720b */ /* 0x000fc40003f1d000 */
[----:B------:R-:W-:Y:S01]  /*1020*/  PLOP3.LUT P2, PT, P2, P6, PT, 0x28, 0x82 ;  /* 0x000000000082781c */ /* 0x000fe2000174c570 */
[----:B------:R-:W-:Y:S01]  /*1030*/  HADD2.F32 R4, -RZ, R7.H0_H0 ;  /* 0x20000007ff047230 */ /* 0x000fe20000004100 */
[----:B------:R-:W-:Y:S02]  /*1040*/  FSETP.NEU.FTZ.AND P5, PT, R14, RZ, PT ;  /* 0x000000ff0e00720b */ /* 0x000fe40003fbd000 */
[----:B------:R-:W-:Y:S01]  /*1050*/  FSETP.NEU.FTZ.AND P6, PT, R3, RZ, PT ;  /* 0x000000ff0300720b */ /* 0x000fe20003fdd000 */
[----:B--2---:R-:W-:Y:S01]  /*1060*/  HADD2.F32 R3, -RZ, R8.H0_H0 ;  /* 0x20000008ff037230 */ /* 0x004fe20000004100 */
[----:B------:R-:W-:Y:S02]  /*1070*/  PLOP3.LUT P1, PT, P1, P0, PT, 0x28, 0x82 ;  /* 0x000000000082781c */ /* 0x000fe40000f20570 */
[----:B------:R-:W-:Y:S02]  /*1080*/  FSETP.NEU.FTZ.AND P0, PT, R6, RZ, PT ;  /* 0x000000ff0600720b */ /* 0x000fe40003f1d000 */
[----:B------:R-:W-:-:S02]  /*1090*/  PLOP3.LUT P5, PT, P5, P6, PT, 0x28, 0x82 ;  /* 0x000000000082781c */ /* 0x000fc40002fac570 */
[----:B------:R-:W-:Y:S02]  /*10a0*/  SEL R6, RZ, 0x1, !P2 ;  /* 0x00000001ff067807 */ /* 0x000fe40005000000 */
[----:B------:R-:W-:Y:S02]  /*10b0*/  FSETP.NEU.FTZ.AND P2, PT, R4, RZ, PT ;  /* 0x000000ff0400720b */ /* 0x000fe40003f5d000 */
[----:B------:R-:W-:Y:S02]  /*10c0*/  IADD3 R4, P6, PT, R0, UR6, RZ ;  /* 0x0000000600047c10 */ /* 0x000fe4000ffde0ff */
[----:B------:R-:W-:Y:S01]  /*10d0*/  SEL R0, RZ, 0x1, !P5 ;  /* 0x00000001ff007807 */ /* 0x000fe20006800000 */
[----:B------:R-:W-:Y:S01]  /*10e0*/  HADD2.F32 R8, -RZ, R8.H1_H1 ;  /* 0x30000008ff087230 */ /* 0x000fe20000004100 */
[----:B------:R-:W-:Y:S01]  /*10f0*/  FSETP.NEU.FTZ.AND P5, PT, R3, RZ, PT ;  /* 0x000000ff0300720b */ /* 0x000fe20003fbd000 */
[----:B------:R-:W-:Y:S01]  /*1100*/  HADD2.F32 R3, -RZ, R9.H0_H0 ;  /* 0x20000009ff037230 */ /* 0x000fe20000004100 */
[----:B------:R-:W-:Y:S01]  /*1110*/  FSETP.NEU.FTZ.AND P4, PT, R5, RZ, PT ;  /* 0x000000ff0500720b */ /* 0x000fe20003f9d000 */
[----:B------:R-:W-:Y:S01]  /*1120*/  IMAD.X R5, RZ, RZ, UR7, P6 ;  /* 0x00000007ff057e24 */ /* 0x000fe2000b0e06ff */
[----:B------:R-:W-:Y:S01]  /*1130*/  FSETP.NEU.FTZ.AND P6, PT, R8, RZ, PT ;  /* 0x000000ff0800720b */ /* 0x000fe20003fdd000 */
[----:B------:R-:W-:Y:S01]  /*1140*/  HADD2.F32 R7, -RZ, R7.H1_H1 ;  /* 0x30000007ff077230 */ /* 0x000fe20000004100 */
[----:B------:R-:W-:Y:S01]  /*1150*/  PLOP3.LUT P4, PT, P4, P5, PT, 0x28, 0x82 ;  /* 0x000000000082781c */ /* 0x000fe2000278a570 */
[----:B------:R-:W-:Y:S01]  /*1160*/  HADD2.F32 R9, -RZ, R9.H1_H1 ;  /* 0x30000009ff097230 */ /* 0x000fe20000004100 */
[----:B------:R-:W-:-:S02]  /*1170*/  FSETP.NEU.FTZ.AND P5, PT, R3, RZ, PT ;  /* 0x000000ff0300720b */ /* 0x000fc40003fbd000 */
[----:B------:R-:W-:Y:S02]  /*1180*/  PLOP3.LUT P0, PT, P0, P6, PT, 0x28, 0x82 ;  /* 0x000000000082781c */ /* 0x000fe4000070c570 */
[----:B------:R-:W-:Y:S02]  /*1190*/  PLOP3.LUT P2, PT, P2, P5, PT, 0x28, 0x82 ;  /* 0x000000000082781c */ /* 0x000fe4000174a570 */
        /* <DEDUP_REMOVED lines=19> */
.L_x_4144:
        /* <DEDUP_REMOVED lines=11> */
.L_x_42728:


//--------------------- .text._ZN2at6native29vectorized_elementwise_kernelILi8ENS0_13BinaryFunctorIN3c104HalfES4_bZZZNS0_23logical_xor_kernel_cudaERNS_14TensorIteratorEENKUlvE0_clEvENKUlvE6_clEvEUlS4_S4_E_EESt5arrayIPcLm3EEEEviT0_T1_ --------------------------
	.section	.text._ZN2at6native29vectorized_elementwise_kernelILi8ENS0_13BinaryFunctorIN3c104HalfES4_bZZZNS0_23logical_xor_kernel_cudaERNS_14TensorIteratorEENKUlvE0_clEvENKUlvE6_clEvEUlS4_S4_E_EESt5arrayIPcLm3EEEEviT0_T1_,"ax",@progbits
	.align	128
        .global         _ZN2at6native29vectorized_elementwise_kernelILi8ENS0_13BinaryFunctorIN3c104HalfES4_bZZZNS0_23logical_xor_kernel_cudaERNS_14TensorIteratorEENKUlvE0_clEvENKUlvE6_clEvEUlS4_S4_E_EESt5arrayIPcLm3EEEEviT0_T1_
        .type           _ZN2at6native29vectorized_elementwise_kernelILi8ENS0_13BinaryFunctorIN3c104HalfES4_bZZZNS0_23logical_xor_kernel_cudaERNS_14TensorIteratorEENKUlvE0_clEvENKUlvE6_clEvEUlS4_S4_E_EESt5arrayIPcLm3EEEEviT0_T1_,@function
        .size           _ZN2at6native29vectorized_elementwise_kernelILi8ENS0_13BinaryFunctorIN3c104HalfES4_bZZZNS0_23logical_xor_kernel_cudaERNS_14TensorIteratorEENKUlvE0_clEvENKUlvE6_clEvEUlS4_S4_E_EESt5arrayIPcLm3EEEEviT0_T1_,(.L_x_42729 - _ZN2at6native29vectorized_elementwise_kernelILi8ENS0_13BinaryFunctorIN3c104HalfES4_bZZZNS0_23logical_xor_kernel_cudaERNS_14TensorIteratorEENKUlvE0_clEvENKUlvE6_clEvEUlS4_S4_E_EESt5arrayIPcLm3EEEEviT0_T1_)
        .other          _ZN2at6native29vectorized_elementwise_kernelILi8ENS0_13BinaryFunctorIN3c104HalfES4_bZZZNS0_23logical_xor_kernel_cudaERNS_14TensorIteratorEENKUlvE0_clEvENKUlvE6_clEvEUlS4_S4_E_EESt5arrayIPcLm3EEEEviT0_T1_,@"STO_CUDA_ENTRY STV_DEFAULT"
_ZN2at6native29vectorized_elementwise_kernelILi8ENS0_13BinaryFunctorIN3c104HalfES4_bZZZNS0_23logical_xor_kernel_cudaERNS_14TensorIteratorEENKUlvE0_clEvENKUlvE6_clEvEUlS4_S4_E_EESt5arrayIPcLm3EEEEviT0_T1_:
.text._ZN2at6native29vectorized_elementwise_kernelILi8ENS0_13BinaryFunctorIN3c104HalfES4_bZZZNS0_23logical_xor_kernel_cudaERNS_14TensorIteratorEENKUlvE0_clEvENKUlvE6_clEvEUlS4_S4_E_EESt5arrayIPcLm3EEEEviT0_T1_:
[----:B------:R-:W-:Y:S01]  /*0000*/  LDC R1, c[0x0][0x37c] ;  /* 0x0000df00ff017b82 */ /* 0x000fe20000000800 */
[----:B------:R-:W-:Y:S05]  /*0010*/  EXIT ;  /* 0x000000000000794d */ /* 0x000fea0003800000 */
.L_x_4145:
        /* <DEDUP_REMOVED lines=14> */
.L_x_42729:


//--------------------- .text._ZN2at6native18elementwise_kernelILi128ELi4EZNS0_15gpu_kernel_implINS0_13AUnaryFunctorIffbZZZNS0_23logical_xor_kernel_cudaERNS_14TensorIteratorEENKUlvE0_clEvENKUlvE5_clEvEUlffE_EEEEvRNS_18TensorIteratorBaseERKT_EUliE_EEviT1_ --------------------------
	.section	.text._ZN2at6native18elementwise_kernelILi128ELi4EZNS0_15gpu_kernel_implINS0_13AUnaryFunctorIffbZZZNS0_23logical_xor_kernel_cudaERNS_14TensorIteratorEENKUlvE0_clEvENKUlvE5_clEvEUlffE_EEEEvRNS_18TensorIteratorBaseERKT_EUliE_EEviT1_,"ax",@progbits
	.align	128
        .global         _ZN2at6native18elementwise_kernelILi128ELi4EZNS0_15gpu_kernel_implINS0_13AUnaryFunctorIffbZZZNS0_23logical_xor_kernel_cudaERNS_14TensorIteratorEENKUlvE0_clEvENKUlvE5_clEvEUlffE_EEEEvRNS_18TensorIteratorBaseERKT_EUliE_EEviT1_
        .type           _ZN2at6native18elementwise_kernelILi128ELi4EZNS0_15gpu_kernel_implINS0_13AUnaryFunctorIffbZZZNS0_23logical_xor_kernel_cudaERNS_14TensorIteratorEENKUlvE0_clEvENKUlvE5_clEvEUlffE_EEEEvRNS_18TensorIteratorBaseERKT_EUliE_EEviT1_,@function
        .size           _ZN2at6native18elementwise_kernelILi128ELi4EZNS0_15gpu_kernel_implINS0_13AUnaryFunctorIffbZZZNS0_23logical_xor_kernel_cudaERNS_14TensorIteratorEENKUlvE0_clEvENKUlvE5_clEvEUlffE_EEEEvRNS_18TensorIteratorBaseERKT_EUliE_EEviT1_,(.L_x_42730 - _ZN2at6native18elementwise_kernelILi128ELi4EZNS0_15gpu_kernel_implINS0_13AUnaryFunctorIffbZZZNS0_23logical_xor_kernel_cudaERNS_14TensorIteratorEENKUlvE0_clEvENKUlvE5_clEvEUlffE_EEEEvRNS_18TensorIteratorBaseERKT_EUliE_EEviT1_)
        .other          _ZN2at6native18elementwise_kernelILi128ELi4EZNS0_15gpu_kernel_implINS0_13AUnaryFunctorIffbZZZNS0_23logical_xor_kernel_cudaERNS_14TensorIteratorEENKUlvE0_clEvENKUlvE5_clEvEUlffE_EEEEvRNS_18TensorIteratorBaseERKT_EUliE_EEviT1_,@"STO_CUDA_ENTRY STV_DEFAULT"
_ZN2at6native18elementwise_kernelILi128ELi4EZNS0_15gpu_kernel_implINS0_13AUnaryFunctorIffbZZZNS0_23logical_xor_kernel_cudaERNS_14TensorIteratorEENKUlvE0_clEvENKUlvE5_clEvEUlffE_EEEEvRNS_18TensorIteratorBaseERKT_EUliE_EEviT1_:
.text._ZN2at6native18elementwise_kernelILi128ELi4EZNS0_15gpu_kernel_implINS0_13AUnaryFunctorIffbZZZNS0_23logical_xor_kernel_cudaERNS_14TensorIteratorEENKUlvE0_clEvENKUlvE5_clEvEUlffE_EEEEvRNS_18TensorIteratorBaseERKT_EUliE_EEviT1_:
        /* <DEDUP_REMOVED lines=319> */
.L_x_4148:
        /* <DEDUP_REMOVED lines=16> */
[----:B--2---:R3:W4:Y:S01]  /*14f0*/  I2F.S16 R0, R2 ;  /* 0x0000000200007306 */ /* 0x0047220000101400 */
[----:B------:R-:W-:Y:S05]  /*1500*/  BRA `(.L_x_4155) ;  /* 0x0000000c00507947 */ /* 0x000fea0003800000 */
.L_x_4153:
[----:B------:R-:W2:Y:S02]  /*1510*/  LDG.E.U8 R0, desc[UR36][R2.64] ;  /* 0x0000002402007981 */ /* 0x000ea4000c1e1100 */
[----:B--2---:R-:W-:Y:S01]  /*1520*/  I2FP.F32.U32 R0, R0 ;  /* 0x0000000000007245 */ /* 0x004fe20000201000 */
[----:B------:R-:W-:Y:S06]  /*1530*/  BRA `(.L_x_4155) ;  /* 0x0000000c00447947 */ /* 0x000fec0003800000 */
.L_x_4152:
[----:B------:R-:W-:-:S09]  /*1540*/  UISETP.NE.AND UP0, UPT, UR4, 0x2, UPT ;  /* 0x000000020400788c */ /* 0x000fd2000bf05270 */
[----:B------:R-:W-:Y:S05]  /*1550*/  BRA.U !UP0, `(.L_x_4156) ;  /* 0x0000000108287547 */ /* 0x000fea000b800000 */
[----:B------:R-:W-:-:S09]  /*1560*/  UISETP.NE.AND UP0, UPT, UR4, 0x3, UPT ;  /* 0x000000030400788c */ /* 0x000fd2000bf05270 */
[----:B------:R-:W-:Y:S05]  /*1570*/  BRA.U !UP0, `(.L_x_4157) ;  /* 0x0000000108147547 */ /* 0x000fea000b800000 */
[----:B------:R-:W-:-:S09]  /*1580*/  UISETP.NE.AND UP0, UPT, UR4, 0x4, UPT ;  /* 0x000000040400788c */ /* 0x000fd2000bf05270 */
[----:B------:R-:W-:Y:S05]  /*1590*/  BRA.U UP0, `(.L_x_4154) ;  /* 0x0000000900b07547 */ /* 0x000fea000b800000 */
[----:B------:R-:W2:Y:S02]  /*15a0*/  LDG.E.64 R2, desc[UR36][R2.64] ;  /* 0x0000002402027981 */ /* 0x000ea4000c1e1b00 */
[----:B--2---:R2:W3:Y:S02]  /*15b0*/  I2F.S64 R0, R2 ;  /* 0x0000000200007312 */ /* 0x0044e40000301400 */
[----:B--23--:R-:W-:Y:S05]  /*15c0*/  BRA `(.L_x_4155) ;  /* 0x0000000c00207947 */ /* 0x00cfea0003800000 */
.L_x_4157:
[----:B------:R-:W2:Y:S02]  /*15d0*/  LDG.E R0, desc[UR36][R2.64] ;  /* 0x0000002402007981 */ /* 0x000ea4000c1e1900 */
[----:B--2---:R-:W-:Y:S01]  /*15e0*/  I2FP.F32.S32 R0, R0 ;  /* 0x0000000000007245 */ /* 0x004fe20000201400 */
[----:B------:R-:W-:Y:S06]  /*15f0*/  BRA `(.L_x_4155) ;  /* 0x0000000c00147947 */ /* 0x000fec0003800000 */
.L_x_4156:
[----:B------:R-:W2:Y:S02]  /*1600*/  LDG.E.U16 R0, desc[UR36][R2.64] ;  /* 0x0000002402007981 */ /* 0x000ea4000c1e1500 */
[----:B--2---:R-:W2:Y:S01]  /*1610*/  I2F.S16 R0, R0 ;  /* 0x0000000000007306 */ /* 0x004ea20000101400 */
[----:B------:R-:W-:Y:S05]  /*1620*/  BRA `(.L_x_4155) ;  /* 0x0000000c00087947 */ /* 0x000fea0003800000 */
.L_x_4151:
[----:B------:R-:W-:-:S09]  /*1630*/  UISETP.GT.AND UP0, UPT, UR4, 0x6, UPT ;  /* 0x000000060400788c */ /* 0x000fd2000bf04270 */
[----:B------:R-:W-:Y:S05]  /*1640*/  BRA.U UP0, `(.L_x_4158) ;  /* 0x0000000100247547 */ /* 0x000fea000b800000 */
[----:B------:R-:W-:-:S09]  /*1650*/  UISETP.NE.AND UP0, UPT, UR4, 0x5, UPT ;  /* 0x000000050400788c */ /* 0x000fd2000bf05270 */
[----:B------:R-:W-:Y:S05]  /*1660*/  BRA.U !UP0, `(.L_x_4159) ;  /* 0x0000000108107547 */ /* 0x000fea000b800000 */
[----:B------:R-:W-:-:S09]  /*1670*/  UISETP.NE.AND UP0, UPT, UR4, 0x6, UPT ;  /* 0x000000060400788c */ /* 0x000fd2000bf05270 */
[----:B------:R-:W-:Y:S05]  /*1680*/  BRA.U UP0, `(.L_x_4154) ;  /* 0x0000000900747547 */ /* 0x000fea000b800000 */
[----:B------:R0:W5:Y:S01]  /*1690*/  LDG.E R0, desc[UR36][R2.64] ;  /* 0x0000002402007981 */ /* 0x000162000c1e1900 */
[----:B------:R-:W-:Y:S05]  /*16a0*/  BRA `(.L_x_4155) ;  /* 0x0000000800e87947 */ /* 0x000fea0003800000 */
.L_x_4159:
[----:B------:R-:W2:Y:S02]  /*16b0*/  LDG.E.U16 R0, desc[UR36][R2.64] ;  /* 0x0000002402007981 */ /* 0x000ea4000c1e1500 */
[----:B--2---:R-:W-:Y:S01]  /*16c0*/  HADD2.F32 R0, -RZ, R0.H0_H0 ;  /* 0x20000000ff007230 */ /* 0x004fe20000004100 */
[----:B------:R-:W-:Y:S06]  /*16d0*/  BRA `(.L_x_4155) ;  /* 0x0000000800dc7947 */ /* 0x000fec0003800000 */
.L_x_4158:
[----:B------:R-:W-:-:S09]  /*16e0*/  UISETP.NE.AND UP0, UPT, UR4, 0x7, UPT ;  /* 0x000000070400788c */ /* 0x000fd2000bf05270 */
[----:B------:R-:W-:Y:S05]  /*16f0*/  BRA.U !UP0, `(.L_x_4160) ;  /* 0x0000000108247547 */ /* 0x000fea000b800000 */
[----:B------:R-:W-:-:S09]  /*1700*/  UISETP.NE.AND UP0, UPT, UR4, 0x8, UPT ;  /* 0x000000080400788c */ /* 0x000fd2000bf05270 */
[----:B------:R-:W-:Y:S05]  /*1710*/  BRA.U !UP0, `(.L_x_4161) ;  /* 0x0000000108107547 */ /* 0x000fea000b800000 */
[----:B------:R-:W-:-:S09]  /*1720*/  UISETP.NE.AND UP0, UPT, UR4, 0x9, UPT ;  /* 0x000000090400788c */ /* 0x000fd2000bf05270 */
[----:B------:R-:W-:Y:S05]  /*1730*/  BRA.U UP0, `(.L_x_4154) ;  /* 0x0000000900487547 */ /* 0x000fea000b800000 */
[----:B------:R1:W5:Y:S01]  /*1740*/  LDG.E R0, desc[UR36][R2.64] ;  /* 0x0000002402007981 */ /* 0x000362000c1e1900 */
[----:B------:R-:W-:Y:S05]  /*1750*/  BRA `(.L_x_4155) ;  /* 0x0000000800bc7947 */ /* 0x000fea0003800000 */
.L_x_4161:
[----:B------:R-:W2:Y:S02]  /*1760*/  LDG.E.U16 R0, desc[UR36][R2.64] ;  /* 0x0000002402007981 */ /* 0x000ea4000c1e1500 */
[----:B--2---:R-:W-:Y:S01]  /*1770*/  HADD2.F32 R0, -RZ, R0.H0_H0 ;  /* 0x20000000ff007230 */ /* 0x004fe20000004100 */
[----:B------:R-:W-:Y:S06]  /*1780*/  BRA `(.L_x_4155) ;  /* 0x0000000800b07947 */ /* 0x000fec0003800000 */
.L_x_4160:
        /* <DEDUP_REMOVED lines=9> */
[----:B0-----:R-:W-:Y:S01]  /*1820*/  @!P0 FMUL R0, R0, 1.175494350822287508e-38 ;  /* 0x0080000000008820 */ /* 0x001fe20000400000 */
[----:B------:R-:W-:Y:S06]  /*1830*/  BRA `(.L_x_4155) ;  /* 0x0000000800847947 */ /* 0x000fec0003800000 */
.L_x_4150:
        /* <DEDUP_REMOVED lines=10> */
[----:B------:R-:W-:Y:S01]  /*18e0*/  FSEL R0, RZ, 1, !P0 ;  /* 0x3f800000ff007808 */ /* 0x000fe20004000000 */
[----:B------:R-:W-:Y:S08]  /*18f0*/  BRA `(.L_x_4155) ;  /* 0x0000000800547947 */ /* 0x000ff00003800000 */
.L_x_4164:
        /* <DEDUP_REMOVED lines=11> */
.L_x_4163:
[----:B------:R-:W-:-:S09]  /*19b0*/  UISETP.NE.AND UP0, UPT, UR4, 0xf, UPT ;  /* 0x0000000f0400788c */ /* 0x000fd2000bf05270 */
[----:B------:R-:W-:Y:S05]  /*19c0*/  BRA.U !UP0, `(.L_x_4165) ;  /* 0x00000001088c7547 */ /* 0x000fea000b800000 */
[----:B------:R-:W-:-:S09]  /*19d0*/  UISETP.NE.AND UP0, UPT, UR4, 0x17, UPT ;  /* 0x000000170400788c */ /* 0x000fd2000bf05270 */
[----:B------:R-:W-:Y:S05]  /*19e0*/  BRA.U !UP0, `(.L_x_4166) ;  /* 0x0000000108547547 */ /* 0x000fea000b800000 */
[----:B------:R-:W-:-:S09]  /*19f0*/  UISETP.NE.AND UP0, UPT, UR4, 0x18, UPT ;  /* 0x000000180400788c */ /* 0x000fd2000bf05270 */
[----:B------:R-:W-:Y:S05]  /*1a00*/  BRA.U UP0, `(.L_x_4154) ;  /* 0x0000000500947547 */ /* 0x000fea000b800000 */
[----:B------:R-:W2:Y:S01]  /*1a10*/  LDG.E.U8 R0, desc[UR36][R2.64] ;  /* 0x0000002402007981 */ /* 0x000ea2000c1e1100 */
[----:B------:R-:W-:Y:S01]  /*1a20*/  IMAD.MOV.U32 R6, RZ, RZ, 0x1f ;  /* 0x0000001fff067424 */ /* 0x000fe200078e00ff */
[----:B--2---:R-:W-:-:S04]  /*1a30*/  SHF.L.U32 R0, R0, 0x18, RZ ;  /* 0x0000001800007819 */ /* 0x004fc800000006ff */
        /* <DEDUP_REMOVED lines=10> */
[----:B------:R-:W-:Y:S02]  /*1ae0*/  SHF.R.S32.HI R5, RZ, 0x8, R5 ;  /* 0x00000008ff057819 */ /* 0x000fe40000011405 */
[----:B------:R-:W-:-:S04]  /*1af0*/  IADD3 R6, PT, PT, R6, 0x3c000000, RZ ;  /* 0x3c00000006067810 */ /* 0x000fc80007ffe0ff */
[----:B------:R-:W-:-:S04]  /*1b00*/  LOP3.LUT R5, R6, 0x7f800000, R5, 0xf8, !PT ;  /* 0x7f80000006057812 */ /* 0x000fc800078ef805 */
[----:B------:R-:W-:-:S04]  /*1b10*/  SEL R5, R5, RZ, P0 ;  /* 0x000000ff05057207 */ /* 0x000fc80000000000 */
[----:B------:R-:W-:Y:S01]  /*1b20*/  LOP3.LUT R0, R5, 0x80000000, R0, 0xf8, !PT ;  /* 0x8000000005007812 */ /* 0x000fe200078ef800 */
[----:B------:R-:W-:Y:S06]  /*1b30*/  BRA `(.L_x_4155) ;  /* 0x0000000400c47947 */ /* 0x000fec0003800000 */
.L_x_4166:
        /* <DEDUP_REMOVED lines=10> */
[----:B------:R-:W-:Y:S01]  /*1be0*/  LOP3.LUT R0, R0, 0x80000000, R5, 0xf8, !PT ;  /* 0x8000000000007812 */ /* 0x000fe200078ef805 */
[----:B------:R-:W-:Y:S06]  /*1bf0*/  BRA `(.L_x_4155) ;  /* 0x0000000400947947 */ /* 0x000fec0003800000 */
.L_x_4165:
[----:B------:R-:W2:Y:S02]  /*1c00*/  LDG.E.U16 R0, desc[UR36][R2.64] ;  /* 0x0000002402007981 */ /* 0x000ea4000c1e1500 */
[----:B--2---:R-:W-:Y:S01]  /*1c10*/  SHF.L.U32 R0, R0, 0x10, RZ ;  /* 0x0000001000007819 */ /* 0x004fe200000006ff */
[----:B------:R-:W-:Y:S06]  /*1c20*/  BRA `(.L_x_4155) ;  /* 0x0000000400887947 */ /* 0x000fec0003800000 */
.L_x_4162:
        /* <DEDUP_REMOVED lines=9> */
[----:B--2---:R-:W-:Y:S01]  /*1cc0*/  I2FP.F32.U32 R0, R0 ;  /* 0x0000000000007245 */ /* 0x004fe20000201000 */
[----:B------:R-:W-:Y:S06]  /*1cd0*/  BRA `(.L_x_4155) ;  /* 0x00000004005c7947 */ /* 0x000fec0003800000 */
.L_x_4169:
[----:B------:R-:W2:Y:S01]  /*1ce0*/  LDG.E.U8 R3, desc[UR36][R2.64] ;  /* 0x0000002402037981 */ /* 0x000ea2000c1e1100 */
        /* <DEDUP_REMOVED lines=19> */
.L_x_4171:
[----:B------:R-:W-:Y:S05]  /*1e20*/  BSYNC.RECONVERGENT B0 ;  /* 0x0000000000007941 */ /* 0x000fea0003800200 */
.L_x_4170:
[----:B------:R-:W-:Y:S01]  /*1e30*/  IMAD.SHL.U32 R0, R0, 0x100000, RZ ;  /* 0x0010000000007824 */ /* 0x000fe200078e00ff */
[----:B------:R-:W-:-:S04]  /*1e40*/  LEA R2, R2, 0x3b800000, 0x17 ;  /* 0x3b80000002027811 */ /* 0x000fc800078eb8ff */
[----:B------:R-:W-:Y:S01]  /*1e50*/  LOP3.LUT R0, R2, R0, R7, 0xfe, !PT ;  /* 0x0000000002007212 */ /* 0x000fe200078efe07 */
[----:B------:R-:W-:Y:S06]  /*1e60*/  BRA `(.L_x_4155) ;  /* 0x0000000000f87947 */ /* 0x000fec0003800000 */
.L_x_4168:
[----:B------:R-:W2:Y:S01]  /*1e70*/  LDG.E.U8 R3, desc[UR36][R2.64] ;  /* 0x0000002402037981 */ /* 0x000ea2000c1e1100 */
        /* <DEDUP_REMOVED lines=19> */
.L_x_4173:
[----:B------:R-:W-:Y:S05]  /*1fb0*/  BSYNC.RECONVERGENT B0 ;  /* 0x0000000000007941 */ /* 0x000fea0003800200 */
.L_x_4172:
[----:B------:R-:W-:Y:S01]  /*1fc0*/  IMAD.SHL.U32 R0, R0, 0x200000, RZ ;  /* 0x0020000000007824 */ /* 0x000fe200078e00ff */
[----:B------:R-:W-:-:S04]  /*1fd0*/  LEA R2, R2, 0x37800000, 0x17 ;  /* 0x3780000002027811 */ /* 0x000fc800078eb8ff */
[----:B------:R-:W-:Y:S01]  /*1fe0*/  LOP3.LUT R0, R2, R0, R7, 0xfe, !PT ;  /* 0x0000000002007212 */ /* 0x000fe200078efe07 */
[----:B------:R-:W-:Y:S06]  /*1ff0*/  BRA `(.L_x_4155) ;  /* 0x0000000000947947 */ /* 0x000fec0003800000 */
.L_x_4167:
[----:B------:R-:W-:-:S09]  /*2000*/  UISETP.NE.AND UP0, UPT, UR4, 0x1c, UPT ;  /* 0x0000001c0400788c */ /* 0x000fd2000bf05270 */
[----:B------:R-:W-:Y:S05]  /*2010*/  BRA.U !UP0, `(.L_x_4174) ;  /* 0x0000000108847547 */ /* 0x000fea000b800000 */
[----:B------:R-:W-:-:S09]  /*2020*/  UISETP.NE.AND UP0, UPT, UR4, 0x1d, UPT ;  /* 0x0000001d0400788c */ /* 0x000fd2000bf05270 */
[----:B------:R-:W-:Y:S05]  /*2030*/  BRA.U !UP0, `(.L_x_4175) ;  /* 0x0000000108707547 */ /* 0x000fea000b800000 */
[----:B------:R-:W-:-:S09]  /*2040*/  UISETP.NE.AND UP0, UPT, UR4, 0x2c, UPT ;  /* 0x0000002c0400788c */ /* 0x000fd2000bf05270 */
[----:B------:R-:W-:Y:S05]  /*2050*/  BRA.U !UP0, `(.L_x_4176) ;  /* 0x0000000108487547 */ /* 0x000fea000b800000 */
.L_x_4154:
        /* <DEDUP_REMOVED lines=16> */
.L_x_4177:
[----:B------:R-:W-:Y:S01]  /*2160*/  IMAD.MOV.U32 R0, RZ, RZ, RZ ;  /* 0x000000ffff007224 */ /* 0x000fe200078e00ff */
[----:B------:R-:W-:Y:S06]  /*2170*/  BRA `(.L_x_4155) ;  /* 0x0000000000347947 */ /* 0x000fec0003800000 */
.L_x_4176:
[----:B------:R-:W2:Y:S01]  /*2180*/  LDG.E.U8 R2, desc[UR36][R2.64] ;  /* 0x0000002402027981 */ /* 0x000ea2000c1e1100 */
[----:B------:R-:W-:Y:S02]  /*2190*/  MOV R0, 0x400000 ;  /* 0x0040000000007802 */ /* 0x000fe40000000f00 */
[----:B--2---:R-:W-:-:S13]  /*21a0*/  ISETP.NE.AND P0, PT, R2, RZ, PT ;  /* 0x000000ff0200720c */ /* 0x004fda0003f05270 */
[----:B------:R-:W-:Y:S05]  /*21b0*/  @!P0 BRA `(.L_x_4155) ;  /* 0x0000000000248947 */ /* 0x000fea0003800000 */
[----:B------:R-:W-:-:S13]  /*21c0*/  ISETP.NE.AND P0, PT, R2, 0xff, PT ;  /* 0x000000ff0200780c */ /* 0x000fda0003f05270 */
[----:B------:R-:W-:Y:S02]  /*21d0*/  @!P0 IMAD.MOV.U32 R0, RZ, RZ, 0x7f800001 ;  /* 0x7f800001ff008424 */ /* 0x000fe400078e00ff */
[----:B------:R-:W-:Y:S01]  /*21e0*/  @P0 IMAD.SHL.U32 R0, R2, 0x800000, RZ ;  /* 0x0080000002000824 */ /* 0x000fe200078e00ff */
[----:B------:R-:W-:Y:S06]  /*21f0*/  BRA `(.L_x_4155) ;  /* 0x0000000000147947 */ /* 0x000fec0003800000 */
.L_x_4175:
[----:B------:R-:W2:Y:S02]  /*2200*/  LDG.E.64 R2, desc[UR36][R2.64] ;  /* 0x0000002402027981 */ /* 0x000ea4000c1e1b00 */
[----:B--2---:R0:W1:Y:S02]  /*2210*/  I2F.U64 R0, R2 ;  /* 0x0000000200007312 */ /* 0x0040640000301000 */
[----:B01----:R-:W-:Y:S05]  /*2220*/  BRA `(.L_x_4155) ;  /* 0x0000000000087947 */ /* 0x003fea0003800000 */
.L_x_4174:
[----:B------:R-:W2:Y:S02]  /*2230*/  LDG.E R0, desc[UR36][R2.64] ;  /* 0x0000002402007981 */ /* 0x000ea4000c1e1900 */
[----:B--2---:R-:W-:-:S07]  /*2240*/  I2FP.F32.U32 R0, R0 ;  /* 0x0000000000007245 */ /* 0x004fce0000201000 */
.L_x_4155:
[----:B------:R-:W-:Y:S05]  /*2250*/  BSYNC.RECONVERGENT B6 ;  /* 0x0000000000067941 */ /* 0x000fea0003800200 */
.L_x_4149:
[----:B------:R-:W0:Y:S01]  /*2260*/  LDCU UR5, c[0x0][0x594] ;  /* 0x0000b280ff0577ac */ /* 0x000e220008000800 */
[----:B--2-45:R-:W-:Y:S01]  /*2270*/  FSETP.NEU.FTZ.AND P1, PT, R0, RZ, PT ;  /* 0x000000ff0000720b */ /* 0x034fe20003f3d000 */
[----:B------:R-:W-:Y:S01]  /*2280*/  BSSY.RECONVERGENT B6, `(.L_x_4178) ;  /* 0x00000d6000067945 */ /* 0x000fe20003800200 */
[----:B------:R-:W1:Y:S01]  /*2290*/  LDCU.64 UR6, c[0x0][0x580] ;  /* 0x0000b000ff0677ac */ /* 0x000e620008000a00 */
[----:B------:R-:W-:-:S04]  /*22a0*/  UPRMT UR4, UR41, 0x9910, URZ ;  /* 0x0000991029047896 */ /* 0x000fc800080000ff */
[----:B------:R-:W-:Y:S01]  /*22b0*/  UISETP.GT.AND UP0, UPT, UR4, 0x9, UPT ;  /* 0x000000090400788c */ /* 0x000fe2000bf04270 */
[----:B0-----:R-:W-:Y:S02]  /*22c0*/  FSETP.NEU.FTZ.AND P0, PT, RZ, UR5, PT ;  /* 0x00000005ff007c0b */ /* 0x001fe4000bf1d000 */
[----:B-1-3--:R-:W-:Y:S02]  /*22d0*/  IADD3 R2, P2, PT, R16, UR6, RZ ;  /* 0x0000000610027c10 */ /* 0x00afe4000ff5e0ff */
[----:B------:R-:W-:Y:S02]  /*22e0*/  PLOP3.LUT P0, PT, P1, P0, PT, 0x28, 0x82 ;  /* 0x000000000082781c */ /* 0x000fe40000f00570 */
[----:B------:R-:W-:Y:S02]  /*22f0*/  IADD3.X R3, PT, PT, RZ, UR7, RZ, P2, !PT ;  /* 0x00000007ff037c10 */ /* 0x000fe400097fe4ff */
        /* <DEDUP_REMOVED lines=12> */
.L_x_4182:
[----:B------:R0:W-:Y:S01]  /*23c0*/  STG.E.U8 desc[UR36][R2.64], R4 ;  /* 0x0000000402007986 */ /* 0x0001e2000c101124 */
[----:B------:R-:W-:Y:S05]  /*23d0*/  BRA `(.L_x_4184) ;  /* 0x0000000c00007947 */ /* 0x000fea0003800000 */
.L_x_4181:
        /* <DEDUP_REMOVED lines=9> */
.L_x_4186:
[----:B------:R0:W-:Y:S01]  /*2470*/  STG.E desc[UR36][R2.64], R4 ;  /* 0x0000000402007986 */ /* 0x0001e2000c101924 */
[----:B------:R-:W-:Y:S05]  /*2480*/  BRA `(.L_x_4184) ;  /* 0x0000000800d47947 */ /* 0x000fea0003800000 */
.L_x_4185:
[----:B------:R0:W-:Y:S01]  /*2490*/  STG.E.U16 desc[UR36][R2.64], R4 ;  /* 0x0000000402007986 */ /* 0x0001e2000c101524 */
[----:B------:R-:W-:Y:S05]  /*24a0*/  BRA `(.L_x_4184) ;  /* 0x0000000800cc7947 */ /* 0x000fea0003800000 */
.L_x_4180:
        /* <DEDUP_REMOVED lines=9> */
.L_x_4188:
[----:B------:R-:W-:-:S04]  /*2540*/  I2FP.F32.U32 R0, R4 ;  /* 0x0000000400007245 */ /* 0x000fc80000201000 */
[----:B------:R-:W-:-:S05]  /*2550*/  F2FP.F16.F32.PACK_AB R0, RZ, R0 ;  /* 0x00000000ff00723e */ /* 0x000fca00000000ff */
[----:B------:R0:W-:Y:S01]  /*2560*/  STG.E.U16 desc[UR36][R2.64], R0 ;  /* 0x0000000002007986 */ /* 0x0001e2000c101524 */
[----:B------:R-:W-:Y:S05]  /*2570*/  BRA `(.L_x_4184) ;  /* 0x0000000800987947 */ /* 0x000fea0003800000 */
.L_x_4187:
        /* <DEDUP_REMOVED lines=10> */
.L_x_4190:
[----:B------:R-:W-:-:S04]  /*2620*/  I2FP.F32.U32 R4, R4 ;  /* 0x0000000400047245 */ /* 0x000fc80000201000 */
[----:B------:R-:W-:-:S04]  /*2630*/  F2FP.F16.F32.PACK_AB R5, RZ, R4 ;  /* 0x00000004ff05723e */ /* 0x000fc800000000ff */
[----:B------:R-:W-:-:S05]  /*2640*/  PRMT R5, R5, 0x5410, RZ ;  /* 0x0000541005057816 */ /* 0x000fca00000000ff */
[----:B------:R0:W-:Y:S01]  /*2650*/  STG.E desc[UR36][R2.64], R5 ;  /* 0x0000000502007986 */ /* 0x0001e2000c101924 */
[----:B------:R-:W-:Y:S05]  /*2660*/  BRA `(.L_x_4184) ;  /* 0x00000008005c7947 */ /* 0x000fea0003800000 */
.L_x_4189:
[----:B------:R-:W0:Y:S02]  /*2670*/  I2F.F64.U32 R4, R4 ;  /* 0x0000000400047312 */ /* 0x000e240000201800 */
[----:B0-----:R0:W-:Y:S01]  /*2680*/  STG.E.64 desc[UR36][R2.64], R4 ;  /* 0x0000000402007986 */ /* 0x0011e2000c101b24 */
[----:B------:R-:W-:Y:S05]  /*2690*/  BRA `(.L_x_4184) ;  /* 0x0000000800507947 */ /* 0x000fea0003800000 */
.L_x_4179:
        /* <DEDUP_REMOVED lines=10> */
.L_x_4193:
[----:B------:R-:W-:Y:S01]  /*2740*/  CS2R R6, SRZ ;  /* 0x0000000000067805 */ /* 0x000fe2000001ff00 */
[----:B------:R-:W0:Y:S04]  /*2750*/  I2F.F64.U32 R4, R4 ;  /* 0x0000000400047312 */ /* 0x000e280000201800 */
[----:B0-----:R0:W-:Y:S01]  /*2760*/  STG.E.128 desc[UR36][R2.64], R4 ;  /* 0x0000000402007986 */ /* 0x0011e2000c101d24 */
[----:B------:R-:W-:Y:S05]  /*2770*/  BRA `(.L_x_4184) ;  /* 0x0000000800187947 */ /* 0x000fea0003800000 */
.L_x_4192:
        /* <DEDUP_REMOVED lines=17> */
.L_x_4197:
[----:B------:R-:W-:Y:S05]  /*2890*/  BSYNC.RECONVERGENT B0 ;  /* 0x0000000000007941 */ /* 0x000fea0003800200 */
.L_x_4196:
[----:B------:R0:W-:Y:S01]  /*28a0*/  STG.E.U8 desc[UR36][R2.64], R5 ;  /* 0x0000000502007986 */ /* 0x0001e2000c101124 */
[----:B------:R-:W-:Y:S05]  /*28b0*/  BRA `(.L_x_4184) ;  /* 0x0000000400c87947 */ /* 0x000fea0003800000 */
.L_x_4195:
        /* <DEDUP_REMOVED lines=16> */
.L_x_4194:
[----:B------:R-:W-:-:S04]  /*29c0*/  I2FP.F32.U32 R0, R4 ;  /* 0x0000000400007245 */ /* 0x000fc80000201000 */
[----:B------:R-:W-:-:S05]  /*29d0*/  F2FP.BF16.F32.PACK_AB R0, RZ, R0 ;  /* 0x00000000ff00723e */ /* 0x000fca00000010ff */
[----:B------:R0:W-:Y:S01]  /*29e0*/  STG.E.U16 desc[UR36][R2.64], R0 ;  /* 0x0000000002007986 */ /* 0x0001e2000c101524 */
[----:B------:R-:W-:Y:S05]  /*29f0*/  BRA `(.L_x_4184) ;  /* 0x0000000400787947 */ /* 0x000fea0003800000 */
.L_x_4191:
        /* <DEDUP_REMOVED lines=10> */
.L_x_4200:
        /* <DEDUP_REMOVED lines=12> */
.L_x_4203:
[----:B------:R-:W-:-:S04]  /*2b60*/  SHF.R.U32.HI R0, RZ, 0x14, R5 ;  /* 0x00000014ff007819 */ /* 0x000fc80000011605 */
[----:B------:R-:W-:-:S04]  /*2b70*/  LOP3.LUT R0, R0, 0x1, RZ, 0xc0, !PT ;  /* 0x0000000100007812 */ /* 0x000fc800078ec0ff */
[----:B------:R-:W-:-:S04]  /*2b80*/  IADD3 R0, PT, PT, R5, 0x487ffff, R0 ;  /* 0x0487ffff05007810 */ /* 0x000fc80007ffe000 */
[----:B------:R-:W-:-:S04]  /*2b90*/  SHF.R.U32.HI R0, RZ, 0x14, R0 ;  /* 0x00000014ff007819 */ /* 0x000fc80000011600 */
[----:B------:R-:W-:-:S07]  /*2ba0*/  LOP3.LUT R4, R0, 0xff, RZ, 0xc0, !PT ;  /* 0x000000ff00047812 */ /* 0x000fce00078ec0ff */
.L_x_4204:
[----:B------:R-:W-:-:S07]  /*2bb0*/  PRMT R0, R4, 0x7610, R0 ;  /* 0x0000761004007816 */ /* 0x000fce0000000000 */
.L_x_4202:
[----:B------:R-:W-:Y:S05]  /*2bc0*/  BSYNC.RECONVERGENT B0 ;  /* 0x0000000000007941 */ /* 0x000fea0003800200 */
.L_x_4201:
[----:B------:R4:W-:Y:S01]  /*2bd0*/  STG.E.U8 desc[UR36][R2.64], R0 ;  /* 0x0000000002007986 */ /* 0x0009e2000c101124 */
[----:B------:R-:W-:Y:S05]  /*2be0*/  BRA `(.L_x_4184) ;  /* 0x0000000000fc7947 */ /* 0x000fea0003800000 */
.L_x_4199:
        /* <DEDUP_REMOVED lines=12> */
.L_x_4207:
[----:B------:R-:W-:-:S04]  /*2cb0*/  SHF.R.U32.HI R0, RZ, 0x15, R5 ;  /* 0x00000015ff007819 */ /* 0x000fc80000011605 */
[----:B------:R-:W-:-:S04]  /*2cc0*/  LOP3.LUT R0, R0, 0x1, RZ, 0xc0, !PT ;  /* 0x0000000100007812 */ /* 0x000fc800078ec0ff */
[----:B------:R-:W-:-:S04]  /*2cd0*/  IADD3 R0, PT, PT, R5, 0x88fffff, R0 ;  /* 0x088fffff05007810 */ /* 0x000fc80007ffe000 */
[----:B------:R-:W-:-:S04]  /*2ce0*/  SHF.R.U32.HI R0, RZ, 0x15, R0 ;  /* 0x00000015ff007819 */ /* 0x000fc80000011600 */
[----:B------:R-:W-:-:S07]  /*2cf0*/  LOP3.LUT R4, R0, 0xff, RZ, 0xc0, !PT ;  /* 0x000000ff00047812 */ /* 0x000fce00078ec0ff */
.L_x_4208:
[----:B------:R-:W-:-:S07]  /*2d00*/  PRMT R0, R4, 0x7610, R0 ;  /* 0x0000761004007816 */ /* 0x000fce0000000000 */
.L_x_4206:
[----:B------:R-:W-:Y:S05]  /*2d10*/  BSYNC.RECONVERGENT B0 ;  /* 0x0000000000007941 */ /* 0x000fea0003800200 */
.L_x_4205:
[----:B------:R3:W-:Y:S01]  /*2d20*/  STG.E.U8 desc[UR36][R2.64], R0 ;  /* 0x0000000002007986 */ /* 0x0007e2000c101124 */
[----:B------:R-:W-:Y:S05]  /*2d30*/  BRA `(.L_x_4184) ;  /* 0x0000000000a87947 */ /* 0x000fea0003800000 */
.L_x_4198:
[----:B------:R-:W-:-:S09]  /*2d40*/  UISETP.NE.AND UP0, UPT, UR4, 0x1c, UPT ;  /* 0x0000001c0400788c */ /* 0x000fd2000bf05270 */
[----:B------:R-:W-:Y:S05]  /*2d50*/  BRA.U !UP0, `(.L_x_4209) ;  /* 0x00000001089c7547 */ /* 0x000fea000b800000 */
[----:B------:R-:W-:-:S09]  /*2d60*/  UISETP.NE.AND UP0, UPT, UR4, 0x1d, UPT ;  /* 0x0000001d0400788c */ /* 0x000fd2000bf05270 */
[----:B------:R-:W-:Y:S05]  /*2d70*/  BRA.U !UP0, `(.L_x_4210) ;  /* 0x0000000108887547 */ /* 0x000fea000b800000 */
[----:B------:R-:W-:-:S09]  /*2d80*/  UISETP.NE.AND UP0, UPT, UR4, 0x2c, UPT ;  /* 0x0000002c0400788c */ /* 0x000fd2000bf05270 */
[----:B------:R-:W-:Y:S05]  /*2d90*/  BRA.U !UP0, `(.L_x_4211) ;  /* 0x0000000108447547 */ /* 0x000fea000b800000 */
.L_x_4183:
        /* <DEDUP_REMOVED lines=16> */
.L_x_4212:
[----:B------:R-:W-:Y:S05]  /*2ea0*/  BRA `(.L_x_4184) ;  /* 0x00000000004c7947 */ /* 0x000fea0003800000 */
.L_x_4211:
        /* <DEDUP_REMOVED lines=15> */
.L_x_4210:
[----:B------:R-:W-:-:S05]  /*2fa0*/  IMAD.MOV.U32 R5, RZ, RZ, RZ ;  /* 0x000000ffff057224 */ /* 0x000fca00078e00ff */
[----:B------:R2:W-:Y:S01]  /*2fb0*/  STG.E.64 desc[UR36][R2.64], R4 ;  /* 0x0000000402007986 */ /* 0x0005e2000c101b24 */
[----:B------:R-:W-:Y:S05]  /*2fc0*/  BRA `(.L_x_4184) ;  /* 0x0000000000047947 */ /* 0x000fea0003800000 */
.L_x_4209:
[----:B------:R0:W-:Y:S02]  /*2fd0*/  STG.E desc[UR36][R2.64], R4 ;  /* 0x0000000402007986 */ /* 0x0001e4000c101924 */
.L_x_4184:
[----:B------:R-:W-:Y:S05]  /*2fe0*/  BSYNC.RECONVERGENT B6 ;  /* 0x0000000000067941 */ /* 0x000fea0003800200 */
.L_x_4178:
[----:B------:R-:W-:-:S07]  /*2ff0*/  IADD3 R17, PT, PT, R17, 0x80, RZ ;  /* 0x0000008011117810 */ /* 0x000fce0007ffe0ff */
.L_x_4147:
[----:B------:R-:W-:Y:S05]  /*3000*/  BSYNC.RECONVERGENT B7 ;  /* 0x0000000000077941 */ /* 0x000fea0003800200 */
.L_x_4146:
[----:B------:R-:W5:Y:S01]  /*3010*/  LDCU UR4, c[0x0][0x380] ;  /* 0x00007000ff0477ac */ /* 0x000f620008000800 */
[----:B------:R-:W-:Y:S01]  /*3020*/  BSSY.RECONVERGENT B7, `(.L_x_4213) ;  /* 0x00002f2000077945 */ /* 0x000fe20003800200 */
[----:B-----5:R-:W-:-:S13]  /*3030*/  ISETP.GE.AND P0, PT, R17, UR4, PT ;  /* 0x0000000411007c0c */ /* 0x020fda000bf06270 */
[----:B------:R-:W-:Y:S05]  /*3040*/  @P0 BRA `(.L_x_4214) ;  /* 0x0000002c00bc0947 */ /* 0x000fea0003800000 */
[----:B------:R-:W5:Y:S01]  /*3050*/  LDCU UR4, c[0x0][0x388] ;  /* 0x00007100ff0477ac */ /* 0x000f620008000800 */
[----:B0--34-:R-:W-:Y:S02]  /*3060*/  IMAD.MOV.U32 R0, RZ, RZ, RZ ;  /* 0x000000ffff007224 */ /* 0x019fe400078e00ff */
[----:B------:R-:W-:Y:S01]  /*3070*/  IMAD.MOV.U32 R16, RZ, RZ, RZ ;  /* 0x000000ffff107224 */ /* 0x000fe200078e00ff */
[----:B-----5:R-:W-:-:S09]  /*3080*/  UISETP.NE.AND UP0, UPT, UR4, URZ, UPT ;  /* 0x000000ff0400728c */ /* 0x020fd2000bf05270 */
[----:B------:R-:W-:Y:S05]  /*3090*/  BRA.U !UP0, `(.L_x_4215) ;  /* 0x0000001108a87547 */ /* 0x000fea000b800000 */
[----:B------:R-:W1:Y:S01]  /*30a0*/  LDCU.64 UR4, c[0x0][0x390] ;  /* 0x00007200ff0477ac */ /* 0x000e620008000a00 */
[----:B------:R-:W-:Y:S01]  /*30b0*/  HFMA2 R16, -RZ, RZ, 0, 0 ;  /* 0x00000000ff107431 */ /* 0x000fe200000001ff */
[----:B------:R-:W0:Y:S01]  /*30c0*/  LDCU UR6, c[0x0][0x38c] ;  /* 0x00007180ff0677ac */ /* 0x000e220008000800 */
[----:B------:R-:W3:Y:S01]  /*30d0*/  LDCU.64 UR8, c[0x0][0x4b8] ;  /* 0x00009700ff0877ac */ /* 0x000ee20008000a00 */
[----:B------:R-:W-:Y:S02]  /*30e0*/  UISETP.NE.AND UP0, UPT, UR40, URZ, UPT ;  /* 0x000000ff2800728c */ /* 0x000fe4000bf05270 */
[----:B-12---:R-:W-:-:S05]  /*30f0*/  IMAD.HI.U32 R2, R17, UR4, R16 ;  /* 0x0000000411027c27 */ /* 0x006fca000f8e0010 */
[----:B------:R-:W-:-:S05]  /*3100*/  SHF.R.U32.HI R3, RZ, UR5, R2 ;  /* 0x00000005ff037c19 */ /* 0x000fca0008011602 */
[----:B------:R-:W-:-:S04]  /*3110*/  IMAD.MOV R0, RZ, RZ, -R3 ;  /* 0x000000ffff007224 */ /* 0x000fc800078e0a03 */
[----:B0-----:R-:W-:-:S04]  /*3120*/  IMAD R0, R0, UR6, R17 ;  /* 0x0000000600007c24 */ /* 0x001fc8000f8e0211 */
[C---:B---3--:R-:W-:Y:S02]  /*3130*/  IMAD R16, R0.reuse, UR8, RZ ;  /* 0x0000000800107c24 */ /* 0x048fe4000f8e02ff */
        /* <DEDUP_REMOVED lines=288> */
.L_x_4215:
[----:B------:R-:W1:Y:S01]  /*4340*/  LDCU.64 UR6, c[0x0][0x588] ;  /* 0x0000b100ff0677ac */ /* 0x000e620008000a00 */
[----:B------:R-:W-:Y:S01]  /*4350*/  BSSY.RECONVERGENT B6, `(.L_x_4216) ;  /* 0x00000e5000067945 */ /* 0x000fe20003800200 */
[----:B------:R-:W-:-:S04]  /*4360*/  UPRMT UR4, UR42, 0x9910, URZ ;  /* 0x000099102a047896 */ /* 0x000fc800080000ff */
[----:B------:R-:W-:Y:S01]  /*4370*/  UISETP.GT.AND UP0, UPT, UR4, 0x9, UPT ;  /* 0x000000090400788c */ /* 0x000fe2000bf04270 */
[----:B-12---:R-:W-:-:S05]  /*4380*/  IADD3 R2, P0, PT, R0, UR6, RZ ;  /* 0x0000000600027c10 */ /* 0x006fca000ff1e0ff */
        /* <DEDUP_REMOVED lines=11> */
[----:B--2---:R1:W2:Y:S01]  /*4440*/  I2F.S16 R0, R2 ;  /* 0x0000000200007306 */ /* 0x0042a20000101400 */
[----:B------:R-:W-:Y:S05]  /*4450*/  BRA `(.L_x_4222) ;  /* 0x0000000c00507947 */ /* 0x000fea0003800000 */
.L_x_4220:
[----:B------:R-:W2:Y:S02]  /*4460*/  LDG.E.U8 R0, desc[UR36][R2.64] ;  /* 0x0000002402007981 */ /* 0x000ea4000c1e1100 */
[----:B--2---:R-:W-:Y:S01]  /*4470*/  I2FP.F32.U32 R0, R0 ;  /* 0x0000000000007245 */ /* 0x004fe20000201000 */
[----:B------:R-:W-:Y:S06]  /*4480*/  BRA `(.L_x_4222) ;  /* 0x0000000c00447947 */ /* 0x000fec0003800000 */
.L_x_4219:
[----:B------:R-:W-:-:S09]  /*4490*/  UISETP.NE.AND UP0, UPT, UR4, 0x2, UPT ;  /* 0x000000020400788c */ /* 0x000fd2000bf05270 */
[----:B------:R-:W-:Y:S05]  /*44a0*/  BRA.U !UP0, `(.L_x_4223) ;  /* 0x0000000108287547 */ /* 0x000fea000b800000 */
[----:B------:R-:W-:-:S09]  /*44b0*/  UISETP.NE.AND UP0, UPT, UR4, 0x3, UPT ;  /* 0x000000030400788c */ /* 0x000fd2000bf05270 */
[----:B------:R-:W-:Y:S05]  /*44c0*/  BRA.U !UP0, `(.L_x_4224) ;  /* 0x0000000108147547 */ /* 0x000fea000b800000 */
[----:B------:R-:W-:-:S09]  /*44d0*/  UISETP.NE.AND UP0, UPT, UR4, 0x4, UPT ;  /* 0x000000040400788c */ /* 0x000fd2000bf05270 */
[----:B------:R-:W-:Y:S05]  /*44e0*/  BRA.U UP0, `(.L_x_4221) ;  /* 0x0000000900d07547 */ /* 0x000fea000b800000 */
[----:B------:R-:W2:Y:S02]  /*44f0*/  LDG.E.64 R2, desc[UR36][R2.64] ;  /* 0x0000002402027981 */ /* 0x000ea4000c1e1b00 */
[----:B--2---:R0:W1:Y:S02]  /*4500*/  I2F.S64 R0, R2 ;  /* 0x0000000200007312 */ /* 0x0040640000301400 */
[----:B01----:R-:W-:Y:S05]  /*4510*/  BRA `(.L_x_4222) ;  /* 0x0000000c00207947 */ /* 0x003fea0003800000 */
.L_x_4224:
[----:B------:R-:W2:Y:S02]  /*4520*/  LDG.E R0, desc[UR36][R2.64] ;  /* 0x0000002402007981 */ /* 0x000ea4000c1e1900 */
[----:B--2---:R-:W-:Y:S01]  /*4530*/  I2FP.F32.S32 R0, R0 ;  /* 0x0000000000007245 */ /* 0x004fe20000201400 */
[----:B------:R-:W-:Y:S06]  /*4540*/  BRA `(.L_x_4222) ;  /* 0x0000000c00147947 */ /* 0x000fec0003800000 */
.L_x_4223:
[----:B------:R-:W2:Y:S02]  /*4550*/  LDG.E.U16 R0, desc[UR36][R2.64] ;  /* 0x0000002402007981 */ /* 0x000ea4000c1e1500 */
[----:B--2---:R-:W0:Y:S01]  /*4560*/  I2F.S16 R0, R0 ;  /* 0x0000000000007306 */ /* 0x004e220000101400 */
[----:B------:R-:W-:Y:S05]  /*4570*/  BRA `(.L_x_4222) ;  /* 0x0000000c00087947 */ /* 0x000fea0003800000 */
.L_x_4218:
        /* <DEDUP_REMOVED lines=8> */
.L_x_4226:
[----:B------:R-:W2:Y:S02]  /*4600*/  LDG.E.U16 R0, desc[UR36][R2.64] ;  /* 0x0000002402007981 */ /* 0x000ea4000c1e1500 */
[----:B--2---:R-:W-:Y:S01]  /*4610*/  HADD2.F32 R0, -RZ, R0.H0_H0 ;  /* 0x20000000ff007230 */ /* 0x004fe20000004100 */
[----:B------:R-:W-:Y:S06]  /*4620*/  BRA `(.L_x_4222) ;  /* 0x0000000800dc7947 */ /* 0x000fec0003800000 */
.L_x_4225:
        /* <DEDUP_REMOVED lines=8> */
.L_x_4228:
[----:B------:R-:W2:Y:S02]  /*46b0*/  LDG.E.U16 R0, desc[UR36][R2.64] ;  /* 0x0000002402007981 */ /* 0x000ea4000c1e1500 */
[----:B--2---:R-:W-:Y:S01]  /*46c0*/  HADD2.F32 R0, -RZ, R0.H0_H0 ;  /* 0x20000000ff007230 */ /* 0x004fe20000004100 */
[----:B------:R-:W-:Y:S06]  /*46d0*/  BRA `(.L_x_4222) ;  /* 0x0000000800b07947 */ /* 0x000fec0003800000 */
.L_x_4227:
        /* <DEDUP_REMOVED lines=11> */
.L_x_4217:
        /* <DEDUP_REMOVED lines=12> */
.L_x_4231:
        /* <DEDUP_REMOVED lines=11> */
.L_x_4230:
        /* <DEDUP_REMOVED lines=25> */
.L_x_4233:
        /* <DEDUP_REMOVED lines=10> */
[----:B------:R-:W-:Y:S01]  /*4b30*/  LOP3.LUT R0, R0, 0x80000000, R5, 0xf8, !PT ;  /* 0x8000000000007812 */ /* 0x000fe200078ef805 */
[----:B------:R-:W-:Y:S06]  /*4b40*/  BRA `(.L_x_4222) ;  /* 0x0000000400947947 */ /* 0x000fec0003800000 */
.L_x_4232:
[----:B------:R-:W2:Y:S02]  /*4b50*/  LDG.E.U16 R0, desc[UR36][R2.64] ;  /* 0x0000002402007981 */ /* 0x000ea4000c1e1500 */
[----:B--2---:R-:W-:Y:S01]  /*4b60*/  SHF.L.U32 R0, R0, 0x10, RZ ;  /* 0x0000001000007819 */ /* 0x004fe200000006ff */
[----:B------:R-:W-:Y:S06]  /*4b70*/  BRA `(.L_x_4222) ;  /* 0x0000000400887947 */ /* 0x000fec0003800000 */
.L_x_4229:
        /* <DEDUP_REMOVED lines=11> */
.L_x_4236:
        /* <DEDUP_REMOVED lines=20> */
.L_x_4238:
[----:B------:R-:W-:Y:S05]  /*4d70*/  BSYNC.RECONVERGENT B0 ;  /* 0x0000000000007941 */ /* 0x000fea0003800200 */
.L_x_4237:
[----:B------:R-:W-:Y:S01]  /*4d80*/  IMAD.SHL.U32 R0, R0, 0x100000, RZ ;  /* 0x0010000000007824 */ /* 0x000fe200078e00ff */
[----:B------:R-:W-:-:S04]  /*4d90*/  LEA R2, R2, 0x3b800000, 0x17 ;  /* 0x3b80000002027811 */ /* 0x000fc800078eb8ff */
[----:B------:R-:W-:Y:S01]  /*4da0*/  LOP3.LUT R0, R2, R0, R7, 0xfe, !PT ;  /* 0x0000000002007212 */ /* 0x000fe200078efe07 */
[----:B------:R-:W-:Y:S06]  /*4db0*/  BRA `(.L_x_4222) ;  /* 0x0000000000f87947 */ /* 0x000fec0003800000 */
.L_x_4235:
        /* <DEDUP_REMOVED lines=20> */
.L_x_4240:
[----:B------:R-:W-:Y:S05]  /*4f00*/  BSYNC.RECONVERGENT B0 ;  /* 0x0000000000007941 */ /* 0x000fea0003800200 */
.L_x_4239:
[----:B------:R-:W-:Y:S01]  /*4f10*/  IMAD.SHL.U32 R0, R0, 0x200000, RZ ;  /* 0x0020000000007824 */ /* 0x000fe200078e00ff */
[----:B------:R-:W-:-:S04]  /*4f20*/  LEA R2, R2, 0x37800000, 0x17 ;  /* 0x3780000002027811 */ /* 0x000fc800078eb8ff */
[----:B------:R-:W-:Y:S01]  /*4f30*/  LOP3.LUT R0, R2, R0, R7, 0xfe, !PT ;  /* 0x0000000002007212 */ /* 0x000fe200078efe07 */
[----:B------:R-:W-:Y:S06]  /*4f40*/  BRA `(.L_x_4222) ;  /* 0x0000000000947947 */ /* 0x000fec0003800000 */
.L_x_4234:
        /* <DEDUP_REMOVED lines=8> */
[----:B--2---:R-:W-:-:S13]  /*4fd0*/  ISETP.NE.AND P0, PT, R2, RZ, PT ;  /* 0x000000ff0200720c */ /* 0x004fda0003f05270 */
[----:B------:R-:W-:Y:S05]  /*4fe0*/  @!P0 BRA `(.L_x_4222) ;  /* 0x00000000006c8947 */ /* 0x000fea0003800000 */
[----:B------:R-:W-:-:S13]  /*4ff0*/  ISETP.NE.AND P0, PT, R2, 0xff, PT ;  /* 0x000000ff0200780c */ /* 0x000fda0003f05270 */
[----:B------:R-:W-:Y:S01]  /*5000*/  @!P0 MOV R0, 0x7f800001 ;  /* 0x7f80000100008802 */ /* 0x000fe20000000f00 */
[----:B------:R-:W-:Y:S01]  /*5010*/  @P0 IMAD.SHL.U32 R0, R2, 0x800000, RZ ;  /* 0x0080000002000824 */ /* 0x000fe200078e00ff */
[----:B------:R-:W-:Y:S06]  /*5020*/  BRA `(.L_x_4222) ;  /* 0x00000000005c7947 */ /* 0x000fec0003800000 */
.L_x_4221:
        /* <DEDUP_REMOVED lines=16> */
.L_x_4243:
[----:B------:R-:W-:Y:S01]  /*5130*/  IMAD.MOV.U32 R0, RZ, RZ, RZ ;  /* 0x000000ffff007224 */ /* 0x000fe200078e00ff */
[----:B------:R-:W-:Y:S06]  /*5140*/  BRA `(.L_x_4222) ;  /* 0x0000000000147947 */ /* 0x000fec0003800000 */
.L_x_4242:
[----:B------:R-:W2:Y:S02]  /*5150*/  LDG.E.64 R2, desc[UR36][R2.64] ;  /* 0x0000002402027981 */ /* 0x000ea4000c1e1b00 */
[----:B--2---:R0:W1:Y:S02]  /*5160*/  I2F.U64 R0, R2 ;  /* 0x0000000200007312 */ /* 0x0040640000301000 */
[----:B01----:R-:W-:Y:S05]  /*5170*/  BRA `(.L_x_4222) ;  /* 0x0000000000087947 */ /* 0x003fea0003800000 */
.L_x_4241:
[----:B------:R-:W2:Y:S02]  /*5180*/  LDG.E R0, desc[UR36][R2.64] ;  /* 0x0000002402007981 */ /* 0x000ea4000c1e1900 */
[----:B--2---:R-:W-:-:S07]  /*5190*/  I2FP.F32.U32 R0, R0 ;  /* 0x0000000000007245 */ /* 0x004fce0000201000 */
.L_x_4222:
[----:B------:R-:W-:Y:S05]  /*51a0*/  BSYNC.RECONVERGENT B6 ;  /* 0x0000000000067941 */ /* 0x000fea0003800200 */
.L_x_4216:
[----:B------:R-:W1:Y:S01]  /*51b0*/  LDCU UR5, c[0x0][0x594] ;  /* 0x0000b280ff0577ac */ /* 0x000e620008000800 */
[----:B0-2--5:R-:W-:Y:S01]  /*51c0*/  FSETP.NEU.FTZ.AND P0, PT, R0, RZ, PT ;  /* 0x000000ff0000720b */ /* 0x025fe20003f1d000 */
[----:B------:R-:W-:Y:S01]  /*51d0*/  BSSY.RECONVERGENT B6, `(.L_x_4244) ;  /* 0x00000d5000067945 */ /* 0x000fe20003800200 */
[----:B------:R-:W3:Y:S01]  /*51e0*/  LDCU.64 UR6, c[0x0][0x580] ;  /* 0x0000b000ff0677ac */ /* 0x000ee20008000a00 */
[----:B------:R-:W-:-:S04]  /*51f0*/  UPRMT UR4, UR41, 0x9910, URZ ;  /* 0x0000991029047896 */ /* 0x000fc800080000ff */
[----:B------:R-:W-:Y:S01]  /*5200*/  UISETP.GT.AND UP0, UPT, UR4, 0x9, UPT ;  /* 0x000000090400788c */ /* 0x000fe2000bf04270 */
[----:B-1----:R-:W-:Y:S02]  /*5210*/  FSETP.NEU.FTZ.AND P2, PT, RZ, UR5, PT ;  /* 0x00000005ff007c0b */ /* 0x002fe4000bf5d000 */
[----:B---34-:R-:W-:Y:S02]  /*5220*/  IADD3 R2, P1, PT, R16, UR6, RZ ;  /* 0x0000000610027c10 */ /* 0x018fe4000ff3e0ff */
        /* <DEDUP_REMOVED lines=14> */
.L_x_4248:
[----:B------:R0:W-:Y:S01]  /*5310*/  STG.E.U8 desc[UR36][R2.64], R4 ;  /* 0x0000000402007986 */ /* 0x0001e2000c101124 */
[----:B------:R-:W-:Y:S05]  /*5320*/  BRA `(.L_x_4250) ;  /* 0x0000000800fc7947 */ /* 0x000fea0003800000 */
.L_x_4247:
        /* <DEDUP_REMOVED lines=9> */
.L_x_4252:
[----:B------:R0:W-:Y:S01]  /*53c0*/  STG.E desc[UR36][R2.64], R4 ;  /* 0x0000000402007986 */ /* 0x0001e2000c101924 */
[----:B------:R-:W-:Y:S05]  /*53d0*/  BRA `(.L_x_4250) ;  /* 0x0000000800d07947 */ /* 0x000fea0003800000 */
.L_x_4251:
[----:B------:R0:W-:Y:S01]  /*53e0*/  STG.E.U16 desc[UR36][R2.64], R4 ;  /* 0x0000000402007986 */ /* 0x0001e2000c101524 */
[----:B------:R-:W-:Y:S05]  /*53f0*/  BRA `(.L_x_4250) ;  /* 0x0000000800c87947 */ /* 0x000fea0003800000 */
.L_x_4246:
        /* <DEDUP_REMOVED lines=9> */
.L_x_4254:
[----:B------:R-:W-:-:S04]  /*5490*/  I2FP.F32.U32 R0, R4 ;  /* 0x0000000400007245 */ /* 0x000fc80000201000 */
[----:B------:R-:W-:-:S05]  /*54a0*/  F2FP.F16.F32.PACK_AB R0, RZ, R0 ;  /* 0x00000000ff00723e */ /* 0x000fca00000000ff */
[----:B------:R0:W-:Y:S01]  /*54b0*/  STG.E.U16 desc[UR36][R2.64], R0 ;  /* 0x0000000002007986 */ /* 0x0001e2000c101524 */
[----:B------:R-:W-:Y:S05]  /*54c0*/  BRA `(.L_x_4250) ;  /* 0x0000000800947947 */ /* 0x000fea0003800000 */
.L_x_4253:
        /* <DEDUP_REMOVED lines=10> */
.L_x_4256:
[----:B------:R-:W-:-:S04]  /*5570*/  I2FP.F32.U32 R4, R4 ;  /* 0x0000000400047245 */ /* 0x000fc80000201000 */
[----:B------:R-:W-:-:S04]  /*5580*/  F2FP.F16.F32.PACK_AB R5, RZ, R4 ;  /* 0x00000004ff05723e */ /* 0x000fc800000000ff */
[----:B------:R-:W-:-:S05]  /*5590*/  PRMT R5, R5, 0x5410, RZ ;  /* 0x0000541005057816 */ /* 0x000fca00000000ff */
[----:B------:R0:W-:Y:S01]  /*55a0*/  STG.E desc[UR36][R2.64], R5 ;  /* 0x0000000502007986 */ /* 0x0001e2000c101924 */
[----:B------:R-:W-:Y:S05]  /*55b0*/  BRA `(.L_x_4250) ;  /* 0x0000000800587947 */ /* 0x000fea0003800000 */
.L_x_4255:
[----:B------:R-:W0:Y:S02]  /*55c0*/  I2F.F64.U32 R4, R4 ;  /* 0x0000000400047312 */ /* 0x000e240000201800 */
[----:B0-----:R0:W-:Y:S01]  /*55d0*/  STG.E.64 desc[UR36][R2.64], R4 ;  /* 0x0000000402007986 */ /* 0x0011e2000c101b24 */
[----:B------:R-:W-:Y:S05]  /*55e0*/  BRA `(.L_x_4250) ;  /* 0x00000008004c7947 */ /* 0x000fea0003800000 */
.L_x_4245:
        /* <DEDUP_REMOVED lines=12> */
.L_x_4260:
        /* <DEDUP_REMOVED lines=17> */
.L_x_4262:
[----:B------:R-:W-:Y:S05]  /*57c0*/  BSYNC.RECONVERGENT B0 ;  /* 0x0000000000007941 */ /* 0x000fea0003800200 */
.L_x_4261:
[----:B------:R0:W-:Y:S01]  /*57d0*/  STG.E.U8 desc[UR36][R2.64], R0 ;  /* 0x0000000002007986 */ /* 0x0001e2000c101124 */
[----:B------:R-:W-:Y:S05]  /*57e0*/  BRA `(.L_x_4250) ;  /* 0x0000000400cc7947 */ /* 0x000fea0003800000 */
.L_x_4259:
        /* <DEDUP_REMOVED lines=17> */
.L_x_4264:
[----:B------:R-:W-:Y:S05]  /*5900*/  BSYNC.RECONVERGENT B0 ;  /* 0x0000000000007941 */ /* 0x000fea0003800200 */
.L_x_4263:
[----:B------:R0:W-:Y:S01]  /*5910*/  STG.E.U8 desc[UR36][R2.64], R0 ;  /* 0x0000000002007986 */ /* 0x0001e2000c101124 */
[----:B------:R-:W-:Y:S05]  /*5920*/  BRA `(.L_x_4250) ;  /* 0x00000004007c7947 */ /* 0x000fea0003800000 */
.L_x_4258:
        /* <DEDUP_REMOVED lines=21> */
.L_x_4266:
[----:B------:R-:W-:-:S05]  /*5a80*/  IMAD.MOV.U32 R5, RZ, RZ, RZ ;  /* 0x000000ffff057224 */ /* 0x000fca00078e00ff */
[----:B------:R0:W-:Y:S01]  /*5a90*/  STG.E.64 desc[UR36][R2.64], R4 ;  /* 0x0000000402007986 */ /* 0x0001e2000c101b24 */
[----:B------:R-:W-:Y:S05]  /*5aa0*/  BRA `(.L_x_4250) ;  /* 0x00000004001c7947 */ /* 0x000fea0003800000 */
.L_x_4265:
[----:B------:R0:W-:Y:S01]  /*5ab0*/  STG.E desc[UR36][R2.64], R4 ;  /* 0x0000000402007986 */ /* 0x0001e2000c101924 */
[----:B------:R-:W-:Y:S05]  /*5ac0*/  BRA `(.L_x_4250) ;  /* 0x0000000400147947 */ /* 0x000fea0003800000 */
.L_x_4257:
        /* <DEDUP_REMOVED lines=8> */
.L_x_4268:
[----:B------:R-:W-:Y:S01]  /*5b50*/  CS2R R6, SRZ ;  /* 0x0000000000067805 */ /* 0x000fe2000001ff00 */
[----:B------:R-:W0:Y:S04]  /*5b60*/  I2F.F64.U32 R4, R4 ;  /* 0x0000000400047312 */ /* 0x000e280000201800 */
[----:B0-----:R0:W-:Y:S01]  /*5b70*/  STG.E.128 desc[UR36][R2.64], R4 ;  /* 0x0000000402007986 */ /* 0x0011e2000c101d24 */
[----:B------:R-:W-:Y:S05]  /*5b80*/  BRA `(.L_x_4250) ;  /* 0x0000000000e47947 */ /* 0x000fea0003800000 */
.L_x_4267:
[----:B------:R-:W-:-:S09]  /*5b90*/  UISETP.NE.AND UP0, UPT, UR4, 0xf, UPT ;  /* 0x0000000f0400788c */ /* 0x000fd2000bf05270 */
[----:B------:R-:W-:Y:S05]  /*5ba0*/  BRA.U !UP0, `(.L_x_4269) ;  /* 0x0000000108d07547 */ /* 0x000fea000b800000 */
[----:B------:R-:W-:-:S09]  /*5bb0*/  UISETP.NE.AND UP0, UPT, UR4, 0x17, UPT ;  /* 0x000000170400788c */ /* 0x000fd2000bf05270 */
[----:B------:R-:W-:Y:S05]  /*5bc0*/  BRA.U !UP0, `(.L_x_4270) ;  /* 0x0000000108847547 */ /* 0x000fea000b800000 */
[----:B------:R-:W-:-:S09]  /*5bd0*/  UISETP.NE.AND UP0, UPT, UR4, 0x18, UPT ;  /* 0x000000180400788c */ /* 0x000fd2000bf05270 */
[----:B------:R-:W-:Y:S05]  /*5be0*/  BRA.U !UP0, `(.L_x_4271) ;  /* 0x0000000108447547 */ /* 0x000fea000b800000 */
.L_x_4249:
        /* <DEDUP_REMOVED lines=16> */
.L_x_4272:
[----:B------:R-:W-:Y:S05]  /*5cf0*/  BRA `(.L_x_4250) ;  /* 0x0000000000887947 */ /* 0x000fea0003800000 */
.L_x_4271:
        /* <DEDUP_REMOVED lines=11> */
.L_x_4274:
[----:B------:R-:W-:Y:S05]  /*5db0*/  BSYNC.RECONVERGENT B0 ;  /* 0x0000000000007941 */ /* 0x000fea0003800200 */
.L_x_4273:
[----:B------:R1:W-:Y:S01]  /*5dc0*/  STG.E.U8 desc[UR36][R2.64], R5 ;  /* 0x0000000502007986 */ /* 0x0003e2000c101124 */
[----:B------:R-:W-:Y:S05]  /*5dd0*/  BRA `(.L_x_4250) ;  /* 0x0000000000507947 */ /* 0x000fea0003800000 */
.L_x_4270:
        /* <DEDUP_REMOVED lines=12> */
.L_x_4275:
[----:B------:R-:W-:Y:S01]  /*5ea0*/  IMAD.MOV.U32 R5, RZ, RZ, 0x7f ;  /* 0x0000007fff057424 */ /* 0x000fe200078e00ff */
[----:B------:R-:W-:-:S04]  /*5eb0*/  ISETP.GT.U32.AND P0, PT, R7, 0x7f800000, PT ;  /* 0x7f8000000700780c */ /* 0x000fc80003f04070 */
[----:B------:R-:W-:-:S05]  /*5ec0*/  SEL R5, R5, 0x7c, P0 ;  /* 0x0000007c05057807 */ /* 0x000fca0000000000 */
[----:B------:R2:W-:Y:S01]  /*5ed0*/  STG.E.U8 desc[UR36][R2.64], R5 ;  /* 0x0000000502007986 */ /* 0x0005e2000c101124 */
[----:B------:R-:W-:Y:S05]  /*5ee0*/  BRA `(.L_x_4250) ;  /* 0x00000000000c7947 */ /* 0x000fea0003800000 */
.L_x_4269:
[----:B------:R-:W-:-:S04]  /*5ef0*/  I2FP.F32.U32 R0, R4 ;  /* 0x0000000400007245 */ /* 0x000fc80000201000 */
[----:B------:R-:W-:-:S05]  /*5f00*/  F2FP.BF16.F32.PACK_AB R0, RZ, R0 ;  /* 0x00000000ff00723e */ /* 0x000fca00000010ff */
[----:B------:R0:W-:Y:S02]  /*5f10*/  STG.E.U16 desc[UR36][R2.64], R0 ;  /* 0x0000000002007986 */ /* 0x0001e4000c101524 */
.L_x_4250:
[----:B------:R-:W-:Y:S05]  /*5f20*/  BSYNC.RECONVERGENT B6 ;  /* 0x0000000000067941 */ /* 0x000fea0003800200 */
.L_x_4244:
[----:B------:R-:W-:-:S07]  /*5f30*/  VIADD R17, R17, 0x80 ;  /* 0x0000008011117836 */ /* 0x000fce0000000000 */
.L_x_4214:
[----:B------:R-:W-:Y:S05]  /*5f40*/  BSYNC.RECONVERGENT B7 ;  /* 0x0000000000077941 */ /* 0x000fea0003800200 */
.L_x_4213:
[----:B------:R-:W5:Y:S01]  /*5f50*/  LDCU UR4, c[0x0][0x380] ;  /* 0x00007000ff0477ac */ /* 0x000f620008000800 */
[----:B------:R-:W-:Y:S01]  /*5f60*/  BSSY.RECONVERGENT B7, `(.L_x_4276) ;  /* 0x00002f2000077945 */ /* 0x000fe20003800200 */
[----:B-----5:R-:W-:-:S13]  /*5f70*/  ISETP.GE.AND P0, PT, R17, UR4, PT ;  /* 0x0000000411007c0c */ /* 0x020fda000bf06270 */
[----:B------:R-:W-:Y:S05]  /*5f80*/  @P0 BRA `(.L_x_4277) ;  /* 0x0000002c00bc0947 */ /* 0x000fea0003800000 */
[----:B------:R-:W5:Y:S01]  /*5f90*/  LDCU UR4, c[0x0][0x388] ;  /* 0x00007100ff0477ac */ /* 0x000f620008000800 */
[----:B0--34-:R-:W-:Y:S02]  /*5fa0*/  HFMA2 R0, -RZ, RZ, 0, 0 ;  /* 0x00000000ff007431 */ /* 0x019fe400000001ff */
[----:B------:R-:W-:Y:S01]  /*5fb0*/  IMAD.MOV.U32 R16, RZ, RZ, RZ ;  /* 0x000000ffff107224 */ /* 0x000fe200078e00ff */
[----:B-----5:R-:W-:-:S09]  /*5fc0*/  UISETP.NE.AND UP0, UPT, UR4, URZ, UPT ;  /* 0x000000ff0400728c */ /* 0x020fd2000bf05270 */
[----:B------:R-:W-:Y:S05]  /*5fd0*/  BRA.U !UP0, `(.L_x_4278) ;  /* 0x0000001108a87547 */ /* 0x000fea000b800000 */
[----:B------:R-:W1:Y:S01]  /*5fe0*/  LDCU.64 UR4, c[0x0][0x390] ;  /* 0x00007200ff0477ac */ /* 0x000e620008000a00 */
[----:B------:R-:W-:Y:S01]  /*5ff0*/  IMAD.MOV.U32 R16, RZ, RZ, RZ ;  /* 0x000000ffff107224 */ /* 0x000fe200078e00ff */
[----:B------:R-:W0:Y:S01]  /*6000*/  LDCU UR6, c[0x0][0x38c] ;  /* 0x00007180ff0677ac */ /* 0x000e220008000800 */
[----:B------:R-:W3:Y:S01]  /*6010*/  LDCU.64 UR8, c[0x0][0x4b8] ;  /* 0x00009700ff0877ac */ /* 0x000ee20008000a00 */
[----:B------:R-:W-:Y:S01]  /*6020*/  UISETP.NE.AND UP0, UPT, UR40, URZ, UPT ;  /* 0x000000ff2800728c */ /* 0x000fe2000bf05270 */
[----:B-12---:R-:W-:-:S05]  /*6030*/  IMAD.HI.U32 R2, R17, UR4, R16 ;  /* 0x0000000411027c27 */ /* 0x006fca000f8e0010 */
[----:B------:R-:W-:-:S04]  /*6040*/  SHF.R.U32.HI R3, RZ, UR5, R2 ;  /* 0x00000005ff037c19 */ /* 0x000fc80008011602 */
[----:B------:R-:W-:-:S05]  /*6050*/  IADD3 R0, PT, PT, -R3, RZ, RZ ;  /* 0x000000ff03007210 */ /* 0x000fca0007ffe1ff */
        /* <DEDUP_REMOVED lines=290> */
.L_x_4278:
        /* <DEDUP_REMOVED lines=16> */
[----:B--2---:R2:W3:Y:S01]  /*7380*/  I2F.S16 R0, R2 ;  /* 0x0000000200007306 */ /* 0x0044e20000101400 */
[----:B------:R-:W-:Y:S05]  /*7390*/  BRA `(.L_x_4285) ;  /* 0x0000000c00507947 */ /* 0x000fea0003800000 */
.L_x_4283:
[----:B------:R-:W2:Y:S02]  /*73a0*/  LDG.E.U8 R0, desc[UR36][R2.64] ;  /* 0x0000002402007981 */ /* 0x000ea4000c1e1100 */
[----:B--2---:R-:W-:Y:S01]  /*73b0*/  I2FP.F32.U32 R0, R0 ;  /* 0x0000000000007245 */ /* 0x004fe20000201000 */
[----:B------:R-:W-:Y:S06]  /*73c0*/  BRA `(.L_x_4285) ;  /* 0x0000000c00447947 */ /* 0x000fec0003800000 */
.L_x_4282:
[----:B------:R-:W-:-:S09]  /*73d0*/  UISETP.NE.AND UP0, UPT, UR4, 0x2, UPT ;  /* 0x000000020400788c */ /* 0x000fd2000bf05270 */
[----:B------:R-:W-:Y:S05]  /*73e0*/  BRA.U !UP0, `(.L_x_4286) ;  /* 0x0000000108287547 */ /* 0x000fea000b800000 */
[----:B------:R-:W-:-:S09]  /*73f0*/  UISETP.NE.AND UP0, UPT, UR4, 0x3, UPT ;  /* 0x000000030400788c */ /* 0x000fd2000bf05270 */
[----:B------:R-:W-:Y:S05]  /*7400*/  BRA.U !UP0, `(.L_x_4287) ;  /* 0x0000000108147547 */ /* 0x000fea000b800000 */
[----:B------:R-:W-:-:S09]  /*7410*/  UISETP.NE.AND UP0, UPT, UR4, 0x4, UPT ;  /* 0x000000040400788c */ /* 0x000fd2000bf05270 */
[----:B------:R-:W-:Y:S05]  /*7420*/  BRA.U UP0, `(.L_x_4284) ;  /* 0x0000000900d07547 */ /* 0x000fea000b800000 */
[----:B------:R-:W2:Y:S02]  /*7430*/  LDG.E.64 R2, desc[UR36][R2.64] ;  /* 0x0000002402027981 */ /* 0x000ea4000c1e1b00 */
[----:B--2---:R4:W0:Y:S02]  /*7440*/  I2F.S64 R0, R2 ;  /* 0x0000000200007312 */ /* 0x0048240000301400 */
[----:B0---4-:R-:W-:Y:S05]  /*7450*/  BRA `(.L_x_4285) ;  /* 0x0000000c00207947 */ /* 0x011fea0003800000 */
.L_x_4287:
[----:B------:R-:W2:Y:S02]  /*7460*/  LDG.E R0, desc[UR36][R2.64] ;  /* 0x0000002402007981 */ /* 0x000ea4000c1e1900 */
[----:B--2---:R-:W-:Y:S01]  /*7470*/  I2FP.F32.S32 R0, R0 ;  /* 0x0000000000007245 */ /* 0x004fe20000201400 */
[----:B------:R-:W-:Y:S06]  /*7480*/  BRA `(.L_x_4285) ;  /* 0x0000000c00147947 */ /* 0x000fec0003800000 */
.L_x_4286:
[----:B------:R-:W2:Y:S02]  /*7490*/  LDG.E.U16 R0, desc[UR36][R2.64] ;  /* 0x0000002402007981 */ /* 0x000ea4000c1e1500 */
[----:B--2---:R-:W4:Y:S01]  /*74a0*/  I2F.S16 R0, R0 ;  /* 0x0000000000007306 */ /* 0x004f220000101400 */
[----:B------:R-:W-:Y:S05]  /*74b0*/  BRA `(.L_x_4285) ;  /* 0x0000000c00087947 */ /* 0x000fea0003800000 */
.L_x_4281:
        /* <DEDUP_REMOVED lines=8> */
.L_x_4289:
[----:B------:R-:W2:Y:S02]  /*7540*/  LDG.E.U16 R0, desc[UR36][R2.64] ;  /* 0x0000002402007981 */ /* 0x000ea4000c1e1500 */
[----:B--2---:R-:W-:Y:S01]  /*7550*/  HADD2.F32 R0, -RZ, R0.H0_H0 ;  /* 0x20000000ff007230 */ /* 0x004fe20000004100 */
[----:B------:R-:W-:Y:S06]  /*7560*/  BRA `(.L_x_4285) ;  /* 0x0000000800dc7947 */ /* 0x000fec0003800000 */
.L_x_4288:
        /* <DEDUP_REMOVED lines=8> */
.L_x_4291:
[----:B------:R-:W2:Y:S02]  /*75f0*/  LDG.E.U16 R0, desc[UR36][R2.64] ;  /* 0x0000002402007981 */ /* 0x000ea4000c1e1500 */
[----:B--2---:R-:W-:Y:S01]  /*7600*/  HADD2.F32 R0, -RZ, R0.H0_H0 ;  /* 0x20000000ff007230 */ /* 0x004fe20000004100 */
[----:B------:R-:W-:Y:S06]  /*7610*/  BRA `(.L_x_4285) ;  /* 0x0000000800b07947 */ /* 0x000fec0003800000 */
.L_x_4290:
        /* <DEDUP_REMOVED lines=11> */
.L_x_4280:
        /* <DEDUP_REMOVED lines=12> */
.L_x_4294:
        /* <DEDUP_REMOVED lines=11> */
.L_x_4293:
[----:B------:R-:W-:-:S09]  /*7840*/  UISETP.NE.AND UP0, UPT, UR4, 0xf, UPT ;  /* 0x0000000f0400788c */ /* 0x000fd2000bf05270 */
[----:B------:R-:W-:Y:S05]  /*7850*/  BRA.U !UP0, `(.L_x_4295) ;  /* 0x00000001088c7547 */ /* 0x000fea000b800000 */
[----:B------:R-:W-:-:S09]  /*7860*/  UISETP.NE.AND UP0, UPT, UR4, 0x17, UPT ;  /* 0x000000170400788c */ /* 0x000fd2000bf05270 */
[----:B------:R-:W-:Y:S05]  /*7870*/  BRA.U !UP0, `(.L_x_4296) ;  /* 0x0000000108547547 */ /* 0x000fea000b800000 */
[----:B------:R-:W-:-:S09]  /*7880*/  UISETP.NE.AND UP0, UPT, UR4, 0x18, UPT ;  /* 0x000000180400788c */ /* 0x000fd2000bf05270 */
[----:B------:R-:W-:Y:S05]  /*7890*/  BRA.U UP0, `(.L_x_4284) ;  /* 0x0000000500b47547 */ /* 0x000fea000b800000 */
[----:B------:R-:W2:Y:S01]  /*78a0*/  LDG.E.U8 R0, desc[UR36][R2.64] ;  /* 0x0000002402007981 */ /* 0x000ea2000c1e1100 */
[----:B------:R-:W-:Y:S01]  /*78b0*/  MOV R6, 0x1f ;  /* 0x0000001f00067802 */ /* 0x000fe20000000f00 */
        /* <DEDUP_REMOVED lines=15> */
[----:B------:R-:W-:Y:S01]  /*79b0*/  LOP3.LUT R0, R5, 0x80000000, R0, 0xf8, !PT ;  /* 0x8000000005007812 */ /* 0x000fe200078ef800 */
[----:B------:R-:W-:Y:S06]  /*79c0*/  BRA `(.L_x_4285) ;  /* 0x0000000400c47947 */ /* 0x000fec0003800000 */
.L_x_4296:
        /* <DEDUP_REMOVED lines=12> */
.L_x_4295:
[----:B------:R-:W2:Y:S02]  /*7a90*/  LDG.E.U16 R0, desc[UR36][R2.64] ;  /* 0x0000002402007981 */ /* 0x000ea4000c1e1500 */
[----:B--2---:R-:W-:Y:S01]  /*7aa0*/  IMAD.U32 R0, R0, 0x10000, RZ ;  /* 0x0001000000007824 */ /* 0x004fe200078e00ff */
[----:B------:R-:W-:Y:S06]  /*7ab0*/  BRA `(.L_x_4285) ;  /* 0x0000000400887947 */ /* 0x000fec0003800000 */
.L_x_4292:
        /* <DEDUP_REMOVED lines=11> */
.L_x_4299:
[----:B------:R-:W2:Y:S01]  /*7b70*/  LDG.E.U8 R3, desc[UR36][R2.64] ;  /* 0x0000002402037981 */ /* 0x000ea2000c1e1100 */
        /* <DEDUP_REMOVED lines=19> */
.L_x_4301:
[----:B------:R-:W-:Y:S05]  /*7cb0*/  BSYNC.RECONVERGENT B0 ;  /* 0x0000000000007941 */ /* 0x000fea0003800200 */
.L_x_4300:
[----:B------:R-:W-:Y:S01]  /*7cc0*/  IMAD.SHL.U32 R0, R0, 0x100000, RZ ;  /* 0x0010000000007824 */ /* 0x000fe200078e00ff */
[----:B------:R-:W-:-:S04]  /*7cd0*/  LEA R2, R2, 0x3b800000, 0x17 ;  /* 0x3b80000002027811 */ /* 0x000fc800078eb8ff */
[----:B------:R-:W-:Y:S01]  /*7ce0*/  LOP3.LUT R0, R2, R0, R7, 0xfe, !PT ;  /* 0x0000000002007212 */ /* 0x000fe200078efe07 */
[----:B------:R-:W-:Y:S06]  /*7cf0*/  BRA `(.L_x_4285) ;  /* 0x0000000000f87947 */ /* 0x000fec0003800000 */
.L_x_4298:
[----:B------:R-:W2:Y:S01]  /*7d00*/  LDG.E.U8 R3, desc[UR36][R2.64] ;  /* 0x0000002402037981 */ /* 0x000ea2000c1e1100 */
        /* <DEDUP_REMOVED lines=19> */
.L_x_4303:
[----:B------:R-:W-:Y:S05]  /*7e40*/  BSYNC.RECONVERGENT B0 ;  /* 0x0000000000007941 */ /* 0x000fea0003800200 */
.L_x_4302:
[----:B------:R-:W-:Y:S02]  /*7e50*/  SHF.L.U32 R0, R0, 0x15, RZ ;  /* 0x0000001500007819 */ /* 0x000fe400000006ff */
[----:B------:R-:W-:-:S04]  /*7e60*/  LEA R2, R2, 0x37800000, 0x17 ;  /* 0x3780000002027811 */ /* 0x000fc800078eb8ff */
[----:B------:R-:W-:Y:S01]  /*7e70*/  LOP3.LUT R0, R2, R0, R7, 0xfe, !PT ;  /* 0x0000000002007212 */ /* 0x000fe200078efe07 */
[----:B------:R-:W-:Y:S06]  /*7e80*/  BRA `(.L_x_4285) ;  /* 0x0000000000947947 */ /* 0x000fec0003800000 */
.L_x_4297:
        /* <DEDUP_REMOVED lines=11> */
[----:B------:R-:W-:Y:S01]  /*7f40*/  @!P0 IMAD.MOV.U32 R0, RZ, RZ, 0x7f800001 ;  /* 0x7f800001ff008424 */ /* 0x000fe200078e00ff */
[----:B------:R-:W-:Y:S01]  /*7f50*/  @P0 SHF.L.U32 R0, R2, 0x17, RZ ;  /* 0x0000001702000819 */ /* 0x000fe200000006ff */
[----:B------:R-:W-:Y:S06]  /*7f60*/  BRA `(.L_x_4285) ;  /* 0x00000000005c7947 */ /* 0x000fec0003800000 */
.L_x_4284:
        /* <DEDUP_REMOVED lines=16> */
.L_x_4306:
[----:B------:R-:W-:Y:S01]  /*8070*/  IMAD.MOV.U32 R0, RZ, RZ, RZ ;  /* 0x000000ffff007224 */ /* 0x000fe200078e00ff */
[----:B------:R-:W-:Y:S06]  /*8080*/  BRA `(.L_x_4285) ;  /* 0x0000000000147947 */ /* 0x000fec0003800000 */
.L_x_4305:
[----:B------:R-:W2:Y:S02]  /*8090*/  LDG.E.64 R2, desc[UR36][R2.64] ;  /* 0x0000002402027981 */ /* 0x000ea4000c1e1b00 */
[----:B--2---:R0:W1:Y:S02]  /*80a0*/  I2F.U64 R0, R2 ;  /* 0x0000000200007312 */ /* 0x0040640000301000 */
[----:B01----:R-:W-:Y:S05]  /*80b0*/  BRA `(.L_x_4285) ;  /* 0x0000000000087947 */ /* 0x003fea0003800000 */
.L_x_4304:
[----:B------:R-:W2:Y:S02]  /*80c0*/  LDG.E R0, desc[UR36][R2.64] ;  /* 0x0000002402007981 */ /* 0x000ea4000c1e1900 */
[----:B--2---:R-:W-:-:S07]  /*80d0*/  I2FP.F32.U32 R0, R0 ;  /* 0x0000000000007245 */ /* 0x004fce0000201000 */
.L_x_4285:
[----:B------:R-:W-:Y:S05]  /*80e0*/  BSYNC.RECONVERGENT B6 ;  /* 0x0000000000067941 */ /* 0x000fea0003800200 */
.L_x_4279:
[----:B------:R-:W0:Y:S01]  /*80f0*/  LDCU UR5, c[0x0][0x594] ;  /* 0x0000b280ff0577ac */ /* 0x000e220008000800 */
[----:B---345:R-:W-:Y:S01]  /*8100*/  FSETP.NEU.FTZ.AND P0, PT, R0, RZ, PT ;  /* 0x000000ff0000720b */ /* 0x038fe20003f1d000 */
[----:B------:R-:W-:Y:S01]  /*8110*/  BSSY.RECONVERGENT B6, `(.L_x_4307) ;  /* 0x00000d5000067945 */ /* 0x000fe20003800200 */
[----:B------:R-:W1:Y:S01]  /*8120*/  LDCU.64 UR6, c[0x0][0x580] ;  /* 0x0000b000ff0677ac */ /* 0x000e620008000a00 */
[----:B------:R-:W-:-:S04]  /*8130*/  UPRMT UR4, UR41, 0x9910, URZ ;  /* 0x0000991029047896 */ /* 0x000fc800080000ff */
[----:B------:R-:W-:Y:S01]  /*8140*/  UISETP.GT.AND UP0, UPT, UR4, 0x9, UPT ;  /* 0x000000090400788c */ /* 0x000fe2000bf04270 */
[----:B0-----:R-:W-:Y:S02]  /*8150*/  FSETP.NEU.FTZ.AND P2, PT, RZ, UR5, PT ;  /* 0x00000005ff007c0b */ /* 0x001fe4000bf5d000 */
[----:B-12---:R-:W-:Y:S02]  /*8160*/  IADD3 R2, P1, PT, R16, UR6, RZ ;  /* 0x0000000610027c10 */ /* 0x006fe4000ff3e0ff */
        /* <DEDUP_REMOVED lines=14> */
.L_x_4311:
[----:B------:R0:W-:Y:S01]  /*8250*/  STG.E.U8 desc[UR36][R2.64], R4 ;  /* 0x0000000402007986 */ /* 0x0001e2000c101124 */
[----:B------:R-:W-:Y:S05]  /*8260*/  BRA `(.L_x_4313) ;  /* 0x0000000800fc7947 */ /* 0x000fea0003800000 */
.L_x_4310:
[----:B------:R-:W-:-:S09]  /*8270*/  UISETP.NE.AND UP0, UPT, UR4, 0x2, UPT ;  /* 0x000000020400788c */ /* 0x000fd2000bf05270 */
[----:B------:R-:W-:Y:S05]  /*8280*/  BRA.U !UP0, `(.L_x_4314) ;  /* 0x0000000108247547 */ /* 0x000fea000b800000 */
[----:B------:R-:W-:-:S09]  /*8290*/  UISETP.NE.AND UP0, UPT, UR4, 0x3, UPT ;  /* 0x000000030400788c */ /* 0x000fd2000bf05270 */
[----:B------:R-:W-:Y:S05]  /*82a0*/  BRA.U !UP0, `(.L_x_4315) ;  /* 0x0000000108147547 */ /* 0x000fea000b800000 */
[----:B------:R-:W-:-:S09]  /*82b0*/  UISETP.NE.AND UP0, UPT, UR4, 0x4, UPT ;  /* 0x000000040400788c */ /* 0x000fd2000bf05270 */
[----:B------:R-:W-:Y:S05]  /*82c0*/  BRA.U UP0, `(.L_x_4312) ;  /* 0x0000000900187547 */ /* 0x000fea000b800000 */
[----:B------:R-:W-:-:S05]  /*82d0*/  MOV R5, RZ ;  /* 0x000000ff00057202 */ /* 0x000fca0000000f00 */
[----:B------:R0:W-:Y:S01]  /*82e0*/  STG.E.64 desc[UR36][R2.64], R4 ;  /* 0x0000000402007986 */ /* 0x0001e2000c101b24 */
[----:B------:R-:W-:Y:S05]  /*82f0*/  BRA `(.L_x_4313) ;  /* 0x0000000800d87947 */ /* 0x000fea0003800000 */
.L_x_4315:
[----:B------:R0:W-:Y:S01]  /*8300*/  STG.E desc[UR36][R2.64], R4 ;  /* 0x0000000402007986 */ /* 0x0001e2000c101924 */
[----:B------:R-:W-:Y:S05]  /*8310*/  BRA `(.L_x_4313) ;  /* 0x0000000800d07947 */ /* 0x000fea0003800000 */
.L_x_4314:
[----:B------:R0:W-:Y:S01]  /*8320*/  STG.E.U16 desc[UR36][R2.64], R4 ;  /* 0x0000000402007986 */ /* 0x0001e2000c101524 */
[----:B------:R-:W-:Y:S05]  /*8330*/  BRA `(.L_x_4313) ;  /* 0x0000000800c87947 */ /* 0x000fea0003800000 */
.L_x_4309:
        /* <DEDUP_REMOVED lines=9> */
.L_x_4317:
[----:B------:R-:W-:-:S04]  /*83d0*/  I2FP.F32.U32 R0, R4 ;  /* 0x0000000400007245 */ /* 0x000fc80000201000 */
[----:B------:R-:W-:-:S05]  /*83e0*/  F2FP.F16.F32.PACK_AB R0, RZ, R0 ;  /* 0x00000000ff00723e */ /* 0x000fca00000000ff */
[----:B------:R0:W-:Y:S01]  /*83f0*/  STG.E.U16 desc[UR36][R2.64], R0 ;  /* 0x0000000002007986 */ /* 0x0001e2000c101524 */
[----:B------:R-:W-:Y:S05]  /*8400*/  BRA `(.L_x_4313) ;  /* 0x0000000800947947 */ /* 0x000fea0003800000 */
.L_x_4316:
        /* <DEDUP_REMOVED lines=10> */
.L_x_4319:
[----:B------:R-:W-:-:S04]  /*84b0*/  I2FP.F32.U32 R4, R4 ;  /* 0x0000000400047245 */ /* 0x000fc80000201000 */
[----:B------:R-:W-:-:S04]  /*84c0*/  F2FP.F16.F32.PACK_AB R5, RZ, R4 ;  /* 0x00000004ff05723e */ /* 0x000fc800000000ff */
[----:B------:R-:W-:-:S05]  /*84d0*/  PRMT R5, R5, 0x5410, RZ ;  /* 0x0000541005057816 */ /* 0x000fca00000000ff */
[----:B------:R0:W-:Y:S01]  /*84e0*/  STG.E desc[UR36][R2.64], R5 ;  /* 0x0000000502007986 */ /* 0x0001e2000c101924 */
[----:B------:R-:W-:Y:S05]  /*84f0*/  BRA `(.L_x_4313) ;  /* 0x0000000800587947 */ /* 0x000fea0003800000 */
.L_x_4318:
[----:B------:R-:W0:Y:S02]  /*8500*/  I2F.F64.U32 R4, R4 ;  /* 0x0000000400047312 */ /* 0x000e240000201800 */
[----:B0-----:R0:W-:Y:S01]  /*8510*/  STG.E.64 desc[UR36][R2.64], R4 ;  /* 0x0000000402007986 */ /* 0x0011e2000c101b24 */
[----:B------:R-:W-:Y:S05]  /*8520*/  BRA `(.L_x_4313) ;  /* 0x00000008004c7947 */ /* 0x000fea0003800000 */
.L_x_4308:
        /* <DEDUP_REMOVED lines=12> */
.L_x_4323:
        /* <DEDUP_REMOVED lines=17> */
.L_x_4325:
[----:B------:R-:W-:Y:S05]  /*8700*/  BSYNC.RECONVERGENT B0 ;  /* 0x0000000000007941 */ /* 0x000fea0003800200 */
.L_x_4324:
[----:B------:R0:W-:Y:S01]  /*8710*/  STG.E.U8 desc[UR36][R2.64], R0 ;  /* 0x0000000002007986 */ /* 0x0001e2000c101124 */
[----:B------:R-:W-:Y:S05]  /*8720*/  BRA `(.L_x_4313) ;  /* 0x0000000400cc7947 */ /* 0x000fea0003800000 */
.L_x_4322:
        /* <DEDUP_REMOVED lines=17> */
.L_x_4327:
[----:B------:R-:W-:Y:S05]  /*8840*/  BSYNC.RECONVERGENT B0 ;  /* 0x0000000000007941 */ /* 0x000fea0003800200 */
.L_x_4326:
[----:B------:R0:W-:Y:S01]  /*8850*/  STG.E.U8 desc[UR36][R2.64], R0 ;  /* 0x0000000002007986 */ /* 0x0001e2000c101124 */
[----:B------:R-:W-:Y:S05]  /*8860*/  BRA `(.L_x_4313) ;  /* 0x00000004007c7947 */ /* 0x000fea0003800000 */
.L_x_4321:
        /* <DEDUP_REMOVED lines=21> */
.L_x_4329:
[----:B------:R-:W-:-:S05]  /*89c0*/  IMAD.MOV.U32 R5, RZ, RZ, RZ ;  /* 0x000000ffff057224 */ /* 0x000fca00078e00ff */
[----:B------:R0:W-:Y:S01]  /*89d0*/  STG.E.64 desc[UR36][R2.64], R4 ;  /* 0x0000000402007986 */ /* 0x0001e2000c101b24 */
[----:B------:R-:W-:Y:S05]  /*89e0*/  BRA `(.L_x_4313) ;  /* 0x00000004001c7947 */ /* 0x000fea0003800000 */
.L_x_4328:
[----:B------:R0:W-:Y:S01]  /*89f0*/  STG.E desc[UR36][R2.64], R4 ;  /* 0x0000000402007986 */ /* 0x0001e2000c101924 */
[----:B------:R-:W-:Y:S05]  /*8a00*/  BRA `(.L_x_4313) ;  /* 0x0000000400147947 */ /* 0x000fea0003800000 */
.L_x_4320:
        /* <DEDUP_REMOVED lines=8> */
.L_x_4331:
[----:B------:R-:W-:Y:S01]  /*8a90*/  CS2R R6, SRZ ;  /* 0x0000000000067805 */ /* 0x000fe2000001ff00 */
[----:B------:R-:W0:Y:S04]  /*8aa0*/  I2F.F64.U32 R4, R4 ;  /* 0x0000000400047312 */ /* 0x000e280000201800 */
[----:B0-----:R4:W-:Y:S01]  /*8ab0*/  STG.E.128 desc[UR36][R2.64], R4 ;  /* 0x0000000402007986 */ /* 0x0019e2000c101d24 */
[----:B------:R-:W-:Y:S05]  /*8ac0*/  BRA `(.L_x_4313) ;  /* 0x0000000000e47947 */ /* 0x000fea0003800000 */
.L_x_4330:
[----:B------:R-:W-:-:S09]  /*8ad0*/  UISETP.NE.AND UP0, UPT, UR4, 0xf, UPT ;  /* 0x0000000f0400788c */ /* 0x000fd2000bf05270 */
[----:B------:R-:W-:Y:S05]  /*8ae0*/  BRA.U !UP0, `(.L_x_4332) ;  /* 0x0000000108d07547 */ /* 0x000fea000b800000 */
[----:B------:R-:W-:-:S09]  /*8af0*/  UISETP.NE.AND UP0, UPT, UR4, 0x17, UPT ;  /* 0x000000170400788c */ /* 0x000fd2000bf05270 */
[----:B------:R-:W-:Y:S05]  /*8b00*/  BRA.U !UP0, `(.L_x_4333) ;  /* 0x0000000108847547 */ /* 0x000fea000b800000 */
[----:B------:R-:W-:-:S09]  /*8b10*/  UISETP.NE.AND UP0, UPT, UR4, 0x18, UPT ;  /* 0x000000180400788c */ /* 0x000fd2000bf05270 */
[----:B------:R-:W-:Y:S05]  /*8b20*/  BRA.U !UP0, `(.L_x_4334) ;  /* 0x0000000108447547 */ /* 0x000fea000b800000 */
.L_x_4312:
        /* <DEDUP_REMOVED lines=16> */
.L_x_4335:
[----:B------:R-:W-:Y:S05]  /*8c30*/  BRA `(.L_x_4313) ;  /* 0x0000000000887947 */ /* 0x000fea0003800000 */
.L_x_4334:
        /* <DEDUP_REMOVED lines=11> */
.L_x_4337:
[----:B------:R-:W-:Y:S05]  /*8cf0*/  BSYNC.RECONVERGENT B0 ;  /* 0x0000000000007941 */ /* 0x000fea0003800200 */
.L_x_4336:
[----:B------:R1:W-:Y:S01]  /*8d00*/  STG.E.U8 desc[UR36][R2.64], R5 ;  /* 0x0000000502007986 */ /* 0x0003e2000c101124 */
[----:B------:R-:W-:Y:S05]  /*8d10*/  BRA `(.L_x_4313) ;  /* 0x0000000000507947 */ /* 0x000fea0003800000 */
.L_x_4333:
        /* <DEDUP_REMOVED lines=12> */
.L_x_4338:
[----:B------:R-:W-:Y:S02]  /*8de0*/  ISETP.GT.U32.AND P0, PT, R7, 0x7f800000, PT ;  /* 0x7f8000000700780c */ /* 0x000fe40003f04070 */
[----:B------:R-:W-:-:S04]  /*8df0*/  MOV R5, 0x7f ;  /* 0x0000007f00057802 */ /* 0x000fc80000000f00 */
[----:B------:R-:W-:-:S05]  /*8e00*/  SEL R5, R5, 0x7c, P0 ;  /* 0x0000007c05057807 */ /* 0x000fca0000000000 */
[----:B------:R2:W-:Y:S01]  /*8e10*/  STG.E.U8 desc[UR36][R2.64], R5 ;  /* 0x0000000502007986 */ /* 0x0005e2000c101124 */
[----:B------:R-:W-:Y:S05]  /*8e20*/  BRA `(.L_x_4313) ;  /* 0x00000000000c7947 */ /* 0x000fea0003800000 */
.L_x_4332:
[----:B------:R-:W-:-:S04]  /*8e30*/  I2FP.F32.U32 R0, R4 ;  /* 0x0000000400007245 */ /* 0x000fc80000201000 */
[----:B------:R-:W-:-:S05]  /*8e40*/  F2FP.BF16.F32.PACK_AB R0, RZ, R0 ;  /* 0x00000000ff00723e */ /* 0x000fca00000010ff */
[----:B------:R0:W-:Y:S02]  /*8e50*/  STG.E.U16 desc[UR36][R2.64], R0 ;  /* 0x0000000002007986 */ /* 0x0001e4000c101524 */
.L_x_4313:
[----:B------:R-:W-:Y:S05]  /*8e60*/  BSYNC.RECONVERGENT B6 ;  /* 0x0000000000067941 */ /* 0x000fea0003800200 */
.L_x_4307:
[----:B------:R-:W-:-:S07]  /*8e70*/  VIADD R17, R17, 0x80 ;  /* 0x0000008011117836 */ /* 0x000fce0000000000 */
.L_x_4277:
[----:B------:R-:W-:Y:S05]  /*8e80*/  BSYNC.RECONVERGENT B7 ;  /* 0x0000000000077941 */ /* 0x000fea0003800200 */
.L_x_4276:
[----:B------:R-:W5:Y:S02]  /*8e90*/  LDCU UR4, c[0x0][0x380] ;  /* 0x00007000ff0477ac */ /* 0x000f640008000800 */
[----:B-----5:R-:W-:-:S13]  /*8ea0*/  ISETP.GE.AND P0, PT, R17, UR4, PT ;  /* 0x0000000411007c0c */ /* 0x020fda000bf06270 */
[----:B------:R-:W-:Y:S05]  /*8eb0*/  @P0 EXIT ;  /* 0x000000000000094d */ /* 0x000fea0003800000 */
[----:B------:R-:W5:Y:S01]  /*8ec0*/  LDCU UR4, c[0x0][0x388] ;  /* 0x00007100ff0477ac */ /* 0x000f620008000800 */
[----:B------:R-:W-:Y:S02]  /*8ed0*/  HFMA2 R16, -RZ, RZ, 0, 0 ;  /* 0x00000000ff107431 */ /* 0x000fe400000001ff */
[----:B0--34-:R-:W-:Y:S01]  /*8ee0*/  IMAD.MOV.U32 R0, RZ, RZ, RZ ;  /* 0x000000ffff007224 */ /* 0x019fe200078e00ff */
        /* <DEDUP_REMOVED lines=300> */
.L_x_4339:
[----:B------:R-:W1:Y:S01]  /*a1b0*/  LDCU.128 UR8, c[0x0][0x580] ;  /* 0x0000b000ff0877ac */ /* 0x000e620008000c00 */
[----:B------:R-:W-:Y:S01]  /*a1c0*/  BSSY.RECONVERGENT B6, `(.L_x_4340) ;  /* 0x00000e7000067945 */ /* 0x000fe20003800200 */
[----:B------:R-:W-:-:S04]  /*a1d0*/  UPRMT UR4, UR42, 0x9910, URZ ;  /* 0x000099102a047896 */ /* 0x000fc800080000ff */
[----:B------:R-:W-:Y:S01]  /*a1e0*/  UISETP.GT.AND UP0, UPT, UR4, 0x9, UPT ;  /* 0x000000090400788c */ /* 0x000fe2000bf04270 */
[----:B-12---:R-:W-:Y:S02]  /*a1f0*/  IADD3 R2, P1, PT, R0, UR10, RZ ;  /* 0x0000000a00027c10 */ /* 0x006fe4000ff3e0ff */
[----:B------:R-:W-:-:S03]  /*a200*/  IADD3 R16, P0, PT, R16, UR8, RZ ;  /* 0x0000000810107c10 */ /* 0x000fc6000ff1e0ff */
        /* <DEDUP_REMOVED lines=14> */
.L_x_4344:
[----:B------:R-:W2:Y:S02]  /*a2f0*/  LDG.E.U8 R0, desc[UR36][R2.64] ;  /* 0x0000002402007981 */ /* 0x000ea4000c1e1100 */
[----:B--2---:R-:W-:Y:S01]  /*a300*/  I2FP.F32.U32 R0, R0 ;  /* 0x0000000000007245 */ /* 0x004fe20000201000 */
[----:B------:R-:W-:Y:S06]  /*a310*/  BRA `(.L_x_4346) ;  /* 0x0000000c00447947 */ /* 0x000fec0003800000 */
.L_x_4343:
        /* <DEDUP_REMOVED lines=9> */
.L_x_4348:
[----:B------:R-:W2:Y:S02]  /*a3b0*/  LDG.E R0, desc[UR36][R2.64] ;  /* 0x0000002402007981 */ /* 0x000ea4000c1e1900 */
[----:B--2---:R-:W-:Y:S01]  /*a3c0*/  I2FP.F32.S32 R0, R0 ;  /* 0x0000000000007245 */ /* 0x004fe20000201400 */
[----:B------:R-:W-:Y:S06]  /*a3d0*/  BRA `(.L_x_4346) ;  /* 0x0000000c00147947 */ /* 0x000fec0003800000 */
.L_x_4347:
[----:B------:R-:W2:Y:S02]  /*a3e0*/  LDG.E.U16 R0, desc[UR36][R2.64] ;  /* 0x0000002402007981 */ /* 0x000ea4000c1e1500 */
[----:B--2---:R-:W4:Y:S01]  /*a3f0*/  I2F.S16 R0, R0 ;  /* 0x0000000000007306 */ /* 0x004f220000101400 */
[----:B------:R-:W-:Y:S05]  /*a400*/  BRA `(.L_x_4346) ;  /* 0x0000000c00087947 */ /* 0x000fea0003800000 */
.L_x_4342:
        /* <DEDUP_REMOVED lines=8> */
.L_x_4350:
[----:B------:R-:W2:Y:S02]  /*a490*/  LDG.E.U16 R0, desc[UR36][R2.64] ;  /* 0x0000002402007981 */ /* 0x000ea4000c1e1500 */
[----:B--2---:R-:W-:Y:S01]  /*a4a0*/  HADD2.F32 R0, -RZ, R0.H0_H0 ;  /* 0x20000000ff007230 */ /* 0x004fe20000004100 */
[----:B------:R-:W-:Y:S06]  /*a4b0*/  BRA `(.L_x_4346) ;  /* 0x0000000800dc7947 */ /* 0x000fec0003800000 */
.L_x_4349:
        /* <DEDUP_REMOVED lines=8> */
.L_x_4352:
[----:B------:R-:W2:Y:S02]  /*a540*/  LDG.E.U16 R0, desc[UR36][R2.64] ;  /* 0x0000002402007981 */ /* 0x000ea4000c1e1500 */
[----:B--2---:R-:W-:Y:S01]  /*a550*/  HADD2.F32 R0, -RZ, R0.H0_H0 ;  /* 0x20000000ff007230 */ /* 0x004fe20000004100 */
[----:B------:R-:W-:Y:S06]  /*a560*/  BRA `(.L_x_4346) ;  /* 0x0000000800b07947 */ /* 0x000fec0003800000 */
.L_x_4351:
        /* <DEDUP_REMOVED lines=11> */
.L_x_4341:
        /* <DEDUP_REMOVED lines=12> */
.L_x_4355:
        /* <DEDUP_REMOVED lines=11> */
.L_x_4354:
        /* <DEDUP_REMOVED lines=12> */
[----:B0-----:R-:W-:-:S04]  /*a850*/  IADD3 R5, PT, PT, -R5, RZ, RZ ;  /* 0x000000ff05057210 */ /* 0x001fc80007ffe1ff */
[----:B------:R-:W-:-:S05]  /*a860*/  VIADDMNMX.U32 R5, R5, R6, 0x4, !PT ;  /* 0x0000000405057446 */ /* 0x000fca0007800006 */
[----:B------:R-:W-:-:S05]  /*a870*/  VIADD R5, R5, 0xfffffffc ;  /* 0xfffffffc05057836 */ /* 0x000fca0000000000 */
[C---:B------:R-:W-:Y:S02]  /*a880*/  SHF.L.U32 R6, R4.reuse, R5, RZ ;  /* 0x0000000504067219 */ /* 0x040fe400000006ff */
[----:B------:R-:W-:Y:S01]  /*a890*/  SHF.L.U32 R7, R5, 0x17, RZ ;  /* 0x0000001705077819 */ /* 0x000fe200000006ff */
        /* <DEDUP_REMOVED lines=8> */
.L_x_4357:
        /* <DEDUP_REMOVED lines=12> */
.L_x_4356:
[----:B------:R-:W2:Y:S02]  /*a9e0*/  LDG.E.U16 R0, desc[UR36][R2.64] ;  /* 0x0000002402007981 */ /* 0x000ea4000c1e1500 */
[----:B--2---:R-:W-:Y:S01]  /*a9f0*/  IMAD.U32 R0, R0, 0x10000, RZ ;  /* 0x0001000000007824 */ /* 0x004fe200078e00ff */
[----:B------:R-:W-:Y:S06]  /*aa00*/  BRA `(.L_x_4346) ;  /* 0x0000000400887947 */ /* 0x000fec0003800000 */
.L_x_4353:
        /* <DEDUP_REMOVED lines=11> */
.L_x_4360:
        /* <DEDUP_REMOVED lines=20> */
.L_x_4362:
[----:B------:R-:W-:Y:S05]  /*ac00*/  BSYNC.RECONVERGENT B0 ;  /* 0x0000000000007941 */ /* 0x000fea0003800200 */
.L_x_4361:
[----:B------:R-:W-:Y:S02]  /*ac10*/  SHF.L.U32 R0, R0, 0x14, RZ ;  /* 0x0000001400007819 */ /* 0x000fe400000006ff */
[----:B------:R-:W-:-:S04]  /*ac20*/  LEA R2, R2, 0x3b800000, 0x17 ;  /* 0x3b80000002027811 */ /* 0x000fc800078eb8ff */
[----:B------:R-:W-:Y:S01]  /*ac30*/  LOP3.LUT R0, R2, R0, R7, 0xfe, !PT ;  /* 0x0000000002007212 */ /* 0x000fe200078efe07 */
[----:B------:R-:W-:Y:S06]  /*ac40*/  BRA `(.L_x_4346) ;  /* 0x0000000000f87947 */ /* 0x000fec0003800000 */
.L_x_4359:
        /* <DEDUP_REMOVED lines=20> */
.L_x_4364:
[----:B------:R-:W-:Y:S05]  /*ad90*/  BSYNC.RECONVERGENT B0 ;  /* 0x0000000000007941 */ /* 0x000fea0003800200 */
.L_x_4363:
[----:B------:R-:W-:Y:S01]  /*ada0*/  IMAD.SHL.U32 R0, R0, 0x200000, RZ ;  /* 0x0020000000007824 */ /* 0x000fe200078e00ff */
[----:B------:R-:W-:-:S04]  /*adb0*/  LEA R2, R2, 0x37800000, 0x17 ;  /* 0x3780000002027811 */ /* 0x000fc800078eb8ff */
[----:B------:R-:W-:Y:S01]  /*adc0*/  LOP3.LUT R0, R2, R0, R7, 0xfe, !PT ;  /* 0x0000000002007212 */ /* 0x000fe200078efe07 */
[----:B------:R-:W-:Y:S06]  /*add0*/  BRA `(.L_x_4346) ;  /* 0x0000000000947947 */ /* 0x000fec0003800000 */
.L_x_4358:
[----:B------:R-:W-:-:S09]  /*ade0*/  UISETP.NE.AND UP0, UPT, UR4, 0x1c, UPT ;  /* 0x0000001c0400788c */ /* 0x000fd2000bf05270 */
[----:B------:R-:W-:Y:S05]  /*adf0*/  BRA.U !UP0, `(.L_x_4365) ;  /* 0x0000000108847547 */ /* 0x000fea000b800000 */
[----:B------:R-:W-:-:S09]  /*ae00*/  UISETP.NE.AND UP0, UPT, UR4, 0x1d, UPT ;  /* 0x0000001d0400788c */ /* 0x000fd2000bf05270 */
[----:B------:R-:W-:Y:S05]  /*ae10*/  BRA.U !UP0, `(.L_x_4366) ;  /* 0x0000000108707547 */ /* 0x000fea000b800000 */
[----:B------:R-:W-:-:S09]  /*ae20*/  UISETP.NE.AND UP0, UPT, UR4, 0x2c, UPT ;  /* 0x0000002c0400788c */ /* 0x000fd2000bf05270 */
[----:B------:R-:W-:Y:S05]  /*ae30*/  BRA.U UP0, `(.L_x_4345) ;  /* 0x0000000100207547 */ /* 0x000fea000b800000 */
[----:B------:R-:W2:Y:S01]  /*ae40*/  LDG.E.U8 R2, desc[UR36][R2.64] ;  /* 0x0000002402027981 */ /* 0x000ea2000c1e1100 */
[----:B------:R-:W-:Y:S01]  /*ae50*/  HFMA2 R0, -RZ, RZ, 3.814697265625e-06, 0 ;  /* 0x00400000ff007431 */ /* 0x000fe200000001ff */
[----:B--2---:R-:W-:-:S13]  /*ae60*/  ISETP.NE.AND P0, PT, R2, RZ, PT ;  /* 0x000000ff0200720c */ /* 0x004fda0003f05270 */
[----:B------:R-:W-:Y:S05]  /*ae70*/  @!P0 BRA `(.L_x_4346) ;  /* 0x00000000006c8947 */ /* 0x000fea0003800000 */
[----:B------:R-:W-:-:S13]  /*ae80*/  ISETP.NE.AND P0, PT, R2, 0xff, PT ;  /* 0x000000ff0200780c */ /* 0x000fda0003f05270 */
[----:B------:R-:W-:Y:S01]  /*ae90*/  @!P0 IMAD.MOV.U32 R0, RZ, RZ, 0x7f800001 ;  /* 0x7f800001ff008424 */ /* 0x000fe200078e00ff */
[----:B------:R-:W-:Y:S01]  /*aea0*/  @P0 SHF.L.U32 R0, R2, 0x17, RZ ;  /* 0x0000001702000819 */ /* 0x000fe200000006ff */
[----:B------:R-:W-:Y:S06]  /*aeb0*/  BRA `(.L_x_4346) ;  /* 0x00000000005c7947 */ /* 0x000fec0003800000 */
.L_x_4345:
        /* <DEDUP_REMOVED lines=16> */
.L_x_4367:
[----:B------:R-:W-:Y:S01]  /*afc0*/  MOV R0, RZ ;  /* 0x000000ff00007202 */ /* 0x000fe20000000f00 */
[----:B------:R-:W-:Y:S06]  /*afd0*/  BRA `(.L_x_4346) ;  /* 0x0000000000147947 */ /* 0x000fec0003800000 */
.L_x_4366:
[----:B------:R-:W2:Y:S02]  /*afe0*/  LDG.E.64 R2, desc[UR36][R2.64] ;  /* 0x0000002402027981 */ /* 0x000ea4000c1e1b00 */
[----:B--2---:R0:W1:Y:S02]  /*aff0*/  I2F.U64 R0, R2 ;  /* 0x0000000200007312 */ /* 0x0040640000301000 */
[----:B01----:R-:W-:Y:S05]  /*b000*/  BRA `(.L_x_4346) ;  /* 0x0000000000087947 */ /* 0x003fea0003800000 */
.L_x_4365:
[----:B------:R-:W2:Y:S02]  /*b010*/  LDG.E R0, desc[UR36][R2.64] ;  /* 0x0000002402007981 */ /* 0x000ea4000c1e1900 */
[----:B--2---:R-:W-:-:S07]  /*b020*/  I2FP.F32.U32 R0, R0 ;  /* 0x0000000000007245 */ /* 0x004fce0000201000 */
.L_x_4346:
[----:B------:R-:W-:Y:S05]  /*b030*/  BSYNC.RECONVERGENT B6 ;  /* 0x0000000000067941 */ /* 0x000fea0003800200 */
.L_x_4340:
[----:B------:R-:W0:Y:S01]  /*b040*/  LDCU UR5, c[0x0][0x594] ;  /* 0x0000b280ff0577ac */ /* 0x000e220008000800 */
[----:B---345:R-:W-:Y:S01]  /*b050*/  FSETP.NEU.FTZ.AND P0, PT, R0, RZ, PT ;  /* 0x000000ff0000720b */ /* 0x038fe20003f1d000 */
[----:B------:R-:W-:-:S04]  /*b060*/  UPRMT UR4, UR41, 0x9910, URZ ;  /* 0x0000991029047896 */ /* 0x000fc800080000ff */
[----:B------:R-:W-:Y:S01]  /*b070*/  UISETP.GT.AND UP0, UPT, UR4, 0x9, UPT ;  /* 0x000000090400788c */ /* 0x000fe2000bf04270 */
[----:B0-----:R-:W-:-:S04]  /*b080*/  FSETP.NEU.FTZ.AND P1, PT, RZ, UR5, PT ;  /* 0x00000005ff007c0b */ /* 0x001fc8000bf3d000 */
[----:B------:R-:W-:-:S04]  /*b090*/  PLOP3.LUT P0, PT, P0, P1, PT, 0x28, 0x82 ;  /* 0x000000000082781c */ /* 0x000fc80000702570 */
[----:B-12---:R-:W-:Y:S01]  /*b0a0*/  SEL R2, RZ, 0x1, !P0 ;  /* 0x00000001ff027807 */ /* 0x006fe20004000000 */
        /* <DEDUP_REMOVED lines=11> */
.L_x_4371:
[----:B------:R-:W-:Y:S01]  /*b160*/  STG.E.U8 desc[UR36][R16.64], R2 ;  /* 0x0000000210007986 */ /* 0x000fe2000c101124 */
[----:B------:R-:W-:Y:S05]  /*b170*/  EXIT ;  /* 0x000000000000794d */ /* 0x000fea0003800000 */
.L_x_4370:
        /* <DEDUP_REMOVED lines=9> */
.L_x_4374:
[----:B------:R-:W-:Y:S01]  /*b210*/  STG.E desc[UR36][R16.64], R2 ;  /* 0x0000000210007986 */ /* 0x000fe2000c101924 */
[----:B------:R-:W-:Y:S05]  /*b220*/  EXIT ;  /* 0x000000000000794d */ /* 0x000fea0003800000 */
.L_x_4373:
[----:B------:R-:W-:Y:S01]  /*b230*/  STG.E.U16 desc[UR36][R16.64], R2 ;  /* 0x0000000210007986 */ /* 0x000fe2000c101524 */
[----:B------:R-:W-:Y:S05]  /*b240*/  EXIT ;  /* 0x000000000000794d */ /* 0x000fea0003800000 */
.L_x_4369:
        /* <DEDUP_REMOVED lines=9> */
.L_x_4376:
[----:B------:R-:W-:-:S04]  /*b2e0*/  I2FP.F32.U32 R0, R2 ;  /* 0x0000000200007245 */ /* 0x000fc80000201000 */
[----:B------:R-:W-:-:S05]  /*b2f0*/  F2FP.F16.F32.PACK_AB R0, RZ, R0 ;  /* 0x00000000ff00723e */ /* 0x000fca00000000ff */
[----:B------:R-:W-:Y:S01]  /*b300*/  STG.E.U16 desc[UR36][R16.64], R0 ;  /* 0x0000000010007986 */ /* 0x000fe2000c101524 */
[----:B------:R-:W-:Y:S05]  /*b310*/  EXIT ;  /* 0x000000000000794d */ /* 0x000fea0003800000 */
.L_x_4375:
        /* <DEDUP_REMOVED lines=10> */
.L_x_4378:
[----:B------:R-:W-:-:S04]  /*b3c0*/  I2FP.F32.U32 R2, R2 ;  /* 0x0000000200027245 */ /* 0x000fc80000201000 */
[----:B------:R-:W-:-:S04]  /*b3d0*/  F2FP.F16.F32.PACK_AB R3, RZ, R2 ;  /* 0x00000002ff03723e */ /* 0x000fc800000000ff */
[----:B------:R-:W-:-:S05]  /*b3e0*/  PRMT R3, R3, 0x5410, RZ ;  /* 0x0000541003037816 */ /* 0x000fca00000000ff */
[----:B------:R-:W-:Y:S01]  /*b3f0*/  STG.E desc[UR36][R16.64], R3 ;  /* 0x0000000310007986 */ /* 0x000fe2000c101924 */
[----:B------:R-:W-:Y:S05]  /*b400*/  EXIT ;  /* 0x000000000000794d */ /* 0x000fea0003800000 */
.L_x_4377:
[----:B------:R-:W0:Y:S02]  /*b410*/  I2F.F64.U32 R2, R2 ;  /* 0x0000000200027312 */ /* 0x000e240000201800 */
[----:B0-----:R-:W-:Y:S01]  /*b420*/  STG.E.64 desc[UR36][R16.64], R2 ;  /* 0x0000000210007986 */ /* 0x001fe2000c101b24 */
[----:B------:R-:W-:Y:S05]  /*b430*/  EXIT ;  /* 0x000000000000794d */ /* 0x000fea0003800000 */
.L_x_4368:
        /* <DEDUP_REMOVED lines=12> */
.L_x_4382:
        /* <DEDUP_REMOVED lines=16> */
.L_x_4385:
[----:B------:R-:W-:-:S07]  /*b600*/  PRMT R8, R0, 0x7610, R8 ;  /* 0x0000761000087816 */ /* 0x000fce0000000008 */
.L_x_4384:
[----:B------:R-:W-:Y:S05]  /*b610*/  BSYNC.RECONVERGENT B0 ;  /* 0x0000000000007941 */ /* 0x000fea0003800200 */
.L_x_4383:
[----:B------:R-:W-:Y:S01]  /*b620*/  STG.E.U8 desc[UR36][R16.64], R8 ;  /* 0x0000000810007986 */ /* 0x000fe2000c101124 */
[----:B------:R-:W-:Y:S05]  /*b630*/  EXIT ;  /* 0x000000000000794d */ /* 0x000fea0003800000 */
.L_x_4381:
        /* <DEDUP_REMOVED lines=16> */
.L_x_4388:
[----:B------:R-:W-:-:S07]  /*b740*/  PRMT R8, R0, 0x7610, R8 ;  /* 0x0000761000087816 */ /* 0x000fce0000000008 */
.L_x_4387:
[----:B------:R-:W-:Y:S05]  /*b750*/  BSYNC.RECONVERGENT B0 ;  /* 0x0000000000007941 */ /* 0x000fea0003800200 */
.L_x_4386:
[----:B------:R-:W-:Y:S01]  /*b760*/  STG.E.U8 desc[UR36][R16.64], R8 ;  /* 0x0000000810007986 */ /* 0x000fe2000c101124 */
[----:B------:R-:W-:Y:S05]  /*b770*/  EXIT ;  /* 0x000000000000794d */ /* 0x000fea0003800000 */
.L_x_4380:
        /* <DEDUP_REMOVED lines=21> */
.L_x_4390:
[----:B------:R-:W-:-:S05]  /*b8d0*/  IMAD.MOV.U32 R3, RZ, RZ, RZ ;  /* 0x000000ffff037224 */ /* 0x000fca00078e00ff */
[----:B------:R-:W-:Y:S01]  /*b8e0*/  STG.E.64 desc[UR36][R16.64], R2 ;  /* 0x0000000210007986 */ /* 0x000fe2000c101b24 */
[----:B------:R-:W-:Y:S05]  /*b8f0*/  EXIT ;  /* 0x000000000000794d */ /* 0x000fea0003800000 */
.L_x_4389:
[----:B------:R-:W-:Y:S01]  /*b900*/  STG.E desc[UR36][R16.64], R2 ;  /* 0x0000000210007986 */ /* 0x000fe2000c101924 */
[----:B------:R-:W-:Y:S05]  /*b910*/  EXIT ;  /* 0x000000000000794d */ /* 0x000fea0003800000 */
.L_x_4379:
        /* <DEDUP_REMOVED lines=8> */
.L_x_4392:
[----:B------:R-:W-:Y:S01]  /*b9a0*/  CS2R R6, SRZ ;  /* 0x0000000000067805 */ /* 0x000fe2000001ff00 */
[----:B------:R-:W0:Y:S04]  /*b9b0*/  I2F.F64.U32 R4, R2 ;  /* 0x0000000200047312 */ /* 0x000e280000201800 */
[----:B0-----:R-:W-:Y:S01]  /*b9c0*/  STG.E.128 desc[UR36][R16.64], R4 ;  /* 0x0000000410007986 */ /* 0x001fe2000c101d24 */
[----:B------:R-:W-:Y:S05]  /*b9d0*/  EXIT ;  /* 0x000000000000794d */ /* 0x000fea0003800000 */
.L_x_4391:
[----:B------:R-:W-:-:S09]  /*b9e0*/  UISETP.NE.AND UP0, UPT, UR4, 0xf, UPT ;  /* 0x0000000f0400788c */ /* 0x000fd2000bf05270 */
[----:B------:R-:W-:Y:S05]  /*b9f0*/  BRA.U !UP0, `(.L_x_4393) ;  /* 0x0000000108d47547 */ /* 0x000fea000b800000 */
[----:B------:R-:W-:-:S09]  /*ba00*/  UISETP.NE.AND UP0, UPT, UR4, 0x17, UPT ;  /* 0x000000170400788c */ /* 0x000fd2000bf05270 */
[----:B------:R-:W-:Y:S05]  /*ba10*/  BRA.U !UP0, `(.L_x_4394) ;  /* 0x0000000108847547 */ /* 0x000fea000b800000 */
[----:B------:R-:W-:-:S09]  /*ba20*/  UISETP.NE.AND UP0, UPT, UR4, 0x18, UPT ;  /* 0x000000180400788c */ /* 0x000fd2000bf05270 */
[----:B------:R-:W-:Y:S05]  /*ba30*/  BRA.U !UP0, `(.L_x_4395) ;  /* 0x0000000108447547 */ /* 0x000fea000b800000 */
.L_x_4372:
        /* <DEDUP_REMOVED lines=16> */
.L_x_4396:
[----:B------:R-:W-:Y:S05]  /*bb40*/  EXIT ;  /* 0x000000000000794d */ /* 0x000fea0003800000 */
.L_x_4395:
        /* <DEDUP_REMOVED lines=11> */
.L_x_4398:
[----:B------:R-:W-:Y:S05]  /*bc00*/  BSYNC.RECONVERGENT B0 ;  /* 0x0000000000007941 */ /* 0x000fea0003800200 */
.L_x_4397:
[----:B------:R-:W-:Y:S01]  /*bc10*/  STG.E.U8 desc[UR36][R16.64], R3 ;  /* 0x0000000310007986 */ /* 0x000fe2000c101124 */
[----:B------:R-:W-:Y:S05]  /*bc20*/  EXIT ;  /* 0x000000000000794d */ /* 0x000fea0003800000 */
.L_x_4394:
        /* <DEDUP_REMOVED lines=13> */
.L_x_4399:
[----:B------:R-:W-:Y:S01]  /*bd00*/  HFMA2 R3, -RZ, RZ, 0, 7.569789886474609375e-06 ;  /* 0x0000007fff037431 */ /* 0x000fe200000001ff */
[----:B------:R-:W-:-:S04]  /*bd10*/  ISETP.GT.U32.AND P0, PT, R5, 0x7f800000, PT ;  /* 0x7f8000000500780c */ /* 0x000fc80003f04070 */
[----:B------:R-:W-:-:S05]  /*bd20*/  SEL R3, R3, 0x7c, P0 ;  /* 0x0000007c03037807 */ /* 0x000fca0000000000 */
[----:B------:R-:W-:Y:S01]  /*bd30*/  STG.E.U8 desc[UR36][R16.64], R3 ;  /* 0x0000000310007986 */ /* 0x000fe2000c101124 */
[----:B------:R-:W-:Y:S05]  /*bd40*/  EXIT ;  /* 0x000000000000794d */ /* 0x000fea0003800000 */
.L_x_4393:
[----:B------:R-:W-:-:S04]  /*bd50*/  I2FP.F32.U32 R0, R2 ;  /* 0x0000000200007245 */ /* 0x000fc80000201000 */
[----:B------:R-:W-:-:S05]  /*bd60*/  F2FP.BF16.F32.PACK_AB R0, RZ, R0 ;  /* 0x00000000ff00723e */ /* 0x000fca00000010ff */
[----:B------:R-:W-:Y:S01]  /*bd70*/  STG.E.U16 desc[UR36][R16.64], R0 ;  /* 0x0000000010007986 */ /* 0x000fe2000c101524 */
[----:B------:R-:W-:Y:S05]  /*bd80*/  EXIT ;  /* 0x000000000000794d */ /* 0x000fea0003800000 */
.L_x_4400:
        /* <DEDUP_REMOVED lines=15> */
.L_x_42730:


//--------------------- .text._ZN2at6native27unrolled_elementwise_kernelINS0_13AUnaryFunctorIffbZZZNS0_23logical_xor_kernel_cudaERNS_14TensorIteratorEENKUlvE0_clEvENKUlvE5_clEvEUlffE_EESt5arrayIPcLm2EELi4E23TrivialOffsetCalculatorILi1EjESD_NS0_6memory12LoadWithCastILi1EEENSE_13StoreWithCastILi1EEEEEviT_T0_T2_T3_T4_T5_ --------------------------
	.section	.text._ZN2at6native27unrolled_elementwise_kernelINS0_13AUnaryFunctorIffbZZZNS0_23logical_xor_kernel_cudaERNS_14TensorIteratorEENKUlvE0_clEvENKUlvE5_clEvEUlffE_EESt5arrayIPcLm2EELi4E23TrivialOffsetCalculatorILi1EjESD_NS0_6memory12LoadWithCastILi1EEENSE_13StoreWithCastILi1EEEEEviT_T0_T2_T3_T4_T5_,"ax",@progbits
	.align	128
        .global         _ZN2at6native27unrolled_elementwise_kernelINS0_13AUnaryFunctorIffbZZZNS0_23logical_xor_kernel_cudaERNS_14TensorIteratorEENKUlvE0_clEvENKUlvE5_clEvEUlffE_EESt5arrayIPcLm2EELi4E23TrivialOffsetCalculatorILi1EjESD_NS0_6memory12LoadWithCastILi1EEENSE_13StoreWithCastILi1EEEEEviT_T0_T2_T3_T4_T5_
        .type           _ZN2at6native27unrolled_elementwise_kernelINS0_13AUnaryFunctorIffbZZZNS0_23logical_xor_kernel_cudaERNS_14TensorIteratorEENKUlvE0_clEvENKUlvE5_clEvEUlffE_EESt5arrayIPcLm2EELi4E23TrivialOffsetCalculatorILi1EjESD_NS0_6memory12LoadWithCastILi1EEENSE_13StoreWithCastILi1EEEEEviT_T0_T2_T3_T4_T5_,@function
        .size           _ZN2at6native27unrolled_elementwise_kernelINS0_13AUnaryFunctorIffbZZZNS0_23logical_xor_kernel_cudaERNS_14TensorIteratorEENKUlvE0_clEvENKUlvE5_clEvEUlffE_EESt5arrayIPcLm2EELi4E23TrivialOffsetCalculatorILi1EjESD_NS0_6memory12LoadWithCastILi1EEENSE_13StoreWithCastILi1EEEEEviT_T0_T2_T3_T4_T5_,(.L_x_42731 - _ZN2at6native27unrolled_elementwise_kernelINS0_13AUnaryFunctorIffbZZZNS0_23logical_xor_kernel_cudaERNS_14TensorIteratorEENKUlvE0_clEvENKUlvE5_clEvEUlffE_EESt5arrayIPcLm2EELi4E23TrivialOffsetCalculatorILi1EjESD_NS0_6memory12LoadWithCastILi1EEENSE_13StoreWithCastILi1EEEEEviT_T0_T2_T3_T4_T5_)
        .other          _ZN2at6native27unrolled_elementwise_kernelINS0_13AUnaryFunctorIffbZZZNS0_23logical_xor_kernel_cudaERNS_14TensorIteratorEENKUlvE0_clEvENKUlvE5_clEvEUlffE_EESt5arrayIPcLm2EELi4E23TrivialOffsetCalculatorILi1EjESD_NS0_6memory12LoadWithCastILi1EEENSE_13StoreWithCastILi1EEEEEviT_T0_T2_T3_T4_T5_,@"STO_CUDA_ENTRY STV_DEFAULT"
_ZN2at6native27unrolled_elementwise_kernelINS0_13AUnaryFunctorIffbZZZNS0_23logical_xor_kernel_cudaERNS_14TensorIteratorEENKUlvE0_clEvENKUlvE5_clEvEUlffE_EESt5arrayIPcLm2EELi4E23TrivialOffsetCalculatorILi1EjESD_NS0_6memory12LoadWithCastILi1EEENSE_13StoreWithCastILi1EEEEEviT_T0_T2_T3_T4_T5_:
.text._ZN2at6native27unrolled_elementwise_kernelINS0_13AUnaryFunctorIffbZZZNS0_23logical_xor_kernel_cudaERNS_14TensorIteratorEENKUlvE0_clEvENKUlvE5_clEvEUlffE_EESt5arrayIPcLm2EELi4E23TrivialOffsetCalculatorILi1EjESD_NS0_6memory12LoadWithCastILi1EEENSE_13StoreWithCastILi1EEEEEviT_T0_T2_T3_T4_T5_:
        /* <DEDUP_REMOVED lines=34> */
.L_x_4407:
[----:B------:R-:W2:Y:S02]  /*0220*/  LDG.E.U8 R0, desc[UR36][R4.64] ;  /* 0x0000002404007981 */ /* 0x000ea4000c1e1100 */
[----:B--2---:R-:W-:Y:S01]  /*0230*/  I2FP.F32.U32 R0, R0 ;  /* 0x0000000000007245 */ /* 0x004fe20000201000 */
[----:B------:R-:W-:Y:S06]  /*0240*/  BRA `(.L_x_4409) ;  /* 0x0000000c00487947 */ /* 0x000fec0003800000 */
.L_x_4406:
        /* <DEDUP_REMOVED lines=9> */
.L_x_4411:
[----:B------:R-:W2:Y:S02]  /*02e0*/  LDG.E R0, desc[UR36][R4.64] ;  /* 0x0000002404007981 */ /* 0x000ea4000c1e1900 */
[----:B--2---:R-:W-:Y:S01]  /*02f0*/  I2FP.F32.S32 R0, R0 ;  /* 0x0000000000007245 */ /* 0x004fe20000201400 */
[----:B------:R-:W-:Y:S06]  /*0300*/  BRA `(.L_x_4409) ;  /* 0x0000000c00187947 */ /* 0x000fec0003800000 */
.L_x_4410:
[----:B------:R-:W2:Y:S02]  /*0310*/  LDG.E.U16 R0, desc[UR36][R4.64] ;  /* 0x0000002404007981 */ /* 0x000ea4000c1e1500 */
[----:B--2---:R-:W0:Y:S01]  /*0320*/  I2F.S16 R0, R0 ;  /* 0x0000000000007306 */ /* 0x004e220000101400 */
[----:B------:R-:W-:Y:S05]  /*0330*/  BRA `(.L_x_4409) ;  /* 0x0000000c000c7947 */ /* 0x000fea0003800000 */
.L_x_4405:
        /* <DEDUP_REMOVED lines=8> */
.L_x_4413:
[----:B------:R-:W2:Y:S02]  /*03c0*/  LDG.E.U16 R0, desc[UR36][R4.64] ;  /* 0x0000002404007981 */ /* 0x000ea4000c1e1500 */
[----:B--2---:R-:W-:Y:S01]  /*03d0*/  HADD2.F32 R0, -RZ, R0.H0_H0 ;  /* 0x20000000ff007230 */ /* 0x004fe20000004100 */
[----:B------:R-:W-:Y:S06]  /*03e0*/  BRA `(.L_x_4409) ;  /* 0x0000000800e07947 */ /* 0x000fec0003800000 */
.L_x_4412:
        /* <DEDUP_REMOVED lines=8> */
.L_x_4415:
[----:B------:R-:W2:Y:S02]  /*0470*/  LDG.E.U16 R0, desc[UR36][R4.64] ;  /* 0x0000002404007981 */ /* 0x000ea4000c1e1500 */
[----:B--2---:R-:W-:Y:S01]  /*0480*/  HADD2.F32 R0, -RZ, R0.H0_H0 ;  /* 0x20000000ff007230 */ /* 0x004fe20000004100 */
[----:B------:R-:W-:Y:S06]  /*0490*/  BRA `(.L_x_4409) ;  /* 0x0000000800b47947 */ /* 0x000fec0003800000 */
.L_x_4414:
        /* <DEDUP_REMOVED lines=11> */
.L_x_4404:
        /* <DEDUP_REMOVED lines=12> */
.L_x_4418:
        /* <DEDUP_REMOVED lines=11> */
.L_x_4417:
        /* <DEDUP_REMOVED lines=25> */
.L_x_4420:
        /* <DEDUP_REMOVED lines=11> */
[----:B------:R-:W-:Y:S01]  /*0900*/  LOP3.LUT R0, R0, 0x80000000, R3, 0xf8, !PT ;  /* 0x8000000000007812 */ /* 0x000fe200078ef803 */
[----:B------:R-:W-:Y:S06]  /*0910*/  BRA `(.L_x_4409) ;  /* 0x0000000400947947 */ /* 0x000fec0003800000 */
.L_x_4419:
[----:B------:R-:W2:Y:S02]  /*0920*/  LDG.E.U16 R0, desc[UR36][R4.64] ;  /* 0x0000002404007981 */ /* 0x000ea4000c1e1500 */
[----:B--2---:R-:W-:Y:S01]  /*0930*/  IMAD.U32 R0, R0, 0x10000, RZ ;  /* 0x0001000000007824 */ /* 0x004fe200078e00ff */
[----:B------:R-:W-:Y:S06]  /*0940*/  BRA `(.L_x_4409) ;  /* 0x0000000400887947 */ /* 0x000fec0003800000 */
.L_x_4416:
        /* <DEDUP_REMOVED lines=11> */
.L_x_4423:
        /* <DEDUP_REMOVED lines=20> */
.L_x_4425:
[----:B------:R-:W-:Y:S05]  /*0b40*/  BSYNC.RECONVERGENT B0 ;  /* 0x0000000000007941 */ /* 0x000fea0003800200 */
.L_x_4424:
[----:B------:R-:W-:Y:S01]  /*0b50*/  IMAD.SHL.U32 R0, R0, 0x100000, RZ ;  /* 0x0010000000007824 */ /* 0x000fe200078e00ff */
[----:B------:R-:W-:-:S04]  /*0b60*/  LEA R3, R3, 0x3b800000, 0x17 ;  /* 0x3b80000003037811 */ /* 0x000fc800078eb8ff */
[----:B------:R-:W-:Y:S01]  /*0b70*/  LOP3.LUT R0, R3, R0, R7, 0xfe, !PT ;  /* 0x0000000003007212 */ /* 0x000fe200078efe07 */
[----:B------:R-:W-:Y:S06]  /*0b80*/  BRA `(.L_x_4409) ;  /* 0x0000000000f87947 */ /* 0x000fec0003800000 */
.L_x_4422:
        /* <DEDUP_REMOVED lines=20> */
.L_x_4427:
[----:B------:R-:W-:Y:S05]  /*0cd0*/  BSYNC.RECONVERGENT B0 ;  /* 0x0000000000007941 */ /* 0x000fea0003800200 */
.L_x_4426:
[----:B------:R-:W-:Y:S01]  /*0ce0*/  IMAD.SHL.U32 R0, R0, 0x200000, RZ ;  /* 0x0020000000007824 */ /* 0x000fe200078e00ff */
[----:B------:R-:W-:-:S04]  /*0cf0*/  LEA R3, R3, 0x37800000, 0x17 ;  /* 0x3780000003037811 */ /* 0x000fc800078eb8ff */
[----:B------:R-:W-:Y:S01]  /*0d00*/  LOP3.LUT R0, R3, R0, R7, 0xfe, !PT ;  /* 0x0000000003007212 */ /* 0x000fe200078efe07 */
[----:B------:R-:W-:Y:S06]  /*0d10*/  BRA `(.L_x_4409) ;  /* 0x0000000000947947 */ /* 0x000fec0003800000 */
.L_x_4421:
[----:B------:R-:W-:-:S09]  /*0d20*/  UISETP.NE.AND UP0, UPT, UR4, 0x1c, UPT ;  /* 0x0000001c0400788c */ /* 0x000fd2000bf05270 */
[----:B------:R-:W-:Y:S05]  /*0d30*/  BRA.U !UP0, `(.L_x_4428) ;  /* 0x0000000108847547 */ /* 0x000fea000b800000 */
[----:B------:R-:W-:-:S09]  /*0d40*/  UISETP.NE.AND UP0, UPT, UR4, 0x1d, UPT ;  /* 0x0000001d0400788c */ /* 0x000fd2000bf05270 */
[----:B------:R-:W-:Y:S05]  /*0d50*/  BRA.U !UP0, `(.L_x_4429) ;  /* 0x0000000108707547 */ /* 0x000fea000b800000 */
[----:B------:R-:W-:-:S09]  /*0d60*/  UISETP.NE.AND UP0, UPT, UR4, 0x2c, UPT ;  /* 0x0000002c0400788c */ /* 0x000fd2000bf05270 */
[----:B------:R-:W-:Y:S05]  /*0d70*/  BRA.U !UP0, `(.L_x_4430) ;  /* 0x0000000108487547 */ /* 0x000fea000b800000 */
.L_x_4408:
        /* <DEDUP_REMOVED lines=16> */
.L_x_4431:
[----:B------:R-:W-:Y:S01]  /*0e80*/  IMAD.MOV.U32 R0, RZ, RZ, RZ ;  /* 0x000000ffff007224 */ /* 0x000fe200078e00ff */
[----:B------:R-:W-:Y:S06]  /*0e90*/  BRA `(.L_x_4409) ;  /* 0x0000000000347947 */ /* 0x000fec0003800000 */
.L_x_4430:
[----:B------:R-:W2:Y:S01]  /*0ea0*/  LDG.E.U8 R4, desc[UR36][R4.64] ;  /* 0x0000002404047981 */ /* 0x000ea2000c1e1100 */
[----:B------:R-:W-:Y:S01]  /*0eb0*/  IMAD.MOV.U32 R0, RZ, RZ, 0x400000 ;  /* 0x00400000ff007424 */ /* 0x000fe200078e00ff */
[----:B--2---:R-:W-:-:S13]  /*0ec0*/  ISETP.NE.AND P0, PT, R4, RZ, PT ;  /* 0x000000ff0400720c */ /* 0x004fda0003f05270 */
[----:B------:R-:W-:Y:S05]  /*0ed0*/  @!P0 BRA `(.L_x_4409) ;  /* 0x0000000000248947 */ /* 0x000fea0003800000 */
[----:B------:R-:W-:-:S13]  /*0ee0*/  ISETP.NE.AND P0, PT, R4, 0xff, PT ;  /* 0x000000ff0400780c */ /* 0x000fda0003f05270 */
[----:B------:R-:W-:Y:S02]  /*0ef0*/  @!P0 IMAD.MOV.U32 R0, RZ, RZ, 0x7f800001 ;  /* 0x7f800001ff008424 */ /* 0x000fe400078e00ff */
[----:B------:R-:W-:Y:S01]  /*0f00*/  @P0 IMAD.SHL.U32 R0, R4, 0x800000, RZ ;  /* 0x0080000004000824 */ /* 0x000fe200078e00ff */
[----:B------:R-:W-:Y:S06]  /*0f10*/  BRA `(.L_x_4409) ;  /* 0x0000000000147947 */ /* 0x000fec0003800000 */
.L_x_4429:
[----:B------:R-:W2:Y:S02]  /*0f20*/  LDG.E.64 R4, desc[UR36][R4.64] ;  /* 0x0000002404047981 */ /* 0x000ea4000c1e1b00 */
[----:B--2---:R0:W1:Y:S02]  /*0f30*/  I2F.U64 R0, R4 ;  /* 0x0000000400007312 */ /* 0x0040640000301000 */
[----:B01----:R-:W-:Y:S05]  /*0f40*/  BRA `(.L_x_4409) ;  /* 0x0000000000087947 */ /* 0x003fea0003800000 */
.L_x_4428:
[----:B------:R-:W2:Y:S02]  /*0f50*/  LDG.E R0, desc[UR36][R4.64] ;  /* 0x0000002404007981 */ /* 0x000ea4000c1e1900 */
[----:B--2---:R-:W-:-:S07]  /*0f60*/  I2FP.F32.U32 R0, R0 ;  /* 0x0000000000007245 */ /* 0x004fce0000201000 */
.L_x_4409:
[----:B------:R-:W-:Y:S05]  /*0f70*/  BSYNC.RECONVERGENT B6 ;  /* 0x0000000000067941 */ /* 0x000fea0003800200 */
.L_x_4403:
[----:B0-2--5:R-:W-:Y:S01]  /*0f80*/  FSETP.NEU.FTZ.AND P0, PT, R0, RZ, PT ;  /* 0x000000ff0000720b */ /* 0x025fe20003f1d000 */
[----:B------:R-:W-:-:S03]  /*0f90*/  VIADD R19, R17, 0x80 ;  /* 0x0000008011137836 */ /* 0x000fc60000000000 */
[----:B------:R-:W-:-:S09]  /*0fa0*/  P2R R18, PR, RZ, 0x1 ;  /* 0x00000001ff127803 */ /* 0x000fd20000000000 */
.L_x_4402:
[----:B------:R-:W-:Y:S05]  /*0fb0*/  BSYNC.RECONVERGENT B7 ;  /* 0x0000000000077941 */ /* 0x000fea0003800200 */
.L_x_4401:
[----:B------:R-:W-:Y:S01]  /*0fc0*/  ISETP.GE.AND P0, PT, R19, R16, PT ;  /* 0x000000101300720c */ /* 0x000fe20003f06270 */
[----:B------:R-:W-:Y:S01]  /*0fd0*/  BSSY.RECONVERGENT B7, `(.L_x_4432) ;  /* 0x00000f2000077945 */ /* 0x000fe20003800200 */
[----:B------:R-:W-:-:S04]  /*0fe0*/  PLOP3.LUT P1, PT, PT, PT, PT, 0x8, 0x80 ;  /* 0x000000000080781c */ /* 0x000fc80003f2e170 */
[----:B------:R-:W-:-:S07]  /*0ff0*/  P2R R22, PR, RZ, 0x2 ;  /* 0x00000002ff167803 */ /* 0x000fce0000000000 */
[----:B------:R-:W-:Y:S05]  /*1000*/  @P0 BRA `(.L_x_4433) ;  /* 0x0000000c00b80947 */ /* 0x000fea0003800000 */
[----:B-1-34-:R-:W0:Y:S01]  /*1010*/  LDC.64 R4, c[0x0][0x398] ;  /* 0x0000e600ff047b82 */ /* 0x01ae220000000a00 */
        /* <DEDUP_REMOVED lines=20> */
.L_x_4438:
[----:B------:R-:W2:Y:S02]  /*1160*/  LDG.E.U8 R0, desc[UR36][R4.64] ;  /* 0x0000002404007981 */ /* 0x000ea4000c1e1100 */
[----:B--2---:R-:W-:Y:S01]  /*1170*/  I2FP.F32.U32 R0, R0 ;  /* 0x0000000000007245 */ /* 0x004fe20000201000 */
[----:B------:R-:W-:Y:S06]  /*1180*/  BRA `(.L_x_4440) ;  /* 0x0000000c00487947 */ /* 0x000fec0003800000 */
.L_x_4437:
        /* <DEDUP_REMOVED lines=9> */
.L_x_4442:
[----:B------:R-:W2:Y:S02]  /*1220*/  LDG.E R0, desc[UR36][R4.64] ;  /* 0x0000002404007981 */ /* 0x000ea4000c1e1900 */
[----:B--2---:R-:W-:Y:S01]  /*1230*/  I2FP.F32.S32 R0, R0 ;  /* 0x0000000000007245 */ /* 0x004fe20000201400 */
[----:B------:R-:W-:Y:S06]  /*1240*/  BRA `(.L_x_4440) ;  /* 0x0000000c00187947 */ /* 0x000fec0003800000 */
.L_x_4441:
[----:B------:R-:W2:Y:S02]  /*1250*/  LDG.E.U16 R0, desc[UR36][R4.64] ;  /* 0x0000002404007981 */ /* 0x000ea4000c1e1500 */
[----:B--2---:R-:W4:Y:S01]  /*1260*/  I2F.S16 R0, R0 ;  /* 0x0000000000007306 */ /* 0x004f220000101400 */
[----:B------:R-:W-:Y:S05]  /*1270*/  BRA `(.L_x_4440) ;  /* 0x0000000c000c7947 */ /* 0x000fea0003800000 */
.L_x_4436:
        /* <DEDUP_REMOVED lines=8> */
.L_x_4444:
[----:B------:R-:W2:Y:S02]  /*1300*/  LDG.E.U16 R0, desc[UR36][R4.64] ;  /* 0x0000002404007981 */ /* 0x000ea4000c1e1500 */
[----:B--2---:R-:W-:Y:S01]  /*1310*/  HADD2.F32 R0, -RZ, R0.H0_H0 ;  /* 0x20000000ff007230 */ /* 0x004fe20000004100 */
[----:B------:R-:W-:Y:S06]  /*1320*/  BRA `(.L_x_4440) ;  /* 0x0000000800e07947 */ /* 0x000fec0003800000 */
.L_x_4443:
        /* <DEDUP_REMOVED lines=8> */
.L_x_4446:
[----:B------:R-:W2:Y:S02]  /*13b0*/  LDG.E.U16 R0, desc[UR36][R4.64] ;  /* 0x0000002404007981 */ /* 0x000ea4000c1e1500 */
[----:B--2---:R-:W-:Y:S01]  /*13c0*/  HADD2.F32 R0, -RZ, R0.H0_H0 ;  /* 0x20000000ff007230 */ /* 0x004fe20000004100 */
[----:B------:R-:W-:Y:S06]  /*13d0*/  BRA `(.L_x_4440) ;  /* 0x0000000800b47947 */ /* 0x000fec0003800000 */
.L_x_4445:
        /* <DEDUP_REMOVED lines=11> */
.L_x_4435:
        /* <DEDUP_REMOVED lines=12> */
.L_x_4449:
        /* <DEDUP_REMOVED lines=11> */
.L_x_4448:
        /* <DEDUP_REMOVED lines=25> */
.L_x_4451:
        /* <DEDUP_REMOVED lines=11> */
[----:B------:R-:W-:Y:S01]  /*1840*/  LOP3.LUT R0, R0, 0x80000000, R3, 0xf8, !PT ;  /* 0x8000000000007812 */ /* 0x000fe200078ef803 */
[----:B------:R-:W-:Y:S06]  /*1850*/  BRA `(.L_x_4440) ;  /* 0x0000000400947947 */ /* 0x000fec0003800000 */
.L_x_4450:
[----:B------:R-:W2:Y:S02]  /*1860*/  LDG.E.U16 R0, desc[UR36][R4.64] ;  /* 0x0000002404007981 */ /* 0x000ea4000c1e1500 */
[----:B--2---:R-:W-:Y:S01]  /*1870*/  IMAD.U32 R0, R0, 0x10000, RZ ;  /* 0x0001000000007824 */ /* 0x004fe200078e00ff */
[----:B------:R-:W-:Y:S06]  /*1880*/  BRA `(.L_x_4440) ;  /* 0x0000000400887947 */ /* 0x000fec0003800000 */
.L_x_4447:
        /* <DEDUP_REMOVED lines=11> */
.L_x_4454:
        /* <DEDUP_REMOVED lines=20> */
.L_x_4456:
[----:B------:R-:W-:Y:S05]  /*1a80*/  BSYNC.RECONVERGENT B0 ;  /* 0x0000000000007941 */ /* 0x000fea0003800200 */
.L_x_4455:
[----:B------:R-:W-:Y:S01]  /*1a90*/  IMAD.SHL.U32 R0, R0, 0x100000, RZ ;  /* 0x0010000000007824 */ /* 0x000fe200078e00ff */
[----:B------:R-:W-:-:S04]  /*1aa0*/  LEA R3, R3, 0x3b800000, 0x17 ;  /* 0x3b80000003037811 */ /* 0x000fc800078eb8ff */
[----:B------:R-:W-:Y:S01]  /*1ab0*/  LOP3.LUT R0, R3, R0, R7, 0xfe, !PT ;  /* 0x0000000003007212 */ /* 0x000fe200078efe07 */
[----:B------:R-:W-:Y:S06]  /*1ac0*/  BRA `(.L_x_4440) ;  /* 0x0000000000f87947 */ /* 0x000fec0003800000 */
.L_x_4453:
        /* <DEDUP_REMOVED lines=20> */
.L_x_4458:
[----:B------:R-:W-:Y:S05]  /*1c10*/  BSYNC.RECONVERGENT B0 ;  /* 0x0000000000007941 */ /* 0x000fea0003800200 */
.L_x_4457:
[----:B------:R-:W-:Y:S01]  /*1c20*/  IMAD.SHL.U32 R0, R0, 0x200000, RZ ;  /* 0x0020000000007824 */ /* 0x000fe200078e00ff */
[----:B------:R-:W-:-:S04]  /*1c30*/  LEA R3, R3, 0x37800000, 0x17 ;  /* 0x3780000003037811 */ /* 0x000fc800078eb8ff */
[----:B------:R-:W-:Y:S01]  /*1c40*/  LOP3.LUT R0, R3, R0, R7, 0xfe, !PT ;  /* 0x0000000003007212 */ /* 0x000fe200078efe07 */
[----:B------:R-:W-:Y:S06]  /*1c50*/  BRA `(.L_x_4440) ;  /* 0x0000000000947947 */ /* 0x000fec0003800000 */
.L_x_4452:
        /* <DEDUP_REMOVED lines=14> */
.L_x_4439:
        /* <DEDUP_REMOVED lines=16> */
.L_x_4461:
[----:B------:R-:W-:Y:S01]  /*1e40*/  IMAD.MOV.U32 R0, RZ, RZ, RZ ;  /* 0x000000ffff007224 */ /* 0x000fe200078e00ff */
[----:B------:R-:W-:Y:S06]  /*1e50*/  BRA `(.L_x_4440) ;  /* 0x0000000000147947 */ /* 0x000fec0003800000 */
.L_x_4460:
[----:B------:R-:W2:Y:S02]  /*1e60*/  LDG.E.64 R4, desc[UR36][R4.64] ;  /* 0x0000002404047981 */ /* 0x000ea4000c1e1b00 */
[----:B--2---:R0:W1:Y:S02]  /*1e70*/  I2F.U64 R0, R4 ;  /* 0x0000000400007312 */ /* 0x0040640000301000 */
[----:B01----:R-:W-:Y:S05]  /*1e80*/  BRA `(.L_x_4440) ;  /* 0x0000000000087947 */ /* 0x003fea0003800000 */
.L_x_4459:
[----:B------:R-:W2:Y:S02]  /*1e90*/  LDG.E R0, desc[UR36][R4.64] ;  /* 0x0000002404007981 */ /* 0x000ea4000c1e1900 */
[----:B--2---:R-:W-:-:S07]  /*1ea0*/  I2FP.F32.U32 R0, R0 ;  /* 0x0000000000007245 */ /* 0x004fce0000201000 */
.L_x_4440:
[----:B------:R-:W-:Y:S05]  /*1eb0*/  BSYNC.RECONVERGENT B6 ;  /* 0x0000000000067941 */ /* 0x000fea0003800200 */
.L_x_4434:
[----:B---345:R-:W-:Y:S01]  /*1ec0*/  FSETP.NEU.FTZ.AND P0, PT, R0, RZ, PT ;  /* 0x000000ff0000720b */ /* 0x038fe20003f1d000 */
[----:B------:R-:W-:-:S03]  /*1ed0*/  VIADD R19, R19, 0x80 ;  /* 0x0000008013137836 */ /* 0x000fc60000000000 */
[----:B------:R-:W-:-:S09]  /*1ee0*/  P2R R22, PR, RZ, 0x1 ;  /* 0x00000001ff167803 */ /* 0x000fd20000000000 */
.L_x_4433:
[----:B------:R-:W-:Y:S05]  /*1ef0*/  BSYNC.RECONVERGENT B7 ;  /* 0x0000000000077941 */ /* 0x000fea0003800200 */
.L_x_4432:
[----:B------:R-:W-:Y:S01]  /*1f00*/  ISETP.GE.AND P0, PT, R19, R16, PT ;  /* 0x000000101300720c */ /* 0x000fe20003f06270 */
[----:B------:R-:W-:Y:S01]  /*1f10*/  BSSY.RECONVERGENT B7, `(.L_x_4462) ;  /* 0x00000f2000077945 */ /* 0x000fe20003800200 */
[----:B------:R-:W-:-:S04]  /*1f20*/  PLOP3.LUT P1, PT, PT, PT, PT, 0x8, 0x80 ;  /* 0x000000000080781c */ /* 0x000fc80003f2e170 */
[----:B------:R-:W-:-:S07]  /*1f30*/  P2R R23, PR, RZ, 0x2 ;  /* 0x00000002ff177803 */ /* 0x000fce0000000000 */
[----:B------:R-:W-:Y:S05]  /*1f40*/  @P0 BRA `(.L_x_4463) ;  /* 0x0000000c00b80947 */ /* 0x000fea0003800000 */
[----:B01234-:R-:W0:Y:S01]  /*1f50*/  LDC.64 R4, c[0x0][0x398] ;  /* 0x0000e600ff047b82 */ /* 0x01fe220000000a00 */
        /* <DEDUP_REMOVED lines=20> */
.L_x_4468:
[----:B------:R-:W2:Y:S02]  /*20a0*/  LDG.E.U8 R0, desc[UR36][R4.64] ;  /* 0x0000002404007981 */ /* 0x000ea4000c1e1100 */
[----:B--2---:R-:W-:Y:S01]  /*20b0*/  I2FP.F32.U32 R0, R0 ;  /* 0x0000000000007245 */ /* 0x004fe20000201000 */
[----:B------:R-:W-:Y:S06]  /*20c0*/  BRA `(.L_x_4470) ;  /* 0x0000000c00487947 */ /* 0x000fec0003800000 */
.L_x_4467:
        /* <DEDUP_REMOVED lines=9> */
.L_x_4472:
[----:B------:R-:W2:Y:S02]  /*2160*/  LDG.E R0, desc[UR36][R4.64] ;  /* 0x0000002404007981 */ /* 0x000ea4000c1e1900 */
[----:B--2---:R-:W-:Y:S01]  /*2170*/  I2FP.F32.S32 R0, R0 ;  /* 0x0000000000007245 */ /* 0x004fe20000201400 */
[----:B------:R-:W-:Y:S06]  /*2180*/  BRA `(.L_x_4470) ;  /* 0x0000000c00187947 */ /* 0x000fec0003800000 */
.L_x_4471:
[----:B------:R-:W2:Y:S02]  /*2190*/  LDG.E.U16 R0, desc[UR36][R4.64] ;  /* 0x0000002404007981 */ /* 0x000ea4000c1e1500 */
[----:B--2---:R-:W0:Y:S01]  /*21a0*/  I2F.S16 R0, R0 ;  /* 0x0000000000007306 */ /* 0x004e220000101400 */
[----:B------:R-:W-:Y:S05]  /*21b0*/  BRA `(.L_x_4470) ;  /* 0x0000000c000c7947 */ /* 0x000fea0003800000 */
.L_x_4466:
        /* <DEDUP_REMOVED lines=8> */
.L_x_4474:
[----:B------:R-:W2:Y:S02]  /*2240*/  LDG.E.U16 R0, desc[UR36][R4.64] ;  /* 0x0000002404007981 */ /* 0x000ea4000c1e1500 */
[----:B--2---:R-:W-:Y:S01]  /*2250*/  HADD2.F32 R0, -RZ, R0.H0_H0 ;  /* 0x20000000ff007230 */ /* 0x004fe20000004100 */
[----:B------:R-:W-:Y:S06]  /*2260*/  BRA `(.L_x_4470) ;  /* 0x0000000800e07947 */ /* 0x000fec0003800000 */
.L_x_4473:
        /* <DEDUP_REMOVED lines=8> */
.L_x_4476:
[----:B------:R-:W2:Y:S02]  /*22f0*/  LDG.E.U16 R0, desc[UR36][R4.64] ;  /* 0x0000002404007981 */ /* 0x000ea4000c1e1500 */
[----:B--2---:R-:W-:Y:S01]  /*2300*/  HADD2.F32 R0, -RZ, R0.H0_H0 ;  /* 0x20000000ff007230 */ /* 0x004fe20000004100 */
[----:B------:R-:W-:Y:S06]  /*2310*/  BRA `(.L_x_4470) ;  /* 0x0000000800b47947 */ /* 0x000fec0003800000 */
.L_x_4475:
        /* <DEDUP_REMOVED lines=11> */
.L_x_4465:
        /* <DEDUP_REMOVED lines=12> */
.L_x_4479:
        /* <DEDUP_REMOVED lines=11> */
.L_x_4478:
        /* <DEDUP_REMOVED lines=25> */
.L_x_4481:
        /* <DEDUP_REMOVED lines=13> */
.L_x_4480:
[----:B------:R-:W2:Y:S02]  /*27a0*/  LDG.E.U16 R0, desc[UR36][R4.64] ;  /* 0x0000002404007981 */ /* 0x000ea4000c1e1500 */
[----:B--2---:R-:W-:Y:S01]  /*27b0*/  IMAD.U32 R0, R0, 0x10000, RZ ;  /* 0x0001000000007824 */ /* 0x004fe200078e00ff */
[----:B------:R-:W-:Y:S06]  /*27c0*/  BRA `(.L_x_4470) ;  /* 0x0000000400887947 */ /* 0x000fec0003800000 */
.L_x_4477:
        /* <DEDUP_REMOVED lines=11> */
.L_x_4484:
        /* <DEDUP_REMOVED lines=20> */
.L_x_4486:
[----:B------:R-:W-:Y:S05]  /*29c0*/  BSYNC.RECONVERGENT B0 ;  /* 0x0000000000007941 */ /* 0x000fea0003800200 */
.L_x_4485:
[----:B------:R-:W-:Y:S01]  /*29d0*/  IMAD.SHL.U32 R0, R0, 0x100000, RZ ;  /* 0x0010000000007824 */ /* 0x000fe200078e00ff */
[----:B------:R-:W-:-:S04]  /*29e0*/  LEA R3, R3, 0x3b800000, 0x17 ;  /* 0x3b80000003037811 */ /* 0x000fc800078eb8ff */
[----:B------:R-:W-:Y:S01]  /*29f0*/  LOP3.LUT R0, R3, R0, R7, 0xfe, !PT ;  /* 0x0000000003007212 */ /* 0x000fe200078efe07 */
[----:B------:R-:W-:Y:S06]  /*2a00*/  BRA `(.L_x_4470) ;  /* 0x0000000000f87947 */ /* 0x000fec0003800000 */
.L_x_4483:
        /* <DEDUP_REMOVED lines=20> */
.L_x_4488:
[----:B------:R-:W-:Y:S05]  /*2b50*/  BSYNC.RECONVERGENT B0 ;  /* 0x0000000000007941 */ /* 0x000fea0003800200 */
.L_x_4487:
[----:B------:R-:W-:Y:S01]  /*2b60*/  IMAD.SHL.U32 R0, R0, 0x200000, RZ ;  /* 0x0020000000007824 */ /* 0x000fe200078e00ff */
[----:B------:R-:W-:-:S04]  /*2b70*/  LEA R3, R3, 0x37800000, 0x17 ;  /* 0x3780000003037811 */ /* 0x000fc800078eb8ff */
[----:B------:R-:W-:Y:S01]  /*2b80*/  LOP3.LUT R0, R3, R0, R7, 0xfe, !PT ;  /* 0x0000000003007212 */ /* 0x000fe200078efe07 */
[----:B------:R-:W-:Y:S06]  /*2b90*/  BRA `(.L_x_4470) ;  /* 0x0000000000947947 */ /* 0x000fec0003800000 */
.L_x_4482:
        /* <DEDUP_REMOVED lines=14> */
.L_x_4469:
        /* <DEDUP_REMOVED lines=16> */
.L_x_4491:
[----:B------:R-:W-:Y:S01]  /*2d80*/  IMAD.MOV.U32 R0, RZ, RZ, RZ ;  /* 0x000000ffff007224 */ /* 0x000fe200078e00ff */
[----:B------:R-:W-:Y:S06]  /*2d90*/  BRA `(.L_x_4470) ;  /* 0x0000000000147947 */ /* 0x000fec0003800000 */
.L_x_4490:
[----:B------:R-:W2:Y:S02]  /*2da0*/  LDG.E.64 R4, desc[UR36][R4.64] ;  /* 0x0000002404047981 */ /* 0x000ea4000c1e1b00 */
[----:B--2---:R0:W1:Y:S02]  /*2db0*/  I2F.U64 R0, R4 ;  /* 0x0000000400007312 */ /* 0x0040640000301000 */
[----:B01----:R-:W-:Y:S05]  /*2dc0*/  BRA `(.L_x_4470) ;  /* 0x0000000000087947 */ /* 0x003fea0003800000 */
.L_x_4489:
[----:B------:R-:W2:Y:S02]  /*2dd0*/  LDG.E R0, desc[UR36][R4.64] ;  /* 0x0000002404007981 */ /* 0x000ea4000c1e1900 */
[----:B--2---:R-:W-:-:S07]  /*2de0*/  I2FP.F32.U32 R0, R0 ;  /* 0x0000000000007245 */ /* 0x004fce0000201000 */
.L_x_4470:
[----:B------:R-:W-:Y:S05]  /*2df0*/  BSYNC.RECONVERGENT B6 ;  /* 0x0000000000067941 */ /* 0x000fea0003800200 */
.L_x_4464:
[----:B0-2--5:R-:W-:Y:S01]  /*2e00*/  FSETP.NEU.FTZ.AND P0, PT, R0, RZ, PT ;  /* 0x000000ff0000720b */ /* 0x025fe20003f1d000 */
[----:B------:R-:W-:-:S03]  /*2e10*/  VIADD R19, R19, 0x80 ;  /* 0x0000008013137836 */ /* 0x000fc60000000000 */
[----:B------:R-:W-:-:S09]  /*2e20*/  P2R R23, PR, RZ, 0x1 ;  /* 0x00000001ff177803 */ /* 0x000fd20000000000 */
.L_x_4463:
[----:B------:R-:W-:Y:S05]  /*2e30*/  BSYNC.RECONVERGENT B7 ;  /* 0x0000000000077941 */ /* 0x000fea0003800200 */
.L_x_4462:
[----:B------:R-:W-:Y:S01]  /*2e40*/  ISETP.GE.AND P1, PT, R19, R16, PT ;  /* 0x000000101300720c */ /* 0x000fe20003f26270 */
[----:B------:R-:W-:Y:S01]  /*2e50*/  BSSY.RECONVERGENT B7, `(.L_x_4492) ;  /* 0x00000ef000077945 */ /* 0x000fe20003800200 */
[----:B------:R-:W-:-:S11]  /*2e60*/  PLOP3.LUT P0, PT, PT, PT, PT, 0x8, 0x80 ;  /* 0x000000000080781c */ /* 0x000fd60003f0e170 */
        /* <DEDUP_REMOVED lines=22> */
.L_x_4498:
[----:B------:R-:W2:Y:S02]  /*2fd0*/  LDG.E.U8 R0, desc[UR36][R4.64] ;  /* 0x0000002404007981 */ /* 0x000ea4000c1e1100 */
[----:B--2---:R-:W-:Y:S01]  /*2fe0*/  I2FP.F32.U32 R0, R0 ;  /* 0x0000000000007245 */ /* 0x004fe20000201000 */
[----:B------:R-:W-:Y:S06]  /*2ff0*/  BRA `(.L_x_4500) ;  /* 0x0000000c00487947 */ /* 0x000fec0003800000 */
.L_x_4497:
        /* <DEDUP_REMOVED lines=9> */
.L_x_4502:
[----:B------:R-:W2:Y:S02]  /*3090*/  LDG.E R0, desc[UR36][R4.64] ;  /* 0x0000002404007981 */ /* 0x000ea4000c1e1900 */
[----:B--2---:R-:W-:Y:S01]  /*30a0*/  I2FP.F32.S32 R0, R0 ;  /* 0x0000000000007245 */ /* 0x004fe20000201400 */
[----:B------:R-:W-:Y:S06]  /*30b0*/  BRA `(.L_x_4500) ;  /* 0x0000000c00187947 */ /* 0x000fec0003800000 */
.L_x_4501:
[----:B------:R-:W2:Y:S02]  /*30c0*/  LDG.E.U16 R0, desc[UR36][R4.64] ;  /* 0x0000002404007981 */ /* 0x000ea4000c1e1500 */
[----:B--2---:R-:W4:Y:S01]  /*30d0*/  I2F.S16 R0, R0 ;  /* 0x0000000000007306 */ /* 0x004f220000101400 */
[----:B------:R-:W-:Y:S05]  /*30e0*/  BRA `(.L_x_4500) ;  /* 0x0000000c000c7947 */ /* 0x000fea0003800000 */
.L_x_4496:
        /* <DEDUP_REMOVED lines=8> */
.L_x_4504:
[----:B------:R-:W2:Y:S02]  /*3170*/  LDG.E.U16 R0, desc[UR36][R4.64] ;  /* 0x0000002404007981 */ /* 0x000ea4000c1e1500 */
[----:B--2---:R-:W-:Y:S01]  /*3180*/  HADD2.F32 R0, -RZ, R0.H0_H0 ;  /* 0x20000000ff007230 */ /* 0x004fe20000004100 */
[----:B------:R-:W-:Y:S06]  /*3190*/  BRA `(.L_x_4500) ;  /* 0x0000000800e07947 */ /* 0x000fec0003800000 */
.L_x_4503:
        /* <DEDUP_REMOVED lines=8> */
.L_x_4506:
[----:B------:R-:W2:Y:S02]  /*3220*/  LDG.E.U16 R0, desc[UR36][R4.64] ;  /* 0x0000002404007981 */ /* 0x000ea4000c1e1500 */
[----:B--2---:R-:W-:Y:S01]  /*3230*/  HADD2.F32 R0, -RZ, R0.H0_H0 ;  /* 0x20000000ff007230 */ /* 0x004fe20000004100 */
[----:B------:R-:W-:Y:S06]  /*3240*/  BRA `(.L_x_4500) ;  /* 0x0000000800b47947 */ /* 0x000fec0003800000 */
.L_x_4505:
        /* <DEDUP_REMOVED lines=11> */
.L_x_4495:
        /* <DEDUP_REMOVED lines=12> */
.L_x_4509:
        /* <DEDUP_REMOVED lines=11> */
.L_x_4508:
        /* <DEDUP_REMOVED lines=25> */
.L_x_4511:
        /* <DEDUP_REMOVED lines=13> */
.L_x_4510:
[----:B------:R-:W2:Y:S02]  /*36d0*/  LDG.E.U16 R0, desc[UR36][R4.64] ;  /* 0x0000002404007981 */ /* 0x000ea4000c1e1500 */
[----:B--2---:R-:W-:Y:S01]  /*36e0*/  IMAD.U32 R0, R0, 0x10000, RZ ;  /* 0x0001000000007824 */ /* 0x004fe200078e00ff */
[----:B------:R-:W-:Y:S06]  /*36f0*/  BRA `(.L_x_4500) ;  /* 0x0000000400887947 */ /* 0x000fec0003800000 */
.L_x_4507:
        /* <DEDUP_REMOVED lines=11> */
.L_x_4514:
        /* <DEDUP_REMOVED lines=20> */
.L_x_4516:
[----:B------:R-:W-:Y:S05]  /*38f0*/  BSYNC.RECONVERGENT B0 ;  /* 0x0000000000007941 */ /* 0x000fea0003800200 */
.L_x_4515:
[----:B------:R-:W-:Y:S01]  /*3900*/  IMAD.SHL.U32 R0, R0, 0x100000, RZ ;  /* 0x0010000000007824 */ /* 0x000fe200078e00ff */
[----:B------:R-:W-:-:S04]  /*3910*/  LEA R3, R3, 0x3b800000, 0x17 ;  /* 0x3b80000003037811 */ /* 0x000fc800078eb8ff */
[----:B------:R-:W-:Y:S01]  /*3920*/  LOP3.LUT R0, R3, R0, R7, 0xfe, !PT ;  /* 0x0000000003007212 */ /* 0x000fe200078efe07 */
[----:B------:R-:W-:Y:S06]  /*3930*/  BRA `(.L_x_4500) ;  /* 0x0000000000f87947 */ /* 0x000fec0003800000 */
.L_x_4513:
        /* <DEDUP_REMOVED lines=20> */
.L_x_4518:
[----:B------:R-:W-:Y:S05]  /*3a80*/  BSYNC.RECONVERGENT B0 ;  /* 0x0000000000007941 */ /* 0x000fea0003800200 */
.L_x_4517:
[----:B------:R-:W-:Y:S01]  /*3a90*/  IMAD.SHL.U32 R0, R0, 0x200000, RZ ;  /* 0x0020000000007824 */ /* 0x000fe200078e00ff */
[----:B------:R-:W-:-:S04]  /*3aa0*/  LEA R3, R3, 0x37800000, 0x17 ;  /* 0x3780000003037811 */ /* 0x000fc800078eb8ff */
[----:B------:R-:W-:Y:S01]  /*3ab0*/  LOP3.LUT R0, R3, R0, R7, 0xfe, !PT ;  /* 0x0000000003007212 */ /* 0x000fe200078efe07 */
[----:B------:R-:W-:Y:S06]  /*3ac0*/  BRA `(.L_x_4500) ;  /* 0x0000000000947947 */ /* 0x000fec0003800000 */
.L_x_4512:
        /* <DEDUP_REMOVED lines=14> */
.L_x_4499:
        /* <DEDUP_REMOVED lines=16> */
.L_x_4521:
[----:B------:R-:W-:Y:S01]  /*3cb0*/  IMAD.MOV.U32 R0, RZ, RZ, RZ ;  /* 0x000000ffff007224 */ /* 0x000fe200078e00ff */
[----:B------:R-:W-:Y:S06]  /*3cc0*/  BRA `(.L_x_4500) ;  /* 0x0000000000147947 */ /* 0x000fec0003800000 */
.L_x_4520:
[----:B------:R-:W2:Y:S02]  /*3cd0*/  LDG.E.64 R4, desc[UR36][R4.64] ;  /* 0x0000002404047981 */ /* 0x000ea4000c1e1b00 */
[----:B--2---:R0:W1:Y:S02]  /*3ce0*/  I2F.U64 R0, R4 ;  /* 0x0000000400007312 */ /* 0x0040640000301000 */
[----:B01----:R-:W-:Y:S05]  /*3cf0*/  BRA `(.L_x_4500) ;  /* 0x0000000000087947 */ /* 0x003fea0003800000 */
.L_x_4519:
[----:B------:R-:W2:Y:S02]  /*3d00*/  LDG.E R0, desc[UR36][R4.64] ;  /* 0x0000002404007981 */ /* 0x000ea4000c1e1900 */
[----:B--2---:R-:W-:-:S07]  /*3d10*/  I2FP.F32.U32 R0, R0 ;  /* 0x0000000000007245 */ /* 0x004fce0000201000 */
.L_x_4500:
[----:B------:R-:W-:Y:S05]  /*3d20*/  BSYNC.RECONVERGENT B6 ;  /* 0x0000000000067941 */ /* 0x000fea0003800200 */
.L_x_4494:
[----:B---345:R-:W-:-:S13]  /*3d30*/  FSETP.NEU.FTZ.AND P0, PT, R0, RZ, PT ;  /* 0x000000ff0000720b */ /* 0x038fda0003f1d000 */
.L_x_4493:
[----:B------:R-:W-:Y:S05]  /*3d40*/  BSYNC.RECONVERGENT B7 ;  /* 0x0000000000077941 */ /* 0x000fea0003800200 */
.L_x_4492:
[----:B------:R-:W5:Y:S01]  /*3d50*/  LDCU UR4, c[0x0][0x388] ;  /* 0x00007100ff0477ac */ /* 0x000f620008000800 */
[----:B------:R-:W-:Y:S01]  /*3d60*/  ISETP.NE.AND P3, PT, R18, RZ, PT ;  /* 0x000000ff1200720c */ /* 0x000fe20003f65270 */
[----:B------:R-:W-:Y:S01]  /*3d70*/  BSSY.RECONVERGENT B8, `(.L_x_4522) ;  /* 0x00002a2000087945 */ /* 0x000fe20003800200 */
[----:B------:R-:W0:Y:S01]  /*3d80*/  LDC.U8 R18, c[0x0][0x3ac] ;  /* 0x0000eb00ff127b82 */ /* 0x000e220000000000 */
[----:B------:R-:W-:Y:S02]  /*3d90*/  ISETP.GE.AND P2, PT, R17, R16, PT ;  /* 0x000000101100720c */ /* 0x000fe40003f46270 */
[----:B------:R-:W-:Y:S01]  /*3da0*/  BSSY.RELIABLE B7, `(.L_x_4523) ;  /* 0x00001c6000077945 */ /* 0x000fe20003800100 */
[----:B------:R-:W-:Y:S02]  /*3db0*/  ISETP.NE.AND P4, PT, R22, RZ, PT ;  /* 0x000000ff1600720c */ /* 0x000fe40003f85270 */
[----:B------:R-:W-:Y:S02]  /*3dc0*/  ISETP.NE.AND P5, PT, R23, RZ, PT ;  /* 0x000000ff1700720c */ /* 0x000fe40003fa5270 */
[----:B-----5:R-:W-:-:S04]  /*3dd0*/  FSETP.NEU.FTZ.AND P1, PT, RZ, UR4, PT ;  /* 0x00000004ff007c0b */ /* 0x020fc8000bf3d000 */
[----:B------:R-:W-:Y:S02]  /*3de0*/  PLOP3.LUT P3, PT, P1, P3, PT, 0x28, 0x82 ;  /* 0x000000000082781c */ /* 0x000fe40000f66570 */
[----:B------:R-:W-:Y:S02]  /*3df0*/  PLOP3.LUT P4, PT, P1, P4, PT, 0x28, 0x82 ;  /* 0x000000000082781c */ /* 0x000fe40000f88570 */
[----:B------:R-:W-:Y:S02]  /*3e00*/  PLOP3.LUT P5, PT, P1, P5, PT, 0x28, 0x82 ;  /* 0x000000000082781c */ /* 0x000fe40000faa570 */
[----:B------:R-:W-:Y:S02]  /*3e10*/  PLOP3.LUT P0, PT, P1, P0, PT, 0x28, 0x82 ;  /* 0x000000000082781c */ /* 0x000fe40000f00570 */
[----:B------:R-:W-:Y:S02]  /*3e20*/  SEL R11, RZ, 0x1, !P3 ;  /* 0x00000001ff0b7807 */ /* 0x000fe40005800000 */
[----:B------:R-:W-:-:S02]  /*3e30*/  SEL R26, RZ, 0x1, !P4 ;  /* 0x00000001ff1a7807 */ /* 0x000fc40006000000 */
[----:B------:R-:W-:Y:S02]  /*3e40*/  SEL R24, RZ, 0x1, !P5 ;  /* 0x00000001ff187807 */ /* 0x000fe40006800000 */
[----:B------:R-:W-:Y:S01]  /*3e50*/  SEL R22, RZ, 0x1, !P0 ;  /* 0x00000001ff167807 */ /* 0x000fe20004000000 */
[----:B------:R-:W-:Y:S06]  /*3e60*/  @P2 BRA `(.L_x_4524) ;  /* 0x0000001800d82947 */ /* 0x000fec0003800000 */
[----:B------:R-:W5:Y:S01]  /*3e70*/  LDCU UR4, c[0x0][0x3b0] ;  /* 0x00007600ff0477ac */ /* 0x000f620008000800 */
[----:B------:R-:W5:Y:S01]  /*3e80*/  LDC.64 R8, c[0x0][0x390] ;  /* 0x0000e400ff087b82 */ /* 0x000f620000000a00 */
[----:B------:R-:W-:Y:S01]  /*3e90*/  IMAD R0, R2, 0x200, R17 ;  /* 0x0000020002007824 */ /* 0x000fe200078e0211 */
[----:B01234-:R-:W-:Y:S01]  /*3ea0*/  PRMT R4, R18, 0x9910, RZ ;  /* 0x0000991012047816 */ /* 0x01ffe200000000ff */
[----:B------:R-:W-:Y:S01]  /*3eb0*/  BSSY.RECONVERGENT B6, `(.L_x_4525) ;  /* 0x00000d6000067945 */ /* 0x000fe20003800200 */
[----:B------:R-:W-:Y:S02]  /*3ec0*/  VIADD R17, R17, 0x80 ;  /* 0x0000008011117836 */ /* 0x000fe40000000000 */
[----:B-----5:R-:W-:Y:S02]  /*3ed0*/  IMAD R3, R0, UR4, RZ ;  /* 0x0000000400037c24 */ /* 0x020fe4000f8e02ff */
[----:B------:R-:W-:-:S05]  /*3ee0*/  IMAD.MOV.U32 R0, RZ, RZ, R4 ;  /* 0x000000ffff007224 */ /* 0x000fca00078e0004 */
[----:B------:R-:W-:Y:S02]  /*3ef0*/  ISETP.GT.AND P0, PT, R0, 0x9, PT ;  /* 0x000000090000780c */ /* 0x000fe40003f04270 */
[----:B------:R-:W-:-:S05]  /*3f00*/  IADD3 R8, P1, PT, R3, R8, RZ ;  /* 0x0000000803087210 */ /* 0x000fca0007f3e0ff */
        /* <DEDUP_REMOVED lines=12> */
.L_x_4529:
[----:B------:R0:W-:Y:S01]  /*3fd0*/  STG.E.U8 desc[UR36][R8.64], R11 ;  /* 0x0000000b08007986 */ /* 0x0001e2000c101124 */
[----:B------:R-:W-:Y:S05]  /*3fe0*/  BRA `(.L_x_4531) ;  /* 0x0000000c00087947 */ /* 0x000fea0003800000 */
.L_x_4528:
        /* <DEDUP_REMOVED lines=10> */
.L_x_4533:
[----:B------:R0:W-:Y:S01]  /*4090*/  STG.E desc[UR36][R8.64], R11 ;  /* 0x0000000b08007986 */ /* 0x0001e2000c101924 */
[----:B------:R-:W-:Y:S05]  /*40a0*/  BRA `(.L_x_4531) ;  /* 0x0000000800d87947 */ /* 0x000fea0003800000 */
.L_x_4532:
[----:B------:R0:W-:Y:S01]  /*40b0*/  STG.E.U16 desc[UR36][R8.64], R11 ;  /* 0x0000000b08007986 */ /* 0x0001e2000c101524 */
[----:B------:R-:W-:Y:S05]  /*40c0*/  BRA `(.L_x_4531) ;  /* 0x0000000800d07947 */ /* 0x000fea0003800000 */
.L_x_4527:
        /* <DEDUP_REMOVED lines=9> */
.L_x_4535:
[----:B------:R-:W0:Y:S02]  /*4160*/  I2F.S16 R0, R11 ;  /* 0x0000000b00007306 */ /* 0x000e240000101400 */
[----:B0-----:R-:W-:-:S05]  /*4170*/  F2FP.F16.F32.PACK_AB R0, RZ, R0 ;  /* 0x00000000ff00723e */ /* 0x001fca00000000ff */
[----:B------:R0:W-:Y:S01]  /*4180*/  STG.E.U16 desc[UR36][R8.64], R0 ;  /* 0x0000000008007986 */ /* 0x0001e2000c101524 */
[----:B------:R-:W-:Y:S05]  /*4190*/  BRA `(.L_x_4531) ;  /* 0x00000008009c7947 */ /* 0x000fea0003800000 */
.L_x_4534:
        /* <DEDUP_REMOVED lines=10> */
.L_x_4537:
[----:B------:R-:W0:Y:S02]  /*4240*/  I2F.S16 R11, R11 ;  /* 0x0000000b000b7306 */ /* 0x000e240000101400 */
[----:B0-----:R-:W-:-:S04]  /*4250*/  F2FP.F16.F32.PACK_AB R3, RZ, R11 ;  /* 0x0000000bff03723e */ /* 0x001fc800000000ff */
[----:B------:R-:W-:-:S05]  /*4260*/  PRMT R3, R3, 0x5410, RZ ;  /* 0x0000541003037816 */ /* 0x000fca00000000ff */
[----:B------:R0:W-:Y:S01]  /*4270*/  STG.E desc[UR36][R8.64], R3 ;  /* 0x0000000308007986 */ /* 0x0001e2000c101924 */
[----:B------:R-:W-:Y:S05]  /*4280*/  BRA `(.L_x_4531) ;  /* 0x0000000800607947 */ /* 0x000fea0003800000 */
.L_x_4536:
[----:B------:R-:W0:Y:S02]  /*4290*/  I2F.F64.S16 R4, R11 ;  /* 0x0000000b00047312 */ /* 0x000e240000101c00 */
[----:B0-----:R0:W-:Y:S01]  /*42a0*/  STG.E.64 desc[UR36][R8.64], R4 ;  /* 0x0000000408007986 */ /* 0x0011e2000c101b24 */
[----:B------:R-:W-:Y:S05]  /*42b0*/  BRA `(.L_x_4531) ;  /* 0x0000000800547947 */ /* 0x000fea0003800000 */
.L_x_4526:
        /* <DEDUP_REMOVED lines=10> */
.L_x_4540:
[----:B------:R-:W-:Y:S01]  /*4360*/  CS2R R6, SRZ ;  /* 0x0000000000067805 */ /* 0x000fe2000001ff00 */
[----:B------:R-:W0:Y:S04]  /*4370*/  I2F.F64.S16 R4, R11 ;  /* 0x0000000b00047312 */ /* 0x000e280000101c00 */
[----:B0-----:R0:W-:Y:S01]  /*4380*/  STG.E.128 desc[UR36][R8.64], R4 ;  /* 0x0000000408007986 */ /* 0x0011e2000c101d24 */
[----:B------:R-:W-:Y:S05]  /*4390*/  BRA `(.L_x_4531) ;  /* 0x00000008001c7947 */ /* 0x000fea0003800000 */
.L_x_4539:
        /* <DEDUP_REMOVED lines=17> */
.L_x_4544:
[----:B------:R-:W-:Y:S05]  /*44b0*/  BSYNC.RECONVERGENT B0 ;  /* 0x0000000000007941 */ /* 0x000fea0003800200 */
.L_x_4543:
[----:B------:R0:W-:Y:S01]  /*44c0*/  STG.E.U8 desc[UR36][R8.64], R3 ;  /* 0x0000000308007986 */ /* 0x0001e2000c101124 */
[----:B------:R-:W-:Y:S05]  /*44d0*/  BRA `(.L_x_4531) ;  /* 0x0000000400cc7947 */ /* 0x000fea0003800000 */
.L_x_4542:
        /* <DEDUP_REMOVED lines=16> */
.L_x_4541:
[----:B------:R-:W0:Y:S02]  /*45e0*/  I2F.S16 R0, R11 ;  /* 0x0000000b00007306 */ /* 0x000e240000101400 */
[----:B0-----:R-:W-:-:S05]  /*45f0*/  F2FP.BF16.F32.PACK_AB R0, RZ, R0 ;  /* 0x00000000ff00723e */ /* 0x001fca00000010ff */
[----:B------:R0:W-:Y:S01]  /*4600*/  STG.E.U16 desc[UR36][R8.64], R0 ;  /* 0x0000000008007986 */ /* 0x0001e2000c101524 */
[----:B------:R-:W-:Y:S05]  /*4610*/  BRA `(.L_x_4531) ;  /* 0x00000004007c7947 */ /* 0x000fea0003800000 */
.L_x_4538:
        /* <DEDUP_REMOVED lines=10> */
.L_x_4547:
        /* <DEDUP_REMOVED lines=12> */
.L_x_4550:
[----:B------:R-:W-:-:S04]  /*4780*/  SHF.R.U32.HI R0, RZ, 0x14, R11 ;  /* 0x00000014ff007819 */ /* 0x000fc8000001160b */
[----:B------:R-:W-:-:S04]  /*4790*/  LOP3.LUT R0, R0, 0x1, RZ, 0xc0, !PT ;  /* 0x0000000100007812 */ /* 0x000fc800078ec0ff */
[----:B------:R-:W-:-:S04]  /*47a0*/  IADD3 R0, PT, PT, R11, 0x487ffff, R0 ;  /* 0x0487ffff0b007810 */ /* 0x000fc80007ffe000 */
[----:B------:R-:W-:-:S04]  /*47b0*/  SHF.R.U32.HI R0, RZ, 0x14, R0 ;  /* 0x00000014ff007819 */ /* 0x000fc80000011600 */
[----:B------:R-:W-:-:S07]  /*47c0*/  LOP3.LUT R0, R0, 0xff, RZ, 0xc0, !PT ;  /* 0x000000ff00007812 */ /* 0x000fce00078ec0ff */
.L_x_4551:
[----:B------:R-:W-:-:S07]  /*47d0*/  PRMT R4, R0, 0x7610, R4 ;  /* 0x0000761000047816 */ /* 0x000fce0000000004 */
.L_x_4549:
[----:B------:R-:W-:Y:S05]  /*47e0*/  BSYNC.RECONVERGENT B0 ;  /* 0x0000000000007941 */ /* 0x000fea0003800200 */
.L_x_4548:
[----:B------:R1:W-:Y:S01]  /*47f0*/  STG.E.U8 desc[UR36][R8.64], R4 ;  /* 0x0000000408007986 */ /* 0x0003e2000c101124 */
[----:B------:R-:W-:Y:S05]  /*4800*/  BRA `(.L_x_4531) ;  /* 0x0000000400007947 */ /* 0x000fea0003800000 */
.L_x_4546:
        /* <DEDUP_REMOVED lines=12> */
.L_x_4554:
[----:B------:R-:W-:-:S04]  /*48d0*/  SHF.R.U32.HI R0, RZ, 0x15, R11 ;  /* 0x00000015ff007819 */ /* 0x000fc8000001160b */
[----:B------:R-:W-:-:S04]  /*48e0*/  LOP3.LUT R0, R0, 0x1, RZ, 0xc0, !PT ;  /* 0x0000000100007812 */ /* 0x000fc800078ec0ff */
[----:B------:R-:W-:-:S04]  /*48f0*/  IADD3 R0, PT, PT, R11, 0x88fffff, R0 ;  /* 0x088fffff0b007810 */ /* 0x000fc80007ffe000 */
[----:B------:R-:W-:-:S04]  /*4900*/  SHF.R.U32.HI R0, RZ, 0x15, R0 ;  /* 0x00000015ff007819 */ /* 0x000fc80000011600 */
[----:B------:R-:W-:-:S07]  /*4910*/  LOP3.LUT R0, R0, 0xff, RZ, 0xc0, !PT ;  /* 0x000000ff00007812 */ /* 0x000fce00078ec0ff */
.L_x_4555:
[----:B------:R-:W-:-:S07]  /*4920*/  PRMT R4, R0, 0x7610, R4 ;  /* 0x0000761000047816 */ /* 0x000fce0000000004 */
.L_x_4553:
[----:B------:R-:W-:Y:S05]  /*4930*/  BSYNC.RECONVERGENT B0 ;  /* 0x0000000000007941 */ /* 0x000fea0003800200 */
.L_x_4552:
[----:B------:R2:W-:Y:S01]  /*4940*/  STG.E.U8 desc[UR36][R8.64], R4 ;  /* 0x0000000408007986 */ /* 0x0005e2000c101124 */
[----:B------:R-:W-:Y:S05]  /*4950*/  BRA `(.L_x_4531) ;  /* 0x0000000000ac7947 */ /* 0x000fea0003800000 */
.L_x_4545:
[----:B------:R-:W-:-:S13]  /*4960*/  ISETP.NE.AND P0, PT, R0, 0x1c, PT ;  /* 0x0000001c0000780c */ /* 0x000fda0003f05270 */
[----:B------:R-:W-:Y:S05]  /*4970*/  @!P0 BRA `(.L_x_4556) ;  /* 0x0000000000a08947 */ /* 0x000fea0003800000 */
[----:B------:R-:W-:-:S13]  /*4980*/  ISETP.NE.AND P0, PT, R0, 0x1d, PT ;  /* 0x0000001d0000780c */ /* 0x000fda0003f05270 */
[----:B------:R-:W-:Y:S05]  /*4990*/  @!P0 BRA `(.L_x_4557) ;  /* 0x0000000000888947 */ /* 0x000fea0003800000 */
[----:B------:R-:W-:-:S13]  /*49a0*/  ISETP.NE.AND P0, PT, R0, 0x2c, PT ;  /* 0x0000002c0000780c */ /* 0x000fda0003f05270 */
[----:B------:R-:W-:Y:S05]  /*49b0*/  @!P0 BRA `(.L_x_4558) ;  /* 0x0000000000448947 */ /* 0x000fea0003800000 */
.L_x_4530:
        /* <DEDUP_REMOVED lines=16> */
.L_x_4559:
[----:B------:R-:W-:Y:S05]  /*4ac0*/  BRA `(.L_x_4531) ;  /* 0x0000000000507947 */ /* 0x000fea0003800000 */
.L_x_4558:
        /* <DEDUP_REMOVED lines=15> */
.L_x_4557:
[----:B------:R-:W-:Y:S02]  /*4bc0*/  IMAD.MOV.U32 R4, RZ, RZ, R11 ;  /* 0x000000ffff047224 */ /* 0x000fe400078e000b */
[----:B------:R-:W-:-:S05]  /*4bd0*/  IMAD.MOV.U32 R5, RZ, RZ, RZ ;  /* 0x000000ffff057224 */ /* 0x000fca00078e00ff */
[----:B------:R0:W-:Y:S01]  /*4be0*/  STG.E.64 desc[UR36][R8.64], R4 ;  /* 0x0000000408007986 */ /* 0x0001e2000c101b24 */
[----:B------:R-:W-:Y:S05]  /*4bf0*/  BRA `(.L_x_4531) ;  /* 0x0000000000047947 */ /* 0x000fea0003800000 */
.L_x_4556:
[----:B------:R3:W-:Y:S02]  /*4c00*/  STG.E desc[UR36][R8.64], R11 ;  /* 0x0000000b08007986 */ /* 0x0007e4000c101924 */
.L_x_4531:
[----:B------:R-:W-:Y:S05]  /*4c10*/  BSYNC.RECONVERGENT B6 ;  /* 0x0000000000067941 */ /* 0x000fea0003800200 */
.L_x_4525:
        /* <DEDUP_REMOVED lines=24> */
.L_x_4565:
[----:B------:R0:W-:Y:S01]  /*4da0*/  STG.E.U8 desc[UR36][R8.64], R26 ;  /* 0x0000001a08007986 */ /* 0x0001e2000c101124 */
[----:B------:R-:W-:Y:S05]  /*4db0*/  BRA `(.L_x_4567) ;  /* 0x0000000800fc7947 */ /* 0x000fea0003800000 */
.L_x_4564:
        /* <DEDUP_REMOVED lines=9> */
.L_x_4569:
[----:B------:R0:W-:Y:S01]  /*4e50*/  STG.E desc[UR36][R8.64], R26 ;  /* 0x0000001a08007986 */ /* 0x0001e2000c101924 */
[----:B------:R-:W-:Y:S05]  /*4e60*/  BRA `(.L_x_4567) ;  /* 0x0000000800d07947 */ /* 0x000fea0003800000 */
.L_x_4568:
[----:B------:R0:W-:Y:S01]  /*4e70*/  STG.E.U16 desc[UR36][R8.64], R26 ;  /* 0x0000001a08007986 */ /* 0x0001e2000c101524 */
[----:B------:R-:W-:Y:S05]  /*4e80*/  BRA `(.L_x_4567) ;  /* 0x0000000800c87947 */ /* 0x000fea0003800000 */
.L_x_4563:
        /* <DEDUP_REMOVED lines=9> */
.L_x_4571:
[----:B------:R-:W0:Y:S02]  /*4f20*/  I2F.S16 R0, R26 ;  /* 0x0000001a00007306 */ /* 0x000e240000101400 */
[----:B0-----:R-:W-:-:S05]  /*4f30*/  F2FP.F16.F32.PACK_AB R0, RZ, R0 ;  /* 0x00000000ff00723e */ /* 0x001fca00000000ff */
[----:B------:R0:W-:Y:S01]  /*4f40*/  STG.E.U16 desc[UR36][R8.64], R0 ;  /* 0x0000000008007986 */ /* 0x0001e2000c101524 */
[----:B------:R-:W-:Y:S05]  /*4f50*/  BRA `(.L_x_4567) ;  /* 0x0000000800947947 */ /* 0x000fea0003800000 */
.L_x_4570:
        /* <DEDUP_REMOVED lines=10> */
.L_x_4573:
[----:B------:R-:W0:Y:S02]  /*5000*/  I2F.S16 R26, R26 ;  /* 0x0000001a001a7306 */ /* 0x000e240000101400 */
[----:B0-----:R-:W-:-:S04]  /*5010*/  F2FP.F16.F32.PACK_AB R3, RZ, R26 ;  /* 0x0000001aff03723e */ /* 0x001fc800000000ff */
[----:B------:R-:W-:-:S05]  /*5020*/  PRMT R3, R3, 0x5410, RZ ;  /* 0x0000541003037816 */ /* 0x000fca00000000ff */
[----:B------:R0:W-:Y:S01]  /*5030*/  STG.E desc[UR36][R8.64], R3 ;  /* 0x0000000308007986 */ /* 0x0001e2000c101924 */
[----:B------:R-:W-:Y:S05]  /*5040*/  BRA `(.L_x_4567) ;  /* 0x0000000800587947 */ /* 0x000fea0003800000 */
.L_x_4572:
[----:B------:R-:W0:Y:S02]  /*5050*/  I2F.F64.S16 R26, R26 ;  /* 0x0000001a001a7312 */ /* 0x000e240000101c00 */
[----:B0-----:R0:W-:Y:S01]  /*5060*/  STG.E.64 desc[UR36][R8.64], R26 ;  /* 0x0000001a08007986 */ /* 0x0011e2000c101b24 */
[----:B------:R-:W-:Y:S05]  /*5070*/  BRA `(.L_x_4567) ;  /* 0x00000008004c7947 */ /* 0x000fea0003800000 */
.L_x_4562:
        /* <DEDUP_REMOVED lines=12> */
.L_x_4577:
        /* <DEDUP_REMOVED lines=16> */
.L_x_4580:
[----:B------:R-:W-:-:S07]  /*5240*/  PRMT R4, R0, 0x7610, R4 ;  /* 0x0000761000047816 */ /* 0x000fce0000000004 */
.L_x_4579:
[----:B------:R-:W-:Y:S05]  /*5250*/  BSYNC.RECONVERGENT B0 ;  /* 0x0000000000007941 */ /* 0x000fea0003800200 */
.L_x_4578:
[----:B------:R0:W-:Y:S01]  /*5260*/  STG.E.U8 desc[UR36][R8.64], R4 ;  /* 0x0000000408007986 */ /* 0x0001e2000c101124 */
[----:B------:R-:W-:Y:S05]  /*5270*/  BRA `(.L_x_4567) ;  /* 0x0000000400cc7947 */ /* 0x000fea0003800000 */
.L_x_4576:
        /* <DEDUP_REMOVED lines=16> */
.L_x_4583:
[----:B------:R-:W-:-:S07]  /*5380*/  PRMT R4, R0, 0x7610, R4 ;  /* 0x0000761000047816 */ /* 0x000fce0000000004 */
.L_x_4582:
[----:B------:R-:W-:Y:S05]  /*5390*/  BSYNC.RECONVERGENT B0 ;  /* 0x0000000000007941 */ /* 0x000fea0003800200 */
.L_x_4581:
[----:B------:R0:W-:Y:S01]  /*53a0*/  STG.E.U8 desc[UR36][R8.64], R4 ;  /* 0x0000000408007986 */ /* 0x0001e2000c101124 */
[----:B------:R-:W-:Y:S05]  /*53b0*/  BRA `(.L_x_4567) ;  /* 0x00000004007c7947 */ /* 0x000fea0003800000 */
.L_x_4575:
        /* <DEDUP_REMOVED lines=21> */
.L_x_4585:
[----:B------:R-:W-:-:S05]  /*5510*/  IMAD.MOV.U32 R27, RZ, RZ, RZ ;  /* 0x000000ffff1b7224 */ /* 0x000fca00078e00ff */
[----:B------:R0:W-:Y:S01]  /*5520*/  STG.E.64 desc[UR36][R8.64], R26 ;  /* 0x0000001a08007986 */ /* 0x0001e2000c101b24 */
[----:B------:R-:W-:Y:S05]  /*5530*/  BRA `(.L_x_4567) ;  /* 0x00000004001c7947 */ /* 0x000fea0003800000 */
.L_x_4584:
[----:B------:R0:W-:Y:S01]  /*5540*/  STG.E desc[UR36][R8.64], R26 ;  /* 0x0000001a08007986 */ /* 0x0001e2000c101924 */
[----:B------:R-:W-:Y:S05]  /*5550*/  BRA `(.L_x_4567) ;  /* 0x0000000400147947 */ /* 0x000fea0003800000 */
.L_x_4574:
        /* <DEDUP_REMOVED lines=8> */
.L_x_4587:
[----:B------:R-:W-:Y:S01]  /*55e0*/  CS2R R6, SRZ ;  /* 0x0000000000067805 */ /* 0x000fe2000001ff00 */
[----:B------:R-:W0:Y:S04]  /*55f0*/  I2F.F64.S16 R4, R26 ;  /* 0x0000001a00047312 */ /* 0x000e280000101c00 */
[----:B0-----:R0:W-:Y:S01]  /*5600*/  STG.E.128 desc[UR36][R8.64], R4 ;  /* 0x0000000408007986 */ /* 0x0011e2000c101d24 */
[----:B------:R-:W-:Y:S05]  /*5610*/  BRA `(.L_x_4567) ;  /* 0x0000000000e47947 */ /* 0x000fea0003800000 */
.L_x_4586:
[----:B------:R-:W-:-:S13]  /*5620*/  ISETP.NE.AND P0, PT, R0, 0xf, PT ;  /* 0x0000000f0000780c */ /* 0x000fda0003f05270 */
[----:B------:R-:W-:Y:S05]  /*5630*/  @!P0 BRA `(.L_x_4588) ;  /* 0x0000000000d08947 */ /* 0x000fea0003800000 */
[----:B------:R-:W-:-:S13]  /*5640*/  ISETP.NE.AND P0, PT, R0, 0x17, PT ;  /* 0x000000170000780c */ /* 0x000fda0003f05270 */
[----:B------:R-:W-:Y:S05]  /*5650*/  @!P0 BRA `(.L_x_4589) ;  /* 0x0000000000848947 */ /* 0x000fea0003800000 */
[----:B------:R-:W-:-:S13]  /*5660*/  ISETP.NE.AND P0, PT, R0, 0x18, PT ;  /* 0x000000180000780c */ /* 0x000fda0003f05270 */
[----:B------:R-:W-:Y:S05]  /*5670*/  @!P0 BRA `(.L_x_4590) ;  /* 0x0000000000448947 */ /* 0x000fea0003800000 */
.L_x_4566:
        /* <DEDUP_REMOVED lines=16> */
.L_x_4591:
[----:B------:R-:W-:Y:S05]  /*5780*/  BRA `(.L_x_4567) ;  /* 0x0000000000887947 */ /* 0x000fea0003800000 */
.L_x_4590:
        /* <DEDUP_REMOVED lines=11> */
.L_x_4593:
[----:B------:R-:W-:Y:S05]  /*5840*/  BSYNC.RECONVERGENT B0 ;  /* 0x0000000000007941 */ /* 0x000fea0003800200 */
.L_x_4592:
[----:B------:R1:W-:Y:S01]  /*5850*/  STG.E.U8 desc[UR36][R8.64], R3 ;  /* 0x0000000308007986 */ /* 0x0003e2000c101124 */
[----:B------:R-:W-:Y:S05]  /*5860*/  BRA `(.L_x_4567) ;  /* 0x0000000000507947 */ /* 0x000fea0003800000 */
.L_x_4589:
        /* <DEDUP_REMOVED lines=12> */
.L_x_4594:
[----:B------:R-:W-:Y:S01]  /*5930*/  IMAD.MOV.U32 R3, RZ, RZ, 0x7f ;  /* 0x0000007fff037424 */ /* 0x000fe200078e00ff */
[----:B------:R-:W-:-:S04]  /*5940*/  ISETP.GT.U32.AND P0, PT, R5, 0x7f800000, PT ;  /* 0x7f8000000500780c */ /* 0x000fc80003f04070 */
[----:B------:R-:W-:-:S05]  /*5950*/  SEL R3, R3, 0x7c, P0 ;  /* 0x0000007c03037807 */ /* 0x000fca0000000000 */
[----:B------:R2:W-:Y:S01]  /*5960*/  STG.E.U8 desc[UR36][R8.64], R3 ;  /* 0x0000000308007986 */ /* 0x0005e2000c101124 */
[----:B------:R-:W-:Y:S05]  /*5970*/  BRA `(.L_x_4567) ;  /* 0x00000000000c7947 */ /* 0x000fea0003800000 */
.L_x_4588:
[----:B------:R-:W0:Y:S02]  /*5980*/  I2F.S16 R0, R26 ;  /* 0x0000001a00007306 */ /* 0x000e240000101400 */
[----:B0-----:R-:W-:-:S05]  /*5990*/  F2FP.BF16.F32.PACK_AB R0, RZ, R0 ;  /* 0x00000000ff00723e */ /* 0x001fca00000010ff */
[----:B------:R0:W-:Y:S02]  /*59a0*/  STG.E.U16 desc[UR36][R8.64], R0 ;  /* 0x0000000008007986 */ /* 0x0001e4000c101524 */
.L_x_4567:
[----:B------:R-:W-:Y:S05]  /*59b0*/  BSYNC.RECONVERGENT B6 ;  /* 0x0000000000067941 */ /* 0x000fea0003800200 */
.L_x_4561:
[----:B------:R-:W-:-:S07]  /*59c0*/  VIADD R17, R17, 0x80 ;  /* 0x0000008011117836 */ /* 0x000fce0000000000 */
.L_x_4524:
[----:B------:R-:W-:-:S13]  /*59d0*/  ISETP.GE.AND P0, PT, R17, R16, PT ;  /* 0x000000101100720c */ /* 0x000fda0003f06270 */
[----:B------:R-:W-:Y:S05]  /*59e0*/  @P0 BREAK.RELIABLE B7 ;  /* 0x0000000000070942 */ /* 0x000fea0003800100 */
[----:B------:R-:W-:Y:S05]  /*59f0*/  @P0 BRA `(.L_x_4560) ;  /* 0x0000000c00640947 */ /* 0x000fea0003800000 */
[----:B------:R-:W-:Y:S05]  /*5a00*/  BSYNC.RELIABLE B7 ;  /* 0x0000000000077941 */ /* 0x000fea0003800100 */
.L_x_4523:
        /* <DEDUP_REMOVED lines=21> */
.L_x_4599:
[----:B------:R0:W-:Y:S01]  /*5b60*/  STG.E.U8 desc[UR36][R8.64], R24 ;  /* 0x0000001808007986 */ /* 0x0001e2000c101124 */
[----:B------:R-:W-:Y:S05]  /*5b70*/  BRA `(.L_x_4601) ;  /* 0x0000000800fc7947 */ /* 0x000fea0003800000 */
.L_x_4598:
        /* <DEDUP_REMOVED lines=9> */
.L_x_4603:
[----:B------:R0:W-:Y:S01]  /*5c10*/  STG.E desc[UR36][R8.64], R24 ;  /* 0x0000001808007986 */ /* 0x0001e2000c101924 */
[----:B------:R-:W-:Y:S05]  /*5c20*/  BRA `(.L_x_4601) ;  /* 0x0000000800d07947 */ /* 0x000fea0003800000 */
.L_x_4602:
[----:B------:R0:W-:Y:S01]  /*5c30*/  STG.E.U16 desc[UR36][R8.64], R24 ;  /* 0x0000001808007986 */ /* 0x0001e2000c101524 */
[----:B------:R-:W-:Y:S05]  /*5c40*/  BRA `(.L_x_4601) ;  /* 0x0000000800c87947 */ /* 0x000fea0003800000 */
.L_x_4597:
        /* <DEDUP_REMOVED lines=9> */
.L_x_4605:
[----:B------:R-:W0:Y:S02]  /*5ce0*/  I2F.S16 R0, R24 ;  /* 0x0000001800007306 */ /* 0x000e240000101400 */
[----:B0-----:R-:W-:-:S05]  /*5cf0*/  F2FP.F16.F32.PACK_AB R0, RZ, R0 ;  /* 0x00000000ff00723e */ /* 0x001fca00000000ff */
[----:B------:R0:W-:Y:S01]  /*5d00*/  STG.E.U16 desc[UR36][R8.64], R0 ;  /* 0x0000000008007986 */ /* 0x0001e2000c101524 */
[----:B------:R-:W-:Y:S05]  /*5d10*/  BRA `(.L_x_4601) ;  /* 0x0000000800947947 */ /* 0x000fea0003800000 */
.L_x_4604:
        /* <DEDUP_REMOVED lines=10> */
.L_x_4607:
[----:B------:R-:W0:Y:S02]  /*5dc0*/  I2F.S16 R24, R24 ;  /* 0x0000001800187306 */ /* 0x000e240000101400 */
[----:B0-----:R-:W-:-:S04]  /*5dd0*/  F2FP.F16.F32.PACK_AB R3, RZ, R24 ;  /* 0x00000018ff03723e */ /* 0x001fc800000000ff */
[----:B------:R-:W-:-:S05]  /*5de0*/  PRMT R3, R3, 0x5410, RZ ;  /* 0x0000541003037816 */ /* 0x000fca00000000ff */
[----:B------:R0:W-:Y:S01]  /*5df0*/  STG.E desc[UR36][R8.64], R3 ;  /* 0x0000000308007986 */ /* 0x0001e2000c101924 */
[----:B------:R-:W-:Y:S05]  /*5e00*/  BRA `(.L_x_4601) ;  /* 0x0000000800587947 */ /* 0x000fea0003800000 */
.L_x_4606:
[----:B------:R-:W0:Y:S02]  /*5e10*/  I2F.F64.S16 R24, R24 ;  /* 0x0000001800187312 */ /* 0x000e240000101c00 */
[----:B0-----:R0:W-:Y:S01]  /*5e20*/  STG.E.64 desc[UR36][R8.64], R24 ;  /* 0x0000001808007986 */ /* 0x0011e2000c101b24 */
[----:B------:R-:W-:Y:S05]  /*5e30*/  BRA `(.L_x_4601) ;  /* 0x00000008004c7947 */ /* 0x000fea0003800000 */
.L_x_4596:
        /* <DEDUP_REMOVED lines=12> */
.L_x_4611:
        /* <DEDUP_REMOVED lines=16> */
.L_x_4614:
[----:B------:R-:W-:-:S07]  /*6000*/  PRMT R4, R0, 0x7610, R4 ;  /* 0x0000761000047816 */ /* 0x000fce0000000004 */
.L_x_4613:
[----:B------:R-:W-:Y:S05]  /*6010*/  BSYNC.RECONVERGENT B0 ;  /* 0x0000000000007941 */ /* 0x000fea0003800200 */
.L_x_4612:
[----:B------:R0:W-:Y:S01]  /*6020*/  STG.E.U8 desc[UR36][R8.64], R4 ;  /* 0x0000000408007986 */ /* 0x0001e2000c101124 */
[----:B------:R-:W-:Y:S05]  /*6030*/  BRA `(.L_x_4601) ;  /* 0x0000000400cc7947 */ /* 0x000fea0003800000 */
.L_x_4610:
        /* <DEDUP_REMOVED lines=16> */
.L_x_4617:
[----:B------:R-:W-:-:S07]  /*6140*/  PRMT R4, R0, 0x7610, R4 ;  /* 0x0000761000047816 */ /* 0x000fce0000000004 */
.L_x_4616:
[----:B------:R-:W-:Y:S05]  /*6150*/  BSYNC.RECONVERGENT B0 ;  /* 0x0000000000007941 */ /* 0x000fea0003800200 */
.L_x_4615:
[----:B------:R0:W-:Y:S01]  /*6160*/  STG.E.U8 desc[UR36][R8.64], R4 ;  /* 0x0000000408007986 */ /* 0x0001e2000c101124 */
[----:B------:R-:W-:Y:S05]  /*6170*/  BRA `(.L_x_4601) ;  /* 0x00000004007c7947 */ /* 0x000fea0003800000 */
.L_x_4609:
        /* <DEDUP_REMOVED lines=21> */
.L_x_4619:
[----:B------:R-:W-:-:S05]  /*62d0*/  IMAD.MOV.U32 R25, RZ, RZ, RZ ;  /* 0x000000ffff197224 */ /* 0x000fca00078e00ff */
[----:B------:R0:W-:Y:S01]  /*62e0*/  STG.E.64 desc[UR36][R8.64], R24 ;  /* 0x0000001808007986 */ /* 0x0001e2000c101b24 */
[----:B------:R-:W-:Y:S05]  /*62f0*/  BRA `(.L_x_4601) ;  /* 0x00000004001c7947 */ /* 0x000fea0003800000 */
.L_x_4618:
[----:B------:R0:W-:Y:S01]  /*6300*/  STG.E desc[UR36][R8.64], R24 ;  /* 0x0000001808007986 */ /* 0x0001e2000c101924 */
[----:B------:R-:W-:Y:S05]  /*6310*/  BRA `(.L_x_4601) ;  /* 0x0000000400147947 */ /* 0x000fea0003800000 */
.L_x_4608:
        /* <DEDUP_REMOVED lines=8> */
.L_x_4621:
[----:B------:R-:W-:Y:S01]  /*63a0*/  CS2R R6, SRZ ;  /* 0x0000000000067805 */ /* 0x000fe2000001ff00 */
[----:B------:R-:W0:Y:S04]  /*63b0*/  I2F.F64.S16 R4, R24 ;  /* 0x0000001800047312 */ /* 0x000e280000101c00 */
[----:B0-----:R0:W-:Y:S01]  /*63c0*/  STG.E.128 desc[UR36][R8.64], R4 ;  /* 0x0000000408007986 */ /* 0x0011e2000c101d24 */
[----:B------:R-:W-:Y:S05]  /*63d0*/  BRA `(.L_x_4601) ;  /* 0x0000000000e47947 */ /* 0x000fea0003800000 */
.L_x_4620:
[----:B------:R-:W-:-:S13]  /*63e0*/  ISETP.NE.AND P0, PT, R0, 0xf, PT ;  /* 0x0000000f0000780c */ /* 0x000fda0003f05270 */
[----:B------:R-:W-:Y:S05]  /*63f0*/  @!P0 BRA `(.L_x_4622) ;  /* 0x0000000000d08947 */ /* 0x000fea0003800000 */
[----:B------:R-:W-:-:S13]  /*6400*/  ISETP.NE.AND P0, PT, R0, 0x17, PT ;  /* 0x000000170000780c */ /* 0x000fda0003f05270 */
[----:B------:R-:W-:Y:S05]  /*6410*/  @!P0 BRA `(.L_x_4623) ;  /* 0x0000000000848947 */ /* 0x000fea0003800000 */
[----:B------:R-:W-:-:S13]  /*6420*/  ISETP.NE.AND P0, PT, R0, 0x18, PT ;  /* 0x000000180000780c */ /* 0x000fda0003f05270 */
[----:B------:R-:W-:Y:S05]  /*6430*/  @!P0 BRA `(.L_x_4624) ;  /* 0x0000000000448947 */ /* 0x000fea0003800000 */
.L_x_4600:
        /* <DEDUP_REMOVED lines=16> */
.L_x_4625:
[----:B------:R-:W-:Y:S05]  /*6540*/  BRA `(.L_x_4601) ;  /* 0x0000000000887947 */ /* 0x000fea0003800000 */
.L_x_4624:
        /* <DEDUP_REMOVED lines=11> */
.L_x_4627:
[----:B------:R-:W-:Y:S05]  /*6600*/  BSYNC.RECONVERGENT B0 ;  /* 0x0000000000007941 */ /* 0x000fea0003800200 */
.L_x_4626:
[----:B------:R1:W-:Y:S01]  /*6610*/  STG.E.U8 desc[UR36][R8.64], R3 ;  /* 0x0000000308007986 */ /* 0x0003e2000c101124 */
[----:B------:R-:W-:Y:S05]  /*6620*/  BRA `(.L_x_4601) ;  /* 0x0000000000507947 */ /* 0x000fea0003800000 */
.L_x_4623:
        /* <DEDUP_REMOVED lines=12> */
.L_x_4628:
[----:B------:R-:W-:Y:S01]  /*66f0*/  IMAD.MOV.U32 R3, RZ, RZ, 0x7f ;  /* 0x0000007fff037424 */ /* 0x000fe200078e00ff */
[----:B------:R-:W-:-:S04]  /*6700*/  ISETP.GT.U32.AND P0, PT, R5, 0x7f800000, PT ;  /* 0x7f8000000500780c */ /* 0x000fc80003f04070 */
[----:B------:R-:W-:-:S05]  /*6710*/  SEL R3, R3, 0x7c, P0 ;  /* 0x0000007c03037807 */ /* 0x000fca0000000000 */
[----:B------:R2:W-:Y:S01]  /*6720*/  STG.E.U8 desc[UR36][R8.64], R3 ;  /* 0x0000000308007986 */ /* 0x0005e2000c101124 */
[----:B------:R-:W-:Y:S05]  /*6730*/  BRA `(.L_x_4601) ;  /* 0x00000000000c7947 */ /* 0x000fea0003800000 */
.L_x_4622:
[----:B------:R-:W0:Y:S02]  /*6740*/  I2F.S16 R0, R24 ;  /* 0x0000001800007306 */ /* 0x000e240000101400 */
[----:B0-----:R-:W-:-:S05]  /*6750*/  F2FP.BF16.F32.PACK_AB R0, RZ, R0 ;  /* 0x00000000ff00723e */ /* 0x001fca00000010ff */
[----:B------:R0:W-:Y:S02]  /*6760*/  STG.E.U16 desc[UR36][R8.64], R0 ;  /* 0x0000000008007986 */ /* 0x0001e4000c101524 */
.L_x_4601:
[----:B------:R-:W-:Y:S05]  /*6770*/  BSYNC.RECONVERGENT B6 ;  /* 0x0000000000067941 */ /* 0x000fea0003800200 */
.L_x_4595:
[----:B------:R-:W-:-:S07]  /*6780*/  VIADD R17, R17, 0x80 ;  /* 0x0000008011117836 */ /* 0x000fce0000000000 */
.L_x_4560:
[----:B------:R-:W-:Y:S05]  /*6790*/  BSYNC.RECONVERGENT B8 ;  /* 0x0000000000087941 */ /* 0x000fea0003800200 */
.L_x_4522:
[----:B------:R-:W-:-:S13]  /*67a0*/  ISETP.GE.AND P0, PT, R17, R16, PT ;  /* 0x000000101100720c */ /* 0x000fda0003f06270 */
[----:B------:R-:W-:Y:S05]  /*67b0*/  @P0 EXIT ;  /* 0x000000000000094d */ /* 0x000fea0003800000 */
[----:B01234-:R-:W0:Y:S01]  /*67c0*/  LDC.64 R4, c[0x0][0x390] ;  /* 0x0000e400ff047b82 */ /* 0x01fe220000000a00 */
[----:B------:R-:W1:Y:S01]  /*67d0*/  LDCU UR4, c[0x0][0x3b0] ;  /* 0x00007600ff0477ac */ /* 0x000e620008000800 */
[----:B------:R-:W-:Y:S01]  /*67e0*/  PRMT R0, R18, 0x9910, RZ ;  /* 0x0000991012007816 */ /* 0x000fe200000000ff */
[----:B------:R-:W-:-:S03]  /*67f0*/  IMAD R2, R2, 0x200, R17 ;  /* 0x0000020002027824 */ /* 0x000fc600078e0211 */
[----:B------:R-:W-:Y:S01]  /*6800*/  ISETP.GT.AND P1, PT, R0, 0x9, PT ;  /* 0x000000090000780c */ /* 0x000fe20003f24270 */
[----:B-1----:R-:W-:-:S05]  /*6810*/  IMAD R3, R2, UR4, RZ ;  /* 0x0000000402037c24 */ /* 0x002fca000f8e02ff */
        /* <DEDUP_REMOVED lines=13> */
.L_x_4632:
[----:B------:R-:W-:Y:S01]  /*68f0*/  STG.E.U8 desc[UR36][R2.64], R22 ;  /* 0x0000001602007986 */ /* 0x000fe2000c101124 */
[----:B------:R-:W-:Y:S05]  /*6900*/  EXIT ;  /* 0x000000000000794d */ /* 0x000fea0003800000 */
.L_x_4631:
        /* <DEDUP_REMOVED lines=9> */
.L_x_4635:
[----:B------:R-:W-:Y:S01]  /*69a0*/  STG.E desc[UR36][R2.64], R22 ;  /* 0x0000001602007986 */ /* 0x000fe2000c101924 */
[----:B------:R-:W-:Y:S05]  /*69b0*/  EXIT ;  /* 0x000000000000794d */ /* 0x000fea0003800000 */
.L_x_4634:
[----:B------:R-:W-:Y:S01]  /*69c0*/  STG.E.U16 desc[UR36][R2.64], R22 ;  /* 0x0000001602007986 */ /* 0x000fe2000c101524 */
[----:B------:R-:W-:Y:S05]  /*69d0*/  EXIT ;  /* 0x000000000000794d */ /* 0x000fea0003800000 */
.L_x_4630:
        /* <DEDUP_REMOVED lines=9> */
.L_x_4637:
[----:B------:R-:W0:Y:S02]  /*6a70*/  I2F.S16 R0, R22 ;  /* 0x0000001600007306 */ /* 0x000e240000101400 */
[----:B0-----:R-:W-:-:S05]  /*6a80*/  F2FP.F16.F32.PACK_AB R0, RZ, R0 ;  /* 0x00000000ff00723e */ /* 0x001fca00000000ff */
[----:B------:R-:W-:Y:S01]  /*6a90*/  STG.E.U16 desc[UR36][R2.64], R0 ;  /* 0x0000000002007986 */ /* 0x000fe2000c101524 */
[----:B------:R-:W-:Y:S05]  /*6aa0*/  EXIT ;  /* 0x000000000000794d */ /* 0x000fea0003800000 */
.L_x_4636:
        /* <DEDUP_REMOVED lines=10> */
.L_x_4639:
[----:B------:R-:W0:Y:S02]  /*6b50*/  I2F.S16 R22, R22 ;  /* 0x0000001600167306 */ /* 0x000e240000101400 */
[----:B0-----:R-:W-:-:S04]  /*6b60*/  F2FP.F16.F32.PACK_AB R5, RZ, R22 ;  /* 0x00000016ff05723e */ /* 0x001fc800000000ff */
[----:B------:R-:W-:-:S05]  /*6b70*/  PRMT R5, R5, 0x5410, RZ ;  /* 0x0000541005057816 */ /* 0x000fca00000000ff */
[----:B------:R-:W-:Y:S01]  /*6b80*/  STG.E desc[UR36][R2.64], R5 ;  /* 0x0000000502007986 */ /* 0x000fe2000c101924 */
[----:B------:R-:W-:Y:S05]  /*6b90*/  EXIT ;  /* 0x000000000000794d */ /* 0x000fea0003800000 */
.L_x_4638:
[----:B------:R-:W0:Y:S02]  /*6ba0*/  I2F.F64.S16 R22, R22 ;  /* 0x0000001600167312 */ /* 0x000e240000101c00 */
[----:B0-----:R-:W-:Y:S01]  /*6bb0*/  STG.E.64 desc[UR36][R2.64], R22 ;  /* 0x0000001602007986 */ /* 0x001fe2000c101b24 */
[----:B------:R-:W-:Y:S05]  /*6bc0*/  EXIT ;  /* 0x000000000000794d */ /* 0x000fea0003800000 */
.L_x_4629:
        /* <DEDUP_REMOVED lines=12> */
.L_x_4643:
        /* <DEDUP_REMOVED lines=17> */
.L_x_4645:
[----:B------:R-:W-:Y:S05]  /*6da0*/  BSYNC.RECONVERGENT B0 ;  /* 0x0000000000007941 */ /* 0x000fea0003800200 */
.L_x_4644:
[----:B------:R-:W-:Y:S01]  /*6db0*/  STG.E.U8 desc[UR36][R2.64], R0 ;  /* 0x0000000002007986 */ /* 0x000fe2000c101124 */
[----:B------:R-:W-:Y:S05]  /*6dc0*/  EXIT ;  /* 0x000000000000794d */ /* 0x000fea0003800000 */
.L_x_4642:
        /* <DEDUP_REMOVED lines=17> */
.L_x_4647:
[----:B------:R-:W-:Y:S05]  /*6ee0*/  BSYNC.RECONVERGENT B0 ;  /* 0x0000000000007941 */ /* 0x000fea0003800200 */
.L_x_4646:
[----:B------:R-:W-:Y:S01]  /*6ef0*/  STG.E.U8 desc[UR36][R2.64], R0 ;  /* 0x0000000002007986 */ /* 0x000fe2000c101124 */
[----:B------:R-:W-:Y:S05]  /*6f00*/  EXIT ;  /* 0x000000000000794d */ /* 0x000fea0003800000 */
.L_x_4641:
        /* <DEDUP_REMOVED lines=21> */
.L_x_4649:
[----:B------:R-:W-:-:S05]  /*7060*/  IMAD.MOV.U32 R23, RZ, RZ, RZ ;  /* 0x000000ffff177224 */ /* 0x000fca00078e00ff */
[----:B------:R-:W-:Y:S01]  /*7070*/  STG.E.64 desc[UR36][R2.64], R22 ;  /* 0x0000001602007986 */ /* 0x000fe2000c101b24 */
[----:B------:R-:W-:Y:S05]  /*7080*/  EXIT ;  /* 0x000000000000794d */ /* 0x000fea0003800000 */
.L_x_4648:
[----:B------:R-:W-:Y:S01]  /*7090*/  STG.E desc[UR36][R2.64], R22 ;  /* 0x0000001602007986 */ /* 0x000fe2000c101924 */
[----:B------:R-:W-:Y:S05]  /*70a0*/  EXIT ;  /* 0x000000000000794d */ /* 0x000fea0003800000 */
.L_x_4640:
        /* <DEDUP_REMOVED lines=8> */
.L_x_4651:
[----:B------:R-:W-:Y:S01]  /*7130*/  CS2R R6, SRZ ;  /* 0x0000000000067805 */ /* 0x000fe2000001ff00 */
[----:B------:R-:W0:Y:S04]  /*7140*/  I2F.F64.S16 R4, R22 ;  /* 0x0000001600047312 */ /* 0x000e280000101c00 */
[----:B0-----:R-:W-:Y:S01]  /*7150*/  STG.E.128 desc[UR36][R2.64], R4 ;  /* 0x0000000402007986 */ /* 0x001fe2000c101d24 */
[----:B------:R-:W-:Y:S05]  /*7160*/  EXIT ;  /* 0x000000000000794d */ /* 0x000fea0003800000 */
.L_x_4650:
[----:B------:R-:W-:-:S13]  /*7170*/  ISETP.NE.AND P0, PT, R0, 0xf, PT ;  /* 0x0000000f0000780c */ /* 0x000fda0003f05270 */
[----:B------:R-:W-:Y:S05]  /*7180*/  @!P0 BRA `(.L_x_4652) ;  /* 0x0000000000d48947 */ /* 0x000fea0003800000 */
[----:B------:R-:W-:-:S13]  /*7190*/  ISETP.NE.AND P0, PT, R0, 0x17, PT ;  /* 0x000000170000780c */ /* 0x000fda0003f05270 */
[----:B------:R-:W-:Y:S05]  /*71a0*/  @!P0 BRA `(.L_x_4653) ;  /* 0x0000000000848947 */ /* 0x000fea0003800000 */
[----:B------:R-:W-:-:S13]  /*71b0*/  ISETP.NE.AND P0, PT, R0, 0x18, PT ;  /* 0x000000180000780c */ /* 0x000fda0003f05270 */
[----:B------:R-:W-:Y:S05]  /*71c0*/  @!P0 BRA `(.L_x_4654) ;  /* 0x0000000000448947 */ /* 0x000fea0003800000 */
.L_x_4633:
        /* <DEDUP_REMOVED lines=16> */
.L_x_4655:
[----:B------:R-:W-:Y:S05]  /*72d0*/  EXIT ;  /* 0x000000000000794d */ /* 0x000fea0003800000 */
.L_x_4654:
        /* <DEDUP_REMOVED lines=11> */
.L_x_4657:
[----:B------:R-:W-:Y:S05]  /*7390*/  BSYNC.RECONVERGENT B0 ;  /* 0x0000000000007941 */ /* 0x000fea0003800200 */
.L_x_4656:
[----:B------:R-:W-:Y:S01]  /*73a0*/  STG.E.U8 desc[UR36][R2.64], R5 ;  /* 0x0000000502007986 */ /* 0x000fe2000c101124 */
[----:B------:R-:W-:Y:S05]  /*73b0*/  EXIT ;  /* 0x000000000000794d */ /* 0x000fea0003800000 */
.L_x_4653:
        /* <DEDUP_REMOVED lines=13> */
.L_x_4658:
[----:B------:R-:W-:Y:S01]  /*7490*/  IMAD.MOV.U32 R5, RZ, RZ, 0x7f ;  /* 0x0000007fff057424 */ /* 0x000fe200078e00ff */
[----:B------:R-:W-:-:S04]  /*74a0*/  ISETP.GT.U32.AND P0, PT, R7, 0x7f800000, PT ;  /* 0x7f8000000700780c */ /* 0x000fc80003f04070 */
[----:B------:R-:W-:-:S05]  /*74b0*/  SEL R5, R5, 0x7c, P0 ;  /* 0x0000007c05057807 */ /* 0x000fca0000000000 */
[----:B------:R-:W-:Y:S01]  /*74c0*/  STG.E.U8 desc[UR36][R2.64], R5 ;  /* 0x0000000502007986 */ /* 0x000fe2000c101124 */
[----:B------:R-:W-:Y:S05]  /*74d0*/  EXIT ;  /* 0x000000000000794d */ /* 0x000fea0003800000 */
.L_x_4652:
[----:B------:R-:W0:Y:S02]  /*74e0*/  I2F.S16 R0, R22 ;  /* 0x0000001600007306 */ /* 0x000e240000101400 */
[----:B0-----:R-:W-:-:S05]  /*74f0*/  F2FP.BF16.F32.PACK_AB R0, RZ, R0 ;  /* 0x00000000ff00723e */ /* 0x001fca00000010ff */
[----:B------:R-:W-:Y:S01]  /*7500*/  STG.E.U16 desc[UR36][R2.64], R0 ;  /* 0x0000000002007986 */ /* 0x000fe2000c101524 */
[----:B------:R-:W-:Y:S05]  /*7510*/  EXIT ;  /* 0x000000000000794d */ /* 0x000fea0003800000 */
.L_x_4659:
        /* <DEDUP_REMOVED lines=14> */
.L_x_42731:


//--------------------- .text._ZN2at6native18elementwise_kernelILi128ELi4EZNS0_22gpu_kernel_impl_nocastINS0_13AUnaryFunctorIffbZZZNS0_23logical_xor_kernel_cudaERNS_14TensorIteratorEENKUlvE0_clEvENKUlvE5_clEvEUlffE_EEEEvRNS_18TensorIteratorBaseERKT_EUliE_EEviT1_ --------------------------
	.section	.text._ZN2at6native18elementwise_kernelILi128ELi4EZNS0_22gpu_kernel_impl_nocastINS0_13AUnaryFunctorIffbZZZNS0_23logical_xor_kernel_cudaERNS_14TensorIteratorEENKUlvE0_clEvENKUlvE5_clEvEUlffE_EEEEvRNS_18TensorIteratorBaseERKT_EUliE_EEviT1_,"ax",@progbits
	.align	128
        .global         _ZN2at6native18elementwise_kernelILi128ELi4EZNS0_22gpu_kernel_impl_nocastINS0_13AUnaryFunctorIffbZZZNS0_23logical_xor_kernel_cudaERNS_14TensorIteratorEENKUlvE0_clEvENKUlvE5_clEvEUlffE_EEEEvRNS_18TensorIteratorBaseERKT_EUliE_EEviT1_
        .type           _ZN2at6native18elementwise_kernelILi128ELi4EZNS0_22gpu_kernel_impl_nocastINS0_13AUnaryFunctorIffbZZZNS0_23logical_xor_kernel_cudaERNS_14TensorIteratorEENKUlvE0_clEvENKUlvE5_clEvEUlffE_EEEEvRNS_18TensorIteratorBaseERKT_EUliE_EEviT1_,@function
        .size           _ZN2at6native18elementwise_kernelILi128ELi4EZNS0_22gpu_kernel_impl_nocastINS0_13AUnaryFunctorIffbZZZNS0_23logical_xor_kernel_cudaERNS_14TensorIteratorEENKUlvE0_clEvENKUlvE5_clEvEUlffE_EEEEvRNS_18TensorIteratorBaseERKT_EUliE_EEviT1_,(.L_x_42732 - _ZN2at6native18elementwise_kernelILi128ELi4EZNS0_22gpu_kernel_impl_nocastINS0_13AUnaryFunctorIffbZZZNS0_23logical_xor_kernel_cudaERNS_14TensorIteratorEENKUlvE0_clEvENKUlvE5_clEvEUlffE_EEEEvRNS_18TensorIteratorBaseERKT_EUliE_EEviT1_)
        .other          _ZN2at6native18elementwise_kernelILi128ELi4EZNS0_22gpu_kernel_impl_nocastINS0_13AUnaryFunctorIffbZZZNS0_23logical_xor_kernel_cudaERNS_14TensorIteratorEENKUlvE0_clEvENKUlvE5_clEvEUlffE_EEEEvRNS_18TensorIteratorBaseERKT_EUliE_EEviT1_,@"STO_CUDA_ENTRY STV_DEFAULT"
_ZN2at6native18elementwise_kernelILi128ELi4EZNS0_22gpu_kernel_impl_nocastINS0_13AUnaryFunctorIffbZZZNS0_23logical_xor_kernel_cudaERNS_14TensorIteratorEENKUlvE0_clEvENKUlvE5_clEvEUlffE_EEEEvRNS_18TensorIteratorBaseERKT_EUliE_EEviT1_:
.text._ZN2at6native18elementwise_kernelILi128ELi4EZNS0_22gpu_kernel_impl_nocastINS0_13AUnaryFunctorIffbZZZNS0_23logical_xor_kernel_cudaERNS_14TensorIteratorEENKUlvE0_clEvENKUlvE5_clEvEUlffE_EEEEvRNS_18TensorIteratorBaseERKT_EUliE_EEviT1_:
        /* <DEDUP_REMOVED lines=14> */
[----:B------:R-:W0:Y:S01]  /*00e0*/  LDC.64 R4, c[0x0][0x588] ;  /* 0x00016200ff047b82 */ /* 0x000e220000000a00 */
[----:B------:R-:W1:Y:S01]  /*00f0*/  LDCU UR5, c[0x0][0x594] ;  /* 0x0000b280ff0577ac */ /* 0x000e620008000800 */
[----:B0-----:R-:W2:Y:S06]  /*0100*/  LDG.E R4, desc[UR6][R4.64] ;  /* 0x0000000604047981 */ /* 0x001eac000c1e1900 */
[----:B------:R-:W0:Y:S01]  /*0110*/  LDC.64 R6, c[0x0][0x580] ;  /* 0x00016000ff067b82 */ /* 0x000e220000000a00 */
[----:B-1----:R-:W-:Y:S02]  /*0120*/  FSETP.NEU.FTZ.AND P0, PT, RZ, UR5, PT ;  /* 0x00000005ff007c0b */ /* 0x002fe4000bf1d000 */
[----:B------:R-:W-:-:S02]  /*0130*/  IADD3 R3, PT, PT, R3, 0x80, RZ ;  /* 0x0000008003037810 */ /* 0x000fc40007ffe0ff */
[----:B--2---:R-:W-:-:S04]  /*0140*/  FSETP.NEU.FTZ.AND P1, PT, R4, RZ, PT ;  /* 0x000000ff0400720b */ /* 0x004fc80003f3d000 */
[----:B------:R-:W-:-:S04]  /*0150*/  PLOP3.LUT P0, PT, P1, P0, PT, 0x28, 0x82 ;  /* 0x000000000082781c */ /* 0x000fc80000f00570 */
[----:B------:R-:W-:Y:S02]  /*0160*/  SEL R9, RZ, 0x1, !P0 ;  /* 0x00000001ff097807 */ /* 0x000fe40004000000 */
[----:B------:R-:W-:-:S03]  /*0170*/  ISETP.GE.AND P0, PT, R3, UR4, PT ;  /* 0x0000000403007c0c */ /* 0x000fc6000bf06270 */
[----:B0-----:R0:W-:Y:S10]  /*0180*/  STG.E.U8 desc[UR6][R6.64], R9 ;  /* 0x0000000906007986 */ /* 0x0011f4000c101106 */
[----:B------:R-:W-:Y:S05]  /*0190*/  @P0 BREAK.RELIABLE B1 ;  /* 0x0000000000010942 */ /* 0x000fea0003800100 */
[----:B------:R-:W-:Y:S05]  /*01a0*/  @P0 BRA `(.L_x_4664) ;  /* 0x0000000000600947 */ /* 0x000fea0003800000 */
[----:B------:R-:W1:Y:S01]  /*01b0*/  LDC.64 R4, c[0x0][0x588] ;  /* 0x00016200ff047b82 */ /* 0x000e620000000a00 */
[----:B------:R-:W2:Y:S01]  /*01c0*/  LDCU UR5, c[0x0][0x594] ;  /* 0x0000b280ff0577ac */ /* 0x000ea20008000800 */
[----:B-1----:R-:W3:Y:S06]  /*01d0*/  LDG.E R4, desc[UR6][R4.64] ;  /* 0x0000000604047981 */ /* 0x002eec000c1e1900 */
[----:B0-----:R-:W0:Y:S01]  /*01e0*/  LDC.64 R6, c[0x0][0x580] ;  /* 0x00016000ff067b82 */ /* 0x001e220000000a00 */
[----:B--2---:R-:W-:Y:S02]  /*01f0*/  FSETP.NEU.FTZ.AND P1, PT, RZ, UR5, PT ;  /* 0x00000005ff007c0b */ /* 0x004fe4000bf3d000 */
[----:B------:R-:W-:-:S02]  /*0200*/  IADD3 R3, PT, PT, R3, 0x80, RZ ;  /* 0x0000008003037810 */ /* 0x000fc40007ffe0ff */
[----:B---3--:R-:W-:-:S04]  /*0210*/  FSETP.NEU.FTZ.AND P0, PT, R4, RZ, PT ;  /* 0x000000ff0400720b */ /* 0x008fc80003f1d000 */
[----:B------:R-:W-:-:S04]  /*0220*/  PLOP3.LUT P0, PT, P0, P1, PT, 0x28, 0x82 ;  /* 0x000000000082781c */ /* 0x000fc80000702570 */
[----:B------:R-:W-:-:S05]  /*0230*/  SEL R9, RZ, 0x1, !P0 ;  /* 0x00000001ff097807 */ /* 0x000fca0004000000 */
[----:B0-----:R0:W-:Y:S04]  /*0240*/  STG.E.U8 desc[UR6][R6.64], R9 ;  /* 0x0000000906007986 */ /* 0x0011e8000c101106 */
.L_x_4663:
[----:B------:R-:W-:-:S13]  /*0250*/  ISETP.GE.AND P0, PT, R3, UR4, PT ;  /* 0x0000000403007c0c */ /* 0x000fda000bf06270 */
[----:B------:R-:W-:Y:S05]  /*0260*/  @P0 BREAK.RELIABLE B1 ;  /* 0x0000000000010942 */ /* 0x000fea0003800100 */
[----:B------:R-:W-:Y:S05]  /*0270*/  @P0 BRA `(.L_x_4664) ;  /* 0x00000000002c0947 */ /* 0x000fea0003800000 */
[----:B------:R-:W-:Y:S05]  /*0280*/  BSYNC.RELIABLE B1 ;  /* 0x0000000000017941 */ /* 0x000fea0003800100 */
.L_x_4662:
        /* <DEDUP_REMOVED lines=10> */
.L_x_4664:
[----:B------:R-:W-:Y:S05]  /*0330*/  BSYNC.RECONVERGENT B0 ;  /* 0x0000000000007941 */ /* 0x000fea0003800200 */
.L_x_4661:
[----:B------:R-:W-:Y:S05]  /*0340*/  WARPSYNC.ALL ;  /* 0x0000000000007948 */ /* 0x000fea0003800000 */
[----:B------:R-:W-:-:S13]  /*0350*/  ISETP.GE.AND P0, PT, R3, UR4, PT ;  /* 0x0000000403007c0c */ /* 0x000fda000bf06270 */
[----:B------:R-:W-:Y:S05]  /*0360*/  @P0 EXIT ;  /* 0x000000000000094d */ /* 0x000fea0003800000 */
[----:B------:R-:W2:Y:S01]  /*0370*/  LDC.64 R2, c[0x0][0x588] ;  /* 0x00016200ff027b82 */ /* 0x000ea20000000a00 */
[----:B------:R-:W3:Y:S01]  /*0380*/  LDCU UR4, c[0x0][0x594] ;  /* 0x0000b280ff0477ac */ /* 0x000ee20008000800 */
[----:B--2---:R-:W2:Y:S06]  /*0390*/  LDG.E R2, desc[UR6][R2.64] ;  /* 0x0000000602027981 */ /* 0x004eac000c1e1900 */
[----:B------:R-:W4:Y:S01]  /*03a0*/  LDC.64 R4, c[0x0][0x580] ;  /* 0x00016000ff047b82 */ /* 0x000f220000000a00 */
[----:B---3--:R-:W-:Y:S02]  /*03b0*/  FSETP.NEU.FTZ.AND P1, PT, RZ, UR4, PT ;  /* 0x00000004ff007c0b */ /* 0x008fe4000bf3d000 */
[----:B--2---:R-:W-:-:S04]  /*03c0*/  FSETP.NEU.FTZ.AND P0, PT, R2, RZ, PT ;  /* 0x000000ff0200720b */ /* 0x004fc80003f1d000 */
[----:B------:R-:W-:-:S04]  /*03d0*/  PLOP3.LUT P0, PT, P0, P1, PT, 0x28, 0x82 ;  /* 0x000000000082781c */ /* 0x000fc80000702570 */
[----:B01----:R-:W-:-:S05]  /*03e0*/  SEL R7, RZ, 0x1, !P0 ;  /* 0x00000001ff077807 */ /* 0x003fca0004000000 */
[----:B----4-:R-:W-:Y:S01]  /*03f0*/  STG.E.U8 desc[UR6][R4.64], R7 ;  /* 0x0000000704007986 */ /* 0x010fe2000c101106 */
[----:B------:R-:W-:Y:S05]  /*0400*/  EXIT ;  /* 0x000000000000794d */ /* 0x000fea0003800000 */
.L_x_4660:
        /* <DEDUP_REMOVED lines=9> */
[----:B------:R-:W-:Y:S01]  /*04a0*/  MOV R5, R3 ;  /* 0x0000000300057202 */ /* 0x000fe20000000f00 */
[----:B------:R-:W-:Y:S01]  /*04b0*/  IMAD.MOV.U32 R4, RZ, RZ, RZ ;  /* 0x000000ffff047224 */ /* 0x000fe200078e00ff */
        /* <DEDUP_REMOVED lines=282> */
[----:B-1----:R-:W-:Y:S01]  /*1660*/  SHF.R.U32.HI R11, RZ, UR5, R10 ;  /* 0x00000005ff0b7c19 */ /* 0x002fe2000801160a */
[----:B------:R-:W-:-:S03]  /*1670*/  @P0 IMAD.MOV.U32 R10, RZ, RZ, RZ ;  /* 0x000000ffff0a0224 */ /* 0x000fc600078e00ff */
        /* <DEDUP_REMOVED lines=11> */
.L_x_4668:
[----:B------:R-:W0:Y:S01]  /*1730*/  LDCU.128 UR8, c[0x0][0x580] ;  /* 0x0000b000ff0877ac */ /* 0x000e220008000c00 */
[----:B------:R-:W1:Y:S01]  /*1740*/  LDCU UR5, c[0x0][0x594] ;  /* 0x0000b280ff0577ac */ /* 0x000e620008000800 */
[----:B0-----:R-:W-:-:S04]  /*1750*/  IADD3 R6, P0, PT, R4, UR10, RZ ;  /* 0x0000000a04067c10 */ /* 0x001fc8000ff1e0ff */
[----:B------:R-:W-:-:S05]  /*1760*/  IADD3.X R7, PT, PT, RZ, UR11, RZ, P0, !PT ;  /* 0x0000000bff077c10 */ /* 0x000fca00087fe4ff */
[----:B------:R-:W2:Y:S01]  /*1770*/  LDG.E R6, desc[UR6][R6.64] ;  /* 0x0000000606067981 */ /* 0x000ea2000c1e1900 */
[----:B-1----:R-:W-:Y:S02]  /*1780*/  FSETP.NEU.FTZ.AND P2, PT, RZ, UR5, PT ;  /* 0x00000005ff007c0b */ /* 0x002fe4000bf5d000 */
[----:B------:R-:W-:Y:S02]  /*1790*/  IADD3 R4, P1, PT, R5, UR8, RZ ;  /* 0x0000000805047c10 */ /* 0x000fe4000ff3e0ff */
[----:B------:R-:W-:Y:S02]  /*17a0*/  IADD3 R3, PT, PT, R3, 0x80, RZ ;  /* 0x0000008003037810 */ /* 0x000fe40007ffe0ff */
[----:B------:R-:W-:Y:S02]  /*17b0*/  IADD3.X R5, PT, PT, RZ, UR9, RZ, P1, !PT ;  /* 0x00000009ff057c10 */ /* 0x000fe40008ffe4ff */
[----:B--2---:R-:W-:-:S04]  /*17c0*/  FSETP.NEU.FTZ.AND P0, PT, R6, RZ, PT ;  /* 0x000000ff0600720b */ /* 0x004fc80003f1d000 */
[----:B------:R-:W-:-:S04]  /*17d0*/  PLOP3.LUT P0, PT, P0, P2, PT, 0x28, 0x82 ;  /* 0x000000000082781c */ /* 0x000fc80000704570 */
[----:B------:R-:W-:Y:S02]  /*17e0*/  SEL R9, RZ, 0x1, !P0 ;  /* 0x00000001ff097807 */ /* 0x000fe40004000000 */
[----:B------:R-:W-:-:S03]  /*17f0*/  ISETP.GE.AND P0, PT, R3, UR4, PT ;  /* 0x0000000403007c0c */ /* 0x000fc6000bf06270 */
[----:B------:R0:W-:Y:S10]  /*1800*/  STG.E.U8 desc[UR6][R4.64], R9 ;  /* 0x0000000904007986 */ /* 0x0001f4000c101106 */
[----:B------:R-:W-:Y:S05]  /*1810*/  @P0 BREAK.RELIABLE B1 ;  /* 0x0000000000010942 */ /* 0x000fea0003800100 */
[----:B------:R-:W-:Y:S05]  /*1820*/  @P0 BRA `(.L_x_4669) ;  /* 0x0000002400c80947 */ /* 0x000fea0003800000 */
        /* <DEDUP_REMOVED lines=286> */
[----:B------:R-:W-:-:S05]  /*2a10*/  @P0 MOV R10, RZ ;  /* 0x000000ff000a0202 */ /* 0x000fca0000000f00 */
[----:B------:R-:W1:Y:S01]  /*2a20*/  @P0 LDC.64 R8, c[0x0][0x578] ;  /* 0x00015e00ff080b82 */ /* 0x000e620000000a00 */
[--C-:B------:R-:W-:Y:S02]  /*2a30*/  IMAD.MOV R13, RZ, RZ, -R11.reuse ;  /* 0x000000ffff0d7224 */ /* 0x100fe400078e0a0b */
        /* <DEDUP_REMOVED lines=9> */
.L_x_4670:
        /* <DEDUP_REMOVED lines=11> */
[----:B------:R-:W-:-:S05]  /*2b80*/  SEL R9, RZ, 0x1, !P0 ;  /* 0x00000001ff097807 */ /* 0x000fca0004000000 */
[----:B------:R0:W-:Y:S04]  /*2b90*/  STG.E.U8 desc[UR6][R4.64], R9 ;  /* 0x0000000904007986 */ /* 0x0001e8000c101106 */
.L_x_4667:
[----:B------:R-:W-:-:S13]  /*2ba0*/  ISETP.GE.AND P0, PT, R3, UR4, PT ;  /* 0x0000000403007c0c */ /* 0x000fda000bf06270 */
[----:B------:R-:W-:Y:S05]  /*2bb0*/  @P0 BREAK.RELIABLE B1 ;  /* 0x0000000000010942 */ /* 0x000fea0003800100 */
[----:B------:R-:W-:Y:S05]  /*2bc0*/  @P0 BRA `(.L_x_4669) ;  /* 0x0000001000e00947 */ /* 0x000fea0003800000 */
[----:B------:R-:W-:Y:S05]  /*2bd0*/  BSYNC.RELIABLE B1 ;  /* 0x0000000000017941 */ /* 0x000fea0003800100 */
.L_x_4666:
[----:B------:R-:W1:Y:S01]  /*2be0*/  LDCU.64 UR8, c[0x0][0x390] ;  /* 0x00007200ff0877ac */ /* 0x000e620008000a00 */
[----:B0-----:R-:W-:Y:S02]  /*2bf0*/  MOV R4, RZ ;  /* 0x000000ff00047202 */ /* 0x001fe40000000f00 */
[----:B------:R-:W-:Y:S01]  /*2c00*/  MOV R5, R3 ;  /* 0x0000000300057202 */ /* 0x000fe20000000f00 */
[----:B------:R-:W0:Y:S01]  /*2c10*/  LDCU UR5, c[0x0][0x38c] ;  /* 0x00007180ff0577ac */ /* 0x000e220008000800 */
[----:B------:R-:W-:Y:S01]  /*2c20*/  ISETP.NE.AND P0, PT, R2, RZ, PT ;  /* 0x000000ff0200720c */ /* 0x000fe20003f05270 */
[----:B------:R-:W2:Y:S01]  /*2c30*/  LDCU.64 UR10, c[0x0][0x4b8] ;  /* 0x00009700ff0a77ac */ /* 0x000ea20008000a00 */
[----:B-1----:R-:W-:-:S05]  /*2c40*/  IMAD.HI.U32 R6, R3, UR8, R4 ;  /* 0x0000000803067c27 */ /* 0x002fca000f8e0004 */
[----:B------:R-:W-:-:S05]  /*2c50*/  SHF.R.U32.HI R7, RZ, UR9, R6 ;  /* 0x00000009ff077c19 */ /* 0x000fca0008011606 */
[----:B------:R-:W-:-:S04]  /*2c60*/  IMAD.MOV R4, RZ, RZ, -R7 ;  /* 0x000000ffff047224 */ /* 0x000fc800078e0a07 */
        /* <DEDUP_REMOVED lines=289> */
.L_x_4671:
[----:B------:R-:W0:Y:S01]  /*3e80*/  LDCU.128 UR8, c[0x0][0x580] ;  /* 0x0000b000ff0877ac */ /* 0x000e220008000c00 */
[----:B------:R-:W1:Y:S01]  /*3e90*/  LDCU UR5, c[0x0][0x594] ;  /* 0x0000b280ff0577ac */ /* 0x000e620008000800 */
[----:B0-----:R-:W-:-:S05]  /*3ea0*/  IADD3 R6, P0, PT, R4, UR10, RZ ;  /* 0x0000000a04067c10 */ /* 0x001fca000ff1e0ff */
[----:B------:R-:W-:-:S05]  /*3eb0*/  IMAD.X R7, RZ, RZ, UR11, P0 ;  /* 0x0000000bff077e24 */ /* 0x000fca00080e06ff */
        /* <DEDUP_REMOVED lines=9> */
.L_x_4669:
[----:B------:R-:W-:Y:S05]  /*3f50*/  BSYNC.RECONVERGENT B0 ;  /* 0x0000000000007941 */ /* 0x000fea0003800200 */
.L_x_4665:
        /* <DEDUP_REMOVED lines=301> */
.L_x_4672:
[----:B------:R-:W0:Y:S01]  /*5230*/  LDCU.128 UR8, c[0x0][0x580] ;  /* 0x0000b000ff0877ac */ /* 0x000e220008000c00 */
[----:B------:R-:W1:Y:S01]  /*5240*/  LDCU UR4, c[0x0][0x594] ;  /* 0x0000b280ff0477ac */ /* 0x000e620008000800 */
[----:B0-----:R-:W-:-:S04]  /*5250*/  IADD3 R4, P0, PT, R2, UR10, RZ ;  /* 0x0000000a02047c10 */ /* 0x001fc8000ff1e0ff */
[----:B------:R-:W-:-:S05]  /*5260*/  IADD3.X R5, PT, PT, RZ, UR11, RZ, P0, !PT ;  /* 0x0000000bff057c10 */ /* 0x000fca00087fe4ff */
[----:B------:R-:W2:Y:S01]  /*5270*/  LDG.E R4, desc[UR6][R4.64] ;  /* 0x0000000604047981 */ /* 0x000ea2000c1e1900 */
[----:B-1----:R-:W-:Y:S02]  /*5280*/  FSETP.NEU.FTZ.AND P2, PT, RZ, UR4, PT ;  /* 0x00000004ff007c0b */ /* 0x002fe4000bf5d000 */
[----:B------:R-:W-:-:S04]  /*5290*/  IADD3 R2, P1, PT, R3, UR8, RZ ;  /* 0x0000000803027c10 */ /* 0x000fc8000ff3e0ff */
[----:B------:R-:W-:Y:S02]  /*52a0*/  IADD3.X R3, PT, PT, RZ, UR9, RZ, P1, !PT ;  /* 0x00000009ff037c10 */ /* 0x000fe40008ffe4ff */
[----:B--2---:R-:W-:-:S04]  /*52b0*/  FSETP.NEU.FTZ.AND P0, PT, R4, RZ, PT ;  /* 0x000000ff0400720b */ /* 0x004fc80003f1d000 */
[----:B------:R-:W-:-:S04]  /*52c0*/  PLOP3.LUT P0, PT, P0, P2, PT, 0x28, 0x82 ;  /* 0x000000000082781c */ /* 0x000fc80000704570 */
[----:B------:R-:W-:-:S05]  /*52d0*/  SEL R7, RZ, 0x1, !P0 ;  /* 0x00000001ff077807 */ /* 0x000fca0004000000 */
[----:B------:R-:W-:Y:S01]  /*52e0*/  STG.E.U8 desc[UR6][R2.64], R7 ;  /* 0x0000000702007986 */ /* 0x000fe2000c101106 */
[----:B------:R-:W-:Y:S05]  /*52f0*/  EXIT ;  /* 0x000000000000794d */ /* 0x000fea0003800000 */
.L_x_4673:
        /* <DEDUP_REMOVED lines=16> */
.L_x_42732:


//--------------------- .text._ZN2at6native27unrolled_elementwise_kernelINS0_13AUnaryFunctorIffbZZZNS0_23logical_xor_kernel_cudaERNS_14TensorIteratorEENKUlvE0_clEvENKUlvE5_clEvEUlffE_EESt5arrayIPcLm2EELi4E23TrivialOffsetCalculatorILi1EjESD_NS0_6memory15LoadWithoutCastENSE_16StoreWithoutCastEEEviT_T0_T2_T3_T4_T5_ --------------------------
	.section	.text._ZN2at6native27unrolled_elementwise_kernelINS0_13AUnaryFunctorIffbZZZNS0_23logical_xor_kernel_cudaERNS_14TensorIteratorEENKUlvE0_clEvENKUlvE5_clEvEUlffE_EESt5arrayIPcLm2EELi4E23TrivialOffsetCalculatorILi1EjESD_NS0_6memory15LoadWithoutCastENSE_16StoreWithoutCastEEEviT_T0_T2_T3_T4_T5_,"ax",@progbits
	.align	128
        .global         _ZN2at6native27unrolled_elementwise_kernelINS0_13AUnaryFunctorIffbZZZNS0_23logical_xor_kernel_cudaERNS_14TensorIteratorEENKUlvE0_clEvENKUlvE5_clEvEUlffE_EESt5arrayIPcLm2EELi4E23TrivialOffsetCalculatorILi1EjESD_NS0_6memory15LoadWithoutCastENSE_16StoreWithoutCastEEEviT_T0_T2_T3_T4_T5_
        .type           _ZN2at6native27unrolled_elementwise_kernelINS0_13AUnaryFunctorIffbZZZNS0_23logical_xor_kernel_cudaERNS_14TensorIteratorEENKUlvE0_clEvENKUlvE5_clEvEUlffE_EESt5arrayIPcLm2EELi4E23TrivialOffsetCalculatorILi1EjESD_NS0_6memory15LoadWithoutCastENSE_16StoreWithoutCastEEEviT_T0_T2_T3_T4_T5_,@function
        .size           _ZN2at6native27unrolled_elementwise_kernelINS0_13AUnaryFunctorIffbZZZNS0_23logical_xor_kernel_cudaERNS_14TensorIteratorEENKUlvE0_clEvENKUlvE5_clEvEUlffE_EESt5arrayIPcLm2EELi4E23TrivialOffsetCalculatorILi1EjESD_NS0_6memory15LoadWithoutCastENSE_16StoreWithoutCastEEEviT_T0_T2_T3_T4_T5_,(.L_x_42733 - _ZN2at6native27unrolled_elementwise_kernelINS0_13AUnaryFunctorIffbZZZNS0_23logical_xor_kernel_cudaERNS_14TensorIteratorEENKUlvE0_clEvENKUlvE5_clEvEUlffE_EESt5arrayIPcLm2EELi4E23TrivialOffsetCalculatorILi1EjESD_NS0_6memory15LoadWithoutCastENSE_16StoreWithoutCastEEEviT_T0_T2_T3_T4_T5_)
        .other          _ZN2at6native27unrolled_elementwise_kernelINS0_13AUnaryFunctorIffbZZZNS0_23logical_xor_kernel_cudaERNS_14TensorIteratorEENKUlvE0_clEvENKUlvE5_clEvEUlffE_EESt5arrayIPcLm2EELi4E23TrivialOffsetCalculatorILi1EjESD_NS0_6memory15LoadWithoutCastENSE_16StoreWithoutCastEEEviT_T0_T2_T3_T4_T5_,@"STO_CUDA_ENTRY STV_DEFAULT"
_ZN2at6native27unrolled_elementwise_kernelINS0_13AUnaryFunctorIffbZZZNS0_23logical_xor_kernel_cudaERNS_14TensorIteratorEENKUlvE0_clEvENKUlvE5_clEvEUlffE_EESt5arrayIPcLm2EELi4E23TrivialOffsetCalculatorILi1EjESD_NS0_6memory15LoadWithoutCastENSE_16StoreWithoutCastEEEviT_T0_T2_T3_T4_T5_:
.text._ZN2at6native27unrolled_elementwise_kernelINS0_13AUnaryFunctorIffbZZZNS0_23logical_xor_kernel_cudaERNS_14TensorIteratorEENKUlvE0_clEvENKUlvE5_clEvEUlffE_EESt5arrayIPcLm2EELi4E23TrivialOffsetCalculatorILi1EjESD_NS0_6memory15LoadWithoutCastENSE_16StoreWithoutCastEEEviT_T0_T2_T3_T4_T5_:
[----:B------:R-:W-:Y:S01]  /*0000*/  LDC R1, c[0x0][0x37c] ;  /* 0x0000df00ff017b82 */ /* 0x000fe20000000800 */
[----:B------:R-:W0:Y:S07]  /*0010*/  S2R R0, SR_CTAID.X ;  /* 0x0000000000007919 */ /* 0x000e2e0000002500 */
[----:B------:R-:W0:Y:S01]  /*0020*/  LDC R3, c[0x0][0x380] ;  /* 0x0000e000ff037b82 */ /* 0x000e220000000800 */
[----:B------:R-:W1:Y:S01]  /*0030*/  LDCU.64 UR4, c[0x0][0x358] ;  /* 0x00006b00ff0477ac */ /* 0x000e620008000a00 */
[----:B------:R-:W2:Y:S01]  /*0040*/  S2R R13, SR_TID.X ;  /* 0x00000000000d7919 */ /* 0x000ea20000002100 */
[----:B------:R-:W3:Y:S01]  /*0050*/  LDCU UR6, c[0x0][0x388] ;  /* 0x00007100ff0677ac */ /* 0x000ee20008000800 */
        /* <DEDUP_REMOVED lines=11> */
[----:B0-----:R-:W-:-:S06]  /*0110*/  @!P0 IMAD.WIDE.U32 R6, R15, 0x4, R6 ;  /* 0x000000040f068825 */ /* 0x001fcc00078e0006 */
[----:B-1----:R-:W4:Y:S06]  /*0120*/  @!P0 LDG.E R6, desc[UR4][R6.64] ;  /* 0x0000000406068981 */ /* 0x002f2c000c1e1900 */
[----:B------:R-:W-:Y:S01]  /*0130*/  @!P3 IMAD R19, R0, 0x200, R13 ;  /* 0x000002000013b824 */ /* 0x000fe200078e020d */
[----:B------:R-:W0:Y:S01]  /*0140*/  @!P3 LDC.64 R10, c[0x0][0x398] ;  /* 0x0000e600ff0abb82 */ /* 0x000e220000000a00 */
[----:B------:R-:W-:Y:S02]  /*0150*/  @!P3 VIADD R13, R13, 0x80 ;  /* 0x000000800d0db836 */ /* 0x000fe40000000000 */
[----:B--2---:R-:W-:-:S03]  /*0160*/  @!P4 IMAD.WIDE.U32 R8, R17, 0x4, R8 ;  /* 0x000000041108c825 */ /* 0x004fc600078e0008 */
[----:B------:R-:W-:-:S03]  /*0170*/  ISETP.GE.AND P1, PT, R13, R2, PT ;  /* 0x000000020d00720c */ /* 0x000fc60003f26270 */
[----:B------:R-:W2:Y:S10]  /*0180*/  @!P4 LDG.E R8, desc[UR4][R8.64] ;  /* 0x000000040808c981 */ /* 0x000eb4000c1e1900 */
[----:B------:R-:W1:Y:S01]  /*0190*/  @!P1 LDC.64 R4, c[0x0][0x398] ;  /* 0x0000e600ff049b82 */ /* 0x000e620000000a00 */
[----:B------:R-:W-:-:S02]  /*01a0*/  @!P1 IMAD R13, R0, 0x200, R13 ;  /* 0x00000200000d9824 */ /* 0x000fc400078e020d */
[----:B0-----:R-:W-:-:S06]  /*01b0*/  @!P3 IMAD.WIDE.U32 R10, R19, 0x4, R10 ;  /* 0x00000004130ab825 */ /* 0x001fcc00078e000a */
[----:B------:R-:W5:Y:S01]  /*01c0*/  @!P3 LDG.E R10, desc[UR4][R10.64] ;  /* 0x000000040a0ab981 */ /* 0x000f62000c1e1900 */
[----:B-1----:R-:W-:-:S06]  /*01d0*/  @!P1 IMAD.WIDE.U32 R4, R13, 0x4, R4 ;  /* 0x000000040d049825 */ /* 0x002fcc00078e0004 */
[----:B------:R-:W5:Y:S01]  /*01e0*/  @!P1 LDG.E R4, desc[UR4][R4.64] ;  /* 0x0000000404049981 */ /* 0x000f62000c1e1900 */
[----:B------:R-:W-:Y:S02]  /*01f0*/  ISETP.GE.AND P5, PT, R3, R2, PT ;  /* 0x000000020300720c */ /* 0x000fe40003fa6270 */
[----:B---3--:R-:W-:Y:S01]  /*0200*/  FSETP.NEU.FTZ.AND P2, PT, RZ, UR6, PT ;  /* 0x00000006ff007c0b */ /* 0x008fe2000bf5d000 */
[----:B------:R-:W-:Y:S04]  /*0210*/  BSSY.RECONVERGENT B0, `(.L_x_4674) ;  /* 0x0000026000007945 */ /* 0x000fe80003800200 */
[----:B------:R-:W-:Y:S01]  /*0220*/  BSSY.RELIABLE B1, `(.L_x_4675) ;  /* 0x000001d000017945 */ /* 0x000fe20003800100 */
[----:B----4-:R-:W-:-:S04]  /*0230*/  FSETP.NEU.AND P0, PT, R6, RZ, !P0 ;  /* 0x000000ff0600720b */ /* 0x010fc8000470d000 */
[----:B------:R-:W-:-:S04]  /*0240*/  PLOP3.LUT P0, PT, P2, P0, PT, 0x28, 0x82 ;  /* 0x000000000082781c */ /* 0x000fc80001700570 */
[----:B------:R-:W-:Y:S02]  /*0250*/  SEL R7, RZ, 0x1, !P0 ;  /* 0x00000001ff077807 */ /* 0x000fe40004000000 */
[----:B--2---:R-:W-:-:S04]  /*0260*/  FSETP.NEU.AND P4, PT, R8, RZ, !P4 ;  /* 0x000000ff0800720b */ /* 0x004fc8000678d000 */
[----:B------:R-:W-:-:S04]  /*0270*/  PLOP3.LUT P4, PT, P2, P4, PT, 0x28, 0x82 ;  /* 0x000000000082781c */ /* 0x000fc80001788570 */
[----:B------:R-:W-:Y:S02]  /*0280*/  SEL R9, RZ, 0x1, !P4 ;  /* 0x00000001ff097807 */ /* 0x000fe40006000000 */
[----:B-----5:R-:W-:-:S04]  /*0290*/  FSETP.NEU.AND P3, PT, R10, RZ, !P3 ;  /* 0x000000ff0a00720b */ /* 0x020fc80005f6d000 */
[----:B------:R-:W-:-:S04]  /*02a0*/  PLOP3.LUT P3, PT, P2, P3, PT, 0x28, 0x82 ;  /* 0x000000000082781c */ /* 0x000fc80001766570 */
[----:B------:R-:W-:Y:S02]  /*02b0*/  SEL R11, RZ, 0x1, !P3 ;  /* 0x00000001ff0b7807 */ /* 0x000fe40005800000 */
[----:B------:R-:W-:-:S04]  /*02c0*/  FSETP.NEU.AND P1, PT, R4, RZ, !P1 ;  /* 0x000000ff0400720b */ /* 0x000fc80004f2d000 */
[----:B------:R-:W-:-:S04]  /*02d0*/  PLOP3.LUT P1, PT, P2, P1, PT, 0x28, 0x82 ;  /* 0x000000000082781c */ /* 0x000fc80001722570 */
        /* <DEDUP_REMOVED lines=17> */
.L_x_4676:
[----:B------:R-:W-:Y:S05]  /*03f0*/  BSYNC.RELIABLE B1 ;  /* 0x0000000000017941 */ /* 0x000fea0003800100 */
.L_x_4675:
[----:B------:R-:W-:-:S13]  /*0400*/  ISETP.GE.AND P0, PT, R3, R2, PT ;  /* 0x000000020300720c */ /* 0x000fda0003f06270 */
[----:B------:R-:W1:Y:S01]  /*0410*/  @!P0 LDC.64 R6, c[0x0][0x390] ;  /* 0x0000e400ff068b82 */ /* 0x000e620000000a00 */
[----:B0-----:R-:W-:Y:S02]  /*0420*/  @!P0 IMAD R5, R0, 0x200, R3 ;  /* 0x0000020000058824 */ /* 0x001fe400078e0203 */
[----:B------:R-:W-:-:S03]  /*0430*/  @!P0 VIADD R3, R3, 0x80 ;  /* 0x0000008003038836 */ /* 0x000fc60000000000 */
[----:B-1----:R-:W-:-:S05]  /*0440*/  @!P0 IADD3 R4, P1, PT, R5, R6, RZ ;  /* 0x0000000605048210 */ /* 0x002fca0007f3e0ff */
[----:B------:R-:W-:-:S05]  /*0450*/  @!P0 IMAD.X R5, RZ, RZ, R7, P1 ;  /* 0x000000ffff058224 */ /* 0x000fca00008e0607 */
[----:B------:R1:W-:Y:S03]  /*0460*/  @!P0 STG.E.U8 desc[UR4][R4.64], R11 ;  /* 0x0000000b04008986 */ /* 0x0003e6000c101104 */
.L_x_4677:
[----:B------:R-:W-:Y:S05]  /*0470*/  BSYNC.RECONVERGENT B0 ;  /* 0x0000000000007941 */ /* 0x000fea0003800200 */
.L_x_4674:
[----:B------:R-:W-:Y:S05]  /*0480*/  WARPSYNC.ALL ;  /* 0x0000000000007948 */ /* 0x000fea0003800000 */
[----:B------:R-:W-:-:S13]  /*0490*/  ISETP.GE.AND P0, PT, R3, R2, PT ;  /* 0x000000020300720c */ /* 0x000fda0003f06270 */
[----:B------:R-:W-:Y:S05]  /*04a0*/  @P0 EXIT ;  /* 0x000000000000094d */ /* 0x000fea0003800000 */
[----:B------:R-:W2:Y:S01]  /*04b0*/  LDCU.64 UR6, c[0x0][0x390] ;  /* 0x00007200ff0677ac */ /* 0x000ea20008000a00 */
[----:B------:R-:W-:-:S05]  /*04c0*/  IMAD R3, R0, 0x200, R3 ;  /* 0x0000020000037824 */ /* 0x000fca00078e0203 */
[----:B--2---:R-:W-:-:S05]  /*04d0*/  IADD3 R2, P0, PT, R3, UR6, RZ ;  /* 0x0000000603027c10 */ /* 0x004fca000ff1e0ff */
[----:B------:R-:W-:-:S05]  /*04e0*/  IMAD.X R3, RZ, RZ, UR7, P0 ;  /* 0x00000007ff037e24 */ /* 0x000fca00080e06ff */
[----:B------:R-:W-:Y:S01]  /*04f0*/  STG.E.U8 desc[UR4][R2.64], R13 ;  /* 0x0000000d02007986 */ /* 0x000fe2000c101104 */
[----:B------:R-:W-:Y:S05]  /*0500*/  EXIT ;  /* 0x000000000000794d */ /* 0x000fea0003800000 */
.L_x_4678:
        /* <DEDUP_REMOVED lines=15> */
.L_x_42733:


//--------------------- .text._ZN2at6native29vectorized_elementwise_kernelILi2ENS0_13AUnaryFunctorIffbZZZNS0_23logical_xor_kernel_cudaERNS_14TensorIteratorEENKUlvE0_clEvENKUlvE5_clEvEUlffE_EESt5arrayIPcLm2EEEEviT0_T1_ --------------------------
	.section	.text._ZN2at6native29vectorized_elementwise_kernelILi2ENS0_13AUnaryFunctorIffbZZZNS0_23logical_xor_kernel_cudaERNS_14TensorIteratorEENKUlvE0_clEvENKUlvE5_clEvEUlffE_EESt5arrayIPcLm2EEEEviT0_T1_,"ax",@progbits
	.align	128
        .global         _ZN2at6native29vectorized_elementwise_kernelILi2ENS0_13AUnaryFunctorIffbZZZNS0_23logical_xor_kernel_cudaERNS_14TensorIteratorEENKUlvE0_clEvENKUlvE5_clEvEUlffE_EESt5arrayIPcLm2EEEEviT0_T1_
        .type           _ZN2at6native29vectorized_elementwise_kernelILi2ENS0_13AUnaryFunctorIffbZZZNS0_23logical_xor_kernel_cudaERNS_14TensorIteratorEENKUlvE0_clEvENKUlvE5_clEvEUlffE_EESt5arrayIPcLm2EEEEviT0_T1_,@function
        .size           _ZN2at6native29vectorized_elementwise_kernelILi2ENS0_13AUnaryFunctorIffbZZZNS0_23logical_xor_kernel_cudaERNS_14TensorIteratorEENKUlvE0_clEvENKUlvE5_clEvEUlffE_EESt5arrayIPcLm2EEEEviT0_T1_,(.L_x_42734 - _ZN2at6native29vectorized_elementwise_kernelILi2ENS0_13AUnaryFunctorIffbZZZNS0_23logical_xor_kernel_cudaERNS_14TensorIteratorEENKUlvE0_clEvENKUlvE5_clEvEUlffE_EESt5arrayIPcLm2EEEEviT0_T1_)
        .other          _ZN2at6native29vectorized_elementwise_kernelILi2ENS0_13AUnaryFunctorIffbZZZNS0_23logical_xor_kernel_cudaERNS_14TensorIteratorEENKUlvE0_clEvENKUlvE5_clEvEUlffE_EESt5arrayIPcLm2EEEEviT0_T1_,@"STO_CUDA_ENTRY STV_DEFAULT"
_ZN2at6native29vectorized_elementwise_kernelILi2ENS0_13AUnaryFunctorIffbZZZNS0_23logical_xor_kernel_cudaERNS_14TensorIteratorEENKUlvE0_clEvENKUlvE5_clEvEUlffE_EESt5arrayIPcLm2EEEEviT0_T1_:
.text._ZN2at6native29vectorized_elementwise_kernelILi2ENS0_13AUnaryFunctorIffbZZZNS0_23logical_xor_kernel_cudaERNS_14TensorIteratorEENKUlvE0_clEvENKUlvE5_clEvEUlffE_EESt5arrayIPcLm2EEEEviT0_T1_:
        /* <DEDUP_REMOVED lines=9> */
[----:B------:R-:W1:Y:S01]  /*0090*/  LDCU UR6, c[0x0][0x388] ;  /* 0x00007100ff0677ac */ /* 0x000e620008000800 */
[----:B0-----:R-:W-:Y:S01]  /*00a0*/  ISETP.GE.U32.AND P2, PT, R20, R17, PT ;  /* 0x000000111400720c */ /* 0x001fe20003f46070 */
[----:B------:R-:W-:-:S12]  /*00b0*/  IMAD.MOV.U32 R19, RZ, RZ, R20 ;  /* 0x000000ffff137224 */ /* 0x000fd800078e0014 */
[----:B------:R-:W0:Y:S01]  /*00c0*/  @!P2 LDC.64 R2, c[0x0][0x398] ;  /* 0x0000e600ff02ab82 */ /* 0x000e220000000a00 */
[----:B------:R-:W-:-:S04]  /*00d0*/  @!P2 IMAD.IADD R5, R16, 0x1, R19 ;  /* 0x000000011005a824 */ /* 0x000fc800078e0213 */
[----:B0-----:R-:W-:-:S06]  /*00e0*/  @!P2 IMAD.WIDE.U32 R2, R5, 0x4, R2 ;  /* 0x000000040502a825 */ /* 0x001fcc00078e0002 */
[----:B------:R-:W2:Y:S01]  /*00f0*/  @!P2 LDG.E R2, desc[UR4][R2.64] ;  /* 0x000000040202a981 */ /* 0x000ea2000c1e1900 */
[----:B------:R-:W-:Y:S01]  /*0100*/  @!P2 VIADD R20, R19, 0x80 ;  /* 0x000000801314a836 */ /* 0x000fe20000000000 */
[----:B-1----:R-:W-:-:S04]  /*0110*/  FSETP.NEU.FTZ.AND P5, PT, RZ, UR6, PT ;  /* 0x00000006ff007c0b */ /* 0x002fc8000bfbd000 */
[----:B------:R-:W-:Y:S02]  /*0120*/  ISETP.GE.U32.AND P4, PT, R20, R17, PT ;  /* 0x000000111400720c */ /* 0x000fe40003f86070 */
[----:B------:R-:W-:-:S11]  /*0130*/  P2R R18, PR, RZ, 0x20 ;  /* 0x00000020ff127803 */ /* 0x000fd60000000000 */
        /* <DEDUP_REMOVED lines=8> */
[----:B------:R-:W-:-:S03]  /*01c0*/  ISETP.GE.U32.AND P1, PT, R20, R17, PT ;  /* 0x000000111400720c */ /* 0x000fc60003f26070 */
[----:B------:R-:W3:Y:S10]  /*01d0*/  @!P4 LDG.E R14, desc[UR4][R14.64] ;  /* 0x000000040e0ec981 */ /* 0x000ef4000c1e1900 */
[----:B------:R-:W-:-:S02]  /*01e0*/  @!P1 IMAD.IADD R27, R16, 0x1, R20 ;  /* 0x00000001101b9824 */ /* 0x000fc400078e0214 */
[----:B------:R-:W-:Y:S02]  /*01f0*/  @!P1 VIADD R20, R20, 0x80 ;  /* 0x0000008014149836 */ /* 0x000fe40000000000 */
[----:B-1----:R-:W-:-:S03]  /*0200*/  @!P3 IMAD.WIDE.U32 R12, R22, 0x4, R12 ;  /* 0x00000004160cb825 */ /* 0x002fc600078e000c */
[----:B------:R-:W-:-:S03]  /*0210*/  ISETP.GE.U32.AND P0, PT, R20, R17, PT ;  /* 0x000000111400720c */ /* 0x000fc60003f06070 */
[----:B------:R-:W4:Y:S10]  /*0220*/  @!P3 LDG.E R12, desc[UR4][R12.64] ;  /* 0x000000040c0cb981 */ /* 0x000f34000c1e1900 */
[----:B------:R-:W-:Y:S01]  /*0230*/  @!P0 IMAD.IADD R21, R16, 0x1, R20 ;  /* 0x0000000110158824 */ /* 0x000fe200078e0214 */
[----:B------:R-:W0:Y:S01]  /*0240*/  @!P0 LDC.64 R4, c[0x0][0x398] ;  /* 0x0000e600ff048b82 */ /* 0x000e220000000a00 */
[----:B------:R-:W-:-:S05]  /*0250*/  @!P0 VIADD R20, R20, 0x80 ;  /* 0x0000008014148836 */ /* 0x000fca0000000000 */
[----:B------:R-:W-:-:S13]  /*0260*/  ISETP.GE.U32.AND P6, PT, R20, R17, PT ;  /* 0x000000111400720c */ /* 0x000fda0003fc6070 */
[----:B------:R-:W-:Y:S01]  /*0270*/  @!P6 IMAD.IADD R23, R16, 0x1, R20 ;  /* 0x000000011017e824 */ /* 0x000fe200078e0214 */
[----:B------:R-:W1:Y:S01]  /*0280*/  @!P6 LDC.64 R6, c[0x0][0x398] ;  /* 0x0000e600ff06eb82 */ /* 0x000e620000000a00 */
[----:B------:R-:W-:Y:S02]  /*0290*/  @!P6 VIADD R20, R20, 0x80 ;  /* 0x000000801414e836 */ /* 0x000fe40000000000 */
[----:B0-----:R-:W-:-:S06]  /*02a0*/  @!P0 IMAD.WIDE.U32 R4, R21, 0x4, R4 ;  /* 0x0000000415048825 */ /* 0x001fcc00078e0004 */
[----:B------:R-:W5:Y:S01]  /*02b0*/  @!P0 LDG.E R4, desc[UR4][R4.64] ;  /* 0x0000000404048981 */ /* 0x000f62000c1e1900 */
[----:B-1----:R-:W-:-:S06]  /*02c0*/  @!P6 IMAD.WIDE.U32 R6, R23, 0x4, R6 ;  /* 0x000000041706e825 */ /* 0x002fcc00078e0006 */
[----:B------:R-:W5:Y:S01]  /*02d0*/  @!P6 LDG.E R6, desc[UR4][R6.64] ;  /* 0x000000040606e981 */ /* 0x000f62000c1e1900 */
[----:B--2---:R-:W-:Y:S02]  /*02e0*/  FSETP.NEU.AND P2, PT, R2, RZ, !P2 ;  /* 0x000000ff0200720b */ /* 0x004fe4000574d000 */
[----:B------:R-:W0:Y:S02]  /*02f0*/  @!P1 LDC.64 R2, c[0x0][0x398] ;  /* 0x0000e600ff029b82 */ /* 0x000e240000000a00 */
[----:B------:R-:W-:Y:S02]  /*0300*/  PLOP3.LUT P2, PT, P5, P2, PT, 0x28, 0x82 ;  /* 0x000000000082781c */ /* 0x000fe40002f44570 */
[----:B------:R-:W-:Y:S02]  /*0310*/  ISETP.GE.U32.AND P5, PT, R20, R17, PT ;  /* 0x000000111400720c */ /* 0x000fe40003fa6070 */
[----:B------:R-:W-:-:S11]  /*0320*/  SEL R0, RZ, 0x1, !P2 ;  /* 0x00000001ff007807 */ /* 0x000fd60005000000 */
[----:B------:R-:W-:Y:S01]  /*0330*/  @!P5 IMAD.IADD R25, R16, 0x1, R20 ;  /* 0x000000011019d824 */ /* 0x000fe200078e0214 */
[----:B------:R-:W1:Y:S01]  /*0340*/  @!P5 LDC.64 R8, c[0x0][0x398] ;  /* 0x0000e600ff08db82 */ /* 0x000e620000000a00 */
[----:B------:R-:W-:-:S05]  /*0350*/  @!P5 VIADD R20, R20, 0x80 ;  /* 0x000000801414d836 */ /* 0x000fca0000000000 */
[----:B------:R-:W-:Y:S01]  /*0360*/  ISETP.GE.U32.AND P2, PT, R20, R17, PT ;  /* 0x000000111400720c */ /* 0x000fe20003f46070 */
[----:B0-----:R-:W-:-:S06]  /*0370*/  @!P1 IMAD.WIDE.U32 R2, R27, 0x4, R2 ;  /* 0x000000041b029825 */ /* 0x001fcc00078e0002 */
[----:B------:R0:W2:Y:S06]  /*0380*/  @!P1 LDG.E R2, desc[UR4][R2.64] ;  /* 0x0000000402029981 */ /* 0x0000ac000c1e1900 */
[----:B------:R-:W0:Y:S01]  /*0390*/  @!P2 LDC.64 R10, c[0x0][0x398] ;  /* 0x0000e600ff0aab82 */ /* 0x000e220000000a00 */
[----:B------:R-:W-:Y:S02]  /*03a0*/  @!P2 IMAD.IADD R29, R16, 0x1, R20 ;  /* 0x00000001101da824 */ /* 0x000fe400078e0214 */
[----:B-1----:R-:W-:-:S06]  /*03b0*/  @!P5 IMAD.WIDE.U32 R8, R25, 0x4, R8 ;  /* 0x000000041908d825 */ /* 0x002fcc00078e0008 */
[----:B------:R-:W2:Y:S01]  /*03c0*/  @!P5 LDG.E R8, desc[UR4][R8.64] ;  /* 0x000000040808d981 */ /* 0x000ea2000c1e1900 */
[----:B0-----:R-:W-:-:S06]  /*03d0*/  @!P2 IMAD.WIDE.U32 R10, R29, 0x4, R10 ;  /* 0x000000041d0aa825 */ /* 0x001fcc00078e000a */
[----:B------:R-:W2:Y:S01]  /*03e0*/  @!P2 LDG.E R10, desc[UR4][R10.64] ;  /* 0x000000040a0aa981 */ /* 0x000ea2000c1e1900 */
[----:B---3--:R-:W-:-:S04]  /*03f0*/  FSETP.NEU.AND P4, PT, R14, RZ, !P4 ;  /* 0x000000ff0e00720b */ /* 0x008fc8000678d000 */
[----:B------:R-:W-:Y:S02]  /*0400*/  P2R R3, PR, RZ, 0x10 ;  /* 0x00000010ff037803 */ /* 0x000fe40000000000 */
[----:B----4-:R-:W-:-:S04]  /*0410*/  FSETP.NEU.AND P3, PT, R12, RZ, !P3 ;  /* 0x000000ff0c00720b */ /* 0x010fc80005f6d000 */
[----:B------:R-:W-:Y:S01]  /*0420*/  P2R R5, PR, RZ, 0x8 ;  /* 0x00000008ff057803 */ /* 0x000fe20000000000 */
[----:B------:R-:W-:Y:S04]  /*0430*/  BSSY.RECONVERGENT B0, `(.L_x_4680) ;  /* 0x0000056000007945 */ /* 0x000fe80003800200 */
[----:B------:R-:W-:Y:S01]  /*0440*/  BSSY.RELIABLE B1, `(.L_x_4681) ;  /* 0x000004d000017945 */ /* 0x000fe20003800100 */
[----:B-----5:R-:W-:Y:S02]  /*0450*/  FSETP.NEU.AND P3, PT, R4, RZ, !P0 ;  /* 0x000000ff0400720b */ /* 0x020fe4000476d000 */
[----:B------:R-:W-:Y:S02]  /*0460*/  ISETP.NE.AND P0, PT, R5, RZ, PT ;  /* 0x000000ff0500720c */ /* 0x000fe40003f05270 */
[----:B------:R-:W-:-:S02]  /*0470*/  FSETP.NEU.AND P6, PT, R6, RZ, !P6 ;  /* 0x000000ff0600720b */ /* 0x000fc400077cd000 */
[----:B--2---:R-:W-:Y:S02]  /*0480*/  FSETP.NEU.AND P4, PT, R2, RZ, !P1 ;  /* 0x000000ff0200720b */ /* 0x004fe40004f8d000 */
[----:B------:R-:W-:Y:S02]  /*0490*/  ISETP.NE.AND P1, PT, R18, RZ, PT ;  /* 0x000000ff1200720c */ /* 0x000fe40003f25270 */
[----:B------:R-:W-:Y:S02]  /*04a0*/  P2R R2, PR, RZ, 0x10 ;  /* 0x00000010ff027803 */ /* 0x000fe40000000000 */
[----:B------:R-:W-:-:S04]  /*04b0*/  ISETP.NE.AND P4, PT, R3, RZ, PT ;  /* 0x000000ff0300720c */ /* 0x000fc80003f85270 */
[----:B------:R-:W-:Y:S02]  /*04c0*/  PLOP3.LUT P1, PT, P1, P4, PT, 0x28, 0x82 ;  /* 0x000000000082781c */ /* 0x000fe40000f28570 */
[----:B------:R-:W-:Y:S02]  /*04d0*/  ISETP.NE.AND P4, PT, R2, RZ, PT ;  /* 0x000000ff0200720c */ /* 0x000fe40003f85270 */
[----:B------:R-:W-:Y:S02]  /*04e0*/  P2R R2, PR, RZ, 0x2 ;  /* 0x00000002ff027803 */ /* 0x000fe40000000000 */
[----:B------:R-:W-:Y:S02]  /*04f0*/  ISETP.NE.AND P1, PT, R18, RZ, PT ;  /* 0x000000ff1200720c */ /* 0x000fe40003f25270 */
[----:B------:R-:W-:Y:S02]  /*0500*/  FSETP.NEU.AND P5, PT, R8, RZ, !P5 ;  /* 0x000000ff0800720b */ /* 0x000fe40006fad000 */
[----:B------:R-:W-:-:S02]  /*0510*/  PLOP3.LUT P0, PT, P1, P0, PT, 0x28, 0x82 ;  /* 0x000000000082781c */ /* 0x000fc40000f00570 */
[----:B------:R-:W-:Y:S02]  /*0520*/  PLOP3.LUT P4, PT, P1, P4, PT, 0x28, 0x82 ;  /* 0x000000000082781c */ /* 0x000fe40000f88570 */
[----:B------:R-:W-:Y:S02]  /*0530*/  PLOP3.LUT P3, PT, P1, P3, PT, 0x28, 0x82 ;  /* 0x000000000082781c */ /* 0x000fe40000f66570 */
[----:B------:R-:W-:Y:S02]  /*0540*/  PLOP3.LUT P6, PT, P1, P6, PT, 0x28, 0x82 ;  /* 0x000000000082781c */ /* 0x000fe40000fcc570 */
[----:B------:R-:W-:Y:S02]  /*0550*/  PLOP3.LUT P5, PT, P1, P5, PT, 0x28, 0x82 ;  /* 0x000000000082781c */ /* 0x000fe40000faa570 */
[----:B------:R-:W-:-:S04]  /*0560*/  FSETP.NEU.AND P2, PT, R10, RZ, !P2 ;  /* 0x000000ff0a00720b */ /* 0x000fc8000574d000 */
[----:B------:R-:W-:Y:S02]  /*0570*/  PLOP3.LUT P2, PT, P1, P2, PT, 0x28, 0x82 ;  /* 0x000000000082781c */ /* 0x000fe40000f44570 */
[----:B------:R-:W-:-:S04]  /*0580*/  ISETP.NE.AND P1, PT, R2, RZ, PT ;  /* 0x000000ff0200720c */ /* 0x000fc80003f25270 */
[----:B------:R-:W-:Y:S02]  /*0590*/  SEL R5, RZ, 0x1, !P1 ;  /* 0x00000001ff057807 */ /* 0x000fe40004800000 */
[----:B------:R-:W-:Y:S02]  /*05a0*/  ISETP.GE.U32.AND P1, PT, R19, R17, PT ;  /* 0x000000111300720c */ /* 0x000fe40003f26070 */
[----:B------:R-:W-:Y:S02]  /*05b0*/  SEL R9, RZ, 0x1, !P0 ;  /* 0x00000001ff097807 */ /* 0x000fe40004000000 */
[----:B------:R-:W-:Y:S02]  /*05c0*/  SEL R11, RZ, 0x1, !P4 ;  /* 0x00000001ff0b7807 */ /* 0x000fe40006000000 */
[----:B------:R-:W-:Y:S02]  /*05d0*/  SEL R13, RZ, 0x1, !P3 ;  /* 0x00000001ff0d7807 */ /* 0x000fe40005800000 */
[----:B------:R-:W-:-:S02]  /*05e0*/  SEL R4, RZ, 0x1, !P6 ;  /* 0x00000001ff047807 */ /* 0x000fc40007000000 */
[----:B------:R-:W-:Y:S02]  /*05f0*/  SEL R3, RZ, 0x1, !P5 ;  /* 0x00000001ff037807 */ /* 0x000fe40006800000 */
[----:B------:R-:W-:Y:S01]  /*0600*/  SEL R2, RZ, 0x1, !P2 ;  /* 0x00000001ff027807 */ /* 0x000fe20005000000 */
[----:B------:R-:W-:Y:S06]  /*0610*/  @P1 BRA `(.L_x_4682) ;  /* 0x0000000000381947 */ /* 0x000fec0003800000 */
        /* <DEDUP_REMOVED lines=14> */
.L_x_4682:
        /* <DEDUP_REMOVED lines=8> */
.L_x_4683:
        /* <DEDUP_REMOVED lines=8> */
.L_x_4684:
        /* <DEDUP_REMOVED lines=8> */
.L_x_4685:
[----:B------:R-:W-:-:S13]  /*0880*/  ISETP.GE.U32.AND P0, PT, R19, R17, PT ;  /* 0x000000111300720c */ /* 0x000fda0003f06070 */
[----:B------:R-:W-:Y:S05]  /*0890*/  @P0 BREAK.RELIABLE B1 ;  /* 0x0000000000010942 */ /* 0x000fea0003800100 */
[----:B------:R-:W-:Y:S05]  /*08a0*/  @P0 BRA `(.L_x_4687) ;  /* 0x0000000000380947 */ /* 0x000fea0003800000 */
[----:B------:R-:W3:Y:S01]  /*08b0*/  LDCU.64 UR6, c[0x0][0x390] ;  /* 0x00007200ff0677ac */ /* 0x000ee20008000a00 */
[----:B012---:R-:W-:Y:S02]  /*08c0*/  IMAD.IADD R6, R16, 0x1, R19 ;  /* 0x0000000110067824 */ /* 0x007fe400078e0213 */
[----:B------:R-:W-:-:S03]  /*08d0*/  VIADD R19, R19, 0x80 ;  /* 0x0000008013137836 */ /* 0x000fc60000000000 */
[----:B---3--:R-:W-:-:S05]  /*08e0*/  IADD3 R6, P0, PT, R6, UR6, RZ ;  /* 0x0000000606067c10 */ /* 0x008fca000ff1e0ff */
[----:B------:R-:W-:-:S05]  /*08f0*/  IMAD.X R7, RZ, RZ, UR7, P0 ;  /* 0x00000007ff077e24 */ /* 0x000fca00080e06ff */
[----:B------:R2:W-:Y:S03]  /*0900*/  STG.E.U8 desc[UR4][R6.64], R4 ;  /* 0x0000000406007986 */ /* 0x0005e6000c101104 */
.L_x_4686:
[----:B------:R-:W-:Y:S05]  /*0910*/  BSYNC.RELIABLE B1 ;  /* 0x0000000000017941 */ /* 0x000fea0003800100 */
.L_x_4681:
[----:B------:R-:W-:-:S13]  /*0920*/  ISETP.GE.U32.AND P0, PT, R19, R17, PT ;  /* 0x000000111300720c */ /* 0x000fda0003f06070 */
[----:B012---:R-:W0:Y:S01]  /*0930*/  @!P0 LDC.64 R6, c[0x0][0x390] ;  /* 0x0000e400ff068b82 */ /* 0x007e220000000a00 */
[----:B------:R-:W-:Y:S02]  /*0940*/  @!P0 IMAD.IADD R5, R16, 0x1, R19 ;  /* 0x0000000110058824 */ /* 0x000fe400078e0213 */
[----:B------:R-:W-:-:S03]  /*0950*/  @!P0 VIADD R19, R19, 0x80 ;  /* 0x0000008013138836 */ /* 0x000fc60000000000 */
[----:B0-----:R-:W-:-:S05]  /*0960*/  @!P0 IADD3 R4, P1, PT, R5, R6, RZ ;  /* 0x0000000605048210 */ /* 0x001fca0007f3e0ff */
[----:B------:R-:W-:-:S05]  /*0970*/  @!P0 IMAD.X R5, RZ, RZ, R7, P1 ;  /* 0x000000ffff058224 */ /* 0x000fca00008e0607 */
[----:B------:R3:W-:Y:S03]  /*0980*/  @!P0 STG.E.U8 desc[UR4][R4.64], R3 ;  /* 0x0000000304008986 */ /* 0x0007e6000c101104 */
.L_x_4687:
[----:B------:R-:W-:Y:S05]  /*0990*/  BSYNC.RECONVERGENT B0 ;  /* 0x0000000000007941 */ /* 0x000fea0003800200 */
.L_x_4680:
[----:B------:R-:W-:Y:S05]  /*09a0*/  WARPSYNC.ALL ;  /* 0x0000000000007948 */ /* 0x000fea0003800000 */
[----:B------:R-:W-:-:S13]  /*09b0*/  ISETP.GE.U32.AND P0, PT, R19, R17, PT ;  /* 0x000000111300720c */ /* 0x000fda0003f06070 */
[----:B------:R-:W-:Y:S05]  /*09c0*/  @P0 EXIT ;  /* 0x000000000000094d */ /* 0x000fea0003800000 */
[----:B------:R-:W4:Y:S01]  /*09d0*/  LDCU.64 UR6, c[0x0][0x390] ;  /* 0x00007200ff0677ac */ /* 0x000f220008000a00 */
[----:B---3--:R-:W-:-:S05]  /*09e0*/  IMAD.IADD R4, R16, 0x1, R19 ;  /* 0x0000000110047824 */ /* 0x008fca00078e0213 */
[----:B----4-:R-:W-:-:S05]  /*09f0*/  IADD3 R4, P0, PT, R4, UR6, RZ ;  /* 0x0000000604047c10 */ /* 0x010fca000ff1e0ff */
[----:B------:R-:W-:-:S05]  /*0a00*/  IMAD.X R5, RZ, RZ, UR7, P0 ;  /* 0x00000007ff057e24 */ /* 0x000fca00080e06ff */
[----:B------:R-:W-:Y:S01]  /*0a10*/  STG.E.U8 desc[UR4][R4.64], R2 ;  /* 0x0000000204007986 */ /* 0x000fe2000c101104 */
[----:B------:R-:W-:Y:S05]  /*0a20*/  EXIT ;  /* 0x000000000000794d */ /* 0x000fea0003800000 */
.L_x_4679:
[----:B------:R-:W0:Y:S01]  /*0a30*/  S2R R13, SR_TID.X ;  /* 0x00000000000d7919 */ /* 0x000e220000002100 */
[----:B------:R-:W1:Y:S01]  /*0a40*/  LDC.64 R2, c[0x0][0x398] ;  /* 0x0000e600ff027b82 */ /* 0x000e620000000a00 */
[----:B------:R-:W2:Y:S01]  /*0a50*/  LDCU UR6, c[0x0][0x388] ;  /* 0x00007100ff0677ac */ /* 0x000ea20008000800 */
[----:B------:R-:W3:Y:S01]  /*0a60*/  LDCU.64 UR8, c[0x0][0x390] ;  /* 0x00007200ff0877ac */ /* 0x000ee20008000a00 */
[----:B-1----:R-:W-:-:S04]  /*0a70*/  IMAD.WIDE.U32 R2, R16, 0x4, R2 ;  /* 0x0000000410027825 */ /* 0x002fc800078e0002 */
[----:B0-----:R-:W-:-:S05]  /*0a80*/  IMAD.WIDE.U32 R4, R13, 0x8, R2 ;  /* 0x000000080d047825 */ /* 0x001fca00078e0002 */
[----:B------:R-:W4:Y:S04]  /*0a90*/  LDG.E.64 R14, desc[UR4][R4.64] ;  /* 0x00000004040e7981 */ /* 0x000f28000c1e1b00 */
[----:B------:R-:W5:Y:S04]  /*0aa0*/  LDG.E.64 R6, desc[UR4][R4.64+0x400] ;  /* 0x0004000404067981 */ /* 0x000f68000c1e1b00 */
[----:B------:R-:W5:Y:S04]  /*0ab0*/  LDG.E.64 R8, desc[UR4][R4.64+0x800] ;  /* 0x0008000404087981 */ /* 0x000f68000c1e1b00 */
[----:B------:R0:W5:Y:S01]  /*0ac0*/  LDG.E.64 R10, desc[UR4][R4.64+0xc00] ;  /* 0x000c0004040a7981 */ /* 0x000162000c1e1b00 */
[----:B--2---:R-:W-:-:S02]  /*0ad0*/  FSETP.NEU.FTZ.AND P4, PT, RZ, UR6, PT ;  /* 0x00000006ff007c0b */ /* 0x004fc4000bf9d000 */
[----:B---3--:R-:W-:-:S05]  /*0ae0*/  IADD3 R2, P0, PT, R16, UR8, RZ ;  /* 0x0000000810027c10 */ /* 0x008fca000ff1e0ff */
[----:B------:R-:W-:Y:S02]  /*0af0*/  IMAD.X R3, RZ, RZ, UR9, P0 ;  /* 0x00000009ff037e24 */ /* 0x000fe400080e06ff */
[----:B------:R-:W-:Y:S01]  /*0b00*/  IMAD.WIDE.U32 R2, R13, 0x2, R2 ;  /* 0x000000020d027825 */ /* 0x000fe200078e0002 */
[----:B----4-:R-:W-:Y:S02]  /*0b10*/  FSETP.NEU.FTZ.AND P2, PT, R14, RZ, PT ;  /* 0x000000ff0e00720b */ /* 0x010fe40003f5d000 */
[----:B------:R-:W-:Y:S02]  /*0b20*/  FSETP.NEU.FTZ.AND P1, PT, R15, RZ, PT ;  /* 0x000000ff0f00720b */ /* 0x000fe40003f3d000 */
[----:B------:R-:W-:Y:S02]  /*0b30*/  PLOP3.LUT P2, PT, P4, P2, PT, 0x28, 0x82 ;  /* 0x000000000082781c */ /* 0x000fe40002744570 */
[----:B------:R-:W-:Y:S02]  /*0b40*/  PLOP3.LUT P1, PT, P4, P1, PT, 0x28, 0x82 ;  /* 0x000000000082781c */ /* 0x000fe40002722570 */
[----:B------:R-:W-:-:S02]  /*0b50*/  SEL R0, RZ, 0x1, !P2 ;  /* 0x00000001ff007807 */ /* 0x000fc40005000000 */
[----:B0-----:R-:W-:Y:S02]  /*0b60*/  SEL R5, RZ, 0x1, !P1 ;  /* 0x00000001ff057807 */ /* 0x001fe40004800000 */
[----:B-----5:R-:W-:Y:S02]  /*0b70*/  FSETP.NEU.FTZ.AND P0, PT, R6, RZ, PT ;  /* 0x000000ff0600720b */ /* 0x020fe40003f1d000 */
[----:B------:R-:W-:Y:S02]  /*0b80*/  FSETP.NEU.FTZ.AND P6, PT, R7, RZ, PT ;  /* 0x000000ff0700720b */ /* 0x000fe40003fdd000 */
        /* <DEDUP_REMOVED lines=25> */
.L_x_4688:
        /* <DEDUP_REMOVED lines=14> */
.L_x_42734:


//--------------------- .text._ZN2at6native29vectorized_elementwise_kernelILi4ENS0_13AUnaryFunctorIffbZZZNS0_23logical_xor_kernel_cudaERNS_14TensorIteratorEENKUlvE0_clEvENKUlvE5_clEvEUlffE_EESt5arrayIPcLm2EEEEviT0_T1_ --------------------------
	.section	.text._ZN2at6native29vectorized_elementwise_kernelILi4ENS0_13AUnaryFunctorIffbZZZNS0_23logical_xor_kernel_cudaERNS_14TensorIteratorEENKUlvE0_clEvENKUlvE5_clEvEUlffE_EESt5arrayIPcLm2EEEEviT0_T1_,"ax",@progbits
	.align	128
        .global         _ZN2at6native29vectorized_elementwise_kernelILi4ENS0_13AUnaryFunctorIffbZZZNS0_23logical_xor_kernel_cudaERNS_14TensorIteratorEENKUlvE0_clEvENKUlvE5_clEvEUlffE_EESt5arrayIPcLm2EEEEviT0_T1_
        .type           _ZN2at6native29vectorized_elementwise_kernelILi4ENS0_13AUnaryFunctorIffbZZZNS0_23logical_xor_kernel_cudaERNS_14TensorIteratorEENKUlvE0_clEvENKUlvE5_clEvEUlffE_EESt5arrayIPcLm2EEEEviT0_T1_,@function
        .size           _ZN2at6native29vectorized_elementwise_kernelILi4ENS0_13AUnaryFunctorIffbZZZNS0_23logical_xor_kernel_cudaERNS_14TensorIteratorEENKUlvE0_clEvENKUlvE5_clEvEUlffE_EESt5arrayIPcLm2EEEEviT0_T1_,(.L_x_42735 - _ZN2at6native29vectorized_elementwise_kernelILi4ENS0_13AUnaryFunctorIffbZZZNS0_23logical_xor_kernel_cudaERNS_14TensorIteratorEENKUlvE0_clEvENKUlvE5_clEvEUlffE_EESt5arrayIPcLm2EEEEviT0_T1_)
        .other          _ZN2at6native29vectorized_elementwise_kernelILi4ENS0_13AUnaryFunctorIffbZZZNS0_23logical_xor_kernel_cudaERNS_14TensorIteratorEENKUlvE0_clEvENKUlvE5_clEvEUlffE_EESt5arrayIPcLm2EEEEviT0_T1_,@"STO_CUDA_ENTRY STV_DEFAULT"
_ZN2at6native29vectorized_elementwise_kernelILi4ENS0_13AUnaryFunctorIffbZZZNS0_23logical_xor_kernel_cudaERNS_14TensorIteratorEENKUlvE0_clEvENKUlvE5_clEvEUlffE_EESt5arrayIPcLm2EEEEviT0_T1_:
.text._ZN2at6native29vectorized_elementwise_kernelILi4ENS0_13AUnaryFunctorIffbZZZNS0_23logical_xor_kernel_cudaERNS_14TensorIteratorEENKUlvE0_clEvENKUlvE5_clEvEUlffE_EESt5arrayIPcLm2EEEEviT0_T1_:
        /* <DEDUP_REMOVED lines=112> */
.L_x_4692:
        /* <DEDUP_REMOVED lines=8> */
.L_x_4693:
        /* <DEDUP_REMOVED lines=8> */
.L_x_4694:
        /* <DEDUP_REMOVED lines=8> */
.L_x_4695:
        /* <DEDUP_REMOVED lines=9> */
.L_x_4696:
[----:B------:R-:W-:Y:S05]  /*0910*/  BSYNC.RELIABLE B1 ;  /* 0x0000000000017941 */ /* 0x000fea0003800100 */
.L_x_4691:
[----:B------:R-:W-:-:S13]  /*0920*/  ISETP.GE.U32.AND P0, PT, R19, R17, PT ;  /* 0x000000111300720c */ /* 0x000fda0003f06070 */
[----:B012---:R-:W0:Y:S01]  /*0930*/  @!P0 LDC.64 R6, c[0x0][0x390] ;  /* 0x0000e400ff068b82 */ /* 0x007e220000000a00 */
[----:B------:R-:W-:Y:S02]  /*0940*/  @!P0 IMAD.IADD R5, R16, 0x1, R19 ;  /* 0x0000000110058824 */ /* 0x000fe400078e0213 */
[----:B------:R-:W-:-:S03]  /*0950*/  @!P0 VIADD R19, R19, 0x80 ;  /* 0x0000008013138836 */ /* 0x000fc60000000000 */
[----:B0-----:R-:W-:-:S05]  /*0960*/  @!P0 IADD3 R4, P1, PT, R5, R6, RZ ;  /* 0x0000000605048210 */ /* 0x001fca0007f3e0ff */
[----:B------:R-:W-:-:S05]  /*0970*/  @!P0 IMAD.X R5, RZ, RZ, R7, P1 ;  /* 0x000000ffff058224 */ /* 0x000fca00008e0607 */
[----:B------:R3:W-:Y:S03]  /*0980*/  @!P0 STG.E.U8 desc[UR4][R4.64], R3 ;  /* 0x0000000304008986 */ /* 0x0007e6000c101104 */
.L_x_4697:
[----:B------:R-:W-:Y:S05]  /*0990*/  BSYNC.RECONVERGENT B0 ;  /* 0x0000000000007941 */ /* 0x000fea0003800200 */
.L_x_4690:
        /* <DEDUP_REMOVED lines=9> */
.L_x_4689:
[----:B------:R-:W0:Y:S01]  /*0a30*/  S2R R3, SR_TID.X ;  /* 0x0000000000037919 */ /* 0x000e220000002100 */
[----:B------:R-:W1:Y:S01]  /*0a40*/  LDC.64 R4, c[0x0][0x398] ;  /* 0x0000e600ff047b82 */ /* 0x000e620000000a00 */
[----:B------:R-:W2:Y:S01]  /*0a50*/  LDCU UR6, c[0x0][0x388] ;  /* 0x00007100ff0677ac */ /* 0x000ea20008000800 */
[----:B------:R-:W3:Y:S01]  /*0a60*/  LDCU.64 UR8, c[0x0][0x390] ;  /* 0x00007200ff0877ac */ /* 0x000ee20008000a00 */
[----:B-1----:R-:W-:-:S04]  /*0a70*/  IMAD.WIDE.U32 R4, R16, 0x4, R4 ;  /* 0x0000000410047825 */ /* 0x002fc800078e0004 */
[----:B0-----:R-:W-:-:S05]  /*0a80*/  IMAD.WIDE.U32 R8, R3, 0x10, R4 ;  /* 0x0000001003087825 */ /* 0x001fca00078e0004 */
[----:B------:R-:W4:Y:S04]  /*0a90*/  LDG.E.128 R12, desc[UR4][R8.64] ;  /* 0x00000004080c7981 */ /* 0x000f28000c1e1d00 */
[----:B------:R-:W5:Y:S01]  /*0aa0*/  LDG.E.128 R4, desc[UR4][R8.64+0x800] ;  /* 0x0008000408047981 */ /* 0x000f62000c1e1d00 */
[----:B--2---:R-:W-:Y:S02]  /*0ab0*/  FSETP.NEU.FTZ.AND P4, PT, RZ, UR6, PT ;  /* 0x00000006ff007c0b */ /* 0x004fe4000bf9d000 */
        /* <DEDUP_REMOVED lines=8> */
[----:B-----5:R-:W-:Y:S02]  /*0b40*/  FSETP.NEU.FTZ.AND P0, PT, R5, RZ, PT ;  /* 0x000000ff0500720b */ /* 0x020fe40003f1d000 */
[----:B------:R-:W-:Y:S02]  /*0b50*/  SEL R5, RZ, 0x1, !P1 ;  /* 0x00000001ff057807 */ /* 0x000fe40004800000 */
        /* <DEDUP_REMOVED lines=26> */
.L_x_4698:
        /* <DEDUP_REMOVED lines=16> */
.L_x_42735:


//--------------------- .text._ZN2at6native29vectorized_elementwise_kernelILi8ENS0_13AUnaryFunctorIffbZZZNS0_23logical_xor_kernel_cudaERNS_14TensorIteratorEENKUlvE0_clEvENKUlvE5_clEvEUlffE_EESt5arrayIPcLm2EEEEviT0_T1_ --------------------------
	.section	.text._ZN2at6native29vectorized_elementwise_kernelILi8ENS0_13AUnaryFunctorIffbZZZNS0_23logical_xor_kernel_cudaERNS_14TensorIteratorEENKUlvE0_clEvENKUlvE5_clEvEUlffE_EESt5arrayIPcLm2EEEEviT0_T1_,"ax",@progbits
	.align	128
        .global         _ZN2at6native29vectorized_elementwise_kernelILi8ENS0_13AUnaryFunctorIffbZZZNS0_23logical_xor_kernel_cudaERNS_14TensorIteratorEENKUlvE0_clEvENKUlvE5_clEvEUlffE_EESt5arrayIPcLm2EEEEviT0_T1_
        .type           _ZN2at6native29vectorized_elementwise_kernelILi8ENS0_13AUnaryFunctorIffbZZZNS0_23logical_xor_kernel_cudaERNS_14TensorIteratorEENKUlvE0_clEvENKUlvE5_clEvEUlffE_EESt5arrayIPcLm2EEEEviT0_T1_,@function
        .size           _ZN2at6native29vectorized_elementwise_kernelILi8ENS0_13AUnaryFunctorIffbZZZNS0_23logical_xor_kernel_cudaERNS_14TensorIteratorEENKUlvE0_clEvENKUlvE5_clEvEUlffE_EESt5arrayIPcLm2EEEEviT0_T1_,(.L_x_42736 - _ZN2at6native29vectorized_elementwise_kernelILi8ENS0_13AUnaryFunctorIffbZZZNS0_23logical_xor_kernel_cudaERNS_14TensorIteratorEENKUlvE0_clEvENKUlvE5_clEvEUlffE_EESt5arrayIPcLm2EEEEviT0_T1_)
        .other          _ZN2at6native29vectorized_elementwise_kernelILi8ENS0_13AUnaryFunctorIffbZZZNS0_23logical_xor_kernel_cudaERNS_14TensorIteratorEENKUlvE0_clEvENKUlvE5_clEvEUlffE_EESt5arrayIPcLm2EEEEviT0_T1_,@"STO_CUDA_ENTRY STV_DEFAULT"
_ZN2at6native29vectorized_elementwise_kernelILi8ENS0_13AUnaryFunctorIffbZZZNS0_23logical_xor_kernel_cudaERNS_14TensorIteratorEENKUlvE0_clEvENKUlvE5_clEvEUlffE_EESt5arrayIPcLm2EEEEviT0_T1_:
.text._ZN2at6native29vectorized_elementwise_kernelILi8ENS0_13AUnaryFunctorIffbZZZNS0_23logical_xor_kernel_cudaERNS_14TensorIteratorEENKUlvE0_clEvENKUlvE5_clEvEUlffE_EESt5arrayIPcLm2EEEEviT0_T1_:
[----:B------:R-:W-:Y:S01]  /*0000*/  LDC R1, c[0x0][0x37c] ;  /* 0x0000df00ff017b82 */ /* 0x000fe20000000800 */
[----:B------:R-:W-:Y:S05]  /*0010*/  EXIT ;  /* 0x000000000000794d */ /* 0x000fea0003800000 */
.L_x_4699:
        /* <DEDUP_REMOVED lines=14> */
.L_x_42736:


//--------------------- .text._ZN2at6native18elementwise_kernelILi128ELi4EZNS0_15gpu_kernel_implINS0_13BinaryFunctorIffbZZZNS0_23logical_xor_kernel_cudaERNS_14TensorIteratorEENKUlvE0_clEvENKUlvE5_clEvEUlffE_EEEEvRNS_18TensorIteratorBaseERKT_EUliE_EEviT1_ --------------------------
	.section	.text._ZN2at6native18elementwise_kernelILi128ELi4EZNS0_15gpu_kernel_implINS0_13BinaryFunctorIffbZZZNS0_23logical_xor_kernel_cudaERNS_14TensorIteratorEENKUlvE0_clEvENKUlvE5_clEvEUlffE_EEEEvRNS_18TensorIteratorBaseERKT_EUliE_EEviT1_,"ax",@progbits
	.align	128
        .global         _ZN2at6native18elementwise_kernelILi128ELi4EZNS0_15gpu_kernel_implINS0_13BinaryFunctorIffbZZZNS0_23logical_xor_kernel_cudaERNS_14TensorIteratorEENKUlvE0_clEvENKUlvE5_clEvEUlffE_EEEEvRNS_18TensorIteratorBaseERKT_EUliE_EEviT1_
        .type           _ZN2at6native18elementwise_kernelILi128ELi4EZNS0_15gpu_kernel_implINS0_13BinaryFunctorIffbZZZNS0_23logical_xor_kernel_cudaERNS_14TensorIteratorEENKUlvE0_clEvENKUlvE5_clEvEUlffE_EEEEvRNS_18TensorIteratorBaseERKT_EUliE_EEviT1_,@function
        .size           _ZN2at6native18elementwise_kernelILi128ELi4EZNS0_15gpu_kernel_implINS0_13BinaryFunctorIffbZZZNS0_23logical_xor_kernel_cudaERNS_14TensorIteratorEENKUlvE0_clEvENKUlvE5_clEvEUlffE_EEEEvRNS_18TensorIteratorBaseERKT_EUliE_EEviT1_,(.L_x_42737 - _ZN2at6native18elementwise_kernelILi128ELi4EZNS0_15gpu_kernel_implINS0_13BinaryFunctorIffbZZZNS0_23logical_xor_kernel_cudaERNS_14TensorIteratorEENKUlvE0_clEvENKUlvE5_clEvEUlffE_EEEEvRNS_18TensorIteratorBaseERKT_EUliE_EEviT1_)
        .other          _ZN2at6native18elementwise_kernelILi128ELi4EZNS0_15gpu_kernel_implINS0_13BinaryFunctorIffbZZZNS0_23logical_xor_kernel_cudaERNS_14TensorIteratorEENKUlvE0_clEvENKUlvE5_clEvEUlffE_EEEEvRNS_18TensorIteratorBaseERKT_EUliE_EEviT1_,@"STO_CUDA_ENTRY STV_DEFAULT"
_ZN2at6native18elementwise_kernelILi128ELi4EZNS0_15gpu_kernel_implINS0_13BinaryFunctorIffbZZZNS0_23logical_xor_kernel_cudaERNS_14TensorIteratorEENKUlvE0_clEvENKUlvE5_clEvEUlffE_EEEEvRNS_18TensorIteratorBaseERKT_EUliE_EEviT1_:
.text._ZN2at6native18elementwise_kernelILi128ELi4EZNS0_15gpu_kernel_implINS0_13BinaryFunctorIffbZZZNS0_23logical_xor_kernel_cudaERNS_14TensorIteratorEENKUlvE0_clEvENKUlvE5_clEvEUlffE_EEEEvRNS_18TensorIteratorBaseERKT_EUliE_EEviT1_:
        /* <DEDUP_REMOVED lines=19> */
[----:B------:R-:W-:Y:S02]  /*0130*/  HFMA2 R16, -RZ, RZ, 0, 0 ;  /* 0x00000000ff107431 */ /* 0x000fe400000001ff */
        /* <DEDUP_REMOVED lines=351> */
.L_x_4702:
        /* <DEDUP_REMOVED lines=16> */
[----:B--2---:R4:W0:Y:S01]  /*1830*/  I2F.S16 R19, R2 ;  /* 0x0000000200137306 */ /* 0x0048220000101400 */
[----:B------:R-:W-:Y:S05]  /*1840*/  BRA `(.L_x_4709) ;  /* 0x0000000c00507947 */ /* 0x000fea0003800000 */
.L_x_4707:
[----:B------:R-:W2:Y:S02]  /*1850*/  LDG.E.U8 R2, desc[UR36][R2.64] ;  /* 0x0000002402027981 */ /* 0x000ea4000c1e1100 */
[----:B--2---:R-:W-:Y:S01]  /*1860*/  I2FP.F32.U32 R19, R2 ;  /* 0x0000000200137245 */ /* 0x004fe20000201000 */
[----:B------:R-:W-:Y:S06]  /*1870*/  BRA `(.L_x_4709) ;  /* 0x0000000c00447947 */ /* 0x000fec0003800000 */
.L_x_4706:
        /* <DEDUP_REMOVED lines=9> */
.L_x_4711:
[----:B------:R-:W2:Y:S02]  /*1910*/  LDG.E R2, desc[UR36][R2.64] ;  /* 0x0000002402027981 */ /* 0x000ea4000c1e1900 */
[----:B--2---:R-:W-:Y:S01]  /*1920*/  I2FP.F32.S32 R19, R2 ;  /* 0x0000000200137245 */ /* 0x004fe20000201400 */
[----:B------:R-:W-:Y:S06]  /*1930*/  BRA `(.L_x_4709) ;  /* 0x0000000c00147947 */ /* 0x000fec0003800000 */
.L_x_4710:
[----:B------:R-:W2:Y:S02]  /*1940*/  LDG.E.U16 R2, desc[UR36][R2.64] ;  /* 0x0000002402027981 */ /* 0x000ea4000c1e1500 */
[----:B--2---:R2:W3:Y:S01]  /*1950*/  I2F.S16 R19, R2 ;  /* 0x0000000200137306 */ /* 0x0044e20000101400 */
[----:B------:R-:W-:Y:S05]  /*1960*/  BRA `(.L_x_4709) ;  /* 0x0000000c00087947 */ /* 0x000fea0003800000 */
.L_x_4705:
        /* <DEDUP_REMOVED lines=8> */
.L_x_4713:
[----:B------:R-:W2:Y:S02]  /*19f0*/  LDG.E.U16 R2, desc[UR36][R2.64] ;  /* 0x0000002402027981 */ /* 0x000ea4000c1e1500 */
[----:B--2---:R-:W-:Y:S01]  /*1a00*/  HADD2.F32 R19, -RZ, R2.H0_H0 ;  /* 0x20000002ff137230 */ /* 0x004fe20000004100 */
[----:B------:R-:W-:Y:S06]  /*1a10*/  BRA `(.L_x_4709) ;  /* 0x0000000800dc7947 */ /* 0x000fec0003800000 */
.L_x_4712:
        /* <DEDUP_REMOVED lines=8> */
.L_x_4715:
[----:B------:R-:W2:Y:S02]  /*1aa0*/  LDG.E.U16 R2, desc[UR36][R2.64] ;  /* 0x0000002402027981 */ /* 0x000ea4000c1e1500 */
[----:B--2---:R-:W-:Y:S01]  /*1ab0*/  HADD2.F32 R19, -RZ, R2.H0_H0 ;  /* 0x20000002ff137230 */ /* 0x004fe20000004100 */
[----:B------:R-:W-:Y:S06]  /*1ac0*/  BRA `(.L_x_4709) ;  /* 0x0000000800b07947 */ /* 0x000fec0003800000 */
.L_x_4714:
        /* <DEDUP_REMOVED lines=11> */
.L_x_4704:
        /* <DEDUP_REMOVED lines=12> */
.L_x_4718:
        /* <DEDUP_REMOVED lines=11> */
.L_x_4717:
        /* <DEDUP_REMOVED lines=14> */
[----:B------:R-:W-:Y:S01]  /*1dd0*/  VIADD R5, R4, 0xfffffffc ;  /* 0xfffffffc04057836 */ /* 0x000fe20000000000 */
[----:B------:R-:W-:-:S04]  /*1de0*/  IADD3 R4, PT, PT, R0, 0x1000000, RZ ;  /* 0x0100000000047810 */ /* 0x000fc80007ffe0ff */
[----:B------:R-:W-:Y:S01]  /*1df0*/  SHF.L.U32 R6, R0, R5, RZ ;  /* 0x0000000500067219 */ /* 0x000fe200000006ff */
[----:B------:R-:W-:Y:S01]  /*1e00*/  IMAD.SHL.U32 R5, R5, 0x800000, RZ ;  /* 0x0080000005057824 */ /* 0x000fe200078e00ff */
[----:B------:R-:W-:-:S04]  /*1e10*/  SHF.R.S32.HI R4, RZ, 0x8, R4 ;  /* 0x00000008ff047819 */ /* 0x000fc80000011404 */
[----:B------:R-:W-:-:S05]  /*1e20*/  LEA.HI R5, R6, -R5, RZ, 0x1c ;  /* 0x8000000506057211 */ /* 0x000fca00078fe0ff */
[----:B------:R-:W-:-:S05]  /*1e30*/  VIADD R5, R5, 0x3c000000 ;  /* 0x3c00000005057836 */ /* 0x000fca0000000000 */
[----:B------:R-:W-:-:S04]  /*1e40*/  LOP3.LUT R4, R5, 0x7f800000, R4, 0xf8, !PT ;  /* 0x7f80000005047812 */ /* 0x000fc800078ef804 */
[----:B------:R-:W-:-:S04]  /*1e50*/  SEL R4, R4, RZ, P0 ;  /* 0x000000ff04047207 */ /* 0x000fc80000000000 */
[----:B------:R-:W-:Y:S01]  /*1e60*/  LOP3.LUT R19, R4, 0x80000000, R19, 0xf8, !PT ;  /* 0x8000000004137812 */ /* 0x000fe200078ef813 */
[----:B------:R-:W-:Y:S06]  /*1e70*/  BRA `(.L_x_4709) ;  /* 0x0000000400c47947 */ /* 0x000fec0003800000 */
.L_x_4720:
[----:B------:R-:W2:Y:S02]  /*1e80*/  LDG.E.U8 R2, desc[UR36][R2.64] ;  /* 0x0000002402027981 */ /* 0x000ea4000c1e1100 */
[C---:B--2---:R-:W-:Y:S01]  /*1e90*/  IMAD.SHL.U32 R4, R2.reuse, 0x2000000, RZ ;  /* 0x0200000002047824 */ /* 0x044fe200078e00ff */
[----:B------:R-:W-:-:S04]  /*1ea0*/  SHF.L.U32 R5, R2, 0x8, RZ ;  /* 0x0000000802057819 */ /* 0x000fc800000006ff */
[----:B------:R-:W-:Y:S02]  /*1eb0*/  ISETP.GT.U32.AND P0, PT, R4, 0x7ffffff, PT ;  /* 0x07ffffff0400780c */ /* 0x000fe40003f04070 */
[----:B------:R-:W-:-:S11]  /*1ec0*/  PRMT R19, R5, 0x9910, RZ ;  /* 0x0000991005137816 */ /* 0x000fd600000000ff */
[----:B------:R-:W-:Y:S02]  /*1ed0*/  @!P0 LOP3.LUT R0, R5, 0x7f00, RZ, 0xc0, !PT ;  /* 0x00007f0005008812 */ /* 0x000fe400078ec0ff */
[----:B------:R-:W-:Y:S02]  /*1ee0*/  @P0 LEA.HI R4, R4, 0x70000000, RZ, 0x1c ;  /* 0x7000000004040811 */ /* 0x000fe400078fe0ff */
[----:B------:R-:W-:-:S05]  /*1ef0*/  @!P0 LOP3.LUT R0, R0, 0x3f000000, RZ, 0xfc, !PT ;  /* 0x3f00000000008812 */ /* 0x000fca00078efcff */
[----:B------:R-:W-:Y:S01]  /*1f00*/  @!P0 FADD.FTZ R0, R0, -0.5 ;  /* 0xbf00000000008421 */ /* 0x000fe20000010000 */
[----:B------:R-:W-:-:S05]  /*1f10*/  @P0 FMUL.FTZ R0, R4, 1.9259299443872358531e-34 ;  /* 0x0780000004000820 */ /* 0x000fca0000410000 */
[----:B------:R-:W-:Y:S01]  /*1f20*/  LOP3.LUT R19, R0, 0x80000000, R19, 0xf8, !PT ;  /* 0x8000000000137812 */ /* 0x000fe200078ef813 */
[----:B------:R-:W-:Y:S06]  /*1f30*/  BRA `(.L_x_4709) ;  /* 0x0000000400947947 */ /* 0x000fec0003800000 */
.L_x_4719:
[----:B------:R-:W2:Y:S02]  /*1f40*/  LDG.E.U16 R2, desc[UR36][R2.64] ;  /* 0x0000002402027981 */ /* 0x000ea4000c1e1500 */
[----:B--2---:R-:W-:Y:S01]  /*1f50*/  IMAD.U32 R19, R2, 0x10000, RZ ;  /* 0x0001000002137824 */ /* 0x004fe200078e00ff */
[----:B------:R-:W-:Y:S06]  /*1f60*/  BRA `(.L_x_4709) ;  /* 0x0000000400887947 */ /* 0x000fec0003800000 */
.L_x_4716:
        /* <DEDUP_REMOVED lines=11> */
.L_x_4723:
        /* <DEDUP_REMOVED lines=20> */
.L_x_4725:
[----:B------:R-:W-:Y:S05]  /*2160*/  BSYNC.RECONVERGENT B0 ;  /* 0x0000000000007941 */ /* 0x000fea0003800200 */
.L_x_4724:
[----:B------:R-:W-:Y:S02]  /*2170*/  SHF.L.U32 R0, R0, 0x14, RZ ;  /* 0x0000001400007819 */ /* 0x000fe400000006ff */
[----:B------:R-:W-:-:S04]  /*2180*/  LEA R2, R2, 0x3b800000, 0x17 ;  /* 0x3b80000002027811 */ /* 0x000fc800078eb8ff */
[----:B------:R-:W-:Y:S01]  /*2190*/  LOP3.LUT R19, R2, R0, R19, 0xfe, !PT ;  /* 0x0000000002137212 */ /* 0x000fe200078efe13 */
[----:B------:R-:W-:Y:S06]  /*21a0*/  BRA `(.L_x_4709) ;  /* 0x0000000000f87947 */ /* 0x000fec0003800000 */
.L_x_4722:
        /* <DEDUP_REMOVED lines=20> */
.L_x_4727:
[----:B------:R-:W-:Y:S05]  /*22f0*/  BSYNC.RECONVERGENT B0 ;  /* 0x0000000000007941 */ /* 0x000fea0003800200 */
.L_x_4726:
[----:B------:R-:W-:Y:S01]  /*2300*/  IMAD.SHL.U32 R0, R0, 0x200000, RZ ;  /* 0x0020000000007824 */ /* 0x000fe200078e00ff */
[----:B------:R-:W-:-:S04]  /*2310*/  LEA R2, R2, 0x37800000, 0x17 ;  /* 0x3780000002027811 */ /* 0x000fc800078eb8ff */
[----:B------:R-:W-:Y:S01]  /*2320*/  LOP3.LUT R19, R2, R0, R19, 0xfe, !PT ;  /* 0x0000000002137212 */ /* 0x000fe200078efe13 */
[----:B------:R-:W-:Y:S06]  /*2330*/  BRA `(.L_x_4709) ;  /* 0x0000000000947947 */ /* 0x000fec0003800000 */
.L_x_4721:
[----:B------:R-:W-:-:S09]  /*2340*/  UISETP.NE.AND UP0, UPT, UR4, 0x1c, UPT ;  /* 0x0000001c0400788c */ /* 0x000fd2000bf05270 */
[----:B------:R-:W-:Y:S05]  /*2350*/  BRA.U !UP0, `(.L_x_4728) ;  /* 0x0000000108847547 */ /* 0x000fea000b800000 */
[----:B------:R-:W-:-:S09]  /*2360*/  UISETP.NE.AND UP0, UPT, UR4, 0x1d, UPT ;  /* 0x0000001d0400788c */ /* 0x000fd2000bf05270 */
[----:B------:R-:W-:Y:S05]  /*2370*/  BRA.U !UP0, `(.L_x_4729) ;  /* 0x0000000108707547 */ /* 0x000fea000b800000 */
[----:B------:R-:W-:-:S09]  /*2380*/  UISETP.NE.AND UP0, UPT, UR4, 0x2c, UPT ;  /* 0x0000002c0400788c */ /* 0x000fd2000bf05270 */
[----:B------:R-:W-:Y:S05]  /*2390*/  BRA.U !UP0, `(.L_x_4730) ;  /* 0x0000000108487547 */ /* 0x000fea000b800000 */
.L_x_4708:
        /* <DEDUP_REMOVED lines=16> */
.L_x_4731:
[----:B------:R-:W-:Y:S01]  /*24a0*/  MOV R19, RZ ;  /* 0x000000ff00137202 */ /* 0x000fe20000000f00 */
[----:B------:R-:W-:Y:S06]  /*24b0*/  BRA `(.L_x_4709) ;  /* 0x0000000000347947 */ /* 0x000fec0003800000 */
.L_x_4730:
        /* <DEDUP_REMOVED lines=8> */
.L_x_4729:
[----:B------:R-:W2:Y:S02]  /*2540*/  LDG.E.64 R2, desc[UR36][R2.64] ;  /* 0x0000002402027981 */ /* 0x000ea4000c1e1b00 */
[----:B--2---:R0:W1:Y:S02]  /*2550*/  I2F.U64 R19, R2 ;  /* 0x0000000200137312 */ /* 0x0040640000301000 */
[----:B01----:R-:W-:Y:S05]  /*2560*/  BRA `(.L_x_4709) ;  /* 0x0000000000087947 */ /* 0x003fea0003800000 */
.L_x_4728:
[----:B------:R-:W2:Y:S02]  /*2570*/  LDG.E R2, desc[UR36][R2.64] ;  /* 0x0000002402027981 */ /* 0x000ea4000c1e1900 */
[----:B--2---:R-:W-:-:S07]  /*2580*/  I2FP.F32.U32 R19, R2 ;  /* 0x0000000200137245 */ /* 0x004fce0000201000 */
.L_x_4709:
[----:B------:R-:W-:Y:S05]  /*2590*/  BSYNC.RECONVERGENT B6 ;  /* 0x0000000000067941 */ /* 0x000fea0003800200 */
.L_x_4703:
[----:B------:R-:W0:Y:S01]  /*25a0*/  LDCU.64 UR6, c[0x0][0x5f8] ;  /* 0x0000bf00ff0677ac */ /* 0x000e220008000a00 */
[----:B------:R-:W-:Y:S01]  /*25b0*/  BSSY.RECONVERGENT B6, `(.L_x_4732) ;  /* 0x00000e5000067945 */ /* 0x000fe20003800200 */
[----:B------:R-:W-:-:S04]  /*25c0*/  UPRMT UR4, UR42, 0x9910, URZ ;  /* 0x000099102a047896 */ /* 0x000fc800080000ff */
[----:B------:R-:W-:Y:S01]  /*25d0*/  UISETP.GT.AND UP0, UPT, UR4, 0x9, UPT ;  /* 0x000000090400788c */ /* 0x000fe2000bf04270 */
[----:B012-4-:R-:W-:-:S05]  /*25e0*/  IADD3 R2, P0, PT, R18, UR6, RZ ;  /* 0x0000000612027c10 */ /* 0x017fca000ff1e0ff */
        /* <DEDUP_REMOVED lines=13> */
.L_x_4736:
[----:B------:R-:W2:Y:S02]  /*26c0*/  LDG.E.U8 R0, desc[UR36][R2.64] ;  /* 0x0000002402007981 */ /* 0x000ea4000c1e1100 */
[----:B--2---:R-:W-:Y:S01]  /*26d0*/  I2FP.F32.U32 R0, R0 ;  /* 0x0000000000007245 */ /* 0x004fe20000201000 */
[----:B------:R-:W-:Y:S06]  /*26e0*/  BRA `(.L_x_4738) ;  /* 0x0000000c00447947 */ /* 0x000fec0003800000 */
.L_x_4735:
        /* <DEDUP_REMOVED lines=9> */
.L_x_4740:
[----:B------:R-:W2:Y:S02]  /*2780*/  LDG.E R0, desc[UR36][R2.64] ;  /* 0x0000002402007981 */ /* 0x000ea4000c1e1900 */
[----:B--2---:R-:W-:Y:S01]  /*2790*/  I2FP.F32.S32 R0, R0 ;  /* 0x0000000000007245 */ /* 0x004fe20000201400 */
[----:B------:R-:W-:Y:S06]  /*27a0*/  BRA `(.L_x_4738) ;  /* 0x0000000c00147947 */ /* 0x000fec0003800000 */
.L_x_4739:
[----:B------:R-:W2:Y:S02]  /*27b0*/  LDG.E.U16 R0, desc[UR36][R2.64] ;  /* 0x0000002402007981 */ /* 0x000ea4000c1e1500 */
[----:B--2---:R-:W2:Y:S01]  /*27c0*/  I2F.S16 R0, R0 ;  /* 0x0000000000007306 */ /* 0x004ea20000101400 */
[----:B------:R-:W-:Y:S05]  /*27d0*/  BRA `(.L_x_4738) ;  /* 0x0000000c00087947 */ /* 0x000fea0003800000 */
.L_x_4734:
        /* <DEDUP_REMOVED lines=8> */
.L_x_4742:
[----:B------:R-:W2:Y:S02]  /*2860*/  LDG.E.U16 R0, desc[UR36][R2.64] ;  /* 0x0000002402007981 */ /* 0x000ea4000c1e1500 */
[----:B--2---:R-:W-:Y:S01]  /*2870*/  HADD2.F32 R0, -RZ, R0.H0_H0 ;  /* 0x20000000ff007230 */ /* 0x004fe20000004100 */
[----:B------:R-:W-:Y:S06]  /*2880*/  BRA `(.L_x_4738) ;  /* 0x0000000800dc7947 */ /* 0x000fec0003800000 */
.L_x_4741:
        /* <DEDUP_REMOVED lines=8> */
.L_x_4744:
[----:B------:R-:W2:Y:S02]  /*2910*/  LDG.E.U16 R0, desc[UR36][R2.64] ;  /* 0x0000002402007981 */ /* 0x000ea4000c1e1500 */
[----:B--2---:R-:W-:Y:S01]  /*2920*/  HADD2.F32 R0, -RZ, R0.H0_H0 ;  /* 0x20000000ff007230 */ /* 0x004fe20000004100 */
[----:B------:R-:W-:Y:S06]  /*2930*/  BRA `(.L_x_4738) ;  /* 0x0000000800b07947 */ /* 0x000fec0003800000 */
.L_x_4743:
        /* <DEDUP_REMOVED lines=11> */
.L_x_4733:
        /* <DEDUP_REMOVED lines=12> */
.L_x_4747:
        /* <DEDUP_REMOVED lines=11> */
.L_x_4746:
        /* <DEDUP_REMOVED lines=25> */
.L_x_4749:
[----:B------:R-:W2:Y:S02]  /*2cf0*/  LDG.E.U8 R2, desc[UR36][R2.64] ;  /* 0x0000002402027981 */ /* 0x000ea4000c1e1100 */
[C---:B--2---:R-:W-:Y:S01]  /*2d00*/  SHF.L.U32 R4, R2.reuse, 0x19, RZ ;  /* 0x0000001902047819 */ /* 0x044fe200000006ff */
        /* <DEDUP_REMOVED lines=10> */
.L_x_4748:
[----:B------:R-:W2:Y:S02]  /*2db0*/  LDG.E.U16 R0, desc[UR36][R2.64] ;  /* 0x0000002402007981 */ /* 0x000ea4000c1e1500 */
[----:B--2---:R-:W-:Y:S01]  /*2dc0*/  IMAD.U32 R0, R0, 0x10000, RZ ;  /* 0x0001000000007824 */ /* 0x004fe200078e00ff */
[----:B------:R-:W-:Y:S06]  /*2dd0*/  BRA `(.L_x_4738) ;  /* 0x0000000400887947 */ /* 0x000fec0003800000 */
.L_x_4745:
        /* <DEDUP_REMOVED lines=11> */
.L_x_4752:
        /* <DEDUP_REMOVED lines=20> */
.L_x_4754:
[----:B------:R-:W-:Y:S05]  /*2fd0*/  BSYNC.RECONVERGENT B0 ;  /* 0x0000000000007941 */ /* 0x000fea0003800200 */
.L_x_4753:
[----:B------:R-:W-:Y:S01]  /*2fe0*/  IMAD.SHL.U32 R0, R0, 0x100000, RZ ;  /* 0x0010000000007824 */ /* 0x000fe200078e00ff */
[----:B------:R-:W-:-:S04]  /*2ff0*/  LEA R2, R2, 0x3b800000, 0x17 ;  /* 0x3b80000002027811 */ /* 0x000fc800078eb8ff */
[----:B------:R-:W-:Y:S01]  /*3000*/  LOP3.LUT R0, R2, R0, R7, 0xfe, !PT ;  /* 0x0000000002007212 */ /* 0x000fe200078efe07 */
[----:B------:R-:W-:Y:S06]  /*3010*/  BRA `(.L_x_4738) ;  /* 0x0000000000f87947 */ /* 0x000fec0003800000 */
.L_x_4751:
        /* <DEDUP_REMOVED lines=20> */
.L_x_4756:
[----:B------:R-:W-:Y:S05]  /*3160*/  BSYNC.RECONVERGENT B0 ;  /* 0x0000000000007941 */ /* 0x000fea0003800200 */
.L_x_4755:
[----:B------:R-:W-:Y:S02]  /*3170*/  SHF.L.U32 R0, R0, 0x15, RZ ;  /* 0x0000001500007819 */ /* 0x000fe400000006ff */
[----:B------:R-:W-:-:S04]  /*3180*/  LEA R2, R2, 0x37800000, 0x17 ;  /* 0x3780000002027811 */ /* 0x000fc800078eb8ff */
[----:B------:R-:W-:Y:S01]  /*3190*/  LOP3.LUT R0, R2, R0, R7, 0xfe, !PT ;  /* 0x0000000002007212 */ /* 0x000fe200078efe07 */
[----:B------:R-:W-:Y:S06]  /*31a0*/  BRA `(.L_x_4738) ;  /* 0x0000000000947947 */ /* 0x000fec0003800000 */
.L_x_4750:
[----:B------:R-:W-:-:S09]  /*31b0*/  UISETP.NE.AND UP0, UPT, UR4, 0x1c, UPT ;  /* 0x0000001c0400788c */ /* 0x000fd2000bf05270 */
[----:B------:R-:W-:Y:S05]  /*31c0*/  BRA.U !UP0, `(.L_x_4757) ;  /* 0x0000000108847547 */ /* 0x000fea000b800000 */
[----:B------:R-:W-:-:S09]  /*31d0*/  UISETP.NE.AND UP0, UPT, UR4, 0x1d, UPT ;  /* 0x0000001d0400788c */ /* 0x000fd2000bf05270 */
[----:B------:R-:W-:Y:S05]  /*31e0*/  BRA.U !UP0, `(.L_x_4758) ;  /* 0x0000000108707547 */ /* 0x000fea000b800000 */
[----:B------:R-:W-:-:S09]  /*31f0*/  UISETP.NE.AND UP0, UPT, UR4, 0x2c, UPT ;  /* 0x0000002c0400788c */ /* 0x000fd2000bf05270 */
[----:B------:R-:W-:Y:S05]  /*3200*/  BRA.U !UP0, `(.L_x_4759) ;  /* 0x0000000108487547 */ /* 0x000fea000b800000 */
.L_x_4737:
[----:B------:R-:W-:Y:S01]  /*3210*/  MOV R2, 0x0 ;  /* 0x0000000000027802 */ /* 0x000fe20000000f00 */
[----:B------:R-:W0:Y:S01]  /*3220*/  LDCU.64 UR4, c[0x4][0x140] ;  /* 0x01002800ff0477ac */ /* 0x000e220008000a00 */
[----:B------:R-:W-:Y:S02]  /*3230*/  HFMA2 R13, -RZ, RZ, 0, 0 ;  /* 0x00000000ff0d7431 */ /* 0x000fe400000001ff */
[----:B------:R-:W-:Y:S01]  /*3240*/  IMAD.MOV.U32 R8, RZ, RZ, 0x4e ;  /* 0x0000004eff087424 */ /* 0x000fe200078e00ff */
[----:B------:R-:W1:Y:S01]  /*3250*/  LDCU.64 UR6, c[0x4][0x148] ;  /* 0x01002900ff0677ac */ /* 0x000e620008000a00 */
[----:B------:R-:W2:Y:S01]  /*3260*/  LDC.64 R2, c[0x4][R2] ;  /* 0x0100000002027b82 */ /* 0x000ea20000000a00 */
[----:B------:R-:W-:Y:S01]  /*3270*/  IMAD.MOV.U32 R12, RZ, RZ, 0x1 ;  /* 0x00000001ff0c7424 */ /* 0x000fe200078e00ff */
[----:B------:R-:W4:Y:S01]  /*3280*/  LDCU.64 UR8, c[0x4][0x40] ;  /* 0x01000800ff0877ac */ /* 0x000f220008000a00 */
[----:B0-----:R-:W-:Y:S02]  /*3290*/  IMAD.U32 R4, RZ, RZ, UR4 ;  /* 0x00000004ff047e24 */ /* 0x001fe4000f8e00ff */
[----:B------:R-:W-:Y:S01]  /*32a0*/  IMAD.U32 R5, RZ, RZ, UR5 ;  /* 0x00000005ff057e24 */ /* 0x000fe2000f8e00ff */
[----:B-1----:R-:W-:Y:S01]  /*32b0*/  MOV R6, UR6 ;  /* 0x0000000600067c02 */ /* 0x002fe20008000f00 */
[----:B------:R-:W-:-:S02]  /*32c0*/  IMAD.U32 R7, RZ, RZ, UR7 ;  /* 0x00000007ff077e24 */ /* 0x000fc4000f8e00ff */
[----:B----4-:R-:W-:Y:S01]  /*32d0*/  IMAD.U32 R10, RZ, RZ, UR8 ;  /* 0x00000008ff0a7e24 */ /* 0x010fe2000f8e00ff */
[----:B------:R-:W-:-:S07]  /*32e0*/  MOV R11, UR9 ;  /* 0x00000009000b7c02 */ /* 0x000fce0008000f00 */
[----:B------:R-:W-:-:S07]  /*32f0*/  LEPC R20, `(.L_x_4760) ;  /* 0x000000001014794e */ /* 0x000fce0000000000 */
[----:B--23-5:R-:W-:Y:S05]  /*3300*/  CALL.ABS.NOINC R2 ;  /* 0x0000000002007343 */ /* 0x02cfea0003c00000 */
.L_x_4760:
[----:B------:R-:W-:Y:S01]  /*3310*/  IMAD.MOV.U32 R0, RZ, RZ, RZ ;  /* 0x000000ffff007224 */ /* 0x000fe200078e00ff */
[----:B------:R-:W-:Y:S06]  /*3320*/  BRA `(.L_x_4738) ;  /* 0x0000000000347947 */ /* 0x000fec0003800000 */
.L_x_4759:
        /* <DEDUP_REMOVED lines=8> */
.L_x_4758:
[----:B------:R-:W2:Y:S02]  /*33b0*/  LDG.E.64 R2, desc[UR36][R2.64] ;  /* 0x0000002402027981 */ /* 0x000ea4000c1e1b00 */
[----:B--2---:R0:W1:Y:S02]  /*33c0*/  I2F.U64 R0, R2 ;  /* 0x0000000200007312 */ /* 0x0040640000301000 */
[----:B01----:R-:W-:Y:S05]  /*33d0*/  BRA `(.L_x_4738) ;  /* 0x0000000000087947 */ /* 0x003fea0003800000 */
.L_x_4757:
[----:B------:R-:W2:Y:S02]  /*33e0*/  LDG.E R0, desc[UR36][R2.64] ;  /* 0x0000002402007981 */ /* 0x000ea4000c1e1900 */
[----:B--2---:R-:W-:-:S07]  /*33f0*/  I2FP.F32.U32 R0, R0 ;  /* 0x0000000000007245 */ /* 0x004fce0000201000 */
.L_x_4738:
[----:B------:R-:W-:Y:S05]  /*3400*/  BSYNC.RECONVERGENT B6 ;  /* 0x0000000000067941 */ /* 0x000fea0003800200 */
.L_x_4732:
[----:B------:R-:W1:Y:S01]  /*3410*/  LDCU.64 UR6, c[0x0][0x5e8] ;  /* 0x0000bd00ff0677ac */ /* 0x000e620008000a00 */
[----:B---3-5:R-:W-:Y:S01]  /*3420*/  FSETP.NEU.FTZ.AND P0, PT, R19, RZ, PT ;  /* 0x000000ff1300720b */ /* 0x028fe20003f1d000 */
[----:B------:R-:W-:Y:S01]  /*3430*/  BSSY.RECONVERGENT B6, `(.L_x_4761) ;  /* 0x00000d5000067945 */ /* 0x000fe20003800200 */
[----:B0-2---:R-:W-:Y:S01]  /*3440*/  FSETP.NEU.FTZ.AND P1, PT, R0, RZ, PT ;  /* 0x000000ff0000720b */ /* 0x005fe20003f3d000 */
[----:B------:R-:W-:-:S03]  /*3450*/  UPRMT UR4, UR43, 0x9910, URZ ;  /* 0x000099102b047896 */ /* 0x000fc600080000ff */
[----:B------:R-:W-:Y:S01]  /*3460*/  PLOP3.LUT P0, PT, P0, P1, PT, 0x28, 0x82 ;  /* 0x000000000082781c */ /* 0x000fe20000702570 */
[----:B------:R-:W-:-:S03]  /*3470*/  UISETP.GT.AND UP0, UPT, UR4, 0x9, UPT ;  /* 0x000000090400788c */ /* 0x000fc6000bf04270 */
[----:B------:R-:W-:Y:S02]  /*3480*/  SEL R4, RZ, 0x1, !P0 ;  /* 0x00000001ff047807 */ /* 0x000fe40004000000 */
[----:B-1--4-:R-:W-:-:S05]  /*3490*/  IADD3 R2, P2, PT, R16, UR6, RZ ;  /* 0x0000000610027c10 */ /* 0x012fca000ff5e0ff */
        /* <DEDUP_REMOVED lines=12> */
.L_x_4765:
[----:B------:R0:W-:Y:S01]  /*3560*/  STG.E.U8 desc[UR36][R2.64], R4 ;  /* 0x0000000402007986 */ /* 0x0001e2000c101124 */
[----:B------:R-:W-:Y:S05]  /*3570*/  BRA `(.L_x_4767) ;  /* 0x0000000c00007947 */ /* 0x000fea0003800000 */
.L_x_4764:
        /* <DEDUP_REMOVED lines=9> */
.L_x_4769:
[----:B------:R0:W-:Y:S01]  /*3610*/  STG.E desc[UR36][R2.64], R4 ;  /* 0x0000000402007986 */ /* 0x0001e2000c101924 */
[----:B------:R-:W-:Y:S05]  /*3620*/  BRA `(.L_x_4767) ;  /* 0x0000000800d47947 */ /* 0x000fea0003800000 */
.L_x_4768:
[----:B------:R0:W-:Y:S01]  /*3630*/  STG.E.U16 desc[UR36][R2.64], R4 ;  /* 0x0000000402007986 */ /* 0x0001e2000c101524 */
[----:B------:R-:W-:Y:S05]  /*3640*/  BRA `(.L_x_4767) ;  /* 0x0000000800cc7947 */ /* 0x000fea0003800000 */
.L_x_4763:
        /* <DEDUP_REMOVED lines=9> */
.L_x_4771:
[----:B------:R-:W-:-:S04]  /*36e0*/  I2FP.F32.U32 R0, R4 ;  /* 0x0000000400007245 */ /* 0x000fc80000201000 */
[----:B------:R-:W-:-:S05]  /*36f0*/  F2FP.F16.F32.PACK_AB R0, RZ, R0 ;  /* 0x00000000ff00723e */ /* 0x000fca00000000ff */
[----:B------:R0:W-:Y:S01]  /*3700*/  STG.E.U16 desc[UR36][R2.64], R0 ;  /* 0x0000000002007986 */ /* 0x0001e2000c101524 */
[----:B------:R-:W-:Y:S05]  /*3710*/  BRA `(.L_x_4767) ;  /* 0x0000000800987947 */ /* 0x000fea0003800000 */
.L_x_4770:
        /* <DEDUP_REMOVED lines=10> */
.L_x_4773:
[----:B------:R-:W-:-:S04]  /*37c0*/  I2FP.F32.U32 R4, R4 ;  /* 0x0000000400047245 */ /* 0x000fc80000201000 */
[----:B------:R-:W-:-:S04]  /*37d0*/  F2FP.F16.F32.PACK_AB R5, RZ, R4 ;  /* 0x00000004ff05723e */ /* 0x000fc800000000ff */
[----:B------:R-:W-:-:S05]  /*37e0*/  PRMT R5, R5, 0x5410, RZ ;  /* 0x0000541005057816 */ /* 0x000fca00000000ff */
[----:B------:R2:W-:Y:S01]  /*37f0*/  STG.E desc[UR36][R2.64], R5 ;  /* 0x0000000502007986 */ /* 0x0005e2000c101924 */
[----:B------:R-:W-:Y:S05]  /*3800*/  BRA `(.L_x_4767) ;  /* 0x00000008005c7947 */ /* 0x000fea0003800000 */
.L_x_4772:
[----:B------:R-:W0:Y:S02]  /*3810*/  I2F.F64.U32 R4, R4 ;  /* 0x0000000400047312 */ /* 0x000e240000201800 */
[----:B0-----:R4:W-:Y:S01]  /*3820*/  STG.E.64 desc[UR36][R2.64], R4 ;  /* 0x0000000402007986 */ /* 0x0019e2000c101b24 */
[----:B------:R-:W-:Y:S05]  /*3830*/  BRA `(.L_x_4767) ;  /* 0x0000000800507947 */ /* 0x000fea0003800000 */
.L_x_4762:
        /* <DEDUP_REMOVED lines=10> */
.L_x_4776:
[----:B------:R-:W-:Y:S01]  /*38e0*/  CS2R R6, SRZ ;  /* 0x0000000000067805 */ /* 0x000fe2000001ff00 */
[----:B------:R-:W0:Y:S04]  /*38f0*/  I2F.F64.U32 R4, R4 ;  /* 0x0000000400047312 */ /* 0x000e280000201800 */
[----:B0-----:R0:W-:Y:S01]  /*3900*/  STG.E.128 desc[UR36][R2.64], R4 ;  /* 0x0000000402007986 */ /* 0x0011e2000c101d24 */
[----:B------:R-:W-:Y:S05]  /*3910*/  BRA `(.L_x_4767) ;  /* 0x0000000800187947 */ /* 0x000fea0003800000 */
.L_x_4775:
        /* <DEDUP_REMOVED lines=17> */
.L_x_4780:
[----:B------:R-:W-:Y:S05]  /*3a30*/  BSYNC.RECONVERGENT B0 ;  /* 0x0000000000007941 */ /* 0x000fea0003800200 */
.L_x_4779:
[----:B------:R0:W-:Y:S01]  /*3a40*/  STG.E.U8 desc[UR36][R2.64], R5 ;  /* 0x0000000502007986 */ /* 0x0001e2000c101124 */
[----:B------:R-:W-:Y:S05]  /*3a50*/  BRA `(.L_x_4767) ;  /* 0x0000000400c87947 */ /* 0x000fea0003800000 */
.L_x_4778:
        /* <DEDUP_REMOVED lines=16> */
.L_x_4777:
[----:B------:R-:W-:-:S04]  /*3b60*/  I2FP.F32.U32 R0, R4 ;  /* 0x0000000400007245 */ /* 0x000fc80000201000 */
[----:B------:R-:W-:-:S05]  /*3b70*/  F2FP.BF16.F32.PACK_AB R0, RZ, R0 ;  /* 0x00000000ff00723e */ /* 0x000fca00000010ff */
[----:B------:R0:W-:Y:S01]  /*3b80*/  STG.E.U16 desc[UR36][R2.64], R0 ;  /* 0x0000000002007986 */ /* 0x0001e2000c101524 */
[----:B------:R-:W-:Y:S05]  /*3b90*/  BRA `(.L_x_4767) ;  /* 0x0000000400787947 */ /* 0x000fea0003800000 */
.L_x_4774:
        /* <DEDUP_REMOVED lines=10> */
.L_x_4783:
        /* <DEDUP_REMOVED lines=12> */
.L_x_4786:
[----:B------:R-:W-:-:S04]  /*3d00*/  SHF.R.U32.HI R0, RZ, 0x14, R5 ;  /* 0x00000014ff007819 */ /* 0x000fc80000011605 */
[----:B------:R-:W-:-:S04]  /*3d10*/  LOP3.LUT R0, R0, 0x1, RZ, 0xc0, !PT ;  /* 0x0000000100007812 */ /* 0x000fc800078ec0ff */
[----:B------:R-:W-:-:S04]  /*3d20*/  IADD3 R0, PT, PT, R5, 0x487ffff, R0 ;  /* 0x0487ffff05007810 */ /* 0x000fc80007ffe000 */
[----:B------:R-:W-:-:S04]  /*3d30*/  SHF.R.U32.HI R0, RZ, 0x14, R0 ;  /* 0x00000014ff007819 */ /* 0x000fc80000011600 */
[----:B------:R-:W-:-:S07]  /*3d40*/  LOP3.LUT R4, R0, 0xff, RZ, 0xc0, !PT ;  /* 0x000000ff00047812 */ /* 0x000fce00078ec0ff */
.L_x_4787:
[----:B------:R-:W-:-:S07]  /*3d50*/  PRMT R0, R4, 0x7610, R0 ;  /* 0x0000761004007816 */ /* 0x000fce0000000000 */
.L_x_4785:
[----:B------:R-:W-:Y:S05]  /*3d60*/  BSYNC.RECONVERGENT B0 ;  /* 0x0000000000007941 */ /* 0x000fea0003800200 */
.L_x_4784:
[----:B------:R0:W-:Y:S01]  /*3d70*/  STG.E.U8 desc[UR36][R2.64], R0 ;  /* 0x0000000002007986 */ /* 0x0001e2000c101124 */
[----:B------:R-:W-:Y:S05]  /*3d80*/  BRA `(.L_x_4767) ;  /* 0x0000000000fc7947 */ /* 0x000fea0003800000 */
.L_x_4782:
        /* <DEDUP_REMOVED lines=12> */
.L_x_4790:
[----:B------:R-:W-:-:S04]  /*3e50*/  SHF.R.U32.HI R0, RZ, 0x15, R5 ;  /* 0x00000015ff007819 */ /* 0x000fc80000011605 */
[----:B------:R-:W-:-:S04]  /*3e60*/  LOP3.LUT R0, R0, 0x1, RZ, 0xc0, !PT ;  /* 0x0000000100007812 */ /* 0x000fc800078ec0ff */
[----:B------:R-:W-:-:S04]  /*3e70*/  IADD3 R0, PT, PT, R5, 0x88fffff, R0 ;  /* 0x088fffff05007810 */ /* 0x000fc80007ffe000 */
[----:B------:R-:W-:-:S04]  /*3e80*/  SHF.R.U32.HI R0, RZ, 0x15, R0 ;  /* 0x00000015ff007819 */ /* 0x000fc80000011600 */
[----:B------:R-:W-:-:S07]  /*3e90*/  LOP3.LUT R4, R0, 0xff, RZ, 0xc0, !PT ;  /* 0x000000ff00047812 */ /* 0x000fce00078ec0ff */
.L_x_4791:
[----:B------:R-:W-:-:S07]  /*3ea0*/  PRMT R0, R4, 0x7610, R0 ;  /* 0x0000761004007816 */ /* 0x000fce0000000000 */
.L_x_4789:
[----:B------:R-:W-:Y:S05]  /*3eb0*/  BSYNC.RECONVERGENT B0 ;  /* 0x0000000000007941 */ /* 0x000fea0003800200 */
.L_x_4788:
[----:B------:R0:W-:Y:S01]  /*3ec0*/  STG.E.U8 desc[UR36][R2.64], R0 ;  /* 0x0000000002007986 */ /* 0x0001e2000c101124 */
[----:B------:R-:W-:Y:S05]  /*3ed0*/  BRA `(.L_x_4767) ;  /* 0x0000000000a87947 */ /* 0x000fea0003800000 */
.L_x_4781:
[----:B------:R-:W-:-:S09]  /*3ee0*/  UISETP.NE.AND UP0, UPT, UR4, 0x1c, UPT ;  /* 0x0000001c0400788c */ /* 0x000fd2000bf05270 */
[----:B------:R-:W-:Y:S05]  /*3ef0*/  BRA.U !UP0, `(.L_x_4792) ;  /* 0x00000001089c7547 */ /* 0x000fea000b800000 */
[----:B------:R-:W-:-:S09]  /*3f00*/  UISETP.NE.AND UP0, UPT, UR4, 0x1d, UPT ;  /* 0x0000001d0400788c */ /* 0x000fd2000bf05270 */
[----:B------:R-:W-:Y:S05]  /*3f10*/  BRA.U !UP0, `(.L_x_4793) ;  /* 0x0000000108887547 */ /* 0x000fea000b800000 */
[----:B------:R-:W-:-:S09]  /*3f20*/  UISETP.NE.AND UP0, UPT, UR4, 0x2c, UPT ;  /* 0x0000002c0400788c */ /* 0x000fd2000bf05270 */
[----:B------:R-:W-:Y:S05]  /*3f30*/  BRA.U !UP0, `(.L_x_4794) ;  /* 0x0000000108447547 */ /* 0x000fea000b800000 */
.L_x_4766:
        /* <DEDUP_REMOVED lines=16> */
.L_x_4795:
[----:B------:R-:W-:Y:S05]  /*4040*/  BRA `(.L_x_4767) ;  /* 0x00000000004c7947 */ /* 0x000fea0003800000 */
.L_x_4794:
        /* <DEDUP_REMOVED lines=15> */
.L_x_4793:
[----:B------:R-:W-:-:S05]  /*4140*/  IMAD.MOV.U32 R5, RZ, RZ, RZ ;  /* 0x000000ffff057224 */ /* 0x000fca00078e00ff */
[----:B------:R0:W-:Y:S01]  /*4150*/  STG.E.64 desc[UR36][R2.64], R4 ;  /* 0x0000000402007986 */ /* 0x0001e2000c101b24 */
[----:B------:R-:W-:Y:S05]  /*4160*/  BRA `(.L_x_4767) ;  /* 0x0000000000047947 */ /* 0x000fea0003800000 */
.L_x_4792:
[----:B------:R0:W-:Y:S02]  /*4170*/  STG.E desc[UR36][R2.64], R4 ;  /* 0x0000000402007986 */ /* 0x0001e4000c101924 */
.L_x_4767:
[----:B------:R-:W-:Y:S05]  /*4180*/  BSYNC.RECONVERGENT B6 ;  /* 0x0000000000067941 */ /* 0x000fea0003800200 */
.L_x_4761:
[----:B------:R-:W-:-:S07]  /*4190*/  VIADD R17, R17, 0x80 ;  /* 0x0000008011117836 */ /* 0x000fce0000000000 */
.L_x_4701:
[----:B------:R-:W-:Y:S05]  /*41a0*/  BSYNC.RECONVERGENT B7 ;  /* 0x0000000000077941 */ /* 0x000fea0003800200 */
.L_x_4700:
        /* <DEDUP_REMOVED lines=358> */
.L_x_4798:
        /* <DEDUP_REMOVED lines=18> */
.L_x_4803:
[----:B------:R-:W2:Y:S02]  /*5930*/  LDG.E.U8 R2, desc[UR36][R2.64] ;  /* 0x0000002402027981 */ /* 0x000ea4000c1e1100 */
[----:B--2---:R-:W-:Y:S01]  /*5940*/  I2FP.F32.U32 R19, R2 ;  /* 0x0000000200137245 */ /* 0x004fe20000201000 */
[----:B------:R-:W-:Y:S06]  /*5950*/  BRA `(.L_x_4805) ;  /* 0x0000000c00447947 */ /* 0x000fec0003800000 */
.L_x_4802:
        /* <DEDUP_REMOVED lines=9> */
.L_x_4807:
[----:B------:R-:W2:Y:S02]  /*59f0*/  LDG.E R2, desc[UR36][R2.64] ;  /* 0x0000002402027981 */ /* 0x000ea4000c1e1900 */
[----:B--2---:R-:W-:Y:S01]  /*5a00*/  I2FP.F32.S32 R19, R2 ;  /* 0x0000000200137245 */ /* 0x004fe20000201400 */
[----:B------:R-:W-:Y:S06]  /*5a10*/  BRA `(.L_x_4805) ;  /* 0x0000000c00147947 */ /* 0x000fec0003800000 */
.L_x_4806:
[----:B------:R-:W2:Y:S02]  /*5a20*/  LDG.E.U16 R2, desc[UR36][R2.64] ;  /* 0x0000002402027981 */ /* 0x000ea4000c1e1500 */
[----:B--2---:R0:W1:Y:S01]  /*5a30*/  I2F.S16 R19, R2 ;  /* 0x0000000200137306 */ /* 0x0040620000101400 */
[----:B------:R-:W-:Y:S05]  /*5a40*/  BRA `(.L_x_4805) ;  /* 0x0000000c00087947 */ /* 0x000fea0003800000 */
.L_x_4801:
        /* <DEDUP_REMOVED lines=8> */
.L_x_4809:
[----:B------:R-:W2:Y:S02]  /*5ad0*/  LDG.E.U16 R2, desc[UR36][R2.64] ;  /* 0x0000002402027981 */ /* 0x000ea4000c1e1500 */
[----:B--2---:R-:W-:Y:S01]  /*5ae0*/  HADD2.F32 R19, -RZ, R2.H0_H0 ;  /* 0x20000002ff137230 */ /* 0x004fe20000004100 */
[----:B------:R-:W-:Y:S06]  /*5af0*/  BRA `(.L_x_4805) ;  /* 0x0000000800dc7947 */ /* 0x000fec0003800000 */
.L_x_4808:
        /* <DEDUP_REMOVED lines=8> */
.L_x_4811:
[----:B------:R-:W2:Y:S02]  /*5b80*/  LDG.E.U16 R2, desc[UR36][R2.64] ;  /* 0x0000002402027981 */ /* 0x000ea4000c1e1500 */
[----:B--2---:R-:W-:Y:S01]  /*5b90*/  HADD2.F32 R19, -RZ, R2.H0_H0 ;  /* 0x20000002ff137230 */ /* 0x004fe20000004100 */
[----:B------:R-:W-:Y:S06]  /*5ba0*/  BRA `(.L_x_4805) ;  /* 0x0000000800b07947 */ /* 0x000fec0003800000 */
.L_x_4810:
        /* <DEDUP_REMOVED lines=11> */
.L_x_4800:
        /* <DEDUP_REMOVED lines=12> */
.L_x_4814:
        /* <DEDUP_REMOVED lines=11> */
.L_x_4813:
        /* <DEDUP_REMOVED lines=14> */
[----:B------:R-:W-:Y:S01]  /*5eb0*/  IADD3 R5, PT, PT, R4, -0x4, RZ ;  /* 0xfffffffc04057810 */ /* 0x000fe20007ffe0ff */
[----:B------:R-:W-:-:S03]  /*5ec0*/  VIADD R4, R0, 0x1000000 ;  /* 0x0100000000047836 */ /* 0x000fc60000000000 */
[----:B------:R-:W-:Y:S01]  /*5ed0*/  SHF.L.U32 R6, R0, R5, RZ ;  /* 0x0000000500067219 */ /* 0x000fe200000006ff */
[----:B------:R-:W-:Y:S01]  /*5ee0*/  IMAD.SHL.U32 R5, R5, 0x800000, RZ ;  /* 0x0080000005057824 */ /* 0x000fe200078e00ff */
[----:B------:R-:W-:-:S04]  /*5ef0*/  SHF.R.S32.HI R4, RZ, 0x8, R4 ;  /* 0x00000008ff047819 */ /* 0x000fc80000011404 */
[----:B------:R-:W-:-:S04]  /*5f00*/  LEA.HI R5, R6, -R5, RZ, 0x1c ;  /* 0x8000000506057211 */ /* 0x000fc800078fe0ff */
[----:B------:R-:W-:-:S04]  /*5f10*/  IADD3 R5, PT, PT, R5, 0x3c000000, RZ ;  /* 0x3c00000005057810 */ /* 0x000fc80007ffe0ff */
[----:B------:R-:W-:-:S04]  /*5f20*/  LOP3.LUT R4, R5, 0x7f800000, R4, 0xf8, !PT ;  /* 0x7f80000005047812 */ /* 0x000fc800078ef804 */
[----:B------:R-:W-:-:S04]  /*5f30*/  SEL R4, R4, RZ, P0 ;  /* 0x000000ff04047207 */ /* 0x000fc80000000000 */
[----:B------:R-:W-:Y:S01]  /*5f40*/  LOP3.LUT R19, R4, 0x80000000, R19, 0xf8, !PT ;  /* 0x8000000004137812 */ /* 0x000fe200078ef813 */
[----:B------:R-:W-:Y:S06]  /*5f50*/  BRA `(.L_x_4805) ;  /* 0x0000000400c47947 */ /* 0x000fec0003800000 */
.L_x_4816:
[----:B------:R-:W2:Y:S02]  /*5f60*/  LDG.E.U8 R2, desc[UR36][R2.64] ;  /* 0x0000002402027981 */ /* 0x000ea4000c1e1100 */
[C---:B--2---:R-:W-:Y:S02]  /*5f70*/  IMAD.SHL.U32 R0, R2.reuse, 0x2000000, RZ ;  /* 0x0200000002007824 */ /* 0x044fe400078e00ff */
[----:B------:R-:W-:-:S03]  /*5f80*/  IMAD.SHL.U32 R5, R2, 0x100, RZ ;  /* 0x0000010002057824 */ /* 0x000fc600078e00ff */
[----:B------:R-:W-:Y:S02]  /*5f90*/  ISETP.GE.U32.AND P0, PT, R0, 0x8000000, PT ;  /* 0x080000000000780c */ /* 0x000fe40003f06070 */
[----:B------:R-:W-:-:S11]  /*5fa0*/  PRMT R19, R5, 0x9910, RZ ;  /* 0x0000991005137816 */ /* 0x000fd600000000ff */
[----:B------:R-:W-:Y:S02]  /*5fb0*/  @!P0 LOP3.LUT R4, R5, 0x7f00, RZ, 0xc0, !PT ;  /* 0x00007f0005048812 */ /* 0x000fe400078ec0ff */
[----:B------:R-:W-:Y:S02]  /*5fc0*/  @P0 LEA.HI R0, R0, 0x70000000, RZ, 0x1c ;  /* 0x7000000000000811 */ /* 0x000fe400078fe0ff */
[----:B------:R-:W-:-:S03]  /*5fd0*/  @!P0 LOP3.LUT R4, R4, 0x3f000000, RZ, 0xfc, !PT ;  /* 0x3f00000004048812 */ /* 0x000fc600078efcff */
[----:B------:R-:W-:Y:S02]  /*5fe0*/  @P0 FMUL.FTZ R0, R0, 1.9259299443872358531e-34 ;  /* 0x0780000000000820 */ /* 0x000fe40000410000 */
[----:B------:R-:W-:-:S05]  /*5ff0*/  @!P0 FADD.FTZ R0, R4, -0.5 ;  /* 0xbf00000004008421 */ /* 0x000fca0000010000 */
[----:B------:R-:W-:Y:S01]  /*6000*/  LOP3.LUT R19, R0, 0x80000000, R19, 0xf8, !PT ;  /* 0x8000000000137812 */ /* 0x000fe200078ef813 */
[----:B------:R-:W-:Y:S06]  /*6010*/  BRA `(.L_x_4805) ;  /* 0x0000000400947947 */ /* 0x000fec0003800000 */
.L_x_4815:
[----:B------:R-:W2:Y:S02]  /*6020*/  LDG.E.U16 R2, desc[UR36][R2.64] ;  /* 0x0000002402027981 */ /* 0x000ea4000c1e1500 */
[----:B--2---:R-:W-:Y:S01]  /*6030*/  SHF.L.U32 R19, R2, 0x10, RZ ;  /* 0x0000001002137819 */ /* 0x004fe200000006ff */
[----:B------:R-:W-:Y:S06]  /*6040*/  BRA `(.L_x_4805) ;  /* 0x0000000400887947 */ /* 0x000fec0003800000 */
.L_x_4812:
        /* <DEDUP_REMOVED lines=11> */
.L_x_4819:
        /* <DEDUP_REMOVED lines=20> */
.L_x_4821:
[----:B------:R-:W-:Y:S05]  /*6240*/  BSYNC.RECONVERGENT B0 ;  /* 0x0000000000007941 */ /* 0x000fea0003800200 */
.L_x_4820:
[----:B------:R-:W-:Y:S01]  /*6250*/  IMAD.SHL.U32 R0, R0, 0x100000, RZ ;  /* 0x0010000000007824 */ /* 0x000fe200078e00ff */
[----:B------:R-:W-:-:S04]  /*6260*/  LEA R2, R2, 0x3b800000, 0x17 ;  /* 0x3b80000002027811 */ /* 0x000fc800078eb8ff */
[----:B------:R-:W-:Y:S01]  /*6270*/  LOP3.LUT R19, R2, R0, R19, 0xfe, !PT ;  /* 0x0000000002137212 */ /* 0x000fe200078efe13 */
[----:B------:R-:W-:Y:S06]  /*6280*/  BRA `(.L_x_4805) ;  /* 0x0000000000f87947 */ /* 0x000fec0003800000 */
.L_x_4818:
        /* <DEDUP_REMOVED lines=20> */
.L_x_4823:
[----:B------:R-:W-:Y:S05]  /*63d0*/  BSYNC.RECONVERGENT B0 ;  /* 0x0000000000007941 */ /* 0x000fea0003800200 */
.L_x_4822:
[----:B------:R-:W-:Y:S01]  /*63e0*/  IMAD.SHL.U32 R0, R0, 0x200000, RZ ;  /* 0x0020000000007824 */ /* 0x000fe200078e00ff */
[----:B------:R-:W-:-:S04]  /*63f0*/  LEA R2, R2, 0x37800000, 0x17 ;  /* 0x3780000002027811 */ /* 0x000fc800078eb8ff */
[----:B------:R-:W-:Y:S01]  /*6400*/  LOP3.LUT R19, R2, R0, R19, 0xfe, !PT ;  /* 0x0000000002137212 */ /* 0x000fe200078efe13 */
[----:B------:R-:W-:Y:S06]  /*6410*/  BRA `(.L_x_4805) ;  /* 0x0000000000947947 */ /* 0x000fec0003800000 */
.L_x_4817:
        /* <DEDUP_REMOVED lines=14> */
.L_x_4804:
        /* <DEDUP_REMOVED lines=16> */
.L_x_4826:
[----:B------:R-:W-:Y:S01]  /*6600*/  IMAD.MOV.U32 R19, RZ, RZ, RZ ;  /* 0x000000ffff137224 */ /* 0x000fe200078e00ff */
[----:B------:R-:W-:Y:S06]  /*6610*/  BRA `(.L_x_4805) ;  /* 0x0000000000147947 */ /* 0x000fec0003800000 */
.L_x_4825:
[----:B------:R-:W2:Y:S02]  /*6620*/  LDG.E.64 R2, desc[UR36][R2.64] ;  /* 0x0000002402027981 */ /* 0x000ea4000c1e1b00 */
[----:B--2---:R0:W1:Y:S02]  /*6630*/  I2F.U64 R19, R2 ;  /* 0x0000000200137312 */ /* 0x0040640000301000 */
[----:B01----:R-:W-:Y:S05]  /*6640*/  BRA `(.L_x_4805) ;  /* 0x0000000000087947 */ /* 0x003fea0003800000 */
.L_x_4824:
[----:B------:R-:W2:Y:S02]  /*6650*/  LDG.E R2, desc[UR36][R2.64] ;  /* 0x0000002402027981 */ /* 0x000ea4000c1e1900 */
[----:B--2---:R-:W-:-:S07]  /*6660*/  I2FP.F32.U32 R19, R2 ;  /* 0x0000000200137245 */ /* 0x004fce0000201000 */
.L_x_4805:
[----:B------:R-:W-:Y:S05]  /*6670*/  BSYNC.RECONVERGENT B6 ;  /* 0x0000000000067941 */ /* 0x000fea0003800200 */
.L_x_4799:
[----:B------:R-:W0:Y:S01]  /*6680*/  LDCU.64 UR6, c[0x0][0x5f8] ;  /* 0x0000bf00ff0677ac */ /* 0x000e220008000a00 */
[----:B------:R-:W-:Y:S01]  /*6690*/  BSSY.RECONVERGENT B6, `(.L_x_4827) ;  /* 0x00000e5000067945 */ /* 0x000fe20003800200 */
[----:B------:R-:W-:-:S04]  /*66a0*/  UPRMT UR4, UR42, 0x9910, URZ ;  /* 0x000099102a047896 */ /* 0x000fc800080000ff */
[----:B------:R-:W-:Y:S01]  /*66b0*/  UISETP.GT.AND UP0, UPT, UR4, 0x9, UPT ;  /* 0x000000090400788c */ /* 0x000fe2000bf04270 */
[----:B0-2-4-:R-:W-:-:S04]  /*66c0*/  IADD3 R2, P0, PT, R18, UR6, RZ ;  /* 0x0000000612027c10 */ /* 0x015fc8000ff1e0ff */
        /* <DEDUP_REMOVED lines=13> */
.L_x_4831:
[----:B------:R-:W2:Y:S02]  /*67a0*/  LDG.E.U8 R0, desc[UR36][R2.64] ;  /* 0x0000002402007981 */ /* 0x000ea4000c1e1100 */
[----:B--2---:R-:W-:Y:S01]  /*67b0*/  I2FP.F32.U32 R0, R0 ;  /* 0x0000000000007245 */ /* 0x004fe20000201000 */
[----:B------:R-:W-:Y:S06]  /*67c0*/  BRA `(.L_x_4833) ;  /* 0x0000000c00447947 */ /* 0x000fec0003800000 */
.L_x_4830:
[----:B------:R-:W-:-:S09]  /*67d0*/  UISETP.NE.AND UP0, UPT, UR4, 0x2, UPT ;  /* 0x000000020400788c */ /* 0x000fd2000bf05270 */
[----:B------:R-:W-:Y:S05]  /*67e0*/  BRA.U !UP0, `(.L_x_4834) ;  /* 0x0000000108287547 */ /* 0x000fea000b800000 */
[----:B------:R-:W-:-:S09]  /*67f0*/  UISETP.NE.AND UP0, UPT, UR4, 0x3, UPT ;  /* 0x000000030400788c */ /* 0x000fd2000bf05270 */
[----:B------:R-:W-:Y:S05]  /*6800*/  BRA.U !UP0, `(.L_x_4835) ;  /* 0x0000000108147547 */ /* 0x000fea000b800000 */
[----:B------:R-:W-:-:S09]  /*6810*/  UISETP.NE.AND UP0, UPT, UR4, 0x4, UPT ;  /* 0x000000040400788c */ /* 0x000fd2000bf05270 */
[----:B------:R-:W-:Y:S05]  /*6820*/  BRA.U UP0, `(.L_x_4832) ;  /* 0x0000000900d07547 */ /* 0x000fea000b800000 */
[----:B------:R-:W2:Y:S02]  /*6830*/  LDG.E.64 R2, desc[UR36][R2.64] ;  /* 0x0000002402027981 */ /* 0x000ea4000c1e1b00 */
[----:B--2---:R2:W4:Y:S02]  /*6840*/  I2F.S64 R0, R2 ;  /* 0x0000000200007312 */ /* 0x0045240000301400 */
[----:B--2-4-:R-:W-:Y:S05]  /*6850*/  BRA `(.L_x_4833) ;  /* 0x0000000c00207947 */ /* 0x014fea0003800000 */
.L_x_4835:
[----:B------:R-:W2:Y:S02]  /*6860*/  LDG.E R0, desc[UR36][R2.64] ;  /* 0x0000002402007981 */ /* 0x000ea4000c1e1900 */
[----:B--2---:R-:W-:Y:S01]  /*6870*/  I2FP.F32.S32 R0, R0 ;  /* 0x0000000000007245 */ /* 0x004fe20000201400 */
[----:B------:R-:W-:Y:S06]  /*6880*/  BRA `(.L_x_4833) ;  /* 0x0000000c00147947 */ /* 0x000fec0003800000 */
.L_x_4834:
[----:B------:R-:W2:Y:S02]  /*6890*/  LDG.E.U16 R0, desc[UR36][R2.64] ;  /* 0x0000002402007981 */ /* 0x000ea4000c1e1500 */
[----:B--2---:R-:W0:Y:S01]  /*68a0*/  I2F.S16 R0, R0 ;  /* 0x0000000000007306 */ /* 0x004e220000101400 */
[----:B------:R-:W-:Y:S05]  /*68b0*/  BRA `(.L_x_4833) ;  /* 0x0000000c00087947 */ /* 0x000fea0003800000 */
.L_x_4829:
        /* <DEDUP_REMOVED lines=8> */
.L_x_4837:
[----:B------:R-:W2:Y:S02]  /*6940*/  LDG.E.U16 R0, desc[UR36][R2.64] ;  /* 0x0000002402007981 */ /* 0x000ea4000c1e1500 */
[----:B--2---:R-:W-:Y:S01]  /*6950*/  HADD2.F32 R0, -RZ, R0.H0_H0 ;  /* 0x20000000ff007230 */ /* 0x004fe20000004100 */
[----:B------:R-:W-:Y:S06]  /*6960*/  BRA `(.L_x_4833) ;  /* 0x0000000800dc7947 */ /* 0x000fec0003800000 */
.L_x_4836:
        /* <DEDUP_REMOVED lines=8> */
.L_x_4839:
[----:B------:R-:W2:Y:S02]  /*69f0*/  LDG.E.U16 R0, desc[UR36][R2.64] ;  /* 0x0000002402007981 */ /* 0x000ea4000c1e1500 */
[----:B--2---:R-:W-:Y:S01]  /*6a00*/  HADD2.F32 R0, -RZ, R0.H0_H0 ;  /* 0x20000000ff007230 */ /* 0x004fe20000004100 */
[----:B------:R-:W-:Y:S06]  /*6a10*/  BRA `(.L_x_4833) ;  /* 0x0000000800b07947 */ /* 0x000fec0003800000 */
.L_x_4838:
        /* <DEDUP_REMOVED lines=11> */
.L_x_4828:
        /* <DEDUP_REMOVED lines=12> */
.L_x_4842:
        /* <DEDUP_REMOVED lines=11> */
.L_x_4841:
        /* <DEDUP_REMOVED lines=23> */
[----:B------:R-:W-:Y:S01]  /*6db0*/  LOP3.LUT R0, R5, 0x80000000, R0, 0xf8, !PT ;  /* 0x8000000005007812 */ /* 0x000fe200078ef800 */
[----:B------:R-:W-:Y:S06]  /*6dc0*/  BRA `(.L_x_4833) ;  /* 0x0000000400c47947 */ /* 0x000fec0003800000 */
.L_x_4844:
        /* <DEDUP_REMOVED lines=12> */
.L_x_4843:
[----:B------:R-:W2:Y:S02]  /*6e90*/  LDG.E.U16 R0, desc[UR36][R2.64] ;  /* 0x0000002402007981 */ /* 0x000ea4000c1e1500 */
[----:B--2---:R-:W-:Y:S01]  /*6ea0*/  IMAD.U32 R0, R0, 0x10000, RZ ;  /* 0x0001000000007824 */ /* 0x004fe200078e00ff */
[----:B------:R-:W-:Y:S06]  /*6eb0*/  BRA `(.L_x_4833) ;  /* 0x0000000400887947 */ /* 0x000fec0003800000 */
.L_x_4840:
        /* <DEDUP_REMOVED lines=11> */
.L_x_4847:
        /* <DEDUP_REMOVED lines=20> */
.L_x_4849:
[----:B------:R-:W-:Y:S05]  /*70b0*/  BSYNC.RECONVERGENT B0 ;  /* 0x0000000000007941 */ /* 0x000fea0003800200 */
.L_x_4848:
[----:B------:R-:W-:Y:S02]  /*70c0*/  SHF.L.U32 R0, R0, 0x14, RZ ;  /* 0x0000001400007819 */ /* 0x000fe400000006ff */
[----:B------:R-:W-:-:S04]  /*70d0*/  LEA R2, R2, 0x3b800000, 0x17 ;  /* 0x3b80000002027811 */ /* 0x000fc800078eb8ff */
[----:B------:R-:W-:Y:S01]  /*70e0*/  LOP3.LUT R0, R2, R0, R7, 0xfe, !PT ;  /* 0x0000000002007212 */ /* 0x000fe200078efe07 */
[----:B------:R-:W-:Y:S06]  /*70f0*/  BRA `(.L_x_4833) ;  /* 0x0000000000f87947 */ /* 0x000fec0003800000 */
.L_x_4846:
        /* <DEDUP_REMOVED lines=20> */
.L_x_4851:
[----:B------:R-:W-:Y:S05]  /*7240*/  BSYNC.RECONVERGENT B0 ;  /* 0x0000000000007941 */ /* 0x000fea0003800200 */
.L_x_4850:
[----:B------:R-:W-:Y:S01]  /*7250*/  IMAD.SHL.U32 R0, R0, 0x200000, RZ ;  /* 0x0020000000007824 */ /* 0x000fe200078e00ff */
[----:B------:R-:W-:-:S04]  /*7260*/  LEA R2, R2, 0x37800000, 0x17 ;  /* 0x3780000002027811 */ /* 0x000fc800078eb8ff */
[----:B------:R-:W-:Y:S01]  /*7270*/  LOP3.LUT R0, R2, R0, R7, 0xfe, !PT ;  /* 0x0000000002007212 */ /* 0x000fe200078efe07 */
[----:B------:R-:W-:Y:S06]  /*7280*/  BRA `(.L_x_4833) ;  /* 0x0000000000947947 */ /* 0x000fec0003800000 */
.L_x_4845:
        /* <DEDUP_REMOVED lines=11> */
[----:B------:R-:W-:Y:S02]  /*7340*/  @!P0 IMAD.MOV.U32 R0, RZ, RZ, 0x7f800001 ;  /* 0x7f800001ff008424 */ /* 0x000fe400078e00ff */
[----:B------:R-:W-:Y:S01]  /*7350*/  @P0 IMAD.SHL.U32 R0, R2, 0x800000, RZ ;  /* 0x0080000002000824 */ /* 0x000fe200078e00ff */
[----:B------:R-:W-:Y:S06]  /*7360*/  BRA `(.L_x_4833) ;  /* 0x00000000005c7947 */ /* 0x000fec0003800000 */
.L_x_4832:
[----:B------:R-:W-:Y:S01]  /*7370*/  MOV R2, 0x0 ;  /* 0x0000000000027802 */ /* 0x000fe20000000f00 */
[----:B------:R-:W0:Y:S01]  /*7380*/  LDCU.64 UR4, c[0x4][0x140] ;  /* 0x01002800ff0477ac */ /* 0x000e220008000a00 */
[----:B------:R-:W-:Y:S02]  /*7390*/  HFMA2 R8, -RZ, RZ, 0, 4.64916229248046875e-06 ;  /* 0x0000004eff087431 */ /* 0x000fe400000001ff */
[----:B------:R-:W-:Y:S01]  /*73a0*/  IMAD.MOV.U32 R12, RZ, RZ, 0x1 ;  /* 0x00000001ff0c7424 */ /* 0x000fe200078e00ff */
[----:B------:R-:W2:Y:S01]  /*73b0*/  LDCU.64 UR6, c[0x4][0x148] ;  /* 0x01002900ff0677ac */ /* 0x000ea20008000a00 */
[----:B------:R-:W4:Y:S01]  /*73c0*/  LDC.64 R2, c[0x4][R2] ;  /* 0x0100000002027b82 */ /* 0x000f220000000a00 */
[----:B------:R-:W-:Y:S01]  /*73d0*/  IMAD.MOV.U32 R13, RZ, RZ, RZ ;  /* 0x000000ffff0d7224 */ /* 0x000fe200078e00ff */
[----:B------:R-:W1:Y:S01]  /*73e0*/  LDCU.64 UR8, c[0x4][0x40] ;  /* 0x01000800ff0877ac */ /* 0x000e620008000a00 */
[----:B0-----:R-:W-:Y:S01]  /*73f0*/  MOV R4, UR4 ;  /* 0x0000000400047c02 */ /* 0x001fe20008000f00 */
[----:B------:R-:W-:-:S02]  /*7400*/  IMAD.U32 R5, RZ, RZ, UR5 ;  /* 0x00000005ff057e24 */ /* 0x000fc4000f8e00ff */
[----:B--2---:R-:W-:Y:S01]  /*7410*/  IMAD.U32 R6, RZ, RZ, UR6 ;  /* 0x00000006ff067e24 */ /* 0x004fe2000f8e00ff */
[----:B------:R-:W-:Y:S01]  /*7420*/  MOV R7, UR7 ;  /* 0x0000000700077c02 */ /* 0x000fe20008000f00 */
[----:B-1----:R-:W-:Y:S02]  /*7430*/  IMAD.U32 R10, RZ, RZ, UR8 ;  /* 0x00000008ff0a7e24 */ /* 0x002fe4000f8e00ff */
[----:B------:R-:W-:-:S07]  /*7440*/  IMAD.U32 R11, RZ, RZ, UR9 ;  /* 0x00000009ff0b7e24 */ /* 0x000fce000f8e00ff */
[----:B------:R-:W-:-:S07]  /*7450*/  LEPC R20, `(.L_x_4854) ;  /* 0x000000001014794e */ /* 0x000fce0000000000 */
[----:B---345:R-:W-:Y:S05]  /*7460*/  CALL.ABS.NOINC R2 ;  /* 0x0000000002007343 */ /* 0x038fea0003c00000 */
.L_x_4854:
[----:B------:R-:W-:Y:S01]  /*7470*/  MOV R0, RZ ;  /* 0x000000ff00007202 */ /* 0x000fe20000000f00 */
[----:B------:R-:W-:Y:S06]  /*7480*/  BRA `(.L_x_4833) ;  /* 0x0000000000147947 */ /* 0x000fec0003800000 */
.L_x_4853:
[----:B------:R-:W2:Y:S02]  /*7490*/  LDG.E.64 R2, desc[UR36][R2.64] ;  /* 0x0000002402027981 */ /* 0x000ea4000c1e1b00 */
[----:B--2---:R0:W2:Y:S02]  /*74a0*/  I2F.U64 R0, R2 ;  /* 0x0000000200007312 */ /* 0x0040a40000301000 */
[----:B0-2---:R-:W-:Y:S05]  /*74b0*/  BRA `(.L_x_4833) ;  /* 0x0000000000087947 */ /* 0x005fea0003800000 */
.L_x_4852:
[----:B------:R-:W2:Y:S02]  /*74c0*/  LDG.E R0, desc[UR36][R2.64] ;  /* 0x0000002402007981 */ /* 0x000ea4000c1e1900 */
[----:B--2---:R-:W-:-:S07]  /*74d0*/  I2FP.F32.U32 R0, R0 ;  /* 0x0000000000007245 */ /* 0x004fce0000201000 */
.L_x_4833:
[----:B------:R-:W-:Y:S05]  /*74e0*/  BSYNC.RECONVERGENT B6 ;  /* 0x0000000000067941 */ /* 0x000fea0003800200 */
.L_x_4827:
[----:B------:R-:W2:Y:S01]  /*74f0*/  LDCU.64 UR6, c[0x0][0x5e8] ;  /* 0x0000bd00ff0677ac */ /* 0x000ea20008000a00 */
[----:B-1-3-5:R-:W-:Y:S01]  /*7500*/  FSETP.NEU.FTZ.AND P0, PT, R19, RZ, PT ;  /* 0x000000ff1300720b */ /* 0x02afe20003f1d000 */
[----:B------:R-:W-:Y:S01]  /*7510*/  BSSY.RECONVERGENT B6, `(.L_x_4855) ;  /* 0x00000d4000067945 */ /* 0x000fe20003800200 */
[----:B0---4-:R-:W-:Y:S01]  /*7520*/  FSETP.NEU.FTZ.AND P1, PT, R0, RZ, PT ;  /* 0x000000ff0000720b */ /* 0x011fe20003f3d000 */
[----:B------:R-:W-:-:S03]  /*7530*/  UPRMT UR4, UR43, 0x9910, URZ ;  /* 0x000099102b047896 */ /* 0x000fc600080000ff */
[----:B------:R-:W-:Y:S01]  /*7540*/  PLOP3.LUT P0, PT, P0, P1, PT, 0x28, 0x82 ;  /* 0x000000000082781c */ /* 0x000fe20000702570 */
[----:B------:R-:W-:-:S03]  /*7550*/  UISETP.GT.AND UP0, UPT, UR4, 0x9, UPT ;  /* 0x000000090400788c */ /* 0x000fc6000bf04270 */
[----:B------:R-:W-:Y:S02]  /*7560*/  SEL R4, RZ, 0x1, !P0 ;  /* 0x00000001ff047807 */ /* 0x000fe40004000000 */
[----:B--2---:R-:W-:-:S05]  /*7570*/  IADD3 R2, P2, PT, R16, UR6, RZ ;  /* 0x0000000610027c10 */ /* 0x004fca000ff5e0ff */
        /* <DEDUP_REMOVED lines=12> */
.L_x_4859:
[----:B------:R0:W-:Y:S01]  /*7640*/  STG.E.U8 desc[UR36][R2.64], R4 ;  /* 0x0000000402007986 */ /* 0x0001e2000c101124 */
[----:B------:R-:W-:Y:S05]  /*7650*/  BRA `(.L_x_4861) ;  /* 0x0000000800fc7947 */ /* 0x000fea0003800000 */
.L_x_4858:
        /* <DEDUP_REMOVED lines=9> */
.L_x_4863:
[----:B------:R0:W-:Y:S01]  /*76f0*/  STG.E desc[UR36][R2.64], R4 ;  /* 0x0000000402007986 */ /* 0x0001e2000c101924 */
[----:B------:R-:W-:Y:S05]  /*7700*/  BRA `(.L_x_4861) ;  /* 0x0000000800d07947 */ /* 0x000fea0003800000 */
.L_x_4862:
[----:B------:R0:W-:Y:S01]  /*7710*/  STG.E.U16 desc[UR36][R2.64], R4 ;  /* 0x0000000402007986 */ /* 0x0001e2000c101524 */
[----:B------:R-:W-:Y:S05]  /*7720*/  BRA `(.L_x_4861) ;  /* 0x0000000800c87947 */ /* 0x000fea0003800000 */
.L_x_4857:
        /* <DEDUP_REMOVED lines=9> */
.L_x_4865:
[----:B------:R-:W-:-:S04]  /*77c0*/  I2FP.F32.U32 R0, R4 ;  /* 0x0000000400007245 */ /* 0x000fc80000201000 */
[----:B------:R-:W-:-:S05]  /*77d0*/  F2FP.F16.F32.PACK_AB R0, RZ, R0 ;  /* 0x00000000ff00723e */ /* 0x000fca00000000ff */
[----:B------:R0:W-:Y:S01]  /*77e0*/  STG.E.U16 desc[UR36][R2.64], R0 ;  /* 0x0000000002007986 */ /* 0x0001e2000c101524 */
[----:B------:R-:W-:Y:S05]  /*77f0*/  BRA `(.L_x_4861) ;  /* 0x0000000800947947 */ /* 0x000fea0003800000 */
.L_x_4864:
        /* <DEDUP_REMOVED lines=10> */
.L_x_4867:
[----:B------:R-:W-:-:S04]  /*78a0*/  I2FP.F32.U32 R4, R4 ;  /* 0x0000000400047245 */ /* 0x000fc80000201000 */
[----:B------:R-:W-:-:S04]  /*78b0*/  F2FP.F16.F32.PACK_AB R5, RZ, R4 ;  /* 0x00000004ff05723e */ /* 0x000fc800000000ff */
[----:B------:R-:W-:-:S05]  /*78c0*/  PRMT R5, R5, 0x5410, RZ ;  /* 0x0000541005057816 */ /* 0x000fca00000000ff */
[----:B------:R0:W-:Y:S01]  /*78d0*/  STG.E desc[UR36][R2.64], R5 ;  /* 0x0000000502007986 */ /* 0x0001e2000c101924 */
[----:B------:R-:W-:Y:S05]  /*78e0*/  BRA `(.L_x_4861) ;  /* 0x0000000800587947 */ /* 0x000fea0003800000 */
.L_x_4866:
[----:B------:R-:W0:Y:S02]  /*78f0*/  I2F.F64.U32 R4, R4 ;  /* 0x0000000400047312 */ /* 0x000e240000201800 */
[----:B0-----:R0:W-:Y:S01]  /*7900*/  STG.E.64 desc[UR36][R2.64], R4 ;  /* 0x0000000402007986 */ /* 0x0011e2000c101b24 */
[----:B------:R-:W-:Y:S05]  /*7910*/  BRA `(.L_x_4861) ;  /* 0x00000008004c7947 */ /* 0x000fea0003800000 */
.L_x_4856:
        /* <DEDUP_REMOVED lines=12> */
.L_x_4871:
        /* <DEDUP_REMOVED lines=17> */
.L_x_4873:
[----:B------:R-:W-:Y:S05]  /*7af0*/  BSYNC.RECONVERGENT B0 ;  /* 0x0000000000007941 */ /* 0x000fea0003800200 */
.L_x_4872:
[----:B------:R0:W-:Y:S01]  /*7b00*/  STG.E.U8 desc[UR36][R2.64], R0 ;  /* 0x0000000002007986 */ /* 0x0001e2000c101124 */
[----:B------:R-:W-:Y:S05]  /*7b10*/  BRA `(.L_x_4861) ;  /* 0x0000000400cc7947 */ /* 0x000fea0003800000 */
.L_x_4870:
        /* <DEDUP_REMOVED lines=17> */
.L_x_4875:
[----:B------:R-:W-:Y:S05]  /*7c30*/  BSYNC.RECONVERGENT B0 ;  /* 0x0000000000007941 */ /* 0x000fea0003800200 */
.L_x_4874:
[----:B------:R0:W-:Y:S01]  /*7c40*/  STG.E.U8 desc[UR36][R2.64], R0 ;  /* 0x0000000002007986 */ /* 0x0001e2000c101124 */
[----:B------:R-:W-:Y:S05]  /*7c50*/  BRA `(.L_x_4861) ;  /* 0x00000004007c7947 */ /* 0x000fea0003800000 */
.L_x_4869:
        /* <DEDUP_REMOVED lines=21> */
.L_x_4877:
[----:B------:R-:W-:-:S05]  /*7db0*/  HFMA2 R5, -RZ, RZ, 0, 0 ;  /* 0x00000000ff057431 */ /* 0x000fca00000001ff */
[----:B------:R0:W-:Y:S01]  /*7dc0*/  STG.E.64 desc[UR36][R2.64], R4 ;  /* 0x0000000402007986 */ /* 0x0001e2000c101b24 */
[----:B------:R-:W-:Y:S05]  /*7dd0*/  BRA `(.L_x_4861) ;  /* 0x00000004001c7947 */ /* 0x000fea0003800000 */
.L_x_4876:
[----:B------:R0:W-:Y:S01]  /*7de0*/  STG.E desc[UR36][R2.64], R4 ;  /* 0x0000000402007986 */ /* 0x0001e2000c101924 */
[----:B------:R-:W-:Y:S05]  /*7df0*/  BRA `(.L_x_4861) ;  /* 0x0000000400147947 */ /* 0x000fea0003800000 */
.L_x_4868:
        /* <DEDUP_REMOVED lines=8> */
.L_x_4879:
[----:B------:R-:W-:Y:S01]  /*7e80*/  CS2R R6, SRZ ;  /* 0x0000000000067805 */ /* 0x000fe2000001ff00 */
[----:B------:R-:W0:Y:S04]  /*7e90*/  I2F.F64.U32 R4, R4 ;  /* 0x0000000400047312 */ /* 0x000e280000201800 */
[----:B0-----:R4:W-:Y:S01]  /*7ea0*/  STG.E.128 desc[UR36][R2.64], R4 ;  /* 0x0000000402007986 */ /* 0x0019e2000c101d24 */
[----:B------:R-:W-:Y:S05]  /*7eb0*/  BRA `(.L_x_4861) ;  /* 0x0000000000e47947 */ /* 0x000fea0003800000 */
.L_x_4878:
[----:B------:R-:W-:-:S09]  /*7ec0*/  UISETP.NE.AND UP0, UPT, UR4, 0xf, UPT ;  /* 0x0000000f0400788c */ /* 0x000fd2000bf05270 */
[----:B------:R-:W-:Y:S05]  /*7ed0*/  BRA.U !UP0, `(.L_x_4880) ;  /* 0x0000000108d07547 */ /* 0x000fea000b800000 */
[----:B------:R-:W-:-:S09]  /*7ee0*/  UISETP.NE.AND UP0, UPT, UR4, 0x17, UPT ;  /* 0x000000170400788c */ /* 0x000fd2000bf05270 */
[----:B------:R-:W-:Y:S05]  /*7ef0*/  BRA.U !UP0, `(.L_x_4881) ;  /* 0x0000000108847547 */ /* 0x000fea000b800000 */
[----:B------:R-:W-:-:S09]  /*7f00*/  UISETP.NE.AND UP0, UPT, UR4, 0x18, UPT ;  /* 0x000000180400788c */ /* 0x000fd2000bf05270 */
[----:B------:R-:W-:Y:S05]  /*7f10*/  BRA.U !UP0, `(.L_x_4882) ;  /* 0x0000000108447547 */ /* 0x000fea000b800000 */
.L_x_4860:
        /* <DEDUP_REMOVED lines=16> */
.L_x_4883:
[----:B------:R-:W-:Y:S05]  /*8020*/  BRA `(.L_x_4861) ;  /* 0x0000000000887947 */ /* 0x000fea0003800000 */
.L_x_4882:
        /* <DEDUP_REMOVED lines=11> */
.L_x_4885:
[----:B------:R-:W-:Y:S05]  /*80e0*/  BSYNC.RECONVERGENT B0 ;  /* 0x0000000000007941 */ /* 0x000fea0003800200 */
.L_x_4884:
[----:B------:R3:W-:Y:S01]  /*80f0*/  STG.E.U8 desc[UR36][R2.64], R5 ;  /* 0x0000000502007986 */ /* 0x0007e2000c101124 */
[----:B------:R-:W-:Y:S05]  /*8100*/  BRA `(.L_x_4861) ;  /* 0x0000000000507947 */ /* 0x000fea0003800000 */
.L_x_4881:
        /* <DEDUP_REMOVED lines=12> */
.L_x_4886:
[----:B------:R-:W-:Y:S01]  /*81d0*/  IMAD.MOV.U32 R5, RZ, RZ, 0x7f ;  /* 0x0000007fff057424 */ /* 0x000fe200078e00ff */
[----:B------:R-:W-:-:S04]  /*81e0*/  ISETP.GT.U32.AND P0, PT, R7, 0x7f800000, PT ;  /* 0x7f8000000700780c */ /* 0x000fc80003f04070 */
[----:B------:R-:W-:-:S05]  /*81f0*/  SEL R5, R5, 0x7c, P0 ;  /* 0x0000007c05057807 */ /* 0x000fca0000000000 */
[----:B------:R2:W-:Y:S01]  /*8200*/  STG.E.U8 desc[UR36][R2.64], R5 ;  /* 0x0000000502007986 */ /* 0x0005e2000c101124 */
[----:B------:R-:W-:Y:S05]  /*8210*/  BRA `(.L_x_4861) ;  /* 0x00000000000c7947 */ /* 0x000fea0003800000 */
.L_x_4880:
[----:B------:R-:W-:-:S04]  /*8220*/  I2FP.F32.U32 R0, R4 ;  /* 0x0000000400007245 */ /* 0x000fc80000201000 */
[----:B------:R-:W-:-:S05]  /*8230*/  F2FP.BF16.F32.PACK_AB R0, RZ, R0 ;  /* 0x00000000ff00723e */ /* 0x000fca00000010ff */
[----:B------:R0:W-:Y:S02]  /*8240*/  STG.E.U16 desc[UR36][R2.64], R0 ;  /* 0x0000000002007986 */ /* 0x0001e4000c101524 */
.L_x_4861:
[----:B------:R-:W-:Y:S05]  /*8250*/  BSYNC.RECONVERGENT B6 ;  /* 0x0000000000067941 */ /* 0x000fea0003800200 */
.L_x_4855:
[----:B------:R-:W-:-:S07]  /*8260*/  IADD3 R17, PT, PT, R17, 0x80, RZ ;  /* 0x0000008011117810 */ /* 0x000fce0007ffe0ff */
.L_x_4797:
[----:B------:R-:W-:Y:S05]  /*8270*/  BSYNC.RECONVERGENT B7 ;  /* 0x0000000000077941 */ /* 0x000fea0003800200 */
.L_x_4796:
[----:B------:R-:W5:Y:S01]  /*8280*/  LDCU UR4, c[0x0][0x380] ;  /* 0x00007000ff0477ac */ /* 0x000f620008000800 */
[----:B------:R-:W-:Y:S01]  /*8290*/  BSSY.RECONVERGENT B7, `(.L_x_4887) ;  /* 0x000040b000077945 */ /* 0x000fe20003800200 */
[----:B-----5:R-:W-:-:S13]  /*82a0*/  ISETP.GE.AND P0, PT, R17, UR4, PT ;  /* 0x0000000411007c0c */ /* 0x020fda000bf06270 */
[----:B------:R-:W-:Y:S05]  /*82b0*/  @P0 BRA `(.L_x_4888) ;  /* 0x0000004000200947 */ /* 0x000fea0003800000 */
        /* <DEDUP_REMOVED lines=354> */
.L_x_4889:
[----:B------:R-:W1:Y:S01]  /*98e0*/  LDCU.64 UR6, c[0x0][0x5f0] ;  /* 0x0000be00ff0677ac */ /* 0x000e620008000a00 */
[----:B------:R-:W-:Y:S01]  /*98f0*/  BSSY.RECONVERGENT B6, `(.L_x_4890) ;  /* 0x00000e5000067945 */ /* 0x000fe20003800200 */
        /* <DEDUP_REMOVED lines=14> */
[----:B--2---:R0:W1:Y:S01]  /*99e0*/  I2F.S16 R19, R2 ;  /* 0x0000000200137306 */ /* 0x0040620000101400 */
[----:B------:R-:W-:Y:S05]  /*99f0*/  BRA `(.L_x_4896) ;  /* 0x0000000c00507947 */ /* 0x000fea0003800000 */
.L_x_4894:
[----:B------:R-:W2:Y:S02]  /*9a00*/  LDG.E.U8 R2, desc[UR36][R2.64] ;  /* 0x0000002402027981 */ /* 0x000ea4000c1e1100 */
[----:B--2---:R-:W-:Y:S01]  /*9a10*/  I2FP.F32.U32 R19, R2 ;  /* 0x0000000200137245 */ /* 0x004fe20000201000 */
[----:B------:R-:W-:Y:S06]  /*9a20*/  BRA `(.L_x_4896) ;  /* 0x0000000c00447947 */ /* 0x000fec0003800000 */
.L_x_4893:
        /* <DEDUP_REMOVED lines=9> */
.L_x_4898:
[----:B------:R-:W2:Y:S02]  /*9ac0*/  LDG.E R2, desc[UR36][R2.64] ;  /* 0x0000002402027981 */ /* 0x000ea4000c1e1900 */
[----:B--2---:R-:W-:Y:S01]  /*9ad0*/  I2FP.F32.S32 R19, R2 ;  /* 0x0000000200137245 */ /* 0x004fe20000201400 */
[----:B------:R-:W-:Y:S06]  /*9ae0*/  BRA `(.L_x_4896) ;  /* 0x0000000c00147947 */ /* 0x000fec0003800000 */
.L_x_4897:
[----:B------:R-:W2:Y:S02]  /*9af0*/  LDG.E.U16 R2, desc[UR36][R2.64] ;  /* 0x0000002402027981 */ /* 0x000ea4000c1e1500 */
[----:B--2---:R2:W3:Y:S01]  /*9b00*/  I2F.S16 R19, R2 ;  /* 0x0000000200137306 */ /* 0x0044e20000101400 */
[----:B------:R-:W-:Y:S05]  /*9b10*/  BRA `(.L_x_4896) ;  /* 0x0000000c00087947 */ /* 0x000fea0003800000 */
.L_x_4892:
        /* <DEDUP_REMOVED lines=8> */
.L_x_4900:
[----:B------:R-:W2:Y:S02]  /*9ba0*/  LDG.E.U16 R2, desc[UR36][R2.64] ;  /* 0x0000002402027981 */ /* 0x000ea4000c1e1500 */
[----:B--2---:R-:W-:Y:S01]  /*9bb0*/  HADD2.F32 R19, -RZ, R2.H0_H0 ;  /* 0x20000002ff137230 */ /* 0x004fe20000004100 */
[----:B------:R-:W-:Y:S06]  /*9bc0*/  BRA `(.L_x_4896) ;  /* 0x0000000800dc7947 */ /* 0x000fec0003800000 */
.L_x_4899:
        /* <DEDUP_REMOVED lines=8> */
.L_x_4902:
[----:B------:R-:W2:Y:S02]  /*9c50*/  LDG.E.U16 R2, desc[UR36][R2.64] ;  /* 0x0000002402027981 */ /* 0x000ea4000c1e1500 */
[----:B--2---:R-:W-:Y:S01]  /*9c60*/  HADD2.F32 R19, -RZ, R2.H0_H0 ;  /* 0x20000002ff137230 */ /* 0x004fe20000004100 */
[----:B------:R-:W-:Y:S06]  /*9c70*/  BRA `(.L_x_4896) ;  /* 0x0000000800b07947 */ /* 0x000fec0003800000 */
.L_x_4901:
        /* <DEDUP_REMOVED lines=11> */
.L_x_4891:
        /* <DEDUP_REMOVED lines=12> */
.L_x_4905:
        /* <DEDUP_REMOVED lines=11> */
.L_x_4904:
        /* <DEDUP_REMOVED lines=25> */
.L_x_4907:
[----:B------:R-:W2:Y:S02]  /*a030*/  LDG.E.U8 R2, desc[UR36][R2.64] ;  /* 0x0000002402027981 */ /* 0x000ea4000c1e1100 */
[C---:B--2---:R-:W-:Y:S01]  /*a040*/  IMAD.SHL.U32 R0, R2.reuse, 0x2000000, RZ ;  /* 0x0200000002007824 */ /* 0x044fe200078e00ff */
[----:B------:R-:W-:-:S04]  /*a050*/  SHF.L.U32 R5, R2, 0x8, RZ ;  /* 0x0000000802057819 */ /* 0x000fc800000006ff */
        /* <DEDUP_REMOVED lines=9> */
.L_x_4906:
[----:B------:R-:W2:Y:S02]  /*a0f0*/  LDG.E.U16 R2, desc[UR36][R2.64] ;  /* 0x0000002402027981 */ /* 0x000ea4000c1e1500 */
[----:B--2---:R-:W-:Y:S01]  /*a100*/  IMAD.U32 R19, R2, 0x10000, RZ ;  /* 0x0001000002137824 */ /* 0x004fe200078e00ff */
[----:B------:R-:W-:Y:S06]  /*a110*/  BRA `(.L_x_4896) ;  /* 0x0000000400887947 */ /* 0x000fec0003800000 */
.L_x_4903:
        /* <DEDUP_REMOVED lines=11> */
.L_x_4910:
        /* <DEDUP_REMOVED lines=20> */
.L_x_4912:
[----:B------:R-:W-:Y:S05]  /*a310*/  BSYNC.RECONVERGENT B0 ;  /* 0x0000000000007941 */ /* 0x000fea0003800200 */
.L_x_4911:
[----:B------:R-:W-:Y:S02]  /*a320*/  SHF.L.U32 R0, R0, 0x14, RZ ;  /* 0x0000001400007819 */ /* 0x000fe400000006ff */
[----:B------:R-:W-:-:S04]  /*a330*/  LEA R2, R2, 0x3b800000, 0x17 ;  /* 0x3b80000002027811 */ /* 0x000fc800078eb8ff */
[----:B------:R-:W-:Y:S01]  /*a340*/  LOP3.LUT R19, R2, R0, R19, 0xfe, !PT ;  /* 0x0000000002137212 */ /* 0x000fe200078efe13 */
[----:B------:R-:W-:Y:S06]  /*a350*/  BRA `(.L_x_4896) ;  /* 0x0000000000f87947 */ /* 0x000fec0003800000 */
.L_x_4909:
        /* <DEDUP_REMOVED lines=20> */
.L_x_4914:
[----:B------:R-:W-:Y:S05]  /*a4a0*/  BSYNC.RECONVERGENT B0 ;  /* 0x0000000000007941 */ /* 0x000fea0003800200 */
.L_x_4913:
[----:B------:R-:W-:Y:S01]  /*a4b0*/  IMAD.SHL.U32 R0, R0, 0x200000, RZ ;  /* 0x0020000000007824 */ /* 0x000fe200078e00ff */
[----:B------:R-:W-:-:S04]  /*a4c0*/  LEA R2, R2, 0x37800000, 0x17 ;  /* 0x3780000002027811 */ /* 0x000fc800078eb8ff */
[----:B------:R-:W-:Y:S01]  /*a4d0*/  LOP3.LUT R19, R2, R0, R19, 0xfe, !PT ;  /* 0x0000000002137212 */ /* 0x000fe200078efe13 */
[----:B------:R-:W-:Y:S06]  /*a4e0*/  BRA `(.L_x_4896) ;  /* 0x0000000000947947 */ /* 0x000fec0003800000 */
.L_x_4908:
        /* <DEDUP_REMOVED lines=14> */
.L_x_4895:
        /* <DEDUP_REMOVED lines=16> */
.L_x_4917:
[----:B------:R-:W-:Y:S01]  /*a6d0*/  MOV R19, RZ ;  /* 0x000000ff00137202 */ /* 0x000fe20000000f00 */
[----:B------:R-:W-:Y:S06]  /*a6e0*/  BRA `(.L_x_4896) ;  /* 0x0000000000147947 */ /* 0x000fec0003800000 */
.L_x_4916:
[----:B------:R-:W2:Y:S02]  /*a6f0*/  LDG.E.64 R2, desc[UR36][R2.64] ;  /* 0x0000002402027981 */ /* 0x000ea4000c1e1b00 */
[----:B--2---:R0:W1:Y:S02]  /*a700*/  I2F.U64 R19, R2 ;  /* 0x0000000200137312 */ /* 0x0040640000301000 */
[----:B01----:R-:W-:Y:S05]  /*a710*/  BRA `(.L_x_4896) ;  /* 0x0000000000087947 */ /* 0x003fea0003800000 */
.L_x_4915:
[----:B------:R-:W2:Y:S02]  /*a720*/  LDG.E R2, desc[UR36][R2.64] ;  /* 0x0000002402027981 */ /* 0x000ea4000c1e1900 */
[----:B--2---:R-:W-:-:S07]  /*a730*/  I2FP.F32.U32 R19, R2 ;  /* 0x0000000200137245 */ /* 0x004fce0000201000 */
.L_x_4896:
[----:B------:R-:W-:Y:S05]  /*a740*/  BSYNC.RECONVERGENT B6 ;  /* 0x0000000000067941 */ /* 0x000fea0003800200 */
.L_x_4890:
[----:B------:R-:W0:Y:S01]  /*a750*/  LDCU.64 UR6, c[0x0][0x5f8] ;  /* 0x0000bf00ff0677ac */ /* 0x000e220008000a00 */
[----:B------:R-:W-:Y:S01]  /*a760*/  BSSY.RECONVERGENT B6, `(.L_x_4918) ;  /* 0x00000e5000067945 */ /* 0x000fe20003800200 */
[----:B------:R-:W-:-:S04]  /*a770*/  UPRMT UR4, UR42, 0x9910, URZ ;  /* 0x000099102a047896 */ /* 0x000fc800080000ff */
[----:B------:R-:W-:Y:S01]  /*a780*/  UISETP.GT.AND UP0, UPT, UR4, 0x9, UPT ;  /* 0x000000090400788c */ /* 0x000fe2000bf04270 */
[----:B0-2-4-:R-:W-:-:S05]  /*a790*/  IADD3 R2, P0, PT, R18, UR6, RZ ;  /* 0x0000000612027c10 */ /* 0x015fca000ff1e0ff */
        /* <DEDUP_REMOVED lines=13> */
.L_x_4922:
[----:B------:R-:W2:Y:S02]  /*a870*/  LDG.E.U8 R0, desc[UR36][R2.64] ;  /* 0x0000002402007981 */ /* 0x000ea4000c1e1100 */
[----:B--2---:R-:W-:Y:S01]  /*a880*/  I2FP.F32.U32 R0, R0 ;  /* 0x0000000000007245 */ /* 0x004fe20000201000 */
[----:B------:R-:W-:Y:S06]  /*a890*/  BRA `(.L_x_4924) ;  /* 0x0000000c00447947 */ /* 0x000fec0003800000 */
.L_x_4921:
[----:B------:R-:W-:-:S09]  /*a8a0*/  UISETP.NE.AND UP0, UPT, UR4, 0x2, UPT ;  /* 0x000000020400788c */ /* 0x000fd2000bf05270 */
[----:B------:R-:W-:Y:S05]  /*a8b0*/  BRA.U !UP0, `(.L_x_4925) ;  /* 0x0000000108287547 */ /* 0x000fea000b800000 */
[----:B------:R-:W-:-:S09]  /*a8c0*/  UISETP.NE.AND UP0, UPT, UR4, 0x3, UPT ;  /* 0x000000030400788c */ /* 0x000fd2000bf05270 */
[----:B------:R-:W-:Y:S05]  /*a8d0*/  BRA.U !UP0, `(.L_x_4926) ;  /* 0x0000000108147547 */ /* 0x000fea000b800000 */
[----:B------:R-:W-:-:S09]  /*a8e0*/  UISETP.NE.AND UP0, UPT, UR4, 0x4, UPT ;  /* 0x000000040400788c */ /* 0x000fd2000bf05270 */
[----:B------:R-:W-:Y:S05]  /*a8f0*/  BRA.U UP0, `(.L_x_4923) ;  /* 0x0000000900d07547 */ /* 0x000fea000b800000 */
[----:B------:R-:W2:Y:S02]  /*a900*/  LDG.E.64 R2, desc[UR36][R2.64] ;  /* 0x0000002402027981 */ /* 0x000ea4000c1e1b00 */
[----:B--2---:R0:W2:Y:S02]  /*a910*/  I2F.S64 R0, R2 ;  /* 0x0000000200007312 */ /* 0x0040a40000301400 */
[----:B0-2---:R-:W-:Y:S05]  /*a920*/  BRA `(.L_x_4924) ;  /* 0x0000000c00207947 */ /* 0x005fea0003800000 */
.L_x_4926:
[----:B------:R-:W2:Y:S02]  /*a930*/  LDG.E R0, desc[UR36][R2.64] ;  /* 0x0000002402007981 */ /* 0x000ea4000c1e1900 */
[----:B--2---:R-:W-:Y:S01]  /*a940*/  I2FP.F32.S32 R0, R0 ;  /* 0x0000000000007245 */ /* 0x004fe20000201400 */
[----:B------:R-:W-:Y:S06]  /*a950*/  BRA `(.L_x_4924) ;  /* 0x0000000c00147947 */ /* 0x000fec0003800000 */
.L_x_4925:
[----:B------:R-:W2:Y:S02]  /*a960*/  LDG.E.U16 R0, desc[UR36][R2.64] ;  /* 0x0000002402007981 */ /* 0x000ea4000c1e1500 */
[----:B--2---:R-:W0:Y:S01]  /*a970*/  I2F.S16 R0, R0 ;  /* 0x0000000000007306 */ /* 0x004e220000101400 */
[----:B------:R-:W-:Y:S05]  /*a980*/  BRA `(.L_x_4924) ;  /* 0x0000000c00087947 */ /* 0x000fea0003800000 */
.L_x_4920:
        /* <DEDUP_REMOVED lines=8> */
.L_x_4928:
[----:B------:R-:W2:Y:S02]  /*aa10*/  LDG.E.U16 R0, desc[UR36][R2.64] ;  /* 0x0000002402007981 */ /* 0x000ea4000c1e1500 */
[----:B--2---:R-:W-:Y:S01]  /*aa20*/  HADD2.F32 R0, -RZ, R0.H0_H0 ;  /* 0x20000000ff007230 */ /* 0x004fe20000004100 */
[----:B------:R-:W-:Y:S06]  /*aa30*/  BRA `(.L_x_4924) ;  /* 0x0000000800dc7947 */ /* 0x000fec0003800000 */
.L_x_4927:
        /* <DEDUP_REMOVED lines=8> */
.L_x_4930:
[----:B------:R-:W2:Y:S02]  /*aac0*/  LDG.E.U16 R0, desc[UR36][R2.64] ;  /* 0x0000002402007981 */ /* 0x000ea4000c1e1500 */
[----:B--2---:R-:W-:Y:S01]  /*aad0*/  HADD2.F32 R0, -RZ, R0.H0_H0 ;  /* 0x20000000ff007230 */ /* 0x004fe20000004100 */
[----:B------:R-:W-:Y:S06]  /*aae0*/  BRA `(.L_x_4924) ;  /* 0x0000000800b07947 */ /* 0x000fec0003800000 */
.L_x_4929:
        /* <DEDUP_REMOVED lines=11> */
.L_x_4919:
        /* <DEDUP_REMOVED lines=12> */
.L_x_4933:
        /* <DEDUP_REMOVED lines=11> */
.L_x_4932:
        /* <DEDUP_REMOVED lines=25> */
.L_x_4935:
        /* <DEDUP_REMOVED lines=12> */
.L_x_4934:
[----:B------:R-:W2:Y:S02]  /*af60*/  LDG.E.U16 R0, desc[UR36][R2.64] ;  /* 0x0000002402007981 */ /* 0x000ea4000c1e1500 */
[----:B--2---:R-:W-:Y:S01]  /*af70*/  IMAD.U32 R0, R0, 0x10000, RZ ;  /* 0x0001000000007824 */ /* 0x004fe200078e00ff */
[----:B------:R-:W-:Y:S06]  /*af80*/  BRA `(.L_x_4924) ;  /* 0x0000000400887947 */ /* 0x000fec0003800000 */
.L_x_4931:
        /* <DEDUP_REMOVED lines=11> */
.L_x_4938:
        /* <DEDUP_REMOVED lines=20> */
.L_x_4940:
[----:B------:R-:W-:Y:S05]  /*b180*/  BSYNC.RECONVERGENT B0 ;  /* 0x0000000000007941 */ /* 0x000fea0003800200 */
.L_x_4939:
[----:B------:R-:W-:Y:S01]  /*b190*/  IMAD.SHL.U32 R0, R0, 0x100000, RZ ;  /* 0x0010000000007824 */ /* 0x000fe200078e00ff */
[----:B------:R-:W-:-:S04]  /*b1a0*/  LEA R2, R2, 0x3b800000, 0x17 ;  /* 0x3b80000002027811 */ /* 0x000fc800078eb8ff */
[----:B------:R-:W-:Y:S01]  /*b1b0*/  LOP3.LUT R0, R2, R0, R7, 0xfe, !PT ;  /* 0x0000000002007212 */ /* 0x000fe200078efe07 */
[----:B------:R-:W-:Y:S06]  /*b1c0*/  BRA `(.L_x_4924) ;  /* 0x0000000000f87947 */ /* 0x000fec0003800000 */
.L_x_4937:
        /* <DEDUP_REMOVED lines=20> */
.L_x_4942:
[----:B------:R-:W-:Y:S05]  /*b310*/  BSYNC.RECONVERGENT B0 ;  /* 0x0000000000007941 */ /* 0x000fea0003800200 */
.L_x_4941:
[----:B------:R-:W-:Y:S02]  /*b320*/  SHF.L.U32 R0, R0, 0x15, RZ ;  /* 0x0000001500007819 */ /* 0x000fe400000006ff */
[----:B------:R-:W-:-:S04]  /*b330*/  LEA R2, R2, 0x37800000, 0x17 ;  /* 0x3780000002027811 */ /* 0x000fc800078eb8ff */
[----:B------:R-:W-:Y:S01]  /*b340*/  LOP3.LUT R0, R2, R0, R7, 0xfe, !PT ;  /* 0x0000000002007212 */ /* 0x000fe200078efe07 */
[----:B------:R-:W-:Y:S06]  /*b350*/  BRA `(.L_x_4924) ;  /* 0x0000000000947947 */ /* 0x000fec0003800000 */
.L_x_4936:
        /* <DEDUP_REMOVED lines=14> */
.L_x_4923:
[----:B------:R-:W-:Y:S01]  /*b440*/  MOV R2, 0x0 ;  /* 0x0000000000027802 */ /* 0x000fe20000000f00 */
[----:B------:R-:W0:Y:S01]  /*b450*/  LDCU.64 UR4, c[0x4][0x140] ;  /* 0x01002800ff0477ac */ /* 0x000e220008000a00 */
[----:B------:R-:W-:Y:S02]  /*b460*/  HFMA2 R13, -RZ, RZ, 0, 0 ;  /* 0x00000000ff0d7431 */ /* 0x000fe400000001ff */
[----:B------:R-:W-:Y:S01]  /*b470*/  IMAD.MOV.U32 R8, RZ, RZ, 0x4e ;  /* 0x0000004eff087424 */ /* 0x000fe200078e00ff */
[----:B------:R-:W2:Y:S01]  /*b480*/  LDCU.64 UR6, c[0x4][0x148] ;  /* 0x01002900ff0677ac */ /* 0x000ea20008000a00 */
[----:B------:R-:W4:Y:S01]  /*b490*/  LDC.64 R2, c[0x4][R2] ;  /* 0x0100000002027b82 */ /* 0x000f220000000a00 */
[----:B------:R-:W-:Y:S01]  /*b4a0*/  IMAD.MOV.U32 R12, RZ, RZ, 0x1 ;  /* 0x00000001ff0c7424 */ /* 0x000fe200078e00ff */
[----:B------:R-:W1:Y:S01]  /*b4b0*/  LDCU.64 UR8, c[0x4][0x40] ;  /* 0x01000800ff0877ac */ /* 0x000e620008000a00 */
[----:B0-----:R-:W-:Y:S02]  /*b4c0*/  IMAD.U32 R4, RZ, RZ, UR4 ;  /* 0x00000004ff047e24 */ /* 0x001fe4000f8e00ff */
[----:B------:R-:W-:Y:S01]  /*b4d0*/  IMAD.U32 R5, RZ, RZ, UR5 ;  /* 0x00000005ff057e24 */ /* 0x000fe2000f8e00ff */
[----:B--2---:R-:W-:Y:S01]  /*b4e0*/  MOV R6, UR6 ;  /* 0x0000000600067c02 */ /* 0x004fe20008000f00 */
[----:B------:R-:W-:-:S02]  /*b4f0*/  IMAD.U32 R7, RZ, RZ, UR7 ;  /* 0x00000007ff077e24 */ /* 0x000fc4000f8e00ff */
[----:B-1----:R-:W-:Y:S01]  /*b500*/  IMAD.U32 R10, RZ, RZ, UR8 ;  /* 0x00000008ff0a7e24 */ /* 0x002fe2000f8e00ff */
[----:B------:R-:W-:-:S07]  /*b510*/  MOV R11, UR9 ;  /* 0x00000009000b7c02 */ /* 0x000fce0008000f00 */
[----:B------:R-:W-:-:S07]  /*b520*/  LEPC R20, `(.L_x_4945) ;  /* 0x000000001014794e */ /* 0x000fce0000000000 */
[----:B---345:R-:W-:Y:S05]  /*b530*/  CALL.ABS.NOINC R2 ;  /* 0x0000000002007343 */ /* 0x038fea0003c00000 */
.L_x_4945:
[----:B------:R-:W-:Y:S01]  /*b540*/  IMAD.MOV.U32 R0, RZ, RZ, RZ ;  /* 0x000000ffff007224 */ /* 0x000fe200078e00ff */
[----:B------:R-:W-:Y:S06]  /*b550*/  BRA `(.L_x_4924) ;  /* 0x0000000000147947 */ /* 0x000fec0003800000 */
.L_x_4944:
[----:B------:R-:W2:Y:S02]  /*b560*/  LDG.E.64 R2, desc[UR36][R2.64] ;  /* 0x0000002402027981 */ /* 0x000ea4000c1e1b00 */
[----:B--2---:R0:W2:Y:S02]  /*b570*/  I2F.U64 R0, R2 ;  /* 0x0000000200007312 */ /* 0x0040a40000301000 */
[----:B0-2---:R-:W-:Y:S05]  /*b580*/  BRA `(.L_x_4924) ;  /* 0x0000000000087947 */ /* 0x005fea0003800000 */
.L_x_4943:
[----:B------:R-:W2:Y:S02]  /*b590*/  LDG.E R0, desc[UR36][R2.64] ;  /* 0x0000002402007981 */ /* 0x000ea4000c1e1900 */
[----:B--2---:R-:W-:-:S07]  /*b5a0*/  I2FP.F32.U32 R0, R0 ;  /* 0x0000000000007245 */ /* 0x004fce0000201000 */
.L_x_4924:
[----:B------:R-:W-:Y:S05]  /*b5b0*/  BSYNC.RECONVERGENT B6 ;  /* 0x0000000000067941 */ /* 0x000fea0003800200 */
.L_x_4918:
[----:B------:R-:W2:Y:S01]  /*b5c0*/  LDCU.64 UR6, c[0x0][0x5e8] ;  /* 0x0000bd00ff0677ac */ /* 0x000ea20008000a00 */
[----:B-1-3-5:R-:W-:Y:S01]  /*b5d0*/  FSETP.NEU.FTZ.AND P0, PT, R19, RZ, PT ;  /* 0x000000ff1300720b */ /* 0x02afe20003f1d000 */
[----:B------:R-:W-:Y:S01]  /*b5e0*/  BSSY.RECONVERGENT B6, `(.L_x_4946) ;  /* 0x00000d4000067945 */ /* 0x000fe20003800200 */
[----:B0-----:R-:W-:Y:S01]  /*b5f0*/  FSETP.NEU.FTZ.AND P1, PT, R0, RZ, PT ;  /* 0x000000ff0000720b */ /* 0x001fe20003f3d000 */
[----:B------:R-:W-:-:S03]  /*b600*/  UPRMT UR4, UR43, 0x9910, URZ ;  /* 0x000099102b047896 */ /* 0x000fc600080000ff */
[----:B------:R-:W-:Y:S01]  /*b610*/  PLOP3.LUT P0, PT, P0, P1, PT, 0x28, 0x82 ;  /* 0x000000000082781c */ /* 0x000fe20000702570 */
[----:B------:R-:W-:-:S03]  /*b620*/  UISETP.GT.AND UP0, UPT, UR4, 0x9, UPT ;  /* 0x000000090400788c */ /* 0x000fc6000bf04270 */
[----:B------:R-:W-:Y:S02]  /*b630*/  SEL R4, RZ, 0x1, !P0 ;  /* 0x00000001ff047807 */ /* 0x000fe40004000000 */
[----:B--2-4-:R-:W-:-:S05]  /*b640*/  IADD3 R2, P2, PT, R16, UR6, RZ ;  /* 0x0000000610027c10 */ /* 0x014fca000ff5e0ff */
        /* <DEDUP_REMOVED lines=12> */
.L_x_4950:
[----:B------:R0:W-:Y:S01]  /*b710*/  STG.E.U8 desc[UR36][R2.64], R4 ;  /* 0x0000000402007986 */ /* 0x0001e2000c101124 */
[----:B------:R-:W-:Y:S05]  /*b720*/  BRA `(.L_x_4952) ;  /* 0x0000000800fc7947 */ /* 0x000fea0003800000 */
.L_x_4949:
        /* <DEDUP_REMOVED lines=9> */
.L_x_4954:
[----:B------:R0:W-:Y:S01]  /*b7c0*/  STG.E desc[UR36][R2.64], R4 ;  /* 0x0000000402007986 */ /* 0x0001e2000c101924 */
[----:B------:R-:W-:Y:S05]  /*b7d0*/  BRA `(.L_x_4952) ;  /* 0x0000000800d07947 */ /* 0x000fea0003800000 */
.L_x_4953:
[----:B------:R0:W-:Y:S01]  /*b7e0*/  STG.E.U16 desc[UR36][R2.64], R4 ;  /* 0x0000000402007986 */ /* 0x0001e2000c101524 */
[----:B------:R-:W-:Y:S05]  /*b7f0*/  BRA `(.L_x_4952) ;  /* 0x0000000800c87947 */ /* 0x000fea0003800000 */
.L_x_4948:
        /* <DEDUP_REMOVED lines=9> */
.L_x_4956:
[----:B------:R-:W-:-:S04]  /*b890*/  I2FP.F32.U32 R0, R4 ;  /* 0x0000000400007245 */ /* 0x000fc80000201000 */
[----:B------:R-:W-:-:S05]  /*b8a0*/  F2FP.F16.F32.PACK_AB R0, RZ, R0 ;  /* 0x00000000ff00723e */ /* 0x000fca00000000ff */
[----:B------:R0:W-:Y:S01]  /*b8b0*/  STG.E.U16 desc[UR36][R2.64], R0 ;  /* 0x0000000002007986 */ /* 0x0001e2000c101524 */
[----:B------:R-:W-:Y:S05]  /*b8c0*/  BRA `(.L_x_4952) ;  /* 0x0000000800947947 */ /* 0x000fea0003800000 */
.L_x_4955:
        /* <DEDUP_REMOVED lines=10> */
.L_x_4958:
[----:B------:R-:W-:-:S04]  /*b970*/  I2FP.F32.U32 R4, R4 ;  /* 0x0000000400047245 */ /* 0x000fc80000201000 */
[----:B------:R-:W-:-:S04]  /*b980*/  F2FP.F16.F32.PACK_AB R5, RZ, R4 ;  /* 0x00000004ff05723e */ /* 0x000fc800000000ff */
[----:B------:R-:W-:-:S05]  /*b990*/  PRMT R5, R5, 0x5410, RZ ;  /* 0x0000541005057816 */ /* 0x000fca00000000ff */
[----:B------:R0:W-:Y:S01]  /*b9a0*/  STG.E desc[UR36][R2.64], R5 ;  /* 0x0000000502007986 */ /* 0x0001e2000c101924 */
[----:B------:R-:W-:Y:S05]  /*b9b0*/  BRA `(.L_x_4952) ;  /* 0x0000000800587947 */ /* 0x000fea0003800000 */
.L_x_4957:
[----:B------:R-:W0:Y:S02]  /*b9c0*/  I2F.F64.U32 R4, R4 ;  /* 0x0000000400047312 */ /* 0x000e240000201800 */
[----:B0-----:R0:W-:Y:S01]  /*b9d0*/  STG.E.64 desc[UR36][R2.64], R4 ;  /* 0x0000000402007986 */ /* 0x0011e2000c101b24 */
[----:B------:R-:W-:Y:S05]  /*b9e0*/  BRA `(.L_x_4952) ;  /* 0x00000008004c7947 */ /* 0x000fea0003800000 */
.L_x_4947:
        /* <DEDUP_REMOVED lines=12> */
.L_x_4962:
        /* <DEDUP_REMOVED lines=17> */
.L_x_4964:
[----:B------:R-:W-:Y:S05]  /*bbc0*/  BSYNC.RECONVERGENT B0 ;  /* 0x0000000000007941 */ /* 0x000fea0003800200 */
.L_x_4963:
[----:B------:R0:W-:Y:S01]  /*bbd0*/  STG.E.U8 desc[UR36][R2.64], R0 ;  /* 0x0000000002007986 */ /* 0x0001e2000c101124 */
[----:B------:R-:W-:Y:S05]  /*bbe0*/  BRA `(.L_x_4952) ;  /* 0x0000000400cc7947 */ /* 0x000fea0003800000 */
.L_x_4961:
        /* <DEDUP_REMOVED lines=17> */
.L_x_4966:
[----:B------:R-:W-:Y:S05]  /*bd00*/  BSYNC.RECONVERGENT B0 ;  /* 0x0000000000007941 */ /* 0x000fea0003800200 */
.L_x_4965:
[----:B------:R0:W-:Y:S01]  /*bd10*/  STG.E.U8 desc[UR36][R2.64], R0 ;  /* 0x0000000002007986 */ /* 0x0001e2000c101124 */
[----:B------:R-:W-:Y:S05]  /*bd20*/  BRA `(.L_x_4952) ;  /* 0x00000004007c7947 */ /* 0x000fea0003800000 */
.L_x_4960:
        /* <DEDUP_REMOVED lines=21> */
.L_x_4968:
[----:B------:R-:W-:-:S05]  /*be80*/  IMAD.MOV.U32 R5, RZ, RZ, RZ ;  /* 0x000000ffff057224 */ /* 0x000fca00078e00ff */
[----:B------:R0:W-:Y:S01]  /*be90*/  STG.E.64 desc[UR36][R2.64], R4 ;  /* 0x0000000402007986 */ /* 0x0001e2000c101b24 */
[----:B------:R-:W-:Y:S05]  /*bea0*/  BRA `(.L_x_4952) ;  /* 0x00000004001c7947 */ /* 0x000fea0003800000 */
.L_x_4967:
[----:B------:R0:W-:Y:S01]  /*beb0*/  STG.E desc[UR36][R2.64], R4 ;  /* 0x0000000402007986 */ /* 0x0001e2000c101924 */
[----:B------:R-:W-:Y:S05]  /*bec0*/  BRA `(.L_x_4952) ;  /* 0x0000000400147947 */ /* 0x000fea0003800000 */
.L_x_4959:
        /* <DEDUP_REMOVED lines=8> */
.L_x_4970:
[----:B------:R-:W-:Y:S01]  /*bf50*/  CS2R R6, SRZ ;  /* 0x0000000000067805 */ /* 0x000fe2000001ff00 */
[----:B------:R-:W0:Y:S04]  /*bf60*/  I2F.F64.U32 R4, R4 ;  /* 0x0000000400047312 */ /* 0x000e280000201800 */
[----:B0-----:R0:W-:Y:S01]  /*bf70*/  STG.E.128 desc[UR36][R2.64], R4 ;  /* 0x0000000402007986 */ /* 0x0011e2000c101d24 */
[----:B------:R-:W-:Y:S05]  /*bf80*/  BRA `(.L_x_4952) ;  /* 0x0000000000e47947 */ /* 0x000fea0003800000 */
.L_x_4969:
[----:B------:R-:W-:-:S09]  /*bf90*/  UISETP.NE.AND UP0, UPT, UR4, 0xf, UPT ;  /* 0x0000000f0400788c */ /* 0x000fd2000bf05270 */
[----:B------:R-:W-:Y:S05]  /*bfa0*/  BRA.U !UP0, `(.L_x_4971) ;  /* 0x0000000108d07547 */ /* 0x000fea000b800000 */
[----:B------:R-:W-:-:S09]  /*bfb0*/  UISETP.NE.AND UP0, UPT, UR4, 0x17, UPT ;  /* 0x000000170400788c */ /* 0x000fd2000bf05270 */
[----:B------:R-:W-:Y:S05]  /*bfc0*/  BRA.U !UP0, `(.L_x_4972) ;  /* 0x0000000108847547 */ /* 0x000fea000b800000 */
[----:B------:R-:W-:-:S09]  /*bfd0*/  UISETP.NE.AND UP0, UPT, UR4, 0x18, UPT ;  /* 0x000000180400788c */ /* 0x000fd2000bf05270 */
[----:B------:R-:W-:Y:S05]  /*bfe0*/  BRA.U !UP0, `(.L_x_4973) ;  /* 0x0000000108447547 */ /* 0x000fea000b800000 */
.L_x_4951:
        /* <DEDUP_REMOVED lines=16> */
.L_x_4974:
[----:B------:R-:W-:Y:S05]  /*c0f0*/  BRA `(.L_x_4952) ;  /* 0x0000000000887947 */ /* 0x000fea0003800000 */
.L_x_4973:
        /* <DEDUP_REMOVED lines=11> */
.L_x_4976:
[----:B------:R-:W-:Y:S05]  /*c1b0*/  BSYNC.RECONVERGENT B0 ;  /* 0x0000000000007941 */ /* 0x000fea0003800200 */
.L_x_4975:
[----:B------:R2:W-:Y:S01]  /*c1c0*/  STG.E.U8 desc[UR36][R2.64], R5 ;  /* 0x0000000502007986 */ /* 0x0005e2000c101124 */
[----:B------:R-:W-:Y:S05]  /*c1d0*/  BRA `(.L_x_4952) ;  /* 0x0000000000507947 */ /* 0x000fea0003800000 */
.L_x_4972:
        /* <DEDUP_REMOVED lines=12> */
.L_x_4977:
[----:B------:R-:W-:Y:S02]  /*c2a0*/  ISETP.GT.U32.AND P0, PT, R7, 0x7f800000, PT ;  /* 0x7f8000000700780c */ /* 0x000fe40003f04070 */
[----:B------:R-:W-:-:S04]  /*c2b0*/  MOV R5, 0x7f ;  /* 0x0000007f00057802 */ /* 0x000fc80000000f00 */
[----:B------:R-:W-:-:S05]  /*c2c0*/  SEL R5, R5, 0x7c, P0 ;  /* 0x0000007c05057807 */ /* 0x000fca0000000000 */
[----:B------:R0:W-:Y:S01]  /*c2d0*/  STG.E.U8 desc[UR36][R2.64], R5 ;  /* 0x0000000502007986 */ /* 0x0001e2000c101124 */
[----:B------:R-:W-:Y:S05]  /*c2e0*/  BRA `(.L_x_4952) ;  /* 0x00000000000c7947 */ /* 0x000fea0003800000 */
.L_x_4971:
[----:B------:R-:W-:-:S04]  /*c2f0*/  I2FP.F32.U32 R0, R4 ;  /* 0x0000000400007245 */ /* 0x000fc80000201000 */
[----:B------:R-:W-:-:S05]  /*c300*/  F2FP.BF16.F32.PACK_AB R0, RZ, R0 ;  /* 0x00000000ff00723e */ /* 0x000fca00000010ff */
[----:B------:R3:W-:Y:S02]  /*c310*/  STG.E.U16 desc[UR36][R2.64], R0 ;  /* 0x0000000002007986 */ /* 0x0007e4000c101524 */
.L_x_4952:
[----:B------:R-:W-:Y:S05]  /*c320*/  BSYNC.RECONVERGENT B6 ;  /* 0x0000000000067941 */ /* 0x000fea0003800200 */
.L_x_4946:
[----:B------:R-:W-:-:S07]  /*c330*/  VIADD R17, R17, 0x80 ;  /* 0x0000008011117836 */ /* 0x000fce0000000000 */
.L_x_4888:
[----:B------:R-:W-:Y:S05]  /*c340*/  BSYNC.RECONVERGENT B7 ;  /* 0x0000000000077941 */ /* 0x000fea0003800200 */
.L_x_4887:
[----:B------:R-:W5:Y:S02]  /*c350*/  LDCU UR4, c[0x0][0x380] ;  /* 0x00007000ff0477ac */ /* 0x000f640008000800 */
[----:B-----5:R-:W-:-:S13]  /*c360*/  ISETP.GE.AND P0, PT, R17, UR4, PT ;  /* 0x0000000411007c0c */ /* 0x020fda000bf06270 */
[----:B------:R-:W-:Y:S05]  /*c370*/  @P0 EXIT ;  /* 0x000000000000094d */ /* 0x000fea0003800000 */
[----:B------:R-:W5:Y:S01]  /*c380*/  LDCU UR4, c[0x0][0x388] ;  /* 0x00007100ff0477ac */ /* 0x000f620008000800 */
[----:B0--3--:R-:W-:Y:S02]  /*c390*/  HFMA2 R0, -RZ, RZ, 0, 0 ;  /* 0x00000000ff007431 */ /* 0x009fe400000001ff */
[----:B------:R-:W-:Y:S02]  /*c3a0*/  IMAD.MOV.U32 R18, RZ, RZ, RZ ;  /* 0x000000ffff127224 */ /* 0x000fe400078e00ff */
        /* <DEDUP_REMOVED lines=8> */
[----:B-12-4-:R-:W-:Y:S01]  /*c430*/  IMAD.HI.U32 R2, R17, UR4, R16 ;  /* 0x0000000411027c27 */ /* 0x016fe2000f8e0010 */
[----:B------:R-:W1:Y:S04]  /*c440*/  LDCU UR4, c[0x0][0x4c0] ;  /* 0x00009800ff0477ac */ /* 0x000e680008000800 */
[----:B------:R-:W-:-:S04]  /*c450*/  SHF.R.U32.HI R3, RZ, UR5, R2 ;  /* 0x00000005ff037c19 */ /* 0x000fc80008011602 */
[----:B------:R-:W-:-:S05]  /*c460*/  IADD3 R0, PT, PT, -R3, RZ, RZ ;  /* 0x000000ff03007210 */ /* 0x000fca0007ffe1ff */
[----:B0-----:R-:W-:-:S04]  /*c470*/  IMAD R17, R0, UR6, R17 ;  /* 0x0000000600117c24 */ /* 0x001fc8000f8e0211 */
[C---:B---3--:R-:W-:Y:S02]  /*c480*/  IMAD R16, R17.reuse, UR8, RZ ;  /* 0x0000000811107c24 */ /* 0x048fe4000f8e02ff */
        /* <DEDUP_REMOVED lines=337> */
.L_x_4978:
[----:B------:R-:W0:Y:S01]  /*d9a0*/  LDCU.64 UR6, c[0x0][0x5e8] ;  /* 0x0000bd00ff0677ac */ /* 0x000e220008000a00 */
[----:B------:R-:W-:Y:S01]  /*d9b0*/  BSSY.RECONVERGENT B6, `(.L_x_4979) ;  /* 0x00000e8000067945 */ /* 0x000fe20003800200 */
[----:B------:R-:W1:Y:S01]  /*d9c0*/  LDCU.64 UR8, c[0x0][0x5f0] ;  /* 0x0000be00ff0877ac */ /* 0x000e620008000a00 */
[----:B------:R-:W-:-:S04]  /*d9d0*/  UPRMT UR4, UR39, 0x9910, URZ ;  /* 0x0000991027047896 */ /* 0x000fc800080000ff */
[----:B------:R-:W-:Y:S01]  /*d9e0*/  UISETP.GT.AND UP0, UPT, UR4, 0x9, UPT ;  /* 0x000000090400788c */ /* 0x000fe2000bf04270 */
[----:B0-----:R-:W-:Y:S02]  /*d9f0*/  IADD3 R16, P0, PT, R16, UR6, RZ ;  /* 0x0000000610107c10 */ /* 0x001fe4000ff1e0ff */
[----:B-12-4-:R-:W-:-:S03]  /*da00*/  IADD3 R2, P1, PT, R0, UR8, RZ ;  /* 0x0000000800027c10 */ /* 0x016fc6000ff3e0ff */
[----:B------:R-:W-:Y:S02]  /*da10*/  IMAD.X R17, RZ, RZ, UR7, P0 ;  /* 0x00000007ff117e24 */ /* 0x000fe400080e06ff */
        /* <DEDUP_REMOVED lines=13> */
.L_x_4983:
[----:B------:R-:W2:Y:S02]  /*daf0*/  LDG.E.U8 R2, desc[UR36][R2.64] ;  /* 0x0000002402027981 */ /* 0x000ea4000c1e1100 */
[----:B--2---:R-:W-:Y:S01]  /*db00*/  I2FP.F32.U32 R19, R2 ;  /* 0x0000000200137245 */ /* 0x004fe20000201000 */
[----:B------:R-:W-:Y:S06]  /*db10*/  BRA `(.L_x_4985) ;  /* 0x0000000c00447947 */ /* 0x000fec0003800000 */
.L_x_4982:
        /* <DEDUP_REMOVED lines=9> */
.L_x_4987:
[----:B------:R-:W2:Y:S02]  /*dbb0*/  LDG.E R2, desc[UR36][R2.64] ;  /* 0x0000002402027981 */ /* 0x000ea4000c1e1900 */
[----:B--2---:R-:W-:Y:S01]  /*dbc0*/  I2FP.F32.S32 R19, R2 ;  /* 0x0000000200137245 */ /* 0x004fe20000201400 */
[----:B------:R-:W-:Y:S06]  /*dbd0*/  BRA `(.L_x_4985) ;  /* 0x0000000c00147947 */ /* 0x000fec0003800000 */
.L_x_4986:
[----:B------:R-:W2:Y:S02]  /*dbe0*/  LDG.E.U16 R2, desc[UR36][R2.64] ;  /* 0x0000002402027981 */ /* 0x000ea4000c1e1500 */
[----:B--2---:R4:W0:Y:S01]  /*dbf0*/  I2F.S16 R19, R2 ;  /* 0x0000000200137306 */ /* 0x0048220000101400 */
[----:B------:R-:W-:Y:S05]  /*dc00*/  BRA `(.L_x_4985) ;  /* 0x0000000c00087947 */ /* 0x000fea0003800000 */
.L_x_4981:
        /* <DEDUP_REMOVED lines=8> */
.L_x_4989:
[----:B------:R-:W2:Y:S02]  /*dc90*/  LDG.E.U16 R2, desc[UR36][R2.64] ;  /* 0x0000002402027981 */ /* 0x000ea4000c1e1500 */
[----:B--2---:R-:W-:Y:S01]  /*dca0*/  HADD2.F32 R19, -RZ, R2.H0_H0 ;  /* 0x20000002ff137230 */ /* 0x004fe20000004100 */
[----:B------:R-:W-:Y:S06]  /*dcb0*/  BRA `(.L_x_4985) ;  /* 0x0000000800dc7947 */ /* 0x000fec0003800000 */
.L_x_4988:
        /* <DEDUP_REMOVED lines=8> */
.L_x_4991:
[----:B------:R-:W2:Y:S02]  /*dd40*/  LDG.E.U16 R2, desc[UR36][R2.64] ;  /* 0x0000002402027981 */ /* 0x000ea4000c1e1500 */
[----:B--2---:R-:W-:Y:S01]  /*dd50*/  HADD2.F32 R19, -RZ, R2.H0_H0 ;  /* 0x20000002ff137230 */ /* 0x004fe20000004100 */
[----:B------:R-:W-:Y:S06]  /*dd60*/  BRA `(.L_x_4985) ;  /* 0x0000000800b07947 */ /* 0x000fec0003800000 */
.L_x_4990:
        /* <DEDUP_REMOVED lines=11> */
.L_x_4980:
        /* <DEDUP_REMOVED lines=12> */
.L_x_4994:
        /* <DEDUP_REMOVED lines=11> */
.L_x_4993:
        /* <DEDUP_REMOVED lines=25> */
.L_x_4996:
        /* <DEDUP_REMOVED lines=12> */
.L_x_4995:
[----:B------:R-:W2:Y:S02]  /*e1e0*/  LDG.E.U16 R2, desc[UR36][R2.64] ;  /* 0x0000002402027981 */ /* 0x000ea4000c1e1500 */
[----:B--2---:R-:W-:Y:S01]  /*e1f0*/  SHF.L.U32 R19, R2, 0x10, RZ ;  /* 0x0000001002137819 */ /* 0x004fe200000006ff */
[----:B------:R-:W-:Y:S06]  /*e200*/  BRA `(.L_x_4985) ;  /* 0x0000000400887947 */ /* 0x000fec0003800000 */
.L_x_4992:
        /* <DEDUP_REMOVED lines=11> */
.L_x_4999:
        /* <DEDUP_REMOVED lines=20> */
.L_x_5001:
[----:B------:R-:W-:Y:S05]  /*e400*/  BSYNC.RECONVERGENT B0 ;  /* 0x0000000000007941 */ /* 0x000fea0003800200 */
.L_x_5000:
[----:B------:R-:W-:Y:S01]  /*e410*/  IMAD.SHL.U32 R0, R0, 0x100000, RZ ;  /* 0x0010000000007824 */ /* 0x000fe200078e00ff */
[----:B------:R-:W-:-:S04]  /*e420*/  LEA R2, R2, 0x3b800000, 0x17 ;  /* 0x3b80000002027811 */ /* 0x000fc800078eb8ff */
[----:B------:R-:W-:Y:S01]  /*e430*/  LOP3.LUT R19, R2, R0, R19, 0xfe, !PT ;  /* 0x0000000002137212 */ /* 0x000fe200078efe13 */
[----:B------:R-:W-:Y:S06]  /*e440*/  BRA `(.L_x_4985) ;  /* 0x0000000000f87947 */ /* 0x000fec0003800000 */
.L_x_4998:
        /* <DEDUP_REMOVED lines=20> */
.L_x_5003:
[----:B------:R-:W-:Y:S05]  /*e590*/  BSYNC.RECONVERGENT B0 ;  /* 0x0000000000007941 */ /* 0x000fea0003800200 */
.L_x_5002:
[----:B------:R-:W-:Y:S01]  /*e5a0*/  IMAD.SHL.U32 R0, R0, 0x200000, RZ ;  /* 0x0020000000007824 */ /* 0x000fe200078e00ff */
[----:B------:R-:W-:-:S04]  /*e5b0*/  LEA R2, R2, 0x37800000, 0x17 ;  /* 0x3780000002027811 */ /* 0x000fc800078eb8ff */
[----:B------:R-:W-:Y:S01]  /*e5c0*/  LOP3.LUT R19, R2, R0, R19, 0xfe, !PT ;  /* 0x0000000002137212 */ /* 0x000fe200078efe13 */
[----:B------:R-:W-:Y:S06]  /*e5d0*/  BRA `(.L_x_4985) ;  /* 0x0000000000947947 */ /* 0x000fec0003800000 */
.L_x_4997:
        /* <DEDUP_REMOVED lines=14> */
.L_x_4984:
        /* <DEDUP_REMOVED lines=16> */
.L_x_5006:
[----:B------:R-:W-:Y:S01]  /*e7c0*/  IMAD.MOV.U32 R19, RZ, RZ, RZ ;  /* 0x000000ffff137224 */ /* 0x000fe200078e00ff */
[----:B------:R-:W-:Y:S06]  /*e7d0*/  BRA `(.L_x_4985) ;  /* 0x0000000000147947 */ /* 0x000fec0003800000 */
.L_x_5005:
[----:B------:R-:W2:Y:S02]  /*e7e0*/  LDG.E.64 R2, desc[UR36][R2.64] ;  /* 0x0000002402027981 */ /* 0x000ea4000c1e1b00 */
[----:B--2---:R0:W1:Y:S02]  /*e7f0*/  I2F.U64 R19, R2 ;  /* 0x0000000200137312 */ /* 0x0040640000301000 */
[----:B01----:R-:W-:Y:S05]  /*e800*/  BRA `(.L_x_4985) ;  /* 0x0000000000087947 */ /* 0x003fea0003800000 */
.L_x_5004:
[----:B------:R-:W2:Y:S02]  /*e810*/  LDG.E R2, desc[UR36][R2.64] ;  /* 0x0000002402027981 */ /* 0x000ea4000c1e1900 */
[----:B--2---:R-:W-:-:S07]  /*e820*/  I2FP.F32.U32 R19, R2 ;  /* 0x0000000200137245 */ /* 0x004fce0000201000 */
.L_x_4985:
[----:B------:R-:W-:Y:S05]  /*e830*/  BSYNC.RECONVERGENT B6 ;  /* 0x0000000000067941 */ /* 0x000fea0003800200 */
.L_x_4979:
[----:B------:R-:W0:Y:S01]  /*e840*/  LDCU.64 UR6, c[0x0][0x5f8] ;  /* 0x0000bf00ff0677ac */ /* 0x000e220008000a00 */
[----:B------:R-:W-:Y:S01]  /*e850*/  BSSY.RECONVERGENT B6, `(.L_x_5007) ;  /* 0x00000e5000067945 */ /* 0x000fe20003800200 */
[----:B------:R-:W-:-:S04]  /*e860*/  UPRMT UR4, UR42, 0x9910, URZ ;  /* 0x000099102a047896 */ /* 0x000fc800080000ff */
[----:B------:R-:W-:Y:S01]  /*e870*/  UISETP.GT.AND UP0, UPT, UR4, 0x9, UPT ;  /* 0x000000090400788c */ /* 0x000fe2000bf04270 */
[----:B012-4-:R-:W-:-:S04]  /*e880*/  IADD3 R2, P0, PT, R18, UR6, RZ ;  /* 0x0000000612027c10 */ /* 0x017fc8000ff1e0ff */
        /* <DEDUP_REMOVED lines=13> */
.L_x_5011:
[----:B------:R-:W2:Y:S02]  /*e960*/  LDG.E.U8 R0, desc[UR36][R2.64] ;  /* 0x0000002402007981 */ /* 0x000ea4000c1e1100 */
[----:B--2---:R-:W-:Y:S01]  /*e970*/  I2FP.F32.U32 R0, R0 ;  /* 0x0000000000007245 */ /* 0x004fe20000201000 */
[----:B------:R-:W-:Y:S06]  /*e980*/  BRA `(.L_x_5013) ;  /* 0x0000000c00447947 */ /* 0x000fec0003800000 */
.L_x_5010:
        /* <DEDUP_REMOVED lines=9> */
.L_x_5015:
[----:B------:R-:W2:Y:S02]  /*ea20*/  LDG.E R0, desc[UR36][R2.64] ;  /* 0x0000002402007981 */ /* 0x000ea4000c1e1900 */
[----:B--2---:R-:W-:Y:S01]  /*ea30*/  I2FP.F32.S32 R0, R0 ;  /* 0x0000000000007245 */ /* 0x004fe20000201400 */
[----:B------:R-:W-:Y:S06]  /*ea40*/  BRA `(.L_x_5013) ;  /* 0x0000000c00147947 */ /* 0x000fec0003800000 */
.L_x_5014:
[----:B------:R-:W2:Y:S02]  /*ea50*/  LDG.E.U16 R0, desc[UR36][R2.64] ;  /* 0x0000002402007981 */ /* 0x000ea4000c1e1500 */
[----:B--2---:R-:W0:Y:S01]  /*ea60*/  I2F.S16 R0, R0 ;  /* 0x0000000000007306 */ /* 0x004e220000101400 */
[----:B------:R-:W-:Y:S05]  /*ea70*/  BRA `(.L_x_5013) ;  /* 0x0000000c00087947 */ /* 0x000fea0003800000 */
.L_x_5009:
        /* <DEDUP_REMOVED lines=8> */
.L_x_5017:
[----:B------:R-:W2:Y:S02]  /*eb00*/  LDG.E.U16 R0, desc[UR36][R2.64] ;  /* 0x0000002402007981 */ /* 0x000ea4000c1e1500 */
[----:B--2---:R-:W-:Y:S01]  /*eb10*/  HADD2.F32 R0, -RZ, R0.H0_H0 ;  /* 0x20000000ff007230 */ /* 0x004fe20000004100 */
[----:B------:R-:W-:Y:S06]  /*eb20*/  BRA `(.L_x_5013) ;  /* 0x0000000800dc7947 */ /* 0x000fec0003800000 */
.L_x_5016:
        /* <DEDUP_REMOVED lines=8> */
.L_x_5019:
[----:B------:R-:W2:Y:S02]  /*ebb0*/  LDG.E.U16 R0, desc[UR36][R2.64] ;  /* 0x0000002402007981 */ /* 0x000ea4000c1e1500 */
[----:B--2---:R-:W-:Y:S01]  /*ebc0*/  HADD2.F32 R0, -RZ, R0.H0_H0 ;  /* 0x20000000ff007230 */ /* 0x004fe20000004100 */
[----:B------:R-:W-:Y:S06]  /*ebd0*/  BRA `(.L_x_5013) ;  /* 0x0000000800b07947 */ /* 0x000fec0003800000 */
.L_x_5018:
        /* <DEDUP_REMOVED lines=11> */
.L_x_5008:
        /* <DEDUP_REMOVED lines=12> */
.L_x_5022:
        /* <DEDUP_REMOVED lines=11> */
.L_x_5021:
        /* <DEDUP_REMOVED lines=25> */
.L_x_5024:
        /* <DEDUP_REMOVED lines=12> */
.L_x_5023:
[----:B------:R-:W2:Y:S02]  /*f050*/  LDG.E.U16 R0, desc[UR36][R2.64] ;  /* 0x0000002402007981 */ /* 0x000ea4000c1e1500 */
[----:B--2---:R-:W-:Y:S01]  /*f060*/  IMAD.U32 R0, R0, 0x10000, RZ ;  /* 0x0001000000007824 */ /* 0x004fe200078e00ff */
[----:B------:R-:W-:Y:S06]  /*f070*/  BRA `(.L_x_5013) ;  /* 0x0000000400887947 */ /* 0x000fec0003800000 */
.L_x_5020:
        /* <DEDUP_REMOVED lines=11> */
.L_x_5027:
        /* <DEDUP_REMOVED lines=20> */
.L_x_5029:
[----:B------:R-:W-:Y:S05]  /*f270*/  BSYNC.RECONVERGENT B0 ;  /* 0x0000000000007941 */ /* 0x000fea0003800200 */
.L_x_5028:
[----:B------:R-:W-:Y:S02]  /*f280*/  SHF.L.U32 R0, R0, 0x14, RZ ;  /* 0x0000001400007819 */ /* 0x000fe400000006ff */
[----:B------:R-:W-:-:S04]  /*f290*/  LEA R2, R2, 0x3b800000, 0x17 ;  /* 0x3b80000002027811 */ /* 0x000fc800078eb8ff */
[----:B------:R-:W-:Y:S01]  /*f2a0*/  LOP3.LUT R0, R2, R0, R7, 0xfe, !PT ;  /* 0x0000000002007212 */ /* 0x000fe200078efe07 */
[----:B------:R-:W-:Y:S06]  /*f2b0*/  BRA `(.L_x_5013) ;  /* 0x0000000000f87947 */ /* 0x000fec0003800000 */
.L_x_5026:
        /* <DEDUP_REMOVED lines=20> */
.L_x_5031:
[----:B------:R-:W-:Y:S05]  /*f400*/  BSYNC.RECONVERGENT B0 ;  /* 0x0000000000007941 */ /* 0x000fea0003800200 */
.L_x_5030:
[----:B------:R-:W-:Y:S01]  /*f410*/  IMAD.SHL.U32 R0, R0, 0x200000, RZ ;  /* 0x0020000000007824 */ /* 0x000fe200078e00ff */
[----:B------:R-:W-:-:S04]  /*f420*/  LEA R2, R2, 0x37800000, 0x17 ;  /* 0x3780000002027811 */ /* 0x000fc800078eb8ff */
[----:B------:R-:W-:Y:S01]  /*f430*/  LOP3.LUT R0, R2, R0, R7, 0xfe, !PT ;  /* 0x0000000002007212 */ /* 0x000fe200078efe07 */
[----:B------:R-:W-:Y:S06]  /*f440*/  BRA `(.L_x_5013) ;  /* 0x0000000000947947 */ /* 0x000fec0003800000 */
.L_x_5025:
        /* <DEDUP_REMOVED lines=14> */
.L_x_5012:
[----:B------:R-:W-:Y:S01]  /*f530*/  MOV R2, 0x0 ;  /* 0x0000000000027802 */ /* 0x000fe20000000f00 */
[----:B------:R-:W0:Y:S01]  /*f540*/  LDCU.64 UR4, c[0x4][0x140] ;  /* 0x01002800ff0477ac */ /* 0x000e220008000a00 */
[----:B------:R-:W-:Y:S02]  /*f550*/  HFMA2 R8, -RZ, RZ, 0, 4.64916229248046875e-06 ;  /* 0x0000004eff087431 */ /* 0x000fe400000001ff */
[----:B------:R-:W-:Y:S01]  /*f560*/  IMAD.MOV.U32 R12, RZ, RZ, 0x1 ;  /* 0x00000001ff0c7424 */ /* 0x000fe200078e00ff */
[----:B------:R-:W1:Y:S01]  /*f570*/  LDCU.64 UR6, c[0x4][0x148] ;  /* 0x01002900ff0677ac */ /* 0x000e620008000a00 */
[----:B------:R-:W2:Y:S01]  /*f580*/  LDC.64 R2, c[0x4][R2] ;  /* 0x0100000002027b82 */ /* 0x000ea20000000a00 */
[----:B------:R-:W-:Y:S01]  /*f590*/  IMAD.MOV.U32 R13, RZ, RZ, RZ ;  /* 0x000000ffff0d7224 */ /* 0x000fe200078e00ff */
[----:B------:R-:W4:Y:S01]  /*f5a0*/  LDCU.64 UR8, c[0x4][0x40] ;  /* 0x01000800ff0877ac */ /* 0x000f220008000a00 */
[----:B0-----:R-:W-:Y:S01]  /*f5b0*/  MOV R4, UR4 ;  /* 0x0000000400047c02 */ /* 0x001fe20008000f00 */
[----:B------:R-:W-:-:S02]  /*f5c0*/  IMAD.U32 R5, RZ, RZ, UR5 ;  /* 0x00000005ff057e24 */ /* 0x000fc4000f8e00ff */
[----:B-1----:R-:W-:Y:S01]  /*f5d0*/  IMAD.U32 R6, RZ, RZ, UR6 ;  /* 0x00000006ff067e24 */ /* 0x002fe2000f8e00ff */
[----:B------:R-:W-:Y:S01]  /*f5e0*/  MOV R7, UR7 ;  /* 0x0000000700077c02 */ /* 0x000fe20008000f00 */
[----:B----4-:R-:W-:Y:S02]  /*f5f0*/  IMAD.U32 R10, RZ, RZ, UR8 ;  /* 0x00000008ff0a7e24 */ /* 0x010fe4000f8e00ff */
[----:B------:R-:W-:-:S07]  /*f600*/  IMAD.U32 R11, RZ, RZ, UR9 ;  /* 0x00000009ff0b7e24 */ /* 0x000fce000f8e00ff */
[----:B------:R-:W-:-:S07]  /*f610*/  LEPC R20, `(.L_x_5034) ;  /* 0x000000001014794e */ /* 0x000fce0000000000 */
[----:B--23-5:R-:W-:Y:S05]  /*f620*/  CALL.ABS.NOINC R2 ;  /* 0x0000000002007343 */ /* 0x02cfea0003c00000 */
.L_x_5034:
[----:B------:R-:W-:Y:S01]  /*f630*/  MOV R0, RZ ;  /* 0x000000ff00007202 */ /* 0x000fe20000000f00 */
[----:B------:R-:W-:Y:S06]  /*f640*/  BRA `(.L_x_5013) ;  /* 0x0000000000147947 */ /* 0x000fec0003800000 */
.L_x_5033:
[----:B------:R-:W2:Y:S02]  /*f650*/  LDG.E.64 R2, desc[UR36][R2.64] ;  /* 0x0000002402027981 */ /* 0x000ea4000c1e1b00 */
[----:B--2---:R0:W1:Y:S02]  /*f660*/  I2F.U64 R0, R2 ;  /* 0x0000000200007312 */ /* 0x0040640000301000 */
[----:B01----:R-:W-:Y:S05]  /*f670*/  BRA `(.L_x_5013) ;  /* 0x0000000000087947 */ /* 0x003fea0003800000 */
.L_x_5032:
[----:B------:R-:W2:Y:S02]  /*f680*/  LDG.E R0, desc[UR36][R2.64] ;  /* 0x0000002402007981 */ /* 0x000ea4000c1e1900 */
[----:B--2---:R-:W-:-:S07]  /*f690*/  I2FP.F32.U32 R0, R0 ;  /* 0x0000000000007245 */ /* 0x004fce0000201000 */
.L_x_5013:
[----:B------:R-:W-:Y:S05]  /*f6a0*/  BSYNC.RECONVERGENT B6 ;  /* 0x0000000000067941 */ /* 0x000fea0003800200 */
.L_x_5007:
[----:B------:R-:W-:Y:S01]  /*f6b0*/  UPRMT UR4, UR43, 0x9910, URZ ;  /* 0x000099102b047896 */ /* 0x000fe200080000ff */
[----:B---3-5:R-:W-:Y:S02]  /*f6c0*/  FSETP.NEU.FTZ.AND P0, PT, R19, RZ, PT ;  /* 0x000000ff1300720b */ /* 0x028fe40003f1d000 */
[----:B0---4-:R-:W-:Y:S01]  /*f6d0*/  FSETP.NEU.FTZ.AND P1, PT, R0, RZ, PT ;  /* 0x000000ff0000720b */ /* 0x011fe20003f3d000 */
[----:B------:R-:W-:-:S03]  /*f6e0*/  UISETP.GT.AND UP0, UPT, UR4, 0x9, UPT ;  /* 0x000000090400788c */ /* 0x000fc6000bf04270 */
[----:B------:R-:W-:-:S04]  /*f6f0*/  PLOP3.LUT P0, PT, P0, P1, PT, 0x28, 0x82 ;  /* 0x000000000082781c */ /* 0x000fc80000702570 */
[----:B-12---:R-:W-:Y:S02]  /*f700*/  SEL R2, RZ, 0x1, !P0 ;  /* 0x00000001ff027807 */ /* 0x006fe40004000000 */
        /* <DEDUP_REMOVED lines=11> */
.L_x_5038:
[----:B------:R-:W-:Y:S01]  /*f7c0*/  STG.E.U8 desc[UR36][R16.64], R2 ;  /* 0x0000000210007986 */ /* 0x000fe2000c101124 */
[----:B------:R-:W-:Y:S05]  /*f7d0*/  EXIT ;  /* 0x000000000000794d */ /* 0x000fea0003800000 */
.L_x_5037:
        /* <DEDUP_REMOVED lines=9> */
.L_x_5041:
[----:B------:R-:W-:Y:S01]  /*f870*/  STG.E desc[UR36][R16.64], R2 ;  /* 0x0000000210007986 */ /* 0x000fe2000c101924 */
[----:B------:R-:W-:Y:S05]  /*f880*/  EXIT ;  /* 0x000000000000794d */ /* 0x000fea0003800000 */
.L_x_5040:
[----:B------:R-:W-:Y:S01]  /*f890*/  STG.E.U16 desc[UR36][R16.64], R2 ;  /* 0x0000000210007986 */ /* 0x000fe2000c101524 */
[----:B------:R-:W-:Y:S05]  /*f8a0*/  EXIT ;  /* 0x000000000000794d */ /* 0x000fea0003800000 */
.L_x_5036:
        /* <DEDUP_REMOVED lines=9> */
.L_x_5043:
[----:B------:R-:W-:-:S04]  /*f940*/  I2FP.F32.U32 R0, R2 ;  /* 0x0000000200007245 */ /* 0x000fc80000201000 */
[----:B------:R-:W-:-:S05]  /*f950*/  F2FP.F16.F32.PACK_AB R0, RZ, R0 ;  /* 0x00000000ff00723e */ /* 0x000fca00000000ff */
[----:B------:R-:W-:Y:S01]  /*f960*/  STG.E.U16 desc[UR36][R16.64], R0 ;  /* 0x0000000010007986 */ /* 0x000fe2000c101524 */
[----:B------:R-:W-:Y:S05]  /*f970*/  EXIT ;  /* 0x000000000000794d */ /* 0x000fea0003800000 */
.L_x_5042:
        /* <DEDUP_REMOVED lines=10> */
.L_x_5045:
[----:B------:R-:W-:-:S04]  /*fa20*/  I2FP.F32.U32 R2, R2 ;  /* 0x0000000200027245 */ /* 0x000fc80000201000 */
[----:B------:R-:W-:-:S04]  /*fa30*/  F2FP.F16.F32.PACK_AB R3, RZ, R2 ;  /* 0x00000002ff03723e */ /* 0x000fc800000000ff */
[----:B------:R-:W-:-:S05]  /*fa40*/  PRMT R3, R3, 0x5410, RZ ;  /* 0x0000541003037816 */ /* 0x000fca00000000ff */
[----:B------:R-:W-:Y:S01]  /*fa50*/  STG.E desc[UR36][R16.64], R3 ;  /* 0x0000000310007986 */ /* 0x000fe2000c101924 */
[----:B------:R-:W-:Y:S05]  /*fa60*/  EXIT ;  /* 0x000000000000794d */ /* 0x000fea0003800000 */
.L_x_5044:
[----:B------:R-:W0:Y:S02]  /*fa70*/  I2F.F64.U32 R2, R2 ;  /* 0x0000000200027312 */ /* 0x000e240000201800 */
[----:B0-----:R-:W-:Y:S01]  /*fa80*/  STG.E.64 desc[UR36][R16.64], R2 ;  /* 0x0000000210007986 */ /* 0x001fe2000c101b24 */
[----:B------:R-:W-:Y:S05]  /*fa90*/  EXIT ;  /* 0x000000000000794d */ /* 0x000fea0003800000 */
.L_x_5035:
        /* <DEDUP_REMOVED lines=12> */
.L_x_5049:
        /* <DEDUP_REMOVED lines=16> */
.L_x_5052:
[----:B------:R-:W-:-:S07]  /*fc60*/  PRMT R8, R0, 0x7610, R8 ;  /* 0x0000761000087816 */ /* 0x000fce0000000008 */
.L_x_5051:
[----:B------:R-:W-:Y:S05]  /*fc70*/  BSYNC.RECONVERGENT B0 ;  /* 0x0000000000007941 */ /* 0x000fea0003800200 */
.L_x_5050:
[----:B------:R-:W-:Y:S01]  /*fc80*/  STG.E.U8 desc[UR36][R16.64], R8 ;  /* 0x0000000810007986 */ /* 0x000fe2000c101124 */
[----:B------:R-:W-:Y:S05]  /*fc90*/  EXIT ;  /* 0x000000000000794d */ /* 0x000fea0003800000 */
.L_x_5048:
        /* <DEDUP_REMOVED lines=16> */
.L_x_5055:
[----:B------:R-:W-:-:S07]  /*fda0*/  PRMT R8, R0, 0x7610, R8 ;  /* 0x0000761000087816 */ /* 0x000fce0000000008 */
.L_x_5054:
[----:B------:R-:W-:Y:S05]  /*fdb0*/  BSYNC.RECONVERGENT B0 ;  /* 0x0000000000007941 */ /* 0x000fea0003800200 */
.L_x_5053:
[----:B------:R-:W-:Y:S01]  /*fdc0*/  STG.E.U8 desc[UR36][R16.64], R8 ;  /* 0x0000000810007986 */ /* 0x000fe2000c101124 */
[----:B------:R-:W-:Y:S05]  /*fdd0*/  EXIT ;  /* 0x000000000000794d */ /* 0x000fea0003800000 */
.L_x_5047:
        /* <DEDUP_REMOVED lines=21> */
.L_x_5057:
[----:B------:R-:W-:-:S05]  /*ff30*/  HFMA2 R3, -RZ, RZ, 0, 0 ;  /* 0x00000000ff037431 */ /* 0x000fca00000001ff */
[----:B------:R-:W-:Y:S01]  /*ff40*/  STG.E.64 desc[UR36][R16.64], R2 ;  /* 0x0000000210007986 */ /* 0x000fe2000c101b24 */
[----:B------:R-:W-:Y:S05]  /*ff50*/  EXIT ;  /* 0x000000000000794d */ /* 0x000fea0003800000 */
.L_x_5056:
[----:B------:R-:W-:Y:S01]  /*ff60*/  STG.E desc[UR36][R16.64], R2 ;  /* 0x0000000210007986 */ /* 0x000fe2000c101924 */
[----:B------:R-:W-:Y:S05]  /*ff70*/  EXIT ;  /* 0x000000000000794d */ /* 0x000fea0003800000 */
.L_x_5046:
        /* <DEDUP_REMOVED lines=8> */
.L_x_5059:
[----:B------:R-:W-:Y:S01]  /*10000*/  CS2R R6, SRZ ;  /* 0x0000000000067805 */ /* 0x000fe2000001ff00 */
[----:B------:R-:W0:Y:S04]  /*10010*/  I2F.F64.U32 R4, R2 ;  /* 0x0000000200047312 */ /* 0x000e280000201800 */
[----:B0-----:R-:W-:Y:S01]  /*10020*/  STG.E.128 desc[UR36][R16.64], R4 ;  /* 0x0000000410007986 */ /* 0x001fe2000c101d24 */
[----:B------:R-:W-:Y:S05]  /*10030*/  EXIT ;  /* 0x000000000000794d */ /* 0x000fea0003800000 */
.L_x_5058:
[----:B------:R-:W-:-:S09]  /*10040*/  UISETP.NE.AND UP0, UPT, UR4, 0xf, UPT ;  /* 0x0000000f0400788c */ /* 0x000fd2000bf05270 */
[----:B------:R-:W-:Y:S05]  /*10050*/  BRA.U !UP0, `(.L_x_5060) ;  /* 0x0000000108d47547 */ /* 0x000fea000b800000 */
[----:B------:R-:W-:-:S09]  /*10060*/  UISETP.NE.AND UP0, UPT, UR4, 0x17, UPT ;  /* 0x000000170400788c */ /* 0x000fd2000bf05270 */
[----:B------:R-:W-:Y:S05]  /*10070*/  BRA.U !UP0, `(.L_x_5061) ;  /* 0x0000000108847547 */ /* 0x000fea000b800000 */
[----:B------:R-:W-:-:S09]  /*10080*/  UISETP.NE.AND UP0, UPT, UR4, 0x18, UPT ;  /* 0x000000180400788c */ /* 0x000fd2000bf05270 */
[----:B------:R-:W-:Y:S05]  /*10090*/  BRA.U !UP0, `(.L_x_5062) ;  /* 0x0000000108447547 */ /* 0x000fea000b800000 */
.L_x_5039:
        /* <DEDUP_REMOVED lines=16> */
.L_x_5063:
[----:B------:R-:W-:Y:S05]  /*101a0*/  EXIT ;  /* 0x000000000000794d */ /* 0x000fea0003800000 */
.L_x_5062:
        /* <DEDUP_REMOVED lines=11> */
.L_x_5065:
[----:B------:R-:W-:Y:S05]  /*10260*/  BSYNC.RECONVERGENT B0 ;  /* 0x0000000000007941 */ /* 0x000fea0003800200 */
.L_x_5064:
[----:B------:R-:W-:Y:S01]  /*10270*/  STG.E.U8 desc[UR36][R16.64], R3 ;  /* 0x0000000310007986 */ /* 0x000fe2000c101124 */
[----:B------:R-:W-:Y:S05]  /*10280*/  EXIT ;  /* 0x000000000000794d */ /* 0x000fea0003800000 */
.L_x_5061:
        /* <DEDUP_REMOVED lines=13> */
.L_x_5066:
[----:B------:R-:W-:Y:S02]  /*10360*/  ISETP.GT.U32.AND P0, PT, R5, 0x7f800000, PT ;  /* 0x7f8000000500780c */ /* 0x000fe40003f04070 */
[----:B------:R-:W-:-:S04]  /*10370*/  MOV R3, 0x7f ;  /* 0x0000007f00037802 */ /* 0x000fc80000000f00 */
[----:B------:R-:W-:-:S05]  /*10380*/  SEL R3, R3, 0x7c, P0 ;  /* 0x0000007c03037807 */ /* 0x000fca0000000000 */
[----:B------:R-:W-:Y:S01]  /*10390*/  STG.E.U8 desc[UR36][R16.64], R3 ;  /* 0x0000000310007986 */ /* 0x000fe2000c101124 */
[----:B------:R-:W-:Y:S05]  /*103a0*/  EXIT ;  /* 0x000000000000794d */ /* 0x000fea0003800000 */
.L_x_5060:
[----:B------:R-:W-:-:S04]  /*103b0*/  I2FP.F32.U32 R0, R2 ;  /* 0x0000000200007245 */ /* 0x000fc80000201000 */
[----:B------:R-:W-:-:S05]  /*103c0*/  F2FP.BF16.F32.PACK_AB R0, RZ, R0 ;  /* 0x00000000ff00723e */ /* 0x000fca00000010ff */
[----:B------:R-:W-:Y:S01]  /*103d0*/  STG.E.U16 desc[UR36][R16.64], R0 ;  /* 0x0000000010007986 */ /* 0x000fe2000c101524 */
[----:B------:R-:W-:Y:S05]  /*103e0*/  EXIT ;  /* 0x000000000000794d */ /* 0x000fea0003800000 */
.L_x_5067:
        /* <DEDUP_REMOVED lines=9> */
.L_x_42737:


//--------------------- .text._ZN2at6native27unrolled_elementwise_kernelINS0_13BinaryFunctorIffbZZZNS0_23logical_xor_kernel_cudaERNS_14TensorIteratorEENKUlvE0_clEvENKUlvE5_clEvEUlffE_EESt5arrayIPcLm3EELi4E23TrivialOffsetCalculatorILi2EjESC_ILi1EjENS0_6memory12LoadWithCastILi2EEENSF_13StoreWithCastILi1EEEEEviT_T0_T2_T3_T4_T5_ --------------------------
	.section	.text._ZN2at6native27unrolled_elementwise_kernelINS0_13BinaryFunctorIffbZZZNS0_23logical_xor_kernel_cudaERNS_14TensorIteratorEENKUlvE0_clEvENKUlvE5_clEvEUlffE_EESt5arrayIPcLm3EELi4E23TrivialOffsetCalculatorILi2EjESC_ILi1EjENS0_6memory12LoadWithCastILi2EEENSF_13StoreWithCastILi1EEEEEviT_T0_T2_T3_T4_T5_,"ax",@progbits
	.align	128
        .global         _ZN2at6native27unrolled_elementwise_kernelINS0_13BinaryFunctorIffbZZZNS0_23logical_xor_kernel_cudaERNS_14TensorIteratorEENKUlvE0_clEvENKUlvE5_clEvEUlffE_EESt5arrayIPcLm3EELi4E23TrivialOffsetCalculatorILi2EjESC_ILi1EjENS0_6memory12LoadWithCastILi2EEENSF_13StoreWithCastILi1EEEEEviT_T0_T2_T3_T4_T5_
        .type           _ZN2at6native27unrolled_elementwise_kernelINS0_13BinaryFunctorIffbZZZNS0_23logical_xor_kernel_cudaERNS_14TensorIteratorEENKUlvE0_clEvENKUlvE5_clEvEUlffE_EESt5arrayIPcLm3EELi4E23TrivialOffsetCalculatorILi2EjESC_ILi1EjENS0_6memory12LoadWithCastILi2EEENSF_13StoreWithCastILi1EEEEEviT_T0_T2_T3_T4_T5_,@function
        .size           _ZN2at6native27unrolled_elementwise_kernelINS0_13BinaryFunctorIffbZZZNS0_23logical_xor_kernel_cudaERNS_14TensorIteratorEENKUlvE0_clEvENKUlvE5_clEvEUlffE_EESt5arrayIPcLm3EELi4E23TrivialOffsetCalculatorILi2EjESC_ILi1EjENS0_6memory12LoadWithCastILi2EEENSF_13StoreWithCastILi1EEEEEviT_T0_T2_T3_T4_T5_,(.L_x_42738 - _ZN2at6native27unrolled_elementwise_kernelINS0_13BinaryFunctorIffbZZZNS0_23logical_xor_kernel_cudaERNS_14TensorIteratorEENKUlvE0_clEvENKUlvE5_clEvEUlffE_EESt5arrayIPcLm3EELi4E23TrivialOffsetCalculatorILi2EjESC_ILi1EjENS0_6memory12LoadWithCastILi2EEENSF_13StoreWithCastILi1EEEEEviT_T0_T2_T3_T4_T5_)
        .other          _ZN2at6native27unrolled_elementwise_kernelINS0_13BinaryFunctorIffbZZZNS0_23logical_xor_kernel_cudaERNS_14TensorIteratorEENKUlvE0_clEvENKUlvE5_clEvEUlffE_EESt5arrayIPcLm3EELi4E23TrivialOffsetCalculatorILi2EjESC_ILi1EjENS0_6memory12LoadWithCastILi2EEENSF_13StoreWithCastILi1EEEEEviT_T0_T2_T3_T4_T5_,@"STO_CUDA_ENTRY STV_DEFAULT"
_ZN2at6native27unrolled_elementwise_kernelINS0_13BinaryFunctorIffbZZZNS0_23logical_xor_kernel_cudaERNS_14TensorIteratorEENKUlvE0_clEvENKUlvE5_clEvEUlffE_EESt5arrayIPcLm3EELi4E23TrivialOffsetCalculatorILi2EjESC_ILi1EjENS0_6memory12LoadWithCastILi2EEENSF_13StoreWithCastILi1EEEEEviT_T0_T2_T3_T4_T5_:
.text._ZN2at6native27unrolled_elementwise_kernelINS0_13BinaryFunctorIffbZZZNS0_23logical_xor_kernel_cudaERNS_14TensorIteratorEENKUlvE0_clEvENKUlvE5_clEvEUlffE_EESt5arrayIPcLm3EELi4E23TrivialOffsetCalculatorILi2EjESC_ILi1EjENS0_6memory12LoadWithCastILi2EEENSF_13StoreWithCastILi1EEEEEviT_T0_T2_T3_T4_T5_:
        /* <DEDUP_REMOVED lines=37> */
.L_x_5074:
[----:B------:R-:W2:Y:S02]  /*0250*/  LDG.E.U8 R4, desc[UR36][R4.64] ;  /* 0x0000002404047981 */ /* 0x000ea4000c1e1100 */
[----:B--2---:R-:W-:Y:S01]  /*0260*/  I2FP.F32.U32 R19, R4 ;  /* 0x0000000400137245 */ /* 0x004fe20000201000 */
[----:B------:R-:W-:Y:S06]  /*0270*/  BRA `(.L_x_5076) ;  /* 0x0000000c00447947 */ /* 0x000fec0003800000 */
.L_x_5073:
        /* <DEDUP_REMOVED lines=9> */
.L_x_5078:
[----:B------:R-:W2:Y:S02]  /*0310*/  LDG.E R4, desc[UR36][R4.64] ;  /* 0x0000002404047981 */ /* 0x000ea4000c1e1900 */
[----:B--2---:R-:W-:Y:S01]  /*0320*/  I2FP.F32.S32 R19, R4 ;  /* 0x0000000400137245 */ /* 0x004fe20000201400 */
[----:B------:R-:W-:Y:S06]  /*0330*/  BRA `(.L_x_5076) ;  /* 0x0000000c00147947 */ /* 0x000fec0003800000 */
.L_x_5077:
[----:B------:R-:W2:Y:S02]  /*0340*/  LDG.E.U16 R4, desc[UR36][R4.64] ;  /* 0x0000002404047981 */ /* 0x000ea4000c1e1500 */
[----:B--2---:R0:W1:Y:S01]  /*0350*/  I2F.S16 R19, R4 ;  /* 0x0000000400137306 */ /* 0x0040620000101400 */
[----:B------:R-:W-:Y:S05]  /*0360*/  BRA `(.L_x_5076) ;  /* 0x0000000c00087947 */ /* 0x000fea0003800000 */
.L_x_5072:
        /* <DEDUP_REMOVED lines=8> */
.L_x_5080:
[----:B------:R-:W2:Y:S02]  /*03f0*/  LDG.E.U16 R4, desc[UR36][R4.64] ;  /* 0x0000002404047981 */ /* 0x000ea4000c1e1500 */
[----:B--2---:R-:W-:Y:S01]  /*0400*/  HADD2.F32 R19, -RZ, R4.H0_H0 ;  /* 0x20000004ff137230 */ /* 0x004fe20000004100 */
[----:B------:R-:W-:Y:S06]  /*0410*/  BRA `(.L_x_5076) ;  /* 0x0000000800dc7947 */ /* 0x000fec0003800000 */
.L_x_5079:
        /* <DEDUP_REMOVED lines=8> */
.L_x_5082:
[----:B------:R-:W2:Y:S02]  /*04a0*/  LDG.E.U16 R4, desc[UR36][R4.64] ;  /* 0x0000002404047981 */ /* 0x000ea4000c1e1500 */
[----:B--2---:R-:W-:Y:S01]  /*04b0*/  HADD2.F32 R19, -RZ, R4.H0_H0 ;  /* 0x20000004ff137230 */ /* 0x004fe20000004100 */
[----:B------:R-:W-:Y:S06]  /*04c0*/  BRA `(.L_x_5076) ;  /* 0x0000000800b07947 */ /* 0x000fec0003800000 */
.L_x_5081:
        /* <DEDUP_REMOVED lines=11> */
.L_x_5071:
        /* <DEDUP_REMOVED lines=12> */
.L_x_5085:
        /* <DEDUP_REMOVED lines=11> */
.L_x_5084:
        /* <DEDUP_REMOVED lines=25> */
.L_x_5087:
[----:B------:R-:W2:Y:S02]  /*0880*/  LDG.E.U8 R4, desc[UR36][R4.64] ;  /* 0x0000002404047981 */ /* 0x000ea4000c1e1100 */
[C---:B--2---:R-:W-:Y:S02]  /*0890*/  IMAD.SHL.U32 R3, R4.reuse, 0x2000000, RZ ;  /* 0x0200000004037824 */ /* 0x044fe400078e00ff */
[----:B------:R-:W-:-:S03]  /*08a0*/  IMAD.SHL.U32 R6, R4, 0x100, RZ ;  /* 0x0000010004067824 */ /* 0x000fc600078e00ff */
        /* <DEDUP_REMOVED lines=9> */
.L_x_5086:
[----:B------:R-:W2:Y:S02]  /*0940*/  LDG.E.U16 R4, desc[UR36][R4.64] ;  /* 0x0000002404047981 */ /* 0x000ea4000c1e1500 */
[----:B--2---:R-:W-:Y:S01]  /*0950*/  IMAD.U32 R19, R4, 0x10000, RZ ;  /* 0x0001000004137824 */ /* 0x004fe200078e00ff */
[----:B------:R-:W-:Y:S06]  /*0960*/  BRA `(.L_x_5076) ;  /* 0x0000000400887947 */ /* 0x000fec0003800000 */
.L_x_5083:
        /* <DEDUP_REMOVED lines=11> */
.L_x_5090:
        /* <DEDUP_REMOVED lines=20> */
.L_x_5092:
[----:B------:R-:W-:Y:S05]  /*0b60*/  BSYNC.RECONVERGENT B0 ;  /* 0x0000000000007941 */ /* 0x000fea0003800200 */
.L_x_5091:
[----:B------:R-:W-:Y:S01]  /*0b70*/  IMAD.SHL.U32 R0, R0, 0x100000, RZ ;  /* 0x0010000000007824 */ /* 0x000fe200078e00ff */
[----:B------:R-:W-:-:S04]  /*0b80*/  LEA R3, R3, 0x3b800000, 0x17 ;  /* 0x3b80000003037811 */ /* 0x000fc800078eb8ff */
[----:B------:R-:W-:Y:S01]  /*0b90*/  LOP3.LUT R19, R3, R0, R19, 0xfe, !PT ;  /* 0x0000000003137212 */ /* 0x000fe200078efe13 */
[----:B------:R-:W-:Y:S06]  /*0ba0*/  BRA `(.L_x_5076) ;  /* 0x0000000000f87947 */ /* 0x000fec0003800000 */
.L_x_5089:
        /* <DEDUP_REMOVED lines=20> */
.L_x_5094:
[----:B------:R-:W-:Y:S05]  /*0cf0*/  BSYNC.RECONVERGENT B0 ;  /* 0x0000000000007941 */ /* 0x000fea0003800200 */
.L_x_5093:
[----:B------:R-:W-:Y:S01]  /*0d00*/  IMAD.SHL.U32 R0, R0, 0x200000, RZ ;  /* 0x0020000000007824 */ /* 0x000fe200078e00ff */
[----:B------:R-:W-:-:S04]  /*0d10*/  LEA R3, R3, 0x37800000, 0x17 ;  /* 0x3780000003037811 */ /* 0x000fc800078eb8ff */
[----:B------:R-:W-:Y:S01]  /*0d20*/  LOP3.LUT R19, R3, R0, R19, 0xfe, !PT ;  /* 0x0000000003137212 */ /* 0x000fe200078efe13 */
[----:B------:R-:W-:Y:S06]  /*0d30*/  BRA `(.L_x_5076) ;  /* 0x0000000000947947 */ /* 0x000fec0003800000 */
.L_x_5088:
[----:B------:R-:W-:-:S09]  /*0d40*/  UISETP.NE.AND UP0, UPT, UR4, 0x1c, UPT ;  /* 0x0000001c0400788c */ /* 0x000fd2000bf05270 */
[----:B------:R-:W-:Y:S05]  /*0d50*/  BRA.U !UP0, `(.L_x_5095) ;  /* 0x0000000108847547 */ /* 0x000fea000b800000 */
[----:B------:R-:W-:-:S09]  /*0d60*/  UISETP.NE.AND UP0, UPT, UR4, 0x1d, UPT ;  /* 0x0000001d0400788c */ /* 0x000fd2000bf05270 */
[----:B------:R-:W-:Y:S05]  /*0d70*/  BRA.U !UP0, `(.L_x_5096) ;  /* 0x0000000108707547 */ /* 0x000fea000b800000 */
[----:B------:R-:W-:-:S09]  /*0d80*/  UISETP.NE.AND UP0, UPT, UR4, 0x2c, UPT ;  /* 0x0000002c0400788c */ /* 0x000fd2000bf05270 */
[----:B------:R-:W-:Y:S05]  /*0d90*/  BRA.U !UP0, `(.L_x_5097) ;  /* 0x0000000108487547 */ /* 0x000fea000b800000 */
.L_x_5075:
        /* <DEDUP_REMOVED lines=16> */
.L_x_5098:
[----:B------:R-:W-:Y:S01]  /*0ea0*/  IMAD.MOV.U32 R19, RZ, RZ, RZ ;  /* 0x000000ffff137224 */ /* 0x000fe200078e00ff */
[----:B------:R-:W-:Y:S06]  /*0eb0*/  BRA `(.L_x_5076) ;  /* 0x0000000000347947 */ /* 0x000fec0003800000 */
.L_x_5097:
        /* <DEDUP_REMOVED lines=8> */
.L_x_5096:
[----:B------:R-:W2:Y:S02]  /*0f40*/  LDG.E.64 R4, desc[UR36][R4.64] ;  /* 0x0000002404047981 */ /* 0x000ea4000c1e1b00 */
[----:B--2---:R0:W1:Y:S02]  /*0f50*/  I2F.U64 R19, R4 ;  /* 0x0000000400137312 */ /* 0x0040640000301000 */
[----:B01----:R-:W-:Y:S05]  /*0f60*/  BRA `(.L_x_5076) ;  /* 0x0000000000087947 */ /* 0x003fea0003800000 */
.L_x_5095:
[----:B------:R-:W2:Y:S02]  /*0f70*/  LDG.E R4, desc[UR36][R4.64] ;  /* 0x0000002404047981 */ /* 0x000ea4000c1e1900 */
[----:B--2---:R-:W-:-:S07]  /*0f80*/  I2FP.F32.U32 R19, R4 ;  /* 0x0000000400137245 */ /* 0x004fce0000201000 */
.L_x_5076:
[----:B------:R-:W-:Y:S05]  /*0f90*/  BSYNC.RECONVERGENT B6 ;  /* 0x0000000000067941 */ /* 0x000fea0003800200 */
.L_x_5070:
[----:B0-2-4-:R-:W0:Y:S01]  /*0fa0*/  LDC.64 R4, c[0x0][0x398] ;  /* 0x0000e600ff047b82 */ /* 0x015e220000000a00 */
[----:B------:R-:W2:Y:S01]  /*0fb0*/  LDCU UR5, c[0x0][0x3ac] ;  /* 0x00007580ff0577ac */ /* 0x000ea20008000800 */
[----:B------:R-:W-:Y:S01]  /*0fc0*/  BSSY.RECONVERGENT B6, `(.L_x_5099) ;  /* 0x00000e7000067945 */ /* 0x000fe20003800200 */
[----:B------:R-:W-:-:S04]  /*0fd0*/  UPRMT UR4, UR39, 0x9910, URZ ;  /* 0x0000991027047896 */ /* 0x000fc800080000ff */
        /* <DEDUP_REMOVED lines=16> */
.L_x_5103:
[----:B------:R-:W2:Y:S02]  /*10e0*/  LDG.E.U8 R0, desc[UR36][R4.64] ;  /* 0x0000002404007981 */ /* 0x000ea4000c1e1100 */
[----:B--2---:R-:W-:Y:S01]  /*10f0*/  I2FP.F32.U32 R0, R0 ;  /* 0x0000000000007245 */ /* 0x004fe20000201000 */
[----:B------:R-:W-:Y:S06]  /*1100*/  BRA `(.L_x_5105) ;  /* 0x0000000c00487947 */ /* 0x000fec0003800000 */
.L_x_5102:
        /* <DEDUP_REMOVED lines=9> */
.L_x_5107:
[----:B------:R-:W2:Y:S02]  /*11a0*/  LDG.E R0, desc[UR36][R4.64] ;  /* 0x0000002404007981 */ /* 0x000ea4000c1e1900 */
[----:B--2---:R-:W-:Y:S01]  /*11b0*/  I2FP.F32.S32 R0, R0 ;  /* 0x0000000000007245 */ /* 0x004fe20000201400 */
[----:B------:R-:W-:Y:S06]  /*11c0*/  BRA `(.L_x_5105) ;  /* 0x0000000c00187947 */ /* 0x000fec0003800000 */
.L_x_5106:
[----:B------:R-:W2:Y:S02]  /*11d0*/  LDG.E.U16 R0, desc[UR36][R4.64] ;  /* 0x0000002404007981 */ /* 0x000ea4000c1e1500 */
[----:B--2---:R-:W4:Y:S01]  /*11e0*/  I2F.S16 R0, R0 ;  /* 0x0000000000007306 */ /* 0x004f220000101400 */
[----:B------:R-:W-:Y:S05]  /*11f0*/  BRA `(.L_x_5105) ;  /* 0x0000000c000c7947 */ /* 0x000fea0003800000 */
.L_x_5101:
        /* <DEDUP_REMOVED lines=8> */
.L_x_5109:
[----:B------:R-:W2:Y:S02]  /*1280*/  LDG.E.U16 R0, desc[UR36][R4.64] ;  /* 0x0000002404007981 */ /* 0x000ea4000c1e1500 */
[----:B--2---:R-:W-:Y:S01]  /*1290*/  HADD2.F32 R0, -RZ, R0.H0_H0 ;  /* 0x20000000ff007230 */ /* 0x004fe20000004100 */
[----:B------:R-:W-:Y:S06]  /*12a0*/  BRA `(.L_x_5105) ;  /* 0x0000000800e07947 */ /* 0x000fec0003800000 */
.L_x_5108:
        /* <DEDUP_REMOVED lines=8> */
.L_x_5111:
[----:B------:R-:W2:Y:S02]  /*1330*/  LDG.E.U16 R0, desc[UR36][R4.64] ;  /* 0x0000002404007981 */ /* 0x000ea4000c1e1500 */
[----:B--2---:R-:W-:Y:S01]  /*1340*/  HADD2.F32 R0, -RZ, R0.H0_H0 ;  /* 0x20000000ff007230 */ /* 0x004fe20000004100 */
[----:B------:R-:W-:Y:S06]  /*1350*/  BRA `(.L_x_5105) ;  /* 0x0000000800b47947 */ /* 0x000fec0003800000 */
.L_x_5110:
        /* <DEDUP_REMOVED lines=11> */
.L_x_5100:
        /* <DEDUP_REMOVED lines=12> */
.L_x_5114:
        /* <DEDUP_REMOVED lines=11> */
.L_x_5113:
        /* <DEDUP_REMOVED lines=25> */
.L_x_5116:
        /* <DEDUP_REMOVED lines=13> */
.L_x_5115:
[----:B------:R-:W2:Y:S02]  /*17e0*/  LDG.E.U16 R0, desc[UR36][R4.64] ;  /* 0x0000002404007981 */ /* 0x000ea4000c1e1500 */
[----:B--2---:R-:W-:Y:S01]  /*17f0*/  IMAD.U32 R0, R0, 0x10000, RZ ;  /* 0x0001000000007824 */ /* 0x004fe200078e00ff */
[----:B------:R-:W-:Y:S06]  /*1800*/  BRA `(.L_x_5105) ;  /* 0x0000000400887947 */ /* 0x000fec0003800000 */
.L_x_5112:
        /* <DEDUP_REMOVED lines=11> */
.L_x_5119:
        /* <DEDUP_REMOVED lines=20> */
.L_x_5121:
[----:B------:R-:W-:Y:S05]  /*1a00*/  BSYNC.RECONVERGENT B0 ;  /* 0x0000000000007941 */ /* 0x000fea0003800200 */
.L_x_5120:
[----:B------:R-:W-:Y:S01]  /*1a10*/  IMAD.SHL.U32 R0, R0, 0x100000, RZ ;  /* 0x0010000000007824 */ /* 0x000fe200078e00ff */
[----:B------:R-:W-:-:S04]  /*1a20*/  LEA R3, R3, 0x3b800000, 0x17 ;  /* 0x3b80000003037811 */ /* 0x000fc800078eb8ff */
[----:B------:R-:W-:Y:S01]  /*1a30*/  LOP3.LUT R0, R3, R0, R7, 0xfe, !PT ;  /* 0x0000000003007212 */ /* 0x000fe200078efe07 */
[----:B------:R-:W-:Y:S06]  /*1a40*/  BRA `(.L_x_5105) ;  /* 0x0000000000f87947 */ /* 0x000fec0003800000 */
.L_x_5118:
        /* <DEDUP_REMOVED lines=20> */
.L_x_5123:
[----:B------:R-:W-:Y:S05]  /*1b90*/  BSYNC.RECONVERGENT B0 ;  /* 0x0000000000007941 */ /* 0x000fea0003800200 */
.L_x_5122:
[----:B------:R-:W-:Y:S01]  /*1ba0*/  IMAD.SHL.U32 R0, R0, 0x200000, RZ ;  /* 0x0020000000007824 */ /* 0x000fe200078e00ff */
[----:B------:R-:W-:-:S04]  /*1bb0*/  LEA R3, R3, 0x37800000, 0x17 ;  /* 0x3780000003037811 */ /* 0x000fc800078eb8ff */
[----:B------:R-:W-:Y:S01]  /*1bc0*/  LOP3.LUT R0, R3, R0, R7, 0xfe, !PT ;  /* 0x0000000003007212 */ /* 0x000fe200078efe07 */
[----:B------:R-:W-:Y:S06]  /*1bd0*/  BRA `(.L_x_5105) ;  /* 0x0000000000947947 */ /* 0x000fec0003800000 */
.L_x_5117:
[----:B------:R-:W-:-:S09]  /*1be0*/  UISETP.NE.AND UP0, UPT, UR4, 0x1c, UPT ;  /* 0x0000001c0400788c */ /* 0x000fd2000bf05270 */
[----:B------:R-:W-:Y:S05]  /*1bf0*/  BRA.U !UP0, `(.L_x_5124) ;  /* 0x0000000108847547 */ /* 0x000fea000b800000 */
[----:B------:R-:W-:-:S09]  /*1c00*/  UISETP.NE.AND UP0, UPT, UR4, 0x1d, UPT ;  /* 0x0000001d0400788c */ /* 0x000fd2000bf05270 */
[----:B------:R-:W-:Y:S05]  /*1c10*/  BRA.U !UP0, `(.L_x_5125) ;  /* 0x0000000108707547 */ /* 0x000fea000b800000 */
[----:B------:R-:W-:-:S09]  /*1c20*/  UISETP.NE.AND UP0, UPT, UR4, 0x2c, UPT ;  /* 0x0000002c0400788c */ /* 0x000fd2000bf05270 */
[----:B------:R-:W-:Y:S05]  /*1c30*/  BRA.U !UP0, `(.L_x_5126) ;  /* 0x0000000108487547 */ /* 0x000fea000b800000 */
.L_x_5104:
[----:B------:R-:W-:Y:S01]  /*1c40*/  MOV R14, 0x0 ;  /* 0x00000000000e7802 */ /* 0x000fe20000000f00 */
[----:B------:R-:W0:Y:S01]  /*1c50*/  LDCU.64 UR4, c[0x4][0x140] ;  /* 0x01002800ff0477ac */ /* 0x000e220008000a00 */
[----:B------:R-:W-:Y:S02]  /*1c60*/  IMAD.MOV.U32 R8, RZ, RZ, 0x4e ;  /* 0x0000004eff087424 */ /* 0x000fe400078e00ff */
[----:B------:R-:W-:Y:S01]  /*1c70*/  IMAD.MOV.U32 R12, RZ, RZ, 0x1 ;  /* 0x00000001ff0c7424 */ /* 0x000fe200078e00ff */
[----:B------:R-:W2:Y:S01]  /*1c80*/  LDCU.64 UR6, c[0x4][0x148] ;  /* 0x01002900ff0677ac */ /* 0x000ea20008000a00 */
[----:B------:R-:W4:Y:S01]  /*1c90*/  LDC.64 R14, c[0x4][R14] ;  /* 0x010000000e0e7b82 */ /* 0x000f220000000a00 */
[----:B------:R-:W-:Y:S01]  /*1ca0*/  IMAD.MOV.U32 R13, RZ, RZ, RZ ;  /* 0x000000ffff0d7224 */ /* 0x000fe200078e00ff */
[----:B------:R-:W1:Y:S01]  /*1cb0*/  LDCU.64 UR8, c[0x4][0x40] ;  /* 0x01000800ff0877ac */ /* 0x000e620008000a00 */
[----:B0-----:R-:W-:Y:S02]  /*1cc0*/  IMAD.U32 R4, RZ, RZ, UR4 ;  /* 0x00000004ff047e24 */ /* 0x001fe4000f8e00ff */
[----:B------:R-:W-:-:S02]  /*1cd0*/  IMAD.U32 R5, RZ, RZ, UR5 ;  /* 0x00000005ff057e24 */ /* 0x000fc4000f8e00ff */
[----:B--2---:R-:W-:Y:S02]  /*1ce0*/  IMAD.U32 R6, RZ, RZ, UR6 ;  /* 0x00000006ff067e24 */ /* 0x004fe4000f8e00ff */
[----:B------:R-:W-:Y:S02]  /*1cf0*/  IMAD.U32 R7, RZ, RZ, UR7 ;  /* 0x00000007ff077e24 */ /* 0x000fe4000f8e00ff */
[----:B-1----:R-:W-:Y:S02]  /*1d00*/  IMAD.U32 R10, RZ, RZ, UR8 ;  /* 0x00000008ff0a7e24 */ /* 0x002fe4000f8e00ff */
[----:B------:R-:W-:-:S07]  /*1d10*/  IMAD.U32 R11, RZ, RZ, UR9 ;  /* 0x00000009ff0b7e24 */ /* 0x000fce000f8e00ff */
[----:B------:R-:W-:-:S07]  /*1d20*/  LEPC R20, `(.L_x_5127) ;  /* 0x000000001014794e */ /* 0x000fce0000000000 */
[----:B---345:R-:W-:Y:S05]  /*1d30*/  CALL.ABS.NOINC R14 ;  /* 0x000000000e007343 */ /* 0x038fea0003c00000 */
.L_x_5127:
[----:B------:R-:W-:Y:S01]  /*1d40*/  IMAD.MOV.U32 R0, RZ, RZ, RZ ;  /* 0x000000ffff007224 */ /* 0x000fe200078e00ff */
[----:B------:R-:W-:Y:S06]  /*1d50*/  BRA `(.L_x_5105) ;  /* 0x0000000000347947 */ /* 0x000fec0003800000 */
.L_x_5126:
        /* <DEDUP_REMOVED lines=8> */
.L_x_5125:
[----:B------:R-:W2:Y:S02]  /*1de0*/  LDG.E.64 R4, desc[UR36][R4.64] ;  /* 0x0000002404047981 */ /* 0x000ea4000c1e1b00 */
[----:B--2---:R0:W2:Y:S02]  /*1df0*/  I2F.U64 R0, R4 ;  /* 0x0000000400007312 */ /* 0x0040a40000301000 */
[----:B0-2---:R-:W-:Y:S05]  /*1e00*/  BRA `(.L_x_5105) ;  /* 0x0000000000087947 */ /* 0x005fea0003800000 */
.L_x_5124:
[----:B------:R-:W2:Y:S02]  /*1e10*/  LDG.E R0, desc[UR36][R4.64] ;  /* 0x0000002404007981 */ /* 0x000ea4000c1e1900 */
[----:B--2---:R-:W-:-:S07]  /*1e20*/  I2FP.F32.U32 R0, R0 ;  /* 0x0000000000007245 */ /* 0x004fce0000201000 */
.L_x_5105:
[----:B------:R-:W-:Y:S05]  /*1e30*/  BSYNC.RECONVERGENT B6 ;  /* 0x0000000000067941 */ /* 0x000fea0003800200 */
.L_x_5099:
[----:B-1-3-5:R-:W-:Y:S01]  /*1e40*/  FSETP.NEU.FTZ.AND P1, PT, R19, RZ, PT ;  /* 0x000000ff1300720b */ /* 0x02afe20003f3d000 */
[----:B------:R-:W-:Y:S01]  /*1e50*/  VIADD R27, R17, 0x80 ;  /* 0x00000080111b7836 */ /* 0x000fe20000000000 */
[----:B--2-4-:R-:W-:Y:S02]  /*1e60*/  FSETP.NEU.FTZ.AND P0, PT, R0, RZ, PT ;  /* 0x000000ff0000720b */ /* 0x014fe40003f1d000 */
[----:B------:R-:W-:Y:S02]  /*1e70*/  P2R R22, PR, RZ, 0x2 ;  /* 0x00000002ff167803 */ /* 0x000fe40000000000 */
[----:B------:R-:W-:-:S09]  /*1e80*/  P2R R19, PR, RZ, 0x1 ;  /* 0x00000001ff137803 */ /* 0x000fd20000000000 */
.L_x_5069:
[----:B------:R-:W-:Y:S05]  /*1e90*/  BSYNC.RECONVERGENT B7 ;  /* 0x0000000000077941 */ /* 0x000fea0003800200 */
.L_x_5068:
[----:B------:R-:W-:Y:S01]  /*1ea0*/  ISETP.GE.AND P0, PT, R27, R16, PT ;  /* 0x000000101b00720c */ /* 0x000fe20003f06270 */
[----:B------:R-:W-:Y:S01]  /*1eb0*/  BSSY.RECONVERGENT B7, `(.L_x_5128) ;  /* 0x00001e0000077945 */ /* 0x000fe20003800200 */
[----:B------:R-:W-:Y:S02]  /*1ec0*/  PLOP3.LUT P2, PT, PT, PT, PT, 0x8, 0x80 ;  /* 0x000000000080781c */ /* 0x000fe40003f4e170 */
[----:B------:R-:W-:Y:S02]  /*1ed0*/  PLOP3.LUT P1, PT, PT, PT, PT, 0x8, 0x80 ;  /* 0x000000000080781c */ /* 0x000fe40003f2e170 */
[----:B------:R-:W-:Y:S02]  /*1ee0*/  P2R R24, PR, RZ, 0x4 ;  /* 0x00000004ff187803 */ /* 0x000fe40000000000 */
[----:B------:R-:W-:-:S05]  /*1ef0*/  P2R R23, PR, RZ, 0x2 ;  /* 0x00000002ff177803 */ /* 0x000fca0000000000 */
[----:B------:R-:W-:Y:S05]  /*1f00*/  @P0 BRA `(.L_x_5129) ;  /* 0x0000001c00680947 */ /* 0x000fea0003800000 */
[----:B0-----:R-:W0:Y:S01]  /*1f10*/  LDC.64 R4, c[0x0][0x390] ;  /* 0x0000e400ff047b82 */ /* 0x001e220000000a00 */
        /* <DEDUP_REMOVED lines=20> */
.L_x_5134:
[----:B------:R-:W2:Y:S02]  /*2060*/  LDG.E.U8 R4, desc[UR36][R4.64] ;  /* 0x0000002404047981 */ /* 0x000ea4000c1e1100 */
[----:B--2---:R-:W-:Y:S01]  /*2070*/  I2FP.F32.U32 R18, R4 ;  /* 0x0000000400127245 */ /* 0x004fe20000201000 */
[----:B------:R-:W-:Y:S06]  /*2080*/  BRA `(.L_x_5136) ;  /* 0x0000000c00487947 */ /* 0x000fec0003800000 */
.L_x_5133:
        /* <DEDUP_REMOVED lines=9> */
.L_x_5138:
[----:B------:R-:W2:Y:S02]  /*2120*/  LDG.E R4, desc[UR36][R4.64] ;  /* 0x0000002404047981 */ /* 0x000ea4000c1e1900 */
[----:B--2---:R-:W-:Y:S01]  /*2130*/  I2FP.F32.S32 R18, R4 ;  /* 0x0000000400127245 */ /* 0x004fe20000201400 */
[----:B------:R-:W-:Y:S06]  /*2140*/  BRA `(.L_x_5136) ;  /* 0x0000000c00187947 */ /* 0x000fec0003800000 */
.L_x_5137:
[----:B------:R-:W2:Y:S02]  /*2150*/  LDG.E.U16 R4, desc[UR36][R4.64] ;  /* 0x0000002404047981 */ /* 0x000ea4000c1e1500 */
[----:B--2---:R4:W0:Y:S01]  /*2160*/  I2F.S16 R18, R4 ;  /* 0x0000000400127306 */ /* 0x0048220000101400 */
[----:B------:R-:W-:Y:S05]  /*2170*/  BRA `(.L_x_5136) ;  /* 0x0000000c000c7947 */ /* 0x000fea0003800000 */
.L_x_5132:
        /* <DEDUP_REMOVED lines=8> */
.L_x_5140:
[----:B------:R-:W2:Y:S02]  /*2200*/  LDG.E.U16 R4, desc[UR36][R4.64] ;  /* 0x0000002404047981 */ /* 0x000ea4000c1e1500 */
[----:B--2---:R-:W-:Y:S01]  /*2210*/  HADD2.F32 R18, -RZ, R4.H0_H0 ;  /* 0x20000004ff127230 */ /* 0x004fe20000004100 */
[----:B------:R-:W-:Y:S06]  /*2220*/  BRA `(.L_x_5136) ;  /* 0x0000000800e07947 */ /* 0x000fec0003800000 */
.L_x_5139:
        /* <DEDUP_REMOVED lines=8> */
.L_x_5142:
[----:B------:R-:W2:Y:S02]  /*22b0*/  LDG.E.U16 R4, desc[UR36][R4.64] ;  /* 0x0000002404047981 */ /* 0x000ea4000c1e1500 */
[----:B--2---:R-:W-:Y:S01]  /*22c0*/  HADD2.F32 R18, -RZ, R4.H0_H0 ;  /* 0x20000004ff127230 */ /* 0x004fe20000004100 */
[----:B------:R-:W-:Y:S06]  /*22d0*/  BRA `(.L_x_5136) ;  /* 0x0000000800b47947 */ /* 0x000fec0003800000 */
.L_x_5141:
        /* <DEDUP_REMOVED lines=11> */
.L_x_5131:
        /* <DEDUP_REMOVED lines=12> */
.L_x_5145:
        /* <DEDUP_REMOVED lines=11> */
.L_x_5144:
        /* <DEDUP_REMOVED lines=25> */
.L_x_5147:
        /* <DEDUP_REMOVED lines=13> */
.L_x_5146:
[----:B------:R-:W2:Y:S02]  /*2760*/  LDG.E.U16 R4, desc[UR36][R4.64] ;  /* 0x0000002404047981 */ /* 0x000ea4000c1e1500 */
[----:B--2---:R-:W-:Y:S01]  /*2770*/  IMAD.U32 R18, R4, 0x10000, RZ ;  /* 0x0001000004127824 */ /* 0x004fe200078e00ff */
[----:B------:R-:W-:Y:S06]  /*2780*/  BRA `(.L_x_5136) ;  /* 0x0000000400887947 */ /* 0x000fec0003800000 */
.L_x_5143:
        /* <DEDUP_REMOVED lines=11> */
.L_x_5150:
        /* <DEDUP_REMOVED lines=20> */
.L_x_5152:
[----:B------:R-:W-:Y:S05]  /*2980*/  BSYNC.RECONVERGENT B0 ;  /* 0x0000000000007941 */ /* 0x000fea0003800200 */
.L_x_5151:
[----:B------:R-:W-:Y:S01]  /*2990*/  IMAD.SHL.U32 R0, R0, 0x100000, RZ ;  /* 0x0010000000007824 */ /* 0x000fe200078e00ff */
[----:B------:R-:W-:-:S04]  /*29a0*/  LEA R3, R3, 0x3b800000, 0x17 ;  /* 0x3b80000003037811 */ /* 0x000fc800078eb8ff */
[----:B------:R-:W-:Y:S01]  /*29b0*/  LOP3.LUT R18, R3, R0, R7, 0xfe, !PT ;  /* 0x0000000003127212 */ /* 0x000fe200078efe07 */
[----:B------:R-:W-:Y:S06]  /*29c0*/  BRA `(.L_x_5136) ;  /* 0x0000000000f87947 */ /* 0x000fec0003800000 */
.L_x_5149:
        /* <DEDUP_REMOVED lines=20> */
.L_x_5154:
[----:B------:R-:W-:Y:S05]  /*2b10*/  BSYNC.RECONVERGENT B0 ;  /* 0x0000000000007941 */ /* 0x000fea0003800200 */
.L_x_5153:
[----:B------:R-:W-:Y:S01]  /*2b20*/  IMAD.SHL.U32 R0, R0, 0x200000, RZ ;  /* 0x0020000000007824 */ /* 0x000fe200078e00ff */
[----:B------:R-:W-:-:S04]  /*2b30*/  LEA R3, R3, 0x37800000, 0x17 ;  /* 0x3780000003037811 */ /* 0x000fc800078eb8ff */
[----:B------:R-:W-:Y:S01]  /*2b40*/  LOP3.LUT R18, R3, R0, R7, 0xfe, !PT ;  /* 0x0000000003127212 */ /* 0x000fe200078efe07 */
[----:B------:R-:W-:Y:S06]  /*2b50*/  BRA `(.L_x_5136) ;  /* 0x0000000000947947 */ /* 0x000fec0003800000 */
.L_x_5148:
        /* <DEDUP_REMOVED lines=14> */
.L_x_5135:
        /* <DEDUP_REMOVED lines=16> */
.L_x_5157:
[----:B------:R-:W-:Y:S01]  /*2d40*/  IMAD.MOV.U32 R18, RZ, RZ, RZ ;  /* 0x000000ffff127224 */ /* 0x000fe200078e00ff */
[----:B------:R-:W-:Y:S06]  /*2d50*/  BRA `(.L_x_5136) ;  /* 0x0000000000147947 */ /* 0x000fec0003800000 */
.L_x_5156:
[----:B------:R-:W2:Y:S02]  /*2d60*/  LDG.E.64 R4, desc[UR36][R4.64] ;  /* 0x0000002404047981 */ /* 0x000ea4000c1e1b00 */
[----:B--2---:R0:W1:Y:S02]  /*2d70*/  I2F.U64 R18, R4 ;  /* 0x0000000400127312 */ /* 0x0040640000301000 */
[----:B01----:R-:W-:Y:S05]  /*2d80*/  BRA `(.L_x_5136) ;  /* 0x0000000000087947 */ /* 0x003fea0003800000 */
.L_x_5155:
[----:B------:R-:W2:Y:S02]  /*2d90*/  LDG.E R4, desc[UR36][R4.64] ;  /* 0x0000002404047981 */ /* 0x000ea4000c1e1900 */
[----:B--2---:R-:W-:-:S07]  /*2da0*/  I2FP.F32.U32 R18, R4 ;  /* 0x0000000400127245 */ /* 0x004fce0000201000 */
.L_x_5136:
[----:B------:R-:W-:Y:S05]  /*2db0*/  BSYNC.RECONVERGENT B6 ;  /* 0x0000000000067941 */ /* 0x000fea0003800200 */
.L_x_5130:
[----:B012-4-:R-:W0:Y:S01]  /*2dc0*/  LDC.64 R4, c[0x0][0x398] ;  /* 0x0000e600ff047b82 */ /* 0x017e220000000a00 */
        /* <DEDUP_REMOVED lines=19> */
.L_x_5162:
[----:B------:R-:W2:Y:S02]  /*2f00*/  LDG.E.U8 R0, desc[UR36][R4.64] ;  /* 0x0000002404007981 */ /* 0x000ea4000c1e1100 */
[----:B--2---:R-:W-:Y:S01]  /*2f10*/  I2FP.F32.U32 R0, R0 ;  /* 0x0000000000007245 */ /* 0x004fe20000201000 */
[----:B------:R-:W-:Y:S06]  /*2f20*/  BRA `(.L_x_5164) ;  /* 0x0000000c00487947 */ /* 0x000fec0003800000 */
.L_x_5161:
        /* <DEDUP_REMOVED lines=9> */
.L_x_5166:
[----:B------:R-:W2:Y:S02]  /*2fc0*/  LDG.E R0, desc[UR36][R4.64] ;  /* 0x0000002404007981 */ /* 0x000ea4000c1e1900 */
[----:B--2---:R-:W-:Y:S01]  /*2fd0*/  I2FP.F32.S32 R0, R0 ;  /* 0x0000000000007245 */ /* 0x004fe20000201400 */
[----:B------:R-:W-:Y:S06]  /*2fe0*/  BRA `(.L_x_5164) ;  /* 0x0000000c00187947 */ /* 0x000fec0003800000 */
.L_x_5165:
[----:B------:R-:W2:Y:S02]  /*2ff0*/  LDG.E.U16 R0, desc[UR36][R4.64] ;  /* 0x0000002404007981 */ /* 0x000ea4000c1e1500 */
[----:B--2---:R-:W2:Y:S01]  /*3000*/  I2F.S16 R0, R0 ;  /* 0x0000000000007306 */ /* 0x004ea20000101400 */
[----:B------:R-:W-:Y:S05]  /*3010*/  BRA `(.L_x_5164) ;  /* 0x0000000c000c7947 */ /* 0x000fea0003800000 */
.L_x_5160:
        /* <DEDUP_REMOVED lines=8> */
.L_x_5168:
[----:B------:R-:W2:Y:S02]  /*30a0*/  LDG.E.U16 R0, desc[UR36][R4.64] ;  /* 0x0000002404007981 */ /* 0x000ea4000c1e1500 */
[----:B--2---:R-:W-:Y:S01]  /*30b0*/  HADD2.F32 R0, -RZ, R0.H0_H0 ;  /* 0x20000000ff007230 */ /* 0x004fe20000004100 */
[----:B------:R-:W-:Y:S06]  /*30c0*/  BRA `(.L_x_5164) ;  /* 0x0000000800e07947 */ /* 0x000fec0003800000 */
.L_x_5167:
        /* <DEDUP_REMOVED lines=8> */
.L_x_5170:
[----:B------:R-:W2:Y:S02]  /*3150*/  LDG.E.U16 R0, desc[UR36][R4.64] ;  /* 0x0000002404007981 */ /* 0x000ea4000c1e1500 */
[----:B--2---:R-:W-:Y:S01]  /*3160*/  HADD2.F32 R0, -RZ, R0.H0_H0 ;  /* 0x20000000ff007230 */ /* 0x004fe20000004100 */
[----:B------:R-:W-:Y:S06]  /*3170*/  BRA `(.L_x_5164) ;  /* 0x0000000800b47947 */ /* 0x000fec0003800000 */
.L_x_5169:
        /* <DEDUP_REMOVED lines=11> */
.L_x_5159:
        /* <DEDUP_REMOVED lines=12> */
.L_x_5173:
        /* <DEDUP_REMOVED lines=11> */
.L_x_5172:
        /* <DEDUP_REMOVED lines=25> */
.L_x_5175:
        /* <DEDUP_REMOVED lines=13> */
.L_x_5174:
[----:B------:R-:W2:Y:S02]  /*3600*/  LDG.E.U16 R0, desc[UR36][R4.64] ;  /* 0x0000002404007981 */ /* 0x000ea4000c1e1500 */
[----:B--2---:R-:W-:Y:S01]  /*3610*/  IMAD.U32 R0, R0, 0x10000, RZ ;  /* 0x0001000000007824 */ /* 0x004fe200078e00ff */
[----:B------:R-:W-:Y:S06]  /*3620*/  BRA `(.L_x_5164) ;  /* 0x0000000400887947 */ /* 0x000fec0003800000 */
.L_x_5171:
        /* <DEDUP_REMOVED lines=11> */
.L_x_5178:
        /* <DEDUP_REMOVED lines=20> */
.L_x_5180:
[----:B------:R-:W-:Y:S05]  /*3820*/  BSYNC.RECONVERGENT B0 ;  /* 0x0000000000007941 */ /* 0x000fea0003800200 */
.L_x_5179:
[----:B------:R-:W-:Y:S01]  /*3830*/  IMAD.SHL.U32 R0, R0, 0x100000, RZ ;  /* 0x0010000000007824 */ /* 0x000fe200078e00ff */
[----:B------:R-:W-:-:S04]  /*3840*/  LEA R3, R3, 0x3b800000, 0x17 ;  /* 0x3b80000003037811 */ /* 0x000fc800078eb8ff */
[----:B------:R-:W-:Y:S01]  /*3850*/  LOP3.LUT R0, R3, R0, R7, 0xfe, !PT ;  /* 0x0000000003007212 */ /* 0x000fe200078efe07 */
[----:B------:R-:W-:Y:S06]  /*3860*/  BRA `(.L_x_5164) ;  /* 0x0000000000f87947 */ /* 0x000fec0003800000 */
.L_x_5177:
        /* <DEDUP_REMOVED lines=20> */
.L_x_5182:
[----:B------:R-:W-:Y:S05]  /*39b0*/  BSYNC.RECONVERGENT B0 ;  /* 0x0000000000007941 */ /* 0x000fea0003800200 */
.L_x_5181:
[----:B------:R-:W-:Y:S01]  /*39c0*/  IMAD.SHL.U32 R0, R0, 0x200000, RZ ;  /* 0x0020000000007824 */ /* 0x000fe200078e00ff */
[----:B------:R-:W-:-:S04]  /*39d0*/  LEA R3, R3, 0x37800000, 0x17 ;  /* 0x3780000003037811 */ /* 0x000fc800078eb8ff */
[----:B------:R-:W-:Y:S01]  /*39e0*/  LOP3.LUT R0, R3, R0, R7, 0xfe, !PT ;  /* 0x0000000003007212 */ /* 0x000fe200078efe07 */
[----:B------:R-:W-:Y:S06]  /*39f0*/  BRA `(.L_x_5164) ;  /* 0x0000000000947947 */ /* 0x000fec0003800000 */
.L_x_5176:
        /* <DEDUP_REMOVED lines=14> */
.L_x_5163:
[----:B------:R-:W-:Y:S01]  /*3ae0*/  MOV R14, 0x0 ;  /* 0x00000000000e7802 */ /* 0x000fe20000000f00 */
[----:B------:R-:W0:Y:S01]  /*3af0*/  LDCU.64 UR4, c[0x4][0x140] ;  /* 0x01002800ff0477ac */ /* 0x000e220008000a00 */
[----:B------:R-:W-:Y:S02]  /*3b00*/  IMAD.MOV.U32 R8, RZ, RZ, 0x4e ;  /* 0x0000004eff087424 */ /* 0x000fe400078e00ff */
[----:B------:R-:W-:Y:S01]  /*3b10*/  IMAD.MOV.U32 R12, RZ, RZ, 0x1 ;  /* 0x00000001ff0c7424 */ /* 0x000fe200078e00ff */
[----:B------:R-:W1:Y:S01]  /*3b20*/  LDCU.64 UR6, c[0x4][0x148] ;  /* 0x01002900ff0677ac */ /* 0x000e620008000a00 */
[----:B------:R-:W2:Y:S01]  /*3b30*/  LDC.64 R14, c[0x4][R14] ;  /* 0x010000000e0e7b82 */ /* 0x000ea20000000a00 */
[----:B------:R-:W-:Y:S01]  /*3b40*/  IMAD.MOV.U32 R13, RZ, RZ, RZ ;  /* 0x000000ffff0d7224 */ /* 0x000fe200078e00ff */
[----:B------:R-:W4:Y:S01]  /*3b50*/  LDCU.64 UR8, c[0x4][0x40] ;  /* 0x01000800ff0877ac */ /* 0x000f220008000a00 */
[----:B0-----:R-:W-:Y:S02]  /*3b60*/  IMAD.U32 R4, RZ, RZ, UR4 ;  /* 0x00000004ff047e24 */ /* 0x001fe4000f8e00ff */
[----:B------:R-:W-:-:S02]  /*3b70*/  IMAD.U32 R5, RZ, RZ, UR5 ;  /* 0x00000005ff057e24 */ /* 0x000fc4000f8e00ff */
[----:B-1----:R-:W-:Y:S02]  /*3b80*/  IMAD.U32 R6, RZ, RZ, UR6 ;  /* 0x00000006ff067e24 */ /* 0x002fe4000f8e00ff */
[----:B------:R-:W-:Y:S02]  /*3b90*/  IMAD.U32 R7, RZ, RZ, UR7 ;  /* 0x00000007ff077e24 */ /* 0x000fe4000f8e00ff */
[----:B----4-:R-:W-:Y:S02]  /*3ba0*/  IMAD.U32 R10, RZ, RZ, UR8 ;  /* 0x00000008ff0a7e24 */ /* 0x010fe4000f8e00ff */
[----:B------:R-:W-:-:S07]  /*3bb0*/  IMAD.U32 R11, RZ, RZ, UR9 ;  /* 0x00000009ff0b7e24 */ /* 0x000fce000f8e00ff */
[----:B------:R-:W-:-:S07]  /*3bc0*/  LEPC R20, `(.L_x_5185) ;  /* 0x000000001014794e */ /* 0x000fce0000000000 */
[----:B--23-5:R-:W-:Y:S05]  /*3bd0*/  CALL.ABS.NOINC R14 ;  /* 0x000000000e007343 */ /* 0x02cfea0003c00000 */
.L_x_5185:
[----:B------:R-:W-:Y:S01]  /*3be0*/  IMAD.MOV.U32 R0, RZ, RZ, RZ ;  /* 0x000000ffff007224 */ /* 0x000fe200078e00ff */
[----:B------:R-:W-:Y:S06]  /*3bf0*/  BRA `(.L_x_5164) ;  /* 0x0000000000147947 */ /* 0x000fec0003800000 */
.L_x_5184:
[----:B------:R-:W2:Y:S02]  /*3c00*/  LDG.E.64 R4, desc[UR36][R4.64] ;  /* 0x0000002404047981 */ /* 0x000ea4000c1e1b00 */
[----:B--2---:R0:W1:Y:S02]  /*3c10*/  I2F.U64 R0, R4 ;  /* 0x0000000400007312 */ /* 0x0040640000301000 */
[----:B01----:R-:W-:Y:S05]  /*3c20*/  BRA `(.L_x_5164) ;  /* 0x0000000000087947 */ /* 0x003fea0003800000 */
.L_x_5183:
[----:B------:R-:W2:Y:S02]  /*3c30*/  LDG.E R0, desc[UR36][R4.64] ;  /* 0x0000002404007981 */ /* 0x000ea4000c1e1900 */
[----:B--2---:R-:W-:-:S07]  /*3c40*/  I2FP.F32.U32 R0, R0 ;  /* 0x0000000000007245 */ /* 0x004fce0000201000 */
.L_x_5164:
[----:B------:R-:W-:Y:S05]  /*3c50*/  BSYNC.RECONVERGENT B6 ;  /* 0x0000000000067941 */ /* 0x000fea0003800200 */
.L_x_5158:
[----:B---3-5:R-:W-:Y:S01]  /*3c60*/  FSETP.NEU.FTZ.AND P1, PT, R18, RZ, PT ;  /* 0x000000ff1200720b */ /* 0x028fe20003f3d000 */
[----:B------:R-:W-:Y:S01]  /*3c70*/  VIADD R27, R27, 0x80 ;  /* 0x000000801b1b7836 */ /* 0x000fe20000000000 */
[----:B-12---:R-:W-:Y:S02]  /*3c80*/  FSETP.NEU.FTZ.AND P0, PT, R0, RZ, PT ;  /* 0x000000ff0000720b */ /* 0x006fe40003f1d000 */
[----:B------:R-:W-:Y:S02]  /*3c90*/  P2R R24, PR, RZ, 0x2 ;  /* 0x00000002ff187803 */ /* 0x000fe40000000000 */
[----:B------:R-:W-:-:S09]  /*3ca0*/  P2R R23, PR, RZ, 0x1 ;  /* 0x00000001ff177803 */ /* 0x000fd20000000000 */
.L_x_5129:
[----:B------:R-:W-:Y:S05]  /*3cb0*/  BSYNC.RECONVERGENT B7 ;  /* 0x0000000000077941 */ /* 0x000fea0003800200 */
.L_x_5128:
[----:B------:R-:W-:Y:S01]  /*3cc0*/  ISETP.GE.AND P0, PT, R27, R16, PT ;  /* 0x000000101b00720c */ /* 0x000fe20003f06270 */
[----:B------:R-:W-:Y:S01]  /*3cd0*/  BSSY.RECONVERGENT B7, `(.L_x_5186) ;  /* 0x00001e1000077945 */ /* 0x000fe20003800200 */
[----:B------:R-:W-:Y:S02]  /*3ce0*/  PLOP3.LUT P2, PT, PT, PT, PT, 0x8, 0x80 ;  /* 0x000000000080781c */ /* 0x000fe40003f4e170 */
[----:B------:R-:W-:Y:S02]  /*3cf0*/  PLOP3.LUT P1, PT, PT, PT, PT, 0x8, 0x80 ;  /* 0x000000000080781c */ /* 0x000fe40003f2e170 */
[----:B------:R-:W-:Y:S02]  /*3d00*/  P2R R26, PR, RZ, 0x4 ;  /* 0x00000004ff1a7803 */ /* 0x000fe40000000000 */
[----:B------:R-:W-:-:S05]  /*3d10*/  P2R R25, PR, RZ, 0x2 ;  /* 0x00000002ff197803 */ /* 0x000fca0000000000 */
[----:B------:R-:W-:Y:S05]  /*3d20*/  @P0 BRA `(.L_x_5187) ;  /* 0x0000001c006c0947 */ /* 0x000fea0003800000 */
[----:B0---4-:R-:W0:Y:S01]  /*3d30*/  LDC.64 R4, c[0x0][0x390] ;  /* 0x0000e400ff047b82 */ /* 0x011e220000000a00 */
        /* <DEDUP_REMOVED lines=20> */
.L_x_5192:
[----:B------:R-:W2:Y:S02]  /*3e80*/  LDG.E.U8 R4, desc[UR36][R4.64] ;  /* 0x0000002404047981 */ /* 0x000ea4000c1e1100 */
[----:B--2---:R-:W-:Y:S01]  /*3e90*/  I2FP.F32.U32 R18, R4 ;  /* 0x0000000400127245 */ /* 0x004fe20000201000 */
[----:B------:R-:W-:Y:S06]  /*3ea0*/  BRA `(.L_x_5194) ;  /* 0x0000000c00487947 */ /* 0x000fec0003800000 */
.L_x_5191:
        /* <DEDUP_REMOVED lines=9> */
.L_x_5196:
[----:B------:R-:W2:Y:S02]  /*3f40*/  LDG.E R4, desc[UR36][R4.64] ;  /* 0x0000002404047981 */ /* 0x000ea4000c1e1900 */
[----:B--2---:R-:W-:Y:S01]  /*3f50*/  I2FP.F32.S32 R18, R4 ;  /* 0x0000000400127245 */ /* 0x004fe20000201400 */
[----:B------:R-:W-:Y:S06]  /*3f60*/  BRA `(.L_x_5194) ;  /* 0x0000000c00187947 */ /* 0x000fec0003800000 */
.L_x_5195:
[----:B------:R-:W2:Y:S02]  /*3f70*/  LDG.E.U16 R4, desc[UR36][R4.64] ;  /* 0x0000002404047981 */ /* 0x000ea4000c1e1500 */
[----:B--2---:R0:W1:Y:S01]  /*3f80*/  I2F.S16 R18, R4 ;  /* 0x0000000400127306 */ /* 0x0040620000101400 */
[----:B------:R-:W-:Y:S05]  /*3f90*/  BRA `(.L_x_5194) ;  /* 0x0000000c000c7947 */ /* 0x000fea0003800000 */
.L_x_5190:
        /* <DEDUP_REMOVED lines=8> */
.L_x_5198:
[----:B------:R-:W2:Y:S02]  /*4020*/  LDG.E.U16 R4, desc[UR36][R4.64] ;  /* 0x0000002404047981 */ /* 0x000ea4000c1e1500 */
[----:B--2---:R-:W-:Y:S01]  /*4030*/  HADD2.F32 R18, -RZ, R4.H0_H0 ;  /* 0x20000004ff127230 */ /* 0x004fe20000004100 */
[----:B------:R-:W-:Y:S06]  /*4040*/  BRA `(.L_x_5194) ;  /* 0x0000000800e07947 */ /* 0x000fec0003800000 */
.L_x_5197:
        /* <DEDUP_REMOVED lines=8> */
.L_x_5200:
[----:B------:R-:W2:Y:S02]  /*40d0*/  LDG.E.U16 R4, desc[UR36][R4.64] ;  /* 0x0000002404047981 */ /* 0x000ea4000c1e1500 */
[----:B--2---:R-:W-:Y:S01]  /*40e0*/  HADD2.F32 R18, -RZ, R4.H0_H0 ;  /* 0x20000004ff127230 */ /* 0x004fe20000004100 */
[----:B------:R-:W-:Y:S06]  /*40f0*/  BRA `(.L_x_5194) ;  /* 0x0000000800b47947 */ /* 0x000fec0003800000 */
.L_x_5199:
        /* <DEDUP_REMOVED lines=11> */
.L_x_5189:
        /* <DEDUP_REMOVED lines=12> */
.L_x_5203:
        /* <DEDUP_REMOVED lines=11> */
.L_x_5202:
        /* <DEDUP_REMOVED lines=25> */
.L_x_5205:
        /* <DEDUP_REMOVED lines=13> */
.L_x_5204:
[----:B------:R-:W2:Y:S02]  /*4580*/  LDG.E.U16 R4, desc[UR36][R4.64] ;  /* 0x0000002404047981 */ /* 0x000ea4000c1e1500 */
[----:B--2---:R-:W-:Y:S01]  /*4590*/  IMAD.U32 R18, R4, 0x10000, RZ ;  /* 0x0001000004127824 */ /* 0x004fe200078e00ff */
[----:B------:R-:W-:Y:S06]  /*45a0*/  BRA `(.L_x_5194) ;  /* 0x0000000400887947 */ /* 0x000fec0003800000 */
.L_x_5201:
        /* <DEDUP_REMOVED lines=11> */
.L_x_5208:
        /* <DEDUP_REMOVED lines=20> */
.L_x_5210:
[----:B------:R-:W-:Y:S05]  /*47a0*/  BSYNC.RECONVERGENT B0 ;  /* 0x0000000000007941 */ /* 0x000fea0003800200 */
.L_x_5209:
[----:B------:R-:W-:Y:S01]  /*47b0*/  IMAD.SHL.U32 R0, R0, 0x100000, RZ ;  /* 0x0010000000007824 */ /* 0x000fe200078e00ff */
[----:B------:R-:W-:-:S04]  /*47c0*/  LEA R3, R3, 0x3b800000, 0x17 ;  /* 0x3b80000003037811 */ /* 0x000fc800078eb8ff */
[----:B------:R-:W-:Y:S01]  /*47d0*/  LOP3.LUT R18, R3, R0, R7, 0xfe, !PT ;  /* 0x0000000003127212 */ /* 0x000fe200078efe07 */
[----:B------:R-:W-:Y:S06]  /*47e0*/  BRA `(.L_x_5194) ;  /* 0x0000000000f87947 */ /* 0x000fec0003800000 */
.L_x_5207:
        /* <DEDUP_REMOVED lines=20> */
.L_x_5212:
[----:B------:R-:W-:Y:S05]  /*4930*/  BSYNC.RECONVERGENT B0 ;  /* 0x0000000000007941 */ /* 0x000fea0003800200 */
.L_x_5211:
[----:B------:R-:W-:Y:S01]  /*4940*/  IMAD.SHL.U32 R0, R0, 0x200000, RZ ;  /* 0x0020000000007824 */ /* 0x000fe200078e00ff */
[----:B------:R-:W-:-:S04]  /*4950*/  LEA R3, R3, 0x37800000, 0x17 ;  /* 0x3780000003037811 */ /* 0x000fc800078eb8ff */
[----:B------:R-:W-:Y:S01]  /*4960*/  LOP3.LUT R18, R3, R0, R7, 0xfe, !PT ;  /* 0x0000000003127212 */ /* 0x000fe200078efe07 */
[----:B------:R-:W-:Y:S06]  /*4970*/  BRA `(.L_x_5194) ;  /* 0x0000000000947947 */ /* 0x000fec0003800000 */
.L_x_5206:
        /* <DEDUP_REMOVED lines=14> */
.L_x_5193:
        /* <DEDUP_REMOVED lines=16> */
.L_x_5215:
[----:B------:R-:W-:Y:S01]  /*4b60*/  IMAD.MOV.U32 R18, RZ, RZ, RZ ;  /* 0x000000ffff127224 */ /* 0x000fe200078e00ff */
[----:B------:R-:W-:Y:S06]  /*4b70*/  BRA `(.L_x_5194) ;  /* 0x0000000000147947 */ /* 0x000fec0003800000 */
.L_x_5214:
[----:B------:R-:W2:Y:S02]  /*4b80*/  LDG.E.64 R4, desc[UR36][R4.64] ;  /* 0x0000002404047981 */ /* 0x000ea4000c1e1b00 */
[----:B--2---:R0:W1:Y:S02]  /*4b90*/  I2F.U64 R18, R4 ;  /* 0x0000000400127312 */ /* 0x0040640000301000 */
[----:B01----:R-:W-:Y:S05]  /*4ba0*/  BRA `(.L_x_5194) ;  /* 0x0000000000087947 */ /* 0x003fea0003800000 */
.L_x_5213:
[----:B------:R-:W2:Y:S02]  /*4bb0*/  LDG.E R4, desc[UR36][R4.64] ;  /* 0x0000002404047981 */ /* 0x000ea4000c1e1900 */
[----:B--2---:R-:W-:-:S07]  /*4bc0*/  I2FP.F32.U32 R18, R4 ;  /* 0x0000000400127245 */ /* 0x004fce0000201000 */
.L_x_5194:
[----:B------:R-:W-:Y:S05]  /*4bd0*/  BSYNC.RECONVERGENT B6 ;  /* 0x0000000000067941 */ /* 0x000fea0003800200 */
.L_x_5188:
[----:B------:R-:W1:Y:S01]  /*4be0*/  LDCU.U8 UR6, c[0x0][0x3a5] ;  /* 0x000074a0ff0677ac */ /* 0x000e620008000000 */
[----:B0-2-4-:R-:W0:Y:S01]  /*4bf0*/  LDC.64 R4, c[0x0][0x398] ;  /* 0x0000e600ff047b82 */ /* 0x015e220000000a00 */
[----:B------:R-:W-:Y:S01]  /*4c00*/  BSSY.RECONVERGENT B6, `(.L_x_5216) ;  /* 0x00000e8000067945 */ /* 0x000fe20003800200 */
        /* <DEDUP_REMOVED lines=18> */
.L_x_5220:
[----:B------:R-:W2:Y:S02]  /*4d30*/  LDG.E.U8 R0, desc[UR36][R4.64] ;  /* 0x0000002404007981 */ /* 0x000ea4000c1e1100 */
[----:B--2---:R-:W-:Y:S01]  /*4d40*/  I2FP.F32.U32 R0, R0 ;  /* 0x0000000000007245 */ /* 0x004fe20000201000 */
[----:B------:R-:W-:Y:S06]  /*4d50*/  BRA `(.L_x_5222) ;  /* 0x0000000c00487947 */ /* 0x000fec0003800000 */
.L_x_5219:
        /* <DEDUP_REMOVED lines=9> */
.L_x_5224:
[----:B------:R-:W2:Y:S02]  /*4df0*/  LDG.E R0, desc[UR36][R4.64] ;  /* 0x0000002404007981 */ /* 0x000ea4000c1e1900 */
[----:B--2---:R-:W-:Y:S01]  /*4e00*/  I2FP.F32.S32 R0, R0 ;  /* 0x0000000000007245 */ /* 0x004fe20000201400 */
[----:B------:R-:W-:Y:S06]  /*4e10*/  BRA `(.L_x_5222) ;  /* 0x0000000c00187947 */ /* 0x000fec0003800000 */
.L_x_5223:
[----:B------:R-:W2:Y:S02]  /*4e20*/  LDG.E.U16 R0, desc[UR36][R4.64] ;  /* 0x0000002404007981 */ /* 0x000ea4000c1e1500 */
[----:B--2---:R-:W0:Y:S01]  /*4e30*/  I2F.S16 R0, R0 ;  /* 0x0000000000007306 */ /* 0x004e220000101400 */
[----:B------:R-:W-:Y:S05]  /*4e40*/  BRA `(.L_x_5222) ;  /* 0x0000000c000c7947 */ /* 0x000fea0003800000 */
.L_x_5218:
        /* <DEDUP_REMOVED lines=8> */
.L_x_5226:
[----:B------:R-:W2:Y:S02]  /*4ed0*/  LDG.E.U16 R0, desc[UR36][R4.64] ;  /* 0x0000002404007981 */ /* 0x000ea4000c1e1500 */
[----:B--2---:R-:W-:Y:S01]  /*4ee0*/  HADD2.F32 R0, -RZ, R0.H0_H0 ;  /* 0x20000000ff007230 */ /* 0x004fe20000004100 */
[----:B------:R-:W-:Y:S06]  /*4ef0*/  BRA `(.L_x_5222) ;  /* 0x0000000800e07947 */ /* 0x000fec0003800000 */
.L_x_5225:
        /* <DEDUP_REMOVED lines=8> */
.L_x_5228:
[----:B------:R-:W2:Y:S02]  /*4f80*/  LDG.E.U16 R0, desc[UR36][R4.64] ;  /* 0x0000002404007981 */ /* 0x000ea4000c1e1500 */
[----:B--2---:R-:W-:Y:S01]  /*4f90*/  HADD2.F32 R0, -RZ, R0.H0_H0 ;  /* 0x20000000ff007230 */ /* 0x004fe20000004100 */
[----:B------:R-:W-:Y:S06]  /*4fa0*/  BRA `(.L_x_5222) ;  /* 0x0000000800b47947 */ /* 0x000fec0003800000 */
.L_x_5227:
        /* <DEDUP_REMOVED lines=11> */
.L_x_5217:
        /* <DEDUP_REMOVED lines=12> */
.L_x_5231:
        /* <DEDUP_REMOVED lines=11> */
.L_x_5230:
        /* <DEDUP_REMOVED lines=25> */
.L_x_5233:
        /* <DEDUP_REMOVED lines=13> */
.L_x_5232:
[----:B------:R-:W2:Y:S02]  /*5430*/  LDG.E.U16 R0, desc[UR36][R4.64] ;  /* 0x0000002404007981 */ /* 0x000ea4000c1e1500 */
[----:B--2---:R-:W-:Y:S01]  /*5440*/  IMAD.U32 R0, R0, 0x10000, RZ ;  /* 0x0001000000007824 */ /* 0x004fe200078e00ff */
[----:B------:R-:W-:Y:S06]  /*5450*/  BRA `(.L_x_5222) ;  /* 0x0000000400887947 */ /* 0x000fec0003800000 */
.L_x_5229:
        /* <DEDUP_REMOVED lines=11> */
.L_x_5236:
        /* <DEDUP_REMOVED lines=20> */
.L_x_5238:
[----:B------:R-:W-:Y:S05]  /*5650*/  BSYNC.RECONVERGENT B0 ;  /* 0x0000000000007941 */ /* 0x000fea0003800200 */
.L_x_5237:
[----:B------:R-:W-:Y:S01]  /*5660*/  IMAD.SHL.U32 R0, R0, 0x100000, RZ ;  /* 0x0010000000007824 */ /* 0x000fe200078e00ff */
[----:B------:R-:W-:-:S04]  /*5670*/  LEA R3, R3, 0x3b800000, 0x17 ;  /* 0x3b80000003037811 */ /* 0x000fc800078eb8ff */
[----:B------:R-:W-:Y:S01]  /*5680*/  LOP3.LUT R0, R3, R0, R7, 0xfe, !PT ;  /* 0x0000000003007212 */ /* 0x000fe200078efe07 */
[----:B------:R-:W-:Y:S06]  /*5690*/  BRA `(.L_x_5222) ;  /* 0x0000000000f87947 */ /* 0x000fec0003800000 */
.L_x_5235:
        /* <DEDUP_REMOVED lines=20> */
.L_x_5240:
[----:B------:R-:W-:Y:S05]  /*57e0*/  BSYNC.RECONVERGENT B0 ;  /* 0x0000000000007941 */ /* 0x000fea0003800200 */
.L_x_5239:
[----:B------:R-:W-:Y:S01]  /*57f0*/  IMAD.SHL.U32 R0, R0, 0x200000, RZ ;  /* 0x0020000000007824 */ /* 0x000fe200078e00ff */
[----:B------:R-:W-:-:S04]  /*5800*/  LEA R3, R3, 0x37800000, 0x17 ;  /* 0x3780000003037811 */ /* 0x000fc800078eb8ff */
[----:B------:R-:W-:Y:S01]  /*5810*/  LOP3.LUT R0, R3, R0, R7, 0xfe, !PT ;  /* 0x0000000003007212 */ /* 0x000fe200078efe07 */
[----:B------:R-:W-:Y:S06]  /*5820*/  BRA `(.L_x_5222) ;  /* 0x0000000000947947 */ /* 0x000fec0003800000 */
.L_x_5234:
        /* <DEDUP_REMOVED lines=14> */
.L_x_5221:
        /* <DEDUP_REMOVED lines=16> */
.L_x_5243:
[----:B------:R-:W-:Y:S01]  /*5a10*/  IMAD.MOV.U32 R0, RZ, RZ, RZ ;  /* 0x000000ffff007224 */ /* 0x000fe200078e00ff */
[----:B------:R-:W-:Y:S06]  /*5a20*/  BRA `(.L_x_5222) ;  /* 0x0000000000147947 */ /* 0x000fec0003800000 */
.L_x_5242:
[----:B------:R-:W2:Y:S02]  /*5a30*/  LDG.E.64 R4, desc[UR36][R4.64] ;  /* 0x0000002404047981 */ /* 0x000ea4000c1e1b00 */
[----:B--2---:R0:W1:Y:S02]  /*5a40*/  I2F.U64 R0, R4 ;  /* 0x0000000400007312 */ /* 0x0040640000301000 */
[----:B01----:R-:W-:Y:S05]  /*5a50*/  BRA `(.L_x_5222) ;  /* 0x0000000000087947 */ /* 0x003fea0003800000 */
.L_x_5241:
[----:B------:R-:W2:Y:S02]  /*5a60*/  LDG.E R0, desc[UR36][R4.64] ;  /* 0x0000002404007981 */ /* 0x000ea4000c1e1900 */
[----:B--2---:R-:W-:-:S07]  /*5a70*/  I2FP.F32.U32 R0, R0 ;  /* 0x0000000000007245 */ /* 0x004fce0000201000 */
.L_x_5222:
[----:B------:R-:W-:Y:S05]  /*5a80*/  BSYNC.RECONVERGENT B6 ;  /* 0x0000000000067941 */ /* 0x000fea0003800200 */
.L_x_5216:
[----:B---3-5:R-:W-:Y:S01]  /*5a90*/  FSETP.NEU.FTZ.AND P1, PT, R18, RZ, PT ;  /* 0x000000ff1200720b */ /* 0x028fe20003f3d000 */
[----:B------:R-:W-:Y:S01]  /*5aa0*/  VIADD R27, R27, 0x80 ;  /* 0x000000801b1b7836 */ /* 0x000fe20000000000 */
[----:B0---4-:R-:W-:Y:S02]  /*5ab0*/  FSETP.NEU.FTZ.AND P0, PT, R0, RZ, PT ;  /* 0x000000ff0000720b */ /* 0x011fe40003f1d000 */
[----:B------:R-:W-:Y:S02]  /*5ac0*/  P2R R26, PR, RZ, 0x2 ;  /* 0x00000002ff1a7803 */ /* 0x000fe40000000000 */
[----:B------:R-:W-:-:S09]  /*5ad0*/  P2R R25, PR, RZ, 0x1 ;  /* 0x00000001ff197803 */ /* 0x000fd20000000000 */
.L_x_5187:
[----:B------:R-:W-:Y:S05]  /*5ae0*/  BSYNC.RECONVERGENT B7 ;  /* 0x0000000000077941 */ /* 0x000fea0003800200 */
.L_x_5186:
[----:B------:R-:W-:Y:S01]  /*5af0*/  ISETP.GE.AND P1, PT, R27, R16, PT ;  /* 0x000000101b00720c */ /* 0x000fe20003f26270 */
[----:B------:R-:W-:Y:S01]  /*5b00*/  BSSY.RECONVERGENT B7, `(.L_x_5244) ;  /* 0x00001dc000077945 */ /* 0x000fe20003800200 */
[----:B------:R-:W-:-:S11]  /*5b10*/  PLOP3.LUT P0, PT, PT, PT, PT, 0x8, 0x80 ;  /* 0x000000000080781c */ /* 0x000fd60003f0e170 */
[----:B------:R-:W-:Y:S05]  /*5b20*/  @P1 BRA `(.L_x_5245) ;  /* 0x0000001c00641947 */ /* 0x000fea0003800000 */
[----:B012-4-:R-:W0:Y:S01]  /*5b30*/  LDC.64 R4, c[0x0][0x390] ;  /* 0x0000e400ff047b82 */ /* 0x017e220000000a00 */
        /* <DEDUP_REMOVED lines=20> */
.L_x_5250:
[----:B------:R-:W2:Y:S02]  /*5c80*/  LDG.E.U8 R4, desc[UR36][R4.64] ;  /* 0x0000002404047981 */ /* 0x000ea4000c1e1100 */
[----:B--2---:R-:W-:Y:S01]  /*5c90*/  I2FP.F32.U32 R18, R4 ;  /* 0x0000000400127245 */ /* 0x004fe20000201000 */
[----:B------:R-:W-:Y:S06]  /*5ca0*/  BRA `(.L_x_5252) ;  /* 0x0000000c00487947 */ /* 0x000fec0003800000 */
.L_x_5249:
        /* <DEDUP_REMOVED lines=9> */
.L_x_5254:
[----:B------:R-:W2:Y:S02]  /*5d40*/  LDG.E R4, desc[UR36][R4.64] ;  /* 0x0000002404047981 */ /* 0x000ea4000c1e1900 */
[----:B--2---:R-:W-:Y:S01]  /*5d50*/  I2FP.F32.S32 R18, R4 ;  /* 0x0000000400127245 */ /* 0x004fe20000201400 */
[----:B------:R-:W-:Y:S06]  /*5d60*/  BRA `(.L_x_5252) ;  /* 0x0000000c00187947 */ /* 0x000fec0003800000 */
.L_x_5253:
[----:B------:R-:W2:Y:S02]  /*5d70*/  LDG.E.U16 R4, desc[UR36][R4.64] ;  /* 0x0000002404047981 */ /* 0x000ea4000c1e1500 */
[----:B--2---:R0:W1:Y:S01]  /*5d80*/  I2F.S16 R18, R4 ;  /* 0x0000000400127306 */ /* 0x0040620000101400 */
[----:B------:R-:W-:Y:S05]  /*5d90*/  BRA `(.L_x_5252) ;  /* 0x0000000c000c7947 */ /* 0x000fea0003800000 */
.L_x_5248:
        /* <DEDUP_REMOVED lines=8> */
.L_x_5256:
[----:B------:R-:W2:Y:S02]  /*5e20*/  LDG.E.U16 R4, desc[UR36][R4.64] ;  /* 0x0000002404047981 */ /* 0x000ea4000c1e1500 */
[----:B--2---:R-:W-:Y:S01]  /*5e30*/  HADD2.F32 R18, -RZ, R4.H0_H0 ;  /* 0x20000004ff127230 */ /* 0x004fe20000004100 */
[----:B------:R-:W-:Y:S06]  /*5e40*/  BRA `(.L_x_5252) ;  /* 0x0000000800e07947 */ /* 0x000fec0003800000 */
.L_x_5255:
        /* <DEDUP_REMOVED lines=8> */
.L_x_5258:
[----:B------:R-:W2:Y:S02]  /*5ed0*/  LDG.E.U16 R4, desc[UR36][R4.64] ;  /* 0x0000002404047981 */ /* 0x000ea4000c1e1500 */
[----:B--2---:R-:W-:Y:S01]  /*5ee0*/  HADD2.F32 R18, -RZ, R4.H0_H0 ;  /* 0x20000004ff127230 */ /* 0x004fe20000004100 */
[----:B------:R-:W-:Y:S06]  /*5ef0*/  BRA `(.L_x_5252) ;  /* 0x0000000800b47947 */ /* 0x000fec0003800000 */
.L_x_5257:
        /* <DEDUP_REMOVED lines=11> */
.L_x_5247:
        /* <DEDUP_REMOVED lines=12> */
.L_x_5261:
        /* <DEDUP_REMOVED lines=11> */
.L_x_5260:
        /* <DEDUP_REMOVED lines=25> */
.L_x_5263:
        /* <DEDUP_REMOVED lines=13> */
.L_x_5262:
[----:B------:R-:W2:Y:S02]  /*6380*/  LDG.E.U16 R4, desc[UR36][R4.64] ;  /* 0x0000002404047981 */ /* 0x000ea4000c1e1500 */
[----:B--2---:R-:W-:Y:S01]  /*6390*/  IMAD.U32 R18, R4, 0x10000, RZ ;  /* 0x0001000004127824 */ /* 0x004fe200078e00ff */
[----:B------:R-:W-:Y:S06]  /*63a0*/  BRA `(.L_x_5252) ;  /* 0x0000000400887947 */ /* 0x000fec0003800000 */
.L_x_5259:
        /* <DEDUP_REMOVED lines=11> */
.L_x_5266:
        /* <DEDUP_REMOVED lines=20> */
.L_x_5268:
[----:B------:R-:W-:Y:S05]  /*65a0*/  BSYNC.RECONVERGENT B0 ;  /* 0x0000000000007941 */ /* 0x000fea0003800200 */
.L_x_5267:
[----:B------:R-:W-:Y:S01]  /*65b0*/  IMAD.SHL.U32 R0, R0, 0x100000, RZ ;  /* 0x0010000000007824 */ /* 0x000fe200078e00ff */
[----:B------:R-:W-:-:S04]  /*65c0*/  LEA R3, R3, 0x3b800000, 0x17 ;  /* 0x3b80000003037811 */ /* 0x000fc800078eb8ff */
[----:B------:R-:W-:Y:S01]  /*65d0*/  LOP3.LUT R18, R3, R0, R7, 0xfe, !PT ;  /* 0x0000000003127212 */ /* 0x000fe200078efe07 */
[----:B------:R-:W-:Y:S06]  /*65e0*/  BRA `(.L_x_5252) ;  /* 0x0000000000f87947 */ /* 0x000fec0003800000 */
.L_x_5265:
        /* <DEDUP_REMOVED lines=20> */
.L_x_5270:
[----:B------:R-:W-:Y:S05]  /*6730*/  BSYNC.RECONVERGENT B0 ;  /* 0x0000000000007941 */ /* 0x000fea0003800200 */
.L_x_5269:
[----:B------:R-:W-:Y:S01]  /*6740*/  IMAD.SHL.U32 R0, R0, 0x200000, RZ ;  /* 0x0020000000007824 */ /* 0x000fe200078e00ff */
[----:B------:R-:W-:-:S04]  /*6750*/  LEA R3, R3, 0x37800000, 0x17 ;  /* 0x3780000003037811 */ /* 0x000fc800078eb8ff */
[----:B------:R-:W-:Y:S01]  /*6760*/  LOP3.LUT R18, R3, R0, R7, 0xfe, !PT ;  /* 0x0000000003127212 */ /* 0x000fe200078efe07 */
[----:B------:R-:W-:Y:S06]  /*6770*/  BRA `(.L_x_5252) ;  /* 0x0000000000947947 */ /* 0x000fec0003800000 */
.L_x_5264:
        /* <DEDUP_REMOVED lines=14> */
.L_x_5251:
        /* <DEDUP_REMOVED lines=16> */
.L_x_5273:
[----:B------:R-:W-:Y:S01]  /*6960*/  IMAD.MOV.U32 R18, RZ, RZ, RZ ;  /* 0x000000ffff127224 */ /* 0x000fe200078e00ff */
[----:B------:R-:W-:Y:S06]  /*6970*/  BRA `(.L_x_5252) ;  /* 0x0000000000147947 */ /* 0x000fec0003800000 */
.L_x_5272:
[----:B------:R-:W2:Y:S02]  /*6980*/  LDG.E.64 R4, desc[UR36][R4.64] ;  /* 0x0000002404047981 */ /* 0x000ea4000c1e1b00 */
[----:B--2---:R0:W1:Y:S02]  /*6990*/  I2F.U64 R18, R4 ;  /* 0x0000000400127312 */ /* 0x0040640000301000 */
[----:B01----:R-:W-:Y:S05]  /*69a0*/  BRA `(.L_x_5252) ;  /* 0x0000000000087947 */ /* 0x003fea0003800000 */
.L_x_5271:
[----:B------:R-:W2:Y:S02]  /*69b0*/  LDG.E R4, desc[UR36][R4.64] ;  /* 0x0000002404047981 */ /* 0x000ea4000c1e1900 */
[----:B--2---:R-:W-:-:S07]  /*69c0*/  I2FP.F32.U32 R18, R4 ;  /* 0x0000000400127245 */ /* 0x004fce0000201000 */
.L_x_5252:
[----:B------:R-:W-:Y:S05]  /*69d0*/  BSYNC.RECONVERGENT B6 ;  /* 0x0000000000067941 */ /* 0x000fea0003800200 */
.L_x_5246:
        /* <DEDUP_REMOVED lines=21> */
.L_x_5278:
[----:B------:R-:W2:Y:S02]  /*6b30*/  LDG.E.U8 R0, desc[UR36][R4.64] ;  /* 0x0000002404007981 */ /* 0x000ea4000c1e1100 */
[----:B--2---:R-:W-:Y:S01]  /*6b40*/  I2FP.F32.U32 R0, R0 ;  /* 0x0000000000007245 */ /* 0x004fe20000201000 */
[----:B------:R-:W-:Y:S06]  /*6b50*/  BRA `(.L_x_5280) ;  /* 0x0000000c00487947 */ /* 0x000fec0003800000 */
.L_x_5277:
        /* <DEDUP_REMOVED lines=9> */
.L_x_5282:
[----:B------:R-:W2:Y:S02]  /*6bf0*/  LDG.E R0, desc[UR36][R4.64] ;  /* 0x0000002404007981 */ /* 0x000ea4000c1e1900 */
[----:B--2---:R-:W-:Y:S01]  /*6c00*/  I2FP.F32.S32 R0, R0 ;  /* 0x0000000000007245 */ /* 0x004fe20000201400 */
[----:B------:R-:W-:Y:S06]  /*6c10*/  BRA `(.L_x_5280) ;  /* 0x0000000c00187947 */ /* 0x000fec0003800000 */
.L_x_5281:
[----:B------:R-:W2:Y:S02]  /*6c20*/  LDG.E.U16 R0, desc[UR36][R4.64] ;  /* 0x0000002404007981 */ /* 0x000ea4000c1e1500 */
[----:B--2---:R-:W2:Y:S01]  /*6c30*/  I2F.S16 R0, R0 ;  /* 0x0000000000007306 */ /* 0x004ea20000101400 */
[----:B------:R-:W-:Y:S05]  /*6c40*/  BRA `(.L_x_5280) ;  /* 0x0000000c000c7947 */ /* 0x000fea0003800000 */
.L_x_5276:
        /* <DEDUP_REMOVED lines=8> */
.L_x_5284:
[----:B------:R-:W2:Y:S02]  /*6cd0*/  LDG.E.U16 R0, desc[UR36][R4.64] ;  /* 0x0000002404007981 */ /* 0x000ea4000c1e1500 */
[----:B--2---:R-:W-:Y:S01]  /*6ce0*/  HADD2.F32 R0, -RZ, R0.H0_H0 ;  /* 0x20000000ff007230 */ /* 0x004fe20000004100 */
[----:B------:R-:W-:Y:S06]  /*6cf0*/  BRA `(.L_x_5280) ;  /* 0x0000000800e07947 */ /* 0x000fec0003800000 */
.L_x_5283:
        /* <DEDUP_REMOVED lines=8> */
.L_x_5286:
[----:B------:R-:W2:Y:S02]  /*6d80*/  LDG.E.U16 R0, desc[UR36][R4.64] ;  /* 0x0000002404007981 */ /* 0x000ea4000c1e1500 */
[----:B--2---:R-:W-:Y:S01]  /*6d90*/  HADD2.F32 R0, -RZ, R0.H0_H0 ;  /* 0x20000000ff007230 */ /* 0x004fe20000004100 */
[----:B------:R-:W-:Y:S06]  /*6da0*/  BRA `(.L_x_5280) ;  /* 0x0000000800b47947 */ /* 0x000fec0003800000 */
.L_x_5285:
        /* <DEDUP_REMOVED lines=11> */
.L_x_5275:
        /* <DEDUP_REMOVED lines=12> */
.L_x_5289:
        /* <DEDUP_REMOVED lines=11> */
.L_x_5288:
        /* <DEDUP_REMOVED lines=25> */
.L_x_5291:
        /* <DEDUP_REMOVED lines=13> */
.L_x_5290:
[----:B------:R-:W2:Y:S02]  /*7230*/  LDG.E.U16 R0, desc[UR36][R4.64] ;  /* 0x0000002404007981 */ /* 0x000ea4000c1e1500 */
[----:B--2---:R-:W-:Y:S01]  /*7240*/  IMAD.U32 R0, R0, 0x10000, RZ ;  /* 0x0001000000007824 */ /* 0x004fe200078e00ff */
[----:B------:R-:W-:Y:S06]  /*7250*/  BRA `(.L_x_5280) ;  /* 0x0000000400887947 */ /* 0x000fec0003800000 */
.L_x_5287:
        /* <DEDUP_REMOVED lines=11> */
.L_x_5294:
        /* <DEDUP_REMOVED lines=20> */
.L_x_5296:
[----:B------:R-:W-:Y:S05]  /*7450*/  BSYNC.RECONVERGENT B0 ;  /* 0x0000000000007941 */ /* 0x000fea0003800200 */
.L_x_5295:
[----:B------:R-:W-:Y:S01]  /*7460*/  IMAD.SHL.U32 R0, R0, 0x100000, RZ ;  /* 0x0010000000007824 */ /* 0x000fe200078e00ff */
[----:B------:R-:W-:-:S04]  /*7470*/  LEA R3, R3, 0x3b800000, 0x17 ;  /* 0x3b80000003037811 */ /* 0x000fc800078eb8ff */
[----:B------:R-:W-:Y:S01]  /*7480*/  LOP3.LUT R0, R3, R0, R7, 0xfe, !PT ;  /* 0x0000000003007212 */ /* 0x000fe200078efe07 */
[----:B------:R-:W-:Y:S06]  /*7490*/  BRA `(.L_x_5280) ;  /* 0x0000000000f87947 */ /* 0x000fec0003800000 */
.L_x_5293:
        /* <DEDUP_REMOVED lines=20> */
.L_x_5298:
[----:B------:R-:W-:Y:S05]  /*75e0*/  BSYNC.RECONVERGENT B0 ;  /* 0x0000000000007941 */ /* 0x000fea0003800200 */
.L_x_5297:
[----:B------:R-:W-:Y:S01]  /*75f0*/  IMAD.SHL.U32 R0, R0, 0x200000, RZ ;  /* 0x0020000000007824 */ /* 0x000fe200078e00ff */
[----:B------:R-:W-:-:S04]  /*7600*/  LEA R3, R3, 0x37800000, 0x17 ;  /* 0x3780000003037811 */ /* 0x000fc800078eb8ff */
[----:B------:R-:W-:Y:S01]  /*7610*/  LOP3.LUT R0, R3, R0, R7, 0xfe, !PT ;  /* 0x0000000003007212 */ /* 0x000fe200078efe07 */
[----:B------:R-:W-:Y:S06]  /*7620*/  BRA `(.L_x_5280) ;  /* 0x0000000000947947 */ /* 0x000fec0003800000 */
.L_x_5292:
        /* <DEDUP_REMOVED lines=14> */
.L_x_5279:
        /* <DEDUP_REMOVED lines=16> */
.L_x_5301:
[----:B------:R-:W-:Y:S01]  /*7810*/  IMAD.MOV.U32 R0, RZ, RZ, RZ ;  /* 0x000000ffff007224 */ /* 0x000fe200078e00ff */
[----:B------:R-:W-:Y:S06]  /*7820*/  BRA `(.L_x_5280) ;  /* 0x0000000000147947 */ /* 0x000fec0003800000 */
.L_x_5300:
[----:B------:R-:W2:Y:S02]  /*7830*/  LDG.E.64 R4, desc[UR36][R4.64] ;  /* 0x0000002404047981 */ /* 0x000ea4000c1e1b00 */
[----:B--2---:R0:W1:Y:S02]  /*7840*/  I2F.U64 R0, R4 ;  /* 0x0000000400007312 */ /* 0x0040640000301000 */
[----:B01----:R-:W-:Y:S05]  /*7850*/  BRA `(.L_x_5280) ;  /* 0x0000000000087947 */ /* 0x003fea0003800000 */
.L_x_5299:
[----:B------:R-:W2:Y:S02]  /*7860*/  LDG.E R0, desc[UR36][R4.64] ;  /* 0x0000002404007981 */ /* 0x000ea4000c1e1900 */
[----:B--2---:R-:W-:-:S07]  /*7870*/  I2FP.F32.U32 R0, R0 ;  /* 0x0000000000007245 */ /* 0x004fce0000201000 */
.L_x_5280:
[----:B------:R-:W-:Y:S05]  /*7880*/  BSYNC.RECONVERGENT B6 ;  /* 0x0000000000067941 */ /* 0x000fea0003800200 */
.L_x_5274:
[----:B---3-5:R-:W-:Y:S02]  /*7890*/  FSETP.NEU.FTZ.AND P0, PT, R18, RZ, PT ;  /* 0x000000ff1200720b */ /* 0x028fe40003f1d000 */
[----:B-12---:R-:W-:-:S04]  /*78a0*/  FSETP.NEU.FTZ.AND P1, PT, R0, RZ, PT ;  /* 0x000000ff0000720b */ /* 0x006fc80003f3d000 */
[----:B------:R-:W-:-:S13]  /*78b0*/  PLOP3.LUT P0, PT, P0, P1, PT, 0x28, 0x82 ;  /* 0x000000000082781c */ /* 0x000fda0000702570 */
.L_x_5245:
[----:B------:R-:W-:Y:S05]  /*78c0*/  BSYNC.RECONVERGENT B7 ;  /* 0x0000000000077941 */ /* 0x000fea0003800200 */
.L_x_5244:
[----:B------:R-:W-:Y:S01]  /*78d0*/  ISETP.NE.AND P2, PT, R19, RZ, PT ;  /* 0x000000ff1300720c */ /* 0x000fe20003f45270 */
[----:B------:R-:W3:Y:S01]  /*78e0*/  LDC.U8 R18, c[0x0][0x3b0] ;  /* 0x0000ec00ff127b82 */ /* 0x000ee20000000000 */
[----:B------:R-:W-:Y:S01]  /*78f0*/  ISETP.NE.AND P1, PT, R22, RZ, PT ;  /* 0x000000ff1600720c */ /* 0x000fe20003f25270 */
[----:B------:R-:W-:Y:S01]  /*7900*/  BSSY.RECONVERGENT B8, `(.L_x_5302) ;  /* 0x00002a1000087945 */ /* 0x000fe20003800200 */
[----:B------:R-:W-:-:S03]  /*7910*/  ISETP.NE.AND P6, PT, R23, RZ, PT ;  /* 0x000000ff1700720c */ /* 0x000fc60003fc5270 */
[----:B------:R-:W-:Y:S01]  /*7920*/  BSSY.RELIABLE B7, `(.L_x_5303) ;  /* 0x00001c6000077945 */ /* 0x000fe20003800100 */
        /* <DEDUP_REMOVED lines=34> */
.L_x_5309:
[----:B------:R0:W-:Y:S01]  /*7b50*/  STG.E.U8 desc[UR36][R8.64], R11 ;  /* 0x0000000b08007986 */ /* 0x0001e2000c101124 */
[----:B------:R-:W-:Y:S05]  /*7b60*/  BRA `(.L_x_5311) ;  /* 0x0000000c00087947 */ /* 0x000fea0003800000 */
.L_x_5308:
        /* <DEDUP_REMOVED lines=10> */
.L_x_5313:
[----:B------:R0:W-:Y:S01]  /*7c10*/  STG.E desc[UR36][R8.64], R11 ;  /* 0x0000000b08007986 */ /* 0x0001e2000c101924 */
[----:B------:R-:W-:Y:S05]  /*7c20*/  BRA `(.L_x_5311) ;  /* 0x0000000800d87947 */ /* 0x000fea0003800000 */
.L_x_5312:
[----:B------:R0:W-:Y:S01]  /*7c30*/  STG.E.U16 desc[UR36][R8.64], R11 ;  /* 0x0000000b08007986 */ /* 0x0001e2000c101524 */
[----:B------:R-:W-:Y:S05]  /*7c40*/  BRA `(.L_x_5311) ;  /* 0x0000000800d07947 */ /* 0x000fea0003800000 */
.L_x_5307:
        /* <DEDUP_REMOVED lines=9> */
.L_x_5315:
[----:B------:R-:W0:Y:S02]  /*7ce0*/  I2F.S16 R0, R11 ;  /* 0x0000000b00007306 */ /* 0x000e240000101400 */
[----:B0-----:R-:W-:-:S05]  /*7cf0*/  F2FP.F16.F32.PACK_AB R0, RZ, R0 ;  /* 0x00000000ff00723e */ /* 0x001fca00000000ff */
[----:B------:R0:W-:Y:S01]  /*7d00*/  STG.E.U16 desc[UR36][R8.64], R0 ;  /* 0x0000000008007986 */ /* 0x0001e2000c101524 */
[----:B------:R-:W-:Y:S05]  /*7d10*/  BRA `(.L_x_5311) ;  /* 0x00000008009c7947 */ /* 0x000fea0003800000 */
.L_x_5314:
        /* <DEDUP_REMOVED lines=10> */
.L_x_5317:
[----:B------:R-:W0:Y:S02]  /*7dc0*/  I2F.S16 R11, R11 ;  /* 0x0000000b000b7306 */ /* 0x000e240000101400 */
[----:B0-----:R-:W-:-:S04]  /*7dd0*/  F2FP.F16.F32.PACK_AB R3, RZ, R11 ;  /* 0x0000000bff03723e */ /* 0x001fc800000000ff */
[----:B------:R-:W-:-:S05]  /*7de0*/  PRMT R3, R3, 0x5410, RZ ;  /* 0x0000541003037816 */ /* 0x000fca00000000ff */
[----:B------:R0:W-:Y:S01]  /*7df0*/  STG.E desc[UR36][R8.64], R3 ;  /* 0x0000000308007986 */ /* 0x0001e2000c101924 */
[----:B------:R-:W-:Y:S05]  /*7e00*/  BRA `(.L_x_5311) ;  /* 0x0000000800607947 */ /* 0x000fea0003800000 */
.L_x_5316:
[----:B------:R-:W0:Y:S02]  /*7e10*/  I2F.F64.S16 R4, R11 ;  /* 0x0000000b00047312 */ /* 0x000e240000101c00 */
[----:B0-----:R0:W-:Y:S01]  /*7e20*/  STG.E.64 desc[UR36][R8.64], R4 ;  /* 0x0000000408007986 */ /* 0x0011e2000c101b24 */
[----:B------:R-:W-:Y:S05]  /*7e30*/  BRA `(.L_x_5311) ;  /* 0x0000000800547947 */ /* 0x000fea0003800000 */
.L_x_5306:
        /* <DEDUP_REMOVED lines=10> */
.L_x_5320:
[----:B------:R-:W-:Y:S01]  /*7ee0*/  CS2R R6, SRZ ;  /* 0x0000000000067805 */ /* 0x000fe2000001ff00 */
[----:B------:R-:W0:Y:S04]  /*7ef0*/  I2F.F64.S16 R4, R11 ;  /* 0x0000000b00047312 */ /* 0x000e280000101c00 */
[----:B0-----:R0:W-:Y:S01]  /*7f00*/  STG.E.128 desc[UR36][R8.64], R4 ;  /* 0x0000000408007986 */ /* 0x0011e2000c101d24 */
[----:B------:R-:W-:Y:S05]  /*7f10*/  BRA `(.L_x_5311) ;  /* 0x00000008001c7947 */ /* 0x000fea0003800000 */
.L_x_5319:
        /* <DEDUP_REMOVED lines=17> */
.L_x_5324:
[----:B------:R-:W-:Y:S05]  /*8030*/  BSYNC.RECONVERGENT B0 ;  /* 0x0000000000007941 */ /* 0x000fea0003800200 */
.L_x_5323:
[----:B------:R0:W-:Y:S01]  /*8040*/  STG.E.U8 desc[UR36][R8.64], R3 ;  /* 0x0000000308007986 */ /* 0x0001e2000c101124 */
[----:B------:R-:W-:Y:S05]  /*8050*/  BRA `(.L_x_5311) ;  /* 0x0000000400cc7947 */ /* 0x000fea0003800000 */
.L_x_5322:
        /* <DEDUP_REMOVED lines=16> */
.L_x_5321:
[----:B------:R-:W0:Y:S02]  /*8160*/  I2F.S16 R0, R11 ;  /* 0x0000000b00007306 */ /* 0x000e240000101400 */
[----:B0-----:R-:W-:-:S05]  /*8170*/  F2FP.BF16.F32.PACK_AB R0, RZ, R0 ;  /* 0x00000000ff00723e */ /* 0x001fca00000010ff */
[----:B------:R0:W-:Y:S01]  /*8180*/  STG.E.U16 desc[UR36][R8.64], R0 ;  /* 0x0000000008007986 */ /* 0x0001e2000c101524 */
[----:B------:R-:W-:Y:S05]  /*8190*/  BRA `(.L_x_5311) ;  /* 0x00000004007c7947 */ /* 0x000fea0003800000 */
.L_x_5318:
        /* <DEDUP_REMOVED lines=10> */
.L_x_5327:
        /* <DEDUP_REMOVED lines=12> */
.L_x_5330:
[----:B------:R-:W-:-:S04]  /*8300*/  SHF.R.U32.HI R0, RZ, 0x14, R11 ;  /* 0x00000014ff007819 */ /* 0x000fc8000001160b */
[----:B------:R-:W-:-:S04]  /*8310*/  LOP3.LUT R0, R0, 0x1, RZ, 0xc0, !PT ;  /* 0x0000000100007812 */ /* 0x000fc800078ec0ff */
[----:B------:R-:W-:-:S04]  /*8320*/  IADD3 R0, PT, PT, R11, 0x487ffff, R0 ;  /* 0x0487ffff0b007810 */ /* 0x000fc80007ffe000 */
[----:B------:R-:W-:-:S04]  /*8330*/  SHF.R.U32.HI R0, RZ, 0x14, R0 ;  /* 0x00000014ff007819 */ /* 0x000fc80000011600 */
[----:B------:R-:W-:-:S07]  /*8340*/  LOP3.LUT R0, R0, 0xff, RZ, 0xc0, !PT ;  /* 0x000000ff00007812 */ /* 0x000fce00078ec0ff */
.L_x_5331:
[----:B------:R-:W-:-:S07]  /*8350*/  PRMT R4, R0, 0x7610, R4 ;  /* 0x0000761000047816 */ /* 0x000fce0000000004 */
.L_x_5329:
[----:B------:R-:W-:Y:S05]  /*8360*/  BSYNC.RECONVERGENT B0 ;  /* 0x0000000000007941 */ /* 0x000fea0003800200 */
.L_x_5328:
[----:B------:R0:W-:Y:S01]  /*8370*/  STG.E.U8 desc[UR36][R8.64], R4 ;  /* 0x0000000408007986 */ /* 0x0001e2000c101124 */
[----:B------:R-:W-:Y:S05]  /*8380*/  BRA `(.L_x_5311) ;  /* 0x0000000400007947 */ /* 0x000fea0003800000 */
.L_x_5326:
        /* <DEDUP_REMOVED lines=12> */
.L_x_5334:
[----:B------:R-:W-:-:S04]  /*8450*/  SHF.R.U32.HI R0, RZ, 0x15, R11 ;  /* 0x00000015ff007819 */ /* 0x000fc8000001160b */
[----:B------:R-:W-:-:S04]  /*8460*/  LOP3.LUT R0, R0, 0x1, RZ, 0xc0, !PT ;  /* 0x0000000100007812 */ /* 0x000fc800078ec0ff */
[----:B------:R-:W-:-:S04]  /*8470*/  IADD3 R0, PT, PT, R11, 0x88fffff, R0 ;  /* 0x088fffff0b007810 */ /* 0x000fc80007ffe000 */
[----:B------:R-:W-:-:S04]  /*8480*/  SHF.R.U32.HI R0, RZ, 0x15, R0 ;  /* 0x00000015ff007819 */ /* 0x000fc80000011600 */
[----:B------:R-:W-:-:S07]  /*8490*/  LOP3.LUT R0, R0, 0xff, RZ, 0xc0, !PT ;  /* 0x000000ff00007812 */ /* 0x000fce00078ec0ff */
.L_x_5335:
[----:B------:R-:W-:-:S07]  /*84a0*/  PRMT R4, R0, 0x7610, R4 ;  /* 0x0000761000047816 */ /* 0x000fce0000000004 */
.L_x_5333:
[----:B------:R-:W-:Y:S05]  /*84b0*/  BSYNC.RECONVERGENT B0 ;  /* 0x0000000000007941 */ /* 0x000fea0003800200 */
.L_x_5332:
[----:B------:R3:W-:Y:S01]  /*84c0*/  STG.E.U8 desc[UR36][R8.64], R4 ;  /* 0x0000000408007986 */ /* 0x0007e2000c101124 */
[----:B------:R-:W-:Y:S05]  /*84d0*/  BRA `(.L_x_5311) ;  /* 0x0000000000ac7947 */ /* 0x000fea0003800000 */
.L_x_5325:
[----:B------:R-:W-:-:S13]  /*84e0*/  ISETP.NE.AND P0, PT, R0, 0x1c, PT ;  /* 0x0000001c0000780c */ /* 0x000fda0003f05270 */
[----:B------:R-:W-:Y:S05]  /*84f0*/  @!P0 BRA `(.L_x_5336) ;  /* 0x0000000000a08947 */ /* 0x000fea0003800000 */
[----:B------:R-:W-:-:S13]  /*8500*/  ISETP.NE.AND P0, PT, R0, 0x1d, PT ;  /* 0x0000001d0000780c */ /* 0x000fda0003f05270 */
[----:B------:R-:W-:Y:S05]  /*8510*/  @!P0 BRA `(.L_x_5337) ;  /* 0x0000000000888947 */ /* 0x000fea0003800000 */
[----:B------:R-:W-:-:S13]  /*8520*/  ISETP.NE.AND P0, PT, R0, 0x2c, PT ;  /* 0x0000002c0000780c */ /* 0x000fda0003f05270 */
[----:B------:R-:W-:Y:S05]  /*8530*/  @!P0 BRA `(.L_x_5338) ;  /* 0x0000000000448947 */ /* 0x000fea0003800000 */
.L_x_5310:
        /* <DEDUP_REMOVED lines=16> */
.L_x_5339:
[----:B------:R-:W-:Y:S05]  /*8640*/  BRA `(.L_x_5311) ;  /* 0x0000000000507947 */ /* 0x000fea0003800000 */
.L_x_5338:
        /* <DEDUP_REMOVED lines=15> */
.L_x_5337:
[----:B------:R-:W-:Y:S02]  /*8740*/  IMAD.MOV.U32 R4, RZ, RZ, R11 ;  /* 0x000000ffff047224 */ /* 0x000fe400078e000b */
[----:B------:R-:W-:-:S05]  /*8750*/  IMAD.MOV.U32 R5, RZ, RZ, RZ ;  /* 0x000000ffff057224 */ /* 0x000fca00078e00ff */
[----:B------:R1:W-:Y:S01]  /*8760*/  STG.E.64 desc[UR36][R8.64], R4 ;  /* 0x0000000408007986 */ /* 0x0003e2000c101b24 */
[----:B------:R-:W-:Y:S05]  /*8770*/  BRA `(.L_x_5311) ;  /* 0x0000000000047947 */ /* 0x000fea0003800000 */
.L_x_5336:
[----:B------:R0:W-:Y:S02]  /*8780*/  STG.E desc[UR36][R8.64], R11 ;  /* 0x0000000b08007986 */ /* 0x0001e4000c101924 */
.L_x_5311:
[----:B------:R-:W-:Y:S05]  /*8790*/  BSYNC.RECONVERGENT B6 ;  /* 0x0000000000067941 */ /* 0x000fea0003800200 */
.L_x_5305:
        /* <DEDUP_REMOVED lines=24> */
.L_x_5345:
[----:B------:R4:W-:Y:S01]  /*8920*/  STG.E.U8 desc[UR36][R8.64], R26 ;  /* 0x0000001a08007986 */ /* 0x0009e2000c101124 */
[----:B------:R-:W-:Y:S05]  /*8930*/  BRA `(.L_x_5347) ;  /* 0x0000000800fc7947 */ /* 0x000fea0003800000 */
.L_x_5344:
        /* <DEDUP_REMOVED lines=9> */
.L_x_5349:
[----:B------:R2:W-:Y:S01]  /*89d0*/  STG.E desc[UR36][R8.64], R26 ;  /* 0x0000001a08007986 */ /* 0x0005e2000c101924 */
[----:B------:R-:W-:Y:S05]  /*89e0*/  BRA `(.L_x_5347) ;  /* 0x0000000800d07947 */ /* 0x000fea0003800000 */
.L_x_5348:
[----:B------:R0:W-:Y:S01]  /*89f0*/  STG.E.U16 desc[UR36][R8.64], R26 ;  /* 0x0000001a08007986 */ /* 0x0001e2000c101524 */
[----:B------:R-:W-:Y:S05]  /*8a00*/  BRA `(.L_x_5347) ;  /* 0x0000000800c87947 */ /* 0x000fea0003800000 */
.L_x_5343:
        /* <DEDUP_REMOVED lines=9> */
.L_x_5351:
[----:B------:R-:W0:Y:S02]  /*8aa0*/  I2F.S16 R0, R26 ;  /* 0x0000001a00007306 */ /* 0x000e240000101400 */
[----:B0-----:R-:W-:-:S05]  /*8ab0*/  F2FP.F16.F32.PACK_AB R0, RZ, R0 ;  /* 0x00000000ff00723e */ /* 0x001fca00000000ff */
[----:B------:R0:W-:Y:S01]  /*8ac0*/  STG.E.U16 desc[UR36][R8.64], R0 ;  /* 0x0000000008007986 */ /* 0x0001e2000c101524 */
[----:B------:R-:W-:Y:S05]  /*8ad0*/  BRA `(.L_x_5347) ;  /* 0x0000000800947947 */ /* 0x000fea0003800000 */
.L_x_5350:
        /* <DEDUP_REMOVED lines=10> */
.L_x_5353:
[----:B------:R-:W0:Y:S02]  /*8b80*/  I2F.S16 R26, R26 ;  /* 0x0000001a001a7306 */ /* 0x000e240000101400 */
[----:B0-----:R-:W-:-:S04]  /*8b90*/  F2FP.F16.F32.PACK_AB R3, RZ, R26 ;  /* 0x0000001aff03723e */ /* 0x001fc800000000ff */
[----:B------:R-:W-:-:S05]  /*8ba0*/  PRMT R3, R3, 0x5410, RZ ;  /* 0x0000541003037816 */ /* 0x000fca00000000ff */
[----:B------:R0:W-:Y:S01]  /*8bb0*/  STG.E desc[UR36][R8.64], R3 ;  /* 0x0000000308007986 */ /* 0x0001e2000c101924 */
[----:B------:R-:W-:Y:S05]  /*8bc0*/  BRA `(.L_x_5347) ;  /* 0x0000000800587947 */ /* 0x000fea0003800000 */
.L_x_5352:
[----:B------:R-:W0:Y:S02]  /*8bd0*/  I2F.F64.S16 R26, R26 ;  /* 0x0000001a001a7312 */ /* 0x000e240000101c00 */
[----:B0-----:R0:W-:Y:S01]  /*8be0*/  STG.E.64 desc[UR36][R8.64], R26 ;  /* 0x0000001a08007986 */ /* 0x0011e2000c101b24 */
[----:B------:R-:W-:Y:S05]  /*8bf0*/  BRA `(.L_x_5347) ;  /* 0x00000008004c7947 */ /* 0x000fea0003800000 */
.L_x_5342:
        /* <DEDUP_REMOVED lines=12> */
.L_x_5357:
        /* <DEDUP_REMOVED lines=16> */
.L_x_5360:
[----:B------:R-:W-:-:S07]  /*8dc0*/  PRMT R4, R0, 0x7610, R4 ;  /* 0x0000761000047816 */ /* 0x000fce0000000004 */
.L_x_5359:
[----:B------:R-:W-:Y:S05]  /*8dd0*/  BSYNC.RECONVERGENT B0 ;  /* 0x0000000000007941 */ /* 0x000fea0003800200 */
.L_x_5358:
[----:B------:R0:W-:Y:S01]  /*8de0*/  STG.E.U8 desc[UR36][R8.64], R4 ;  /* 0x0000000408007986 */ /* 0x0001e2000c101124 */
[----:B------:R-:W-:Y:S05]  /*8df0*/  BRA `(.L_x_5347) ;  /* 0x0000000400cc7947 */ /* 0x000fea0003800000 */
.L_x_5356:
        /* <DEDUP_REMOVED lines=16> */
.L_x_5363:
[----:B------:R-:W-:-:S07]  /*8f00*/  PRMT R4, R0, 0x7610, R4 ;  /* 0x0000761000047816 */ /* 0x000fce0000000004 */
.L_x_5362:
[----:B------:R-:W-:Y:S05]  /*8f10*/  BSYNC.RECONVERGENT B0 ;  /* 0x0000000000007941 */ /* 0x000fea0003800200 */
.L_x_5361:
[----:B------:R0:W-:Y:S01]  /*8f20*/  STG.E.U8 desc[UR36][R8.64], R4 ;  /* 0x0000000408007986 */ /* 0x0001e2000c101124 */
[----:B------:R-:W-:Y:S05]  /*8f30*/  BRA `(.L_x_5347) ;  /* 0x00000004007c7947 */ /* 0x000fea0003800000 */
.L_x_5355:
        /* <DEDUP_REMOVED lines=21> */
.L_x_5365:
[----:B------:R-:W-:-:S05]  /*9090*/  IMAD.MOV.U32 R27, RZ, RZ, RZ ;  /* 0x000000ffff1b7224 */ /* 0x000fca00078e00ff */
[----:B------:R0:W-:Y:S01]  /*90a0*/  STG.E.64 desc[UR36][R8.64], R26 ;  /* 0x0000001a08007986 */ /* 0x0001e2000c101b24 */
[----:B------:R-:W-:Y:S05]  /*90b0*/  BRA `(.L_x_5347) ;  /* 0x00000004001c7947 */ /* 0x000fea0003800000 */
.L_x_5364:
[----:B------:R0:W-:Y:S01]  /*90c0*/  STG.E desc[UR36][R8.64], R26 ;  /* 0x0000001a08007986 */ /* 0x0001e2000c101924 */
[----:B------:R-:W-:Y:S05]  /*90d0*/  BRA `(.L_x_5347) ;  /* 0x0000000400147947 */ /* 0x000fea0003800000 */
.L_x_5354:
        /* <DEDUP_REMOVED lines=8> */
.L_x_5367:
[----:B------:R-:W-:Y:S01]  /*9160*/  CS2R R6, SRZ ;  /* 0x0000000000067805 */ /* 0x000fe2000001ff00 */
[----:B------:R-:W0:Y:S04]  /*9170*/  I2F.F64.S16 R4, R26 ;  /* 0x0000001a00047312 */ /* 0x000e280000101c00 */
[----:B0-----:R0:W-:Y:S01]  /*9180*/  STG.E.128 desc[UR36][R8.64], R4 ;  /* 0x0000000408007986 */ /* 0x0011e2000c101d24 */
[----:B------:R-:W-:Y:S05]  /*9190*/  BRA `(.L_x_5347) ;  /* 0x0000000000e47947 */ /* 0x000fea0003800000 */
.L_x_5366:
[----:B------:R-:W-:-:S13]  /*91a0*/  ISETP.NE.AND P0, PT, R0, 0xf, PT ;  /* 0x0000000f0000780c */ /* 0x000fda0003f05270 */
[----:B------:R-:W-:Y:S05]  /*91b0*/  @!P0 BRA `(.L_x_5368) ;  /* 0x0000000000d08947 */ /* 0x000fea0003800000 */
[----:B------:R-:W-:-:S13]  /*91c0*/  ISETP.NE.AND P0, PT, R0, 0x17, PT ;  /* 0x000000170000780c */ /* 0x000fda0003f05270 */
[----:B------:R-:W-:Y:S05]  /*91d0*/  @!P0 BRA `(.L_x_5369) ;  /* 0x0000000000848947 */ /* 0x000fea0003800000 */
[----:B------:R-:W-:-:S13]  /*91e0*/  ISETP.NE.AND P0, PT, R0, 0x18, PT ;  /* 0x000000180000780c */ /* 0x000fda0003f05270 */
[----:B------:R-:W-:Y:S05]  /*91f0*/  @!P0 BRA `(.L_x_5370) ;  /* 0x0000000000448947 */ /* 0x000fea0003800000 */
.L_x_5346:
        /* <DEDUP_REMOVED lines=16> */
.L_x_5371:
[----:B------:R-:W-:Y:S05]  /*9300*/  BRA `(.L_x_5347) ;  /* 0x0000000000887947 */ /* 0x000fea0003800000 */
.L_x_5370:
        /* <DEDUP_REMOVED lines=11> */
.L_x_5373:
[----:B------:R-:W-:Y:S05]  /*93c0*/  BSYNC.RECONVERGENT B0 ;  /* 0x0000000000007941 */ /* 0x000fea0003800200 */
.L_x_5372:
[----:B------:R0:W-:Y:S01]  /*93d0*/  STG.E.U8 desc[UR36][R8.64], R3 ;  /* 0x0000000308007986 */ /* 0x0001e2000c101124 */
[----:B------:R-:W-:Y:S05]  /*93e0*/  BRA `(.L_x_5347) ;  /* 0x0000000000507947 */ /* 0x000fea0003800000 */
.L_x_5369:
        /* <DEDUP_REMOVED lines=12> */
.L_x_5374:
[----:B------:R-:W-:Y:S01]  /*94b0*/  IMAD.MOV.U32 R3, RZ, RZ, 0x7f ;  /* 0x0000007fff037424 */ /* 0x000fe200078e00ff */
[----:B------:R-:W-:-:S04]  /*94c0*/  ISETP.GT.U32.AND P0, PT, R5, 0x7f800000, PT ;  /* 0x7f8000000500780c */ /* 0x000fc80003f04070 */
[----:B------:R-:W-:-:S05]  /*94d0*/  SEL R3, R3, 0x7c, P0 ;  /* 0x0000007c03037807 */ /* 0x000fca0000000000 */
[----:B------:R0:W-:Y:S01]  /*94e0*/  STG.E.U8 desc[UR36][R8.64], R3 ;  /* 0x0000000308007986 */ /* 0x0001e2000c101124 */
[----:B------:R-:W-:Y:S05]  /*94f0*/  BRA `(.L_x_5347) ;  /* 0x00000000000c7947 */ /* 0x000fea0003800000 */
.L_x_5368:
[----:B------:R-:W0:Y:S02]  /*9500*/  I2F.S16 R0, R26 ;  /* 0x0000001a00007306 */ /* 0x000e240000101400 */
[----:B0-----:R-:W-:-:S05]  /*9510*/  F2FP.BF16.F32.PACK_AB R0, RZ, R0 ;  /* 0x00000000ff00723e */ /* 0x001fca00000010ff */
[----:B------:R0:W-:Y:S02]  /*9520*/  STG.E.U16 desc[UR36][R8.64], R0 ;  /* 0x0000000008007986 */ /* 0x0001e4000c101524 */
.L_x_5347:
[----:B------:R-:W-:Y:S05]  /*9530*/  BSYNC.RECONVERGENT B6 ;  /* 0x0000000000067941 */ /* 0x000fea0003800200 */
.L_x_5341:
[----:B------:R-:W-:-:S07]  /*9540*/  VIADD R17, R17, 0x80 ;  /* 0x0000008011117836 */ /* 0x000fce0000000000 */
.L_x_5304:
[----:B------:R-:W-:-:S13]  /*9550*/  ISETP.GE.AND P0, PT, R17, R16, PT ;  /* 0x000000101100720c */ /* 0x000fda0003f06270 */
[----:B------:R-:W-:Y:S05]  /*9560*/  @P0 BREAK.RELIABLE B7 ;  /* 0x0000000000070942 */ /* 0x000fea0003800100 */
[----:B------:R-:W-:Y:S05]  /*9570*/  @P0 BRA `(.L_x_5340) ;  /* 0x0000000c00640947 */ /* 0x000fea0003800000 */
[----:B------:R-:W-:Y:S05]  /*9580*/  BSYNC.RELIABLE B7 ;  /* 0x0000000000077941 */ /* 0x000fea0003800100 */
.L_x_5303:
        /* <DEDUP_REMOVED lines=21> */
.L_x_5379:
[----:B------:R4:W-:Y:S01]  /*96e0*/  STG.E.U8 desc[UR36][R8.64], R24 ;  /* 0x0000001808007986 */ /* 0x0009e2000c101124 */
[----:B------:R-:W-:Y:S05]  /*96f0*/  BRA `(.L_x_5381) ;  /* 0x0000000800fc7947 */ /* 0x000fea0003800000 */
.L_x_5378:
        /* <DEDUP_REMOVED lines=9> */
.L_x_5383:
[----:B------:R2:W-:Y:S01]  /*9790*/  STG.E desc[UR36][R8.64], R24 ;  /* 0x0000001808007986 */ /* 0x0005e2000c101924 */
[----:B------:R-:W-:Y:S05]  /*97a0*/  BRA `(.L_x_5381) ;  /* 0x0000000800d07947 */ /* 0x000fea0003800000 */
.L_x_5382:
[----:B------:R0:W-:Y:S01]  /*97b0*/  STG.E.U16 desc[UR36][R8.64], R24 ;  /* 0x0000001808007986 */ /* 0x0001e2000c101524 */
[----:B------:R-:W-:Y:S05]  /*97c0*/  BRA `(.L_x_5381) ;  /* 0x0000000800c87947 */ /* 0x000fea0003800000 */
.L_x_5377:
        /* <DEDUP_REMOVED lines=9> */
.L_x_5385:
[----:B------:R-:W0:Y:S02]  /*9860*/  I2F.S16 R0, R24 ;  /* 0x0000001800007306 */ /* 0x000e240000101400 */
[----:B0-----:R-:W-:-:S05]  /*9870*/  F2FP.F16.F32.PACK_AB R0, RZ, R0 ;  /* 0x00000000ff00723e */ /* 0x001fca00000000ff */
[----:B------:R0:W-:Y:S01]  /*9880*/  STG.E.U16 desc[UR36][R8.64], R0 ;  /* 0x0000000008007986 */ /* 0x0001e2000c101524 */
[----:B------:R-:W-:Y:S05]  /*9890*/  BRA `(.L_x_5381) ;  /* 0x0000000800947947 */ /* 0x000fea0003800000 */
.L_x_5384:
        /* <DEDUP_REMOVED lines=10> */
.L_x_5387:
[----:B------:R-:W0:Y:S02]  /*9940*/  I2F.S16 R24, R24 ;  /* 0x0000001800187306 */ /* 0x000e240000101400 */
[----:B0-----:R-:W-:-:S04]  /*9950*/  F2FP.F16.F32.PACK_AB R3, RZ, R24 ;  /* 0x00000018ff03723e */ /* 0x001fc800000000ff */
[----:B------:R-:W-:-:S05]  /*9960*/  PRMT R3, R3, 0x5410, RZ ;  /* 0x0000541003037816 */ /* 0x000fca00000000ff */
[----:B------:R0:W-:Y:S01]  /*9970*/  STG.E desc[UR36][R8.64], R3 ;  /* 0x0000000308007986 */ /* 0x0001e2000c101924 */
[----:B------:R-:W-:Y:S05]  /*9980*/  BRA `(.L_x_5381) ;  /* 0x0000000800587947 */ /* 0x000fea0003800000 */
.L_x_5386:
[----:B------:R-:W0:Y:S02]  /*9990*/  I2F.F64.S16 R24, R24 ;  /* 0x0000001800187312 */ /* 0x000e240000101c00 */
[----:B0-----:R0:W-:Y:S01]  /*99a0*/  STG.E.64 desc[UR36][R8.64], R24 ;  /* 0x0000001808007986 */ /* 0x0011e2000c101b24 */
[----:B------:R-:W-:Y:S05]  /*99b0*/  BRA `(.L_x_5381) ;  /* 0x00000008004c7947 */ /* 0x000fea0003800000 */
.L_x_5376:
        /* <DEDUP_REMOVED lines=12> */
.L_x_5391:
        /* <DEDUP_REMOVED lines=16> */
.L_x_5394:
[----:B------:R-:W-:-:S07]  /*9b80*/  PRMT R4, R0, 0x7610, R4 ;  /* 0x0000761000047816 */ /* 0x000fce0000000004 */
.L_x_5393:
[----:B------:R-:W-:Y:S05]  /*9b90*/  BSYNC.RECONVERGENT B0 ;  /* 0x0000000000007941 */ /* 0x000fea0003800200 */
.L_x_5392:
[----:B------:R0:W-:Y:S01]  /*9ba0*/  STG.E.U8 desc[UR36][R8.64], R4 ;  /* 0x0000000408007986 */ /* 0x0001e2000c101124 */
[----:B------:R-:W-:Y:S05]  /*9bb0*/  BRA `(.L_x_5381) ;  /* 0x0000000400cc7947 */ /* 0x000fea0003800000 */
.L_x_5390:
        /* <DEDUP_REMOVED lines=16> */
.L_x_5397:
[----:B------:R-:W-:-:S07]  /*9cc0*/  PRMT R4, R0, 0x7610, R4 ;  /* 0x0000761000047816 */ /* 0x000fce0000000004 */
.L_x_5396:
[----:B------:R-:W-:Y:S05]  /*9cd0*/  BSYNC.RECONVERGENT B0 ;  /* 0x0000000000007941 */ /* 0x000fea0003800200 */
.L_x_5395:
[----:B------:R0:W-:Y:S01]  /*9ce0*/  STG.E.U8 desc[UR36][R8.64], R4 ;  /* 0x0000000408007986 */ /* 0x0001e2000c101124 */
[----:B------:R-:W-:Y:S05]  /*9cf0*/  BRA `(.L_x_5381) ;  /* 0x00000004007c7947 */ /* 0x000fea0003800000 */
.L_x_5389:
        /* <DEDUP_REMOVED lines=21> */
.L_x_5399:
[----:B------:R-:W-:-:S05]  /*9e50*/  IMAD.MOV.U32 R25, RZ, RZ, RZ ;  /* 0x000000ffff197224 */ /* 0x000fca00078e00ff */
[----:B------:R0:W-:Y:S01]  /*9e60*/  STG.E.64 desc[UR36][R8.64], R24 ;  /* 0x0000001808007986 */ /* 0x0001e2000c101b24 */
[----:B------:R-:W-:Y:S05]  /*9e70*/  BRA `(.L_x_5381) ;  /* 0x00000004001c7947 */ /* 0x000fea0003800000 */
.L_x_5398:
[----:B------:R0:W-:Y:S01]  /*9e80*/  STG.E desc[UR36][R8.64], R24 ;  /* 0x0000001808007986 */ /* 0x0001e2000c101924 */
[----:B------:R-:W-:Y:S05]  /*9e90*/  BRA `(.L_x_5381) ;  /* 0x0000000400147947 */ /* 0x000fea0003800000 */
.L_x_5388:
        /* <DEDUP_REMOVED lines=8> */
.L_x_5401:
[----:B------:R-:W-:Y:S01]  /*9f20*/  CS2R R6, SRZ ;  /* 0x0000000000067805 */ /* 0x000fe2000001ff00 */
[----:B------:R-:W0:Y:S04]  /*9f30*/  I2F.F64.S16 R4, R24 ;  /* 0x0000001800047312 */ /* 0x000e280000101c00 */
[----:B0-----:R0:W-:Y:S01]  /*9f40*/  STG.E.128 desc[UR36][R8.64], R4 ;  /* 0x0000000408007986 */ /* 0x0011e2000c101d24 */
[----:B------:R-:W-:Y:S05]  /*9f50*/  BRA `(.L_x_5381) ;  /* 0x0000000000e47947 */ /* 0x000fea0003800000 */
.L_x_5400:
[----:B------:R-:W-:-:S13]  /*9f60*/  ISETP.NE.AND P0, PT, R0, 0xf, PT ;  /* 0x0000000f0000780c */ /* 0x000fda0003f05270 */
[----:B------:R-:W-:Y:S05]  /*9f70*/  @!P0 BRA `(.L_x_5402) ;  /* 0x0000000000d08947 */ /* 0x000fea0003800000 */
[----:B------:R-:W-:-:S13]  /*9f80*/  ISETP.NE.AND P0, PT, R0, 0x17, PT ;  /* 0x000000170000780c */ /* 0x000fda0003f05270 */
[----:B------:R-:W-:Y:S05]  /*9f90*/  @!P0 BRA `(.L_x_5403) ;  /* 0x0000000000848947 */ /* 0x000fea0003800000 */
[----:B------:R-:W-:-:S13]  /*9fa0*/  ISETP.NE.AND P0, PT, R0, 0x18, PT ;  /* 0x000000180000780c */ /* 0x000fda0003f05270 */
[----:B------:R-:W-:Y:S05]  /*9fb0*/  @!P0 BRA `(.L_x_5404) ;  /* 0x0000000000448947 */ /* 0x000fea0003800000 */
.L_x_5380:
        /* <DEDUP_REMOVED lines=16> */
.L_x_5405:
[----:B------:R-:W-:Y:S05]  /*a0c0*/  BRA `(.L_x_5381) ;  /* 0x0000000000887947 */ /* 0x000fea0003800000 */
.L_x_5404:
        /* <DEDUP_REMOVED lines=11> */
.L_x_5407:
[----:B------:R-:W-:Y:S05]  /*a180*/  BSYNC.RECONVERGENT B0 ;  /* 0x0000000000007941 */ /* 0x000fea0003800200 */
.L_x_5406:
[----:B------:R0:W-:Y:S01]  /*a190*/  STG.E.U8 desc[UR36][R8.64], R3 ;  /* 0x0000000308007986 */ /* 0x0001e2000c101124 */
[----:B------:R-:W-:Y:S05]  /*a1a0*/  BRA `(.L_x_5381) ;  /* 0x0000000000507947 */ /* 0x000fea0003800000 */
.L_x_5403:
        /* <DEDUP_REMOVED lines=12> */
.L_x_5408:
[----:B------:R-:W-:Y:S01]  /*a270*/  IMAD.MOV.U32 R3, RZ, RZ, 0x7f ;  /* 0x0000007fff037424 */ /* 0x000fe200078e00ff */
[----:B------:R-:W-:-:S04]  /*a280*/  ISETP.GT.U32.AND P0, PT, R5, 0x7f800000, PT ;  /* 0x7f8000000500780c */ /* 0x000fc80003f04070 */
[----:B------:R-:W-:-:S05]  /*a290*/  SEL R3, R3, 0x7c, P0 ;  /* 0x0000007c03037807 */ /* 0x000fca0000000000 */
[----:B------:R0:W-:Y:S01]  /*a2a0*/  STG.E.U8 desc[UR36][R8.64], R3 ;  /* 0x0000000308007986 */ /* 0x0001e2000c101124 */
[----:B------:R-:W-:Y:S05]  /*a2b0*/  BRA `(.L_x_5381) ;  /* 0x00000000000c7947 */ /* 0x000fea0003800000 */
.L_x_5402:
[----:B------:R-:W0:Y:S02]  /*a2c0*/  I2F.S16 R0, R24 ;  /* 0x0000001800007306 */ /* 0x000e240000101400 */
[----:B0-----:R-:W-:-:S05]  /*a2d0*/  F2FP.BF16.F32.PACK_AB R0, RZ, R0 ;  /* 0x00000000ff00723e */ /* 0x001fca00000010ff */
[----:B------:R0:W-:Y:S02]  /*a2e0*/  STG.E.U16 desc[UR36][R8.64], R0 ;  /* 0x0000000008007986 */ /* 0x0001e4000c101524 */
.L_x_5381:
[----:B------:R-:W-:Y:S05]  /*a2f0*/  BSYNC.RECONVERGENT B6 ;  /* 0x0000000000067941 */ /* 0x000fea0003800200 */
.L_x_5375:
[----:B------:R-:W-:-:S07]  /*a300*/  VIADD R17, R17, 0x80 ;  /* 0x0000008011117836 */ /* 0x000fce0000000000 */
.L_x_5340:
[----:B------:R-:W-:Y:S05]  /*a310*/  BSYNC.RECONVERGENT B8 ;  /* 0x0000000000087941 */ /* 0x000fea0003800200 */
.L_x_5302:
        /* <DEDUP_REMOVED lines=21> */
.L_x_5412:
[----:B------:R-:W-:Y:S01]  /*a470*/  STG.E.U8 desc[UR36][R2.64], R22 ;  /* 0x0000001602007986 */ /* 0x000fe2000c101124 */
[----:B------:R-:W-:Y:S05]  /*a480*/  EXIT ;  /* 0x000000000000794d */ /* 0x000fea0003800000 */
.L_x_5411:
        /* <DEDUP_REMOVED lines=9> */
.L_x_5415:
[----:B------:R-:W-:Y:S01]  /*a520*/  STG.E desc[UR36][R2.64], R22 ;  /* 0x0000001602007986 */ /* 0x000fe2000c101924 */
[----:B------:R-:W-:Y:S05]  /*a530*/  EXIT ;  /* 0x000000000000794d */ /* 0x000fea0003800000 */
.L_x_5414:
[----:B------:R-:W-:Y:S01]  /*a540*/  STG.E.U16 desc[UR36][R2.64], R22 ;  /* 0x0000001602007986 */ /* 0x000fe2000c101524 */
[----:B------:R-:W-:Y:S05]  /*a550*/  EXIT ;  /* 0x000000000000794d */ /* 0x000fea0003800000 */
.L_x_5410:
        /* <DEDUP_REMOVED lines=9> */
.L_x_5417:
[----:B------:R-:W0:Y:S02]  /*a5f0*/  I2F.S16 R0, R22 ;  /* 0x0000001600007306 */ /* 0x000e240000101400 */
[----:B0-----:R-:W-:-:S05]  /*a600*/  F2FP.F16.F32.PACK_AB R0, RZ, R0 ;  /* 0x00000000ff00723e */ /* 0x001fca00000000ff */
[----:B------:R-:W-:Y:S01]  /*a610*/  STG.E.U16 desc[UR36][R2.64], R0 ;  /* 0x0000000002007986 */ /* 0x000fe2000c101524 */
[----:B------:R-:W-:Y:S05]  /*a620*/  EXIT ;  /* 0x000000000000794d */ /* 0x000fea0003800000 */
.L_x_5416:
        /* <DEDUP_REMOVED lines=10> */
.L_x_5419:
[----:B------:R-:W0:Y:S02]  /*a6d0*/  I2F.S16 R22, R22 ;  /* 0x0000001600167306 */ /* 0x000e240000101400 */
[----:B0-----:R-:W-:-:S04]  /*a6e0*/  F2FP.F16.F32.PACK_AB R5, RZ, R22 ;  /* 0x00000016ff05723e */ /* 0x001fc800000000ff */
[----:B------:R-:W-:-:S05]  /*a6f0*/  PRMT R5, R5, 0x5410, RZ ;  /* 0x0000541005057816 */ /* 0x000fca00000000ff */
[----:B------:R-:W-:Y:S01]  /*a700*/  STG.E desc[UR36][R2.64], R5 ;  /* 0x0000000502007986 */ /* 0x000fe2000c101924 */
[----:B------:R-:W-:Y:S05]  /*a710*/  EXIT ;  /* 0x000000000000794d */ /* 0x000fea0003800000 */
.L_x_5418:
[----:B------:R-:W0:Y:S02]  /*a720*/  I2F.F64.S16 R22, R22 ;  /* 0x0000001600167312 */ /* 0x000e240000101c00 */
[----:B0-----:R-:W-:Y:S01]  /*a730*/  STG.E.64 desc[UR36][R2.64], R22 ;  /* 0x0000001602007986 */ /* 0x001fe2000c101b24 */
[----:B------:R-:W-:Y:S05]  /*a740*/  EXIT ;  /* 0x000000000000794d */ /* 0x000fea0003800000 */
.L_x_5409:
        /* <DEDUP_REMOVED lines=12> */
.L_x_5423:
        /* <DEDUP_REMOVED lines=17> */
.L_x_5425:
[----:B------:R-:W-:Y:S05]  /*a920*/  BSYNC.RECONVERGENT B0 ;  /* 0x0000000000007941 */ /* 0x000fea0003800200 */
.L_x_5424:
[----:B------:R-:W-:Y:S01]  /*a930*/  STG.E.U8 desc[UR36][R2.64], R0 ;  /* 0x0000000002007986 */ /* 0x000fe2000c101124 */
[----:B------:R-:W-:Y:S05]  /*a940*/  EXIT ;  /* 0x000000000000794d */ /* 0x000fea0003800000 */
.L_x_5422:
        /* <DEDUP_REMOVED lines=17> */
.L_x_5427:
[----:B------:R-:W-:Y:S05]  /*aa60*/  BSYNC.RECONVERGENT B0 ;  /* 0x0000000000007941 */ /* 0x000fea0003800200 */
.L_x_5426:
[----:B------:R-:W-:Y:S01]  /*aa70*/  STG.E.U8 desc[UR36][R2.64], R0 ;  /* 0x0000000002007986 */ /* 0x000fe2000c101124 */
[----:B------:R-:W-:Y:S05]  /*aa80*/  EXIT ;  /* 0x000000000000794d */ /* 0x000fea0003800000 */
.L_x_5421:
        /* <DEDUP_REMOVED lines=21> */
.L_x_5429:
[----:B------:R-:W-:-:S05]  /*abe0*/  IMAD.MOV.U32 R23, RZ, RZ, RZ ;  /* 0x000000ffff177224 */ /* 0x000fca00078e00ff */
[----:B------:R-:W-:Y:S01]  /*abf0*/  STG.E.64 desc[UR36][R2.64], R22 ;  /* 0x0000001602007986 */ /* 0x000fe2000c101b24 */
[----:B------:R-:W-:Y:S05]  /*ac00*/  EXIT ;  /* 0x000000000000794d */ /* 0x000fea0003800000 */
.L_x_5428:
[----:B------:R-:W-:Y:S01]  /*ac10*/  STG.E desc[UR36][R2.64], R22 ;  /* 0x0000001602007986 */ /* 0x000fe2000c101924 */
[----:B------:R-:W-:Y:S05]  /*ac20*/  EXIT ;  /* 0x000000000000794d */ /* 0x000fea0003800000 */
.L_x_5420:
        /* <DEDUP_REMOVED lines=8> */
.L_x_5431:
[----:B------:R-:W-:Y:S01]  /*acb0*/  CS2R R6, SRZ ;  /* 0x0000000000067805 */ /* 0x000fe2000001ff00 */
[----:B------:R-:W0:Y:S04]  /*acc0*/  I2F.F64.S16 R4, R22 ;  /* 0x0000001600047312 */ /* 0x000e280000101c00 */
[----:B0-----:R-:W-:Y:S01]  /*acd0*/  STG.E.128 desc[UR36][R2.64], R4 ;  /* 0x0000000402007986 */ /* 0x001fe2000c101d24 */
[----:B------:R-:W-:Y:S05]  /*ace0*/  EXIT ;  /* 0x000000000000794d */ /* 0x000fea0003800000 */
.L_x_5430:
[----:B------:R-:W-:-:S13]  /*acf0*/  ISETP.NE.AND P0, PT, R0, 0xf, PT ;  /* 0x0000000f0000780c */ /* 0x000fda0003f05270 */
[----:B------:R-:W-:Y:S05]  /*ad00*/  @!P0 BRA `(.L_x_5432) ;  /* 0x0000000000d48947 */ /* 0x000fea0003800000 */
[----:B------:R-:W-:-:S13]  /*ad10*/  ISETP.NE.AND P0, PT, R0, 0x17, PT ;  /* 0x000000170000780c */ /* 0x000fda0003f05270 */
[----:B------:R-:W-:Y:S05]  /*ad20*/  @!P0 BRA `(.L_x_5433) ;  /* 0x0000000000848947 */ /* 0x000fea0003800000 */
[----:B------:R-:W-:-:S13]  /*ad30*/  ISETP.NE.AND P0, PT, R0, 0x18, PT ;  /* 0x000000180000780c */ /* 0x000fda0003f05270 */
[----:B------:R-:W-:Y:S05]  /*ad40*/  @!P0 BRA `(.L_x_5434) ;  /* 0x0000000000448947 */ /* 0x000fea0003800000 */
.L_x_5413:
        /* <DEDUP_REMOVED lines=16> */
.L_x_5435:
[----:B------:R-:W-:Y:S05]  /*ae50*/  EXIT ;  /* 0x000000000000794d */ /* 0x000fea0003800000 */
.L_x_5434:
        /* <DEDUP_REMOVED lines=11> */
.L_x_5437:
[----:B------:R-:W-:Y:S05]  /*af10*/  BSYNC.RECONVERGENT B0 ;  /* 0x0000000000007941 */ /* 0x000fea0003800200 */
.L_x_5436:
[----:B------:R-:W-:Y:S01]  /*af20*/  STG.E.U8 desc[UR36][R2.64], R5 ;  /* 0x0000000502007986 */ /* 0x000fe2000c101124 */
[----:B------:R-:W-:Y:S05]  /*af30*/  EXIT ;  /* 0x000000000000794d */ /* 0x000fea0003800000 */
.L_x_5433:
        /* <DEDUP_REMOVED lines=13> */
.L_x_5438:
[----:B------:R-:W-:Y:S01]  /*b010*/  IMAD.MOV.U32 R5, RZ, RZ, 0x7f ;  /* 0x0000007fff057424 */ /* 0x000fe200078e00ff */
[----:B------:R-:W-:-:S04]  /*b020*/  ISETP.GT.U32.AND P0, PT, R7, 0x7f800000, PT ;  /* 0x7f8000000700780c */ /* 0x000fc80003f04070 */
[----:B------:R-:W-:-:S05]  /*b030*/  SEL R5, R5, 0x7c, P0 ;  /* 0x0000007c05057807 */ /* 0x000fca0000000000 */
[----:B------:R-:W-:Y:S01]  /*b040*/  STG.E.U8 desc[UR36][R2.64], R5 ;  /* 0x0000000502007986 */ /* 0x000fe2000c101124 */
[----:B------:R-:W-:Y:S05]  /*b050*/  EXIT ;  /* 0x000000000000794d */ /* 0x000fea0003800000 */
.L_x_5432:
[----:B------:R-:W0:Y:S02]  /*b060*/  I2F.S16 R0, R22 ;  /* 0x0000001600007306 */ /* 0x000e240000101400 */
[----:B0-----:R-:W-:-:S05]  /*b070*/  F2FP.BF16.F32.PACK_AB R0, RZ, R0 ;  /* 0x00000000ff00723e */ /* 0x001fca00000010ff */
[----:B------:R-:W-:Y:S01]  /*b080*/  STG.E.U16 desc[UR36][R2.64], R0 ;  /* 0x0000000002007986 */ /* 0x000fe2000c101524 */
[----:B------:R-:W-:Y:S05]  /*b090*/  EXIT ;  /* 0x000000000000794d */ /* 0x000fea0003800000 */
.L_x_5439:
        /* <DEDUP_REMOVED lines=14> */
.L_x_42738:


//--------------------- .text._ZN2at6native18elementwise_kernelILi128ELi4EZNS0_22gpu_kernel_impl_nocastINS0_13BinaryFunctorIffbZZZNS0_23logical_xor_kernel_cudaERNS_14TensorIteratorEENKUlvE0_clEvENKUlvE5_clEvEUlffE_EEEEvRNS_18TensorIteratorBaseERKT_EUliE_EEviT1_ --------------------------
	.section	.text._ZN2at6native18elementwise_kernelILi128ELi4EZNS0_22gpu_kernel_impl_nocastINS0_13BinaryFunctorIffbZZZNS0_23logical_xor_kernel_cudaERNS_14TensorIteratorEENKUlvE0_clEvENKUlvE5_clEvEUlffE_EEEEvRNS_18TensorIteratorBaseERKT_EUliE_EEviT1_,"ax",@progbits
	.align	128
        .global         _ZN2at6native18elementwise_kernelILi128ELi4EZNS0_22gpu_kernel_impl_nocastINS0_13BinaryFunctorIffbZZZNS0_23logical_xor_kernel_cudaERNS_14TensorIteratorEENKUlvE0_clEvENKUlvE5_clEvEUlffE_EEEEvRNS_18TensorIteratorBaseERKT_EUliE_EEviT1_
        .type           _ZN2at6native18elementwise_kernelILi128ELi4EZNS0_22gpu_kernel_impl_nocastINS0_13BinaryFunctorIffbZZZNS0_23logical_xor_kernel_cudaERNS_14TensorIteratorEENKUlvE0_clEvENKUlvE5_clEvEUlffE_EEEEvRNS_18TensorIteratorBaseERKT_EUliE_EEviT1_,@function
        .size           _ZN2at6native18elementwise_kernelILi128ELi4EZNS0_22gpu_kernel_impl_nocastINS0_13BinaryFunctorIffbZZZNS0_23logical_xor_kernel_cudaERNS_14TensorIteratorEENKUlvE0_clEvENKUlvE5_clEvEUlffE_EEEEvRNS_18TensorIteratorBaseERKT_EUliE_EEviT1_,(.L_x_42739 - _ZN2at6native18elementwise_kernelILi128ELi4EZNS0_22gpu_kernel_impl_nocastINS0_13BinaryFunctorIffbZZZNS0_23logical_xor_kernel_cudaERNS_14TensorIteratorEENKUlvE0_clEvENKUlvE5_clEvEUlffE_EEEEvRNS_18TensorIteratorBaseERKT_EUliE_EEviT1_)
        .other          _ZN2at6native18elementwise_kernelILi128ELi4EZNS0_22gpu_kernel_impl_nocastINS0_13BinaryFunctorIffbZZZNS0_23logical_xor_kernel_cudaERNS_14TensorIteratorEENKUlvE0_clEvENKUlvE5_clEvEUlffE_EEEEvRNS_18TensorIteratorBaseERKT_EUliE_EEviT1_,@"STO_CUDA_ENTRY STV_DEFAULT"
_ZN2at6native18elementwise_kernelILi128ELi4EZNS0_22gpu_kernel_impl_nocastINS0_13BinaryFunctorIffbZZZNS0_23logical_xor_kernel_cudaERNS_14TensorIteratorEENKUlvE0_clEvENKUlvE5_clEvEUlffE_EEEEvRNS_18TensorIteratorBaseERKT_EUliE_EEviT1_:
.text._ZN2at6native18elementwise_kernelILi128ELi4EZNS0_22gpu_kernel_impl_nocastINS0_13BinaryFunctorIffbZZZNS0_23logical_xor_kernel_cudaERNS_14TensorIteratorEENKUlvE0_clEvENKUlvE5_clEvEUlffE_EEEEvRNS_18TensorIteratorBaseERKT_EUliE_EEviT1_:
        /* <DEDUP_REMOVED lines=16> */
[----:B0-----:R-:W2:Y:S04]  /*0100*/  LDG.E R4, desc[UR6][R4.64] ;  /* 0x0000000604047981 */ /* 0x001ea8000c1e1900 */
[----:B-1----:R-:W3:Y:S03]  /*0110*/  LDG.E R6, desc[UR6][R6.64] ;  /* 0x0000000606067981 */ /* 0x002ee6000c1e1900 */
[----:B------:R-:W0:Y:S01]  /*0120*/  LDC.64 R8, c[0x0][0x5e8] ;  /* 0x00017a00ff087b82 */ /* 0x000e220000000a00 */
[----:B------:R-:W-:-:S02]  /*0130*/  IADD3 R3, PT, PT, R3, 0x80, RZ ;  /* 0x0000008003037810 */ /* 0x000fc40007ffe0ff */
[----:B--2---:R-:W-:Y:S02]  /*0140*/  FSETP.NEU.FTZ.AND P0, PT, R4, RZ, PT ;  /* 0x000000ff0400720b */ /* 0x004fe40003f1d000 */
[----:B---3--:R-:W-:-:S04]  /*0150*/  FSETP.NEU.FTZ.AND P1, PT, R6, RZ, PT ;  /* 0x000000ff0600720b */ /* 0x008fc80003f3d000 */
        /* <DEDUP_REMOVED lines=8> */
[----:B-1----:R-:W3:Y:S04]  /*01e0*/  LDG.E R4, desc[UR6][R4.64] ;  /* 0x0000000604047981 */ /* 0x002ee8000c1e1900 */
[----:B--2---:R-:W2:Y:S03]  /*01f0*/  LDG.E R6, desc[UR6][R6.64] ;  /* 0x0000000606067981 */ /* 0x004ea6000c1e1900 */
[----:B0-----:R-:W0:Y:S01]  /*0200*/  LDC.64 R8, c[0x0][0x5e8] ;  /* 0x00017a00ff087b82 */ /* 0x001e220000000a00 */
[----:B------:R-:W-:-:S02]  /*0210*/  IADD3 R3, PT, PT, R3, 0x80, RZ ;  /* 0x0000008003037810 */ /* 0x000fc40007ffe0ff */
[----:B---3--:R-:W-:Y:S02]  /*0220*/  FSETP.NEU.FTZ.AND P0, PT, R4, RZ, PT ;  /* 0x000000ff0400720b */ /* 0x008fe40003f1d000 */
[----:B--2---:R-:W-:-:S04]  /*0230*/  FSETP.NEU.FTZ.AND P1, PT, R6, RZ, PT ;  /* 0x000000ff0600720b */ /* 0x004fc80003f3d000 */
[----:B------:R-:W-:-:S04]  /*0240*/  PLOP3.LUT P0, PT, P0, P1, PT, 0x28, 0x82 ;  /* 0x000000000082781c */ /* 0x000fc80000702570 */
[----:B------:R-:W-:-:S05]  /*0250*/  SEL R11, RZ, 0x1, !P0 ;  /* 0x00000001ff0b7807 */ /* 0x000fca0004000000 */
[----:B0-----:R0:W-:Y:S04]  /*0260*/  STG.E.U8 desc[UR6][R8.64], R11 ;  /* 0x0000000b08007986 */ /* 0x0011e8000c101106 */
.L_x_5443:
[----:B------:R-:W-:-:S13]  /*0270*/  ISETP.GE.AND P0, PT, R3, UR4, PT ;  /* 0x0000000403007c0c */ /* 0x000fda000bf06270 */
[----:B------:R-:W-:Y:S05]  /*0280*/  @P0 BREAK.RELIABLE B1 ;  /* 0x0000000000010942 */ /* 0x000fea0003800100 */
[----:B------:R-:W-:Y:S05]  /*0290*/  @P0 BRA `(.L_x_5444) ;  /* 0x0000000000300947 */ /* 0x000fea0003800000 */
[----:B------:R-:W-:Y:S05]  /*02a0*/  BSYNC.RELIABLE B1 ;  /* 0x0000000000017941 */ /* 0x000fea0003800100 */
.L_x_5442:
        /* <DEDUP_REMOVED lines=11> */
.L_x_5444:
[----:B------:R-:W-:Y:S05]  /*0360*/  BSYNC.RECONVERGENT B0 ;  /* 0x0000000000007941 */ /* 0x000fea0003800200 */
.L_x_5441:
[----:B------:R-:W-:Y:S05]  /*0370*/  WARPSYNC.ALL ;  /* 0x0000000000007948 */ /* 0x000fea0003800000 */
[----:B------:R-:W-:-:S13]  /*0380*/  ISETP.GE.AND P0, PT, R3, UR4, PT ;  /* 0x0000000403007c0c */ /* 0x000fda000bf06270 */
[----:B------:R-:W-:Y:S05]  /*0390*/  @P0 EXIT ;  /* 0x000000000000094d */ /* 0x000fea0003800000 */
[----:B------:R-:W2:Y:S08]  /*03a0*/  LDC.64 R2, c[0x0][0x5f0] ;  /* 0x00017c00ff027b82 */ /* 0x000eb00000000a00 */
[----:B------:R-:W3:Y:S01]  /*03b0*/  LDC.64 R4, c[0x0][0x5f8] ;  /* 0x00017e00ff047b82 */ /* 0x000ee20000000a00 */
[----:B--2---:R-:W2:Y:S04]  /*03c0*/  LDG.E R2, desc[UR6][R2.64] ;  /* 0x0000000602027981 */ /* 0x004ea8000c1e1900 */
[----:B---3--:R-:W3:Y:S03]  /*03d0*/  LDG.E R4, desc[UR6][R4.64] ;  /* 0x0000000604047981 */ /* 0x008ee6000c1e1900 */
[----:B------:R-:W4:Y:S01]  /*03e0*/  LDC.64 R6, c[0x0][0x5e8] ;  /* 0x00017a00ff067b82 */ /* 0x000f220000000a00 */
[----:B--2---:R-:W-:-:S02]  /*03f0*/  FSETP.NEU.FTZ.AND P0, PT, R2, RZ, PT ;  /* 0x000000ff0200720b */ /* 0x004fc40003f1d000 */
[----:B---3--:R-:W-:-:S04]  /*0400*/  FSETP.NEU.FTZ.AND P1, PT, R4, RZ, PT ;  /* 0x000000ff0400720b */ /* 0x008fc80003f3d000 */
[----:B------:R-:W-:-:S04]  /*0410*/  PLOP3.LUT P0, PT, P0, P1, PT, 0x28, 0x82 ;  /* 0x000000000082781c */ /* 0x000fc80000702570 */
[----:B01----:R-:W-:-:S05]  /*0420*/  SEL R9, RZ, 0x1, !P0 ;  /* 0x00000001ff097807 */ /* 0x003fca0004000000 */
[----:B----4-:R-:W-:Y:S01]  /*0430*/  STG.E.U8 desc[UR6][R6.64], R9 ;  /* 0x0000000906007986 */ /* 0x010fe2000c101106 */
[----:B------:R-:W-:Y:S05]  /*0440*/  EXIT ;  /* 0x000000000000794d */ /* 0x000fea0003800000 */
.L_x_5440:
        /* <DEDUP_REMOVED lines=356> */
.L_x_5448:
[----:B------:R-:W0:Y:S02]  /*1a90*/  LDCU.128 UR8, c[0x0][0x5f0] ;  /* 0x0000be00ff0877ac */ /* 0x000e240008000c00 */
[----:B0-----:R-:W-:Y:S02]  /*1aa0*/  IADD3 R6, P0, PT, R6, UR8, RZ ;  /* 0x0000000806067c10 */ /* 0x001fe4000ff1e0ff */
[----:B------:R-:W-:Y:S02]  /*1ab0*/  IADD3 R8, P1, PT, R4, UR10, RZ ;  /* 0x0000000a04087c10 */ /* 0x000fe4000ff3e0ff */
[----:B------:R-:W-:Y:S01]  /*1ac0*/  IADD3.X R7, PT, PT, RZ, UR9, RZ, P0, !PT ;  /* 0x00000009ff077c10 */ /* 0x000fe200087fe4ff */
[----:B------:R-:W0:Y:S01]  /*1ad0*/  LDCU.64 UR8, c[0x0][0x5e8] ;  /* 0x0000bd00ff0877ac */ /* 0x000e220008000a00 */
[----:B------:R-:W-:-:S03]  /*1ae0*/  IADD3.X R9, PT, PT, RZ, UR11, RZ, P1, !PT ;  /* 0x0000000bff097c10 */ /* 0x000fc60008ffe4ff */
[----:B------:R-:W2:Y:S04]  /*1af0*/  LDG.E R6, desc[UR6][R6.64] ;  /* 0x0000000606067981 */ /* 0x000ea8000c1e1900 */
[----:B------:R-:W3:Y:S01]  /*1b00*/  LDG.E R8, desc[UR6][R8.64] ;  /* 0x0000000608087981 */ /* 0x000ee2000c1e1900 */
[----:B------:R-:W-:Y:S02]  /*1b10*/  IADD3 R3, PT, PT, R3, 0x80, RZ ;  /* 0x0000008003037810 */ /* 0x000fe40007ffe0ff */
[----:B0-----:R-:W-:-:S04]  /*1b20*/  IADD3 R4, P2, PT, R5, UR8, RZ ;  /* 0x0000000805047c10 */ /* 0x001fc8000ff5e0ff */
[----:B------:R-:W-:Y:S02]  /*1b30*/  IADD3.X R5, PT, PT, RZ, UR9, RZ, P2, !PT ;  /* 0x00000009ff057c10 */ /* 0x000fe400097fe4ff */
[----:B--2---:R-:W-:Y:S02]  /*1b40*/  FSETP.NEU.FTZ.AND P0, PT, R6, RZ, PT ;  /* 0x000000ff0600720b */ /* 0x004fe40003f1d000 */
[----:B---3--:R-:W-:-:S04]  /*1b50*/  FSETP.NEU.FTZ.AND P1, PT, R8, RZ, PT ;  /* 0x000000ff0800720b */ /* 0x008fc80003f3d000 */
        /* <DEDUP_REMOVED lines=354> */
.L_x_5450:
        /* <DEDUP_REMOVED lines=14> */
[----:B------:R-:W-:-:S05]  /*3260*/  SEL R11, RZ, 0x1, !P0 ;  /* 0x00000001ff0b7807 */ /* 0x000fca0004000000 */
[----:B------:R0:W-:Y:S04]  /*3270*/  STG.E.U8 desc[UR6][R4.64], R11 ;  /* 0x0000000b04007986 */ /* 0x0001e8000c101106 */
.L_x_5447:
[----:B------:R-:W-:-:S13]  /*3280*/  ISETP.GE.AND P0, PT, R3, UR4, PT ;  /* 0x0000000403007c0c */ /* 0x000fda000bf06270 */
[----:B------:R-:W-:Y:S05]  /*3290*/  @P0 BREAK.RELIABLE B1 ;  /* 0x0000000000010942 */ /* 0x000fea0003800100 */
[----:B------:R-:W-:Y:S05]  /*32a0*/  @P0 BRA `(.L_x_5449) ;  /* 0x0000001400b40947 */ /* 0x000fea0003800000 */
[----:B------:R-:W-:Y:S05]  /*32b0*/  BSYNC.RELIABLE B1 ;  /* 0x0000000000017941 */ /* 0x000fea0003800100 */
.L_x_5446:
        /* <DEDUP_REMOVED lines=348> */
.L_x_5451:
        /* <DEDUP_REMOVED lines=16> */
.L_x_5449:
[----:B------:R-:W-:Y:S05]  /*4980*/  BSYNC.RECONVERGENT B0 ;  /* 0x0000000000007941 */ /* 0x000fea0003800200 */
.L_x_5445:
        /* <DEDUP_REMOVED lines=351> */
.L_x_5452:
[----:B------:R-:W0:Y:S01]  /*5f80*/  LDCU.128 UR8, c[0x0][0x5f0] ;  /* 0x0000be00ff0877ac */ /* 0x000e220008000c00 */
[----:B------:R-:W1:Y:S01]  /*5f90*/  LDCU.64 UR4, c[0x0][0x5e8] ;  /* 0x0000bd00ff0477ac */ /* 0x000e620008000a00 */
[----:B0-----:R-:W-:Y:S02]  /*5fa0*/  IADD3 R4, P0, PT, R4, UR8, RZ ;  /* 0x0000000804047c10 */ /* 0x001fe4000ff1e0ff */
[----:B------:R-:W-:Y:S02]  /*5fb0*/  IADD3 R6, P1, PT, R2, UR10, RZ ;  /* 0x0000000a02067c10 */ /* 0x000fe4000ff3e0ff */
[----:B------:R-:W-:Y:S02]  /*5fc0*/  IADD3.X R5, PT, PT, RZ, UR9, RZ, P0, !PT ;  /* 0x00000009ff057c10 */ /* 0x000fe400087fe4ff */
[----:B------:R-:W-:-:S03]  /*5fd0*/  IADD3.X R7, PT, PT, RZ, UR11, RZ, P1, !PT ;  /* 0x0000000bff077c10 */ /* 0x000fc60008ffe4ff */
[----:B------:R-:W2:Y:S04]  /*5fe0*/  LDG.E R4, desc[UR6][R4.64] ;  /* 0x0000000604047981 */ /* 0x000ea8000c1e1900 */
[----:B------:R-:W3:Y:S01]  /*5ff0*/  LDG.E R6, desc[UR6][R6.64] ;  /* 0x0000000606067981 */ /* 0x000ee2000c1e1900 */
[----:B-1----:R-:W-:-:S04]  /*6000*/  IADD3 R2, P2, PT, R3, UR4, RZ ;  /* 0x0000000403027c10 */ /* 0x002fc8000ff5e0ff */
[----:B------:R-:W-:Y:S02]  /*6010*/  IADD3.X R3, PT, PT, RZ, UR5, RZ, P2, !PT ;  /* 0x00000005ff037c10 */ /* 0x000fe400097fe4ff */
[----:B--2---:R-:W-:Y:S02]  /*6020*/  FSETP.NEU.FTZ.AND P0, PT, R4, RZ, PT ;  /* 0x000000ff0400720b */ /* 0x004fe40003f1d000 */
[----:B---3--:R-:W-:-:S04]  /*6030*/  FSETP.NEU.FTZ.AND P1, PT, R6, RZ, PT ;  /* 0x000000ff0600720b */ /* 0x008fc80003f3d000 */
[----:B------:R-:W-:-:S04]  /*6040*/  PLOP3.LUT P0, PT, P0, P1, PT, 0x28, 0x82 ;  /* 0x000000000082781c */ /* 0x000fc80000702570 */
[----:B------:R-:W-:-:S05]  /*6050*/  SEL R9, RZ, 0x1, !P0 ;  /* 0x00000001ff097807 */ /* 0x000fca0004000000 */
[----:B------:R-:W-:Y:S01]  /*6060*/  STG.E.U8 desc[UR6][R2.64], R9 ;  /* 0x0000000902007986 */ /* 0x000fe2000c101106 */
[----:B------:R-:W-:Y:S05]  /*6070*/  EXIT ;  /* 0x000000000000794d */ /* 0x000fea0003800000 */
.L_x_5453:
        /* <DEDUP_REMOVED lines=16> */
.L_x_42739:


//--------------------- .text._ZN2at6native27unrolled_elementwise_kernelINS0_13BinaryFunctorIffbZZZNS0_23logical_xor_kernel_cudaERNS_14TensorIteratorEENKUlvE0_clEvENKUlvE5_clEvEUlffE_EESt5arrayIPcLm3EELi4E23TrivialOffsetCalculatorILi2EjESC_ILi1EjENS0_6memory15LoadWithoutCastENSF_16StoreWithoutCastEEEviT_T0_T2_T3_T4_T5_ --------------------------
	.section	.text._ZN2at6native27unrolled_elementwise_kernelINS0_13BinaryFunctorIffbZZZNS0_23logical_xor_kernel_cudaERNS_14TensorIteratorEENKUlvE0_clEvENKUlvE5_clEvEUlffE_EESt5arrayIPcLm3EELi4E23TrivialOffsetCalculatorILi2EjESC_ILi1EjENS0_6memory15LoadWithoutCastENSF_16StoreWithoutCastEEEviT_T0_T2_T3_T4_T5_,"ax",@progbits
	.align	128
        .global         _ZN2at6native27unrolled_elementwise_kernelINS0_13BinaryFunctorIffbZZZNS0_23logical_xor_kernel_cudaERNS_14TensorIteratorEENKUlvE0_clEvENKUlvE5_clEvEUlffE_EESt5arrayIPcLm3EELi4E23TrivialOffsetCalculatorILi2EjESC_ILi1EjENS0_6memory15LoadWithoutCastENSF_16StoreWithoutCastEEEviT_T0_T2_T3_T4_T5_
        .type           _ZN2at6native27unrolled_elementwise_kernelINS0_13BinaryFunctorIffbZZZNS0_23logical_xor_kernel_cudaERNS_14TensorIteratorEENKUlvE0_clEvENKUlvE5_clEvEUlffE_EESt5arrayIPcLm3EELi4E23TrivialOffsetCalculatorILi2EjESC_ILi1EjENS0_6memory15LoadWithoutCastENSF_16StoreWithoutCastEEEviT_T0_T2_T3_T4_T5_,@function
        .size           _ZN2at6native27unrolled_elementwise_kernelINS0_13BinaryFunctorIffbZZZNS0_23logical_xor_kernel_cudaERNS_14TensorIteratorEENKUlvE0_clEvENKUlvE5_clEvEUlffE_EESt5arrayIPcLm3EELi4E23TrivialOffsetCalculatorILi2EjESC_ILi1EjENS0_6memory15LoadWithoutCastENSF_16StoreWithoutCastEEEviT_T0_T2_T3_T4_T5_,(.L_x_42740 - _ZN2at6native27unrolled_elementwise_kernelINS0_13BinaryFunctorIffbZZZNS0_23logical_xor_kernel_cudaERNS_14TensorIteratorEENKUlvE0_clEvENKUlvE5_clEvEUlffE_EESt5arrayIPcLm3EELi4E23TrivialOffsetCalculatorILi2EjESC_ILi1EjENS0_6memory15LoadWithoutCastENSF_16StoreWithoutCastEEEviT_T0_T2_T3_T4_T5_)
        .other          _ZN2at6native27unrolled_elementwise_kernelINS0_13BinaryFunctorIffbZZZNS0_23logical_xor_kernel_cudaERNS_14TensorIteratorEENKUlvE0_clEvENKUlvE5_clEvEUlffE_EESt5arrayIPcLm3EELi4E23TrivialOffsetCalculatorILi2EjESC_ILi1EjENS0_6memory15LoadWithoutCastENSF_16StoreWithoutCastEEEviT_T0_T2_T3_T4_T5_,@"STO_CUDA_ENTRY STV_DEFAULT"
_ZN2at6native27unrolled_elementwise_kernelINS0_13BinaryFunctorIffbZZZNS0_23logical_xor_kernel_cudaERNS_14TensorIteratorEENKUlvE0_clEvENKUlvE5_clEvEUlffE_EESt5arrayIPcLm3EELi4E23TrivialOffsetCalculatorILi2EjESC_ILi1EjENS0_6memory15LoadWithoutCastENSF_16StoreWithoutCastEEEviT_T0_T2_T3_T4_T5_:
.text._ZN2at6native27unrolled_elementwise_kernelINS0_13BinaryFunctorIffbZZZNS0_23logical_xor_kernel_cudaERNS_14TensorIteratorEENKUlvE0_clEvENKUlvE5_clEvEUlffE_EESt5arrayIPcLm3EELi4E23TrivialOffsetCalculatorILi2EjESC_ILi1EjENS0_6memory15LoadWithoutCastENSF_16StoreWithoutCastEEEviT_T0_T2_T3_T4_T5_:
        /* <DEDUP_REMOVED lines=13> */
[----:B------:R-:W0:Y:S01]  /*00d0*/  LDC.64 R8, c[0x0][0x390] ;  /* 0x0000e400ff087b82 */ /* 0x000e220000000a00 */
[----:B------:R-:W-:Y:S02]  /*00e0*/  @!P1 VIADD R27, R19, 0x80 ;  /* 0x00000080131b9836 */ /* 0x000fe40000000000 */
[----:B------:R-:W-:-:S03]  /*00f0*/  @!P1 IMAD R25, R0, 0x200, R19 ;  /* 0x0000020000199824 */ /* 0x000fc600078e0213 */
[----:B------:R-:W-:Y:S01]  /*0100*/  ISETP.GE.AND P3, PT, R27, R18, PT ;  /* 0x000000121b00720c */ /* 0x000fe20003f66270 */
[----:B-----5:R-:W-:Y:S01]  /*0110*/  @!P1 IMAD.WIDE.U32 R12, R25, 0x4, R12 ;  /* 0x00000004190c9825 */ /* 0x020fe200078e000c */
[----:B------:R-:W5:Y:S05]  /*0120*/  LDC.64 R6, c[0x0][0x398] ;  /* 0x0000e600ff067b82 */ /* 0x000f6a0000000a00 */
[----:B-1----:R-:W5:Y:S03]  /*0130*/  @!P1 LDG.E R12, desc[UR4][R12.64] ;  /* 0x000000040c0c9981 */ /* 0x002f66000c1e1900 */
[----:B------:R-:W1:Y:S03]  /*0140*/  LDC.64 R10, c[0x0][0x398] ;  /* 0x0000e600ff0a7b82 */ /* 0x000e660000000a00 */
[----:B------:R-:W-:-:S02]  /*0150*/  @!P3 IMAD R23, R0, 0x200, R27 ;  /* 0x000002000017b824 */ /* 0x000fc400078e021b */
[----:B------:R-:W-:-:S05]  /*0160*/  @!P3 VIADD R27, R27, 0x80 ;  /* 0x000000801b1bb836 */ /* 0x000fca0000000000 */
[----:B------:R-:W-:-:S13]  /*0170*/  ISETP.GE.AND P5, PT, R27, R18, PT ;  /* 0x000000121b00720c */ /* 0x000fda0003fa6270 */
[----:B------:R-:W-:Y:S02]  /*0180*/  @!P5 IMAD R21, R0, 0x200, R27 ;  /* 0x000002000015d824 */ /* 0x000fe400078e021b */
[----:B------:R-:W-:-:S05]  /*0190*/  @!P5 VIADD R27, R27, 0x80 ;  /* 0x000000801b1bd836 */ /* 0x000fca0000000000 */
[----:B------:R-:W-:Y:S01]  /*01a0*/  ISETP.GE.AND P4, PT, R27, R18, PT ;  /* 0x000000121b00720c */ /* 0x000fe20003f86270 */
[----:B--2---:R-:W-:-:S06]  /*01b0*/  @!P1 IMAD.WIDE.U32 R2, R25, 0x4, R2 ;  /* 0x0000000419029825 */ /* 0x004fcc00078e0002 */
[----:B------:R-:W2:Y:S06]  /*01c0*/  @!P1 LDG.E R2, desc[UR4][R2.64] ;  /* 0x0000000402029981 */ /* 0x000eac000c1e1900 */
[----:B------:R-:W-:-:S04]  /*01d0*/  @!P4 IMAD R27, R0, 0x200, R27 ;  /* 0x00000200001bc824 */ /* 0x000fc800078e021b */
[----:B---3--:R-:W-:-:S04]  /*01e0*/  @!P4 IMAD.WIDE.U32 R16, R27, 0x4, R16 ;  /* 0x000000041b10c825 */ /* 0x008fc800078e0010 */
[----:B----4-:R-:W-:Y:S02]  /*01f0*/  @!P4 IMAD.WIDE.U32 R14, R27, 0x4, R14 ;  /* 0x000000041b0ec825 */ /* 0x010fe400078e000e */
[----:B------:R-:W3:Y:S04]  /*0200*/  @!P4 LDG.E R16, desc[UR4][R16.64] ;  /* 0x000000041010c981 */ /* 0x000ee8000c1e1900 */
[----:B------:R-:W4:Y:S01]  /*0210*/  @!P4 LDG.E R14, desc[UR4][R14.64] ;  /* 0x000000040e0ec981 */ /* 0x000f22000c1e1900 */
[----:B0-----:R-:W-:-:S04]  /*0220*/  @!P3 IMAD.WIDE.U32 R4, R23, 0x4, R4 ;  /* 0x000000041704b825 */ /* 0x001fc800078e0004 */
[----:B------:R-:W-:Y:S02]  /*0230*/  @!P5 IMAD.WIDE.U32 R8, R21, 0x4, R8 ;  /* 0x000000041508d825 */ /* 0x000fe400078e0008 */
[----:B------:R-:W2:Y:S02]  /*0240*/  @!P3 LDG.E R4, desc[UR4][R4.64] ;  /* 0x000000040404b981 */ /* 0x000ea4000c1e1900 */
[----:B-----5:R-:W-:Y:S02]  /*0250*/  @!P3 IMAD.WIDE.U32 R6, R23, 0x4, R6 ;  /* 0x000000041706b825 */ /* 0x020fe400078e0006 */
[----:B------:R-:W5:Y:S02]  /*0260*/  @!P5 LDG.E R8, desc[UR4][R8.64] ;  /* 0x000000040808d981 */ /* 0x000f64000c1e1900 */
[----:B-1----:R-:W-:Y:S02]  /*0270*/  @!P5 IMAD.WIDE.U32 R10, R21, 0x4, R10 ;  /* 0x00000004150ad825 */ /* 0x002fe400078e000a */
[----:B------:R-:W5:Y:S04]  /*0280*/  @!P3 LDG.E R6, desc[UR4][R6.64] ;  /* 0x000000040606b981 */ /* 0x000f68000c1e1900 */
[----:B------:R-:W5:Y:S01]  /*0290*/  @!P5 LDG.E R10, desc[UR4][R10.64] ;  /* 0x000000040a0ad981 */ /* 0x000f62000c1e1900 */
[----:B------:R-:W-:Y:S01]  /*02a0*/  PLOP3.LUT P6, PT, PT, PT, PT, 0x8, 0x80 ;  /* 0x000000000080781c */ /* 0x000fe20003fce170 */
[----:B------:R-:W-:Y:S04]  /*02b0*/  BSSY.RECONVERGENT B0, `(.L_x_5454) ;  /* 0x000002b000007945 */ /* 0x000fe80003800200 */
[----:B------:R-:W-:Y:S01]  /*02c0*/  BSSY.RELIABLE B1, `(.L_x_5455) ;  /* 0x0000022000017945 */ /* 0x000fe20003800100 */
[----:B---3--:R-:W-:-:S02]  /*02d0*/  @!P4 FSETP.NEU.FTZ.AND P0, PT, R16, RZ, PT ;  /* 0x000000ff1000c20b */ /* 0x008fc40003f1d000 */
[----:B----4-:R-:W-:-:S04]  /*02e0*/  @!P4 FSETP.NEU.FTZ.AND P2, PT, R14, RZ, PT ;  /* 0x000000ff0e00c20b */ /* 0x010fc80003f5d000 */
[----:B------:R-:W-:Y:S02]  /*02f0*/  @!P4 PLOP3.LUT P6, PT, P0, P2, PT, 0x28, 0x82 ;  /* 0x000000000082c81c */ /* 0x000fe400007c4570 */
[----:B------:R-:W-:Y:S02]  /*0300*/  FSETP.NEU.AND P0, PT, R12, RZ, !P1 ;  /* 0x000000ff0c00720b */ /* 0x000fe40004f0d000 */
[----:B--2---:R-:W-:-:S04]  /*0310*/  FSETP.NEU.AND P1, PT, R2, RZ, !P1 ;  /* 0x000000ff0200720b */ /* 0x004fc80004f2d000 */
[----:B------:R-:W-:Y:S02]  /*0320*/  PLOP3.LUT P0, PT, P0, P1, PT, 0x28, 0x82 ;  /* 0x000000000082781c */ /* 0x000fe40000702570 */
[----:B------:R-:W-:Y:S02]  /*0330*/  ISETP.GE.AND P1, PT, R19, R18, PT ;  /* 0x000000121300720c */ /* 0x000fe40003f26270 */
[----:B------:R-:W-:Y:S02]  /*0340*/  FSETP.NEU.AND P2, PT, R4, RZ, !P3 ;  /* 0x000000ff0400720b */ /* 0x000fe40005f4d000 */
[----:B-----5:R-:W-:Y:S02]  /*0350*/  FSETP.NEU.AND P4, PT, R8, RZ, !P5 ;  /* 0x000000ff0800720b */ /* 0x020fe40006f8d000 */
[----:B------:R-:W-:Y:S02]  /*0360*/  FSETP.NEU.AND P3, PT, R6, RZ, !P3 ;  /* 0x000000ff0600720b */ /* 0x000fe40005f6d000 */
[----:B------:R-:W-:-:S02]  /*0370*/  FSETP.NEU.AND P5, PT, R10, RZ, !P5 ;  /* 0x000000ff0a00720b */ /* 0x000fc40006fad000 */
[----:B------:R-:W-:Y:S02]  /*0380*/  PLOP3.LUT P2, PT, P2, P3, PT, 0x28, 0x82 ;  /* 0x000000000082781c */ /* 0x000fe40001746570 */
[----:B------:R-:W-:Y:S02]  /*0390*/  PLOP3.LUT P4, PT, P4, P5, PT, 0x28, 0x82 ;  /* 0x000000000082781c */ /* 0x000fe4000278a570 */
[----:B------:R-:W-:Y:S02]  /*03a0*/  SEL R5, RZ, 0x1, !P0 ;  /* 0x00000001ff057807 */ /* 0x000fe40004000000 */
        /* <DEDUP_REMOVED lines=19> */
.L_x_5456:
[----:B------:R-:W-:Y:S05]  /*04e0*/  BSYNC.RELIABLE B1 ;  /* 0x0000000000017941 */ /* 0x000fea0003800100 */
.L_x_5455:
[----:B------:R-:W-:-:S13]  /*04f0*/  ISETP.GE.AND P0, PT, R19, R18, PT ;  /* 0x000000121300720c */ /* 0x000fda0003f06270 */
[----:B------:R-:W1:Y:S01]  /*0500*/  @!P0 LDC.64 R4, c[0x0][0x388] ;  /* 0x0000e200ff048b82 */ /* 0x000e620000000a00 */
[----:B0-----:R-:W-:Y:S02]  /*0510*/  @!P0 IMAD R3, R0, 0x200, R19 ;  /* 0x0000020000038824 */ /* 0x001fe400078e0213 */
[----:B------:R-:W-:-:S03]  /*0520*/  @!P0 VIADD R19, R19, 0x80 ;  /* 0x0000008013138836 */ /* 0x000fc60000000000 */
[----:B-1----:R-:W-:-:S05]  /*0530*/  @!P0 IADD3 R2, P1, PT, R3, R4, RZ ;  /* 0x0000000403028210 */ /* 0x002fca0007f3e0ff */
[----:B------:R-:W-:-:S05]  /*0540*/  @!P0 IMAD.X R3, RZ, RZ, R5, P1 ;  /* 0x000000ffff038224 */ /* 0x000fca00008e0605 */
[----:B------:R1:W-:Y:S03]  /*0550*/  @!P0 STG.E.U8 desc[UR4][R2.64], R9 ;  /* 0x0000000902008986 */ /* 0x0003e6000c101104 */
.L_x_5457:
[----:B------:R-:W-:Y:S05]  /*0560*/  BSYNC.RECONVERGENT B0 ;  /* 0x0000000000007941 */ /* 0x000fea0003800200 */
.L_x_5454:
        /* <DEDUP_REMOVED lines=9> */
.L_x_5458:
        /* <DEDUP_REMOVED lines=16> */
.L_x_42740:


//--------------------- .text._ZN2at6native29vectorized_elementwise_kernelILi2ENS0_13BinaryFunctorIffbZZZNS0_23logical_xor_kernel_cudaERNS_14TensorIteratorEENKUlvE0_clEvENKUlvE5_clEvEUlffE_EESt5arrayIPcLm3EEEEviT0_T1_ --------------------------
	.section	.text._ZN2at6native29vectorized_elementwise_kernelILi2ENS0_13BinaryFunctorIffbZZZNS0_23logical_xor_kernel_cudaERNS_14TensorIteratorEENKUlvE0_clEvENKUlvE5_clEvEUlffE_EESt5arrayIPcLm3EEEEviT0_T1_,"ax",@progbits
	.align	128
        .global         _ZN2at6native29vectorized_elementwise_kernelILi2ENS0_13BinaryFunctorIffbZZZNS0_23logical_xor_kernel_cudaERNS_14TensorIteratorEENKUlvE0_clEvENKUlvE5_clEvEUlffE_EESt5arrayIPcLm3EEEEviT0_T1_
        .type           _ZN2at6native29vectorized_elementwise_kernelILi2ENS0_13BinaryFunctorIffbZZZNS0_23logical_xor_kernel_cudaERNS_14TensorIteratorEENKUlvE0_clEvENKUlvE5_clEvEUlffE_EESt5arrayIPcLm3EEEEviT0_T1_,@function
        .size           _ZN2at6native29vectorized_elementwise_kernelILi2ENS0_13BinaryFunctorIffbZZZNS0_23logical_xor_kernel_cudaERNS_14TensorIteratorEENKUlvE0_clEvENKUlvE5_clEvEUlffE_EESt5arrayIPcLm3EEEEviT0_T1_,(.L_x_42741 - _ZN2at6native29vectorized_elementwise_kernelILi2ENS0_13BinaryFunctorIffbZZZNS0_23logical_xor_kernel_cudaERNS_14TensorIteratorEENKUlvE0_clEvENKUlvE5_clEvEUlffE_EESt5arrayIPcLm3EEEEviT0_T1_)
        .other          _ZN2at6native29vectorized_elementwise_kernelILi2ENS0_13BinaryFunctorIffbZZZNS0_23logical_xor_kernel_cudaERNS_14TensorIteratorEENKUlvE0_clEvENKUlvE5_clEvEUlffE_EESt5arrayIPcLm3EEEEviT0_T1_,@"STO_CUDA_ENTRY STV_DEFAULT"
_ZN2at6native29vectorized_elementwise_kernelILi2ENS0_13BinaryFunctorIffbZZZNS0_23logical_xor_kernel_cudaERNS_14TensorIteratorEENKUlvE0_clEvENKUlvE5_clEvEUlffE_EESt5arrayIPcLm3EEEEviT0_T1_:
.text._ZN2at6native29vectorized_elementwise_kernelILi2ENS0_13BinaryFunctorIffbZZZNS0_23logical_xor_kernel_cudaERNS_14TensorIteratorEENKUlvE0_clEvENKUlvE5_clEvEUlffE_EESt5arrayIPcLm3EEEEviT0_T1_:
        /* <DEDUP_REMOVED lines=9> */
[----:B------:R-:W1:Y:S08]  /*0090*/  LDC.64 R10, c[0x0][0x390] ;  /* 0x0000e400ff0a7b82 */ /* 0x000e700000000a00 */
[----:B------:R-:W2:Y:S08]  /*00a0*/  LDC.64 R8, c[0x0][0x398] ;  /* 0x0000e600ff087b82 */ /* 0x000eb00000000a00 */
[----:B------:R-:W3:Y:S08]  /*00b0*/  LDC.64 R28, c[0x0][0x390] ;  /* 0x0000e400ff1c7b82 */ /* 0x000ef00000000a00 */
[----:B------:R-:W4:Y:S01]  /*00c0*/  LDC.64 R26, c[0x0][0x398] ;  /* 0x0000e600ff1a7b82 */ /* 0x000f220000000a00 */
[----:B0-----:R-:W-:Y:S01]  /*00d0*/  ISETP.GE.U32.AND P0, PT, R0, R17, PT ;  /* 0x000000110000720c */ /* 0x001fe20003f06070 */
[----:B------:R-:W-:-:S03]  /*00e0*/  IMAD.MOV.U32 R19, RZ, RZ, R0 ;  /* 0x000000ffff137224 */ /* 0x000fc600078e0000 */
[----:B------:R-:W-:-:S09]  /*00f0*/  P2R R12, PR, RZ, 0x1 ;  /* 0x00000001ff0c7803 */ /* 0x000fd20000000000 */
[----:B------:R-:W-:-:S05]  /*0100*/  @!P0 VIADD R0, R19, 0x80 ;  /* 0x0000008013008836 */ /* 0x000fca0000000000 */
[----:B------:R-:W-:-:S04]  /*0110*/  ISETP.GE.U32.AND P1, PT, R0, R17, PT ;  /* 0x000000110000720c */ /* 0x000fc80003f26070 */
[----:B------:R-:W-:-:S09]  /*0120*/  P2R R6, PR, RZ, 0x2 ;  /* 0x00000002ff067803 */ /* 0x000fd20000000000 */
[----:B------:R-:W-:Y:S02]  /*0130*/  @!P1 IMAD.IADD R2, R16, 0x1, R0 ;  /* 0x0000000110029824 */ /* 0x000fe400078e0200 */
        /* <DEDUP_REMOVED lines=9> */
[----:B------:R-:W-:-:S13]  /*01d0*/  ISETP.GE.U32.AND P3, PT, R0, R17, PT ;  /* 0x000000110000720c */ /* 0x000fda0003f66070 */
        /* <DEDUP_REMOVED lines=9> */
[----:B------:R-:W-:-:S04]  /*0270*/  @!P6 IMAD.IADD R25, R16, 0x1, R0 ;  /* 0x000000011019e824 */ /* 0x000fc800078e0200 */
[C---:B-1----:R-:W-:Y:S01]  /*0280*/  @!P6 IMAD.WIDE.U32 R14, R25.reuse, 0x4, R10 ;  /* 0x00000004190ee825 */ /* 0x042fe200078e000a */
[----:B------:R-:W-:Y:S01]  /*0290*/  PLOP3.LUT P0, PT, PT, PT, PT, 0x8, 0x80 ;  /* 0x000000000080781c */ /* 0x000fe20003f0e170 */
[----:B------:R-:W0:Y:S02]  /*02a0*/  LDC.64 R10, c[0x0][0x390] ;  /* 0x0000e400ff0a7b82 */ /* 0x000e240000000a00 */
[----:B--2---:R-:W-:Y:S02]  /*02b0*/  @!P6 IMAD.WIDE.U32 R24, R25, 0x4, R8 ;  /* 0x000000041918e825 */ /* 0x004fe400078e0008 */
[----:B------:R-:W2:Y:S04]  /*02c0*/  @!P6 LDG.E R14, desc[UR4][R14.64] ;  /* 0x000000040e0ee981 */ /* 0x000ea8000c1e1900 */
[----:B------:R-:W5:Y:S01]  /*02d0*/  @!P6 LDG.E R24, desc[UR4][R24.64] ;  /* 0x000000041818e981 */ /* 0x000f62000c1e1900 */
[----:B------:R-:W1:Y:S01]  /*02e0*/  LDC.64 R8, c[0x0][0x398] ;  /* 0x0000e600ff087b82 */ /* 0x000e620000000a00 */
[----:B--2---:R-:W-:-:S07]  /*02f0*/  @!P6 FSETP.NEU.FTZ.AND P1, PT, R14, RZ, PT ;  /* 0x000000ff0e00e20b */ /* 0x004fce0003f3d000 */
[----:B------:R-:W2:Y:S01]  /*0300*/  LDC.64 R14, c[0x0][0x390] ;  /* 0x0000e400ff0e7b82 */ /* 0x000ea20000000a00 */
[----:B-----5:R-:W-:-:S04]  /*0310*/  @!P6 FSETP.NEU.FTZ.AND P2, PT, R24, RZ, PT ;  /* 0x000000ff1800e20b */ /* 0x020fc80003f5d000 */
[----:B------:R-:W-:Y:S02]  /*0320*/  @!P6 PLOP3.LUT P0, PT, P1, P2, PT, 0x28, 0x82 ;  /* 0x000000000082e81c */ /* 0x000fe40000f04570 */
[----:B------:R-:W-:Y:S01]  /*0330*/  ISETP.NE.AND P1, PT, R4, RZ, PT ;  /* 0x000000ff0400720c */ /* 0x000fe20003f25270 */
[----:B------:R-:W5:Y:S01]  /*0340*/  LDC.64 R24, c[0x0][0x398] ;  /* 0x0000e600ff187b82 */ /* 0x000f620000000a00 */
[----:B------:R-:W-:Y:S02]  /*0350*/  P2R R4, PR, RZ, 0x1 ;  /* 0x00000001ff047803 */ /* 0x000fe40000000000 */
[----:B------:R-:W-:Y:S02]  /*0360*/  ISETP.NE.AND P0, PT, R12, RZ, PT ;  /* 0x000000ff0c00720c */ /* 0x000fe40003f05270 */
[----:B------:R-:W-:-:S11]  /*0370*/  ISETP.NE.AND P2, PT, R3, RZ, PT ;  /* 0x000000ff0300720c */ /* 0x000fd60003f45270 */
[----:B------:R-:W-:-:S04]  /*0380*/  @!P0 IMAD.IADD R3, R16, 0x1, R19 ;  /* 0x0000000110038824 */ /* 0x000fc800078e0213 */
[----:B0-----:R-:W-:-:S04]  /*0390*/  @!P0 IMAD.WIDE.U32 R10, R3, 0x4, R10 ;  /* 0x00000004030a8825 */ /* 0x001fc800078e000a */
[----:B-1----:R-:W-:Y:S02]  /*03a0*/  @!P0 IMAD.WIDE.U32 R8, R3, 0x4, R8 ;  /* 0x0000000403088825 */ /* 0x002fe400078e0008 */
[----:B------:R-:W3:Y:S04]  /*03b0*/  @!P0 LDG.E R10, desc[UR4][R10.64] ;  /* 0x000000040a0a8981 */ /* 0x000ee8000c1e1900 */
[----:B------:R-:W4:Y:S01]  /*03c0*/  @!P0 LDG.E R8, desc[UR4][R8.64] ;  /* 0x0000000408088981 */ /* 0x000f22000c1e1900 */
[----:B---3--:R-:W-:Y:S02]  /*03d0*/  FSETP.NEU.AND P6, PT, R10, RZ, !P0 ;  /* 0x000000ff0a00720b */ /* 0x008fe400047cd000 */
[----:B------:R-:W0:Y:S01]  /*03e0*/  LDC.64 R10, c[0x0][0x398] ;  /* 0x0000e600ff0a7b82 */ /* 0x000e220000000a00 */
[----:B----4-:R-:W-:-:S04]  /*03f0*/  FSETP.NEU.AND P0, PT, R8, RZ, !P0 ;  /* 0x000000ff0800720b */ /* 0x010fc8000470d000 */
[----:B------:R-:W-:Y:S02]  /*0400*/  PLOP3.LUT P0, PT, P6, P0, PT, 0x28, 0x82 ;  /* 0x000000000082781c */ /* 0x000fe40003700570 */
[----:B------:R-:W-:Y:S01]  /*0410*/  ISETP.NE.AND P6, PT, R6, RZ, PT ;  /* 0x000000ff0600720c */ /* 0x000fe20003fc5270 */
[----:B------:R-:W1:Y:S01]  /*0420*/  LDC.64 R8, c[0x0][0x390] ;  /* 0x0000e400ff087b82 */ /* 0x000e620000000a00 */
[----:B------:R-:W-:-:S11]  /*0430*/  SEL R0, RZ, 0x1, !P0 ;  /* 0x00000001ff007807 */ /* 0x000fd60004000000 */
[----:B--2---:R-:W-:-:S04]  /*0440*/  @!P6 IMAD.WIDE.U32 R14, R2, 0x4, R14 ;  /* 0x00000004020ee825 */ /* 0x004fc800078e000e */
[----:B-----5:R-:W-:Y:S02]  /*0450*/  @!P6 IMAD.WIDE.U32 R2, R2, 0x4, R24 ;  /* 0x000000040202e825 */ /* 0x020fe400078e0018 */
[----:B------:R-:W2:Y:S01]  /*0460*/  @!P6 LDG.E R14, desc[UR4][R14.64] ;  /* 0x000000040e0ee981 */ /* 0x000ea2000c1e1900 */
[----:B------:R-:W3:Y:S03]  /*0470*/  LDC.64 R24, c[0x0][0x390] ;  /* 0x0000e400ff187b82 */ /* 0x000ee60000000a00 */
[----:B------:R-:W4:Y:S01]  /*0480*/  @!P6 LDG.E R2, desc[UR4][R2.64] ;  /* 0x000000040202e981 */ /* 0x000f22000c1e1900 */
[----:B------:R-:W-:-:S04]  /*0490*/  @!P1 IMAD.WIDE.U32 R28, R7, 0x4, R28 ;  /* 0x00000004071c9825 */ /* 0x000fc800078e001c */
[----:B------:R-:W-:Y:S01]  /*04a0*/  @!P1 IMAD.WIDE.U32 R26, R7, 0x4, R26 ;  /* 0x00000004071a9825 */ /* 0x000fe200078e001a */
[----:B------:R-:W5:Y:S01]  /*04b0*/  @!P1 LDG.E R18, desc[UR4][R28.64] ;  /* 0x000000041c129981 */ /* 0x000f62000c1e1900 */
[----:B------:R-:W3:Y:S02]  /*04c0*/  LDC.64 R6, c[0x0][0x398] ;  /* 0x0000e600ff067b82 */ /* 0x000ee40000000a00 */
[C---:B-1----:R-:W-:Y:S01]  /*04d0*/  @!P3 IMAD.WIDE.U32 R8, R13.reuse, 0x4, R8 ;  /* 0x000000040d08b825 */ /* 0x042fe200078e0008 */
[----:B------:R-:W5:Y:S03]  /*04e0*/  @!P1 LDG.E R20, desc[UR4][R26.64] ;  /* 0x000000041a149981 */ /* 0x000f66000c1e1900 */
[----:B0-----:R-:W-:Y:S02]  /*04f0*/  @!P3 IMAD.WIDE.U32 R10, R13, 0x4, R10 ;  /* 0x000000040d0ab825 */ /* 0x001fe400078e000a */
[----:B------:R-:W0:Y:S01]  /*0500*/  LDC.64 R12, c[0x0][0x390] ;  /* 0x0000e400ff0c7b82 */ /* 0x000e220000000a00 */
[----:B------:R1:W5:Y:S04]  /*0510*/  @!P3 LDG.E R8, desc[UR4][R8.64] ;  /* 0x000000040808b981 */ /* 0x000368000c1e1900 */
[----:B------:R-:W5:Y:S01]  /*0520*/  @!P3 LDG.E R10, desc[UR4][R10.64] ;  /* 0x000000040a0ab981 */ /* 0x000f62000c1e1900 */
[----:B---3--:R-:W-:-:S05]  /*0530*/  @!P2 IMAD.WIDE.U32 R24, R5, 0x4, R24 ;  /* 0x000000040518a825 */ /* 0x008fca00078e0018 */
[----:B------:R-:W3:Y:S01]  /*0540*/  @!P2 LDG.E R22, desc[UR4][R24.64] ;  /* 0x000000041816a981 */ /* 0x000ee2000c1e1900 */
[----:B------:R-:W-:-:S06]  /*0550*/  @!P4 IMAD.WIDE.U32 R6, R21, 0x4, R6 ;  /* 0x000000041506c825 */ /* 0x000fcc00078e0006 */
[----:B------:R-:W3:Y:S01]  /*0560*/  @!P4 LDG.E R6, desc[UR4][R6.64] ;  /* 0x000000040606c981 */ /* 0x000ee2000c1e1900 */
[----:B0-----:R-:W-:-:S06]  /*0570*/  @!P5 IMAD.WIDE.U32 R12, R23, 0x4, R12 ;  /* 0x00000004170cd825 */ /* 0x001fcc00078e000c */
[----:B------:R-:W3:Y:S01]  /*0580*/  @!P5 LDG.E R12, desc[UR4][R12.64] ;  /* 0x000000040c0cd981 */ /* 0x000ee2000c1e1900 */
[----:B--2---:R-:W-:Y:S02]  /*0590*/  FSETP.NEU.AND P0, PT, R14, RZ, !P6 ;  /* 0x000000ff0e00720b */ /* 0x004fe4000770d000 */
[----:B------:R-:W0:Y:S01]  /*05a0*/  LDC.64 R14, c[0x0][0x398] ;  /* 0x0000e600ff0e7b82 */ /* 0x000e220000000a00 */
[----:B----4-:R-:W-:-:S04]  /*05b0*/  FSETP.NEU.AND P6, PT, R2, RZ, !P6 ;  /* 0x000000ff0200720b */ /* 0x010fc800077cd000 */
[----:B------:R-:W-:-:S03]  /*05c0*/  PLOP3.LUT P0, PT, P0, P6, PT, 0x28, 0x82 ;  /* 0x000000000082781c */ /* 0x000fc6000070c570 */
[----:B------:R-:W2:Y:S01]  /*05d0*/  LDC.64 R2, c[0x0][0x398] ;  /* 0x0000e600ff027b82 */ /* 0x000ea20000000a00 */
[----:B------:R-:W-:Y:S01]  /*05e0*/  ISETP.NE.AND P6, PT, R4, RZ, PT ;  /* 0x000000ff0400720c */ /* 0x000fe20003fc5270 */
[----:B--2---:R-:W-:-:S06]  /*05f0*/  @!P2 IMAD.WIDE.U32 R2, R5, 0x4, R2 ;  /* 0x000000040502a825 */ /* 0x004fcc00078e0002 */
[----:B------:R-:W2:Y:S01]  /*0600*/  LDC.64 R4, c[0x0][0x390] ;  /* 0x0000e400ff047b82 */ /* 0x000ea20000000a00 */
[----:B------:R-:W4:Y:S01]  /*0610*/  @!P2 LDG.E R2, desc[UR4][R2.64] ;  /* 0x000000040202a981 */ /* 0x000f22000c1e1900 */
[----:B0-----:R-:W-:-:S06]  /*0620*/  @!P5 IMAD.WIDE.U32 R14, R23, 0x4, R14 ;  /* 0x00000004170ed825 */ /* 0x001fcc00078e000e */
[----:B------:R-:W4:Y:S01]  /*0630*/  @!P5 LDG.E R14, desc[UR4][R14.64] ;  /* 0x000000040e0ed981 */ /* 0x000f22000c1e1900 */
[----:B--2---:R-:W-:-:S06]  /*0640*/  @!P4 IMAD.WIDE.U32 R4, R21, 0x4, R4 ;  /* 0x000000041504c825 */ /* 0x004fcc00078e0004 */
[----:B------:R-:W2:Y:S01]  /*0650*/  @!P4 LDG.E R4, desc[UR4][R4.64] ;  /* 0x000000040404c981 */ /* 0x000ea2000c1e1900 */
[----:B------:R-:W-:Y:S02]  /*0660*/  SEL R21, RZ, 0x1, !P0 ;  /* 0x00000001ff157807 */ /* 0x000fe40004000000 */
[----:B-----5:R-:W-:Y:S02]  /*0670*/  FSETP.NEU.AND P0, PT, R18, RZ, !P1 ;  /* 0x000000ff1200720b */ /* 0x020fe40004f0d000 */
[----:B------:R-:W-:-:S04]  /*0680*/  FSETP.NEU.AND P1, PT, R20, RZ, !P1 ;  /* 0x000000ff1400720b */ /* 0x000fc80004f2d000 */
[----:B------:R-:W-:Y:S02]  /*0690*/  PLOP3.LUT P1, PT, P0, P1, PT, 0x28, 0x82 ;  /* 0x000000000082781c */ /* 0x000fe40000722570 */
[----:B---3--:R-:W-:Y:S02]  /*06a0*/  FSETP.NEU.AND P0, PT, R22, RZ, !P2 ;  /* 0x000000ff1600720b */ /* 0x008fe4000570d000 */
[----:B-1----:R-:W-:Y:S02]  /*06b0*/  SEL R9, RZ, 0x1, !P1 ;  /* 0x00000001ff097807 */ /* 0x002fe40004800000 */
[----:B------:R-:W-:Y:S02]  /*06c0*/  FSETP.NEU.AND P1, PT, R8, RZ, !P3 ;  /* 0x000000ff0800720b */ /* 0x000fe40005f2d000 */
[----:B------:R-:W-:-:S04]  /*06d0*/  FSETP.NEU.AND P3, PT, R10, RZ, !P3 ;  /* 0x000000ff0a00720b */ /* 0x000fc80005f6d000 */
[----:B------:R-:W-:Y:S02]  /*06e0*/  PLOP3.LUT P3, PT, P1, P3, PT, 0x28, 0x82 ;  /* 0x000000000082781c */ /* 0x000fe40000f66570 */
[----:B------:R-:W-:Y:S01]  /*06f0*/  FSETP.NEU.AND P1, PT, R12, RZ, !P5 ;  /* 0x000000ff0c00720b */ /* 0x000fe20006f2d000 */
[----:B------:R-:W-:Y:S04]  /*0700*/  BSSY.RECONVERGENT B0, `(.L_x_5460) ;  /* 0x0000047000007945 */ /* 0x000fe80003800200 */
[----:B------:R-:W-:Y:S01]  /*0710*/  BSSY.RELIABLE B1, `(.L_x_5461) ;  /* 0x000003e000017945 */ /* 0x000fe20003800100 */
[----:B------:R-:W-:Y:S02]  /*0720*/  SEL R11, RZ, 0x1, !P3 ;  /* 0x00000001ff0b7807 */ /* 0x000fe40005800000 */
[----:B----4-:R-:W-:-:S04]  /*0730*/  FSETP.NEU.AND P2, PT, R2, RZ, !P2 ;  /* 0x000000ff0200720b */ /* 0x010fc8000574d000 */
[----:B------:R-:W-:Y:S02]  /*0740*/  PLOP3.LUT P0, PT, P0, P2, PT, 0x28, 0x82 ;  /* 0x000000000082781c */ /* 0x000fe40000704570 */
[----:B------:R-:W-:Y:S02]  /*0750*/  FSETP.NEU.AND P5, PT, R14, RZ, !P5 ;  /* 0x000000ff0e00720b */ /* 0x000fe40006fad000 */
[----:B--2---:R-:W-:Y:S02]  /*0760*/  FSETP.NEU.AND P2, PT, R4, RZ, !P4 ;  /* 0x000000ff0400720b */ /* 0x004fe4000674d000 */
[----:B------:R-:W-:-:S04]  /*0770*/  FSETP.NEU.AND P4, PT, R6, RZ, !P4 ;  /* 0x000000ff0600720b */ /* 0x000fc8000678d000 */
[----:B------:R-:W-:Y:S02]  /*0780*/  PLOP3.LUT P2, PT, P2, P4, PT, 0x28, 0x82 ;  /* 0x000000000082781c */ /* 0x000fe40001748570 */
[----:B------:R-:W-:Y:S02]  /*0790*/  ISETP.GE.U32.AND P4, PT, R19, R17, PT ;  /* 0x000000111300720c */ /* 0x000fe40003f86070 */
[----:B------:R-:W-:Y:S02]  /*07a0*/  PLOP3.LUT P1, PT, P1, P5, PT, 0x28, 0x82 ;  /* 0x000000000082781c */ /* 0x000fe40000f2a570 */
[----:B------:R-:W-:Y:S02]  /*07b0*/  SEL R5, RZ, 0x1, !P0 ;  /* 0x00000001ff057807 */ /* 0x000fe40004000000 */
[----:B------:R-:W-:Y:S02]  /*07c0*/  SEL R4, RZ, 0x1, !P2 ;  /* 0x00000001ff047807 */ /* 0x000fe40005000000 */
[----:B------:R-:W-:-:S02]  /*07d0*/  SEL R3, RZ, 0x1, !P1 ;  /* 0x00000001ff037807 */ /* 0x000fc40004800000 */
[----:B------:R-:W-:-:S03]  /*07e0*/  SEL R2, RZ, 0x1, !P6 ;  /* 0x00000001ff027807 */ /* 0x000fc60007000000 */
[----:B------:R-:W-:Y:S05]  /*07f0*/  @P4 BRA `(.L_x_5462) ;  /* 0x0000000000384947 */ /* 0x000fea0003800000 */
        /* <DEDUP_REMOVED lines=14> */
.L_x_5462:
        /* <DEDUP_REMOVED lines=8> */
.L_x_5463:
        /* <DEDUP_REMOVED lines=8> */
.L_x_5464:
        /* <DEDUP_REMOVED lines=8> */
.L_x_5465:
        /* <DEDUP_REMOVED lines=9> */
.L_x_5466:
[----:B------:R-:W-:Y:S05]  /*0af0*/  BSYNC.RELIABLE B1 ;  /* 0x0000000000017941 */ /* 0x000fea0003800100 */
.L_x_5461:
[----:B------:R-:W-:-:S13]  /*0b00*/  ISETP.GE.U32.AND P0, PT, R19, R17, PT ;  /* 0x000000111300720c */ /* 0x000fda0003f06070 */
[----:B012---:R-:W0:Y:S01]  /*0b10*/  @!P0 LDC.64 R6, c[0x0][0x388] ;  /* 0x0000e200ff068b82 */ /* 0x007e220000000a00 */
[----:B------:R-:W-:Y:S02]  /*0b20*/  @!P0 IMAD.IADD R5, R16, 0x1, R19 ;  /* 0x0000000110058824 */ /* 0x000fe400078e0213 */
[----:B------:R-:W-:-:S03]  /*0b30*/  @!P0 VIADD R19, R19, 0x80 ;  /* 0x0000008013138836 */ /* 0x000fc60000000000 */
[----:B0-----:R-:W-:-:S05]  /*0b40*/  @!P0 IADD3 R4, P1, PT, R5, R6, RZ ;  /* 0x0000000605048210 */ /* 0x001fca0007f3e0ff */
[----:B------:R-:W-:-:S05]  /*0b50*/  @!P0 IMAD.X R5, RZ, RZ, R7, P1 ;  /* 0x000000ffff058224 */ /* 0x000fca00008e0607 */
[----:B------:R3:W-:Y:S03]  /*0b60*/  @!P0 STG.E.U8 desc[UR4][R4.64], R3 ;  /* 0x0000000304008986 */ /* 0x0007e6000c101104 */
.L_x_5467:
[----:B------:R-:W-:Y:S05]  /*0b70*/  BSYNC.RECONVERGENT B0 ;  /* 0x0000000000007941 */ /* 0x000fea0003800200 */
.L_x_5460:
        /* <DEDUP_REMOVED lines=9> */
.L_x_5459:
        /* <DEDUP_REMOVED lines=9> */
[----:B------:R-:W-:-:S03]  /*0ca0*/  IMAD.WIDE.U32 R4, R0, 0x8, R4 ;  /* 0x0000000800047825 */ /* 0x000fc600078e0004 */
[----:B------:R-:W5:Y:S04]  /*0cb0*/  LDG.E.64 R8, desc[UR4][R2.64+0x800] ;  /* 0x0008000402087981 */ /* 0x000f68000c1e1b00 */
[----:B------:R-:W2:Y:S04]  /*0cc0*/  LDG.E.64 R12, desc[UR4][R4.64] ;  /* 0x00000004040c7981 */ /* 0x000ea8000c1e1b00 */
[----:B------:R-:W5:Y:S04]  /*0cd0*/  LDG.E.64 R14, desc[UR4][R4.64+0x400] ;  /* 0x00040004040e7981 */ /* 0x000f68000c1e1b00 */
[----:B------:R-:W5:Y:S04]  /*0ce0*/  LDG.E.64 R18, desc[UR4][R4.64+0x800] ;  /* 0x0008000404127981 */ /* 0x000f68000c1e1b00 */
[----:B------:R-:W5:Y:S04]  /*0cf0*/  LDG.E.64 R10, desc[UR4][R2.64+0xc00] ;  /* 0x000c0004020a7981 */ /* 0x000f68000c1e1b00 */
[----:B------:R0:W5:Y:S01]  /*0d00*/  LDG.E.64 R20, desc[UR4][R4.64+0xc00] ;  /* 0x000c000404147981 */ /* 0x000162000c1e1b00 */
[----:B---3--:R-:W-:-:S02]  /*0d10*/  FSETP.NEU.FTZ.AND P4, PT, R22, RZ, PT ;  /* 0x000000ff1600720b */ /* 0x008fc40003f9d000 */
[----:B------:R-:W-:Y:S02]  /*0d20*/  FSETP.NEU.FTZ.AND P2, PT, R23, RZ, PT ;  /* 0x000000ff1700720b */ /* 0x000fe40003f5d000 */
[----:B----4-:R-:W-:Y:S02]  /*0d30*/  FSETP.NEU.FTZ.AND P5, PT, R6, RZ, PT ;  /* 0x000000ff0600720b */ /* 0x010fe40003fbd000 */
[----:B------:R-:W-:Y:S02]  /*0d40*/  FSETP.NEU.FTZ.AND P0, PT, R7, RZ, PT ;  /* 0x000000ff0700720b */ /* 0x000fe40003f1d000 */
[----:B--2---:R-:W-:Y:S02]  /*0d50*/  FSETP.NEU.FTZ.AND P1, PT, R12, RZ, PT ;  /* 0x000000ff0c00720b */ /* 0x004fe40003f3d000 */
[----:B------:R-:W-:Y:S02]  /*0d60*/  FSETP.NEU.FTZ.AND P3, PT, R13, RZ, PT ;  /* 0x000000ff0d00720b */ /* 0x000fe40003f7d000 */
[----:B------:R-:W-:-:S02]  /*0d70*/  PLOP3.LUT P4, PT, P4, P1, PT, 0x28, 0x82 ;  /* 0x000000000082781c */ /* 0x000fc40002782570 */
[----:B-----5:R-:W-:Y:S02]  /*0d80*/  FSETP.NEU.FTZ.AND P6, PT, R14, RZ, PT ;  /* 0x000000ff0e00720b */ /* 0x020fe40003fdd000 */
[----:B------:R-:W-:Y:S02]  /*0d90*/  FSETP.NEU.FTZ.AND P1, PT, R15, RZ, PT ;  /* 0x000000ff0f00720b */ /* 0x000fe40003f3d000 */
[----:B------:R-:W-:Y:S02]  /*0da0*/  PLOP3.LUT P2, PT, P2, P3, PT, 0x28, 0x82 ;  /* 0x000000000082781c */ /* 0x000fe40001746570 */
[----:B0-----:R-:W-:Y:S02]  /*0db0*/  SEL R4, RZ, 0x1, !P4 ;  /* 0x00000001ff047807 */ /* 0x001fe40006000000 */
[----:B------:R-:W-:Y:S02]  /*0dc0*/  PLOP3.LUT P5, PT, P5, P6, PT, 0x28, 0x82 ;  /* 0x000000000082781c */ /* 0x000fe40002fac570 */
[----:B------:R-:W-:-:S02]  /*0dd0*/  PLOP3.LUT P1, PT, P0, P1, PT, 0x28, 0x82 ;  /* 0x000000000082781c */ /* 0x000fc40000722570 */
[----:B------:R-:W-:Y:S02]  /*0de0*/  FSETP.NEU.FTZ.AND P3, PT, R8, RZ, PT ;  /* 0x000000ff0800720b */ /* 0x000fe40003f7d000 */
[----:B------:R-:W-:Y:S02]  /*0df0*/  FSETP.NEU.FTZ.AND P4, PT, R9, RZ, PT ;  /* 0x000000ff0900720b */ /* 0x000fe40003f9d000 */
[----:B------:R-:W-:Y:S02]  /*0e00*/  FSETP.NEU.FTZ.AND P6, PT, R18, RZ, PT ;  /* 0x000000ff1200720b */ /* 0x000fe40003fdd000 */
[----:B------:R-:W-:Y:S02]  /*0e10*/  FSETP.NEU.FTZ.AND P0, PT, R19, RZ, PT ;  /* 0x000000ff1300720b */ /* 0x000fe40003f1d000 */
[----:B------:R-:W-:Y:S02]  /*0e20*/  PLOP3.LUT P3, PT, P3, P6, PT, 0x28, 0x82 ;  /* 0x000000000082781c */ /* 0x000fe40001f6c570 */
[----:B------:R-:W-:-:S02]  /*0e30*/  PLOP3.LUT P0, PT, P4, P0, PT, 0x28, 0x82 ;  /* 0x000000000082781c */ /* 0x000fc40002700570 */
[----:B------:R-:W-:Y:S02]  /*0e40*/  FSETP.NEU.FTZ.AND P6, PT, R10, RZ, PT ;  /* 0x000000ff0a00720b */ /* 0x000fe40003fdd000 */
[----:B------:R-:W-:-:S04]  /*0e50*/  FSETP.NEU.FTZ.AND P4, PT, R20, RZ, PT ;  /* 0x000000ff1400720b */ /* 0x000fc80003f9d000 */
[----:B------:R-:W-:Y:S02]  /*0e60*/  PLOP3.LUT P6, PT, P6, P4, PT, 0x28, 0x82 ;  /* 0x000000000082781c */ /* 0x000fe400037c8570 */
[----:B------:R-:W-:Y:S02]  /*0e70*/  IADD3 R2, P4, PT, R16, UR6, RZ ;  /* 0x0000000610027c10 */ /* 0x000fe4000ff9e0ff */
[----:B------:R-:W-:Y:S02]  /*0e80*/  SEL R5, RZ, 0x1, !P2 ;  /* 0x00000001ff057807 */ /* 0x000fe40005000000 */
[----:B------:R-:W-:Y:S01]  /*0e90*/  FSETP.NEU.FTZ.AND P2, PT, R11, RZ, PT ;  /* 0x000000ff0b00720b */ /* 0x000fe20003f5d000 */
[----:B------:R-:W-:Y:S01]  /*0ea0*/  IMAD.X R3, RZ, RZ, UR7, P4 ;  /* 0x00000007ff037e24 */ /* 0x000fe2000a0e06ff */
[----:B------:R-:W-:-:S04]  /*0eb0*/  FSETP.NEU.FTZ.AND P4, PT, R21, RZ, PT ;  /* 0x000000ff1500720b */ /* 0x000fc80003f9d000 */
[----:B------:R-:W-:Y:S01]  /*0ec0*/  PLOP3.LUT P2, PT, P2, P4, PT, 0x28, 0x82 ;  /* 0x000000000082781c */ /* 0x000fe20001748570 */
[----:B------:R-:W-:Y:S01]  /*0ed0*/  IMAD.WIDE.U32 R2, R0, 0x2, R2 ;  /* 0x0000000200027825 */ /* 0x000fe200078e0002 */
        /* <DEDUP_REMOVED lines=15> */
.L_x_5468:
        /* <DEDUP_REMOVED lines=11> */
.L_x_42741:


//--------------------- .text._ZN2at6native29vectorized_elementwise_kernelILi4ENS0_13BinaryFunctorIffbZZZNS0_23logical_xor_kernel_cudaERNS_14TensorIteratorEENKUlvE0_clEvENKUlvE5_clEvEUlffE_EESt5arrayIPcLm3EEEEviT0_T1_ --------------------------
	.section	.text._ZN2at6native29vectorized_elementwise_kernelILi4ENS0_13BinaryFunctorIffbZZZNS0_23logical_xor_kernel_cudaERNS_14TensorIteratorEENKUlvE0_clEvENKUlvE5_clEvEUlffE_EESt5arrayIPcLm3EEEEviT0_T1_,"ax",@progbits
	.align	128
        .global         _ZN2at6native29vectorized_elementwise_kernelILi4ENS0_13BinaryFunctorIffbZZZNS0_23logical_xor_kernel_cudaERNS_14TensorIteratorEENKUlvE0_clEvENKUlvE5_clEvEUlffE_EESt5arrayIPcLm3EEEEviT0_T1_
        .type           _ZN2at6native29vectorized_elementwise_kernelILi4ENS0_13BinaryFunctorIffbZZZNS0_23logical_xor_kernel_cudaERNS_14TensorIteratorEENKUlvE0_clEvENKUlvE5_clEvEUlffE_EESt5arrayIPcLm3EEEEviT0_T1_,@function
        .size           _ZN2at6native29vectorized_elementwise_kernelILi4ENS0_13BinaryFunctorIffbZZZNS0_23logical_xor_kernel_cudaERNS_14TensorIteratorEENKUlvE0_clEvENKUlvE5_clEvEUlffE_EESt5arrayIPcLm3EEEEviT0_T1_,(.L_x_42742 - _ZN2at6native29vectorized_elementwise_kernelILi4ENS0_13BinaryFunctorIffbZZZNS0_23logical_xor_kernel_cudaERNS_14TensorIteratorEENKUlvE0_clEvENKUlvE5_clEvEUlffE_EESt5arrayIPcLm3EEEEviT0_T1_)
        .other          _ZN2at6native29vectorized_elementwise_kernelILi4ENS0_13BinaryFunctorIffbZZZNS0_23logical_xor_kernel_cudaERNS_14TensorIteratorEENKUlvE0_clEvENKUlvE5_clEvEUlffE_EESt5arrayIPcLm3EEEEviT0_T1_,@"STO_CUDA_ENTRY STV_DEFAULT"
_ZN2at6native29vectorized_elementwise_kernelILi4ENS0_13BinaryFunctorIffbZZZNS0_23logical_xor_kernel_cudaERNS_14TensorIteratorEENKUlvE0_clEvENKUlvE5_clEvEUlffE_EESt5arrayIPcLm3EEEEviT0_T1_:
.text._ZN2at6native29vectorized_elementwise_kernelILi4ENS0_13BinaryFunctorIffbZZZNS0_23logical_xor_kernel_cudaERNS_14TensorIteratorEENKUlvE0_clEvENKUlvE5_clEvEUlffE_EESt5arrayIPcLm3EEEEviT0_T1_:
        /* <DEDUP_REMOVED lines=142> */
.L_x_5472:
        /* <DEDUP_REMOVED lines=8> */
.L_x_5473:
        /* <DEDUP_REMOVED lines=8> */
.L_x_5474:
        /* <DEDUP_REMOVED lines=8> */
.L_x_5475:
        /* <DEDUP_REMOVED lines=9> */
.L_x_5476:
[----:B------:R-:W-:Y:S05]  /*0af0*/  BSYNC.RELIABLE B1 ;  /* 0x0000000000017941 */ /* 0x000fea0003800100 */
.L_x_5471:
[----:B------:R-:W-:-:S13]  /*0b00*/  ISETP.GE.U32.AND P0, PT, R19, R17, PT ;  /* 0x000000111300720c */ /* 0x000fda0003f06070 */
[----:B012---:R-:W0:Y:S01]  /*0b10*/  @!P0 LDC.64 R6, c[0x0][0x388] ;  /* 0x0000e200ff068b82 */ /* 0x007e220000000a00 */
[----:B------:R-:W-:Y:S02]  /*0b20*/  @!P0 IMAD.IADD R5, R16, 0x1, R19 ;  /* 0x0000000110058824 */ /* 0x000fe400078e0213 */
[----:B------:R-:W-:-:S03]  /*0b30*/  @!P0 VIADD R19, R19, 0x80 ;  /* 0x0000008013138836 */ /* 0x000fc60000000000 */
[----:B0-----:R-:W-:-:S05]  /*0b40*/  @!P0 IADD3 R4, P1, PT, R5, R6, RZ ;  /* 0x0000000605048210 */ /* 0x001fca0007f3e0ff */
[----:B------:R-:W-:-:S05]  /*0b50*/  @!P0 IMAD.X R5, RZ, RZ, R7, P1 ;  /* 0x000000ffff058224 */ /* 0x000fca00008e0607 */
[----:B------:R3:W-:Y:S03]  /*0b60*/  @!P0 STG.E.U8 desc[UR4][R4.64], R3 ;  /* 0x0000000304008986 */ /* 0x0007e6000c101104 */
.L_x_5477:
[----:B------:R-:W-:Y:S05]  /*0b70*/  BSYNC.RECONVERGENT B0 ;  /* 0x0000000000007941 */ /* 0x000fea0003800200 */
.L_x_5470:
        /* <DEDUP_REMOVED lines=9> */
.L_x_5469:
[----:B------:R-:W0:Y:S01]  /*0c10*/  S2R R0, SR_TID.X ;  /* 0x0000000000007919 */ /* 0x000e220000002100 */
[----:B------:R-:W1:Y:S01]  /*0c20*/  LDC.64 R2, c[0x0][0x390] ;  /* 0x0000e400ff027b82 */ /* 0x000e620000000a00 */
[----:B------:R-:W2:Y:S07]  /*0c30*/  LDCU.64 UR6, c[0x0][0x388] ;  /* 0x00007100ff0677ac */ /* 0x000eae0008000a00 */
[----:B------:R-:W3:Y:S01]  /*0c40*/  LDC.64 R4, c[0x0][0x398] ;  /* 0x0000e600ff047b82 */ /* 0x000ee20000000a00 */
[----:B-1----:R-:W-:-:S04]  /*0c50*/  IMAD.WIDE.U32 R2, R16, 0x4, R2 ;  /* 0x0000000410027825 */ /* 0x002fc800078e0002 */
[----:B0-----:R-:W-:-:S04]  /*0c60*/  IMAD.WIDE.U32 R2, R0, 0x10, R2 ;  /* 0x0000001000027825 */ /* 0x001fc800078e0002 */
[----:B---3--:R-:W-:Y:S01]  /*0c70*/  IMAD.WIDE.U32 R4, R16, 0x4, R4 ;  /* 0x0000000410047825 */ /* 0x008fe200078e0004 */
[----:B------:R-:W3:Y:S03]  /*0c80*/  LDG.E.128 R20, desc[UR4][R2.64] ;  /* 0x0000000402147981 */ /* 0x000ee6000c1e1d00 */
[----:B------:R-:W-:Y:S02]  /*0c90*/  IMAD.WIDE.U32 R18, R0, 0x10, R4 ;  /* 0x0000001000127825 */ /* 0x000fe400078e0004 */
[----:B------:R0:W4:Y:S04]  /*0ca0*/  LDG.E.128 R4, desc[UR4][R2.64+0x800] ;  /* 0x0008000402047981 */ /* 0x000128000c1e1d00 */
[----:B------:R-:W5:Y:S04]  /*0cb0*/  LDG.E.128 R12, desc[UR4][R18.64] ;  /* 0x00000004120c7981 */ /* 0x000f68000c1e1d00 */
[----:B------:R-:W4:Y:S01]  /*0cc0*/  LDG.E.128 R8, desc[UR4][R18.64+0x800] ;  /* 0x0008000412087981 */ /* 0x000f22000c1e1d00 */
[----:B---3--:R-:W-:-:S02]  /*0cd0*/  FSETP.NEU.FTZ.AND P3, PT, R20, RZ, PT ;  /* 0x000000ff1400720b */ /* 0x008fc40003f7d000 */
[----:B------:R-:W-:Y:S02]  /*0ce0*/  FSETP.NEU.FTZ.AND P1, PT, R23, RZ, PT ;  /* 0x000000ff1700720b */ /* 0x000fe40003f3d000 */
[----:B------:R-:W-:Y:S02]  /*0cf0*/  FSETP.NEU.FTZ.AND P2, PT, R21, RZ, PT ;  /* 0x000000ff1500720b */ /* 0x000fe40003f5d000 */
[----:B------:R-:W-:Y:S02]  /*0d00*/  FSETP.NEU.FTZ.AND P5, PT, R22, RZ, PT ;  /* 0x000000ff1600720b */ /* 0x000fe40003fbd000 */
[----:B-----5:R-:W-:Y:S02]  /*0d10*/  FSETP.NEU.FTZ.AND P0, PT, R12, RZ, PT ;  /* 0x000000ff0c00720b */ /* 0x020fe40003f1d000 */
[----:B------:R-:W-:Y:S02]  /*0d20*/  FSETP.NEU.FTZ.AND P6, PT, R15, RZ, PT ;  /* 0x000000ff0f00720b */ /* 0x000fe40003fdd000 */
[----:B------:R-:W-:-:S02]  /*0d30*/  FSETP.NEU.FTZ.AND P4, PT, R13, RZ, PT ;  /* 0x000000ff0d00720b */ /* 0x000fc40003f9d000 */
[----:B------:R-:W-:Y:S02]  /*0d40*/  PLOP3.LUT P3, PT, P3, P0, PT, 0x28, 0x82 ;  /* 0x000000000082781c */ /* 0x000fe40001f60570 */
[----:B------:R-:W-:Y:S02]  /*0d50*/  PLOP3.LUT P1, PT, P1, P6, PT, 0x28, 0x82 ;  /* 0x000000000082781c */ /* 0x000fe40000f2c570 */
[----:B------:R-:W-:Y:S02]  /*0d60*/  FSETP.NEU.FTZ.AND P0, PT, R14, RZ, PT ;  /* 0x000000ff0e00720b */ /* 0x000fe40003f1d000 */
[----:B------:R-:W-:Y:S02]  /*0d70*/  PLOP3.LUT P2, PT, P2, P4, PT, 0x28, 0x82 ;  /* 0x000000000082781c */ /* 0x000fe40001748570 */
[----:B--2---:R-:W-:Y:S02]  /*0d80*/  IADD3 R16, P6, PT, R16, UR6, RZ ;  /* 0x0000000610107c10 */ /* 0x004fe4000ffde0ff */
[----:B0-----:R-:W-:-:S02]  /*0d90*/  SEL R2, RZ, 0x1, !P1 ;  /* 0x00000001ff027807 */ /* 0x001fc40004800000 */
[----:B----4-:R-:W-:Y:S02]  /*0da0*/  FSETP.NEU.FTZ.AND P4, PT, R4, RZ, PT ;  /* 0x000000ff0400720b */ /* 0x010fe40003f9d000 */
[----:B------:R-:W-:Y:S02]  /*0db0*/  PLOP3.LUT P5, PT, P5, P0, PT, 0x28, 0x82 ;  /* 0x000000000082781c */ /* 0x000fe40002fa0570 */
[----:B------:R-:W-:Y:S01]  /*0dc0*/  FSETP.NEU.FTZ.AND P1, PT, R8, RZ, PT ;  /* 0x000000ff0800720b */ /* 0x000fe20003f3d000 */
[----:B------:R-:W-:Y:S01]  /*0dd0*/  IMAD.X R17, RZ, RZ, UR7, P6 ;  /* 0x00000007ff117e24 */ /* 0x000fe2000b0e06ff */
[----:B------:R-:W-:Y:S02]  /*0de0*/  SEL R3, RZ, 0x1, !P5 ;  /* 0x00000001ff037807 */ /* 0x000fe40006800000 */
[----:B------:R-:W-:Y:S02]  /*0df0*/  PLOP3.LUT P1, PT, P4, P1, PT, 0x28, 0x82 ;  /* 0x000000000082781c */ /* 0x000fe40002722570 */
[----:B------:R-:W-:-:S02]  /*0e00*/  FSETP.NEU.FTZ.AND P0, PT, R5, RZ, PT ;  /* 0x000000ff0500720b */ /* 0x000fc40003f1d000 */
[----:B------:R-:W-:Y:S02]  /*0e10*/  FSETP.NEU.FTZ.AND P5, PT, R6, RZ, PT ;  /* 0x000000ff0600720b */ /* 0x000fe40003fbd000 */
[----:B------:R-:W-:Y:S02]  /*0e20*/  FSETP.NEU.FTZ.AND P6, PT, R9, RZ, PT ;  /* 0x000000ff0900720b */ /* 0x000fe40003fdd000 */
[----:B------:R-:W-:Y:S02]  /*0e30*/  FSETP.NEU.FTZ.AND P4, PT, R10, RZ, PT ;  /* 0x000000ff0a00720b */ /* 0x000fe40003f9d000 */
[----:B------:R-:W-:Y:S02]  /*0e40*/  PLOP3.LUT P0, PT, P0, P6, PT, 0x28, 0x82 ;  /* 0x000000000082781c */ /* 0x000fe4000070c570 */
[----:B------:R-:W-:Y:S02]  /*0e50*/  PLOP3.LUT P4, PT, P5, P4, PT, 0x28, 0x82 ;  /* 0x000000000082781c */ /* 0x000fe40002f88570 */
[----:B------:R-:W-:-:S02]  /*0e60*/  FSETP.NEU.FTZ.AND P6, PT, R7, RZ, PT ;  /* 0x000000ff0700720b */ /* 0x000fc40003fdd000 */
        /* <DEDUP_REMOVED lines=18> */
.L_x_5478:
        /* <DEDUP_REMOVED lines=15> */
.L_x_42742:


//--------------------- .text._ZN2at6native29vectorized_elementwise_kernelILi8ENS0_13BinaryFunctorIffbZZZNS0_23logical_xor_kernel_cudaERNS_14TensorIteratorEENKUlvE0_clEvENKUlvE5_clEvEUlffE_EESt5arrayIPcLm3EEEEviT0_T1_ --------------------------
	.section	.text._ZN2at6native29vectorized_elementwise_kernelILi8ENS0_13BinaryFunctorIffbZZZNS0_23logical_xor_kernel_cudaERNS_14TensorIteratorEENKUlvE0_clEvENKUlvE5_clEvEUlffE_EESt5arrayIPcLm3EEEEviT0_T1_,"ax",@progbits
	.align	128
        .global         _ZN2at6native29vectorized_elementwise_kernelILi8ENS0_13BinaryFunctorIffbZZZNS0_23logical_xor_kernel_cudaERNS_14TensorIteratorEENKUlvE0_clEvENKUlvE5_clEvEUlffE_EESt5arrayIPcLm3EEEEviT0_T1_
        .type           _ZN2at6native29vectorized_elementwise_kernelILi8ENS0_13BinaryFunctorIffbZZZNS0_23logical_xor_kernel_cudaERNS_14TensorIteratorEENKUlvE0_clEvENKUlvE5_clEvEUlffE_EESt5arrayIPcLm3EEEEviT0_T1_,@function
        .size           _ZN2at6native29vectorized_elementwise_kernelILi8ENS0_13BinaryFunctorIffbZZZNS0_23logical_xor_kernel_cudaERNS_14TensorIteratorEENKUlvE0_clEvENKUlvE5_clEvEUlffE_EESt5arrayIPcLm3EEEEviT0_T1_,(.L_x_42743 - _ZN2at6native29vectorized_elementwise_kernelILi8ENS0_13BinaryFunctorIffbZZZNS0_23logical_xor_kernel_cudaERNS_14TensorIteratorEENKUlvE0_clEvENKUlvE5_clEvEUlffE_EESt5arrayIPcLm3EEEEviT0_T1_)
        .other          _ZN2at6native29vectorized_elementwise_kernelILi8ENS0_13BinaryFunctorIffbZZZNS0_23logical_xor_kernel_cudaERNS_14TensorIteratorEENKUlvE0_clEvENKUlvE5_clEvEUlffE_EESt5arrayIPcLm3EEEEviT0_T1_,@"STO_CUDA_ENTRY STV_DEFAULT"
_ZN2at6native29vectorized_elementwise_kernelILi8ENS0_13BinaryFunctorIffbZZZNS0_23logical_xor_kernel_cudaERNS_14TensorIteratorEENKUlvE0_clEvENKUlvE5_clEvEUlffE_EESt5arrayIPcLm3EEEEviT0_T1_:
.text._ZN2at6native29vectorized_elementwise_kernelILi8ENS0_13BinaryFunctorIffbZZZNS0_23logical_xor_kernel_cudaERNS_14TensorIteratorEENKUlvE0_clEvENKUlvE5_clEvEUlffE_EESt5arrayIPcLm3EEEEviT0_T1_:
[----:B------:R-:W-:Y:S01]  /*0000*/  LDC R1, c[0x0][0x37c] ;  /* 0x0000df00ff017b82 */ /* 0x000fe20000000800 */
[----:B------:R-:W-:Y:S05]  /*0010*/  EXIT ;  /* 0x000000000000794d */ /* 0x000fea0003800000 */
.L_x_5479:
        /* <DEDUP_REMOVED lines=14> */
.L_x_42743:


//--------------------- .text._ZN2at6native18elementwise_kernelILi128ELi4EZNS0_15gpu_kernel_implINS0_13AUnaryFunctorIddbZZZNS0_23logical_xor_kernel_cudaERNS_14TensorIteratorEENKUlvE0_clEvENKUlvE4_clEvEUlddE_EEEEvRNS_18TensorIteratorBaseERKT_EUliE_EEviT1_ --------------------------
	.section	.text._ZN2at6native18elementwise_kernelILi128ELi4EZNS0_15gpu_kernel_implINS0_13AUnaryFunctorIddbZZZNS0_23logical_xor_kernel_cudaERNS_14TensorIteratorEENKUlvE0_clEvENKUlvE4_clEvEUlddE_EEEEvRNS_18TensorIteratorBaseERKT_EUliE_EEviT1_,"ax",@progbits
	.align	128
        .global         _ZN2at6native18elementwise_kernelILi128ELi4EZNS0_15gpu_kernel_implINS0_13AUnaryFunctorIddbZZZNS0_23logical_xor_kernel_cudaERNS_14TensorIteratorEENKUlvE0_clEvENKUlvE4_clEvEUlddE_EEEEvRNS_18TensorIteratorBaseERKT_EUliE_EEviT1_
        .type           _ZN2at6native18elementwise_kernelILi128ELi4EZNS0_15gpu_kernel_implINS0_13AUnaryFunctorIddbZZZNS0_23logical_xor_kernel_cudaERNS_14TensorIteratorEENKUlvE0_clEvENKUlvE4_clEvEUlddE_EEEEvRNS_18TensorIteratorBaseERKT_EUliE_EEviT1_,@function
        .size           _ZN2at6native18elementwise_kernelILi128ELi4EZNS0_15gpu_kernel_implINS0_13AUnaryFunctorIddbZZZNS0_23logical_xor_kernel_cudaERNS_14TensorIteratorEENKUlvE0_clEvENKUlvE4_clEvEUlddE_EEEEvRNS_18TensorIteratorBaseERKT_EUliE_EEviT1_,(.L_x_42744 - _ZN2at6native18elementwise_kernelILi128ELi4EZNS0_15gpu_kernel_implINS0_13AUnaryFunctorIddbZZZNS0_23logical_xor_kernel_cudaERNS_14TensorIteratorEENKUlvE0_clEvENKUlvE4_clEvEUlddE_EEEEvRNS_18TensorIteratorBaseERKT_EUliE_EEviT1_)
        .other          _ZN2at6native18elementwise_kernelILi128ELi4EZNS0_15gpu_kernel_implINS0_13AUnaryFunctorIddbZZZNS0_23logical_xor_kernel_cudaERNS_14TensorIteratorEENKUlvE0_clEvENKUlvE4_clEvEUlddE_EEEEvRNS_18TensorIteratorBaseERKT_EUliE_EEviT1_,@"STO_CUDA_ENTRY STV_DEFAULT"
_ZN2at6native18elementwise_kernelILi128ELi4EZNS0_15gpu_kernel_implINS0_13AUnaryFunctorIddbZZZNS0_23logical_xor_kernel_cudaERNS_14TensorIteratorEENKUlvE0_clEvENKUlvE4_clEvEUlddE_EEEEvRNS_18TensorIteratorBaseERKT_EUliE_EEviT1_:
.text._ZN2at6native18elementwise_kernelILi128ELi4EZNS0_15gpu_kernel_implINS0_13AUnaryFunctorIddbZZZNS0_23logical_xor_kernel_cudaERNS_14TensorIteratorEENKUlvE0_clEvENKUlvE4_clEvEUlddE_EEEEvRNS_18TensorIteratorBaseERKT_EUliE_EEviT1_:
        /* <DEDUP_REMOVED lines=319> */
.L_x_5482:
        /* <DEDUP_REMOVED lines=16> */
[----:B--2---:R4:W0:Y:S02]  /*14f0*/  I2F.F64.S16 R4, R2 ;  /* 0x0000000200047312 */ /* 0x0048240000101c00 */
[----:B0---4-:R-:W-:Y:S05]  /*1500*/  BRA `(.L_x_5489) ;  /* 0x0000000c006c7947 */ /* 0x011fea0003800000 */
.L_x_5487:
[----:B------:R-:W2:Y:S02]  /*1510*/  LDG.E.U8 R2, desc[UR36][R2.64] ;  /* 0x0000002402027981 */ /* 0x000ea4000c1e1100 */
[----:B--2---:R4:W0:Y:S02]  /*1520*/  I2F.F64.U16 R4, R2 ;  /* 0x0000000200047312 */ /* 0x0048240000101800 */
[----:B0---4-:R-:W-:Y:S05]  /*1530*/  BRA `(.L_x_5489) ;  /* 0x0000000c00607947 */ /* 0x011fea0003800000 */
.L_x_5486:
[----:B------:R-:W-:-:S09]  /*1540*/  UISETP.NE.AND UP0, UPT, UR4, 0x2, UPT ;  /* 0x000000020400788c */ /* 0x000fd2000bf05270 */
[----:B------:R-:W-:Y:S05]  /*1550*/  BRA.U !UP0, `(.L_x_5490) ;  /* 0x0000000108287547 */ /* 0x000fea000b800000 */
[----:B------:R-:W-:-:S09]  /*1560*/  UISETP.NE.AND UP0, UPT, UR4, 0x3, UPT ;  /* 0x000000030400788c */ /* 0x000fd2000bf05270 */
[----:B------:R-:W-:Y:S05]  /*1570*/  BRA.U !UP0, `(.L_x_5491) ;  /* 0x0000000108147547 */ /* 0x000fea000b800000 */
[----:B------:R-:W-:-:S09]  /*1580*/  UISETP.NE.AND UP0, UPT, UR4, 0x4, UPT ;  /* 0x000000040400788c */ /* 0x000fd2000bf05270 */
[----:B------:R-:W-:Y:S05]  /*1590*/  BRA.U UP0, `(.L_x_5488) ;  /* 0x0000000900bc7547 */ /* 0x000fea000b800000 */
[----:B------:R-:W2:Y:S02]  /*15a0*/  LDG.E.64 R4, desc[UR36][R2.64] ;  /* 0x0000002402047981 */ /* 0x000ea4000c1e1b00 */
[----:B--2---:R-:W4:Y:S02]  /*15b0*/  I2F.F64.S64 R4, R4 ;  /* 0x0000000400047312 */ /* 0x004f240000301c00 */
[----:B----4-:R-:W-:Y:S05]  /*15c0*/  BRA `(.L_x_5489) ;  /* 0x0000000c003c7947 */ /* 0x010fea0003800000 */
.L_x_5491:
[----:B------:R-:W2:Y:S02]  /*15d0*/  LDG.E R2, desc[UR36][R2.64] ;  /* 0x0000002402027981 */ /* 0x000ea4000c1e1900 */
[----:B--2---:R4:W0:Y:S02]  /*15e0*/  I2F.F64 R4, R2 ;  /* 0x0000000200047312 */ /* 0x0048240000201c00 */
[----:B0---4-:R-:W-:Y:S05]  /*15f0*/  BRA `(.L_x_5489) ;  /* 0x0000000c00307947 */ /* 0x011fea0003800000 */
.L_x_5490:
[----:B------:R-:W2:Y:S02]  /*1600*/  LDG.E.U16 R2, desc[UR36][R2.64] ;  /* 0x0000002402027981 */ /* 0x000ea4000c1e1500 */
[----:B--2---:R4:W0:Y:S02]  /*1610*/  I2F.F64.S16 R4, R2 ;  /* 0x0000000200047312 */ /* 0x0048240000101c00 */
[----:B0---4-:R-:W-:Y:S05]  /*1620*/  BRA `(.L_x_5489) ;  /* 0x0000000c00247947 */ /* 0x011fea0003800000 */
.L_x_5485:
[----:B------:R-:W-:-:S09]  /*1630*/  UISETP.GT.AND UP0, UPT, UR4, 0x6, UPT ;  /* 0x000000060400788c */ /* 0x000fd2000bf04270 */
[----:B------:R-:W-:Y:S05]  /*1640*/  BRA.U UP0, `(.L_x_5492) ;  /* 0x0000000100347547 */ /* 0x000fea000b800000 */
[----:B------:R-:W-:-:S09]  /*1650*/  UISETP.NE.AND UP0, UPT, UR4, 0x5, UPT ;  /* 0x000000050400788c */ /* 0x000fd2000bf05270 */
[----:B------:R-:W-:Y:S05]  /*1660*/  BRA.U !UP0, `(.L_x_5493) ;  /* 0x0000000108187547 */ /* 0x000fea000b800000 */
[----:B------:R-:W-:-:S09]  /*1670*/  UISETP.NE.AND UP0, UPT, UR4, 0x6, UPT ;  /* 0x000000060400788c */ /* 0x000fd2000bf05270 */
[----:B------:R-:W-:Y:S05]  /*1680*/  BRA.U UP0, `(.L_x_5488) ;  /* 0x0000000900807547 */ /* 0x000fea000b800000 */
[----:B------:R-:W2:Y:S02]  /*1690*/  LDG.E R4, desc[UR36][R2.64] ;  /* 0x0000002402047981 */ /* 0x000ea4000c1e1900 */
[----:B--2---:R-:W-:-:S06]  /*16a0*/  FMUL.FTZ R4, R4, 1 ;  /* 0x3f80000004047820 */ /* 0x004fcc0000410000 */
[----:B------:R-:W3:Y:S02]  /*16b0*/  F2F.F64.F32 R4, R4 ;  /* 0x0000000400047310 */ /* 0x000ee40000201800 */
[----:B---3--:R-:W-:Y:S05]  /*16c0*/  BRA `(.L_x_5489) ;  /* 0x0000000800fc7947 */ /* 0x008fea0003800000 */
.L_x_5493:
[----:B------:R-:W2:Y:S02]  /*16d0*/  LDG.E.U16 R0, desc[UR36][R2.64] ;  /* 0x0000002402007981 */ /* 0x000ea4000c1e1500 */
[----:B--2---:R-:W-:-:S05]  /*16e0*/  HADD2.F32 R0, -RZ, R0.H0_H0 ;  /* 0x20000000ff007230 */ /* 0x004fca0000004100 */
[----:B------:R-:W-:-:S04]  /*16f0*/  FMUL.FTZ R0, R0, 1 ;  /* 0x3f80000000007820 */ /* 0x000fc80000410000 */
[----:B------:R3:W4:Y:S02]  /*1700*/  F2F.F64.F32 R4, R0 ;  /* 0x0000000000047310 */ /* 0x0007240000201800 */
[----:B---34-:R-:W-:Y:S05]  /*1710*/  BRA `(.L_x_5489) ;  /* 0x0000000800e87947 */ /* 0x018fea0003800000 */
.L_x_5492:
[----:B------:R-:W-:-:S09]  /*1720*/  UISETP.NE.AND UP0, UPT, UR4, 0x7, UPT ;  /* 0x000000070400788c */ /* 0x000fd2000bf05270 */
[----:B------:R-:W-:Y:S05]  /*1730*/  BRA.U !UP0, `(.L_x_5494) ;  /* 0x0000000108347547 */ /* 0x000fea000b800000 */
[----:B------:R-:W-:-:S09]  /*1740*/  UISETP.NE.AND UP0, UPT, UR4, 0x8, UPT ;  /* 0x000000080400788c */ /* 0x000fd2000bf05270 */
[----:B------:R-:W-:Y:S05]  /*1750*/  BRA.U !UP0, `(.L_x_5495) ;  /* 0x0000000108187547 */ /* 0x000fea000b800000 */
[----:B------:R-:W-:-:S09]  /*1760*/  UISETP.NE.AND UP0, UPT, UR4, 0x9, UPT ;  /* 0x000000090400788c */ /* 0x000fd2000bf05270 */
[----:B------:R-:W-:Y:S05]  /*1770*/  BRA.U UP0, `(.L_x_5488) ;  /* 0x0000000900447547 */ /* 0x000fea000b800000 */
[----:B------:R-:W2:Y:S02]  /*1780*/  LDG.E R2, desc[UR36][R2.64] ;  /* 0x0000002402027981 */ /* 0x000ea4000c1e1900 */
[----:B--2---:R-:W-:-:S06]  /*1790*/  FMUL.FTZ R4, R2, 1 ;  /* 0x3f80000002047820 */ /* 0x004fcc0000410000 */
[----:B------:R-:W4:Y:S02]  /*17a0*/  F2F.F64.F32 R4, R4 ;  /* 0x0000000400047310 */ /* 0x000f240000201800 */
[----:B----4-:R-:W-:Y:S05]  /*17b0*/  BRA `(.L_x_5489) ;  /* 0x0000000800c07947 */ /* 0x010fea0003800000 */
.L_x_5495:
[----:B------:R-:W2:Y:S02]  /*17c0*/  LDG.E.U16 R2, desc[UR36][R2.64] ;  /* 0x0000002402027981 */ /* 0x000ea4000c1e1500 */
[----:B--2---:R-:W-:-:S05]  /*17d0*/  HADD2.F32 R0, -RZ, R2.H0_H0 ;  /* 0x20000002ff007230 */ /* 0x004fca0000004100 */
[----:B------:R-:W-:-:S04]  /*17e0*/  FMUL.FTZ R0, R0, 1 ;  /* 0x3f80000000007820 */ /* 0x000fc80000410000 */
[----:B------:R4:W0:Y:S02]  /*17f0*/  F2F.F64.F32 R4, R0 ;  /* 0x0000000000047310 */ /* 0x0008240000201800 */
[----:B0---4-:R-:W-:Y:S05]  /*1800*/  BRA `(.L_x_5489) ;  /* 0x0000000800ac7947 */ /* 0x011fea0003800000 */
.L_x_5494:
[----:B------:R3:W5:Y:S01]  /*1810*/  LDG.E.64 R4, desc[UR36][R2.64] ;  /* 0x0000002402047981 */ /* 0x000762000c1e1b00 */
[----:B------:R-:W-:Y:S05]  /*1820*/  BRA `(.L_x_5489) ;  /* 0x0000000800a47947 */ /* 0x000fea0003800000 */
.L_x_5484:
        /* <DEDUP_REMOVED lines=8> */
[----:B------:R-:W2:Y:S01]  /*18b0*/  LDG.E.U8 R2, desc[UR36][R2.64] ;  /* 0x0000002402027981 */ /* 0x000ea2000c1e1100 */
[----:B------:R-:W-:Y:S02]  /*18c0*/  MOV R4, RZ ;  /* 0x000000ff00047202 */ /* 0x000fe40000000f00 */
[----:B--2---:R-:W-:-:S04]  /*18d0*/  ISETP.NE.AND P0, PT, R2, RZ, PT ;  /* 0x000000ff0200720c */ /* 0x004fc80003f05270 */
[----:B------:R-:W-:Y:S01]  /*18e0*/  FSEL R5, RZ, 1.875, !P0 ;  /* 0x3ff00000ff057808 */ /* 0x000fe20004000000 */
[----:B------:R-:W-:Y:S08]  /*18f0*/  BRA `(.L_x_5489) ;  /* 0x0000000800707947 */ /* 0x000ff00003800000 */
.L_x_5498:
[----:B------:R2:W5:Y:S01]  /*1900*/  LDG.E.64 R4, desc[UR36][R2.64] ;  /* 0x0000002402047981 */ /* 0x000562000c1e1b00 */
[----:B------:R-:W-:Y:S05]  /*1910*/  BRA `(.L_x_5489) ;  /* 0x0000000800687947 */ /* 0x000fea0003800000 */
.L_x_5497:
        /* <DEDUP_REMOVED lines=23> */
[----:B------:R-:W-:-:S05]  /*1a90*/  LOP3.LUT R5, R5, 0x80000000, R0, 0xf8, !PT ;  /* 0x8000000005057812 */ /* 0x000fca00078ef800 */
[----:B------:R-:W-:-:S06]  /*1aa0*/  FMUL.FTZ R5, R5, 1 ;  /* 0x3f80000005057820 */ /* 0x000fcc0000410000 */
[----:B------:R-:W2:Y:S02]  /*1ab0*/  F2F.F64.F32 R4, R5 ;  /* 0x0000000500047310 */ /* 0x000ea40000201800 */
[----:B--2---:R-:W-:Y:S05]  /*1ac0*/  BRA `(.L_x_5489) ;  /* 0x0000000400fc7947 */ /* 0x004fea0003800000 */
.L_x_5500:
        /* <DEDUP_REMOVED lines=10> */
[----:B------:R-:W-:-:S05]  /*1b70*/  LOP3.LUT R0, R0, 0x80000000, R5, 0xf8, !PT ;  /* 0x8000000000007812 */ /* 0x000fca00078ef805 */
[----:B------:R-:W-:-:S04]  /*1b80*/  FMUL.FTZ R0, R0, 1 ;  /* 0x3f80000000007820 */ /* 0x000fc80000410000 */
[----:B------:R2:W3:Y:S02]  /*1b90*/  F2F.F64.F32 R4, R0 ;  /* 0x0000000000047310 */ /* 0x0004e40000201800 */
[----:B--23--:R-:W-:Y:S05]  /*1ba0*/  BRA `(.L_x_5489) ;  /* 0x0000000400c47947 */ /* 0x00cfea0003800000 */
.L_x_5499:
[----:B------:R-:W2:Y:S02]  /*1bb0*/  LDG.E.U16 R0, desc[UR36][R2.64] ;  /* 0x0000002402007981 */ /* 0x000ea4000c1e1500 */
[----:B--2---:R-:W-:-:S04]  /*1bc0*/  IMAD.U32 R0, R0, 0x10000, RZ ;  /* 0x0001000000007824 */ /* 0x004fc800078e00ff */
[----:B------:R-:W-:-:S04]  /*1bd0*/  FMUL.FTZ R0, R0, 1 ;  /* 0x3f80000000007820 */ /* 0x000fc80000410000 */
[----:B------:R2:W3:Y:S02]  /*1be0*/  F2F.F64.F32 R4, R0 ;  /* 0x0000000000047310 */ /* 0x0004e40000201800 */
[----:B--23--:R-:W-:Y:S05]  /*1bf0*/  BRA `(.L_x_5489) ;  /* 0x0000000400b07947 */ /* 0x00cfea0003800000 */
.L_x_5496:
        /* <DEDUP_REMOVED lines=9> */
[----:B--2---:R2:W3:Y:S02]  /*1c90*/  I2F.F64.U16 R4, R2 ;  /* 0x0000000200047312 */ /* 0x0044e40000101800 */
[----:B--23--:R-:W-:Y:S05]  /*1ca0*/  BRA `(.L_x_5489) ;  /* 0x0000000400847947 */ /* 0x00cfea0003800000 */
.L_x_5503:
[----:B------:R-:W2:Y:S01]  /*1cb0*/  LDG.E.U8 R3, desc[UR36][R2.64] ;  /* 0x0000002402037981 */ /* 0x000ea2000c1e1100 */
[----:B------:R-:W-:Y:S02]  /*1cc0*/  CS2R R4, SRZ ;  /* 0x0000000000047805 */ /* 0x000fe4000001ff00 */
[----:B--2---:R-:W-:-:S13]  /*1cd0*/  ISETP.NE.AND P0, PT, R3, RZ, PT ;  /* 0x000000ff0300720c */ /* 0x004fda0003f05270 */
[----:B------:R-:W-:Y:S05]  /*1ce0*/  @!P0 BRA `(.L_x_5489) ;  /* 0x0000000400748947 */ /* 0x000fea0003800000 */
[----:B------:R-:W-:-:S13]  /*1cf0*/  ISETP.NE.AND P0, PT, R3, 0x80, PT ;  /* 0x000000800300780c */ /* 0x000fda0003f05270 */
[----:B------:R-:W-:Y:S01]  /*1d00*/  @!P0 IMAD.MOV.U32 R4, RZ, RZ, 0x20000000 ;  /* 0x20000000ff048424 */ /* 0x000fe200078e00ff */
        /* <DEDUP_REMOVED lines=15> */
.L_x_5505:
[----:B------:R-:W-:Y:S05]  /*1e00*/  BSYNC.RECONVERGENT B0 ;  /* 0x0000000000007941 */ /* 0x000fea0003800200 */
.L_x_5504:
[----:B------:R-:W-:Y:S02]  /*1e10*/  SHF.L.U32 R0, R0, 0x14, RZ ;  /* 0x0000001400007819 */ /* 0x000fe400000006ff */
[----:B------:R-:W-:-:S04]  /*1e20*/  LEA R2, R2, 0x3b800000, 0x17 ;  /* 0x3b80000002027811 */ /* 0x000fc800078eb8ff */
[----:B------:R-:W-:-:S05]  /*1e30*/  LOP3.LUT R0, R2, R0, R7, 0xfe, !PT ;  /* 0x0000000002007212 */ /* 0x000fca00078efe07 */
[----:B------:R-:W-:-:S04]  /*1e40*/  FMUL.FTZ R0, R0, 1 ;  /* 0x3f80000000007820 */ /* 0x000fc80000410000 */
[----:B------:R2:W3:Y:S02]  /*1e50*/  F2F.F64.F32 R4, R0 ;  /* 0x0000000000047310 */ /* 0x0004e40000201800 */
[----:B--23--:R-:W-:Y:S05]  /*1e60*/  BRA `(.L_x_5489) ;  /* 0x0000000400147947 */ /* 0x00cfea0003800000 */
.L_x_5502:
[----:B------:R-:W2:Y:S01]  /*1e70*/  LDG.E.U8 R3, desc[UR36][R2.64] ;  /* 0x0000002402037981 */ /* 0x000ea2000c1e1100 */
[----:B------:R-:W-:Y:S02]  /*1e80*/  CS2R R4, SRZ ;  /* 0x0000000000047805 */ /* 0x000fe4000001ff00 */
[----:B--2---:R-:W-:-:S13]  /*1e90*/  ISETP.NE.AND P0, PT, R3, RZ, PT ;  /* 0x000000ff0300720c */ /* 0x004fda0003f05270 */
[----:B------:R-:W-:Y:S05]  /*1ea0*/  @!P0 BRA `(.L_x_5489) ;  /* 0x0000000400048947 */ /* 0x000fea0003800000 */
[----:B------:R-:W-:-:S13]  /*1eb0*/  ISETP.NE.AND P0, PT, R3, 0x80, PT ;  /* 0x000000800300780c */ /* 0x000fda0003f05270 */
[----:B------:R-:W-:Y:S02]  /*1ec0*/  @!P0 IMAD.MOV.U32 R4, RZ, RZ, 0x20000000 ;  /* 0x20000000ff048424 */ /* 0x000fe400078e00ff */
        /* <DEDUP_REMOVED lines=15> */
.L_x_5507:
[----:B------:R-:W-:Y:S05]  /*1fc0*/  BSYNC.RECONVERGENT B0 ;  /* 0x0000000000007941 */ /* 0x000fea0003800200 */
.L_x_5506:
[----:B------:R-:W-:Y:S01]  /*1fd0*/  IMAD.SHL.U32 R0, R0, 0x200000, RZ ;  /* 0x0020000000007824 */ /* 0x000fe200078e00ff */
[----:B------:R-:W-:-:S04]  /*1fe0*/  LEA R2, R2, 0x37800000, 0x17 ;  /* 0x3780000002027811 */ /* 0x000fc800078eb8ff */
[----:B------:R-:W-:-:S05]  /*1ff0*/  LOP3.LUT R0, R2, R0, R7, 0xfe, !PT ;  /* 0x0000000002007212 */ /* 0x000fca00078efe07 */
[----:B------:R-:W-:-:S04]  /*2000*/  FMUL.FTZ R0, R0, 1 ;  /* 0x3f80000000007820 */ /* 0x000fc80000410000 */
[----:B------:R2:W3:Y:S02]  /*2010*/  F2F.F64.F32 R4, R0 ;  /* 0x0000000000047310 */ /* 0x0004e40000201800 */
[----:B--23--:R-:W-:Y:S05]  /*2020*/  BRA `(.L_x_5489) ;  /* 0x0000000000a47947 */ /* 0x00cfea0003800000 */
.L_x_5501:
[----:B------:R-:W-:-:S09]  /*2030*/  UISETP.NE.AND UP0, UPT, UR4, 0x1c, UPT ;  /* 0x0000001c0400788c */ /* 0x000fd2000bf05270 */
[----:B------:R-:W-:Y:S05]  /*2040*/  BRA.U !UP0, `(.L_x_5508) ;  /* 0x0000000108947547 */ /* 0x000fea000b800000 */
[----:B------:R-:W-:-:S09]  /*2050*/  UISETP.NE.AND UP0, UPT, UR4, 0x1d, UPT ;  /* 0x0000001d0400788c */ /* 0x000fd2000bf05270 */
[----:B------:R-:W-:Y:S05]  /*2060*/  BRA.U !UP0, `(.L_x_5509) ;  /* 0x0000000108807547 */ /* 0x000fea000b800000 */
[----:B------:R-:W-:-:S09]  /*2070*/  UISETP.NE.AND UP0, UPT, UR4, 0x2c, UPT ;  /* 0x0000002c0400788c */ /* 0x000fd2000bf05270 */
[----:B------:R-:W-:Y:S05]  /*2080*/  BRA.U !UP0, `(.L_x_5510) ;  /* 0x0000000108487547 */ /* 0x000fea000b800000 */
.L_x_5488:
        /* <DEDUP_REMOVED lines=16> */
.L_x_5511:
[----:B------:R-:W-:Y:S01]  /*2190*/  CS2R R4, SRZ ;  /* 0x0000000000047805 */ /* 0x000fe2000001ff00 */
[----:B------:R-:W-:Y:S06]  /*21a0*/  BRA `(.L_x_5489) ;  /* 0x0000000000447947 */ /* 0x000fec0003800000 */
.L_x_5510:
[----:B------:R-:W2:Y:S01]  /*21b0*/  LDG.E.U8 R0, desc[UR36][R2.64] ;  /* 0x0000002402007981 */ /* 0x000ea2000c1e1100 */
[----:B------:R-:W-:Y:S01]  /*21c0*/  MOV R4, 0x0 ;  /* 0x0000000000047802 */ /* 0x000fe20000000f00 */
[----:B------:R-:W-:Y:S01]  /*21d0*/  IMAD.MOV.U32 R5, RZ, RZ, 0x38000000 ;  /* 0x38000000ff057424 */ /* 0x000fe200078e00ff */
[----:B--2---:R-:W-:-:S13]  /*21e0*/  ISETP.NE.AND P0, PT, R0, RZ, PT ;  /* 0x000000ff0000720c */ /* 0x004fda0003f05270 */
[----:B------:R-:W-:Y:S05]  /*21f0*/  @!P0 BRA `(.L_x_5489) ;  /* 0x0000000000308947 */ /* 0x000fea0003800000 */
[----:B------:R-:W-:-:S13]  /*2200*/  ISETP.NE.AND P0, PT, R0, 0xff, PT ;  /* 0x000000ff0000780c */ /* 0x000fda0003f05270 */
[----:B------:R-:W-:Y:S01]  /*2210*/  @P0 IMAD.SHL.U32 R0, R0, 0x800000, RZ ;  /* 0x0080000000000824 */ /* 0x000fe200078e00ff */
[----:B------:R-:W-:Y:S01]  /*2220*/  @!P0 MOV R4, 0x20000000 ;  /* 0x2000000000048802 */ /* 0x000fe20000000f00 */
[----:B------:R-:W-:Y:S02]  /*2230*/  @!P0 IMAD.MOV.U32 R5, RZ, RZ, 0x7ff80000 ;  /* 0x7ff80000ff058424 */ /* 0x000fe400078e00ff */
[----:B------:R-:W-:-:S04]  /*2240*/  @P0 FMUL.FTZ R0, R0, 1 ;  /* 0x3f80000000000820 */ /* 0x000fc80000410000 */
[----:B------:R2:W3:Y:S02]  /*2250*/  @P0 F2F.F64.F32 R4, R0 ;  /* 0x0000000000040310 */ /* 0x0004e40000201800 */
[----:B--23--:R-:W-:Y:S05]  /*2260*/  BRA `(.L_x_5489) ;  /* 0x0000000000147947 */ /* 0x00cfea0003800000 */
.L_x_5509:
[----:B------:R-:W2:Y:S02]  /*2270*/  LDG.E.64 R4, desc[UR36][R2.64] ;  /* 0x0000002402047981 */ /* 0x000ea4000c1e1b00 */
[----:B--2---:R-:W2:Y:S02]  /*2280*/  I2F.F64.U64 R4, R4 ;  /* 0x0000000400047312 */ /* 0x004ea40000301800 */
[----:B--2---:R-:W-:Y:S05]  /*2290*/  BRA `(.L_x_5489) ;  /* 0x0000000000087947 */ /* 0x004fea0003800000 */
.L_x_5508:
[----:B------:R-:W2:Y:S02]  /*22a0*/  LDG.E R2, desc[UR36][R2.64] ;  /* 0x0000002402027981 */ /* 0x000ea4000c1e1900 */
[----:B--2---:R0:W1:Y:S02]  /*22b0*/  I2F.F64.U32 R4, R2 ;  /* 0x0000000200047312 */ /* 0x0040640000201800 */
.L_x_5489:
[----:B------:R-:W-:Y:S05]  /*22c0*/  BSYNC.RECONVERGENT B6 ;  /* 0x0000000000067941 */ /* 0x000fea0003800200 */
.L_x_5483:
[----:B------:R-:W4:Y:S01]  /*22d0*/  LDCU.64 UR4, c[0x0][0x598] ;  /* 0x0000b300ff0477ac */ /* 0x000f220008000a00 */
[----:B------:R-:W-:Y:S01]  /*22e0*/  BSSY.RECONVERGENT B6, `(.L_x_5512) ;  /* 0x00000d9000067945 */ /* 0x000fe20003800200 */
[----:B------:R-:W0:Y:S01]  /*22f0*/  LDCU.64 UR6, c[0x0][0x580] ;  /* 0x0000b000ff0677ac */ /* 0x000e220008000a00 */
[----:B----4-:R-:W1:Y:S01]  /*2300*/  DSETP.NEU.AND P0, PT, RZ, UR4, PT ;  /* 0x00000004ff007e2a */ /* 0x010e62000bf0d000 */
[----:B------:R-:W-:Y:S01]  /*2310*/  UPRMT UR4, UR41, 0x9910, URZ ;  /* 0x0000991029047896 */ /* 0x000fe200080000ff */
[----:B0-23--:R-:W-:-:S03]  /*2320*/  IADD3 R2, P1, PT, R16, UR6, RZ ;  /* 0x0000000610027c10 */ /* 0x00dfc6000ff3e0ff */
[----:B------:R-:W-:Y:S02]  /*2330*/  UISETP.GT.AND UP0, UPT, UR4, 0x9, UPT ;  /* 0x000000090400788c */ /* 0x000fe4000bf04270 */
[----:B------:R-:W-:-:S15]  /*2340*/  IMAD.X R3, RZ, RZ, UR7, P1 ;  /* 0x00000007ff037e24 */ /* 0x000fde00088e06ff */
[----:B------:R-:W-:-:S15]  /*2350*/  NOP ;  /* 0x0000000000007918 */ /* 0x000fde0000000000 */
[----:B------:R-:W-:-:S15]  /*2360*/  NOP ;  /* 0x0000000000007918 */ /* 0x000fde0000000000 */
[----:B------:R-:W-:-:S12]  /*2370*/  NOP ;  /* 0x0000000000007918 */ /* 0x000fd80000000000 */
[----:B-1---5:R-:W0:Y:S02]  /*2380*/  DSETP.NEU.XOR P0, PT, R4, RZ, P0 ;  /* 0x000000ff0400722a */ /* 0x022e24000070d800 */
[----:B0-----:R-:W-:Y:S01]  /*2390*/  SEL R4, RZ, 0x1, !P0 ;  /* 0x00000001ff047807 */ /* 0x001fe20004000000 */
[----:B------:R-:W-:Y:S06]  /*23a0*/  BRA.U UP0, `(.L_x_5513) ;  /* 0x0000000100e07547 */ /* 0x000fec000b800000 */
        /* <DEDUP_REMOVED lines=10> */
.L_x_5516:
[----:B------:R0:W-:Y:S01]  /*2450*/  STG.E.U8 desc[UR36][R2.64], R4 ;  /* 0x0000000402007986 */ /* 0x0001e2000c101124 */
[----:B------:R-:W-:Y:S05]  /*2460*/  BRA `(.L_x_5518) ;  /* 0x0000000c00007947 */ /* 0x000fea0003800000 */
.L_x_5515:
        /* <DEDUP_REMOVED lines=9> */
.L_x_5520:
[----:B------:R0:W-:Y:S01]  /*2500*/  STG.E desc[UR36][R2.64], R4 ;  /* 0x0000000402007986 */ /* 0x0001e2000c101924 */
[----:B------:R-:W-:Y:S05]  /*2510*/  BRA `(.L_x_5518) ;  /* 0x0000000800d47947 */ /* 0x000fea0003800000 */
.L_x_5519:
[----:B------:R0:W-:Y:S01]  /*2520*/  STG.E.U16 desc[UR36][R2.64], R4 ;  /* 0x0000000402007986 */ /* 0x0001e2000c101524 */
[----:B------:R-:W-:Y:S05]  /*2530*/  BRA `(.L_x_5518) ;  /* 0x0000000800cc7947 */ /* 0x000fea0003800000 */
.L_x_5514:
        /* <DEDUP_REMOVED lines=9> */
.L_x_5522:
[----:B------:R-:W-:-:S04]  /*25d0*/  I2FP.F32.U32 R0, R4 ;  /* 0x0000000400007245 */ /* 0x000fc80000201000 */
[----:B------:R-:W-:-:S05]  /*25e0*/  F2FP.F16.F32.PACK_AB R0, RZ, R0 ;  /* 0x00000000ff00723e */ /* 0x000fca00000000ff */
[----:B------:R0:W-:Y:S01]  /*25f0*/  STG.E.U16 desc[UR36][R2.64], R0 ;  /* 0x0000000002007986 */ /* 0x0001e2000c101524 */
[----:B------:R-:W-:Y:S05]  /*2600*/  BRA `(.L_x_5518) ;  /* 0x0000000800987947 */ /* 0x000fea0003800000 */
.L_x_5521:
        /* <DEDUP_REMOVED lines=10> */
.L_x_5524:
[----:B------:R-:W-:-:S04]  /*26b0*/  I2FP.F32.U32 R4, R4 ;  /* 0x0000000400047245 */ /* 0x000fc80000201000 */
[----:B------:R-:W-:-:S04]  /*26c0*/  F2FP.F16.F32.PACK_AB R5, RZ, R4 ;  /* 0x00000004ff05723e */ /* 0x000fc800000000ff */
[----:B------:R-:W-:-:S05]  /*26d0*/  PRMT R5, R5, 0x5410, RZ ;  /* 0x0000541005057816 */ /* 0x000fca00000000ff */
[----:B------:R0:W-:Y:S01]  /*26e0*/  STG.E desc[UR36][R2.64], R5 ;  /* 0x0000000502007986 */ /* 0x0001e2000c101924 */
[----:B------:R-:W-:Y:S05]  /*26f0*/  BRA `(.L_x_5518) ;  /* 0x00000008005c7947 */ /* 0x000fea0003800000 */
.L_x_5523:
[----:B------:R-:W0:Y:S02]  /*2700*/  I2F.F64.U32 R4, R4 ;  /* 0x0000000400047312 */ /* 0x000e240000201800 */
[----:B0-----:R0:W-:Y:S01]  /*2710*/  STG.E.64 desc[UR36][R2.64], R4 ;  /* 0x0000000402007986 */ /* 0x0011e2000c101b24 */
[----:B------:R-:W-:Y:S05]  /*2720*/  BRA `(.L_x_5518) ;  /* 0x0000000800507947 */ /* 0x000fea0003800000 */
.L_x_5513:
        /* <DEDUP_REMOVED lines=10> */
.L_x_5527:
[----:B------:R-:W-:Y:S01]  /*27d0*/  CS2R R6, SRZ ;  /* 0x0000000000067805 */ /* 0x000fe2000001ff00 */
[----:B------:R-:W0:Y:S04]  /*27e0*/  I2F.F64.U32 R4, R4 ;  /* 0x0000000400047312 */ /* 0x000e280000201800 */
[----:B0-----:R0:W-:Y:S01]  /*27f0*/  STG.E.128 desc[UR36][R2.64], R4 ;  /* 0x0000000402007986 */ /* 0x0011e2000c101d24 */
[----:B------:R-:W-:Y:S05]  /*2800*/  BRA `(.L_x_5518) ;  /* 0x0000000800187947 */ /* 0x000fea0003800000 */
.L_x_5526:
        /* <DEDUP_REMOVED lines=17> */
.L_x_5531:
[----:B------:R-:W-:Y:S05]  /*2920*/  BSYNC.RECONVERGENT B0 ;  /* 0x0000000000007941 */ /* 0x000fea0003800200 */
.L_x_5530:
[----:B------:R0:W-:Y:S01]  /*2930*/  STG.E.U8 desc[UR36][R2.64], R5 ;  /* 0x0000000502007986 */ /* 0x0001e2000c101124 */
[----:B------:R-:W-:Y:S05]  /*2940*/  BRA `(.L_x_5518) ;  /* 0x0000000400c87947 */ /* 0x000fea0003800000 */
.L_x_5529:
        /* <DEDUP_REMOVED lines=16> */
.L_x_5528:
[----:B------:R-:W-:-:S04]  /*2a50*/  I2FP.F32.U32 R0, R4 ;  /* 0x0000000400007245 */ /* 0x000fc80000201000 */
[----:B------:R-:W-:-:S05]  /*2a60*/  F2FP.BF16.F32.PACK_AB R0, RZ, R0 ;  /* 0x00000000ff00723e */ /* 0x000fca00000010ff */
[----:B------:R0:W-:Y:S01]  /*2a70*/  STG.E.U16 desc[UR36][R2.64], R0 ;  /* 0x0000000002007986 */ /* 0x0001e2000c101524 */
[----:B------:R-:W-:Y:S05]  /*2a80*/  BRA `(.L_x_5518) ;  /* 0x0000000400787947 */ /* 0x000fea0003800000 */
.L_x_5525:
        /* <DEDUP_REMOVED lines=10> */
.L_x_5534:
        /* <DEDUP_REMOVED lines=12> */
.L_x_5537:
[----:B------:R-:W-:-:S04]  /*2bf0*/  SHF.R.U32.HI R0, RZ, 0x14, R5 ;  /* 0x00000014ff007819 */ /* 0x000fc80000011605 */
[----:B------:R-:W-:-:S04]  /*2c00*/  LOP3.LUT R0, R0, 0x1, RZ, 0xc0, !PT ;  /* 0x0000000100007812 */ /* 0x000fc800078ec0ff */
[----:B------:R-:W-:-:S04]  /*2c10*/  IADD3 R0, PT, PT, R5, 0x487ffff, R0 ;  /* 0x0487ffff05007810 */ /* 0x000fc80007ffe000 */
[----:B------:R-:W-:-:S04]  /*2c20*/  SHF.R.U32.HI R0, RZ, 0x14, R0 ;  /* 0x00000014ff007819 */ /* 0x000fc80000011600 */
[----:B------:R-:W-:-:S07]  /*2c30*/  LOP3.LUT R4, R0, 0xff, RZ, 0xc0, !PT ;  /* 0x000000ff00047812 */ /* 0x000fce00078ec0ff */
.L_x_5538:
[----:B------:R-:W-:-:S07]  /*2c40*/  PRMT R0, R4, 0x7610, R0 ;  /* 0x0000761004007816 */ /* 0x000fce0000000000 */
.L_x_5536:
[----:B------:R-:W-:Y:S05]  /*2c50*/  BSYNC.RECONVERGENT B0 ;  /* 0x0000000000007941 */ /* 0x000fea0003800200 */
.L_x_5535:
[----:B------:R4:W-:Y:S01]  /*2c60*/  STG.E.U8 desc[UR36][R2.64], R0 ;  /* 0x0000000002007986 */ /* 0x0009e2000c101124 */
[----:B------:R-:W-:Y:S05]  /*2c70*/  BRA `(.L_x_5518) ;  /* 0x0000000000fc7947 */ /* 0x000fea0003800000 */
.L_x_5533:
        /* <DEDUP_REMOVED lines=12> */
.L_x_5541:
[----:B------:R-:W-:-:S04]  /*2d40*/  SHF.R.U32.HI R0, RZ, 0x15, R5 ;  /* 0x00000015ff007819 */ /* 0x000fc80000011605 */
[----:B------:R-:W-:-:S04]  /*2d50*/  LOP3.LUT R0, R0, 0x1, RZ, 0xc0, !PT ;  /* 0x0000000100007812 */ /* 0x000fc800078ec0ff */
[----:B------:R-:W-:-:S04]  /*2d60*/  IADD3 R0, PT, PT, R5, 0x88fffff, R0 ;  /* 0x088fffff05007810 */ /* 0x000fc80007ffe000 */
[----:B------:R-:W-:-:S04]  /*2d70*/  SHF.R.U32.HI R0, RZ, 0x15, R0 ;  /* 0x00000015ff007819 */ /* 0x000fc80000011600 */
[----:B------:R-:W-:-:S07]  /*2d80*/  LOP3.LUT R4, R0, 0xff, RZ, 0xc0, !PT ;  /* 0x000000ff00047812 */ /* 0x000fce00078ec0ff */
.L_x_5542:
[----:B------:R-:W-:-:S07]  /*2d90*/  PRMT R0, R4, 0x7610, R0 ;  /* 0x0000761004007816 */ /* 0x000fce0000000000 */
.L_x_5540:
[----:B------:R-:W-:Y:S05]  /*2da0*/  BSYNC.RECONVERGENT B0 ;  /* 0x0000000000007941 */ /* 0x000fea0003800200 */
.L_x_5539:
[----:B------:R3:W-:Y:S01]  /*2db0*/  STG.E.U8 desc[UR36][R2.64], R0 ;  /* 0x0000000002007986 */ /* 0x0007e2000c101124 */
[----:B------:R-:W-:Y:S05]  /*2dc0*/  BRA `(.L_x_5518) ;  /* 0x0000000000a87947 */ /* 0x000fea0003800000 */
.L_x_5532:
[----:B------:R-:W-:-:S09]  /*2dd0*/  UISETP.NE.AND UP0, UPT, UR4, 0x1c, UPT ;  /* 0x0000001c0400788c */ /* 0x000fd2000bf05270 */
[----:B------:R-:W-:Y:S05]  /*2de0*/  BRA.U !UP0, `(.L_x_5543) ;  /* 0x00000001089c7547 */ /* 0x000fea000b800000 */
[----:B------:R-:W-:-:S09]  /*2df0*/  UISETP.NE.AND UP0, UPT, UR4, 0x1d, UPT ;  /* 0x0000001d0400788c */ /* 0x000fd2000bf05270 */
[----:B------:R-:W-:Y:S05]  /*2e00*/  BRA.U !UP0, `(.L_x_5544) ;  /* 0x0000000108887547 */ /* 0x000fea000b800000 */
[----:B------:R-:W-:-:S09]  /*2e10*/  UISETP.NE.AND UP0, UPT, UR4, 0x2c, UPT ;  /* 0x0000002c0400788c */ /* 0x000fd2000bf05270 */
[----:B------:R-:W-:Y:S05]  /*2e20*/  BRA.U !UP0, `(.L_x_5545) ;  /* 0x0000000108447547 */ /* 0x000fea000b800000 */
.L_x_5517:
        /* <DEDUP_REMOVED lines=16> */
.L_x_5546:
[----:B------:R-:W-:Y:S05]  /*2f30*/  BRA `(.L_x_5518) ;  /* 0x00000000004c7947 */ /* 0x000fea0003800000 */
.L_x_5545:
        /* <DEDUP_REMOVED lines=15> */
.L_x_5544:
[----:B------:R-:W-:-:S05]  /*3030*/  IMAD.MOV.U32 R5, RZ, RZ, RZ ;  /* 0x000000ffff057224 */ /* 0x000fca00078e00ff */
[----:B------:R2:W-:Y:S01]  /*3040*/  STG.E.64 desc[UR36][R2.64], R4 ;  /* 0x0000000402007986 */ /* 0x0005e2000c101b24 */
[----:B------:R-:W-:Y:S05]  /*3050*/  BRA `(.L_x_5518) ;  /* 0x0000000000047947 */ /* 0x000fea0003800000 */
.L_x_5543:
[----:B------:R0:W-:Y:S02]  /*3060*/  STG.E desc[UR36][R2.64], R4 ;  /* 0x0000000402007986 */ /* 0x0001e4000c101924 */
.L_x_5518:
[----:B------:R-:W-:Y:S05]  /*3070*/  BSYNC.RECONVERGENT B6 ;  /* 0x0000000000067941 */ /* 0x000fea0003800200 */
.L_x_5512:
[----:B------:R-:W-:-:S07]  /*3080*/  VIADD R17, R17, 0x80 ;  /* 0x0000008011117836 */ /* 0x000fce0000000000 */
.L_x_5481:
[----:B------:R-:W-:Y:S05]  /*3090*/  BSYNC.RECONVERGENT B7 ;  /* 0x0000000000077941 */ /* 0x000fea0003800200 */
.L_x_5480:
        /* <DEDUP_REMOVED lines=307> */
.L_x_5549:
        /* <DEDUP_REMOVED lines=16> */
[----:B--2---:R0:W1:Y:S02]  /*44d0*/  I2F.F64.S16 R4, R2 ;  /* 0x0000000200047312 */ /* 0x0040640000101c00 */
[----:B01----:R-:W-:Y:S05]  /*44e0*/  BRA `(.L_x_5556) ;  /* 0x0000000c006c7947 */ /* 0x003fea0003800000 */
.L_x_5554:
[----:B------:R-:W2:Y:S02]  /*44f0*/  LDG.E.U8 R2, desc[UR36][R2.64] ;  /* 0x0000002402027981 */ /* 0x000ea4000c1e1100 */
[----:B--2---:R0:W1:Y:S02]  /*4500*/  I2F.F64.U16 R4, R2 ;  /* 0x0000000200047312 */ /* 0x0040640000101800 */
[----:B01----:R-:W-:Y:S05]  /*4510*/  BRA `(.L_x_5556) ;  /* 0x0000000c00607947 */ /* 0x003fea0003800000 */
.L_x_5553:
[----:B------:R-:W-:-:S09]  /*4520*/  UISETP.NE.AND UP0, UPT, UR4, 0x2, UPT ;  /* 0x000000020400788c */ /* 0x000fd2000bf05270 */
[----:B------:R-:W-:Y:S05]  /*4530*/  BRA.U !UP0, `(.L_x_5557) ;  /* 0x0000000108287547 */ /* 0x000fea000b800000 */
[----:B------:R-:W-:-:S09]  /*4540*/  UISETP.NE.AND UP0, UPT, UR4, 0x3, UPT ;  /* 0x000000030400788c */ /* 0x000fd2000bf05270 */
[----:B------:R-:W-:Y:S05]  /*4550*/  BRA.U !UP0, `(.L_x_5558) ;  /* 0x0000000108147547 */ /* 0x000fea000b800000 */
[----:B------:R-:W-:-:S09]  /*4560*/  UISETP.NE.AND UP0, UPT, UR4, 0x4, UPT ;  /* 0x000000040400788c */ /* 0x000fd2000bf05270 */
[----:B------:R-:W-:Y:S05]  /*4570*/  BRA.U UP0, `(.L_x_5555) ;  /* 0x0000000900ec7547 */ /* 0x000fea000b800000 */
[----:B------:R-:W2:Y:S02]  /*4580*/  LDG.E.64 R4, desc[UR36][R2.64] ;  /* 0x0000002402047981 */ /* 0x000ea4000c1e1b00 */
[----:B--2---:R-:W0:Y:S02]  /*4590*/  I2F.F64.S64 R4, R4 ;  /* 0x0000000400047312 */ /* 0x004e240000301c00 */
[----:B0-----:R-:W-:Y:S05]  /*45a0*/  BRA `(.L_x_5556) ;  /* 0x0000000c003c7947 */ /* 0x001fea0003800000 */
.L_x_5558:
[----:B------:R-:W2:Y:S02]  /*45b0*/  LDG.E R2, desc[UR36][R2.64] ;  /* 0x0000002402027981 */ /* 0x000ea4000c1e1900 */
[----:B--2---:R0:W1:Y:S02]  /*45c0*/  I2F.F64 R4, R2 ;  /* 0x0000000200047312 */ /* 0x0040640000201c00 */
[----:B01----:R-:W-:Y:S05]  /*45d0*/  BRA `(.L_x_5556) ;  /* 0x0000000c00307947 */ /* 0x003fea0003800000 */
.L_x_5557:
[----:B------:R-:W2:Y:S02]  /*45e0*/  LDG.E.U16 R2, desc[UR36][R2.64] ;  /* 0x0000002402027981 */ /* 0x000ea4000c1e1500 */
[----:B--2---:R0:W1:Y:S02]  /*45f0*/  I2F.F64.S16 R4, R2 ;  /* 0x0000000200047312 */ /* 0x0040640000101c00 */
[----:B01----:R-:W-:Y:S05]  /*4600*/  BRA `(.L_x_5556) ;  /* 0x0000000c00247947 */ /* 0x003fea0003800000 */
.L_x_5552:
        /* <DEDUP_REMOVED lines=8> */
[----:B------:R-:W1:Y:S02]  /*4690*/  F2F.F64.F32 R4, R4 ;  /* 0x0000000400047310 */ /* 0x000e640000201800 */
[----:B-1----:R-:W-:Y:S05]  /*46a0*/  BRA `(.L_x_5556) ;  /* 0x0000000800fc7947 */ /* 0x002fea0003800000 */
.L_x_5560:
[----:B------:R-:W2:Y:S02]  /*46b0*/  LDG.E.U16 R0, desc[UR36][R2.64] ;  /* 0x0000002402007981 */ /* 0x000ea4000c1e1500 */
[----:B--2---:R-:W-:-:S05]  /*46c0*/  HADD2.F32 R0, -RZ, R0.H0_H0 ;  /* 0x20000000ff007230 */ /* 0x004fca0000004100 */
[----:B------:R-:W-:-:S04]  /*46d0*/  FMUL.FTZ R0, R0, 1 ;  /* 0x3f80000000007820 */ /* 0x000fc80000410000 */
[----:B------:R1:W2:Y:S02]  /*46e0*/  F2F.F64.F32 R4, R0 ;  /* 0x0000000000047310 */ /* 0x0002a40000201800 */
[----:B-12---:R-:W-:Y:S05]  /*46f0*/  BRA `(.L_x_5556) ;  /* 0x0000000800e87947 */ /* 0x006fea0003800000 */
.L_x_5559:
        /* <DEDUP_REMOVED lines=10> */
.L_x_5562:
[----:B------:R-:W2:Y:S02]  /*47a0*/  LDG.E.U16 R2, desc[UR36][R2.64] ;  /* 0x0000002402027981 */ /* 0x000ea4000c1e1500 */
[----:B--2---:R-:W-:-:S05]  /*47b0*/  HADD2.F32 R0, -RZ, R2.H0_H0 ;  /* 0x20000002ff007230 */ /* 0x004fca0000004100 */
[----:B------:R-:W-:-:S04]  /*47c0*/  FMUL.FTZ R0, R0, 1 ;  /* 0x3f80000000007820 */ /* 0x000fc80000410000 */
[----:B------:R1:W2:Y:S02]  /*47d0*/  F2F.F64.F32 R4, R0 ;  /* 0x0000000000047310 */ /* 0x0002a40000201800 */
[----:B-12---:R-:W-:Y:S05]  /*47e0*/  BRA `(.L_x_5556) ;  /* 0x0000000800ac7947 */ /* 0x006fea0003800000 */
.L_x_5561:
[----:B------:R0:W5:Y:S01]  /*47f0*/  LDG.E.64 R4, desc[UR36][R2.64] ;  /* 0x0000002402047981 */ /* 0x000162000c1e1b00 */
[----:B------:R-:W-:Y:S05]  /*4800*/  BRA `(.L_x_5556) ;  /* 0x0000000800a47947 */ /* 0x000fea0003800000 */
.L_x_5551:
        /* <DEDUP_REMOVED lines=9> */
[----:B------:R-:W-:Y:S01]  /*48a0*/  IMAD.MOV.U32 R4, RZ, RZ, RZ ;  /* 0x000000ffff047224 */ /* 0x000fe200078e00ff */
[----:B--2---:R-:W-:-:S04]  /*48b0*/  ISETP.NE.AND P0, PT, R2, RZ, PT ;  /* 0x000000ff0200720c */ /* 0x004fc80003f05270 */
[----:B------:R-:W-:Y:S01]  /*48c0*/  FSEL R5, RZ, 1.875, !P0 ;  /* 0x3ff00000ff057808 */ /* 0x000fe20004000000 */
[----:B------:R-:W-:Y:S08]  /*48d0*/  BRA `(.L_x_5556) ;  /* 0x0000000800707947 */ /* 0x000ff00003800000 */
.L_x_5565:
[----:B------:R1:W5:Y:S01]  /*48e0*/  LDG.E.64 R4, desc[UR36][R2.64] ;  /* 0x0000002402047981 */ /* 0x000362000c1e1b00 */
[----:B------:R-:W-:Y:S05]  /*48f0*/  BRA `(.L_x_5556) ;  /* 0x0000000800687947 */ /* 0x000fea0003800000 */
.L_x_5564:
        /* <DEDUP_REMOVED lines=23> */
[----:B------:R-:W-:-:S05]  /*4a70*/  LOP3.LUT R5, R5, 0x80000000, R0, 0xf8, !PT ;  /* 0x8000000005057812 */ /* 0x000fca00078ef800 */
[----:B------:R-:W-:-:S06]  /*4a80*/  FMUL.FTZ R5, R5, 1 ;  /* 0x3f80000005057820 */ /* 0x000fcc0000410000 */
[----:B------:R-:W2:Y:S02]  /*4a90*/  F2F.F64.F32 R4, R5 ;  /* 0x0000000500047310 */ /* 0x000ea40000201800 */
[----:B--2---:R-:W-:Y:S05]  /*4aa0*/  BRA `(.L_x_5556) ;  /* 0x0000000400fc7947 */ /* 0x004fea0003800000 */
.L_x_5567:
        /* <DEDUP_REMOVED lines=10> */
[----:B------:R-:W-:-:S05]  /*4b50*/  LOP3.LUT R0, R0, 0x80000000, R5, 0xf8, !PT ;  /* 0x8000000000007812 */ /* 0x000fca00078ef805 */
[----:B------:R-:W-:-:S04]  /*4b60*/  FMUL.FTZ R0, R0, 1 ;  /* 0x3f80000000007820 */ /* 0x000fc80000410000 */
[----:B------:R2:W3:Y:S02]  /*4b70*/  F2F.F64.F32 R4, R0 ;  /* 0x0000000000047310 */ /* 0x0004e40000201800 */
[----:B--23--:R-:W-:Y:S05]  /*4b80*/  BRA `(.L_x_5556) ;  /* 0x0000000400c47947 */ /* 0x00cfea0003800000 */
.L_x_5566:
[----:B------:R-:W2:Y:S02]  /*4b90*/  LDG.E.U16 R0, desc[UR36][R2.64] ;  /* 0x0000002402007981 */ /* 0x000ea4000c1e1500 */
[----:B--2---:R-:W-:-:S05]  /*4ba0*/  SHF.L.U32 R0, R0, 0x10, RZ ;  /* 0x0000001000007819 */ /* 0x004fca00000006ff */
[----:B------:R-:W-:-:S04]  /*4bb0*/  FMUL.FTZ R0, R0, 1 ;  /* 0x3f80000000007820 */ /* 0x000fc80000410000 */
[----:B------:R2:W3:Y:S02]  /*4bc0*/  F2F.F64.F32 R4, R0 ;  /* 0x0000000000047310 */ /* 0x0004e40000201800 */
[----:B--23--:R-:W-:Y:S05]  /*4bd0*/  BRA `(.L_x_5556) ;  /* 0x0000000400b07947 */ /* 0x00cfea0003800000 */
.L_x_5563:
        /* <DEDUP_REMOVED lines=9> */
[----:B--2---:R4:W0:Y:S02]  /*4c70*/  I2F.F64.U16 R4, R2 ;  /* 0x0000000200047312 */ /* 0x0048240000101800 */
[----:B0---4-:R-:W-:Y:S05]  /*4c80*/  BRA `(.L_x_5556) ;  /* 0x0000000400847947 */ /* 0x011fea0003800000 */
.L_x_5570:
        /* <DEDUP_REMOVED lines=21> */
.L_x_5572:
[----:B------:R-:W-:Y:S05]  /*4de0*/  BSYNC.RECONVERGENT B0 ;  /* 0x0000000000007941 */ /* 0x000fea0003800200 */
.L_x_5571:
[----:B------:R-:W-:Y:S01]  /*4df0*/  IMAD.SHL.U32 R0, R0, 0x100000, RZ ;  /* 0x0010000000007824 */ /* 0x000fe200078e00ff */
[----:B------:R-:W-:-:S04]  /*4e00*/  LEA R2, R2, 0x3b800000, 0x17 ;  /* 0x3b80000002027811 */ /* 0x000fc800078eb8ff */
[----:B------:R-:W-:-:S05]  /*4e10*/  LOP3.LUT R0, R2, R0, R7, 0xfe, !PT ;  /* 0x0000000002007212 */ /* 0x000fca00078efe07 */
[----:B------:R-:W-:-:S04]  /*4e20*/  FMUL.FTZ R0, R0, 1 ;  /* 0x3f80000000007820 */ /* 0x000fc80000410000 */
[----:B------:R4:W0:Y:S02]  /*4e30*/  F2F.F64.F32 R4, R0 ;  /* 0x0000000000047310 */ /* 0x0008240000201800 */
[----:B0---4-:R-:W-:Y:S05]  /*4e40*/  BRA `(.L_x_5556) ;  /* 0x0000000400147947 */ /* 0x011fea0003800000 */
.L_x_5569:
[----:B------:R-:W2:Y:S01]  /*4e50*/  LDG.E.U8 R3, desc[UR36][R2.64] ;  /* 0x0000002402037981 */ /* 0x000ea2000c1e1100 */
[----:B------:R-:W-:Y:S02]  /*4e60*/  CS2R R4, SRZ ;  /* 0x0000000000047805 */ /* 0x000fe4000001ff00 */
[----:B--2---:R-:W-:-:S13]  /*4e70*/  ISETP.NE.AND P0, PT, R3, RZ, PT ;  /* 0x000000ff0300720c */ /* 0x004fda0003f05270 */
[----:B------:R-:W-:Y:S05]  /*4e80*/  @!P0 BRA `(.L_x_5556) ;  /* 0x0000000400048947 */ /* 0x000fea0003800000 */
[----:B------:R-:W-:-:S13]  /*4e90*/  ISETP.NE.AND P0, PT, R3, 0x80, PT ;  /* 0x000000800300780c */ /* 0x000fda0003f05270 */
[----:B------:R-:W-:Y:S01]  /*4ea0*/  @!P0 MOV R4, 0x20000000 ;  /* 0x2000000000048802 */ /* 0x000fe20000000f00 */
        /* <DEDUP_REMOVED lines=15> */
.L_x_5574:
[----:B------:R-:W-:Y:S05]  /*4fa0*/  BSYNC.RECONVERGENT B0 ;  /* 0x0000000000007941 */ /* 0x000fea0003800200 */
.L_x_5573:
[----:B------:R-:W-:Y:S01]  /*4fb0*/  IMAD.SHL.U32 R0, R0, 0x200000, RZ ;  /* 0x0020000000007824 */ /* 0x000fe200078e00ff */
[----:B------:R-:W-:-:S04]  /*4fc0*/  LEA R2, R2, 0x37800000, 0x17 ;  /* 0x3780000002027811 */ /* 0x000fc800078eb8ff */
[----:B------:R-:W-:-:S05]  /*4fd0*/  LOP3.LUT R0, R2, R0, R7, 0xfe, !PT ;  /* 0x0000000002007212 */ /* 0x000fca00078efe07 */
[----:B------:R-:W-:-:S04]  /*4fe0*/  FMUL.FTZ R0, R0, 1 ;  /* 0x3f80000000007820 */ /* 0x000fc80000410000 */
[----:B------:R4:W0:Y:S02]  /*4ff0*/  F2F.F64.F32 R4, R0 ;  /* 0x0000000000047310 */ /* 0x0008240000201800 */
[----:B0---4-:R-:W-:Y:S05]  /*5000*/  BRA `(.L_x_5556) ;  /* 0x0000000000a47947 */ /* 0x011fea0003800000 */
.L_x_5568:
[----:B------:R-:W-:-:S09]  /*5010*/  UISETP.NE.AND UP0, UPT, UR4, 0x1c, UPT ;  /* 0x0000001c0400788c */ /* 0x000fd2000bf05270 */
[----:B------:R-:W-:Y:S05]  /*5020*/  BRA.U !UP0, `(.L_x_5575) ;  /* 0x0000000108947547 */ /* 0x000fea000b800000 */
[----:B------:R-:W-:-:S09]  /*5030*/  UISETP.NE.AND UP0, UPT, UR4, 0x1d, UPT ;  /* 0x0000001d0400788c */ /* 0x000fd2000bf05270 */
[----:B------:R-:W-:Y:S05]  /*5040*/  BRA.U !UP0, `(.L_x_5576) ;  /* 0x0000000108807547 */ /* 0x000fea000b800000 */
[----:B------:R-:W-:-:S09]  /*5050*/  UISETP.NE.AND UP0, UPT, UR4, 0x2c, UPT ;  /* 0x0000002c0400788c */ /* 0x000fd2000bf05270 */
[----:B------:R-:W-:Y:S05]  /*5060*/  BRA.U UP0, `(.L_x_5555) ;  /* 0x0000000100307547 */ /* 0x000fea000b800000 */
[----:B------:R-:W2:Y:S01]  /*5070*/  LDG.E.U8 R0, desc[UR36][R2.64] ;  /* 0x0000002402007981 */ /* 0x000ea2000c1e1100 */
[----:B------:R-:W-:Y:S02]  /*5080*/  HFMA2 R5, -RZ, RZ, 0.5, 0 ;  /* 0x38000000ff057431 */ /* 0x000fe400000001ff */
        /* <DEDUP_REMOVED lines=8> */
[----:B------:R4:W0:Y:S02]  /*5110*/  @P0 F2F.F64.F32 R4, R0 ;  /* 0x0000000000040310 */ /* 0x0008240000201800 */
[----:B0---4-:R-:W-:Y:S05]  /*5120*/  BRA `(.L_x_5556) ;  /* 0x00000000005c7947 */ /* 0x011fea0003800000 */
.L_x_5555:
        /* <DEDUP_REMOVED lines=16> */
.L_x_5577:
[----:B------:R-:W-:Y:S01]  /*5230*/  CS2R R4, SRZ ;  /* 0x0000000000047805 */ /* 0x000fe2000001ff00 */
[----:B------:R-:W-:Y:S06]  /*5240*/  BRA `(.L_x_5556) ;  /* 0x0000000000147947 */ /* 0x000fec0003800000 */
.L_x_5576:
[----:B------:R-:W2:Y:S02]  /*5250*/  LDG.E.64 R4, desc[UR36][R2.64] ;  /* 0x0000002402047981 */ /* 0x000ea4000c1e1b00 */
[----:B--2---:R-:W4:Y:S02]  /*5260*/  I2F.F64.U64 R4, R4 ;  /* 0x0000000400047312 */ /* 0x004f240000301800 */
[----:B----4-:R-:W-:Y:S05]  /*5270*/  BRA `(.L_x_5556) ;  /* 0x0000000000087947 */ /* 0x010fea0003800000 */
.L_x_5575:
[----:B------:R-:W2:Y:S02]  /*5280*/  LDG.E R2, desc[UR36][R2.64] ;  /* 0x0000002402027981 */ /* 0x000ea4000c1e1900 */
[----:B--2---:R2:W3:Y:S02]  /*5290*/  I2F.F64.U32 R4, R2 ;  /* 0x0000000200047312 */ /* 0x0044e40000201800 */
.L_x_5556:
[----:B------:R-:W-:Y:S05]  /*52a0*/  BSYNC.RECONVERGENT B6 ;  /* 0x0000000000067941 */ /* 0x000fea0003800200 */
.L_x_5550:
[----:B------:R-:W4:Y:S01]  /*52b0*/  LDCU.64 UR4, c[0x0][0x598] ;  /* 0x0000b300ff0477ac */ /* 0x000f220008000a00 */
[----:B------:R-:W-:Y:S01]  /*52c0*/  BSSY.RECONVERGENT B6, `(.L_x_5578) ;  /* 0x00000d8000067945 */ /* 0x000fe20003800200 */
[----:B------:R-:W0:Y:S01]  /*52d0*/  LDCU.64 UR6, c[0x0][0x580] ;  /* 0x0000b000ff0677ac */ /* 0x000e220008000a00 */
[----:B----4-:R-:W3:Y:S01]  /*52e0*/  DSETP.NEU.AND P0, PT, RZ, UR4, PT ;  /* 0x00000004ff007e2a */ /* 0x010ee2000bf0d000 */
[----:B------:R-:W-:Y:S01]  /*52f0*/  UPRMT UR4, UR41, 0x9910, URZ ;  /* 0x0000991029047896 */ /* 0x000fe200080000ff */
[----:B012---:R-:W-:-:S03]  /*5300*/  IADD3 R2, P1, PT, R16, UR6, RZ ;  /* 0x0000000610027c10 */ /* 0x007fc6000ff3e0ff */
[----:B------:R-:W-:Y:S02]  /*5310*/  UISETP.GT.AND UP0, UPT, UR4, 0x9, UPT ;  /* 0x000000090400788c */ /* 0x000fe4000bf04270 */
[----:B------:R-:W-:-:S15]  /*5320*/  IMAD.X R3, RZ, RZ, UR7, P1 ;  /* 0x00000007ff037e24 */ /* 0x000fde00088e06ff */
[----:B------:R-:W-:-:S15]  /*5330*/  NOP ;  /* 0x0000000000007918 */ /* 0x000fde0000000000 */
[----:B------:R-:W-:-:S15]  /*5340*/  NOP ;  /* 0x0000000000007918 */ /* 0x000fde0000000000 */
[----:B------:R-:W-:-:S12]  /*5350*/  NOP ;  /* 0x0000000000007918 */ /* 0x000fd80000000000 */
[----:B---3-5:R-:W0:Y:S02]  /*5360*/  DSETP.NEU.XOR P0, PT, R4, RZ, P0 ;  /* 0x000000ff0400722a */ /* 0x028e24000070d800 */
        /* <DEDUP_REMOVED lines=12> */
.L_x_5582:
[----:B------:R0:W-:Y:S01]  /*5430*/  STG.E.U8 desc[UR36][R2.64], R4 ;  /* 0x0000000402007986 */ /* 0x0001e2000c101124 */
[----:B------:R-:W-:Y:S05]  /*5440*/  BRA `(.L_x_5584) ;  /* 0x0000000800fc7947 */ /* 0x000fea0003800000 */
.L_x_5581:
        /* <DEDUP_REMOVED lines=9> */
.L_x_5586:
[----:B------:R0:W-:Y:S01]  /*54e0*/  STG.E desc[UR36][R2.64], R4 ;  /* 0x0000000402007986 */ /* 0x0001e2000c101924 */
[----:B------:R-:W-:Y:S05]  /*54f0*/  BRA `(.L_x_5584) ;  /* 0x0000000800d07947 */ /* 0x000fea0003800000 */
.L_x_5585:
[----:B------:R0:W-:Y:S01]  /*5500*/  STG.E.U16 desc[UR36][R2.64], R4 ;  /* 0x0000000402007986 */ /* 0x0001e2000c101524 */
[----:B------:R-:W-:Y:S05]  /*5510*/  BRA `(.L_x_5584) ;  /* 0x0000000800c87947 */ /* 0x000fea0003800000 */
.L_x_5580:
        /* <DEDUP_REMOVED lines=9> */
.L_x_5588:
[----:B------:R-:W-:-:S04]  /*55b0*/  I2FP.F32.U32 R0, R4 ;  /* 0x0000000400007245 */ /* 0x000fc80000201000 */
[----:B------:R-:W-:-:S05]  /*55c0*/  F2FP.F16.F32.PACK_AB R0, RZ, R0 ;  /* 0x00000000ff00723e */ /* 0x000fca00000000ff */
[----:B------:R0:W-:Y:S01]  /*55d0*/  STG.E.U16 desc[UR36][R2.64], R0 ;  /* 0x0000000002007986 */ /* 0x0001e2000c101524 */
[----:B------:R-:W-:Y:S05]  /*55e0*/  BRA `(.L_x_5584) ;  /* 0x0000000800947947 */ /* 0x000fea0003800000 */
.L_x_5587:
        /* <DEDUP_REMOVED lines=10> */
.L_x_5590:
[----:B------:R-:W-:-:S04]  /*5690*/  I2FP.F32.U32 R4, R4 ;  /* 0x0000000400047245 */ /* 0x000fc80000201000 */
[----:B------:R-:W-:-:S04]  /*56a0*/  F2FP.F16.F32.PACK_AB R5, RZ, R4 ;  /* 0x00000004ff05723e */ /* 0x000fc800000000ff */
[----:B------:R-:W-:-:S05]  /*56b0*/  PRMT R5, R5, 0x5410, RZ ;  /* 0x0000541005057816 */ /* 0x000fca00000000ff */
[----:B------:R0:W-:Y:S01]  /*56c0*/  STG.E desc[UR36][R2.64], R5 ;  /* 0x0000000502007986 */ /* 0x0001e2000c101924 */
[----:B------:R-:W-:Y:S05]  /*56d0*/  BRA `(.L_x_5584) ;  /* 0x0000000800587947 */ /* 0x000fea0003800000 */
.L_x_5589:
[----:B------:R-:W0:Y:S02]  /*56e0*/  I2F.F64.U32 R4, R4 ;  /* 0x0000000400047312 */ /* 0x000e240000201800 */
[----:B0-----:R0:W-:Y:S01]  /*56f0*/  STG.E.64 desc[UR36][R2.64], R4 ;  /* 0x0000000402007986 */ /* 0x0011e2000c101b24 */
[----:B------:R-:W-:Y:S05]  /*5700*/  BRA `(.L_x_5584) ;  /* 0x00000008004c7947 */ /* 0x000fea0003800000 */
.L_x_5579:
        /* <DEDUP_REMOVED lines=12> */
.L_x_5594:
        /* <DEDUP_REMOVED lines=17> */
.L_x_5596:
[----:B------:R-:W-:Y:S05]  /*58e0*/  BSYNC.RECONVERGENT B0 ;  /* 0x0000000000007941 */ /* 0x000fea0003800200 */
.L_x_5595:
[----:B------:R0:W-:Y:S01]  /*58f0*/  STG.E.U8 desc[UR36][R2.64], R0 ;  /* 0x0000000002007986 */ /* 0x0001e2000c101124 */
[----:B------:R-:W-:Y:S05]  /*5900*/  BRA `(.L_x_5584) ;  /* 0x0000000400cc7947 */ /* 0x000fea0003800000 */
.L_x_5593:
        /* <DEDUP_REMOVED lines=17> */
.L_x_5598:
[----:B------:R-:W-:Y:S05]  /*5a20*/  BSYNC.RECONVERGENT B0 ;  /* 0x0000000000007941 */ /* 0x000fea0003800200 */
.L_x_5597:
[----:B------:R0:W-:Y:S01]  /*5a30*/  STG.E.U8 desc[UR36][R2.64], R0 ;  /* 0x0000000002007986 */ /* 0x0001e2000c101124 */
[----:B------:R-:W-:Y:S05]  /*5a40*/  BRA `(.L_x_5584) ;  /* 0x00000004007c7947 */ /* 0x000fea0003800000 */
.L_x_5592:
        /* <DEDUP_REMOVED lines=21> */
.L_x_5600:
[----:B------:R-:W-:-:S05]  /*5ba0*/  IMAD.MOV.U32 R5, RZ, RZ, RZ ;  /* 0x000000ffff057224 */ /* 0x000fca00078e00ff */
[----:B------:R0:W-:Y:S01]  /*5bb0*/  STG.E.64 desc[UR36][R2.64], R4 ;  /* 0x0000000402007986 */ /* 0x0001e2000c101b24 */
[----:B------:R-:W-:Y:S05]  /*5bc0*/  BRA `(.L_x_5584) ;  /* 0x00000004001c7947 */ /* 0x000fea0003800000 */
.L_x_5599:
[----:B------:R0:W-:Y:S01]  /*5bd0*/  STG.E desc[UR36][R2.64], R4 ;  /* 0x0000000402007986 */ /* 0x0001e2000c101924 */
[----:B------:R-:W-:Y:S05]  /*5be0*/  BRA `(.L_x_5584) ;  /* 0x0000000400147947 */ /* 0x000fea0003800000 */
.L_x_5591:
        /* <DEDUP_REMOVED lines=8> */
.L_x_5602:
[----:B------:R-:W-:Y:S01]  /*5c70*/  CS2R R6, SRZ ;  /* 0x0000000000067805 */ /* 0x000fe2000001ff00 */
[----:B------:R-:W0:Y:S04]  /*5c80*/  I2F.F64.U32 R4, R4 ;  /* 0x0000000400047312 */ /* 0x000e280000201800 */
[----:B0-----:R0:W-:Y:S01]  /*5c90*/  STG.E.128 desc[UR36][R2.64], R4 ;  /* 0x0000000402007986 */ /* 0x0011e2000c101d24 */
[----:B------:R-:W-:Y:S05]  /*5ca0*/  BRA `(.L_x_5584) ;  /* 0x0000000000e47947 */ /* 0x000fea0003800000 */
.L_x_5601:
[----:B------:R-:W-:-:S09]  /*5cb0*/  UISETP.NE.AND UP0, UPT, UR4, 0xf, UPT ;  /* 0x0000000f0400788c */ /* 0x000fd2000bf05270 */
[----:B------:R-:W-:Y:S05]  /*5cc0*/  BRA.U !UP0, `(.L_x_5603) ;  /* 0x0000000108d07547 */ /* 0x000fea000b800000 */
[----:B------:R-:W-:-:S09]  /*5cd0*/  UISETP.NE.AND UP0, UPT, UR4, 0x17, UPT ;  /* 0x000000170400788c */ /* 0x000fd2000bf05270 */
[----:B------:R-:W-:Y:S05]  /*5ce0*/  BRA.U !UP0, `(.L_x_5604) ;  /* 0x0000000108847547 */ /* 0x000fea000b800000 */
[----:B------:R-:W-:-:S09]  /*5cf0*/  UISETP.NE.AND UP0, UPT, UR4, 0x18, UPT ;  /* 0x000000180400788c */ /* 0x000fd2000bf05270 */
[----:B------:R-:W-:Y:S05]  /*5d00*/  BRA.U !UP0, `(.L_x_5605) ;  /* 0x0000000108447547 */ /* 0x000fea000b800000 */
.L_x_5583:
        /* <DEDUP_REMOVED lines=16> */
.L_x_5606:
[----:B------:R-:W-:Y:S05]  /*5e10*/  BRA `(.L_x_5584) ;  /* 0x0000000000887947 */ /* 0x000fea0003800000 */
.L_x_5605:
        /* <DEDUP_REMOVED lines=11> */
.L_x_5608:
[----:B------:R-:W-:Y:S05]  /*5ed0*/  BSYNC.RECONVERGENT B0 ;  /* 0x0000000000007941 */ /* 0x000fea0003800200 */
.L_x_5607:
[----:B------:R1:W-:Y:S01]  /*5ee0*/  STG.E.U8 desc[UR36][R2.64], R5 ;  /* 0x0000000502007986 */ /* 0x0003e2000c101124 */
[----:B------:R-:W-:Y:S05]  /*5ef0*/  BRA `(.L_x_5584) ;  /* 0x0000000000507947 */ /* 0x000fea0003800000 */
.L_x_5604:
        /* <DEDUP_REMOVED lines=12> */
.L_x_5609:
[----:B------:R-:W-:Y:S01]  /*5fc0*/  HFMA2 R5, -RZ, RZ, 0, 7.569789886474609375e-06 ;  /* 0x0000007fff057431 */ /* 0x000fe200000001ff */
[----:B------:R-:W-:-:S04]  /*5fd0*/  ISETP.GT.U32.AND P0, PT, R7, 0x7f800000, PT ;  /* 0x7f8000000700780c */ /* 0x000fc80003f04070 */
[----:B------:R-:W-:-:S05]  /*5fe0*/  SEL R5, R5, 0x7c, P0 ;  /* 0x0000007c05057807 */ /* 0x000fca0000000000 */
[----:B------:R2:W-:Y:S01]  /*5ff0*/  STG.E.U8 desc[UR36][R2.64], R5 ;  /* 0x0000000502007986 */ /* 0x0005e2000c101124 */
[----:B------:R-:W-:Y:S05]  /*6000*/  BRA `(.L_x_5584) ;  /* 0x00000000000c7947 */ /* 0x000fea0003800000 */
.L_x_5603:
[----:B------:R-:W-:-:S04]  /*6010*/  I2FP.F32.U32 R0, R4 ;  /* 0x0000000400007245 */ /* 0x000fc80000201000 */
[----:B------:R-:W-:-:S05]  /*6020*/  F2FP.BF16.F32.PACK_AB R0, RZ, R0 ;  /* 0x00000000ff00723e */ /* 0x000fca00000010ff */
[----:B------:R0:W-:Y:S02]  /*6030*/  STG.E.U16 desc[UR36][R2.64], R0 ;  /* 0x0000000002007986 */ /* 0x0001e4000c101524 */
.L_x_5584:
[----:B------:R-:W-:Y:S05]  /*6040*/  BSYNC.RECONVERGENT B6 ;  /* 0x0000000000067941 */ /* 0x000fea0003800200 */
.L_x_5578:
[----:B------:R-:W-:-:S07]  /*6050*/  VIADD R17, R17, 0x80 ;  /* 0x0000008011117836 */ /* 0x000fce0000000000 */
.L_x_5548:
[----:B------:R-:W-:Y:S05]  /*6060*/  BSYNC.RECONVERGENT B7 ;  /* 0x0000000000077941 */ /* 0x000fea0003800200 */
.L_x_5547:
[----:B------:R-:W5:Y:S01]  /*6070*/  LDCU UR4, c[0x0][0x380] ;  /* 0x00007000ff0477ac */ /* 0x000f620008000800 */
[----:B------:R-:W-:Y:S01]  /*6080*/  BSSY.RECONVERGENT B7, `(.L_x_5610) ;  /* 0x00002fb000077945 */ /* 0x000fe20003800200 */
[----:B-----5:R-:W-:-:S13]  /*6090*/  ISETP.GE.AND P0, PT, R17, UR4, PT ;  /* 0x0000000411007c0c */ /* 0x020fda000bf06270 */
[----:B------:R-:W-:Y:S05]  /*60a0*/  @P0 BRA `(.L_x_5611) ;  /* 0x0000002c00e00947 */ /* 0x000fea0003800000 */
[----:B------:R-:W5:Y:S01]  /*60b0*/  LDCU UR4, c[0x0][0x388] ;  /* 0x00007100ff0477ac */ /* 0x000f620008000800 */
[----:B0--34-:R-:W-:Y:S01]  /*60c0*/  MOV R0, RZ ;  /* 0x000000ff00007202 */ /* 0x019fe20000000f00 */
        /* <DEDUP_REMOVED lines=301> */
.L_x_5612:
[----:B------:R-:W1:Y:S01]  /*73a0*/  LDCU.64 UR6, c[0x0][0x588] ;  /* 0x0000b100ff0677ac */ /* 0x000e620008000a00 */
[----:B------:R-:W-:Y:S01]  /*73b0*/  BSSY.RECONVERGENT B6, `(.L_x_5613) ;  /* 0x00000ec000067945 */ /* 0x000fe20003800200 */
[----:B------:R-:W-:-:S04]  /*73c0*/  UPRMT UR4, UR42, 0x9910, URZ ;  /* 0x000099102a047896 */ /* 0x000fc800080000ff */
[----:B------:R-:W-:Y:S01]  /*73d0*/  UISETP.GT.AND UP0, UPT, UR4, 0x9, UPT ;  /* 0x000000090400788c */ /* 0x000fe2000bf04270 */
[----:B-12---:R-:W-:-:S04]  /*73e0*/  IADD3 R2, P0, PT, R0, UR6, RZ ;  /* 0x0000000600027c10 */ /* 0x006fc8000ff1e0ff */
        /* <DEDUP_REMOVED lines=13> */
.L_x_5617:
[----:B------:R-:W2:Y:S02]  /*74c0*/  LDG.E.U8 R2, desc[UR36][R2.64] ;  /* 0x0000002402027981 */ /* 0x000ea4000c1e1100 */
[----:B--2---:R4:W0:Y:S02]  /*74d0*/  I2F.F64.U16 R4, R2 ;  /* 0x0000000200047312 */ /* 0x0048240000101800 */
[----:B0---4-:R-:W-:Y:S05]  /*74e0*/  BRA `(.L_x_5619) ;  /* 0x0000000c00607947 */ /* 0x011fea0003800000 */
.L_x_5616:
        /* <DEDUP_REMOVED lines=9> */
.L_x_5621:
[----:B------:R-:W2:Y:S02]  /*7580*/  LDG.E R2, desc[UR36][R2.64] ;  /* 0x0000002402027981 */ /* 0x000ea4000c1e1900 */
[----:B--2---:R4:W0:Y:S02]  /*7590*/  I2F.F64 R4, R2 ;  /* 0x0000000200047312 */ /* 0x0048240000201c00 */
[----:B0---4-:R-:W-:Y:S05]  /*75a0*/  BRA `(.L_x_5619) ;  /* 0x0000000c00307947 */ /* 0x011fea0003800000 */
.L_x_5620:
[----:B------:R-:W2:Y:S02]  /*75b0*/  LDG.E.U16 R2, desc[UR36][R2.64] ;  /* 0x0000002402027981 */ /* 0x000ea4000c1e1500 */
[----:B--2---:R4:W0:Y:S02]  /*75c0*/  I2F.F64.S16 R4, R2 ;  /* 0x0000000200047312 */ /* 0x0048240000101c00 */
[----:B0---4-:R-:W-:Y:S05]  /*75d0*/  BRA `(.L_x_5619) ;  /* 0x0000000c00247947 */ /* 0x011fea0003800000 */
.L_x_5615:
        /* <DEDUP_REMOVED lines=10> */
.L_x_5623:
[----:B------:R-:W2:Y:S02]  /*7680*/  LDG.E.U16 R0, desc[UR36][R2.64] ;  /* 0x0000002402007981 */ /* 0x000ea4000c1e1500 */
[----:B--2---:R-:W-:-:S05]  /*7690*/  HADD2.F32 R0, -RZ, R0.H0_H0 ;  /* 0x20000000ff007230 */ /* 0x004fca0000004100 */
[----:B------:R-:W-:-:S04]  /*76a0*/  FMUL.FTZ R0, R0, 1 ;  /* 0x3f80000000007820 */ /* 0x000fc80000410000 */
[----:B------:R3:W4:Y:S02]  /*76b0*/  F2F.F64.F32 R4, R0 ;  /* 0x0000000000047310 */ /* 0x0007240000201800 */
[----:B---34-:R-:W-:Y:S05]  /*76c0*/  BRA `(.L_x_5619) ;  /* 0x0000000800e87947 */ /* 0x018fea0003800000 */
.L_x_5622:
        /* <DEDUP_REMOVED lines=10> */
.L_x_5625:
[----:B------:R-:W2:Y:S02]  /*7770*/  LDG.E.U16 R2, desc[UR36][R2.64] ;  /* 0x0000002402027981 */ /* 0x000ea4000c1e1500 */
[----:B--2---:R-:W-:-:S05]  /*7780*/  HADD2.F32 R0, -RZ, R2.H0_H0 ;  /* 0x20000002ff007230 */ /* 0x004fca0000004100 */
[----:B------:R-:W-:-:S04]  /*7790*/  FMUL.FTZ R0, R0, 1 ;  /* 0x3f80000000007820 */ /* 0x000fc80000410000 */
[----:B------:R3:W4:Y:S02]  /*77a0*/  F2F.F64.F32 R4, R0 ;  /* 0x0000000000047310 */ /* 0x0007240000201800 */
[----:B---34-:R-:W-:Y:S05]  /*77b0*/  BRA `(.L_x_5619) ;  /* 0x0000000800ac7947 */ /* 0x018fea0003800000 */
.L_x_5624:
[----:B------:R3:W5:Y:S01]  /*77c0*/  LDG.E.64 R4, desc[UR36][R2.64] ;  /* 0x0000002402047981 */ /* 0x000762000c1e1b00 */
[----:B------:R-:W-:Y:S05]  /*77d0*/  BRA `(.L_x_5619) ;  /* 0x0000000800a47947 */ /* 0x000fea0003800000 */
.L_x_5614:
        /* <DEDUP_REMOVED lines=13> */
.L_x_5628:
[----:B------:R0:W5:Y:S01]  /*78b0*/  LDG.E.64 R4, desc[UR36][R2.64] ;  /* 0x0000002402047981 */ /* 0x000162000c1e1b00 */
[----:B------:R-:W-:Y:S05]  /*78c0*/  BRA `(.L_x_5619) ;  /* 0x0000000800687947 */ /* 0x000fea0003800000 */
.L_x_5627:
        /* <DEDUP_REMOVED lines=25> */
[----:B------:R-:W0:Y:S02]  /*7a60*/  F2F.F64.F32 R4, R5 ;  /* 0x0000000500047310 */ /* 0x000e240000201800 */
[----:B0-----:R-:W-:Y:S05]  /*7a70*/  BRA `(.L_x_5619) ;  /* 0x0000000400fc7947 */ /* 0x001fea0003800000 */
.L_x_5630:
        /* <DEDUP_REMOVED lines=12> */
[----:B------:R0:W1:Y:S02]  /*7b40*/  F2F.F64.F32 R4, R0 ;  /* 0x0000000000047310 */ /* 0x0000640000201800 */
[----:B01----:R-:W-:Y:S05]  /*7b50*/  BRA `(.L_x_5619) ;  /* 0x0000000400c47947 */ /* 0x003fea0003800000 */
.L_x_5629:
[----:B------:R-:W2:Y:S02]  /*7b60*/  LDG.E.U16 R0, desc[UR36][R2.64] ;  /* 0x0000002402007981 */ /* 0x000ea4000c1e1500 */
[----:B--2---:R-:W-:-:S04]  /*7b70*/  IMAD.U32 R0, R0, 0x10000, RZ ;  /* 0x0001000000007824 */ /* 0x004fc800078e00ff */
[----:B------:R-:W-:-:S04]  /*7b80*/  FMUL.FTZ R0, R0, 1 ;  /* 0x3f80000000007820 */ /* 0x000fc80000410000 */
[----:B------:R0:W1:Y:S02]  /*7b90*/  F2F.F64.F32 R4, R0 ;  /* 0x0000000000047310 */ /* 0x0000640000201800 */
[----:B01----:R-:W-:Y:S05]  /*7ba0*/  BRA `(.L_x_5619) ;  /* 0x0000000400b07947 */ /* 0x003fea0003800000 */
.L_x_5626:
        /* <DEDUP_REMOVED lines=9> */
[----:B--2---:R3:W4:Y:S02]  /*7c40*/  I2F.F64.U16 R4, R2 ;  /* 0x0000000200047312 */ /* 0x0047240000101800 */
[----:B---34-:R-:W-:Y:S05]  /*7c50*/  BRA `(.L_x_5619) ;  /* 0x0000000400847947 */ /* 0x018fea0003800000 */
.L_x_5633:
        /* <DEDUP_REMOVED lines=21> */
.L_x_5635:
[----:B------:R-:W-:Y:S05]  /*7db0*/  BSYNC.RECONVERGENT B0 ;  /* 0x0000000000007941 */ /* 0x000fea0003800200 */
.L_x_5634:
[----:B------:R-:W-:Y:S02]  /*7dc0*/  SHF.L.U32 R0, R0, 0x14, RZ ;  /* 0x0000001400007819 */ /* 0x000fe400000006ff */
[----:B------:R-:W-:-:S04]  /*7dd0*/  LEA R2, R2, 0x3b800000, 0x17 ;  /* 0x3b80000002027811 */ /* 0x000fc800078eb8ff */
[----:B------:R-:W-:-:S05]  /*7de0*/  LOP3.LUT R0, R2, R0, R7, 0xfe, !PT ;  /* 0x0000000002007212 */ /* 0x000fca00078efe07 */
[----:B------:R-:W-:-:S04]  /*7df0*/  FMUL.FTZ R0, R0, 1 ;  /* 0x3f80000000007820 */ /* 0x000fc80000410000 */
[----:B------:R3:W4:Y:S02]  /*7e00*/  F2F.F64.F32 R4, R0 ;  /* 0x0000000000047310 */ /* 0x0007240000201800 */
[----:B---34-:R-:W-:Y:S05]  /*7e10*/  BRA `(.L_x_5619) ;  /* 0x0000000400147947 */ /* 0x018fea0003800000 */
.L_x_5632:
        /* <DEDUP_REMOVED lines=21> */
.L_x_5637:
[----:B------:R-:W-:Y:S05]  /*7f70*/  BSYNC.RECONVERGENT B0 ;  /* 0x0000000000007941 */ /* 0x000fea0003800200 */
.L_x_5636:
[----:B------:R-:W-:Y:S01]  /*7f80*/  IMAD.SHL.U32 R0, R0, 0x200000, RZ ;  /* 0x0020000000007824 */ /* 0x000fe200078e00ff */
[----:B------:R-:W-:-:S04]  /*7f90*/  LEA R2, R2, 0x37800000, 0x17 ;  /* 0x3780000002027811 */ /* 0x000fc800078eb8ff */
[----:B------:R-:W-:-:S05]  /*7fa0*/  LOP3.LUT R0, R2, R0, R7, 0xfe, !PT ;  /* 0x0000000002007212 */ /* 0x000fca00078efe07 */
[----:B------:R-:W-:-:S04]  /*7fb0*/  FMUL.FTZ R0, R0, 1 ;  /* 0x3f80000000007820 */ /* 0x000fc80000410000 */
[----:B------:R3:W4:Y:S02]  /*7fc0*/  F2F.F64.F32 R4, R0 ;  /* 0x0000000000047310 */ /* 0x0007240000201800 */
[----:B---34-:R-:W-:Y:S05]  /*7fd0*/  BRA `(.L_x_5619) ;  /* 0x0000000000a47947 */ /* 0x018fea0003800000 */
.L_x_5631:
[----:B------:R-:W-:-:S09]  /*7fe0*/  UISETP.NE.AND UP0, UPT, UR4, 0x1c, UPT ;  /* 0x0000001c0400788c */ /* 0x000fd2000bf05270 */
[----:B------:R-:W-:Y:S05]  /*7ff0*/  BRA.U !UP0, `(.L_x_5638) ;  /* 0x0000000108947547 */ /* 0x000fea000b800000 */
[----:B------:R-:W-:-:S09]  /*8000*/  UISETP.NE.AND UP0, UPT, UR4, 0x1d, UPT ;  /* 0x0000001d0400788c */ /* 0x000fd2000bf05270 */
[----:B------:R-:W-:Y:S05]  /*8010*/  BRA.U !UP0, `(.L_x_5639) ;  /* 0x0000000108807547 */ /* 0x000fea000b800000 */
[----:B------:R-:W-:-:S09]  /*8020*/  UISETP.NE.AND UP0, UPT, UR4, 0x2c, UPT ;  /* 0x0000002c0400788c */ /* 0x000fd2000bf05270 */
[----:B------:R-:W-:Y:S05]  /*8030*/  BRA.U UP0, `(.L_x_5618) ;  /* 0x0000000100307547 */ /* 0x000fea000b800000 */
[----:B------:R-:W2:Y:S01]  /*8040*/  LDG.E.U8 R0, desc[UR36][R2.64] ;  /* 0x0000002402007981 */ /* 0x000ea2000c1e1100 */
[----:B------:R-:W-:Y:S02]  /*8050*/  HFMA2 R4, -RZ, RZ, 0, 0 ;  /* 0x00000000ff047431 */ /* 0x000fe400000001ff */
[----:B------:R-:W-:Y:S01]  /*8060*/  IMAD.MOV.U32 R5, RZ, RZ, 0x38000000 ;  /* 0x38000000ff057424 */ /* 0x000fe200078e00ff */
[----:B--2---:R-:W-:-:S13]  /*8070*/  ISETP.NE.AND P0, PT, R0, RZ, PT ;  /* 0x000000ff0000720c */ /* 0x004fda0003f05270 */
[----:B------:R-:W-:Y:S05]  /*8080*/  @!P0 BRA `(.L_x_5619) ;  /* 0x0000000000788947 */ /* 0x000fea0003800000 */
[----:B------:R-:W-:-:S13]  /*8090*/  ISETP.NE.AND P0, PT, R0, 0xff, PT ;  /* 0x000000ff0000780c */ /* 0x000fda0003f05270 */
[----:B------:R-:W-:Y:S01]  /*80a0*/  @P0 SHF.L.U32 R0, R0, 0x17, RZ ;  /* 0x0000001700000819 */ /* 0x000fe200000006ff */
[----:B------:R-:W-:Y:S01]  /*80b0*/  @!P0 IMAD.MOV.U32 R4, RZ, RZ, 0x20000000 ;  /* 0x20000000ff048424 */ /* 0x000fe200078e00ff */
[----:B------:R-:W-:-:S03]  /*80c0*/  @!P0 MOV R5, 0x7ff80000 ;  /* 0x7ff8000000058802 */ /* 0x000fc60000000f00 */
[----:B------:R-:W-:-:S04]  /*80d0*/  @P0 FMUL.FTZ R0, R0, 1 ;  /* 0x3f80000000000820 */ /* 0x000fc80000410000 */
[----:B------:R1:W2:Y:S02]  /*80e0*/  @P0 F2F.F64.F32 R4, R0 ;  /* 0x0000000000040310 */ /* 0x0002a40000201800 */
[----:B-12---:R-:W-:Y:S05]  /*80f0*/  BRA `(.L_x_5619) ;  /* 0x00000000005c7947 */ /* 0x006fea0003800000 */
.L_x_5618:
        /* <DEDUP_REMOVED lines=16> */
.L_x_5640:
[----:B------:R-:W-:Y:S01]  /*8200*/  CS2R R4, SRZ ;  /* 0x0000000000047805 */ /* 0x000fe2000001ff00 */
[----:B------:R-:W-:Y:S06]  /*8210*/  BRA `(.L_x_5619) ;  /* 0x0000000000147947 */ /* 0x000fec0003800000 */
.L_x_5639:
[----:B------:R-:W2:Y:S02]  /*8220*/  LDG.E.64 R4, desc[UR36][R2.64] ;  /* 0x0000002402047981 */ /* 0x000ea4000c1e1b00 */
[----:B--2---:R-:W1:Y:S02]  /*8230*/  I2F.F64.U64 R4, R4 ;  /* 0x0000000400047312 */ /* 0x004e640000301800 */
[----:B-1----:R-:W-:Y:S05]  /*8240*/  BRA `(.L_x_5619) ;  /* 0x0000000000087947 */ /* 0x002fea0003800000 */
.L_x_5638:
[----:B------:R-:W2:Y:S02]  /*8250*/  LDG.E R2, desc[UR36][R2.64] ;  /* 0x0000002402027981 */ /* 0x000ea4000c1e1900 */
[----:B--2---:R1:W2:Y:S02]  /*8260*/  I2F.F64.U32 R4, R2 ;  /* 0x0000000200047312 */ /* 0x0042a40000201800 */
.L_x_5619:
[----:B------:R-:W-:Y:S05]  /*8270*/  BSYNC.RECONVERGENT B6 ;  /* 0x0000000000067941 */ /* 0x000fea0003800200 */
.L_x_5613:
[----:B------:R-:W4:Y:S01]  /*8280*/  LDCU.64 UR4, c[0x0][0x598] ;  /* 0x0000b300ff0477ac */ /* 0x000f220008000a00 */
[----:B------:R-:W-:Y:S01]  /*8290*/  BSSY.RECONVERGENT B6, `(.L_x_5641) ;  /* 0x00000d8000067945 */ /* 0x000fe20003800200 */
[----:B------:R-:W0:Y:S01]  /*82a0*/  LDCU.64 UR6, c[0x0][0x580] ;  /* 0x0000b000ff0677ac */ /* 0x000e220008000a00 */
[----:B----4-:R-:W2:Y:S01]  /*82b0*/  DSETP.NEU.AND P0, PT, RZ, UR4, PT ;  /* 0x00000004ff007e2a */ /* 0x010ea2000bf0d000 */
[----:B------:R-:W-:Y:S01]  /*82c0*/  UPRMT UR4, UR41, 0x9910, URZ ;  /* 0x0000991029047896 */ /* 0x000fe200080000ff */
[----:B01-3--:R-:W-:-:S03]  /*82d0*/  IADD3 R2, P1, PT, R16, UR6, RZ ;  /* 0x0000000610027c10 */ /* 0x00bfc6000ff3e0ff */
[----:B------:R-:W-:Y:S01]  /*82e0*/  UISETP.GT.AND UP0, UPT, UR4, 0x9, UPT ;  /* 0x000000090400788c */ /* 0x000fe2000bf04270 */
[----:B------:R-:W-:-:S15]  /*82f0*/  IADD3.X R3, PT, PT, RZ, UR7, RZ, P1, !PT ;  /* 0x00000007ff037c10 */ /* 0x000fde0008ffe4ff */
[----:B------:R-:W-:-:S15]  /*8300*/  NOP ;  /* 0x0000000000007918 */ /* 0x000fde0000000000 */
[----:B------:R-:W-:-:S15]  /*8310*/  NOP ;  /* 0x0000000000007918 */ /* 0x000fde0000000000 */
[----:B------:R-:W-:-:S13]  /*8320*/  NOP ;  /* 0x0000000000007918 */ /* 0x000fda0000000000 */
[----:B--2--5:R-:W0:Y:S02]  /*8330*/  DSETP.NEU.XOR P0, PT, R4, RZ, P0 ;  /* 0x000000ff0400722a */ /* 0x024e24000070d800 */
        /* <DEDUP_REMOVED lines=12> */
.L_x_5645:
[----:B------:R0:W-:Y:S01]  /*8400*/  STG.E.U8 desc[UR36][R2.64], R4 ;  /* 0x0000000402007986 */ /* 0x0001e2000c101124 */
[----:B------:R-:W-:Y:S05]  /*8410*/  BRA `(.L_x_5647) ;  /* 0x0000000800fc7947 */ /* 0x000fea0003800000 */
.L_x_5644:
        /* <DEDUP_REMOVED lines=9> */
.L_x_5649:
[----:B------:R0:W-:Y:S01]  /*84b0*/  STG.E desc[UR36][R2.64], R4 ;  /* 0x0000000402007986 */ /* 0x0001e2000c101924 */
[----:B------:R-:W-:Y:S05]  /*84c0*/  BRA `(.L_x_5647) ;  /* 0x0000000800d07947 */ /* 0x000fea0003800000 */
.L_x_5648:
[----:B------:R0:W-:Y:S01]  /*84d0*/  STG.E.U16 desc[UR36][R2.64], R4 ;  /* 0x0000000402007986 */ /* 0x0001e2000c101524 */
[----:B------:R-:W-:Y:S05]  /*84e0*/  BRA `(.L_x_5647) ;  /* 0x0000000800c87947 */ /* 0x000fea0003800000 */
.L_x_5643:
        /* <DEDUP_REMOVED lines=9> */
.L_x_5651:
[----:B------:R-:W-:-:S04]  /*8580*/  I2FP.F32.U32 R0, R4 ;  /* 0x0000000400007245 */ /* 0x000fc80000201000 */
[----:B------:R-:W-:-:S05]  /*8590*/  F2FP.F16.F32.PACK_AB R0, RZ, R0 ;  /* 0x00000000ff00723e */ /* 0x000fca00000000ff */
[----:B------:R0:W-:Y:S01]  /*85a0*/  STG.E.U16 desc[UR36][R2.64], R0 ;  /* 0x0000000002007986 */ /* 0x0001e2000c101524 */
[----:B------:R-:W-:Y:S05]  /*85b0*/  BRA `(.L_x_5647) ;  /* 0x0000000800947947 */ /* 0x000fea0003800000 */
.L_x_5650:
        /* <DEDUP_REMOVED lines=10> */
.L_x_5653:
[----:B------:R-:W-:-:S04]  /*8660*/  I2FP.F32.U32 R4, R4 ;  /* 0x0000000400047245 */ /* 0x000fc80000201000 */
[----:B------:R-:W-:-:S04]  /*8670*/  F2FP.F16.F32.PACK_AB R5, RZ, R4 ;  /* 0x00000004ff05723e */ /* 0x000fc800000000ff */
[----:B------:R-:W-:-:S05]  /*8680*/  PRMT R5, R5, 0x5410, RZ ;  /* 0x0000541005057816 */ /* 0x000fca00000000ff */
[----:B------:R0:W-:Y:S01]  /*8690*/  STG.E desc[UR36][R2.64], R5 ;  /* 0x0000000502007986 */ /* 0x0001e2000c101924 */
[----:B------:R-:W-:Y:S05]  /*86a0*/  BRA `(.L_x_5647) ;  /* 0x0000000800587947 */ /* 0x000fea0003800000 */
.L_x_5652:
[----:B------:R-:W0:Y:S02]  /*86b0*/  I2F.F64.U32 R4, R4 ;  /* 0x0000000400047312 */ /* 0x000e240000201800 */
[----:B0-----:R0:W-:Y:S01]  /*86c0*/  STG.E.64 desc[UR36][R2.64], R4 ;  /* 0x0000000402007986 */ /* 0x0011e2000c101b24 */
[----:B------:R-:W-:Y:S05]  /*86d0*/  BRA `(.L_x_5647) ;  /* 0x00000008004c7947 */ /* 0x000fea0003800000 */
.L_x_5642:
        /* <DEDUP_REMOVED lines=12> */
.L_x_5657:
        /* <DEDUP_REMOVED lines=17> */
.L_x_5659:
[----:B------:R-:W-:Y:S05]  /*88b0*/  BSYNC.RECONVERGENT B0 ;  /* 0x0000000000007941 */ /* 0x000fea0003800200 */
.L_x_5658:
[----:B------:R0:W-:Y:S01]  /*88c0*/  STG.E.U8 desc[UR36][R2.64], R0 ;  /* 0x0000000002007986 */ /* 0x0001e2000c101124 */
[----:B------:R-:W-:Y:S05]  /*88d0*/  BRA `(.L_x_5647) ;  /* 0x0000000400cc7947 */ /* 0x000fea0003800000 */
.L_x_5656:
        /* <DEDUP_REMOVED lines=17> */
.L_x_5661:
[----:B------:R-:W-:Y:S05]  /*89f0*/  BSYNC.RECONVERGENT B0 ;  /* 0x0000000000007941 */ /* 0x000fea0003800200 */
.L_x_5660:
[----:B------:R0:W-:Y:S01]  /*8a00*/  STG.E.U8 desc[UR36][R2.64], R0 ;  /* 0x0000000002007986 */ /* 0x0001e2000c101124 */
[----:B------:R-:W-:Y:S05]  /*8a10*/  BRA `(.L_x_5647) ;  /* 0x00000004007c7947 */ /* 0x000fea0003800000 */
.L_x_5655:
        /* <DEDUP_REMOVED lines=21> */
.L_x_5663:
[----:B------:R-:W-:-:S05]  /*8b70*/  IMAD.MOV.U32 R5, RZ, RZ, RZ ;  /* 0x000000ffff057224 */ /* 0x000fca00078e00ff */
[----:B------:R0:W-:Y:S01]  /*8b80*/  STG.E.64 desc[UR36][R2.64], R4 ;  /* 0x0000000402007986 */ /* 0x0001e2000c101b24 */
[----:B------:R-:W-:Y:S05]  /*8b90*/  BRA `(.L_x_5647) ;  /* 0x00000004001c7947 */ /* 0x000fea0003800000 */
.L_x_5662:
[----:B------:R0:W-:Y:S01]  /*8ba0*/  STG.E desc[UR36][R2.64], R4 ;  /* 0x0000000402007986 */ /* 0x0001e2000c101924 */
[----:B------:R-:W-:Y:S05]  /*8bb0*/  BRA `(.L_x_5647) ;  /* 0x0000000400147947 */ /* 0x000fea0003800000 */
.L_x_5654:
        /* <DEDUP_REMOVED lines=8> */
.L_x_5665:
[----:B------:R-:W-:Y:S01]  /*8c40*/  CS2R R6, SRZ ;  /* 0x0000000000067805 */ /* 0x000fe2000001ff00 */
[----:B------:R-:W0:Y:S04]  /*8c50*/  I2F.F64.U32 R4, R4 ;  /* 0x0000000400047312 */ /* 0x000e280000201800 */
[----:B0-----:R4:W-:Y:S01]  /*8c60*/  STG.E.128 desc[UR36][R2.64], R4 ;  /* 0x0000000402007986 */ /* 0x0019e2000c101d24 */
[----:B------:R-:W-:Y:S05]  /*8c70*/  BRA `(.L_x_5647) ;  /* 0x0000000000e47947 */ /* 0x000fea0003800000 */
.L_x_5664:
[----:B------:R-:W-:-:S09]  /*8c80*/  UISETP.NE.AND UP0, UPT, UR4, 0xf, UPT ;  /* 0x0000000f0400788c */ /* 0x000fd2000bf05270 */
[----:B------:R-:W-:Y:S05]  /*8c90*/  BRA.U !UP0, `(.L_x_5666) ;  /* 0x0000000108d07547 */ /* 0x000fea000b800000 */
[----:B------:R-:W-:-:S09]  /*8ca0*/  UISETP.NE.AND UP0, UPT, UR4, 0x17, UPT ;  /* 0x000000170400788c */ /* 0x000fd2000bf05270 */
[----:B------:R-:W-:Y:S05]  /*8cb0*/  BRA.U !UP0, `(.L_x_5667) ;  /* 0x0000000108847547 */ /* 0x000fea000b800000 */
[----:B------:R-:W-:-:S09]  /*8cc0*/  UISETP.NE.AND UP0, UPT, UR4, 0x18, UPT ;  /* 0x000000180400788c */ /* 0x000fd2000bf05270 */
[----:B------:R-:W-:Y:S05]  /*8cd0*/  BRA.U !UP0, `(.L_x_5668) ;  /* 0x0000000108447547 */ /* 0x000fea000b800000 */
.L_x_5646:
        /* <DEDUP_REMOVED lines=16> */
.L_x_5669:
[----:B------:R-:W-:Y:S05]  /*8de0*/  BRA `(.L_x_5647) ;  /* 0x0000000000887947 */ /* 0x000fea0003800000 */
.L_x_5668:
        /* <DEDUP_REMOVED lines=11> */
.L_x_5671:
[----:B------:R-:W-:Y:S05]  /*8ea0*/  BSYNC.RECONVERGENT B0 ;  /* 0x0000000000007941 */ /* 0x000fea0003800200 */
.L_x_5670:
[----:B------:R1:W-:Y:S01]  /*8eb0*/  STG.E.U8 desc[UR36][R2.64], R5 ;  /* 0x0000000502007986 */ /* 0x0003e2000c101124 */
[----:B------:R-:W-:Y:S05]  /*8ec0*/  BRA `(.L_x_5647) ;  /* 0x0000000000507947 */ /* 0x000fea0003800000 */
.L_x_5667:
        /* <DEDUP_REMOVED lines=12> */
.L_x_5672:
[----:B------:R-:W-:Y:S01]  /*8f90*/  HFMA2 R5, -RZ, RZ, 0, 7.569789886474609375e-06 ;  /* 0x0000007fff057431 */ /* 0x000fe200000001ff */
[----:B------:R-:W-:-:S04]  /*8fa0*/  ISETP.GT.U32.AND P0, PT, R7, 0x7f800000, PT ;  /* 0x7f8000000700780c */ /* 0x000fc80003f04070 */
[----:B------:R-:W-:-:S05]  /*8fb0*/  SEL R5, R5, 0x7c, P0 ;  /* 0x0000007c05057807 */ /* 0x000fca0000000000 */
[----:B------:R2:W-:Y:S01]  /*8fc0*/  STG.E.U8 desc[UR36][R2.64], R5 ;  /* 0x0000000502007986 */ /* 0x0005e2000c101124 */
[----:B------:R-:W-:Y:S05]  /*8fd0*/  BRA `(.L_x_5647) ;  /* 0x00000000000c7947 */ /* 0x000fea0003800000 */
.L_x_5666:
[----:B------:R-:W-:-:S04]  /*8fe0*/  I2FP.F32.U32 R0, R4 ;  /* 0x0000000400007245 */ /* 0x000fc80000201000 */
[----:B------:R-:W-:-:S05]  /*8ff0*/  F2FP.BF16.F32.PACK_AB R0, RZ, R0 ;  /* 0x00000000ff00723e */ /* 0x000fca00000010ff */
[----:B------:R0:W-:Y:S02]  /*9000*/  STG.E.U16 desc[UR36][R2.64], R0 ;  /* 0x0000000002007986 */ /* 0x0001e4000c101524 */
.L_x_5647:
[----:B------:R-:W-:Y:S05]  /*9010*/  BSYNC.RECONVERGENT B6 ;  /* 0x0000000000067941 */ /* 0x000fea0003800200 */
.L_x_5641:
[----:B------:R-:W-:-:S07]  /*9020*/  VIADD R17, R17, 0x80 ;  /* 0x0000008011117836 */ /* 0x000fce0000000000 */
.L_x_5611:
[----:B------:R-:W-:Y:S05]  /*9030*/  BSYNC.RECONVERGENT B7 ;  /* 0x0000000000077941 */ /* 0x000fea0003800200 */
.L_x_5610:
[----:B------:R-:W5:Y:S02]  /*9040*/  LDCU UR4, c[0x0][0x380] ;  /* 0x00007000ff0477ac */ /* 0x000f640008000800 */
[----:B-----5:R-:W-:-:S13]  /*9050*/  ISETP.GE.AND P0, PT, R17, UR4, PT ;  /* 0x0000000411007c0c */ /* 0x020fda000bf06270 */
[----:B------:R-:W-:Y:S05]  /*9060*/  @P0 EXIT ;  /* 0x000000000000094d */ /* 0x000fea0003800000 */
        /* <DEDUP_REMOVED lines=303> */
.L_x_5673:
[----:B------:R-:W2:Y:S01]  /*a360*/  LDCU.128 UR8, c[0x0][0x580] ;  /* 0x0000b000ff0877ac */ /* 0x000ea20008000c00 */
[----:B------:R-:W-:Y:S01]  /*a370*/  BSSY.RECONVERGENT B6, `(.L_x_5674) ;  /* 0x00000ee000067945 */ /* 0x000fe20003800200 */
[----:B------:R-:W-:-:S04]  /*a380*/  UPRMT UR4, UR42, 0x9910, URZ ;  /* 0x000099102a047896 */ /* 0x000fc800080000ff */
[----:B------:R-:W-:Y:S01]  /*a390*/  UISETP.GT.AND UP0, UPT, UR4, 0x9, UPT ;  /* 0x000000090400788c */ /* 0x000fe2000bf04270 */
[----:B--2---:R-:W-:Y:S02]  /*a3a0*/  IADD3 R4, P1, PT, R0, UR10, RZ ;  /* 0x0000000a00047c10 */ /* 0x004fe4000ff3e0ff */
[----:B------:R-:W-:-:S03]  /*a3b0*/  IADD3 R16, P0, PT, R16, UR8, RZ ;  /* 0x0000000810107c10 */ /* 0x000fc6000ff1e0ff */
[----:B-1----:R-:W-:Y:S01]  /*a3c0*/  IMAD.X R5, RZ, RZ, UR11, P1 ;  /* 0x0000000bff057e24 */ /* 0x002fe200088e06ff */
        /* <DEDUP_REMOVED lines=11> */
[----:B--2---:R-:W1:Y:S02]  /*a480*/  I2F.F64.S16 R2, R2 ;  /* 0x0000000200027312 */ /* 0x004e640000101c00 */
[----:B-1----:R-:W-:Y:S05]  /*a490*/  BRA `(.L_x_5680) ;  /* 0x0000000c006c7947 */ /* 0x002fea0003800000 */
.L_x_5678:
[----:B------:R-:W2:Y:S02]  /*a4a0*/  LDG.E.U8 R2, desc[UR36][R4.64] ;  /* 0x0000002404027981 */ /* 0x000ea4000c1e1100 */
[----:B--2---:R-:W1:Y:S02]  /*a4b0*/  I2F.F64.U16 R2, R2 ;  /* 0x0000000200027312 */ /* 0x004e640000101800 */
[----:B-1----:R-:W-:Y:S05]  /*a4c0*/  BRA `(.L_x_5680) ;  /* 0x0000000c00607947 */ /* 0x002fea0003800000 */
.L_x_5677:
[----:B------:R-:W-:-:S09]  /*a4d0*/  UISETP.NE.AND UP0, UPT, UR4, 0x2, UPT ;  /* 0x000000020400788c */ /* 0x000fd2000bf05270 */
[----:B------:R-:W-:Y:S05]  /*a4e0*/  BRA.U !UP0, `(.L_x_5681) ;  /* 0x0000000108287547 */ /* 0x000fea000b800000 */
[----:B------:R-:W-:-:S09]  /*a4f0*/  UISETP.NE.AND UP0, UPT, UR4, 0x3, UPT ;  /* 0x000000030400788c */ /* 0x000fd2000bf05270 */
[----:B------:R-:W-:Y:S05]  /*a500*/  BRA.U !UP0, `(.L_x_5682) ;  /* 0x0000000108147547 */ /* 0x000fea000b800000 */
[----:B------:R-:W-:-:S09]  /*a510*/  UISETP.NE.AND UP0, UPT, UR4, 0x4, UPT ;  /* 0x000000040400788c */ /* 0x000fd2000bf05270 */
[----:B------:R-:W-:Y:S05]  /*a520*/  BRA.U UP0, `(.L_x_5679) ;  /* 0x0000000900ec7547 */ /* 0x000fea000b800000 */
[----:B------:R-:W2:Y:S02]  /*a530*/  LDG.E.64 R2, desc[UR36][R4.64] ;  /* 0x0000002404027981 */ /* 0x000ea4000c1e1b00 */
[----:B--2---:R-:W1:Y:S02]  /*a540*/  I2F.F64.S64 R2, R2 ;  /* 0x0000000200027312 */ /* 0x004e640000301c00 */
[----:B-1----:R-:W-:Y:S05]  /*a550*/  BRA `(.L_x_5680) ;  /* 0x0000000c003c7947 */ /* 0x002fea0003800000 */
.L_x_5682:
[----:B------:R-:W2:Y:S02]  /*a560*/  LDG.E R2, desc[UR36][R4.64] ;  /* 0x0000002404027981 */ /* 0x000ea4000c1e1900 */
[----:B--2---:R-:W1:Y:S02]  /*a570*/  I2F.F64 R2, R2 ;  /* 0x0000000200027312 */ /* 0x004e640000201c00 */
[----:B-1----:R-:W-:Y:S05]  /*a580*/  BRA `(.L_x_5680) ;  /* 0x0000000c00307947 */ /* 0x002fea0003800000 */
.L_x_5681:
[----:B------:R-:W2:Y:S02]  /*a590*/  LDG.E.U16 R2, desc[UR36][R4.64] ;  /* 0x0000002404027981 */ /* 0x000ea4000c1e1500 */
[----:B--2---:R-:W1:Y:S02]  /*a5a0*/  I2F.F64.S16 R2, R2 ;  /* 0x0000000200027312 */ /* 0x004e640000101c00 */
[----:B-1----:R-:W-:Y:S05]  /*a5b0*/  BRA `(.L_x_5680) ;  /* 0x0000000c00247947 */ /* 0x002fea0003800000 */
.L_x_5676:
        /* <DEDUP_REMOVED lines=8> */
[----:B------:R-:W0:Y:S02]  /*a640*/  F2F.F64.F32 R2, R2 ;  /* 0x0000000200027310 */ /* 0x000e240000201800 */
[----:B0-----:R-:W-:Y:S05]  /*a650*/  BRA `(.L_x_5680) ;  /* 0x0000000800fc7947 */ /* 0x001fea0003800000 */
.L_x_5684:
[----:B------:R-:W2:Y:S02]  /*a660*/  LDG.E.U16 R0, desc[UR36][R4.64] ;  /* 0x0000002404007981 */ /* 0x000ea4000c1e1500 */
[----:B--2---:R-:W-:-:S05]  /*a670*/  HADD2.F32 R0, -RZ, R0.H0_H0 ;  /* 0x20000000ff007230 */ /* 0x004fca0000004100 */
[----:B------:R-:W-:-:S04]  /*a680*/  FMUL.FTZ R0, R0, 1 ;  /* 0x3f80000000007820 */ /* 0x000fc80000410000 */
[----:B------:R0:W1:Y:S02]  /*a690*/  F2F.F64.F32 R2, R0 ;  /* 0x0000000000027310 */ /* 0x0000640000201800 */
[----:B01----:R-:W-:Y:S05]  /*a6a0*/  BRA `(.L_x_5680) ;  /* 0x0000000800e87947 */ /* 0x003fea0003800000 */
.L_x_5683:
        /* <DEDUP_REMOVED lines=10> */
.L_x_5686:
[----:B------:R-:W2:Y:S02]  /*a750*/  LDG.E.U16 R4, desc[UR36][R4.64] ;  /* 0x0000002404047981 */ /* 0x000ea4000c1e1500 */
[----:B--2---:R-:W-:-:S05]  /*a760*/  HADD2.F32 R0, -RZ, R4.H0_H0 ;  /* 0x20000004ff007230 */ /* 0x004fca0000004100 */
[----:B------:R-:W-:-:S04]  /*a770*/  FMUL.FTZ R0, R0, 1 ;  /* 0x3f80000000007820 */ /* 0x000fc80000410000 */
[----:B------:R0:W1:Y:S02]  /*a780*/  F2F.F64.F32 R2, R0 ;  /* 0x0000000000027310 */ /* 0x0000640000201800 */
[----:B01----:R-:W-:Y:S05]  /*a790*/  BRA `(.L_x_5680) ;  /* 0x0000000800ac7947 */ /* 0x003fea0003800000 */
.L_x_5685:
[----:B------:R0:W5:Y:S01]  /*a7a0*/  LDG.E.64 R2, desc[UR36][R4.64] ;  /* 0x0000002404027981 */ /* 0x000162000c1e1b00 */
[----:B------:R-:W-:Y:S05]  /*a7b0*/  BRA `(.L_x_5680) ;  /* 0x0000000800a47947 */ /* 0x000fea0003800000 */
.L_x_5675:
        /* <DEDUP_REMOVED lines=13> */
.L_x_5689:
[----:B------:R1:W5:Y:S01]  /*a890*/  LDG.E.64 R2, desc[UR36][R4.64] ;  /* 0x0000002404027981 */ /* 0x000362000c1e1b00 */
[----:B------:R-:W-:Y:S05]  /*a8a0*/  BRA `(.L_x_5680) ;  /* 0x0000000800687947 */ /* 0x000fea0003800000 */
.L_x_5688:
[----:B------:R-:W-:-:S09]  /*a8b0*/  UISETP.NE.AND UP0, UPT, UR4, 0xf, UPT ;  /* 0x0000000f0400788c */ /* 0x000fd2000bf05270 */
[----:B------:R-:W-:Y:S05]  /*a8c0*/  BRA.U !UP0, `(.L_x_5690) ;  /* 0x00000001089c7547 */ /* 0x000fea000b800000 */
[----:B------:R-:W-:-:S09]  /*a8d0*/  UISETP.NE.AND UP0, UPT, UR4, 0x17, UPT ;  /* 0x000000170400788c */ /* 0x000fd2000bf05270 */
[----:B------:R-:W-:Y:S05]  /*a8e0*/  BRA.U !UP0, `(.L_x_5691) ;  /* 0x00000001085c7547 */ /* 0x000fea000b800000 */
[----:B------:R-:W-:-:S09]  /*a8f0*/  UISETP.NE.AND UP0, UPT, UR4, 0x18, UPT ;  /* 0x000000180400788c */ /* 0x000fd2000bf05270 */
[----:B------:R-:W-:Y:S05]  /*a900*/  BRA.U UP0, `(.L_x_5679) ;  /* 0x0000000500f47547 */ /* 0x000fea000b800000 */
[----:B------:R-:W2:Y:S01]  /*a910*/  LDG.E.U8 R0, desc[UR36][R4.64] ;  /* 0x0000002404007981 */ /* 0x000ea2000c1e1100 */
[----:B------:R-:W-:Y:S02]  /*a920*/  HFMA2 R6, -RZ, RZ, 0, 1.847743988037109375e-06 ;  /* 0x0000001fff067431 */ /* 0x000fe400000001ff */
        /* <DEDUP_REMOVED lines=8> */
[----:B------:R-:W-:Y:S01]  /*a9b0*/  IMAD.SHL.U32 R7, R3, 0x800000, RZ ;  /* 0x0080000003077824 */ /* 0x000fe200078e00ff */
[----:B------:R-:W-:-:S04]  /*a9c0*/  IADD3 R3, PT, PT, R2, 0x1000000, RZ ;  /* 0x0100000002037810 */ /* 0x000fc80007ffe0ff */
[----:B------:R-:W-:Y:S02]  /*a9d0*/  LEA.HI R6, R6, -R7, RZ, 0x1c ;  /* 0x8000000706067211 */ /* 0x000fe400078fe0ff */
[----:B------:R-:W-:-:S03]  /*a9e0*/  SHF.R.S32.HI R3, RZ, 0x8, R3 ;  /* 0x00000008ff037819 */ /* 0x000fc60000011403 */
[----:B------:R-:W-:-:S05]  /*a9f0*/  VIADD R6, R6, 0x3c000000 ;  /* 0x3c00000006067836 */ /* 0x000fca0000000000 */
[----:B------:R-:W-:-:S04]  /*aa00*/  LOP3.LUT R3, R6, 0x7f800000, R3, 0xf8, !PT ;  /* 0x7f80000006037812 */ /* 0x000fc800078ef803 */
[----:B------:R-:W-:-:S04]  /*aa10*/  SEL R3, R3, RZ, P0 ;  /* 0x000000ff03037207 */ /* 0x000fc80000000000 */
[----:B------:R-:W-:-:S05]  /*aa20*/  LOP3.LUT R3, R3, 0x80000000, R0, 0xf8, !PT ;  /* 0x8000000003037812 */ /* 0x000fca00078ef800 */
[----:B------:R-:W-:-:S06]  /*aa30*/  FMUL.FTZ R3, R3, 1 ;  /* 0x3f80000003037820 */ /* 0x000fcc0000410000 */
[----:B------:R-:W1:Y:S02]  /*aa40*/  F2F.F64.F32 R2, R3 ;  /* 0x0000000300027310 */ /* 0x000e640000201800 */
[----:B-1----:R-:W-:Y:S05]  /*aa50*/  BRA `(.L_x_5680) ;  /* 0x0000000400fc7947 */ /* 0x002fea0003800000 */
.L_x_5691:
        /* <DEDUP_REMOVED lines=12> */
[----:B------:R1:W2:Y:S02]  /*ab20*/  F2F.F64.F32 R2, R0 ;  /* 0x0000000000027310 */ /* 0x0002a40000201800 */
[----:B-12---:R-:W-:Y:S05]  /*ab30*/  BRA `(.L_x_5680) ;  /* 0x0000000400c47947 */ /* 0x006fea0003800000 */
.L_x_5690:
[----:B------:R-:W2:Y:S02]  /*ab40*/  LDG.E.U16 R0, desc[UR36][R4.64] ;  /* 0x0000002404007981 */ /* 0x000ea4000c1e1500 */
[----:B--2---:R-:W-:-:S05]  /*ab50*/  SHF.L.U32 R0, R0, 0x10, RZ ;  /* 0x0000001000007819 */ /* 0x004fca00000006ff */
[----:B------:R-:W-:-:S04]  /*ab60*/  FMUL.FTZ R0, R0, 1 ;  /* 0x3f80000000007820 */ /* 0x000fc80000410000 */
[----:B------:R1:W2:Y:S02]  /*ab70*/  F2F.F64.F32 R2, R0 ;  /* 0x0000000000027310 */ /* 0x0002a40000201800 */
[----:B-12---:R-:W-:Y:S05]  /*ab80*/  BRA `(.L_x_5680) ;  /* 0x0000000400b07947 */ /* 0x006fea0003800000 */
.L_x_5687:
        /* <DEDUP_REMOVED lines=9> */
[----:B--2---:R-:W3:Y:S02]  /*ac20*/  I2F.F64.U16 R2, R2 ;  /* 0x0000000200027312 */ /* 0x004ee40000101800 */
[----:B---3--:R-:W-:Y:S05]  /*ac30*/  BRA `(.L_x_5680) ;  /* 0x0000000400847947 */ /* 0x008fea0003800000 */
.L_x_5694:
        /* <DEDUP_REMOVED lines=21> */
.L_x_5696:
[----:B------:R-:W-:Y:S05]  /*ad90*/  BSYNC.RECONVERGENT B0 ;  /* 0x0000000000007941 */ /* 0x000fea0003800200 */
.L_x_5695:
[----:B------:R-:W-:Y:S01]  /*ada0*/  IMAD.SHL.U32 R0, R0, 0x100000, RZ ;  /* 0x0010000000007824 */ /* 0x000fe200078e00ff */
[----:B------:R-:W-:-:S04]  /*adb0*/  LEA R2, R2, 0x3b800000, 0x17 ;  /* 0x3b80000002027811 */ /* 0x000fc800078eb8ff */
[----:B------:R-:W-:-:S05]  /*adc0*/  LOP3.LUT R0, R2, R0, R7, 0xfe, !PT ;  /* 0x0000000002007212 */ /* 0x000fca00078efe07 */
[----:B------:R-:W-:-:S04]  /*add0*/  FMUL.FTZ R0, R0, 1 ;  /* 0x3f80000000007820 */ /* 0x000fc80000410000 */
[----:B------:R3:W4:Y:S02]  /*ade0*/  F2F.F64.F32 R2, R0 ;  /* 0x0000000000027310 */ /* 0x0007240000201800 */
[----:B---34-:R-:W-:Y:S05]  /*adf0*/  BRA `(.L_x_5680) ;  /* 0x0000000400147947 */ /* 0x018fea0003800000 */
.L_x_5693:
        /* <DEDUP_REMOVED lines=21> */
.L_x_5698:
[----:B------:R-:W-:Y:S05]  /*af50*/  BSYNC.RECONVERGENT B0 ;  /* 0x0000000000007941 */ /* 0x000fea0003800200 */
.L_x_5697:
[----:B------:R-:W-:Y:S02]  /*af60*/  SHF.L.U32 R0, R0, 0x15, RZ ;  /* 0x0000001500007819 */ /* 0x000fe400000006ff */
[----:B------:R-:W-:-:S04]  /*af70*/  LEA R2, R2, 0x37800000, 0x17 ;  /* 0x3780000002027811 */ /* 0x000fc800078eb8ff */
[----:B------:R-:W-:-:S05]  /*af80*/  LOP3.LUT R0, R2, R0, R7, 0xfe, !PT ;  /* 0x0000000002007212 */ /* 0x000fca00078efe07 */
[----:B------:R-:W-:-:S04]  /*af90*/  FMUL.FTZ R0, R0, 1 ;  /* 0x3f80000000007820 */ /* 0x000fc80000410000 */
[----:B------:R3:W4:Y:S02]  /*afa0*/  F2F.F64.F32 R2, R0 ;  /* 0x0000000000027310 */ /* 0x0007240000201800 */
[----:B---34-:R-:W-:Y:S05]  /*afb0*/  BRA `(.L_x_5680) ;  /* 0x0000000000a47947 */ /* 0x018fea0003800000 */
.L_x_5692:
        /* <DEDUP_REMOVED lines=18> */
.L_x_5679:
        /* <DEDUP_REMOVED lines=16> */
.L_x_5701:
[----:B------:R-:W-:Y:S01]  /*b1e0*/  CS2R R2, SRZ ;  /* 0x0000000000027805 */ /* 0x000fe2000001ff00 */
[----:B------:R-:W-:Y:S06]  /*b1f0*/  BRA `(.L_x_5680) ;  /* 0x0000000000147947 */ /* 0x000fec0003800000 */
.L_x_5700:
[----:B------:R-:W2:Y:S02]  /*b200*/  LDG.E.64 R2, desc[UR36][R4.64] ;  /* 0x0000002404027981 */ /* 0x000ea4000c1e1b00 */
[----:B--2---:R-:W2:Y:S02]  /*b210*/  I2F.F64.U64 R2, R2 ;  /* 0x0000000200027312 */ /* 0x004ea40000301800 */
[----:B--2---:R-:W-:Y:S05]  /*b220*/  BRA `(.L_x_5680) ;  /* 0x0000000000087947 */ /* 0x004fea0003800000 */
.L_x_5699:
[----:B------:R-:W2:Y:S02]  /*b230*/  LDG.E R2, desc[UR36][R4.64] ;  /* 0x0000002404027981 */ /* 0x000ea4000c1e1900 */
[----:B--2---:R-:W2:Y:S02]  /*b240*/  I2F.F64.U32 R2, R2 ;  /* 0x0000000200027312 */ /* 0x004ea40000201800 */
.L_x_5680:
[----:B------:R-:W-:Y:S05]  /*b250*/  BSYNC.RECONVERGENT B6 ;  /* 0x0000000000067941 */ /* 0x000fea0003800200 */
.L_x_5674:
[----:B------:R-:W3:Y:S02]  /*b260*/  LDCU.64 UR4, c[0x0][0x598] ;  /* 0x0000b300ff0477ac */ /* 0x000ee40008000a00 */
[----:B---3--:R-:W2:Y:S01]  /*b270*/  DSETP.NEU.AND P0, PT, RZ, UR4, PT ;  /* 0x00000004ff007e2a */ /* 0x008ea2000bf0d000 */
[----:B------:R-:W-:-:S04]  /*b280*/  UPRMT UR4, UR41, 0x9910, URZ ;  /* 0x0000991029047896 */ /* 0x000fc800080000ff */
[----:B------:R-:W-:-:S15]  /*b290*/  UISETP.GT.AND UP0, UPT, UR4, 0x9, UPT ;  /* 0x000000090400788c */ /* 0x000fde000bf04270 */
[----:B------:R-:W-:-:S15]  /*b2a0*/  NOP ;  /* 0x0000000000007918 */ /* 0x000fde0000000000 */
[----:B------:R-:W-:-:S15]  /*b2b0*/  NOP ;  /* 0x0000000000007918 */ /* 0x000fde0000000000 */
[----:B------:R-:W-:-:S14]  /*b2c0*/  NOP ;  /* 0x0000000000007918 */ /* 0x000fdc0000000000 */
[----:B--2--5:R-:W2:Y:S02]  /*b2d0*/  DSETP.NEU.XOR P0, PT, R2, RZ, P0 ;  /* 0x000000ff0200722a */ /* 0x024ea4000070d800 */
[----:B--2---:R-:W-:Y:S01]  /*b2e0*/  SEL R2, RZ, 0x1, !P0 ;  /* 0x00000001ff027807 */ /* 0x004fe20004000000 */
        /* <DEDUP_REMOVED lines=11> */
.L_x_5705:
[----:B------:R-:W-:Y:S01]  /*b3a0*/  STG.E.U8 desc[UR36][R16.64], R2 ;  /* 0x0000000210007986 */ /* 0x000fe2000c101124 */
[----:B------:R-:W-:Y:S05]  /*b3b0*/  EXIT ;  /* 0x000000000000794d */ /* 0x000fea0003800000 */
.L_x_5704:
        /* <DEDUP_REMOVED lines=9> */
.L_x_5708:
[----:B------:R-:W-:Y:S01]  /*b450*/  STG.E desc[UR36][R16.64], R2 ;  /* 0x0000000210007986 */ /* 0x000fe2000c101924 */
[----:B------:R-:W-:Y:S05]  /*b460*/  EXIT ;  /* 0x000000000000794d */ /* 0x000fea0003800000 */
.L_x_5707:
[----:B------:R-:W-:Y:S01]  /*b470*/  STG.E.U16 desc[UR36][R16.64], R2 ;  /* 0x0000000210007986 */ /* 0x000fe2000c101524 */
[----:B------:R-:W-:Y:S05]  /*b480*/  EXIT ;  /* 0x000000000000794d */ /* 0x000fea0003800000 */
.L_x_5703:
        /* <DEDUP_REMOVED lines=9> */
.L_x_5710:
[----:B------:R-:W-:-:S04]  /*b520*/  I2FP.F32.U32 R0, R2 ;  /* 0x0000000200007245 */ /* 0x000fc80000201000 */
[----:B------:R-:W-:-:S05]  /*b530*/  F2FP.F16.F32.PACK_AB R0, RZ, R0 ;  /* 0x00000000ff00723e */ /* 0x000fca00000000ff */
[----:B------:R-:W-:Y:S01]  /*b540*/  STG.E.U16 desc[UR36][R16.64], R0 ;  /* 0x0000000010007986 */ /* 0x000fe2000c101524 */
[----:B------:R-:W-:Y:S05]  /*b550*/  EXIT ;  /* 0x000000000000794d */ /* 0x000fea0003800000 */
.L_x_5709:
        /* <DEDUP_REMOVED lines=8> */
[----:B------:R-:W-:Y:S01]  /*b5e0*/  STG.E.64 desc[UR36][R16.64], R2 ;  /* 0x0000000210007986 */ /* 0x000fe2000c101b24 */
[----:B------:R-:W-:Y:S05]  /*b5f0*/  EXIT ;  /* 0x000000000000794d */ /* 0x000fea0003800000 */
.L_x_5712:
[----:B------:R-:W-:-:S04]  /*b600*/  I2FP.F32.U32 R2, R2 ;  /* 0x0000000200027245 */ /* 0x000fc80000201000 */
[----:B------:R-:W-:-:S04]  /*b610*/  F2FP.F16.F32.PACK_AB R3, RZ, R2 ;  /* 0x00000002ff03723e */ /* 0x000fc800000000ff */
[----:B------:R-:W-:-:S05]  /*b620*/  PRMT R3, R3, 0x5410, RZ ;  /* 0x0000541003037816 */ /* 0x000fca00000000ff */
[----:B------:R-:W-:Y:S01]  /*b630*/  STG.E desc[UR36][R16.64], R3 ;  /* 0x0000000310007986 */ /* 0x000fe2000c101924 */
[----:B------:R-:W-:Y:S05]  /*b640*/  EXIT ;  /* 0x000000000000794d */ /* 0x000fea0003800000 */
.L_x_5711:
[----:B------:R-:W2:Y:S02]  /*b650*/  I2F.F64.U32 R2, R2 ;  /* 0x0000000200027312 */ /* 0x000ea40000201800 */
[----:B--2---:R-:W-:Y:S01]  /*b660*/  STG.E.64 desc[UR36][R16.64], R2 ;  /* 0x0000000210007986 */ /* 0x004fe2000c101b24 */
[----:B------:R-:W-:Y:S05]  /*b670*/  EXIT ;  /* 0x000000000000794d */ /* 0x000fea0003800000 */
.L_x_5702:
        /* <DEDUP_REMOVED lines=12> */
.L_x_5716:
        /* <DEDUP_REMOVED lines=16> */
.L_x_5719:
[----:B------:R-:W-:-:S07]  /*b840*/  PRMT R8, R0, 0x7610, R8 ;  /* 0x0000761000087816 */ /* 0x000fce0000000008 */
.L_x_5718:
[----:B------:R-:W-:Y:S05]  /*b850*/  BSYNC.RECONVERGENT B0 ;  /* 0x0000000000007941 */ /* 0x000fea0003800200 */
.L_x_5717:
[----:B------:R-:W-:Y:S01]  /*b860*/  STG.E.U8 desc[UR36][R16.64], R8 ;  /* 0x0000000810007986 */ /* 0x000fe2000c101124 */
[----:B------:R-:W-:Y:S05]  /*b870*/  EXIT ;  /* 0x000000000000794d */ /* 0x000fea0003800000 */
.L_x_5715:
        /* <DEDUP_REMOVED lines=16> */
.L_x_5722:
[----:B------:R-:W-:-:S07]  /*b980*/  PRMT R8, R0, 0x7610, R8 ;  /* 0x0000761000087816 */ /* 0x000fce0000000008 */
.L_x_5721:
[----:B------:R-:W-:Y:S05]  /*b990*/  BSYNC.RECONVERGENT B0 ;  /* 0x0000000000007941 */ /* 0x000fea0003800200 */
.L_x_5720:
[----:B------:R-:W-:Y:S01]  /*b9a0*/  STG.E.U8 desc[UR36][R16.64], R8 ;  /* 0x0000000810007986 */ /* 0x000fe2000c101124 */
[----:B------:R-:W-:Y:S05]  /*b9b0*/  EXIT ;  /* 0x000000000000794d */ /* 0x000fea0003800000 */
.L_x_5714:
        /* <DEDUP_REMOVED lines=21> */
.L_x_5724:
[----:B------:R-:W-:-:S05]  /*bb10*/  IMAD.MOV.U32 R3, RZ, RZ, RZ ;  /* 0x000000ffff037224 */ /* 0x000fca00078e00ff */
[----:B------:R-:W-:Y:S01]  /*bb20*/  STG.E.64 desc[UR36][R16.64], R2 ;  /* 0x0000000210007986 */ /* 0x000fe2000c101b24 */
[----:B------:R-:W-:Y:S05]  /*bb30*/  EXIT ;  /* 0x000000000000794d */ /* 0x000fea0003800000 */
.L_x_5723:
[----:B------:R-:W-:Y:S01]  /*bb40*/  STG.E desc[UR36][R16.64], R2 ;  /* 0x0000000210007986 */ /* 0x000fe2000c101924 */
[----:B------:R-:W-:Y:S05]  /*bb50*/  EXIT ;  /* 0x000000000000794d */ /* 0x000fea0003800000 */
.L_x_5713:
        /* <DEDUP_REMOVED lines=8> */
.L_x_5726:
[----:B------:R-:W-:Y:S01]  /*bbe0*/  CS2R R6, SRZ ;  /* 0x0000000000067805 */ /* 0x000fe2000001ff00 */
[----:B01----:R-:W0:Y:S04]  /*bbf0*/  I2F.F64.U32 R4, R2 ;  /* 0x0000000200047312 */ /* 0x003e280000201800 */
[----:B0-----:R-:W-:Y:S01]  /*bc00*/  STG.E.128 desc[UR36][R16.64], R4 ;  /* 0x0000000410007986 */ /* 0x001fe2000c101d24 */
[----:B------:R-:W-:Y:S05]  /*bc10*/  EXIT ;  /* 0x000000000000794d */ /* 0x000fea0003800000 */
.L_x_5725:
[----:B------:R-:W-:-:S09]  /*bc20*/  UISETP.NE.AND UP0, UPT, UR4, 0xf, UPT ;  /* 0x0000000f0400788c */ /* 0x000fd2000bf05270 */
[----:B------:R-:W-:Y:S05]  /*bc30*/  BRA.U !UP0, `(.L_x_5727) ;  /* 0x0000000108d47547 */ /* 0x000fea000b800000 */
[----:B------:R-:W-:-:S09]  /*bc40*/  UISETP.NE.AND UP0, UPT, UR4, 0x17, UPT ;  /* 0x000000170400788c */ /* 0x000fd2000bf05270 */
[----:B------:R-:W-:Y:S05]  /*bc50*/  BRA.U !UP0, `(.L_x_5728) ;  /* 0x0000000108847547 */ /* 0x000fea000b800000 */
[----:B------:R-:W-:-:S09]  /*bc60*/  UISETP.NE.AND UP0, UPT, UR4, 0x18, UPT ;  /* 0x000000180400788c */ /* 0x000fd2000bf05270 */
[----:B------:R-:W-:Y:S05]  /*bc70*/  BRA.U !UP0, `(.L_x_5729) ;  /* 0x0000000108447547 */ /* 0x000fea000b800000 */
.L_x_5706:
[----:B------:R-:W-:Y:S01]  /*bc80*/  MOV R0, 0x0 ;  /* 0x0000000000007802 */ /* 0x000fe20000000f00 */
[----:B------:R-:W0:Y:S01]  /*bc90*/  LDCU.64 UR4, c[0x4][0x140] ;  /* 0x01002800ff0477ac */ /* 0x000e220008000a00 */
[----:B------:R-:W-:Y:S02]  /*bca0*/  HFMA2 R8, -RZ, RZ, 0, 6.020069122314453125e-06 ;  /* 0x00000065ff087431 */ /* 0x000fe400000001ff */
[----:B------:R-:W-:Y:S01]  /*bcb0*/  IMAD.MOV.U32 R12, RZ, RZ, 0x1 ;  /* 0x00000001ff0c7424 */ /* 0x000fe200078e00ff */
[----:B------:R2:W3:Y:S01]  /*bcc0*/  LDC.64 R2, c[0x4][R0] ;  /* 0x0100000000027b82 */ /* 0x0004e20000000a00 */
[----:B------:R-:W4:Y:S01]  /*bcd0*/  LDCU.64 UR6, c[0x4][0x148] ;  /* 0x01002900ff0677ac */ /* 0x000f220008000a00 */
[----:B------:R-:W-:Y:S01]  /*bce0*/  MOV R13, RZ ;  /* 0x000000ff000d7202 */ /* 0x000fe20000000f00 */
[----:B------:R-:W5:Y:S01]  /*bcf0*/  LDCU.64 UR8, c[0x4][0x10] ;  /* 0x01000200ff0877ac */ /* 0x000f620008000a00 */
[----:B01----:R-:W-:Y:S01]  /*bd00*/  MOV R4, UR4 ;  /* 0x0000000400047c02 */ /* 0x003fe20008000f00 */
[----:B------:R-:W-:Y:S01]  /*bd10*/  IMAD.U32 R5, RZ, RZ, UR5 ;  /* 0x00000005ff057e24 */ /* 0x000fe2000f8e00ff */
[----:B----4-:R-:W-:Y:S01]  /*bd20*/  MOV R6, UR6 ;  /* 0x0000000600067c02 */ /* 0x010fe20008000f00 */
[----:B------:R-:W-:Y:S01]  /*bd30*/  IMAD.U32 R7, RZ, RZ, UR7 ;  /* 0x00000007ff077e24 */ /* 0x000fe2000f8e00ff */
[----:B-----5:R-:W-:Y:S01]  /*bd40*/  MOV R10, UR8 ;  /* 0x00000008000a7c02 */ /* 0x020fe20008000f00 */
[----:B--2---:R-:W-:-:S07]  /*bd50*/  IMAD.U32 R11, RZ, RZ, UR9 ;  /* 0x00000009ff0b7e24 */ /* 0x004fce000f8e00ff */
[----:B------:R-:W-:-:S07]  /*bd60*/  LEPC R20, `(.L_x_5730) ;  /* 0x000000001014794e */ /* 0x000fce0000000000 */
[----:B---3--:R-:W-:Y:S05]  /*bd70*/  CALL.ABS.NOINC R2 ;  /* 0x0000000002007343 */ /* 0x008fea0003c00000 */
.L_x_5730:
[----:B------:R-:W-:Y:S05]  /*bd80*/  EXIT ;  /* 0x000000000000794d */ /* 0x000fea0003800000 */
.L_x_5729:
[----:B01----:R-:W-:Y:S01]  /*bd90*/  I2FP.F32.U32 R5, R2 ;  /* 0x0000000200057245 */ /* 0x003fe20000201000 */
        /* <DEDUP_REMOVED lines=10> */
.L_x_5732:
[----:B------:R-:W-:Y:S05]  /*be40*/  BSYNC.RECONVERGENT B0 ;  /* 0x0000000000007941 */ /* 0x000fea0003800200 */
.L_x_5731:
[----:B------:R-:W-:Y:S01]  /*be50*/  STG.E.U8 desc[UR36][R16.64], R3 ;  /* 0x0000000310007986 */ /* 0x000fe2000c101124 */
[----:B------:R-:W-:Y:S05]  /*be60*/  EXIT ;  /* 0x000000000000794d */ /* 0x000fea0003800000 */
.L_x_5728:
[----:B01----:R-:W-:-:S04]  /*be70*/  I2FP.F32.U32 R5, R2 ;  /* 0x0000000200057245 */ /* 0x003fc80000201000 */
        /* <DEDUP_REMOVED lines=12> */
.L_x_5733:
[----:B------:R-:W-:Y:S01]  /*bf40*/  HFMA2 R3, -RZ, RZ, 0, 7.569789886474609375e-06 ;  /* 0x0000007fff037431 */ /* 0x000fe200000001ff */
[----:B------:R-:W-:-:S04]  /*bf50*/  ISETP.GT.U32.AND P0, PT, R5, 0x7f800000, PT ;  /* 0x7f8000000500780c */ /* 0x000fc80003f04070 */
[----:B------:R-:W-:-:S05]  /*bf60*/  SEL R3, R3, 0x7c, P0 ;  /* 0x0000007c03037807 */ /* 0x000fca0000000000 */
[----:B------:R-:W-:Y:S01]  /*bf70*/  STG.E.U8 desc[UR36][R16.64], R3 ;  /* 0x0000000310007986 */ /* 0x000fe2000c101124 */
[----:B------:R-:W-:Y:S05]  /*bf80*/  EXIT ;  /* 0x000000000000794d */ /* 0x000fea0003800000 */
.L_x_5727:
[----:B------:R-:W-:-:S04]  /*bf90*/  I2FP.F32.U32 R0, R2 ;  /* 0x0000000200007245 */ /* 0x000fc80000201000 */
[----:B------:R-:W-:-:S05]  /*bfa0*/  F2FP.BF16.F32.PACK_AB R0, RZ, R0 ;  /* 0x00000000ff00723e */ /* 0x000fca00000010ff */
[----:B------:R-:W-:Y:S01]  /*bfb0*/  STG.E.U16 desc[UR36][R16.64], R0 ;  /* 0x0000000010007986 */ /* 0x000fe2000c101524 */
[----:B------:R-:W-:Y:S05]  /*bfc0*/  EXIT ;  /* 0x000000000000794d */ /* 0x000fea0003800000 */
.L_x_5734:
        /* <DEDUP_REMOVED lines=11> */
.L_x_42744:


//--------------------- .text._ZN2at6native27unrolled_elementwise_kernelINS0_13AUnaryFunctorIddbZZZNS0_23logical_xor_kernel_cudaERNS_14TensorIteratorEENKUlvE0_clEvENKUlvE4_clEvEUlddE_EESt5arrayIPcLm2EELi4E23TrivialOffsetCalculatorILi1EjESD_NS0_6memory12LoadWithCastILi1EEENSE_13StoreWithCastILi1EEEEEviT_T0_T2_T3_T4_T5_ --------------------------
	.section	.text._ZN2at6native27unrolled_elementwise_kernelINS0_13AUnaryFunctorIddbZZZNS0_23logical_xor_kernel_cudaERNS_14TensorIteratorEENKUlvE0_clEvENKUlvE4_clEvEUlddE_EESt5arrayIPcLm2EELi4E23TrivialOffsetCalculatorILi1EjESD_NS0_6memory12LoadWithCastILi1EEENSE_13StoreWithCastILi1EEEEEviT_T0_T2_T3_T4_T5_,"ax",@progbits
	.align	128
        .global         _ZN2at6native27unrolled_elementwise_kernelINS0_13AUnaryFunctorIddbZZZNS0_23logical_xor_kernel_cudaERNS_14TensorIteratorEENKUlvE0_clEvENKUlvE4_clEvEUlddE_EESt5arrayIPcLm2EELi4E23TrivialOffsetCalculatorILi1EjESD_NS0_6memory12LoadWithCastILi1EEENSE_13StoreWithCastILi1EEEEEviT_T0_T2_T3_T4_T5_
        .type           _ZN2at6native27unrolled_elementwise_kernelINS0_13AUnaryFunctorIddbZZZNS0_23logical_xor_kernel_cudaERNS_14TensorIteratorEENKUlvE0_clEvENKUlvE4_clEvEUlddE_EESt5arrayIPcLm2EELi4E23TrivialOffsetCalculatorILi1EjESD_NS0_6memory12LoadWithCastILi1EEENSE_13StoreWithCastILi1EEEEEviT_T0_T2_T3_T4_T5_,@function
        .size           _ZN2at6native27unrolled_elementwise_kernelINS0_13AUnaryFunctorIddbZZZNS0_23logical_xor_kernel_cudaERNS_14TensorIteratorEENKUlvE0_clEvENKUlvE4_clEvEUlddE_EESt5arrayIPcLm2EELi4E23TrivialOffsetCalculatorILi1EjESD_NS0_6memory12LoadWithCastILi1EEENSE_13StoreWithCastILi1EEEEEviT_T0_T2_T3_T4_T5_,(.L_x_42745 - _ZN2at6native27unrolled_elementwise_kernelINS0_13AUnaryFunctorIddbZZZNS0_23logical_xor_kernel_cudaERNS_14TensorIteratorEENKUlvE0_clEvENKUlvE4_clEvEUlddE_EESt5arrayIPcLm2EELi4E23TrivialOffsetCalculatorILi1EjESD_NS0_6memory12LoadWithCastILi1EEENSE_13StoreWithCastILi1EEEEEviT_T0_T2_T3_T4_T5_)
        .other          _ZN2at6native27unrolled_elementwise_kernelINS0_13AUnaryFunctorIddbZZZNS0_23logical_xor_kernel_cudaERNS_14TensorIteratorEENKUlvE0_clEvENKUlvE4_clEvEUlddE_EESt5arrayIPcLm2EELi4E23TrivialOffsetCalculatorILi1EjESD_NS0_6memory12LoadWithCastILi1EEENSE_13StoreWithCastILi1EEEEEviT_T0_T2_T3_T4_T5_,@"STO_CUDA_ENTRY STV_DEFAULT"
_ZN2at6native27unrolled_elementwise_kernelINS0_13AUnaryFunctorIddbZZZNS0_23logical_xor_kernel_cudaERNS_14TensorIteratorEENKUlvE0_clEvENKUlvE4_clEvEUlddE_EESt5arrayIPcLm2EELi4E23TrivialOffsetCalculatorILi1EjESD_NS0_6memory12LoadWithCastILi1EEENSE_13StoreWithCastILi1EEEEEviT_T0_T2_T3_T4_T5_:
.text._ZN2at6native27unrolled_elementwise_kernelINS0_13AUnaryFunctorIddbZZZNS0_23logical_xor_kernel_cudaERNS_14TensorIteratorEENKUlvE0_clEvENKUlvE4_clEvEUlddE_EESt5arrayIPcLm2EELi4E23TrivialOffsetCalculatorILi1EjESD_NS0_6memory12LoadWithCastILi1EEENSE_13StoreWithCastILi1EEEEEviT_T0_T2_T3_T4_T5_:
        /* <DEDUP_REMOVED lines=32> */
[----:B--2---:R-:W0:Y:S02]  /*0200*/  I2F.F64.S16 R4, R4 ;  /* 0x0000000400047312 */ /* 0x004e240000101c00 */
[----:B0-----:R-:W-:Y:S05]  /*0210*/  BRA `(.L_x_5743) ;  /* 0x0000000c00707947 */ /* 0x001fea0003800000 */
.L_x_5741:
[----:B------:R-:W2:Y:S02]  /*0220*/  LDG.E.U8 R4, desc[UR36][R6.64] ;  /* 0x0000002406047981 */ /* 0x000ea4000c1e1100 */
[----:B--2---:R-:W0:Y:S02]  /*0230*/  I2F.F64.U16 R4, R4 ;  /* 0x0000000400047312 */ /* 0x004e240000101800 */
[----:B0-----:R-:W-:Y:S05]  /*0240*/  BRA `(.L_x_5743) ;  /* 0x0000000c00647947 */ /* 0x001fea0003800000 */
.L_x_5740:
        /* <DEDUP_REMOVED lines=9> */
.L_x_5745:
[----:B------:R-:W2:Y:S02]  /*02e0*/  LDG.E R4, desc[UR36][R6.64] ;  /* 0x0000002406047981 */ /* 0x000ea4000c1e1900 */
[----:B--2---:R-:W0:Y:S02]  /*02f0*/  I2F.F64 R4, R4 ;  /* 0x0000000400047312 */ /* 0x004e240000201c00 */
[----:B0-----:R-:W-:Y:S05]  /*0300*/  BRA `(.L_x_5743) ;  /* 0x0000000c00347947 */ /* 0x001fea0003800000 */
.L_x_5744:
[----:B------:R-:W2:Y:S02]  /*0310*/  LDG.E.U16 R4, desc[UR36][R6.64] ;  /* 0x0000002406047981 */ /* 0x000ea4000c1e1500 */
[----:B--2---:R-:W0:Y:S02]  /*0320*/  I2F.F64.S16 R4, R4 ;  /* 0x0000000400047312 */ /* 0x004e240000101c00 */
[----:B0-----:R-:W-:Y:S05]  /*0330*/  BRA `(.L_x_5743) ;  /* 0x0000000c00287947 */ /* 0x001fea0003800000 */
.L_x_5739:
        /* <DEDUP_REMOVED lines=10> */
.L_x_5747:
[----:B------:R-:W2:Y:S02]  /*03e0*/  LDG.E.U16 R0, desc[UR36][R6.64] ;  /* 0x0000002406007981 */ /* 0x000ea4000c1e1500 */
[----:B--2---:R-:W-:-:S05]  /*03f0*/  HADD2.F32 R0, -RZ, R0.H0_H0 ;  /* 0x20000000ff007230 */ /* 0x004fca0000004100 */
[----:B------:R-:W-:-:S04]  /*0400*/  FMUL.FTZ R0, R0, 1 ;  /* 0x3f80000000007820 */ /* 0x000fc80000410000 */
[----:B------:R1:W2:Y:S02]  /*0410*/  F2F.F64.F32 R4, R0 ;  /* 0x0000000000047310 */ /* 0x0002a40000201800 */
[----:B-12---:R-:W-:Y:S05]  /*0420*/  BRA `(.L_x_5743) ;  /* 0x0000000800ec7947 */ /* 0x006fea0003800000 */
.L_x_5746:
        /* <DEDUP_REMOVED lines=10> */
.L_x_5749:
[----:B------:R-:W2:Y:S02]  /*04d0*/  LDG.E.U16 R6, desc[UR36][R6.64] ;  /* 0x0000002406067981 */ /* 0x000ea4000c1e1500 */
[----:B--2---:R-:W-:-:S05]  /*04e0*/  HADD2.F32 R0, -RZ, R6.H0_H0 ;  /* 0x20000006ff007230 */ /* 0x004fca0000004100 */
[----:B------:R-:W-:-:S04]  /*04f0*/  FMUL.FTZ R0, R0, 1 ;  /* 0x3f80000000007820 */ /* 0x000fc80000410000 */
[----:B------:R1:W2:Y:S02]  /*0500*/  F2F.F64.F32 R4, R0 ;  /* 0x0000000000047310 */ /* 0x0002a40000201800 */
[----:B-12---:R-:W-:Y:S05]  /*0510*/  BRA `(.L_x_5743) ;  /* 0x0000000800b07947 */ /* 0x006fea0003800000 */
.L_x_5748:
[----:B------:R0:W5:Y:S01]  /*0520*/  LDG.E.64 R4, desc[UR36][R6.64] ;  /* 0x0000002406047981 */ /* 0x000162000c1e1b00 */
[----:B------:R-:W-:Y:S05]  /*0530*/  BRA `(.L_x_5743) ;  /* 0x0000000800a87947 */ /* 0x000fea0003800000 */
.L_x_5738:
        /* <DEDUP_REMOVED lines=13> */
.L_x_5752:
[----:B------:R1:W5:Y:S01]  /*0610*/  LDG.E.64 R4, desc[UR36][R6.64] ;  /* 0x0000002406047981 */ /* 0x000362000c1e1b00 */
[----:B------:R-:W-:Y:S05]  /*0620*/  BRA `(.L_x_5743) ;  /* 0x00000008006c7947 */ /* 0x000fea0003800000 */
.L_x_5751:
        /* <DEDUP_REMOVED lines=23> */
[----:B------:R-:W-:-:S05]  /*07a0*/  LOP3.LUT R3, R3, 0x80000000, R0, 0xf8, !PT ;  /* 0x8000000003037812 */ /* 0x000fca00078ef800 */
[----:B------:R-:W-:-:S04]  /*07b0*/  FMUL.FTZ R3, R3, 1 ;  /* 0x3f80000003037820 */ /* 0x000fc80000410000 */
[----:B------:R2:W3:Y:S02]  /*07c0*/  F2F.F64.F32 R4, R3 ;  /* 0x0000000300047310 */ /* 0x0004e40000201800 */
[----:B--23--:R-:W-:Y:S05]  /*07d0*/  BRA `(.L_x_5743) ;  /* 0x0000000800007947 */ /* 0x00cfea0003800000 */
.L_x_5754:
        /* <DEDUP_REMOVED lines=11> */
[----:B------:R-:W-:-:S05]  /*0890*/  LOP3.LUT R0, R0, 0x80000000, R3, 0xf8, !PT ;  /* 0x8000000000007812 */ /* 0x000fca00078ef803 */
[----:B------:R-:W-:-:S04]  /*08a0*/  FMUL.FTZ R0, R0, 1 ;  /* 0x3f80000000007820 */ /* 0x000fc80000410000 */
[----:B------:R2:W3:Y:S02]  /*08b0*/  F2F.F64.F32 R4, R0 ;  /* 0x0000000000047310 */ /* 0x0004e40000201800 */
[----:B--23--:R-:W-:Y:S05]  /*08c0*/  BRA `(.L_x_5743) ;  /* 0x0000000400c47947 */ /* 0x00cfea0003800000 */
.L_x_5753:
[----:B------:R-:W2:Y:S02]  /*08d0*/  LDG.E.U16 R0, desc[UR36][R6.64] ;  /* 0x0000002406007981 */ /* 0x000ea4000c1e1500 */
[----:B--2---:R-:W-:-:S04]  /*08e0*/  IMAD.U32 R0, R0, 0x10000, RZ ;  /* 0x0001000000007824 */ /* 0x004fc800078e00ff */
[----:B------:R-:W-:-:S04]  /*08f0*/  FMUL.FTZ R0, R0, 1 ;  /* 0x3f80000000007820 */ /* 0x000fc80000410000 */
[----:B------:R2:W3:Y:S02]  /*0900*/  F2F.F64.F32 R4, R0 ;  /* 0x0000000000047310 */ /* 0x0004e40000201800 */
[----:B--23--:R-:W-:Y:S05]  /*0910*/  BRA `(.L_x_5743) ;  /* 0x0000000400b07947 */ /* 0x00cfea0003800000 */
.L_x_5750:
        /* <DEDUP_REMOVED lines=11> */
.L_x_5757:
        /* <DEDUP_REMOVED lines=21> */
.L_x_5759:
[----:B------:R-:W-:Y:S05]  /*0b20*/  BSYNC.RECONVERGENT B0 ;  /* 0x0000000000007941 */ /* 0x000fea0003800200 */
.L_x_5758:
[----:B------:R-:W-:Y:S01]  /*0b30*/  IMAD.SHL.U32 R0, R0, 0x100000, RZ ;  /* 0x0010000000007824 */ /* 0x000fe200078e00ff */
[----:B------:R-:W-:-:S04]  /*0b40*/  LEA R3, R3, 0x3b800000, 0x17 ;  /* 0x3b80000003037811 */ /* 0x000fc800078eb8ff */
[----:B------:R-:W-:-:S05]  /*0b50*/  LOP3.LUT R0, R3, R0, R7, 0xfe, !PT ;  /* 0x0000000003007212 */ /* 0x000fca00078efe07 */
[----:B------:R-:W-:-:S04]  /*0b60*/  FMUL.FTZ R0, R0, 1 ;  /* 0x3f80000000007820 */ /* 0x000fc80000410000 */
[----:B------:R3:W4:Y:S02]  /*0b70*/  F2F.F64.F32 R4, R0 ;  /* 0x0000000000047310 */ /* 0x0007240000201800 */
[----:B---34-:R-:W-:Y:S05]  /*0b80*/  BRA `(.L_x_5743) ;  /* 0x0000000400147947 */ /* 0x018fea0003800000 */
.L_x_5756:
        /* <DEDUP_REMOVED lines=21> */
.L_x_5761:
[----:B------:R-:W-:Y:S05]  /*0ce0*/  BSYNC.RECONVERGENT B0 ;  /* 0x0000000000007941 */ /* 0x000fea0003800200 */
.L_x_5760:
[----:B------:R-:W-:Y:S01]  /*0cf0*/  IMAD.SHL.U32 R0, R0, 0x200000, RZ ;  /* 0x0020000000007824 */ /* 0x000fe200078e00ff */
[----:B------:R-:W-:-:S04]  /*0d00*/  LEA R3, R3, 0x37800000, 0x17 ;  /* 0x3780000003037811 */ /* 0x000fc800078eb8ff */
[----:B------:R-:W-:-:S05]  /*0d10*/  LOP3.LUT R0, R3, R0, R7, 0xfe, !PT ;  /* 0x0000000003007212 */ /* 0x000fca00078efe07 */
[----:B------:R-:W-:-:S04]  /*0d20*/  FMUL.FTZ R0, R0, 1 ;  /* 0x3f80000000007820 */ /* 0x000fc80000410000 */
[----:B------:R3:W4:Y:S02]  /*0d30*/  F2F.F64.F32 R4, R0 ;  /* 0x0000000000047310 */ /* 0x0007240000201800 */
[----:B---34-:R-:W-:Y:S05]  /*0d40*/  BRA `(.L_x_5743) ;  /* 0x0000000000a47947 */ /* 0x018fea0003800000 */
.L_x_5755:
[----:B------:R-:W-:-:S09]  /*0d50*/  UISETP.NE.AND UP0, UPT, UR4, 0x1c, UPT ;  /* 0x0000001c0400788c */ /* 0x000fd2000bf05270 */
[----:B------:R-:W-:Y:S05]  /*0d60*/  BRA.U !UP0, `(.L_x_5762) ;  /* 0x0000000108947547 */ /* 0x000fea000b800000 */
[----:B------:R-:W-:-:S09]  /*0d70*/  UISETP.NE.AND UP0, UPT, UR4, 0x1d, UPT ;  /* 0x0000001d0400788c */ /* 0x000fd2000bf05270 */
[----:B------:R-:W-:Y:S05]  /*0d80*/  BRA.U !UP0, `(.L_x_5763) ;  /* 0x0000000108807547 */ /* 0x000fea000b800000 */
[----:B------:R-:W-:-:S09]  /*0d90*/  UISETP.NE.AND UP0, UPT, UR4, 0x2c, UPT ;  /* 0x0000002c0400788c */ /* 0x000fd2000bf05270 */
[----:B------:R-:W-:Y:S05]  /*0da0*/  BRA.U !UP0, `(.L_x_5764) ;  /* 0x0000000108487547 */ /* 0x000fea000b800000 */
.L_x_5742:
        /* <DEDUP_REMOVED lines=16> */
.L_x_5765:
[----:B------:R-:W-:Y:S01]  /*0eb0*/  CS2R R4, SRZ ;  /* 0x0000000000047805 */ /* 0x000fe2000001ff00 */
[----:B------:R-:W-:Y:S06]  /*0ec0*/  BRA `(.L_x_5743) ;  /* 0x0000000000447947 */ /* 0x000fec0003800000 */
.L_x_5764:
[----:B------:R-:W2:Y:S01]  /*0ed0*/  LDG.E.U8 R0, desc[UR36][R6.64] ;  /* 0x0000002406007981 */ /* 0x000ea2000c1e1100 */
[----:B------:R-:W-:Y:S02]  /*0ee0*/  IMAD.MOV.U32 R4, RZ, RZ, 0x0 ;  /* 0x00000000ff047424 */ /* 0x000fe400078e00ff */
[----:B------:R-:W-:Y:S01]  /*0ef0*/  IMAD.MOV.U32 R5, RZ, RZ, 0x38000000 ;  /* 0x38000000ff057424 */ /* 0x000fe200078e00ff */
[----:B--2---:R-:W-:-:S13]  /*0f00*/  ISETP.NE.AND P0, PT, R0, RZ, PT ;  /* 0x000000ff0000720c */ /* 0x004fda0003f05270 */
[----:B------:R-:W-:Y:S05]  /*0f10*/  @!P0 BRA `(.L_x_5743) ;  /* 0x0000000000308947 */ /* 0x000fea0003800000 */
[----:B------:R-:W-:-:S13]  /*0f20*/  ISETP.NE.AND P0, PT, R0, 0xff, PT ;  /* 0x000000ff0000780c */ /* 0x000fda0003f05270 */
[----:B------:R-:W-:Y:S02]  /*0f30*/  @P0 IMAD.SHL.U32 R0, R0, 0x800000, RZ ;  /* 0x0080000000000824 */ /* 0x000fe400078e00ff */
[----:B------:R-:W-:Y:S02]  /*0f40*/  @!P0 IMAD.MOV.U32 R4, RZ, RZ, 0x20000000 ;  /* 0x20000000ff048424 */ /* 0x000fe400078e00ff */
[----:B------:R-:W-:Y:S02]  /*0f50*/  @!P0 IMAD.MOV.U32 R5, RZ, RZ, 0x7ff80000 ;  /* 0x7ff80000ff058424 */ /* 0x000fe400078e00ff */
[----:B------:R-:W-:-:S04]  /*0f60*/  @P0 FMUL.FTZ R0, R0, 1 ;  /* 0x3f80000000000820 */ /* 0x000fc80000410000 */
[----:B------:R3:W4:Y:S02]  /*0f70*/  @P0 F2F.F64.F32 R4, R0 ;  /* 0x0000000000040310 */ /* 0x0007240000201800 */
[----:B---34-:R-:W-:Y:S05]  /*0f80*/  BRA `(.L_x_5743) ;  /* 0x0000000000147947 */ /* 0x018fea0003800000 */
.L_x_5763:
[----:B------:R-:W2:Y:S02]  /*0f90*/  LDG.E.64 R4, desc[UR36][R6.64] ;  /* 0x0000002406047981 */ /* 0x000ea4000c1e1b00 */
[----:B--2---:R-:W3:Y:S02]  /*0fa0*/  I2F.F64.U64 R4, R4 ;  /* 0x0000000400047312 */ /* 0x004ee40000301800 */
[----:B---3--:R-:W-:Y:S05]  /*0fb0*/  BRA `(.L_x_5743) ;  /* 0x0000000000087947 */ /* 0x008fea0003800000 */
.L_x_5762:
[----:B------:R-:W2:Y:S02]  /*0fc0*/  LDG.E R4, desc[UR36][R6.64] ;  /* 0x0000002406047981 */ /* 0x000ea4000c1e1900 */
[----:B--2---:R-:W2:Y:S02]  /*0fd0*/  I2F.F64.U32 R4, R4 ;  /* 0x0000000400047312 */ /* 0x004ea40000201800 */
.L_x_5743:
[----:B------:R-:W-:Y:S05]  /*0fe0*/  BSYNC.RECONVERGENT B6 ;  /* 0x0000000000067941 */ /* 0x000fea0003800200 */
.L_x_5737:
[----:B--2--5:R-:W2:Y:S01]  /*0ff0*/  DSETP.NEU.AND P0, PT, R4, RZ, PT ;  /* 0x000000ff0400722a */ /* 0x024ea20003f0d000 */
[----:B------:R-:W-:Y:S01]  /*1000*/  VIADD R19, R17, 0x80 ;  /* 0x0000008011137836 */ /* 0x000fe20000000000 */
[----:B--2---:R-:W-:-:S07]  /*1010*/  P2R R18, PR, RZ, 0x1 ;  /* 0x00000001ff127803 */ /* 0x004fce0000000000 */
.L_x_5736:
[----:B------:R-:W-:Y:S05]  /*1020*/  BSYNC.RECONVERGENT B7 ;  /* 0x0000000000077941 */ /* 0x000fea0003800200 */
.L_x_5735:
[----:B------:R-:W-:Y:S01]  /*1030*/  ISETP.GE.AND P0, PT, R19, R16, PT ;  /* 0x000000101300720c */ /* 0x000fe20003f06270 */
[----:B------:R-:W-:Y:S01]  /*1040*/  BSSY.RECONVERGENT B7, `(.L_x_5766) ;  /* 0x00000f9000077945 */ /* 0x000fe20003800200 */
[----:B------:R-:W-:-:S04]  /*1050*/  PLOP3.LUT P1, PT, PT, PT, PT, 0x8, 0x80 ;  /* 0x000000000080781c */ /* 0x000fc80003f2e170 */
[----:B------:R-:W-:-:S07]  /*1060*/  P2R R22, PR, RZ, 0x2 ;  /* 0x00000002ff167803 */ /* 0x000fce0000000000 */
[----:B------:R-:W-:Y:S05]  /*1070*/  @P0 BRA `(.L_x_5767) ;  /* 0x0000000c00d40947 */ /* 0x000fea0003800000 */
[----:B01----:R-:W0:Y:S01]  /*1080*/  LDC.64 R6, c[0x0][0x3a0] ;  /* 0x0000e800ff067b82 */ /* 0x003e220000000a00 */
        /* <DEDUP_REMOVED lines=20> */
.L_x_5772:
[----:B------:R-:W2:Y:S02]  /*11d0*/  LDG.E.U8 R4, desc[UR36][R6.64] ;  /* 0x0000002406047981 */ /* 0x000ea4000c1e1100 */
[----:B--2---:R-:W1:Y:S02]  /*11e0*/  I2F.F64.U16 R4, R4 ;  /* 0x0000000400047312 */ /* 0x004e640000101800 */
[----:B-1----:R-:W-:Y:S05]  /*11f0*/  BRA `(.L_x_5774) ;  /* 0x0000000c00647947 */ /* 0x002fea0003800000 */
.L_x_5771:
        /* <DEDUP_REMOVED lines=9> */
.L_x_5776:
[----:B------:R-:W2:Y:S02]  /*1290*/  LDG.E R4, desc[UR36][R6.64] ;  /* 0x0000002406047981 */ /* 0x000ea4000c1e1900 */
[----:B--2---:R-:W1:Y:S02]  /*12a0*/  I2F.F64 R4, R4 ;  /* 0x0000000400047312 */ /* 0x004e640000201c00 */
[----:B-1----:R-:W-:Y:S05]  /*12b0*/  BRA `(.L_x_5774) ;  /* 0x0000000c00347947 */ /* 0x002fea0003800000 */
.L_x_5775:
[----:B------:R-:W2:Y:S02]  /*12c0*/  LDG.E.U16 R4, desc[UR36][R6.64] ;  /* 0x0000002406047981 */ /* 0x000ea4000c1e1500 */
[----:B--2---:R-:W1:Y:S02]  /*12d0*/  I2F.F64.S16 R4, R4 ;  /* 0x0000000400047312 */ /* 0x004e640000101c00 */
[----:B-1----:R-:W-:Y:S05]  /*12e0*/  BRA `(.L_x_5774) ;  /* 0x0000000c00287947 */ /* 0x002fea0003800000 */
.L_x_5770:
        /* <DEDUP_REMOVED lines=10> */
.L_x_5778:
[----:B------:R-:W2:Y:S02]  /*1390*/  LDG.E.U16 R0, desc[UR36][R6.64] ;  /* 0x0000002406007981 */ /* 0x000ea4000c1e1500 */
[----:B--2---:R-:W-:-:S05]  /*13a0*/  HADD2.F32 R0, -RZ, R0.H0_H0 ;  /* 0x20000000ff007230 */ /* 0x004fca0000004100 */
[----:B------:R-:W-:-:S04]  /*13b0*/  FMUL.FTZ R0, R0, 1 ;  /* 0x3f80000000007820 */ /* 0x000fc80000410000 */
[----:B------:R0:W1:Y:S02]  /*13c0*/  F2F.F64.F32 R4, R0 ;  /* 0x0000000000047310 */ /* 0x0000640000201800 */
[----:B01----:R-:W-:Y:S05]  /*13d0*/  BRA `(.L_x_5774) ;  /* 0x0000000800ec7947 */ /* 0x003fea0003800000 */
.L_x_5777:
        /* <DEDUP_REMOVED lines=10> */
.L_x_5780:
[----:B------:R-:W2:Y:S02]  /*1480*/  LDG.E.U16 R6, desc[UR36][R6.64] ;  /* 0x0000002406067981 */ /* 0x000ea4000c1e1500 */
[----:B--2---:R-:W-:-:S05]  /*1490*/  HADD2.F32 R0, -RZ, R6.H0_H0 ;  /* 0x20000006ff007230 */ /* 0x004fca0000004100 */
[----:B------:R-:W-:-:S04]  /*14a0*/  FMUL.FTZ R0, R0, 1 ;  /* 0x3f80000000007820 */ /* 0x000fc80000410000 */
[----:B------:R0:W1:Y:S02]  /*14b0*/  F2F.F64.F32 R4, R0 ;  /* 0x0000000000047310 */ /* 0x0000640000201800 */
[----:B01----:R-:W-:Y:S05]  /*14c0*/  BRA `(.L_x_5774) ;  /* 0x0000000800b07947 */ /* 0x003fea0003800000 */
.L_x_5779:
[----:B------:R0:W5:Y:S01]  /*14d0*/  LDG.E.64 R4, desc[UR36][R6.64] ;  /* 0x0000002406047981 */ /* 0x000162000c1e1b00 */
[----:B------:R-:W-:Y:S05]  /*14e0*/  BRA `(.L_x_5774) ;  /* 0x0000000800a87947 */ /* 0x000fea0003800000 */
.L_x_5769:
        /* <DEDUP_REMOVED lines=13> */
.L_x_5783:
[----:B------:R2:W5:Y:S01]  /*15c0*/  LDG.E.64 R4, desc[UR36][R6.64] ;  /* 0x0000002406047981 */ /* 0x000562000c1e1b00 */
[----:B------:R-:W-:Y:S05]  /*15d0*/  BRA `(.L_x_5774) ;  /* 0x00000008006c7947 */ /* 0x000fea0003800000 */
.L_x_5782:
        /* <DEDUP_REMOVED lines=27> */
.L_x_5785:
        /* <DEDUP_REMOVED lines=11> */
[----:B------:R-:W-:-:S05]  /*1840*/  LOP3.LUT R0, R0, 0x80000000, R3, 0xf8, !PT ;  /* 0x8000000000007812 */ /* 0x000fca00078ef803 */
[----:B------:R-:W-:-:S04]  /*1850*/  FMUL.FTZ R0, R0, 1 ;  /* 0x3f80000000007820 */ /* 0x000fc80000410000 */
[----:B------:R2:W3:Y:S02]  /*1860*/  F2F.F64.F32 R4, R0 ;  /* 0x0000000000047310 */ /* 0x0004e40000201800 */
[----:B--23--:R-:W-:Y:S05]  /*1870*/  BRA `(.L_x_5774) ;  /* 0x0000000400c47947 */ /* 0x00cfea0003800000 */
.L_x_5784:
[----:B------:R-:W2:Y:S02]  /*1880*/  LDG.E.U16 R0, desc[UR36][R6.64] ;  /* 0x0000002406007981 */ /* 0x000ea4000c1e1500 */
[----:B--2---:R-:W-:-:S04]  /*1890*/  IMAD.U32 R0, R0, 0x10000, RZ ;  /* 0x0001000000007824 */ /* 0x004fc800078e00ff */
[----:B------:R-:W-:-:S04]  /*18a0*/  FMUL.FTZ R0, R0, 1 ;  /* 0x3f80000000007820 */ /* 0x000fc80000410000 */
[----:B------:R2:W3:Y:S02]  /*18b0*/  F2F.F64.F32 R4, R0 ;  /* 0x0000000000047310 */ /* 0x0004e40000201800 */
[----:B--23--:R-:W-:Y:S05]  /*18c0*/  BRA `(.L_x_5774) ;  /* 0x0000000400b07947 */ /* 0x00cfea0003800000 */
.L_x_5781:
        /* <DEDUP_REMOVED lines=9> */
[----:B--2---:R-:W2:Y:S02]  /*1960*/  I2F.F64.U16 R4, R4 ;  /* 0x0000000400047312 */ /* 0x004ea40000101800 */
[----:B--2---:R-:W-:Y:S05]  /*1970*/  BRA `(.L_x_5774) ;  /* 0x0000000400847947 */ /* 0x004fea0003800000 */
.L_x_5788:
        /* <DEDUP_REMOVED lines=21> */
.L_x_5790:
[----:B------:R-:W-:Y:S05]  /*1ad0*/  BSYNC.RECONVERGENT B0 ;  /* 0x0000000000007941 */ /* 0x000fea0003800200 */
.L_x_5789:
[----:B------:R-:W-:Y:S01]  /*1ae0*/  IMAD.SHL.U32 R0, R0, 0x100000, RZ ;  /* 0x0010000000007824 */ /* 0x000fe200078e00ff */
[----:B------:R-:W-:-:S04]  /*1af0*/  LEA R3, R3, 0x3b800000, 0x17 ;  /* 0x3b80000003037811 */ /* 0x000fc800078eb8ff */
[----:B------:R-:W-:-:S05]  /*1b00*/  LOP3.LUT R0, R3, R0, R7, 0xfe, !PT ;  /* 0x0000000003007212 */ /* 0x000fca00078efe07 */
[----:B------:R-:W-:-:S04]  /*1b10*/  FMUL.FTZ R0, R0, 1 ;  /* 0x3f80000000007820 */ /* 0x000fc80000410000 */
[----:B------:R2:W3:Y:S02]  /*1b20*/  F2F.F64.F32 R4, R0 ;  /* 0x0000000000047310 */ /* 0x0004e40000201800 */
[----:B--23--:R-:W-:Y:S05]  /*1b30*/  BRA `(.L_x_5774) ;  /* 0x0000000400147947 */ /* 0x00cfea0003800000 */
.L_x_5787:
        /* <DEDUP_REMOVED lines=21> */
.L_x_5792:
[----:B------:R-:W-:Y:S05]  /*1c90*/  BSYNC.RECONVERGENT B0 ;  /* 0x0000000000007941 */ /* 0x000fea0003800200 */
.L_x_5791:
[----:B------:R-:W-:Y:S01]  /*1ca0*/  IMAD.SHL.U32 R0, R0, 0x200000, RZ ;  /* 0x0020000000007824 */ /* 0x000fe200078e00ff */
[----:B------:R-:W-:-:S04]  /*1cb0*/  LEA R3, R3, 0x37800000, 0x17 ;  /* 0x3780000003037811 */ /* 0x000fc800078eb8ff */
[----:B------:R-:W-:-:S05]  /*1cc0*/  LOP3.LUT R0, R3, R0, R7, 0xfe, !PT ;  /* 0x0000000003007212 */ /* 0x000fca00078efe07 */
[----:B------:R-:W-:-:S04]  /*1cd0*/  FMUL.FTZ R0, R0, 1 ;  /* 0x3f80000000007820 */ /* 0x000fc80000410000 */
[----:B------:R2:W3:Y:S02]  /*1ce0*/  F2F.F64.F32 R4, R0 ;  /* 0x0000000000047310 */ /* 0x0004e40000201800 */
[----:B--23--:R-:W-:Y:S05]  /*1cf0*/  BRA `(.L_x_5774) ;  /* 0x0000000000a47947 */ /* 0x00cfea0003800000 */
.L_x_5786:
        /* <DEDUP_REMOVED lines=16> */
[----:B------:R1:W2:Y:S02]  /*1e00*/  @P0 F2F.F64.F32 R4, R0 ;  /* 0x0000000000040310 */ /* 0x0002a40000201800 */
[----:B-12---:R-:W-:Y:S05]  /*1e10*/  BRA `(.L_x_5774) ;  /* 0x00000000005c7947 */ /* 0x006fea0003800000 */
.L_x_5773:
        /* <DEDUP_REMOVED lines=16> */
.L_x_5795:
[----:B------:R-:W-:Y:S01]  /*1f20*/  CS2R R4, SRZ ;  /* 0x0000000000047805 */ /* 0x000fe2000001ff00 */
[----:B------:R-:W-:Y:S06]  /*1f30*/  BRA `(.L_x_5774) ;  /* 0x0000000000147947 */ /* 0x000fec0003800000 */
.L_x_5794:
[----:B------:R-:W2:Y:S02]  /*1f40*/  LDG.E.64 R4, desc[UR36][R6.64] ;  /* 0x0000002406047981 */ /* 0x000ea4000c1e1b00 */
[----:B--2---:R-:W1:Y:S02]  /*1f50*/  I2F.F64.U64 R4, R4 ;  /* 0x0000000400047312 */ /* 0x004e640000301800 */
[----:B-1----:R-:W-:Y:S05]  /*1f60*/  BRA `(.L_x_5774) ;  /* 0x0000000000087947 */ /* 0x002fea0003800000 */
.L_x_5793:
[----:B------:R-:W2:Y:S02]  /*1f70*/  LDG.E R4, desc[UR36][R6.64] ;  /* 0x0000002406047981 */ /* 0x000ea4000c1e1900 */
[----:B--2---:R-:W1:Y:S02]  /*1f80*/  I2F.F64.U32 R4, R4 ;  /* 0x0000000400047312 */ /* 0x004e640000201800 */
.L_x_5774:
[----:B------:R-:W-:Y:S05]  /*1f90*/  BSYNC.RECONVERGENT B6 ;  /* 0x0000000000067941 */ /* 0x000fea0003800200 */
.L_x_5768:
[----:B-1---5:R-:W1:Y:S01]  /*1fa0*/  DSETP.NEU.AND P0, PT, R4, RZ, PT ;  /* 0x000000ff0400722a */ /* 0x022e620003f0d000 */
[----:B------:R-:W-:Y:S01]  /*1fb0*/  VIADD R19, R19, 0x80 ;  /* 0x0000008013137836 */ /* 0x000fe20000000000 */
[----:B-1----:R-:W-:-:S07]  /*1fc0*/  P2R R22, PR, RZ, 0x1 ;  /* 0x00000001ff167803 */ /* 0x002fce0000000000 */
.L_x_5767:
[----:B------:R-:W-:Y:S05]  /*1fd0*/  BSYNC.RECONVERGENT B7 ;  /* 0x0000000000077941 */ /* 0x000fea0003800200 */
.L_x_5766:
[----:B------:R-:W-:Y:S01]  /*1fe0*/  ISETP.GE.AND P0, PT, R19, R16, PT ;  /* 0x000000101300720c */ /* 0x000fe20003f06270 */
[----:B------:R-:W-:Y:S01]  /*1ff0*/  BSSY.RECONVERGENT B7, `(.L_x_5796) ;  /* 0x00000f9000077945 */ /* 0x000fe20003800200 */
[----:B------:R-:W-:-:S04]  /*2000*/  PLOP3.LUT P1, PT, PT, PT, PT, 0x8, 0x80 ;  /* 0x000000000080781c */ /* 0x000fc80003f2e170 */
[----:B------:R-:W-:-:S07]  /*2010*/  P2R R23, PR, RZ, 0x2 ;  /* 0x00000002ff177803 */ /* 0x000fce0000000000 */
[----:B------:R-:W-:Y:S05]  /*2020*/  @P0 BRA `(.L_x_5797) ;  /* 0x0000000c00d40947 */ /* 0x000fea0003800000 */
[----:B012---:R-:W0:Y:S01]  /*2030*/  LDC.64 R6, c[0x0][0x3a0] ;  /* 0x0000e800ff067b82 */ /* 0x007e220000000a00 */
        /* <DEDUP_REMOVED lines=20> */
.L_x_5802:
[----:B------:R-:W2:Y:S02]  /*2180*/  LDG.E.U8 R4, desc[UR36][R6.64] ;  /* 0x0000002406047981 */ /* 0x000ea4000c1e1100 */
[----:B--2---:R-:W0:Y:S02]  /*2190*/  I2F.F64.U16 R4, R4 ;  /* 0x0000000400047312 */ /* 0x004e240000101800 */
[----:B0-----:R-:W-:Y:S05]  /*21a0*/  BRA `(.L_x_5804) ;  /* 0x0000000c00647947 */ /* 0x001fea0003800000 */
.L_x_5801:
        /* <DEDUP_REMOVED lines=9> */
.L_x_5806:
[----:B------:R-:W2:Y:S02]  /*2240*/  LDG.E R4, desc[UR36][R6.64] ;  /* 0x0000002406047981 */ /* 0x000ea4000c1e1900 */
[----:B--2---:R-:W0:Y:S02]  /*2250*/  I2F.F64 R4, R4 ;  /* 0x0000000400047312 */ /* 0x004e240000201c00 */
[----:B0-----:R-:W-:Y:S05]  /*2260*/  BRA `(.L_x_5804) ;  /* 0x0000000c00347947 */ /* 0x001fea0003800000 */
.L_x_5805:
[----:B------:R-:W2:Y:S02]  /*2270*/  LDG.E.U16 R4, desc[UR36][R6.64] ;  /* 0x0000002406047981 */ /* 0x000ea4000c1e1500 */
[----:B--2---:R-:W0:Y:S02]  /*2280*/  I2F.F64.S16 R4, R4 ;  /* 0x0000000400047312 */ /* 0x004e240000101c00 */
[----:B0-----:R-:W-:Y:S05]  /*2290*/  BRA `(.L_x_5804) ;  /* 0x0000000c00287947 */ /* 0x001fea0003800000 */
.L_x_5800:
        /* <DEDUP_REMOVED lines=10> */
.L_x_5808:
[----:B------:R-:W2:Y:S02]  /*2340*/  LDG.E.U16 R0, desc[UR36][R6.64] ;  /* 0x0000002406007981 */ /* 0x000ea4000c1e1500 */
[----:B--2---:R-:W-:-:S05]  /*2350*/  HADD2.F32 R0, -RZ, R0.H0_H0 ;  /* 0x20000000ff007230 */ /* 0x004fca0000004100 */
[----:B------:R-:W-:-:S04]  /*2360*/  FMUL.FTZ R0, R0, 1 ;  /* 0x3f80000000007820 */ /* 0x000fc80000410000 */
[----:B------:R1:W2:Y:S02]  /*2370*/  F2F.F64.F32 R4, R0 ;  /* 0x0000000000047310 */ /* 0x0002a40000201800 */
[----:B-12---:R-:W-:Y:S05]  /*2380*/  BRA `(.L_x_5804) ;  /* 0x0000000800ec7947 */ /* 0x006fea0003800000 */
.L_x_5807:
        /* <DEDUP_REMOVED lines=10> */
.L_x_5810:
[----:B------:R-:W2:Y:S02]  /*2430*/  LDG.E.U16 R6, desc[UR36][R6.64] ;  /* 0x0000002406067981 */ /* 0x000ea4000c1e1500 */
[----:B--2---:R-:W-:-:S05]  /*2440*/  HADD2.F32 R0, -RZ, R6.H0_H0 ;  /* 0x20000006ff007230 */ /* 0x004fca0000004100 */
[----:B------:R-:W-:-:S04]  /*2450*/  FMUL.FTZ R0, R0, 1 ;  /* 0x3f80000000007820 */ /* 0x000fc80000410000 */
[----:B------:R1:W2:Y:S02]  /*2460*/  F2F.F64.F32 R4, R0 ;  /* 0x0000000000047310 */ /* 0x0002a40000201800 */
[----:B-12---:R-:W-:Y:S05]  /*2470*/  BRA `(.L_x_5804) ;  /* 0x0000000800b07947 */ /* 0x006fea0003800000 */
.L_x_5809:
[----:B------:R0:W5:Y:S01]  /*2480*/  LDG.E.64 R4, desc[UR36][R6.64] ;  /* 0x0000002406047981 */ /* 0x000162000c1e1b00 */
[----:B------:R-:W-:Y:S05]  /*2490*/  BRA `(.L_x_5804) ;  /* 0x0000000800a87947 */ /* 0x000fea0003800000 */
.L_x_5799:
        /* <DEDUP_REMOVED lines=13> */
.L_x_5813:
[----:B------:R1:W5:Y:S01]  /*2570*/  LDG.E.64 R4, desc[UR36][R6.64] ;  /* 0x0000002406047981 */ /* 0x000362000c1e1b00 */
[----:B------:R-:W-:Y:S05]  /*2580*/  BRA `(.L_x_5804) ;  /* 0x00000008006c7947 */ /* 0x000fea0003800000 */
.L_x_5812:
        /* <DEDUP_REMOVED lines=27> */
.L_x_5815:
        /* <DEDUP_REMOVED lines=15> */
.L_x_5814:
[----:B------:R-:W2:Y:S02]  /*2830*/  LDG.E.U16 R0, desc[UR36][R6.64] ;  /* 0x0000002406007981 */ /* 0x000ea4000c1e1500 */
[----:B--2---:R-:W-:-:S04]  /*2840*/  IMAD.U32 R0, R0, 0x10000, RZ ;  /* 0x0001000000007824 */ /* 0x004fc800078e00ff */
[----:B------:R-:W-:-:S04]  /*2850*/  FMUL.FTZ R0, R0, 1 ;  /* 0x3f80000000007820 */ /* 0x000fc80000410000 */
[----:B------:R2:W3:Y:S02]  /*2860*/  F2F.F64.F32 R4, R0 ;  /* 0x0000000000047310 */ /* 0x0004e40000201800 */
[----:B--23--:R-:W-:Y:S05]  /*2870*/  BRA `(.L_x_5804) ;  /* 0x0000000400b07947 */ /* 0x00cfea0003800000 */
.L_x_5811:
        /* <DEDUP_REMOVED lines=11> */
.L_x_5818:
        /* <DEDUP_REMOVED lines=21> */
.L_x_5820:
[----:B------:R-:W-:Y:S05]  /*2a80*/  BSYNC.RECONVERGENT B0 ;  /* 0x0000000000007941 */ /* 0x000fea0003800200 */
.L_x_5819:
[----:B------:R-:W-:Y:S01]  /*2a90*/  IMAD.SHL.U32 R0, R0, 0x100000, RZ ;  /* 0x0010000000007824 */ /* 0x000fe200078e00ff */
[----:B------:R-:W-:-:S04]  /*2aa0*/  LEA R3, R3, 0x3b800000, 0x17 ;  /* 0x3b80000003037811 */ /* 0x000fc800078eb8ff */
[----:B------:R-:W-:-:S05]  /*2ab0*/  LOP3.LUT R0, R3, R0, R7, 0xfe, !PT ;  /* 0x0000000003007212 */ /* 0x000fca00078efe07 */
[----:B------:R-:W-:-:S04]  /*2ac0*/  FMUL.FTZ R0, R0, 1 ;  /* 0x3f80000000007820 */ /* 0x000fc80000410000 */
[----:B------:R3:W4:Y:S02]  /*2ad0*/  F2F.F64.F32 R4, R0 ;  /* 0x0000000000047310 */ /* 0x0007240000201800 */
[----:B---34-:R-:W-:Y:S05]  /*2ae0*/  BRA `(.L_x_5804) ;  /* 0x0000000400147947 */ /* 0x018fea0003800000 */
.L_x_5817:
        /* <DEDUP_REMOVED lines=21> */
.L_x_5822:
[----:B------:R-:W-:Y:S05]  /*2c40*/  BSYNC.RECONVERGENT B0 ;  /* 0x0000000000007941 */ /* 0x000fea0003800200 */
.L_x_5821:
[----:B------:R-:W-:Y:S01]  /*2c50*/  IMAD.SHL.U32 R0, R0, 0x200000, RZ ;  /* 0x0020000000007824 */ /* 0x000fe200078e00ff */
[----:B------:R-:W-:-:S04]  /*2c60*/  LEA R3, R3, 0x37800000, 0x17 ;  /* 0x3780000003037811 */ /* 0x000fc800078eb8ff */
[----:B------:R-:W-:-:S05]  /*2c70*/  LOP3.LUT R0, R3, R0, R7, 0xfe, !PT ;  /* 0x0000000003007212 */ /* 0x000fca00078efe07 */
[----:B------:R-:W-:-:S04]  /*2c80*/  FMUL.FTZ R0, R0, 1 ;  /* 0x3f80000000007820 */ /* 0x000fc80000410000 */
[----:B------:R3:W4:Y:S02]  /*2c90*/  F2F.F64.F32 R4, R0 ;  /* 0x0000000000047310 */ /* 0x0007240000201800 */
[----:B---34-:R-:W-:Y:S05]  /*2ca0*/  BRA `(.L_x_5804) ;  /* 0x0000000000a47947 */ /* 0x018fea0003800000 */
.L_x_5816:
        /* <DEDUP_REMOVED lines=18> */
.L_x_5803:
        /* <DEDUP_REMOVED lines=16> */
.L_x_5825:
[----:B------:R-:W-:Y:S01]  /*2ed0*/  CS2R R4, SRZ ;  /* 0x0000000000047805 */ /* 0x000fe2000001ff00 */
[----:B------:R-:W-:Y:S06]  /*2ee0*/  BRA `(.L_x_5804) ;  /* 0x0000000000147947 */ /* 0x000fec0003800000 */
.L_x_5824:
[----:B------:R-:W2:Y:S02]  /*2ef0*/  LDG.E.64 R4, desc[UR36][R6.64] ;  /* 0x0000002406047981 */ /* 0x000ea4000c1e1b00 */
[----:B--2---:R-:W3:Y:S02]  /*2f00*/  I2F.F64.U64 R4, R4 ;  /* 0x0000000400047312 */ /* 0x004ee40000301800 */
[----:B---3--:R-:W-:Y:S05]  /*2f10*/  BRA `(.L_x_5804) ;  /* 0x0000000000087947 */ /* 0x008fea0003800000 */
.L_x_5823:
[----:B------:R-:W2:Y:S02]  /*2f20*/  LDG.E R4, desc[UR36][R6.64] ;  /* 0x0000002406047981 */ /* 0x000ea4000c1e1900 */
[----:B--2---:R-:W2:Y:S02]  /*2f30*/  I2F.F64.U32 R4, R4 ;  /* 0x0000000400047312 */ /* 0x004ea40000201800 */
.L_x_5804:
[----:B------:R-:W-:Y:S05]  /*2f40*/  BSYNC.RECONVERGENT B6 ;  /* 0x0000000000067941 */ /* 0x000fea0003800200 */
.L_x_5798:
[----:B--2--5:R-:W2:Y:S01]  /*2f50*/  DSETP.NEU.AND P0, PT, R4, RZ, PT ;  /* 0x000000ff0400722a */ /* 0x024ea20003f0d000 */
[----:B------:R-:W-:Y:S01]  /*2f60*/  VIADD R19, R19, 0x80 ;  /* 0x0000008013137836 */ /* 0x000fe20000000000 */
[----:B--2---:R-:W-:-:S07]  /*2f70*/  P2R R23, PR, RZ, 0x1 ;  /* 0x00000001ff177803 */ /* 0x004fce0000000000 */
.L_x_5797:
[----:B------:R-:W-:Y:S05]  /*2f80*/  BSYNC.RECONVERGENT B7 ;  /* 0x0000000000077941 */ /* 0x000fea0003800200 */
.L_x_5796:
[----:B------:R-:W-:Y:S01]  /*2f90*/  ISETP.GE.AND P1, PT, R19, R16, PT ;  /* 0x000000101300720c */ /* 0x000fe20003f26270 */
[----:B------:R-:W-:Y:S01]  /*2fa0*/  BSSY.RECONVERGENT B7, `(.L_x_5826) ;  /* 0x00000f6000077945 */ /* 0x000fe20003800200 */
[----:B------:R-:W-:-:S11]  /*2fb0*/  PLOP3.LUT P0, PT, PT, PT, PT, 0x8, 0x80 ;  /* 0x000000000080781c */ /* 0x000fd60003f0e170 */
        /* <DEDUP_REMOVED lines=22> */
.L_x_5832:
[----:B------:R-:W2:Y:S02]  /*3120*/  LDG.E.U8 R4, desc[UR36][R6.64] ;  /* 0x0000002406047981 */ /* 0x000ea4000c1e1100 */
[----:B--2---:R-:W1:Y:S02]  /*3130*/  I2F.F64.U16 R4, R4 ;  /* 0x0000000400047312 */ /* 0x004e640000101800 */
[----:B-1----:R-:W-:Y:S05]  /*3140*/  BRA `(.L_x_5834) ;  /* 0x0000000c00647947 */ /* 0x002fea0003800000 */
.L_x_5831:
        /* <DEDUP_REMOVED lines=9> */
.L_x_5836:
[----:B------:R-:W2:Y:S02]  /*31e0*/  LDG.E R4, desc[UR36][R6.64] ;  /* 0x0000002406047981 */ /* 0x000ea4000c1e1900 */
[----:B--2---:R-:W1:Y:S02]  /*31f0*/  I2F.F64 R4, R4 ;  /* 0x0000000400047312 */ /* 0x004e640000201c00 */
[----:B-1----:R-:W-:Y:S05]  /*3200*/  BRA `(.L_x_5834) ;  /* 0x0000000c00347947 */ /* 0x002fea0003800000 */
.L_x_5835:
[----:B------:R-:W2:Y:S02]  /*3210*/  LDG.E.U16 R4, desc[UR36][R6.64] ;  /* 0x0000002406047981 */ /* 0x000ea4000c1e1500 */
[----:B--2---:R-:W1:Y:S02]  /*3220*/  I2F.F64.S16 R4, R4 ;  /* 0x0000000400047312 */ /* 0x004e640000101c00 */
[----:B-1----:R-:W-:Y:S05]  /*3230*/  BRA `(.L_x_5834) ;  /* 0x0000000c00287947 */ /* 0x002fea0003800000 */
.L_x_5830:
        /* <DEDUP_REMOVED lines=10> */
.L_x_5838:
[----:B------:R-:W2:Y:S02]  /*32e0*/  LDG.E.U16 R0, desc[UR36][R6.64] ;  /* 0x0000002406007981 */ /* 0x000ea4000c1e1500 */
[----:B--2---:R-:W-:-:S05]  /*32f0*/  HADD2.F32 R0, -RZ, R0.H0_H0 ;  /* 0x20000000ff007230 */ /* 0x004fca0000004100 */
[----:B------:R-:W-:-:S04]  /*3300*/  FMUL.FTZ R0, R0, 1 ;  /* 0x3f80000000007820 */ /* 0x000fc80000410000 */
[----:B------:R0:W1:Y:S02]  /*3310*/  F2F.F64.F32 R4, R0 ;  /* 0x0000000000047310 */ /* 0x0000640000201800 */
[----:B01----:R-:W-:Y:S05]  /*3320*/  BRA `(.L_x_5834) ;  /* 0x0000000800ec7947 */ /* 0x003fea0003800000 */
.L_x_5837:
        /* <DEDUP_REMOVED lines=10> */
.L_x_5840:
[----:B------:R-:W2:Y:S02]  /*33d0*/  LDG.E.U16 R6, desc[UR36][R6.64] ;  /* 0x0000002406067981 */ /* 0x000ea4000c1e1500 */
[----:B--2---:R-:W-:-:S05]  /*33e0*/  HADD2.F32 R0, -RZ, R6.H0_H0 ;  /* 0x20000006ff007230 */ /* 0x004fca0000004100 */
[----:B------:R-:W-:-:S04]  /*33f0*/  FMUL.FTZ R0, R0, 1 ;  /* 0x3f80000000007820 */ /* 0x000fc80000410000 */
[----:B------:R0:W1:Y:S02]  /*3400*/  F2F.F64.F32 R4, R0 ;  /* 0x0000000000047310 */ /* 0x0000640000201800 */
[----:B01----:R-:W-:Y:S05]  /*3410*/  BRA `(.L_x_5834) ;  /* 0x0000000800b07947 */ /* 0x003fea0003800000 */
.L_x_5839:
[----:B------:R0:W5:Y:S01]  /*3420*/  LDG.E.64 R4, desc[UR36][R6.64] ;  /* 0x0000002406047981 */ /* 0x000162000c1e1b00 */
[----:B------:R-:W-:Y:S05]  /*3430*/  BRA `(.L_x_5834) ;  /* 0x0000000800a87947 */ /* 0x000fea0003800000 */
.L_x_5829:
        /* <DEDUP_REMOVED lines=13> */
.L_x_5843:
[----:B------:R2:W5:Y:S01]  /*3510*/  LDG.E.64 R4, desc[UR36][R6.64] ;  /* 0x0000002406047981 */ /* 0x000562000c1e1b00 */
[----:B------:R-:W-:Y:S05]  /*3520*/  BRA `(.L_x_5834) ;  /* 0x00000008006c7947 */ /* 0x000fea0003800000 */
.L_x_5842:
        /* <DEDUP_REMOVED lines=27> */
.L_x_5845:
        /* <DEDUP_REMOVED lines=15> */
.L_x_5844:
[----:B------:R-:W2:Y:S02]  /*37d0*/  LDG.E.U16 R0, desc[UR36][R6.64] ;  /* 0x0000002406007981 */ /* 0x000ea4000c1e1500 */
[----:B--2---:R-:W-:-:S04]  /*37e0*/  IMAD.U32 R0, R0, 0x10000, RZ ;  /* 0x0001000000007824 */ /* 0x004fc800078e00ff */
[----:B------:R-:W-:-:S04]  /*37f0*/  FMUL.FTZ R0, R0, 1 ;  /* 0x3f80000000007820 */ /* 0x000fc80000410000 */
[----:B------:R2:W3:Y:S02]  /*3800*/  F2F.F64.F32 R4, R0 ;  /* 0x0000000000047310 */ /* 0x0004e40000201800 */
[----:B--23--:R-:W-:Y:S05]  /*3810*/  BRA `(.L_x_5834) ;  /* 0x0000000400b07947 */ /* 0x00cfea0003800000 */
.L_x_5841:
        /* <DEDUP_REMOVED lines=9> */
[----:B--2---:R-:W1:Y:S02]  /*38b0*/  I2F.F64.U16 R4, R4 ;  /* 0x0000000400047312 */ /* 0x004e640000101800 */
[----:B-1----:R-:W-:Y:S05]  /*38c0*/  BRA `(.L_x_5834) ;  /* 0x0000000400847947 */ /* 0x002fea0003800000 */
.L_x_5848:
        /* <DEDUP_REMOVED lines=21> */
.L_x_5850:
[----:B------:R-:W-:Y:S05]  /*3a20*/  BSYNC.RECONVERGENT B0 ;  /* 0x0000000000007941 */ /* 0x000fea0003800200 */
.L_x_5849:
[----:B------:R-:W-:Y:S01]  /*3a30*/  IMAD.SHL.U32 R0, R0, 0x100000, RZ ;  /* 0x0010000000007824 */ /* 0x000fe200078e00ff */
[----:B------:R-:W-:-:S04]  /*3a40*/  LEA R3, R3, 0x3b800000, 0x17 ;  /* 0x3b80000003037811 */ /* 0x000fc800078eb8ff */
[----:B------:R-:W-:-:S05]  /*3a50*/  LOP3.LUT R0, R3, R0, R7, 0xfe, !PT ;  /* 0x0000000003007212 */ /* 0x000fca00078efe07 */
[----:B------:R-:W-:-:S04]  /*3a60*/  FMUL.FTZ R0, R0, 1 ;  /* 0x3f80000000007820 */ /* 0x000fc80000410000 */
[----:B------:R1:W2:Y:S02]  /*3a70*/  F2F.F64.F32 R4, R0 ;  /* 0x0000000000047310 */ /* 0x0002a40000201800 */
[----:B-12---:R-:W-:Y:S05]  /*3a80*/  BRA `(.L_x_5834) ;  /* 0x0000000400147947 */ /* 0x006fea0003800000 */
.L_x_5847:
        /* <DEDUP_REMOVED lines=21> */
.L_x_5852:
[----:B------:R-:W-:Y:S05]  /*3be0*/  BSYNC.RECONVERGENT B0 ;  /* 0x0000000000007941 */ /* 0x000fea0003800200 */
.L_x_5851:
[----:B------:R-:W-:Y:S01]  /*3bf0*/  IMAD.SHL.U32 R0, R0, 0x200000, RZ ;  /* 0x0020000000007824 */ /* 0x000fe200078e00ff */
[----:B------:R-:W-:-:S04]  /*3c00*/  LEA R3, R3, 0x37800000, 0x17 ;  /* 0x3780000003037811 */ /* 0x000fc800078eb8ff */
[----:B------:R-:W-:-:S05]  /*3c10*/  LOP3.LUT R0, R3, R0, R7, 0xfe, !PT ;  /* 0x0000000003007212 */ /* 0x000fca00078efe07 */
[----:B------:R-:W-:-:S04]  /*3c20*/  FMUL.FTZ R0, R0, 1 ;  /* 0x3f80000000007820 */ /* 0x000fc80000410000 */
[----:B------:R1:W2:Y:S02]  /*3c30*/  F2F.F64.F32 R4, R0 ;  /* 0x0000000000047310 */ /* 0x0002a40000201800 */
[----:B-12---:R-:W-:Y:S05]  /*3c40*/  BRA `(.L_x_5834) ;  /* 0x0000000000a47947 */ /* 0x006fea0003800000 */
.L_x_5846:
        /* <DEDUP_REMOVED lines=16> */
[----:B------:R2:W3:Y:S02]  /*3d50*/  @P0 F2F.F64.F32 R4, R0 ;  /* 0x0000000000040310 */ /* 0x0004e40000201800 */
[----:B--23--:R-:W-:Y:S05]  /*3d60*/  BRA `(.L_x_5834) ;  /* 0x00000000005c7947 */ /* 0x00cfea0003800000 */
.L_x_5833:
        /* <DEDUP_REMOVED lines=16> */
.L_x_5855:
[----:B------:R-:W-:Y:S01]  /*3e70*/  CS2R R4, SRZ ;  /* 0x0000000000047805 */ /* 0x000fe2000001ff00 */
[----:B------:R-:W-:Y:S06]  /*3e80*/  BRA `(.L_x_5834) ;  /* 0x0000000000147947 */ /* 0x000fec0003800000 */
.L_x_5854:
[----:B------:R-:W2:Y:S02]  /*3e90*/  LDG.E.64 R4, desc[UR36][R6.64] ;  /* 0x0000002406047981 */ /* 0x000ea4000c1e1b00 */
[----:B--2---:R-:W2:Y:S02]  /*3ea0*/  I2F.F64.U64 R4, R4 ;  /* 0x0000000400047312 */ /* 0x004ea40000301800 */
[----:B--2---:R-:W-:Y:S05]  /*3eb0*/  BRA `(.L_x_5834) ;  /* 0x0000000000087947 */ /* 0x004fea0003800000 */
.L_x_5853:
[----:B------:R-:W2:Y:S02]  /*3ec0*/  LDG.E R4, desc[UR36][R6.64] ;  /* 0x0000002406047981 */ /* 0x000ea4000c1e1900 */
[----:B--2---:R-:W1:Y:S02]  /*3ed0*/  I2F.F64.U32 R4, R4 ;  /* 0x0000000400047312 */ /* 0x004e640000201800 */
.L_x_5834:
[----:B------:R-:W-:Y:S05]  /*3ee0*/  BSYNC.RECONVERGENT B6 ;  /* 0x0000000000067941 */ /* 0x000fea0003800200 */
.L_x_5828:
[----:B-1---5:R3:W4:Y:S02]  /*3ef0*/  DSETP.NEU.AND P0, PT, R4, RZ, PT ;  /* 0x000000ff0400722a */ /* 0x0227240003f0d000 */
.L_x_5827:
[----:B------:R-:W-:Y:S05]  /*3f00*/  BSYNC.RECONVERGENT B7 ;  /* 0x0000000000077941 */ /* 0x000fea0003800200 */
.L_x_5826:
[----:B------:R-:W-:Y:S01]  /*3f10*/  ISETP.NE.AND P1, PT, R18, RZ, PT ;  /* 0x000000ff1200720c */ /* 0x000fe20003f25270 */
[----:B------:R-:W5:Y:S01]  /*3f20*/  LDCU.64 UR4, c[0x0][0x390] ;  /* 0x00007200ff0477ac */ /* 0x000f620008000a00 */
[----:B------:R-:W0:Y:S01]  /*3f30*/  LDC.U8 R18, c[0x0][0x3b4] ;  /* 0x0000ed00ff127b82 */ /* 0x000e220000000000 */
[----:B------:R-:W-:Y:S01]  /*3f40*/  ISETP.NE.AND P2, PT, R22, RZ, PT ;  /* 0x000000ff1600720c */ /* 0x000fe20003f45270 */
[----:B------:R-:W-:Y:S01]  /*3f50*/  BSSY.RECONVERGENT B8, `(.L_x_5856) ;  /* 0x00002ab000087945 */ /* 0x000fe20003800200 */
[----:B------:R-:W-:-:S03]  /*3f60*/  ISETP.NE.AND P3, PT, R23, RZ, PT ;  /* 0x000000ff1700720c */ /* 0x000fc60003f65270 */
[----:B------:R-:W-:Y:S01]  /*3f70*/  BSSY.RELIABLE B7, `(.L_x_5857) ;  /* 0x00001d0000077945 */ /* 0x000fe20003800100 */
[----:B------:R-:W-:-:S04]  /*3f80*/  ISETP.GE.AND P4, PT, R17, R16, PT ;  /* 0x000000101100720c */ /* 0x000fc80003f86270 */
[----:B-----5:R-:W5:Y:S02]  /*3f90*/  DSETP.NEU.XOR P1, PT, RZ, UR4, P1 ;  /* 0x00000004ff007e2a */ /* 0x020f640008f2d800 */
[----:B-----5:R-:W-:-:S15]  /*3fa0*/  SEL R11, RZ, 0x1, !P1 ;  /* 0x00000001ff0b7807 */ /* 0x020fde0004800000 */
[----:B------:R-:W-:-:S15]  /*3fb0*/  NOP ;  /* 0x0000000000007918 */ /* 0x000fde0000000000 */
[----:B------:R-:W-:-:S15]  /*3fc0*/  NOP ;  /* 0x0000000000007918 */ /* 0x000fde0000000000 */
[----:B------:R-:W-:-:S15]  /*3fd0*/  NOP ;  /* 0x0000000000007918 */ /* 0x000fde0000000000 */
[----:B------:R-:W-:-:S02]  /*3fe0*/  NOP ;  /* 0x0000000000007918 */ /* 0x000fc40000000000 */
[----:B------:R-:W5:Y:S02]  /*3ff0*/  DSETP.NEU.XOR P2, PT, RZ, UR4, P2 ;  /* 0x00000004ff007e2a */ /* 0x000f64000974d800 */
        /* <DEDUP_REMOVED lines=11> */
[----:B----4-:R-:W4:Y:S02]  /*40b0*/  DSETP.NEU.XOR P0, PT, RZ, UR4, P0 ;  /* 0x00000004ff007e2a */ /* 0x010f24000870d800 */
[----:B----4-:R-:W-:Y:S01]  /*40c0*/  SEL R22, RZ, 0x1, !P0 ;  /* 0x00000001ff167807 */ /* 0x010fe20004000000 */
[----:B0-----:R-:W-:Y:S06]  /*40d0*/  @P4 BRA `(.L_x_5858) ;  /* 0x0000001800d84947 */ /* 0x001fec0003800000 */
[----:B------:R-:W0:Y:S01]  /*40e0*/  LDCU UR4, c[0x0][0x3b8] ;  /* 0x00007700ff0477ac */ /* 0x000e220008000800 */
[----:B------:R-:W4:Y:S01]  /*40f0*/  LDC.64 R8, c[0x0][0x398] ;  /* 0x0000e600ff087b82 */ /* 0x000f220000000a00 */
[----:B------:R-:W-:Y:S01]  /*4100*/  IMAD R0, R2, 0x200, R17 ;  /* 0x0000020002007824 */ /* 0x000fe200078e0211 */
[----:B---3--:R-:W-:Y:S01]  /*4110*/  PRMT R4, R18, 0x9910, RZ ;  /* 0x0000991012047816 */ /* 0x008fe200000000ff */
[----:B------:R-:W-:Y:S01]  /*4120*/  BSSY.RECONVERGENT B6, `(.L_x_5859) ;  /* 0x00000d6000067945 */ /* 0x000fe20003800200 */
[----:B------:R-:W-:Y:S02]  /*4130*/  VIADD R17, R17, 0x80 ;  /* 0x0000008011117836 */ /* 0x000fe40000000000 */
[----:B0-----:R-:W-:Y:S02]  /*4140*/  IMAD R3, R0, UR4, RZ ;  /* 0x0000000400037c24 */ /* 0x001fe4000f8e02ff */
[----:B------:R-:W-:-:S05]  /*4150*/  IMAD.MOV.U32 R0, RZ, RZ, R4 ;  /* 0x000000ffff007224 */ /* 0x000fca00078e0004 */
[----:B------:R-:W-:Y:S02]  /*4160*/  ISETP.GT.AND P0, PT, R0, 0x9, PT ;  /* 0x000000090000780c */ /* 0x000fe40003f04270 */
[----:B----4-:R-:W-:-:S05]  /*4170*/  IADD3 R8, P1, PT, R3, R8, RZ ;  /* 0x0000000803087210 */ /* 0x010fca0007f3e0ff */
        /* <DEDUP_REMOVED lines=12> */
.L_x_5863:
[----:B------:R0:W-:Y:S01]  /*4240*/  STG.E.U8 desc[UR36][R8.64], R11 ;  /* 0x0000000b08007986 */ /* 0x0001e2000c101124 */
[----:B------:R-:W-:Y:S05]  /*4250*/  BRA `(.L_x_5865) ;  /* 0x0000000c00087947 */ /* 0x000fea0003800000 */
.L_x_5862:
        /* <DEDUP_REMOVED lines=10> */
.L_x_5867:
[----:B------:R0:W-:Y:S01]  /*4300*/  STG.E desc[UR36][R8.64], R11 ;  /* 0x0000000b08007986 */ /* 0x0001e2000c101924 */
[----:B------:R-:W-:Y:S05]  /*4310*/  BRA `(.L_x_5865) ;  /* 0x0000000800d87947 */ /* 0x000fea0003800000 */
.L_x_5866:
[----:B------:R0:W-:Y:S01]  /*4320*/  STG.E.U16 desc[UR36][R8.64], R11 ;  /* 0x0000000b08007986 */ /* 0x0001e2000c101524 */
[----:B------:R-:W-:Y:S05]  /*4330*/  BRA `(.L_x_5865) ;  /* 0x0000000800d07947 */ /* 0x000fea0003800000 */
.L_x_5861:
        /* <DEDUP_REMOVED lines=9> */
.L_x_5869:
[----:B------:R-:W0:Y:S02]  /*43d0*/  I2F.S16 R0, R11 ;  /* 0x0000000b00007306 */ /* 0x000e240000101400 */
[----:B0-----:R-:W-:-:S05]  /*43e0*/  F2FP.F16.F32.PACK_AB R0, RZ, R0 ;  /* 0x00000000ff00723e */ /* 0x001fca00000000ff */
[----:B------:R0:W-:Y:S01]  /*43f0*/  STG.E.U16 desc[UR36][R8.64], R0 ;  /* 0x0000000008007986 */ /* 0x0001e2000c101524 */
[----:B------:R-:W-:Y:S05]  /*4400*/  BRA `(.L_x_5865) ;  /* 0x00000008009c7947 */ /* 0x000fea0003800000 */
.L_x_5868:
        /* <DEDUP_REMOVED lines=10> */
.L_x_5871:
[----:B------:R-:W0:Y:S02]  /*44b0*/  I2F.S16 R11, R11 ;  /* 0x0000000b000b7306 */ /* 0x000e240000101400 */
[----:B0-----:R-:W-:-:S04]  /*44c0*/  F2FP.F16.F32.PACK_AB R3, RZ, R11 ;  /* 0x0000000bff03723e */ /* 0x001fc800000000ff */
[----:B------:R-:W-:-:S05]  /*44d0*/  PRMT R3, R3, 0x5410, RZ ;  /* 0x0000541003037816 */ /* 0x000fca00000000ff */
[----:B------:R0:W-:Y:S01]  /*44e0*/  STG.E desc[UR36][R8.64], R3 ;  /* 0x0000000308007986 */ /* 0x0001e2000c101924 */
[----:B------:R-:W-:Y:S05]  /*44f0*/  BRA `(.L_x_5865) ;  /* 0x0000000800607947 */ /* 0x000fea0003800000 */
.L_x_5870:
[----:B------:R-:W0:Y:S02]  /*4500*/  I2F.F64.S16 R4, R11 ;  /* 0x0000000b00047312 */ /* 0x000e240000101c00 */
[----:B0-----:R0:W-:Y:S01]  /*4510*/  STG.E.64 desc[UR36][R8.64], R4 ;  /* 0x0000000408007986 */ /* 0x0011e2000c101b24 */
[----:B------:R-:W-:Y:S05]  /*4520*/  BRA `(.L_x_5865) ;  /* 0x0000000800547947 */ /* 0x000fea0003800000 */
.L_x_5860:
        /* <DEDUP_REMOVED lines=10> */
.L_x_5874:
[----:B-12---:R-:W-:Y:S01]  /*45d0*/  CS2R R6, SRZ ;  /* 0x0000000000067805 */ /* 0x006fe2000001ff00 */
[----:B------:R-:W0:Y:S04]  /*45e0*/  I2F.F64.S16 R4, R11 ;  /* 0x0000000b00047312 */ /* 0x000e280000101c00 */
[----:B0-----:R0:W-:Y:S01]  /*45f0*/  STG.E.128 desc[UR36][R8.64], R4 ;  /* 0x0000000408007986 */ /* 0x0011e2000c101d24 */
[----:B------:R-:W-:Y:S05]  /*4600*/  BRA `(.L_x_5865) ;  /* 0x00000008001c7947 */ /* 0x000fea0003800000 */
.L_x_5873:
        /* <DEDUP_REMOVED lines=17> */
.L_x_5878:
[----:B------:R-:W-:Y:S05]  /*4720*/  BSYNC.RECONVERGENT B0 ;  /* 0x0000000000007941 */ /* 0x000fea0003800200 */
.L_x_5877:
[----:B------:R0:W-:Y:S01]  /*4730*/  STG.E.U8 desc[UR36][R8.64], R3 ;  /* 0x0000000308007986 */ /* 0x0001e2000c101124 */
[----:B------:R-:W-:Y:S05]  /*4740*/  BRA `(.L_x_5865) ;  /* 0x0000000400cc7947 */ /* 0x000fea0003800000 */
.L_x_5876:
        /* <DEDUP_REMOVED lines=16> */
.L_x_5875:
[----:B------:R-:W0:Y:S02]  /*4850*/  I2F.S16 R0, R11 ;  /* 0x0000000b00007306 */ /* 0x000e240000101400 */
[----:B0-----:R-:W-:-:S05]  /*4860*/  F2FP.BF16.F32.PACK_AB R0, RZ, R0 ;  /* 0x00000000ff00723e */ /* 0x001fca00000010ff */
[----:B------:R0:W-:Y:S01]  /*4870*/  STG.E.U16 desc[UR36][R8.64], R0 ;  /* 0x0000000008007986 */ /* 0x0001e2000c101524 */
[----:B------:R-:W-:Y:S05]  /*4880*/  BRA `(.L_x_5865) ;  /* 0x00000004007c7947 */ /* 0x000fea0003800000 */
.L_x_5872:
        /* <DEDUP_REMOVED lines=10> */
.L_x_5881:
        /* <DEDUP_REMOVED lines=12> */
.L_x_5884:
[----:B------:R-:W-:-:S04]  /*49f0*/  SHF.R.U32.HI R0, RZ, 0x14, R11 ;  /* 0x00000014ff007819 */ /* 0x000fc8000001160b */
[----:B------:R-:W-:-:S04]  /*4a00*/  LOP3.LUT R0, R0, 0x1, RZ, 0xc0, !PT ;  /* 0x0000000100007812 */ /* 0x000fc800078ec0ff */
[----:B------:R-:W-:-:S04]  /*4a10*/  IADD3 R0, PT, PT, R11, 0x487ffff, R0 ;  /* 0x0487ffff0b007810 */ /* 0x000fc80007ffe000 */
[----:B------:R-:W-:-:S04]  /*4a20*/  SHF.R.U32.HI R0, RZ, 0x14, R0 ;  /* 0x00000014ff007819 */ /* 0x000fc80000011600 */
[----:B------:R-:W-:-:S07]  /*4a30*/  LOP3.LUT R0, R0, 0xff, RZ, 0xc0, !PT ;  /* 0x000000ff00007812 */ /* 0x000fce00078ec0ff */
.L_x_5885:
[----:B------:R-:W-:-:S07]  /*4a40*/  PRMT R4, R0, 0x7610, R4 ;  /* 0x0000761000047816 */ /* 0x000fce0000000004 */
.L_x_5883:
[----:B------:R-:W-:Y:S05]  /*4a50*/  BSYNC.RECONVERGENT B0 ;  /* 0x0000000000007941 */ /* 0x000fea0003800200 */
.L_x_5882:
[----:B------:R3:W-:Y:S01]  /*4a60*/  STG.E.U8 desc[UR36][R8.64], R4 ;  /* 0x0000000408007986 */ /* 0x0007e2000c101124 */
[----:B------:R-:W-:Y:S05]  /*4a70*/  BRA `(.L_x_5865) ;  /* 0x0000000400007947 */ /* 0x000fea0003800000 */
.L_x_5880:
        /* <DEDUP_REMOVED lines=12> */
.L_x_5888:
[----:B------:R-:W-:-:S04]  /*4b40*/  SHF.R.U32.HI R0, RZ, 0x15, R11 ;  /* 0x00000015ff007819 */ /* 0x000fc8000001160b */
[----:B------:R-:W-:-:S04]  /*4b50*/  LOP3.LUT R0, R0, 0x1, RZ, 0xc0, !PT ;  /* 0x0000000100007812 */ /* 0x000fc800078ec0ff */
[----:B------:R-:W-:-:S04]  /*4b60*/  IADD3 R0, PT, PT, R11, 0x88fffff, R0 ;  /* 0x088fffff0b007810 */ /* 0x000fc80007ffe000 */
[----:B------:R-:W-:-:S04]  /*4b70*/  SHF.R.U32.HI R0, RZ, 0x15, R0 ;  /* 0x00000015ff007819 */ /* 0x000fc80000011600 */
[----:B------:R-:W-:-:S07]  /*4b80*/  LOP3.LUT R0, R0, 0xff, RZ, 0xc0, !PT ;  /* 0x000000ff00007812 */ /* 0x000fce00078ec0ff */
.L_x_5889:
[----:B------:R-:W-:-:S07]  /*4b90*/  PRMT R4, R0, 0x7610, R4 ;  /* 0x0000761000047816 */ /* 0x000fce0000000004 */
.L_x_5887:
[----:B------:R-:W-:Y:S05]  /*4ba0*/  BSYNC.RECONVERGENT B0 ;  /* 0x0000000000007941 */ /* 0x000fea0003800200 */
.L_x_5886:
[----:B------:R4:W-:Y:S01]  /*4bb0*/  STG.E.U8 desc[UR36][R8.64], R4 ;  /* 0x0000000408007986 */ /* 0x0009e2000c101124 */
[----:B------:R-:W-:Y:S05]  /*4bc0*/  BRA `(.L_x_5865) ;  /* 0x0000000000ac7947 */ /* 0x000fea0003800000 */
.L_x_5879:
[----:B------:R-:W-:-:S13]  /*4bd0*/  ISETP.NE.AND P0, PT, R0, 0x1c, PT ;  /* 0x0000001c0000780c */ /* 0x000fda0003f05270 */
[----:B------:R-:W-:Y:S05]  /*4be0*/  @!P0 BRA `(.L_x_5890) ;  /* 0x0000000000a08947 */ /* 0x000fea0003800000 */
[----:B------:R-:W-:-:S13]  /*4bf0*/  ISETP.NE.AND P0, PT, R0, 0x1d, PT ;  /* 0x0000001d0000780c */ /* 0x000fda0003f05270 */
[----:B------:R-:W-:Y:S05]  /*4c00*/  @!P0 BRA `(.L_x_5891) ;  /* 0x0000000000888947 */ /* 0x000fea0003800000 */
[----:B------:R-:W-:-:S13]  /*4c10*/  ISETP.NE.AND P0, PT, R0, 0x2c, PT ;  /* 0x0000002c0000780c */ /* 0x000fda0003f05270 */
[----:B------:R-:W-:Y:S05]  /*4c20*/  @!P0 BRA `(.L_x_5892) ;  /* 0x0000000000448947 */ /* 0x000fea0003800000 */
.L_x_5864:
[----:B------:R-:W-:Y:S01]  /*4c30*/  MOV R14, 0x0 ;  /* 0x00000000000e7802 */ /* 0x000fe20000000f00 */
[----:B------:R-:W0:Y:S01]  /*4c40*/  LDCU.64 UR6, c[0x4][0x140] ;  /* 0x01002800ff0677ac */ /* 0x000e220008000a00 */
[----:B------:R-:W-:Y:S02]  /*4c50*/  IMAD.MOV.U32 R8, RZ, RZ, 0x65 ;  /* 0x00000065ff087424 */ /* 0x000fe400078e00ff */
[----:B------:R-:W-:Y:S01]  /*4c60*/  IMAD.MOV.U32 R12, RZ, RZ, 0x1 ;  /* 0x00000001ff0c7424 */ /* 0x000fe200078e00ff */
[----:B------:R-:W1:Y:S01]  /*4c70*/  LDCU.64 UR8, c[0x4][0x148] ;  /* 0x01002900ff0877ac */ /* 0x000e620008000a00 */
[----:B------:R-:W3:Y:S01]  /*4c80*/  LDC.64 R14, c[0x4][R14] ;  /* 0x010000000e0e7b82 */ /* 0x000ee20000000a00 */
[----:B------:R-:W-:Y:S01]  /*4c90*/  IMAD.MOV.U32 R13, RZ, RZ, RZ ;  /* 0x000000ffff0d7224 */ /* 0x000fe200078e00ff */
[----:B------:R-:W4:Y:S01]  /*4ca0*/  LDCU.64 UR4, c[0x4][0x10] ;  /* 0x01000200ff0477ac */ /* 0x000f220008000a00 */
[----:B0-----:R-:W-:Y:S02]  /*4cb0*/  IMAD.U32 R4, RZ, RZ, UR6 ;  /* 0x00000006ff047e24 */ /* 0x001fe4000f8e00ff */
[----:B------:R-:W-:-:S02]  /*4cc0*/  IMAD.U32 R5, RZ, RZ, UR7 ;  /* 0x00000007ff057e24 */ /* 0x000fc4000f8e00ff */
[----:B-12---:R-:W-:Y:S02]  /*4cd0*/  IMAD.U32 R6, RZ, RZ, UR8 ;  /* 0x00000008ff067e24 */ /* 0x006fe4000f8e00ff */
[----:B------:R-:W-:Y:S02]  /*4ce0*/  IMAD.U32 R7, RZ, RZ, UR9 ;  /* 0x00000009ff077e24 */ /* 0x000fe4000f8e00ff */
[----:B----4-:R-:W-:Y:S02]  /*4cf0*/  IMAD.U32 R10, RZ, RZ, UR4 ;  /* 0x00000004ff0a7e24 */ /* 0x010fe4000f8e00ff */
[----:B------:R-:W-:-:S07]  /*4d00*/  IMAD.U32 R11, RZ, RZ, UR5 ;  /* 0x00000005ff0b7e24 */ /* 0x000fce000f8e00ff */
[----:B------:R-:W-:-:S07]  /*4d10*/  LEPC R20, `(.L_x_5893) ;  /* 0x000000001014794e */ /* 0x000fce0000000000 */
[----:B---3--:R-:W-:Y:S05]  /*4d20*/  CALL.ABS.NOINC R14 ;  /* 0x000000000e007343 */ /* 0x008fea0003c00000 */
.L_x_5893:
[----:B------:R-:W-:Y:S05]  /*4d30*/  BRA `(.L_x_5865) ;  /* 0x0000000000507947 */ /* 0x000fea0003800000 */
.L_x_5892:
        /* <DEDUP_REMOVED lines=15> */
.L_x_5891:
[----:B------:R-:W-:Y:S02]  /*4e30*/  IMAD.MOV.U32 R4, RZ, RZ, R11 ;  /* 0x000000ffff047224 */ /* 0x000fe400078e000b */
[----:B------:R-:W-:-:S05]  /*4e40*/  IMAD.MOV.U32 R5, RZ, RZ, RZ ;  /* 0x000000ffff057224 */ /* 0x000fca00078e00ff */
[----:B------:R0:W-:Y:S01]  /*4e50*/  STG.E.64 desc[UR36][R8.64], R4 ;  /* 0x0000000408007986 */ /* 0x0001e2000c101b24 */
[----:B------:R-:W-:Y:S05]  /*4e60*/  BRA `(.L_x_5865) ;  /* 0x0000000000047947 */ /* 0x000fea0003800000 */
.L_x_5890:
[----:B------:R0:W-:Y:S02]  /*4e70*/  STG.E desc[UR36][R8.64], R11 ;  /* 0x0000000b08007986 */ /* 0x0001e4000c101924 */
.L_x_5865:
[----:B------:R-:W-:Y:S05]  /*4e80*/  BSYNC.RECONVERGENT B6 ;  /* 0x0000000000067941 */ /* 0x000fea0003800200 */
.L_x_5859:
[----:B------:R-:W-:-:S13]  /*4e90*/  ISETP.GE.AND P0, PT, R17, R16, PT ;  /* 0x000000101100720c */ /* 0x000fda0003f06270 */
[----:B------:R-:W-:Y:S05]  /*4ea0*/  @P0 BREAK.RELIABLE B7 ;  /* 0x0000000000070942 */ /* 0x000fea0003800100 */
[----:B------:R-:W-:Y:S05]  /*4eb0*/  @P0 BRA `(.L_x_5894) ;  /* 0x0000001800d00947 */ /* 0x000fea0003800000 */
[----:B------:R-:W5:Y:S01]  /*4ec0*/  LDCU UR4, c[0x0][0x3b8] ;  /* 0x00007700ff0477ac */ /* 0x000f620008000800 */
[----:B0--34-:R-:W0:Y:S01]  /*4ed0*/  LDC.64 R8, c[0x0][0x398] ;  /* 0x0000e600ff087b82 */ /* 0x019e220000000a00 */
        /* <DEDUP_REMOVED lines=19> */
.L_x_5899:
[----:B------:R0:W-:Y:S01]  /*5010*/  STG.E.U8 desc[UR36][R8.64], R26 ;  /* 0x0000001a08007986 */ /* 0x0001e2000c101124 */
[----:B------:R-:W-:Y:S05]  /*5020*/  BRA `(.L_x_5901) ;  /* 0x0000000800fc7947 */ /* 0x000fea0003800000 */
.L_x_5898:
        /* <DEDUP_REMOVED lines=9> */
.L_x_5903:
[----:B------:R0:W-:Y:S01]  /*50c0*/  STG.E desc[UR36][R8.64], R26 ;  /* 0x0000001a08007986 */ /* 0x0001e2000c101924 */
[----:B------:R-:W-:Y:S05]  /*50d0*/  BRA `(.L_x_5901) ;  /* 0x0000000800d07947 */ /* 0x000fea0003800000 */
.L_x_5902:
[----:B------:R0:W-:Y:S01]  /*50e0*/  STG.E.U16 desc[UR36][R8.64], R26 ;  /* 0x0000001a08007986 */ /* 0x0001e2000c101524 */
[----:B------:R-:W-:Y:S05]  /*50f0*/  BRA `(.L_x_5901) ;  /* 0x0000000800c87947 */ /* 0x000fea0003800000 */
.L_x_5897:
        /* <DEDUP_REMOVED lines=9> */
.L_x_5905:
[----:B------:R-:W0:Y:S02]  /*5190*/  I2F.S16 R0, R26 ;  /* 0x0000001a00007306 */ /* 0x000e240000101400 */
[----:B0-----:R-:W-:-:S05]  /*51a0*/  F2FP.F16.F32.PACK_AB R0, RZ, R0 ;  /* 0x00000000ff00723e */ /* 0x001fca00000000ff */
[----:B------:R0:W-:Y:S01]  /*51b0*/  STG.E.U16 desc[UR36][R8.64], R0 ;  /* 0x0000000008007986 */ /* 0x0001e2000c101524 */
[----:B------:R-:W-:Y:S05]  /*51c0*/  BRA `(.L_x_5901) ;  /* 0x0000000800947947 */ /* 0x000fea0003800000 */
.L_x_5904:
        /* <DEDUP_REMOVED lines=10> */
.L_x_5907:
[----:B------:R-:W0:Y:S02]  /*5270*/  I2F.S16 R26, R26 ;  /* 0x0000001a001a7306 */ /* 0x000e240000101400 */
[----:B0-----:R-:W-:-:S04]  /*5280*/  F2FP.F16.F32.PACK_AB R3, RZ, R26 ;  /* 0x0000001aff03723e */ /* 0x001fc800000000ff */
[----:B------:R-:W-:-:S05]  /*5290*/  PRMT R3, R3, 0x5410, RZ ;  /* 0x0000541003037816 */ /* 0x000fca00000000ff */
[----:B------:R0:W-:Y:S01]  /*52a0*/  STG.E desc[UR36][R8.64], R3 ;  /* 0x0000000308007986 */ /* 0x0001e2000c101924 */
[----:B------:R-:W-:Y:S05]  /*52b0*/  BRA `(.L_x_5901) ;  /* 0x0000000800587947 */ /* 0x000fea0003800000 */
.L_x_5906:
[----:B------:R-:W0:Y:S02]  /*52c0*/  I2F.F64.S16 R26, R26 ;  /* 0x0000001a001a7312 */ /* 0x000e240000101c00 */
[----:B0-----:R0:W-:Y:S01]  /*52d0*/  STG.E.64 desc[UR36][R8.64], R26 ;  /* 0x0000001a08007986 */ /* 0x0011e2000c101b24 */
[----:B------:R-:W-:Y:S05]  /*52e0*/  BRA `(.L_x_5901) ;  /* 0x00000008004c7947 */ /* 0x000fea0003800000 */
.L_x_5896:
        /* <DEDUP_REMOVED lines=12> */
.L_x_5911:
        /* <DEDUP_REMOVED lines=16> */
.L_x_5914:
[----:B------:R-:W-:-:S07]  /*54b0*/  PRMT R4, R0, 0x7610, R4 ;  /* 0x0000761000047816 */ /* 0x000fce0000000004 */
.L_x_5913:
[----:B------:R-:W-:Y:S05]  /*54c0*/  BSYNC.RECONVERGENT B0 ;  /* 0x0000000000007941 */ /* 0x000fea0003800200 */
.L_x_5912:
[----:B------:R0:W-:Y:S01]  /*54d0*/  STG.E.U8 desc[UR36][R8.64], R4 ;  /* 0x0000000408007986 */ /* 0x0001e2000c101124 */
[----:B------:R-:W-:Y:S05]  /*54e0*/  BRA `(.L_x_5901) ;  /* 0x0000000400cc7947 */ /* 0x000fea0003800000 */
.L_x_5910:
        /* <DEDUP_REMOVED lines=16> */
.L_x_5917:
[----:B------:R-:W-:-:S07]  /*55f0*/  PRMT R4, R0, 0x7610, R4 ;  /* 0x0000761000047816 */ /* 0x000fce0000000004 */
.L_x_5916:
[----:B------:R-:W-:Y:S05]  /*5600*/  BSYNC.RECONVERGENT B0 ;  /* 0x0000000000007941 */ /* 0x000fea0003800200 */
.L_x_5915:
[----:B------:R0:W-:Y:S01]  /*5610*/  STG.E.U8 desc[UR36][R8.64], R4 ;  /* 0x0000000408007986 */ /* 0x0001e2000c101124 */
[----:B------:R-:W-:Y:S05]  /*5620*/  BRA `(.L_x_5901) ;  /* 0x00000004007c7947 */ /* 0x000fea0003800000 */
.L_x_5909:
        /* <DEDUP_REMOVED lines=21> */
.L_x_5919:
[----:B------:R-:W-:-:S05]  /*5780*/  IMAD.MOV.U32 R27, RZ, RZ, RZ ;  /* 0x000000ffff1b7224 */ /* 0x000fca00078e00ff */
[----:B------:R0:W-:Y:S01]  /*5790*/  STG.E.64 desc[UR36][R8.64], R26 ;  /* 0x0000001a08007986 */ /* 0x0001e2000c101b24 */
[----:B------:R-:W-:Y:S05]  /*57a0*/  BRA `(.L_x_5901) ;  /* 0x00000004001c7947 */ /* 0x000fea0003800000 */
.L_x_5918:
[----:B------:R0:W-:Y:S01]  /*57b0*/  STG.E desc[UR36][R8.64], R26 ;  /* 0x0000001a08007986 */ /* 0x0001e2000c101924 */
[----:B------:R-:W-:Y:S05]  /*57c0*/  BRA `(.L_x_5901) ;  /* 0x0000000400147947 */ /* 0x000fea0003800000 */
.L_x_5908:
        /* <DEDUP_REMOVED lines=8> */
.L_x_5921:
[----:B-12---:R-:W-:Y:S01]  /*5850*/  CS2R R6, SRZ ;  /* 0x0000000000067805 */ /* 0x006fe2000001ff00 */
[----:B------:R-:W0:Y:S04]  /*5860*/  I2F.F64.S16 R4, R26 ;  /* 0x0000001a00047312 */ /* 0x000e280000101c00 */
[----:B0-----:R0:W-:Y:S01]  /*5870*/  STG.E.128 desc[UR36][R8.64], R4 ;  /* 0x0000000408007986 */ /* 0x0011e2000c101d24 */
[----:B------:R-:W-:Y:S05]  /*5880*/  BRA `(.L_x_5901) ;  /* 0x0000000000e47947 */ /* 0x000fea0003800000 */
.L_x_5920:
[----:B------:R-:W-:-:S13]  /*5890*/  ISETP.NE.AND P0, PT, R0, 0xf, PT ;  /* 0x0000000f0000780c */ /* 0x000fda0003f05270 */
[----:B------:R-:W-:Y:S05]  /*58a0*/  @!P0 BRA `(.L_x_5922) ;  /* 0x0000000000d08947 */ /* 0x000fea0003800000 */
[----:B------:R-:W-:-:S13]  /*58b0*/  ISETP.NE.AND P0, PT, R0, 0x17, PT ;  /* 0x000000170000780c */ /* 0x000fda0003f05270 */
[----:B------:R-:W-:Y:S05]  /*58c0*/  @!P0 BRA `(.L_x_5923) ;  /* 0x0000000000848947 */ /* 0x000fea0003800000 */
[----:B------:R-:W-:-:S13]  /*58d0*/  ISETP.NE.AND P0, PT, R0, 0x18, PT ;  /* 0x000000180000780c */ /* 0x000fda0003f05270 */
[----:B------:R-:W-:Y:S05]  /*58e0*/  @!P0 BRA `(.L_x_5924) ;  /* 0x0000000000448947 */ /* 0x000fea0003800000 */
.L_x_5900:
        /* <DEDUP_REMOVED lines=16> */
.L_x_5925:
[----:B------:R-:W-:Y:S05]  /*59f0*/  BRA `(.L_x_5901) ;  /* 0x0000000000887947 */ /* 0x000fea0003800000 */
.L_x_5924:
        /* <DEDUP_REMOVED lines=11> */
.L_x_5927:
[----:B------:R-:W-:Y:S05]  /*5ab0*/  BSYNC.RECONVERGENT B0 ;  /* 0x0000000000007941 */ /* 0x000fea0003800200 */
.L_x_5926:
[----:B------:R3:W-:Y:S01]  /*5ac0*/  STG.E.U8 desc[UR36][R8.64], R3 ;  /* 0x0000000308007986 */ /* 0x0007e2000c101124 */
[----:B------:R-:W-:Y:S05]  /*5ad0*/  BRA `(.L_x_5901) ;  /* 0x0000000000507947 */ /* 0x000fea0003800000 */
.L_x_5923:
        /* <DEDUP_REMOVED lines=12> */
.L_x_5928:
[----:B------:R-:W-:Y:S01]  /*5ba0*/  IMAD.MOV.U32 R3, RZ, RZ, 0x7f ;  /* 0x0000007fff037424 */ /* 0x000fe200078e00ff */
[----:B------:R-:W-:-:S04]  /*5bb0*/  ISETP.GT.U32.AND P0, PT, R5, 0x7f800000, PT ;  /* 0x7f8000000500780c */ /* 0x000fc80003f04070 */
[----:B------:R-:W-:-:S05]  /*5bc0*/  SEL R3, R3, 0x7c, P0 ;  /* 0x0000007c03037807 */ /* 0x000fca0000000000 */
[----:B------:R4:W-:Y:S01]  /*5bd0*/  STG.E.U8 desc[UR36][R8.64], R3 ;  /* 0x0000000308007986 */ /* 0x0009e2000c101124 */
[----:B------:R-:W-:Y:S05]  /*5be0*/  BRA `(.L_x_5901) ;  /* 0x00000000000c7947 */ /* 0x000fea0003800000 */
.L_x_5922:
[----:B------:R-:W0:Y:S02]  /*5bf0*/  I2F.S16 R0, R26 ;  /* 0x0000001a00007306 */ /* 0x000e240000101400 */
[----:B0-----:R-:W-:-:S05]  /*5c00*/  F2FP.BF16.F32.PACK_AB R0, RZ, R0 ;  /* 0x00000000ff00723e */ /* 0x001fca00000010ff */
[----:B------:R0:W-:Y:S02]  /*5c10*/  STG.E.U16 desc[UR36][R8.64], R0 ;  /* 0x0000000008007986 */ /* 0x0001e4000c101524 */
.L_x_5901:
[----:B------:R-:W-:Y:S05]  /*5c20*/  BSYNC.RECONVERGENT B6 ;  /* 0x0000000000067941 */ /* 0x000fea0003800200 */
.L_x_5895:
[----:B------:R-:W-:-:S07]  /*5c30*/  VIADD R17, R17, 0x80 ;  /* 0x0000008011117836 */ /* 0x000fce0000000000 */
.L_x_5858:
[----:B------:R-:W-:-:S13]  /*5c40*/  ISETP.GE.AND P0, PT, R17, R16, PT ;  /* 0x000000101100720c */ /* 0x000fda0003f06270 */
[----:B------:R-:W-:Y:S05]  /*5c50*/  @P0 BREAK.RELIABLE B7 ;  /* 0x0000000000070942 */ /* 0x000fea0003800100 */
[----:B------:R-:W-:Y:S05]  /*5c60*/  @P0 BRA `(.L_x_5894) ;  /* 0x0000000c00640947 */ /* 0x000fea0003800000 */
[----:B------:R-:W-:Y:S05]  /*5c70*/  BSYNC.RELIABLE B7 ;  /* 0x0000000000077941 */ /* 0x000fea0003800100 */
.L_x_5857:
        /* <DEDUP_REMOVED lines=21> */
.L_x_5933:
[----:B------:R0:W-:Y:S01]  /*5dd0*/  STG.E.U8 desc[UR36][R8.64], R24 ;  /* 0x0000001808007986 */ /* 0x0001e2000c101124 */
[----:B------:R-:W-:Y:S05]  /*5de0*/  BRA `(.L_x_5935) ;  /* 0x0000000800fc7947 */ /* 0x000fea0003800000 */
.L_x_5932:
        /* <DEDUP_REMOVED lines=9> */
.L_x_5937:
[----:B------:R0:W-:Y:S01]  /*5e80*/  STG.E desc[UR36][R8.64], R24 ;  /* 0x0000001808007986 */ /* 0x0001e2000c101924 */
[----:B------:R-:W-:Y:S05]  /*5e90*/  BRA `(.L_x_5935) ;  /* 0x0000000800d07947 */ /* 0x000fea0003800000 */
.L_x_5936:
[----:B------:R0:W-:Y:S01]  /*5ea0*/  STG.E.U16 desc[UR36][R8.64], R24 ;  /* 0x0000001808007986 */ /* 0x0001e2000c101524 */
[----:B------:R-:W-:Y:S05]  /*5eb0*/  BRA `(.L_x_5935) ;  /* 0x0000000800c87947 */ /* 0x000fea0003800000 */
.L_x_5931:
        /* <DEDUP_REMOVED lines=9> */
.L_x_5939:
[----:B------:R-:W0:Y:S02]  /*5f50*/  I2F.S16 R0, R24 ;  /* 0x0000001800007306 */ /* 0x000e240000101400 */
[----:B0-----:R-:W-:-:S05]  /*5f60*/  F2FP.F16.F32.PACK_AB R0, RZ, R0 ;  /* 0x00000000ff00723e */ /* 0x001fca00000000ff */
[----:B------:R0:W-:Y:S01]  /*5f70*/  STG.E.U16 desc[UR36][R8.64], R0 ;  /* 0x0000000008007986 */ /* 0x0001e2000c101524 */
[----:B------:R-:W-:Y:S05]  /*5f80*/  BRA `(.L_x_5935) ;  /* 0x0000000800947947 */ /* 0x000fea0003800000 */
.L_x_5938:
        /* <DEDUP_REMOVED lines=10> */
.L_x_5941:
[----:B------:R-:W0:Y:S02]  /*6030*/  I2F.S16 R24, R24 ;  /* 0x0000001800187306 */ /* 0x000e240000101400 */
[----:B0-----:R-:W-:-:S04]  /*6040*/  F2FP.F16.F32.PACK_AB R3, RZ, R24 ;  /* 0x00000018ff03723e */ /* 0x001fc800000000ff */
[----:B------:R-:W-:-:S05]  /*6050*/  PRMT R3, R3, 0x5410, RZ ;  /* 0x0000541003037816 */ /* 0x000fca00000000ff */
[----:B------:R0:W-:Y:S01]  /*6060*/  STG.E desc[UR36][R8.64], R3 ;  /* 0x0000000308007986 */ /* 0x0001e2000c101924 */
[----:B------:R-:W-:Y:S05]  /*6070*/  BRA `(.L_x_5935) ;  /* 0x0000000800587947 */ /* 0x000fea0003800000 */
.L_x_5940:
[----:B------:R-:W0:Y:S02]  /*6080*/  I2F.F64.S16 R24, R24 ;  /* 0x0000001800187312 */ /* 0x000e240000101c00 */
[----:B0-----:R0:W-:Y:S01]  /*6090*/  STG.E.64 desc[UR36][R8.64], R24 ;  /* 0x0000001808007986 */ /* 0x0011e2000c101b24 */
[----:B------:R-:W-:Y:S05]  /*60a0*/  BRA `(.L_x_5935) ;  /* 0x00000008004c7947 */ /* 0x000fea0003800000 */
.L_x_5930:
        /* <DEDUP_REMOVED lines=12> */
.L_x_5945:
        /* <DEDUP_REMOVED lines=16> */
.L_x_5948:
[----:B------:R-:W-:-:S07]  /*6270*/  PRMT R4, R0, 0x7610, R4 ;  /* 0x0000761000047816 */ /* 0x000fce0000000004 */
.L_x_5947:
[----:B------:R-:W-:Y:S05]  /*6280*/  BSYNC.RECONVERGENT B0 ;  /* 0x0000000000007941 */ /* 0x000fea0003800200 */
.L_x_5946:
[----:B------:R0:W-:Y:S01]  /*6290*/  STG.E.U8 desc[UR36][R8.64], R4 ;  /* 0x0000000408007986 */ /* 0x0001e2000c101124 */
[----:B------:R-:W-:Y:S05]  /*62a0*/  BRA `(.L_x_5935) ;  /* 0x0000000400cc7947 */ /* 0x000fea0003800000 */
.L_x_5944:
        /* <DEDUP_REMOVED lines=16> */
.L_x_5951:
[----:B------:R-:W-:-:S07]  /*63b0*/  PRMT R4, R0, 0x7610, R4 ;  /* 0x0000761000047816 */ /* 0x000fce0000000004 */
.L_x_5950:
[----:B------:R-:W-:Y:S05]  /*63c0*/  BSYNC.RECONVERGENT B0 ;  /* 0x0000000000007941 */ /* 0x000fea0003800200 */
.L_x_5949:
[----:B------:R0:W-:Y:S01]  /*63d0*/  STG.E.U8 desc[UR36][R8.64], R4 ;  /* 0x0000000408007986 */ /* 0x0001e2000c101124 */
[----:B------:R-:W-:Y:S05]  /*63e0*/  BRA `(.L_x_5935) ;  /* 0x00000004007c7947 */ /* 0x000fea0003800000 */
.L_x_5943:
        /* <DEDUP_REMOVED lines=21> */
.L_x_5953:
[----:B------:R-:W-:-:S05]  /*6540*/  IMAD.MOV.U32 R25, RZ, RZ, RZ ;  /* 0x000000ffff197224 */ /* 0x000fca00078e00ff */
[----:B------:R0:W-:Y:S01]  /*6550*/  STG.E.64 desc[UR36][R8.64], R24 ;  /* 0x0000001808007986 */ /* 0x0001e2000c101b24 */
[----:B------:R-:W-:Y:S05]  /*6560*/  BRA `(.L_x_5935) ;  /* 0x00000004001c7947 */ /* 0x000fea0003800000 */
.L_x_5952:
[----:B------:R0:W-:Y:S01]  /*6570*/  STG.E desc[UR36][R8.64], R24 ;  /* 0x0000001808007986 */ /* 0x0001e2000c101924 */
[----:B------:R-:W-:Y:S05]  /*6580*/  BRA `(.L_x_5935) ;  /* 0x0000000400147947 */ /* 0x000fea0003800000 */
.L_x_5942:
        /* <DEDUP_REMOVED lines=8> */
.L_x_5955:
[----:B-12---:R-:W-:Y:S01]  /*6610*/  CS2R R6, SRZ ;  /* 0x0000000000067805 */ /* 0x006fe2000001ff00 */
[----:B------:R-:W0:Y:S04]  /*6620*/  I2F.F64.S16 R4, R24 ;  /* 0x0000001800047312 */ /* 0x000e280000101c00 */
[----:B0-----:R0:W-:Y:S01]  /*6630*/  STG.E.128 desc[UR36][R8.64], R4 ;  /* 0x0000000408007986 */ /* 0x0011e2000c101d24 */
[----:B------:R-:W-:Y:S05]  /*6640*/  BRA `(.L_x_5935) ;  /* 0x0000000000e47947 */ /* 0x000fea0003800000 */
.L_x_5954:
[----:B------:R-:W-:-:S13]  /*6650*/  ISETP.NE.AND P0, PT, R0, 0xf, PT ;  /* 0x0000000f0000780c */ /* 0x000fda0003f05270 */
[----:B------:R-:W-:Y:S05]  /*6660*/  @!P0 BRA `(.L_x_5956) ;  /* 0x0000000000d08947 */ /* 0x000fea0003800000 */
[----:B------:R-:W-:-:S13]  /*6670*/  ISETP.NE.AND P0, PT, R0, 0x17, PT ;  /* 0x000000170000780c */ /* 0x000fda0003f05270 */
[----:B------:R-:W-:Y:S05]  /*6680*/  @!P0 BRA `(.L_x_5957) ;  /* 0x0000000000848947 */ /* 0x000fea0003800000 */
[----:B------:R-:W-:-:S13]  /*6690*/  ISETP.NE.AND P0, PT, R0, 0x18, PT ;  /* 0x000000180000780c */ /* 0x000fda0003f05270 */
[----:B------:R-:W-:Y:S05]  /*66a0*/  @!P0 BRA `(.L_x_5958) ;  /* 0x0000000000448947 */ /* 0x000fea0003800000 */
.L_x_5934:
        /* <DEDUP_REMOVED lines=16> */
.L_x_5959:
[----:B------:R-:W-:Y:S05]  /*67b0*/  BRA `(.L_x_5935) ;  /* 0x0000000000887947 */ /* 0x000fea0003800000 */
.L_x_5958:
        /* <DEDUP_REMOVED lines=11> */
.L_x_5961:
[----:B------:R-:W-:Y:S05]  /*6870*/  BSYNC.RECONVERGENT B0 ;  /* 0x0000000000007941 */ /* 0x000fea0003800200 */
.L_x_5960:
[----:B------:R3:W-:Y:S01]  /*6880*/  STG.E.U8 desc[UR36][R8.64], R3 ;  /* 0x0000000308007986 */ /* 0x0007e2000c101124 */
[----:B------:R-:W-:Y:S05]  /*6890*/  BRA `(.L_x_5935) ;  /* 0x0000000000507947 */ /* 0x000fea0003800000 */
.L_x_5957:
        /* <DEDUP_REMOVED lines=12> */
.L_x_5962:
[----:B------:R-:W-:Y:S01]  /*6960*/  IMAD.MOV.U32 R3, RZ, RZ, 0x7f ;  /* 0x0000007fff037424 */ /* 0x000fe200078e00ff */
[----:B------:R-:W-:-:S04]  /*6970*/  ISETP.GT.U32.AND P0, PT, R5, 0x7f800000, PT ;  /* 0x7f8000000500780c */ /* 0x000fc80003f04070 */
[----:B------:R-:W-:-:S05]  /*6980*/  SEL R3, R3, 0x7c, P0 ;  /* 0x0000007c03037807 */ /* 0x000fca0000000000 */
[----:B------:R4:W-:Y:S01]  /*6990*/  STG.E.U8 desc[UR36][R8.64], R3 ;  /* 0x0000000308007986 */ /* 0x0009e2000c101124 */
[----:B------:R-:W-:Y:S05]  /*69a0*/  BRA `(.L_x_5935) ;  /* 0x00000000000c7947 */ /* 0x000fea0003800000 */
.L_x_5956:
[----:B------:R-:W0:Y:S02]  /*69b0*/  I2F.S16 R0, R24 ;  /* 0x0000001800007306 */ /* 0x000e240000101400 */
[----:B0-----:R-:W-:-:S05]  /*69c0*/  F2FP.BF16.F32.PACK_AB R0, RZ, R0 ;  /* 0x00000000ff00723e */ /* 0x001fca00000010ff */
[----:B------:R0:W-:Y:S02]  /*69d0*/  STG.E.U16 desc[UR36][R8.64], R0 ;  /* 0x0000000008007986 */ /* 0x0001e4000c101524 */
.L_x_5935:
[----:B------:R-:W-:Y:S05]  /*69e0*/  BSYNC.RECONVERGENT B6 ;  /* 0x0000000000067941 */ /* 0x000fea0003800200 */
.L_x_5929:
[----:B------:R-:W-:-:S07]  /*69f0*/  VIADD R17, R17, 0x80 ;  /* 0x0000008011117836 */ /* 0x000fce0000000000 */
.L_x_5894:
[----:B------:R-:W-:Y:S05]  /*6a00*/  BSYNC.RECONVERGENT B8 ;  /* 0x0000000000087941 */ /* 0x000fea0003800200 */
.L_x_5856:
[----:B------:R-:W-:-:S13]  /*6a10*/  ISETP.GE.AND P0, PT, R17, R16, PT ;  /* 0x000000101100720c */ /* 0x000fda0003f06270 */
[----:B------:R-:W-:Y:S05]  /*6a20*/  @P0 EXIT ;  /* 0x000000000000094d */ /* 0x000fea0003800000 */
[----:B0--34-:R-:W0:Y:S01]  /*6a30*/  LDC.64 R4, c[0x0][0x398] ;  /* 0x0000e600ff047b82 */ /* 0x019e220000000a00 */
        /* <DEDUP_REMOVED lines=18> */
.L_x_5966:
[----:B------:R-:W-:Y:S01]  /*6b60*/  STG.E.U8 desc[UR36][R2.64], R22 ;  /* 0x0000001602007986 */ /* 0x000fe2000c101124 */
[----:B------:R-:W-:Y:S05]  /*6b70*/  EXIT ;  /* 0x000000000000794d */ /* 0x000fea0003800000 */
.L_x_5965:
        /* <DEDUP_REMOVED lines=9> */
.L_x_5969:
[----:B------:R-:W-:Y:S01]  /*6c10*/  STG.E desc[UR36][R2.64], R22 ;  /* 0x0000001602007986 */ /* 0x000fe2000c101924 */
[----:B------:R-:W-:Y:S05]  /*6c20*/  EXIT ;  /* 0x000000000000794d */ /* 0x000fea0003800000 */
.L_x_5968:
[----:B------:R-:W-:Y:S01]  /*6c30*/  STG.E.U16 desc[UR36][R2.64], R22 ;  /* 0x0000001602007986 */ /* 0x000fe2000c101524 */
[----:B------:R-:W-:Y:S05]  /*6c40*/  EXIT ;  /* 0x000000000000794d */ /* 0x000fea0003800000 */
.L_x_5964:
        /* <DEDUP_REMOVED lines=9> */
.L_x_5971:
[----:B------:R-:W0:Y:S02]  /*6ce0*/  I2F.S16 R0, R22 ;  /* 0x0000001600007306 */ /* 0x000e240000101400 */
[----:B0-----:R-:W-:-:S05]  /*6cf0*/  F2FP.F16.F32.PACK_AB R0, RZ, R0 ;  /* 0x00000000ff00723e */ /* 0x001fca00000000ff */
[----:B------:R-:W-:Y:S01]  /*6d00*/  STG.E.U16 desc[UR36][R2.64], R0 ;  /* 0x0000000002007986 */ /* 0x000fe2000c101524 */
[----:B------:R-:W-:Y:S05]  /*6d10*/  EXIT ;  /* 0x000000000000794d */ /* 0x000fea0003800000 */
.L_x_5970:
        /* <DEDUP_REMOVED lines=10> */
.L_x_5973:
[----:B------:R-:W0:Y:S02]  /*6dc0*/  I2F.S16 R22, R22 ;  /* 0x0000001600167306 */ /* 0x000e240000101400 */
[----:B0-----:R-:W-:-:S04]  /*6dd0*/  F2FP.F16.F32.PACK_AB R5, RZ, R22 ;  /* 0x00000016ff05723e */ /* 0x001fc800000000ff */
[----:B------:R-:W-:-:S05]  /*6de0*/  PRMT R5, R5, 0x5410, RZ ;  /* 0x0000541005057816 */ /* 0x000fca00000000ff */
[----:B------:R-:W-:Y:S01]  /*6df0*/  STG.E desc[UR36][R2.64], R5 ;  /* 0x0000000502007986 */ /* 0x000fe2000c101924 */
[----:B------:R-:W-:Y:S05]  /*6e00*/  EXIT ;  /* 0x000000000000794d */ /* 0x000fea0003800000 */
.L_x_5972:
[----:B------:R-:W0:Y:S02]  /*6e10*/  I2F.F64.S16 R22, R22 ;  /* 0x0000001600167312 */ /* 0x000e240000101c00 */
[----:B0-----:R-:W-:Y:S01]  /*6e20*/  STG.E.64 desc[UR36][R2.64], R22 ;  /* 0x0000001602007986 */ /* 0x001fe2000c101b24 */
[----:B------:R-:W-:Y:S05]  /*6e30*/  EXIT ;  /* 0x000000000000794d */ /* 0x000fea0003800000 */
.L_x_5963:
        /* <DEDUP_REMOVED lines=12> */
.L_x_5977:
        /* <DEDUP_REMOVED lines=17> */
.L_x_5979:
[----:B------:R-:W-:Y:S05]  /*7010*/  BSYNC.RECONVERGENT B0 ;  /* 0x0000000000007941 */ /* 0x000fea0003800200 */
.L_x_5978:
[----:B------:R-:W-:Y:S01]  /*7020*/  STG.E.U8 desc[UR36][R2.64], R0 ;  /* 0x0000000002007986 */ /* 0x000fe2000c101124 */
[----:B------:R-:W-:Y:S05]  /*7030*/  EXIT ;  /* 0x000000000000794d */ /* 0x000fea0003800000 */
.L_x_5976:
        /* <DEDUP_REMOVED lines=17> */
.L_x_5981:
[----:B------:R-:W-:Y:S05]  /*7150*/  BSYNC.RECONVERGENT B0 ;  /* 0x0000000000007941 */ /* 0x000fea0003800200 */
.L_x_5980:
[----:B------:R-:W-:Y:S01]  /*7160*/  STG.E.U8 desc[UR36][R2.64], R0 ;  /* 0x0000000002007986 */ /* 0x000fe2000c101124 */
[----:B------:R-:W-:Y:S05]  /*7170*/  EXIT ;  /* 0x000000000000794d */ /* 0x000fea0003800000 */
.L_x_5975:
        /* <DEDUP_REMOVED lines=21> */
.L_x_5983:
[----:B------:R-:W-:-:S05]  /*72d0*/  IMAD.MOV.U32 R23, RZ, RZ, RZ ;  /* 0x000000ffff177224 */ /* 0x000fca00078e00ff */
[----:B------:R-:W-:Y:S01]  /*72e0*/  STG.E.64 desc[UR36][R2.64], R22 ;  /* 0x0000001602007986 */ /* 0x000fe2000c101b24 */
[----:B------:R-:W-:Y:S05]  /*72f0*/  EXIT ;  /* 0x000000000000794d */ /* 0x000fea0003800000 */
.L_x_5982:
[----:B------:R-:W-:Y:S01]  /*7300*/  STG.E desc[UR36][R2.64], R22 ;  /* 0x0000001602007986 */ /* 0x000fe2000c101924 */
[----:B------:R-:W-:Y:S05]  /*7310*/  EXIT ;  /* 0x000000000000794d */ /* 0x000fea0003800000 */
.L_x_5974:
        /* <DEDUP_REMOVED lines=8> */
.L_x_5985:
[----:B-12---:R-:W-:Y:S01]  /*73a0*/  CS2R R6, SRZ ;  /* 0x0000000000067805 */ /* 0x006fe2000001ff00 */
[----:B------:R-:W0:Y:S04]  /*73b0*/  I2F.F64.S16 R4, R22 ;  /* 0x0000001600047312 */ /* 0x000e280000101c00 */
[----:B0-----:R-:W-:Y:S01]  /*73c0*/  STG.E.128 desc[UR36][R2.64], R4 ;  /* 0x0000000402007986 */ /* 0x001fe2000c101d24 */
[----:B------:R-:W-:Y:S05]  /*73d0*/  EXIT ;  /* 0x000000000000794d */ /* 0x000fea0003800000 */
.L_x_5984:
[----:B------:R-:W-:-:S13]  /*73e0*/  ISETP.NE.AND P0, PT, R0, 0xf, PT ;  /* 0x0000000f0000780c */ /* 0x000fda0003f05270 */
[----:B------:R-:W-:Y:S05]  /*73f0*/  @!P0 BRA `(.L_x_5986) ;  /* 0x0000000000d48947 */ /* 0x000fea0003800000 */
[----:B------:R-:W-:-:S13]  /*7400*/  ISETP.NE.AND P0, PT, R0, 0x17, PT ;  /* 0x000000170000780c */ /* 0x000fda0003f05270 */
[----:B------:R-:W-:Y:S05]  /*7410*/  @!P0 BRA `(.L_x_5987) ;  /* 0x0000000000848947 */ /* 0x000fea0003800000 */
[----:B------:R-:W-:-:S13]  /*7420*/  ISETP.NE.AND P0, PT, R0, 0x18, PT ;  /* 0x000000180000780c */ /* 0x000fda0003f05270 */
[----:B------:R-:W-:Y:S05]  /*7430*/  @!P0 BRA `(.L_x_5988) ;  /* 0x0000000000448947 */ /* 0x000fea0003800000 */
.L_x_5967:
[----:B------:R-:W-:Y:S01]  /*7440*/  MOV R0, 0x0 ;  /* 0x0000000000007802 */ /* 0x000fe20000000f00 */
[----:B------:R-:W0:Y:S01]  /*7450*/  LDCU.64 UR4, c[0x4][0x140] ;  /* 0x01002800ff0477ac */ /* 0x000e220008000a00 */
[----:B------:R-:W-:Y:S02]  /*7460*/  IMAD.MOV.U32 R8, RZ, RZ, 0x65 ;  /* 0x00000065ff087424 */ /* 0x000fe400078e00ff */
[----:B------:R3:W4:Y:S01]  /*7470*/  LDC.64 R2, c[0x4][R0] ;  /* 0x0100000000027b82 */ /* 0x0007220000000a00 */
[----:B------:R-:W1:Y:S01]  /*7480*/  LDCU.64 UR6, c[0x4][0x148] ;  /* 0x01002900ff0677ac */ /* 0x000e620008000a00 */
[----:B------:R-:W-:Y:S02]  /*7490*/  IMAD.MOV.U32 R12, RZ, RZ, 0x1 ;  /* 0x00000001ff0c7424 */ /* 0x000fe400078e00ff */
[----:B------:R-:W-:Y:S01]  /*74a0*/  IMAD.MOV.U32 R13, RZ, RZ, RZ ;  /* 0x000000ffff0d7224 */ /* 0x000fe200078e00ff */
[----:B------:R-:W5:Y:S01]  /*74b0*/  LDCU.64 UR8, c[0x4][0x10] ;  /* 0x01000200ff0877ac */ /* 0x000f620008000a00 */
[----:B0-----:R-:W-:-:S02]  /*74c0*/  IMAD.U32 R4, RZ, RZ, UR4 ;  /* 0x00000004ff047e24 */ /* 0x001fc4000f8e00ff */
[----:B------:R-:W-:Y:S02]  /*74d0*/  IMAD.U32 R5, RZ, RZ, UR5 ;  /* 0x00000005ff057e24 */ /* 0x000fe4000f8e00ff */
[----:B-12---:R-:W-:Y:S02]  /*74e0*/  IMAD.U32 R6, RZ, RZ, UR6 ;  /* 0x00000006ff067e24 */ /* 0x006fe4000f8e00ff */
[----:B------:R-:W-:Y:S02]  /*74f0*/  IMAD.U32 R7, RZ, RZ, UR7 ;  /* 0x00000007ff077e24 */ /* 0x000fe4000f8e00ff */
[----:B-----5:R-:W-:Y:S02]  /*7500*/  IMAD.U32 R10, RZ, RZ, UR8 ;  /* 0x00000008ff0a7e24 */ /* 0x020fe4000f8e00ff */
[----:B---3--:R-:W-:-:S07]  /*7510*/  IMAD.U32 R11, RZ, RZ, UR9 ;  /* 0x00000009ff0b7e24 */ /* 0x008fce000f8e00ff */
[----:B------:R-:W-:-:S07]  /*7520*/  LEPC R20, `(.L_x_5989) ;  /* 0x000000001014794e */ /* 0x000fce0000000000 */
[----:B----4-:R-:W-:Y:S05]  /*7530*/  CALL.ABS.NOINC R2 ;  /* 0x0000000002007343 */ /* 0x010fea0003c00000 */
.L_x_5989:
[----:B------:R-:W-:Y:S05]  /*7540*/  EXIT ;  /* 0x000000000000794d */ /* 0x000fea0003800000 */
.L_x_5988:
[----:B-12---:R-:W0:Y:S01]  /*7550*/  I2F.S16 R7, R22 ;  /* 0x0000001600077306 */ /* 0x006e220000101400 */
        /* <DEDUP_REMOVED lines=10> */
.L_x_5991:
[----:B------:R-:W-:Y:S05]  /*7600*/  BSYNC.RECONVERGENT B0 ;  /* 0x0000000000007941 */ /* 0x000fea0003800200 */
.L_x_5990:
[----:B------:R-:W-:Y:S01]  /*7610*/  STG.E.U8 desc[UR36][R2.64], R5 ;  /* 0x0000000502007986 */ /* 0x000fe2000c101124 */
[----:B------:R-:W-:Y:S05]  /*7620*/  EXIT ;  /* 0x000000000000794d */ /* 0x000fea0003800000 */
.L_x_5987:
[----:B-12---:R-:W0:Y:S02]  /*7630*/  I2F.S16 R7, R22 ;  /* 0x0000001600077306 */ /* 0x006e240000101400 */
        /* <DEDUP_REMOVED lines=12> */
.L_x_5992:
[----:B------:R-:W-:Y:S01]  /*7700*/  IMAD.MOV.U32 R5, RZ, RZ, 0x7f ;  /* 0x0000007fff057424 */ /* 0x000fe200078e00ff */
[----:B------:R-:W-:-:S04]  /*7710*/  ISETP.GT.U32.AND P0, PT, R7, 0x7f800000, PT ;  /* 0x7f8000000700780c */ /* 0x000fc80003f04070 */
[----:B------:R-:W-:-:S05]  /*7720*/  SEL R5, R5, 0x7c, P0 ;  /* 0x0000007c05057807 */ /* 0x000fca0000000000 */
[----:B------:R-:W-:Y:S01]  /*7730*/  STG.E.U8 desc[UR36][R2.64], R5 ;  /* 0x0000000502007986 */ /* 0x000fe2000c101124 */
[----:B------:R-:W-:Y:S05]  /*7740*/  EXIT ;  /* 0x000000000000794d */ /* 0x000fea0003800000 */
.L_x_5986:
[----:B------:R-:W0:Y:S02]  /*7750*/  I2F.S16 R0, R22 ;  /* 0x0000001600007306 */ /* 0x000e240000101400 */
[----:B0-----:R-:W-:-:S05]  /*7760*/  F2FP.BF16.F32.PACK_AB R0, RZ, R0 ;  /* 0x00000000ff00723e */ /* 0x001fca00000010ff */
[----:B------:R-:W-:Y:S01]  /*7770*/  STG.E.U16 desc[UR36][R2.64], R0 ;  /* 0x0000000002007986 */ /* 0x000fe2000c101524 */
[----:B------:R-:W-:Y:S05]  /*7780*/  EXIT ;  /* 0x000000000000794d */ /* 0x000fea0003800000 */
.L_x_5993:
        /* <DEDUP_REMOVED lines=15> */
.L_x_42745:


//--------------------- .text._ZN2at6native18elementwise_kernelILi128ELi4EZNS0_22gpu_kernel_impl_nocastINS0_13AUnaryFunctorIddbZZZNS0_23logical_xor_kernel_cudaERNS_14TensorIteratorEENKUlvE0_clEvENKUlvE4_clEvEUlddE_EEEEvRNS_18TensorIteratorBaseERKT_EUliE_EEviT1_ --------------------------
	.section	.text._ZN2at6native18elementwise_kernelILi128ELi4EZNS0_22gpu_kernel_impl_nocastINS0_13AUnaryFunctorIddbZZZNS0_23logical_xor_kernel_cudaERNS_14TensorIteratorEENKUlvE0_clEvENKUlvE4_clEvEUlddE_EEEEvRNS_18TensorIteratorBaseERKT_EUliE_EEviT1_,"ax",@progbits
	.align	128
        .global         _ZN2at6native18elementwise_kernelILi128ELi4EZNS0_22gpu_kernel_impl_nocastINS0_13AUnaryFunctorIddbZZZNS0_23logical_xor_kernel_cudaERNS_14TensorIteratorEENKUlvE0_clEvENKUlvE4_clEvEUlddE_EEEEvRNS_18TensorIteratorBaseERKT_EUliE_EEviT1_
        .type           _ZN2at6native18elementwise_kernelILi128ELi4EZNS0_22gpu_kernel_impl_nocastINS0_13AUnaryFunctorIddbZZZNS0_23logical_xor_kernel_cudaERNS_14TensorIteratorEENKUlvE0_clEvENKUlvE4_clEvEUlddE_EEEEvRNS_18TensorIteratorBaseERKT_EUliE_EEviT1_,@function
        .size           _ZN2at6native18elementwise_kernelILi128ELi4EZNS0_22gpu_kernel_impl_nocastINS0_13AUnaryFunctorIddbZZZNS0_23logical_xor_kernel_cudaERNS_14TensorIteratorEENKUlvE0_clEvENKUlvE4_clEvEUlddE_EEEEvRNS_18TensorIteratorBaseERKT_EUliE_EEviT1_,(.L_x_42746 - _ZN2at6native18elementwise_kernelILi128ELi4EZNS0_22gpu_kernel_impl_nocastINS0_13AUnaryFunctorIddbZZZNS0_23logical_xor_kernel_cudaERNS_14TensorIteratorEENKUlvE0_clEvENKUlvE4_clEvEUlddE_EEEEvRNS_18TensorIteratorBaseERKT_EUliE_EEviT1_)
        .other          _ZN2at6native18elementwise_kernelILi128ELi4EZNS0_22gpu_kernel_impl_nocastINS0_13AUnaryFunctorIddbZZZNS0_23logical_xor_kernel_cudaERNS_14TensorIteratorEENKUlvE0_clEvENKUlvE4_clEvEUlddE_EEEEvRNS_18TensorIteratorBaseERKT_EUliE_EEviT1_,@"STO_CUDA_ENTRY STV_DEFAULT"
_ZN2at6native18elementwise_kernelILi128ELi4EZNS0_22gpu_kernel_impl_nocastINS0_13AUnaryFunctorIddbZZZNS0_23logical_xor_kernel_cudaERNS_14TensorIteratorEENKUlvE0_clEvENKUlvE4_clEvEUlddE_EEEEvRNS_18TensorIteratorBaseERKT_EUliE_EEviT1_:
.text._ZN2at6native18elementwise_kernelILi128ELi4EZNS0_22gpu_kernel_impl_nocastINS0_13AUnaryFunctorIddbZZZNS0_23logical_xor_kernel_cudaERNS_14TensorIteratorEENKUlvE0_clEvENKUlvE4_clEvEUlddE_EEEEvRNS_18TensorIteratorBaseERKT_EUliE_EEviT1_:
        /* <DEDUP_REMOVED lines=15> */
[----:B------:R-:W1:Y:S01]  /*00f0*/  LDCU.64 UR8, c[0x0][0x598] ;  /* 0x0000b300ff0877ac */ /* 0x000e620008000a00 */
[----:B0-----:R-:W2:Y:S06]  /*0100*/  LDG.E.64 R4, desc[UR6][R4.64] ;  /* 0x0000000604047981 */ /* 0x001eac000c1e1b00 */
[----:B------:R-:W0:Y:S01]  /*0110*/  LDC.64 R6, c[0x0][0x580] ;  /* 0x00016000ff067b82 */ /* 0x000e220000000a00 */
[----:B-1----:R-:W2:Y:S01]  /*0120*/  DSETP.NEU.AND P0, PT, RZ, UR8, PT ;  /* 0x00000008ff007e2a */ /* 0x002ea2000bf0d000 */
[----:B------:R-:W-:-:S15]  /*0130*/  IADD3 R3, PT, PT, R3, 0x80, RZ ;  /* 0x0000008003037810 */ /* 0x000fde0007ffe0ff */
[----:B------:R-:W-:-:S15]  /*0140*/  NOP ;  /* 0x0000000000007918 */ /* 0x000fde0000000000 */
[----:B------:R-:W-:-:S15]  /*0150*/  NOP ;  /* 0x0000000000007918 */ /* 0x000fde0000000000 */
[----:B------:R-:W-:-:S15]  /*0160*/  NOP ;  /* 0x0000000000007918 */ /* 0x000fde0000000000 */
[----:B------:R-:W-:-:S03]  /*0170*/  NOP ;  /* 0x0000000000007918 */ /* 0x000fc60000000000 */
[----:B--2---:R-:W1:Y:S02]  /*0180*/  DSETP.NEU.XOR P0, PT, R4, RZ, P0 ;  /* 0x000000ff0400722a */ /* 0x004e64000070d800 */
[----:B-1----:R-:W-:Y:S02]  /*0190*/  SEL R9, RZ, 0x1, !P0 ;  /* 0x00000001ff097807 */ /* 0x002fe40004000000 */
[----:B------:R-:W-:-:S03]  /*01a0*/  ISETP.GE.AND P0, PT, R3, UR4, PT ;  /* 0x0000000403007c0c */ /* 0x000fc6000bf06270 */
[----:B0-----:R0:W-:Y:S10]  /*01b0*/  STG.E.U8 desc[UR6][R6.64], R9 ;  /* 0x0000000906007986 */ /* 0x0011f4000c101106 */
[----:B------:R-:W-:Y:S05]  /*01c0*/  @P0 BREAK.RELIABLE B1 ;  /* 0x0000000000010942 */ /* 0x000fea0003800100 */
[----:B------:R-:W-:Y:S05]  /*01d0*/  @P0 BRA `(.L_x_5998) ;  /* 0x0000000000780947 */ /* 0x000fea0003800000 */
[----:B------:R-:W1:Y:S01]  /*01e0*/  LDC.64 R4, c[0x0][0x588] ;  /* 0x00016200ff047b82 */ /* 0x000e620000000a00 */
[----:B------:R-:W2:Y:S01]  /*01f0*/  LDCU.64 UR8, c[0x0][0x598] ;  /* 0x0000b300ff0877ac */ /* 0x000ea20008000a00 */
[----:B-1----:R-:W3:Y:S06]  /*0200*/  LDG.E.64 R4, desc[UR6][R4.64] ;  /* 0x0000000604047981 */ /* 0x002eec000c1e1b00 */
[----:B0-----:R-:W0:Y:S01]  /*0210*/  LDC.64 R6, c[0x0][0x580] ;  /* 0x00016000ff067b82 */ /* 0x001e220000000a00 */
[----:B--2---:R-:W3:Y:S01]  /*0220*/  DSETP.NEU.AND P0, PT, RZ, UR8, PT ;  /* 0x00000008ff007e2a */ /* 0x004ee2000bf0d000 */
[----:B------:R-:W-:-:S15]  /*0230*/  IADD3 R3, PT, PT, R3, 0x80, RZ ;  /* 0x0000008003037810 */ /* 0x000fde0007ffe0ff */
[----:B------:R-:W-:-:S15]  /*0240*/  NOP ;  /* 0x0000000000007918 */ /* 0x000fde0000000000 */
[----:B------:R-:W-:-:S15]  /*0250*/  NOP ;  /* 0x0000000000007918 */ /* 0x000fde0000000000 */
[----:B------:R-:W-:-:S15]  /*0260*/  NOP ;  /* 0x0000000000007918 */ /* 0x000fde0000000000 */
[----:B------:R-:W-:-:S03]  /*0270*/  NOP ;  /* 0x0000000000007918 */ /* 0x000fc60000000000 */
[----:B---3--:R-:W1:Y:S02]  /*0280*/  DSETP.NEU.XOR P0, PT, R4, RZ, P0 ;  /* 0x000000ff0400722a */ /* 0x008e64000070d800 */
[----:B-1----:R-:W-:-:S05]  /*0290*/  SEL R9, RZ, 0x1, !P0 ;  /* 0x00000001ff097807 */ /* 0x002fca0004000000 */
[----:B0-----:R0:W-:Y:S02]  /*02a0*/  STG.E.U8 desc[UR6][R6.64], R9 ;  /* 0x0000000906007986 */ /* 0x0011e4000c101106 */
.L_x_5997:
[----:B------:R-:W-:-:S13]  /*02b0*/  ISETP.GE.AND P0, PT, R3, UR4, PT ;  /* 0x0000000403007c0c */ /* 0x000fda000bf06270 */
[----:B------:R-:W-:Y:S05]  /*02c0*/  @P0 BREAK.RELIABLE B1 ;  /* 0x0000000000010942 */ /* 0x000fea0003800100 */
[----:B------:R-:W-:Y:S05]  /*02d0*/  @P0 BRA `(.L_x_5998) ;  /* 0x0000000000380947 */ /* 0x000fea0003800000 */
[----:B------:R-:W-:Y:S05]  /*02e0*/  BSYNC.RELIABLE B1 ;  /* 0x0000000000017941 */ /* 0x000fea0003800100 */
.L_x_5996:
        /* <DEDUP_REMOVED lines=13> */
.L_x_5998:
[----:B------:R-:W-:Y:S05]  /*03c0*/  BSYNC.RECONVERGENT B0 ;  /* 0x0000000000007941 */ /* 0x000fea0003800200 */
.L_x_5995:
[----:B------:R-:W-:Y:S05]  /*03d0*/  WARPSYNC.ALL ;  /* 0x0000000000007948 */ /* 0x000fea0003800000 */
[----:B------:R-:W-:-:S13]  /*03e0*/  ISETP.GE.AND P0, PT, R3, UR4, PT ;  /* 0x0000000403007c0c */ /* 0x000fda000bf06270 */
[----:B------:R-:W-:Y:S05]  /*03f0*/  @P0 EXIT ;  /* 0x000000000000094d */ /* 0x000fea0003800000 */
[----:B------:R-:W2:Y:S01]  /*0400*/  LDC.64 R2, c[0x0][0x588] ;  /* 0x00016200ff027b82 */ /* 0x000ea20000000a00 */
[----:B------:R-:W3:Y:S01]  /*0410*/  LDCU.64 UR4, c[0x0][0x598] ;  /* 0x0000b300ff0477ac */ /* 0x000ee20008000a00 */
[----:B--2---:R-:W2:Y:S06]  /*0420*/  LDG.E.64 R2, desc[UR6][R2.64] ;  /* 0x0000000602027981 */ /* 0x004eac000c1e1b00 */
[----:B------:R-:W4:Y:S01]  /*0430*/  LDC.64 R4, c[0x0][0x580] ;  /* 0x00016000ff047b82 */ /* 0x000f220000000a00 */
[----:B---3--:R-:W2:-:S15]  /*0440*/  DSETP.NEU.AND P0, PT, RZ, UR4, PT ;  /* 0x00000004ff007e2a */ /* 0x008e9e000bf0d000 */
[----:B------:R-:W-:-:S15]  /*0450*/  NOP ;  /* 0x0000000000007918 */ /* 0x000fde0000000000 */
[----:B------:R-:W-:-:S15]  /*0460*/  NOP ;  /* 0x0000000000007918 */ /* 0x000fde0000000000 */
[----:B------:R-:W-:-:S15]  /*0470*/  NOP ;  /* 0x0000000000007918 */ /* 0x000fde0000000000 */
[----:B------:R-:W-:-:S04]  /*0480*/  NOP ;  /* 0x0000000000007918 */ /* 0x000fc80000000000 */
[----:B--2---:R-:W0:Y:S02]  /*0490*/  DSETP.NEU.XOR P0, PT, R2, RZ, P0 ;  /* 0x000000ff0200722a */ /* 0x004e24000070d800 */
[----:B01----:R-:W-:-:S05]  /*04a0*/  SEL R7, RZ, 0x1, !P0 ;  /* 0x00000001ff077807 */ /* 0x003fca0004000000 */
[----:B----4-:R-:W-:Y:S01]  /*04b0*/  STG.E.U8 desc[UR6][R4.64], R7 ;  /* 0x0000000704007986 */ /* 0x010fe2000c101106 */
[----:B------:R-:W-:Y:S05]  /*04c0*/  EXIT ;  /* 0x000000000000794d */ /* 0x000fea0003800000 */
.L_x_5994:
        /* <DEDUP_REMOVED lines=9> */
[----:B------:R-:W-:Y:S02]  /*0560*/  MOV R4, RZ ;  /* 0x000000ff00047202 */ /* 0x000fe40000000f00 */
[----:B------:R-:W-:Y:S01]  /*0570*/  MOV R5, R3 ;  /* 0x0000000300057202 */ /* 0x000fe20000000f00 */
[----:B------:R-:W1:Y:S01]  /*0580*/  LDCU UR5, c[0x0][0x38c] ;  /* 0x00007180ff0577ac */ /* 0x000e620008000800 */
[----:B------:R-:W-:Y:S01]  /*0590*/  ISETP.NE.AND P0, PT, R2, RZ, PT ;  /* 0x000000ff0200720c */ /* 0x000fe20003f05270 */
        /* <DEDUP_REMOVED lines=293> */
.L_x_6002:
[----:B------:R-:W0:Y:S02]  /*17f0*/  LDCU.128 UR8, c[0x0][0x580] ;  /* 0x0000b000ff0877ac */ /* 0x000e240008000c00 */
[----:B0-----:R-:W-:-:S04]  /*1800*/  IADD3 R6, P0, PT, R4, UR10, RZ ;  /* 0x0000000a04067c10 */ /* 0x001fc8000ff1e0ff */
[----:B------:R-:W-:Y:S01]  /*1810*/  IADD3.X R7, PT, PT, RZ, UR11, RZ, P0, !PT ;  /* 0x0000000bff077c10 */ /* 0x000fe200087fe4ff */
[----:B------:R-:W0:Y:S05]  /*1820*/  LDCU.64 UR10, c[0x0][0x598] ;  /* 0x0000b300ff0a77ac */ /* 0x000e2a0008000a00 */
[----:B------:R-:W2:Y:S01]  /*1830*/  LDG.E.64 R6, desc[UR6][R6.64] ;  /* 0x0000000606067981 */ /* 0x000ea2000c1e1b00 */
[----:B------:R-:W-:Y:S02]  /*1840*/  IADD3 R4, P1, PT, R5, UR8, RZ ;  /* 0x0000000805047c10 */ /* 0x000fe4000ff3e0ff */
[----:B------:R-:W-:Y:S02]  /*1850*/  IADD3 R3, PT, PT, R3, 0x80, RZ ;  /* 0x0000008003037810 */ /* 0x000fe40007ffe0ff */
[----:B------:R-:W-:Y:S01]  /*1860*/  IADD3.X R5, PT, PT, RZ, UR9, RZ, P1, !PT ;  /* 0x00000009ff057c10 */ /* 0x000fe20008ffe4ff */
[----:B0-----:R-:W2:-:S15]  /*1870*/  DSETP.NEU.AND P0, PT, RZ, UR10, PT ;  /* 0x0000000aff007e2a */ /* 0x001e9e000bf0d000 */
[----:B------:R-:W-:-:S15]  /*1880*/  NOP ;  /* 0x0000000000007918 */ /* 0x000fde0000000000 */
[----:B------:R-:W-:-:S15]  /*1890*/  NOP ;  /* 0x0000000000007918 */ /* 0x000fde0000000000 */
[----:B------:R-:W-:-:S15]  /*18a0*/  NOP ;  /* 0x0000000000007918 */ /* 0x000fde0000000000 */
[----:B------:R-:W-:-:S04]  /*18b0*/  NOP ;  /* 0x0000000000007918 */ /* 0x000fc80000000000 */
[----:B--2---:R-:W0:Y:S02]  /*18c0*/  DSETP.NEU.XOR P0, PT, R6, RZ, P0 ;  /* 0x000000ff0600722a */ /* 0x004e24000070d800 */
[----:B0-----:R-:W-:Y:S02]  /*18d0*/  SEL R9, RZ, 0x1, !P0 ;  /* 0x00000001ff097807 */ /* 0x001fe40004000000 */
        /* <DEDUP_REMOVED lines=297> */
[C---:B--2---:R-:W-:Y:S02]  /*2b70*/  IMAD R5, R6.reuse, UR10, R5 ;  /* 0x0000000a06057c24 */ /* 0x044fe4000f8e0205 */
[----:B0-----:R-:W-:Y:S02]  /*2b80*/  @P0 IMAD R10, R17, R10, R11 ;  /* 0x0000000a110a0224 */ /* 0x001fe400078e020b */
[----:B------:R-:W-:Y:S02]  /*2b90*/  IMAD R4, R6, UR11, R4 ;  /* 0x0000000b06047c24 */ /* 0x000fe4000f8e0204 */
[C---:B-1----:R-:W-:Y:S02]  /*2ba0*/  @P0 IMAD R5, R10.reuse, R8, R5 ;  /* 0x000000080a050224 */ /* 0x042fe400078e0205 */
[----:B------:R-:W-:-:S07]  /*2bb0*/  @P0 IMAD R4, R10, R9, R4 ;  /* 0x000000090a040224 */ /* 0x000fce00078e0204 */
.L_x_6004:
[----:B------:R-:W0:Y:S01]  /*2bc0*/  LDCU.128 UR12, c[0x0][0x580] ;  /* 0x0000b000ff0c77ac */ /* 0x000e220008000c00 */
[----:B------:R-:W1:Y:S01]  /*2bd0*/  LDCU.64 UR8, c[0x0][0x598] ;  /* 0x0000b300ff0877ac */ /* 0x000e620008000a00 */
[----:B0-----:R-:W-:-:S04]  /*2be0*/  IADD3 R6, P0, PT, R4, UR14, RZ ;  /* 0x0000000e04067c10 */ /* 0x001fc8000ff1e0ff */
[----:B------:R-:W-:-:S06]  /*2bf0*/  IADD3.X R7, PT, PT, RZ, UR15, RZ, P0, !PT ;  /* 0x0000000fff077c10 */ /* 0x000fcc00087fe4ff */
[----:B------:R-:W2:Y:S01]  /*2c00*/  LDG.E.64 R6, desc[UR6][R6.64] ;  /* 0x0000000606067981 */ /* 0x000ea2000c1e1b00 */
[----:B------:R-:W-:Y:S01]  /*2c10*/  IADD3 R4, P1, PT, R5, UR12, RZ ;  /* 0x0000000c05047c10 */ /* 0x000fe2000ff3e0ff */
[----:B-1----:R-:W2:Y:S01]  /*2c20*/  DSETP.NEU.AND P0, PT, RZ, UR8, PT ;  /* 0x00000008ff007e2a */ /* 0x002ea2000bf0d000 */
[----:B------:R-:W-:Y:S02]  /*2c30*/  IADD3 R3, PT, PT, R3, 0x80, RZ ;  /* 0x0000008003037810 */ /* 0x000fe40007ffe0ff */
[----:B------:R-:W-:-:S15]  /*2c40*/  IADD3.X R5, PT, PT, RZ, UR13, RZ, P1, !PT ;  /* 0x0000000dff057c10 */ /* 0x000fde0008ffe4ff */
[----:B------:R-:W-:-:S15]  /*2c50*/  NOP ;  /* 0x0000000000007918 */ /* 0x000fde0000000000 */
[----:B------:R-:W-:-:S15]  /*2c60*/  NOP ;  /* 0x0000000000007918 */ /* 0x000fde0000000000 */
[----:B------:R-:W-:-:S15]  /*2c70*/  NOP ;  /* 0x0000000000007918 */ /* 0x000fde0000000000 */
[----:B------:R-:W-:-:S01]  /*2c80*/  NOP ;  /* 0x0000000000007918 */ /* 0x000fc20000000000 */
[----:B--2---:R-:W0:Y:S02]  /*2c90*/  DSETP.NEU.XOR P0, PT, R6, RZ, P0 ;  /* 0x000000ff0600722a */ /* 0x004e24000070d800 */
[----:B0-----:R-:W-:-:S05]  /*2ca0*/  SEL R9, RZ, 0x1, !P0 ;  /* 0x00000001ff097807 */ /* 0x001fca0004000000 */
[----:B------:R0:W-:Y:S02]  /*2cb0*/  STG.E.U8 desc[UR6][R4.64], R9 ;  /* 0x0000000904007986 */ /* 0x0001e4000c101106 */
.L_x_6001:
[----:B------:R-:W-:-:S13]  /*2cc0*/  ISETP.GE.AND P0, PT, R3, UR4, PT ;  /* 0x0000000403007c0c */ /* 0x000fda000bf06270 */
[----:B------:R-:W-:Y:S05]  /*2cd0*/  @P0 BREAK.RELIABLE B1 ;  /* 0x0000000000010942 */ /* 0x000fea0003800100 */
[----:B------:R-:W-:Y:S05]  /*2ce0*/  @P0 BRA `(.L_x_6003) ;  /* 0x0000001000ec0947 */ /* 0x000fea0003800000 */
[----:B------:R-:W-:Y:S05]  /*2cf0*/  BSYNC.RELIABLE B1 ;  /* 0x0000000000017941 */ /* 0x000fea0003800100 */
.L_x_6000:
[----:B------:R-:W1:Y:S01]  /*2d00*/  LDCU.64 UR8, c[0x0][0x390] ;  /* 0x00007200ff0877ac */ /* 0x000e620008000a00 */
[----:B0-----:R-:W-:Y:S02]  /*2d10*/  MOV R4, RZ ;  /* 0x000000ff00047202 */ /* 0x001fe40000000f00 */
        /* <DEDUP_REMOVED lines=296> */
.L_x_6005:
        /* <DEDUP_REMOVED lines=16> */
.L_x_6003:
[----:B------:R-:W-:Y:S05]  /*40a0*/  BSYNC.RECONVERGENT B0 ;  /* 0x0000000000007941 */ /* 0x000fea0003800200 */
.L_x_5999:
        /* <DEDUP_REMOVED lines=10> */
[----:B------:R-:W-:-:S05]  /*4150*/  SHF.R.U32.HI R5, RZ, UR5, R4 ;  /* 0x00000005ff057c19 */ /* 0x000fca0008011604 */
[----:B------:R-:W-:-:S04]  /*4160*/  IMAD.MOV R6, RZ, RZ, -R5 ;  /* 0x000000ffff067224 */ /* 0x000fc800078e0a05 */
        /* <DEDUP_REMOVED lines=289> */
.L_x_6006:
[----:B------:R-:W0:Y:S01]  /*5380*/  LDCU.128 UR8, c[0x0][0x580] ;  /* 0x0000b000ff0877ac */ /* 0x000e220008000c00 */
[----:B------:R-:W1:Y:S01]  /*5390*/  LDCU.64 UR4, c[0x0][0x598] ;  /* 0x0000b300ff0477ac */ /* 0x000e620008000a00 */
[----:B0-----:R-:W-:-:S04]  /*53a0*/  IADD3 R4, P0, PT, R2, UR10, RZ ;  /* 0x0000000a02047c10 */ /* 0x001fc8000ff1e0ff */
[----:B------:R-:W-:-:S06]  /*53b0*/  IADD3.X R5, PT, PT, RZ, UR11, RZ, P0, !PT ;  /* 0x0000000bff057c10 */ /* 0x000fcc00087fe4ff */
[----:B------:R-:W2:Y:S01]  /*53c0*/  LDG.E.64 R4, desc[UR6][R4.64] ;  /* 0x0000000604047981 */ /* 0x000ea2000c1e1b00 */
[----:B------:R-:W-:Y:S01]  /*53d0*/  IADD3 R2, P1, PT, R3, UR8, RZ ;  /* 0x0000000803027c10 */ /* 0x000fe2000ff3e0ff */
[----:B-1----:R-:W2:Y:S03]  /*53e0*/  DSETP.NEU.AND P0, PT, RZ, UR4, PT ;  /* 0x00000004ff007e2a */ /* 0x002ea6000bf0d000 */
[----:B------:R-:W-:-:S15]  /*53f0*/  IADD3.X R3, PT, PT, RZ, UR9, RZ, P1, !PT ;  /* 0x00000009ff037c10 */ /* 0x000fde0008ffe4ff */
[----:B------:R-:W-:-:S15]  /*5400*/  NOP ;  /* 0x0000000000007918 */ /* 0x000fde0000000000 */
[----:B------:R-:W-:-:S15]  /*5410*/  NOP ;  /* 0x0000000000007918 */ /* 0x000fde0000000000 */
[----:B------:R-:W-:-:S15]  /*5420*/  NOP ;  /* 0x0000000000007918 */ /* 0x000fde0000000000 */
[----:B------:R-:W-:-:S01]  /*5430*/  NOP ;  /* 0x0000000000007918 */ /* 0x000fc20000000000 */
[----:B--2---:R-:W0:Y:S02]  /*5440*/  DSETP.NEU.XOR P0, PT, R4, RZ, P0 ;  /* 0x000000ff0400722a */ /* 0x004e24000070d800 */
[----:B0-----:R-:W-:-:S05]  /*5450*/  SEL R7, RZ, 0x1, !P0 ;  /* 0x00000001ff077807 */ /* 0x001fca0004000000 */
[----:B------:R-:W-:Y:S01]  /*5460*/  STG.E.U8 desc[UR6][R2.64], R7 ;  /* 0x0000000702007986 */ /* 0x000fe2000c101106 */
[----:B------:R-:W-:Y:S05]  /*5470*/  EXIT ;  /* 0x000000000000794d */ /* 0x000fea0003800000 */
.L_x_6007:
        /* <DEDUP_REMOVED lines=16> */
.L_x_42746:


//--------------------- .text._ZN2at6native27unrolled_elementwise_kernelINS0_13AUnaryFunctorIddbZZZNS0_23logical_xor_kernel_cudaERNS_14TensorIteratorEENKUlvE0_clEvENKUlvE4_clEvEUlddE_EESt5arrayIPcLm2EELi4E23TrivialOffsetCalculatorILi1EjESD_NS0_6memory15LoadWithoutCastENSE_16StoreWithoutCastEEEviT_T0_T2_T3_T4_T5_ --------------------------
	.section	.text._ZN2at6native27unrolled_elementwise_kernelINS0_13AUnaryFunctorIddbZZZNS0_23logical_xor_kernel_cudaERNS_14TensorIteratorEENKUlvE0_clEvENKUlvE4_clEvEUlddE_EESt5arrayIPcLm2EELi4E23TrivialOffsetCalculatorILi1EjESD_NS0_6memory15LoadWithoutCastENSE_16StoreWithoutCastEEEviT_T0_T2_T3_T4_T5_,"ax",@progbits
	.align	128
        .global         _ZN2at6native27unrolled_elementwise_kernelINS0_13AUnaryFunctorIddbZZZNS0_23logical_xor_kernel_cudaERNS_14TensorIteratorEENKUlvE0_clEvENKUlvE4_clEvEUlddE_EESt5arrayIPcLm2EELi4E23TrivialOffsetCalculatorILi1EjESD_NS0_6memory15LoadWithoutCastENSE_16StoreWithoutCastEEEviT_T0_T2_T3_T4_T5_
        .type           _ZN2at6native27unrolled_elementwise_kernelINS0_13AUnaryFunctorIddbZZZNS0_23logical_xor_kernel_cudaERNS_14TensorIteratorEENKUlvE0_clEvENKUlvE4_clEvEUlddE_EESt5arrayIPcLm2EELi4E23TrivialOffsetCalculatorILi1EjESD_NS0_6memory15LoadWithoutCastENSE_16StoreWithoutCastEEEviT_T0_T2_T3_T4_T5_,@function
        .size           _ZN2at6native27unrolled_elementwise_kernelINS0_13AUnaryFunctorIddbZZZNS0_23logical_xor_kernel_cudaERNS_14TensorIteratorEENKUlvE0_clEvENKUlvE4_clEvEUlddE_EESt5arrayIPcLm2EELi4E23TrivialOffsetCalculatorILi1EjESD_NS0_6memory15LoadWithoutCastENSE_16StoreWithoutCastEEEviT_T0_T2_T3_T4_T5_,(.L_x_42747 - _ZN2at6native27unrolled_elementwise_kernelINS0_13AUnaryFunctorIddbZZZNS0_23logical_xor_kernel_cudaERNS_14TensorIteratorEENKUlvE0_clEvENKUlvE4_clEvEUlddE_EESt5arrayIPcLm2EELi4E23TrivialOffsetCalculatorILi1EjESD_NS0_6memory15LoadWithoutCastENSE_16StoreWithoutCastEEEviT_T0_T2_T3_T4_T5_)
        .other          _ZN2at6native27unrolled_elementwise_kernelINS0_13AUnaryFunctorIddbZZZNS0_23logical_xor_kernel_cudaERNS_14TensorIteratorEENKUlvE0_clEvENKUlvE4_clEvEUlddE_EESt5arrayIPcLm2EELi4E23TrivialOffsetCalculatorILi1EjESD_NS0_6memory15LoadWithoutCastENSE_16StoreWithoutCastEEEviT_T0_T2_T3_T4_T5_,@"STO_CUDA_ENTRY STV_DEFAULT"
_ZN2at6native27unrolled_elementwise_kernelINS0_13AUnaryFunctorIddbZZZNS0_23logical_xor_kernel_cudaERNS_14TensorIteratorEENKUlvE0_clEvENKUlvE4_clEvEUlddE_EESt5arrayIPcLm2EELi4E23TrivialOffsetCalculatorILi1EjESD_NS0_6memory15LoadWithoutCastENSE_16StoreWithoutCastEEEviT_T0_T2_T3_T4_T5_:
.text._ZN2at6native27unrolled_elementwise_kernelINS0_13AUnaryFunctorIddbZZZNS0_23logical_xor_kernel_cudaERNS_14TensorIteratorEENKUlvE0_clEvENKUlvE4_clEvEUlddE_EESt5arrayIPcLm2EELi4E23TrivialOffsetCalculatorILi1EjESD_NS0_6memory15LoadWithoutCastENSE_16StoreWithoutCastEEEviT_T0_T2_T3_T4_T5_:
[----:B------:R-:W-:Y:S01]  /*0000*/  LDC R1, c[0x0][0x37c] ;  /* 0x0000df00ff017b82 */ /* 0x000fe20000000800 */
[----:B------:R-:W0:Y:S07]  /*0010*/  S2R R0, SR_CTAID.X ;  /* 0x0000000000007919 */ /* 0x000e2e0000002500 */
[----:B------:R-:W0:Y:S01]  /*0020*/  LDC R3, c[0x0][0x380] ;  /* 0x0000e000ff037b82 */ /* 0x000e220000000800 */
[----:B------:R-:W1:Y:S01]  /*0030*/  LDCU.64 UR4, c[0x0][0x358] ;  /* 0x00006b00ff0477ac */ /* 0x000e620008000a00 */
[----:B------:R-:W2:Y:S01]  /*0040*/  S2R R13, SR_TID.X ;  /* 0x00000000000d7919 */ /* 0x000ea20000002100 */
[----:B------:R-:W-:Y:S01]  /*0050*/  PLOP3.LUT P1, PT, PT, PT, PT, 0x8, 0x80 ;  /* 0x000000000080781c */ /* 0x000fe20003f2e170 */
[----:B------:R-:W3:Y:S01]  /*0060*/  LDCU.64 UR6, c[0x0][0x390] ;  /* 0x00007200ff0677ac */ /* 0x000ee20008000a00 */
[----:B0-----:R-:W-:-:S02]  /*0070*/  IMAD R2, R0, -0x200, R3 ;  /* 0xfffffe0000027824 */ /* 0x001fc400078e0203 */
[----:B--2---:R-:W-:-:S03]  /*0080*/  IMAD.MOV.U32 R3, RZ, RZ, R13 ;  /* 0x000000ffff037224 */ /* 0x004fc600078e000d */
[----:B------:R-:W-:-:S13]  /*0090*/  ISETP.GE.AND P3, PT, R13, R2, PT ;  /* 0x000000020d00720c */ /* 0x000fda0003f66270 */
[----:B------:R-:W-:Y:S01]  /*00a0*/  @!P3 VIADD R13, R3, 0x80 ;  /* 0x00000080030db836 */ /* 0x000fe20000000000 */
[----:B------:R-:W0:Y:S01]  /*00b0*/  @!P3 LDC.64 R6, c[0x0][0x3a0] ;  /* 0x0000e800ff06bb82 */ /* 0x000e220000000a00 */
[----:B------:R-:W-:-:S03]  /*00c0*/  @!P3 LEA R15, R0, R3, 0x9 ;  /* 0x00000003000fb211 */ /* 0x000fc600078e48ff */
[----:B------:R-:W-:-:S13]  /*00d0*/  ISETP.GE.AND P2, PT, R13, R2, PT ;  /* 0x000000020d00720c */ /* 0x000fda0003f46270 */
[----:B------:R-:W-:Y:S01]  /*00e0*/  @!P2 IMAD R17, R0, 0x200, R13 ;  /* 0x000002000011a824 */ /* 0x000fe200078e020d */
[----:B------:R-:W2:Y:S01]  /*00f0*/  @!P2 LDC.64 R8, c[0x0][0x3a0] ;  /* 0x0000e800ff08ab82 */ /* 0x000ea20000000a00 */
[----:B------:R-:W-:-:S05]  /*0100*/  @!P2 VIADD R13, R13, 0x80 ;  /* 0x000000800d0da836 */ /* 0x000fca0000000000 */
[----:B------:R-:W-:Y:S01]  /*0110*/  ISETP.GE.AND P0, PT, R13, R2, PT ;  /* 0x000000020d00720c */ /* 0x000fe20003f06270 */
[----:B0-----:R-:W-:-:S06]  /*0120*/  @!P3 IMAD.WIDE.U32 R6, R15, 0x8, R6 ;  /* 0x000000080f06b825 */ /* 0x001fcc00078e0006 */
[----:B-1----:R-:W4:Y:S06]  /*0130*/  @!P3 LDG.E.64 R6, desc[UR4][R6.64] ;  /* 0x000000040606b981 */ /* 0x002f2c000c1e1b00 */
[----:B------:R-:W-:Y:S01]  /*0140*/  @!P0 IMAD R19, R0, 0x200, R13 ;  /* 0x0000020000138824 */ /* 0x000fe200078e020d */
[----:B------:R-:W0:Y:S01]  /*0150*/  @!P0 LDC.64 R10, c[0x0][0x3a0] ;  /* 0x0000e800ff0a8b82 */ /* 0x000e220000000a00 */
[----:B------:R-:W-:Y:S02]  /*0160*/  @!P0 VIADD R13, R13, 0x80 ;  /* 0x000000800d0d8836 */ /* 0x000fe40000000000 */
[----:B--2---:R-:W-:-:S03]  /*0170*/  @!P2 IMAD.WIDE.U32 R8, R17, 0x8, R8 ;  /* 0x000000081108a825 */ /* 0x004fc600078e0008 */
[----:B------:R-:W-:-:S03]  /*0180*/  ISETP.GE.AND P4, PT, R13, R2, PT ;  /* 0x000000020d00720c */ /* 0x000fc60003f86270 */
[----:B------:R-:W2:Y:S10]  /*0190*/  @!P2 LDG.E.64 R8, desc[UR4][R8.64] ;  /* 0x000000040808a981 */ /* 0x000eb4000c1e1b00 */
[----:B------:R-:W1:Y:S01]  /*01a0*/  @!P4 LDC.64 R4, c[0x0][0x3a0] ;  /* 0x0000e800ff04cb82 */ /* 0x000e620000000a00 */
[----:B------:R-:W-:-:S02]  /*01b0*/  @!P4 IMAD R13, R0, 0x200, R13 ;  /* 0x00000200000dc824 */ /* 0x000fc400078e020d */
[----:B0-----:R-:W-:-:S06]  /*01c0*/  @!P0 IMAD.WIDE.U32 R10, R19, 0x8, R10 ;  /* 0x00000008130a8825 */ /* 0x001fcc00078e000a */
[----:B------:R-:W5:Y:S01]  /*01d0*/  @!P0 LDG.E.64 R10, desc[UR4][R10.64] ;  /* 0x000000040a0a8981 */ /* 0x000f62000c1e1b00 */
[----:B-1----:R-:W-:-:S06]  /*01e0*/  @!P4 IMAD.WIDE.U32 R4, R13, 0x8, R4 ;  /* 0x000000080d04c825 */ /* 0x002fcc00078e0004 */
[----:B------:R-:W3:Y:S01]  /*01f0*/  @!P4 LDG.E.64 R4, desc[UR4][R4.64] ;  /* 0x000000040404c981 */ /* 0x000ee2000c1e1b00 */
[----:B------:R-:W-:Y:S04]  /*0200*/  BSSY.RECONVERGENT B0, `(.L_x_6008) ;  /* 0x0000046000007945 */ /* 0x000fe80003800200 */
[----:B------:R-:W-:Y:S01]  /*0210*/  BSSY.RELIABLE B1, `(.L_x_6009) ;  /* 0x000003d000017945 */ /* 0x000fe20003800100 */
[----:B----4-:R-:W0:Y:S01]  /*0220*/  @!P3 DSETP.NEU.AND P1, PT, R6, RZ, PT ;  /* 0x000000ff0600b22a */ /* 0x010e220003f2d000 */
[----:B------:R-:W-:-:S15]  /*0230*/  PLOP3.LUT P3, PT, PT, PT, PT, 0x8, 0x80 ;  /* 0x000000000080781c */ /* 0x000fde0003f6e170 */
[----:B------:R-:W-:-:S15]  /*0240*/  NOP ;  /* 0x0000000000007918 */ /* 0x000fde0000000000 */
[----:B------:R-:W-:-:S15]  /*0250*/  NOP ;  /* 0x0000000000007918 */ /* 0x000fde0000000000 */
[----:B------:R-:W-:-:S15]  /*0260*/  NOP ;  /* 0x0000000000007918 */ /* 0x000fde0000000000 */
[----:B------:R-:W-:-:S03]  /*0270*/  NOP ;  /* 0x0000000000007918 */ /* 0x000fc60000000000 */
[----:B--2---:R-:W-:Y:S01]  /*0280*/  @!P2 DSETP.NEU.AND P3, PT, R8, RZ, PT ;  /* 0x000000ff0800a22a */ /* 0x004fe20003f6d000 */
[----:B------:R-:W-:-:S15]  /*0290*/  PLOP3.LUT P2, PT, PT, PT, PT, 0x8, 0x80 ;  /* 0x000000000080781c */ /* 0x000fde0003f4e170 */
[----:B------:R-:W-:-:S15]  /*02a0*/  NOP ;  /* 0x0000000000007918 */ /* 0x000fde0000000000 */
[----:B------:R-:W-:-:S15]  /*02b0*/  NOP ;  /* 0x0000000000007918 */ /* 0x000fde0000000000 */
[----:B------:R-:W-:-:S15]  /*02c0*/  NOP ;  /* 0x0000000000007918 */ /* 0x000fde0000000000 */
[----:B------:R-:W-:-:S03]  /*02d0*/  NOP ;  /* 0x0000000000007918 */ /* 0x000fc60000000000 */
[----:B-----5:R-:W-:Y:S01]  /*02e0*/  @!P0 DSETP.NEU.AND P2, PT, R10, RZ, PT ;  /* 0x000000ff0a00822a */ /* 0x020fe20003f4d000 */
[----:B------:R-:W-:-:S15]  /*02f0*/  PLOP3.LUT P0, PT, PT, PT, PT, 0x8, 0x80 ;  /* 0x000000000080781c */ /* 0x000fde0003f0e170 */
[----:B------:R-:W-:-:S15]  /*0300*/  NOP ;  /* 0x0000000000007918 */ /* 0x000fde0000000000 */
[----:B------:R-:W-:-:S15]  /*0310*/  NOP ;  /* 0x0000000000007918 */ /* 0x000fde0000000000 */
[----:B------:R-:W-:-:S15]  /*0320*/  NOP ;  /* 0x0000000000007918 */ /* 0x000fde0000000000 */
[----:B------:R-:W-:-:S03]  /*0330*/  NOP ;  /* 0x0000000000007918 */ /* 0x000fc60000000000 */
[----:B---3--:R-:W-:Y:S01]  /*0340*/  @!P4 DSETP.NEU.AND P0, PT, R4, RZ, PT ;  /* 0x000000ff0400c22a */ /* 0x008fe20003f0d000 */
[----:B------:R-:W-:-:S15]  /*0350*/  ISETP.GE.AND P4, PT, R3, R2, PT ;  /* 0x000000020300720c */ /* 0x000fde0003f86270 */
[----:B------:R-:W-:-:S15]  /*0360*/  NOP ;  /* 0x0000000000007918 */ /* 0x000fde0000000000 */
[----:B------:R-:W-:-:S15]  /*0370*/  NOP ;  /* 0x0000000000007918 */ /* 0x000fde0000000000 */
[----:B------:R-:W-:-:S15]  /*0380*/  NOP ;  /* 0x0000000000007918 */ /* 0x000fde0000000000 */
[----:B------:R-:W-:-:S03]  /*0390*/  NOP ;  /* 0x0000000000007918 */ /* 0x000fc60000000000 */
[----:B0-----:R-:W0:Y:S02]  /*03a0*/  DSETP.NEU.XOR P1, PT, RZ, UR6, P1 ;  /* 0x00000006ff007e2a */ /* 0x001e240008f2d800 */
[----:B0-----:R-:W-:-:S15]  /*03b0*/  SEL R7, RZ, 0x1, !P1 ;  /* 0x00000001ff077807 */ /* 0x001fde0004800000 */
[----:B------:R-:W-:-:S15]  /*03c0*/  NOP ;  /* 0x0000000000007918 */ /* 0x000fde0000000000 */
[----:B------:R-:W-:-:S15]  /*03d0*/  NOP ;  /* 0x0000000000007918 */ /* 0x000fde0000000000 */
[----:B------:R-:W-:-:S15]  /*03e0*/  NOP ;  /* 0x0000000000007918 */ /* 0x000fde0000000000 */
[----:B------:R-:W-:-:S02]  /*03f0*/  NOP ;  /* 0x0000000000007918 */ /* 0x000fc40000000000 */
[----:B------:R-:W0:Y:S02]  /*0400*/  DSETP.NEU.XOR P3, PT, RZ, UR6, P3 ;  /* 0x00000006ff007e2a */ /* 0x000e240009f6d800 */
        /* <DEDUP_REMOVED lines=12> */
[----:B0-----:R-:W-:Y:S01]  /*04d0*/  SEL R13, RZ, 0x1, !P0 ;  /* 0x00000001ff0d7807 */ /* 0x001fe20004000000 */
        /* <DEDUP_REMOVED lines=11> */
[----:B0-----:R-:W-:Y:S01]  /*0590*/  LEA R4, R0, R3, 0x9 ;  /* 0x0000000300047211 */ /* 0x001fe200078e48ff */
[----:B------:R-:W-:-:S03]  /*05a0*/  VIADD R3, R3, 0x80 ;  /* 0x0000008003037836 */ /* 0x000fc60000000000 */
[----:B-1----:R-:W-:-:S05]  /*05b0*/  IADD3 R4, P0, PT, R4, UR6, RZ ;  /* 0x0000000604047c10 */ /* 0x002fca000ff1e0ff */
[----:B------:R-:W-:-:S05]  /*05c0*/  IMAD.X R5, RZ, RZ, UR7, P0 ;  /* 0x00000007ff057e24 */ /* 0x000fca00080e06ff */
[----:B------:R0:W-:Y:S03]  /*05d0*/  STG.E.U8 desc[UR4][R4.64], R9 ;  /* 0x0000000904007986 */ /* 0x0001e6000c101104 */
.L_x_6010:
[----:B------:R-:W-:Y:S05]  /*05e0*/  BSYNC.RELIABLE B1 ;  /* 0x0000000000017941 */ /* 0x000fea0003800100 */
.L_x_6009:
[----:B------:R-:W-:-:S13]  /*05f0*/  ISETP.GE.AND P0, PT, R3, R2, PT ;  /* 0x000000020300720c */ /* 0x000fda0003f06270 */
[----:B------:R-:W1:Y:S01]  /*0600*/  @!P0 LDC.64 R6, c[0x0][0x398] ;  /* 0x0000e600ff068b82 */ /* 0x000e620000000a00 */
[----:B0-----:R-:W-:Y:S01]  /*0610*/  @!P0 IMAD R5, R0, 0x200, R3 ;  /* 0x0000020000058824 */ /* 0x001fe200078e0203 */
[----:B------:R-:W-:-:S04]  /*0620*/  @!P0 IADD3 R3, PT, PT, R3, 0x80, RZ ;  /* 0x0000008003038810 */ /* 0x000fc80007ffe0ff */
[----:B-1----:R-:W-:-:S05]  /*0630*/  @!P0 IADD3 R4, P1, PT, R5, R6, RZ ;  /* 0x0000000605048210 */ /* 0x002fca0007f3e0ff */
[----:B------:R-:W-:-:S05]  /*0640*/  @!P0 IMAD.X R5, RZ, RZ, R7, P1 ;  /* 0x000000ffff058224 */ /* 0x000fca00008e0607 */
[----:B------:R1:W-:Y:S03]  /*0650*/  @!P0 STG.E.U8 desc[UR4][R4.64], R11 ;  /* 0x0000000b04008986 */ /* 0x0003e6000c101104 */
.L_x_6011:
[----:B------:R-:W-:Y:S05]  /*0660*/  BSYNC.RECONVERGENT B0 ;  /* 0x0000000000007941 */ /* 0x000fea0003800200 */
.L_x_6008:
        /* <DEDUP_REMOVED lines=9> */
.L_x_6012:
        /* <DEDUP_REMOVED lines=16> */
.L_x_42747:


//--------------------- .text._ZN2at6native29vectorized_elementwise_kernelILi2ENS0_13AUnaryFunctorIddbZZZNS0_23logical_xor_kernel_cudaERNS_14TensorIteratorEENKUlvE0_clEvENKUlvE4_clEvEUlddE_EESt5arrayIPcLm2EEEEviT0_T1_ --------------------------
	.section	.text._ZN2at6native29vectorized_elementwise_kernelILi2ENS0_13AUnaryFunctorIddbZZZNS0_23logical_xor_kernel_cudaERNS_14TensorIteratorEENKUlvE0_clEvENKUlvE4_clEvEUlddE_EESt5arrayIPcLm2EEEEviT0_T1_,"ax",@progbits
	.align	128
        .global         _ZN2at6native29vectorized_elementwise_kernelILi2ENS0_13AUnaryFunctorIddbZZZNS0_23logical_xor_kernel_cudaERNS_14TensorIteratorEENKUlvE0_clEvENKUlvE4_clEvEUlddE_EESt5arrayIPcLm2EEEEviT0_T1_
        .type           _ZN2at6native29vectorized_elementwise_kernelILi2ENS0_13AUnaryFunctorIddbZZZNS0_23logical_xor_kernel_cudaERNS_14TensorIteratorEENKUlvE0_clEvENKUlvE4_clEvEUlddE_EESt5arrayIPcLm2EEEEviT0_T1_,@function
        .size           _ZN2at6native29vectorized_elementwise_kernelILi2ENS0_13AUnaryFunctorIddbZZZNS0_23logical_xor_kernel_cudaERNS_14TensorIteratorEENKUlvE0_clEvENKUlvE4_clEvEUlddE_EESt5arrayIPcLm2EEEEviT0_T1_,(.L_x_42748 - _ZN2at6native29vectorized_elementwise_kernelILi2ENS0_13AUnaryFunctorIddbZZZNS0_23logical_xor_kernel_cudaERNS_14TensorIteratorEENKUlvE0_clEvENKUlvE4_clEvEUlddE_EESt5arrayIPcLm2EEEEviT0_T1_)
        .other          _ZN2at6native29vectorized_elementwise_kernelILi2ENS0_13AUnaryFunctorIddbZZZNS0_23logical_xor_kernel_cudaERNS_14TensorIteratorEENKUlvE0_clEvENKUlvE4_clEvEUlddE_EESt5arrayIPcLm2EEEEviT0_T1_,@"STO_CUDA_ENTRY STV_DEFAULT"
_ZN2at6native29vectorized_elementwise_kernelILi2ENS0_13AUnaryFunctorIddbZZZNS0_23logical_xor_kernel_cudaERNS_14TensorIteratorEENKUlvE0_clEvENKUlvE4_clEvEUlddE_EESt5arrayIPcLm2EEEEviT0_T1_:
.text._ZN2at6native29vectorized_elementwise_kernelILi2ENS0_13AUnaryFunctorIddbZZZNS0_23logical_xor_kernel_cudaERNS_14TensorIteratorEENKUlvE0_clEvENKUlvE4_clEvEUlddE_EESt5arrayIPcLm2EEEEviT0_T1_:
        /* <DEDUP_REMOVED lines=9> */
[----:B------:R-:W-:Y:S01]  /*0090*/  PLOP3.LUT P6, PT, PT, PT, PT, 0x8, 0x80 ;  /* 0x000000000080781c */ /* 0x000fe20003fce170 */
[----:B------:R-:W1:Y:S01]  /*00a0*/  LDCU.64 UR6, c[0x0][0x390] ;  /* 0x00007200ff0677ac */ /* 0x000e620008000a00 */
[----:B0-----:R-:W-:Y:S01]  /*00b0*/  ISETP.GE.U32.AND P5, PT, R9, R6, PT ;  /* 0x000000060900720c */ /* 0x001fe20003fa6070 */
[----:B------:R-:W-:-:S12]  /*00c0*/  IMAD.MOV.U32 R7, RZ, RZ, R9 ;  /* 0x000000ffff077224 */ /* 0x000fd800078e0009 */
[----:B------:R-:W-:Y:S01]  /*00d0*/  @!P5 VIADD R9, R7, 0x80 ;  /* 0x000000800709d836 */ /* 0x000fe20000000000 */
[----:B------:R-:W0:Y:S01]  /*00e0*/  @!P5 LDC.64 R10, c[0x0][0x3a0] ;  /* 0x0000e800ff0adb82 */ /* 0x000e220000000a00 */
[----:B------:R-:W-:-:S03]  /*00f0*/  @!P5 IMAD.IADD R21, R0, 0x1, R7 ;  /* 0x000000010015d824 */ /* 0x000fc600078e0207 */
[----:B------:R-:W-:-:S13]  /*0100*/  ISETP.GE.U32.AND P0, PT, R9, R6, PT ;  /* 0x000000060900720c */ /* 0x000fda0003f06070 */
[----:B------:R-:W-:Y:S01]  /*0110*/  @!P0 IMAD.IADD R23, R0, 0x1, R9 ;  /* 0x0000000100178824 */ /* 0x000fe200078e0209 */
[----:B------:R-:W2:Y:S01]  /*0120*/  @!P0 LDC.64 R16, c[0x0][0x3a0] ;  /* 0x0000e800ff108b82 */ /* 0x000ea20000000a00 */
[----:B------:R-:W-:-:S05]  /*0130*/  @!P0 VIADD R9, R9, 0x80 ;  /* 0x0000008009098836 */ /* 0x000fca0000000000 */
[----:B------:R-:W-:Y:S01]  /*0140*/  ISETP.GE.U32.AND P1, PT, R9, R6, PT ;  /* 0x000000060900720c */ /* 0x000fe20003f26070 */
[----:B0-----:R-:W-:-:S06]  /*0150*/  @!P5 IMAD.WIDE.U32 R10, R21, 0x8, R10 ;  /* 0x00000008150ad825 */ /* 0x001fcc00078e000a */
[----:B------:R-:W3:Y:S06]  /*0160*/  @!P5 LDG.E.64 R10, desc[UR4][R10.64] ;  /* 0x000000040a0ad981 */ /* 0x000eec000c1e1b00 */
[----:B------:R-:W-:Y:S01]  /*0170*/  @!P1 IMAD.IADD R25, R0, 0x1, R9 ;  /* 0x0000000100199824 */ /* 0x000fe200078e0209 */
[----:B------:R-:W0:Y:S01]  /*0180*/  @!P1 LDC.64 R14, c[0x0][0x3a0] ;  /* 0x0000e800ff0e9b82 */ /* 0x000e220000000a00 */
[----:B------:R-:W-:Y:S02]  /*0190*/  @!P1 VIADD R9, R9, 0x80 ;  /* 0x0000008009099836 */ /* 0x000fe40000000000 */
[----:B--2---:R-:W-:-:S03]  /*01a0*/  @!P0 IMAD.WIDE.U32 R16, R23, 0x8, R16 ;  /* 0x0000000817108825 */ /* 0x004fc600078e0010 */
[----:B------:R-:W-:-:S03]  /*01b0*/  ISETP.GE.U32.AND P2, PT, R9, R6, PT ;  /* 0x000000060900720c */ /* 0x000fc60003f46070 */
[----:B------:R-:W2:Y:S10]  /*01c0*/  @!P0 LDG.E.64 R16, desc[UR4][R16.64] ;  /* 0x0000000410108981 */ /* 0x000eb4000c1e1b00 */
[----:B------:R-:W-:Y:S01]  /*01d0*/  @!P2 IMAD.IADD R27, R0, 0x1, R9 ;  /* 0x00000001001ba824 */ /* 0x000fe200078e0209 */
[----:B------:R-:W4:Y:S01]  /*01e0*/  @!P2 LDC.64 R12, c[0x0][0x3a0] ;  /* 0x0000e800ff0cab82 */ /* 0x000f220000000a00 */
[----:B------:R-:W-:-:S02]  /*01f0*/  @!P2 VIADD R9, R9, 0x80 ;  /* 0x000000800909a836 */ /* 0x000fc40000000000 */
[----:B0-----:R-:W-:-:S03]  /*0200*/  @!P1 IMAD.WIDE.U32 R14, R25, 0x8, R14 ;  /* 0x00000008190e9825 */ /* 0x001fc600078e000e */
[----:B------:R-:W-:-:S03]  /*0210*/  ISETP.GE.U32.AND P3, PT, R9, R6, PT ;  /* 0x000000060900720c */ /* 0x000fc60003f66070 */
[----:B------:R-:W5:Y:S10]  /*0220*/  @!P1 LDG.E.64 R14, desc[UR4][R14.64] ;  /* 0x000000040e0e9981 */ /* 0x000f74000c1e1b00 */
[----:B------:R-:W0:Y:S01]  /*0230*/  @!P3 LDC.64 R2, c[0x0][0x3a0] ;  /* 0x0000e800ff02bb82 */ /* 0x000e220000000a00 */
[----:B------:R-:W-:-:S02]  /*0240*/  @!P3 IMAD.IADD R19, R0, 0x1, R9 ;  /* 0x000000010013b824 */ /* 0x000fc400078e0209 */
[----:B------:R-:W-:Y:S02]  /*0250*/  @!P3 VIADD R9, R9, 0x80 ;  /* 0x000000800909b836 */ /* 0x000fe40000000000 */
[----:B----4-:R-:W-:-:S03]  /*0260*/  @!P2 IMAD.WIDE.U32 R12, R27, 0x8, R12 ;  /* 0x000000081b0ca825 */ /* 0x010fc600078e000c */
[----:B------:R-:W-:-:S03]  /*0270*/  ISETP.GE.U32.AND P4, PT, R9, R6, PT ;  /* 0x000000060900720c */ /* 0x000fc60003f86070 */
[----:B------:R-:W4:Y:S10]  /*0280*/  @!P2 LDG.E.64 R12, desc[UR4][R12.64] ;  /* 0x000000040c0ca981 */ /* 0x000f34000c1e1b00 */
[----:B------:R-:W1:Y:S01]  /*0290*/  @!P4 LDC.64 R4, c[0x0][0x3a0] ;  /* 0x0000e800ff04cb82 */ /* 0x000e620000000a00 */
[----:B0-----:R-:W-:-:S06]  /*02a0*/  @!P3 IMAD.WIDE.U32 R2, R19, 0x8, R2 ;  /* 0x000000081302b825 */ /* 0x001fcc00078e0002 */
[----:B------:R-:W4:Y:S01]  /*02b0*/  @!P3 LDG.E.64 R2, desc[UR4][R2.64] ;  /* 0x000000040202b981 */ /* 0x000f22000c1e1b00 */
[----:B------:R-:W-:-:S04]  /*02c0*/  @!P4 IMAD.IADD R21, R0, 0x1, R9 ;  /* 0x000000010015c824 */ /* 0x000fc800078e0209 */
[----:B-1----:R-:W-:-:S06]  /*02d0*/  @!P4 IMAD.WIDE.U32 R4, R21, 0x8, R4 ;  /* 0x000000081504c825 */ /* 0x002fcc00078e0004 */
[----:B------:R-:W4:Y:S01]  /*02e0*/  @!P4 LDG.E.64 R4, desc[UR4][R4.64] ;  /* 0x000000040404c981 */ /* 0x000f22000c1e1b00 */
[----:B------:R-:W-:Y:S01]  /*02f0*/  @!P4 VIADD R9, R9, 0x80 ;  /* 0x000000800909c836 */ /* 0x000fe20000000000 */
[----:B---3--:R-:W0:Y:S02]  /*0300*/  @!P5 DSETP.NEU.AND P6, PT, R10, RZ, PT ;  /* 0x000000ff0a00d22a */ /* 0x008e240003fcd000 */
[----:B0-----:R-:W-:Y:S02]  /*0310*/  P2R R8, PR, RZ, 0x40 ;  /* 0x00000040ff087803 */ /* 0x001fe40000000000 */
[----:B------:R-:W-:Y:S02]  /*0320*/  PLOP3.LUT P6, PT, PT, PT, PT, 0x8, 0x80 ;  /* 0x000000000080781c */ /* 0x000fe40003fce170 */
[----:B------:R-:W-:-:S15]  /*0330*/  ISETP.GE.U32.AND P5, PT, R9, R6, PT ;  /* 0x000000060900720c */ /* 0x000fde0003fa6070 */
[----:B------:R-:W-:-:S15]  /*0340*/  NOP ;  /* 0x0000000000007918 */ /* 0x000fde0000000000 */
[----:B------:R-:W-:-:S15]  /*0350*/  NOP ;  /* 0x0000000000007918 */ /* 0x000fde0000000000 */
[----:B------:R-:W-:-:S13]  /*0360*/  NOP ;  /* 0x0000000000007918 */ /* 0x000fda0000000000 */
[----:B--2---:R-:W0:Y:S01]  /*0370*/  @!P0 DSETP.NEU.AND P6, PT, R16, RZ, PT ;  /* 0x000000ff1000822a */ /* 0x004e220003fcd000 */
[----:B------:R-:W-:-:S15]  /*0380*/  PLOP3.LUT P0, PT, PT, PT, PT, 0x8, 0x80 ;  /* 0x000000000080781c */ /* 0x000fde0003f0e170 */
[----:B------:R-:W-:-:S15]  /*0390*/  NOP ;  /* 0x0000000000007918 */ /* 0x000fde0000000000 */
[----:B------:R-:W-:-:S15]  /*03a0*/  NOP ;  /* 0x0000000000007918 */ /* 0x000fde0000000000 */
[----:B------:R-:W-:-:S15]  /*03b0*/  NOP ;  /* 0x0000000000007918 */ /* 0x000fde0000000000 */
[----:B------:R-:W-:-:S03]  /*03c0*/  NOP ;  /* 0x0000000000007918 */ /* 0x000fc60000000000 */
[----:B-----5:R-:W1:Y:S01]  /*03d0*/  @!P1 DSETP.NEU.AND P0, PT, R14, RZ, PT ;  /* 0x000000ff0e00922a */ /* 0x020e620003f0d000 */
[----:B------:R-:W-:-:S15]  /*03e0*/  PLOP3.LUT P1, PT, PT, PT, PT, 0x8, 0x80 ;  /* 0x000000000080781c */ /* 0x000fde0003f2e170 */
[----:B------:R-:W-:-:S15]  /*03f0*/  NOP ;  /* 0x0000000000007918 */ /* 0x000fde0000000000 */
[----:B------:R-:W-:-:S15]  /*0400*/  NOP ;  /* 0x0000000000007918 */ /* 0x000fde0000000000 */
[----:B------:R-:W-:-:S15]  /*0410*/  NOP ;  /* 0x0000000000007918 */ /* 0x000fde0000000000 */
[----:B------:R-:W-:-:S03]  /*0420*/  NOP ;  /* 0x0000000000007918 */ /* 0x000fc60000000000 */
[----:B----4-:R-:W-:Y:S01]  /*0430*/  @!P2 DSETP.NEU.AND P1, PT, R12, RZ, PT ;  /* 0x000000ff0c00a22a */ /* 0x010fe20003f2d000 */
[----:B------:R-:W-:-:S15]  /*0440*/  PLOP3.LUT P2, PT, PT, PT, PT, 0x8, 0x80 ;  /* 0x000000000080781c */ /* 0x000fde0003f4e170 */
[----:B------:R-:W-:-:S15]  /*0450*/  NOP ;  /* 0x0000000000007918 */ /* 0x000fde0000000000 */
[----:B------:R-:W-:-:S15]  /*0460*/  NOP ;  /* 0x0000000000007918 */ /* 0x000fde0000000000 */
[----:B------:R-:W-:-:S15]  /*0470*/  NOP ;  /* 0x0000000000007918 */ /* 0x000fde0000000000 */
[----:B------:R-:W-:-:S03]  /*0480*/  NOP ;  /* 0x0000000000007918 */ /* 0x000fc60000000000 */
[----:B------:R2:W-:Y:S02]  /*0490*/  @!P3 DSETP.NEU.AND P2, PT, R2, RZ, PT ;  /* 0x000000ff0200b22a */ /* 0x0005e40003f4d000 */
[----:B--2---:R-:W2:Y:S01]  /*04a0*/  @!P5 LDC.64 R2, c[0x0][0x3a0] ;  /* 0x0000e800ff02db82 */ /* 0x004ea20000000a00 */
[----:B------:R-:W-:-:S15]  /*04b0*/  PLOP3.LUT P3, PT, PT, PT, PT, 0x8, 0x80 ;  /* 0x000000000080781c */ /* 0x000fde0003f6e170 */
[----:B------:R-:W-:-:S15]  /*04c0*/  NOP ;  /* 0x0000000000007918 */ /* 0x000fde0000000000 */
[----:B------:R-:W-:-:S15]  /*04d0*/  NOP ;  /* 0x0000000000007918 */ /* 0x000fde0000000000 */
[----:B------:R-:W-:-:S15]  /*04e0*/  NOP ;  /* 0x0000000000007918 */ /* 0x000fde0000000000 */
[----:B------:R-:W-:-:S01]  /*04f0*/  NOP ;  /* 0x0000000000007918 */ /* 0x000fc20000000000 */
[----:B------:R3:W-:Y:S02]  /*0500*/  @!P4 DSETP.NEU.AND P3, PT, R4, RZ, PT ;  /* 0x000000ff0400c22a */ /* 0x0007e40003f6d000 */
[----:B---3--:R-:W-:-:S04]  /*0510*/  @!P5 IMAD.IADD R5, R0, 0x1, R9 ;  /* 0x000000010005d824 */ /* 0x008fc800078e0209 */
[----:B--2---:R-:W-:-:S06]  /*0520*/  @!P5 IMAD.WIDE.U32 R4, R5, 0x8, R2 ;  /* 0x000000080504d825 */ /* 0x004fcc00078e0002 */
[----:B------:R-:W2:Y:S01]  /*0530*/  @!P5 LDG.E.64 R4, desc[UR4][R4.64] ;  /* 0x000000040404d981 */ /* 0x000ea2000c1e1b00 */
[----:B------:R-:W-:Y:S01]  /*0540*/  PLOP3.LUT P4, PT, PT, PT, PT, 0x8, 0x80 ;  /* 0x000000000080781c */ /* 0x000fe20003f8e170 */
[----:B------:R-:W-:-:S15]  /*0550*/  @!P5 VIADD R9, R9, 0x80 ;  /* 0x000000800909d836 */ /* 0x000fde0000000000 */
[----:B------:R-:W-:-:S15]  /*0560*/  NOP ;  /* 0x0000000000007918 */ /* 0x000fde0000000000 */
[----:B------:R-:W-:-:S15]  /*0570*/  NOP ;  /* 0x0000000000007918 */ /* 0x000fde0000000000 */
[----:B------:R-:W-:-:S05]  /*0580*/  NOP ;  /* 0x0000000000007918 */ /* 0x000fca0000000000 */
[----:B--2---:R-:W-:Y:S01]  /*0590*/  @!P5 DSETP.NEU.AND P4, PT, R4, RZ, PT ;  /* 0x000000ff0400d22a */ /* 0x004fe20003f8d000 */
[----:B------:R-:W-:-:S13]  /*05a0*/  ISETP.GE.U32.AND P5, PT, R9, R6, PT ;  /* 0x000000060900720c */ /* 0x000fda0003fa6070 */
[----:B------:R-:W2:Y:S01]  /*05b0*/  @!P5 LDC.64 R2, c[0x0][0x3a0] ;  /* 0x0000e800ff02db82 */ /* 0x000ea20000000a00 */
[----:B------:R-:W-:-:S04]  /*05c0*/  @!P5 IMAD.IADD R9, R0, 0x1, R9 ;  /* 0x000000010009d824 */ /* 0x000fc800078e0209 */
[----:B--2---:R-:W-:-:S06]  /*05d0*/  @!P5 IMAD.WIDE.U32 R2, R9, 0x8, R2 ;  /* 0x000000080902d825 */ /* 0x004fcc00078e0002 */
[----:B------:R-:W2:Y:S01]  /*05e0*/  @!P5 LDG.E.64 R2, desc[UR4][R2.64] ;  /* 0x000000040202d981 */ /* 0x000ea2000c1e1b00 */
[----:B0-----:R-:W-:Y:S02]  /*05f0*/  P2R R10, PR, RZ, 0x40 ;  /* 0x00000040ff0a7803 */ /* 0x001fe40000000000 */
[----:B------:R-:W-:Y:S01]  /*0600*/  PLOP3.LUT P6, PT, PT, PT, PT, 0x8, 0x80 ;  /* 0x000000000080781c */ /* 0x000fe20003fce170 */
[----:B------:R-:W-:Y:S04]  /*0610*/  BSSY.RECONVERGENT B0, `(.L_x_6014) ;  /* 0x000006e000007945 */ /* 0x000fe80003800200 */
[----:B------:R-:W-:-:S15]  /*0620*/  BSSY.RELIABLE B1, `(.L_x_6015) ;  /* 0x0000065000017945 */ /* 0x000fde0003800100 */
[----:B------:R-:W-:-:S15]  /*0630*/  NOP ;  /* 0x0000000000007918 */ /* 0x000fde0000000000 */
[----:B------:R-:W-:-:S01]  /*0640*/  NOP ;  /* 0x0000000000007918 */ /* 0x000fc20000000000 */
[----:B-1----:R-:W0:Y:S02]  /*0650*/  DSETP.NEU.XOR P0, PT, RZ, UR6, P0 ;  /* 0x00000006ff007e2a */ /* 0x002e24000870d800 */
        /* <DEDUP_REMOVED lines=23> */
[----:B--2---:R-:W-:Y:S01]  /*07d0*/  @!P5 DSETP.NEU.AND P6, PT, R2, RZ, PT ;  /* 0x000000ff0200d22a */ /* 0x004fe20003fcd000 */
[----:B------:R-:W-:-:S15]  /*07e0*/  ISETP.NE.AND P5, PT, R8, RZ, PT ;  /* 0x000000ff0800720c */ /* 0x000fde0003fa5270 */
[----:B------:R-:W-:-:S15]  /*07f0*/  NOP ;  /* 0x0000000000007918 */ /* 0x000fde0000000000 */
[----:B------:R-:W-:-:S15]  /*0800*/  NOP ;  /* 0x0000000000007918 */ /* 0x000fde0000000000 */
[----:B------:R-:W-:-:S15]  /*0810*/  NOP ;  /* 0x0000000000007918 */ /* 0x000fde0000000000 */
[----:B------:R-:W-:-:S03]  /*0820*/  NOP ;  /* 0x0000000000007918 */ /* 0x000fc60000000000 */
[----:B------:R-:W0:Y:S02]  /*0830*/  DSETP.NEU.XOR P5, PT, RZ, UR6, P5 ;  /* 0x00000006ff007e2a */ /* 0x000e24000afad800 */
[----:B0-----:R-:W-:Y:S02]  /*0840*/  SEL R5, RZ, 0x1, !P5 ;  /* 0x00000001ff057807 */ /* 0x001fe40006800000 */
[----:B------:R-:W-:-:S15]  /*0850*/  ISETP.NE.AND P5, PT, R10, RZ, PT ;  /* 0x000000ff0a00720c */ /* 0x000fde0003fa5270 */
[----:B------:R-:W-:-:S15]  /*0860*/  NOP ;  /* 0x0000000000007918 */ /* 0x000fde0000000000 */
[----:B------:R-:W-:-:S15]  /*0870*/  NOP ;  /* 0x0000000000007918 */ /* 0x000fde0000000000 */
[----:B------:R-:W-:-:S15]  /*0880*/  NOP ;  /* 0x0000000000007918 */ /* 0x000fde0000000000 */
[----:B------:R-:W0:Y:S02]  /*0890*/  DSETP.NEU.XOR P5, PT, RZ, UR6, P5 ;  /* 0x00000006ff007e2a */ /* 0x000e24000afad800 */
[----:B0-----:R-:W-:Y:S02]  /*08a0*/  SEL R11, RZ, 0x1, !P5 ;  /* 0x00000001ff0b7807 */ /* 0x001fe40006800000 */
[----:B------:R-:W-:-:S15]  /*08b0*/  ISETP.GE.U32.AND P5, PT, R7, R6, PT ;  /* 0x000000060700720c */ /* 0x000fde0003fa6070 */
[----:B------:R-:W-:-:S15]  /*08c0*/  NOP ;  /* 0x0000000000007918 */ /* 0x000fde0000000000 */
[----:B------:R-:W-:-:S15]  /*08d0*/  NOP ;  /* 0x0000000000007918 */ /* 0x000fde0000000000 */
[----:B------:R-:W-:-:S15]  /*08e0*/  NOP ;  /* 0x0000000000007918 */ /* 0x000fde0000000000 */
        /* <DEDUP_REMOVED lines=23> */
.L_x_6016:
        /* <DEDUP_REMOVED lines=8> */
.L_x_6017:
        /* <DEDUP_REMOVED lines=8> */
.L_x_6018:
        /* <DEDUP_REMOVED lines=8> */
.L_x_6019:
        /* <DEDUP_REMOVED lines=9> */
.L_x_6020:
[----:B------:R-:W-:Y:S05]  /*0c70*/  BSYNC.RELIABLE B1 ;  /* 0x0000000000017941 */ /* 0x000fea0003800100 */
.L_x_6015:
[----:B------:R-:W-:-:S13]  /*0c80*/  ISETP.GE.U32.AND P0, PT, R7, R6, PT ;  /* 0x000000060700720c */ /* 0x000fda0003f06070 */
[----:B012---:R-:W0:Y:S01]  /*0c90*/  @!P0 LDC.64 R8, c[0x0][0x398] ;  /* 0x0000e600ff088b82 */ /* 0x007e220000000a00 */
[----:B------:R-:W-:Y:S02]  /*0ca0*/  @!P0 IMAD.IADD R5, R0, 0x1, R7 ;  /* 0x0000000100058824 */ /* 0x000fe400078e0207 */
[----:B------:R-:W-:-:S03]  /*0cb0*/  @!P0 VIADD R7, R7, 0x80 ;  /* 0x0000008007078836 */ /* 0x000fc60000000000 */
[----:B0-----:R-:W-:-:S05]  /*0cc0*/  @!P0 IADD3 R4, P1, PT, R5, R8, RZ ;  /* 0x0000000805048210 */ /* 0x001fca0007f3e0ff */
[----:B------:R-:W-:-:S05]  /*0cd0*/  @!P0 IMAD.X R5, RZ, RZ, R9, P1 ;  /* 0x000000ffff058224 */ /* 0x000fca00008e0609 */
[----:B------:R3:W-:Y:S03]  /*0ce0*/  @!P0 STG.E.U8 desc[UR4][R4.64], R3 ;  /* 0x0000000304008986 */ /* 0x0007e6000c101104 */
.L_x_6021:
[----:B------:R-:W-:Y:S05]  /*0cf0*/  BSYNC.RECONVERGENT B0 ;  /* 0x0000000000007941 */ /* 0x000fea0003800200 */
.L_x_6014:
[----:B------:R-:W-:Y:S05]  /*0d00*/  WARPSYNC.ALL ;  /* 0x0000000000007948 */ /* 0x000fea0003800000 */
[----:B------:R-:W-:-:S13]  /*0d10*/  ISETP.GE.U32.AND P0, PT, R7, R6, PT ;  /* 0x000000060700720c */ /* 0x000fda0003f06070 */
[----:B------:R-:W-:Y:S05]  /*0d20*/  @P0 EXIT ;  /* 0x000000000000094d */ /* 0x000fea0003800000 */
[----:B------:R-:W3:Y:S01]  /*0d30*/  LDCU.64 UR6, c[0x0][0x398] ;  /* 0x00007300ff0677ac */ /* 0x000ee20008000a00 */
[----:B------:R-:W-:-:S05]  /*0d40*/  IMAD.IADD R0, R0, 0x1, R7 ;  /* 0x0000000100007824 */ /* 0x000fca00078e0207 */
[----:B---3--:R-:W-:-:S05]  /*0d50*/  IADD3 R4, P0, PT, R0, UR6, RZ ;  /* 0x0000000600047c10 */ /* 0x008fca000ff1e0ff */
[----:B0-----:R-:W-:-:S05]  /*0d60*/  IMAD.X R5, RZ, RZ, UR7, P0 ;  /* 0x00000007ff057e24 */ /* 0x001fca00080e06ff */
[----:B------:R-:W-:Y:S01]  /*0d70*/  STG.E.U8 desc[UR4][R4.64], R2 ;  /* 0x0000000204007986 */ /* 0x000fe2000c101104 */
[----:B------:R-:W-:Y:S05]  /*0d80*/  EXIT ;  /* 0x000000000000794d */ /* 0x000fea0003800000 */
.L_x_6013:
[----:B------:R-:W0:Y:S01]  /*0d90*/  S2R R21, SR_TID.X ;  /* 0x0000000000157919 */ /* 0x000e220000002100 */
[----:B------:R-:W1:Y:S01]  /*0da0*/  LDC.64 R2, c[0x0][0x3a0] ;  /* 0x0000e800ff027b82 */ /* 0x000e620000000a00 */
[----:B------:R-:W2:Y:S01]  /*0db0*/  LDCU.64 UR6, c[0x0][0x390] ;  /* 0x00007200ff0677ac */ /* 0x000ea20008000a00 */
[----:B-1----:R-:W-:-:S04]  /*0dc0*/  IMAD.WIDE.U32 R2, R0, 0x8, R2 ;  /* 0x0000000800027825 */ /* 0x002fc800078e0002 */
[----:B0-----:R-:W-:-:S05]  /*0dd0*/  IMAD.WIDE.U32 R2, R21, 0x10, R2 ;  /* 0x0000001015027825 */ /* 0x001fca00078e0002 */
[----:B------:R-:W3:Y:S04]  /*0de0*/  LDG.E.128 R16, desc[UR4][R2.64] ;  /* 0x0000000402107981 */ /* 0x000ee8000c1e1d00 */
[----:B------:R-:W4:Y:S04]  /*0df0*/  LDG.E.128 R8, desc[UR4][R2.64+0x800] ;  /* 0x0008000402087981 */ /* 0x000f28000c1e1d00 */
[----:B------:R-:W5:Y:S04]  /*0e00*/  LDG.E.128 R12, desc[UR4][R2.64+0x1000] ;  /* 0x00100004020c7981 */ /* 0x000f68000c1e1d00 */
[----:B------:R0:W5:Y:S01]  /*0e10*/  LDG.E.128 R4, desc[UR4][R2.64+0x1800] ;  /* 0x0018000402047981 */ /* 0x000162000c1e1d00 */
[----:B--2---:R-:W3:Y:S01]  /*0e20*/  DSETP.NEU.AND P0, PT, RZ, UR6, PT ;  /* 0x00000006ff007e2a */ /* 0x004ee2000bf0d000 */
[----:B------:R-:W0:-:S15]  /*0e30*/  LDCU.64 UR6, c[0x0][0x398] ;  /* 0x00007300ff0677ac */ /* 0x000e1e0008000a00 */
[----:B------:R-:W-:-:S15]  /*0e40*/  NOP ;  /* 0x0000000000007918 */ /* 0x000fde0000000000 */
[----:B------:R-:W-:-:S15]  /*0e50*/  NOP ;  /* 0x0000000000007918 */ /* 0x000fde0000000000 */
[----:B------:R-:W-:-:S15]  /*0e60*/  NOP ;  /* 0x0000000000007918 */ /* 0x000fde0000000000 */
[----:B------:R-:W-:-:S03]  /*0e70*/  NOP ;  /* 0x0000000000007918 */ /* 0x000fc60000000000 */
[----:B---3--:R-:W1:-:S15]  /*0e80*/  DSETP.NEU.XOR P1, PT, R16, RZ, P0 ;  /* 0x000000ff1000722a */ /* 0x008e5e000072d800 */
[----:B------:R-:W-:-:S15]  /*0e90*/  NOP ;  /* 0x0000000000007918 */ /* 0x000fde0000000000 */
[----:B------:R-:W-:-:S15]  /*0ea0*/  NOP ;  /* 0x0000000000007918 */ /* 0x000fde0000000000 */
[----:B------:R-:W-:-:S15]  /*0eb0*/  NOP ;  /* 0x0000000000007918 */ /* 0x000fde0000000000 */
[----:B------:R-:W-:-:S04]  /*0ec0*/  NOP ;  /* 0x0000000000007918 */ /* 0x000fc80000000000 */
[----:B----4-:R1:W2:Y:S02]  /*0ed0*/  DSETP.NEU.XOR P5, PT, R8, RZ, P0 ;  /* 0x000000ff0800722a */ /* 0x0102a400007ad800 */
[----:B-1----:R-:W-:Y:S02]  /*0ee0*/  SEL R8, RZ, 0x1, !P1 ;  /* 0x00000001ff087807 */ /* 0x002fe40004800000 */
[----:B0-----:R-:W-:Y:S02]  /*0ef0*/  IADD3 R2, P1, PT, R0, UR6, RZ ;  /* 0x0000000600027c10 */ /* 0x001fe4000ff3e0ff */
[----:B--2---:R-:W-:-:S03]  /*0f00*/  SEL R0, RZ, 0x1, !P5 ;  /* 0x00000001ff007807 */ /* 0x004fc60006800000 */
[----:B------:R-:W-:Y:S02]  /*0f10*/  IMAD.X R3, RZ, RZ, UR7, P1 ;  /* 0x00000007ff037e24 */ /* 0x000fe400088e06ff */
[----:B------:R-:W-:-:S15]  /*0f20*/  IMAD.WIDE.U32 R2, R21, 0x2, R2 ;  /* 0x0000000215027825 */ /* 0x000fde00078e0002 */
[----:B------:R-:W-:-:S15]  /*0f30*/  NOP ;  /* 0x0000000000007918 */ /* 0x000fde0000000000 */
[----:B------:R-:W-:-:S15]  /*0f40*/  NOP ;  /* 0x0000000000007918 */ /* 0x000fde0000000000 */
[----:B------:R-:W-:-:S08]  /*0f50*/  NOP ;  /* 0x0000000000007918 */ /* 0x000fd00000000000 */
[----:B------:R-:W-:-:S15]  /*0f60*/  DSETP.NEU.XOR P6, PT, R18, RZ, P0 ;  /* 0x000000ff1200722a */ /* 0x000fde00007cd800 */
[----:B------:R-:W-:-:S15]  /*0f70*/  NOP ;  /* 0x0000000000007918 */ /* 0x000fde0000000000 */
[----:B------:R-:W-:-:S15]  /*0f80*/  NOP ;  /* 0x0000000000007918 */ /* 0x000fde0000000000 */
[----:B------:R-:W-:-:S15]  /*0f90*/  NOP ;  /* 0x0000000000007918 */ /* 0x000fde0000000000 */
[----:B------:R-:W-:-:S04]  /*0fa0*/  NOP ;  /* 0x0000000000007918 */ /* 0x000fc80000000000 */
[----:B------:R-:W-:-:S15]  /*0fb0*/  DSETP.NEU.XOR P4, PT, R10, RZ, P0 ;  /* 0x000000ff0a00722a */ /* 0x000fde000078d800 */
[----:B------:R-:W-:-:S15]  /*0fc0*/  NOP ;  /* 0x0000000000007918 */ /* 0x000fde0000000000 */
[----:B------:R-:W-:-:S15]  /*0fd0*/  NOP ;  /* 0x0000000000007918 */ /* 0x000fde0000000000 */
[----:B------:R-:W-:-:S15]  /*0fe0*/  NOP ;  /* 0x0000000000007918 */ /* 0x000fde0000000000 */
[----:B------:R-:W-:-:S04]  /*0ff0*/  NOP ;  /* 0x0000000000007918 */ /* 0x000fc80000000000 */
[----:B-----5:R-:W-:-:S15]  /*1000*/  DSETP.NEU.XOR P3, PT, R12, RZ, P0 ;  /* 0x000000ff0c00722a */ /* 0x020fde000076d800 */
[----:B------:R-:W-:-:S15]  /*1010*/  NOP ;  /* 0x0000000000007918 */ /* 0x000fde0000000000 */
[----:B------:R-:W-:-:S15]  /*1020*/  NOP ;  /* 0x0000000000007918 */ /* 0x000fde0000000000 */
[----:B------:R-:W-:-:S15]  /*1030*/  NOP ;  /* 0x0000000000007918 */ /* 0x000fde0000000000 */
[----:B------:R-:W-:-:S04]  /*1040*/  NOP ;  /* 0x0000000000007918 */ /* 0x000fc80000000000 */
[----:B------:R-:W0:Y:S02]  /*1050*/  DSETP.NEU.XOR P2, PT, R14, RZ, P0 ;  /* 0x000000ff0e00722a */ /* 0x000e24000074d800 */
[----:B0-----:R-:W-:-:S15]  /*1060*/  SEL R9, RZ, 0x1, !P2 ;  /* 0x00000001ff097807 */ /* 0x001fde0005000000 */
[----:B------:R-:W-:-:S15]  /*1070*/  NOP ;  /* 0x0000000000007918 */ /* 0x000fde0000000000 */
[----:B------:R-:W-:-:S15]  /*1080*/  NOP ;  /* 0x0000000000007918 */ /* 0x000fde0000000000 */
[----:B------:R-:W-:-:S15]  /*1090*/  NOP ;  /* 0x0000000000007918 */ /* 0x000fde0000000000 */
[----:B------:R-:W-:-:S02]  /*10a0*/  NOP ;  /* 0x0000000000007918 */ /* 0x000fc40000000000 */
[----:B------:R0:W1:Y:S02]  /*10b0*/  DSETP.NEU.XOR P1, PT, R4, RZ, P0 ;  /* 0x000000ff0400722a */ /* 0x000064000072d800 */
[----:B0-----:R-:W-:Y:S02]  /*10c0*/  SEL R5, RZ, 0x1, !P6 ;  /* 0x00000001ff057807 */ /* 0x001fe40007000000 */
[----:B------:R-:W-:Y:S02]  /*10d0*/  SEL R4, RZ, 0x1, !P3 ;  /* 0x00000001ff047807 */ /* 0x000fe40005800000 */
[----:B------:R-:W-:Y:S02]  /*10e0*/  PRMT R5, R5, 0x7604, R8 ;  /* 0x0000760405057816 */ /* 0x000fe40000000008 */
[----:B------:R-:W-:-:S03]  /*10f0*/  PRMT R9, R9, 0x7604, R4 ;  /* 0x0000760409097816 */ /* 0x000fc60000000004 */
[----:B------:R-:W-:Y:S04]  /*1100*/  STG.E.U16 desc[UR4][R2.64], R5 ;  /* 0x0000000502007986 */ /* 0x000fe8000c101504 */
[----:B------:R-:W-:-:S15]  /*1110*/  STG.E.U16 desc[UR4][R2.64+0x200], R9 ;  /* 0x0002000902007986 */ /* 0x000fde000c101504 */
[----:B------:R-:W-:-:S15]  /*1120*/  NOP ;  /* 0x0000000000007918 */ /* 0x000fde0000000000 */
[----:B------:R-:W-:-:S15]  /*1130*/  NOP ;  /* 0x0000000000007918 */ /* 0x000fde0000000000 */
[----:B------:R-:W-:-:S04]  /*1140*/  NOP ;  /* 0x0000000000007918 */ /* 0x000fc80000000000 */
[----:B------:R0:W2:Y:S02]  /*1150*/  DSETP.NEU.XOR P0, PT, R6, RZ, P0 ;  /* 0x000000ff0600722a */ /* 0x0000a4000070d800 */
[----:B0-----:R-:W-:Y:S02]  /*1160*/  SEL R7, RZ, 0x1, !P4 ;  /* 0x00000001ff077807 */ /* 0x001fe40006000000 */
[----:B-1----:R-:W-:Y:S02]  /*1170*/  SEL R6, RZ, 0x1, !P1 ;  /* 0x00000001ff067807 */ /* 0x002fe40004800000 */
[----:B--2---:R-:W-:Y:S02]  /*1180*/  SEL R11, RZ, 0x1, !P0 ;  /* 0x00000001ff0b7807 */ /* 0x004fe40004000000 */
[----:B------:R-:W-:Y:S02]  /*1190*/  PRMT R7, R7, 0x7604, R0 ;  /* 0x0000760407077816 */ /* 0x000fe40000000000 */
[----:B------:R-:W-:-:S03]  /*11a0*/  PRMT R11, R11, 0x7604, R6 ;  /* 0x000076040b0b7816 */ /* 0x000fc60000000006 */
[----:B------:R-:W-:Y:S04]  /*11b0*/  STG.E.U16 desc[UR4][R2.64+0x100], R7 ;  /* 0x0001000702007986 */ /* 0x000fe8000c101504 */
[----:B------:R-:W-:Y:S01]  /*11c0*/  STG.E.U16 desc[UR4][R2.64+0x300], R11 ;  /* 0x0003000b02007986 */ /* 0x000fe2000c101504 */
[----:B------:R-:W-:Y:S05]  /*11d0*/  EXIT ;  /* 0x000000000000794d */ /* 0x000fea0003800000 */
.L_x_6022:
        /* <DEDUP_REMOVED lines=10> */
.L_x_42748:


//--------------------- .text._ZN2at6native29vectorized_elementwise_kernelILi4ENS0_13AUnaryFunctorIddbZZZNS0_23logical_xor_kernel_cudaERNS_14TensorIteratorEENKUlvE0_clEvENKUlvE4_clEvEUlddE_EESt5arrayIPcLm2EEEEviT0_T1_ --------------------------
	.section	.text._ZN2at6native29vectorized_elementwise_kernelILi4ENS0_13AUnaryFunctorIddbZZZNS0_23logical_xor_kernel_cudaERNS_14TensorIteratorEENKUlvE0_clEvENKUlvE4_clEvEUlddE_EESt5arrayIPcLm2EEEEviT0_T1_,"ax",@progbits
	.align	128
        .global         _ZN2at6native29vectorized_elementwise_kernelILi4ENS0_13AUnaryFunctorIddbZZZNS0_23logical_xor_kernel_cudaERNS_14TensorIteratorEENKUlvE0_clEvENKUlvE4_clEvEUlddE_EESt5arrayIPcLm2EEEEviT0_T1_
        .type           _ZN2at6native29vectorized_elementwise_kernelILi4ENS0_13AUnaryFunctorIddbZZZNS0_23logical_xor_kernel_cudaERNS_14TensorIteratorEENKUlvE0_clEvENKUlvE4_clEvEUlddE_EESt5arrayIPcLm2EEEEviT0_T1_,@function
        .size           _ZN2at6native29vectorized_elementwise_kernelILi4ENS0_13AUnaryFunctorIddbZZZNS0_23logical_xor_kernel_cudaERNS_14TensorIteratorEENKUlvE0_clEvENKUlvE4_clEvEUlddE_EESt5arrayIPcLm2EEEEviT0_T1_,(.L_x_42749 - _ZN2at6native29vectorized_elementwise_kernelILi4ENS0_13AUnaryFunctorIddbZZZNS0_23logical_xor_kernel_cudaERNS_14TensorIteratorEENKUlvE0_clEvENKUlvE4_clEvEUlddE_EESt5arrayIPcLm2EEEEviT0_T1_)
        .other          _ZN2at6native29vectorized_elementwise_kernelILi4ENS0_13AUnaryFunctorIddbZZZNS0_23logical_xor_kernel_cudaERNS_14TensorIteratorEENKUlvE0_clEvENKUlvE4_clEvEUlddE_EESt5arrayIPcLm2EEEEviT0_T1_,@"STO_CUDA_ENTRY STV_DEFAULT"
_ZN2at6native29vectorized_elementwise_kernelILi4ENS0_13AUnaryFunctorIddbZZZNS0_23logical_xor_kernel_cudaERNS_14TensorIteratorEENKUlvE0_clEvENKUlvE4_clEvEUlddE_EESt5arrayIPcLm2EEEEviT0_T1_:
.text._ZN2at6native29vectorized_elementwise_kernelILi4ENS0_13AUnaryFunctorIddbZZZNS0_23logical_xor_kernel_cudaERNS_14TensorIteratorEENKUlvE0_clEvENKUlvE4_clEvEUlddE_EESt5arrayIPcLm2EEEEviT0_T1_:
        /* <DEDUP_REMOVED lines=166> */
.L_x_6026:
        /* <DEDUP_REMOVED lines=8> */
.L_x_6027:
        /* <DEDUP_REMOVED lines=8> */
.L_x_6028:
        /* <DEDUP_REMOVED lines=8> */
.L_x_6029:
        /* <DEDUP_REMOVED lines=9> */
.L_x_6030:
[----:B------:R-:W-:Y:S05]  /*0c70*/  BSYNC.RELIABLE B1 ;  /* 0x0000000000017941 */ /* 0x000fea0003800100 */
.L_x_6025:
[----:B------:R-:W-:-:S13]  /*0c80*/  ISETP.GE.U32.AND P0, PT, R7, R6, PT ;  /* 0x000000060700720c */ /* 0x000fda0003f06070 */
[----:B012---:R-:W0:Y:S01]  /*0c90*/  @!P0 LDC.64 R8, c[0x0][0x398] ;  /* 0x0000e600ff088b82 */ /* 0x007e220000000a00 */
[----:B------:R-:W-:Y:S02]  /*0ca0*/  @!P0 IMAD.IADD R5, R0, 0x1, R7 ;  /* 0x0000000100058824 */ /* 0x000fe400078e0207 */
[----:B------:R-:W-:-:S03]  /*0cb0*/  @!P0 VIADD R7, R7, 0x80 ;  /* 0x0000008007078836 */ /* 0x000fc60000000000 */
[----:B0-----:R-:W-:-:S05]  /*0cc0*/  @!P0 IADD3 R4, P1, PT, R5, R8, RZ ;  /* 0x0000000805048210 */ /* 0x001fca0007f3e0ff */
[----:B------:R-:W-:-:S05]  /*0cd0*/  @!P0 IMAD.X R5, RZ, RZ, R9, P1 ;  /* 0x000000ffff058224 */ /* 0x000fca00008e0609 */
[----:B------:R3:W-:Y:S03]  /*0ce0*/  @!P0 STG.E.U8 desc[UR4][R4.64], R3 ;  /* 0x0000000304008986 */ /* 0x0007e6000c101104 */
.L_x_6031:
[----:B------:R-:W-:Y:S05]  /*0cf0*/  BSYNC.RECONVERGENT B0 ;  /* 0x0000000000007941 */ /* 0x000fea0003800200 */
.L_x_6024:
        /* <DEDUP_REMOVED lines=9> */
.L_x_6023:
[----:B------:R-:W0:Y:S01]  /*0d90*/  S2R R2, SR_TID.X ;  /* 0x0000000000027919 */ /* 0x000e220000002100 */
[----:B------:R-:W1:Y:S01]  /*0da0*/  LDC.64 R4, c[0x0][0x3a0] ;  /* 0x0000e800ff047b82 */ /* 0x000e620000000a00 */
[----:B------:R-:W2:Y:S01]  /*0db0*/  LDCU.64 UR6, c[0x0][0x390] ;  /* 0x00007200ff0677ac */ /* 0x000ea20008000a00 */
[----:B-1----:R-:W-:-:S04]  /*0dc0*/  IMAD.WIDE.U32 R4, R0, 0x8, R4 ;  /* 0x0000000800047825 */ /* 0x002fc800078e0004 */
[----:B0-----:R-:W-:-:S05]  /*0dd0*/  IMAD.WIDE.U32 R8, R2, 0x20, R4 ;  /* 0x0000002002087825 */ /* 0x001fca00078e0004 */
[----:B------:R-:W3:Y:S04]  /*0de0*/  LDG.E.ENL2.256 R12, R16, desc[UR4][R8.64] ;  /* 0xfe0000040810797e */ /* 0x000ee8000812190c */
[----:B------:R0:W4:Y:S01]  /*0df0*/  LDG.E.ENL2.256 R4, R20, desc[UR4][R8.64+0x1000] ;  /* 0xfe0080040814797e */ /* 0x0001220008121904 */
[----:B--2---:R-:W3:Y:S01]  /*0e00*/  DSETP.NEU.AND P0, PT, RZ, UR6, PT ;  /* 0x00000006ff007e2a */ /* 0x004ee2000bf0d000 */
[----:B------:R-:W1:-:S15]  /*0e10*/  LDCU.64 UR6, c[0x0][0x398] ;  /* 0x00007300ff0677ac */ /* 0x000e5e0008000a00 */
[----:B------:R-:W-:-:S15]  /*0e20*/  NOP ;  /* 0x0000000000007918 */ /* 0x000fde0000000000 */
[----:B------:R-:W-:-:S15]  /*0e30*/  NOP ;  /* 0x0000000000007918 */ /* 0x000fde0000000000 */
[----:B------:R-:W-:-:S15]  /*0e40*/  NOP ;  /* 0x0000000000007918 */ /* 0x000fde0000000000 */
[----:B------:R-:W-:-:S03]  /*0e50*/  NOP ;  /* 0x0000000000007918 */ /* 0x000fc60000000000 */
[----:B---3--:R-:W2:Y:S02]  /*0e60*/  DSETP.NEU.XOR P3, PT, R14, RZ, P0 ;  /* 0x000000ff0e00722a */ /* 0x008ea4000076d800 */
[----:B--2---:R-:W-:-:S15]  /*0e70*/  SEL R3, RZ, 0x1, !P3 ;  /* 0x00000001ff037807 */ /* 0x004fde0005800000 */
[----:B------:R-:W-:-:S15]  /*0e80*/  NOP ;  /* 0x0000000000007918 */ /* 0x000fde0000000000 */
[----:B------:R-:W-:-:S15]  /*0e90*/  NOP ;  /* 0x0000000000007918 */ /* 0x000fde0000000000 */
[----:B------:R-:W-:-:S15]  /*0ea0*/  NOP ;  /* 0x0000000000007918 */ /* 0x000fde0000000000 */
[----:B------:R-:W-:-:S02]  /*0eb0*/  NOP ;  /* 0x0000000000007918 */ /* 0x000fc40000000000 */
[----:B------:R-:W0:Y:S02]  /*0ec0*/  DSETP.NEU.XOR P6, PT, R12, RZ, P0 ;  /* 0x000000ff0c00722a */ /* 0x000e2400007cd800 */
[----:B0-----:R-:W-:-:S04]  /*0ed0*/  SEL R8, RZ, 0x1, !P6 ;  /* 0x00000001ff087807 */ /* 0x001fc80007000000 */
[----:B------:R-:W-:-:S15]  /*0ee0*/  PRMT R3, R8, 0x3340, R3 ;  /* 0x0000334008037816 */ /* 0x000fde0000000003 */
[----:B------:R-:W-:-:S15]  /*0ef0*/  NOP ;  /* 0x0000000000007918 */ /* 0x000fde0000000000 */
[----:B------:R-:W-:-:S15]  /*0f00*/  NOP ;  /* 0x0000000000007918 */ /* 0x000fde0000000000 */
[----:B------:R-:W-:-:S13]  /*0f10*/  NOP ;  /* 0x0000000000007918 */ /* 0x000fda0000000000 */
        /* <DEDUP_REMOVED lines=10> */
[----:B----4-:R-:W0:Y:S02]  /*0fc0*/  DSETP.NEU.XOR P1, PT, R20, RZ, P0 ;  /* 0x000000ff1400722a */ /* 0x010e24000072d800 */
[----:B0-----:R-:W-:-:S15]  /*0fd0*/  SEL R11, RZ, 0x1, !P1 ;  /* 0x00000001ff0b7807 */ /* 0x001fde0004800000 */
        /* <DEDUP_REMOVED lines=10> */
[----:B------:R1:W0:Y:S02]  /*1080*/  DSETP.NEU.XOR P3, PT, R4, RZ, P0 ;  /* 0x000000ff0400722a */ /* 0x000224000076d800 */
[----:B-1----:R-:W-:Y:S02]  /*1090*/  IADD3 R4, P6, PT, R0, UR6, RZ ;  /* 0x0000000600047c10 */ /* 0x002fe4000ffde0ff */
[----:B------:R-:W-:Y:S02]  /*10a0*/  SEL R0, RZ, 0x1, !P5 ;  /* 0x00000001ff007807 */ /* 0x000fe40006800000 */
[----:B0-----:R-:W-:Y:S01]  /*10b0*/  SEL R9, RZ, 0x1, !P3 ;  /* 0x00000001ff097807 */ /* 0x001fe20005800000 */
[----:B------:R-:W-:Y:S02]  /*10c0*/  IMAD.X R5, RZ, RZ, UR7, P6 ;  /* 0x00000007ff057e24 */ /* 0x000fe4000b0e06ff */
[----:B------:R-:W-:-:S15]  /*10d0*/  IMAD.WIDE.U32 R4, R2, 0x4, R4 ;  /* 0x0000000402047825 */ /* 0x000fde00078e0004 */
[----:B------:R-:W-:-:S15]  /*10e0*/  NOP ;  /* 0x0000000000007918 */ /* 0x000fde0000000000 */
[----:B------:R-:W-:-:S15]  /*10f0*/  NOP ;  /* 0x0000000000007918 */ /* 0x000fde0000000000 */
[----:B------:R-:W-:-:S10]  /*1100*/  NOP ;  /* 0x0000000000007918 */ /* 0x000fd40000000000 */
[----:B------:R0:W1:Y:S02]  /*1110*/  DSETP.NEU.XOR P0, PT, R6, RZ, P0 ;  /* 0x000000ff0600722a */ /* 0x000064000070d800 */
[----:B0-----:R-:W-:Y:S02]  /*1120*/  SEL R7, RZ, 0x1, !P4 ;  /* 0x00000001ff077807 */ /* 0x001fe40006000000 */
[----:B-1----:R-:W-:Y:S02]  /*1130*/  SEL R6, RZ, 0x1, !P0 ;  /* 0x00000001ff067807 */ /* 0x002fe40004000000 */
[----:B------:R-:W-:Y:S02]  /*1140*/  PRMT R0, R7, 0x3340, R0 ;  /* 0x0000334007007816 */ /* 0x000fe40000000000 */
[----:B------:R-:W-:Y:S02]  /*1150*/  PRMT R6, R9, 0x3340, R6 ;  /* 0x0000334009067816 */ /* 0x000fe40000000006 */
[----:B------:R-:W-:-:S02]  /*1160*/  PRMT R3, R0, 0x5410, R3 ;  /* 0x0000541000037816 */ /* 0x000fc40000000003 */
[----:B------:R-:W-:-:S03]  /*1170*/  PRMT R11, R11, 0x5410, R6 ;  /* 0x000054100b0b7816 */ /* 0x000fc60000000006 */
[----:B------:R-:W-:Y:S04]  /*1180*/  STG.E desc[UR4][R4.64], R3 ;  /* 0x0000000304007986 */ /* 0x000fe8000c101904 */
[----:B------:R-:W-:Y:S01]  /*1190*/  STG.E desc[UR4][R4.64+0x200], R11 ;  /* 0x0002000b04007986 */ /* 0x000fe2000c101904 */
[----:B------:R-:W-:Y:S05]  /*11a0*/  EXIT ;  /* 0x000000000000794d */ /* 0x000fea0003800000 */
.L_x_6032:
        /* <DEDUP_REMOVED lines=13> */
.L_x_42749:


//--------------------- .text._ZN2at6native29vectorized_elementwise_kernelILi8ENS0_13AUnaryFunctorIddbZZZNS0_23logical_xor_kernel_cudaERNS_14TensorIteratorEENKUlvE0_clEvENKUlvE4_clEvEUlddE_EESt5arrayIPcLm2EEEEviT0_T1_ --------------------------
	.section	.text._ZN2at6native29vectorized_elementwise_kernelILi8ENS0_13AUnaryFunctorIddbZZZNS0_23logical_xor_kernel_cudaERNS_14TensorIteratorEENKUlvE0_clEvENKUlvE4_clEvEUlddE_EESt5arrayIPcLm2EEEEviT0_T1_,"ax",@progbits
	.align	128
        .global         _ZN2at6native29vectorized_elementwise_kernelILi8ENS0_13AUnaryFunctorIddbZZZNS0_23logical_xor_kernel_cudaERNS_14TensorIteratorEENKUlvE0_clEvENKUlvE4_clEvEUlddE_EESt5arrayIPcLm2EEEEviT0_T1_
        .type           _ZN2at6native29vectorized_elementwise_kernelILi8ENS0_13AUnaryFunctorIddbZZZNS0_23logical_xor_kernel_cudaERNS_14TensorIteratorEENKUlvE0_clEvENKUlvE4_clEvEUlddE_EESt5arrayIPcLm2EEEEviT0_T1_,@function
        .size           _ZN2at6native29vectorized_elementwise_kernelILi8ENS0_13AUnaryFunctorIddbZZZNS0_23logical_xor_kernel_cudaERNS_14TensorIteratorEENKUlvE0_clEvENKUlvE4_clEvEUlddE_EESt5arrayIPcLm2EEEEviT0_T1_,(.L_x_42750 - _ZN2at6native29vectorized_elementwise_kernelILi8ENS0_13AUnaryFunctorIddbZZZNS0_23logical_xor_kernel_cudaERNS_14TensorIteratorEENKUlvE0_clEvENKUlvE4_clEvEUlddE_EESt5arrayIPcLm2EEEEviT0_T1_)
        .other          _ZN2at6native29vectorized_elementwise_kernelILi8ENS0_13AUnaryFunctorIddbZZZNS0_23logical_xor_kernel_cudaERNS_14TensorIteratorEENKUlvE0_clEvENKUlvE4_clEvEUlddE_EESt5arrayIPcLm2EEEEviT0_T1_,@"STO_CUDA_ENTRY STV_DEFAULT"
_ZN2at6native29vectorized_elementwise_kernelILi8ENS0_13AUnaryFunctorIddbZZZNS0_23logical_xor_kernel_cudaERNS_14TensorIteratorEENKUlvE0_clEvENKUlvE4_clEvEUlddE_EESt5arrayIPcLm2EEEEviT0_T1_:
.text._ZN2at6native29vectorized_elementwise_kernelILi8ENS0_13AUnaryFunctorIddbZZZNS0_23logical_xor_kernel_cudaERNS_14TensorIteratorEENKUlvE0_clEvENKUlvE4_clEvEUlddE_EESt5arrayIPcLm2EEEEviT0_T1_:
[----:B------:R-:W-:Y:S01]  /*0000*/  LDC R1, c[0x0][0x37c] ;  /* 0x0000df00ff017b82 */ /* 0x000fe20000000800 */
[----:B------:R-:W-:Y:S05]  /*0010*/  EXIT ;  /* 0x000000000000794d */ /* 0x000fea0003800000 */
.L_x_6033:
        /* <DEDUP_REMOVED lines=14> */
.L_x_42750:


//--------------------- .text._ZN2at6native18elementwise_kernelILi128ELi4EZNS0_15gpu_kernel_implINS0_13BinaryFunctorIddbZZZNS0_23logical_xor_kernel_cudaERNS_14TensorIteratorEENKUlvE0_clEvENKUlvE4_clEvEUlddE_EEEEvRNS_18TensorIteratorBaseERKT_EUliE_EEviT1_ --------------------------
	.section	.text._ZN2at6native18elementwise_kernelILi128ELi4EZNS0_15gpu_kernel_implINS0_13BinaryFunctorIddbZZZNS0_23logical_xor_kernel_cudaERNS_14TensorIteratorEENKUlvE0_clEvENKUlvE4_clEvEUlddE_EEEEvRNS_18TensorIteratorBaseERKT_EUliE_EEviT1_,"ax",@progbits
	.align	128
        .global         _ZN2at6native18elementwise_kernelILi128ELi4EZNS0_15gpu_kernel_implINS0_13BinaryFunctorIddbZZZNS0_23logical_xor_kernel_cudaERNS_14TensorIteratorEENKUlvE0_clEvENKUlvE4_clEvEUlddE_EEEEvRNS_18TensorIteratorBaseERKT_EUliE_EEviT1_
        .type           _ZN2at6native18elementwise_kernelILi128ELi4EZNS0_15gpu_kernel_implINS0_13BinaryFunctorIddbZZZNS0_23logical_xor_kernel_cudaERNS_14TensorIteratorEENKUlvE0_clEvENKUlvE4_clEvEUlddE_EEEEvRNS_18TensorIteratorBaseERKT_EUliE_EEviT1_,@function
        .size           _ZN2at6native18elementwise_kernelILi128ELi4EZNS0_15gpu_kernel_implINS0_13BinaryFunctorIddbZZZNS0_23logical_xor_kernel_cudaERNS_14TensorIteratorEENKUlvE0_clEvENKUlvE4_clEvEUlddE_EEEEvRNS_18TensorIteratorBaseERKT_EUliE_EEviT1_,(.L_x_42751 - _ZN2at6native18elementwise_kernelILi128ELi4EZNS0_15gpu_kernel_implINS0_13BinaryFunctorIddbZZZNS0_23logical_xor_kernel_cudaERNS_14TensorIteratorEENKUlvE0_clEvENKUlvE4_clEvEUlddE_EEEEvRNS_18TensorIteratorBaseERKT_EUliE_EEviT1_)
        .other          _ZN2at6native18elementwise_kernelILi128ELi4EZNS0_15gpu_kernel_implINS0_13BinaryFunctorIddbZZZNS0_23logical_xor_kernel_cudaERNS_14TensorIteratorEENKUlvE0_clEvENKUlvE4_clEvEUlddE_EEEEvRNS_18TensorIteratorBaseERKT_EUliE_EEviT1_,@"STO_CUDA_ENTRY STV_DEFAULT"
_ZN2at6native18elementwise_kernelILi128ELi4EZNS0_15gpu_kernel_implINS0_13BinaryFunctorIddbZZZNS0_23logical_xor_kernel_cudaERNS_14TensorIteratorEENKUlvE0_clEvENKUlvE4_clEvEUlddE_EEEEvRNS_18TensorIteratorBaseERKT_EUliE_EEviT1_:
.text._ZN2at6native18elementwise_kernelILi128ELi4EZNS0_15gpu_kernel_implINS0_13BinaryFunctorIddbZZZNS0_23logical_xor_kernel_cudaERNS_14TensorIteratorEENKUlvE0_clEvENKUlvE4_clEvEUlddE_EEEEvRNS_18TensorIteratorBaseERKT_EUliE_EEviT1_:
        /* <DEDUP_REMOVED lines=371> */
.L_x_6036:
        /* <DEDUP_REMOVED lines=18> */
.L_x_6041:
[----:B------:R-:W2:Y:S02]  /*1850*/  LDG.E.U8 R2, desc[UR36][R2.64] ;  /* 0x0000002402027981 */ /* 0x000ea4000c1e1100 */
[----:B--2---:R4:W0:Y:S02]  /*1860*/  I2F.F64.U16 R16, R2 ;  /* 0x0000000200107312 */ /* 0x0048240000101800 */
[----:B0---4-:R-:W-:Y:S05]  /*1870*/  BRA `(.L_x_6043) ;  /* 0x0000000c00607947 */ /* 0x011fea0003800000 */
.L_x_6040:
        /* <DEDUP_REMOVED lines=9> */
.L_x_6045:
[----:B------:R-:W2:Y:S02]  /*1910*/  LDG.E R2, desc[UR36][R2.64] ;  /* 0x0000002402027981 */ /* 0x000ea4000c1e1900 */
[----:B--2---:R4:W0:Y:S02]  /*1920*/  I2F.F64 R16, R2 ;  /* 0x0000000200107312 */ /* 0x0048240000201c00 */
[----:B0---4-:R-:W-:Y:S05]  /*1930*/  BRA `(.L_x_6043) ;  /* 0x0000000c00307947 */ /* 0x011fea0003800000 */
.L_x_6044:
[----:B------:R-:W2:Y:S02]  /*1940*/  LDG.E.U16 R2, desc[UR36][R2.64] ;  /* 0x0000002402027981 */ /* 0x000ea4000c1e1500 */
[----:B--2---:R4:W0:Y:S02]  /*1950*/  I2F.F64.S16 R16, R2 ;  /* 0x0000000200107312 */ /* 0x0048240000101c00 */
[----:B0---4-:R-:W-:Y:S05]  /*1960*/  BRA `(.L_x_6043) ;  /* 0x0000000c00247947 */ /* 0x011fea0003800000 */
.L_x_6039:
        /* <DEDUP_REMOVED lines=10> */
.L_x_6047:
[----:B------:R-:W2:Y:S02]  /*1a10*/  LDG.E.U16 R0, desc[UR36][R2.64] ;  /* 0x0000002402007981 */ /* 0x000ea4000c1e1500 */
[----:B--2---:R-:W-:-:S05]  /*1a20*/  HADD2.F32 R0, -RZ, R0.H0_H0 ;  /* 0x20000000ff007230 */ /* 0x004fca0000004100 */
[----:B------:R-:W-:-:S04]  /*1a30*/  FMUL.FTZ R0, R0, 1 ;  /* 0x3f80000000007820 */ /* 0x000fc80000410000 */
[----:B------:R3:W4:Y:S02]  /*1a40*/  F2F.F64.F32 R16, R0 ;  /* 0x0000000000107310 */ /* 0x0007240000201800 */
[----:B---34-:R-:W-:Y:S05]  /*1a50*/  BRA `(.L_x_6043) ;  /* 0x0000000800e87947 */ /* 0x018fea0003800000 */
.L_x_6046:
        /* <DEDUP_REMOVED lines=10> */
.L_x_6049:
[----:B------:R-:W2:Y:S02]  /*1b00*/  LDG.E.U16 R2, desc[UR36][R2.64] ;  /* 0x0000002402027981 */ /* 0x000ea4000c1e1500 */
[----:B--2---:R-:W-:-:S05]  /*1b10*/  HADD2.F32 R0, -RZ, R2.H0_H0 ;  /* 0x20000002ff007230 */ /* 0x004fca0000004100 */
[----:B------:R-:W-:-:S04]  /*1b20*/  FMUL.FTZ R0, R0, 1 ;  /* 0x3f80000000007820 */ /* 0x000fc80000410000 */
[----:B------:R4:W0:Y:S02]  /*1b30*/  F2F.F64.F32 R16, R0 ;  /* 0x0000000000107310 */ /* 0x0008240000201800 */
[----:B0---4-:R-:W-:Y:S05]  /*1b40*/  BRA `(.L_x_6043) ;  /* 0x0000000800ac7947 */ /* 0x011fea0003800000 */
.L_x_6048:
[----:B------:R3:W5:Y:S01]  /*1b50*/  LDG.E.64 R16, desc[UR36][R2.64] ;  /* 0x0000002402107981 */ /* 0x000762000c1e1b00 */
[----:B------:R-:W-:Y:S05]  /*1b60*/  BRA `(.L_x_6043) ;  /* 0x0000000800a47947 */ /* 0x000fea0003800000 */
.L_x_6038:
        /* <DEDUP_REMOVED lines=13> */
.L_x_6052:
[----:B------:R2:W5:Y:S01]  /*1c40*/  LDG.E.64 R16, desc[UR36][R2.64] ;  /* 0x0000002402107981 */ /* 0x000562000c1e1b00 */
[----:B------:R-:W-:Y:S05]  /*1c50*/  BRA `(.L_x_6043) ;  /* 0x0000000800687947 */ /* 0x000fea0003800000 */
.L_x_6051:
        /* <DEDUP_REMOVED lines=27> */
.L_x_6054:
        /* <DEDUP_REMOVED lines=14> */
.L_x_6053:
[----:B------:R-:W2:Y:S02]  /*1ef0*/  LDG.E.U16 R0, desc[UR36][R2.64] ;  /* 0x0000002402007981 */ /* 0x000ea4000c1e1500 */
[----:B--2---:R-:W-:-:S04]  /*1f00*/  IMAD.U32 R0, R0, 0x10000, RZ ;  /* 0x0001000000007824 */ /* 0x004fc800078e00ff */
[----:B------:R-:W-:-:S04]  /*1f10*/  FMUL.FTZ R0, R0, 1 ;  /* 0x3f80000000007820 */ /* 0x000fc80000410000 */
[----:B------:R2:W3:Y:S02]  /*1f20*/  F2F.F64.F32 R16, R0 ;  /* 0x0000000000107310 */ /* 0x0004e40000201800 */
[----:B--23--:R-:W-:Y:S05]  /*1f30*/  BRA `(.L_x_6043) ;  /* 0x0000000400b07947 */ /* 0x00cfea0003800000 */
.L_x_6050:
        /* <DEDUP_REMOVED lines=11> */
.L_x_6057:
        /* <DEDUP_REMOVED lines=21> */
.L_x_6059:
[----:B------:R-:W-:Y:S05]  /*2140*/  BSYNC.RECONVERGENT B0 ;  /* 0x0000000000007941 */ /* 0x000fea0003800200 */
.L_x_6058:
[----:B------:R-:W-:Y:S01]  /*2150*/  IMAD.SHL.U32 R0, R0, 0x100000, RZ ;  /* 0x0010000000007824 */ /* 0x000fe200078e00ff */
[----:B------:R-:W-:-:S04]  /*2160*/  LEA R2, R2, 0x3b800000, 0x17 ;  /* 0x3b80000002027811 */ /* 0x000fc800078eb8ff */
[----:B------:R-:W-:-:S05]  /*2170*/  LOP3.LUT R0, R2, R0, R7, 0xfe, !PT ;  /* 0x0000000002007212 */ /* 0x000fca00078efe07 */
[----:B------:R-:W-:-:S04]  /*2180*/  FMUL.FTZ R0, R0, 1 ;  /* 0x3f80000000007820 */ /* 0x000fc80000410000 */
[----:B------:R2:W3:Y:S02]  /*2190*/  F2F.F64.F32 R16, R0 ;  /* 0x0000000000107310 */ /* 0x0004e40000201800 */
[----:B--23--:R-:W-:Y:S05]  /*21a0*/  BRA `(.L_x_6043) ;  /* 0x0000000400147947 */ /* 0x00cfea0003800000 */
.L_x_6056:
        /* <DEDUP_REMOVED lines=21> */
.L_x_6061:
[----:B------:R-:W-:Y:S05]  /*2300*/  BSYNC.RECONVERGENT B0 ;  /* 0x0000000000007941 */ /* 0x000fea0003800200 */
.L_x_6060:
[----:B------:R-:W-:Y:S02]  /*2310*/  SHF.L.U32 R0, R0, 0x15, RZ ;  /* 0x0000001500007819 */ /* 0x000fe400000006ff */
[----:B------:R-:W-:-:S04]  /*2320*/  LEA R2, R2, 0x37800000, 0x17 ;  /* 0x3780000002027811 */ /* 0x000fc800078eb8ff */
[----:B------:R-:W-:-:S05]  /*2330*/  LOP3.LUT R0, R2, R0, R7, 0xfe, !PT ;  /* 0x0000000002007212 */ /* 0x000fca00078efe07 */
[----:B------:R-:W-:-:S04]  /*2340*/  FMUL.FTZ R0, R0, 1 ;  /* 0x3f80000000007820 */ /* 0x000fc80000410000 */
[----:B------:R2:W3:Y:S02]  /*2350*/  F2F.F64.F32 R16, R0 ;  /* 0x0000000000107310 */ /* 0x0004e40000201800 */
[----:B--23--:R-:W-:Y:S05]  /*2360*/  BRA `(.L_x_6043) ;  /* 0x0000000000a47947 */ /* 0x00cfea0003800000 */
.L_x_6055:
[----:B------:R-:W-:-:S09]  /*2370*/  UISETP.NE.AND UP0, UPT, UR4, 0x1c, UPT ;  /* 0x0000001c0400788c */ /* 0x000fd2000bf05270 */
[----:B------:R-:W-:Y:S05]  /*2380*/  BRA.U !UP0, `(.L_x_6062) ;  /* 0x0000000108947547 */ /* 0x000fea000b800000 */
[----:B------:R-:W-:-:S09]  /*2390*/  UISETP.NE.AND UP0, UPT, UR4, 0x1d, UPT ;  /* 0x0000001d0400788c */ /* 0x000fd2000bf05270 */
[----:B------:R-:W-:Y:S05]  /*23a0*/  BRA.U !UP0, `(.L_x_6063) ;  /* 0x0000000108807547 */ /* 0x000fea000b800000 */
[----:B------:R-:W-:-:S09]  /*23b0*/  UISETP.NE.AND UP0, UPT, UR4, 0x2c, UPT ;  /* 0x0000002c0400788c */ /* 0x000fd2000bf05270 */
[----:B------:R-:W-:Y:S05]  /*23c0*/  BRA.U !UP0, `(.L_x_6064) ;  /* 0x0000000108487547 */ /* 0x000fea000b800000 */
.L_x_6042:
        /* <DEDUP_REMOVED lines=16> */
.L_x_6065:
[----:B------:R-:W-:Y:S01]  /*24d0*/  CS2R R16, SRZ ;  /* 0x0000000000107805 */ /* 0x000fe2000001ff00 */
[----:B------:R-:W-:Y:S06]  /*24e0*/  BRA `(.L_x_6043) ;  /* 0x0000000000447947 */ /* 0x000fec0003800000 */
.L_x_6064:
[----:B------:R-:W2:Y:S01]  /*24f0*/  LDG.E.U8 R0, desc[UR36][R2.64] ;  /* 0x0000002402007981 */ /* 0x000ea2000c1e1100 */
[----:B------:R-:W-:Y:S02]  /*2500*/  IMAD.MOV.U32 R16, RZ, RZ, 0x0 ;  /* 0x00000000ff107424 */ /* 0x000fe400078e00ff */
[----:B------:R-:W-:Y:S01]  /*2510*/  IMAD.MOV.U32 R17, RZ, RZ, 0x38000000 ;  /* 0x38000000ff117424 */ /* 0x000fe200078e00ff */
[----:B--2---:R-:W-:-:S13]  /*2520*/  ISETP.NE.AND P0, PT, R0, RZ, PT ;  /* 0x000000ff0000720c */ /* 0x004fda0003f05270 */
[----:B------:R-:W-:Y:S05]  /*2530*/  @!P0 BRA `(.L_x_6043) ;  /* 0x0000000000308947 */ /* 0x000fea0003800000 */
[----:B------:R-:W-:-:S13]  /*2540*/  ISETP.NE.AND P0, PT, R0, 0xff, PT ;  /* 0x000000ff0000780c */ /* 0x000fda0003f05270 */
[----:B------:R-:W-:Y:S01]  /*2550*/  @P0 SHF.L.U32 R0, R0, 0x17, RZ ;  /* 0x0000001700000819 */ /* 0x000fe200000006ff */
[----:B------:R-:W-:Y:S02]  /*2560*/  @!P0 IMAD.MOV.U32 R16, RZ, RZ, 0x20000000 ;  /* 0x20000000ff108424 */ /* 0x000fe400078e00ff */
[----:B------:R-:W-:Y:S02]  /*2570*/  @!P0 IMAD.MOV.U32 R17, RZ, RZ, 0x7ff80000 ;  /* 0x7ff80000ff118424 */ /* 0x000fe400078e00ff */
[----:B------:R-:W-:-:S04]  /*2580*/  @P0 FMUL.FTZ R0, R0, 1 ;  /* 0x3f80000000000820 */ /* 0x000fc80000410000 */
[----:B------:R2:W3:Y:S02]  /*2590*/  @P0 F2F.F64.F32 R16, R0 ;  /* 0x0000000000100310 */ /* 0x0004e40000201800 */
[----:B--23--:R-:W-:Y:S05]  /*25a0*/  BRA `(.L_x_6043) ;  /* 0x0000000000147947 */ /* 0x00cfea0003800000 */
.L_x_6063:
[----:B------:R-:W2:Y:S02]  /*25b0*/  LDG.E.64 R16, desc[UR36][R2.64] ;  /* 0x0000002402107981 */ /* 0x000ea4000c1e1b00 */
[----:B--2---:R-:W2:Y:S02]  /*25c0*/  I2F.F64.U64 R16, R16 ;  /* 0x0000001000107312 */ /* 0x004ea40000301800 */
[----:B--2---:R-:W-:Y:S05]  /*25d0*/  BRA `(.L_x_6043) ;  /* 0x0000000000087947 */ /* 0x004fea0003800000 */
.L_x_6062:
[----:B------:R-:W2:Y:S02]  /*25e0*/  LDG.E R2, desc[UR36][R2.64] ;  /* 0x0000002402027981 */ /* 0x000ea4000c1e1900 */
[----:B--2---:R0:W1:Y:S02]  /*25f0*/  I2F.F64.U32 R16, R2 ;  /* 0x0000000200107312 */ /* 0x0040640000201800 */
.L_x_6043:
[----:B------:R-:W-:Y:S05]  /*2600*/  BSYNC.RECONVERGENT B6 ;  /* 0x0000000000067941 */ /* 0x000fea0003800200 */
.L_x_6037:
[----:B------:R-:W4:Y:S01]  /*2610*/  LDCU.64 UR6, c[0x0][0x5f8] ;  /* 0x0000bf00ff0677ac */ /* 0x000f220008000a00 */
[----:B------:R-:W-:Y:S01]  /*2620*/  BSSY.RECONVERGENT B6, `(.L_x_6066) ;  /* 0x00000ec000067945 */ /* 0x000fe20003800200 */
[----:B------:R-:W-:-:S04]  /*2630*/  UPRMT UR4, UR42, 0x9910, URZ ;  /* 0x000099102a047896 */ /* 0x000fc800080000ff */
[----:B------:R-:W-:Y:S01]  /*2640*/  UISETP.GT.AND UP0, UPT, UR4, 0x9, UPT ;  /* 0x000000090400788c */ /* 0x000fe2000bf04270 */
[----:B----4-:R-:W-:-:S04]  /*2650*/  IADD3 R22, P0, PT, R22, UR6, RZ ;  /* 0x0000000616167c10 */ /* 0x010fc8000ff1e0ff */
        /* <DEDUP_REMOVED lines=10> */
[----:B0-23--:R-:W2:Y:S02]  /*2700*/  LDG.E.S8 R2, desc[UR36][R22.64] ;  /* 0x0000002416027981 */ /* 0x00dea4000c1e1300 */
[----:B--2---:R-:W4:Y:S02]  /*2710*/  I2F.F64.S16 R2, R2 ;  /* 0x0000000200027312 */ /* 0x004f240000101c00 */
[----:B----4-:R-:W-:Y:S05]  /*2720*/  BRA `(.L_x_6072) ;  /* 0x0000000c006c7947 */ /* 0x010fea0003800000 */
.L_x_6070:
[----:B0-23--:R-:W2:Y:S02]  /*2730*/  LDG.E.U8 R2, desc[UR36][R22.64] ;  /* 0x0000002416027981 */ /* 0x00dea4000c1e1100 */
[----:B--2---:R-:W4:Y:S02]  /*2740*/  I2F.F64.U16 R2, R2 ;  /* 0x0000000200027312 */ /* 0x004f240000101800 */
[----:B----4-:R-:W-:Y:S05]  /*2750*/  BRA `(.L_x_6072) ;  /* 0x0000000c00607947 */ /* 0x010fea0003800000 */
.L_x_6069:
[----:B------:R-:W-:-:S09]  /*2760*/  UISETP.NE.AND UP0, UPT, UR4, 0x2, UPT ;  /* 0x000000020400788c */ /* 0x000fd2000bf05270 */
[----:B------:R-:W-:Y:S05]  /*2770*/  BRA.U !UP0, `(.L_x_6073) ;  /* 0x0000000108287547 */ /* 0x000fea000b800000 */
[----:B------:R-:W-:-:S09]  /*2780*/  UISETP.NE.AND UP0, UPT, UR4, 0x3, UPT ;  /* 0x000000030400788c */ /* 0x000fd2000bf05270 */
[----:B------:R-:W-:Y:S05]  /*2790*/  BRA.U !UP0, `(.L_x_6074) ;  /* 0x0000000108147547 */ /* 0x000fea000b800000 */
[----:B------:R-:W-:-:S09]  /*27a0*/  UISETP.NE.AND UP0, UPT, UR4, 0x4, UPT ;  /* 0x000000040400788c */ /* 0x000fd2000bf05270 */
[----:B------:R-:W-:Y:S05]  /*27b0*/  BRA.U UP0, `(.L_x_6071) ;  /* 0x0000000900bc7547 */ /* 0x000fea000b800000 */
[----:B0-23--:R-:W2:Y:S02]  /*27c0*/  LDG.E.64 R2, desc[UR36][R22.64] ;  /* 0x0000002416027981 */ /* 0x00dea4000c1e1b00 */
[----:B--2---:R-:W4:Y:S02]  /*27d0*/  I2F.F64.S64 R2, R2 ;  /* 0x0000000200027312 */ /* 0x004f240000301c00 */
[----:B----4-:R-:W-:Y:S05]  /*27e0*/  BRA `(.L_x_6072) ;  /* 0x0000000c003c7947 */ /* 0x010fea0003800000 */
.L_x_6074:
[----:B0-23--:R-:W2:Y:S02]  /*27f0*/  LDG.E R2, desc[UR36][R22.64] ;  /* 0x0000002416027981 */ /* 0x00dea4000c1e1900 */
[----:B--2---:R-:W4:Y:S02]  /*2800*/  I2F.F64 R2, R2 ;  /* 0x0000000200027312 */ /* 0x004f240000201c00 */
[----:B----4-:R-:W-:Y:S05]  /*2810*/  BRA `(.L_x_6072) ;  /* 0x0000000c00307947 */ /* 0x010fea0003800000 */
.L_x_6073:
[----:B0-23--:R-:W2:Y:S02]  /*2820*/  LDG.E.U16 R2, desc[UR36][R22.64] ;  /* 0x0000002416027981 */ /* 0x00dea4000c1e1500 */
[----:B--2---:R-:W4:Y:S02]  /*2830*/  I2F.F64.S16 R2, R2 ;  /* 0x0000000200027312 */ /* 0x004f240000101c00 */
[----:B----4-:R-:W-:Y:S05]  /*2840*/  BRA `(.L_x_6072) ;  /* 0x0000000c00247947 */ /* 0x010fea0003800000 */
.L_x_6068:
[----:B------:R-:W-:-:S09]  /*2850*/  UISETP.GT.AND UP0, UPT, UR4, 0x6, UPT ;  /* 0x000000060400788c */ /* 0x000fd2000bf04270 */
[----:B------:R-:W-:Y:S05]  /*2860*/  BRA.U UP0, `(.L_x_6075) ;  /* 0x0000000100347547 */ /* 0x000fea000b800000 */
[----:B------:R-:W-:-:S09]  /*2870*/  UISETP.NE.AND UP0, UPT, UR4, 0x5, UPT ;  /* 0x000000050400788c */ /* 0x000fd2000bf05270 */
[----:B------:R-:W-:Y:S05]  /*2880*/  BRA.U !UP0, `(.L_x_6076) ;  /* 0x0000000108187547 */ /* 0x000fea000b800000 */
[----:B------:R-:W-:-:S09]  /*2890*/  UISETP.NE.AND UP0, UPT, UR4, 0x6, UPT ;  /* 0x000000060400788c */ /* 0x000fd2000bf05270 */
[----:B------:R-:W-:Y:S05]  /*28a0*/  BRA.U UP0, `(.L_x_6071) ;  /* 0x0000000900807547 */ /* 0x000fea000b800000 */
[----:B0-23--:R-:W2:Y:S02]  /*28b0*/  LDG.E R2, desc[UR36][R22.64] ;  /* 0x0000002416027981 */ /* 0x00dea4000c1e1900 */
[----:B--2---:R-:W-:-:S06]  /*28c0*/  FMUL.FTZ R2, R2, 1 ;  /* 0x3f80000002027820 */ /* 0x004fcc0000410000 */
[----:B------:R-:W3:Y:S02]  /*28d0*/  F2F.F64.F32 R2, R2 ;  /* 0x0000000200027310 */ /* 0x000ee40000201800 */
[----:B---3--:R-:W-:Y:S05]  /*28e0*/  BRA `(.L_x_6072) ;  /* 0x0000000800fc7947 */ /* 0x008fea0003800000 */
.L_x_6076:
[----:B------:R-:W4:Y:S02]  /*28f0*/  LDG.E.U16 R0, desc[UR36][R22.64] ;  /* 0x0000002416007981 */ /* 0x000f24000c1e1500 */
[----:B----4-:R-:W-:-:S05]  /*2900*/  HADD2.F32 R0, -RZ, R0.H0_H0 ;  /* 0x20000000ff007230 */ /* 0x010fca0000004100 */
[----:B------:R-:W-:-:S04]  /*2910*/  FMUL.FTZ R0, R0, 1 ;  /* 0x3f80000000007820 */ /* 0x000fc80000410000 */
[----:B0-23--:R3:W4:Y:S02]  /*2920*/  F2F.F64.F32 R2, R0 ;  /* 0x0000000000027310 */ /* 0x00d7240000201800 */
[----:B---34-:R-:W-:Y:S05]  /*2930*/  BRA `(.L_x_6072) ;  /* 0x0000000800e87947 */ /* 0x018fea0003800000 */
.L_x_6075:
[----:B------:R-:W-:-:S09]  /*2940*/  UISETP.NE.AND UP0, UPT, UR4, 0x7, UPT ;  /* 0x000000070400788c */ /* 0x000fd2000bf05270 */
[----:B------:R-:W-:Y:S05]  /*2950*/  BRA.U !UP0, `(.L_x_6077) ;  /* 0x0000000108347547 */ /* 0x000fea000b800000 */
[----:B------:R-:W-:-:S09]  /*2960*/  UISETP.NE.AND UP0, UPT, UR4, 0x8, UPT ;  /* 0x000000080400788c */ /* 0x000fd2000bf05270 */
[----:B------:R-:W-:Y:S05]  /*2970*/  BRA.U !UP0, `(.L_x_6078) ;  /* 0x0000000108187547 */ /* 0x000fea000b800000 */
[----:B------:R-:W-:-:S09]  /*2980*/  UISETP.NE.AND UP0, UPT, UR4, 0x9, UPT ;  /* 0x000000090400788c */ /* 0x000fd2000bf05270 */
[----:B------:R-:W-:Y:S05]  /*2990*/  BRA.U UP0, `(.L_x_6071) ;  /* 0x0000000900447547 */ /* 0x000fea000b800000 */
[----:B------:R-:W0:Y:S02]  /*29a0*/  LDG.E R22, desc[UR36][R22.64] ;  /* 0x0000002416167981 */ /* 0x000e24000c1e1900 */
[----:B0-23--:R-:W-:-:S06]  /*29b0*/  FMUL.FTZ R2, R22, 1 ;  /* 0x3f80000016027820 */ /* 0x00dfcc0000410000 */
[----:B------:R-:W4:Y:S02]  /*29c0*/  F2F.F64.F32 R2, R2 ;  /* 0x0000000200027310 */ /* 0x000f240000201800 */
[----:B----4-:R-:W-:Y:S05]  /*29d0*/  BRA `(.L_x_6072) ;  /* 0x0000000800c07947 */ /* 0x010fea0003800000 */
.L_x_6078:
[----:B------:R-:W4:Y:S02]  /*29e0*/  LDG.E.U16 R22, desc[UR36][R22.64] ;  /* 0x0000002416167981 */ /* 0x000f24000c1e1500 */
[----:B----4-:R-:W-:-:S05]  /*29f0*/  HADD2.F32 R0, -RZ, R22.H0_H0 ;  /* 0x20000016ff007230 */ /* 0x010fca0000004100 */
[----:B------:R-:W-:-:S04]  /*2a00*/  FMUL.FTZ R0, R0, 1 ;  /* 0x3f80000000007820 */ /* 0x000fc80000410000 */
[----:B0-23--:R4:W0:Y:S02]  /*2a10*/  F2F.F64.F32 R2, R0 ;  /* 0x0000000000027310 */ /* 0x00d8240000201800 */
[----:B0---4-:R-:W-:Y:S05]  /*2a20*/  BRA `(.L_x_6072) ;  /* 0x0000000800ac7947 */ /* 0x011fea0003800000 */
.L_x_6077:
[----:B0-23--:R3:W5:Y:S01]  /*2a30*/  LDG.E.64 R2, desc[UR36][R22.64] ;  /* 0x0000002416027981 */ /* 0x00d762000c1e1b00 */
[----:B------:R-:W-:Y:S05]  /*2a40*/  BRA `(.L_x_6072) ;  /* 0x0000000800a47947 */ /* 0x000fea0003800000 */
.L_x_6067:
        /* <DEDUP_REMOVED lines=8> */
[----:B------:R-:W4:Y:S01]  /*2ad0*/  LDG.E.U8 R22, desc[UR36][R22.64] ;  /* 0x0000002416167981 */ /* 0x000f22000c1e1100 */
[----:B0-23--:R-:W-:Y:S01]  /*2ae0*/  IMAD.MOV.U32 R2, RZ, RZ, RZ ;  /* 0x000000ffff027224 */ /* 0x00dfe200078e00ff */
[----:B----4-:R-:W-:-:S04]  /*2af0*/  ISETP.NE.AND P0, PT, R22, RZ, PT ;  /* 0x000000ff1600720c */ /* 0x010fc80003f05270 */
[----:B------:R-:W-:Y:S01]  /*2b00*/  FSEL R3, RZ, 1.875, !P0 ;  /* 0x3ff00000ff037808 */ /* 0x000fe20004000000 */
[----:B------:R-:W-:Y:S08]  /*2b10*/  BRA `(.L_x_6072) ;  /* 0x0000000800707947 */ /* 0x000ff00003800000 */
.L_x_6081:
[----:B0-23--:R2:W5:Y:S01]  /*2b20*/  LDG.E.64 R2, desc[UR36][R22.64] ;  /* 0x0000002416027981 */ /* 0x00d562000c1e1b00 */
[----:B------:R-:W-:Y:S05]  /*2b30*/  BRA `(.L_x_6072) ;  /* 0x0000000800687947 */ /* 0x000fea0003800000 */
.L_x_6080:
[----:B------:R-:W-:-:S09]  /*2b40*/  UISETP.NE.AND UP0, UPT, UR4, 0xf, UPT ;  /* 0x0000000f0400788c */ /* 0x000fd2000bf05270 */
[----:B------:R-:W-:Y:S05]  /*2b50*/  BRA.U !UP0, `(.L_x_6082) ;  /* 0x00000001089c7547 */ /* 0x000fea000b800000 */
[----:B------:R-:W-:-:S09]  /*2b60*/  UISETP.NE.AND UP0, UPT, UR4, 0x17, UPT ;  /* 0x000000170400788c */ /* 0x000fd2000bf05270 */
[----:B------:R-:W-:Y:S05]  /*2b70*/  BRA.U !UP0, `(.L_x_6083) ;  /* 0x00000001085c7547 */ /* 0x000fea000b800000 */
[----:B------:R-:W-:-:S09]  /*2b80*/  UISETP.NE.AND UP0, UPT, UR4, 0x18, UPT ;  /* 0x000000180400788c */ /* 0x000fd2000bf05270 */
[----:B------:R-:W-:Y:S05]  /*2b90*/  BRA.U UP0, `(.L_x_6071) ;  /* 0x0000000500c47547 */ /* 0x000fea000b800000 */
[----:B------:R-:W4:Y:S01]  /*2ba0*/  LDG.E.U8 R0, desc[UR36][R22.64] ;  /* 0x0000002416007981 */ /* 0x000f22000c1e1100 */
[----:B------:R-:W-:Y:S01]  /*2bb0*/  MOV R4, 0x1f ;  /* 0x0000001f00047802 */ /* 0x000fe20000000f00 */
[----:B----4-:R-:W-:-:S05]  /*2bc0*/  IMAD.SHL.U32 R0, R0, 0x1000000, RZ ;  /* 0x0100000000007824 */ /* 0x010fca00078e00ff */
[C---:B0-23--:R-:W-:Y:S02]  /*2bd0*/  LOP3.LUT R2, R0.reuse, 0x7f000000, RZ, 0xc0, !PT ;  /* 0x7f00000000027812 */ /* 0x04dfe400078ec0ff */
        /* <DEDUP_REMOVED lines=17> */
.L_x_6083:
[----:B--23--:R-:W0:Y:S02]  /*2cf0*/  LDG.E.U8 R3, desc[UR36][R22.64] ;  /* 0x0000002416037981 */ /* 0x00ce24000c1e1100 */
[C---:B0-----:R-:W-:Y:S01]  /*2d00*/  SHF.L.U32 R2, R3.reuse, 0x19, RZ ;  /* 0x0000001903027819 */ /* 0x041fe200000006ff */
        /* <DEDUP_REMOVED lines=12> */
.L_x_6082:
[----:B------:R-:W4:Y:S02]  /*2dd0*/  LDG.E.U16 R0, desc[UR36][R22.64] ;  /* 0x0000002416007981 */ /* 0x000f24000c1e1500 */
[----:B----4-:R-:W-:-:S04]  /*2de0*/  IMAD.U32 R0, R0, 0x10000, RZ ;  /* 0x0001000000007824 */ /* 0x010fc800078e00ff */
[----:B------:R-:W-:-:S04]  /*2df0*/  FMUL.FTZ R0, R0, 1 ;  /* 0x3f80000000007820 */ /* 0x000fc80000410000 */
[----:B0-23--:R2:W3:Y:S02]  /*2e00*/  F2F.F64.F32 R2, R0 ;  /* 0x0000000000027310 */ /* 0x00d4e40000201800 */
[----:B--23--:R-:W-:Y:S05]  /*2e10*/  BRA `(.L_x_6072) ;  /* 0x0000000400b07947 */ /* 0x00cfea0003800000 */
.L_x_6079:
        /* <DEDUP_REMOVED lines=8> */
[----:B0-23--:R-:W2:Y:S02]  /*2ea0*/  LDG.E.U16 R2, desc[UR36][R22.64] ;  /* 0x0000002416027981 */ /* 0x00dea4000c1e1500 */
[----:B--2---:R-:W2:Y:S02]  /*2eb0*/  I2F.F64.U16 R2, R2 ;  /* 0x0000000200027312 */ /* 0x004ea40000101800 */
[----:B--2---:R-:W-:Y:S05]  /*2ec0*/  BRA `(.L_x_6072) ;  /* 0x0000000400847947 */ /* 0x004fea0003800000 */
.L_x_6086:
[----:B------:R-:W4:Y:S01]  /*2ed0*/  LDG.E.U8 R22, desc[UR36][R22.64] ;  /* 0x0000002416167981 */ /* 0x000f22000c1e1100 */
[----:B0-23--:R-:W-:Y:S02]  /*2ee0*/  CS2R R2, SRZ ;  /* 0x0000000000027805 */ /* 0x00dfe4000001ff00 */
[----:B----4-:R-:W-:-:S13]  /*2ef0*/  ISETP.NE.AND P0, PT, R22, RZ, PT ;  /* 0x000000ff1600720c */ /* 0x010fda0003f05270 */
        /* <DEDUP_REMOVED lines=18> */
.L_x_6088:
[----:B------:R-:W-:Y:S05]  /*3020*/  BSYNC.RECONVERGENT B0 ;  /* 0x0000000000007941 */ /* 0x000fea0003800200 */
.L_x_6087:
[----:B------:R-:W-:Y:S01]  /*3030*/  IMAD.SHL.U32 R0, R0, 0x100000, RZ ;  /* 0x0010000000007824 */ /* 0x000fe200078e00ff */
[----:B------:R-:W-:-:S04]  /*3040*/  LEA R2, R2, 0x3b800000, 0x17 ;  /* 0x3b80000002027811 */ /* 0x000fc800078eb8ff */
[----:B------:R-:W-:-:S05]  /*3050*/  LOP3.LUT R0, R2, R0, R7, 0xfe, !PT ;  /* 0x0000000002007212 */ /* 0x000fca00078efe07 */
[----:B------:R-:W-:-:S04]  /*3060*/  FMUL.FTZ R0, R0, 1 ;  /* 0x3f80000000007820 */ /* 0x000fc80000410000 */
[----:B------:R2:W3:Y:S02]  /*3070*/  F2F.F64.F32 R2, R0 ;  /* 0x0000000000027310 */ /* 0x0004e40000201800 */
[----:B--23--:R-:W-:Y:S05]  /*3080*/  BRA `(.L_x_6072) ;  /* 0x0000000400147947 */ /* 0x00cfea0003800000 */
.L_x_6085:
[----:B------:R-:W4:Y:S01]  /*3090*/  LDG.E.U8 R22, desc[UR36][R22.64] ;  /* 0x0000002416167981 */ /* 0x000f22000c1e1100 */
[----:B0-23--:R-:W-:Y:S02]  /*30a0*/  CS2R R2, SRZ ;  /* 0x0000000000027805 */ /* 0x00dfe4000001ff00 */
[----:B----4-:R-:W-:-:S13]  /*30b0*/  ISETP.NE.AND P0, PT, R22, RZ, PT ;  /* 0x000000ff1600720c */ /* 0x010fda0003f05270 */
        /* <DEDUP_REMOVED lines=18> */
.L_x_6090:
[----:B------:R-:W-:Y:S05]  /*31e0*/  BSYNC.RECONVERGENT B0 ;  /* 0x0000000000007941 */ /* 0x000fea0003800200 */
.L_x_6089:
[----:B------:R-:W-:Y:S02]  /*31f0*/  SHF.L.U32 R0, R0, 0x15, RZ ;  /* 0x0000001500007819 */ /* 0x000fe400000006ff */
[----:B------:R-:W-:-:S04]  /*3200*/  LEA R2, R2, 0x37800000, 0x17 ;  /* 0x3780000002027811 */ /* 0x000fc800078eb8ff */
[----:B------:R-:W-:-:S05]  /*3210*/  LOP3.LUT R0, R2, R0, R7, 0xfe, !PT ;  /* 0x0000000002007212 */ /* 0x000fca00078efe07 */
[----:B------:R-:W-:-:S04]  /*3220*/  FMUL.FTZ R0, R0, 1 ;  /* 0x3f80000000007820 */ /* 0x000fc80000410000 */
[----:B------:R2:W3:Y:S02]  /*3230*/  F2F.F64.F32 R2, R0 ;  /* 0x0000000000027310 */ /* 0x0004e40000201800 */
[----:B--23--:R-:W-:Y:S05]  /*3240*/  BRA `(.L_x_6072) ;  /* 0x0000000000a47947 */ /* 0x00cfea0003800000 */
.L_x_6084:
[----:B------:R-:W-:-:S09]  /*3250*/  UISETP.NE.AND UP0, UPT, UR4, 0x1c, UPT ;  /* 0x0000001c0400788c */ /* 0x000fd2000bf05270 */
[----:B------:R-:W-:Y:S05]  /*3260*/  BRA.U !UP0, `(.L_x_6091) ;  /* 0x0000000108947547 */ /* 0x000fea000b800000 */
[----:B------:R-:W-:-:S09]  /*3270*/  UISETP.NE.AND UP0, UPT, UR4, 0x1d, UPT ;  /* 0x0000001d0400788c */ /* 0x000fd2000bf05270 */
[----:B------:R-:W-:Y:S05]  /*3280*/  BRA.U !UP0, `(.L_x_6092) ;  /* 0x0000000108807547 */ /* 0x000fea000b800000 */
[----:B------:R-:W-:-:S09]  /*3290*/  UISETP.NE.AND UP0, UPT, UR4, 0x2c, UPT ;  /* 0x0000002c0400788c */ /* 0x000fd2000bf05270 */
[----:B------:R-:W-:Y:S05]  /*32a0*/  BRA.U !UP0, `(.L_x_6093) ;  /* 0x0000000108487547 */ /* 0x000fea000b800000 */
.L_x_6071:
[----:B0-23--:R-:W-:Y:S01]  /*32b0*/  MOV R2, 0x0 ;  /* 0x0000000000027802 */ /* 0x00dfe20000000f00 */
[----:B------:R-:W0:Y:S01]  /*32c0*/  LDCU.64 UR4, c[0x4][0x140] ;  /* 0x01002800ff0477ac */ /* 0x000e220008000a00 */
[----:B------:R-:W-:Y:S02]  /*32d0*/  HFMA2 R13, -RZ, RZ, 0, 0 ;  /* 0x00000000ff0d7431 */ /* 0x000fe400000001ff */
[----:B------:R-:W-:Y:S01]  /*32e0*/  IMAD.MOV.U32 R8, RZ, RZ, 0x4e ;  /* 0x0000004eff087424 */ /* 0x000fe200078e00ff */
[----:B------:R-:W2:Y:S01]  /*32f0*/  LDCU.64 UR6, c[0x4][0x148] ;  /* 0x01002900ff0677ac */ /* 0x000ea20008000a00 */
[----:B------:R-:W3:Y:S01]  /*3300*/  LDC.64 R2, c[0x4][R2] ;  /* 0x0100000002027b82 */ /* 0x000ee20000000a00 */
[----:B------:R-:W-:Y:S01]  /*3310*/  IMAD.MOV.U32 R12, RZ, RZ, 0x1 ;  /* 0x00000001ff0c7424 */ /* 0x000fe200078e00ff */
[----:B------:R-:W4:Y:S01]  /*3320*/  LDCU.64 UR8, c[0x4][0x38] ;  /* 0x01000700ff0877ac */ /* 0x000f220008000a00 */
[----:B0-----:R-:W-:Y:S02]  /*3330*/  IMAD.U32 R4, RZ, RZ, UR4 ;  /* 0x00000004ff047e24 */ /* 0x001fe4000f8e00ff */
[----:B------:R-:W-:Y:S01]  /*3340*/  IMAD.U32 R5, RZ, RZ, UR5 ;  /* 0x00000005ff057e24 */ /* 0x000fe2000f8e00ff */
[----:B--2---:R-:W-:Y:S01]  /*3350*/  MOV R6, UR6 ;  /* 0x0000000600067c02 */ /* 0x004fe20008000f00 */
[----:B------:R-:W-:-:S02]  /*3360*/  IMAD.U32 R7, RZ, RZ, UR7 ;  /* 0x00000007ff077e24 */ /* 0x000fc4000f8e00ff */
[----:B----4-:R-:W-:Y:S01]  /*3370*/  IMAD.U32 R10, RZ, RZ, UR8 ;  /* 0x00000008ff0a7e24 */ /* 0x010fe2000f8e00ff */
[----:B------:R-:W-:-:S07]  /*3380*/  MOV R11, UR9 ;  /* 0x00000009000b7c02 */ /* 0x000fce0008000f00 */
[----:B------:R-:W-:-:S07]  /*3390*/  LEPC R20, `(.L_x_6094) ;  /* 0x000000001014794e */ /* 0x000fce0000000000 */
[----:B-1-3-5:R-:W-:Y:S05]  /*33a0*/  CALL.ABS.NOINC R2 ;  /* 0x0000000002007343 */ /* 0x02afea0003c00000 */
.L_x_6094:
[----:B------:R-:W-:Y:S01]  /*33b0*/  CS2R R2, SRZ ;  /* 0x0000000000027805 */ /* 0x000fe2000001ff00 */
[----:B------:R-:W-:Y:S06]  /*33c0*/  BRA `(.L_x_6072) ;  /* 0x0000000000447947 */ /* 0x000fec0003800000 */
.L_x_6093:
[----:B------:R-:W4:Y:S01]  /*33d0*/  LDG.E.U8 R0, desc[UR36][R22.64] ;  /* 0x0000002416007981 */ /* 0x000f22000c1e1100 */
[----:B0-23--:R-:W-:Y:S02]  /*33e0*/  IMAD.MOV.U32 R2, RZ, RZ, 0x0 ;  /* 0x00000000ff027424 */ /* 0x00dfe400078e00ff */
[----:B------:R-:W-:Y:S01]  /*33f0*/  IMAD.MOV.U32 R3, RZ, RZ, 0x38000000 ;  /* 0x38000000ff037424 */ /* 0x000fe200078e00ff */
[----:B----4-:R-:W-:-:S13]  /*3400*/  ISETP.NE.AND P0, PT, R0, RZ, PT ;  /* 0x000000ff0000720c */ /* 0x010fda0003f05270 */
[----:B------:R-:W-:Y:S05]  /*3410*/  @!P0 BRA `(.L_x_6072) ;  /* 0x0000000000308947 */ /* 0x000fea0003800000 */
[----:B------:R-:W-:-:S13]  /*3420*/  ISETP.NE.AND P0, PT, R0, 0xff, PT ;  /* 0x000000ff0000780c */ /* 0x000fda0003f05270 */
[----:B------:R-:W-:Y:S01]  /*3430*/  @P0 SHF.L.U32 R0, R0, 0x17, RZ ;  /* 0x0000001700000819 */ /* 0x000fe200000006ff */
[----:B------:R-:W-:Y:S02]  /*3440*/  @!P0 IMAD.MOV.U32 R2, RZ, RZ, 0x20000000 ;  /* 0x20000000ff028424 */ /* 0x000fe400078e00ff */
[----:B------:R-:W-:Y:S02]  /*3450*/  @!P0 IMAD.MOV.U32 R3, RZ, RZ, 0x7ff80000 ;  /* 0x7ff80000ff038424 */ /* 0x000fe400078e00ff */
[----:B------:R-:W-:-:S04]  /*3460*/  @P0 FMUL.FTZ R0, R0, 1 ;  /* 0x3f80000000000820 */ /* 0x000fc80000410000 */
[----:B------:R0:W2:Y:S02]  /*3470*/  @P0 F2F.F64.F32 R2, R0 ;  /* 0x0000000000020310 */ /* 0x0000a40000201800 */
[----:B0-2---:R-:W-:Y:S05]  /*3480*/  BRA `(.L_x_6072) ;  /* 0x0000000000147947 */ /* 0x005fea0003800000 */
.L_x_6092:
[----:B0-23--:R-:W2:Y:S02]  /*3490*/  LDG.E.64 R2, desc[UR36][R22.64] ;  /* 0x0000002416027981 */ /* 0x00dea4000c1e1b00 */
[----:B--2---:R-:W0:Y:S02]  /*34a0*/  I2F.F64.U64 R2, R2 ;  /* 0x0000000200027312 */ /* 0x004e240000301800 */
[----:B0-----:R-:W-:Y:S05]  /*34b0*/  BRA `(.L_x_6072) ;  /* 0x0000000000087947 */ /* 0x001fea0003800000 */
.L_x_6091:
[----:B0-23--:R-:W2:Y:S02]  /*34c0*/  LDG.E R2, desc[UR36][R22.64] ;  /* 0x0000002416027981 */ /* 0x00dea4000c1e1900 */
[----:B--2---:R-:W0:Y:S02]  /*34d0*/  I2F.F64.U32 R2, R2 ;  /* 0x0000000200027312 */ /* 0x004e240000201800 */
.L_x_6072:
[----:B------:R-:W-:Y:S05]  /*34e0*/  BSYNC.RECONVERGENT B6 ;  /* 0x0000000000067941 */ /* 0x000fea0003800200 */
.L_x_6066:
[----:B------:R-:W4:Y:S01]  /*34f0*/  LDCU.64 UR6, c[0x0][0x5e8] ;  /* 0x0000bd00ff0677ac */ /* 0x000f220008000a00 */
[----:B0----5:R4:W1:Y:S01]  /*3500*/  DSETP.NEU.AND P0, PT, R2, RZ, PT ;  /* 0x000000ff0200722a */ /* 0x0218620003f0d000 */
[----:B------:R-:W-:Y:S01]  /*3510*/  BSSY.RECONVERGENT B6, `(.L_x_6095) ;  /* 0x00000d7000067945 */ /* 0x000fe20003800200 */
[----:B------:R-:W-:-:S04]  /*3520*/  UPRMT UR4, UR43, 0x9910, URZ ;  /* 0x000099102b047896 */ /* 0x000fc800080000ff */
[----:B------:R-:W-:Y:S01]  /*3530*/  UISETP.GT.AND UP0, UPT, UR4, 0x9, UPT ;  /* 0x000000090400788c */ /* 0x000fe2000bf04270 */
[----:B----4-:R-:W-:-:S04]  /*3540*/  IADD3 R2, P1, PT, R18, UR6, RZ ;  /* 0x0000000612027c10 */ /* 0x010fc8000ff3e0ff */
[----:B------:R-:W-:-:S15]  /*3550*/  IADD3.X R3, PT, PT, RZ, UR7, RZ, P1, !PT ;  /* 0x00000007ff037c10 */ /* 0x000fde0008ffe4ff */
[----:B------:R-:W-:-:S15]  /*3560*/  NOP ;  /* 0x0000000000007918 */ /* 0x000fde0000000000 */
[----:B------:R-:W-:-:S15]  /*3570*/  NOP ;  /* 0x0000000000007918 */ /* 0x000fde0000000000 */
[----:B------:R-:W-:-:S08]  /*3580*/  NOP ;  /* 0x0000000000007918 */ /* 0x000fd00000000000 */
[----:B-1----:R-:W0:Y:S02]  /*3590*/  DSETP.NEU.XOR P0, PT, R16, RZ, P0 ;  /* 0x000000ff1000722a */ /* 0x002e24000070d800 */
        /* <DEDUP_REMOVED lines=12> */
.L_x_6099:
[----:B------:R0:W-:Y:S01]  /*3660*/  STG.E.U8 desc[UR36][R2.64], R4 ;  /* 0x0000000402007986 */ /* 0x0001e2000c101124 */
[----:B------:R-:W-:Y:S05]  /*3670*/  BRA `(.L_x_6101) ;  /* 0x0000000c00007947 */ /* 0x000fea0003800000 */
.L_x_6098:
        /* <DEDUP_REMOVED lines=9> */
.L_x_6103:
[----:B------:R0:W-:Y:S01]  /*3710*/  STG.E desc[UR36][R2.64], R4 ;  /* 0x0000000402007986 */ /* 0x0001e2000c101924 */
[----:B------:R-:W-:Y:S05]  /*3720*/  BRA `(.L_x_6101) ;  /* 0x0000000800d47947 */ /* 0x000fea0003800000 */
.L_x_6102:
[----:B------:R0:W-:Y:S01]  /*3730*/  STG.E.U16 desc[UR36][R2.64], R4 ;  /* 0x0000000402007986 */ /* 0x0001e2000c101524 */
[----:B------:R-:W-:Y:S05]  /*3740*/  BRA `(.L_x_6101) ;  /* 0x0000000800cc7947 */ /* 0x000fea0003800000 */
.L_x_6097:
        /* <DEDUP_REMOVED lines=9> */
.L_x_6105:
[----:B------:R-:W-:-:S04]  /*37e0*/  I2FP.F32.U32 R0, R4 ;  /* 0x0000000400007245 */ /* 0x000fc80000201000 */
[----:B------:R-:W-:-:S05]  /*37f0*/  F2FP.F16.F32.PACK_AB R0, RZ, R0 ;  /* 0x00000000ff00723e */ /* 0x000fca00000000ff */
[----:B------:R0:W-:Y:S01]  /*3800*/  STG.E.U16 desc[UR36][R2.64], R0 ;  /* 0x0000000002007986 */ /* 0x0001e2000c101524 */
[----:B------:R-:W-:Y:S05]  /*3810*/  BRA `(.L_x_6101) ;  /* 0x0000000800987947 */ /* 0x000fea0003800000 */
.L_x_6104:
        /* <DEDUP_REMOVED lines=10> */
.L_x_6107:
[----:B------:R-:W-:-:S04]  /*38c0*/  I2FP.F32.U32 R4, R4 ;  /* 0x0000000400047245 */ /* 0x000fc80000201000 */
[----:B------:R-:W-:-:S04]  /*38d0*/  F2FP.F16.F32.PACK_AB R5, RZ, R4 ;  /* 0x00000004ff05723e */ /* 0x000fc800000000ff */
[----:B------:R-:W-:-:S05]  /*38e0*/  PRMT R5, R5, 0x5410, RZ ;  /* 0x0000541005057816 */ /* 0x000fca00000000ff */
[----:B------:R4:W-:Y:S01]  /*38f0*/  STG.E desc[UR36][R2.64], R5 ;  /* 0x0000000502007986 */ /* 0x0009e2000c101924 */
[----:B------:R-:W-:Y:S05]  /*3900*/  BRA `(.L_x_6101) ;  /* 0x00000008005c7947 */ /* 0x000fea0003800000 */
.L_x_6106:
[----:B------:R-:W0:Y:S02]  /*3910*/  I2F.F64.U32 R4, R4 ;  /* 0x0000000400047312 */ /* 0x000e240000201800 */
[----:B0-----:R0:W-:Y:S01]  /*3920*/  STG.E.64 desc[UR36][R2.64], R4 ;  /* 0x0000000402007986 */ /* 0x0011e2000c101b24 */
[----:B------:R-:W-:Y:S05]  /*3930*/  BRA `(.L_x_6101) ;  /* 0x0000000800507947 */ /* 0x000fea0003800000 */
.L_x_6096:
        /* <DEDUP_REMOVED lines=10> */
.L_x_6110:
[----:B------:R-:W-:Y:S01]  /*39e0*/  CS2R R6, SRZ ;  /* 0x0000000000067805 */ /* 0x000fe2000001ff00 */
[----:B------:R-:W0:Y:S04]  /*39f0*/  I2F.F64.U32 R4, R4 ;  /* 0x0000000400047312 */ /* 0x000e280000201800 */
[----:B0-----:R0:W-:Y:S01]  /*3a00*/  STG.E.128 desc[UR36][R2.64], R4 ;  /* 0x0000000402007986 */ /* 0x0011e2000c101d24 */
[----:B------:R-:W-:Y:S05]  /*3a10*/  BRA `(.L_x_6101) ;  /* 0x0000000800187947 */ /* 0x000fea0003800000 */
.L_x_6109:
        /* <DEDUP_REMOVED lines=8> */
[----:B------:R-:W-:Y:S02]  /*3aa0*/  MOV R5, 0x7f ;  /* 0x0000007f00057802 */ /* 0x000fe40000000f00 */
        /* <DEDUP_REMOVED lines=8> */
.L_x_6114:
[----:B------:R-:W-:Y:S05]  /*3b30*/  BSYNC.RECONVERGENT B0 ;  /* 0x0000000000007941 */ /* 0x000fea0003800200 */
.L_x_6113:
[----:B------:R0:W-:Y:S01]  /*3b40*/  STG.E.U8 desc[UR36][R2.64], R5 ;  /* 0x0000000502007986 */ /* 0x0001e2000c101124 */
[----:B------:R-:W-:Y:S05]  /*3b50*/  BRA `(.L_x_6101) ;  /* 0x0000000400c87947 */ /* 0x000fea0003800000 */
.L_x_6112:
        /* <DEDUP_REMOVED lines=16> */
.L_x_6111:
[----:B------:R-:W-:-:S04]  /*3c60*/  I2FP.F32.U32 R0, R4 ;  /* 0x0000000400007245 */ /* 0x000fc80000201000 */
[----:B------:R-:W-:-:S05]  /*3c70*/  F2FP.BF16.F32.PACK_AB R0, RZ, R0 ;  /* 0x00000000ff00723e */ /* 0x000fca00000010ff */
[----:B------:R0:W-:Y:S01]  /*3c80*/  STG.E.U16 desc[UR36][R2.64], R0 ;  /* 0x0000000002007986 */ /* 0x0001e2000c101524 */
[----:B------:R-:W-:Y:S05]  /*3c90*/  BRA `(.L_x_6101) ;  /* 0x0000000400787947 */ /* 0x000fea0003800000 */
.L_x_6108:
        /* <DEDUP_REMOVED lines=10> */
.L_x_6117:
        /* <DEDUP_REMOVED lines=12> */
.L_x_6120:
[----:B------:R-:W-:-:S04]  /*3e00*/  SHF.R.U32.HI R0, RZ, 0x14, R5 ;  /* 0x00000014ff007819 */ /* 0x000fc80000011605 */
[----:B------:R-:W-:-:S04]  /*3e10*/  LOP3.LUT R0, R0, 0x1, RZ, 0xc0, !PT ;  /* 0x0000000100007812 */ /* 0x000fc800078ec0ff */
[----:B------:R-:W-:-:S04]  /*3e20*/  IADD3 R0, PT, PT, R5, 0x487ffff, R0 ;  /* 0x0487ffff05007810 */ /* 0x000fc80007ffe000 */
[----:B------:R-:W-:-:S04]  /*3e30*/  SHF.R.U32.HI R0, RZ, 0x14, R0 ;  /* 0x00000014ff007819 */ /* 0x000fc80000011600 */
[----:B------:R-:W-:-:S07]  /*3e40*/  LOP3.LUT R4, R0, 0xff, RZ, 0xc0, !PT ;  /* 0x000000ff00047812 */ /* 0x000fce00078ec0ff */
.L_x_6121:
[----:B------:R-:W-:-:S07]  /*3e50*/  PRMT R0, R4, 0x7610, R0 ;  /* 0x0000761004007816 */ /* 0x000fce0000000000 */
.L_x_6119:
[----:B------:R-:W-:Y:S05]  /*3e60*/  BSYNC.RECONVERGENT B0 ;  /* 0x0000000000007941 */ /* 0x000fea0003800200 */
.L_x_6118:
[----:B------:R0:W-:Y:S01]  /*3e70*/  STG.E.U8 desc[UR36][R2.64], R0 ;  /* 0x0000000002007986 */ /* 0x0001e2000c101124 */
[----:B------:R-:W-:Y:S05]  /*3e80*/  BRA `(.L_x_6101) ;  /* 0x0000000000fc7947 */ /* 0x000fea0003800000 */
.L_x_6116:
        /* <DEDUP_REMOVED lines=12> */
.L_x_6124:
[----:B------:R-:W-:-:S04]  /*3f50*/  SHF.R.U32.HI R0, RZ, 0x15, R5 ;  /* 0x00000015ff007819 */ /* 0x000fc80000011605 */
[----:B------:R-:W-:-:S04]  /*3f60*/  LOP3.LUT R0, R0, 0x1, RZ, 0xc0, !PT ;  /* 0x0000000100007812 */ /* 0x000fc800078ec0ff */
[----:B------:R-:W-:-:S04]  /*3f70*/  IADD3 R0, PT, PT, R5, 0x88fffff, R0 ;  /* 0x088fffff05007810 */ /* 0x000fc80007ffe000 */
[----:B------:R-:W-:-:S04]  /*3f80*/  SHF.R.U32.HI R0, RZ, 0x15, R0 ;  /* 0x00000015ff007819 */ /* 0x000fc80000011600 */
[----:B------:R-:W-:-:S07]  /*3f90*/  LOP3.LUT R4, R0, 0xff, RZ, 0xc0, !PT ;  /* 0x000000ff00047812 */ /* 0x000fce00078ec0ff */
.L_x_6125:
[----:B------:R-:W-:-:S07]  /*3fa0*/  PRMT R0, R4, 0x7610, R0 ;  /* 0x0000761004007816 */ /* 0x000fce0000000000 */
.L_x_6123:
[----:B------:R-:W-:Y:S05]  /*3fb0*/  BSYNC.RECONVERGENT B0 ;  /* 0x0000000000007941 */ /* 0x000fea0003800200 */
.L_x_6122:
[----:B------:R0:W-:Y:S01]  /*3fc0*/  STG.E.U8 desc[UR36][R2.64], R0 ;  /* 0x0000000002007986 */ /* 0x0001e2000c101124 */
[----:B------:R-:W-:Y:S05]  /*3fd0*/  BRA `(.L_x_6101) ;  /* 0x0000000000a87947 */ /* 0x000fea0003800000 */
.L_x_6115:
[----:B------:R-:W-:-:S09]  /*3fe0*/  UISETP.NE.AND UP0, UPT, UR4, 0x1c, UPT ;  /* 0x0000001c0400788c */ /* 0x000fd2000bf05270 */
[----:B------:R-:W-:Y:S05]  /*3ff0*/  BRA.U !UP0, `(.L_x_6126) ;  /* 0x00000001089c7547 */ /* 0x000fea000b800000 */
[----:B------:R-:W-:-:S09]  /*4000*/  UISETP.NE.AND UP0, UPT, UR4, 0x1d, UPT ;  /* 0x0000001d0400788c */ /* 0x000fd2000bf05270 */
[----:B------:R-:W-:Y:S05]  /*4010*/  BRA.U !UP0, `(.L_x_6127) ;  /* 0x0000000108887547 */ /* 0x000fea000b800000 */
[----:B------:R-:W-:-:S09]  /*4020*/  UISETP.NE.AND UP0, UPT, UR4, 0x2c, UPT ;  /* 0x0000002c0400788c */ /* 0x000fd2000bf05270 */
[----:B------:R-:W-:Y:S05]  /*4030*/  BRA.U !UP0, `(.L_x_6128) ;  /* 0x0000000108447547 */ /* 0x000fea000b800000 */
.L_x_6100:
[----:B------:R-:W-:Y:S01]  /*4040*/  MOV R0, 0x0 ;  /* 0x0000000000007802 */ /* 0x000fe20000000f00 */
[----:B------:R-:W0:Y:S01]  /*4050*/  LDCU.64 UR6, c[0x4][0x140] ;  /* 0x01002800ff0677ac */ /* 0x000e220008000a00 */
[----:B------:R-:W-:Y:S02]  /*4060*/  HFMA2 R13, -RZ, RZ, 0, 0 ;  /* 0x00000000ff0d7431 */ /* 0x000fe400000001ff */
[----:B------:R-:W-:Y:S01]  /*4070*/  IMAD.MOV.U32 R8, RZ, RZ, 0x65 ;  /* 0x00000065ff087424 */ /* 0x000fe200078e00ff */
[----:B------:R1:W4:Y:S01]  /*4080*/  LDC.64 R2, c[0x4][R0] ;  /* 0x0100000000027b82 */ /* 0x0003220000000a00 */
[----:B------:R-:W5:Y:S01]  /*4090*/  LDCU.64 UR8, c[0x4][0x148] ;  /* 0x01002900ff0877ac */ /* 0x000f620008000a00 */
[----:B------:R-:W-:Y:S01]  /*40a0*/  IMAD.MOV.U32 R12, RZ, RZ, 0x1 ;  /* 0x00000001ff0c7424 */ /* 0x000fe200078e00ff */
[----:B------:R-:W2:Y:S01]  /*40b0*/  LDCU.64 UR4, c[0x4][0x10] ;  /* 0x01000200ff0477ac */ /* 0x000ea20008000a00 */
[----:B0-----:R-:W-:Y:S02]  /*40c0*/  IMAD.U32 R4, RZ, RZ, UR6 ;  /* 0x00000006ff047e24 */ /* 0x001fe4000f8e00ff */
[----:B------:R-:W-:Y:S01]  /*40d0*/  IMAD.U32 R5, RZ, RZ, UR7 ;  /* 0x00000007ff057e24 */ /* 0x000fe2000f8e00ff */
[----:B-----5:R-:W-:Y:S01]  /*40e0*/  MOV R6, UR8 ;  /* 0x0000000800067c02 */ /* 0x020fe20008000f00 */
[----:B------:R-:W-:-:S02]  /*40f0*/  IMAD.U32 R7, RZ, RZ, UR9 ;  /* 0x00000009ff077e24 */ /* 0x000fc4000f8e00ff */
[----:B--2---:R-:W-:Y:S01]  /*4100*/  IMAD.U32 R10, RZ, RZ, UR4 ;  /* 0x00000004ff0a7e24 */ /* 0x004fe2000f8e00ff */
[----:B-1----:R-:W-:-:S07]  /*4110*/  MOV R11, UR5 ;  /* 0x00000005000b7c02 */ /* 0x002fce0008000f00 */
[----:B------:R-:W-:-:S07]  /*4120*/  LEPC R20, `(.L_x_6129) ;  /* 0x000000001014794e */ /* 0x000fce0000000000 */
[----:B---34-:R-:W-:Y:S05]  /*4130*/  CALL.ABS.NOINC R2 ;  /* 0x0000000002007343 */ /* 0x018fea0003c00000 */
.L_x_6129:
[----:B------:R-:W-:Y:S05]  /*4140*/  BRA `(.L_x_6101) ;  /* 0x00000000004c7947 */ /* 0x000fea0003800000 */
.L_x_6128:
        /* <DEDUP_REMOVED lines=15> */
.L_x_6127:
[----:B------:R-:W-:-:S05]  /*4240*/  IMAD.MOV.U32 R5, RZ, RZ, RZ ;  /* 0x000000ffff057224 */ /* 0x000fca00078e00ff */
[----:B------:R0:W-:Y:S01]  /*4250*/  STG.E.64 desc[UR36][R2.64], R4 ;  /* 0x0000000402007986 */ /* 0x0001e2000c101b24 */
[----:B------:R-:W-:Y:S05]  /*4260*/  BRA `(.L_x_6101) ;  /* 0x0000000000047947 */ /* 0x000fea0003800000 */
.L_x_6126:
[----:B------:R0:W-:Y:S02]  /*4270*/  STG.E desc[UR36][R2.64], R4 ;  /* 0x0000000402007986 */ /* 0x0001e4000c101924 */
.L_x_6101:
[----:B------:R-:W-:Y:S05]  /*4280*/  BSYNC.RECONVERGENT B6 ;  /* 0x0000000000067941 */ /* 0x000fea0003800200 */
.L_x_6095:
[----:B------:R-:W-:-:S07]  /*4290*/  IADD3 R19, PT, PT, R19, 0x80, RZ ;  /* 0x0000008013137810 */ /* 0x000fce0007ffe0ff */
.L_x_6035:
[----:B------:R-:W-:Y:S05]  /*42a0*/  BSYNC.RECONVERGENT B7 ;  /* 0x0000000000077941 */ /* 0x000fea0003800200 */
.L_x_6034:
[----:B------:R-:W5:Y:S01]  /*42b0*/  LDCU UR4, c[0x0][0x380] ;  /* 0x00007000ff0477ac */ /* 0x000f620008000800 */
[----:B------:R-:W-:Y:S01]  /*42c0*/  BSSY.RECONVERGENT B7, `(.L_x_6130) ;  /* 0x000041b000077945 */ /* 0x000fe20003800200 */
[----:B-----5:R-:W-:-:S13]  /*42d0*/  ISETP.GE.AND P0, PT, R19, UR4, PT ;  /* 0x0000000413007c0c */ /* 0x020fda000bf06270 */
[----:B------:R-:W-:Y:S05]  /*42e0*/  @P0 BRA `(.L_x_6131) ;  /* 0x0000004000600947 */ /* 0x000fea0003800000 */
[----:B------:R-:W5:Y:S01]  /*42f0*/  LDCU UR4, c[0x0][0x388] ;  /* 0x00007100ff0477ac */ /* 0x000f620008000800 */
[----:B------:R-:W-:Y:S02]  /*4300*/  HFMA2 R18, -RZ, RZ, 0, 0 ;  /* 0x00000000ff127431 */ /* 0x000fe400000001ff */
[----:B--23--:R-:W-:Y:S02]  /*4310*/  IMAD.MOV.U32 R22, RZ, RZ, RZ ;  /* 0x000000ffff167224 */ /* 0x00cfe400078e00ff */
[----:B0-----:R-:W-:Y:S01]  /*4320*/  IMAD.MOV.U32 R0, RZ, RZ, RZ ;  /* 0x000000ffff007224 */ /* 0x001fe200078e00ff */
[----:B-----5:R-:W-:-:S09]  /*4330*/  UISETP.NE.AND UP0, UPT, UR4, URZ, UPT ;  /* 0x000000ff0400728c */ /* 0x020fd2000bf05270 */
[----:B------:R-:W-:Y:S05]  /*4340*/  BRA.U !UP0, `(.L_x_6132) ;  /* 0x0000001508707547 */ /* 0x000fea000b800000 */
[----:B------:R-:W1:Y:S01]  /*4350*/  LDCU.64 UR4, c[0x0][0x390] ;  /* 0x00007200ff0477ac */ /* 0x000e620008000a00 */
[----:B------:R-:W-:Y:S01]  /*4360*/  IMAD.MOV.U32 R18, RZ, RZ, RZ ;  /* 0x000000ffff127224 */ /* 0x000fe200078e00ff */
[----:B------:R-:W0:Y:S01]  /*4370*/  LDCU UR6, c[0x0][0x38c] ;  /* 0x00007180ff0677ac */ /* 0x000e220008000800 */
[----:B------:R-:W2:Y:S01]  /*4380*/  LDCU.64 UR8, c[0x0][0x4b8] ;  /* 0x00009700ff0877ac */ /* 0x000ea20008000a00 */
[----:B------:R-:W-:Y:S01]  /*4390*/  UISETP.NE.AND UP0, UPT, UR41, URZ, UPT ;  /* 0x000000ff2900728c */ /* 0x000fe2000bf05270 */
[----:B-1--4-:R-:W-:Y:S01]  /*43a0*/  IMAD.HI.U32 R2, R19, UR4, R18 ;  /* 0x0000000413027c27 */ /* 0x012fe2000f8e0012 */
[----:B------:R-:W1:Y:S04]  /*43b0*/  LDCU UR4, c[0x0][0x4c0] ;  /* 0x00009800ff0477ac */ /* 0x000e680008000800 */
[----:B------:R-:W-:-:S05]  /*43c0*/  SHF.R.U32.HI R3, RZ, UR5, R2 ;  /* 0x00000005ff037c19 */ /* 0x000fca0008011602 */
[----:B------:R-:W-:-:S04]  /*43d0*/  IMAD.MOV R22, RZ, RZ, -R3 ;  /* 0x000000ffff167224 */ /* 0x000fc800078e0a03 */
[----:B0-----:R-:W-:-:S04]  /*43e0*/  IMAD R22, R22, UR6, R19 ;  /* 0x0000000616167c24 */ /* 0x001fc8000f8e0213 */
[C---:B--2---:R-:W-:Y:S02]  /*43f0*/  IMAD R18, R22.reuse, UR8, RZ ;  /* 0x0000000816127c24 */ /* 0x044fe4000f8e02ff */
        /* <DEDUP_REMOVED lines=337> */
.L_x_6132:
[----:B------:R-:W1:Y:S01]  /*5910*/  LDCU.64 UR6, c[0x0][0x5f0] ;  /* 0x0000be00ff0677ac */ /* 0x000e620008000a00 */
[----:B------:R-:W-:Y:S01]  /*5920*/  BSSY.RECONVERGENT B6, `(.L_x_6133) ;  /* 0x00000ec000067945 */ /* 0x000fe20003800200 */
[----:B------:R-:W-:-:S04]  /*5930*/  UPRMT UR4, UR39, 0x9910, URZ ;  /* 0x0000991027047896 */ /* 0x000fc800080000ff */
[----:B------:R-:W-:Y:S01]  /*5940*/  UISETP.GT.AND UP0, UPT, UR4, 0x9, UPT ;  /* 0x000000090400788c */ /* 0x000fe2000bf04270 */
[----:B-1--4-:R-:W-:-:S04]  /*5950*/  IADD3 R2, P0, PT, R0, UR6, RZ ;  /* 0x0000000600027c10 */ /* 0x012fc8000ff1e0ff */
        /* <DEDUP_REMOVED lines=11> */
[----:B--2---:R3:W4:Y:S02]  /*5a10*/  I2F.F64.S16 R16, R2 ;  /* 0x0000000200107312 */ /* 0x0047240000101c00 */
[----:B---34-:R-:W-:Y:S05]  /*5a20*/  BRA `(.L_x_6139) ;  /* 0x0000000c006c7947 */ /* 0x018fea0003800000 */
.L_x_6137:
[----:B------:R-:W2:Y:S02]  /*5a30*/  LDG.E.U8 R2, desc[UR36][R2.64] ;  /* 0x0000002402027981 */ /* 0x000ea4000c1e1100 */
[----:B--2---:R3:W4:Y:S02]  /*5a40*/  I2F.F64.U16 R16, R2 ;  /* 0x0000000200107312 */ /* 0x0047240000101800 */
[----:B---34-:R-:W-:Y:S05]  /*5a50*/  BRA `(.L_x_6139) ;  /* 0x0000000c00607947 */ /* 0x018fea0003800000 */
.L_x_6136:
[----:B------:R-:W-:-:S09]  /*5a60*/  UISETP.NE.AND UP0, UPT, UR4, 0x2, UPT ;  /* 0x000000020400788c */ /* 0x000fd2000bf05270 */
[----:B------:R-:W-:Y:S05]  /*5a70*/  BRA.U !UP0, `(.L_x_6140) ;  /* 0x0000000108287547 */ /* 0x000fea000b800000 */
[----:B------:R-:W-:-:S09]  /*5a80*/  UISETP.NE.AND UP0, UPT, UR4, 0x3, UPT ;  /* 0x000000030400788c */ /* 0x000fd2000bf05270 */
[----:B------:R-:W-:Y:S05]  /*5a90*/  BRA.U !UP0, `(.L_x_6141) ;  /* 0x0000000108147547 */ /* 0x000fea000b800000 */
[----:B------:R-:W-:-:S09]  /*5aa0*/  UISETP.NE.AND UP0, UPT, UR4, 0x4, UPT ;  /* 0x000000040400788c */ /* 0x000fd2000bf05270 */
[----:B------:R-:W-:Y:S05]  /*5ab0*/  BRA.U UP0, `(.L_x_6138) ;  /* 0x0000000900ec7547 */ /* 0x000fea000b800000 */
[----:B------:R-:W2:Y:S02]  /*5ac0*/  LDG.E.64 R16, desc[UR36][R2.64] ;  /* 0x0000002402107981 */ /* 0x000ea4000c1e1b00 */
[----:B--2---:R-:W3:Y:S02]  /*5ad0*/  I2F.F64.S64 R16, R16 ;  /* 0x0000001000107312 */ /* 0x004ee40000301c00 */
[----:B---3--:R-:W-:Y:S05]  /*5ae0*/  BRA `(.L_x_6139) ;  /* 0x0000000c003c7947 */ /* 0x008fea0003800000 */
.L_x_6141:
[----:B------:R-:W2:Y:S02]  /*5af0*/  LDG.E R2, desc[UR36][R2.64] ;  /* 0x0000002402027981 */ /* 0x000ea4000c1e1900 */
[----:B--2---:R3:W4:Y:S02]  /*5b00*/  I2F.F64 R16, R2 ;  /* 0x0000000200107312 */ /* 0x0047240000201c00 */
[----:B---34-:R-:W-:Y:S05]  /*5b10*/  BRA `(.L_x_6139) ;  /* 0x0000000c00307947 */ /* 0x018fea0003800000 */
.L_x_6140:
[----:B------:R-:W2:Y:S02]  /*5b20*/  LDG.E.U16 R2, desc[UR36][R2.64] ;  /* 0x0000002402027981 */ /* 0x000ea4000c1e1500 */
[----:B--2---:R3:W4:Y:S02]  /*5b30*/  I2F.F64.S16 R16, R2 ;  /* 0x0000000200107312 */ /* 0x0047240000101c00 */
[----:B---34-:R-:W-:Y:S05]  /*5b40*/  BRA `(.L_x_6139) ;  /* 0x0000000c00247947 */ /* 0x018fea0003800000 */
.L_x_6135:
        /* <DEDUP_REMOVED lines=10> */
.L_x_6143:
[----:B------:R-:W2:Y:S02]  /*5bf0*/  LDG.E.U16 R0, desc[UR36][R2.64] ;  /* 0x0000002402007981 */ /* 0x000ea4000c1e1500 */
[----:B--2---:R-:W-:-:S05]  /*5c00*/  HADD2.F32 R0, -RZ, R0.H0_H0 ;  /* 0x20000000ff007230 */ /* 0x004fca0000004100 */
[----:B------:R-:W-:-:S04]  /*5c10*/  FMUL.FTZ R0, R0, 1 ;  /* 0x3f80000000007820 */ /* 0x000fc80000410000 */
[----:B------:R4:W0:Y:S02]  /*5c20*/  F2F.F64.F32 R16, R0 ;  /* 0x0000000000107310 */ /* 0x0008240000201800 */
[----:B0---4-:R-:W-:Y:S05]  /*5c30*/  BRA `(.L_x_6139) ;  /* 0x0000000800e87947 */ /* 0x011fea0003800000 */
.L_x_6142:
        /* <DEDUP_REMOVED lines=10> */
.L_x_6145:
[----:B------:R-:W2:Y:S02]  /*5ce0*/  LDG.E.U16 R2, desc[UR36][R2.64] ;  /* 0x0000002402027981 */ /* 0x000ea4000c1e1500 */
[----:B--2---:R-:W-:-:S05]  /*5cf0*/  HADD2.F32 R0, -RZ, R2.H0_H0 ;  /* 0x20000002ff007230 */ /* 0x004fca0000004100 */
[----:B------:R-:W-:-:S04]  /*5d00*/  FMUL.FTZ R0, R0, 1 ;  /* 0x3f80000000007820 */ /* 0x000fc80000410000 */
[----:B------:R4:W0:Y:S02]  /*5d10*/  F2F.F64.F32 R16, R0 ;  /* 0x0000000000107310 */ /* 0x0008240000201800 */
[----:B0---4-:R-:W-:Y:S05]  /*5d20*/  BRA `(.L_x_6139) ;  /* 0x0000000800ac7947 */ /* 0x011fea0003800000 */
.L_x_6144:
[----:B------:R3:W5:Y:S01]  /*5d30*/  LDG.E.64 R16, desc[UR36][R2.64] ;  /* 0x0000002402107981 */ /* 0x000762000c1e1b00 */
[----:B------:R-:W-:Y:S05]  /*5d40*/  BRA `(.L_x_6139) ;  /* 0x0000000800a47947 */ /* 0x000fea0003800000 */
.L_x_6134:
        /* <DEDUP_REMOVED lines=13> */
.L_x_6148:
[----:B------:R0:W5:Y:S01]  /*5e20*/  LDG.E.64 R16, desc[UR36][R2.64] ;  /* 0x0000002402107981 */ /* 0x000162000c1e1b00 */
[----:B------:R-:W-:Y:S05]  /*5e30*/  BRA `(.L_x_6139) ;  /* 0x0000000800687947 */ /* 0x000fea0003800000 */
.L_x_6147:
        /* <DEDUP_REMOVED lines=25> */
[----:B------:R1:W2:Y:S02]  /*5fd0*/  F2F.F64.F32 R16, R5 ;  /* 0x0000000500107310 */ /* 0x0002a40000201800 */
[----:B-12---:R-:W-:Y:S05]  /*5fe0*/  BRA `(.L_x_6139) ;  /* 0x0000000400fc7947 */ /* 0x006fea0003800000 */
.L_x_6150:
        /* <DEDUP_REMOVED lines=14> */
.L_x_6149:
[----:B------:R-:W2:Y:S02]  /*60d0*/  LDG.E.U16 R0, desc[UR36][R2.64] ;  /* 0x0000002402007981 */ /* 0x000ea4000c1e1500 */
[----:B--2---:R-:W-:-:S04]  /*60e0*/  IMAD.U32 R0, R0, 0x10000, RZ ;  /* 0x0001000000007824 */ /* 0x004fc800078e00ff */
[----:B------:R-:W-:-:S04]  /*60f0*/  FMUL.FTZ R0, R0, 1 ;  /* 0x3f80000000007820 */ /* 0x000fc80000410000 */
[----:B------:R1:W2:Y:S02]  /*6100*/  F2F.F64.F32 R16, R0 ;  /* 0x0000000000107310 */ /* 0x0002a40000201800 */
[----:B-12---:R-:W-:Y:S05]  /*6110*/  BRA `(.L_x_6139) ;  /* 0x0000000400b07947 */ /* 0x006fea0003800000 */
.L_x_6146:
        /* <DEDUP_REMOVED lines=11> */
.L_x_6153:
        /* <DEDUP_REMOVED lines=21> */
.L_x_6155:
[----:B------:R-:W-:Y:S05]  /*6320*/  BSYNC.RECONVERGENT B0 ;  /* 0x0000000000007941 */ /* 0x000fea0003800200 */
.L_x_6154:
[----:B------:R-:W-:Y:S01]  /*6330*/  IMAD.SHL.U32 R0, R0, 0x100000, RZ ;  /* 0x0010000000007824 */ /* 0x000fe200078e00ff */
[----:B------:R-:W-:-:S04]  /*6340*/  LEA R2, R2, 0x3b800000, 0x17 ;  /* 0x3b80000002027811 */ /* 0x000fc800078eb8ff */
[----:B------:R-:W-:-:S05]  /*6350*/  LOP3.LUT R0, R2, R0, R7, 0xfe, !PT ;  /* 0x0000000002007212 */ /* 0x000fca00078efe07 */
[----:B------:R-:W-:-:S04]  /*6360*/  FMUL.FTZ R0, R0, 1 ;  /* 0x3f80000000007820 */ /* 0x000fc80000410000 */
[----:B------:R3:W4:Y:S02]  /*6370*/  F2F.F64.F32 R16, R0 ;  /* 0x0000000000107310 */ /* 0x0007240000201800 */
[----:B---34-:R-:W-:Y:S05]  /*6380*/  BRA `(.L_x_6139) ;  /* 0x0000000400147947 */ /* 0x018fea0003800000 */
.L_x_6152:
        /* <DEDUP_REMOVED lines=21> */
.L_x_6157:
[----:B------:R-:W-:Y:S05]  /*64e0*/  BSYNC.RECONVERGENT B0 ;  /* 0x0000000000007941 */ /* 0x000fea0003800200 */
.L_x_6156:
[----:B------:R-:W-:Y:S02]  /*64f0*/  SHF.L.U32 R0, R0, 0x15, RZ ;  /* 0x0000001500007819 */ /* 0x000fe400000006ff */
[----:B------:R-:W-:-:S04]  /*6500*/  LEA R2, R2, 0x37800000, 0x17 ;  /* 0x3780000002027811 */ /* 0x000fc800078eb8ff */
[----:B------:R-:W-:-:S05]  /*6510*/  LOP3.LUT R0, R2, R0, R7, 0xfe, !PT ;  /* 0x0000000002007212 */ /* 0x000fca00078efe07 */
[----:B------:R-:W-:-:S04]  /*6520*/  FMUL.FTZ R0, R0, 1 ;  /* 0x3f80000000007820 */ /* 0x000fc80000410000 */
[----:B------:R3:W4:Y:S02]  /*6530*/  F2F.F64.F32 R16, R0 ;  /* 0x0000000000107310 */ /* 0x0007240000201800 */
[----:B---34-:R-:W-:Y:S05]  /*6540*/  BRA `(.L_x_6139) ;  /* 0x0000000000a47947 */ /* 0x018fea0003800000 */
.L_x_6151:
        /* <DEDUP_REMOVED lines=16> */
[----:B------:R3:W4:Y:S02]  /*6650*/  @P0 F2F.F64.F32 R16, R0 ;  /* 0x0000000000100310 */ /* 0x0007240000201800 */
[----:B---34-:R-:W-:Y:S05]  /*6660*/  BRA `(.L_x_6139) ;  /* 0x00000000005c7947 */ /* 0x018fea0003800000 */
.L_x_6138:
        /* <DEDUP_REMOVED lines=16> */
.L_x_6160:
[----:B------:R-:W-:Y:S01]  /*6770*/  CS2R R16, SRZ ;  /* 0x0000000000107805 */ /* 0x000fe2000001ff00 */
[----:B------:R-:W-:Y:S06]  /*6780*/  BRA `(.L_x_6139) ;  /* 0x0000000000147947 */ /* 0x000fec0003800000 */
.L_x_6159:
[----:B------:R-:W2:Y:S02]  /*6790*/  LDG.E.64 R16, desc[UR36][R2.64] ;  /* 0x0000002402107981 */ /* 0x000ea4000c1e1b00 */
[----:B--2---:R-:W3:Y:S02]  /*67a0*/  I2F.F64.U64 R16, R16 ;  /* 0x0000001000107312 */ /* 0x004ee40000301800 */
[----:B---3--:R-:W-:Y:S05]  /*67b0*/  BRA `(.L_x_6139) ;  /* 0x0000000000087947 */ /* 0x008fea0003800000 */
.L_x_6158:
[----:B------:R-:W2:Y:S02]  /*67c0*/  LDG.E R2, desc[UR36][R2.64] ;  /* 0x0000002402027981 */ /* 0x000ea4000c1e1900 */
[----:B--2---:R1:W2:Y:S02]  /*67d0*/  I2F.F64.U32 R16, R2 ;  /* 0x0000000200107312 */ /* 0x0042a40000201800 */
.L_x_6139:
[----:B------:R-:W-:Y:S05]  /*67e0*/  BSYNC.RECONVERGENT B6 ;  /* 0x0000000000067941 */ /* 0x000fea0003800200 */
.L_x_6133:
        /* <DEDUP_REMOVED lines=15> */
[----:B01-3--:R-:W3:Y:S02]  /*68e0*/  LDG.E.S8 R2, desc[UR36][R22.64] ;  /* 0x0000002416027981 */ /* 0x00bee4000c1e1300 */
[----:B---3--:R-:W0:Y:S02]  /*68f0*/  I2F.F64.S16 R2, R2 ;  /* 0x0000000200027312 */ /* 0x008e240000101c00 */
[----:B0-----:R-:W-:Y:S05]  /*6900*/  BRA `(.L_x_6167) ;  /* 0x0000000c006c7947 */ /* 0x001fea0003800000 */
.L_x_6165:
[----:B01-3--:R-:W3:Y:S02]  /*6910*/  LDG.E.U8 R2, desc[UR36][R22.64] ;  /* 0x0000002416027981 */ /* 0x00bee4000c1e1100 */
[----:B---3--:R-:W0:Y:S02]  /*6920*/  I2F.F64.U16 R2, R2 ;  /* 0x0000000200027312 */ /* 0x008e240000101800 */
[----:B0-----:R-:W-:Y:S05]  /*6930*/  BRA `(.L_x_6167) ;  /* 0x0000000c00607947 */ /* 0x001fea0003800000 */
.L_x_6164:
[----:B------:R-:W-:-:S09]  /*6940*/  UISETP.NE.AND UP0, UPT, UR4, 0x2, UPT ;  /* 0x000000020400788c */ /* 0x000fd2000bf05270 */
[----:B------:R-:W-:Y:S05]  /*6950*/  BRA.U !UP0, `(.L_x_6168) ;  /* 0x0000000108287547 */ /* 0x000fea000b800000 */
[----:B------:R-:W-:-:S09]  /*6960*/  UISETP.NE.AND UP0, UPT, UR4, 0x3, UPT ;  /* 0x000000030400788c */ /* 0x000fd2000bf05270 */
[----:B------:R-:W-:Y:S05]  /*6970*/  BRA.U !UP0, `(.L_x_6169) ;  /* 0x0000000108147547 */ /* 0x000fea000b800000 */
[----:B------:R-:W-:-:S09]  /*6980*/  UISETP.NE.AND UP0, UPT, UR4, 0x4, UPT ;  /* 0x000000040400788c */ /* 0x000fd2000bf05270 */
[----:B------:R-:W-:Y:S05]  /*6990*/  BRA.U UP0, `(.L_x_6166) ;  /* 0x0000000900ec7547 */ /* 0x000fea000b800000 */
[----:B01-3--:R-:W3:Y:S02]  /*69a0*/  LDG.E.64 R2, desc[UR36][R22.64] ;  /* 0x0000002416027981 */ /* 0x00bee4000c1e1b00 */
[----:B---3--:R-:W0:Y:S02]  /*69b0*/  I2F.F64.S64 R2, R2 ;  /* 0x0000000200027312 */ /* 0x008e240000301c00 */
[----:B0-----:R-:W-:Y:S05]  /*69c0*/  BRA `(.L_x_6167) ;  /* 0x0000000c003c7947 */ /* 0x001fea0003800000 */
.L_x_6169:
[----:B01-3--:R-:W3:Y:S02]  /*69d0*/  LDG.E R2, desc[UR36][R22.64] ;  /* 0x0000002416027981 */ /* 0x00bee4000c1e1900 */
[----:B---3--:R-:W0:Y:S02]  /*69e0*/  I2F.F64 R2, R2 ;  /* 0x0000000200027312 */ /* 0x008e240000201c00 */
[----:B0-----:R-:W-:Y:S05]  /*69f0*/  BRA `(.L_x_6167) ;  /* 0x0000000c00307947 */ /* 0x001fea0003800000 */
.L_x_6168:
[----:B01-3--:R-:W3:Y:S02]  /*6a00*/  LDG.E.U16 R2, desc[UR36][R22.64] ;  /* 0x0000002416027981 */ /* 0x00bee4000c1e1500 */
[----:B---3--:R-:W0:Y:S02]  /*6a10*/  I2F.F64.S16 R2, R2 ;  /* 0x0000000200027312 */ /* 0x008e240000101c00 */
[----:B0-----:R-:W-:Y:S05]  /*6a20*/  BRA `(.L_x_6167) ;  /* 0x0000000c00247947 */ /* 0x001fea0003800000 */
.L_x_6163:
[----:B------:R-:W-:-:S09]  /*6a30*/  UISETP.GT.AND UP0, UPT, UR4, 0x6, UPT ;  /* 0x000000060400788c */ /* 0x000fd2000bf04270 */
[----:B------:R-:W-:Y:S05]  /*6a40*/  BRA.U UP0, `(.L_x_6170) ;  /* 0x0000000100347547 */ /* 0x000fea000b800000 */
[----:B------:R-:W-:-:S09]  /*6a50*/  UISETP.NE.AND UP0, UPT, UR4, 0x5, UPT ;  /* 0x000000050400788c */ /* 0x000fd2000bf05270 */
[----:B------:R-:W-:Y:S05]  /*6a60*/  BRA.U !UP0, `(.L_x_6171) ;  /* 0x0000000108187547 */ /* 0x000fea000b800000 */
[----:B------:R-:W-:-:S09]  /*6a70*/  UISETP.NE.AND UP0, UPT, UR4, 0x6, UPT ;  /* 0x000000060400788c */ /* 0x000fd2000bf05270 */
[----:B------:R-:W-:Y:S05]  /*6a80*/  BRA.U UP0, `(.L_x_6166) ;  /* 0x0000000900b07547 */ /* 0x000fea000b800000 */
[----:B01-3--:R-:W3:Y:S02]  /*6a90*/  LDG.E R2, desc[UR36][R22.64] ;  /* 0x0000002416027981 */ /* 0x00bee4000c1e1900 */
[----:B---3--:R-:W-:-:S06]  /*6aa0*/  FMUL.FTZ R2, R2, 1 ;  /* 0x3f80000002027820 */ /* 0x008fcc0000410000 */
[----:B------:R-:W0:Y:S02]  /*6ab0*/  F2F.F64.F32 R2, R2 ;  /* 0x0000000200027310 */ /* 0x000e240000201800 */
[----:B0-----:R-:W-:Y:S05]  /*6ac0*/  BRA `(.L_x_6167) ;  /* 0x0000000800fc7947 */ /* 0x001fea0003800000 */
.L_x_6171:
[----:B------:R-:W4:Y:S02]  /*6ad0*/  LDG.E.U16 R0, desc[UR36][R22.64] ;  /* 0x0000002416007981 */ /* 0x000f24000c1e1500 */
[----:B----4-:R-:W-:-:S05]  /*6ae0*/  HADD2.F32 R0, -RZ, R0.H0_H0 ;  /* 0x20000000ff007230 */ /* 0x010fca0000004100 */
[----:B------:R-:W-:-:S04]  /*6af0*/  FMUL.FTZ R0, R0, 1 ;  /* 0x3f80000000007820 */ /* 0x000fc80000410000 */
[----:B01-3--:R0:W1:Y:S02]  /*6b00*/  F2F.F64.F32 R2, R0 ;  /* 0x0000000000027310 */ /* 0x00b0640000201800 */
[----:B01----:R-:W-:Y:S05]  /*6b10*/  BRA `(.L_x_6167) ;  /* 0x0000000800e87947 */ /* 0x003fea0003800000 */
.L_x_6170:
        /* <DEDUP_REMOVED lines=8> */
[----:B------:R-:W1:Y:S02]  /*6ba0*/  F2F.F64.F32 R2, R2 ;  /* 0x0000000200027310 */ /* 0x000e640000201800 */
[----:B-1----:R-:W-:Y:S05]  /*6bb0*/  BRA `(.L_x_6167) ;  /* 0x0000000800c07947 */ /* 0x002fea0003800000 */
.L_x_6173:
[----:B------:R-:W4:Y:S02]  /*6bc0*/  LDG.E.U16 R22, desc[UR36][R22.64] ;  /* 0x0000002416167981 */ /* 0x000f24000c1e1500 */
[----:B----4-:R-:W-:-:S05]  /*6bd0*/  HADD2.F32 R0, -RZ, R22.H0_H0 ;  /* 0x20000016ff007230 */ /* 0x010fca0000004100 */
[----:B------:R-:W-:-:S04]  /*6be0*/  FMUL.FTZ R0, R0, 1 ;  /* 0x3f80000000007820 */ /* 0x000fc80000410000 */
[----:B01-3--:R1:W3:Y:S02]  /*6bf0*/  F2F.F64.F32 R2, R0 ;  /* 0x0000000000027310 */ /* 0x00b2e40000201800 */
[----:B-1-3--:R-:W-:Y:S05]  /*6c00*/  BRA `(.L_x_6167) ;  /* 0x0000000800ac7947 */ /* 0x00afea0003800000 */
.L_x_6172:
[----:B01-3--:R0:W5:Y:S01]  /*6c10*/  LDG.E.64 R2, desc[UR36][R22.64] ;  /* 0x0000002416027981 */ /* 0x00b162000c1e1b00 */
[----:B------:R-:W-:Y:S05]  /*6c20*/  BRA `(.L_x_6167) ;  /* 0x0000000800a47947 */ /* 0x000fea0003800000 */
.L_x_6162:
        /* <DEDUP_REMOVED lines=13> */
.L_x_6176:
[----:B01-3--:R1:W5:Y:S01]  /*6d00*/  LDG.E.64 R2, desc[UR36][R22.64] ;  /* 0x0000002416027981 */ /* 0x00b362000c1e1b00 */
[----:B------:R-:W-:Y:S05]  /*6d10*/  BRA `(.L_x_6167) ;  /* 0x0000000800687947 */ /* 0x000fea0003800000 */
.L_x_6175:
        /* <DEDUP_REMOVED lines=27> */
.L_x_6178:
[----:B0--3--:R-:W3:Y:S02]  /*6ed0*/  LDG.E.U8 R3, desc[UR36][R22.64] ;  /* 0x0000002416037981 */ /* 0x009ee4000c1e1100 */
[C---:B---3--:R-:W-:Y:S01]  /*6ee0*/  SHF.L.U32 R0, R3.reuse, 0x19, RZ ;  /* 0x0000001903007819 */ /* 0x048fe200000006ff */
[----:B------:R-:W-:-:S03]  /*6ef0*/  IMAD.SHL.U32 R3, R3, 0x100, RZ ;  /* 0x0000010003037824 */ /* 0x000fc600078e00ff */
[----:B------:R-:W-:-:S13]  /*6f00*/  ISETP.GE.U32.AND P0, PT, R0, 0x8000000, PT ;  /* 0x080000000000780c */ /* 0x000fda0003f06070 */
[C---:B-1----:R-:W-:Y:S02]  /*6f10*/  @!P0 LOP3.LUT R2, R3.reuse, 0x7f00, RZ, 0xc0, !PT ;  /* 0x00007f0003028812 */ /* 0x042fe400078ec0ff */
        /* <DEDUP_REMOVED lines=8> */
[----:B-1-3--:R-:W-:Y:S05]  /*6fa0*/  BRA `(.L_x_6167) ;  /* 0x0000000400c47947 */ /* 0x00afea0003800000 */
.L_x_6177:
[----:B------:R-:W4:Y:S02]  /*6fb0*/  LDG.E.U16 R0, desc[UR36][R22.64] ;  /* 0x0000002416007981 */ /* 0x000f24000c1e1500 */
[----:B----4-:R-:W-:-:S04]  /*6fc0*/  IMAD.U32 R0, R0, 0x10000, RZ ;  /* 0x0001000000007824 */ /* 0x010fc800078e00ff */
[----:B------:R-:W-:-:S04]  /*6fd0*/  FMUL.FTZ R0, R0, 1 ;  /* 0x3f80000000007820 */ /* 0x000fc80000410000 */
[----:B01-3--:R1:W3:Y:S02]  /*6fe0*/  F2F.F64.F32 R2, R0 ;  /* 0x0000000000027310 */ /* 0x00b2e40000201800 */
[----:B-1-3--:R-:W-:Y:S05]  /*6ff0*/  BRA `(.L_x_6167) ;  /* 0x0000000400b07947 */ /* 0x00afea0003800000 */
.L_x_6174:
        /* <DEDUP_REMOVED lines=8> */
[----:B01-3--:R-:W3:Y:S02]  /*7080*/  LDG.E.U16 R2, desc[UR36][R22.64] ;  /* 0x0000002416027981 */ /* 0x00bee4000c1e1500 */
[----:B---3--:R-:W4:Y:S02]  /*7090*/  I2F.F64.U16 R2, R2 ;  /* 0x0000000200027312 */ /* 0x008f240000101800 */
[----:B----4-:R-:W-:Y:S05]  /*70a0*/  BRA `(.L_x_6167) ;  /* 0x0000000400847947 */ /* 0x010fea0003800000 */
.L_x_6181:
        /* <DEDUP_REMOVED lines=21> */
.L_x_6183:
[----:B------:R-:W-:Y:S05]  /*7200*/  BSYNC.RECONVERGENT B0 ;  /* 0x0000000000007941 */ /* 0x000fea0003800200 */
.L_x_6182:
[----:B------:R-:W-:Y:S01]  /*7210*/  IMAD.SHL.U32 R0, R0, 0x100000, RZ ;  /* 0x0010000000007824 */ /* 0x000fe200078e00ff */
[----:B------:R-:W-:-:S04]  /*7220*/  LEA R2, R2, 0x3b800000, 0x17 ;  /* 0x3b80000002027811 */ /* 0x000fc800078eb8ff */
[----:B------:R-:W-:-:S05]  /*7230*/  LOP3.LUT R0, R2, R0, R7, 0xfe, !PT ;  /* 0x0000000002007212 */ /* 0x000fca00078efe07 */
[----:B------:R-:W-:-:S04]  /*7240*/  FMUL.FTZ R0, R0, 1 ;  /* 0x3f80000000007820 */ /* 0x000fc80000410000 */
[----:B------:R4:W0:Y:S02]  /*7250*/  F2F.F64.F32 R2, R0 ;  /* 0x0000000000027310 */ /* 0x0008240000201800 */
[----:B0---4-:R-:W-:Y:S05]  /*7260*/  BRA `(.L_x_6167) ;  /* 0x0000000400147947 */ /* 0x011fea0003800000 */
.L_x_6180:
        /* <DEDUP_REMOVED lines=21> */
.L_x_6185:
[----:B------:R-:W-:Y:S05]  /*73c0*/  BSYNC.RECONVERGENT B0 ;  /* 0x0000000000007941 */ /* 0x000fea0003800200 */
.L_x_6184:
[----:B------:R-:W-:Y:S02]  /*73d0*/  SHF.L.U32 R0, R0, 0x15, RZ ;  /* 0x0000001500007819 */ /* 0x000fe400000006ff */
[----:B------:R-:W-:-:S04]  /*73e0*/  LEA R2, R2, 0x37800000, 0x17 ;  /* 0x3780000002027811 */ /* 0x000fc800078eb8ff */
[----:B------:R-:W-:-:S05]  /*73f0*/  LOP3.LUT R0, R2, R0, R7, 0xfe, !PT ;  /* 0x0000000002007212 */ /* 0x000fca00078efe07 */
[----:B------:R-:W-:-:S04]  /*7400*/  FMUL.FTZ R0, R0, 1 ;  /* 0x3f80000000007820 */ /* 0x000fc80000410000 */
[----:B------:R4:W0:Y:S02]  /*7410*/  F2F.F64.F32 R2, R0 ;  /* 0x0000000000027310 */ /* 0x0008240000201800 */
[----:B0---4-:R-:W-:Y:S05]  /*7420*/  BRA `(.L_x_6167) ;  /* 0x0000000000a47947 */ /* 0x011fea0003800000 */
.L_x_6179:
[----:B------:R-:W-:-:S09]  /*7430*/  UISETP.NE.AND UP0, UPT, UR4, 0x1c, UPT ;  /* 0x0000001c0400788c */ /* 0x000fd2000bf05270 */
[----:B------:R-:W-:Y:S05]  /*7440*/  BRA.U !UP0, `(.L_x_6186) ;  /* 0x0000000108947547 */ /* 0x000fea000b800000 */
[----:B------:R-:W-:-:S09]  /*7450*/  UISETP.NE.AND UP0, UPT, UR4, 0x1d, UPT ;  /* 0x0000001d0400788c */ /* 0x000fd2000bf05270 */
[----:B------:R-:W-:Y:S05]  /*7460*/  BRA.U !UP0, `(.L_x_6187) ;  /* 0x0000000108807547 */ /* 0x000fea000b800000 */
[----:B------:R-:W-:-:S09]  /*7470*/  UISETP.NE.AND UP0, UPT, UR4, 0x2c, UPT ;  /* 0x0000002c0400788c */ /* 0x000fd2000bf05270 */
[----:B------:R-:W-:Y:S05]  /*7480*/  BRA.U UP0, `(.L_x_6166) ;  /* 0x0000000100307547 */ /* 0x000fea000b800000 */
        /* <DEDUP_REMOVED lines=12> */
.L_x_6166:
[----:B01-3--:R-:W-:Y:S01]  /*7550*/  MOV R2, 0x0 ;  /* 0x0000000000027802 */ /* 0x00bfe20000000f00 */
[----:B------:R-:W0:Y:S01]  /*7560*/  LDCU.64 UR4, c[0x4][0x140] ;  /* 0x01002800ff0477ac */ /* 0x000e220008000a00 */
[----:B------:R-:W-:Y:S02]  /*7570*/  HFMA2 R8, -RZ, RZ, 0, 4.64916229248046875e-06 ;  /* 0x0000004eff087431 */ /* 0x000fe400000001ff */
[----:B------:R-:W-:Y:S01]  /*7580*/  IMAD.MOV.U32 R12, RZ, RZ, 0x1 ;  /* 0x00000001ff0c7424 */ /* 0x000fe200078e00ff */
[----:B------:R-:W1:Y:S01]  /*7590*/  LDCU.64 UR6, c[0x4][0x148] ;  /* 0x01002900ff0677ac */ /* 0x000e620008000a00 */
[----:B------:R-:W3:Y:S01]  /*75a0*/  LDC.64 R2, c[0x4][R2] ;  /* 0x0100000002027b82 */ /* 0x000ee20000000a00 */
        /* <DEDUP_REMOVED lines=10> */
.L_x_6188:
[----:B------:R-:W-:Y:S01]  /*7650*/  CS2R R2, SRZ ;  /* 0x0000000000027805 */ /* 0x000fe2000001ff00 */
[----:B------:R-:W-:Y:S06]  /*7660*/  BRA `(.L_x_6167) ;  /* 0x0000000000147947 */ /* 0x000fec0003800000 */
.L_x_6187:
[----:B01-3--:R-:W3:Y:S02]  /*7670*/  LDG.E.64 R2, desc[UR36][R22.64] ;  /* 0x0000002416027981 */ /* 0x00bee4000c1e1b00 */
[----:B---3--:R-:W3:Y:S02]  /*7680*/  I2F.F64.U64 R2, R2 ;  /* 0x0000000200027312 */ /* 0x008ee40000301800 */
[----:B---3--:R-:W-:Y:S05]  /*7690*/  BRA `(.L_x_6167) ;  /* 0x0000000000087947 */ /* 0x008fea0003800000 */
.L_x_6186:
[----:B01-3--:R-:W3:Y:S02]  /*76a0*/  LDG.E R2, desc[UR36][R22.64] ;  /* 0x0000002416027981 */ /* 0x00bee4000c1e1900 */
[----:B---3--:R-:W3:Y:S02]  /*76b0*/  I2F.F64.U32 R2, R2 ;  /* 0x0000000200027312 */ /* 0x008ee40000201800 */
.L_x_6167:
[----:B------:R-:W-:Y:S05]  /*76c0*/  BSYNC.RECONVERGENT B6 ;  /* 0x0000000000067941 */ /* 0x000fea0003800200 */
.L_x_6161:
[----:B------:R-:W4:Y:S01]  /*76d0*/  LDCU.64 UR6, c[0x0][0x5e8] ;  /* 0x0000bd00ff0677ac */ /* 0x000f220008000a00 */
[----:B---3-5:R4:W2:Y:S01]  /*76e0*/  DSETP.NEU.AND P0, PT, R2, RZ, PT ;  /* 0x000000ff0200722a */ /* 0x0288a20003f0d000 */
        /* <DEDUP_REMOVED lines=8> */
[----:B--2---:R-:W2:Y:S02]  /*7770*/  DSETP.NEU.XOR P0, PT, R16, RZ, P0 ;  /* 0x000000ff1000722a */ /* 0x004ea4000070d800 */
        /* <DEDUP_REMOVED lines=12> */
.L_x_6193:
[----:B------:R2:W-:Y:S01]  /*7840*/  STG.E.U8 desc[UR36][R2.64], R4 ;  /* 0x0000000402007986 */ /* 0x0005e2000c101124 */
[----:B------:R-:W-:Y:S05]  /*7850*/  BRA `(.L_x_6195) ;  /* 0x0000000800fc7947 */ /* 0x000fea0003800000 */
.L_x_6192:
        /* <DEDUP_REMOVED lines=9> */
.L_x_6197:
[----:B------:R2:W-:Y:S01]  /*78f0*/  STG.E desc[UR36][R2.64], R4 ;  /* 0x0000000402007986 */ /* 0x0005e2000c101924 */
[----:B------:R-:W-:Y:S05]  /*7900*/  BRA `(.L_x_6195) ;  /* 0x0000000800d07947 */ /* 0x000fea0003800000 */
.L_x_6196:
[----:B------:R2:W-:Y:S01]  /*7910*/  STG.E.U16 desc[UR36][R2.64], R4 ;  /* 0x0000000402007986 */ /* 0x0005e2000c101524 */
[----:B------:R-:W-:Y:S05]  /*7920*/  BRA `(.L_x_6195) ;  /* 0x0000000800c87947 */ /* 0x000fea0003800000 */
.L_x_6191:
        /* <DEDUP_REMOVED lines=9> */
.L_x_6199:
[----:B------:R-:W-:-:S04]  /*79c0*/  I2FP.F32.U32 R0, R4 ;  /* 0x0000000400007245 */ /* 0x000fc80000201000 */
[----:B------:R-:W-:-:S05]  /*79d0*/  F2FP.F16.F32.PACK_AB R0, RZ, R0 ;  /* 0x00000000ff00723e */ /* 0x000fca00000000ff */
[----:B------:R2:W-:Y:S01]  /*79e0*/  STG.E.U16 desc[UR36][R2.64], R0 ;  /* 0x0000000002007986 */ /* 0x0005e2000c101524 */
[----:B------:R-:W-:Y:S05]  /*79f0*/  BRA `(.L_x_6195) ;  /* 0x0000000800947947 */ /* 0x000fea0003800000 */
.L_x_6198:
        /* <DEDUP_REMOVED lines=10> */
.L_x_6201:
[----:B------:R-:W-:-:S04]  /*7aa0*/  I2FP.F32.U32 R4, R4 ;  /* 0x0000000400047245 */ /* 0x000fc80000201000 */
[----:B------:R-:W-:-:S04]  /*7ab0*/  F2FP.F16.F32.PACK_AB R5, RZ, R4 ;  /* 0x00000004ff05723e */ /* 0x000fc800000000ff */
[----:B------:R-:W-:-:S05]  /*7ac0*/  PRMT R5, R5, 0x5410, RZ ;  /* 0x0000541005057816 */ /* 0x000fca00000000ff */
[----:B------:R2:W-:Y:S01]  /*7ad0*/  STG.E desc[UR36][R2.64], R5 ;  /* 0x0000000502007986 */ /* 0x0005e2000c101924 */
[----:B------:R-:W-:Y:S05]  /*7ae0*/  BRA `(.L_x_6195) ;  /* 0x0000000800587947 */ /* 0x000fea0003800000 */
.L_x_6200:
[----:B------:R-:W2:Y:S02]  /*7af0*/  I2F.F64.U32 R4, R4 ;  /* 0x0000000400047312 */ /* 0x000ea40000201800 */
[----:B--2---:R2:W-:Y:S01]  /*7b00*/  STG.E.64 desc[UR36][R2.64], R4 ;  /* 0x0000000402007986 */ /* 0x0045e2000c101b24 */
[----:B------:R-:W-:Y:S05]  /*7b10*/  BRA `(.L_x_6195) ;  /* 0x00000008004c7947 */ /* 0x000fea0003800000 */
.L_x_6190:
        /* <DEDUP_REMOVED lines=12> */
.L_x_6205:
        /* <DEDUP_REMOVED lines=17> */
.L_x_6207:
[----:B------:R-:W-:Y:S05]  /*7cf0*/  BSYNC.RECONVERGENT B0 ;  /* 0x0000000000007941 */ /* 0x000fea0003800200 */
.L_x_6206:
[----:B------:R2:W-:Y:S01]  /*7d00*/  STG.E.U8 desc[UR36][R2.64], R0 ;  /* 0x0000000002007986 */ /* 0x0005e2000c101124 */
[----:B------:R-:W-:Y:S05]  /*7d10*/  BRA `(.L_x_6195) ;  /* 0x0000000400cc7947 */ /* 0x000fea0003800000 */
.L_x_6204:
        /* <DEDUP_REMOVED lines=17> */
.L_x_6209:
[----:B------:R-:W-:Y:S05]  /*7e30*/  BSYNC.RECONVERGENT B0 ;  /* 0x0000000000007941 */ /* 0x000fea0003800200 */
.L_x_6208:
[----:B------:R2:W-:Y:S01]  /*7e40*/  STG.E.U8 desc[UR36][R2.64], R0 ;  /* 0x0000000002007986 */ /* 0x0005e2000c101124 */
[----:B------:R-:W-:Y:S05]  /*7e50*/  BRA `(.L_x_6195) ;  /* 0x00000004007c7947 */ /* 0x000fea0003800000 */
.L_x_6203:
        /* <DEDUP_REMOVED lines=21> */
.L_x_6211:
[----:B------:R-:W-:-:S05]  /*7fb0*/  IMAD.MOV.U32 R5, RZ, RZ, RZ ;  /* 0x000000ffff057224 */ /* 0x000fca00078e00ff */
[----:B------:R2:W-:Y:S01]  /*7fc0*/  STG.E.64 desc[UR36][R2.64], R4 ;  /* 0x0000000402007986 */ /* 0x0005e2000c101b24 */
[----:B------:R-:W-:Y:S05]  /*7fd0*/  BRA `(.L_x_6195) ;  /* 0x00000004001c7947 */ /* 0x000fea0003800000 */
.L_x_6210:
[----:B------:R2:W-:Y:S01]  /*7fe0*/  STG.E desc[UR36][R2.64], R4 ;  /* 0x0000000402007986 */ /* 0x0005e2000c101924 */
[----:B------:R-:W-:Y:S05]  /*7ff0*/  BRA `(.L_x_6195) ;  /* 0x0000000400147947 */ /* 0x000fea0003800000 */
.L_x_6202:
        /* <DEDUP_REMOVED lines=8> */
.L_x_6213:
[----:B------:R-:W-:Y:S01]  /*8080*/  CS2R R6, SRZ ;  /* 0x0000000000067805 */ /* 0x000fe2000001ff00 */
[----:B------:R-:W2:Y:S04]  /*8090*/  I2F.F64.U32 R4, R4 ;  /* 0x0000000400047312 */ /* 0x000ea80000201800 */
[----:B--2---:R2:W-:Y:S01]  /*80a0*/  STG.E.128 desc[UR36][R2.64], R4 ;  /* 0x0000000402007986 */ /* 0x0045e2000c101d24 */
[----:B------:R-:W-:Y:S05]  /*80b0*/  BRA `(.L_x_6195) ;  /* 0x0000000000e47947 */ /* 0x000fea0003800000 */
.L_x_6212:
[----:B------:R-:W-:-:S09]  /*80c0*/  UISETP.NE.AND UP0, UPT, UR4, 0xf, UPT ;  /* 0x0000000f0400788c */ /* 0x000fd2000bf05270 */
[----:B------:R-:W-:Y:S05]  /*80d0*/  BRA.U !UP0, `(.L_x_6214) ;  /* 0x0000000108d07547 */ /* 0x000fea000b800000 */
[----:B------:R-:W-:-:S09]  /*80e0*/  UISETP.NE.AND UP0, UPT, UR4, 0x17, UPT ;  /* 0x000000170400788c */ /* 0x000fd2000bf05270 */
[----:B------:R-:W-:Y:S05]  /*80f0*/  BRA.U !UP0, `(.L_x_6215) ;  /* 0x0000000108847547 */ /* 0x000fea000b800000 */
[----:B------:R-:W-:-:S09]  /*8100*/  UISETP.NE.AND UP0, UPT, UR4, 0x18, UPT ;  /* 0x000000180400788c */ /* 0x000fd2000bf05270 */
[----:B------:R-:W-:Y:S05]  /*8110*/  BRA.U !UP0, `(.L_x_6216) ;  /* 0x0000000108447547 */ /* 0x000fea000b800000 */
.L_x_6194:
[----:B------:R-:W-:Y:S01]  /*8120*/  MOV R0, 0x0 ;  /* 0x0000000000007802 */ /* 0x000fe20000000f00 */
[----:B------:R-:W2:Y:S01]  /*8130*/  LDCU.64 UR4, c[0x4][0x140] ;  /* 0x01002800ff0477ac */ /* 0x000ea20008000a00 */
[----:B------:R-:W-:Y:S02]  /*8140*/  HFMA2 R8, -RZ, RZ, 0, 6.020069122314453125e-06 ;  /* 0x00000065ff087431 */ /* 0x000fe400000001ff */
[----:B------:R-:W-:Y:S01]  /*8150*/  IMAD.MOV.U32 R12, RZ, RZ, 0x1 ;  /* 0x00000001ff0c7424 */ /* 0x000fe200078e00ff */
[----:B------:R3:W4:Y:S01]  /*8160*/  LDC.64 R2, c[0x4][R0] ;  /* 0x0100000000027b82 */ /* 0x0007220000000a00 */
[----:B------:R-:W5:Y:S01]  /*8170*/  LDCU.64 UR6, c[0x4][0x148] ;  /* 0x01002900ff0677ac */ /* 0x000f620008000a00 */
[----:B------:R-:W-:Y:S01]  /*8180*/  IMAD.MOV.U32 R13, RZ, RZ, RZ ;  /* 0x000000ffff0d7224 */ /* 0x000fe200078e00ff */
[----:B------:R-:W0:Y:S01]  /*8190*/  LDCU.64 UR8, c[0x4][0x10] ;  /* 0x01000200ff0877ac */ /* 0x000e220008000a00 */
[----:B--2---:R-:W-:Y:S01]  /*81a0*/  MOV R4, UR4 ;  /* 0x0000000400047c02 */ /* 0x004fe20008000f00 */
[----:B------:R-:W-:-:S02]  /*81b0*/  IMAD.U32 R5, RZ, RZ, UR5 ;  /* 0x00000005ff057e24 */ /* 0x000fc4000f8e00ff */
[----:B-----5:R-:W-:Y:S01]  /*81c0*/  IMAD.U32 R6, RZ, RZ, UR6 ;  /* 0x00000006ff067e24 */ /* 0x020fe2000f8e00ff */
[----:B------:R-:W-:Y:S01]  /*81d0*/  MOV R7, UR7 ;  /* 0x0000000700077c02 */ /* 0x000fe20008000f00 */
[----:B0-----:R-:W-:Y:S02]  /*81e0*/  IMAD.U32 R10, RZ, RZ, UR8 ;  /* 0x00000008ff0a7e24 */ /* 0x001fe4000f8e00ff */
[----:B---3--:R-:W-:-:S07]  /*81f0*/  IMAD.U32 R11, RZ, RZ, UR9 ;  /* 0x00000009ff0b7e24 */ /* 0x008fce000f8e00ff */
[----:B------:R-:W-:-:S07]  /*8200*/  LEPC R20, `(.L_x_6217) ;  /* 0x000000001014794e */ /* 0x000fce0000000000 */
[----:B-1--4-:R-:W-:Y:S05]  /*8210*/  CALL.ABS.NOINC R2 ;  /* 0x0000000002007343 */ /* 0x012fea0003c00000 */
.L_x_6217:
[----:B------:R-:W-:Y:S05]  /*8220*/  BRA `(.L_x_6195) ;  /* 0x0000000000887947 */ /* 0x000fea0003800000 */
.L_x_6216:
        /* <DEDUP_REMOVED lines=11> */
.L_x_6219:
[----:B------:R-:W-:Y:S05]  /*82e0*/  BSYNC.RECONVERGENT B0 ;  /* 0x0000000000007941 */ /* 0x000fea0003800200 */
.L_x_6218:
[----:B------:R2:W-:Y:S01]  /*82f0*/  STG.E.U8 desc[UR36][R2.64], R5 ;  /* 0x0000000502007986 */ /* 0x0005e2000c101124 */
[----:B------:R-:W-:Y:S05]  /*8300*/  BRA `(.L_x_6195) ;  /* 0x0000000000507947 */ /* 0x000fea0003800000 */
.L_x_6215:
        /* <DEDUP_REMOVED lines=12> */
.L_x_6220:
[----:B------:R-:W-:Y:S01]  /*83d0*/  IMAD.MOV.U32 R5, RZ, RZ, 0x7f ;  /* 0x0000007fff057424 */ /* 0x000fe200078e00ff */
[----:B------:R-:W-:-:S04]  /*83e0*/  ISETP.GT.U32.AND P0, PT, R7, 0x7f800000, PT ;  /* 0x7f8000000700780c */ /* 0x000fc80003f04070 */
[----:B------:R-:W-:-:S05]  /*83f0*/  SEL R5, R5, 0x7c, P0 ;  /* 0x0000007c05057807 */ /* 0x000fca0000000000 */
[----:B------:R4:W-:Y:S01]  /*8400*/  STG.E.U8 desc[UR36][R2.64], R5 ;  /* 0x0000000502007986 */ /* 0x0009e2000c101124 */
[----:B------:R-:W-:Y:S05]  /*8410*/  BRA `(.L_x_6195) ;  /* 0x00000000000c7947 */ /* 0x000fea0003800000 */
.L_x_6214:
[----:B------:R-:W-:-:S04]  /*8420*/  I2FP.F32.U32 R0, R4 ;  /* 0x0000000400007245 */ /* 0x000fc80000201000 */
[----:B------:R-:W-:-:S05]  /*8430*/  F2FP.BF16.F32.PACK_AB R0, RZ, R0 ;  /* 0x00000000ff00723e */ /* 0x000fca00000010ff */
[----:B------:R2:W-:Y:S02]  /*8440*/  STG.E.U16 desc[UR36][R2.64], R0 ;  /* 0x0000000002007986 */ /* 0x0005e4000c101524 */
.L_x_6195:
[----:B------:R-:W-:Y:S05]  /*8450*/  BSYNC.RECONVERGENT B6 ;  /* 0x0000000000067941 */ /* 0x000fea0003800200 */
.L_x_6189:
[----:B------:R-:W-:-:S07]  /*8460*/  VIADD R19, R19, 0x80 ;  /* 0x0000008013137836 */ /* 0x000fce0000000000 */
.L_x_6131:
[----:B------:R-:W-:Y:S05]  /*8470*/  BSYNC.RECONVERGENT B7 ;  /* 0x0000000000077941 */ /* 0x000fea0003800200 */
.L_x_6130:
[----:B------:R-:W5:Y:S01]  /*8480*/  LDCU UR4, c[0x0][0x380] ;  /* 0x00007000ff0477ac */ /* 0x000f620008000800 */
[----:B------:R-:W-:Y:S01]  /*8490*/  BSSY.RECONVERGENT B7, `(.L_x_6221) ;  /* 0x000041b000077945 */ /* 0x000fe20003800200 */
[----:B-----5:R-:W-:-:S13]  /*84a0*/  ISETP.GE.AND P0, PT, R19, UR4, PT ;  /* 0x0000000413007c0c */ /* 0x020fda000bf06270 */
[----:B------:R-:W-:Y:S05]  /*84b0*/  @P0 BRA `(.L_x_6222) ;  /* 0x0000004000600947 */ /* 0x000fea0003800000 */
[----:B------:R-:W5:Y:S01]  /*84c0*/  LDCU UR4, c[0x0][0x388] ;  /* 0x00007100ff0477ac */ /* 0x000f620008000800 */
[----:B0123--:R-:W-:Y:S02]  /*84d0*/  HFMA2 R22, -RZ, RZ, 0, 0 ;  /* 0x00000000ff167431 */ /* 0x00ffe400000001ff */
[----:B------:R-:W-:Y:S02]  /*84e0*/  IMAD.MOV.U32 R0, RZ, RZ, RZ ;  /* 0x000000ffff007224 */ /* 0x000fe400078e00ff */
[----:B------:R-:W-:Y:S01]  /*84f0*/  IMAD.MOV.U32 R18, RZ, RZ, RZ ;  /* 0x000000ffff127224 */ /* 0x000fe200078e00ff */
[----:B-----5:R-:W-:-:S09]  /*8500*/  UISETP.NE.AND UP0, UPT, UR4, URZ, UPT ;  /* 0x000000ff0400728c */ /* 0x020fd2000bf05270 */
[----:B------:R-:W-:Y:S05]  /*8510*/  BRA.U !UP0, `(.L_x_6223) ;  /* 0x0000001508707547 */ /* 0x000fea000b800000 */
[----:B------:R-:W4:Y:S01]  /*8520*/  LDCU.64 UR4, c[0x0][0x390] ;  /* 0x00007200ff0477ac */ /* 0x000f220008000a00 */
[----:B------:R-:W-:Y:S01]  /*8530*/  MOV R18, RZ ;  /* 0x000000ff00127202 */ /* 0x000fe20000000f00 */
[----:B------:R-:W0:Y:S01]  /*8540*/  LDCU UR6, c[0x0][0x38c] ;  /* 0x00007180ff0677ac */ /* 0x000e220008000800 */
[----:B------:R-:W1:Y:S01]  /*8550*/  LDCU.64 UR8, c[0x0][0x4b8] ;  /* 0x00009700ff0877ac */ /* 0x000e620008000a00 */
[----:B------:R-:W-:Y:S02]  /*8560*/  UISETP.NE.AND UP0, UPT, UR41, URZ, UPT ;  /* 0x000000ff2900728c */ /* 0x000fe4000bf05270 */
[----:B----4-:R-:W-:Y:S01]  /*8570*/  IMAD.HI.U32 R2, R19, UR4, R18 ;  /* 0x0000000413027c27 */ /* 0x010fe2000f8e0012 */
[----:B------:R-:W2:Y:S04]  /*8580*/  LDCU UR4, c[0x0][0x4c0] ;  /* 0x00009800ff0477ac */ /* 0x000ea80008000800 */
[----:B------:R-:W-:-:S05]  /*8590*/  SHF.R.U32.HI R3, RZ, UR5, R2 ;  /* 0x00000005ff037c19 */ /* 0x000fca0008011602 */
[----:B------:R-:W-:-:S04]  /*85a0*/  IMAD.MOV R22, RZ, RZ, -R3 ;  /* 0x000000ffff167224 */ /* 0x000fc800078e0a03 */
[----:B0-----:R-:W-:-:S04]  /*85b0*/  IMAD R22, R22, UR6, R19 ;  /* 0x0000000616167c24 */ /* 0x001fc8000f8e0213 */
[C---:B-1----:R-:W-:Y:S02]  /*85c0*/  IMAD R18, R22.reuse, UR8, RZ ;  /* 0x0000000816127c24 */ /* 0x042fe4000f8e02ff */
[C---:B------:R-:W-:Y:S02]  /*85d0*/  IMAD R0, R22.reuse, UR9, RZ ;  /* 0x0000000916007c24 */ /* 0x040fe4000f8e02ff */
[----:B--2---:R-:W-:Y:S01]  /*85e0*/  IMAD R22, R22, UR4, RZ ;  /* 0x0000000416167c24 */ /* 0x004fe2000f8e02ff */
        /* <DEDUP_REMOVED lines=335> */
.L_x_6223:
[----:B------:R-:W4:Y:S01]  /*9ae0*/  LDCU.64 UR6, c[0x0][0x5f0] ;  /* 0x0000be00ff0677ac */ /* 0x000f220008000a00 */
[----:B------:R-:W-:Y:S01]  /*9af0*/  BSSY.RECONVERGENT B6, `(.L_x_6224) ;  /* 0x00000ec000067945 */ /* 0x000fe20003800200 */
[----:B------:R-:W-:-:S04]  /*9b00*/  UPRMT UR4, UR39, 0x9910, URZ ;  /* 0x0000991027047896 */ /* 0x000fc800080000ff */
[----:B------:R-:W-:Y:S01]  /*9b10*/  UISETP.GT.AND UP0, UPT, UR4, 0x9, UPT ;  /* 0x000000090400788c */ /* 0x000fe2000bf04270 */
[----:B----4-:R-:W-:-:S05]  /*9b20*/  IADD3 R2, P0, PT, R0, UR6, RZ ;  /* 0x0000000600027c10 */ /* 0x010fca000ff1e0ff */
        /* <DEDUP_REMOVED lines=13> */
.L_x_6228:
[----:B------:R-:W2:Y:S02]  /*9c00*/  LDG.E.U8 R2, desc[UR36][R2.64] ;  /* 0x0000002402027981 */ /* 0x000ea4000c1e1100 */
[----:B--2---:R0:W1:Y:S02]  /*9c10*/  I2F.F64.U16 R16, R2 ;  /* 0x0000000200107312 */ /* 0x0040640000101800 */
[----:B01----:R-:W-:Y:S05]  /*9c20*/  BRA `(.L_x_6230) ;  /* 0x0000000c00607947 */ /* 0x003fea0003800000 */
.L_x_6227:
        /* <DEDUP_REMOVED lines=9> */
.L_x_6232:
[----:B------:R-:W2:Y:S02]  /*9cc0*/  LDG.E R2, desc[UR36][R2.64] ;  /* 0x0000002402027981 */ /* 0x000ea4000c1e1900 */
[----:B--2---:R0:W1:Y:S02]  /*9cd0*/  I2F.F64 R16, R2 ;  /* 0x0000000200107312 */ /* 0x0040640000201c00 */
[----:B01----:R-:W-:Y:S05]  /*9ce0*/  BRA `(.L_x_6230) ;  /* 0x0000000c00307947 */ /* 0x003fea0003800000 */
.L_x_6231:
[----:B------:R-:W2:Y:S02]  /*9cf0*/  LDG.E.U16 R2, desc[UR36][R2.64] ;  /* 0x0000002402027981 */ /* 0x000ea4000c1e1500 */
[----:B--2---:R0:W1:Y:S02]  /*9d00*/  I2F.F64.S16 R16, R2 ;  /* 0x0000000200107312 */ /* 0x0040640000101c00 */
[----:B01----:R-:W-:Y:S05]  /*9d10*/  BRA `(.L_x_6230) ;  /* 0x0000000c00247947 */ /* 0x003fea0003800000 */
.L_x_6226:
        /* <DEDUP_REMOVED lines=10> */
.L_x_6234:
[----:B------:R-:W2:Y:S02]  /*9dc0*/  LDG.E.U16 R0, desc[UR36][R2.64] ;  /* 0x0000002402007981 */ /* 0x000ea4000c1e1500 */
[----:B--2---:R-:W-:-:S05]  /*9dd0*/  HADD2.F32 R0, -RZ, R0.H0_H0 ;  /* 0x20000000ff007230 */ /* 0x004fca0000004100 */
[----:B------:R-:W-:-:S04]  /*9de0*/  FMUL.FTZ R0, R0, 1 ;  /* 0x3f80000000007820 */ /* 0x000fc80000410000 */
[----:B------:R0:W1:Y:S02]  /*9df0*/  F2F.F64.F32 R16, R0 ;  /* 0x0000000000107310 */ /* 0x0000640000201800 */
[----:B01----:R-:W-:Y:S05]  /*9e00*/  BRA `(.L_x_6230) ;  /* 0x0000000800e87947 */ /* 0x003fea0003800000 */
.L_x_6233:
        /* <DEDUP_REMOVED lines=10> */
.L_x_6236:
[----:B------:R-:W2:Y:S02]  /*9eb0*/  LDG.E.U16 R2, desc[UR36][R2.64] ;  /* 0x0000002402027981 */ /* 0x000ea4000c1e1500 */
[----:B--2---:R-:W-:-:S05]  /*9ec0*/  HADD2.F32 R0, -RZ, R2.H0_H0 ;  /* 0x20000002ff007230 */ /* 0x004fca0000004100 */
[----:B------:R-:W-:-:S04]  /*9ed0*/  FMUL.FTZ R0, R0, 1 ;  /* 0x3f80000000007820 */ /* 0x000fc80000410000 */
[----:B------:R0:W1:Y:S02]  /*9ee0*/  F2F.F64.F32 R16, R0 ;  /* 0x0000000000107310 */ /* 0x0000640000201800 */
[----:B01----:R-:W-:Y:S05]  /*9ef0*/  BRA `(.L_x_6230) ;  /* 0x0000000800ac7947 */ /* 0x003fea0003800000 */
.L_x_6235:
[----:B------:R0:W5:Y:S01]  /*9f00*/  LDG.E.64 R16, desc[UR36][R2.64] ;  /* 0x0000002402107981 */ /* 0x000162000c1e1b00 */
[----:B------:R-:W-:Y:S05]  /*9f10*/  BRA `(.L_x_6230) ;  /* 0x0000000800a47947 */ /* 0x000fea0003800000 */
.L_x_6225:
        /* <DEDUP_REMOVED lines=9> */
[----:B------:R-:W-:Y:S01]  /*9fb0*/  HFMA2 R16, -RZ, RZ, 0, 0 ;  /* 0x00000000ff107431 */ /* 0x000fe200000001ff */
[----:B--2---:R-:W-:-:S04]  /*9fc0*/  ISETP.NE.AND P0, PT, R2, RZ, PT ;  /* 0x000000ff0200720c */ /* 0x004fc80003f05270 */
[----:B------:R-:W-:Y:S01]  /*9fd0*/  FSEL R17, RZ, 1.875, !P0 ;  /* 0x3ff00000ff117808 */ /* 0x000fe20004000000 */
[----:B------:R-:W-:Y:S08]  /*9fe0*/  BRA `(.L_x_6230) ;  /* 0x0000000800707947 */ /* 0x000ff00003800000 */
.L_x_6239:
[----:B------:R3:W5:Y:S01]  /*9ff0*/  LDG.E.64 R16, desc[UR36][R2.64] ;  /* 0x0000002402107981 */ /* 0x000762000c1e1b00 */
[----:B------:R-:W-:Y:S05]  /*a000*/  BRA `(.L_x_6230) ;  /* 0x0000000800687947 */ /* 0x000fea0003800000 */
.L_x_6238:
        /* <DEDUP_REMOVED lines=24> */
[----:B------:R-:W-:-:S04]  /*a190*/  FMUL.FTZ R5, R5, 1 ;  /* 0x3f80000005057820 */ /* 0x000fc80000410000 */
[----:B------:R4:W0:Y:S02]  /*a1a0*/  F2F.F64.F32 R16, R5 ;  /* 0x0000000500107310 */ /* 0x0008240000201800 */
[----:B0---4-:R-:W-:Y:S05]  /*a1b0*/  BRA `(.L_x_6230) ;  /* 0x0000000400fc7947 */ /* 0x011fea0003800000 */
.L_x_6241:
        /* <DEDUP_REMOVED lines=12> */
[----:B------:R4:W0:Y:S02]  /*a280*/  F2F.F64.F32 R16, R0 ;  /* 0x0000000000107310 */ /* 0x0008240000201800 */
[----:B0---4-:R-:W-:Y:S05]  /*a290*/  BRA `(.L_x_6230) ;  /* 0x0000000400c47947 */ /* 0x011fea0003800000 */
.L_x_6240:
[----:B------:R-:W2:Y:S02]  /*a2a0*/  LDG.E.U16 R0, desc[UR36][R2.64] ;  /* 0x0000002402007981 */ /* 0x000ea4000c1e1500 */
[----:B--2---:R-:W-:-:S05]  /*a2b0*/  SHF.L.U32 R0, R0, 0x10, RZ ;  /* 0x0000001000007819 */ /* 0x004fca00000006ff */
[----:B------:R-:W-:-:S04]  /*a2c0*/  FMUL.FTZ R0, R0, 1 ;  /* 0x3f80000000007820 */ /* 0x000fc80000410000 */
[----:B------:R4:W0:Y:S02]  /*a2d0*/  F2F.F64.F32 R16, R0 ;  /* 0x0000000000107310 */ /* 0x0008240000201800 */
[----:B0---4-:R-:W-:Y:S05]  /*a2e0*/  BRA `(.L_x_6230) ;  /* 0x0000000400b07947 */ /* 0x011fea0003800000 */
.L_x_6237:
        /* <DEDUP_REMOVED lines=11> */
.L_x_6244:
        /* <DEDUP_REMOVED lines=21> */
.L_x_6246:
[----:B------:R-:W-:Y:S05]  /*a4f0*/  BSYNC.RECONVERGENT B0 ;  /* 0x0000000000007941 */ /* 0x000fea0003800200 */
.L_x_6245:
[----:B------:R-:W-:Y:S01]  /*a500*/  IMAD.SHL.U32 R0, R0, 0x100000, RZ ;  /* 0x0010000000007824 */ /* 0x000fe200078e00ff */
[----:B------:R-:W-:-:S04]  /*a510*/  LEA R2, R2, 0x3b800000, 0x17 ;  /* 0x3b80000002027811 */ /* 0x000fc800078eb8ff */
[----:B------:R-:W-:-:S05]  /*a520*/  LOP3.LUT R0, R2, R0, R7, 0xfe, !PT ;  /* 0x0000000002007212 */ /* 0x000fca00078efe07 */
[----:B------:R-:W-:-:S04]  /*a530*/  FMUL.FTZ R0, R0, 1 ;  /* 0x3f80000000007820 */ /* 0x000fc80000410000 */
[----:B------:R3:W4:Y:S02]  /*a540*/  F2F.F64.F32 R16, R0 ;  /* 0x0000000000107310 */ /* 0x0007240000201800 */
[----:B---34-:R-:W-:Y:S05]  /*a550*/  BRA `(.L_x_6230) ;  /* 0x0000000400147947 */ /* 0x018fea0003800000 */
.L_x_6243:
        /* <DEDUP_REMOVED lines=21> */
.L_x_6248:
[----:B------:R-:W-:Y:S05]  /*a6b0*/  BSYNC.RECONVERGENT B0 ;  /* 0x0000000000007941 */ /* 0x000fea0003800200 */
.L_x_6247:
[----:B------:R-:W-:Y:S02]  /*a6c0*/  SHF.L.U32 R0, R0, 0x15, RZ ;  /* 0x0000001500007819 */ /* 0x000fe400000006ff */
[----:B------:R-:W-:-:S04]  /*a6d0*/  LEA R2, R2, 0x37800000, 0x17 ;  /* 0x3780000002027811 */ /* 0x000fc800078eb8ff */
[----:B------:R-:W-:-:S05]  /*a6e0*/  LOP3.LUT R0, R2, R0, R7, 0xfe, !PT ;  /* 0x0000000002007212 */ /* 0x000fca00078efe07 */
[----:B------:R-:W-:-:S04]  /*a6f0*/  FMUL.FTZ R0, R0, 1 ;  /* 0x3f80000000007820 */ /* 0x000fc80000410000 */
[----:B------:R3:W4:Y:S02]  /*a700*/  F2F.F64.F32 R16, R0 ;  /* 0x0000000000107310 */ /* 0x0007240000201800 */
[----:B---34-:R-:W-:Y:S05]  /*a710*/  BRA `(.L_x_6230) ;  /* 0x0000000000a47947 */ /* 0x018fea0003800000 */
.L_x_6242:
        /* <DEDUP_REMOVED lines=16> */
[----:B------:R3:W4:Y:S02]  /*a820*/  @P0 F2F.F64.F32 R16, R0 ;  /* 0x0000000000100310 */ /* 0x0007240000201800 */
[----:B---34-:R-:W-:Y:S05]  /*a830*/  BRA `(.L_x_6230) ;  /* 0x00000000005c7947 */ /* 0x018fea0003800000 */
.L_x_6229:
        /* <DEDUP_REMOVED lines=16> */
.L_x_6251:
[----:B------:R-:W-:Y:S01]  /*a940*/  CS2R R16, SRZ ;  /* 0x0000000000107805 */ /* 0x000fe2000001ff00 */
[----:B------:R-:W-:Y:S06]  /*a950*/  BRA `(.L_x_6230) ;  /* 0x0000000000147947 */ /* 0x000fec0003800000 */
.L_x_6250:
[----:B------:R-:W2:Y:S02]  /*a960*/  LDG.E.64 R16, desc[UR36][R2.64] ;  /* 0x0000002402107981 */ /* 0x000ea4000c1e1b00 */
[----:B--2---:R-:W3:Y:S02]  /*a970*/  I2F.F64.U64 R16, R16 ;  /* 0x0000001000107312 */ /* 0x004ee40000301800 */
[----:B---3--:R-:W-:Y:S05]  /*a980*/  BRA `(.L_x_6230) ;  /* 0x0000000000087947 */ /* 0x008fea0003800000 */
.L_x_6249:
[----:B------:R-:W2:Y:S02]  /*a990*/  LDG.E R2, desc[UR36][R2.64] ;  /* 0x0000002402027981 */ /* 0x000ea4000c1e1900 */
[----:B--2---:R1:W2:Y:S02]  /*a9a0*/  I2F.F64.U32 R16, R2 ;  /* 0x0000000200107312 */ /* 0x0042a40000201800 */
.L_x_6230:
[----:B------:R-:W-:Y:S05]  /*a9b0*/  BSYNC.RECONVERGENT B6 ;  /* 0x0000000000067941 */ /* 0x000fea0003800200 */
.L_x_6224:
        /* <DEDUP_REMOVED lines=16> */
[----:B---3--:R-:W1:Y:S02]  /*aac0*/  I2F.F64.S16 R2, R2 ;  /* 0x0000000200027312 */ /* 0x008e640000101c00 */
[----:B-1----:R-:W-:Y:S05]  /*aad0*/  BRA `(.L_x_6258) ;  /* 0x0000000c006c7947 */ /* 0x002fea0003800000 */
.L_x_6256:
[----:B01-3--:R-:W3:Y:S02]  /*aae0*/  LDG.E.U8 R2, desc[UR36][R22.64] ;  /* 0x0000002416027981 */ /* 0x00bee4000c1e1100 */
[----:B---3--:R-:W1:Y:S02]  /*aaf0*/  I2F.F64.U16 R2, R2 ;  /* 0x0000000200027312 */ /* 0x008e640000101800 */
[----:B-1----:R-:W-:Y:S05]  /*ab00*/  BRA `(.L_x_6258) ;  /* 0x0000000c00607947 */ /* 0x002fea0003800000 */
.L_x_6255:
[----:B------:R-:W-:-:S09]  /*ab10*/  UISETP.NE.AND UP0, UPT, UR4, 0x2, UPT ;  /* 0x000000020400788c */ /* 0x000fd2000bf05270 */
[----:B------:R-:W-:Y:S05]  /*ab20*/  BRA.U !UP0, `(.L_x_6259) ;  /* 0x0000000108287547 */ /* 0x000fea000b800000 */
[----:B------:R-:W-:-:S09]  /*ab30*/  UISETP.NE.AND UP0, UPT, UR4, 0x3, UPT ;  /* 0x000000030400788c */ /* 0x000fd2000bf05270 */
[----:B------:R-:W-:Y:S05]  /*ab40*/  BRA.U !UP0, `(.L_x_6260) ;  /* 0x0000000108147547 */ /* 0x000fea000b800000 */
[----:B------:R-:W-:-:S09]  /*ab50*/  UISETP.NE.AND UP0, UPT, UR4, 0x4, UPT ;  /* 0x000000040400788c */ /* 0x000fd2000bf05270 */
[----:B------:R-:W-:Y:S05]  /*ab60*/  BRA.U UP0, `(.L_x_6257) ;  /* 0x0000000900ec7547 */ /* 0x000fea000b800000 */
[----:B01-3--:R-:W3:Y:S02]  /*ab70*/  LDG.E.64 R2, desc[UR36][R22.64] ;  /* 0x0000002416027981 */ /* 0x00bee4000c1e1b00 */
[----:B---3--:R-:W1:Y:S02]  /*ab80*/  I2F.F64.S64 R2, R2 ;  /* 0x0000000200027312 */ /* 0x008e640000301c00 */
[----:B-1----:R-:W-:Y:S05]  /*ab90*/  BRA `(.L_x_6258) ;  /* 0x0000000c003c7947 */ /* 0x002fea0003800000 */
.L_x_6260:
[----:B01-3--:R-:W3:Y:S02]  /*aba0*/  LDG.E R2, desc[UR36][R22.64] ;  /* 0x0000002416027981 */ /* 0x00bee4000c1e1900 */
[----:B---3--:R-:W1:Y:S02]  /*abb0*/  I2F.F64 R2, R2 ;  /* 0x0000000200027312 */ /* 0x008e640000201c00 */
[----:B-1----:R-:W-:Y:S05]  /*abc0*/  BRA `(.L_x_6258) ;  /* 0x0000000c00307947 */ /* 0x002fea0003800000 */
.L_x_6259:
[----:B01-3--:R-:W3:Y:S02]  /*abd0*/  LDG.E.U16 R2, desc[UR36][R22.64] ;  /* 0x0000002416027981 */ /* 0x00bee4000c1e1500 */
[----:B---3--:R-:W1:Y:S02]  /*abe0*/  I2F.F64.S16 R2, R2 ;  /* 0x0000000200027312 */ /* 0x008e640000101c00 */
[----:B-1----:R-:W-:Y:S05]  /*abf0*/  BRA `(.L_x_6258) ;  /* 0x0000000c00247947 */ /* 0x002fea0003800000 */
.L_x_6254:
        /* <DEDUP_REMOVED lines=10> */
.L_x_6262:
[----:B------:R-:W4:Y:S02]  /*aca0*/  LDG.E.U16 R0, desc[UR36][R22.64] ;  /* 0x0000002416007981 */ /* 0x000f24000c1e1500 */
[----:B----4-:R-:W-:-:S05]  /*acb0*/  HADD2.F32 R0, -RZ, R0.H0_H0 ;  /* 0x20000000ff007230 */ /* 0x010fca0000004100 */
[----:B------:R-:W-:-:S04]  /*acc0*/  FMUL.FTZ R0, R0, 1 ;  /* 0x3f80000000007820 */ /* 0x000fc80000410000 */
[----:B01-3--:R0:W1:Y:S02]  /*acd0*/  F2F.F64.F32 R2, R0 ;  /* 0x0000000000027310 */ /* 0x00b0640000201800 */
[----:B01----:R-:W-:Y:S05]  /*ace0*/  BRA `(.L_x_6258) ;  /* 0x0000000800e87947 */ /* 0x003fea0003800000 */
.L_x_6261:
        /* <DEDUP_REMOVED lines=8> */
[----:B------:R-:W0:Y:S02]  /*ad70*/  F2F.F64.F32 R2, R2 ;  /* 0x0000000200027310 */ /* 0x000e240000201800 */
[----:B0-----:R-:W-:Y:S05]  /*ad80*/  BRA `(.L_x_6258) ;  /* 0x0000000800c07947 */ /* 0x001fea0003800000 */
.L_x_6264:
[----:B------:R-:W4:Y:S02]  /*ad90*/  LDG.E.U16 R22, desc[UR36][R22.64] ;  /* 0x0000002416167981 */ /* 0x000f24000c1e1500 */
[----:B----4-:R-:W-:-:S05]  /*ada0*/  HADD2.F32 R0, -RZ, R22.H0_H0 ;  /* 0x20000016ff007230 */ /* 0x010fca0000004100 */
[----:B------:R-:W-:-:S04]  /*adb0*/  FMUL.FTZ R0, R0, 1 ;  /* 0x3f80000000007820 */ /* 0x000fc80000410000 */
[----:B01-3--:R0:W1:Y:S02]  /*adc0*/  F2F.F64.F32 R2, R0 ;  /* 0x0000000000027310 */ /* 0x00b0640000201800 */
[----:B01----:R-:W-:Y:S05]  /*add0*/  BRA `(.L_x_6258) ;  /* 0x0000000800ac7947 */ /* 0x003fea0003800000 */
.L_x_6263:
[----:B01-3--:R0:W5:Y:S01]  /*ade0*/  LDG.E.64 R2, desc[UR36][R22.64] ;  /* 0x0000002416027981 */ /* 0x00b162000c1e1b00 */
[----:B------:R-:W-:Y:S05]  /*adf0*/  BRA `(.L_x_6258) ;  /* 0x0000000800a47947 */ /* 0x000fea0003800000 */
.L_x_6253:
        /* <DEDUP_REMOVED lines=9> */
[----:B01-3--:R-:W-:Y:S01]  /*ae90*/  HFMA2 R2, -RZ, RZ, 0, 0 ;  /* 0x00000000ff027431 */ /* 0x00bfe200000001ff */
[----:B----4-:R-:W-:-:S04]  /*aea0*/  ISETP.NE.AND P0, PT, R22, RZ, PT ;  /* 0x000000ff1600720c */ /* 0x010fc80003f05270 */
[----:B------:R-:W-:Y:S01]  /*aeb0*/  FSEL R3, RZ, 1.875, !P0 ;  /* 0x3ff00000ff037808 */ /* 0x000fe20004000000 */
[----:B------:R-:W-:Y:S08]  /*aec0*/  BRA `(.L_x_6258) ;  /* 0x0000000800707947 */ /* 0x000ff00003800000 */
.L_x_6267:
[----:B01-3--:R1:W5:Y:S01]  /*aed0*/  LDG.E.64 R2, desc[UR36][R22.64] ;  /* 0x0000002416027981 */ /* 0x00b362000c1e1b00 */
[----:B------:R-:W-:Y:S05]  /*aee0*/  BRA `(.L_x_6258) ;  /* 0x0000000800687947 */ /* 0x000fea0003800000 */
.L_x_6266:
        /* <DEDUP_REMOVED lines=27> */
.L_x_6269:
        /* <DEDUP_REMOVED lines=14> */
.L_x_6268:
[----:B------:R-:W4:Y:S02]  /*b180*/  LDG.E.U16 R0, desc[UR36][R22.64] ;  /* 0x0000002416007981 */ /* 0x000f24000c1e1500 */
[----:B----4-:R-:W-:-:S05]  /*b190*/  SHF.L.U32 R0, R0, 0x10, RZ ;  /* 0x0000001000007819 */ /* 0x010fca00000006ff */
[----:B------:R-:W-:-:S04]  /*b1a0*/  FMUL.FTZ R0, R0, 1 ;  /* 0x3f80000000007820 */ /* 0x000fc80000410000 */
[----:B01-3--:R1:W3:Y:S02]  /*b1b0*/  F2F.F64.F32 R2, R0 ;  /* 0x0000000000027310 */ /* 0x00b2e40000201800 */
[----:B-1-3--:R-:W-:Y:S05]  /*b1c0*/  BRA `(.L_x_6258) ;  /* 0x0000000400b07947 */ /* 0x00afea0003800000 */
.L_x_6265:
        /* <DEDUP_REMOVED lines=11> */
.L_x_6272:
        /* <DEDUP_REMOVED lines=21> */
.L_x_6274:
[----:B------:R-:W-:Y:S05]  /*b3d0*/  BSYNC.RECONVERGENT B0 ;  /* 0x0000000000007941 */ /* 0x000fea0003800200 */
.L_x_6273:
[----:B------:R-:W-:Y:S01]  /*b3e0*/  IMAD.SHL.U32 R0, R0, 0x100000, RZ ;  /* 0x0010000000007824 */ /* 0x000fe200078e00ff */
[----:B------:R-:W-:-:S04]  /*b3f0*/  LEA R2, R2, 0x3b800000, 0x17 ;  /* 0x3b80000002027811 */ /* 0x000fc800078eb8ff */
[----:B------:R-:W-:-:S05]  /*b400*/  LOP3.LUT R0, R2, R0, R7, 0xfe, !PT ;  /* 0x0000000002007212 */ /* 0x000fca00078efe07 */
[----:B------:R-:W-:-:S04]  /*b410*/  FMUL.FTZ R0, R0, 1 ;  /* 0x3f80000000007820 */ /* 0x000fc80000410000 */
[----:B------:R4:W0:Y:S02]  /*b420*/  F2F.F64.F32 R2, R0 ;  /* 0x0000000000027310 */ /* 0x0008240000201800 */
[----:B0---4-:R-:W-:Y:S05]  /*b430*/  BRA `(.L_x_6258) ;  /* 0x0000000400147947 */ /* 0x011fea0003800000 */
.L_x_6271:
        /* <DEDUP_REMOVED lines=21> */
.L_x_6276:
[----:B------:R-:W-:Y:S05]  /*b590*/  BSYNC.RECONVERGENT B0 ;  /* 0x0000000000007941 */ /* 0x000fea0003800200 */
.L_x_6275:
[----:B------:R-:W-:Y:S02]  /*b5a0*/  SHF.L.U32 R0, R0, 0x15, RZ ;  /* 0x0000001500007819 */ /* 0x000fe400000006ff */
[----:B------:R-:W-:-:S04]  /*b5b0*/  LEA R2, R2, 0x37800000, 0x17 ;  /* 0x3780000002027811 */ /* 0x000fc800078eb8ff */
[----:B------:R-:W-:-:S05]  /*b5c0*/  LOP3.LUT R0, R2, R0, R7, 0xfe, !PT ;  /* 0x0000000002007212 */ /* 0x000fca00078efe07 */
[----:B------:R-:W-:-:S04]  /*b5d0*/  FMUL.FTZ R0, R0, 1 ;  /* 0x3f80000000007820 */ /* 0x000fc80000410000 */
[----:B------:R4:W0:Y:S02]  /*b5e0*/  F2F.F64.F32 R2, R0 ;  /* 0x0000000000027310 */ /* 0x0008240000201800 */
[----:B0---4-:R-:W-:Y:S05]  /*b5f0*/  BRA `(.L_x_6258) ;  /* 0x0000000000a47947 */ /* 0x011fea0003800000 */
.L_x_6270:
[----:B------:R-:W-:-:S09]  /*b600*/  UISETP.NE.AND UP0, UPT, UR4, 0x1c, UPT ;  /* 0x0000001c0400788c */ /* 0x000fd2000bf05270 */
[----:B------:R-:W-:Y:S05]  /*b610*/  BRA.U !UP0, `(.L_x_6277) ;  /* 0x0000000108947547 */ /* 0x000fea000b800000 */
[----:B------:R-:W-:-:S09]  /*b620*/  UISETP.NE.AND UP0, UPT, UR4, 0x1d, UPT ;  /* 0x0000001d0400788c */ /* 0x000fd2000bf05270 */
[----:B------:R-:W-:Y:S05]  /*b630*/  BRA.U !UP0, `(.L_x_6278) ;  /* 0x0000000108807547 */ /* 0x000fea000b800000 */
[----:B------:R-:W-:-:S09]  /*b640*/  UISETP.NE.AND UP0, UPT, UR4, 0x2c, UPT ;  /* 0x0000002c0400788c */ /* 0x000fd2000bf05270 */
[----:B------:R-:W-:Y:S05]  /*b650*/  BRA.U UP0, `(.L_x_6257) ;  /* 0x0000000100307547 */ /* 0x000fea000b800000 */
[----:B------:R-:W4:Y:S01]  /*b660*/  LDG.E.U8 R0, desc[UR36][R22.64] ;  /* 0x0000002416007981 */ /* 0x000f22000c1e1100 */
[----:B0--3--:R-:W-:Y:S02]  /*b670*/  HFMA2 R3, -RZ, RZ, 0.5, 0 ;  /* 0x38000000ff037431 */ /* 0x009fe400000001ff */
[----:B-1----:R-:W-:Y:S01]  /*b680*/  IMAD.MOV.U32 R2, RZ, RZ, 0x0 ;  /* 0x00000000ff027424 */ /* 0x002fe200078e00ff */
[----:B----4-:R-:W-:-:S13]  /*b690*/  ISETP.NE.AND P0, PT, R0, RZ, PT ;  /* 0x000000ff0000720c */ /* 0x010fda0003f05270 */
        /* <DEDUP_REMOVED lines=8> */
.L_x_6257:
[----:B01-3--:R-:W-:Y:S01]  /*b720*/  MOV R2, 0x0 ;  /* 0x0000000000027802 */ /* 0x00bfe20000000f00 */
[----:B------:R-:W0:Y:S01]  /*b730*/  LDCU.64 UR4, c[0x4][0x140] ;  /* 0x01002800ff0477ac */ /* 0x000e220008000a00 */
[----:B------:R-:W-:Y:S02]  /*b740*/  HFMA2 R8, -RZ, RZ, 0, 4.64916229248046875e-06 ;  /* 0x0000004eff087431 */ /* 0x000fe400000001ff */
[----:B------:R-:W-:Y:S01]  /*b750*/  IMAD.MOV.U32 R12, RZ, RZ, 0x1 ;  /* 0x00000001ff0c7424 */ /* 0x000fe200078e00ff */
[----:B------:R-:W-:Y:S01]  /*b760*/  MOV R13, RZ ;  /* 0x000000ff000d7202 */ /* 0x000fe20000000f00 */
[----:B------:R-:W1:Y:S01]  /*b770*/  LDCU.64 UR6, c[0x4][0x148] ;  /* 0x01002900ff0677ac */ /* 0x000e620008000a00 */
[----:B------:R-:W3:Y:S01]  /*b780*/  LDC.64 R2, c[0x4][R2] ;  /* 0x0100000002027b82 */ /* 0x000ee20000000a00 */
[----:B------:R-:W4:Y:S01]  /*b790*/  LDCU.64 UR8, c[0x4][0x38] ;  /* 0x01000700ff0877ac */ /* 0x000f220008000a00 */
[----:B0-----:R-:W-:Y:S01]  /*b7a0*/  MOV R4, UR4 ;  /* 0x0000000400047c02 */ /* 0x001fe20008000f00 */
[----:B------:R-:W-:Y:S01]  /*b7b0*/  IMAD.U32 R5, RZ, RZ, UR5 ;  /* 0x00000005ff057e24 */ /* 0x000fe2000f8e00ff */
[----:B-1----:R-:W-:Y:S01]  /*b7c0*/  MOV R6, UR6 ;  /* 0x0000000600067c02 */ /* 0x002fe20008000f00 */
[----:B------:R-:W-:Y:S01]  /*b7d0*/  IMAD.U32 R7, RZ, RZ, UR7 ;  /* 0x00000007ff077e24 */ /* 0x000fe2000f8e00ff */
[----:B----4-:R-:W-:Y:S01]  /*b7e0*/  MOV R10, UR8 ;  /* 0x00000008000a7c02 */ /* 0x010fe20008000f00 */
[----:B------:R-:W-:-:S07]  /*b7f0*/  IMAD.U32 R11, RZ, RZ, UR9 ;  /* 0x00000009ff0b7e24 */ /* 0x000fce000f8e00ff */
[----:B------:R-:W-:-:S07]  /*b800*/  LEPC R20, `(.L_x_6279) ;  /* 0x000000001014794e */ /* 0x000fce0000000000 */
[----:B--23-5:R-:W-:Y:S05]  /*b810*/  CALL.ABS.NOINC R2 ;  /* 0x0000000002007343 */ /* 0x02cfea0003c00000 */
.L_x_6279:
[----:B------:R-:W-:Y:S01]  /*b820*/  CS2R R2, SRZ ;  /* 0x0000000000027805 */ /* 0x000fe2000001ff00 */
[----:B------:R-:W-:Y:S06]  /*b830*/  BRA `(.L_x_6258) ;  /* 0x0000000000147947 */ /* 0x000fec0003800000 */
.L_x_6278:
[----:B01-3--:R-:W3:Y:S02]  /*b840*/  LDG.E.64 R2, desc[UR36][R22.64] ;  /* 0x0000002416027981 */ /* 0x00bee4000c1e1b00 */
[----:B---3--:R-:W3:Y:S02]  /*b850*/  I2F.F64.U64 R2, R2 ;  /* 0x0000000200027312 */ /* 0x008ee40000301800 */
[----:B---3--:R-:W-:Y:S05]  /*b860*/  BRA `(.L_x_6258) ;  /* 0x0000000000087947 */ /* 0x008fea0003800000 */
.L_x_6277:
[----:B01-3--:R-:W3:Y:S02]  /*b870*/  LDG.E R2, desc[UR36][R22.64] ;  /* 0x0000002416027981 */ /* 0x00bee4000c1e1900 */
[----:B---3--:R-:W3:Y:S02]  /*b880*/  I2F.F64.U32 R2, R2 ;  /* 0x0000000200027312 */ /* 0x008ee40000201800 */
.L_x_6258:
[----:B------:R-:W-:Y:S05]  /*b890*/  BSYNC.RECONVERGENT B6 ;  /* 0x0000000000067941 */ /* 0x000fea0003800200 */
.L_x_6252:
[----:B------:R-:W4:Y:S01]  /*b8a0*/  LDCU.64 UR6, c[0x0][0x5e8] ;  /* 0x0000bd00ff0677ac */ /* 0x000f220008000a00 */
[----:B---3-5:R4:W2:Y:S01]  /*b8b0*/  DSETP.NEU.AND P0, PT, R2, RZ, PT ;  /* 0x000000ff0200722a */ /* 0x0288a20003f0d000 */
[----:B------:R-:W-:Y:S01]  /*b8c0*/  BSSY.RECONVERGENT B6, `(.L_x_6280) ;  /* 0x00000d6000067945 */ /* 0x000fe20003800200 */
[----:B------:R-:W-:-:S04]  /*b8d0*/  UPRMT UR4, UR43, 0x9910, URZ ;  /* 0x000099102b047896 */ /* 0x000fc800080000ff */
[----:B------:R-:W-:Y:S01]  /*b8e0*/  UISETP.GT.AND UP0, UPT, UR4, 0x9, UPT ;  /* 0x000000090400788c */ /* 0x000fe2000bf04270 */
[----:B----4-:R-:W-:-:S05]  /*b8f0*/  IADD3 R2, P1, PT, R18, UR6, RZ ;  /* 0x0000000612027c10 */ /* 0x010fca000ff3e0ff */
[----:B------:R-:W-:-:S15]  /*b900*/  IMAD.X R3, RZ, RZ, UR7, P1 ;  /* 0x00000007ff037e24 */ /* 0x000fde00088e06ff */
[----:B------:R-:W-:-:S15]  /*b910*/  NOP ;  /* 0x0000000000007918 */ /* 0x000fde0000000000 */
[----:B------:R-:W-:-:S15]  /*b920*/  NOP ;  /* 0x0000000000007918 */ /* 0x000fde0000000000 */
[----:B------:R-:W-:-:S07]  /*b930*/  NOP ;  /* 0x0000000000007918 */ /* 0x000fce0000000000 */
        /* <DEDUP_REMOVED lines=13> */
.L_x_6284:
[----:B------:R2:W-:Y:S01]  /*ba10*/  STG.E.U8 desc[UR36][R2.64], R4 ;  /* 0x0000000402007986 */ /* 0x0005e2000c101124 */
[----:B------:R-:W-:Y:S05]  /*ba20*/  BRA `(.L_x_6286) ;  /* 0x0000000800fc7947 */ /* 0x000fea0003800000 */
.L_x_6283:
        /* <DEDUP_REMOVED lines=9> */
.L_x_6288:
[----:B------:R2:W-:Y:S01]  /*bac0*/  STG.E desc[UR36][R2.64], R4 ;  /* 0x0000000402007986 */ /* 0x0005e2000c101924 */
[----:B------:R-:W-:Y:S05]  /*bad0*/  BRA `(.L_x_6286) ;  /* 0x0000000800d07947 */ /* 0x000fea0003800000 */
.L_x_6287:
[----:B------:R2:W-:Y:S01]  /*bae0*/  STG.E.U16 desc[UR36][R2.64], R4 ;  /* 0x0000000402007986 */ /* 0x0005e2000c101524 */
[----:B------:R-:W-:Y:S05]  /*baf0*/  BRA `(.L_x_6286) ;  /* 0x0000000800c87947 */ /* 0x000fea0003800000 */
.L_x_6282:
        /* <DEDUP_REMOVED lines=9> */
.L_x_6290:
[----:B------:R-:W-:-:S04]  /*bb90*/  I2FP.F32.U32 R0, R4 ;  /* 0x0000000400007245 */ /* 0x000fc80000201000 */
[----:B------:R-:W-:-:S05]  /*bba0*/  F2FP.F16.F32.PACK_AB R0, RZ, R0 ;  /* 0x00000000ff00723e */ /* 0x000fca00000000ff */
[----:B------:R2:W-:Y:S01]  /*bbb0*/  STG.E.U16 desc[UR36][R2.64], R0 ;  /* 0x0000000002007986 */ /* 0x0005e2000c101524 */
[----:B------:R-:W-:Y:S05]  /*bbc0*/  BRA `(.L_x_6286) ;  /* 0x0000000800947947 */ /* 0x000fea0003800000 */
.L_x_6289:
        /* <DEDUP_REMOVED lines=10> */
.L_x_6292:
[----:B------:R-:W-:-:S04]  /*bc70*/  I2FP.F32.U32 R4, R4 ;  /* 0x0000000400047245 */ /* 0x000fc80000201000 */
[----:B------:R-:W-:-:S04]  /*bc80*/  F2FP.F16.F32.PACK_AB R5, RZ, R4 ;  /* 0x00000004ff05723e */ /* 0x000fc800000000ff */
[----:B------:R-:W-:-:S05]  /*bc90*/  PRMT R5, R5, 0x5410, RZ ;  /* 0x0000541005057816 */ /* 0x000fca00000000ff */
[----:B------:R2:W-:Y:S01]  /*bca0*/  STG.E desc[UR36][R2.64], R5 ;  /* 0x0000000502007986 */ /* 0x0005e2000c101924 */
[----:B------:R-:W-:Y:S05]  /*bcb0*/  BRA `(.L_x_6286) ;  /* 0x0000000800587947 */ /* 0x000fea0003800000 */
.L_x_6291:
[----:B------:R-:W2:Y:S02]  /*bcc0*/  I2F.F64.U32 R4, R4 ;  /* 0x0000000400047312 */ /* 0x000ea40000201800 */
[----:B--2---:R2:W-:Y:S01]  /*bcd0*/  STG.E.64 desc[UR36][R2.64], R4 ;  /* 0x0000000402007986 */ /* 0x0045e2000c101b24 */
[----:B------:R-:W-:Y:S05]  /*bce0*/  BRA `(.L_x_6286) ;  /* 0x00000008004c7947 */ /* 0x000fea0003800000 */
.L_x_6281:
        /* <DEDUP_REMOVED lines=12> */
.L_x_6296:
        /* <DEDUP_REMOVED lines=17> */
.L_x_6298:
[----:B------:R-:W-:Y:S05]  /*bec0*/  BSYNC.RECONVERGENT B0 ;  /* 0x0000000000007941 */ /* 0x000fea0003800200 */
.L_x_6297:
[----:B------:R2:W-:Y:S01]  /*bed0*/  STG.E.U8 desc[UR36][R2.64], R0 ;  /* 0x0000000002007986 */ /* 0x0005e2000c101124 */
[----:B------:R-:W-:Y:S05]  /*bee0*/  BRA `(.L_x_6286) ;  /* 0x0000000400cc7947 */ /* 0x000fea0003800000 */
.L_x_6295:
        /* <DEDUP_REMOVED lines=17> */
.L_x_6300:
[----:B------:R-:W-:Y:S05]  /*c000*/  BSYNC.RECONVERGENT B0 ;  /* 0x0000000000007941 */ /* 0x000fea0003800200 */
.L_x_6299:
[----:B------:R2:W-:Y:S01]  /*c010*/  STG.E.U8 desc[UR36][R2.64], R0 ;  /* 0x0000000002007986 */ /* 0x0005e2000c101124 */
[----:B------:R-:W-:Y:S05]  /*c020*/  BRA `(.L_x_6286) ;  /* 0x00000004007c7947 */ /* 0x000fea0003800000 */
.L_x_6294:
        /* <DEDUP_REMOVED lines=21> */
.L_x_6302:
[----:B------:R-:W-:-:S05]  /*c180*/  MOV R5, RZ ;  /* 0x000000ff00057202 */ /* 0x000fca0000000f00 */
[----:B------:R2:W-:Y:S01]  /*c190*/  STG.E.64 desc[UR36][R2.64], R4 ;  /* 0x0000000402007986 */ /* 0x0005e2000c101b24 */
[----:B------:R-:W-:Y:S05]  /*c1a0*/  BRA `(.L_x_6286) ;  /* 0x00000004001c7947 */ /* 0x000fea0003800000 */
.L_x_6301:
[----:B------:R2:W-:Y:S01]  /*c1b0*/  STG.E desc[UR36][R2.64], R4 ;  /* 0x0000000402007986 */ /* 0x0005e2000c101924 */
[----:B------:R-:W-:Y:S05]  /*c1c0*/  BRA `(.L_x_6286) ;  /* 0x0000000400147947 */ /* 0x000fea0003800000 */
.L_x_6293:
        /* <DEDUP_REMOVED lines=8> */
.L_x_6304:
[----:B------:R-:W-:Y:S01]  /*c250*/  CS2R R6, SRZ ;  /* 0x0000000000067805 */ /* 0x000fe2000001ff00 */
[----:B------:R-:W2:Y:S04]  /*c260*/  I2F.F64.U32 R4, R4 ;  /* 0x0000000400047312 */ /* 0x000ea80000201800 */
[----:B--2---:R2:W-:Y:S01]  /*c270*/  STG.E.128 desc[UR36][R2.64], R4 ;  /* 0x0000000402007986 */ /* 0x0045e2000c101d24 */
[----:B------:R-:W-:Y:S05]  /*c280*/  BRA `(.L_x_6286) ;  /* 0x0000000000e47947 */ /* 0x000fea0003800000 */
.L_x_6303:
[----:B------:R-:W-:-:S09]  /*c290*/  UISETP.NE.AND UP0, UPT, UR4, 0xf, UPT ;  /* 0x0000000f0400788c */ /* 0x000fd2000bf05270 */
[----:B------:R-:W-:Y:S05]  /*c2a0*/  BRA.U !UP0, `(.L_x_6305) ;  /* 0x0000000108d07547 */ /* 0x000fea000b800000 */
[----:B------:R-:W-:-:S09]  /*c2b0*/  UISETP.NE.AND UP0, UPT, UR4, 0x17, UPT ;  /* 0x000000170400788c */ /* 0x000fd2000bf05270 */
[----:B------:R-:W-:Y:S05]  /*c2c0*/  BRA.U !UP0, `(.L_x_6306) ;  /* 0x0000000108847547 */ /* 0x000fea000b800000 */
[----:B------:R-:W-:-:S09]  /*c2d0*/  UISETP.NE.AND UP0, UPT, UR4, 0x18, UPT ;  /* 0x000000180400788c */ /* 0x000fd2000bf05270 */
[----:B------:R-:W-:Y:S05]  /*c2e0*/  BRA.U !UP0, `(.L_x_6307) ;  /* 0x0000000108447547 */ /* 0x000fea000b800000 */
.L_x_6285:
[----:B------:R-:W-:Y:S01]  /*c2f0*/  MOV R0, 0x0 ;  /* 0x0000000000007802 */ /* 0x000fe20000000f00 */
[----:B------:R-:W2:Y:S01]  /*c300*/  LDCU.64 UR4, c[0x4][0x140] ;  /* 0x01002800ff0477ac */ /* 0x000ea20008000a00 */
[----:B------:R-:W-:Y:S02]  /*c310*/  HFMA2 R12, -RZ, RZ, 0, 5.9604644775390625e-08 ;  /* 0x00000001ff0c7431 */ /* 0x000fe400000001ff */
[----:B------:R-:W-:Y:S01]  /*c320*/  IMAD.MOV.U32 R8, RZ, RZ, 0x65 ;  /* 0x00000065ff087424 */ /* 0x000fe200078e00ff */
[----:B------:R3:W4:Y:S01]  /*c330*/  LDC.64 R2, c[0x4][R0] ;  /* 0x0100000000027b82 */ /* 0x0007220000000a00 */
[----:B------:R-:W5:Y:S01]  /*c340*/  LDCU.64 UR6, c[0x4][0x148] ;  /* 0x01002900ff0677ac */ /* 0x000f620008000a00 */
[----:B------:R-:W-:Y:S01]  /*c350*/  IMAD.MOV.U32 R13, RZ, RZ, RZ ;  /* 0x000000ffff0d7224 */ /* 0x000fe200078e00ff */
[----:B------:R-:W0:Y:S01]  /*c360*/  LDCU.64 UR8, c[0x4][0x10] ;  /* 0x01000200ff0877ac */ /* 0x000e220008000a00 */
[----:B--2---:R-:W-:Y:S01]  /*c370*/  IMAD.U32 R4, RZ, RZ, UR4 ;  /* 0x00000004ff047e24 */ /* 0x004fe2000f8e00ff */
[----:B------:R-:W-:Y:S01]  /*c380*/  MOV R5, UR5 ;  /* 0x0000000500057c02 */ /* 0x000fe20008000f00 */
[----:B-----5:R-:W-:Y:S01]  /*c390*/  IMAD.U32 R6, RZ, RZ, UR6 ;  /* 0x00000006ff067e24 */ /* 0x020fe2000f8e00ff */
[----:B------:R-:W-:Y:S01]  /*c3a0*/  MOV R7, UR7 ;  /* 0x0000000700077c02 */ /* 0x000fe20008000f00 */
[----:B0-----:R-:W-:Y:S01]  /*c3b0*/  IMAD.U32 R10, RZ, RZ, UR8 ;  /* 0x00000008ff0a7e24 */ /* 0x001fe2000f8e00ff */
[----:B---3--:R-:W-:-:S07]  /*c3c0*/  MOV R11, UR9 ;  /* 0x00000009000b7c02 */ /* 0x008fce0008000f00 */
[----:B------:R-:W-:-:S07]  /*c3d0*/  LEPC R20, `(.L_x_6308) ;  /* 0x000000001014794e */ /* 0x000fce0000000000 */
[----:B-1--4-:R-:W-:Y:S05]  /*c3e0*/  CALL.ABS.NOINC R2 ;  /* 0x0000000002007343 */ /* 0x012fea0003c00000 */
.L_x_6308:
[----:B------:R-:W-:Y:S05]  /*c3f0*/  BRA `(.L_x_6286) ;  /* 0x0000000000887947 */ /* 0x000fea0003800000 */
.L_x_6307:
        /* <DEDUP_REMOVED lines=11> */
.L_x_6310:
[----:B------:R-:W-:Y:S05]  /*c4b0*/  BSYNC.RECONVERGENT B0 ;  /* 0x0000000000007941 */ /* 0x000fea0003800200 */
.L_x_6309:
[----:B------:R4:W-:Y:S01]  /*c4c0*/  STG.E.U8 desc[UR36][R2.64], R5 ;  /* 0x0000000502007986 */ /* 0x0009e2000c101124 */
[----:B------:R-:W-:Y:S05]  /*c4d0*/  BRA `(.L_x_6286) ;  /* 0x0000000000507947 */ /* 0x000fea0003800000 */
.L_x_6306:
        /* <DEDUP_REMOVED lines=12> */
.L_x_6311:
[----:B------:R-:W-:Y:S01]  /*c5a0*/  IMAD.MOV.U32 R5, RZ, RZ, 0x7f ;  /* 0x0000007fff057424 */ /* 0x000fe200078e00ff */
[----:B------:R-:W-:-:S04]  /*c5b0*/  ISETP.GT.U32.AND P0, PT, R7, 0x7f800000, PT ;  /* 0x7f8000000700780c */ /* 0x000fc80003f04070 */
[----:B------:R-:W-:-:S05]  /*c5c0*/  SEL R5, R5, 0x7c, P0 ;  /* 0x0000007c05057807 */ /* 0x000fca0000000000 */
[----:B------:R2:W-:Y:S01]  /*c5d0*/  STG.E.U8 desc[UR36][R2.64], R5 ;  /* 0x0000000502007986 */ /* 0x0005e2000c101124 */
[----:B------:R-:W-:Y:S05]  /*c5e0*/  BRA `(.L_x_6286) ;  /* 0x00000000000c7947 */ /* 0x000fea0003800000 */
.L_x_6305:
[----:B------:R-:W-:-:S04]  /*c5f0*/  I2FP.F32.U32 R0, R4 ;  /* 0x0000000400007245 */ /* 0x000fc80000201000 */
[----:B------:R-:W-:-:S05]  /*c600*/  F2FP.BF16.F32.PACK_AB R0, RZ, R0 ;  /* 0x00000000ff00723e */ /* 0x000fca00000010ff */
[----:B------:R2:W-:Y:S02]  /*c610*/  STG.E.U16 desc[UR36][R2.64], R0 ;  /* 0x0000000002007986 */ /* 0x0005e4000c101524 */
.L_x_6286:
[----:B------:R-:W-:Y:S05]  /*c620*/  BSYNC.RECONVERGENT B6 ;  /* 0x0000000000067941 */ /* 0x000fea0003800200 */
.L_x_6280:
[----:B------:R-:W-:-:S07]  /*c630*/  IADD3 R19, PT, PT, R19, 0x80, RZ ;  /* 0x0000008013137810 */ /* 0x000fce0007ffe0ff */
.L_x_6222:
[----:B------:R-:W-:Y:S05]  /*c640*/  BSYNC.RECONVERGENT B7 ;  /* 0x0000000000077941 */ /* 0x000fea0003800200 */
.L_x_6221:
[----:B------:R-:W5:Y:S02]  /*c650*/  LDCU UR4, c[0x0][0x380] ;  /* 0x00007000ff0477ac */ /* 0x000f640008000800 */
[----:B-----5:R-:W-:-:S13]  /*c660*/  ISETP.GE.AND P0, PT, R19, UR4, PT ;  /* 0x0000000413007c0c */ /* 0x020fda000bf06270 */
[----:B------:R-:W-:Y:S05]  /*c670*/  @P0 EXIT ;  /* 0x000000000000094d */ /* 0x000fea0003800000 */
[----:B------:R-:W5:Y:S01]  /*c680*/  LDCU UR4, c[0x0][0x388] ;  /* 0x00007100ff0477ac */ /* 0x000f620008000800 */
[----:B0-2---:R-:W-:Y:S02]  /*c690*/  HFMA2 R0, -RZ, RZ, 0, 0 ;  /* 0x00000000ff007431 */ /* 0x005fe400000001ff */
[----:B-1-3--:R-:W-:Y:S02]  /*c6a0*/  IMAD.MOV.U32 R22, RZ, RZ, RZ ;  /* 0x000000ffff167224 */ /* 0x00afe400078e00ff */
        /* <DEDUP_REMOVED lines=351> */
.L_x_6312:
[----:B------:R-:W4:Y:S01]  /*dca0*/  LDCU.64 UR8, c[0x0][0x5f0] ;  /* 0x0000be00ff0877ac */ /* 0x000f220008000a00 */
[----:B------:R-:W-:Y:S01]  /*dcb0*/  BSSY.RECONVERGENT B6, `(.L_x_6313) ;  /* 0x00000ef000067945 */ /* 0x000fe20003800200 */
[----:B------:R-:W0:Y:S01]  /*dcc0*/  LDCU.64 UR6, c[0x0][0x5e8] ;  /* 0x0000bd00ff0677ac */ /* 0x000e220008000a00 */
[----:B------:R-:W-:-:S04]  /*dcd0*/  UPRMT UR4, UR39, 0x9910, URZ ;  /* 0x0000991027047896 */ /* 0x000fc800080000ff */
[----:B------:R-:W-:Y:S01]  /*dce0*/  UISETP.GT.AND UP0, UPT, UR4, 0x9, UPT ;  /* 0x000000090400788c */ /* 0x000fe2000bf04270 */
[----:B----4-:R-:W-:Y:S02]  /*dcf0*/  IADD3 R2, P1, PT, R0, UR8, RZ ;  /* 0x0000000800027c10 */ /* 0x010fe4000ff3e0ff */
        /* <DEDUP_REMOVED lines=15> */
.L_x_6317:
[----:B------:R-:W2:Y:S02]  /*ddf0*/  LDG.E.U8 R2, desc[UR36][R2.64] ;  /* 0x0000002402027981 */ /* 0x000ea4000c1e1100 */
[----:B--2---:R4:W0:Y:S02]  /*de00*/  I2F.F64.U16 R18, R2 ;  /* 0x0000000200127312 */ /* 0x0048240000101800 */
[----:B0---4-:R-:W-:Y:S05]  /*de10*/  BRA `(.L_x_6319) ;  /* 0x0000000c00607947 */ /* 0x011fea0003800000 */
.L_x_6316:
        /* <DEDUP_REMOVED lines=9> */
.L_x_6321:
[----:B------:R-:W2:Y:S02]  /*deb0*/  LDG.E R2, desc[UR36][R2.64] ;  /* 0x0000002402027981 */ /* 0x000ea4000c1e1900 */
[----:B--2---:R4:W0:Y:S02]  /*dec0*/  I2F.F64 R18, R2 ;  /* 0x0000000200127312 */ /* 0x0048240000201c00 */
[----:B0---4-:R-:W-:Y:S05]  /*ded0*/  BRA `(.L_x_6319) ;  /* 0x0000000c00307947 */ /* 0x011fea0003800000 */
.L_x_6320:
[----:B------:R-:W2:Y:S02]  /*dee0*/  LDG.E.U16 R2, desc[UR36][R2.64] ;  /* 0x0000002402027981 */ /* 0x000ea4000c1e1500 */
[----:B--2---:R4:W0:Y:S02]  /*def0*/  I2F.F64.S16 R18, R2 ;  /* 0x0000000200127312 */ /* 0x0048240000101c00 */
[----:B0---4-:R-:W-:Y:S05]  /*df00*/  BRA `(.L_x_6319) ;  /* 0x0000000c00247947 */ /* 0x011fea0003800000 */
.L_x_6315:
        /* <DEDUP_REMOVED lines=10> */
.L_x_6323:
[----:B------:R-:W2:Y:S02]  /*dfb0*/  LDG.E.U16 R0, desc[UR36][R2.64] ;  /* 0x0000002402007981 */ /* 0x000ea4000c1e1500 */
[----:B--2---:R-:W-:-:S05]  /*dfc0*/  HADD2.F32 R0, -RZ, R0.H0_H0 ;  /* 0x20000000ff007230 */ /* 0x004fca0000004100 */
[----:B------:R-:W-:-:S04]  /*dfd0*/  FMUL.FTZ R0, R0, 1 ;  /* 0x3f80000000007820 */ /* 0x000fc80000410000 */
[----:B------:R3:W4:Y:S02]  /*dfe0*/  F2F.F64.F32 R18, R0 ;  /* 0x0000000000127310 */ /* 0x0007240000201800 */
[----:B---34-:R-:W-:Y:S05]  /*dff0*/  BRA `(.L_x_6319) ;  /* 0x0000000800e87947 */ /* 0x018fea0003800000 */
.L_x_6322:
        /* <DEDUP_REMOVED lines=10> */
.L_x_6325:
[----:B------:R-:W2:Y:S02]  /*e0a0*/  LDG.E.U16 R2, desc[UR36][R2.64] ;  /* 0x0000002402027981 */ /* 0x000ea4000c1e1500 */
[----:B--2---:R-:W-:-:S05]  /*e0b0*/  HADD2.F32 R0, -RZ, R2.H0_H0 ;  /* 0x20000002ff007230 */ /* 0x004fca0000004100 */
[----:B------:R-:W-:-:S04]  /*e0c0*/  FMUL.FTZ R0, R0, 1 ;  /* 0x3f80000000007820 */ /* 0x000fc80000410000 */
[----:B------:R3:W4:Y:S02]  /*e0d0*/  F2F.F64.F32 R18, R0 ;  /* 0x0000000000127310 */ /* 0x0007240000201800 */
[----:B---34-:R-:W-:Y:S05]  /*e0e0*/  BRA `(.L_x_6319) ;  /* 0x0000000800ac7947 */ /* 0x018fea0003800000 */
.L_x_6324:
[----:B------:R3:W5:Y:S01]  /*e0f0*/  LDG.E.64 R18, desc[UR36][R2.64] ;  /* 0x0000002402127981 */ /* 0x000762000c1e1b00 */
[----:B------:R-:W-:Y:S05]  /*e100*/  BRA `(.L_x_6319) ;  /* 0x0000000800a47947 */ /* 0x000fea0003800000 */
.L_x_6314:
        /* <DEDUP_REMOVED lines=13> */
.L_x_6328:
[----:B------:R2:W5:Y:S01]  /*e1e0*/  LDG.E.64 R18, desc[UR36][R2.64] ;  /* 0x0000002402127981 */ /* 0x000562000c1e1b00 */
[----:B------:R-:W-:Y:S05]  /*e1f0*/  BRA `(.L_x_6319) ;  /* 0x0000000800687947 */ /* 0x000fea0003800000 */
.L_x_6327:
        /* <DEDUP_REMOVED lines=27> */
.L_x_6330:
        /* <DEDUP_REMOVED lines=14> */
.L_x_6329:
[----:B------:R-:W2:Y:S02]  /*e490*/  LDG.E.U16 R0, desc[UR36][R2.64] ;  /* 0x0000002402007981 */ /* 0x000ea4000c1e1500 */
[----:B--2---:R-:W-:-:S05]  /*e4a0*/  SHF.L.U32 R0, R0, 0x10, RZ ;  /* 0x0000001000007819 */ /* 0x004fca00000006ff */
[----:B------:R-:W-:-:S04]  /*e4b0*/  FMUL.FTZ R0, R0, 1 ;  /* 0x3f80000000007820 */ /* 0x000fc80000410000 */
[----:B------:R2:W3:Y:S02]  /*e4c0*/  F2F.F64.F32 R18, R0 ;  /* 0x0000000000127310 */ /* 0x0004e40000201800 */
[----:B--23--:R-:W-:Y:S05]  /*e4d0*/  BRA `(.L_x_6319) ;  /* 0x0000000400b07947 */ /* 0x00cfea0003800000 */
.L_x_6326:
        /* <DEDUP_REMOVED lines=11> */
.L_x_6333:
        /* <DEDUP_REMOVED lines=21> */
.L_x_6335:
[----:B------:R-:W-:Y:S05]  /*e6e0*/  BSYNC.RECONVERGENT B0 ;  /* 0x0000000000007941 */ /* 0x000fea0003800200 */
.L_x_6334:
[----:B------:R-:W-:Y:S01]  /*e6f0*/  IMAD.SHL.U32 R0, R0, 0x100000, RZ ;  /* 0x0010000000007824 */ /* 0x000fe200078e00ff */
[----:B------:R-:W-:-:S04]  /*e700*/  LEA R2, R2, 0x3b800000, 0x17 ;  /* 0x3b80000002027811 */ /* 0x000fc800078eb8ff */
[----:B------:R-:W-:-:S05]  /*e710*/  LOP3.LUT R0, R2, R0, R7, 0xfe, !PT ;  /* 0x0000000002007212 */ /* 0x000fca00078efe07 */
[----:B------:R-:W-:-:S04]  /*e720*/  FMUL.FTZ R0, R0, 1 ;  /* 0x3f80000000007820 */ /* 0x000fc80000410000 */
[----:B------:R2:W3:Y:S02]  /*e730*/  F2F.F64.F32 R18, R0 ;  /* 0x0000000000127310 */ /* 0x0004e40000201800 */
[----:B--23--:R-:W-:Y:S05]  /*e740*/  BRA `(.L_x_6319) ;  /* 0x0000000400147947 */ /* 0x00cfea0003800000 */
.L_x_6332:
        /* <DEDUP_REMOVED lines=21> */
.L_x_6337:
[----:B------:R-:W-:Y:S05]  /*e8a0*/  BSYNC.RECONVERGENT B0 ;  /* 0x0000000000007941 */ /* 0x000fea0003800200 */
.L_x_6336:
[----:B------:R-:W-:Y:S02]  /*e8b0*/  SHF.L.U32 R0, R0, 0x15, RZ ;  /* 0x0000001500007819 */ /* 0x000fe400000006ff */
[----:B------:R-:W-:-:S04]  /*e8c0*/  LEA R2, R2, 0x37800000, 0x17 ;  /* 0x3780000002027811 */ /* 0x000fc800078eb8ff */
[----:B------:R-:W-:-:S05]  /*e8d0*/  LOP3.LUT R0, R2, R0, R7, 0xfe, !PT ;  /* 0x0000000002007212 */ /* 0x000fca00078efe07 */
[----:B------:R-:W-:-:S04]  /*e8e0*/  FMUL.FTZ R0, R0, 1 ;  /* 0x3f80000000007820 */ /* 0x000fc80000410000 */
[----:B------:R2:W3:Y:S02]  /*e8f0*/  F2F.F64.F32 R18, R0 ;  /* 0x0000000000127310 */ /* 0x0004e40000201800 */
[----:B--23--:R-:W-:Y:S05]  /*e900*/  BRA `(.L_x_6319) ;  /* 0x0000000000a47947 */ /* 0x00cfea0003800000 */
.L_x_6331:
        /* <DEDUP_REMOVED lines=18> */
.L_x_6318:
        /* <DEDUP_REMOVED lines=16> */
.L_x_6340:
[----:B------:R-:W-:Y:S01]  /*eb30*/  CS2R R18, SRZ ;  /* 0x0000000000127805 */ /* 0x000fe2000001ff00 */
[----:B------:R-:W-:Y:S06]  /*eb40*/  BRA `(.L_x_6319) ;  /* 0x0000000000147947 */ /* 0x000fec0003800000 */
.L_x_6339:
[----:B------:R-:W2:Y:S02]  /*eb50*/  LDG.E.64 R18, desc[UR36][R2.64] ;  /* 0x0000002402127981 */ /* 0x000ea4000c1e1b00 */
[----:B--2---:R-:W2:Y:S02]  /*eb60*/  I2F.F64.U64 R18, R18 ;  /* 0x0000001200127312 */ /* 0x004ea40000301800 */
[----:B--2---:R-:W-:Y:S05]  /*eb70*/  BRA `(.L_x_6319) ;  /* 0x0000000000087947 */ /* 0x004fea0003800000 */
.L_x_6338:
[----:B------:R-:W2:Y:S02]  /*eb80*/  LDG.E R2, desc[UR36][R2.64] ;  /* 0x0000002402027981 */ /* 0x000ea4000c1e1900 */
[----:B--2---:R0:W1:Y:S02]  /*eb90*/  I2F.F64.U32 R18, R2 ;  /* 0x0000000200127312 */ /* 0x0040640000201800 */
.L_x_6319:
[----:B------:R-:W-:Y:S05]  /*eba0*/  BSYNC.RECONVERGENT B6 ;  /* 0x0000000000067941 */ /* 0x000fea0003800200 */
.L_x_6313:
        /* <DEDUP_REMOVED lines=18> */
.L_x_6345:
[----:B0-23--:R-:W2:Y:S02]  /*ecd0*/  LDG.E.U8 R2, desc[UR36][R22.64] ;  /* 0x0000002416027981 */ /* 0x00dea4000c1e1100 */
[----:B--2---:R-:W4:Y:S02]  /*ece0*/  I2F.F64.U16 R2, R2 ;  /* 0x0000000200027312 */ /* 0x004f240000101800 */
[----:B----4-:R-:W-:Y:S05]  /*ecf0*/  BRA `(.L_x_6347) ;  /* 0x0000000c00607947 */ /* 0x010fea0003800000 */
.L_x_6344:
        /* <DEDUP_REMOVED lines=9> */
.L_x_6349:
[----:B0-23--:R-:W2:Y:S02]  /*ed90*/  LDG.E R2, desc[UR36][R22.64] ;  /* 0x0000002416027981 */ /* 0x00dea4000c1e1900 */
[----:B--2---:R-:W4:Y:S02]  /*eda0*/  I2F.F64 R2, R2 ;  /* 0x0000000200027312 */ /* 0x004f240000201c00 */
[----:B----4-:R-:W-:Y:S05]  /*edb0*/  BRA `(.L_x_6347) ;  /* 0x0000000c00307947 */ /* 0x010fea0003800000 */
.L_x_6348:
[----:B0-23--:R-:W2:Y:S02]  /*edc0*/  LDG.E.U16 R2, desc[UR36][R22.64] ;  /* 0x0000002416027981 */ /* 0x00dea4000c1e1500 */
[----:B--2---:R-:W4:Y:S02]  /*edd0*/  I2F.F64.S16 R2, R2 ;  /* 0x0000000200027312 */ /* 0x004f240000101c00 */
[----:B----4-:R-:W-:Y:S05]  /*ede0*/  BRA `(.L_x_6347) ;  /* 0x0000000c00247947 */ /* 0x010fea0003800000 */
.L_x_6343:
        /* <DEDUP_REMOVED lines=10> */
.L_x_6351:
[----:B------:R-:W4:Y:S02]  /*ee90*/  LDG.E.U16 R0, desc[UR36][R22.64] ;  /* 0x0000002416007981 */ /* 0x000f24000c1e1500 */
[----:B----4-:R-:W-:-:S05]  /*eea0*/  HADD2.F32 R0, -RZ, R0.H0_H0 ;  /* 0x20000000ff007230 */ /* 0x010fca0000004100 */
[----:B------:R-:W-:-:S04]  /*eeb0*/  FMUL.FTZ R0, R0, 1 ;  /* 0x3f80000000007820 */ /* 0x000fc80000410000 */
[----:B0-23--:R3:W4:Y:S02]  /*eec0*/  F2F.F64.F32 R2, R0 ;  /* 0x0000000000027310 */ /* 0x00d7240000201800 */
[----:B---34-:R-:W-:Y:S05]  /*eed0*/  BRA `(.L_x_6347) ;  /* 0x0000000800e87947 */ /* 0x018fea0003800000 */
.L_x_6350:
        /* <DEDUP_REMOVED lines=8> */
[----:B------:R-:W3:Y:S02]  /*ef60*/  F2F.F64.F32 R2, R2 ;  /* 0x0000000200027310 */ /* 0x000ee40000201800 */
[----:B---3--:R-:W-:Y:S05]  /*ef70*/  BRA `(.L_x_6347) ;  /* 0x0000000800c07947 */ /* 0x008fea0003800000 */
.L_x_6353:
[----:B------:R-:W4:Y:S02]  /*ef80*/  LDG.E.U16 R22, desc[UR36][R22.64] ;  /* 0x0000002416167981 */ /* 0x000f24000c1e1500 */
[----:B----4-:R-:W-:-:S05]  /*ef90*/  HADD2.F32 R0, -RZ, R22.H0_H0 ;  /* 0x20000016ff007230 */ /* 0x010fca0000004100 */
[----:B------:R-:W-:-:S04]  /*efa0*/  FMUL.FTZ R0, R0, 1 ;  /* 0x3f80000000007820 */ /* 0x000fc80000410000 */
[----:B0-23--:R3:W4:Y:S02]  /*efb0*/  F2F.F64.F32 R2, R0 ;  /* 0x0000000000027310 */ /* 0x00d7240000201800 */
[----:B---34-:R-:W-:Y:S05]  /*efc0*/  BRA `(.L_x_6347) ;  /* 0x0000000800ac7947 */ /* 0x018fea0003800000 */
.L_x_6352:
[----:B0-23--:R3:W5:Y:S01]  /*efd0*/  LDG.E.64 R2, desc[UR36][R22.64] ;  /* 0x0000002416027981 */ /* 0x00d762000c1e1b00 */
[----:B------:R-:W-:Y:S05]  /*efe0*/  BRA `(.L_x_6347) ;  /* 0x0000000800a47947 */ /* 0x000fea0003800000 */
.L_x_6342:
        /* <DEDUP_REMOVED lines=13> */
.L_x_6356:
[----:B0-23--:R2:W5:Y:S01]  /*f0c0*/  LDG.E.64 R2, desc[UR36][R22.64] ;  /* 0x0000002416027981 */ /* 0x00d562000c1e1b00 */
[----:B------:R-:W-:Y:S05]  /*f0d0*/  BRA `(.L_x_6347) ;  /* 0x0000000800687947 */ /* 0x000fea0003800000 */
.L_x_6355:
        /* <DEDUP_REMOVED lines=27> */
.L_x_6358:
[----:B--23--:R-:W2:Y:S02]  /*f290*/  LDG.E.U8 R3, desc[UR36][R22.64] ;  /* 0x0000002416037981 */ /* 0x00cea4000c1e1100 */
[C---:B--2---:R-:W-:Y:S01]  /*f2a0*/  SHF.L.U32 R0, R3.reuse, 0x19, RZ ;  /* 0x0000001903007819 */ /* 0x044fe200000006ff */
[----:B------:R-:W-:-:S03]  /*f2b0*/  IMAD.SHL.U32 R3, R3, 0x100, RZ ;  /* 0x0000010003037824 */ /* 0x000fc600078e00ff */
[----:B------:R-:W-:-:S13]  /*f2c0*/  ISETP.GE.U32.AND P0, PT, R0, 0x8000000, PT ;  /* 0x080000000000780c */ /* 0x000fda0003f06070 */
[C---:B0-----:R-:W-:Y:S02]  /*f2d0*/  @!P0 LOP3.LUT R2, R3.reuse, 0x7f00, RZ, 0xc0, !PT ;  /* 0x00007f0003028812 */ /* 0x041fe400078ec0ff */
        /* <DEDUP_REMOVED lines=9> */
.L_x_6357:
[----:B------:R-:W4:Y:S02]  /*f370*/  LDG.E.U16 R0, desc[UR36][R22.64] ;  /* 0x0000002416007981 */ /* 0x000f24000c1e1500 */
[----:B----4-:R-:W-:-:S05]  /*f380*/  SHF.L.U32 R0, R0, 0x10, RZ ;  /* 0x0000001000007819 */ /* 0x010fca00000006ff */
[----:B------:R-:W-:-:S04]  /*f390*/  FMUL.FTZ R0, R0, 1 ;  /* 0x3f80000000007820 */ /* 0x000fc80000410000 */
[----:B0-23--:R2:W3:Y:S02]  /*f3a0*/  F2F.F64.F32 R2, R0 ;  /* 0x0000000000027310 */ /* 0x00d4e40000201800 */
[----:B--23--:R-:W-:Y:S05]  /*f3b0*/  BRA `(.L_x_6347) ;  /* 0x0000000400b07947 */ /* 0x00cfea0003800000 */
.L_x_6354:
        /* <DEDUP_REMOVED lines=11> */
.L_x_6361:
        /* <DEDUP_REMOVED lines=21> */
.L_x_6363:
[----:B------:R-:W-:Y:S05]  /*f5c0*/  BSYNC.RECONVERGENT B0 ;  /* 0x0000000000007941 */ /* 0x000fea0003800200 */
.L_x_6362:
[----:B------:R-:W-:Y:S01]  /*f5d0*/  IMAD.SHL.U32 R0, R0, 0x100000, RZ ;  /* 0x0010000000007824 */ /* 0x000fe200078e00ff */
[----:B------:R-:W-:-:S04]  /*f5e0*/  LEA R2, R2, 0x3b800000, 0x17 ;  /* 0x3b80000002027811 */ /* 0x000fc800078eb8ff */
[----:B------:R-:W-:-:S05]  /*f5f0*/  LOP3.LUT R0, R2, R0, R7, 0xfe, !PT ;  /* 0x0000000002007212 */ /* 0x000fca00078efe07 */
[----:B------:R-:W-:-:S04]  /*f600*/  FMUL.FTZ R0, R0, 1 ;  /* 0x3f80000000007820 */ /* 0x000fc80000410000 */
[----:B------:R2:W3:Y:S02]  /*f610*/  F2F.F64.F32 R2, R0 ;  /* 0x0000000000027310 */ /* 0x0004e40000201800 */
[----:B--23--:R-:W-:Y:S05]  /*f620*/  BRA `(.L_x_6347) ;  /* 0x0000000400147947 */ /* 0x00cfea0003800000 */
.L_x_6360:
        /* <DEDUP_REMOVED lines=21> */
.L_x_6365:
[----:B------:R-:W-:Y:S05]  /*f780*/  BSYNC.RECONVERGENT B0 ;  /* 0x0000000000007941 */ /* 0x000fea0003800200 */
.L_x_6364:
[----:B------:R-:W-:Y:S02]  /*f790*/  SHF.L.U32 R0, R0, 0x15, RZ ;  /* 0x0000001500007819 */ /* 0x000fe400000006ff */
[----:B------:R-:W-:-:S04]  /*f7a0*/  LEA R2, R2, 0x37800000, 0x17 ;  /* 0x3780000002027811 */ /* 0x000fc800078eb8ff */
[----:B------:R-:W-:-:S05]  /*f7b0*/  LOP3.LUT R0, R2, R0, R7, 0xfe, !PT ;  /* 0x0000000002007212 */ /* 0x000fca00078efe07 */
[----:B------:R-:W-:-:S04]  /*f7c0*/  FMUL.FTZ R0, R0, 1 ;  /* 0x3f80000000007820 */ /* 0x000fc80000410000 */
[----:B------:R2:W3:Y:S02]  /*f7d0*/  F2F.F64.F32 R2, R0 ;  /* 0x0000000000027310 */ /* 0x0004e40000201800 */
[----:B--23--:R-:W-:Y:S05]  /*f7e0*/  BRA `(.L_x_6347) ;  /* 0x0000000000a47947 */ /* 0x00cfea0003800000 */
.L_x_6359:
[----:B------:R-:W-:-:S09]  /*f7f0*/  UISETP.NE.AND UP0, UPT, UR4, 0x1c, UPT ;  /* 0x0000001c0400788c */ /* 0x000fd2000bf05270 */
[----:B------:R-:W-:Y:S05]  /*f800*/  BRA.U !UP0, `(.L_x_6366) ;  /* 0x0000000108947547 */ /* 0x000fea000b800000 */
[----:B------:R-:W-:-:S09]  /*f810*/  UISETP.NE.AND UP0, UPT, UR4, 0x1d, UPT ;  /* 0x0000001d0400788c */ /* 0x000fd2000bf05270 */
[----:B------:R-:W-:Y:S05]  /*f820*/  BRA.U !UP0, `(.L_x_6367) ;  /* 0x0000000108807547 */ /* 0x000fea000b800000 */
[----:B------:R-:W-:-:S09]  /*f830*/  UISETP.NE.AND UP0, UPT, UR4, 0x2c, UPT ;  /* 0x0000002c0400788c */ /* 0x000fd2000bf05270 */
[----:B------:R-:W-:Y:S05]  /*f840*/  BRA.U UP0, `(.L_x_6346) ;  /* 0x0000000100307547 */ /* 0x000fea000b800000 */
[----:B------:R-:W4:Y:S01]  /*f850*/  LDG.E.U8 R0, desc[UR36][R22.64] ;  /* 0x0000002416007981 */ /* 0x000f22000c1e1100 */
[----:B--23--:R-:W-:Y:S02]  /*f860*/  HFMA2 R3, -RZ, RZ, 0.5, 0 ;  /* 0x38000000ff037431 */ /* 0x00cfe400000001ff */
[----:B0-----:R-:W-:Y:S01]  /*f870*/  IMAD.MOV.U32 R2, RZ, RZ, 0x0 ;  /* 0x00000000ff027424 */ /* 0x001fe200078e00ff */
[----:B----4-:R-:W-:-:S13]  /*f880*/  ISETP.NE.AND P0, PT, R0, RZ, PT ;  /* 0x000000ff0000720c */ /* 0x010fda0003f05270 */
[----:B------:R-:W-:Y:S05]  /*f890*/  @!P0 BRA `(.L_x_6347) ;  /* 0x0000000000788947 */ /* 0x000fea0003800000 */
[----:B------:R-:W-:-:S13]  /*f8a0*/  ISETP.NE.AND P0, PT, R0, 0xff, PT ;  /* 0x000000ff0000780c */ /* 0x000fda0003f05270 */
[----:B------:R-:W-:Y:S01]  /*f8b0*/  @P0 IMAD.SHL.U32 R0, R0, 0x800000, RZ ;  /* 0x0080000000000824 */ /* 0x000fe200078e00ff */
[----:B------:R-:W-:Y:S01]  /*f8c0*/  @!P0 MOV R2, 0x20000000 ;  /* 0x2000000000028802 */ /* 0x000fe20000000f00 */
[----:B------:R-:W-:Y:S02]  /*f8d0*/  @!P0 IMAD.MOV.U32 R3, RZ, RZ, 0x7ff80000 ;  /* 0x7ff80000ff038424 */ /* 0x000fe400078e00ff */
[----:B------:R-:W-:-:S04]  /*f8e0*/  @P0 FMUL.FTZ R0, R0, 1 ;  /* 0x3f80000000000820 */ /* 0x000fc80000410000 */
[----:B------:R0:W2:Y:S02]  /*f8f0*/  @P0 F2F.F64.F32 R2, R0 ;  /* 0x0000000000020310 */ /* 0x0000a40000201800 */
[----:B0-2---:R-:W-:Y:S05]  /*f900*/  BRA `(.L_x_6347) ;  /* 0x00000000005c7947 */ /* 0x005fea0003800000 */
.L_x_6346:
[----:B0-23--:R-:W-:Y:S01]  /*f910*/  MOV R2, 0x0 ;  /* 0x0000000000027802 */ /* 0x00dfe20000000f00 */
[----:B------:R-:W0:Y:S01]  /*f920*/  LDCU.64 UR4, c[0x4][0x140] ;  /* 0x01002800ff0477ac */ /* 0x000e220008000a00 */
[----:B------:R-:W-:Y:S02]  /*f930*/  HFMA2 R8, -RZ, RZ, 0, 4.64916229248046875e-06 ;  /* 0x0000004eff087431 */ /* 0x000fe400000001ff */
[----:B------:R-:W-:Y:S01]  /*f940*/  IMAD.MOV.U32 R12, RZ, RZ, 0x1 ;  /* 0x00000001ff0c7424 */ /* 0x000fe200078e00ff */
[----:B------:R-:W-:Y:S01]  /*f950*/  MOV R13, RZ ;  /* 0x000000ff000d7202 */ /* 0x000fe20000000f00 */
[----:B------:R-:W2:Y:S01]  /*f960*/  LDCU.64 UR6, c[0x4][0x148] ;  /* 0x01002900ff0677ac */ /* 0x000ea20008000a00 */
[----:B------:R-:W3:Y:S01]  /*f970*/  LDC.64 R2, c[0x4][R2] ;  /* 0x0100000002027b82 */ /* 0x000ee20000000a00 */
[----:B------:R-:W4:Y:S01]  /*f980*/  LDCU.64 UR8, c[0x4][0x38] ;  /* 0x01000700ff0877ac */ /* 0x000f220008000a00 */
[----:B0-----:R-:W-:Y:S01]  /*f990*/  MOV R4, UR4 ;  /* 0x0000000400047c02 */ /* 0x001fe20008000f00 */
[----:B------:R-:W-:Y:S01]  /*f9a0*/  IMAD.U32 R5, RZ, RZ, UR5 ;  /* 0x00000005ff057e24 */ /* 0x000fe2000f8e00ff */
[----:B--2---:R-:W-:Y:S01]  /*f9b0*/  MOV R6, UR6 ;  /* 0x0000000600067c02 */ /* 0x004fe20008000f00 */
[----:B------:R-:W-:Y:S01]  /*f9c0*/  IMAD.U32 R7, RZ, RZ, UR7 ;  /* 0x00000007ff077e24 */ /* 0x000fe2000f8e00ff */
[----:B----4-:R-:W-:Y:S01]  /*f9d0*/  MOV R10, UR8 ;  /* 0x00000008000a7c02 */ /* 0x010fe20008000f00 */
[----:B------:R-:W-:-:S07]  /*f9e0*/  IMAD.U32 R11, RZ, RZ, UR9 ;  /* 0x00000009ff0b7e24 */ /* 0x000fce000f8e00ff */
[----:B------:R-:W-:-:S07]  /*f9f0*/  LEPC R20, `(.L_x_6368) ;  /* 0x000000001014794e */ /* 0x000fce0000000000 */
[----:B-1-3-5:R-:W-:Y:S05]  /*fa00*/  CALL.ABS.NOINC R2 ;  /* 0x0000000002007343 */ /* 0x02afea0003c00000 */
.L_x_6368:
[----:B------:R-:W-:Y:S01]  /*fa10*/  CS2R R2, SRZ ;  /* 0x0000000000027805 */ /* 0x000fe2000001ff00 */
[----:B------:R-:W-:Y:S06]  /*fa20*/  BRA `(.L_x_6347) ;  /* 0x0000000000147947 */ /* 0x000fec0003800000 */
.L_x_6367:
[----:B0-23--:R-:W2:Y:S02]  /*fa30*/  LDG.E.64 R2, desc[UR36][R22.64] ;  /* 0x0000002416027981 */ /* 0x00dea4000c1e1b00 */
[----:B--2---:R-:W0:Y:S02]  /*fa40*/  I2F.F64.U64 R2, R2 ;  /* 0x0000000200027312 */ /* 0x004e240000301800 */
[----:B0-----:R-:W-:Y:S05]  /*fa50*/  BRA `(.L_x_6347) ;  /* 0x0000000000087947 */ /* 0x001fea0003800000 */
.L_x_6366:
[----:B0-23--:R-:W2:Y:S02]  /*fa60*/  LDG.E R2, desc[UR36][R22.64] ;  /* 0x0000002416027981 */ /* 0x00dea4000c1e1900 */
[----:B--2---:R-:W0:Y:S02]  /*fa70*/  I2F.F64.U32 R2, R2 ;  /* 0x0000000200027312 */ /* 0x004e240000201800 */
.L_x_6347:
[----:B------:R-:W-:Y:S05]  /*fa80*/  BSYNC.RECONVERGENT B6 ;  /* 0x0000000000067941 */ /* 0x000fea0003800200 */
.L_x_6341:
[----:B------:R-:W-:Y:S01]  /*fa90*/  UPRMT UR4, UR43, 0x9910, URZ ;  /* 0x000099102b047896 */ /* 0x000fe200080000ff */
[----:B0----5:R-:W1:Y:S03]  /*faa0*/  DSETP.NEU.AND P0, PT, R2, RZ, PT ;  /* 0x000000ff0200722a */ /* 0x021e660003f0d000 */
[----:B------:R-:W-:-:S15]  /*fab0*/  UISETP.GT.AND UP0, UPT, UR4, 0x9, UPT ;  /* 0x000000090400788c */ /* 0x000fde000bf04270 */
[----:B------:R-:W-:-:S15]  /*fac0*/  NOP ;  /* 0x0000000000007918 */ /* 0x000fde0000000000 */
[----:B------:R-:W-:-:S15]  /*fad0*/  NOP ;  /* 0x0000000000007918 */ /* 0x000fde0000000000 */
[----:B------:R-:W-:-:S15]  /*fae0*/  NOP ;  /* 0x0000000000007918 */ /* 0x000fde0000000000 */
[----:B------:R-:W-:-:S01]  /*faf0*/  NOP ;  /* 0x0000000000007918 */ /* 0x000fc20000000000 */
        /* <DEDUP_REMOVED lines=13> */
.L_x_6372:
[----:B------:R-:W-:Y:S01]  /*fbd0*/  STG.E.U8 desc[UR36][R16.64], R2 ;  /* 0x0000000210007986 */ /* 0x000fe2000c101124 */
[----:B------:R-:W-:Y:S05]  /*fbe0*/  EXIT ;  /* 0x000000000000794d */ /* 0x000fea0003800000 */
.L_x_6371:
        /* <DEDUP_REMOVED lines=9> */
.L_x_6375:
[----:B------:R-:W-:Y:S01]  /*fc80*/  STG.E desc[UR36][R16.64], R2 ;  /* 0x0000000210007986 */ /* 0x000fe2000c101924 */
[----:B------:R-:W-:Y:S05]  /*fc90*/  EXIT ;  /* 0x000000000000794d */ /* 0x000fea0003800000 */
.L_x_6374:
[----:B------:R-:W-:Y:S01]  /*fca0*/  STG.E.U16 desc[UR36][R16.64], R2 ;  /* 0x0000000210007986 */ /* 0x000fe2000c101524 */
[----:B------:R-:W-:Y:S05]  /*fcb0*/  EXIT ;  /* 0x000000000000794d */ /* 0x000fea0003800000 */
.L_x_6370:
        /* <DEDUP_REMOVED lines=9> */
.L_x_6377:
[----:B------:R-:W-:-:S04]  /*fd50*/  I2FP.F32.U32 R0, R2 ;  /* 0x0000000200007245 */ /* 0x000fc80000201000 */
[----:B------:R-:W-:-:S05]  /*fd60*/  F2FP.F16.F32.PACK_AB R0, RZ, R0 ;  /* 0x00000000ff00723e */ /* 0x000fca00000000ff */
[----:B------:R-:W-:Y:S01]  /*fd70*/  STG.E.U16 desc[UR36][R16.64], R0 ;  /* 0x0000000010007986 */ /* 0x000fe2000c101524 */
[----:B------:R-:W-:Y:S05]  /*fd80*/  EXIT ;  /* 0x000000000000794d */ /* 0x000fea0003800000 */
.L_x_6376:
        /* <DEDUP_REMOVED lines=10> */
.L_x_6379:
[----:B------:R-:W-:-:S04]  /*fe30*/  I2FP.F32.U32 R2, R2 ;  /* 0x0000000200027245 */ /* 0x000fc80000201000 */
[----:B------:R-:W-:-:S04]  /*fe40*/  F2FP.F16.F32.PACK_AB R3, RZ, R2 ;  /* 0x00000002ff03723e */ /* 0x000fc800000000ff */
[----:B------:R-:W-:-:S05]  /*fe50*/  PRMT R3, R3, 0x5410, RZ ;  /* 0x0000541003037816 */ /* 0x000fca00000000ff */
[----:B------:R-:W-:Y:S01]  /*fe60*/  STG.E desc[UR36][R16.64], R3 ;  /* 0x0000000310007986 */ /* 0x000fe2000c101924 */
[----:B------:R-:W-:Y:S05]  /*fe70*/  EXIT ;  /* 0x000000000000794d */ /* 0x000fea0003800000 */
.L_x_6378:
[----:B------:R-:W0:Y:S02]  /*fe80*/  I2F.F64.U32 R2, R2 ;  /* 0x0000000200027312 */ /* 0x000e240000201800 */
[----:B0-----:R-:W-:Y:S01]  /*fe90*/  STG.E.64 desc[UR36][R16.64], R2 ;  /* 0x0000000210007986 */ /* 0x001fe2000c101b24 */
[----:B------:R-:W-:Y:S05]  /*fea0*/  EXIT ;  /* 0x000000000000794d */ /* 0x000fea0003800000 */
.L_x_6369:
        /* <DEDUP_REMOVED lines=12> */
.L_x_6383:
        /* <DEDUP_REMOVED lines=16> */
.L_x_6386:
[----:B------:R-:W-:-:S07]  /*10070*/  PRMT R8, R0, 0x7610, R8 ;  /* 0x0000761000087816 */ /* 0x000fce0000000008 */
.L_x_6385:
[----:B------:R-:W-:Y:S05]  /*10080*/  BSYNC.RECONVERGENT B0 ;  /* 0x0000000000007941 */ /* 0x000fea0003800200 */
.L_x_6384:
[----:B------:R-:W-:Y:S01]  /*10090*/  STG.E.U8 desc[UR36][R16.64], R8 ;  /* 0x0000000810007986 */ /* 0x000fe2000c101124 */
[----:B------:R-:W-:Y:S05]  /*100a0*/  EXIT ;  /* 0x000000000000794d */ /* 0x000fea0003800000 */
.L_x_6382:
        /* <DEDUP_REMOVED lines=16> */
.L_x_6389:
[----:B------:R-:W-:-:S07]  /*101b0*/  PRMT R8, R0, 0x7610, R8 ;  /* 0x0000761000087816 */ /* 0x000fce0000000008 */
.L_x_6388:
[----:B------:R-:W-:Y:S05]  /*101c0*/  BSYNC.RECONVERGENT B0 ;  /* 0x0000000000007941 */ /* 0x000fea0003800200 */
.L_x_6387:
[----:B------:R-:W-:Y:S01]  /*101d0*/  STG.E.U8 desc[UR36][R16.64], R8 ;  /* 0x0000000810007986 */ /* 0x000fe2000c101124 */
[----:B------:R-:W-:Y:S05]  /*101e0*/  EXIT ;  /* 0x000000000000794d */ /* 0x000fea0003800000 */
.L_x_6381:
        /* <DEDUP_REMOVED lines=21> */
.L_x_6391:
[----:B------:R-:W-:-:S05]  /*10340*/  IMAD.MOV.U32 R3, RZ, RZ, RZ ;  /* 0x000000ffff037224 */ /* 0x000fca00078e00ff */
[----:B------:R-:W-:Y:S01]  /*10350*/  STG.E.64 desc[UR36][R16.64], R2 ;  /* 0x0000000210007986 */ /* 0x000fe2000c101b24 */
[----:B------:R-:W-:Y:S05]  /*10360*/  EXIT ;  /* 0x000000000000794d */ /* 0x000fea0003800000 */
.L_x_6390:
[----:B------:R-:W-:Y:S01]  /*10370*/  STG.E desc[UR36][R16.64], R2 ;  /* 0x0000000210007986 */ /* 0x000fe2000c101924 */
[----:B------:R-:W-:Y:S05]  /*10380*/  EXIT ;  /* 0x000000000000794d */ /* 0x000fea0003800000 */
.L_x_6380:
        /* <DEDUP_REMOVED lines=8> */
.L_x_6393:
[----:B------:R-:W-:Y:S01]  /*10410*/  CS2R R6, SRZ ;  /* 0x0000000000067805 */ /* 0x000fe2000001ff00 */
[----:B------:R-:W0:Y:S04]  /*10420*/  I2F.F64.U32 R4, R2 ;  /* 0x0000000200047312 */ /* 0x000e280000201800 */
[----:B0-----:R-:W-:Y:S01]  /*10430*/  STG.E.128 desc[UR36][R16.64], R4 ;  /* 0x0000000410007986 */ /* 0x001fe2000c101d24 */
[----:B------:R-:W-:Y:S05]  /*10440*/  EXIT ;  /* 0x000000000000794d */ /* 0x000fea0003800000 */
.L_x_6392:
[----:B------:R-:W-:-:S09]  /*10450*/  UISETP.NE.AND UP0, UPT, UR4, 0xf, UPT ;  /* 0x0000000f0400788c */ /* 0x000fd2000bf05270 */
[----:B------:R-:W-:Y:S05]  /*10460*/  BRA.U !UP0, `(.L_x_6394) ;  /* 0x0000000108d47547 */ /* 0x000fea000b800000 */
[----:B------:R-:W-:-:S09]  /*10470*/  UISETP.NE.AND UP0, UPT, UR4, 0x17, UPT ;  /* 0x000000170400788c */ /* 0x000fd2000bf05270 */
[----:B------:R-:W-:Y:S05]  /*10480*/  BRA.U !UP0, `(.L_x_6395) ;  /* 0x0000000108847547 */ /* 0x000fea000b800000 */
[----:B------:R-:W-:-:S09]  /*10490*/  UISETP.NE.AND UP0, UPT, UR4, 0x18, UPT ;  /* 0x000000180400788c */ /* 0x000fd2000bf05270 */
[----:B------:R-:W-:Y:S05]  /*104a0*/  BRA.U !UP0, `(.L_x_6396) ;  /* 0x0000000108447547 */ /* 0x000fea000b800000 */
.L_x_6373:
[----:B------:R-:W-:Y:S01]  /*104b0*/  MOV R0, 0x0 ;  /* 0x0000000000007802 */ /* 0x000fe20000000f00 */
[----:B------:R-:W0:Y:S01]  /*104c0*/  LDCU.64 UR4, c[0x4][0x140] ;  /* 0x01002800ff0477ac */ /* 0x000e220008000a00 */
[----:B------:R-:W-:Y:S02]  /*104d0*/  HFMA2 R8, -RZ, RZ, 0, 6.020069122314453125e-06 ;  /* 0x00000065ff087431 */ /* 0x000fe400000001ff */
[----:B------:R-:W-:Y:S01]  /*104e0*/  IMAD.MOV.U32 R12, RZ, RZ, 0x1 ;  /* 0x00000001ff0c7424 */ /* 0x000fe200078e00ff */
[----:B------:R1:W4:Y:S01]  /*104f0*/  LDC.64 R2, c[0x4][R0] ;  /* 0x0100000000027b82 */ /* 0x0003220000000a00 */
[----:B------:R-:W5:Y:S01]  /*10500*/  LDCU.64 UR6, c[0x4][0x148] ;  /* 0x01002900ff0677ac */ /* 0x000f620008000a00 */
[----:B------:R-:W-:Y:S01]  /*10510*/  MOV R13, RZ ;  /* 0x000000ff000d7202 */ /* 0x000fe20000000f00 */
[----:B------:R-:W2:Y:S01]  /*10520*/  LDCU.64 UR8, c[0x4][0x10] ;  /* 0x01000200ff0877ac */ /* 0x000ea20008000a00 */
[----:B0-----:R-:W-:Y:S01]  /*10530*/  MOV R4, UR4 ;  /* 0x0000000400047c02 */ /* 0x001fe20008000f00 */
[----:B------:R-:W-:Y:S01]  /*10540*/  IMAD.U32 R5, RZ, RZ, UR5 ;  /* 0x00000005ff057e24 */ /* 0x000fe2000f8e00ff */
[----:B-----5:R-:W-:Y:S01]  /*10550*/  MOV R6, UR6 ;  /* 0x0000000600067c02 */ /* 0x020fe20008000f00 */
[----:B------:R-:W-:Y:S01]  /*10560*/  IMAD.U32 R7, RZ, RZ, UR7 ;  /* 0x00000007ff077e24 */ /* 0x000fe2000f8e00ff */
[----:B--2---:R-:W-:Y:S01]  /*10570*/  MOV R10, UR8 ;  /* 0x00000008000a7c02 */ /* 0x004fe20008000f00 */
[----:B-1----:R-:W-:-:S07]  /*10580*/  IMAD.U32 R11, RZ, RZ, UR9 ;  /* 0x00000009ff0b7e24 */ /* 0x002fce000f8e00ff */
[----:B------:R-:W-:-:S07]  /*10590*/  LEPC R20, `(.L_x_6397) ;  /* 0x000000001014794e */ /* 0x000fce0000000000 */
[----:B---34-:R-:W-:Y:S05]  /*105a0*/  CALL.ABS.NOINC R2 ;  /* 0x0000000002007343 */ /* 0x018fea0003c00000 */
.L_x_6397:
[----:B------:R-:W-:Y:S05]  /*105b0*/  EXIT ;  /* 0x000000000000794d */ /* 0x000fea0003800000 */
.L_x_6396:
        /* <DEDUP_REMOVED lines=11> */
.L_x_6399:
[----:B------:R-:W-:Y:S05]  /*10670*/  BSYNC.RECONVERGENT B0 ;  /* 0x0000000000007941 */ /* 0x000fea0003800200 */
.L_x_6398:
[----:B------:R-:W-:Y:S01]  /*10680*/  STG.E.U8 desc[UR36][R16.64], R3 ;  /* 0x0000000310007986 */ /* 0x000fe2000c101124 */
[----:B------:R-:W-:Y:S05]  /*10690*/  EXIT ;  /* 0x000000000000794d */ /* 0x000fea0003800000 */
.L_x_6395:
        /* <DEDUP_REMOVED lines=13> */
.L_x_6400:
[----:B------:R-:W-:Y:S01]  /*10770*/  HFMA2 R3, -RZ, RZ, 0, 7.569789886474609375e-06 ;  /* 0x0000007fff037431 */ /* 0x000fe200000001ff */
[----:B------:R-:W-:-:S04]  /*10780*/  ISETP.GT.U32.AND P0, PT, R5, 0x7f800000, PT ;  /* 0x7f8000000500780c */ /* 0x000fc80003f04070 */
[----:B------:R-:W-:-:S05]  /*10790*/  SEL R3, R3, 0x7c, P0 ;  /* 0x0000007c03037807 */ /* 0x000fca0000000000 */
[----:B------:R-:W-:Y:S01]  /*107a0*/  STG.E.U8 desc[UR36][R16.64], R3 ;  /* 0x0000000310007986 */ /* 0x000fe2000c101124 */
[----:B------:R-:W-:Y:S05]  /*107b0*/  EXIT ;  /* 0x000000000000794d */ /* 0x000fea0003800000 */
.L_x_6394:
[----:B------:R-:W-:-:S04]  /*107c0*/  I2FP.F32.U32 R0, R2 ;  /* 0x0000000200007245 */ /* 0x000fc80000201000 */
[----:B------:R-:W-:-:S05]  /*107d0*/  F2FP.BF16.F32.PACK_AB R0, RZ, R0 ;  /* 0x00000000ff00723e */ /* 0x000fca00000010ff */
[----:B------:R-:W-:Y:S01]  /*107e0*/  STG.E.U16 desc[UR36][R16.64], R0 ;  /* 0x0000000010007986 */ /* 0x000fe2000c101524 */
[----:B------:R-:W-:Y:S05]  /*107f0*/  EXIT ;  /* 0x000000000000794d */ /* 0x000fea0003800000 */
.L_x_6401:
        /* <DEDUP_REMOVED lines=16> */
.L_x_42751:


//--------------------- .text._ZN2at6native27unrolled_elementwise_kernelINS0_13BinaryFunctorIddbZZZNS0_23logical_xor_kernel_cudaERNS_14TensorIteratorEENKUlvE0_clEvENKUlvE4_clEvEUlddE_EESt5arrayIPcLm3EELi4E23TrivialOffsetCalculatorILi2EjESC_ILi1EjENS0_6memory12LoadWithCastILi2EEENSF_13StoreWithCastILi1EEEEEviT_T0_T2_T3_T4_T5_ --------------------------
	.section	.text._ZN2at6native27unrolled_elementwise_kernelINS0_13BinaryFunctorIddbZZZNS0_23logical_xor_kernel_cudaERNS_14TensorIteratorEENKUlvE0_clEvENKUlvE4_clEvEUlddE_EESt5arrayIPcLm3EELi4E23TrivialOffsetCalculatorILi2EjESC_ILi1EjENS0_6memory12LoadWithCastILi2EEENSF_13StoreWithCastILi1EEEEEviT_T0_T2_T3_T4_T5_,"ax",@progbits
	.align	128
        .global         _ZN2at6native27unrolled_elementwise_kernelINS0_13BinaryFunctorIddbZZZNS0_23logical_xor_kernel_cudaERNS_14TensorIteratorEENKUlvE0_clEvENKUlvE4_clEvEUlddE_EESt5arrayIPcLm3EELi4E23TrivialOffsetCalculatorILi2EjESC_ILi1EjENS0_6memory12LoadWithCastILi2EEENSF_13StoreWithCastILi1EEEEEviT_T0_T2_T3_T4_T5_
        .type           _ZN2at6native27unrolled_elementwise_kernelINS0_13BinaryFunctorIddbZZZNS0_23logical_xor_kernel_cudaERNS_14TensorIteratorEENKUlvE0_clEvENKUlvE4_clEvEUlddE_EESt5arrayIPcLm3EELi4E23TrivialOffsetCalculatorILi2EjESC_ILi1EjENS0_6memory12LoadWithCastILi2EEENSF_13StoreWithCastILi1EEEEEviT_T0_T2_T3_T4_T5_,@function
        .size           _ZN2at6native27unrolled_elementwise_kernelINS0_13BinaryFunctorIddbZZZNS0_23logical_xor_kernel_cudaERNS_14TensorIteratorEENKUlvE0_clEvENKUlvE4_clEvEUlddE_EESt5arrayIPcLm3EELi4E23TrivialOffsetCalculatorILi2EjESC_ILi1EjENS0_6memory12LoadWithCastILi2EEENSF_13StoreWithCastILi1EEEEEviT_T0_T2_T3_T4_T5_,(.L_x_42752 - _ZN2at6native27unrolled_elementwise_kernelINS0_13BinaryFunctorIddbZZZNS0_23logical_xor_kernel_cudaERNS_14TensorIteratorEENKUlvE0_clEvENKUlvE4_clEvEUlddE_EESt5arrayIPcLm3EELi4E23TrivialOffsetCalculatorILi2EjESC_ILi1EjENS0_6memory12LoadWithCastILi2EEENSF_13StoreWithCastILi1EEEEEviT_T0_T2_T3_T4_T5_)
        .other          _ZN2at6native27unrolled_elementwise_kernelINS0_13BinaryFunctorIddbZZZNS0_23logical_xor_kernel_cudaERNS_14TensorIteratorEENKUlvE0_clEvENKUlvE4_clEvEUlddE_EESt5arrayIPcLm3EELi4E23TrivialOffsetCalculatorILi2EjESC_ILi1EjENS0_6memory12LoadWithCastILi2EEENSF_13StoreWithCastILi1EEEEEviT_T0_T2_T3_T4_T5_,@"STO_CUDA_ENTRY STV_DEFAULT"
_ZN2at6native27unrolled_elementwise_kernelINS0_13BinaryFunctorIddbZZZNS0_23logical_xor_kernel_cudaERNS_14TensorIteratorEENKUlvE0_clEvENKUlvE4_clEvEUlddE_EESt5arrayIPcLm3EELi4E23TrivialOffsetCalculatorILi2EjESC_ILi1EjENS0_6memory12LoadWithCastILi2EEENSF_13StoreWithCastILi1EEEEEviT_T0_T2_T3_T4_T5_:
.text._ZN2at6native27unrolled_elementwise_kernelINS0_13BinaryFunctorIddbZZZNS0_23logical_xor_kernel_cudaERNS_14TensorIteratorEENKUlvE0_clEvENKUlvE4_clEvEUlddE_EESt5arrayIPcLm3EELi4E23TrivialOffsetCalculatorILi2EjESC_ILi1EjENS0_6memory12LoadWithCastILi2EEENSF_13StoreWithCastILi1EEEEEviT_T0_T2_T3_T4_T5_:
        /* <DEDUP_REMOVED lines=37> */
.L_x_6408:
[----:B------:R-:W2:Y:S02]  /*0250*/  LDG.E.U8 R4, desc[UR36][R4.64] ;  /* 0x0000002404047981 */ /* 0x000ea4000c1e1100 */
[----:B--2---:R0:W1:Y:S02]  /*0260*/  I2F.F64.U16 R18, R4 ;  /* 0x0000000400127312 */ /* 0x0040640000101800 */
[----:B01----:R-:W-:Y:S05]  /*0270*/  BRA `(.L_x_6410) ;  /* 0x0000000c00647947 */ /* 0x003fea0003800000 */
.L_x_6407:
        /* <DEDUP_REMOVED lines=9> */
.L_x_6412:
[----:B------:R-:W2:Y:S02]  /*0310*/  LDG.E R4, desc[UR36][R4.64] ;  /* 0x0000002404047981 */ /* 0x000ea4000c1e1900 */
[----:B--2---:R0:W1:Y:S02]  /*0320*/  I2F.F64 R18, R4 ;  /* 0x0000000400127312 */ /* 0x0040640000201c00 */
[----:B01----:R-:W-:Y:S05]  /*0330*/  BRA `(.L_x_6410) ;  /* 0x0000000c00347947 */ /* 0x003fea0003800000 */
.L_x_6411:
[----:B------:R-:W2:Y:S02]  /*0340*/  LDG.E.U16 R4, desc[UR36][R4.64] ;  /* 0x0000002404047981 */ /* 0x000ea4000c1e1500 */
[----:B--2---:R0:W1:Y:S02]  /*0350*/  I2F.F64.S16 R18, R4 ;  /* 0x0000000400127312 */ /* 0x0040640000101c00 */
[----:B01----:R-:W-:Y:S05]  /*0360*/  BRA `(.L_x_6410) ;  /* 0x0000000c00287947 */ /* 0x003fea0003800000 */
.L_x_6406:
        /* <DEDUP_REMOVED lines=10> */
.L_x_6414:
[----:B------:R-:W2:Y:S02]  /*0410*/  LDG.E.U16 R0, desc[UR36][R4.64] ;  /* 0x0000002404007981 */ /* 0x000ea4000c1e1500 */
[----:B--2---:R-:W-:-:S05]  /*0420*/  HADD2.F32 R0, -RZ, R0.H0_H0 ;  /* 0x20000000ff007230 */ /* 0x004fca0000004100 */
[----:B------:R-:W-:-:S04]  /*0430*/  FMUL.FTZ R0, R0, 1 ;  /* 0x3f80000000007820 */ /* 0x000fc80000410000 */
[----:B------:R1:W2:Y:S02]  /*0440*/  F2F.F64.F32 R18, R0 ;  /* 0x0000000000127310 */ /* 0x0002a40000201800 */
[----:B-12---:R-:W-:Y:S05]  /*0450*/  BRA `(.L_x_6410) ;  /* 0x0000000800ec7947 */ /* 0x006fea0003800000 */
.L_x_6413:
        /* <DEDUP_REMOVED lines=10> */
.L_x_6416:
[----:B------:R-:W2:Y:S02]  /*0500*/  LDG.E.U16 R4, desc[UR36][R4.64] ;  /* 0x0000002404047981 */ /* 0x000ea4000c1e1500 */
[----:B--2---:R-:W-:-:S05]  /*0510*/  HADD2.F32 R0, -RZ, R4.H0_H0 ;  /* 0x20000004ff007230 */ /* 0x004fca0000004100 */
[----:B------:R-:W-:-:S04]  /*0520*/  FMUL.FTZ R0, R0, 1 ;  /* 0x3f80000000007820 */ /* 0x000fc80000410000 */
[----:B------:R1:W2:Y:S02]  /*0530*/  F2F.F64.F32 R18, R0 ;  /* 0x0000000000127310 */ /* 0x0002a40000201800 */
[----:B-12---:R-:W-:Y:S05]  /*0540*/  BRA `(.L_x_6410) ;  /* 0x0000000800b07947 */ /* 0x006fea0003800000 */
.L_x_6415:
[----:B------:R0:W5:Y:S01]  /*0550*/  LDG.E.64 R18, desc[UR36][R4.64] ;  /* 0x0000002404127981 */ /* 0x000162000c1e1b00 */
[----:B------:R-:W-:Y:S05]  /*0560*/  BRA `(.L_x_6410) ;  /* 0x0000000800a87947 */ /* 0x000fea0003800000 */
.L_x_6405:
        /* <DEDUP_REMOVED lines=13> */
.L_x_6419:
[----:B------:R1:W5:Y:S01]  /*0640*/  LDG.E.64 R18, desc[UR36][R4.64] ;  /* 0x0000002404127981 */ /* 0x000362000c1e1b00 */
[----:B------:R-:W-:Y:S05]  /*0650*/  BRA `(.L_x_6410) ;  /* 0x00000008006c7947 */ /* 0x000fea0003800000 */
.L_x_6418:
        /* <DEDUP_REMOVED lines=27> */
.L_x_6421:
        /* <DEDUP_REMOVED lines=15> */
.L_x_6420:
[----:B------:R-:W2:Y:S02]  /*0900*/  LDG.E.U16 R0, desc[UR36][R4.64] ;  /* 0x0000002404007981 */ /* 0x000ea4000c1e1500 */
[----:B--2---:R-:W-:-:S04]  /*0910*/  IMAD.U32 R0, R0, 0x10000, RZ ;  /* 0x0001000000007824 */ /* 0x004fc800078e00ff */
[----:B------:R-:W-:-:S04]  /*0920*/  FMUL.FTZ R0, R0, 1 ;  /* 0x3f80000000007820 */ /* 0x000fc80000410000 */
[----:B------:R2:W3:Y:S02]  /*0930*/  F2F.F64.F32 R18, R0 ;  /* 0x0000000000127310 */ /* 0x0004e40000201800 */
[----:B--23--:R-:W-:Y:S05]  /*0940*/  BRA `(.L_x_6410) ;  /* 0x0000000400b07947 */ /* 0x00cfea0003800000 */
.L_x_6417:
        /* <DEDUP_REMOVED lines=11> */
.L_x_6424:
        /* <DEDUP_REMOVED lines=21> */
.L_x_6426:
[----:B------:R-:W-:Y:S05]  /*0b50*/  BSYNC.RECONVERGENT B0 ;  /* 0x0000000000007941 */ /* 0x000fea0003800200 */
.L_x_6425:
[----:B------:R-:W-:Y:S01]  /*0b60*/  IMAD.SHL.U32 R0, R0, 0x100000, RZ ;  /* 0x0010000000007824 */ /* 0x000fe200078e00ff */
[----:B------:R-:W-:-:S04]  /*0b70*/  LEA R3, R3, 0x3b800000, 0x17 ;  /* 0x3b80000003037811 */ /* 0x000fc800078eb8ff */
[----:B------:R-:W-:-:S05]  /*0b80*/  LOP3.LUT R0, R3, R0, R7, 0xfe, !PT ;  /* 0x0000000003007212 */ /* 0x000fca00078efe07 */
[----:B------:R-:W-:-:S04]  /*0b90*/  FMUL.FTZ R0, R0, 1 ;  /* 0x3f80000000007820 */ /* 0x000fc80000410000 */
[----:B------:R4:W0:Y:S02]  /*0ba0*/  F2F.F64.F32 R18, R0 ;  /* 0x0000000000127310 */ /* 0x0008240000201800 */
[----:B0---4-:R-:W-:Y:S05]  /*0bb0*/  BRA `(.L_x_6410) ;  /* 0x0000000400147947 */ /* 0x011fea0003800000 */
.L_x_6423:
        /* <DEDUP_REMOVED lines=21> */
.L_x_6428:
[----:B------:R-:W-:Y:S05]  /*0d10*/  BSYNC.RECONVERGENT B0 ;  /* 0x0000000000007941 */ /* 0x000fea0003800200 */
.L_x_6427:
[----:B------:R-:W-:Y:S01]  /*0d20*/  IMAD.SHL.U32 R0, R0, 0x200000, RZ ;  /* 0x0020000000007824 */ /* 0x000fe200078e00ff */
[----:B------:R-:W-:-:S04]  /*0d30*/  LEA R3, R3, 0x37800000, 0x17 ;  /* 0x3780000003037811 */ /* 0x000fc800078eb8ff */
[----:B------:R-:W-:-:S05]  /*0d40*/  LOP3.LUT R0, R3, R0, R7, 0xfe, !PT ;  /* 0x0000000003007212 */ /* 0x000fca00078efe07 */
[----:B------:R-:W-:-:S04]  /*0d50*/  FMUL.FTZ R0, R0, 1 ;  /* 0x3f80000000007820 */ /* 0x000fc80000410000 */
[----:B------:R4:W0:Y:S02]  /*0d60*/  F2F.F64.F32 R18, R0 ;  /* 0x0000000000127310 */ /* 0x0008240000201800 */
[----:B0---4-:R-:W-:Y:S05]  /*0d70*/  BRA `(.L_x_6410) ;  /* 0x0000000000a47947 */ /* 0x011fea0003800000 */
.L_x_6422:
[----:B------:R-:W-:-:S09]  /*0d80*/  UISETP.NE.AND UP0, UPT, UR4, 0x1c, UPT ;  /* 0x0000001c0400788c */ /* 0x000fd2000bf05270 */
[----:B------:R-:W-:Y:S05]  /*0d90*/  BRA.U !UP0, `(.L_x_6429) ;  /* 0x0000000108947547 */ /* 0x000fea000b800000 */
[----:B------:R-:W-:-:S09]  /*0da0*/  UISETP.NE.AND UP0, UPT, UR4, 0x1d, UPT ;  /* 0x0000001d0400788c */ /* 0x000fd2000bf05270 */
[----:B------:R-:W-:Y:S05]  /*0db0*/  BRA.U !UP0, `(.L_x_6430) ;  /* 0x0000000108807547 */ /* 0x000fea000b800000 */
[----:B------:R-:W-:-:S09]  /*0dc0*/  UISETP.NE.AND UP0, UPT, UR4, 0x2c, UPT ;  /* 0x0000002c0400788c */ /* 0x000fd2000bf05270 */
[----:B------:R-:W-:Y:S05]  /*0dd0*/  BRA.U !UP0, `(.L_x_6431) ;  /* 0x0000000108487547 */ /* 0x000fea000b800000 */
.L_x_6409:
        /* <DEDUP_REMOVED lines=16> */
.L_x_6432:
[----:B------:R-:W-:Y:S01]  /*0ee0*/  CS2R R18, SRZ ;  /* 0x0000000000127805 */ /* 0x000fe2000001ff00 */
[----:B------:R-:W-:Y:S06]  /*0ef0*/  BRA `(.L_x_6410) ;  /* 0x0000000000447947 */ /* 0x000fec0003800000 */
.L_x_6431:
        /* <DEDUP_REMOVED lines=10> */
[----:B------:R4:W0:Y:S02]  /*0fa0*/  @P0 F2F.F64.F32 R18, R0 ;  /* 0x0000000000120310 */ /* 0x0008240000201800 */
[----:B0---4-:R-:W-:Y:S05]  /*0fb0*/  BRA `(.L_x_6410) ;  /* 0x0000000000147947 */ /* 0x011fea0003800000 */
.L_x_6430:
[----:B------:R-:W2:Y:S02]  /*0fc0*/  LDG.E.64 R18, desc[UR36][R4.64] ;  /* 0x0000002404127981 */ /* 0x000ea4000c1e1b00 */
[----:B--2---:R-:W4:Y:S02]  /*0fd0*/  I2F.F64.U64 R18, R18 ;  /* 0x0000001200127312 */ /* 0x004f240000301800 */
[----:B----4-:R-:W-:Y:S05]  /*0fe0*/  BRA `(.L_x_6410) ;  /* 0x0000000000087947 */ /* 0x010fea0003800000 */
.L_x_6429:
[----:B------:R-:W2:Y:S02]  /*0ff0*/  LDG.E R4, desc[UR36][R4.64] ;  /* 0x0000002404047981 */ /* 0x000ea4000c1e1900 */
[----:B--2---:R2:W3:Y:S02]  /*1000*/  I2F.F64.U32 R18, R4 ;  /* 0x0000000400127312 */ /* 0x0044e40000201800 */
.L_x_6410:
[----:B------:R-:W-:Y:S05]  /*1010*/  BSYNC.RECONVERGENT B6 ;  /* 0x0000000000067941 */ /* 0x000fea0003800200 */
.L_x_6404:
[----:B------:R-:W4:Y:S01]  /*1020*/  LDC.64 R6, c[0x0][0x398] ;  /* 0x0000e600ff067b82 */ /* 0x000f220000000a00 */
[----:B------:R-:W0:Y:S01]  /*1030*/  LDCU UR5, c[0x0][0x3ac] ;  /* 0x00007580ff0577ac */ /* 0x000e220008000800 */
[----:B------:R-:W-:Y:S01]  /*1040*/  BSSY.RECONVERGENT B6, `(.L_x_6433) ;  /* 0x00000ee000067945 */ /* 0x000fe20003800200 */
[----:B------:R-:W-:-:S04]  /*1050*/  UPRMT UR4, UR39, 0x9910, URZ ;  /* 0x0000991027047896 */ /* 0x000fc800080000ff */
[----:B------:R-:W-:Y:S01]  /*1060*/  UISETP.GT.AND UP0, UPT, UR4, 0x9, UPT ;  /* 0x000000090400788c */ /* 0x000fe2000bf04270 */
[----:B0-----:R-:W-:-:S05]  /*1070*/  IMAD R3, R22, UR5, RZ ;  /* 0x0000000516037c24 */ /* 0x001fca000f8e02ff */
[----:B----4-:R-:W-:-:S05]  /*1080*/  IADD3 R6, P0, PT, R3, R6, RZ ;  /* 0x0000000603067210 */ /* 0x010fca0007f1e0ff */
        /* <DEDUP_REMOVED lines=10> */
[----:B-12---:R-:W2:Y:S02]  /*1130*/  LDG.E.S8 R4, desc[UR36][R6.64] ;  /* 0x0000002406047981 */ /* 0x006ea4000c1e1300 */
[----:B--2---:R-:W4:Y:S02]  /*1140*/  I2F.F64.S16 R4, R4 ;  /* 0x0000000400047312 */ /* 0x004f240000101c00 */
[----:B----4-:R-:W-:Y:S05]  /*1150*/  BRA `(.L_x_6439) ;  /* 0x0000000c00707947 */ /* 0x010fea0003800000 */
.L_x_6437:
[----:B-12---:R-:W2:Y:S02]  /*1160*/  LDG.E.U8 R4, desc[UR36][R6.64] ;  /* 0x0000002406047981 */ /* 0x006ea4000c1e1100 */
[----:B--2---:R-:W4:Y:S02]  /*1170*/  I2F.F64.U16 R4, R4 ;  /* 0x0000000400047312 */ /* 0x004f240000101800 */
[----:B----4-:R-:W-:Y:S05]  /*1180*/  BRA `(.L_x_6439) ;  /* 0x0000000c00647947 */ /* 0x010fea0003800000 */
.L_x_6436:
[----:B------:R-:W-:-:S09]  /*1190*/  UISETP.NE.AND UP0, UPT, UR4, 0x2, UPT ;  /* 0x000000020400788c */ /* 0x000fd2000bf05270 */
[----:B------:R-:W-:Y:S05]  /*11a0*/  BRA.U !UP0, `(.L_x_6440) ;  /* 0x0000000108287547 */ /* 0x000fea000b800000 */
[----:B------:R-:W-:-:S09]  /*11b0*/  UISETP.NE.AND UP0, UPT, UR4, 0x3, UPT ;  /* 0x000000030400788c */ /* 0x000fd2000bf05270 */
[----:B------:R-:W-:Y:S05]  /*11c0*/  BRA.U !UP0, `(.L_x_6441) ;  /* 0x0000000108147547 */ /* 0x000fea000b800000 */
[----:B------:R-:W-:-:S09]  /*11d0*/  UISETP.NE.AND UP0, UPT, UR4, 0x4, UPT ;  /* 0x000000040400788c */ /* 0x000fd2000bf05270 */
[----:B------:R-:W-:Y:S05]  /*11e0*/  BRA.U UP0, `(.L_x_6438) ;  /* 0x0000000900c07547 */ /* 0x000fea000b800000 */
[----:B-12---:R-:W2:Y:S02]  /*11f0*/  LDG.E.64 R4, desc[UR36][R6.64] ;  /* 0x0000002406047981 */ /* 0x006ea4000c1e1b00 */
[----:B--2---:R-:W4:Y:S02]  /*1200*/  I2F.F64.S64 R4, R4 ;  /* 0x0000000400047312 */ /* 0x004f240000301c00 */
[----:B----4-:R-:W-:Y:S05]  /*1210*/  BRA `(.L_x_6439) ;  /* 0x0000000c00407947 */ /* 0x010fea0003800000 */
.L_x_6441:
[----:B-12---:R-:W2:Y:S02]  /*1220*/  LDG.E R4, desc[UR36][R6.64] ;  /* 0x0000002406047981 */ /* 0x006ea4000c1e1900 */
[----:B--2---:R-:W4:Y:S02]  /*1230*/  I2F.F64 R4, R4 ;  /* 0x0000000400047312 */ /* 0x004f240000201c00 */
[----:B----4-:R-:W-:Y:S05]  /*1240*/  BRA `(.L_x_6439) ;  /* 0x0000000c00347947 */ /* 0x010fea0003800000 */
.L_x_6440:
[----:B-12---:R-:W2:Y:S02]  /*1250*/  LDG.E.U16 R4, desc[UR36][R6.64] ;  /* 0x0000002406047981 */ /* 0x006ea4000c1e1500 */
[----:B--2---:R-:W4:Y:S02]  /*1260*/  I2F.F64.S16 R4, R4 ;  /* 0x0000000400047312 */ /* 0x004f240000101c00 */
[----:B----4-:R-:W-:Y:S05]  /*1270*/  BRA `(.L_x_6439) ;  /* 0x0000000c00287947 */ /* 0x010fea0003800000 */
.L_x_6435:
[----:B------:R-:W-:-:S09]  /*1280*/  UISETP.GT.AND UP0, UPT, UR4, 0x6, UPT ;  /* 0x000000060400788c */ /* 0x000fd2000bf04270 */
[----:B------:R-:W-:Y:S05]  /*1290*/  BRA.U UP0, `(.L_x_6442) ;  /* 0x0000000100347547 */ /* 0x000fea000b800000 */
[----:B------:R-:W-:-:S09]  /*12a0*/  UISETP.NE.AND UP0, UPT, UR4, 0x5, UPT ;  /* 0x000000050400788c */ /* 0x000fd2000bf05270 */
[----:B------:R-:W-:Y:S05]  /*12b0*/  BRA.U !UP0, `(.L_x_6443) ;  /* 0x0000000108187547 */ /* 0x000fea000b800000 */
[----:B------:R-:W-:-:S09]  /*12c0*/  UISETP.NE.AND UP0, UPT, UR4, 0x6, UPT ;  /* 0x000000060400788c */ /* 0x000fd2000bf05270 */
[----:B------:R-:W-:Y:S05]  /*12d0*/  BRA.U UP0, `(.L_x_6438) ;  /* 0x0000000900847547 */ /* 0x000fea000b800000 */
[----:B-12---:R-:W2:Y:S02]  /*12e0*/  LDG.E R4, desc[UR36][R6.64] ;  /* 0x0000002406047981 */ /* 0x006ea4000c1e1900 */
[----:B--2---:R-:W-:-:S06]  /*12f0*/  FMUL.FTZ R4, R4, 1 ;  /* 0x3f80000004047820 */ /* 0x004fcc0000410000 */
[----:B------:R-:W2:Y:S02]  /*1300*/  F2F.F64.F32 R4, R4 ;  /* 0x0000000400047310 */ /* 0x000ea40000201800 */
[----:B--2---:R-:W-:Y:S05]  /*1310*/  BRA `(.L_x_6439) ;  /* 0x0000000c00007947 */ /* 0x004fea0003800000 */
.L_x_6443:
[----:B------:R-:W4:Y:S02]  /*1320*/  LDG.E.U16 R0, desc[UR36][R6.64] ;  /* 0x0000002406007981 */ /* 0x000f24000c1e1500 */
[----:B----4-:R-:W-:-:S05]  /*1330*/  HADD2.F32 R0, -RZ, R0.H0_H0 ;  /* 0x20000000ff007230 */ /* 0x010fca0000004100 */
[----:B------:R-:W-:-:S04]  /*1340*/  FMUL.FTZ R0, R0, 1 ;  /* 0x3f80000000007820 */ /* 0x000fc80000410000 */
[----:B-12---:R2:W4:Y:S02]  /*1350*/  F2F.F64.F32 R4, R0 ;  /* 0x0000000000047310 */ /* 0x0065240000201800 */
[----:B--2-4-:R-:W-:Y:S05]  /*1360*/  BRA `(.L_x_6439) ;  /* 0x0000000800ec7947 */ /* 0x014fea0003800000 */
.L_x_6442:
[----:B------:R-:W-:-:S09]  /*1370*/  UISETP.NE.AND UP0, UPT, UR4, 0x7, UPT ;  /* 0x000000070400788c */ /* 0x000fd2000bf05270 */
[----:B------:R-:W-:Y:S05]  /*1380*/  BRA.U !UP0, `(.L_x_6444) ;  /* 0x0000000108347547 */ /* 0x000fea000b800000 */
[----:B------:R-:W-:-:S09]  /*1390*/  UISETP.NE.AND UP0, UPT, UR4, 0x8, UPT ;  /* 0x000000080400788c */ /* 0x000fd2000bf05270 */
[----:B------:R-:W-:Y:S05]  /*13a0*/  BRA.U !UP0, `(.L_x_6445) ;  /* 0x0000000108187547 */ /* 0x000fea000b800000 */
[----:B------:R-:W-:-:S09]  /*13b0*/  UISETP.NE.AND UP0, UPT, UR4, 0x9, UPT ;  /* 0x000000090400788c */ /* 0x000fd2000bf05270 */
[----:B------:R-:W-:Y:S05]  /*13c0*/  BRA.U UP0, `(.L_x_6438) ;  /* 0x0000000900487547 */ /* 0x000fea000b800000 */
[----:B------:R-:W1:Y:S02]  /*13d0*/  LDG.E R6, desc[UR36][R6.64] ;  /* 0x0000002406067981 */ /* 0x000e64000c1e1900 */
[----:B-12---:R-:W-:-:S06]  /*13e0*/  FMUL.FTZ R4, R6, 1 ;  /* 0x3f80000006047820 */ /* 0x006fcc0000410000 */
[----:B------:R-:W4:Y:S02]  /*13f0*/  F2F.F64.F32 R4, R4 ;  /* 0x0000000400047310 */ /* 0x000f240000201800 */
[----:B----4-:R-:W-:Y:S05]  /*1400*/  BRA `(.L_x_6439) ;  /* 0x0000000800c47947 */ /* 0x010fea0003800000 */
.L_x_6445:
[----:B------:R-:W4:Y:S02]  /*1410*/  LDG.E.U16 R6, desc[UR36][R6.64] ;  /* 0x0000002406067981 */ /* 0x000f24000c1e1500 */
[----:B----4-:R-:W-:-:S05]  /*1420*/  HADD2.F32 R0, -RZ, R6.H0_H0 ;  /* 0x20000006ff007230 */ /* 0x010fca0000004100 */
[----:B------:R-:W-:-:S04]  /*1430*/  FMUL.FTZ R0, R0, 1 ;  /* 0x3f80000000007820 */ /* 0x000fc80000410000 */
[----:B-12---:R4:W0:Y:S02]  /*1440*/  F2F.F64.F32 R4, R0 ;  /* 0x0000000000047310 */ /* 0x0068240000201800 */
[----:B0---4-:R-:W-:Y:S05]  /*1450*/  BRA `(.L_x_6439) ;  /* 0x0000000800b07947 */ /* 0x011fea0003800000 */
.L_x_6444:
[----:B-12---:R2:W5:Y:S01]  /*1460*/  LDG.E.64 R4, desc[UR36][R6.64] ;  /* 0x0000002406047981 */ /* 0x006562000c1e1b00 */
[----:B------:R-:W-:Y:S05]  /*1470*/  BRA `(.L_x_6439) ;  /* 0x0000000800a87947 */ /* 0x000fea0003800000 */
.L_x_6434:
        /* <DEDUP_REMOVED lines=9> */
[----:B-12---:R-:W-:Y:S01]  /*1510*/  IMAD.MOV.U32 R4, RZ, RZ, RZ ;  /* 0x000000ffff047224 */ /* 0x006fe200078e00ff */
[----:B----4-:R-:W-:-:S04]  /*1520*/  ISETP.NE.AND P0, PT, R6, RZ, PT ;  /* 0x000000ff0600720c */ /* 0x010fc80003f05270 */
[----:B------:R-:W-:Y:S01]  /*1530*/  FSEL R5, RZ, 1.875, !P0 ;  /* 0x3ff00000ff057808 */ /* 0x000fe20004000000 */
[----:B------:R-:W-:Y:S08]  /*1540*/  BRA `(.L_x_6439) ;  /* 0x0000000800747947 */ /* 0x000ff00003800000 */
.L_x_6448:
[----:B-12---:R0:W5:Y:S01]  /*1550*/  LDG.E.64 R4, desc[UR36][R6.64] ;  /* 0x0000002406047981 */ /* 0x006162000c1e1b00 */
[----:B------:R-:W-:Y:S05]  /*1560*/  BRA `(.L_x_6439) ;  /* 0x00000008006c7947 */ /* 0x000fea0003800000 */
.L_x_6447:
[----:B------:R-:W-:-:S09]  /*1570*/  UISETP.NE.AND UP0, UPT, UR4, 0xf, UPT ;  /* 0x0000000f0400788c */ /* 0x000fd2000bf05270 */
[----:B------:R-:W-:Y:S05]  /*1580*/  BRA.U !UP0, `(.L_x_6449) ;  /* 0x0000000108a07547 */ /* 0x000fea000b800000 */
[----:B------:R-:W-:-:S09]  /*1590*/  UISETP.NE.AND UP0, UPT, UR4, 0x17, UPT ;  /* 0x000000170400788c */ /* 0x000fd2000bf05270 */
[----:B------:R-:W-:Y:S05]  /*15a0*/  BRA.U !UP0, `(.L_x_6450) ;  /* 0x00000001085c7547 */ /* 0x000fea000b800000 */
[----:B------:R-:W-:-:S09]  /*15b0*/  UISETP.NE.AND UP0, UPT, UR4, 0x18, UPT ;  /* 0x000000180400788c */ /* 0x000fd2000bf05270 */
[----:B------:R-:W-:Y:S05]  /*15c0*/  BRA.U UP0, `(.L_x_6438) ;  /* 0x0000000500c87547 */ /* 0x000fea000b800000 */
[----:B------:R-:W4:Y:S01]  /*15d0*/  LDG.E.U8 R0, desc[UR36][R6.64] ;  /* 0x0000002406007981 */ /* 0x000f22000c1e1100 */
[----:B-1----:R-:W-:Y:S02]  /*15e0*/  IMAD.MOV.U32 R5, RZ, RZ, 0x1f ;  /* 0x0000001fff057424 */ /* 0x002fe400078e00ff */
[----:B----4-:R-:W-:-:S05]  /*15f0*/  IMAD.SHL.U32 R0, R0, 0x1000000, RZ ;  /* 0x0100000000007824 */ /* 0x010fca00078e00ff */
[C---:B------:R-:W-:Y:S02]  /*1600*/  LOP3.LUT R3, R0.reuse, 0x7f000000, RZ, 0xc0, !PT ;  /* 0x7f00000000037812 */ /* 0x040fe400078ec0ff */
[----:B------:R-:W-:Y:S02]  /*1610*/  LOP3.LUT P0, RZ, R0, 0x7f000000, RZ, 0xc0, !PT ;  /* 0x7f00000000ff7812 */ /* 0x000fe4000780c0ff */
[----:B--2---:R-:W0:Y:S02]  /*1620*/  FLO.U32 R4, R3 ;  /* 0x0000000300047300 */ /* 0x004e2400000e0000 */
        /* <DEDUP_REMOVED lines=13> */
[----:B------:R0:W1:Y:S02]  /*1700*/  F2F.F64.F32 R4, R3 ;  /* 0x0000000300047310 */ /* 0x0000640000201800 */
[----:B01----:R-:W-:Y:S05]  /*1710*/  BRA `(.L_x_6439) ;  /* 0x0000000800007947 */ /* 0x003fea0003800000 */
.L_x_6450:
[----:B-12---:R-:W2:Y:S02]  /*1720*/  LDG.E.U8 R4, desc[UR36][R6.64] ;  /* 0x0000002406047981 */ /* 0x006ea4000c1e1100 */
        /* <DEDUP_REMOVED lines=12> */
[----:B------:R0:W1:Y:S02]  /*17f0*/  F2F.F64.F32 R4, R0 ;  /* 0x0000000000047310 */ /* 0x0000640000201800 */
[----:B01----:R-:W-:Y:S05]  /*1800*/  BRA `(.L_x_6439) ;  /* 0x0000000400c47947 */ /* 0x003fea0003800000 */
.L_x_6449:
[----:B------:R-:W4:Y:S02]  /*1810*/  LDG.E.U16 R0, desc[UR36][R6.64] ;  /* 0x0000002406007981 */ /* 0x000f24000c1e1500 */
[----:B----4-:R-:W-:-:S04]  /*1820*/  IMAD.U32 R0, R0, 0x10000, RZ ;  /* 0x0001000000007824 */ /* 0x010fc800078e00ff */
[----:B------:R-:W-:-:S04]  /*1830*/  FMUL.FTZ R0, R0, 1 ;  /* 0x3f80000000007820 */ /* 0x000fc80000410000 */
[----:B-12---:R0:W1:Y:S02]  /*1840*/  F2F.F64.F32 R4, R0 ;  /* 0x0000000000047310 */ /* 0x0060640000201800 */
[----:B01----:R-:W-:Y:S05]  /*1850*/  BRA `(.L_x_6439) ;  /* 0x0000000400b07947 */ /* 0x003fea0003800000 */
.L_x_6446:
        /* <DEDUP_REMOVED lines=8> */
[----:B-12---:R-:W2:Y:S02]  /*18e0*/  LDG.E.U16 R4, desc[UR36][R6.64] ;  /* 0x0000002406047981 */ /* 0x006ea4000c1e1500 */
[----:B--2---:R-:W2:Y:S02]  /*18f0*/  I2F.F64.U16 R4, R4 ;  /* 0x0000000400047312 */ /* 0x004ea40000101800 */
[----:B--2---:R-:W-:Y:S05]  /*1900*/  BRA `(.L_x_6439) ;  /* 0x0000000400847947 */ /* 0x004fea0003800000 */
.L_x_6453:
[----:B------:R-:W4:Y:S01]  /*1910*/  LDG.E.U8 R6, desc[UR36][R6.64] ;  /* 0x0000002406067981 */ /* 0x000f22000c1e1100 */
[----:B-12---:R-:W-:Y:S02]  /*1920*/  CS2R R4, SRZ ;  /* 0x0000000000047805 */ /* 0x006fe4000001ff00 */
[----:B----4-:R-:W-:-:S13]  /*1930*/  ISETP.NE.AND P0, PT, R6, RZ, PT ;  /* 0x000000ff0600720c */ /* 0x010fda0003f05270 */
        /* <DEDUP_REMOVED lines=18> */
.L_x_6455:
[----:B------:R-:W-:Y:S05]  /*1a60*/  BSYNC.RECONVERGENT B0 ;  /* 0x0000000000007941 */ /* 0x000fea0003800200 */
.L_x_6454:
[----:B------:R-:W-:Y:S01]  /*1a70*/  IMAD.SHL.U32 R0, R0, 0x100000, RZ ;  /* 0x0010000000007824 */ /* 0x000fe200078e00ff */
[----:B------:R-:W-:-:S04]  /*1a80*/  LEA R3, R3, 0x3b800000, 0x17 ;  /* 0x3b80000003037811 */ /* 0x000fc800078eb8ff */
[----:B------:R-:W-:-:S05]  /*1a90*/  LOP3.LUT R0, R3, R0, R7, 0xfe, !PT ;  /* 0x0000000003007212 */ /* 0x000fca00078efe07 */
[----:B------:R-:W-:-:S04]  /*1aa0*/  FMUL.FTZ R0, R0, 1 ;  /* 0x3f80000000007820 */ /* 0x000fc80000410000 */
[----:B------:R2:W4:Y:S02]  /*1ab0*/  F2F.F64.F32 R4, R0 ;  /* 0x0000000000047310 */ /* 0x0005240000201800 */
[----:B--2-4-:R-:W-:Y:S05]  /*1ac0*/  BRA `(.L_x_6439) ;  /* 0x0000000400147947 */ /* 0x014fea0003800000 */
.L_x_6452:
        /* <DEDUP_REMOVED lines=21> */
.L_x_6457:
[----:B------:R-:W-:Y:S05]  /*1c20*/  BSYNC.RECONVERGENT B0 ;  /* 0x0000000000007941 */ /* 0x000fea0003800200 */
.L_x_6456:
[----:B------:R-:W-:Y:S01]  /*1c30*/  IMAD.SHL.U32 R0, R0, 0x200000, RZ ;  /* 0x0020000000007824 */ /* 0x000fe200078e00ff */
[----:B------:R-:W-:-:S04]  /*1c40*/  LEA R3, R3, 0x37800000, 0x17 ;  /* 0x3780000003037811 */ /* 0x000fc800078eb8ff */
[----:B------:R-:W-:-:S05]  /*1c50*/  LOP3.LUT R0, R3, R0, R7, 0xfe, !PT ;  /* 0x0000000003007212 */ /* 0x000fca00078efe07 */
[----:B------:R-:W-:-:S04]  /*1c60*/  FMUL.FTZ R0, R0, 1 ;  /* 0x3f80000000007820 */ /* 0x000fc80000410000 */
[----:B------:R2:W4:Y:S02]  /*1c70*/  F2F.F64.F32 R4, R0 ;  /* 0x0000000000047310 */ /* 0x0005240000201800 */
[----:B--2-4-:R-:W-:Y:S05]  /*1c80*/  BRA `(.L_x_6439) ;  /* 0x0000000000a47947 */ /* 0x014fea0003800000 */
.L_x_6451:
[----:B------:R-:W-:-:S09]  /*1c90*/  UISETP.NE.AND UP0, UPT, UR4, 0x1c, UPT ;  /* 0x0000001c0400788c */ /* 0x000fd2000bf05270 */
[----:B------:R-:W-:Y:S05]  /*1ca0*/  BRA.U !UP0, `(.L_x_6458) ;  /* 0x0000000108947547 */ /* 0x000fea000b800000 */
[----:B------:R-:W-:-:S09]  /*1cb0*/  UISETP.NE.AND UP0, UPT, UR4, 0x1d, UPT ;  /* 0x0000001d0400788c */ /* 0x000fd2000bf05270 */
[----:B------:R-:W-:Y:S05]  /*1cc0*/  BRA.U !UP0, `(.L_x_6459) ;  /* 0x0000000108807547 */ /* 0x000fea000b800000 */
[----:B------:R-:W-:-:S09]  /*1cd0*/  UISETP.NE.AND UP0, UPT, UR4, 0x2c, UPT ;  /* 0x0000002c0400788c */ /* 0x000fd2000bf05270 */
[----:B------:R-:W-:Y:S05]  /*1ce0*/  BRA.U !UP0, `(.L_x_6460) ;  /* 0x0000000108487547 */ /* 0x000fea000b800000 */
.L_x_6438:
[----:B------:R-:W-:Y:S01]  /*1cf0*/  MOV R14, 0x0 ;  /* 0x00000000000e7802 */ /* 0x000fe20000000f00 */
[----:B------:R-:W1:Y:S01]  /*1d00*/  LDCU.64 UR4, c[0x4][0x140] ;  /* 0x01002800ff0477ac */ /* 0x000e620008000a00 */
[----:B------:R-:W-:Y:S02]  /*1d10*/  IMAD.MOV.U32 R8, RZ, RZ, 0x4e ;  /* 0x0000004eff087424 */ /* 0x000fe400078e00ff */
[----:B------:R-:W-:Y:S01]  /*1d20*/  IMAD.MOV.U32 R12, RZ, RZ, 0x1 ;  /* 0x00000001ff0c7424 */ /* 0x000fe200078e00ff */
[----:B------:R-:W0:Y:S01]  /*1d30*/  LDCU.64 UR6, c[0x4][0x148] ;  /* 0x01002900ff0677ac */ /* 0x000e220008000a00 */
[----:B------:R-:W4:Y:S01]  /*1d40*/  LDC.64 R14, c[0x4][R14] ;  /* 0x010000000e0e7b82 */ /* 0x000f220000000a00 */
[----:B------:R-:W-:Y:S01]  /*1d50*/  IMAD.MOV.U32 R13, RZ, RZ, RZ ;  /* 0x000000ffff0d7224 */ /* 0x000fe200078e00ff */
[----:B------:R-:W3:Y:S01]  /*1d60*/  LDCU.64 UR8, c[0x4][0x38] ;  /* 0x01000700ff0877ac */ /* 0x000ee20008000a00 */
[----:B-12---:R-:W-:Y:S02]  /*1d70*/  IMAD.U32 R4, RZ, RZ, UR4 ;  /* 0x00000004ff047e24 */ /* 0x006fe4000f8e00ff */
[----:B------:R-:W-:-:S02]  /*1d80*/  IMAD.U32 R5, RZ, RZ, UR5 ;  /* 0x00000005ff057e24 */ /* 0x000fc4000f8e00ff */
[----:B0-----:R-:W-:Y:S02]  /*1d90*/  IMAD.U32 R6, RZ, RZ, UR6 ;  /* 0x00000006ff067e24 */ /* 0x001fe4000f8e00ff */
[----:B------:R-:W-:Y:S02]  /*1da0*/  IMAD.U32 R7, RZ, RZ, UR7 ;  /* 0x00000007ff077e24 */ /* 0x000fe4000f8e00ff */
[----:B---3--:R-:W-:Y:S02]  /*1db0*/  IMAD.U32 R10, RZ, RZ, UR8 ;  /* 0x00000008ff0a7e24 */ /* 0x008fe4000f8e00ff */
[----:B------:R-:W-:-:S07]  /*1dc0*/  IMAD.U32 R11, RZ, RZ, UR9 ;  /* 0x00000009ff0b7e24 */ /* 0x000fce000f8e00ff */
[----:B------:R-:W-:-:S07]  /*1dd0*/  LEPC R20, `(.L_x_6461) ;  /* 0x000000001014794e */ /* 0x000fce0000000000 */
[----:B----45:R-:W-:Y:S05]  /*1de0*/  CALL.ABS.NOINC R14 ;  /* 0x000000000e007343 */ /* 0x030fea0003c00000 */
.L_x_6461:
[----:B------:R-:W-:Y:S01]  /*1df0*/  CS2R R4, SRZ ;  /* 0x0000000000047805 */ /* 0x000fe2000001ff00 */
[----:B------:R-:W-:Y:S06]  /*1e00*/  BRA `(.L_x_6439) ;  /* 0x0000000000447947 */ /* 0x000fec0003800000 */
.L_x_6460:
[----:B------:R-:W4:Y:S01]  /*1e10*/  LDG.E.U8 R0, desc[UR36][R6.64] ;  /* 0x0000002406007981 */ /* 0x000f22000c1e1100 */
[----:B-12---:R-:W-:Y:S02]  /*1e20*/  IMAD.MOV.U32 R4, RZ, RZ, 0x0 ;  /* 0x00000000ff047424 */ /* 0x006fe400078e00ff */
[----:B------:R-:W-:Y:S01]  /*1e30*/  IMAD.MOV.U32 R5, RZ, RZ, 0x38000000 ;  /* 0x38000000ff057424 */ /* 0x000fe200078e00ff */
[----:B----4-:R-:W-:-:S13]  /*1e40*/  ISETP.NE.AND P0, PT, R0, RZ, PT ;  /* 0x000000ff0000720c */ /* 0x010fda0003f05270 */
        /* <DEDUP_REMOVED lines=8> */
.L_x_6459:
[----:B-12---:R-:W2:Y:S02]  /*1ed0*/  LDG.E.64 R4, desc[UR36][R6.64] ;  /* 0x0000002406047981 */ /* 0x006ea4000c1e1b00 */
[----:B--2---:R-:W1:Y:S02]  /*1ee0*/  I2F.F64.U64 R4, R4 ;  /* 0x0000000400047312 */ /* 0x004e640000301800 */
[----:B-1----:R-:W-:Y:S05]  /*1ef0*/  BRA `(.L_x_6439) ;  /* 0x0000000000087947 */ /* 0x002fea0003800000 */
.L_x_6458:
[----:B-12---:R-:W2:Y:S02]  /*1f00*/  LDG.E R4, desc[UR36][R6.64] ;  /* 0x0000002406047981 */ /* 0x006ea4000c1e1900 */
[----:B--2---:R-:W1:Y:S02]  /*1f10*/  I2F.F64.U32 R4, R4 ;  /* 0x0000000400047312 */ /* 0x004e640000201800 */
.L_x_6439:
[----:B------:R-:W-:Y:S05]  /*1f20*/  BSYNC.RECONVERGENT B6 ;  /* 0x0000000000067941 */ /* 0x000fea0003800200 */
.L_x_6433:
[----:B---3-5:R-:W3:Y:S01]  /*1f30*/  DSETP.NEU.AND P1, PT, R18, RZ, PT ;  /* 0x000000ff1200722a */ /* 0x028ee20003f2d000 */
[----:B------:R-:W-:Y:S01]  /*1f40*/  VIADD R27, R17, 0x80 ;  /* 0x00000080111b7836 */ /* 0x000fe20000000000 */
[----:B---3--:R-:W-:-:S15]  /*1f50*/  P2R R22, PR, RZ, 0x2 ;  /* 0x00000002ff167803 */ /* 0x008fde0000000000 */
[----:B------:R-:W-:-:S15]  /*1f60*/  NOP ;  /* 0x0000000000007918 */ /* 0x000fde0000000000 */
[----:B------:R-:W-:-:S15]  /*1f70*/  NOP ;  /* 0x0000000000007918 */ /* 0x000fde0000000000 */
[----:B------:R-:W-:-:S15]  /*1f80*/  NOP ;  /* 0x0000000000007918 */ /* 0x000fde0000000000 */
[----:B------:R-:W-:-:S02]  /*1f90*/  NOP ;  /* 0x0000000000007918 */ /* 0x000fc40000000000 */
[----:B-1----:R-:W1:Y:S02]  /*1fa0*/  DSETP.NEU.AND P0, PT, R4, RZ, PT ;  /* 0x000000ff0400722a */ /* 0x002e640003f0d000 */
[----:B-1----:R-:W-:-:S07]  /*1fb0*/  P2R R19, PR, RZ, 0x1 ;  /* 0x00000001ff137803 */ /* 0x002fce0000000000 */
.L_x_6403:
[----:B------:R-:W-:Y:S05]  /*1fc0*/  BSYNC.RECONVERGENT B7 ;  /* 0x0000000000077941 */ /* 0x000fea0003800200 */
.L_x_6402:
[----:B------:R-:W-:Y:S01]  /*1fd0*/  ISETP.GE.AND P0, PT, R27, R16, PT ;  /* 0x000000101b00720c */ /* 0x000fe20003f06270 */
[----:B------:R-:W-:Y:S01]  /*1fe0*/  BSSY.RECONVERGENT B7, `(.L_x_6462) ;  /* 0x00001f2000077945 */ /* 0x000fe20003800200 */
[----:B------:R-:W-:Y:S02]  /*1ff0*/  PLOP3.LUT P2, PT, PT, PT, PT, 0x8, 0x80 ;  /* 0x000000000080781c */ /* 0x000fe40003f4e170 */
[----:B------:R-:W-:Y:S02]  /*2000*/  PLOP3.LUT P1, PT, PT, PT, PT, 0x8, 0x80 ;  /* 0x000000000080781c */ /* 0x000fe40003f2e170 */
[----:B------:R-:W-:Y:S02]  /*2010*/  P2R R24, PR, RZ, 0x4 ;  /* 0x00000004ff187803 */ /* 0x000fe40000000000 */
[----:B------:R-:W-:-:S05]  /*2020*/  P2R R23, PR, RZ, 0x2 ;  /* 0x00000002ff177803 */ /* 0x000fca0000000000 */
[----:B------:R-:W-:Y:S05]  /*2030*/  @P0 BRA `(.L_x_6463) ;  /* 0x0000001c00b00947 */ /* 0x000fea0003800000 */
[----:B------:R-:W1:Y:S01]  /*2040*/  LDC.64 R4, c[0x0][0x390] ;  /* 0x0000e400ff047b82 */ /* 0x000e620000000a00 */
[----:B------:R-:W3:Y:S01]  /*2050*/  LDCU UR5, c[0x0][0x3a8] ;  /* 0x00007500ff0577ac */ /* 0x000ee20008000800 */
[----:B------:R-:W-:Y:S01]  /*2060*/  IMAD R18, R2, 0x200, R27 ;  /* 0x0000020002127824 */ /* 0x000fe200078e021b */
[----:B------:R-:W-:Y:S01]  /*2070*/  BSSY.RECONVERGENT B6, `(.L_x_6464) ;  /* 0x00000ee000067945 */ /* 0x000fe20003800200 */
[----:B------:R-:W-:-:S04]  /*2080*/  UPRMT UR4, UR38, 0x9910, URZ ;  /* 0x0000991026047896 */ /* 0x000fc800080000ff */
[----:B------:R-:W-:Y:S01]  /*2090*/  UISETP.GT.AND UP0, UPT, UR4, 0x9, UPT ;  /* 0x000000090400788c */ /* 0x000fe2000bf04270 */
[----:B---3--:R-:W-:-:S05]  /*20a0*/  IMAD R3, R18, UR5, RZ ;  /* 0x0000000512037c24 */ /* 0x008fca000f8e02ff */
[----:B-1----:R-:W-:-:S05]  /*20b0*/  IADD3 R4, P0, PT, R3, R4, RZ ;  /* 0x0000000403047210 */ /* 0x002fca0007f1e0ff */
        /* <DEDUP_REMOVED lines=10> */
[----:B------:R-:W3:Y:S02]  /*2160*/  LDG.E.S8 R4, desc[UR36][R4.64] ;  /* 0x0000002404047981 */ /* 0x000ee4000c1e1300 */
[----:B---3--:R1:W3:Y:S02]  /*2170*/  I2F.F64.S16 R24, R4 ;  /* 0x0000000400187312 */ /* 0x0082e40000101c00 */
[----:B-1-3--:R-:W-:Y:S05]  /*2180*/  BRA `(.L_x_6470) ;  /* 0x0000000c00707947 */ /* 0x00afea0003800000 */
.L_x_6468:
[----:B------:R-:W3:Y:S02]  /*2190*/  LDG.E.U8 R4, desc[UR36][R4.64] ;  /* 0x0000002404047981 */ /* 0x000ee4000c1e1100 */
[----:B---3--:R1:W3:Y:S02]  /*21a0*/  I2F.F64.U16 R24, R4 ;  /* 0x0000000400187312 */ /* 0x0082e40000101800 */
[----:B-1-3--:R-:W-:Y:S05]  /*21b0*/  BRA `(.L_x_6470) ;  /* 0x0000000c00647947 */ /* 0x00afea0003800000 */
.L_x_6467:
[----:B------:R-:W-:-:S09]  /*21c0*/  UISETP.NE.AND UP0, UPT, UR4, 0x2, UPT ;  /* 0x000000020400788c */ /* 0x000fd2000bf05270 */
[----:B------:R-:W-:Y:S05]  /*21d0*/  BRA.U !UP0, `(.L_x_6471) ;  /* 0x0000000108287547 */ /* 0x000fea000b800000 */
[----:B------:R-:W-:-:S09]  /*21e0*/  UISETP.NE.AND UP0, UPT, UR4, 0x3, UPT ;  /* 0x000000030400788c */ /* 0x000fd2000bf05270 */
[----:B------:R-:W-:Y:S05]  /*21f0*/  BRA.U !UP0, `(.L_x_6472) ;  /* 0x0000000108147547 */ /* 0x000fea000b800000 */
[----:B------:R-:W-:-:S09]  /*2200*/  UISETP.NE.AND UP0, UPT, UR4, 0x4, UPT ;  /* 0x000000040400788c */ /* 0x000fd2000bf05270 */
[----:B------:R-:W-:Y:S05]  /*2210*/  BRA.U UP0, `(.L_x_6469) ;  /* 0x0000000900f07547 */ /* 0x000fea000b800000 */
[----:B------:R-:W3:Y:S02]  /*2220*/  LDG.E.64 R24, desc[UR36][R4.64] ;  /* 0x0000002404187981 */ /* 0x000ee4000c1e1b00 */
[----:B---3--:R-:W1:Y:S02]  /*2230*/  I2F.F64.S64 R24, R24 ;  /* 0x0000001800187312 */ /* 0x008e640000301c00 */
[----:B-1----:R-:W-:Y:S05]  /*2240*/  BRA `(.L_x_6470) ;  /* 0x0000000c00407947 */ /* 0x002fea0003800000 */
.L_x_6472:
[----:B------:R-:W3:Y:S02]  /*2250*/  LDG.E R4, desc[UR36][R4.64] ;  /* 0x0000002404047981 */ /* 0x000ee4000c1e1900 */
[----:B---3--:R1:W3:Y:S02]  /*2260*/  I2F.F64 R24, R4 ;  /* 0x0000000400187312 */ /* 0x0082e40000201c00 */
[----:B-1-3--:R-:W-:Y:S05]  /*2270*/  BRA `(.L_x_6470) ;  /* 0x0000000c00347947 */ /* 0x00afea0003800000 */
.L_x_6471:
[----:B------:R-:W3:Y:S02]  /*2280*/  LDG.E.U16 R4, desc[UR36][R4.64] ;  /* 0x0000002404047981 */ /* 0x000ee4000c1e1500 */
[----:B---3--:R1:W3:Y:S02]  /*2290*/  I2F.F64.S16 R24, R4 ;  /* 0x0000000400187312 */ /* 0x0082e40000101c00 */
[----:B-1-3--:R-:W-:Y:S05]  /*22a0*/  BRA `(.L_x_6470) ;  /* 0x0000000c00287947 */ /* 0x00afea0003800000 */
.L_x_6466:
[----:B------:R-:W-:-:S09]  /*22b0*/  UISETP.GT.AND UP0, UPT, UR4, 0x6, UPT ;  /* 0x000000060400788c */ /* 0x000fd2000bf04270 */
[----:B------:R-:W-:Y:S05]  /*22c0*/  BRA.U UP0, `(.L_x_6473) ;  /* 0x0000000100347547 */ /* 0x000fea000b800000 */
[----:B------:R-:W-:-:S09]  /*22d0*/  UISETP.NE.AND UP0, UPT, UR4, 0x5, UPT ;  /* 0x000000050400788c */ /* 0x000fd2000bf05270 */
[----:B------:R-:W-:Y:S05]  /*22e0*/  BRA.U !UP0, `(.L_x_6474) ;  /* 0x0000000108187547 */ /* 0x000fea000b800000 */
[----:B------:R-:W-:-:S09]  /*22f0*/  UISETP.NE.AND UP0, UPT, UR4, 0x6, UPT ;  /* 0x000000060400788c */ /* 0x000fd2000bf05270 */
[----:B------:R-:W-:Y:S05]  /*2300*/  BRA.U UP0, `(.L_x_6469) ;  /* 0x0000000900b47547 */ /* 0x000fea000b800000 */
[----:B------:R-:W3:Y:S02]  /*2310*/  LDG.E R24, desc[UR36][R4.64] ;  /* 0x0000002404187981 */ /* 0x000ee4000c1e1900 */
[----:B---3--:R-:W-:-:S06]  /*2320*/  FMUL.FTZ R24, R24, 1 ;  /* 0x3f80000018187820 */ /* 0x008fcc0000410000 */
[----:B------:R-:W1:Y:S02]  /*2330*/  F2F.F64.F32 R24, R24 ;  /* 0x0000001800187310 */ /* 0x000e640000201800 */
[----:B-1----:R-:W-:Y:S05]  /*2340*/  BRA `(.L_x_6470) ;  /* 0x0000000c00007947 */ /* 0x002fea0003800000 */
.L_x_6474:
[----:B------:R-:W3:Y:S02]  /*2350*/  LDG.E.U16 R0, desc[UR36][R4.64] ;  /* 0x0000002404007981 */ /* 0x000ee4000c1e1500 */
[----:B---3--:R-:W-:-:S05]  /*2360*/  HADD2.F32 R0, -RZ, R0.H0_H0 ;  /* 0x20000000ff007230 */ /* 0x008fca0000004100 */
[----:B------:R-:W-:-:S04]  /*2370*/  FMUL.FTZ R0, R0, 1 ;  /* 0x3f80000000007820 */ /* 0x000fc80000410000 */
[----:B------:R1:W3:Y:S02]  /*2380*/  F2F.F64.F32 R24, R0 ;  /* 0x0000000000187310 */ /* 0x0002e40000201800 */
[----:B-1-3--:R-:W-:Y:S05]  /*2390*/  BRA `(.L_x_6470) ;  /* 0x0000000800ec7947 */ /* 0x00afea0003800000 */
.L_x_6473:
[----:B------:R-:W-:-:S09]  /*23a0*/  UISETP.NE.AND UP0, UPT, UR4, 0x7, UPT ;  /* 0x000000070400788c */ /* 0x000fd2000bf05270 */
[----:B------:R-:W-:Y:S05]  /*23b0*/  BRA.U !UP0, `(.L_x_6475) ;  /* 0x0000000108347547 */ /* 0x000fea000b800000 */
        /* <DEDUP_REMOVED lines=8> */
.L_x_6476:
[----:B------:R-:W3:Y:S02]  /*2440*/  LDG.E.U16 R4, desc[UR36][R4.64] ;  /* 0x0000002404047981 */ /* 0x000ee4000c1e1500 */
[----:B---3--:R-:W-:-:S05]  /*2450*/  HADD2.F32 R0, -RZ, R4.H0_H0 ;  /* 0x20000004ff007230 */ /* 0x008fca0000004100 */
[----:B------:R-:W-:-:S04]  /*2460*/  FMUL.FTZ R0, R0, 1 ;  /* 0x3f80000000007820 */ /* 0x000fc80000410000 */
[----:B------:R1:W3:Y:S02]  /*2470*/  F2F.F64.F32 R24, R0 ;  /* 0x0000000000187310 */ /* 0x0002e40000201800 */
[----:B-1-3--:R-:W-:Y:S05]  /*2480*/  BRA `(.L_x_6470) ;  /* 0x0000000800b07947 */ /* 0x00afea0003800000 */
.L_x_6475:
[----:B------:R1:W5:Y:S01]  /*2490*/  LDG.E.64 R24, desc[UR36][R4.64] ;  /* 0x0000002404187981 */ /* 0x000362000c1e1b00 */
[----:B------:R-:W-:Y:S05]  /*24a0*/  BRA `(.L_x_6470) ;  /* 0x0000000800a87947 */ /* 0x000fea0003800000 */
.L_x_6465:
        /* <DEDUP_REMOVED lines=8> */
[----:B------:R-:W3:Y:S01]  /*2530*/  LDG.E.U8 R4, desc[UR36][R4.64] ;  /* 0x0000002404047981 */ /* 0x000ee2000c1e1100 */
[----:B------:R-:W-:Y:S01]  /*2540*/  IMAD.MOV.U32 R24, RZ, RZ, RZ ;  /* 0x000000ffff187224 */ /* 0x000fe200078e00ff */
[----:B---3--:R-:W-:-:S04]  /*2550*/  ISETP.NE.AND P0, PT, R4, RZ, PT ;  /* 0x000000ff0400720c */ /* 0x008fc80003f05270 */
[----:B------:R-:W-:Y:S01]  /*2560*/  FSEL R25, RZ, 1.875, !P0 ;  /* 0x3ff00000ff197808 */ /* 0x000fe20004000000 */
[----:B------:R-:W-:Y:S08]  /*2570*/  BRA `(.L_x_6470) ;  /* 0x0000000800747947 */ /* 0x000ff00003800000 */
.L_x_6479:
[----:B------:R4:W5:Y:S01]  /*2580*/  LDG.E.64 R24, desc[UR36][R4.64] ;  /* 0x0000002404187981 */ /* 0x000962000c1e1b00 */
[----:B------:R-:W-:Y:S05]  /*2590*/  BRA `(.L_x_6470) ;  /* 0x00000008006c7947 */ /* 0x000fea0003800000 */
.L_x_6478:
[----:B------:R-:W-:-:S09]  /*25a0*/  UISETP.NE.AND UP0, UPT, UR4, 0xf, UPT ;  /* 0x0000000f0400788c */ /* 0x000fd2000bf05270 */
[----:B------:R-:W-:Y:S05]  /*25b0*/  BRA.U !UP0, `(.L_x_6480) ;  /* 0x0000000108a07547 */ /* 0x000fea000b800000 */
[----:B------:R-:W-:-:S09]  /*25c0*/  UISETP.NE.AND UP0, UPT, UR4, 0x17, UPT ;  /* 0x000000170400788c */ /* 0x000fd2000bf05270 */
[----:B------:R-:W-:Y:S05]  /*25d0*/  BRA.U !UP0, `(.L_x_6481) ;  /* 0x00000001085c7547 */ /* 0x000fea000b800000 */
[----:B------:R-:W-:-:S09]  /*25e0*/  UISETP.NE.AND UP0, UPT, UR4, 0x18, UPT ;  /* 0x000000180400788c */ /* 0x000fd2000bf05270 */
[----:B------:R-:W-:Y:S05]  /*25f0*/  BRA.U UP0, `(.L_x_6469) ;  /* 0x0000000500f87547 */ /* 0x000fea000b800000 */
[----:B------:R-:W3:Y:S01]  /*2600*/  LDG.E.U8 R0, desc[UR36][R4.64] ;  /* 0x0000002404007981 */ /* 0x000ee2000c1e1100 */
[----:B0-2---:R-:W-:Y:S02]  /*2610*/  IMAD.MOV.U32 R7, RZ, RZ, 0x1f ;  /* 0x0000001fff077424 */ /* 0x005fe400078e00ff */
[----:B---3--:R-:W-:-:S05]  /*2620*/  IMAD.SHL.U32 R0, R0, 0x1000000, RZ ;  /* 0x0100000000007824 */ /* 0x008fca00078e00ff */
        /* <DEDUP_REMOVED lines=18> */
.L_x_6481:
[----:B------:R-:W3:Y:S02]  /*2750*/  LDG.E.U8 R4, desc[UR36][R4.64] ;  /* 0x0000002404047981 */ /* 0x000ee4000c1e1100 */
[C---:B---3--:R-:W-:Y:S02]  /*2760*/  IMAD.SHL.U32 R0, R4.reuse, 0x2000000, RZ ;  /* 0x0200000004007824 */ /* 0x048fe400078e00ff */
[----:B0-2---:R-:W-:-:S03]  /*2770*/  IMAD.SHL.U32 R6, R4, 0x100, RZ ;  /* 0x0000010004067824 */ /* 0x005fc600078e00ff */
        /* <DEDUP_REMOVED lines=10> */
[----:B------:R0:W1:Y:S02]  /*2820*/  F2F.F64.F32 R24, R0 ;  /* 0x0000000000187310 */ /* 0x0000640000201800 */
[----:B01----:R-:W-:Y:S05]  /*2830*/  BRA `(.L_x_6470) ;  /* 0x0000000400c47947 */ /* 0x003fea0003800000 */
.L_x_6480:
[----:B------:R-:W3:Y:S02]  /*2840*/  LDG.E.U16 R0, desc[UR36][R4.64] ;  /* 0x0000002404007981 */ /* 0x000ee4000c1e1500 */
[----:B---3--:R-:W-:-:S04]  /*2850*/  IMAD.U32 R0, R0, 0x10000, RZ ;  /* 0x0001000000007824 */ /* 0x008fc800078e00ff */
[----:B------:R-:W-:-:S04]  /*2860*/  FMUL.FTZ R0, R0, 1 ;  /* 0x3f80000000007820 */ /* 0x000fc80000410000 */
[----:B------:R1:W3:Y:S02]  /*2870*/  F2F.F64.F32 R24, R0 ;  /* 0x0000000000187310 */ /* 0x0002e40000201800 */
[----:B-1-3--:R-:W-:Y:S05]  /*2880*/  BRA `(.L_x_6470) ;  /* 0x0000000400b07947 */ /* 0x00afea0003800000 */
.L_x_6477:
        /* <DEDUP_REMOVED lines=8> */
[----:B------:R-:W3:Y:S02]  /*2910*/  LDG.E.U16 R4, desc[UR36][R4.64] ;  /* 0x0000002404047981 */ /* 0x000ee4000c1e1500 */
[----:B---3--:R4:W1:Y:S02]  /*2920*/  I2F.F64.U16 R24, R4 ;  /* 0x0000000400187312 */ /* 0x0088640000101800 */
[----:B-1--4-:R-:W-:Y:S05]  /*2930*/  BRA `(.L_x_6470) ;  /* 0x0000000400847947 */ /* 0x012fea0003800000 */
.L_x_6484:
[----:B------:R-:W3:Y:S01]  /*2940*/  LDG.E.U8 R4, desc[UR36][R4.64] ;  /* 0x0000002404047981 */ /* 0x000ee2000c1e1100 */
[----:B------:R-:W-:Y:S02]  /*2950*/  CS2R R24, SRZ ;  /* 0x0000000000187805 */ /* 0x000fe4000001ff00 */
[----:B---3--:R-:W-:-:S13]  /*2960*/  ISETP.NE.AND P0, PT, R4, RZ, PT ;  /* 0x000000ff0400720c */ /* 0x008fda0003f05270 */
        /* <DEDUP_REMOVED lines=9> */
[----:B0-2---:R-:W-:Y:S01]  /*2a00*/  IMAD.U32 R7, R0, -0x80000000, RZ ;  /* 0x8000000000077824 */ /* 0x005fe200078e00ff */
        /* <DEDUP_REMOVED lines=8> */
.L_x_6486:
[----:B------:R-:W-:Y:S05]  /*2a90*/  BSYNC.RECONVERGENT B0 ;  /* 0x0000000000007941 */ /* 0x000fea0003800200 */
.L_x_6485:
[----:B------:R-:W-:Y:S01]  /*2aa0*/  IMAD.SHL.U32 R0, R0, 0x100000, RZ ;  /* 0x0010000000007824 */ /* 0x000fe200078e00ff */
[----:B------:R-:W-:-:S04]  /*2ab0*/  LEA R3, R3, 0x3b800000, 0x17 ;  /* 0x3b80000003037811 */ /* 0x000fc800078eb8ff */
[----:B------:R-:W-:-:S05]  /*2ac0*/  LOP3.LUT R0, R3, R0, R7, 0xfe, !PT ;  /* 0x0000000003007212 */ /* 0x000fca00078efe07 */
[----:B------:R-:W-:-:S04]  /*2ad0*/  FMUL.FTZ R0, R0, 1 ;  /* 0x3f80000000007820 */ /* 0x000fc80000410000 */
[----:B------:R4:W0:Y:S02]  /*2ae0*/  F2F.F64.F32 R24, R0 ;  /* 0x0000000000187310 */ /* 0x0008240000201800 */
[----:B0---4-:R-:W-:Y:S05]  /*2af0*/  BRA `(.L_x_6470) ;  /* 0x0000000400147947 */ /* 0x011fea0003800000 */
.L_x_6483:
        /* <DEDUP_REMOVED lines=21> */
.L_x_6488:
[----:B------:R-:W-:Y:S05]  /*2c50*/  BSYNC.RECONVERGENT B0 ;  /* 0x0000000000007941 */ /* 0x000fea0003800200 */
.L_x_6487:
[----:B------:R-:W-:Y:S01]  /*2c60*/  IMAD.SHL.U32 R0, R0, 0x200000, RZ ;  /* 0x0020000000007824 */ /* 0x000fe200078e00ff */
[----:B------:R-:W-:-:S04]  /*2c70*/  LEA R3, R3, 0x37800000, 0x17 ;  /* 0x3780000003037811 */ /* 0x000fc800078eb8ff */
[----:B------:R-:W-:-:S05]  /*2c80*/  LOP3.LUT R0, R3, R0, R7, 0xfe, !PT ;  /* 0x0000000003007212 */ /* 0x000fca00078efe07 */
[----:B------:R-:W-:-:S04]  /*2c90*/  FMUL.FTZ R0, R0, 1 ;  /* 0x3f80000000007820 */ /* 0x000fc80000410000 */
[----:B------:R4:W0:Y:S02]  /*2ca0*/  F2F.F64.F32 R24, R0 ;  /* 0x0000000000187310 */ /* 0x0008240000201800 */
[----:B0---4-:R-:W-:Y:S05]  /*2cb0*/  BRA `(.L_x_6470) ;  /* 0x0000000000a47947 */ /* 0x011fea0003800000 */
.L_x_6482:
[----:B------:R-:W-:-:S09]  /*2cc0*/  UISETP.NE.AND UP0, UPT, UR4, 0x1c, UPT ;  /* 0x0000001c0400788c */ /* 0x000fd2000bf05270 */
[----:B------:R-:W-:Y:S05]  /*2cd0*/  BRA.U !UP0, `(.L_x_6489) ;  /* 0x0000000108947547 */ /* 0x000fea000b800000 */
[----:B------:R-:W-:-:S09]  /*2ce0*/  UISETP.NE.AND UP0, UPT, UR4, 0x1d, UPT ;  /* 0x0000001d0400788c */ /* 0x000fd2000bf05270 */
[----:B------:R-:W-:Y:S05]  /*2cf0*/  BRA.U !UP0, `(.L_x_6490) ;  /* 0x0000000108807547 */ /* 0x000fea000b800000 */
[----:B------:R-:W-:-:S09]  /*2d00*/  UISETP.NE.AND UP0, UPT, UR4, 0x2c, UPT ;  /* 0x0000002c0400788c */ /* 0x000fd2000bf05270 */
[----:B------:R-:W-:Y:S05]  /*2d10*/  BRA.U UP0, `(.L_x_6469) ;  /* 0x0000000100307547 */ /* 0x000fea000b800000 */
[----:B------:R-:W3:Y:S01]  /*2d20*/  LDG.E.U8 R0, desc[UR36][R4.64] ;  /* 0x0000002404007981 */ /* 0x000ee2000c1e1100 */
[----:B------:R-:W-:Y:S02]  /*2d30*/  IMAD.MOV.U32 R24, RZ, RZ, 0x0 ;  /* 0x00000000ff187424 */ /* 0x000fe400078e00ff */
[----:B------:R-:W-:Y:S01]  /*2d40*/  IMAD.MOV.U32 R25, RZ, RZ, 0x38000000 ;  /* 0x38000000ff197424 */ /* 0x000fe200078e00ff */
[----:B---3--:R-:W-:-:S13]  /*2d50*/  ISETP.NE.AND P0, PT, R0, RZ, PT ;  /* 0x000000ff0000720c */ /* 0x008fda0003f05270 */
[----:B------:R-:W-:Y:S05]  /*2d60*/  @!P0 BRA `(.L_x_6470) ;  /* 0x0000000000788947 */ /* 0x000fea0003800000 */
[----:B------:R-:W-:-:S13]  /*2d70*/  ISETP.NE.AND P0, PT, R0, 0xff, PT ;  /* 0x000000ff0000780c */ /* 0x000fda0003f05270 */
[----:B------:R-:W-:Y:S02]  /*2d80*/  @P0 IMAD.SHL.U32 R0, R0, 0x800000, RZ ;  /* 0x0080000000000824 */ /* 0x000fe400078e00ff */
[----:B------:R-:W-:Y:S02]  /*2d90*/  @!P0 IMAD.MOV.U32 R24, RZ, RZ, 0x20000000 ;  /* 0x20000000ff188424 */ /* 0x000fe400078e00ff */
[----:B------:R-:W-:Y:S02]  /*2da0*/  @!P0 IMAD.MOV.U32 R25, RZ, RZ, 0x7ff80000 ;  /* 0x7ff80000ff198424 */ /* 0x000fe400078e00ff */
[----:B------:R-:W-:-:S04]  /*2db0*/  @P0 FMUL.FTZ R0, R0, 1 ;  /* 0x3f80000000000820 */ /* 0x000fc80000410000 */
[----:B------:R1:W3:Y:S02]  /*2dc0*/  @P0 F2F.F64.F32 R24, R0 ;  /* 0x0000000000180310 */ /* 0x0002e40000201800 */
[----:B-1-3--:R-:W-:Y:S05]  /*2dd0*/  BRA `(.L_x_6470) ;  /* 0x00000000005c7947 */ /* 0x00afea0003800000 */
.L_x_6469:
[----:B------:R-:W-:Y:S01]  /*2de0*/  MOV R14, 0x0 ;  /* 0x00000000000e7802 */ /* 0x000fe20000000f00 */
[----:B------:R-:W1:Y:S01]  /*2df0*/  LDCU.64 UR4, c[0x4][0x140] ;  /* 0x01002800ff0477ac */ /* 0x000e620008000a00 */
[----:B------:R-:W-:Y:S02]  /*2e00*/  IMAD.MOV.U32 R8, RZ, RZ, 0x4e ;  /* 0x0000004eff087424 */ /* 0x000fe400078e00ff */
[----:B------:R-:W-:Y:S01]  /*2e10*/  IMAD.MOV.U32 R12, RZ, RZ, 0x1 ;  /* 0x00000001ff0c7424 */ /* 0x000fe200078e00ff */
[----:B------:R-:W0:Y:S01]  /*2e20*/  LDCU.64 UR6, c[0x4][0x148] ;  /* 0x01002900ff0677ac */ /* 0x000e220008000a00 */
[----:B------:R-:W3:Y:S01]  /*2e30*/  LDC.64 R14, c[0x4][R14] ;  /* 0x010000000e0e7b82 */ /* 0x000ee20000000a00 */
[----:B------:R-:W-:Y:S01]  /*2e40*/  IMAD.MOV.U32 R13, RZ, RZ, RZ ;  /* 0x000000ffff0d7224 */ /* 0x000fe200078e00ff */
[----:B------:R-:W4:Y:S01]  /*2e50*/  LDCU.64 UR8, c[0x4][0x38] ;  /* 0x01000700ff0877ac */ /* 0x000f220008000a00 */
[----:B-1----:R-:W-:Y:S02]  /*2e60*/  IMAD.U32 R4, RZ, RZ, UR4 ;  /* 0x00000004ff047e24 */ /* 0x002fe4000f8e00ff */
[----:B------:R-:W-:-:S02]  /*2e70*/  IMAD.U32 R5, RZ, RZ, UR5 ;  /* 0x00000005ff057e24 */ /* 0x000fc4000f8e00ff */
[----:B0-2---:R-:W-:Y:S02]  /*2e80*/  IMAD.U32 R6, RZ, RZ, UR6 ;  /* 0x00000006ff067e24 */ /* 0x005fe4000f8e00ff */
[----:B------:R-:W-:Y:S02]  /*2e90*/  IMAD.U32 R7, RZ, RZ, UR7 ;  /* 0x00000007ff077e24 */ /* 0x000fe4000f8e00ff */
[----:B----4-:R-:W-:Y:S02]  /*2ea0*/  IMAD.U32 R10, RZ, RZ, UR8 ;  /* 0x00000008ff0a7e24 */ /* 0x010fe4000f8e00ff */
[----:B------:R-:W-:-:S07]  /*2eb0*/  IMAD.U32 R11, RZ, RZ, UR9 ;  /* 0x00000009ff0b7e24 */ /* 0x000fce000f8e00ff */
[----:B------:R-:W-:-:S07]  /*2ec0*/  LEPC R20, `(.L_x_6491) ;  /* 0x000000001014794e */ /* 0x000fce0000000000 */
[----:B---3--:R-:W-:Y:S05]  /*2ed0*/  CALL.ABS.NOINC R14 ;  /* 0x000000000e007343 */ /* 0x008fea0003c00000 */
.L_x_6491:
[----:B------:R-:W-:Y:S01]  /*2ee0*/  CS2R R24, SRZ ;  /* 0x0000000000187805 */ /* 0x000fe2000001ff00 */
[----:B------:R-:W-:Y:S06]  /*2ef0*/  BRA `(.L_x_6470) ;  /* 0x0000000000147947 */ /* 0x000fec0003800000 */
.L_x_6490:
[----:B------:R-:W3:Y:S02]  /*2f00*/  LDG.E.64 R24, desc[UR36][R4.64] ;  /* 0x0000002404187981 */ /* 0x000ee4000c1e1b00 */
[----:B---3--:R-:W1:Y:S02]  /*2f10*/  I2F.F64.U64 R24, R24 ;  /* 0x0000001800187312 */ /* 0x008e640000301800 */
[----:B-1----:R-:W-:Y:S05]  /*2f20*/  BRA `(.L_x_6470) ;  /* 0x0000000000087947 */ /* 0x002fea0003800000 */
.L_x_6489:
[----:B------:R-:W3:Y:S02]  /*2f30*/  LDG.E R4, desc[UR36][R4.64] ;  /* 0x0000002404047981 */ /* 0x000ee4000c1e1900 */
[----:B---3--:R1:W3:Y:S02]  /*2f40*/  I2F.F64.U32 R24, R4 ;  /* 0x0000000400187312 */ /* 0x0082e40000201800 */
.L_x_6470:
[----:B------:R-:W-:Y:S05]  /*2f50*/  BSYNC.RECONVERGENT B6 ;  /* 0x0000000000067941 */ /* 0x000fea0003800200 */
.L_x_6464:
[----:B0-2---:R-:W0:Y:S01]  /*2f60*/  LDC.64 R6, c[0x0][0x398] ;  /* 0x0000e600ff067b82 */ /* 0x005e220000000a00 */
        /* <DEDUP_REMOVED lines=16> */
[----:B-1--4-:R-:W2:Y:S02]  /*3070*/  LDG.E.S8 R4, desc[UR36][R6.64] ;  /* 0x0000002406047981 */ /* 0x012ea4000c1e1300 */
[----:B--2---:R-:W0:Y:S02]  /*3080*/  I2F.F64.S16 R4, R4 ;  /* 0x0000000400047312 */ /* 0x004e240000101c00 */
[----:B0-----:R-:W-:Y:S05]  /*3090*/  BRA `(.L_x_6498) ;  /* 0x0000000c00707947 */ /* 0x001fea0003800000 */
.L_x_6496:
[----:B-1--4-:R-:W2:Y:S02]  /*30a0*/  LDG.E.U8 R4, desc[UR36][R6.64] ;  /* 0x0000002406047981 */ /* 0x012ea4000c1e1100 */
[----:B--2---:R-:W0:Y:S02]  /*30b0*/  I2F.F64.U16 R4, R4 ;  /* 0x0000000400047312 */ /* 0x004e240000101800 */
[----:B0-----:R-:W-:Y:S05]  /*30c0*/  BRA `(.L_x_6498) ;  /* 0x0000000c00647947 */ /* 0x001fea0003800000 */
.L_x_6495:
[----:B------:R-:W-:-:S09]  /*30d0*/  UISETP.NE.AND UP0, UPT, UR4, 0x2, UPT ;  /* 0x000000020400788c */ /* 0x000fd2000bf05270 */
[----:B------:R-:W-:Y:S05]  /*30e0*/  BRA.U !UP0, `(.L_x_6499) ;  /* 0x0000000108287547 */ /* 0x000fea000b800000 */
[----:B------:R-:W-:-:S09]  /*30f0*/  UISETP.NE.AND UP0, UPT, UR4, 0x3, UPT ;  /* 0x000000030400788c */ /* 0x000fd2000bf05270 */
[----:B------:R-:W-:Y:S05]  /*3100*/  BRA.U !UP0, `(.L_x_6500) ;  /* 0x0000000108147547 */ /* 0x000fea000b800000 */
[----:B------:R-:W-:-:S09]  /*3110*/  UISETP.NE.AND UP0, UPT, UR4, 0x4, UPT ;  /* 0x000000040400788c */ /* 0x000fd2000bf05270 */
[----:B------:R-:W-:Y:S05]  /*3120*/  BRA.U UP0, `(.L_x_6497) ;  /* 0x0000000900f07547 */ /* 0x000fea000b800000 */
[----:B-1--4-:R-:W2:Y:S02]  /*3130*/  LDG.E.64 R4, desc[UR36][R6.64] ;  /* 0x0000002406047981 */ /* 0x012ea4000c1e1b00 */
[----:B--2---:R-:W0:Y:S02]  /*3140*/  I2F.F64.S64 R4, R4 ;  /* 0x0000000400047312 */ /* 0x004e240000301c00 */
[----:B0-----:R-:W-:Y:S05]  /*3150*/  BRA `(.L_x_6498) ;  /* 0x0000000c00407947 */ /* 0x001fea0003800000 */
.L_x_6500:
[----:B-1--4-:R-:W2:Y:S02]  /*3160*/  LDG.E R4, desc[UR36][R6.64] ;  /* 0x0000002406047981 */ /* 0x012ea4000c1e1900 */
[----:B--2---:R-:W0:Y:S02]  /*3170*/  I2F.F64 R4, R4 ;  /* 0x0000000400047312 */ /* 0x004e240000201c00 */
[----:B0-----:R-:W-:Y:S05]  /*3180*/  BRA `(.L_x_6498) ;  /* 0x0000000c00347947 */ /* 0x001fea0003800000 */
.L_x_6499:
[----:B-1--4-:R-:W2:Y:S02]  /*3190*/  LDG.E.U16 R4, desc[UR36][R6.64] ;  /* 0x0000002406047981 */ /* 0x012ea4000c1e1500 */
[----:B--2---:R-:W0:Y:S02]  /*31a0*/  I2F.F64.S16 R4, R4 ;  /* 0x0000000400047312 */ /* 0x004e240000101c00 */
[----:B0-----:R-:W-:Y:S05]  /*31b0*/  BRA `(.L_x_6498) ;  /* 0x0000000c00287947 */ /* 0x001fea0003800000 */
.L_x_6494:
[----:B------:R-:W-:-:S09]  /*31c0*/  UISETP.GT.AND UP0, UPT, UR4, 0x6, UPT ;  /* 0x000000060400788c */ /* 0x000fd2000bf04270 */
[----:B------:R-:W-:Y:S05]  /*31d0*/  BRA.U UP0, `(.L_x_6501) ;  /* 0x0000000100347547 */ /* 0x000fea000b800000 */
[----:B------:R-:W-:-:S09]  /*31e0*/  UISETP.NE.AND UP0, UPT, UR4, 0x5, UPT ;  /* 0x000000050400788c */ /* 0x000fd2000bf05270 */
[----:B------:R-:W-:Y:S05]  /*31f0*/  BRA.U !UP0, `(.L_x_6502) ;  /* 0x0000000108187547 */ /* 0x000fea000b800000 */
[----:B------:R-:W-:-:S09]  /*3200*/  UISETP.NE.AND UP0, UPT, UR4, 0x6, UPT ;  /* 0x000000060400788c */ /* 0x000fd2000bf05270 */
[----:B------:R-:W-:Y:S05]  /*3210*/  BRA.U UP0, `(.L_x_6497) ;  /* 0x0000000900b47547 */ /* 0x000fea000b800000 */
[----:B-1--4-:R-:W2:Y:S02]  /*3220*/  LDG.E R4, desc[UR36][R6.64] ;  /* 0x0000002406047981 */ /* 0x012ea4000c1e1900 */
[----:B--2---:R-:W-:-:S06]  /*3230*/  FMUL.FTZ R4, R4, 1 ;  /* 0x3f80000004047820 */ /* 0x004fcc0000410000 */
[----:B------:R-:W1:Y:S02]  /*3240*/  F2F.F64.F32 R4, R4 ;  /* 0x0000000400047310 */ /* 0x000e640000201800 */
[----:B-1----:R-:W-:Y:S05]  /*3250*/  BRA `(.L_x_6498) ;  /* 0x0000000c00007947 */ /* 0x002fea0003800000 */
.L_x_6502:
[----:B------:R-:W2:Y:S02]  /*3260*/  LDG.E.U16 R0, desc[UR36][R6.64] ;  /* 0x0000002406007981 */ /* 0x000ea4000c1e1500 */
[----:B--2---:R-:W-:-:S05]  /*3270*/  HADD2.F32 R0, -RZ, R0.H0_H0 ;  /* 0x20000000ff007230 */ /* 0x004fca0000004100 */
[----:B------:R-:W-:-:S04]  /*3280*/  FMUL.FTZ R0, R0, 1 ;  /* 0x3f80000000007820 */ /* 0x000fc80000410000 */
[----:B-1--4-:R1:W2:Y:S02]  /*3290*/  F2F.F64.F32 R4, R0 ;  /* 0x0000000000047310 */ /* 0x0122a40000201800 */
[----:B-12---:R-:W-:Y:S05]  /*32a0*/  BRA `(.L_x_6498) ;  /* 0x0000000800ec7947 */ /* 0x006fea0003800000 */
.L_x_6501:
[----:B------:R-:W-:-:S09]  /*32b0*/  UISETP.NE.AND UP0, UPT, UR4, 0x7, UPT ;  /* 0x000000070400788c */ /* 0x000fd2000bf05270 */
[----:B------:R-:W-:Y:S05]  /*32c0*/  BRA.U !UP0, `(.L_x_6503) ;  /* 0x0000000108347547 */ /* 0x000fea000b800000 */
[----:B------:R-:W-:-:S09]  /*32d0*/  UISETP.NE.AND UP0, UPT, UR4, 0x8, UPT ;  /* 0x000000080400788c */ /* 0x000fd2000bf05270 */
[----:B------:R-:W-:Y:S05]  /*32e0*/  BRA.U !UP0, `(.L_x_6504) ;  /* 0x0000000108187547 */ /* 0x000fea000b800000 */
[----:B------:R-:W-:-:S09]  /*32f0*/  UISETP.NE.AND UP0, UPT, UR4, 0x9, UPT ;  /* 0x000000090400788c */ /* 0x000fd2000bf05270 */
[----:B------:R-:W-:Y:S05]  /*3300*/  BRA.U UP0, `(.L_x_6497) ;  /* 0x0000000900787547 */ /* 0x000fea000b800000 */
[----:B------:R-:W1:Y:S02]  /*3310*/  LDG.E R6, desc[UR36][R6.64] ;  /* 0x0000002406067981 */ /* 0x000e64000c1e1900 */
[----:B-1--4-:R-:W-:-:S06]  /*3320*/  FMUL.FTZ R4, R6, 1 ;  /* 0x3f80000006047820 */ /* 0x012fcc0000410000 */
[----:B------:R-:W0:Y:S02]  /*3330*/  F2F.F64.F32 R4, R4 ;  /* 0x0000000400047310 */ /* 0x000e240000201800 */
[----:B0-----:R-:W-:Y:S05]  /*3340*/  BRA `(.L_x_6498) ;  /* 0x0000000800c47947 */ /* 0x001fea0003800000 */
.L_x_6504:
[----:B------:R-:W2:Y:S02]  /*3350*/  LDG.E.U16 R6, desc[UR36][R6.64] ;  /* 0x0000002406067981 */ /* 0x000ea4000c1e1500 */
[----:B--2---:R-:W-:-:S05]  /*3360*/  HADD2.F32 R0, -RZ, R6.H0_H0 ;  /* 0x20000006ff007230 */ /* 0x004fca0000004100 */
[----:B------:R-:W-:-:S04]  /*3370*/  FMUL.FTZ R0, R0, 1 ;  /* 0x3f80000000007820 */ /* 0x000fc80000410000 */
[----:B-1--4-:R0:W1:Y:S02]  /*3380*/  F2F.F64.F32 R4, R0 ;  /* 0x0000000000047310 */ /* 0x0120640000201800 */
[----:B01----:R-:W-:Y:S05]  /*3390*/  BRA `(.L_x_6498) ;  /* 0x0000000800b07947 */ /* 0x003fea0003800000 */
.L_x_6503:
[----:B-1--4-:R0:W5:Y:S01]  /*33a0*/  LDG.E.64 R4, desc[UR36][R6.64] ;  /* 0x0000002406047981 */ /* 0x012162000c1e1b00 */
[----:B------:R-:W-:Y:S05]  /*33b0*/  BRA `(.L_x_6498) ;  /* 0x0000000800a87947 */ /* 0x000fea0003800000 */
.L_x_6493:
        /* <DEDUP_REMOVED lines=9> */
[----:B-1--4-:R-:W-:Y:S01]  /*3450*/  IMAD.MOV.U32 R4, RZ, RZ, RZ ;  /* 0x000000ffff047224 */ /* 0x012fe200078e00ff */
[----:B--2---:R-:W-:-:S04]  /*3460*/  ISETP.NE.AND P0, PT, R6, RZ, PT ;  /* 0x000000ff0600720c */ /* 0x004fc80003f05270 */
[----:B------:R-:W-:Y:S01]  /*3470*/  FSEL R5, RZ, 1.875, !P0 ;  /* 0x3ff00000ff057808 */ /* 0x000fe20004000000 */
[----:B------:R-:W-:Y:S08]  /*3480*/  BRA `(.L_x_6498) ;  /* 0x0000000800747947 */ /* 0x000ff00003800000 */
.L_x_6507:
[----:B-1--4-:R2:W5:Y:S01]  /*3490*/  LDG.E.64 R4, desc[UR36][R6.64] ;  /* 0x0000002406047981 */ /* 0x012562000c1e1b00 */
[----:B------:R-:W-:Y:S05]  /*34a0*/  BRA `(.L_x_6498) ;  /* 0x00000008006c7947 */ /* 0x000fea0003800000 */
.L_x_6506:
[----:B------:R-:W-:-:S09]  /*34b0*/  UISETP.NE.AND UP0, UPT, UR4, 0xf, UPT ;  /* 0x0000000f0400788c */ /* 0x000fd2000bf05270 */
[----:B------:R-:W-:Y:S05]  /*34c0*/  BRA.U !UP0, `(.L_x_6508) ;  /* 0x0000000108a07547 */ /* 0x000fea000b800000 */
[----:B------:R-:W-:-:S09]  /*34d0*/  UISETP.NE.AND UP0, UPT, UR4, 0x17, UPT ;  /* 0x000000170400788c */ /* 0x000fd2000bf05270 */
[----:B------:R-:W-:Y:S05]  /*34e0*/  BRA.U !UP0, `(.L_x_6509) ;  /* 0x00000001085c7547 */ /* 0x000fea000b800000 */
[----:B------:R-:W-:-:S09]  /*34f0*/  UISETP.NE.AND UP0, UPT, UR4, 0x18, UPT ;  /* 0x000000180400788c */ /* 0x000fd2000bf05270 */
[----:B------:R-:W-:Y:S05]  /*3500*/  BRA.U UP0, `(.L_x_6497) ;  /* 0x0000000500f87547 */ /* 0x000fea000b800000 */
[----:B------:R-:W2:Y:S01]  /*3510*/  LDG.E.U8 R0, desc[UR36][R6.64] ;  /* 0x0000002406007981 */ /* 0x000ea2000c1e1100 */
[----:B-1--4-:R-:W-:Y:S02]  /*3520*/  IMAD.MOV.U32 R5, RZ, RZ, 0x1f ;  /* 0x0000001fff057424 */ /* 0x012fe400078e00ff */
        /* <DEDUP_REMOVED lines=19> */
.L_x_6509:
[----:B-1--4-:R-:W2:Y:S02]  /*3660*/  LDG.E.U8 R4, desc[UR36][R6.64] ;  /* 0x0000002406047981 */ /* 0x012ea4000c1e1100 */
        /* <DEDUP_REMOVED lines=12> */
[----:B------:R4:W0:Y:S02]  /*3730*/  F2F.F64.F32 R4, R0 ;  /* 0x0000000000047310 */ /* 0x0008240000201800 */
[----:B0---4-:R-:W-:Y:S05]  /*3740*/  BRA `(.L_x_6498) ;  /* 0x0000000400c47947 */ /* 0x011fea0003800000 */
.L_x_6508:
[----:B------:R-:W2:Y:S02]  /*3750*/  LDG.E.U16 R0, desc[UR36][R6.64] ;  /* 0x0000002406007981 */ /* 0x000ea4000c1e1500 */
[----:B--2---:R-:W-:-:S04]  /*3760*/  IMAD.U32 R0, R0, 0x10000, RZ ;  /* 0x0001000000007824 */ /* 0x004fc800078e00ff */
[----:B------:R-:W-:-:S04]  /*3770*/  FMUL.FTZ R0, R0, 1 ;  /* 0x3f80000000007820 */ /* 0x000fc80000410000 */
[----:B-1--4-:R4:W0:Y:S02]  /*3780*/  F2F.F64.F32 R4, R0 ;  /* 0x0000000000047310 */ /* 0x0128240000201800 */
[----:B0---4-:R-:W-:Y:S05]  /*3790*/  BRA `(.L_x_6498) ;  /* 0x0000000400b07947 */ /* 0x011fea0003800000 */
.L_x_6505:
        /* <DEDUP_REMOVED lines=8> */
[----:B-1--4-:R-:W2:Y:S02]  /*3820*/  LDG.E.U16 R4, desc[UR36][R6.64] ;  /* 0x0000002406047981 */ /* 0x012ea4000c1e1500 */
[----:B--2---:R-:W2:Y:S02]  /*3830*/  I2F.F64.U16 R4, R4 ;  /* 0x0000000400047312 */ /* 0x004ea40000101800 */
[----:B--2---:R-:W-:Y:S05]  /*3840*/  BRA `(.L_x_6498) ;  /* 0x0000000400847947 */ /* 0x004fea0003800000 */
.L_x_6512:
[----:B------:R-:W2:Y:S01]  /*3850*/  LDG.E.U8 R6, desc[UR36][R6.64] ;  /* 0x0000002406067981 */ /* 0x000ea2000c1e1100 */
[----:B-1--4-:R-:W-:Y:S02]  /*3860*/  CS2R R4, SRZ ;  /* 0x0000000000047805 */ /* 0x012fe4000001ff00 */
        /* <DEDUP_REMOVED lines=19> */
.L_x_6514:
[----:B------:R-:W-:Y:S05]  /*39a0*/  BSYNC.RECONVERGENT B0 ;  /* 0x0000000000007941 */ /* 0x000fea0003800200 */
.L_x_6513:
[----:B------:R-:W-:Y:S01]  /*39b0*/  IMAD.SHL.U32 R0, R0, 0x100000, RZ ;  /* 0x0010000000007824 */ /* 0x000fe200078e00ff */
[----:B------:R-:W-:-:S04]  /*39c0*/  LEA R3, R3, 0x3b800000, 0x17 ;  /* 0x3b80000003037811 */ /* 0x000fc800078eb8ff */
[----:B------:R-:W-:-:S05]  /*39d0*/  LOP3.LUT R0, R3, R0, R7, 0xfe, !PT ;  /* 0x0000000003007212 */ /* 0x000fca00078efe07 */
[----:B------:R-:W-:-:S04]  /*39e0*/  FMUL.FTZ R0, R0, 1 ;  /* 0x3f80000000007820 */ /* 0x000fc80000410000 */
[----:B------:R2:W4:Y:S02]  /*39f0*/  F2F.F64.F32 R4, R0 ;  /* 0x0000000000047310 */ /* 0x0005240000201800 */
[----:B--2-4-:R-:W-:Y:S05]  /*3a00*/  BRA `(.L_x_6498) ;  /* 0x0000000400147947 */ /* 0x014fea0003800000 */
.L_x_6511:
        /* <DEDUP_REMOVED lines=21> */
.L_x_6516:
[----:B------:R-:W-:Y:S05]  /*3b60*/  BSYNC.RECONVERGENT B0 ;  /* 0x0000000000007941 */ /* 0x000fea0003800200 */
.L_x_6515:
[----:B------:R-:W-:Y:S01]  /*3b70*/  IMAD.SHL.U32 R0, R0, 0x200000, RZ ;  /* 0x0020000000007824 */ /* 0x000fe200078e00ff */
[----:B------:R-:W-:-:S04]  /*3b80*/  LEA R3, R3, 0x37800000, 0x17 ;  /* 0x3780000003037811 */ /* 0x000fc800078eb8ff */
[----:B------:R-:W-:-:S05]  /*3b90*/  LOP3.LUT R0, R3, R0, R7, 0xfe, !PT ;  /* 0x0000000003007212 */ /* 0x000fca00078efe07 */
[----:B------:R-:W-:-:S04]  /*3ba0*/  FMUL.FTZ R0, R0, 1 ;  /* 0x3f80000000007820 */ /* 0x000fc80000410000 */
[----:B------:R2:W4:Y:S02]  /*3bb0*/  F2F.F64.F32 R4, R0 ;  /* 0x0000000000047310 */ /* 0x0005240000201800 */
[----:B--2-4-:R-:W-:Y:S05]  /*3bc0*/  BRA `(.L_x_6498) ;  /* 0x0000000000a47947 */ /* 0x014fea0003800000 */
.L_x_6510:
        /* <DEDUP_REMOVED lines=17> */
[----:B--2-4-:R-:W-:Y:S05]  /*3ce0*/  BRA `(.L_x_6498) ;  /* 0x00000000005c7947 */ /* 0x014fea0003800000 */
.L_x_6497:
[----:B------:R-:W-:Y:S01]  /*3cf0*/  MOV R14, 0x0 ;  /* 0x00000000000e7802 */ /* 0x000fe20000000f00 */
[----:B------:R-:W1:Y:S01]  /*3d00*/  LDCU.64 UR4, c[0x4][0x140] ;  /* 0x01002800ff0477ac */ /* 0x000e620008000a00 */
[----:B------:R-:W-:Y:S02]  /*3d10*/  IMAD.MOV.U32 R8, RZ, RZ, 0x4e ;  /* 0x0000004eff087424 */ /* 0x000fe400078e00ff */
[----:B------:R-:W-:Y:S01]  /*3d20*/  IMAD.MOV.U32 R12, RZ, RZ, 0x1 ;  /* 0x00000001ff0c7424 */ /* 0x000fe200078e00ff */
[----:B------:R-:W0:Y:S01]  /*3d30*/  LDCU.64 UR6, c[0x4][0x148] ;  /* 0x01002900ff0677ac */ /* 0x000e220008000a00 */
[----:B------:R-:W2:Y:S01]  /*3d40*/  LDC.64 R14, c[0x4][R14] ;  /* 0x010000000e0e7b82 */ /* 0x000ea20000000a00 */
[----:B------:R-:W-:Y:S01]  /*3d50*/  IMAD.MOV.U32 R13, RZ, RZ, RZ ;  /* 0x000000ffff0d7224 */ /* 0x000fe200078e00ff */
[----:B------:R-:W3:Y:S01]  /*3d60*/  LDCU.64 UR8, c[0x4][0x38] ;  /* 0x01000700ff0877ac */ /* 0x000ee20008000a00 */
[----:B-1--4-:R-:W-:Y:S02]  /*3d70*/  IMAD.U32 R4, RZ, RZ, UR4 ;  /* 0x00000004ff047e24 */ /* 0x012fe4000f8e00ff */
[----:B------:R-:W-:-:S02]  /*3d80*/  IMAD.U32 R5, RZ, RZ, UR5 ;  /* 0x00000005ff057e24 */ /* 0x000fc4000f8e00ff */
[----:B0-----:R-:W-:Y:S02]  /*3d90*/  IMAD.U32 R6, RZ, RZ, UR6 ;  /* 0x00000006ff067e24 */ /* 0x001fe4000f8e00ff */
[----:B------:R-:W-:Y:S02]  /*3da0*/  IMAD.U32 R7, RZ, RZ, UR7 ;  /* 0x00000007ff077e24 */ /* 0x000fe4000f8e00ff */
[----:B---3--:R-:W-:Y:S02]  /*3db0*/  IMAD.U32 R10, RZ, RZ, UR8 ;  /* 0x00000008ff0a7e24 */ /* 0x008fe4000f8e00ff */
[----:B------:R-:W-:-:S07]  /*3dc0*/  IMAD.U32 R11, RZ, RZ, UR9 ;  /* 0x00000009ff0b7e24 */ /* 0x000fce000f8e00ff */
[----:B------:R-:W-:-:S07]  /*3dd0*/  LEPC R20, `(.L_x_6519) ;  /* 0x000000001014794e */ /* 0x000fce0000000000 */
[----:B--2--5:R-:W-:Y:S05]  /*3de0*/  CALL.ABS.NOINC R14 ;  /* 0x000000000e007343 */ /* 0x024fea0003c00000 */
.L_x_6519:
[----:B------:R-:W-:Y:S01]  /*3df0*/  CS2R R4, SRZ ;  /* 0x0000000000047805 */ /* 0x000fe2000001ff00 */
[----:B------:R-:W-:Y:S06]  /*3e00*/  BRA `(.L_x_6498) ;  /* 0x0000000000147947 */ /* 0x000fec0003800000 */
.L_x_6518:
[----:B-1--4-:R-:W2:Y:S02]  /*3e10*/  LDG.E.64 R4, desc[UR36][R6.64] ;  /* 0x0000002406047981 */ /* 0x012ea4000c1e1b00 */
[----:B--2---:R-:W2:Y:S02]  /*3e20*/  I2F.F64.U64 R4, R4 ;  /* 0x0000000400047312 */ /* 0x004ea40000301800 */
[----:B--2---:R-:W-:Y:S05]  /*3e30*/  BRA `(.L_x_6498) ;  /* 0x0000000000087947 */ /* 0x004fea0003800000 */
.L_x_6517:
[----:B-1--4-:R-:W2:Y:S02]  /*3e40*/  LDG.E R4, desc[UR36][R6.64] ;  /* 0x0000002406047981 */ /* 0x012ea4000c1e1900 */
[----:B--2---:R-:W1:Y:S02]  /*3e50*/  I2F.F64.U32 R4, R4 ;  /* 0x0000000400047312 */ /* 0x004e640000201800 */
.L_x_6498:
[----:B------:R-:W-:Y:S05]  /*3e60*/  BSYNC.RECONVERGENT B6 ;  /* 0x0000000000067941 */ /* 0x000fea0003800200 */
.L_x_6492:
        /* <DEDUP_REMOVED lines=9> */
.L_x_6463:
[----:B------:R-:W-:Y:S05]  /*3f00*/  BSYNC.RECONVERGENT B7 ;  /* 0x0000000000077941 */ /* 0x000fea0003800200 */
.L_x_6462:
        /* <DEDUP_REMOVED lines=28> */
.L_x_6526:
[----:B------:R-:W3:Y:S02]  /*40d0*/  LDG.E.U8 R4, desc[UR36][R4.64] ;  /* 0x0000002404047981 */ /* 0x000ee4000c1e1100 */
[----:B---3--:R1:W3:Y:S02]  /*40e0*/  I2F.F64.U16 R28, R4 ;  /* 0x00000004001c7312 */ /* 0x0082e40000101800 */
[----:B-1-3--:R-:W-:Y:S05]  /*40f0*/  BRA `(.L_x_6528) ;  /* 0x0000000c00647947 */ /* 0x00afea0003800000 */
.L_x_6525:
        /* <DEDUP_REMOVED lines=9> */
.L_x_6530:
[----:B------:R-:W3:Y:S02]  /*4190*/  LDG.E R4, desc[UR36][R4.64] ;  /* 0x0000002404047981 */ /* 0x000ee4000c1e1900 */
[----:B---3--:R1:W3:Y:S02]  /*41a0*/  I2F.F64 R28, R4 ;  /* 0x00000004001c7312 */ /* 0x0082e40000201c00 */
[----:B-1-3--:R-:W-:Y:S05]  /*41b0*/  BRA `(.L_x_6528) ;  /* 0x0000000c00347947 */ /* 0x00afea0003800000 */
.L_x_6529:
[----:B------:R-:W3:Y:S02]  /*41c0*/  LDG.E.U16 R4, desc[UR36][R4.64] ;  /* 0x0000002404047981 */ /* 0x000ee4000c1e1500 */
[----:B---3--:R1:W3:Y:S02]  /*41d0*/  I2F.F64.S16 R28, R4 ;  /* 0x00000004001c7312 */ /* 0x0082e40000101c00 */
[----:B-1-3--:R-:W-:Y:S05]  /*41e0*/  BRA `(.L_x_6528) ;  /* 0x0000000c00287947 */ /* 0x00afea0003800000 */
.L_x_6524:
        /* <DEDUP_REMOVED lines=10> */
.L_x_6532:
[----:B------:R-:W3:Y:S02]  /*4290*/  LDG.E.U16 R0, desc[UR36][R4.64] ;  /* 0x0000002404007981 */ /* 0x000ee4000c1e1500 */
[----:B---3--:R-:W-:-:S05]  /*42a0*/  HADD2.F32 R0, -RZ, R0.H0_H0 ;  /* 0x20000000ff007230 */ /* 0x008fca0000004100 */
[----:B------:R-:W-:-:S04]  /*42b0*/  FMUL.FTZ R0, R0, 1 ;  /* 0x3f80000000007820 */ /* 0x000fc80000410000 */
[----:B------:R1:W3:Y:S02]  /*42c0*/  F2F.F64.F32 R28, R0 ;  /* 0x00000000001c7310 */ /* 0x0002e40000201800 */
[----:B-1-3--:R-:W-:Y:S05]  /*42d0*/  BRA `(.L_x_6528) ;  /* 0x0000000800ec7947 */ /* 0x00afea0003800000 */
.L_x_6531:
        /* <DEDUP_REMOVED lines=8> */
[----:B------:R-:W3:Y:S02]  /*4360*/  F2F.F64.F32 R28, R28 ;  /* 0x0000001c001c7310 */ /* 0x000ee40000201800 */
[----:B---3--:R-:W-:Y:S05]  /*4370*/  BRA `(.L_x_6528) ;  /* 0x0000000800c47947 */ /* 0x008fea0003800000 */
.L_x_6534:
[----:B------:R-:W3:Y:S02]  /*4380*/  LDG.E.U16 R4, desc[UR36][R4.64] ;  /* 0x0000002404047981 */ /* 0x000ee4000c1e1500 */
[----:B---3--:R-:W-:-:S05]  /*4390*/  HADD2.F32 R0, -RZ, R4.H0_H0 ;  /* 0x20000004ff007230 */ /* 0x008fca0000004100 */
[----:B------:R-:W-:-:S04]  /*43a0*/  FMUL.FTZ R0, R0, 1 ;  /* 0x3f80000000007820 */ /* 0x000fc80000410000 */
[----:B------:R3:W4:Y:S02]  /*43b0*/  F2F.F64.F32 R28, R0 ;  /* 0x00000000001c7310 */ /* 0x0007240000201800 */
[----:B---34-:R-:W-:Y:S05]  /*43c0*/  BRA `(.L_x_6528) ;  /* 0x0000000800b07947 */ /* 0x018fea0003800000 */
.L_x_6533:
[----:B------:R1:W5:Y:S01]  /*43d0*/  LDG.E.64 R28, desc[UR36][R4.64] ;  /* 0x00000024041c7981 */ /* 0x000362000c1e1b00 */
[----:B------:R-:W-:Y:S05]  /*43e0*/  BRA `(.L_x_6528) ;  /* 0x0000000800a87947 */ /* 0x000fea0003800000 */
.L_x_6523:
        /* <DEDUP_REMOVED lines=13> */
.L_x_6537:
[----:B------:R3:W5:Y:S01]  /*44c0*/  LDG.E.64 R28, desc[UR36][R4.64] ;  /* 0x00000024041c7981 */ /* 0x000762000c1e1b00 */
[----:B------:R-:W-:Y:S05]  /*44d0*/  BRA `(.L_x_6528) ;  /* 0x00000008006c7947 */ /* 0x000fea0003800000 */
.L_x_6536:
        /* <DEDUP_REMOVED lines=25> */
[----:B------:R3:W4:Y:S02]  /*4670*/  F2F.F64.F32 R28, R3 ;  /* 0x00000003001c7310 */ /* 0x0007240000201800 */
[----:B---34-:R-:W-:Y:S05]  /*4680*/  BRA `(.L_x_6528) ;  /* 0x0000000800007947 */ /* 0x018fea0003800000 */
.L_x_6539:
        /* <DEDUP_REMOVED lines=13> */
[----:B------:R3:W4:Y:S02]  /*4760*/  F2F.F64.F32 R28, R0 ;  /* 0x00000000001c7310 */ /* 0x0007240000201800 */
[----:B---34-:R-:W-:Y:S05]  /*4770*/  BRA `(.L_x_6528) ;  /* 0x0000000400c47947 */ /* 0x018fea0003800000 */
.L_x_6538:
[----:B------:R-:W3:Y:S02]  /*4780*/  LDG.E.U16 R0, desc[UR36][R4.64] ;  /* 0x0000002404007981 */ /* 0x000ee4000c1e1500 */
[----:B---3--:R-:W-:-:S04]  /*4790*/  IMAD.U32 R0, R0, 0x10000, RZ ;  /* 0x0001000000007824 */ /* 0x008fc800078e00ff */
[----:B------:R-:W-:-:S04]  /*47a0*/  FMUL.FTZ R0, R0, 1 ;  /* 0x3f80000000007820 */ /* 0x000fc80000410000 */
[----:B------:R3:W4:Y:S02]  /*47b0*/  F2F.F64.F32 R28, R0 ;  /* 0x00000000001c7310 */ /* 0x0007240000201800 */
[----:B---34-:R-:W-:Y:S05]  /*47c0*/  BRA `(.L_x_6528) ;  /* 0x0000000400b07947 */ /* 0x018fea0003800000 */
.L_x_6535:
        /* <DEDUP_REMOVED lines=9> */
[----:B---3--:R1:W3:Y:S02]  /*4860*/  I2F.F64.U16 R28, R4 ;  /* 0x00000004001c7312 */ /* 0x0082e40000101800 */
[----:B-1-3--:R-:W-:Y:S05]  /*4870*/  BRA `(.L_x_6528) ;  /* 0x0000000400847947 */ /* 0x00afea0003800000 */
.L_x_6542:
        /* <DEDUP_REMOVED lines=21> */
.L_x_6544:
[----:B------:R-:W-:Y:S05]  /*49d0*/  BSYNC.RECONVERGENT B0 ;  /* 0x0000000000007941 */ /* 0x000fea0003800200 */
.L_x_6543:
[----:B------:R-:W-:Y:S01]  /*49e0*/  IMAD.SHL.U32 R0, R0, 0x100000, RZ ;  /* 0x0010000000007824 */ /* 0x000fe200078e00ff */
[----:B------:R-:W-:-:S04]  /*49f0*/  LEA R3, R3, 0x3b800000, 0x17 ;  /* 0x3b80000003037811 */ /* 0x000fc800078eb8ff */
[----:B------:R-:W-:-:S05]  /*4a00*/  LOP3.LUT R0, R3, R0, R7, 0xfe, !PT ;  /* 0x0000000003007212 */ /* 0x000fca00078efe07 */
[----:B------:R-:W-:-:S04]  /*4a10*/  FMUL.FTZ R0, R0, 1 ;  /* 0x3f80000000007820 */ /* 0x000fc80000410000 */
[----:B------:R0:W1:Y:S02]  /*4a20*/  F2F.F64.F32 R28, R0 ;  /* 0x00000000001c7310 */ /* 0x0000640000201800 */
[----:B01----:R-:W-:Y:S05]  /*4a30*/  BRA `(.L_x_6528) ;  /* 0x0000000400147947 */ /* 0x003fea0003800000 */
.L_x_6541:
        /* <DEDUP_REMOVED lines=21> */
.L_x_6546:
[----:B------:R-:W-:Y:S05]  /*4b90*/  BSYNC.RECONVERGENT B0 ;  /* 0x0000000000007941 */ /* 0x000fea0003800200 */
.L_x_6545:
[----:B------:R-:W-:Y:S01]  /*4ba0*/  IMAD.SHL.U32 R0, R0, 0x200000, RZ ;  /* 0x0020000000007824 */ /* 0x000fe200078e00ff */
[----:B------:R-:W-:-:S04]  /*4bb0*/  LEA R3, R3, 0x37800000, 0x17 ;  /* 0x3780000003037811 */ /* 0x000fc800078eb8ff */
[----:B------:R-:W-:-:S05]  /*4bc0*/  LOP3.LUT R0, R3, R0, R7, 0xfe, !PT ;  /* 0x0000000003007212 */ /* 0x000fca00078efe07 */
[----:B------:R-:W-:-:S04]  /*4bd0*/  FMUL.FTZ R0, R0, 1 ;  /* 0x3f80000000007820 */ /* 0x000fc80000410000 */
[----:B------:R0:W1:Y:S02]  /*4be0*/  F2F.F64.F32 R28, R0 ;  /* 0x00000000001c7310 */ /* 0x0000640000201800 */
[----:B01----:R-:W-:Y:S05]  /*4bf0*/  BRA `(.L_x_6528) ;  /* 0x0000000000a47947 */ /* 0x003fea0003800000 */
.L_x_6540:
        /* <DEDUP_REMOVED lines=16> */
[----:B------:R4:W1:Y:S02]  /*4d00*/  @P0 F2F.F64.F32 R28, R0 ;  /* 0x00000000001c0310 */ /* 0x0008640000201800 */
[----:B-1--4-:R-:W-:Y:S05]  /*4d10*/  BRA `(.L_x_6528) ;  /* 0x00000000005c7947 */ /* 0x012fea0003800000 */
.L_x_6527:
        /* <DEDUP_REMOVED lines=16> */
.L_x_6549:
[----:B------:R-:W-:Y:S01]  /*4e20*/  CS2R R28, SRZ ;  /* 0x00000000001c7805 */ /* 0x000fe2000001ff00 */
[----:B------:R-:W-:Y:S06]  /*4e30*/  BRA `(.L_x_6528) ;  /* 0x0000000000147947 */ /* 0x000fec0003800000 */
.L_x_6548:
[----:B------:R-:W3:Y:S02]  /*4e40*/  LDG.E.64 R28, desc[UR36][R4.64] ;  /* 0x00000024041c7981 */ /* 0x000ee4000c1e1b00 */
[----:B---3--:R-:W4:Y:S02]  /*4e50*/  I2F.F64.U64 R28, R28 ;  /* 0x0000001c001c7312 */ /* 0x008f240000301800 */
[----:B----4-:R-:W-:Y:S05]  /*4e60*/  BRA `(.L_x_6528) ;  /* 0x0000000000087947 */ /* 0x010fea0003800000 */
.L_x_6547:
[----:B------:R-:W3:Y:S02]  /*4e70*/  LDG.E R4, desc[UR36][R4.64] ;  /* 0x0000002404047981 */ /* 0x000ee4000c1e1900 */
[----:B---3--:R4:W1:Y:S02]  /*4e80*/  I2F.F64.U32 R28, R4 ;  /* 0x00000004001c7312 */ /* 0x0088640000201800 */
.L_x_6528:
[----:B------:R-:W-:Y:S05]  /*4e90*/  BSYNC.RECONVERGENT B6 ;  /* 0x0000000000067941 */ /* 0x000fea0003800200 */
.L_x_6522:
[----:B------:R-:W1:Y:S01]  /*4ea0*/  LDCU.U8 UR6, c[0x0][0x3a5] ;  /* 0x000074a0ff0677ac */ /* 0x000e620008000000 */
[----:B0-2---:R-:W0:Y:S01]  /*4eb0*/  LDC.64 R6, c[0x0][0x398] ;  /* 0x0000e600ff067b82 */ /* 0x005e220000000a00 */
        /* <DEDUP_REMOVED lines=16> */
[----:B---34-:R-:W2:Y:S02]  /*4fc0*/  LDG.E.S8 R4, desc[UR36][R6.64] ;  /* 0x0000002406047981 */ /* 0x018ea4000c1e1300 */
[----:B--2---:R-:W3:Y:S02]  /*4fd0*/  I2F.F64.S16 R4, R4 ;  /* 0x0000000400047312 */ /* 0x004ee40000101c00 */
[----:B---3--:R-:W-:Y:S05]  /*4fe0*/  BRA `(.L_x_6556) ;  /* 0x0000000c00707947 */ /* 0x008fea0003800000 */
.L_x_6554:
[----:B---34-:R-:W2:Y:S02]  /*4ff0*/  LDG.E.U8 R4, desc[UR36][R6.64] ;  /* 0x0000002406047981 */ /* 0x018ea4000c1e1100 */
[----:B--2---:R-:W3:Y:S02]  /*5000*/  I2F.F64.U16 R4, R4 ;  /* 0x0000000400047312 */ /* 0x004ee40000101800 */
[----:B---3--:R-:W-:Y:S05]  /*5010*/  BRA `(.L_x_6556) ;  /* 0x0000000c00647947 */ /* 0x008fea0003800000 */
.L_x_6553:
[----:B------:R-:W-:-:S09]  /*5020*/  UISETP.NE.AND UP0, UPT, UR4, 0x2, UPT ;  /* 0x000000020400788c */ /* 0x000fd2000bf05270 */
[----:B------:R-:W-:Y:S05]  /*5030*/  BRA.U !UP0, `(.L_x_6557) ;  /* 0x0000000108287547 */ /* 0x000fea000b800000 */
[----:B------:R-:W-:-:S09]  /*5040*/  UISETP.NE.AND UP0, UPT, UR4, 0x3, UPT ;  /* 0x000000030400788c */ /* 0x000fd2000bf05270 */
[----:B------:R-:W-:Y:S05]  /*5050*/  BRA.U !UP0, `(.L_x_6558) ;  /* 0x0000000108147547 */ /* 0x000fea000b800000 */
[----:B------:R-:W-:-:S09]  /*5060*/  UISETP.NE.AND UP0, UPT, UR4, 0x4, UPT ;  /* 0x000000040400788c */ /* 0x000fd2000bf05270 */
[----:B------:R-:W-:Y:S05]  /*5070*/  BRA.U UP0, `(.L_x_6555) ;  /* 0x0000000900f07547 */ /* 0x000fea000b800000 */
[----:B---34-:R-:W2:Y:S02]  /*5080*/  LDG.E.64 R4, desc[UR36][R6.64] ;  /* 0x0000002406047981 */ /* 0x018ea4000c1e1b00 */
[----:B--2---:R-:W3:Y:S02]  /*5090*/  I2F.F64.S64 R4, R4 ;  /* 0x0000000400047312 */ /* 0x004ee40000301c00 */
[----:B---3--:R-:W-:Y:S05]  /*50a0*/  BRA `(.L_x_6556) ;  /* 0x0000000c00407947 */ /* 0x008fea0003800000 */
.L_x_6558:
[----:B---34-:R-:W2:Y:S02]  /*50b0*/  LDG.E R4, desc[UR36][R6.64] ;  /* 0x0000002406047981 */ /* 0x018ea4000c1e1900 */
[----:B--2---:R-:W3:Y:S02]  /*50c0*/  I2F.F64 R4, R4 ;  /* 0x0000000400047312 */ /* 0x004ee40000201c00 */
[----:B---3--:R-:W-:Y:S05]  /*50d0*/  BRA `(.L_x_6556) ;  /* 0x0000000c00347947 */ /* 0x008fea0003800000 */
.L_x_6557:
[----:B---34-:R-:W2:Y:S02]  /*50e0*/  LDG.E.U16 R4, desc[UR36][R6.64] ;  /* 0x0000002406047981 */ /* 0x018ea4000c1e1500 */
[----:B--2---:R-:W3:Y:S02]  /*50f0*/  I2F.F64.S16 R4, R4 ;  /* 0x0000000400047312 */ /* 0x004ee40000101c00 */
[----:B---3--:R-:W-:Y:S05]  /*5100*/  BRA `(.L_x_6556) ;  /* 0x0000000c00287947 */ /* 0x008fea0003800000 */
.L_x_6552:
[----:B------:R-:W-:-:S09]  /*5110*/  UISETP.GT.AND UP0, UPT, UR4, 0x6, UPT ;  /* 0x000000060400788c */ /* 0x000fd2000bf04270 */
[----:B------:R-:W-:Y:S05]  /*5120*/  BRA.U UP0, `(.L_x_6559) ;  /* 0x0000000100347547 */ /* 0x000fea000b800000 */
[----:B------:R-:W-:-:S09]  /*5130*/  UISETP.NE.AND UP0, UPT, UR4, 0x5, UPT ;  /* 0x000000050400788c */ /* 0x000fd2000bf05270 */
[----:B------:R-:W-:Y:S05]  /*5140*/  BRA.U !UP0, `(.L_x_6560) ;  /* 0x0000000108187547 */ /* 0x000fea000b800000 */
[----:B------:R-:W-:-:S09]  /*5150*/  UISETP.NE.AND UP0, UPT, UR4, 0x6, UPT ;  /* 0x000000060400788c */ /* 0x000fd2000bf05270 */
[----:B------:R-:W-:Y:S05]  /*5160*/  BRA.U UP0, `(.L_x_6555) ;  /* 0x0000000900b47547 */ /* 0x000fea000b800000 */
[----:B---34-:R-:W2:Y:S02]  /*5170*/  LDG.E R4, desc[UR36][R6.64] ;  /* 0x0000002406047981 */ /* 0x018ea4000c1e1900 */
[----:B--2---:R-:W-:-:S06]  /*5180*/  FMUL.FTZ R4, R4, 1 ;  /* 0x3f80000004047820 */ /* 0x004fcc0000410000 */
[----:B------:R-:W2:Y:S02]  /*5190*/  F2F.F64.F32 R4, R4 ;  /* 0x0000000400047310 */ /* 0x000ea40000201800 */
[----:B--2---:R-:W-:Y:S05]  /*51a0*/  BRA `(.L_x_6556) ;  /* 0x0000000c00007947 */ /* 0x004fea0003800000 */
.L_x_6560:
[----:B------:R-:W2:Y:S02]  /*51b0*/  LDG.E.U16 R0, desc[UR36][R6.64] ;  /* 0x0000002406007981 */ /* 0x000ea4000c1e1500 */
[----:B--2---:R-:W-:-:S05]  /*51c0*/  HADD2.F32 R0, -RZ, R0.H0_H0 ;  /* 0x20000000ff007230 */ /* 0x004fca0000004100 */
[----:B------:R-:W-:-:S04]  /*51d0*/  FMUL.FTZ R0, R0, 1 ;  /* 0x3f80000000007820 */ /* 0x000fc80000410000 */
[----:B---34-:R2:W3:Y:S02]  /*51e0*/  F2F.F64.F32 R4, R0 ;  /* 0x0000000000047310 */ /* 0x0184e40000201800 */
[----:B--23--:R-:W-:Y:S05]  /*51f0*/  BRA `(.L_x_6556) ;  /* 0x0000000800ec7947 */ /* 0x00cfea0003800000 */
.L_x_6559:
[----:B------:R-:W-:-:S09]  /*5200*/  UISETP.NE.AND UP0, UPT, UR4, 0x7, UPT ;  /* 0x000000070400788c */ /* 0x000fd2000bf05270 */
[----:B------:R-:W-:Y:S05]  /*5210*/  BRA.U !UP0, `(.L_x_6561) ;  /* 0x0000000108347547 */ /* 0x000fea000b800000 */
[----:B------:R-:W-:-:S09]  /*5220*/  UISETP.NE.AND UP0, UPT, UR4, 0x8, UPT ;  /* 0x000000080400788c */ /* 0x000fd2000bf05270 */
[----:B------:R-:W-:Y:S05]  /*5230*/  BRA.U !UP0, `(.L_x_6562) ;  /* 0x0000000108187547 */ /* 0x000fea000b800000 */
[----:B------:R-:W-:-:S09]  /*5240*/  UISETP.NE.AND UP0, UPT, UR4, 0x9, UPT ;  /* 0x000000090400788c */ /* 0x000fd2000bf05270 */
[----:B------:R-:W-:Y:S05]  /*5250*/  BRA.U UP0, `(.L_x_6555) ;  /* 0x0000000900787547 */ /* 0x000fea000b800000 */
[----:B------:R-:W3:Y:S02]  /*5260*/  LDG.E R6, desc[UR36][R6.64] ;  /* 0x0000002406067981 */ /* 0x000ee4000c1e1900 */
[----:B---34-:R-:W-:-:S06]  /*5270*/  FMUL.FTZ R4, R6, 1 ;  /* 0x3f80000006047820 */ /* 0x018fcc0000410000 */
[----:B------:R-:W2:Y:S02]  /*5280*/  F2F.F64.F32 R4, R4 ;  /* 0x0000000400047310 */ /* 0x000ea40000201800 */
[----:B--2---:R-:W-:Y:S05]  /*5290*/  BRA `(.L_x_6556) ;  /* 0x0000000800c47947 */ /* 0x004fea0003800000 */
.L_x_6562:
[----:B------:R-:W2:Y:S02]  /*52a0*/  LDG.E.U16 R6, desc[UR36][R6.64] ;  /* 0x0000002406067981 */ /* 0x000ea4000c1e1500 */
[----:B--2---:R-:W-:-:S05]  /*52b0*/  HADD2.F32 R0, -RZ, R6.H0_H0 ;  /* 0x20000006ff007230 */ /* 0x004fca0000004100 */
[----:B------:R-:W-:-:S04]  /*52c0*/  FMUL.FTZ R0, R0, 1 ;  /* 0x3f80000000007820 */ /* 0x000fc80000410000 */
[----:B---34-:R2:W3:Y:S02]  /*52d0*/  F2F.F64.F32 R4, R0 ;  /* 0x0000000000047310 */ /* 0x0184e40000201800 */
[----:B--23--:R-:W-:Y:S05]  /*52e0*/  BRA `(.L_x_6556) ;  /* 0x0000000800b07947 */ /* 0x00cfea0003800000 */
.L_x_6561:
[----:B---34-:R2:W5:Y:S01]  /*52f0*/  LDG.E.64 R4, desc[UR36][R6.64] ;  /* 0x0000002406047981 */ /* 0x018562000c1e1b00 */
[----:B------:R-:W-:Y:S05]  /*5300*/  BRA `(.L_x_6556) ;  /* 0x0000000800a87947 */ /* 0x000fea0003800000 */
.L_x_6551:
        /* <DEDUP_REMOVED lines=9> */
[----:B---34-:R-:W-:Y:S01]  /*53a0*/  IMAD.MOV.U32 R4, RZ, RZ, RZ ;  /* 0x000000ffff047224 */ /* 0x018fe200078e00ff */
[----:B--2---:R-:W-:-:S04]  /*53b0*/  ISETP.NE.AND P0, PT, R6, RZ, PT ;  /* 0x000000ff0600720c */ /* 0x004fc80003f05270 */
[----:B------:R-:W-:Y:S01]  /*53c0*/  FSEL R5, RZ, 1.875, !P0 ;  /* 0x3ff00000ff057808 */ /* 0x000fe20004000000 */
[----:B------:R-:W-:Y:S08]  /*53d0*/  BRA `(.L_x_6556) ;  /* 0x0000000800747947 */ /* 0x000ff00003800000 */
.L_x_6565:
[----:B---34-:R0:W5:Y:S01]  /*53e0*/  LDG.E.64 R4, desc[UR36][R6.64] ;  /* 0x0000002406047981 */ /* 0x018162000c1e1b00 */
[----:B------:R-:W-:Y:S05]  /*53f0*/  BRA `(.L_x_6556) ;  /* 0x00000008006c7947 */ /* 0x000fea0003800000 */
.L_x_6564:
[----:B------:R-:W-:-:S09]  /*5400*/  UISETP.NE.AND UP0, UPT, UR4, 0xf, UPT ;  /* 0x0000000f0400788c */ /* 0x000fd2000bf05270 */
[----:B------:R-:W-:Y:S05]  /*5410*/  BRA.U !UP0, `(.L_x_6566) ;  /* 0x0000000108a07547 */ /* 0x000fea000b800000 */
[----:B------:R-:W-:-:S09]  /*5420*/  UISETP.NE.AND UP0, UPT, UR4, 0x17, UPT ;  /* 0x000000170400788c */ /* 0x000fd2000bf05270 */
[----:B------:R-:W-:Y:S05]  /*5430*/  BRA.U !UP0, `(.L_x_6567) ;  /* 0x00000001085c7547 */ /* 0x000fea000b800000 */
[----:B------:R-:W-:-:S09]  /*5440*/  UISETP.NE.AND UP0, UPT, UR4, 0x18, UPT ;  /* 0x000000180400788c */ /* 0x000fd2000bf05270 */
[----:B------:R-:W-:Y:S05]  /*5450*/  BRA.U UP0, `(.L_x_6555) ;  /* 0x0000000500f87547 */ /* 0x000fea000b800000 */
[----:B------:R-:W2:Y:S01]  /*5460*/  LDG.E.U8 R0, desc[UR36][R6.64] ;  /* 0x0000002406007981 */ /* 0x000ea2000c1e1100 */
[----:B---3--:R-:W-:Y:S02]  /*5470*/  IMAD.MOV.U32 R5, RZ, RZ, 0x1f ;  /* 0x0000001fff057424 */ /* 0x008fe400078e00ff */
[----:B--2---:R-:W-:-:S05]  /*5480*/  IMAD.SHL.U32 R0, R0, 0x1000000, RZ ;  /* 0x0100000000007824 */ /* 0x004fca00078e00ff */
[C---:B------:R-:W-:Y:S02]  /*5490*/  LOP3.LUT R3, R0.reuse, 0x7f000000, RZ, 0xc0, !PT ;  /* 0x7f00000000037812 */ /* 0x040fe400078ec0ff */
[----:B------:R-:W-:Y:S02]  /*54a0*/  LOP3.LUT P0, RZ, R0, 0x7f000000, RZ, 0xc0, !PT ;  /* 0x7f00000000ff7812 */ /* 0x000fe4000780c0ff */
[----:B----4-:R-:W0:Y:S02]  /*54b0*/  FLO.U32 R4, R3 ;  /* 0x0000000300047300 */ /* 0x010e2400000e0000 */
        /* <DEDUP_REMOVED lines=15> */
.L_x_6567:
[----:B---34-:R-:W2:Y:S02]  /*55b0*/  LDG.E.U8 R4, desc[UR36][R6.64] ;  /* 0x0000002406047981 */ /* 0x018ea4000c1e1100 */
        /* <DEDUP_REMOVED lines=14> */
.L_x_6566:
[----:B------:R-:W2:Y:S02]  /*56a0*/  LDG.E.U16 R0, desc[UR36][R6.64] ;  /* 0x0000002406007981 */ /* 0x000ea4000c1e1500 */
[----:B--2---:R-:W-:-:S04]  /*56b0*/  IMAD.U32 R0, R0, 0x10000, RZ ;  /* 0x0001000000007824 */ /* 0x004fc800078e00ff */
[----:B------:R-:W-:-:S04]  /*56c0*/  FMUL.FTZ R0, R0, 1 ;  /* 0x3f80000000007820 */ /* 0x000fc80000410000 */
[----:B---34-:R0:W1:Y:S02]  /*56d0*/  F2F.F64.F32 R4, R0 ;  /* 0x0000000000047310 */ /* 0x0180640000201800 */
[----:B01----:R-:W-:Y:S05]  /*56e0*/  BRA `(.L_x_6556) ;  /* 0x0000000400b07947 */ /* 0x003fea0003800000 */
.L_x_6563:
        /* <DEDUP_REMOVED lines=8> */
[----:B---34-:R-:W2:Y:S02]  /*5770*/  LDG.E.U16 R4, desc[UR36][R6.64] ;  /* 0x0000002406047981 */ /* 0x018ea4000c1e1500 */
[----:B--2---:R-:W2:Y:S02]  /*5780*/  I2F.F64.U16 R4, R4 ;  /* 0x0000000400047312 */ /* 0x004ea40000101800 */
[----:B--2---:R-:W-:Y:S05]  /*5790*/  BRA `(.L_x_6556) ;  /* 0x0000000400847947 */ /* 0x004fea0003800000 */
.L_x_6570:
[----:B------:R-:W2:Y:S01]  /*57a0*/  LDG.E.U8 R6, desc[UR36][R6.64] ;  /* 0x0000002406067981 */ /* 0x000ea2000c1e1100 */
[----:B---34-:R-:W-:Y:S02]  /*57b0*/  CS2R R4, SRZ ;  /* 0x0000000000047805 */ /* 0x018fe4000001ff00 */
        /* <DEDUP_REMOVED lines=19> */
.L_x_6572:
[----:B------:R-:W-:Y:S05]  /*58f0*/  BSYNC.RECONVERGENT B0 ;  /* 0x0000000000007941 */ /* 0x000fea0003800200 */
.L_x_6571:
[----:B------:R-:W-:Y:S01]  /*5900*/  IMAD.SHL.U32 R0, R0, 0x100000, RZ ;  /* 0x0010000000007824 */ /* 0x000fe200078e00ff */
[----:B------:R-:W-:-:S04]  /*5910*/  LEA R3, R3, 0x3b800000, 0x17 ;  /* 0x3b80000003037811 */ /* 0x000fc800078eb8ff */
[----:B------:R-:W-:-:S05]  /*5920*/  LOP3.LUT R0, R3, R0, R7, 0xfe, !PT ;  /* 0x0000000003007212 */ /* 0x000fca00078efe07 */
[----:B------:R-:W-:-:S04]  /*5930*/  FMUL.FTZ R0, R0, 1 ;  /* 0x3f80000000007820 */ /* 0x000fc80000410000 */
[----:B------:R2:W3:Y:S02]  /*5940*/  F2F.F64.F32 R4, R0 ;  /* 0x0000000000047310 */ /* 0x0004e40000201800 */
[----:B--23--:R-:W-:Y:S05]  /*5950*/  BRA `(.L_x_6556) ;  /* 0x0000000400147947 */ /* 0x00cfea0003800000 */
.L_x_6569:
        /* <DEDUP_REMOVED lines=21> */
.L_x_6574:
[----:B------:R-:W-:Y:S05]  /*5ab0*/  BSYNC.RECONVERGENT B0 ;  /* 0x0000000000007941 */ /* 0x000fea0003800200 */
.L_x_6573:
[----:B------:R-:W-:Y:S01]  /*5ac0*/  IMAD.SHL.U32 R0, R0, 0x200000, RZ ;  /* 0x0020000000007824 */ /* 0x000fe200078e00ff */
[----:B------:R-:W-:-:S04]  /*5ad0*/  LEA R3, R3, 0x37800000, 0x17 ;  /* 0x3780000003037811 */ /* 0x000fc800078eb8ff */
[----:B------:R-:W-:-:S05]  /*5ae0*/  LOP3.LUT R0, R3, R0, R7, 0xfe, !PT ;  /* 0x0000000003007212 */ /* 0x000fca00078efe07 */
[----:B------:R-:W-:-:S04]  /*5af0*/  FMUL.FTZ R0, R0, 1 ;  /* 0x3f80000000007820 */ /* 0x000fc80000410000 */
[----:B------:R2:W3:Y:S02]  /*5b00*/  F2F.F64.F32 R4, R0 ;  /* 0x0000000000047310 */ /* 0x0004e40000201800 */
[----:B--23--:R-:W-:Y:S05]  /*5b10*/  BRA `(.L_x_6556) ;  /* 0x0000000000a47947 */ /* 0x00cfea0003800000 */
.L_x_6568:
[----:B------:R-:W-:-:S09]  /*5b20*/  UISETP.NE.AND UP0, UPT, UR4, 0x1c, UPT ;  /* 0x0000001c0400788c */ /* 0x000fd2000bf05270 */
[----:B------:R-:W-:Y:S05]  /*5b30*/  BRA.U !UP0, `(.L_x_6575) ;  /* 0x0000000108947547 */ /* 0x000fea000b800000 */
[----:B------:R-:W-:-:S09]  /*5b40*/  UISETP.NE.AND UP0, UPT, UR4, 0x1d, UPT ;  /* 0x0000001d0400788c */ /* 0x000fd2000bf05270 */
[----:B------:R-:W-:Y:S05]  /*5b50*/  BRA.U !UP0, `(.L_x_6576) ;  /* 0x0000000108807547 */ /* 0x000fea000b800000 */
[----:B------:R-:W-:-:S09]  /*5b60*/  UISETP.NE.AND UP0, UPT, UR4, 0x2c, UPT ;  /* 0x0000002c0400788c */ /* 0x000fd2000bf05270 */
[----:B------:R-:W-:Y:S05]  /*5b70*/  BRA.U UP0, `(.L_x_6555) ;  /* 0x0000000100307547 */ /* 0x000fea000b800000 */
[----:B------:R-:W2:Y:S01]  /*5b80*/  LDG.E.U8 R0, desc[UR36][R6.64] ;  /* 0x0000002406007981 */ /* 0x000ea2000c1e1100 */
[----:B---34-:R-:W-:Y:S02]  /*5b90*/  IMAD.MOV.U32 R4, RZ, RZ, 0x0 ;  /* 0x00000000ff047424 */ /* 0x018fe400078e00ff */
        /* <DEDUP_REMOVED lines=10> */
.L_x_6555:
[----:B------:R-:W-:Y:S01]  /*5c40*/  MOV R14, 0x0 ;  /* 0x00000000000e7802 */ /* 0x000fe20000000f00 */
[----:B------:R-:W3:Y:S01]  /*5c50*/  LDCU.64 UR4, c[0x4][0x140] ;  /* 0x01002800ff0477ac */ /* 0x000ee20008000a00 */
[----:B------:R-:W-:Y:S02]  /*5c60*/  IMAD.MOV.U32 R8, RZ, RZ, 0x4e ;  /* 0x0000004eff087424 */ /* 0x000fe400078e00ff */
[----:B------:R-:W-:Y:S01]  /*5c70*/  IMAD.MOV.U32 R12, RZ, RZ, 0x1 ;  /* 0x00000001ff0c7424 */ /* 0x000fe200078e00ff */
[----:B------:R-:W0:Y:S01]  /*5c80*/  LDCU.64 UR6, c[0x4][0x148] ;  /* 0x01002900ff0677ac */ /* 0x000e220008000a00 */
[----:B------:R-:W1:Y:S01]  /*5c90*/  LDC.64 R14, c[0x4][R14] ;  /* 0x010000000e0e7b82 */ /* 0x000e620000000a00 */
[----:B------:R-:W-:Y:S01]  /*5ca0*/  IMAD.MOV.U32 R13, RZ, RZ, RZ ;  /* 0x000000ffff0d7224 */ /* 0x000fe200078e00ff */
[----:B------:R-:W2:Y:S01]  /*5cb0*/  LDCU.64 UR8, c[0x4][0x38] ;  /* 0x01000700ff0877ac */ /* 0x000ea20008000a00 */
[----:B---34-:R-:W-:Y:S02]  /*5cc0*/  IMAD.U32 R4, RZ, RZ, UR4 ;  /* 0x00000004ff047e24 */ /* 0x018fe4000f8e00ff */
[----:B------:R-:W-:-:S02]  /*5cd0*/  IMAD.U32 R5, RZ, RZ, UR5 ;  /* 0x00000005ff057e24 */ /* 0x000fc4000f8e00ff */
[----:B0-----:R-:W-:Y:S02]  /*5ce0*/  IMAD.U32 R6, RZ, RZ, UR6 ;  /* 0x00000006ff067e24 */ /* 0x001fe4000f8e00ff */
[----:B------:R-:W-:Y:S02]  /*5cf0*/  IMAD.U32 R7, RZ, RZ, UR7 ;  /* 0x00000007ff077e24 */ /* 0x000fe4000f8e00ff */
[----:B--2---:R-:W-:Y:S02]  /*5d00*/  IMAD.U32 R10, RZ, RZ, UR8 ;  /* 0x00000008ff0a7e24 */ /* 0x004fe4000f8e00ff */
[----:B------:R-:W-:-:S07]  /*5d10*/  IMAD.U32 R11, RZ, RZ, UR9 ;  /* 0x00000009ff0b7e24 */ /* 0x000fce000f8e00ff */
[----:B------:R-:W-:-:S07]  /*5d20*/  LEPC R20, `(.L_x_6577) ;  /* 0x000000001014794e */ /* 0x000fce0000000000 */
[----:B-1---5:R-:W-:Y:S05]  /*5d30*/  CALL.ABS.NOINC R14 ;  /* 0x000000000e007343 */ /* 0x022fea0003c00000 */
.L_x_6577:
[----:B------:R-:W-:Y:S01]  /*5d40*/  CS2R R4, SRZ ;  /* 0x0000000000047805 */ /* 0x000fe2000001ff00 */
[----:B------:R-:W-:Y:S06]  /*5d50*/  BRA `(.L_x_6556) ;  /* 0x0000000000147947 */ /* 0x000fec0003800000 */
.L_x_6576:
[----:B---34-:R-:W2:Y:S02]  /*5d60*/  LDG.E.64 R4, desc[UR36][R6.64] ;  /* 0x0000002406047981 */ /* 0x018ea4000c1e1b00 */
[----:B--2---:R-:W1:Y:S02]  /*5d70*/  I2F.F64.U64 R4, R4 ;  /* 0x0000000400047312 */ /* 0x004e640000301800 */
[----:B-1----:R-:W-:Y:S05]  /*5d80*/  BRA `(.L_x_6556) ;  /* 0x0000000000087947 */ /* 0x002fea0003800000 */
.L_x_6575:
[----:B---34-:R-:W2:Y:S02]  /*5d90*/  LDG.E R4, desc[UR36][R6.64] ;  /* 0x0000002406047981 */ /* 0x018ea4000c1e1900 */
[----:B--2---:R-:W1:Y:S02]  /*5da0*/  I2F.F64.U32 R4, R4 ;  /* 0x0000000400047312 */ /* 0x004e640000201800 */
.L_x_6556:
[----:B------:R-:W-:Y:S05]  /*5db0*/  BSYNC.RECONVERGENT B6 ;  /* 0x0000000000067941 */ /* 0x000fea0003800200 */
.L_x_6550:
[----:B-----5:R-:W3:Y:S01]  /*5dc0*/  DSETP.NEU.AND P1, PT, R28, RZ, PT ;  /* 0x000000ff1c00722a */ /* 0x020ee20003f2d000 */
        /* <DEDUP_REMOVED lines=8> */
.L_x_6521:
[----:B------:R-:W-:Y:S05]  /*5e50*/  BSYNC.RECONVERGENT B7 ;  /* 0x0000000000077941 */ /* 0x000fea0003800200 */
.L_x_6520:
[----:B------:R-:W-:Y:S01]  /*5e60*/  ISETP.GE.AND P1, PT, R27, R16, PT ;  /* 0x000000101b00720c */ /* 0x000fe20003f26270 */
[----:B------:R-:W-:Y:S01]  /*5e70*/  BSSY.RECONVERGENT B7, `(.L_x_6578) ;  /* 0x00001ed000077945 */ /* 0x000fe20003800200 */
[----:B------:R-:W-:-:S11]  /*5e80*/  PLOP3.LUT P0, PT, PT, PT, PT, 0x8, 0x80 ;  /* 0x000000000080781c */ /* 0x000fd60003f0e170 */
        /* <DEDUP_REMOVED lines=22> */
.L_x_6584:
[----:B------:R-:W3:Y:S02]  /*5ff0*/  LDG.E.U8 R4, desc[UR36][R4.64] ;  /* 0x0000002404047981 */ /* 0x000ee4000c1e1100 */
[----:B---3--:R1:W3:Y:S02]  /*6000*/  I2F.F64.U16 R28, R4 ;  /* 0x00000004001c7312 */ /* 0x0082e40000101800 */
[----:B-1-3--:R-:W-:Y:S05]  /*6010*/  BRA `(.L_x_6586) ;  /* 0x0000000c00647947 */ /* 0x00afea0003800000 */
.L_x_6583:
        /* <DEDUP_REMOVED lines=9> */
.L_x_6588:
[----:B------:R-:W3:Y:S02]  /*60b0*/  LDG.E R4, desc[UR36][R4.64] ;  /* 0x0000002404047981 */ /* 0x000ee4000c1e1900 */
[----:B---3--:R1:W3:Y:S02]  /*60c0*/  I2F.F64 R28, R4 ;  /* 0x00000004001c7312 */ /* 0x0082e40000201c00 */
[----:B-1-3--:R-:W-:Y:S05]  /*60d0*/  BRA `(.L_x_6586) ;  /* 0x0000000c00347947 */ /* 0x00afea0003800000 */
.L_x_6587:
[----:B------:R-:W3:Y:S02]  /*60e0*/  LDG.E.U16 R4, desc[UR36][R4.64] ;  /* 0x0000002404047981 */ /* 0x000ee4000c1e1500 */
[----:B---3--:R1:W3:Y:S02]  /*60f0*/  I2F.F64.S16 R28, R4 ;  /* 0x00000004001c7312 */ /* 0x0082e40000101c00 */
[----:B-1-3--:R-:W-:Y:S05]  /*6100*/  BRA `(.L_x_6586) ;  /* 0x0000000c00287947 */ /* 0x00afea0003800000 */
.L_x_6582:
        /* <DEDUP_REMOVED lines=10> */
.L_x_6590:
[----:B------:R-:W3:Y:S02]  /*61b0*/  LDG.E.U16 R0, desc[UR36][R4.64] ;  /* 0x0000002404007981 */ /* 0x000ee4000c1e1500 */
[----:B---3--:R-:W-:-:S05]  /*61c0*/  HADD2.F32 R0, -RZ, R0.H0_H0 ;  /* 0x20000000ff007230 */ /* 0x008fca0000004100 */
[----:B------:R-:W-:-:S04]  /*61d0*/  FMUL.FTZ R0, R0, 1 ;  /* 0x3f80000000007820 */ /* 0x000fc80000410000 */
[----:B------:R3:W4:Y:S02]  /*61e0*/  F2F.F64.F32 R28, R0 ;  /* 0x00000000001c7310 */ /* 0x0007240000201800 */
[----:B---34-:R-:W-:Y:S05]  /*61f0*/  BRA `(.L_x_6586) ;  /* 0x0000000800ec7947 */ /* 0x018fea0003800000 */
.L_x_6589:
        /* <DEDUP_REMOVED lines=10> */
.L_x_6592:
[----:B------:R-:W3:Y:S02]  /*62a0*/  LDG.E.U16 R4, desc[UR36][R4.64] ;  /* 0x0000002404047981 */ /* 0x000ee4000c1e1500 */
[----:B---3--:R-:W-:-:S05]  /*62b0*/  HADD2.F32 R0, -RZ, R4.H0_H0 ;  /* 0x20000004ff007230 */ /* 0x008fca0000004100 */
[----:B------:R-:W-:-:S04]  /*62c0*/  FMUL.FTZ R0, R0, 1 ;  /* 0x3f80000000007820 */ /* 0x000fc80000410000 */
[----:B------:R3:W4:Y:S02]  /*62d0*/  F2F.F64.F32 R28, R0 ;  /* 0x00000000001c7310 */ /* 0x0007240000201800 */
[----:B---34-:R-:W-:Y:S05]  /*62e0*/  BRA `(.L_x_6586) ;  /* 0x0000000800b07947 */ /* 0x018fea0003800000 */
.L_x_6591:
[----:B------:R1:W5:Y:S01]  /*62f0*/  LDG.E.64 R28, desc[UR36][R4.64] ;  /* 0x00000024041c7981 */ /* 0x000362000c1e1b00 */
[----:B------:R-:W-:Y:S05]  /*6300*/  BRA `(.L_x_6586) ;  /* 0x0000000800a87947 */ /* 0x000fea0003800000 */
.L_x_6581:
        /* <DEDUP_REMOVED lines=13> */
.L_x_6595:
[----:B------:R3:W5:Y:S01]  /*63e0*/  LDG.E.64 R28, desc[UR36][R4.64] ;  /* 0x00000024041c7981 */ /* 0x000762000c1e1b00 */
[----:B------:R-:W-:Y:S05]  /*63f0*/  BRA `(.L_x_6586) ;  /* 0x00000008006c7947 */ /* 0x000fea0003800000 */
.L_x_6594:
        /* <DEDUP_REMOVED lines=27> */
.L_x_6597:
        /* <DEDUP_REMOVED lines=15> */
.L_x_6596:
[----:B------:R-:W3:Y:S02]  /*66a0*/  LDG.E.U16 R0, desc[UR36][R4.64] ;  /* 0x0000002404007981 */ /* 0x000ee4000c1e1500 */
[----:B---3--:R-:W-:-:S04]  /*66b0*/  IMAD.U32 R0, R0, 0x10000, RZ ;  /* 0x0001000000007824 */ /* 0x008fc800078e00ff */
[----:B------:R-:W-:-:S04]  /*66c0*/  FMUL.FTZ R0, R0, 1 ;  /* 0x3f80000000007820 */ /* 0x000fc80000410000 */
[----:B------:R4:W1:Y:S02]  /*66d0*/  F2F.F64.F32 R28, R0 ;  /* 0x00000000001c7310 */ /* 0x0008640000201800 */
[----:B-1--4-:R-:W-:Y:S05]  /*66e0*/  BRA `(.L_x_6586) ;  /* 0x0000000400b07947 */ /* 0x012fea0003800000 */
.L_x_6593:
        /* <DEDUP_REMOVED lines=11> */
.L_x_6600:
        /* <DEDUP_REMOVED lines=21> */
.L_x_6602:
[----:B------:R-:W-:Y:S05]  /*68f0*/  BSYNC.RECONVERGENT B0 ;  /* 0x0000000000007941 */ /* 0x000fea0003800200 */
.L_x_6601:
[----:B------:R-:W-:Y:S01]  /*6900*/  IMAD.SHL.U32 R0, R0, 0x100000, RZ ;  /* 0x0010000000007824 */ /* 0x000fe200078e00ff */
[----:B------:R-:W-:-:S04]  /*6910*/  LEA R3, R3, 0x3b800000, 0x17 ;  /* 0x3b80000003037811 */ /* 0x000fc800078eb8ff */
[----:B------:R-:W-:-:S05]  /*6920*/  LOP3.LUT R0, R3, R0, R7, 0xfe, !PT ;  /* 0x0000000003007212 */ /* 0x000fca00078efe07 */
[----:B------:R-:W-:-:S04]  /*6930*/  FMUL.FTZ R0, R0, 1 ;  /* 0x3f80000000007820 */ /* 0x000fc80000410000 */
[----:B------:R0:W1:Y:S02]  /*6940*/  F2F.F64.F32 R28, R0 ;  /* 0x00000000001c7310 */ /* 0x0000640000201800 */
[----:B01----:R-:W-:Y:S05]  /*6950*/  BRA `(.L_x_6586) ;  /* 0x0000000400147947 */ /* 0x003fea0003800000 */
.L_x_6599:
        /* <DEDUP_REMOVED lines=21> */
.L_x_6604:
[----:B------:R-:W-:Y:S05]  /*6ab0*/  BSYNC.RECONVERGENT B0 ;  /* 0x0000000000007941 */ /* 0x000fea0003800200 */
.L_x_6603:
[----:B------:R-:W-:Y:S01]  /*6ac0*/  IMAD.SHL.U32 R0, R0, 0x200000, RZ ;  /* 0x0020000000007824 */ /* 0x000fe200078e00ff */
[----:B------:R-:W-:-:S04]  /*6ad0*/  LEA R3, R3, 0x37800000, 0x17 ;  /* 0x3780000003037811 */ /* 0x000fc800078eb8ff */
[----:B------:R-:W-:-:S05]  /*6ae0*/  LOP3.LUT R0, R3, R0, R7, 0xfe, !PT ;  /* 0x0000000003007212 */ /* 0x000fca00078efe07 */
[----:B------:R-:W-:-:S04]  /*6af0*/  FMUL.FTZ R0, R0, 1 ;  /* 0x3f80000000007820 */ /* 0x000fc80000410000 */
[----:B------:R0:W1:Y:S02]  /*6b00*/  F2F.F64.F32 R28, R0 ;  /* 0x00000000001c7310 */ /* 0x0000640000201800 */
[----:B01----:R-:W-:Y:S05]  /*6b10*/  BRA `(.L_x_6586) ;  /* 0x0000000000a47947 */ /* 0x003fea0003800000 */
.L_x_6598:
        /* <DEDUP_REMOVED lines=18> */
.L_x_6585:
        /* <DEDUP_REMOVED lines=16> */
.L_x_6607:
[----:B------:R-:W-:Y:S01]  /*6d40*/  CS2R R28, SRZ ;  /* 0x00000000001c7805 */ /* 0x000fe2000001ff00 */
[----:B------:R-:W-:Y:S06]  /*6d50*/  BRA `(.L_x_6586) ;  /* 0x0000000000147947 */ /* 0x000fec0003800000 */
.L_x_6606:
[----:B------:R-:W3:Y:S02]  /*6d60*/  LDG.E.64 R28, desc[UR36][R4.64] ;  /* 0x00000024041c7981 */ /* 0x000ee4000c1e1b00 */
[----:B---3--:R-:W1:Y:S02]  /*6d70*/  I2F.F64.U64 R28, R28 ;  /* 0x0000001c001c7312 */ /* 0x008e640000301800 */
[----:B-1----:R-:W-:Y:S05]  /*6d80*/  BRA `(.L_x_6586) ;  /* 0x0000000000087947 */ /* 0x002fea0003800000 */
.L_x_6605:
[----:B------:R-:W3:Y:S02]  /*6d90*/  LDG.E R4, desc[UR36][R4.64] ;  /* 0x0000002404047981 */ /* 0x000ee4000c1e1900 */
[----:B---3--:R4:W1:Y:S02]  /*6da0*/  I2F.F64.U32 R28, R4 ;  /* 0x00000004001c7312 */ /* 0x0088640000201800 */
.L_x_6586:
[----:B------:R-:W-:Y:S05]  /*6db0*/  BSYNC.RECONVERGENT B6 ;  /* 0x0000000000067941 */ /* 0x000fea0003800200 */
.L_x_6580:
        /* <DEDUP_REMOVED lines=19> */
[----:B--2---:R-:W2:Y:S02]  /*6ef0*/  I2F.F64.S16 R4, R4 ;  /* 0x0000000400047312 */ /* 0x004ea40000101c00 */
[----:B--2---:R-:W-:Y:S05]  /*6f00*/  BRA `(.L_x_6614) ;  /* 0x0000000c00707947 */ /* 0x004fea0003800000 */
.L_x_6612:
[----:B---34-:R-:W2:Y:S02]  /*6f10*/  LDG.E.U8 R4, desc[UR36][R6.64] ;  /* 0x0000002406047981 */ /* 0x018ea4000c1e1100 */
[----:B--2---:R-:W2:Y:S02]  /*6f20*/  I2F.F64.U16 R4, R4 ;  /* 0x0000000400047312 */ /* 0x004ea40000101800 */
[----:B--2---:R-:W-:Y:S05]  /*6f30*/  BRA `(.L_x_6614) ;  /* 0x0000000c00647947 */ /* 0x004fea0003800000 */
.L_x_6611:
[----:B------:R-:W-:-:S09]  /*6f40*/  UISETP.NE.AND UP0, UPT, UR4, 0x2, UPT ;  /* 0x000000020400788c */ /* 0x000fd2000bf05270 */
[----:B------:R-:W-:Y:S05]  /*6f50*/  BRA.U !UP0, `(.L_x_6615) ;  /* 0x0000000108287547 */ /* 0x000fea000b800000 */
[----:B------:R-:W-:-:S09]  /*6f60*/  UISETP.NE.AND UP0, UPT, UR4, 0x3, UPT ;  /* 0x000000030400788c */ /* 0x000fd2000bf05270 */
[----:B------:R-:W-:Y:S05]  /*6f70*/  BRA.U !UP0, `(.L_x_6616) ;  /* 0x0000000108147547 */ /* 0x000fea000b800000 */
[----:B------:R-:W-:-:S09]  /*6f80*/  UISETP.NE.AND UP0, UPT, UR4, 0x4, UPT ;  /* 0x000000040400788c */ /* 0x000fd2000bf05270 */
[----:B------:R-:W-:Y:S05]  /*6f90*/  BRA.U UP0, `(.L_x_6613) ;  /* 0x0000000900f07547 */ /* 0x000fea000b800000 */
[----:B---34-:R-:W2:Y:S02]  /*6fa0*/  LDG.E.64 R4, desc[UR36][R6.64] ;  /* 0x0000002406047981 */ /* 0x018ea4000c1e1b00 */
[----:B--2---:R-:W2:Y:S02]  /*6fb0*/  I2F.F64.S64 R4, R4 ;  /* 0x0000000400047312 */ /* 0x004ea40000301c00 */
[----:B--2---:R-:W-:Y:S05]  /*6fc0*/  BRA `(.L_x_6614) ;  /* 0x0000000c00407947 */ /* 0x004fea0003800000 */
.L_x_6616:
[----:B---34-:R-:W2:Y:S02]  /*6fd0*/  LDG.E R4, desc[UR36][R6.64] ;  /* 0x0000002406047981 */ /* 0x018ea4000c1e1900 */
[----:B--2---:R-:W2:Y:S02]  /*6fe0*/  I2F.F64 R4, R4 ;  /* 0x0000000400047312 */ /* 0x004ea40000201c00 */
[----:B--2---:R-:W-:Y:S05]  /*6ff0*/  BRA `(.L_x_6614) ;  /* 0x0000000c00347947 */ /* 0x004fea0003800000 */
.L_x_6615:
[----:B---34-:R-:W2:Y:S02]  /*7000*/  LDG.E.U16 R4, desc[UR36][R6.64] ;  /* 0x0000002406047981 */ /* 0x018ea4000c1e1500 */
[----:B--2---:R-:W2:Y:S02]  /*7010*/  I2F.F64.S16 R4, R4 ;  /* 0x0000000400047312 */ /* 0x004ea40000101c00 */
[----:B--2---:R-:W-:Y:S05]  /*7020*/  BRA `(.L_x_6614) ;  /* 0x0000000c00287947 */ /* 0x004fea0003800000 */
.L_x_6610:
        /* <DEDUP_REMOVED lines=10> */
.L_x_6618:
[----:B------:R-:W2:Y:S02]  /*70d0*/  LDG.E.U16 R0, desc[UR36][R6.64] ;  /* 0x0000002406007981 */ /* 0x000ea4000c1e1500 */
[----:B--2---:R-:W-:-:S05]  /*70e0*/  HADD2.F32 R0, -RZ, R0.H0_H0 ;  /* 0x20000000ff007230 */ /* 0x004fca0000004100 */
[----:B------:R-:W-:-:S04]  /*70f0*/  FMUL.FTZ R0, R0, 1 ;  /* 0x3f80000000007820 */ /* 0x000fc80000410000 */
[----:B---34-:R2:W3:Y:S02]  /*7100*/  F2F.F64.F32 R4, R0 ;  /* 0x0000000000047310 */ /* 0x0184e40000201800 */
[----:B--23--:R-:W-:Y:S05]  /*7110*/  BRA `(.L_x_6614) ;  /* 0x0000000800ec7947 */ /* 0x00cfea0003800000 */
.L_x_6617:
        /* <DEDUP_REMOVED lines=10> */
.L_x_6620:
[----:B------:R-:W2:Y:S02]  /*71c0*/  LDG.E.U16 R6, desc[UR36][R6.64] ;  /* 0x0000002406067981 */ /* 0x000ea4000c1e1500 */
[----:B--2---:R-:W-:-:S05]  /*71d0*/  HADD2.F32 R0, -RZ, R6.H0_H0 ;  /* 0x20000006ff007230 */ /* 0x004fca0000004100 */
[----:B------:R-:W-:-:S04]  /*71e0*/  FMUL.FTZ R0, R0, 1 ;  /* 0x3f80000000007820 */ /* 0x000fc80000410000 */
[----:B---34-:R2:W3:Y:S02]  /*71f0*/  F2F.F64.F32 R4, R0 ;  /* 0x0000000000047310 */ /* 0x0184e40000201800 */
[----:B--23--:R-:W-:Y:S05]  /*7200*/  BRA `(.L_x_6614) ;  /* 0x0000000800b07947 */ /* 0x00cfea0003800000 */
.L_x_6619:
[----:B---34-:R2:W5:Y:S01]  /*7210*/  LDG.E.64 R4, desc[UR36][R6.64] ;  /* 0x0000002406047981 */ /* 0x018562000c1e1b00 */
[----:B------:R-:W-:Y:S05]  /*7220*/  BRA `(.L_x_6614) ;  /* 0x0000000800a87947 */ /* 0x000fea0003800000 */
.L_x_6609:
        /* <DEDUP_REMOVED lines=13> */
.L_x_6623:
[----:B---34-:R0:W5:Y:S01]  /*7300*/  LDG.E.64 R4, desc[UR36][R6.64] ;  /* 0x0000002406047981 */ /* 0x018162000c1e1b00 */
[----:B------:R-:W-:Y:S05]  /*7310*/  BRA `(.L_x_6614) ;  /* 0x00000008006c7947 */ /* 0x000fea0003800000 */
.L_x_6622:
        /* <DEDUP_REMOVED lines=27> */
.L_x_6625:
        /* <DEDUP_REMOVED lines=15> */
.L_x_6624:
[----:B------:R-:W2:Y:S02]  /*75c0*/  LDG.E.U16 R0, desc[UR36][R6.64] ;  /* 0x0000002406007981 */ /* 0x000ea4000c1e1500 */
[----:B--2---:R-:W-:-:S04]  /*75d0*/  IMAD.U32 R0, R0, 0x10000, RZ ;  /* 0x0001000000007824 */ /* 0x004fc800078e00ff */
[----:B------:R-:W-:-:S04]  /*75e0*/  FMUL.FTZ R0, R0, 1 ;  /* 0x3f80000000007820 */ /* 0x000fc80000410000 */
[----:B---34-:R0:W1:Y:S02]  /*75f0*/  F2F.F64.F32 R4, R0 ;  /* 0x0000000000047310 */ /* 0x0180640000201800 */
[----:B01----:R-:W-:Y:S05]  /*7600*/  BRA `(.L_x_6614) ;  /* 0x0000000400b07947 */ /* 0x003fea0003800000 */
.L_x_6621:
        /* <DEDUP_REMOVED lines=11> */
.L_x_6628:
        /* <DEDUP_REMOVED lines=21> */
.L_x_6630:
[----:B------:R-:W-:Y:S05]  /*7810*/  BSYNC.RECONVERGENT B0 ;  /* 0x0000000000007941 */ /* 0x000fea0003800200 */
.L_x_6629:
[----:B------:R-:W-:Y:S01]  /*7820*/  IMAD.SHL.U32 R0, R0, 0x100000, RZ ;  /* 0x0010000000007824 */ /* 0x000fe200078e00ff */
[----:B------:R-:W-:-:S04]  /*7830*/  LEA R3, R3, 0x3b800000, 0x17 ;  /* 0x3b80000003037811 */ /* 0x000fc800078eb8ff */
[----:B------:R-:W-:-:S05]  /*7840*/  LOP3.LUT R0, R3, R0, R7, 0xfe, !PT ;  /* 0x0000000003007212 */ /* 0x000fca00078efe07 */
[----:B------:R-:W-:-:S04]  /*7850*/  FMUL.FTZ R0, R0, 1 ;  /* 0x3f80000000007820 */ /* 0x000fc80000410000 */
[----:B------:R2:W3:Y:S02]  /*7860*/  F2F.F64.F32 R4, R0 ;  /* 0x0000000000047310 */ /* 0x0004e40000201800 */
[----:B--23--:R-:W-:Y:S05]  /*7870*/  BRA `(.L_x_6614) ;  /* 0x0000000400147947 */ /* 0x00cfea0003800000 */
.L_x_6627:
        /* <DEDUP_REMOVED lines=21> */
.L_x_6632:
[----:B------:R-:W-:Y:S05]  /*79d0*/  BSYNC.RECONVERGENT B0 ;  /* 0x0000000000007941 */ /* 0x000fea0003800200 */
.L_x_6631:
[----:B------:R-:W-:Y:S01]  /*79e0*/  IMAD.SHL.U32 R0, R0, 0x200000, RZ ;  /* 0x0020000000007824 */ /* 0x000fe200078e00ff */
[----:B------:R-:W-:-:S04]  /*79f0*/  LEA R3, R3, 0x37800000, 0x17 ;  /* 0x3780000003037811 */ /* 0x000fc800078eb8ff */
[----:B------:R-:W-:-:S05]  /*7a00*/  LOP3.LUT R0, R3, R0, R7, 0xfe, !PT ;  /* 0x0000000003007212 */ /* 0x000fca00078efe07 */
[----:B------:R-:W-:-:S04]  /*7a10*/  FMUL.FTZ R0, R0, 1 ;  /* 0x3f80000000007820 */ /* 0x000fc80000410000 */
[----:B------:R2:W3:Y:S02]  /*7a20*/  F2F.F64.F32 R4, R0 ;  /* 0x0000000000047310 */ /* 0x0004e40000201800 */
[----:B--23--:R-:W-:Y:S05]  /*7a30*/  BRA `(.L_x_6614) ;  /* 0x0000000000a47947 */ /* 0x00cfea0003800000 */
.L_x_6626:
        /* <DEDUP_REMOVED lines=18> */
.L_x_6613:
        /* <DEDUP_REMOVED lines=16> */
.L_x_6635:
[----:B------:R-:W-:Y:S01]  /*7c60*/  CS2R R4, SRZ ;  /* 0x0000000000047805 */ /* 0x000fe2000001ff00 */
[----:B------:R-:W-:Y:S06]  /*7c70*/  BRA `(.L_x_6614) ;  /* 0x0000000000147947 */ /* 0x000fec0003800000 */
.L_x_6634:
[----:B---34-:R-:W2:Y:S02]  /*7c80*/  LDG.E.64 R4, desc[UR36][R6.64] ;  /* 0x0000002406047981 */ /* 0x018ea4000c1e1b00 */
[----:B--2---:R-:W2:Y:S02]  /*7c90*/  I2F.F64.U64 R4, R4 ;  /* 0x0000000400047312 */ /* 0x004ea40000301800 */
[----:B--2---:R-:W-:Y:S05]  /*7ca0*/  BRA `(.L_x_6614) ;  /* 0x0000000000087947 */ /* 0x004fea0003800000 */
.L_x_6633:
[----:B---34-:R-:W2:Y:S02]  /*7cb0*/  LDG.E R4, desc[UR36][R6.64] ;  /* 0x0000002406047981 */ /* 0x018ea4000c1e1900 */
[----:B--2---:R-:W1:Y:S02]  /*7cc0*/  I2F.F64.U32 R4, R4 ;  /* 0x0000000400047312 */ /* 0x004e640000201800 */
.L_x_6614:
[----:B------:R-:W-:Y:S05]  /*7cd0*/  BSYNC.RECONVERGENT B6 ;  /* 0x0000000000067941 */ /* 0x000fea0003800200 */
.L_x_6608:
[----:B-1---5:R-:W1:-:S15]  /*7ce0*/  DSETP.NEU.AND P0, PT, R4, RZ, PT ;  /* 0x000000ff0400722a */ /* 0x022e5e0003f0d000 */
[----:B------:R-:W-:-:S15]  /*7cf0*/  NOP ;  /* 0x0000000000007918 */ /* 0x000fde0000000000 */
[----:B------:R-:W-:-:S15]  /*7d00*/  NOP ;  /* 0x0000000000007918 */ /* 0x000fde0000000000 */
[----:B------:R-:W-:-:S15]  /*7d10*/  NOP ;  /* 0x0000000000007918 */ /* 0x000fde0000000000 */
[----:B------:R-:W-:-:S04]  /*7d20*/  NOP ;  /* 0x0000000000007918 */ /* 0x000fc80000000000 */
[----:B-1----:R1:W3:Y:S02]  /*7d30*/  DSETP.NEU.XOR P0, PT, R28, RZ, P0 ;  /* 0x000000ff1c00722a */ /* 0x0022e4000070d800 */
.L_x_6579:
[----:B------:R-:W-:Y:S05]  /*7d40*/  BSYNC.RECONVERGENT B7 ;  /* 0x0000000000077941 */ /* 0x000fea0003800200 */
.L_x_6578:
[----:B------:R-:W-:Y:S01]  /*7d50*/  ISETP.NE.AND P2, PT, R19, RZ, PT ;  /* 0x000000ff1300720c */ /* 0x000fe20003f45270 */
[----:B------:R-:W4:Y:S01]  /*7d60*/  LDC.U8 R18, c[0x0][0x3b0] ;  /* 0x0000ec00ff127b82 */ /* 0x000f220000000000 */
        /* <DEDUP_REMOVED lines=11> */
[----:B---3--:R-:W-:Y:S02]  /*7e20*/  SEL R22, RZ, 0x1, !P0 ;  /* 0x00000001ff167807 */ /* 0x008fe40004000000 */
[----:B------:R-:W-:Y:S02]  /*7e30*/  SEL R11, RZ, 0x1, !P1 ;  /* 0x00000001ff0b7807 */ /* 0x000fe40004800000 */
[----:B------:R-:W-:Y:S02]  /*7e40*/  SEL R26, RZ, 0x1, !P3 ;  /* 0x00000001ff1a7807 */ /* 0x000fe40005800000 */
[----:B------:R-:W-:Y:S01]  /*7e50*/  SEL R24, RZ, 0x1, !P4 ;  /* 0x00000001ff187807 */ /* 0x000fe20006000000 */
[----:B------:R-:W-:Y:S06]  /*7e60*/  @P2 BRA `(.L_x_6638) ;  /* 0x0000001800d82947 */ /* 0x000fec0003800000 */
[----:B------:R-:W3:Y:S01]  /*7e70*/  LDCU UR4, c[0x0][0x3b4] ;  /* 0x00007680ff0477ac */ /* 0x000ee20008000800 */
[----:B------:R-:W5:Y:S01]  /*7e80*/  LDC.64 R8, c[0x0][0x388] ;  /* 0x0000e200ff087b82 */ /* 0x000f620000000a00 */
[----:B------:R-:W-:Y:S01]  /*7e90*/  IMAD R0, R2, 0x200, R17 ;  /* 0x0000020002007824 */ /* 0x000fe200078e0211 */
[----:B----4-:R-:W-:Y:S01]  /*7ea0*/  PRMT R4, R18, 0x9910, RZ ;  /* 0x0000991012047816 */ /* 0x010fe200000000ff */
[----:B------:R-:W-:Y:S01]  /*7eb0*/  BSSY.RECONVERGENT B6, `(.L_x_6639) ;  /* 0x00000d6000067945 */ /* 0x000fe20003800200 */
[----:B------:R-:W-:Y:S02]  /*7ec0*/  VIADD R17, R17, 0x80 ;  /* 0x0000008011117836 */ /* 0x000fe40000000000 */
[----:B---3--:R-:W-:Y:S02]  /*7ed0*/  IMAD R3, R0, UR4, RZ ;  /* 0x0000000400037c24 */ /* 0x008fe4000f8e02ff */
[----:B------:R-:W-:-:S05]  /*7ee0*/  IMAD.MOV.U32 R0, RZ, RZ, R4 ;  /* 0x000000ffff007224 */ /* 0x000fca00078e0004 */
[----:B------:R-:W-:Y:S02]  /*7ef0*/  ISETP.GT.AND P0, PT, R0, 0x9, PT ;  /* 0x000000090000780c */ /* 0x000fe40003f04270 */
[----:B-----5:R-:W-:-:S05]  /*7f00*/  IADD3 R8, P1, PT, R3, R8, RZ ;  /* 0x0000000803087210 */ /* 0x020fca0007f3e0ff */
        /* <DEDUP_REMOVED lines=12> */
.L_x_6643:
[----:B------:R3:W-:Y:S01]  /*7fd0*/  STG.E.U8 desc[UR36][R8.64], R11 ;  /* 0x0000000b08007986 */ /* 0x0007e2000c101124 */
[----:B------:R-:W-:Y:S05]  /*7fe0*/  BRA `(.L_x_6645) ;  /* 0x0000000c00087947 */ /* 0x000fea0003800000 */
.L_x_6642:
        /* <DEDUP_REMOVED lines=10> */
.L_x_6647:
[----:B------:R3:W-:Y:S01]  /*8090*/  STG.E desc[UR36][R8.64], R11 ;  /* 0x0000000b08007986 */ /* 0x0007e2000c101924 */
[----:B------:R-:W-:Y:S05]  /*80a0*/  BRA `(.L_x_6645) ;  /* 0x0000000800d87947 */ /* 0x000fea0003800000 */
.L_x_6646:
[----:B------:R3:W-:Y:S01]  /*80b0*/  STG.E.U16 desc[UR36][R8.64], R11 ;  /* 0x0000000b08007986 */ /* 0x0007e2000c101524 */
[----:B------:R-:W-:Y:S05]  /*80c0*/  BRA `(.L_x_6645) ;  /* 0x0000000800d07947 */ /* 0x000fea0003800000 */
.L_x_6641:
[----:B------:R-:W-:-:S13]  /*80d0*/  ISETP.GT.AND P0, PT, R0, 0x6, PT ;  /* 0x000000060000780c */ /* 0x000fda0003f04270 */
[----:B------:R-:W-:Y:S05]  /*80e0*/  @P0 BRA `(.L_x_6648) ;  /* 0x00000000002c0947 */ /* 0x000fea0003800000 */
[----:B------:R-:W-:-:S13]  /*80f0*/  ISETP.NE.AND P0, PT, R0, 0x5, PT ;  /* 0x000000050000780c */ /* 0x000fda0003f05270 */
[----:B------:R-:W-:Y:S05]  /*8100*/  @!P0 BRA `(.L_x_6649) ;  /* 0x0000000000148947 */ /* 0x000fea0003800000 */
[----:B------:R-:W-:-:S13]  /*8110*/  ISETP.NE.AND P0, PT, R0, 0x6, PT ;  /* 0x000000060000780c */ /* 0x000fda0003f05270 */
[----:B------:R-:W-:Y:S05]  /*8120*/  @P0 BRA `(.L_x_6644) ;  /* 0x0000000800240947 */ /* 0x000fea0003800000 */
[----:B------:R-:W3:Y:S02]  /*8130*/  I2F.S16 R3, R11 ;  /* 0x0000000b00037306 */ /* 0x000ee40000101400 */
[----:B---3--:R3:W-:Y:S01]  /*8140*/  STG.E desc[UR36][R8.64], R3 ;  /* 0x0000000308007986 */ /* 0x0087e2000c101924 */
[----:B------:R-:W-:Y:S05]  /*8150*/  BRA `(.L_x_6645) ;  /* 0x0000000800ac7947 */ /* 0x000fea0003800000 */
.L_x_6649:
[----:B------:R-:W3:Y:S02]  /*8160*/  I2F.S16 R0, R11 ;  /* 0x0000000b00007306 */ /* 0x000ee40000101400 */
[----:B---3--:R-:W-:-:S05]  /*8170*/  F2FP.F16.F32.PACK_AB R0, RZ, R0 ;  /* 0x00000000ff00723e */ /* 0x008fca00000000ff */
[----:B------:R3:W-:Y:S01]  /*8180*/  STG.E.U16 desc[UR36][R8.64], R0 ;  /* 0x0000000008007986 */ /* 0x0007e2000c101524 */
[----:B------:R-:W-:Y:S05]  /*8190*/  BRA `(.L_x_6645) ;  /* 0x00000008009c7947 */ /* 0x000fea0003800000 */
.L_x_6648:
[----:B------:R-:W-:-:S13]  /*81a0*/  ISETP.NE.AND P0, PT, R0, 0x7, PT ;  /* 0x000000070000780c */ /* 0x000fda0003f05270 */
[----:B------:R-:W-:Y:S05]  /*81b0*/  @!P0 BRA `(.L_x_6650) ;  /* 0x0000000000348947 */ /* 0x000fea0003800000 */
[----:B------:R-:W-:-:S13]  /*81c0*/  ISETP.NE.AND P0, PT, R0, 0x8, PT ;  /* 0x000000080000780c */ /* 0x000fda0003f05270 */
[----:B------:R-:W-:Y:S05]  /*81d0*/  @!P0 BRA `(.L_x_6651) ;  /* 0x0000000000188947 */ /* 0x000fea0003800000 */
[----:B------:R-:W-:-:S13]  /*81e0*/  ISETP.NE.AND P0, PT, R0, 0x9, PT ;  /* 0x000000090000780c */ /* 0x000fda0003f05270 */
[----:B------:R-:W-:Y:S05]  /*81f0*/  @P0 BRA `(.L_x_6644) ;  /* 0x0000000400f00947 */ /* 0x000fea0003800000 */
[----:B------:R-:W3:Y:S01]  /*8200*/  I2F.S16 R4, R11 ;  /* 0x0000000b00047306 */ /* 0x000ee20000101400 */
[----:B------:R-:W-:-:S05]  /*8210*/  IMAD.MOV.U32 R5, RZ, RZ, RZ ;  /* 0x000000ffff057224 */ /* 0x000fca00078e00ff */
[----:B---3--:R3:W-:Y:S01]  /*8220*/  STG.E.64 desc[UR36][R8.64], R4 ;  /* 0x0000000408007986 */ /* 0x0087e2000c101b24 */
[----:B------:R-:W-:Y:S05]  /*8230*/  BRA `(.L_x_6645) ;  /* 0x0000000800747947 */ /* 0x000fea0003800000 */
.L_x_6651:
[----:B------:R-:W3:Y:S02]  /*8240*/  I2F.S16 R11, R11 ;  /* 0x0000000b000b7306 */ /* 0x000ee40000101400 */
[----:B---3--:R-:W-:-:S04]  /*8250*/  F2FP.F16.F32.PACK_AB R3, RZ, R11 ;  /* 0x0000000bff03723e */ /* 0x008fc800000000ff */
[----:B------:R-:W-:-:S05]  /*8260*/  PRMT R3, R3, 0x5410, RZ ;  /* 0x0000541003037816 */ /* 0x000fca00000000ff */
[----:B------:R3:W-:Y:S01]  /*8270*/  STG.E desc[UR36][R8.64], R3 ;  /* 0x0000000308007986 */ /* 0x0007e2000c101924 */
[----:B------:R-:W-:Y:S05]  /*8280*/  BRA `(.L_x_6645) ;  /* 0x0000000800607947 */ /* 0x000fea0003800000 */
.L_x_6650:
[----:B------:R-:W3:Y:S02]  /*8290*/  I2F.F64.S16 R4, R11 ;  /* 0x0000000b00047312 */ /* 0x000ee40000101c00 */
[----:B---3--:R3:W-:Y:S01]  /*82a0*/  STG.E.64 desc[UR36][R8.64], R4 ;  /* 0x0000000408007986 */ /* 0x0087e2000c101b24 */
[----:B------:R-:W-:Y:S05]  /*82b0*/  BRA `(.L_x_6645) ;  /* 0x0000000800547947 */ /* 0x000fea0003800000 */
.L_x_6640:
        /* <DEDUP_REMOVED lines=10> */
.L_x_6654:
[----:B0-2---:R-:W-:Y:S01]  /*8360*/  CS2R R6, SRZ ;  /* 0x0000000000067805 */ /* 0x005fe2000001ff00 */
[----:B------:R-:W0:Y:S04]  /*8370*/  I2F.F64.S16 R4, R11 ;  /* 0x0000000b00047312 */ /* 0x000e280000101c00 */
[----:B0-----:R0:W-:Y:S01]  /*8380*/  STG.E.128 desc[UR36][R8.64], R4 ;  /* 0x0000000408007986 */ /* 0x0011e2000c101d24 */
[----:B------:R-:W-:Y:S05]  /*8390*/  BRA `(.L_x_6645) ;  /* 0x00000008001c7947 */ /* 0x000fea0003800000 */
.L_x_6653:
[----:B------:R-:W-:-:S13]  /*83a0*/  ISETP.NE.AND P0, PT, R0, 0xf, PT ;  /* 0x0000000f0000780c */ /* 0x000fda0003f05270 */
[----:B------:R-:W-:Y:S05]  /*83b0*/  @!P0 BRA `(.L_x_6655) ;  /* 0x0000000000888947 */ /* 0x000fea0003800000 */
[----:B------:R-:W-:-:S13]  /*83c0*/  ISETP.NE.AND P0, PT, R0, 0x17, PT ;  /* 0x000000170000780c */ /* 0x000fda0003f05270 */
[----:B------:R-:W-:Y:S05]  /*83d0*/  @!P0 BRA `(.L_x_6656) ;  /* 0x0000000000408947 */ /* 0x000fea0003800000 */
[----:B------:R-:W-:-:S13]  /*83e0*/  ISETP.NE.AND P0, PT, R0, 0x18, PT ;  /* 0x000000180000780c */ /* 0x000fda0003f05270 */
[----:B------:R-:W-:Y:S05]  /*83f0*/  @P0 BRA `(.L_x_6644) ;  /* 0x0000000400700947 */ /* 0x000fea0003800000 */
[----:B------:R-:W3:Y:S01]  /*8400*/  I2F.S16 R11, R11 ;  /* 0x0000000b000b7306 */ /* 0x000ee20000101400 */
[----:B------:R-:W-:Y:S01]  /*8410*/  BSSY.RECONVERGENT B0, `(.L_x_6657) ;  /* 0x000000a000007945 */ /* 0x000fe20003800200 */
[----:B------:R-:W-:Y:S01]  /*8420*/  IMAD.MOV.U32 R3, RZ, RZ, 0x7f ;  /* 0x0000007fff037424 */ /* 0x000fe200078e00ff */
[----:B---3--:R-:W-:-:S13]  /*8430*/  ISETP.GT.U32.AND P0, PT, R11, 0x43efffff, PT ;  /* 0x43efffff0b00780c */ /* 0x008fda0003f04070 */
[----:B------:R-:W-:Y:S05]  /*8440*/  @P0 BRA `(.L_x_6658) ;  /* 0x0000000000180947 */ /* 0x000fea0003800000 */
[----:B------:R-:W-:-:S13]  /*8450*/  ISETP.GT.U32.AND P0, PT, R11, 0x3c7fffff, PT ;  /* 0x3c7fffff0b00780c */ /* 0x000fda0003f04070 */
[----:B------:R-:W-:Y:S01]  /*8460*/  @P0 SHF.R.U32.HI R0, RZ, 0x14, R11 ;  /* 0x00000014ff000819 */ /* 0x000fe2000001160b */
[----:B------:R-:W-:-:S03]  /*8470*/  @!P0 FADD.FTZ R3, R11, 16384 ;  /* 0x468000000b038421 */ /* 0x000fc60000010000 */
[----:B------:R-:W-:-:S04]  /*8480*/  @P0 LOP3.LUT R0, R0, 0x1, RZ, 0xc0, !PT ;  /* 0x0000000100000812 */ /* 0x000fc800078ec0ff */
[----:B------:R-:W-:-:S04]  /*8490*/  @P0 IADD3 R0, PT, PT, R11, 0x407ffff, R0 ;  /* 0x0407ffff0b000810 */ /* 0x000fc80007ffe000 */
[----:B------:R-:W-:-:S07]  /*84a0*/  @P0 SHF.R.U32.HI R3, RZ, 0x14, R0 ;  /* 0x00000014ff030819 */ /* 0x000fce0000011600 */
.L_x_6658:
[----:B------:R-:W-:Y:S05]  /*84b0*/  BSYNC.RECONVERGENT B0 ;  /* 0x0000000000007941 */ /* 0x000fea0003800200 */
.L_x_6657:
[----:B------:R3:W-:Y:S01]  /*84c0*/  STG.E.U8 desc[UR36][R8.64], R3 ;  /* 0x0000000308007986 */ /* 0x0007e2000c101124 */
[----:B------:R-:W-:Y:S05]  /*84d0*/  BRA `(.L_x_6645) ;  /* 0x0000000400cc7947 */ /* 0x000fea0003800000 */
.L_x_6656:
[----:B------:R-:W3:Y:S02]  /*84e0*/  I2F.S16 R11, R11 ;  /* 0x0000000b000b7306 */ /* 0x000ee40000101400 */
[----:B---3--:R-:W-:-:S13]  /*84f0*/  ISETP.GE.U32.AND P1, PT, R11, 0x47800000, PT ;  /* 0x478000000b00780c */ /* 0x008fda0003f26070 */
[----:B------:R-:W-:Y:S01]  /*8500*/  @P1 IMAD.MOV.U32 R3, RZ, RZ, 0x7f ;  /* 0x0000007fff031424 */ /* 0x000fe200078e00ff */
[----:B------:R-:W-:-:S04]  /*8510*/  @P1 ISETP.GT.U32.AND P0, PT, R11, 0x7f800000, PT ;  /* 0x7f8000000b00180c */ /* 0x000fc80003f04070 */
[----:B------:R-:W-:-:S05]  /*8520*/  @P1 SEL R3, R3, 0x7c, P0 ;  /* 0x0000007c03031807 */ /* 0x000fca0000000000 */
[----:B------:R3:W-:Y:S01]  /*8530*/  @P1 STG.E.U8 desc[UR36][R8.64], R3 ;  /* 0x0000000308001986 */ /* 0x0007e2000c101124 */
[----:B------:R-:W-:Y:S05]  /*8540*/  @P1 BRA `(.L_x_6645) ;  /* 0x0000000400b01947 */ /* 0x000fea0003800000 */
[----:B------:R-:W-:-:S13]  /*8550*/  ISETP.GT.U32.AND P0, PT, R11, 0x387fffff, PT ;  /* 0x387fffff0b00780c */ /* 0x000fda0003f04070 */
[----:B------:R-:W-:Y:S01]  /*8560*/  @P0 SHF.R.U32.HI R0, RZ, 0x15, R11 ;  /* 0x00000015ff000819 */ /* 0x000fe2000001160b */
[----:B---3--:R-:W-:-:S03]  /*8570*/  @!P0 FADD.FTZ R3, R11, 128 ;  /* 0x430000000b038421 */ /* 0x008fc60000010000 */
[----:B------:R-:W-:Y:S02]  /*8580*/  @P0 LOP3.LUT R0, R0, 0x1, RZ, 0xc0, !PT ;  /* 0x0000000100000812 */ /* 0x000fe400078ec0ff */
[----:B------:R3:W-:Y:S02]  /*8590*/  @!P0 STG.E.U8 desc[UR36][R8.64], R3 ;  /* 0x0000000308008986 */ /* 0x0007e4000c101124 */
[----:B------:R-:W-:-:S04]  /*85a0*/  @P0 IADD3 R0, PT, PT, R11, 0x80fffff, R0 ;  /* 0x080fffff0b000810 */ /* 0x000fc80007ffe000 */
[----:B------:R-:W-:-:S05]  /*85b0*/  @P0 SHF.R.U32.HI R5, RZ, 0x15, R0 ;  /* 0x00000015ff050819 */ /* 0x000fca0000011600 */
[----:B------:R3:W-:Y:S01]  /*85c0*/  @P0 STG.E.U8 desc[UR36][R8.64], R5 ;  /* 0x0000000508000986 */ /* 0x0007e2000c101124 */
[----:B------:R-:W-:Y:S05]  /*85d0*/  BRA `(.L_x_6645) ;  /* 0x00000004008c7947 */ /* 0x000fea0003800000 */
.L_x_6655:
[----:B------:R-:W3:Y:S02]  /*85e0*/  I2F.S16 R0, R11 ;  /* 0x0000000b00007306 */ /* 0x000ee40000101400 */
[----:B---3--:R-:W-:-:S05]  /*85f0*/  F2FP.BF16.F32.PACK_AB R0, RZ, R0 ;  /* 0x00000000ff00723e */ /* 0x008fca00000010ff */
[----:B------:R3:W-:Y:S01]  /*8600*/  STG.E.U16 desc[UR36][R8.64], R0 ;  /* 0x0000000008007986 */ /* 0x0007e2000c101524 */
[----:B------:R-:W-:Y:S05]  /*8610*/  BRA `(.L_x_6645) ;  /* 0x00000004007c7947 */ /* 0x000fea0003800000 */
.L_x_6652:
        /* <DEDUP_REMOVED lines=10> */
.L_x_6661:
[----:B------:R-:W3:Y:S01]  /*86c0*/  I2F.S16 R11, R11 ;  /* 0x0000000b000b7306 */ /* 0x000ee20000101400 */
[----:B------:R-:W-:Y:S01]  /*86d0*/  BSSY.RECONVERGENT B0, `(.L_x_6662) ;  /* 0x0000011000007945 */ /* 0x000fe20003800200 */
[----:B------:R-:W-:Y:S01]  /*86e0*/  IMAD.MOV.U32 R4, RZ, RZ, 0x80 ;  /* 0x00000080ff047424 */ /* 0x000fe200078e00ff */
[----:B---3--:R-:W-:-:S13]  /*86f0*/  ISETP.GT.U32.AND P0, PT, R11, 0x437fffff, PT ;  /* 0x437fffff0b00780c */ /* 0x008fda0003f04070 */
        /* <DEDUP_REMOVED lines=8> */
.L_x_6664:
[----:B------:R-:W-:-:S04]  /*8780*/  SHF.R.U32.HI R0, RZ, 0x14, R11 ;  /* 0x00000014ff007819 */ /* 0x000fc8000001160b */
[----:B------:R-:W-:-:S04]  /*8790*/  LOP3.LUT R0, R0, 0x1, RZ, 0xc0, !PT ;  /* 0x0000000100007812 */ /* 0x000fc800078ec0ff */
[----:B------:R-:W-:-:S04]  /*87a0*/  IADD3 R0, PT, PT, R11, 0x487ffff, R0 ;  /* 0x0487ffff0b007810 */ /* 0x000fc80007ffe000 */
[----:B------:R-:W-:-:S04]  /*87b0*/  SHF.R.U32.HI R0, RZ, 0x14, R0 ;  /* 0x00000014ff007819 */ /* 0x000fc80000011600 */
[----:B------:R-:W-:-:S07]  /*87c0*/  LOP3.LUT R0, R0, 0xff, RZ, 0xc0, !PT ;  /* 0x000000ff00007812 */ /* 0x000fce00078ec0ff */
.L_x_6665:
[----:B------:R-:W-:-:S07]  /*87d0*/  PRMT R4, R0, 0x7610, R4 ;  /* 0x0000761000047816 */ /* 0x000fce0000000004 */
.L_x_6663:
[----:B------:R-:W-:Y:S05]  /*87e0*/  BSYNC.RECONVERGENT B0 ;  /* 0x0000000000007941 */ /* 0x000fea0003800200 */
.L_x_6662:
[----:B------:R3:W-:Y:S01]  /*87f0*/  STG.E.U8 desc[UR36][R8.64], R4 ;  /* 0x0000000408007986 */ /* 0x0007e2000c101124 */
[----:B------:R-:W-:Y:S05]  /*8800*/  BRA `(.L_x_6645) ;  /* 0x0000000400007947 */ /* 0x000fea0003800000 */
.L_x_6660:
        /* <DEDUP_REMOVED lines=12> */
.L_x_6668:
[----:B------:R-:W-:-:S04]  /*88d0*/  SHF.R.U32.HI R0, RZ, 0x15, R11 ;  /* 0x00000015ff007819 */ /* 0x000fc8000001160b */
[----:B------:R-:W-:-:S04]  /*88e0*/  LOP3.LUT R0, R0, 0x1, RZ, 0xc0, !PT ;  /* 0x0000000100007812 */ /* 0x000fc800078ec0ff */
[----:B------:R-:W-:-:S04]  /*88f0*/  IADD3 R0, PT, PT, R11, 0x88fffff, R0 ;  /* 0x088fffff0b007810 */ /* 0x000fc80007ffe000 */
[----:B------:R-:W-:-:S04]  /*8900*/  SHF.R.U32.HI R0, RZ, 0x15, R0 ;  /* 0x00000015ff007819 */ /* 0x000fc80000011600 */
[----:B------:R-:W-:-:S07]  /*8910*/  LOP3.LUT R0, R0, 0xff, RZ, 0xc0, !PT ;  /* 0x000000ff00007812 */ /* 0x000fce00078ec0ff */
.L_x_6669:
[----:B------:R-:W-:-:S07]  /*8920*/  PRMT R4, R0, 0x7610, R4 ;  /* 0x0000761000047816 */ /* 0x000fce0000000004 */
.L_x_6667:
[----:B------:R-:W-:Y:S05]  /*8930*/  BSYNC.RECONVERGENT B0 ;  /* 0x0000000000007941 */ /* 0x000fea0003800200 */
.L_x_6666:
[----:B------:R3:W-:Y:S01]  /*8940*/  STG.E.U8 desc[UR36][R8.64], R4 ;  /* 0x0000000408007986 */ /* 0x0007e2000c101124 */
[----:B------:R-:W-:Y:S05]  /*8950*/  BRA `(.L_x_6645) ;  /* 0x0000000000ac7947 */ /* 0x000fea0003800000 */
.L_x_6659:
[----:B------:R-:W-:-:S13]  /*8960*/  ISETP.NE.AND P0, PT, R0, 0x1c, PT ;  /* 0x0000001c0000780c */ /* 0x000fda0003f05270 */
[----:B------:R-:W-:Y:S05]  /*8970*/  @!P0 BRA `(.L_x_6670) ;  /* 0x0000000000a08947 */ /* 0x000fea0003800000 */
[----:B------:R-:W-:-:S13]  /*8980*/  ISETP.NE.AND P0, PT, R0, 0x1d, PT ;  /* 0x0000001d0000780c */ /* 0x000fda0003f05270 */
[----:B------:R-:W-:Y:S05]  /*8990*/  @!P0 BRA `(.L_x_6671) ;  /* 0x0000000000888947 */ /* 0x000fea0003800000 */
[----:B------:R-:W-:-:S13]  /*89a0*/  ISETP.NE.AND P0, PT, R0, 0x2c, PT ;  /* 0x0000002c0000780c */ /* 0x000fda0003f05270 */
[----:B------:R-:W-:Y:S05]  /*89b0*/  @!P0 BRA `(.L_x_6672) ;  /* 0x0000000000448947 */ /* 0x000fea0003800000 */
.L_x_6644:
[----:B------:R-:W-:Y:S01]  /*89c0*/  MOV R14, 0x0 ;  /* 0x00000000000e7802 */ /* 0x000fe20000000f00 */
[----:B------:R-:W3:Y:S01]  /*89d0*/  LDCU.64 UR6, c[0x4][0x140] ;  /* 0x01002800ff0677ac */ /* 0x000ee20008000a00 */
[----:B------:R-:W-:Y:S02]  /*89e0*/  IMAD.MOV.U32 R8, RZ, RZ, 0x65 ;  /* 0x00000065ff087424 */ /* 0x000fe400078e00ff */
[----:B------:R-:W-:Y:S01]  /*89f0*/  IMAD.MOV.U32 R12, RZ, RZ, 0x1 ;  /* 0x00000001ff0c7424 */ /* 0x000fe200078e00ff */
[----:B------:R-:W0:Y:S01]  /*8a00*/  LDCU.64 UR8, c[0x4][0x148] ;  /* 0x01002900ff0877ac */ /* 0x000e220008000a00 */
[----:B------:R-:W4:Y:S01]  /*8a10*/  LDC.64 R14, c[0x4][R14] ;  /* 0x010000000e0e7b82 */ /* 0x000f220000000a00 */
[----:B------:R-:W-:Y:S01]  /*8a20*/  IMAD.MOV.U32 R13, RZ, RZ, RZ ;  /* 0x000000ffff0d7224 */ /* 0x000fe200078e00ff */
[----:B------:R-:W5:Y:S01]  /*8a30*/  LDCU.64 UR4, c[0x4][0x10] ;  /* 0x01000200ff0477ac */ /* 0x000f620008000a00 */
[----:B---3--:R-:W-:Y:S02]  /*8a40*/  IMAD.U32 R4, RZ, RZ, UR6 ;  /* 0x00000006ff047e24 */ /* 0x008fe4000f8e00ff */
[----:B------:R-:W-:-:S02]  /*8a50*/  IMAD.U32 R5, RZ, RZ, UR7 ;  /* 0x00000007ff057e24 */ /* 0x000fc4000f8e00ff */
[----:B0-2---:R-:W-:Y:S02]  /*8a60*/  IMAD.U32 R6, RZ, RZ, UR8 ;  /* 0x00000008ff067e24 */ /* 0x005fe4000f8e00ff */
[----:B------:R-:W-:Y:S02]  /*8a70*/  IMAD.U32 R7, RZ, RZ, UR9 ;  /* 0x00000009ff077e24 */ /* 0x000fe4000f8e00ff */
[----:B-----5:R-:W-:Y:S02]  /*8a80*/  IMAD.U32 R10, RZ, RZ, UR4 ;  /* 0x00000004ff0a7e24 */ /* 0x020fe4000f8e00ff */
[----:B------:R-:W-:-:S07]  /*8a90*/  IMAD.U32 R11, RZ, RZ, UR5 ;  /* 0x00000005ff0b7e24 */ /* 0x000fce000f8e00ff */
[----:B------:R-:W-:-:S07]  /*8aa0*/  LEPC R20, `(.L_x_6673) ;  /* 0x000000001014794e */ /* 0x000fce0000000000 */
[----:B-1--4-:R-:W-:Y:S05]  /*8ab0*/  CALL.ABS.NOINC R14 ;  /* 0x000000000e007343 */ /* 0x012fea0003c00000 */
.L_x_6673:
[----:B------:R-:W-:Y:S05]  /*8ac0*/  BRA `(.L_x_6645) ;  /* 0x0000000000507947 */ /* 0x000fea0003800000 */
.L_x_6672:
[----:B------:R-:W3:Y:S01]  /*8ad0*/  I2F.S16 R11, R11 ;  /* 0x0000000b000b7306 */ /* 0x000ee20000101400 */
[----:B------:R-:W-:Y:S01]  /*8ae0*/  IMAD.MOV.U32 R3, RZ, RZ, 0xff ;  /* 0x000000ffff037424 */ /* 0x000fe200078e00ff */
[----:B---3--:R-:W-:-:S04]  /*8af0*/  SHF.R.U32.HI R4, RZ, 0x17, R11 ;  /* 0x00000017ff047819 */ /* 0x008fc8000001160b */
        /* <DEDUP_REMOVED lines=12> */
.L_x_6671:
[----:B------:R-:W-:Y:S02]  /*8bc0*/  IMAD.MOV.U32 R4, RZ, RZ, R11 ;  /* 0x000000ffff047224 */ /* 0x000fe400078e000b */
[----:B------:R-:W-:-:S05]  /*8bd0*/  IMAD.MOV.U32 R5, RZ, RZ, RZ ;  /* 0x000000ffff057224 */ /* 0x000fca00078e00ff */
[----:B------:R4:W-:Y:S01]  /*8be0*/  STG.E.64 desc[UR36][R8.64], R4 ;  /* 0x0000000408007986 */ /* 0x0009e2000c101b24 */
[----:B------:R-:W-:Y:S05]  /*8bf0*/  BRA `(.L_x_6645) ;  /* 0x0000000000047947 */ /* 0x000fea0003800000 */
.L_x_6670:
[----:B------:R3:W-:Y:S02]  /*8c00*/  STG.E desc[UR36][R8.64], R11 ;  /* 0x0000000b08007986 */ /* 0x0007e4000c101924 */
.L_x_6645:
[----:B------:R-:W-:Y:S05]  /*8c10*/  BSYNC.RECONVERGENT B6 ;  /* 0x0000000000067941 */ /* 0x000fea0003800200 */
.L_x_6639:
        /* <DEDUP_REMOVED lines=24> */
.L_x_6679:
[----:B------:R0:W-:Y:S01]  /*8da0*/  STG.E.U8 desc[UR36][R8.64], R26 ;  /* 0x0000001a08007986 */ /* 0x0001e2000c101124 */
[----:B------:R-:W-:Y:S05]  /*8db0*/  BRA `(.L_x_6681) ;  /* 0x0000000800fc7947 */ /* 0x000fea0003800000 */
.L_x_6678:
        /* <DEDUP_REMOVED lines=9> */
.L_x_6683:
[----:B------:R4:W-:Y:S01]  /*8e50*/  STG.E desc[UR36][R8.64], R26 ;  /* 0x0000001a08007986 */ /* 0x0009e2000c101924 */
[----:B------:R-:W-:Y:S05]  /*8e60*/  BRA `(.L_x_6681) ;  /* 0x0000000800d07947 */ /* 0x000fea0003800000 */
.L_x_6682:
[----:B------:R0:W-:Y:S01]  /*8e70*/  STG.E.U16 desc[UR36][R8.64], R26 ;  /* 0x0000001a08007986 */ /* 0x0001e2000c101524 */
[----:B------:R-:W-:Y:S05]  /*8e80*/  BRA `(.L_x_6681) ;  /* 0x0000000800c87947 */ /* 0x000fea0003800000 */
.L_x_6677:
        /* <DEDUP_REMOVED lines=9> */
.L_x_6685:
[----:B------:R-:W0:Y:S02]  /*8f20*/  I2F.S16 R0, R26 ;  /* 0x0000001a00007306 */ /* 0x000e240000101400 */
[----:B0-----:R-:W-:-:S05]  /*8f30*/  F2FP.F16.F32.PACK_AB R0, RZ, R0 ;  /* 0x00000000ff00723e */ /* 0x001fca00000000ff */
[----:B------:R0:W-:Y:S01]  /*8f40*/  STG.E.U16 desc[UR36][R8.64], R0 ;  /* 0x0000000008007986 */ /* 0x0001e2000c101524 */
[----:B------:R-:W-:Y:S05]  /*8f50*/  BRA `(.L_x_6681) ;  /* 0x0000000800947947 */ /* 0x000fea0003800000 */
.L_x_6684:
        /* <DEDUP_REMOVED lines=10> */
.L_x_6687:
[----:B------:R-:W0:Y:S02]  /*9000*/  I2F.S16 R26, R26 ;  /* 0x0000001a001a7306 */ /* 0x000e240000101400 */
[----:B0-----:R-:W-:-:S04]  /*9010*/  F2FP.F16.F32.PACK_AB R3, RZ, R26 ;  /* 0x0000001aff03723e */ /* 0x001fc800000000ff */
[----:B------:R-:W-:-:S05]  /*9020*/  PRMT R3, R3, 0x5410, RZ ;  /* 0x0000541003037816 */ /* 0x000fca00000000ff */
[----:B------:R0:W-:Y:S01]  /*9030*/  STG.E desc[UR36][R8.64], R3 ;  /* 0x0000000308007986 */ /* 0x0001e2000c101924 */
[----:B------:R-:W-:Y:S05]  /*9040*/  BRA `(.L_x_6681) ;  /* 0x0000000800587947 */ /* 0x000fea0003800000 */
.L_x_6686:
[----:B------:R-:W0:Y:S02]  /*9050*/  I2F.F64.S16 R26, R26 ;  /* 0x0000001a001a7312 */ /* 0x000e240000101c00 */
[----:B0-----:R0:W-:Y:S01]  /*9060*/  STG.E.64 desc[UR36][R8.64], R26 ;  /* 0x0000001a08007986 */ /* 0x0011e2000c101b24 */
[----:B------:R-:W-:Y:S05]  /*9070*/  BRA `(.L_x_6681) ;  /* 0x00000008004c7947 */ /* 0x000fea0003800000 */
.L_x_6676:
        /* <DEDUP_REMOVED lines=12> */
.L_x_6691:
        /* <DEDUP_REMOVED lines=16> */
.L_x_6694:
[----:B------:R-:W-:-:S07]  /*9240*/  PRMT R4, R0, 0x7610, R4 ;  /* 0x0000761000047816 */ /* 0x000fce0000000004 */
.L_x_6693:
[----:B------:R-:W-:Y:S05]  /*9250*/  BSYNC.RECONVERGENT B0 ;  /* 0x0000000000007941 */ /* 0x000fea0003800200 */
.L_x_6692:
[----:B------:R0:W-:Y:S01]  /*9260*/  STG.E.U8 desc[UR36][R8.64], R4 ;  /* 0x0000000408007986 */ /* 0x0001e2000c101124 */
[----:B------:R-:W-:Y:S05]  /*9270*/  BRA `(.L_x_6681) ;  /* 0x0000000400cc7947 */ /* 0x000fea0003800000 */
.L_x_6690:
        /* <DEDUP_REMOVED lines=16> */
.L_x_6697:
[----:B------:R-:W-:-:S07]  /*9380*/  PRMT R4, R0, 0x7610, R4 ;  /* 0x0000761000047816 */ /* 0x000fce0000000004 */
.L_x_6696:
[----:B------:R-:W-:Y:S05]  /*9390*/  BSYNC.RECONVERGENT B0 ;  /* 0x0000000000007941 */ /* 0x000fea0003800200 */
.L_x_6695:
[----:B------:R0:W-:Y:S01]  /*93a0*/  STG.E.U8 desc[UR36][R8.64], R4 ;  /* 0x0000000408007986 */ /* 0x0001e2000c101124 */
[----:B------:R-:W-:Y:S05]  /*93b0*/  BRA `(.L_x_6681) ;  /* 0x00000004007c7947 */ /* 0x000fea0003800000 */
.L_x_6689:
        /* <DEDUP_REMOVED lines=21> */
.L_x_6699:
[----:B------:R-:W-:-:S05]  /*9510*/  IMAD.MOV.U32 R27, RZ, RZ, RZ ;  /* 0x000000ffff1b7224 */ /* 0x000fca00078e00ff */
[----:B------:R0:W-:Y:S01]  /*9520*/  STG.E.64 desc[UR36][R8.64], R26 ;  /* 0x0000001a08007986 */ /* 0x0001e2000c101b24 */
[----:B------:R-:W-:Y:S05]  /*9530*/  BRA `(.L_x_6681) ;  /* 0x00000004001c7947 */ /* 0x000fea0003800000 */
.L_x_6698:
[----:B------:R0:W-:Y:S01]  /*9540*/  STG.E desc[UR36][R8.64], R26 ;  /* 0x0000001a08007986 */ /* 0x0001e2000c101924 */
[----:B------:R-:W-:Y:S05]  /*9550*/  BRA `(.L_x_6681) ;  /* 0x0000000400147947 */ /* 0x000fea0003800000 */
.L_x_6688:
        /* <DEDUP_REMOVED lines=8> */
.L_x_6701:
[----:B--2---:R-:W-:Y:S01]  /*95e0*/  CS2R R6, SRZ ;  /* 0x0000000000067805 */ /* 0x004fe2000001ff00 */
[----:B------:R-:W0:Y:S04]  /*95f0*/  I2F.F64.S16 R4, R26 ;  /* 0x0000001a00047312 */ /* 0x000e280000101c00 */
[----:B0-----:R0:W-:Y:S01]  /*9600*/  STG.E.128 desc[UR36][R8.64], R4 ;  /* 0x0000000408007986 */ /* 0x0011e2000c101d24 */
[----:B------:R-:W-:Y:S05]  /*9610*/  BRA `(.L_x_6681) ;  /* 0x0000000000e47947 */ /* 0x000fea0003800000 */
.L_x_6700:
[----:B------:R-:W-:-:S13]  /*9620*/  ISETP.NE.AND P0, PT, R0, 0xf, PT ;  /* 0x0000000f0000780c */ /* 0x000fda0003f05270 */
[----:B------:R-:W-:Y:S05]  /*9630*/  @!P0 BRA `(.L_x_6702) ;  /* 0x0000000000d08947 */ /* 0x000fea0003800000 */
[----:B------:R-:W-:-:S13]  /*9640*/  ISETP.NE.AND P0, PT, R0, 0x17, PT ;  /* 0x000000170000780c */ /* 0x000fda0003f05270 */
[----:B------:R-:W-:Y:S05]  /*9650*/  @!P0 BRA `(.L_x_6703) ;  /* 0x0000000000848947 */ /* 0x000fea0003800000 */
[----:B------:R-:W-:-:S13]  /*9660*/  ISETP.NE.AND P0, PT, R0, 0x18, PT ;  /* 0x000000180000780c */ /* 0x000fda0003f05270 */
[----:B------:R-:W-:Y:S05]  /*9670*/  @!P0 BRA `(.L_x_6704) ;  /* 0x0000000000448947 */ /* 0x000fea0003800000 */
.L_x_6680:
[----:B------:R-:W-:Y:S01]  /*9680*/  MOV R14, 0x0 ;  /* 0x00000000000e7802 */ /* 0x000fe20000000f00 */
[----:B------:R-:W0:Y:S01]  /*9690*/  LDCU.64 UR4, c[0x4][0x140] ;  /* 0x01002800ff0477ac */ /* 0x000e220008000a00 */
[----:B------:R-:W-:Y:S02]  /*96a0*/  IMAD.MOV.U32 R8, RZ, RZ, 0x65 ;  /* 0x00000065ff087424 */ /* 0x000fe400078e00ff */
[----:B------:R-:W-:Y:S01]  /*96b0*/  IMAD.MOV.U32 R12, RZ, RZ, 0x1 ;  /* 0x00000001ff0c7424 */ /* 0x000fe200078e00ff */
[----:B------:R-:W2:Y:S01]  /*96c0*/  LDCU.64 UR6, c[0x4][0x148] ;  /* 0x01002900ff0677ac */ /* 0x000ea20008000a00 */
[----:B------:R-:W3:Y:S01]  /*96d0*/  LDC.64 R14, c[0x4][R14] ;  /* 0x010000000e0e7b82 */ /* 0x000ee20000000a00 */
[----:B------:R-:W-:Y:S01]  /*96e0*/  IMAD.MOV.U32 R13, RZ, RZ, RZ ;  /* 0x000000ffff0d7224 */ /* 0x000fe200078e00ff */
[----:B------:R-:W4:Y:S01]  /*96f0*/  LDCU.64 UR8, c[0x4][0x10] ;  /* 0x01000200ff0877ac */ /* 0x000f220008000a00 */
[----:B0-----:R-:W-:Y:S02]  /*9700*/  IMAD.U32 R4, RZ, RZ, UR4 ;  /* 0x00000004ff047e24 */ /* 0x001fe4000f8e00ff */
[----:B------:R-:W-:-:S02]  /*9710*/  IMAD.U32 R5, RZ, RZ, UR5 ;  /* 0x00000005ff057e24 */ /* 0x000fc4000f8e00ff */
[----:B--2---:R-:W-:Y:S02]  /*9720*/  IMAD.U32 R6, RZ, RZ, UR6 ;  /* 0x00000006ff067e24 */ /* 0x004fe4000f8e00ff */
[----:B------:R-:W-:Y:S02]  /*9730*/  IMAD.U32 R7, RZ, RZ, UR7 ;  /* 0x00000007ff077e24 */ /* 0x000fe4000f8e00ff */
[----:B----4-:R-:W-:Y:S02]  /*9740*/  IMAD.U32 R10, RZ, RZ, UR8 ;  /* 0x00000008ff0a7e24 */ /* 0x010fe4000f8e00ff */
[----:B------:R-:W-:-:S07]  /*9750*/  IMAD.U32 R11, RZ, RZ, UR9 ;  /* 0x00000009ff0b7e24 */ /* 0x000fce000f8e00ff */
[----:B------:R-:W-:-:S07]  /*9760*/  LEPC R20, `(.L_x_6705) ;  /* 0x000000001014794e */ /* 0x000fce0000000000 */
[----:B-1-3--:R-:W-:Y:S05]  /*9770*/  CALL.ABS.NOINC R14 ;  /* 0x000000000e007343 */ /* 0x00afea0003c00000 */
.L_x_6705:
[----:B------:R-:W-:Y:S05]  /*9780*/  BRA `(.L_x_6681) ;  /* 0x0000000000887947 */ /* 0x000fea0003800000 */
.L_x_6704:
        /* <DEDUP_REMOVED lines=11> */
.L_x_6707:
[----:B------:R-:W-:Y:S05]  /*9840*/  BSYNC.RECONVERGENT B0 ;  /* 0x0000000000007941 */ /* 0x000fea0003800200 */
.L_x_6706:
[----:B------:R0:W-:Y:S01]  /*9850*/  STG.E.U8 desc[UR36][R8.64], R3 ;  /* 0x0000000308007986 */ /* 0x0001e2000c101124 */
[----:B------:R-:W-:Y:S05]  /*9860*/  BRA `(.L_x_6681) ;  /* 0x0000000000507947 */ /* 0x000fea0003800000 */
.L_x_6703:
        /* <DEDUP_REMOVED lines=12> */
.L_x_6708:
[----:B------:R-:W-:Y:S01]  /*9930*/  IMAD.MOV.U32 R3, RZ, RZ, 0x7f ;  /* 0x0000007fff037424 */ /* 0x000fe200078e00ff */
[----:B------:R-:W-:-:S04]  /*9940*/  ISETP.GT.U32.AND P0, PT, R5, 0x7f800000, PT ;  /* 0x7f8000000500780c */ /* 0x000fc80003f04070 */
[----:B------:R-:W-:-:S05]  /*9950*/  SEL R3, R3, 0x7c, P0 ;  /* 0x0000007c03037807 */ /* 0x000fca0000000000 */
[----:B------:R0:W-:Y:S01]  /*9960*/  STG.E.U8 desc[UR36][R8.64], R3 ;  /* 0x0000000308007986 */ /* 0x0001e2000c101124 */
[----:B------:R-:W-:Y:S05]  /*9970*/  BRA `(.L_x_6681) ;  /* 0x00000000000c7947 */ /* 0x000fea0003800000 */
.L_x_6702:
[----:B------:R-:W0:Y:S02]  /*9980*/  I2F.S16 R0, R26 ;  /* 0x0000001a00007306 */ /* 0x000e240000101400 */
[----:B0-----:R-:W-:-:S05]  /*9990*/  F2FP.BF16.F32.PACK_AB R0, RZ, R0 ;  /* 0x00000000ff00723e */ /* 0x001fca00000010ff */
[----:B------:R0:W-:Y:S02]  /*99a0*/  STG.E.U16 desc[UR36][R8.64], R0 ;  /* 0x0000000008007986 */ /* 0x0001e4000c101524 */
.L_x_6681:
[----:B------:R-:W-:Y:S05]  /*99b0*/  BSYNC.RECONVERGENT B6 ;  /* 0x0000000000067941 */ /* 0x000fea0003800200 */
.L_x_6675:
[----:B------:R-:W-:-:S07]  /*99c0*/  VIADD R17, R17, 0x80 ;  /* 0x0000008011117836 */ /* 0x000fce0000000000 */
.L_x_6638:
[----:B------:R-:W-:-:S13]  /*99d0*/  ISETP.GE.AND P0, PT, R17, R16, PT ;  /* 0x000000101100720c */ /* 0x000fda0003f06270 */
[----:B------:R-:W-:Y:S05]  /*99e0*/  @P0 BREAK.RELIABLE B7 ;  /* 0x0000000000070942 */ /* 0x000fea0003800100 */
[----:B------:R-:W-:Y:S05]  /*99f0*/  @P0 BRA `(.L_x_6674) ;  /* 0x0000000c00640947 */ /* 0x000fea0003800000 */
[----:B------:R-:W-:Y:S05]  /*9a00*/  BSYNC.RELIABLE B7 ;  /* 0x0000000000077941 */ /* 0x000fea0003800100 */
.L_x_6637:
        /* <DEDUP_REMOVED lines=21> */
.L_x_6713:
[----:B------:R0:W-:Y:S01]  /*9b60*/  STG.E.U8 desc[UR36][R8.64], R24 ;  /* 0x0000001808007986 */ /* 0x0001e2000c101124 */
[----:B------:R-:W-:Y:S05]  /*9b70*/  BRA `(.L_x_6715) ;  /* 0x0000000800fc7947 */ /* 0x000fea0003800000 */
.L_x_6712:
        /* <DEDUP_REMOVED lines=9> */
.L_x_6717:
[----:B------:R4:W-:Y:S01]  /*9c10*/  STG.E desc[UR36][R8.64], R24 ;  /* 0x0000001808007986 */ /* 0x0009e2000c101924 */
[----:B------:R-:W-:Y:S05]  /*9c20*/  BRA `(.L_x_6715) ;  /* 0x0000000800d07947 */ /* 0x000fea0003800000 */
.L_x_6716:
[----:B------:R0:W-:Y:S01]  /*9c30*/  STG.E.U16 desc[UR36][R8.64], R24 ;  /* 0x0000001808007986 */ /* 0x0001e2000c101524 */
[----:B------:R-:W-:Y:S05]  /*9c40*/  BRA `(.L_x_6715) ;  /* 0x0000000800c87947 */ /* 0x000fea0003800000 */
.L_x_6711:
        /* <DEDUP_REMOVED lines=9> */
.L_x_6719:
[----:B------:R-:W0:Y:S02]  /*9ce0*/  I2F.S16 R0, R24 ;  /* 0x0000001800007306 */ /* 0x000e240000101400 */
[----:B0-----:R-:W-:-:S05]  /*9cf0*/  F2FP.F16.F32.PACK_AB R0, RZ, R0 ;  /* 0x00000000ff00723e */ /* 0x001fca00000000ff */
[----:B------:R0:W-:Y:S01]  /*9d00*/  STG.E.U16 desc[UR36][R8.64], R0 ;  /* 0x0000000008007986 */ /* 0x0001e2000c101524 */
[----:B------:R-:W-:Y:S05]  /*9d10*/  BRA `(.L_x_6715) ;  /* 0x0000000800947947 */ /* 0x000fea0003800000 */
.L_x_6718:
        /* <DEDUP_REMOVED lines=10> */
.L_x_6721:
[----:B------:R-:W0:Y:S02]  /*9dc0*/  I2F.S16 R24, R24 ;  /* 0x0000001800187306 */ /* 0x000e240000101400 */
[----:B0-----:R-:W-:-:S04]  /*9dd0*/  F2FP.F16.F32.PACK_AB R3, RZ, R24 ;  /* 0x00000018ff03723e */ /* 0x001fc800000000ff */
[----:B------:R-:W-:-:S05]  /*9de0*/  PRMT R3, R3, 0x5410, RZ ;  /* 0x0000541003037816 */ /* 0x000fca00000000ff */
[----:B------:R0:W-:Y:S01]  /*9df0*/  STG.E desc[UR36][R8.64], R3 ;  /* 0x0000000308007986 */ /* 0x0001e2000c101924 */
[----:B------:R-:W-:Y:S05]  /*9e00*/  BRA `(.L_x_6715) ;  /* 0x0000000800587947 */ /* 0x000fea0003800000 */
.L_x_6720:
[----:B------:R-:W0:Y:S02]  /*9e10*/  I2F.F64.S16 R24, R24 ;  /* 0x0000001800187312 */ /* 0x000e240000101c00 */
[----:B0-----:R0:W-:Y:S01]  /*9e20*/  STG.E.64 desc[UR36][R8.64], R24 ;  /* 0x0000001808007986 */ /* 0x0011e2000c101b24 */
[----:B------:R-:W-:Y:S05]  /*9e30*/  BRA `(.L_x_6715) ;  /* 0x00000008004c7947 */ /* 0x000fea0003800000 */
.L_x_6710:
        /* <DEDUP_REMOVED lines=12> */
.L_x_6725:
        /* <DEDUP_REMOVED lines=16> */
.L_x_6728:
[----:B------:R-:W-:-:S07]  /*a000*/  PRMT R4, R0, 0x7610, R4 ;  /* 0x0000761000047816 */ /* 0x000fce0000000004 */
.L_x_6727:
[----:B------:R-:W-:Y:S05]  /*a010*/  BSYNC.RECONVERGENT B0 ;  /* 0x0000000000007941 */ /* 0x000fea0003800200 */
.L_x_6726:
[----:B------:R0:W-:Y:S01]  /*a020*/  STG.E.U8 desc[UR36][R8.64], R4 ;  /* 0x0000000408007986 */ /* 0x0001e2000c101124 */
[----:B------:R-:W-:Y:S05]  /*a030*/  BRA `(.L_x_6715) ;  /* 0x0000000400cc7947 */ /* 0x000fea0003800000 */
.L_x_6724:
        /* <DEDUP_REMOVED lines=16> */
.L_x_6731:
[----:B------:R-:W-:-:S07]  /*a140*/  PRMT R4, R0, 0x7610, R4 ;  /* 0x0000761000047816 */ /* 0x000fce0000000004 */
.L_x_6730:
[----:B------:R-:W-:Y:S05]  /*a150*/  BSYNC.RECONVERGENT B0 ;  /* 0x0000000000007941 */ /* 0x000fea0003800200 */
.L_x_6729:
[----:B------:R0:W-:Y:S01]  /*a160*/  STG.E.U8 desc[UR36][R8.64], R4 ;  /* 0x0000000408007986 */ /* 0x0001e2000c101124 */
[----:B------:R-:W-:Y:S05]  /*a170*/  BRA `(.L_x_6715) ;  /* 0x00000004007c7947 */ /* 0x000fea0003800000 */
.L_x_6723:
        /* <DEDUP_REMOVED lines=21> */
.L_x_6733:
[----:B------:R-:W-:-:S05]  /*a2d0*/  IMAD.MOV.U32 R25, RZ, RZ, RZ ;  /* 0x000000ffff197224 */ /* 0x000fca00078e00ff */
[----:B------:R0:W-:Y:S01]  /*a2e0*/  STG.E.64 desc[UR36][R8.64], R24 ;  /* 0x0000001808007986 */ /* 0x0001e2000c101b24 */
[----:B------:R-:W-:Y:S05]  /*a2f0*/  BRA `(.L_x_6715) ;  /* 0x00000004001c7947 */ /* 0x000fea0003800000 */
.L_x_6732:
[----:B------:R0:W-:Y:S01]  /*a300*/  STG.E desc[UR36][R8.64], R24 ;  /* 0x0000001808007986 */ /* 0x0001e2000c101924 */
[----:B------:R-:W-:Y:S05]  /*a310*/  BRA `(.L_x_6715) ;  /* 0x0000000400147947 */ /* 0x000fea0003800000 */
.L_x_6722:
        /* <DEDUP_REMOVED lines=8> */
.L_x_6735:
[----:B--2---:R-:W-:Y:S01]  /*a3a0*/  CS2R R6, SRZ ;  /* 0x0000000000067805 */ /* 0x004fe2000001ff00 */
[----:B------:R-:W0:Y:S04]  /*a3b0*/  I2F.F64.S16 R4, R24 ;  /* 0x0000001800047312 */ /* 0x000e280000101c00 */
[----:B0-----:R0:W-:Y:S01]  /*a3c0*/  STG.E.128 desc[UR36][R8.64], R4 ;  /* 0x0000000408007986 */ /* 0x0011e2000c101d24 */
[----:B------:R-:W-:Y:S05]  /*a3d0*/  BRA `(.L_x_6715) ;  /* 0x0000000000e47947 */ /* 0x000fea0003800000 */
.L_x_6734:
[----:B------:R-:W-:-:S13]  /*a3e0*/  ISETP.NE.AND P0, PT, R0, 0xf, PT ;  /* 0x0000000f0000780c */ /* 0x000fda0003f05270 */
[----:B------:R-:W-:Y:S05]  /*a3f0*/  @!P0 BRA `(.L_x_6736) ;  /* 0x0000000000d08947 */ /* 0x000fea0003800000 */
[----:B------:R-:W-:-:S13]  /*a400*/  ISETP.NE.AND P0, PT, R0, 0x17, PT ;  /* 0x000000170000780c */ /* 0x000fda0003f05270 */
[----:B------:R-:W-:Y:S05]  /*a410*/  @!P0 BRA `(.L_x_6737) ;  /* 0x0000000000848947 */ /* 0x000fea0003800000 */
[----:B------:R-:W-:-:S13]  /*a420*/  ISETP.NE.AND P0, PT, R0, 0x18, PT ;  /* 0x000000180000780c */ /* 0x000fda0003f05270 */
[----:B------:R-:W-:Y:S05]  /*a430*/  @!P0 BRA `(.L_x_6738) ;  /* 0x0000000000448947 */ /* 0x000fea0003800000 */
.L_x_6714:
        /* <DEDUP_REMOVED lines=16> */
.L_x_6739:
[----:B------:R-:W-:Y:S05]  /*a540*/  BRA `(.L_x_6715) ;  /* 0x0000000000887947 */ /* 0x000fea0003800000 */
.L_x_6738:
        /* <DEDUP_REMOVED lines=11> */
.L_x_6741:
[----:B------:R-:W-:Y:S05]  /*a600*/  BSYNC.RECONVERGENT B0 ;  /* 0x0000000000007941 */ /* 0x000fea0003800200 */
.L_x_6740:
[----:B------:R0:W-:Y:S01]  /*a610*/  STG.E.U8 desc[UR36][R8.64], R3 ;  /* 0x0000000308007986 */ /* 0x0001e2000c101124 */
[----:B------:R-:W-:Y:S05]  /*a620*/  BRA `(.L_x_6715) ;  /* 0x0000000000507947 */ /* 0x000fea0003800000 */
.L_x_6737:
        /* <DEDUP_REMOVED lines=12> */
.L_x_6742:
[----:B------:R-:W-:Y:S01]  /*a6f0*/  IMAD.MOV.U32 R3, RZ, RZ, 0x7f ;  /* 0x0000007fff037424 */ /* 0x000fe200078e00ff */
[----:B------:R-:W-:-:S04]  /*a700*/  ISETP.GT.U32.AND P0, PT, R5, 0x7f800000, PT ;  /* 0x7f8000000500780c */ /* 0x000fc80003f04070 */
[----:B------:R-:W-:-:S05]  /*a710*/  SEL R3, R3, 0x7c, P0 ;  /* 0x0000007c03037807 */ /* 0x000fca0000000000 */
[----:B------:R0:W-:Y:S01]  /*a720*/  STG.E.U8 desc[UR36][R8.64], R3 ;  /* 0x0000000308007986 */ /* 0x0001e2000c101124 */
[----:B------:R-:W-:Y:S05]  /*a730*/  BRA `(.L_x_6715) ;  /* 0x00000000000c7947 */ /* 0x000fea0003800000 */
.L_x_6736:
[----:B------:R-:W0:Y:S02]  /*a740*/  I2F.S16 R0, R24 ;  /* 0x0000001800007306 */ /* 0x000e240000101400 */
[----:B0-----:R-:W-:-:S05]  /*a750*/  F2FP.BF16.F32.PACK_AB R0, RZ, R0 ;  /* 0x00000000ff00723e */ /* 0x001fca00000010ff */
[----:B------:R0:W-:Y:S02]  /*a760*/  STG.E.U16 desc[UR36][R8.64], R0 ;  /* 0x0000000008007986 */ /* 0x0001e4000c101524 */
.L_x_6715:
[----:B------:R-:W-:Y:S05]  /*a770*/  BSYNC.RECONVERGENT B6 ;  /* 0x0000000000067941 */ /* 0x000fea0003800200 */
.L_x_6709:
[----:B------:R-:W-:-:S07]  /*a780*/  VIADD R17, R17, 0x80 ;  /* 0x0000008011117836 */ /* 0x000fce0000000000 */
.L_x_6674:
[----:B------:R-:W-:Y:S05]  /*a790*/  BSYNC.RECONVERGENT B8 ;  /* 0x0000000000087941 */ /* 0x000fea0003800200 */
.L_x_6636:
        /* <DEDUP_REMOVED lines=21> */
.L_x_6746:
[----:B------:R-:W-:Y:S01]  /*a8f0*/  STG.E.U8 desc[UR36][R2.64], R22 ;  /* 0x0000001602007986 */ /* 0x000fe2000c101124 */
[----:B------:R-:W-:Y:S05]  /*a900*/  EXIT ;  /* 0x000000000000794d */ /* 0x000fea0003800000 */
.L_x_6745:
        /* <DEDUP_REMOVED lines=9> */
.L_x_6749:
[----:B------:R-:W-:Y:S01]  /*a9a0*/  STG.E desc[UR36][R2.64], R22 ;  /* 0x0000001602007986 */ /* 0x000fe2000c101924 */
[----:B------:R-:W-:Y:S05]  /*a9b0*/  EXIT ;  /* 0x000000000000794d */ /* 0x000fea0003800000 */
.L_x_6748:
[----:B------:R-:W-:Y:S01]  /*a9c0*/  STG.E.U16 desc[UR36][R2.64], R22 ;  /* 0x0000001602007986 */ /* 0x000fe2000c101524 */
[----:B------:R-:W-:Y:S05]  /*a9d0*/  EXIT ;  /* 0x000000000000794d */ /* 0x000fea0003800000 */
.L_x_6744:
        /* <DEDUP_REMOVED lines=9> */
.L_x_6751:
[----:B------:R-:W0:Y:S02]  /*aa70*/  I2F.S16 R0, R22 ;  /* 0x0000001600007306 */ /* 0x000e240000101400 */
[----:B0-----:R-:W-:-:S05]  /*aa80*/  F2FP.F16.F32.PACK_AB R0, RZ, R0 ;  /* 0x00000000ff00723e */ /* 0x001fca00000000ff */
[----:B------:R-:W-:Y:S01]  /*aa90*/  STG.E.U16 desc[UR36][R2.64], R0 ;  /* 0x0000000002007986 */ /* 0x000fe2000c101524 */
[----:B------:R-:W-:Y:S05]  /*aaa0*/  EXIT ;  /* 0x000000000000794d */ /* 0x000fea0003800000 */
.L_x_6750:
        /* <DEDUP_REMOVED lines=10> */
.L_x_6753:
[----:B------:R-:W0:Y:S02]  /*ab50*/  I2F.S16 R22, R22 ;  /* 0x0000001600167306 */ /* 0x000e240000101400 */
[----:B0-----:R-:W-:-:S04]  /*ab60*/  F2FP.F16.F32.PACK_AB R5, RZ, R22 ;  /* 0x00000016ff05723e */ /* 0x001fc800000000ff */
[----:B------:R-:W-:-:S05]  /*ab70*/  PRMT R5, R5, 0x5410, RZ ;  /* 0x0000541005057816 */ /* 0x000fca00000000ff */
[----:B------:R-:W-:Y:S01]  /*ab80*/  STG.E desc[UR36][R2.64], R5 ;  /* 0x0000000502007986 */ /* 0x000fe2000c101924 */
[----:B------:R-:W-:Y:S05]  /*ab90*/  EXIT ;  /* 0x000000000000794d */ /* 0x000fea0003800000 */
.L_x_6752:
[----:B------:R-:W0:Y:S02]  /*aba0*/  I2F.F64.S16 R22, R22 ;  /* 0x0000001600167312 */ /* 0x000e240000101c00 */
[----:B0-----:R-:W-:Y:S01]  /*abb0*/  STG.E.64 desc[UR36][R2.64], R22 ;  /* 0x0000001602007986 */ /* 0x001fe2000c101b24 */
[----:B------:R-:W-:Y:S05]  /*abc0*/  EXIT ;  /* 0x000000000000794d */ /* 0x000fea0003800000 */
.L_x_6743:
        /* <DEDUP_REMOVED lines=12> */
.L_x_6757:
        /* <DEDUP_REMOVED lines=17> */
.L_x_6759:
[----:B------:R-:W-:Y:S05]  /*ada0*/  BSYNC.RECONVERGENT B0 ;  /* 0x0000000000007941 */ /* 0x000fea0003800200 */
.L_x_6758:
[----:B------:R-:W-:Y:S01]  /*adb0*/  STG.E.U8 desc[UR36][R2.64], R0 ;  /* 0x0000000002007986 */ /* 0x000fe2000c101124 */
[----:B------:R-:W-:Y:S05]  /*adc0*/  EXIT ;  /* 0x000000000000794d */ /* 0x000fea0003800000 */
.L_x_6756:
        /* <DEDUP_REMOVED lines=17> */
.L_x_6761:
[----:B------:R-:W-:Y:S05]  /*aee0*/  BSYNC.RECONVERGENT B0 ;  /* 0x0000000000007941 */ /* 0x000fea0003800200 */
.L_x_6760:
[----:B------:R-:W-:Y:S01]  /*aef0*/  STG.E.U8 desc[UR36][R2.64], R0 ;  /* 0x0000000002007986 */ /* 0x000fe2000c101124 */
[----:B------:R-:W-:Y:S05]  /*af00*/  EXIT ;  /* 0x000000000000794d */ /* 0x000fea0003800000 */
.L_x_6755:
        /* <DEDUP_REMOVED lines=21> */
.L_x_6763:
[----:B------:R-:W-:-:S05]  /*b060*/  IMAD.MOV.U32 R23, RZ, RZ, RZ ;  /* 0x000000ffff177224 */ /* 0x000fca00078e00ff */
[----:B------:R-:W-:Y:S01]  /*b070*/  STG.E.64 desc[UR36][R2.64], R22 ;  /* 0x0000001602007986 */ /* 0x000fe2000c101b24 */
[----:B------:R-:W-:Y:S05]  /*b080*/  EXIT ;  /* 0x000000000000794d */ /* 0x000fea0003800000 */
.L_x_6762:
[----:B------:R-:W-:Y:S01]  /*b090*/  STG.E desc[UR36][R2.64], R22 ;  /* 0x0000001602007986 */ /* 0x000fe2000c101924 */
[----:B------:R-:W-:Y:S05]  /*b0a0*/  EXIT ;  /* 0x000000000000794d */ /* 0x000fea0003800000 */
.L_x_6754:
        /* <DEDUP_REMOVED lines=8> */
.L_x_6765:
[----:B--2---:R-:W-:Y:S01]  /*b130*/  CS2R R6, SRZ ;  /* 0x0000000000067805 */ /* 0x004fe2000001ff00 */
[----:B------:R-:W0:Y:S04]  /*b140*/  I2F.F64.S16 R4, R22 ;  /* 0x0000001600047312 */ /* 0x000e280000101c00 */
[----:B0-----:R-:W-:Y:S01]  /*b150*/  STG.E.128 desc[UR36][R2.64], R4 ;  /* 0x0000000402007986 */ /* 0x001fe2000c101d24 */
[----:B------:R-:W-:Y:S05]  /*b160*/  EXIT ;  /* 0x000000000000794d */ /* 0x000fea0003800000 */
.L_x_6764:
[----:B------:R-:W-:-:S13]  /*b170*/  ISETP.NE.AND P0, PT, R0, 0xf, PT ;  /* 0x0000000f0000780c */ /* 0x000fda0003f05270 */
[----:B------:R-:W-:Y:S05]  /*b180*/  @!P0 BRA `(.L_x_6766) ;  /* 0x0000000000d48947 */ /* 0x000fea0003800000 */
[----:B------:R-:W-:-:S13]  /*b190*/  ISETP.NE.AND P0, PT, R0, 0x17, PT ;  /* 0x000000170000780c */ /* 0x000fda0003f05270 */
[----:B------:R-:W-:Y:S05]  /*b1a0*/  @!P0 BRA `(.L_x_6767) ;  /* 0x0000000000848947 */ /* 0x000fea0003800000 */
[----:B------:R-:W-:-:S13]  /*b1b0*/  ISETP.NE.AND P0, PT, R0, 0x18, PT ;  /* 0x000000180000780c */ /* 0x000fda0003f05270 */
[----:B------:R-:W-:Y:S05]  /*b1c0*/  @!P0 BRA `(.L_x_6768) ;  /* 0x0000000000448947 */ /* 0x000fea0003800000 */
.L_x_6747:
[----:B------:R-:W-:Y:S01]  /*b1d0*/  MOV R0, 0x0 ;  /* 0x0000000000007802 */ /* 0x000fe20000000f00 */
[----:B------:R-:W0:Y:S01]  /*b1e0*/  LDCU.64 UR4, c[0x4][0x140] ;  /* 0x01002800ff0477ac */ /* 0x000e220008000a00 */
[----:B------:R-:W-:Y:S02]  /*b1f0*/  IMAD.MOV.U32 R8, RZ, RZ, 0x65 ;  /* 0x00000065ff087424 */ /* 0x000fe400078e00ff */
[----:B------:R3:W4:Y:S01]  /*b200*/  LDC.64 R2, c[0x4][R0] ;  /* 0x0100000000027b82 */ /* 0x0007220000000a00 */
[----:B------:R-:W2:Y:S01]  /*b210*/  LDCU.64 UR6, c[0x4][0x148] ;  /* 0x01002900ff0677ac */ /* 0x000ea20008000a00 */
[----:B------:R-:W-:Y:S02]  /*b220*/  IMAD.MOV.U32 R12, RZ, RZ, 0x1 ;  /* 0x00000001ff0c7424 */ /* 0x000fe400078e00ff */
[----:B------:R-:W-:Y:S01]  /*b230*/  IMAD.MOV.U32 R13, RZ, RZ, RZ ;  /* 0x000000ffff0d7224 */ /* 0x000fe200078e00ff */
[----:B------:R-:W5:Y:S01]  /*b240*/  LDCU.64 UR8, c[0x4][0x10] ;  /* 0x01000200ff0877ac */ /* 0x000f620008000a00 */
[----:B0-----:R-:W-:-:S02]  /*b250*/  IMAD.U32 R4, RZ, RZ, UR4 ;  /* 0x00000004ff047e24 */ /* 0x001fc4000f8e00ff */
[----:B------:R-:W-:Y:S02]  /*b260*/  IMAD.U32 R5, RZ, RZ, UR5 ;  /* 0x00000005ff057e24 */ /* 0x000fe4000f8e00ff */
[----:B--2---:R-:W-:Y:S02]  /*b270*/  IMAD.U32 R6, RZ, RZ, UR6 ;  /* 0x00000006ff067e24 */ /* 0x004fe4000f8e00ff */
[----:B------:R-:W-:Y:S02]  /*b280*/  IMAD.U32 R7, RZ, RZ, UR7 ;  /* 0x00000007ff077e24 */ /* 0x000fe4000f8e00ff */
[----:B-----5:R-:W-:Y:S02]  /*b290*/  IMAD.U32 R10, RZ, RZ, UR8 ;  /* 0x00000008ff0a7e24 */ /* 0x020fe4000f8e00ff */
[----:B---3--:R-:W-:-:S07]  /*b2a0*/  IMAD.U32 R11, RZ, RZ, UR9 ;  /* 0x00000009ff0b7e24 */ /* 0x008fce000f8e00ff */
[----:B------:R-:W-:-:S07]  /*b2b0*/  LEPC R20, `(.L_x_6769) ;  /* 0x000000001014794e */ /* 0x000fce0000000000 */
[----:B-1--4-:R-:W-:Y:S05]  /*b2c0*/  CALL.ABS.NOINC R2 ;  /* 0x0000000002007343 */ /* 0x012fea0003c00000 */
.L_x_6769:
[----:B------:R-:W-:Y:S05]  /*b2d0*/  EXIT ;  /* 0x000000000000794d */ /* 0x000fea0003800000 */
.L_x_6768:
[----:B--2---:R-:W0:Y:S01]  /*b2e0*/  I2F.S16 R7, R22 ;  /* 0x0000001600077306 */ /* 0x004e220000101400 */
        /* <DEDUP_REMOVED lines=10> */
.L_x_6771:
[----:B------:R-:W-:Y:S05]  /*b390*/  BSYNC.RECONVERGENT B0 ;  /* 0x0000000000007941 */ /* 0x000fea0003800200 */
.L_x_6770:
[----:B------:R-:W-:Y:S01]  /*b3a0*/  STG.E.U8 desc[UR36][R2.64], R5 ;  /* 0x0000000502007986 */ /* 0x000fe2000c101124 */
[----:B------:R-:W-:Y:S05]  /*b3b0*/  EXIT ;  /* 0x000000000000794d */ /* 0x000fea0003800000 */
.L_x_6767:
[----:B--2---:R-:W0:Y:S02]  /*b3c0*/  I2F.S16 R7, R22 ;  /* 0x0000001600077306 */ /* 0x004e240000101400 */
        /* <DEDUP_REMOVED lines=12> */
.L_x_6772:
[----:B------:R-:W-:Y:S01]  /*b490*/  IMAD.MOV.U32 R5, RZ, RZ, 0x7f ;  /* 0x0000007fff057424 */ /* 0x000fe200078e00ff */
[----:B------:R-:W-:-:S04]  /*b4a0*/  ISETP.GT.U32.AND P0, PT, R7, 0x7f800000, PT ;  /* 0x7f8000000700780c */ /* 0x000fc80003f04070 */
[----:B------:R-:W-:-:S05]  /*b4b0*/  SEL R5, R5, 0x7c, P0 ;  /* 0x0000007c05057807 */ /* 0x000fca0000000000 */
[----:B------:R-:W-:Y:S01]  /*b4c0*/  STG.E.U8 desc[UR36][R2.64], R5 ;  /* 0x0000000502007986 */ /* 0x000fe2000c101124 */
[----:B------:R-:W-:Y:S05]  /*b4d0*/  EXIT ;  /* 0x000000000000794d */ /* 0x000fea0003800000 */
.L_x_6766:
[----:B------:R-:W0:Y:S02]  /*b4e0*/  I2F.S16 R0, R22 ;  /* 0x0000001600007306 */ /* 0x000e240000101400 */
[----:B0-----:R-:W-:-:S05]  /*b4f0*/  F2FP.BF16.F32.PACK_AB R0, RZ, R0 ;  /* 0x00000000ff00723e */ /* 0x001fca00000010ff */
[----:B------:R-:W-:Y:S01]  /*b500*/  STG.E.U16 desc[UR36][R2.64], R0 ;  /* 0x0000000002007986 */ /* 0x000fe2000c101524 */
[----:B------:R-:W-:Y:S05]  /*b510*/  EXIT ;  /* 0x000000000000794d */ /* 0x000fea0003800000 */
.L_x_6773:
        /* <DEDUP_REMOVED lines=14> */
.L_x_42752:


//--------------------- .text._ZN2at6native18elementwise_kernelILi128ELi4EZNS0_22gpu_kernel_impl_nocastINS0_13BinaryFunctorIddbZZZNS0_23logical_xor_kernel_cudaERNS_14TensorIteratorEENKUlvE0_clEvENKUlvE4_clEvEUlddE_EEEEvRNS_18TensorIteratorBaseERKT_EUliE_EEviT1_ --------------------------
	.section	.text._ZN2at6native18elementwise_kernelILi128ELi4EZNS0_22gpu_kernel_impl_nocastINS0_13BinaryFunctorIddbZZZNS0_23logical_xor_kernel_cudaERNS_14TensorIteratorEENKUlvE0_clEvENKUlvE4_clEvEUlddE_EEEEvRNS_18TensorIteratorBaseERKT_EUliE_EEviT1_,"ax",@progbits
	.align	128
        .global         _ZN2at6native18elementwise_kernelILi128ELi4EZNS0_22gpu_kernel_impl_nocastINS0_13BinaryFunctorIddbZZZNS0_23logical_xor_kernel_cudaERNS_14TensorIteratorEENKUlvE0_clEvENKUlvE4_clEvEUlddE_EEEEvRNS_18TensorIteratorBaseERKT_EUliE_EEviT1_
        .type           _ZN2at6native18elementwise_kernelILi128ELi4EZNS0_22gpu_kernel_impl_nocastINS0_13BinaryFunctorIddbZZZNS0_23logical_xor_kernel_cudaERNS_14TensorIteratorEENKUlvE0_clEvENKUlvE4_clEvEUlddE_EEEEvRNS_18TensorIteratorBaseERKT_EUliE_EEviT1_,@function
        .size           _ZN2at6native18elementwise_kernelILi128ELi4EZNS0_22gpu_kernel_impl_nocastINS0_13BinaryFunctorIddbZZZNS0_23logical_xor_kernel_cudaERNS_14TensorIteratorEENKUlvE0_clEvENKUlvE4_clEvEUlddE_EEEEvRNS_18TensorIteratorBaseERKT_EUliE_EEviT1_,(.L_x_42753 - _ZN2at6native18elementwise_kernelILi128ELi4EZNS0_22gpu_kernel_impl_nocastINS0_13BinaryFunctorIddbZZZNS0_23logical_xor_kernel_cudaERNS_14TensorIteratorEENKUlvE0_clEvENKUlvE4_clEvEUlddE_EEEEvRNS_18TensorIteratorBaseERKT_EUliE_EEviT1_)
        .other          _ZN2at6native18elementwise_kernelILi128ELi4EZNS0_22gpu_kernel_impl_nocastINS0_13BinaryFunctorIddbZZZNS0_23logical_xor_kernel_cudaERNS_14TensorIteratorEENKUlvE0_clEvENKUlvE4_clEvEUlddE_EEEEvRNS_18TensorIteratorBaseERKT_EUliE_EEviT1_,@"STO_CUDA_ENTRY STV_DEFAULT"
_ZN2at6native18elementwise_kernelILi128ELi4EZNS0_22gpu_kernel_impl_nocastINS0_13BinaryFunctorIddbZZZNS0_23logical_xor_kernel_cudaERNS_14TensorIteratorEENKUlvE0_clEvENKUlvE4_clEvEUlddE_EEEEvRNS_18TensorIteratorBaseERKT_EUliE_EEviT1_:
.text._ZN2at6native18elementwise_kernelILi128ELi4EZNS0_22gpu_kernel_impl_nocastINS0_13BinaryFunctorIddbZZZNS0_23logical_xor_kernel_cudaERNS_14TensorIteratorEENKUlvE0_clEvENKUlvE4_clEvEUlddE_EEEEvRNS_18TensorIteratorBaseERKT_EUliE_EEviT1_:
        /* <DEDUP_REMOVED lines=16> */
[----:B0-----:R-:W2:Y:S04]  /*0100*/  LDG.E.64 R6, desc[UR6][R6.64] ;  /* 0x0000000606067981 */ /* 0x001ea8000c1e1b00 */
[----:B-1----:R-:W3:Y:S03]  /*0110*/  LDG.E.64 R4, desc[UR6][R4.64] ;  /* 0x0000000604047981 */ /* 0x002ee6000c1e1b00 */
[----:B------:R-:W0:Y:S01]  /*0120*/  LDC.64 R8, c[0x0][0x5e8] ;  /* 0x00017a00ff087b82 */ /* 0x000e220000000a00 */
[----:B------:R-:W-:Y:S01]  /*0130*/  IADD3 R3, PT, PT, R3, 0x80, RZ ;  /* 0x0000008003037810 */ /* 0x000fe20007ffe0ff */
[----:B--2---:R-:W3:-:S15]  /*0140*/  DSETP.NEU.AND P0, PT, R6, RZ, PT ;  /* 0x000000ff0600722a */ /* 0x004ede0003f0d000 */
[----:B------:R-:W-:-:S15]  /*0150*/  NOP ;  /* 0x0000000000007918 */ /* 0x000fde0000000000 */
[----:B------:R-:W-:-:S15]  /*0160*/  NOP ;  /* 0x0000000000007918 */ /* 0x000fde0000000000 */
[----:B------:R-:W-:-:S15]  /*0170*/  NOP ;  /* 0x0000000000007918 */ /* 0x000fde0000000000 */
[----:B------:R-:W-:-:S04]  /*0180*/  NOP ;  /* 0x0000000000007918 */ /* 0x000fc80000000000 */
[----:B---3--:R-:W1:Y:S02]  /*0190*/  DSETP.NEU.XOR P0, PT, R4, RZ, P0 ;  /* 0x000000ff0400722a */ /* 0x008e64000070d800 */
[----:B-1----:R-:W-:Y:S02]  /*01a0*/  SEL R11, RZ, 0x1, !P0 ;  /* 0x00000001ff0b7807 */ /* 0x002fe40004000000 */
[----:B------:R-:W-:-:S03]  /*01b0*/  ISETP.GE.AND P0, PT, R3, UR4, PT ;  /* 0x0000000403007c0c */ /* 0x000fc6000bf06270 */
[----:B0-----:R0:W-:Y:S10]  /*01c0*/  STG.E.U8 desc[UR6][R8.64], R11 ;  /* 0x0000000b08007986 */ /* 0x0011f4000c101106 */
[----:B------:R-:W-:Y:S05]  /*01d0*/  @P0 BREAK.RELIABLE B1 ;  /* 0x0000000000010942 */ /* 0x000fea0003800100 */
[----:B------:R-:W-:Y:S05]  /*01e0*/  @P0 BRA `(.L_x_6778) ;  /* 0x0000000000800947 */ /* 0x000fea0003800000 */
[----:B------:R-:W1:Y:S08]  /*01f0*/  LDC.64 R6, c[0x0][0x5f8] ;  /* 0x00017e00ff067b82 */ /* 0x000e700000000a00 */
[----:B------:R-:W2:Y:S01]  /*0200*/  LDC.64 R4, c[0x0][0x5f0] ;  /* 0x00017c00ff047b82 */ /* 0x000ea20000000a00 */
[----:B-1----:R-:W3:Y:S04]  /*0210*/  LDG.E.64 R6, desc[UR6][R6.64] ;  /* 0x0000000606067981 */ /* 0x002ee8000c1e1b00 */
[----:B--2---:R-:W2:Y:S03]  /*0220*/  LDG.E.64 R4, desc[UR6][R4.64] ;  /* 0x0000000604047981 */ /* 0x004ea6000c1e1b00 */
[----:B0-----:R-:W0:Y:S01]  /*0230*/  LDC.64 R8, c[0x0][0x5e8] ;  /* 0x00017a00ff087b82 */ /* 0x001e220000000a00 */
[----:B------:R-:W-:Y:S01]  /*0240*/  IADD3 R3, PT, PT, R3, 0x80, RZ ;  /* 0x0000008003037810 */ /* 0x000fe20007ffe0ff */
[----:B---3--:R-:W2:-:S15]  /*0250*/  DSETP.NEU.AND P0, PT, R6, RZ, PT ;  /* 0x000000ff0600722a */ /* 0x008e9e0003f0d000 */
[----:B------:R-:W-:-:S15]  /*0260*/  NOP ;  /* 0x0000000000007918 */ /* 0x000fde0000000000 */
[----:B------:R-:W-:-:S15]  /*0270*/  NOP ;  /* 0x0000000000007918 */ /* 0x000fde0000000000 */
[----:B------:R-:W-:-:S15]  /*0280*/  NOP ;  /* 0x0000000000007918 */ /* 0x000fde0000000000 */
[----:B------:R-:W-:-:S04]  /*0290*/  NOP ;  /* 0x0000000000007918 */ /* 0x000fc80000000000 */
[----:B--2---:R-:W1:Y:S02]  /*02a0*/  DSETP.NEU.XOR P0, PT, R4, RZ, P0 ;  /* 0x000000ff0400722a */ /* 0x004e64000070d800 */
[----:B-1----:R-:W-:-:S05]  /*02b0*/  SEL R11, RZ, 0x1, !P0 ;  /* 0x00000001ff0b7807 */ /* 0x002fca0004000000 */
[----:B0-----:R0:W-:Y:S02]  /*02c0*/  STG.E.U8 desc[UR6][R8.64], R11 ;  /* 0x0000000b08007986 */ /* 0x0011e4000c101106 */
.L_x_6777:
[----:B------:R-:W-:-:S13]  /*02d0*/  ISETP.GE.AND P0, PT, R3, UR4, PT ;  /* 0x0000000403007c0c */ /* 0x000fda000bf06270 */
[----:B------:R-:W-:Y:S05]  /*02e0*/  @P0 BREAK.RELIABLE B1 ;  /* 0x0000000000010942 */ /* 0x000fea0003800100 */
[----:B------:R-:W-:Y:S05]  /*02f0*/  @P0 BRA `(.L_x_6778) ;  /* 0x00000000003c0947 */ /* 0x000fea0003800000 */
[----:B------:R-:W-:Y:S05]  /*0300*/  BSYNC.RELIABLE B1 ;  /* 0x0000000000017941 */ /* 0x000fea0003800100 */
.L_x_6776:
        /* <DEDUP_REMOVED lines=14> */
.L_x_6778:
[----:B------:R-:W-:Y:S05]  /*03f0*/  BSYNC.RECONVERGENT B0 ;  /* 0x0000000000007941 */ /* 0x000fea0003800200 */
.L_x_6775:
[----:B------:R-:W-:Y:S05]  /*0400*/  WARPSYNC.ALL ;  /* 0x0000000000007948 */ /* 0x000fea0003800000 */
[----:B------:R-:W-:-:S13]  /*0410*/  ISETP.GE.AND P0, PT, R3, UR4, PT ;  /* 0x0000000403007c0c */ /* 0x000fda000bf06270 */
[----:B------:R-:W-:Y:S05]  /*0420*/  @P0 EXIT ;  /* 0x000000000000094d */ /* 0x000fea0003800000 */
[----:B------:R-:W2:Y:S08]  /*0430*/  LDC.64 R4, c[0x0][0x5f8] ;  /* 0x00017e00ff047b82 */ /* 0x000eb00000000a00 */
[----:B------:R-:W3:Y:S01]  /*0440*/  LDC.64 R2, c[0x0][0x5f0] ;  /* 0x00017c00ff027b82 */ /* 0x000ee20000000a00 */
[----:B--2---:R-:W2:Y:S04]  /*0450*/  LDG.E.64 R4, desc[UR6][R4.64] ;  /* 0x0000000604047981 */ /* 0x004ea8000c1e1b00 */
[----:B---3--:R-:W3:Y:S03]  /*0460*/  LDG.E.64 R2, desc[UR6][R2.64] ;  /* 0x0000000602027981 */ /* 0x008ee6000c1e1b00 */
[----:B------:R-:W4:Y:S01]  /*0470*/  LDC.64 R6, c[0x0][0x5e8] ;  /* 0x00017a00ff067b82 */ /* 0x000f220000000a00 */
[----:B--2---:R-:W3:-:S15]  /*0480*/  DSETP.NEU.AND P0, PT, R4, RZ, PT ;  /* 0x000000ff0400722a */ /* 0x004ede0003f0d000 */
[----:B------:R-:W-:-:S15]  /*0490*/  NOP ;  /* 0x0000000000007918 */ /* 0x000fde0000000000 */
[----:B------:R-:W-:-:S15]  /*04a0*/  NOP ;  /* 0x0000000000007918 */ /* 0x000fde0000000000 */
[----:B------:R-:W-:-:S15]  /*04b0*/  NOP ;  /* 0x0000000000007918 */ /* 0x000fde0000000000 */
[----:B------:R-:W-:-:S04]  /*04c0*/  NOP ;  /* 0x0000000000007918 */ /* 0x000fc80000000000 */
[----:B---3--:R-:W0:Y:S02]  /*04d0*/  DSETP.NEU.XOR P0, PT, R2, RZ, P0 ;  /* 0x000000ff0200722a */ /* 0x008e24000070d800 */
[----:B01----:R-:W-:-:S05]  /*04e0*/  SEL R9, RZ, 0x1, !P0 ;  /* 0x00000001ff097807 */ /* 0x003fca0004000000 */
[----:B----4-:R-:W-:Y:S01]  /*04f0*/  STG.E.U8 desc[UR6][R6.64], R9 ;  /* 0x0000000906007986 */ /* 0x010fe2000c101106 */
[----:B------:R-:W-:Y:S05]  /*0500*/  EXIT ;  /* 0x000000000000794d */ /* 0x000fea0003800000 */
.L_x_6774:
        /* <DEDUP_REMOVED lines=333> */
[----:B------:R-:W-:Y:S01]  /*19e0*/  MOV R8, RZ ;  /* 0x000000ff00087202 */ /* 0x000fe20000000f00 */
        /* <DEDUP_REMOVED lines=22> */
.L_x_6782:
[----:B------:R-:W0:Y:S02]  /*1b50*/  LDCU.128 UR8, c[0x0][0x5f0] ;  /* 0x0000be00ff0877ac */ /* 0x000e240008000c00 */
[----:B0-----:R-:W-:-:S04]  /*1b60*/  IADD3 R8, P0, PT, R6, UR10, RZ ;  /* 0x0000000a06087c10 */ /* 0x001fc8000ff1e0ff */
[----:B------:R-:W-:Y:S02]  /*1b70*/  IADD3.X R9, PT, PT, RZ, UR11, RZ, P0, !PT ;  /* 0x0000000bff097c10 */ /* 0x000fe400087fe4ff */
[----:B------:R-:W-:-:S04]  /*1b80*/  IADD3 R6, P0, PT, R4, UR8, RZ ;  /* 0x0000000804067c10 */ /* 0x000fc8000ff1e0ff */
[----:B------:R-:W-:Y:S01]  /*1b90*/  IADD3.X R7, PT, PT, RZ, UR9, RZ, P0, !PT ;  /* 0x00000009ff077c10 */ /* 0x000fe200087fe4ff */
[----:B------:R-:W2:Y:S01]  /*1ba0*/  LDG.E.64 R8, desc[UR6][R8.64] ;  /* 0x0000000608087981 */ /* 0x000ea2000c1e1b00 */
[----:B------:R-:W0:Y:S04]  /*1bb0*/  LDCU.64 UR8, c[0x0][0x5e8] ;  /* 0x0000bd00ff0877ac */ /* 0x000e280008000a00 */
[----:B------:R-:W3:Y:S01]  /*1bc0*/  LDG.E.64 R6, desc[UR6][R6.64] ;  /* 0x0000000606067981 */ /* 0x000ee2000c1e1b00 */
[----:B------:R-:W-:Y:S02]  /*1bd0*/  IADD3 R3, PT, PT, R3, 0x80, RZ ;  /* 0x0000008003037810 */ /* 0x000fe40007ffe0ff */
[----:B0-----:R-:W-:-:S04]  /*1be0*/  IADD3 R4, P1, PT, R5, UR8, RZ ;  /* 0x0000000805047c10 */ /* 0x001fc8000ff3e0ff */
[----:B------:R-:W-:Y:S01]  /*1bf0*/  IADD3.X R5, PT, PT, RZ, UR9, RZ, P1, !PT ;  /* 0x00000009ff057c10 */ /* 0x000fe20008ffe4ff */
[----:B--2---:R-:W3:-:S15]  /*1c00*/  DSETP.NEU.AND P0, PT, R8, RZ, PT ;  /* 0x000000ff0800722a */ /* 0x004ede0003f0d000 */
[----:B------:R-:W-:-:S15]  /*1c10*/  NOP ;  /* 0x0000000000007918 */ /* 0x000fde0000000000 */
[----:B------:R-:W-:-:S15]  /*1c20*/  NOP ;  /* 0x0000000000007918 */ /* 0x000fde0000000000 */
[----:B------:R-:W-:-:S15]  /*1c30*/  NOP ;  /* 0x0000000000007918 */ /* 0x000fde0000000000 */
[----:B------:R-:W-:-:S04]  /*1c40*/  NOP ;  /* 0x0000000000007918 */ /* 0x000fc80000000000 */
[----:B---3--:R-:W0:Y:S02]  /*1c50*/  DSETP.NEU.XOR P0, PT, R6, RZ, P0 ;  /* 0x000000ff0600722a */ /* 0x008e24000070d800 */
[----:B0-----:R-:W-:Y:S02]  /*1c60*/  SEL R11, RZ, 0x1, !P0 ;  /* 0x00000001ff0b7807 */ /* 0x001fe40004000000 */
[----:B------:R-:W-:-:S03]  /*1c70*/  ISETP.GE.AND P0, PT, R3, UR4, PT ;  /* 0x0000000403007c0c */ /* 0x000fc6000bf06270 */
[----:B------:R0:W-:Y:S10]  /*1c80*/  STG.E.U8 desc[UR6][R4.64], R11 ;  /* 0x0000000b04007986 */ /* 0x0001f4000c101106 */
[----:B------:R-:W-:Y:S05]  /*1c90*/  @P0 BREAK.RELIABLE B1 ;  /* 0x0000000000010942 */ /* 0x000fea0003800100 */
[----:B------:R-:W-:Y:S05]  /*1ca0*/  @P0 BRA `(.L_x_6783) ;  /* 0x0000002c00880947 */ /* 0x000fea0003800000 */
[----:B------:R-:W1:Y:S01]  /*1cb0*/  LDCU.64 UR8, c[0x0][0x390] ;  /* 0x00007200ff0877ac */ /* 0x000e620008000a00 */
[----:B0-----:R-:W-:Y:S02]  /*1cc0*/  MOV R4, RZ ;  /* 0x000000ff00047202 */ /* 0x001fe40000000f00 */
        /* <DEDUP_REMOVED lines=346> */
.L_x_6784:
        /* <DEDUP_REMOVED lines=17> */
[----:B0-----:R-:W-:-:S05]  /*3380*/  SEL R11, RZ, 0x1, !P0 ;  /* 0x00000001ff0b7807 */ /* 0x001fca0004000000 */
[----:B------:R0:W-:Y:S02]  /*3390*/  STG.E.U8 desc[UR6][R4.64], R11 ;  /* 0x0000000b04007986 */ /* 0x0001e4000c101106 */
.L_x_6781:
[----:B------:R-:W-:-:S13]  /*33a0*/  ISETP.GE.AND P0, PT, R3, UR4, PT ;  /* 0x0000000403007c0c */ /* 0x000fda000bf06270 */
[----:B------:R-:W-:Y:S05]  /*33b0*/  @P0 BREAK.RELIABLE B1 ;  /* 0x0000000000010942 */ /* 0x000fea0003800100 */
[----:B------:R-:W-:Y:S05]  /*33c0*/  @P0 BRA `(.L_x_6783) ;  /* 0x0000001400c00947 */ /* 0x000fea0003800000 */
[----:B------:R-:W-:Y:S05]  /*33d0*/  BSYNC.RELIABLE B1 ;  /* 0x0000000000017941 */ /* 0x000fea0003800100 */
.L_x_6780:
        /* <DEDUP_REMOVED lines=348> */
.L_x_6785:
        /* <DEDUP_REMOVED lines=19> */
.L_x_6783:
[----:B------:R-:W-:Y:S05]  /*4ad0*/  BSYNC.RECONVERGENT B0 ;  /* 0x0000000000007941 */ /* 0x000fea0003800200 */
.L_x_6779:
        /* <DEDUP_REMOVED lines=351> */
.L_x_6786:
[----:B------:R-:W0:Y:S01]  /*60d0*/  LDCU.128 UR8, c[0x0][0x5f0] ;  /* 0x0000be00ff0877ac */ /* 0x000e220008000c00 */
[----:B------:R-:W1:Y:S01]  /*60e0*/  LDCU.64 UR4, c[0x0][0x5e8] ;  /* 0x0000bd00ff0477ac */ /* 0x000e620008000a00 */
[----:B0-----:R-:W-:-:S04]  /*60f0*/  IADD3 R6, P0, PT, R4, UR10, RZ ;  /* 0x0000000a04067c10 */ /* 0x001fc8000ff1e0ff */
[----:B------:R-:W-:Y:S02]  /*6100*/  IADD3.X R7, PT, PT, RZ, UR11, RZ, P0, !PT ;  /* 0x0000000bff077c10 */ /* 0x000fe400087fe4ff */
[----:B------:R-:W-:-:S04]  /*6110*/  IADD3 R4, P0, PT, R2, UR8, RZ ;  /* 0x0000000802047c10 */ /* 0x000fc8000ff1e0ff */
[----:B------:R-:W-:Y:S01]  /*6120*/  IADD3.X R5, PT, PT, RZ, UR9, RZ, P0, !PT ;  /* 0x00000009ff057c10 */ /* 0x000fe200087fe4ff */
[----:B------:R-:W2:Y:S05]  /*6130*/  LDG.E.64 R6, desc[UR6][R6.64] ;  /* 0x0000000606067981 */ /* 0x000eaa000c1e1b00 */
[----:B------:R-:W3:Y:S01]  /*6140*/  LDG.E.64 R4, desc[UR6][R4.64] ;  /* 0x0000000604047981 */ /* 0x000ee2000c1e1b00 */
[----:B-1----:R-:W-:-:S04]  /*6150*/  IADD3 R2, P1, PT, R3, UR4, RZ ;  /* 0x0000000403027c10 */ /* 0x002fc8000ff3e0ff */
        /* <DEDUP_REMOVED lines=8> */
[----:B------:R-:W-:Y:S01]  /*61e0*/  STG.E.U8 desc[UR6][R2.64], R9 ;  /* 0x0000000902007986 */ /* 0x000fe2000c101106 */
[----:B------:R-:W-:Y:S05]  /*61f0*/  EXIT ;  /* 0x000000000000794d */ /* 0x000fea0003800000 */
.L_x_6787:
        /* <DEDUP_REMOVED lines=16> */
.L_x_42753:


//--------------------- .text._ZN2at6native27unrolled_elementwise_kernelINS0_13BinaryFunctorIddbZZZNS0_23logical_xor_kernel_cudaERNS_14TensorIteratorEENKUlvE0_clEvENKUlvE4_clEvEUlddE_EESt5arrayIPcLm3EELi4E23TrivialOffsetCalculatorILi2EjESC_ILi1EjENS0_6memory15LoadWithoutCastENSF_16StoreWithoutCastEEEviT_T0_T2_T3_T4_T5_ --------------------------
	.section	.text._ZN2at6native27unrolled_elementwise_kernelINS0_13BinaryFunctorIddbZZZNS0_23logical_xor_kernel_cudaERNS_14TensorIteratorEENKUlvE0_clEvENKUlvE4_clEvEUlddE_EESt5arrayIPcLm3EELi4E23TrivialOffsetCalculatorILi2EjESC_ILi1EjENS0_6memory15LoadWithoutCastENSF_16StoreWithoutCastEEEviT_T0_T2_T3_T4_T5_,"ax",@progbits
	.align	128
        .global         _ZN2at6native27unrolled_elementwise_kernelINS0_13BinaryFunctorIddbZZZNS0_23logical_xor_kernel_cudaERNS_14TensorIteratorEENKUlvE0_clEvENKUlvE4_clEvEUlddE_EESt5arrayIPcLm3EELi4E23TrivialOffsetCalculatorILi2EjESC_ILi1EjENS0_6memory15LoadWithoutCastENSF_16StoreWithoutCastEEEviT_T0_T2_T3_T4_T5_
        .type           _ZN2at6native27unrolled_elementwise_kernelINS0_13BinaryFunctorIddbZZZNS0_23logical_xor_kernel_cudaERNS_14TensorIteratorEENKUlvE0_clEvENKUlvE4_clEvEUlddE_EESt5arrayIPcLm3EELi4E23TrivialOffsetCalculatorILi2EjESC_ILi1EjENS0_6memory15LoadWithoutCastENSF_16StoreWithoutCastEEEviT_T0_T2_T3_T4_T5_,@function
        .size           _ZN2at6native27unrolled_elementwise_kernelINS0_13BinaryFunctorIddbZZZNS0_23logical_xor_kernel_cudaERNS_14TensorIteratorEENKUlvE0_clEvENKUlvE4_clEvEUlddE_EESt5arrayIPcLm3EELi4E23TrivialOffsetCalculatorILi2EjESC_ILi1EjENS0_6memory15LoadWithoutCastENSF_16StoreWithoutCastEEEviT_T0_T2_T3_T4_T5_,(.L_x_42754 - _ZN2at6native27unrolled_elementwise_kernelINS0_13BinaryFunctorIddbZZZNS0_23logical_xor_kernel_cudaERNS_14TensorIteratorEENKUlvE0_clEvENKUlvE4_clEvEUlddE_EESt5arrayIPcLm3EELi4E23TrivialOffsetCalculatorILi2EjESC_ILi1EjENS0_6memory15LoadWithoutCastENSF_16StoreWithoutCastEEEviT_T0_T2_T3_T4_T5_)
        .other          _ZN2at6native27unrolled_elementwise_kernelINS0_13BinaryFunctorIddbZZZNS0_23logical_xor_kernel_cudaERNS_14TensorIteratorEENKUlvE0_clEvENKUlvE4_clEvEUlddE_EESt5arrayIPcLm3EELi4E23TrivialOffsetCalculatorILi2EjESC_ILi1EjENS0_6memory15LoadWithoutCastENSF_16StoreWithoutCastEEEviT_T0_T2_T3_T4_T5_,@"STO_CUDA_ENTRY STV_DEFAULT"
_ZN2at6native27unrolled_elementwise_kernelINS0_13BinaryFunctorIddbZZZNS0_23logical_xor_kernel_cudaERNS_14TensorIteratorEENKUlvE0_clEvENKUlvE4_clEvEUlddE_EESt5arrayIPcLm3EELi4E23TrivialOffsetCalculatorILi2EjESC_ILi1EjENS0_6memory15LoadWithoutCastENSF_16StoreWithoutCastEEEviT_T0_T2_T3_T4_T5_:
.text._ZN2at6native27unrolled_elementwise_kernelINS0_13BinaryFunctorIddbZZZNS0_23logical_xor_kernel_cudaERNS_14TensorIteratorEENKUlvE0_clEvENKUlvE4_clEvEUlddE_EESt5arrayIPcLm3EELi4E23TrivialOffsetCalculatorILi2EjESC_ILi1EjENS0_6memory15LoadWithoutCastENSF_16StoreWithoutCastEEEviT_T0_T2_T3_T4_T5_:
        /* <DEDUP_REMOVED lines=17> */
[----:B-----5:R-:W-:-:S04]  /*0110*/  @!P0 IMAD.WIDE.U32 R6, R15, 0x8, R6 ;  /* 0x000000080f068825 */ /* 0x020fc800078e0006 */
[----:B0-----:R-:W-:Y:S02]  /*0120*/  @!P0 IMAD.WIDE.U32 R18, R15, 0x8, R18 ;  /* 0x000000080f128825 */ /* 0x001fe400078e0012 */
[----:B-1----:R-:W5:Y:S06]  /*0130*/  @!P0 LDG.E.64 R6, desc[UR4][R6.64] ;  /* 0x0000000406068981 */ /* 0x002f6c000c1e1b00 */
[----:B------:R-:W-:Y:S02]  /*0140*/  @!P2 IMAD R21, R0, 0x200, R11 ;  /* 0x000002000015a824 */ /* 0x000fe400078e020b */
[----:B------:R-:W-:-:S02]  /*0150*/  @!P2 VIADD R11, R11, 0x80 ;  /* 0x000000800b0ba836 */ /* 0x000fc40000000000 */
[----:B---3--:R-:W-:-:S03]  /*0160*/  @!P2 IMAD.WIDE.U32 R16, R21, 0x8, R16 ;  /* 0x000000081510a825 */ /* 0x008fc600078e0010 */
[----:B------:R-:W-:Y:S01]  /*0170*/  ISETP.GE.AND P5, PT, R11, R8, PT ;  /* 0x000000080b00720c */ /* 0x000fe20003fa6270 */
[----:B----4-:R-:W-:Y:S02]  /*0180*/  @!P2 IMAD.WIDE.U32 R20, R21, 0x8, R12 ;  /* 0x000000081514a825 */ /* 0x010fe400078e000c */
[----:B------:R-:W3:Y:S04]  /*0190*/  @!P2 LDG.E.64 R16, desc[UR4][R16.64] ;  /* 0x000000041010a981 */ /* 0x000ee8000c1e1b00 */
[----:B------:R-:W4:Y:S04]  /*01a0*/  @!P2 LDG.E.64 R20, desc[UR4][R20.64] ;  /* 0x000000041414a981 */ /* 0x000f28000c1e1b00 */
[----:B------:R-:W4:Y:S02]  /*01b0*/  @!P0 LDG.E.64 R12, desc[UR4][R18.64] ;  /* 0x00000004120c8981 */ /* 0x000f24000c1e1b00 */
[----:B------:R-:W-:-:S04]  /*01c0*/  @!P5 IMAD R15, R0, 0x200, R11 ;  /* 0x00000200000fd824 */ /* 0x000fc800078e020b */
[----:B--2---:R-:W-:-:S04]  /*01d0*/  @!P5 IMAD.WIDE.U32 R4, R15, 0x8, R4 ;  /* 0x000000080f04d825 */ /* 0x004fc800078e0004 */
[----:B------:R-:W-:Y:S02]  /*01e0*/  @!P5 IMAD.WIDE.U32 R2, R15, 0x8, R2 ;  /* 0x000000080f02d825 */ /* 0x000fe400078e0002 */
[----:B------:R-:W2:Y:S04]  /*01f0*/  @!P5 LDG.E.64 R4, desc[UR4][R4.64] ;  /* 0x000000040404d981 */ /* 0x000ea8000c1e1b00 */
[----:B------:R-:W2:Y:S01]  /*0200*/  @!P5 LDG.E.64 R2, desc[UR4][R2.64] ;  /* 0x000000040202d981 */ /* 0x000ea2000c1e1b00 */
[----:B------:R-:W-:Y:S02]  /*0210*/  PLOP3.LUT P3, PT, PT, PT, PT, 0x8, 0x80 ;  /* 0x000000000080781c */ /* 0x000fe40003f6e170 */
[----:B------:R-:W-:Y:S02]  /*0220*/  PLOP3.LUT P4, PT, PT, PT, PT, 0x8, 0x80 ;  /* 0x000000000080781c */ /* 0x000fe40003f8e170 */
[----:B------:R-:W-:-:S02]  /*0230*/  PLOP3.LUT P1, PT, PT, PT, PT, 0x8, 0x80 ;  /* 0x000000000080781c */ /* 0x000fc40003f2e170 */
[----:B------:R-:W-:Y:S01]  /*0240*/  PLOP3.LUT P6, PT, PT, PT, PT, 0x8, 0x80 ;  /* 0x000000000080781c */ /* 0x000fe20003fce170 */
[----:B------:R-:W-:-:S09]  /*0250*/  @!P5 VIADD R11, R11, 0x80 ;  /* 0x000000800b0bd836 */ /* 0x000fd20000000000 */
[----:B-----5:R-:W-:-:S15]  /*0260*/  @!P0 DSETP.NEU.AND P1, PT, R6, RZ, PT ;  /* 0x000000ff0600822a */ /* 0x020fde0003f2d000 */
[----:B------:R-:W-:-:S15]  /*0270*/  NOP ;  /* 0x0000000000007918 */ /* 0x000fde0000000000 */
[----:B------:R-:W-:-:S15]  /*0280*/  NOP ;  /* 0x0000000000007918 */ /* 0x000fde0000000000 */
[----:B------:R-:W-:-:S15]  /*0290*/  NOP ;  /* 0x0000000000007918 */ /* 0x000fde0000000000 */
[----:B------:R-:W-:-:S04]  /*02a0*/  NOP ;  /* 0x0000000000007918 */ /* 0x000fc80000000000 */
[----:B---3--:R-:W-:-:S15]  /*02b0*/  @!P2 DSETP.NEU.AND P3, PT, R16, RZ, PT ;  /* 0x000000ff1000a22a */ /* 0x008fde0003f6d000 */
[----:B------:R-:W-:-:S15]  /*02c0*/  NOP ;  /* 0x0000000000007918 */ /* 0x000fde0000000000 */
[----:B------:R-:W-:-:S15]  /*02d0*/  NOP ;  /* 0x0000000000007918 */ /* 0x000fde0000000000 */
[----:B------:R-:W-:-:S15]  /*02e0*/  NOP ;  /* 0x0000000000007918 */ /* 0x000fde0000000000 */
[----:B------:R-:W-:-:S04]  /*02f0*/  NOP ;  /* 0x0000000000007918 */ /* 0x000fc80000000000 */
[----:B----4-:R-:W-:Y:S01]  /*0300*/  @!P2 DSETP.NEU.AND P4, PT, R20, RZ, PT ;  /* 0x000000ff1400a22a */ /* 0x010fe20003f8d000 */
[----:B------:R-:W-:-:S15]  /*0310*/  PLOP3.LUT P2, PT, PT, PT, PT, 0x8, 0x80 ;  /* 0x000000000080781c */ /* 0x000fde0003f4e170 */
[----:B------:R-:W-:-:S15]  /*0320*/  NOP ;  /* 0x0000000000007918 */ /* 0x000fde0000000000 */
[----:B------:R-:W-:-:S15]  /*0330*/  NOP ;  /* 0x0000000000007918 */ /* 0x000fde0000000000 */
[----:B------:R-:W-:-:S15]  /*0340*/  NOP ;  /* 0x0000000000007918 */ /* 0x000fde0000000000 */
[----:B------:R-:W-:-:S03]  /*0350*/  NOP ;  /* 0x0000000000007918 */ /* 0x000fc60000000000 */
[----:B------:R-:W-:Y:S01]  /*0360*/  @!P0 DSETP.NEU.AND P6, PT, R12, RZ, PT ;  /* 0x000000ff0c00822a */ /* 0x000fe20003fcd000 */
[----:B------:R-:W-:-:S15]  /*0370*/  PLOP3.LUT P0, PT, PT, PT, PT, 0x8, 0x80 ;  /* 0x000000000080781c */ /* 0x000fde0003f0e170 */
[----:B------:R-:W-:-:S15]  /*0380*/  NOP ;  /* 0x0000000000007918 */ /* 0x000fde0000000000 */
[----:B------:R-:W-:-:S15]  /*0390*/  NOP ;  /* 0x0000000000007918 */ /* 0x000fde0000000000 */
[----:B------:R-:W-:-:S15]  /*03a0*/  NOP ;  /* 0x0000000000007918 */ /* 0x000fde0000000000 */
[----:B------:R-:W-:-:S03]  /*03b0*/  NOP ;  /* 0x0000000000007918 */ /* 0x000fc60000000000 */
[----:B--2---:R0:W-:Y:S02]  /*03c0*/  @!P5 DSETP.NEU.AND P2, PT, R4, RZ, PT ;  /* 0x000000ff0400d22a */ /* 0x0041e40003f4d000 */
[----:B0-----:R-:W0:-:S15]  /*03d0*/  LDC.64 R4, c[0x0][0x398] ;  /* 0x0000e600ff047b82 */ /* 0x001e1e0000000a00 */
[----:B------:R-:W-:-:S15]  /*03e0*/  NOP ;  /* 0x0000000000007918 */ /* 0x000fde0000000000 */
[----:B------:R-:W-:-:S15]  /*03f0*/  NOP ;  /* 0x0000000000007918 */ /* 0x000fde0000000000 */
[----:B------:R-:W-:-:S15]  /*0400*/  NOP ;  /* 0x0000000000007918 */ /* 0x000fde0000000000 */
[----:B------:R-:W-:-:S02]  /*0410*/  NOP ;  /* 0x0000000000007918 */ /* 0x000fc40000000000 */
[----:B------:R1:W2:Y:S02]  /*0420*/  @!P5 DSETP.NEU.AND P0, PT, R2, RZ, PT ;  /* 0x000000ff0200d22a */ /* 0x0002a40003f0d000 */
[----:B-1----:R-:W1:Y:S01]  /*0430*/  LDC.64 R2, c[0x0][0x390] ;  /* 0x0000e400ff027b82 */ /* 0x002e620000000a00 */
[----:B------:R-:W-:-:S13]  /*0440*/  ISETP.GE.AND P5, PT, R11, R8, PT ;  /* 0x000000080b00720c */ /* 0x000fda0003fa6270 */
[----:B------:R-:W-:-:S04]  /*0450*/  @!P5 IMAD R7, R0, 0x200, R11 ;  /* 0x000002000007d824 */ /* 0x000fc800078e020b */
[----:B0-----:R-:W-:-:S04]  /*0460*/  @!P5 IMAD.WIDE.U32 R4, R7, 0x8, R4 ;  /* 0x000000080704d825 */ /* 0x001fc800078e0004 */
[----:B-1----:R-:W-:Y:S02]  /*0470*/  @!P5 IMAD.WIDE.U32 R2, R7, 0x8, R2 ;  /* 0x000000080702d825 */ /* 0x002fe400078e0002 */
[----:B------:R-:W3:Y:S04]  /*0480*/  @!P5 LDG.E.64 R4, desc[UR4][R4.64] ;  /* 0x000000040404d981 */ /* 0x000ee8000c1e1b00 */
[----:B------:R-:W4:Y:S01]  /*0490*/  @!P5 LDG.E.64 R2, desc[UR4][R2.64] ;  /* 0x000000040202d981 */ /* 0x000f22000c1e1b00 */
[----:B--2---:R-:W-:Y:S02]  /*04a0*/  PLOP3.LUT P0, PT, P2, P0, PT, 0x28, 0x82 ;  /* 0x000000000082781c */ /* 0x004fe40001700570 */
[----:B------:R-:W-:Y:S02]  /*04b0*/  PLOP3.LUT P3, PT, P3, P4, PT, 0x28, 0x82 ;  /* 0x000000000082781c */ /* 0x000fe40001f68570 */
[----:B------:R-:W-:-:S02]  /*04c0*/  ISETP.GE.AND P2, PT, R9, R8, PT ;  /* 0x000000080900720c */ /* 0x000fc40003f46270 */
[----:B------:R-:W-:Y:S01]  /*04d0*/  PLOP3.LUT P4, PT, PT, PT, PT, 0x8, 0x80 ;  /* 0x000000000080781c */ /* 0x000fe20003f8e170 */
[----:B------:R-:W-:Y:S01]  /*04e0*/  BSSY.RECONVERGENT B0, `(.L_x_6788) ;  /* 0x0000026000007945 */ /* 0x000fe20003800200 */
[----:B------:R-:W-:-:S03]  /*04f0*/  PLOP3.LUT P1, PT, P1, P6, PT, 0x28, 0x82 ;  /* 0x000000000082781c */ /* 0x000fc60000f2c570 */
[----:B------:R-:W-:Y:S01]  /*0500*/  BSSY.RELIABLE B1, `(.L_x_6789) ;  /* 0x000001c000017945 */ /* 0x000fe20003800100 */
[----:B------:R-:W-:Y:S02]  /*0510*/  SEL R11, RZ, 0x1, !P0 ;  /* 0x00000001ff0b7807 */ /* 0x000fe40004000000 */
[----:B------:R-:W-:-:S15]  /*0520*/  SEL R7, RZ, 0x1, !P1 ;  /* 0x00000001ff077807 */ /* 0x000fde0004800000 */
[----:B------:R-:W-:-:S04]  /*0530*/  NOP ;  /* 0x0000000000007918 */ /* 0x000fc80000000000 */
[----:B---3--:R0:W4:Y:S02]  /*0540*/  @!P5 DSETP.NEU.AND P6, PT, R4, RZ, PT ;  /* 0x000000ff0400d22a */ /* 0x0081240003fcd000 */
[----:B0-----:R-:W-:-:S15]  /*0550*/  SEL R5, RZ, 0x1, !P3 ;  /* 0x00000001ff057807 */ /* 0x001fde0005800000 */
[----:B------:R-:W-:-:S15]  /*0560*/  NOP ;  /* 0x0000000000007918 */ /* 0x000fde0000000000 */
[----:B------:R-:W-:-:S15]  /*0570*/  NOP ;  /* 0x0000000000007918 */ /* 0x000fde0000000000 */
[----:B------:R-:W-:-:S15]  /*0580*/  NOP ;  /* 0x0000000000007918 */ /* 0x000fde0000000000 */
[----:B------:R-:W-:-:S02]  /*0590*/  NOP ;  /* 0x0000000000007918 */ /* 0x000fc40000000000 */
[----:B----4-:R-:W0:Y:S02]  /*05a0*/  @!P5 DSETP.NEU.XOR P4, PT, R2, RZ, P6 ;  /* 0x000000ff0200d22a */ /* 0x010e24000378d800 */
[----:B0-----:R-:W-:Y:S01]  /*05b0*/  SEL R13, RZ, 0x1, !P4 ;  /* 0x00000001ff0d7807 */ /* 0x001fe20006000000 */
[----:B------:R-:W-:Y:S06]  /*05c0*/  @P2 BRA `(.L_x_6790) ;  /* 0x00000000003c2947 */ /* 0x000fec0003800000 */
[----:B------:R-:W0:Y:S01]  /*05d0*/  LDCU.64 UR6, c[0x0][0x388] ;  /* 0x00007100ff0677ac */ /* 0x000e220008000a00 */
[----:B------:R-:W-:Y:S02]  /*05e0*/  IMAD R2, R0, 0x200, R9 ;  /* 0x0000020000027824 */ /* 0x000fe400078e0209 */
[----:B------:R-:W-:-:S03]  /*05f0*/  VIADD R9, R9, 0x80 ;  /* 0x0000008009097836 */ /* 0x000fc60000000000 */
[----:B0-----:R-:W-:-:S04]  /*0600*/  IADD3 R2, P0, PT, R2, UR6, RZ ;  /* 0x0000000602027c10 */ /* 0x001fc8000ff1e0ff */
[----:B------:R-:W-:Y:S02]  /*0610*/  IADD3.X R3, PT, PT, RZ, UR7, RZ, P0, !PT ;  /* 0x00000007ff037c10 */ /* 0x000fe400087fe4ff */
[----:B------:R-:W-:-:S03]  /*0620*/  ISETP.GE.AND P0, PT, R9, R8, PT ;  /* 0x000000080900720c */ /* 0x000fc60003f06270 */
[----:B------:R0:W-:Y:S10]  /*0630*/  STG.E.U8 desc[UR4][R2.64], R7 ;  /* 0x0000000702007986 */ /* 0x0001f4000c101104 */
        /* <DEDUP_REMOVED lines=8> */
.L_x_6790:
[----:B------:R-:W-:Y:S05]  /*06c0*/  BSYNC.RELIABLE B1 ;  /* 0x0000000000017941 */ /* 0x000fea0003800100 */
.L_x_6789:
[----:B------:R-:W-:-:S13]  /*06d0*/  ISETP.GE.AND P0, PT, R9, R8, PT ;  /* 0x000000080900720c */ /* 0x000fda0003f06270 */
[----:B0-----:R-:W0:Y:S01]  /*06e0*/  @!P0 LDC.64 R4, c[0x0][0x388] ;  /* 0x0000e200ff048b82 */ /* 0x001e220000000a00 */
[----:B------:R-:W-:Y:S02]  /*06f0*/  @!P0 IMAD R3, R0, 0x200, R9 ;  /* 0x0000020000038824 */ /* 0x000fe400078e0209 */
[----:B------:R-:W-:-:S03]  /*0700*/  @!P0 VIADD R9, R9, 0x80 ;  /* 0x0000008009098836 */ /* 0x000fc60000000000 */
[----:B0-----:R-:W-:-:S04]  /*0710*/  @!P0 IADD3 R2, P1, PT, R3, R4, RZ ;  /* 0x0000000403028210 */ /* 0x001fc80007f3e0ff */
[----:B------:R-:W-:-:S05]  /*0720*/  @!P0 IADD3.X R3, PT, PT, RZ, R5, RZ, P1, !PT ;  /* 0x00000005ff038210 */ /* 0x000fca0000ffe4ff */
[----:B------:R1:W-:Y:S04]  /*0730*/  @!P0 STG.E.U8 desc[UR4][R2.64], R11 ;  /* 0x0000000b02008986 */ /* 0x0003e8000c101104 */
.L_x_6791:
[----:B------:R-:W-:Y:S05]  /*0740*/  BSYNC.RECONVERGENT B0 ;  /* 0x0000000000007941 */ /* 0x000fea0003800200 */
.L_x_6788:
        /* <DEDUP_REMOVED lines=9> */
.L_x_6792:
        /* <DEDUP_REMOVED lines=10> */
.L_x_42754:


//--------------------- .text._ZN2at6native29vectorized_elementwise_kernelILi2ENS0_13BinaryFunctorIddbZZZNS0_23logical_xor_kernel_cudaERNS_14TensorIteratorEENKUlvE0_clEvENKUlvE4_clEvEUlddE_EESt5arrayIPcLm3EEEEviT0_T1_ --------------------------
	.section	.text._ZN2at6native29vectorized_elementwise_kernelILi2ENS0_13BinaryFunctorIddbZZZNS0_23logical_xor_kernel_cudaERNS_14TensorIteratorEENKUlvE0_clEvENKUlvE4_clEvEUlddE_EESt5arrayIPcLm3EEEEviT0_T1_,"ax",@progbits
	.align	128
        .global         _ZN2at6native29vectorized_elementwise_kernelILi2ENS0_13BinaryFunctorIddbZZZNS0_23logical_xor_kernel_cudaERNS_14TensorIteratorEENKUlvE0_clEvENKUlvE4_clEvEUlddE_EESt5arrayIPcLm3EEEEviT0_T1_
        .type           _ZN2at6native29vectorized_elementwise_kernelILi2ENS0_13BinaryFunctorIddbZZZNS0_23logical_xor_kernel_cudaERNS_14TensorIteratorEENKUlvE0_clEvENKUlvE4_clEvEUlddE_EESt5arrayIPcLm3EEEEviT0_T1_,@function
        .size           _ZN2at6native29vectorized_elementwise_kernelILi2ENS0_13BinaryFunctorIddbZZZNS0_23logical_xor_kernel_cudaERNS_14TensorIteratorEENKUlvE0_clEvENKUlvE4_clEvEUlddE_EESt5arrayIPcLm3EEEEviT0_T1_,(.L_x_42755 - _ZN2at6native29vectorized_elementwise_kernelILi2ENS0_13BinaryFunctorIddbZZZNS0_23logical_xor_kernel_cudaERNS_14TensorIteratorEENKUlvE0_clEvENKUlvE4_clEvEUlddE_EESt5arrayIPcLm3EEEEviT0_T1_)
        .other          _ZN2at6native29vectorized_elementwise_kernelILi2ENS0_13BinaryFunctorIddbZZZNS0_23logical_xor_kernel_cudaERNS_14TensorIteratorEENKUlvE0_clEvENKUlvE4_clEvEUlddE_EESt5arrayIPcLm3EEEEviT0_T1_,@"STO_CUDA_ENTRY STV_DEFAULT"
_ZN2at6native29vectorized_elementwise_kernelILi2ENS0_13BinaryFunctorIddbZZZNS0_23logical_xor_kernel_cudaERNS_14TensorIteratorEENKUlvE0_clEvENKUlvE4_clEvEUlddE_EESt5arrayIPcLm3EEEEviT0_T1_:
.text._ZN2at6native29vectorized_elementwise_kernelILi2ENS0_13BinaryFunctorIddbZZZNS0_23logical_xor_kernel_cudaERNS_14TensorIteratorEENKUlvE0_clEvENKUlvE4_clEvEUlddE_EESt5arrayIPcLm3EEEEviT0_T1_:
        /* <DEDUP_REMOVED lines=11> */
[----:B------:R-:W3:Y:S01]  /*00b0*/  LDC.64 R20, c[0x0][0x390] ;  /* 0x0000e400ff147b82 */ /* 0x000ee20000000a00 */
        /* <DEDUP_REMOVED lines=20> */
[----:B------:R-:W-:-:S04]  /*0200*/  ISETP.GE.U32.AND P0, PT, R9, R2, PT ;  /* 0x000000020900720c */ /* 0x000fc80003f06070 */
[----:B------:R-:W-:-:S09]  /*0210*/  P2R R18, PR, RZ, 0x1 ;  /* 0x00000001ff127803 */ /* 0x000fd20000000000 */
[----:B------:R-:W-:Y:S02]  /*0220*/  @!P0 IMAD.IADD R6, R0, 0x1, R9 ;  /* 0x0000000100068824 */ /* 0x000fe400078e0209 */
[----:B------:R-:W-:-:S05]  /*0230*/  @!P0 VIADD R9, R9, 0x80 ;  /* 0x0000008009098836 */ /* 0x000fca0000000000 */
[----:B------:R-:W-:-:S13]  /*0240*/  ISETP.GE.U32.AND P2, PT, R9, R2, PT ;  /* 0x000000020900720c */ /* 0x000fda0003f46070 */
[----:B------:R-:W-:-:S04]  /*0250*/  @!P2 IMAD.IADD R17, R0, 0x1, R9 ;  /* 0x000000010011a824 */ /* 0x000fc800078e0209 */
[----:B-1----:R-:W-:-:S04]  /*0260*/  @!P2 IMAD.WIDE.U32 R14, R17, 0x8, R14 ;  /* 0x00000008110ea825 */ /* 0x002fc800078e000e */
[----:B--2---:R-:W-:Y:S02]  /*0270*/  @!P2 IMAD.WIDE.U32 R16, R17, 0x8, R12 ;  /* 0x000000081110a825 */ /* 0x004fe400078e000c */
[----:B------:R-:W2:Y:S01]  /*0280*/  @!P2 LDG.E.64 R14, desc[UR4][R14.64] ;  /* 0x000000040e0ea981 */ /* 0x000ea2000c1e1b00 */
[----:B------:R-:W-:Y:S01]  /*0290*/  PLOP3.LUT P0, PT, PT, PT, PT, 0x8, 0x80 ;  /* 0x000000000080781c */ /* 0x000fe20003f0e170 */
[----:B------:R-:W0:Y:S02]  /*02a0*/  LDC.64 R12, c[0x0][0x398] ;  /* 0x0000e600ff0c7b82 */ /* 0x000e240000000a00 */
[----:B------:R-:W4:Y:S01]  /*02b0*/  @!P2 LDG.E.64 R16, desc[UR4][R16.64] ;  /* 0x000000041010a981 */ /* 0x000f22000c1e1b00 */
[----:B--2---:R1:W4:Y:S05]  /*02c0*/  @!P2 DSETP.NEU.AND P4, PT, R14, RZ, PT ;  /* 0x000000ff0e00a22a */ /* 0x00432a0003f8d000 */
[----:B-1----:R-:W1:-:S15]  /*02d0*/  LDC.64 R14, c[0x0][0x390] ;  /* 0x0000e400ff0e7b82 */ /* 0x002e5e0000000a00 */
[----:B------:R-:W-:-:S15]  /*02e0*/  NOP ;  /* 0x0000000000007918 */ /* 0x000fde0000000000 */
[----:B------:R-:W-:-:S15]  /*02f0*/  NOP ;  /* 0x0000000000007918 */ /* 0x000fde0000000000 */
[----:B------:R-:W-:-:S14]  /*0300*/  NOP ;  /* 0x0000000000007918 */ /* 0x000fdc0000000000 */
[----:B----4-:R-:W2:Y:S01]  /*0310*/  @!P2 DSETP.NEU.XOR P0, PT, R16, RZ, P4 ;  /* 0x000000ff1000a22a */ /* 0x010ea2000270d800 */
[----:B------:R-:W-:Y:S02]  /*0320*/  ISETP.NE.AND P4, PT, R19, RZ, PT ;  /* 0x000000ff1300720c */ /* 0x000fe40003f85270 */
[----:B------:R-:W-:Y:S02]  /*0330*/  ISETP.NE.AND P2, PT, R11, RZ, PT ;  /* 0x000000ff0b00720c */ /* 0x000fe40003f45270 */
[----:B--2---:R-:W-:-:S09]  /*0340*/  P2R R17, PR, RZ, 0x1 ;  /* 0x00000001ff117803 */ /* 0x004fd20000000000 */
[----:B------:R-:W-:-:S04]  /*0350*/  @!P4 IMAD.IADD R23, R0, 0x1, R3 ;  /* 0x000000010017c824 */ /* 0x000fc800078e0203 */
[----:B---3--:R-:W-:-:S04]  /*0360*/  @!P4 IMAD.WIDE.U32 R20, R23, 0x8, R20 ;  /* 0x000000081714c825 */ /* 0x008fc800078e0014 */
[----:B0-----:R-:W-:Y:S02]  /*0370*/  @!P4 IMAD.WIDE.U32 R22, R23, 0x8, R12 ;  /* 0x000000081716c825 */ /* 0x001fe400078e000c */
[----:B------:R-:W2:Y:S01]  /*0380*/  @!P4 LDG.E.64 R20, desc[UR4][R20.64] ;  /* 0x000000041414c981 */ /* 0x000ea2000c1e1b00 */
[----:B------:R-:W0:Y:S03]  /*0390*/  LDC.64 R12, c[0x0][0x398] ;  /* 0x0000e600ff0c7b82 */ /* 0x000e260000000a00 */
[----:B------:R-:W3:Y:S01]  /*03a0*/  @!P4 LDG.E.64 R22, desc[UR4][R22.64] ;  /* 0x000000041616c981 */ /* 0x000ee2000c1e1b00 */
[----:B-1----:R-:W-:Y:S01]  /*03b0*/  @!P2 IMAD.WIDE.U32 R14, R8, 0x8, R14 ;  /* 0x00000008080ea825 */ /* 0x002fe200078e000e */
[----:B------:R-:W-:-:S05]  /*03c0*/  PLOP3.LUT P0, PT, PT, PT, PT, 0x8, 0x80 ;  /* 0x000000000080781c */ /* 0x000fca0003f0e170 */
[----:B------:R-:W4:Y:S01]  /*03d0*/  @!P2 LDG.E.64 R14, desc[UR4][R14.64] ;  /* 0x000000040e0ea981 */ /* 0x000f22000c1e1b00 */
[----:B0-----:R-:W-:Y:S02]  /*03e0*/  @!P2 IMAD.WIDE.U32 R24, R8, 0x8, R12 ;  /* 0x000000080818a825 */ /* 0x001fe400078e000c */
[----:B------:R-:W0:Y:S04]  /*03f0*/  LDC.64 R8, c[0x0][0x390] ;  /* 0x0000e400ff087b82 */ /* 0x000e280000000a00 */
[----:B------:R-:W5:Y:S04]  /*0400*/  @!P2 LDG.E.64 R24, desc[UR4][R24.64] ;  /* 0x000000041818a981 */ /* 0x000f68000c1e1b00 */
[----:B------:R-:W1:Y:S01]  /*0410*/  LDC.64 R12, c[0x0][0x398] ;  /* 0x0000e600ff0c7b82 */ /* 0x000e620000000a00 */
[----:B0-----:R-:W-:-:S06]  /*0420*/  @!P6 IMAD.WIDE.U32 R8, R10, 0x8, R8 ;  /* 0x000000080a08e825 */ /* 0x001fcc00078e0008 */
[----:B------:R-:W5:Y:S01]  /*0430*/  @!P6 LDG.E.64 R8, desc[UR4][R8.64] ;  /* 0x000000040808e981 */ /* 0x000f62000c1e1b00 */
[----:B-1----:R-:W-:Y:S02]  /*0440*/  @!P6 IMAD.WIDE.U32 R12, R10, 0x8, R12 ;  /* 0x000000080a0ce825 */ /* 0x002fe400078e000c */
[----:B------:R-:W0:Y:S04]  /*0450*/  LDC.64 R10, c[0x0][0x398] ;  /* 0x0000e600ff0a7b82 */ /* 0x000e280000000a00 */
[----:B------:R-:W5:Y:S04]  /*0460*/  @!P6 LDG.E.64 R12, desc[UR4][R12.64] ;  /* 0x000000040c0ce981 */ /* 0x000f68000c1e1b00 */
[----:B--2---:R-:W1:Y:S02]  /*0470*/  @!P4 DSETP.NEU.AND P0, PT, R20, RZ, PT ;  /* 0x000000ff1400c22a */ /* 0x004e640003f0d000 */
[----:B-1----:R-:W-:-:S02]  /*0480*/  P2R R16, PR, RZ, 0x1 ;  /* 0x00000001ff107803 */ /* 0x002fc40000000000 */
[----:B------:R-:W-:-:S15]  /*0490*/  PLOP3.LUT P0, PT, PT, PT, PT, 0x8, 0x80 ;  /* 0x000000000080781c */ /* 0x000fde0003f0e170 */
[----:B------:R-:W-:-:S15]  /*04a0*/  NOP ;  /* 0x0000000000007918 */ /* 0x000fde0000000000 */
[----:B------:R-:W-:-:S15]  /*04b0*/  NOP ;  /* 0x0000000000007918 */ /* 0x000fde0000000000 */
[----:B------:R-:W-:-:S15]  /*04c0*/  NOP ;  /* 0x0000000000007918 */ /* 0x000fde0000000000 */
[----:B---3--:R-:W-:Y:S01]  /*04d0*/  @!P4 DSETP.NEU.AND P0, PT, R22, RZ, PT ;  /* 0x000000ff1600c22a */ /* 0x008fe20003f0d000 */
[----:B------:R-:W-:-:S15]  /*04e0*/  PLOP3.LUT P4, PT, PT, PT, PT, 0x8, 0x80 ;  /* 0x000000000080781c */ /* 0x000fde0003f8e170 */
[----:B------:R-:W-:-:S15]  /*04f0*/  NOP ;  /* 0x0000000000007918 */ /* 0x000fde0000000000 */
[----:B------:R-:W-:-:S15]  /*0500*/  NOP ;  /* 0x0000000000007918 */ /* 0x000fde0000000000 */
[----:B------:R-:W-:-:S15]  /*0510*/  NOP ;  /* 0x0000000000007918 */ /* 0x000fde0000000000 */
[----:B------:R-:W-:-:S03]  /*0520*/  NOP ;  /* 0x0000000000007918 */ /* 0x000fc60000000000 */
[----:B----4-:R1:W2:Y:S02]  /*0530*/  @!P2 DSETP.NEU.AND P4, PT, R14, RZ, PT ;  /* 0x000000ff0e00a22a */ /* 0x0102a40003f8d000 */
[----:B-1----:R-:W1:Y:S01]  /*0540*/  LDC.64 R14, c[0x0][0x390] ;  /* 0x0000e400ff0e7b82 */ /* 0x002e620000000a00 */
[----:B--2---:R-:W-:Y:S02]  /*0550*/  P2R R20, PR, RZ, 0x10 ;  /* 0x00000010ff147803 */ /* 0x004fe40000000000 */
[----:B------:R-:W-:Y:S01]  /*0560*/  PLOP3.LUT P4, PT, PT, PT, PT, 0x8, 0x80 ;  /* 0x000000000080781c */ /* 0x000fe20003f8e170 */
[----:B-1----:R-:W-:-:S06]  /*0570*/  @!P5 IMAD.WIDE.U32 R14, R7, 0x8, R14 ;  /* 0x00000008070ed825 */ /* 0x002fcc00078e000e */
[----:B------:R-:W2:-:S15]  /*0580*/  @!P5 LDG.E.64 R14, desc[UR4][R14.64] ;  /* 0x000000040e0ed981 */ /* 0x000e9e000c1e1b00 */
[----:B------:R-:W-:-:S15]  /*0590*/  NOP ;  /* 0x0000000000007918 */ /* 0x000fde0000000000 */
[----:B------:R-:W-:-:S15]  /*05a0*/  NOP ;  /* 0x0000000000007918 */ /* 0x000fde0000000000 */
[----:B------:R-:W-:-:S07]  /*05b0*/  NOP ;  /* 0x0000000000007918 */ /* 0x000fce0000000000 */
[----:B-----5:R0:W1:Y:S02]  /*05c0*/  @!P2 DSETP.NEU.AND P4, PT, R24, RZ, PT ;  /* 0x000000ff1800a22a */ /* 0x0200640003f8d000 */
[----:B0-----:R-:W-:Y:S02]  /*05d0*/  @!P5 IMAD.WIDE.U32 R24, R7, 0x8, R10 ;  /* 0x000000080718d825 */ /* 0x001fe400078e000a */
[----:B------:R-:W0:Y:S04]  /*05e0*/  LDC.64 R10, c[0x0][0x398] ;  /* 0x0000e600ff0a7b82 */ /* 0x000e280000000a00 */
[----:B------:R-:W3:Y:S01]  /*05f0*/  @!P5 LDG.E.64 R24, desc[UR4][R24.64] ;  /* 0x000000041818d981 */ /* 0x000ee2000c1e1b00 */
[----:B0-----:R-:W-:Y:S01]  /*0600*/  @!P1 IMAD.WIDE.U32 R22, R4, 0x8, R10 ;  /* 0x0000000804169825 */ /* 0x001fe200078e000a */
[----:B-1----:R-:W-:-:S02]  /*0610*/  P2R R19, PR, RZ, 0x10 ;  /* 0x00000010ff137803 */ /* 0x002fc40000000000 */
[----:B------:R-:W0:Y:S03]  /*0620*/  LDC.64 R10, c[0x0][0x398] ;  /* 0x0000e600ff0a7b82 */ /* 0x000e260000000a00 */
[----:B------:R-:W4:Y:S01]  /*0630*/  @!P1 LDG.E.64 R22, desc[UR4][R22.64] ;  /* 0x0000000416169981 */ /* 0x000f22000c1e1b00 */
[----:B------:R-:W-:Y:S02]  /*0640*/  PLOP3.LUT P4, PT, PT, PT, PT, 0x8, 0x80 ;  /* 0x000000000080781c */ /* 0x000fe40003f8e170 */
[----:B------:R-:W-:-:S15]  /*0650*/  PLOP3.LUT P2, PT, PT, PT, PT, 0x8, 0x80 ;  /* 0x000000000080781c */ /* 0x000fde0003f4e170 */
[----:B------:R-:W-:-:S15]  /*0660*/  NOP ;  /* 0x0000000000007918 */ /* 0x000fde0000000000 */
[----:B------:R-:W-:-:S15]  /*0670*/  NOP ;  /* 0x0000000000007918 */ /* 0x000fde0000000000 */
[----:B------:R-:W-:-:S01]  /*0680*/  NOP ;  /* 0x0000000000007918 */ /* 0x000fc20000000000 */
[----:B------:R1:W-:Y:S02]  /*0690*/  @!P6 DSETP.NEU.AND P4, PT, R8, RZ, PT ;  /* 0x000000ff0800e22a */ /* 0x0003e40003f8d000 */
[----:B-1----:R-:W1:-:S15]  /*06a0*/  LDC.64 R8, c[0x0][0x390] ;  /* 0x0000e400ff087b82 */ /* 0x002e5e0000000a00 */
[----:B------:R-:W-:-:S15]  /*06b0*/  NOP ;  /* 0x0000000000007918 */ /* 0x000fde0000000000 */
[----:B------:R-:W-:-:S15]  /*06c0*/  NOP ;  /* 0x0000000000007918 */ /* 0x000fde0000000000 */
[----:B------:R-:W-:-:S15]  /*06d0*/  NOP ;  /* 0x0000000000007918 */ /* 0x000fde0000000000 */
[----:B------:R-:W-:-:S02]  /*06e0*/  NOP ;  /* 0x0000000000007918 */ /* 0x000fc40000000000 */
[----:B------:R-:W-:Y:S01]  /*06f0*/  @!P6 DSETP.NEU.AND P2, PT, R12, RZ, PT ;  /* 0x000000ff0c00e22a */ /* 0x000fe20003f4d000 */
[----:B------:R-:W-:Y:S01]  /*0700*/  PLOP3.LUT P6, PT, PT, PT, PT, 0x8, 0x80 ;  /* 0x000000000080781c */ /* 0x000fe20003fce170 */
[----:B-1----:R-:W-:-:S06]  /*0710*/  @!P1 IMAD.WIDE.U32 R8, R4, 0x8, R8 ;  /* 0x0000000804089825 */ /* 0x002fcc00078e0008 */
[----:B------:R-:W5:Y:S01]  /*0720*/  @!P1 LDG.E.64 R8, desc[UR4][R8.64] ;  /* 0x0000000408089981 */ /* 0x000f62000c1e1b00 */
[----:B0-----:R-:W-:-:S06]  /*0730*/  @!P3 IMAD.WIDE.U32 R10, R5, 0x8, R10 ;  /* 0x00000008050ab825 */ /* 0x001fcc00078e000a */
[----:B------:R-:W5:-:S15]  /*0740*/  @!P3 LDG.E.64 R10, desc[UR4][R10.64] ;  /* 0x000000040a0ab981 */ /* 0x000f5e000c1e1b00 */
[----:B------:R-:W-:-:S15]  /*0750*/  NOP ;  /* 0x0000000000007918 */ /* 0x000fde0000000000 */
[----:B------:R-:W-:-:S15]  /*0760*/  NOP ;  /* 0x0000000000007918 */ /* 0x000fde0000000000 */
[----:B------:R-:W-:-:S04]  /*0770*/  NOP ;  /* 0x0000000000007918 */ /* 0x000fc80000000000 */
[----:B--2---:R-:W0:Y:S02]  /*0780*/  @!P5 DSETP.NEU.AND P6, PT, R14, RZ, PT ;  /* 0x000000ff0e00d22a */ /* 0x004e240003fcd000 */
[----:B0-----:R-:W-:Y:S02]  /*0790*/  P2R R7, PR, RZ, 0x40 ;  /* 0x00000040ff077803 */ /* 0x001fe40000000000 */
[----:B------:R-:W-:-:S15]  /*07a0*/  PLOP3.LUT P6, PT, PT, PT, PT, 0x8, 0x80 ;  /* 0x000000000080781c */ /* 0x000fde0003fce170 */
[----:B------:R-:W-:-:S15]  /*07b0*/  NOP ;  /* 0x0000000000007918 */ /* 0x000fde0000000000 */
[----:B------:R-:W-:-:S15]  /*07c0*/  NOP ;  /* 0x0000000000007918 */ /* 0x000fde0000000000 */
[----:B------:R-:W-:-:S15]  /*07d0*/  NOP ;  /* 0x0000000000007918 */ /* 0x000fde0000000000 */
[----:B---3--:R-:W0:Y:S01]  /*07e0*/  @!P5 DSETP.NEU.AND P6, PT, R24, RZ, PT ;  /* 0x000000ff1800d22a */ /* 0x008e220003fcd000 */
[----:B------:R-:W-:Y:S02]  /*07f0*/  PLOP3.LUT P5, PT, PT, PT, PT, 0x8, 0x80 ;  /* 0x000000000080781c */ /* 0x000fe40003fae170 */
[----:B0-----:R-:W-:-:S15]  /*0800*/  P2R R12, PR, RZ, 0x40 ;  /* 0x00000040ff0c7803 */ /* 0x001fde0000000000 */
[----:B------:R-:W-:-:S15]  /*0810*/  NOP ;  /* 0x0000000000007918 */ /* 0x000fde0000000000 */
[----:B------:R-:W-:-:S15]  /*0820*/  NOP ;  /* 0x0000000000007918 */ /* 0x000fde0000000000 */
[----:B------:R-:W-:-:S15]  /*0830*/  NOP ;  /* 0x0000000000007918 */ /* 0x000fde0000000000 */
[----:B------:R-:W-:-:S01]  /*0840*/  NOP ;  /* 0x0000000000007918 */ /* 0x000fc20000000000 */
[----:B----4-:R-:W0:Y:S02]  /*0850*/  @!P1 DSETP.NEU.AND P5, PT, R22, RZ, PT ;  /* 0x000000ff1600922a */ /* 0x010e240003fad000 */
[----:B0-----:R-:W-:Y:S02]  /*0860*/  P2R R14, PR, RZ, 0x20 ;  /* 0x00000020ff0e7803 */ /* 0x001fe40000000000 */
[----:B------:R-:W-:Y:S02]  /*0870*/  ISETP.NE.AND P5, PT, R12, RZ, PT ;  /* 0x000000ff0c00720c */ /* 0x000fe40003fa5270 */
[----:B------:R-:W0:Y:S02]  /*0880*/  LDC.64 R12, c[0x0][0x390] ;  /* 0x0000e400ff0c7b82 */ /* 0x000e240000000a00 */
[----:B0-----:R-:W-:Y:S01]  /*0890*/  @!P3 IMAD.WIDE.U32 R12, R5, 0x8, R12 ;  /* 0x00000008050cb825 */ /* 0x001fe200078e000c */
[----:B------:R-:W-:-:S05]  /*08a0*/  PLOP3.LUT P6, PT, PT, PT, PT, 0x8, 0x80 ;  /* 0x000000000080781c */ /* 0x000fca0003fce170 */
[----:B------:R-:W0:Y:S01]  /*08b0*/  LDC.64 R4, c[0x0][0x390] ;  /* 0x0000e400ff047b82 */ /* 0x000e220000000a00 */
[----:B------:R-:W2:-:S15]  /*08c0*/  @!P3 LDG.E.64 R12, desc[UR4][R12.64] ;  /* 0x000000040c0cb981 */ /* 0x000e9e000c1e1b00 */
[----:B------:R-:W-:-:S15]  /*08d0*/  NOP ;  /* 0x0000000000007918 */ /* 0x000fde0000000000 */
[----:B------:R-:W-:-:S15]  /*08e0*/  NOP ;  /* 0x0000000000007918 */ /* 0x000fde0000000000 */
[----:B------:R-:W-:-:S04]  /*08f0*/  NOP ;  /* 0x0000000000007918 */ /* 0x000fc80000000000 */
[----:B-----5:R-:W1:Y:S02]  /*0900*/  @!P1 DSETP.NEU.AND P6, PT, R8, RZ, PT ;  /* 0x000000ff0800922a */ /* 0x020e640003fcd000 */
[----:B-1----:R-:W-:Y:S02]  /*0910*/  P2R R9, PR, RZ, 0x40 ;  /* 0x00000040ff097803 */ /* 0x002fe40000000000 */
[----:B------:R-:W-:Y:S02]  /*0920*/  PLOP3.LUT P6, PT, PT, PT, PT, 0x8, 0x80 ;  /* 0x000000000080781c */ /* 0x000fe40003fce170 */
[----:B------:R-:W-:-:S15]  /*0930*/  PLOP3.LUT P1, PT, PT, PT, PT, 0x8, 0x80 ;  /* 0x000000000080781c */ /* 0x000fde0003f2e170 */
[----:B------:R-:W-:-:S15]  /*0940*/  NOP ;  /* 0x0000000000007918 */ /* 0x000fde0000000000 */
[----:B------:R-:W-:-:S15]  /*0950*/  NOP ;  /* 0x0000000000007918 */ /* 0x000fde0000000000 */
[----:B------:R-:W-:-:S13]  /*0960*/  NOP ;  /* 0x0000000000007918 */ /* 0x000fda0000000000 */
[----:B------:R-:W-:-:S15]  /*0970*/  @!P3 DSETP.NEU.AND P1, PT, R10, RZ, PT ;  /* 0x000000ff0a00b22a */ /* 0x000fde0003f2d000 */
[----:B------:R-:W-:-:S15]  /*0980*/  NOP ;  /* 0x0000000000007918 */ /* 0x000fde0000000000 */
[----:B------:R-:W-:-:S15]  /*0990*/  NOP ;  /* 0x0000000000007918 */ /* 0x000fde0000000000 */
[----:B------:R-:W-:-:S15]  /*09a0*/  NOP ;  /* 0x0000000000007918 */ /* 0x000fde0000000000 */
[----:B------:R-:W-:-:S04]  /*09b0*/  NOP ;  /* 0x0000000000007918 */ /* 0x000fc80000000000 */
[----:B--2---:R-:W1:Y:S02]  /*09c0*/  @!P3 DSETP.NEU.AND P6, PT, R12, RZ, PT ;  /* 0x000000ff0c00b22a */ /* 0x004e640003fcd000 */
[----:B-1----:R-:W-:Y:S02]  /*09d0*/  P2R R12, PR, RZ, 0x40 ;  /* 0x00000040ff0c7803 */ /* 0x002fe40000000000 */
[----:B------:R-:W-:Y:S02]  /*09e0*/  ISETP.NE.AND P6, PT, R16, RZ, PT ;  /* 0x000000ff1000720c */ /* 0x000fe40003fc5270 */
[----:B------:R-:W-:Y:S02]  /*09f0*/  ISETP.NE.AND P3, PT, R19, RZ, PT ;  /* 0x000000ff1300720c */ /* 0x000fe40003f65270 */
[----:B------:R-:W-:Y:S02]  /*0a00*/  PLOP3.LUT P6, PT, P6, P0, PT, 0x28, 0x82 ;  /* 0x000000000082781c */ /* 0x000fe400037c0570 */
[----:B------:R-:W-:-:S02]  /*0a10*/  ISETP.NE.AND P0, PT, R18, RZ, PT ;  /* 0x000000ff1200720c */ /* 0x000fc40003f05270 */
[----:B------:R-:W1:Y:S11]  /*0a20*/  LDC.64 R18, c[0x0][0x398] ;  /* 0x0000e600ff127b82 */ /* 0x000e760000000a00 */
[----:B0-----:R-:W-:-:S06]  /*0a30*/  @!P0 IMAD.WIDE.U32 R4, R6, 0x8, R4 ;  /* 0x0000000806048825 */ /* 0x001fcc00078e0004 */
[----:B------:R-:W2:Y:S01]  /*0a40*/  @!P0 LDG.E.64 R4, desc[UR4][R4.64] ;  /* 0x0000000404048981 */ /* 0x000ea2000c1e1b00 */
[----:B-1----:R-:W-:-:S06]  /*0a50*/  @!P0 IMAD.WIDE.U32 R18, R6, 0x8, R18 ;  /* 0x0000000806128825 */ /* 0x002fcc00078e0012 */
[----:B------:R-:W3:Y:S01]  /*0a60*/  @!P0 LDG.E.64 R18, desc[UR4][R18.64] ;  /* 0x0000000412128981 */ /* 0x000ee2000c1e1b00 */
[----:B------:R-:W-:Y:S02]  /*0a70*/  P2R R8, PR, RZ, 0x20 ;  /* 0x00000020ff087803 */ /* 0x000fe40000000000 */
[----:B------:R-:W-:Y:S02]  /*0a80*/  ISETP.NE.AND P5, PT, R20, RZ, PT ;  /* 0x000000ff1400720c */ /* 0x000fe40003fa5270 */
[----:B------:R-:W-:Y:S02]  /*0a90*/  PLOP3.LUT P2, PT, P4, P2, PT, 0x28, 0x82 ;  /* 0x000000000082781c */ /* 0x000fe40002744570 */
[----:B------:R-:W-:Y:S02]  /*0aa0*/  PLOP3.LUT P5, PT, P5, P3, PT, 0x28, 0x82 ;  /* 0x000000000082781c */ /* 0x000fe40002fa6570 */
[----:B------:R-:W-:Y:S02]  /*0ab0*/  PLOP3.LUT P3, PT, PT, PT, PT, 0x8, 0x80 ;  /* 0x000000000080781c */ /* 0x000fe40003f6e170 */
[----:B------:R-:W-:-:S02]  /*0ac0*/  PLOP3.LUT P4, PT, PT, PT, PT, 0x8, 0x80 ;  /* 0x000000000080781c */ /* 0x000fc40003f8e170 */
[----:B------:R-:W-:Y:S02]  /*0ad0*/  SEL R11, RZ, 0x1, !P5 ;  /* 0x00000001ff0b7807 */ /* 0x000fe40006800000 */
[----:B------:R-:W-:Y:S02]  /*0ae0*/  ISETP.NE.AND P5, PT, R8, RZ, PT ;  /* 0x000000ff0800720c */ /* 0x000fe40003fa5270 */
[----:B------:R-:W-:Y:S02]  /*0af0*/  SEL R13, RZ, 0x1, !P2 ;  /* 0x00000001ff0d7807 */ /* 0x000fe40005000000 */
[----:B------:R-:W-:Y:S01]  /*0b00*/  ISETP.NE.AND P2, PT, R9, RZ, PT ;  /* 0x000000ff0900720c */ /* 0x000fe20003f45270 */
[----:B------:R-:W-:Y:S04]  /*0b10*/  BSSY.RECONVERGENT B0, `(.L_x_6794) ;  /* 0x000004f000007945 */ /* 0x000fe80003800200 */
[----:B------:R-:W-:Y:S04]  /*0b20*/  BSSY.RELIABLE B1, `(.L_x_6795) ;  /* 0x0000046000017945 */ /* 0x000fe80003800100 */
[----:B--2---:R-:W-:-:S15]  /*0b30*/  @!P0 DSETP.NEU.AND P3, PT, R4, RZ, PT ;  /* 0x000000ff0400822a */ /* 0x004fde0003f6d000 */
[----:B------:R-:W-:-:S15]  /*0b40*/  NOP ;  /* 0x0000000000007918 */ /* 0x000fde0000000000 */
[----:B------:R-:W-:-:S15]  /*0b50*/  NOP ;  /* 0x0000000000007918 */ /* 0x000fde0000000000 */
[----:B------:R-:W-:-:S15]  /*0b60*/  NOP ;  /* 0x0000000000007918 */ /* 0x000fde0000000000 */
[----:B------:R-:W-:-:S04]  /*0b70*/  NOP ;  /* 0x0000000000007918 */ /* 0x000fc80000000000 */
[----:B---3--:R-:W0:Y:S01]  /*0b80*/  @!P0 DSETP.NEU.AND P4, PT, R18, RZ, PT ;  /* 0x000000ff1200822a */ /* 0x008e220003f8d000 */
[----:B------:R-:W-:-:S04]  /*0b90*/  ISETP.NE.AND P0, PT, R7, RZ, PT ;  /* 0x000000ff0700720c */ /* 0x000fc80003f05270 */
[----:B------:R-:W-:Y:S02]  /*0ba0*/  PLOP3.LUT P0, PT, P0, P5, PT, 0x28, 0x82 ;  /* 0x000000000082781c */ /* 0x000fe4000070a570 */
[----:B------:R-:W-:-:S04]  /*0bb0*/  ISETP.NE.AND P5, PT, R14, RZ, PT ;  /* 0x000000ff0e00720c */ /* 0x000fc80003fa5270 */
[----:B------:R-:W-:Y:S02]  /*0bc0*/  PLOP3.LUT P5, PT, P2, P5, PT, 0x28, 0x82 ;  /* 0x000000000082781c */ /* 0x000fe400017aa570 */
[----:B------:R-:W-:Y:S02]  /*0bd0*/  ISETP.GE.U32.AND P2, PT, R3, R2, PT ;  /* 0x000000020300720c */ /* 0x000fe40003f46070 */
[----:B------:R-:W-:Y:S02]  /*0be0*/  SEL R7, RZ, 0x1, !P6 ;  /* 0x00000001ff077807 */ /* 0x000fe40007000000 */
[----:B------:R-:W-:Y:S02]  /*0bf0*/  ISETP.NE.AND P6, PT, R12, RZ, PT ;  /* 0x000000ff0c00720c */ /* 0x000fe40003fc5270 */
[----:B0-----:R-:W-:Y:S02]  /*0c00*/  PLOP3.LUT P3, PT, P3, P4, PT, 0x28, 0x82 ;  /* 0x000000000082781c */ /* 0x001fe40001f68570 */
[----:B------:R-:W-:-:S02]  /*0c10*/  PLOP3.LUT P1, PT, P6, P1, PT, 0x28, 0x82 ;  /* 0x000000000082781c */ /* 0x000fc40003722570 */
[----:B------:R-:W-:Y:S02]  /*0c20*/  ISETP.NE.AND P6, PT, R17, RZ, PT ;  /* 0x000000ff1100720c */ /* 0x000fe40003fc5270 */
[----:B------:R-:W-:Y:S02]  /*0c30*/  SEL R15, RZ, 0x1, !P0 ;  /* 0x00000001ff0f7807 */ /* 0x000fe40004000000 */
[----:B------:R-:W-:Y:S02]  /*0c40*/  SEL R17, RZ, 0x1, !P5 ;  /* 0x00000001ff117807 */ /* 0x000fe40006800000 */
[----:B------:R-:W-:Y:S02]  /*0c50*/  SEL R6, RZ, 0x1, !P1 ;  /* 0x00000001ff067807 */ /* 0x000fe40004800000 */
        /* <DEDUP_REMOVED lines=17> */
.L_x_6796:
        /* <DEDUP_REMOVED lines=8> */
.L_x_6797:
        /* <DEDUP_REMOVED lines=8> */
.L_x_6798:
        /* <DEDUP_REMOVED lines=8> */
.L_x_6799:
        /* <DEDUP_REMOVED lines=9> */
.L_x_6800:
[----:B------:R-:W-:Y:S05]  /*0f80*/  BSYNC.RELIABLE B1 ;  /* 0x0000000000017941 */ /* 0x000fea0003800100 */
.L_x_6795:
[----:B------:R-:W-:-:S13]  /*0f90*/  ISETP.GE.U32.AND P0, PT, R3, R2, PT ;  /* 0x000000020300720c */ /* 0x000fda0003f06070 */
[----:B012---:R-:W0:Y:S01]  /*0fa0*/  @!P0 LDC.64 R8, c[0x0][0x388] ;  /* 0x0000e200ff088b82 */ /* 0x007e220000000a00 */
[----:B------:R-:W-:Y:S02]  /*0fb0*/  @!P0 IMAD.IADD R7, R0, 0x1, R3 ;  /* 0x0000000100078824 */ /* 0x000fe400078e0203 */
[----:B------:R-:W-:-:S03]  /*0fc0*/  @!P0 VIADD R3, R3, 0x80 ;  /* 0x0000008003038836 */ /* 0x000fc60000000000 */
[----:B0-----:R-:W-:-:S05]  /*0fd0*/  @!P0 IADD3 R6, P1, PT, R7, R8, RZ ;  /* 0x0000000807068210 */ /* 0x001fca0007f3e0ff */
[----:B------:R-:W-:-:S05]  /*0fe0*/  @!P0 IMAD.X R7, RZ, RZ, R9, P1 ;  /* 0x000000ffff078224 */ /* 0x000fca00008e0609 */
[----:B------:R3:W-:Y:S03]  /*0ff0*/  @!P0 STG.E.U8 desc[UR4][R6.64], R5 ;  /* 0x0000000506008986 */ /* 0x0007e6000c101104 */
.L_x_6801:
[----:B------:R-:W-:Y:S05]  /*1000*/  BSYNC.RECONVERGENT B0 ;  /* 0x0000000000007941 */ /* 0x000fea0003800200 */
.L_x_6794:
[----:B------:R-:W-:Y:S05]  /*1010*/  WARPSYNC.ALL ;  /* 0x0000000000007948 */ /* 0x000fea0003800000 */
[----:B------:R-:W-:-:S13]  /*1020*/  ISETP.GE.U32.AND P0, PT, R3, R2, PT ;  /* 0x000000020300720c */ /* 0x000fda0003f06070 */
[----:B------:R-:W-:Y:S05]  /*1030*/  @P0 EXIT ;  /* 0x000000000000094d */ /* 0x000fea0003800000 */
[----:B------:R-:W4:Y:S01]  /*1040*/  LDCU.64 UR6, c[0x0][0x388] ;  /* 0x00007100ff0677ac */ /* 0x000f220008000a00 */
[----:B------:R-:W-:-:S05]  /*1050*/  IMAD.IADD R3, R0, 0x1, R3 ;  /* 0x0000000100037824 */ /* 0x000fca00078e0203 */
[----:B----4-:R-:W-:-:S05]  /*1060*/  IADD3 R2, P0, PT, R3, UR6, RZ ;  /* 0x0000000603027c10 */ /* 0x010fca000ff1e0ff */
[----:B------:R-:W-:-:S05]  /*1070*/  IMAD.X R3, RZ, RZ, UR7, P0 ;  /* 0x00000007ff037e24 */ /* 0x000fca00080e06ff */
[----:B------:R-:W-:Y:S01]  /*1080*/  STG.E.U8 desc[UR4][R2.64], R4 ;  /* 0x0000000402007986 */ /* 0x000fe2000c101104 */
[----:B------:R-:W-:Y:S05]  /*1090*/  EXIT ;  /* 0x000000000000794d */ /* 0x000fea0003800000 */
.L_x_6793:
[----:B------:R-:W0:Y:S01]  /*10a0*/  S2R R5, SR_TID.X ;  /* 0x0000000000057919 */ /* 0x000e220000002100 */
[----:B------:R-:W1:Y:S01]  /*10b0*/  LDC.64 R28, c[0x0][0x398] ;  /* 0x0000e600ff1c7b82 */ /* 0x000e620000000a00 */
[----:B------:R-:W2:Y:S07]  /*10c0*/  LDCU.64 UR6, c[0x0][0x388] ;  /* 0x00007100ff0677ac */ /* 0x000eae0008000a00 */
[----:B------:R-:W3:Y:S01]  /*10d0*/  LDC.64 R2, c[0x0][0x390] ;  /* 0x0000e400ff027b82 */ /* 0x000ee20000000a00 */
[----:B-1----:R-:W-:-:S04]  /*10e0*/  IMAD.WIDE.U32 R28, R0, 0x8, R28 ;  /* 0x00000008001c7825 */ /* 0x002fc800078e001c */
[----:B0-----:R-:W-:-:S04]  /*10f0*/  IMAD.WIDE.U32 R28, R5, 0x10, R28 ;  /* 0x00000010051c7825 */ /* 0x001fc800078e001c */
[----:B---3--:R-:W-:Y:S01]  /*1100*/  IMAD.WIDE.U32 R2, R0, 0x8, R2 ;  /* 0x0000000800027825 */ /* 0x008fe200078e0002 */
[----:B------:R-:W3:Y:S04]  /*1110*/  LDG.E.128 R20, desc[UR4][R28.64+0x800] ;  /* 0x000800041c147981 */ /* 0x000ee8000c1e1d00 */
[----:B------:R-:W4:Y:S01]  /*1120*/  LDG.E.128 R12, desc[UR4][R28.64+0x1000] ;  /* 0x001000041c0c7981 */ /* 0x000f22000c1e1d00 */
[----:B------:R-:W-:-:S03]  /*1130*/  IMAD.WIDE.U32 R2, R5, 0x10, R2 ;  /* 0x0000001005027825 */ /* 0x000fc600078e0002 */
[----:B------:R-:W5:Y:S04]  /*1140*/  LDG.E.128 R4, desc[UR4][R28.64] ;  /* 0x000000041c047981 */ /* 0x000f68000c1e1d00 */
[----:B------:R-:W2:Y:S04]  /*1150*/  LDG.E.128 R24, desc[UR4][R2.64] ;  /* 0x0000000402187981 */ /* 0x000ea8000c1e1d00 */
[----:B------:R-:W4:Y:S04]  /*1160*/  LDG.E.128 R16, desc[UR4][R2.64+0x800] ;  /* 0x0008000402107981 */ /* 0x000f28000c1e1d00 */
[----:B------:R-:W4:Y:S01]  /*1170*/  LDG.E.128 R8, desc[UR4][R2.64+0x1000] ;  /* 0x0010000402087981 */ /* 0x000f22000c1e1d00 */
[----:B-----5:R-:W2:-:S15]  /*1180*/  DSETP.NEU.AND P6, PT, R4, RZ, PT ;  /* 0x000000ff0400722a */ /* 0x020e9e0003fcd000 */
[----:B------:R-:W-:-:S15]  /*1190*/  NOP ;  /* 0x0000000000007918 */ /* 0x000fde0000000000 */
[----:B------:R-:W-:-:S15]  /*11a0*/  NOP ;  /* 0x0000000000007918 */ /* 0x000fde0000000000 */
[----:B------:R-:W-:-:S15]  /*11b0*/  NOP ;  /* 0x0000000000007918 */ /* 0x000fde0000000000 */
[----:B------:R-:W-:-:S04]  /*11c0*/  NOP ;  /* 0x0000000000007918 */ /* 0x000fc80000000000 */
[----:B------:R0:W1:Y:S02]  /*11d0*/  DSETP.NEU.AND P0, PT, R6, RZ, PT ;  /* 0x000000ff0600722a */ /* 0x0000640003f0d000 */
[----:B0-----:R-:W5:-:S15]  /*11e0*/  LDG.E.128 R4, desc[UR4][R28.64+0x1800] ;  /* 0x001800041c047981 */ /* 0x001f5e000c1e1d00 */
[----:B------:R-:W-:-:S15]  /*11f0*/  NOP ;  /* 0x0000000000007918 */ /* 0x000fde0000000000 */
[----:B------:R-:W-:-:S15]  /*1200*/  NOP ;  /* 0x0000000000007918 */ /* 0x000fde0000000000 */
[----:B------:R-:W-:-:S15]  /*1210*/  NOP ;  /* 0x0000000000007918 */ /* 0x000fde0000000000 */
[----:B------:R-:W-:-:S02]  /*1220*/  NOP ;  /* 0x0000000000007918 */ /* 0x000fc40000000000 */
[----:B--2---:R-:W0:-:S15]  /*1230*/  DSETP.NEU.XOR P6, PT, R24, RZ, P6 ;  /* 0x000000ff1800722a */ /* 0x004e1e00037cd800 */
[----:B------:R-:W-:-:S15]  /*1240*/  NOP ;  /* 0x0000000000007918 */ /* 0x000fde0000000000 */
[----:B------:R-:W-:-:S15]  /*1250*/  NOP ;  /* 0x0000000000007918 */ /* 0x000fde0000000000 */
[----:B------:R-:W-:-:S15]  /*1260*/  NOP ;  /* 0x0000000000007918 */ /* 0x000fde0000000000 */
[----:B------:R-:W-:-:S04]  /*1270*/  NOP ;  /* 0x0000000000007918 */ /* 0x000fc80000000000 */
[----:B-1----:R1:W2:Y:S02]  /*1280*/  DSETP.NEU.XOR P0, PT, R26, RZ, P0 ;  /* 0x000000ff1a00722a */ /* 0x0022a4000070d800 */
[----:B-1----:R1:W4:-:S15]  /*1290*/  LDG.E.128 R24, desc[UR4][R2.64+0x1800] ;  /* 0x0018000402187981 */ /* 0x00231e000c1e1d00 */
[----:B------:R-:W-:-:S15]  /*12a0*/  NOP ;  /* 0x0000000000007918 */ /* 0x000fde0000000000 */
[----:B------:R-:W-:-:S15]  /*12b0*/  NOP ;  /* 0x0000000000007918 */ /* 0x000fde0000000000 */
[----:B------:R-:W-:-:S15]  /*12c0*/  NOP ;  /* 0x0000000000007918 */ /* 0x000fde0000000000 */
[----:B------:R-:W-:-:S02]  /*12d0*/  NOP ;  /* 0x0000000000007918 */ /* 0x000fc40000000000 */
[----:B---3--:R-:W3:-:S15]  /*12e0*/  DSETP.NEU.AND P1, PT, R20, RZ, PT ;  /* 0x000000ff1400722a */ /* 0x008ede0003f2d000 */
[----:B------:R-:W-:-:S15]  /*12f0*/  NOP ;  /* 0x0000000000007918 */ /* 0x000fde0000000000 */
[----:B------:R-:W-:-:S15]  /*1300*/  NOP ;  /* 0x0000000000007918 */ /* 0x000fde0000000000 */
[----:B------:R-:W-:-:S15]  /*1310*/  NOP ;  /* 0x0000000000007918 */ /* 0x000fde0000000000 */
[----:B------:R-:W-:-:S04]  /*1320*/  NOP ;  /* 0x0000000000007918 */ /* 0x000fc80000000000 */
[----:B------:R-:W-:-:S15]  /*1330*/  DSETP.NEU.AND P2, PT, R22, RZ, PT ;  /* 0x000000ff1600722a */ /* 0x000fde0003f4d000 */
[----:B------:R-:W-:-:S15]  /*1340*/  NOP ;  /* 0x0000000000007918 */ /* 0x000fde0000000000 */
[----:B------:R-:W-:-:S15]  /*1350*/  NOP ;  /* 0x0000000000007918 */ /* 0x000fde0000000000 */
[----:B------:R-:W-:-:S15]  /*1360*/  NOP ;  /* 0x0000000000007918 */ /* 0x000fde0000000000 */
[----:B------:R-:W-:-:S04]  /*1370*/  NOP ;  /* 0x0000000000007918 */ /* 0x000fc80000000000 */
[----:B-----5:R5:W-:Y:S02]  /*1380*/  DSETP.NEU.AND P5, PT, R4, RZ, PT ;  /* 0x000000ff0400722a */ /* 0x020be40003fad000 */
[----:B-----5:R-:W5:Y:S01]  /*1390*/  S2R R5, SR_TID.X ;  /* 0x0000000000057919 */ /* 0x020f620000002100 */
[----:B0-----:R-:W-:Y:S02]  /*13a0*/  SEL R4, RZ, 0x1, !P6 ;  /* 0x00000001ff047807 */ /* 0x001fe40007000000 */
[----:B-1----:R-:W-:-:S05]  /*13b0*/  IADD3 R2, P6, PT, R0, UR6, RZ ;  /* 0x0000000600027c10 */ /* 0x002fca000ffde0ff */
[----:B------:R-:W-:Y:S02]  /*13c0*/  IMAD.X R3, RZ, RZ, UR7, P6 ;  /* 0x00000007ff037e24 */ /* 0x000fe4000b0e06ff */
[----:B-----5:R-:W-:Y:S01]  /*13d0*/  IMAD.WIDE.U32 R2, R5, 0x2, R2 ;  /* 0x0000000205027825 */ /* 0x020fe200078e0002 */
[----:B--2---:R-:W-:-:S04]  /*13e0*/  SEL R5, RZ, 0x1, !P0 ;  /* 0x00000001ff057807 */ /* 0x004fc80004000000 */
[----:B------:R-:W-:-:S05]  /*13f0*/  PRMT R5, R5, 0x7604, R4 ;  /* 0x0000760405057816 */ /* 0x000fca0000000004 */
[----:B------:R-:W-:-:S15]  /*1400*/  STG.E.U16 desc[UR4][R2.64], R5 ;  /* 0x0000000502007986 */ /* 0x000fde000c101504 */
[----:B------:R-:W-:-:S15]  /*1410*/  NOP ;  /* 0x0000000000007918 */ /* 0x000fde0000000000 */
[----:B------:R-:W-:-:S12]  /*1420*/  NOP ;  /* 0x0000000000007918 */ /* 0x000fd80000000000 */
[----:B----4-:R-:W-:-:S15]  /*1430*/  DSETP.NEU.AND P3, PT, R12, RZ, PT ;  /* 0x000000ff0c00722a */ /* 0x010fde0003f6d000 */
        /* <DEDUP_REMOVED lines=14> */
[----:B---3--:R-:W0:Y:S02]  /*1520*/  DSETP.NEU.XOR P1, PT, R16, RZ, P1 ;  /* 0x000000ff1000722a */ /* 0x008e240000f2d800 */
[----:B0-----:R-:W-:-:S15]  /*1530*/  SEL R0, RZ, 0x1, !P1 ;  /* 0x00000001ff007807 */ /* 0x001fde0004800000 */
[----:B------:R-:W-:-:S15]  /*1540*/  NOP ;  /* 0x0000000000007918 */ /* 0x000fde0000000000 */
[----:B------:R-:W-:-:S15]  /*1550*/  NOP ;  /* 0x0000000000007918 */ /* 0x000fde0000000000 */
[----:B------:R-:W-:-:S15]  /*1560*/  NOP ;  /* 0x0000000000007918 */ /* 0x000fde0000000000 */
[----:B------:R-:W-:-:S02]  /*1570*/  NOP ;  /* 0x0000000000007918 */ /* 0x000fc40000000000 */
[----:B------:R-:W0:Y:S02]  /*1580*/  DSETP.NEU.XOR P2, PT, R18, RZ, P2 ;  /* 0x000000ff1200722a */ /* 0x000e24000174d800 */
[----:B0-----:R-:W-:-:S04]  /*1590*/  SEL R7, RZ, 0x1, !P2 ;  /* 0x00000001ff077807 */ /* 0x001fc80005000000 */
[----:B------:R-:W-:-:S05]  /*15a0*/  PRMT R7, R7, 0x7604, R0 ;  /* 0x0000760407077816 */ /* 0x000fca0000000000 */
[----:B------:R-:W-:-:S15]  /*15b0*/  STG.E.U16 desc[UR4][R2.64+0x100], R7 ;  /* 0x0001000702007986 */ /* 0x000fde000c101504 */
[----:B------:R-:W-:-:S15]  /*15c0*/  NOP ;  /* 0x0000000000007918 */ /* 0x000fde0000000000 */
[----:B------:R-:W-:-:S15]  /*15d0*/  NOP ;  /* 0x0000000000007918 */ /* 0x000fde0000000000 */
[----:B------:R-:W-:-:S08]  /*15e0*/  NOP ;  /* 0x0000000000007918 */ /* 0x000fd00000000000 */
[----:B------:R-:W0:Y:S02]  /*15f0*/  DSETP.NEU.XOR P3, PT, R8, RZ, P3 ;  /* 0x000000ff0800722a */ /* 0x000e240001f6d800 */
        /* <DEDUP_REMOVED lines=21> */
[----:B------:R-:W-:Y:S01]  /*1750*/  STG.E.U16 desc[UR4][R2.64+0x300], R11 ;  /* 0x0003000b02007986 */ /* 0x000fe2000c101504 */
[----:B------:R-:W-:Y:S05]  /*1760*/  EXIT ;  /* 0x000000000000794d */ /* 0x000fea0003800000 */
.L_x_6802:
        /* <DEDUP_REMOVED lines=9> */
.L_x_42755:


//--------------------- .text._ZN2at6native29vectorized_elementwise_kernelILi4ENS0_13BinaryFunctorIddbZZZNS0_23logical_xor_kernel_cudaERNS_14TensorIteratorEENKUlvE0_clEvENKUlvE4_clEvEUlddE_EESt5arrayIPcLm3EEEEviT0_T1_ --------------------------
	.section	.text._ZN2at6native29vectorized_elementwise_kernelILi4ENS0_13BinaryFunctorIddbZZZNS0_23logical_xor_kernel_cudaERNS_14TensorIteratorEENKUlvE0_clEvENKUlvE4_clEvEUlddE_EESt5arrayIPcLm3EEEEviT0_T1_,"ax",@progbits
	.align	128
        .global         _ZN2at6native29vectorized_elementwise_kernelILi4ENS0_13BinaryFunctorIddbZZZNS0_23logical_xor_kernel_cudaERNS_14TensorIteratorEENKUlvE0_clEvENKUlvE4_clEvEUlddE_EESt5arrayIPcLm3EEEEviT0_T1_
        .type           _ZN2at6native29vectorized_elementwise_kernelILi4ENS0_13BinaryFunctorIddbZZZNS0_23logical_xor_kernel_cudaERNS_14TensorIteratorEENKUlvE0_clEvENKUlvE4_clEvEUlddE_EESt5arrayIPcLm3EEEEviT0_T1_,@function
        .size           _ZN2at6native29vectorized_elementwise_kernelILi4ENS0_13BinaryFunctorIddbZZZNS0_23logical_xor_kernel_cudaERNS_14TensorIteratorEENKUlvE0_clEvENKUlvE4_clEvEUlddE_EESt5arrayIPcLm3EEEEviT0_T1_,(.L_x_42756 - _ZN2at6native29vectorized_elementwise_kernelILi4ENS0_13BinaryFunctorIddbZZZNS0_23logical_xor_kernel_cudaERNS_14TensorIteratorEENKUlvE0_clEvENKUlvE4_clEvEUlddE_EESt5arrayIPcLm3EEEEviT0_T1_)
        .other          _ZN2at6native29vectorized_elementwise_kernelILi4ENS0_13BinaryFunctorIddbZZZNS0_23logical_xor_kernel_cudaERNS_14TensorIteratorEENKUlvE0_clEvENKUlvE4_clEvEUlddE_EESt5arrayIPcLm3EEEEviT0_T1_,@"STO_CUDA_ENTRY STV_DEFAULT"
_ZN2at6native29vectorized_elementwise_kernelILi4ENS0_13BinaryFunctorIddbZZZNS0_23logical_xor_kernel_cudaERNS_14TensorIteratorEENKUlvE0_clEvENKUlvE4_clEvEUlddE_EESt5arrayIPcLm3EEEEviT0_T1_:
.text._ZN2at6native29vectorized_elementwise_kernelILi4ENS0_13BinaryFunctorIddbZZZNS0_23logical_xor_kernel_cudaERNS_14TensorIteratorEENKUlvE0_clEvENKUlvE4_clEvEUlddE_EESt5arrayIPcLm3EEEEviT0_T1_:
        /* <DEDUP_REMOVED lines=215> */
.L_x_6806:
        /* <DEDUP_REMOVED lines=8> */
.L_x_6807:
        /* <DEDUP_REMOVED lines=8> */
.L_x_6808:
        /* <DEDUP_REMOVED lines=8> */
.L_x_6809:
        /* <DEDUP_REMOVED lines=9> */
.L_x_6810:
[----:B------:R-:W-:Y:S05]  /*0f80*/  BSYNC.RELIABLE B1 ;  /* 0x0000000000017941 */ /* 0x000fea0003800100 */
.L_x_6805:
[----:B------:R-:W-:-:S13]  /*0f90*/  ISETP.GE.U32.AND P0, PT, R3, R2, PT ;  /* 0x000000020300720c */ /* 0x000fda0003f06070 */
[----:B012---:R-:W0:Y:S01]  /*0fa0*/  @!P0 LDC.64 R8, c[0x0][0x388] ;  /* 0x0000e200ff088b82 */ /* 0x007e220000000a00 */
[----:B------:R-:W-:Y:S02]  /*0fb0*/  @!P0 IMAD.IADD R7, R0, 0x1, R3 ;  /* 0x0000000100078824 */ /* 0x000fe400078e0203 */
[----:B------:R-:W-:-:S03]  /*0fc0*/  @!P0 VIADD R3, R3, 0x80 ;  /* 0x0000008003038836 */ /* 0x000fc60000000000 */
[----:B0-----:R-:W-:-:S05]  /*0fd0*/  @!P0 IADD3 R6, P1, PT, R7, R8, RZ ;  /* 0x0000000807068210 */ /* 0x001fca0007f3e0ff */
[----:B------:R-:W-:-:S05]  /*0fe0*/  @!P0 IMAD.X R7, RZ, RZ, R9, P1 ;  /* 0x000000ffff078224 */ /* 0x000fca00008e0609 */
[----:B------:R3:W-:Y:S03]  /*0ff0*/  @!P0 STG.E.U8 desc[UR4][R6.64], R5 ;  /* 0x0000000506008986 */ /* 0x0007e6000c101104 */
.L_x_6811:
[----:B------:R-:W-:Y:S05]  /*1000*/  BSYNC.RECONVERGENT B0 ;  /* 0x0000000000007941 */ /* 0x000fea0003800200 */
.L_x_6804:
        /* <DEDUP_REMOVED lines=9> */
.L_x_6803:
[----:B------:R-:W0:Y:S01]  /*10a0*/  S2R R9, SR_TID.X ;  /* 0x0000000000097919 */ /* 0x000e220000002100 */
[----:B------:R-:W1:Y:S01]  /*10b0*/  LDC.64 R2, c[0x0][0x398] ;  /* 0x0000e600ff027b82 */ /* 0x000e620000000a00 */
[----:B------:R-:W2:Y:S01]  /*10c0*/  LDCU.64 UR6, c[0x0][0x388] ;  /* 0x00007100ff0677ac */ /* 0x000ea20008000a00 */
[----:B-1----:R-:W-:-:S04]  /*10d0*/  IMAD.WIDE.U32 R2, R0, 0x8, R2 ;  /* 0x0000000800027825 */ /* 0x002fc800078e0002 */
[----:B0-----:R-:W-:Y:S02]  /*10e0*/  IMAD.WIDE.U32 R32, R9, 0x20, R2 ;  /* 0x0000002009207825 */ /* 0x001fe400078e0002 */
[----:B------:R-:W0:Y:S03]  /*10f0*/  LDC.64 R2, c[0x0][0x390] ;  /* 0x0000e400ff027b82 */ /* 0x000e260000000a00 */
[----:B------:R-:W3:Y:S04]  /*1100*/  LDG.E.ENL2.256 R4, R20, desc[UR4][R32.64] ;  /* 0xfe0000042014797e */ /* 0x000ee80008121904 */
[----:B------:R-:W4:Y:S01]  /*1110*/  LDG.E.ENL2.256 R16, R12, desc[UR4][R32.64+0x1000] ;  /* 0xfe008004200c797e */ /* 0x000f220008121910 */
[----:B0-----:R-:W-:-:S04]  /*1120*/  IMAD.WIDE.U32 R2, R0, 0x8, R2 ;  /* 0x0000000800027825 */ /* 0x001fc800078e0002 */
[----:B------:R-:W-:-:S05]  /*1130*/  IMAD.WIDE.U32 R2, R9, 0x20, R2 ;  /* 0x0000002009027825 */ /* 0x000fca00078e0002 */
[----:B------:R-:W5:Y:S01]  /*1140*/  LDG.E.ENL2.256 R8, R28, desc[UR4][R2.64] ;  /* 0xfe000004021c797e */ /* 0x000f620008121908 */
[----:B---3--:R-:W-:-:S15]  /*1150*/  DSETP.NEU.AND P3, PT, R20, RZ, PT ;  /* 0x000000ff1400722a */ /* 0x008fde0003f6d000 */
[----:B------:R-:W-:-:S15]  /*1160*/  NOP ;  /* 0x0000000000007918 */ /* 0x000fde0000000000 */
[----:B------:R-:W-:-:S15]  /*1170*/  NOP ;  /* 0x0000000000007918 */ /* 0x000fde0000000000 */
[----:B------:R-:W-:-:S15]  /*1180*/  NOP ;  /* 0x0000000000007918 */ /* 0x000fde0000000000 */
[----:B------:R-:W-:-:S04]  /*1190*/  NOP ;  /* 0x0000000000007918 */ /* 0x000fc80000000000 */
[----:B------:R0:W-:Y:S02]  /*11a0*/  DSETP.NEU.AND P4, PT, R22, RZ, PT ;  /* 0x000000ff1600722a */ /* 0x0001e40003f8d000 */
[----:B0-----:R2:W3:-:S15]  /*11b0*/  LDG.E.ENL2.256 R24, R20, desc[UR4][R2.64+0x1000] ;  /* 0xfe0080040214797e */ /* 0x0014de0008121918 */
[----:B------:R-:W-:-:S15]  /*11c0*/  NOP ;  /* 0x0000000000007918 */ /* 0x000fde0000000000 */
[----:B------:R-:W-:-:S15]  /*11d0*/  NOP ;  /* 0x0000000000007918 */ /* 0x000fde0000000000 */
[----:B------:R-:W-:-:S15]  /*11e0*/  NOP ;  /* 0x0000000000007918 */ /* 0x000fde0000000000 */
[----:B------:R-:W-:-:S02]  /*11f0*/  NOP ;  /* 0x0000000000007918 */ /* 0x000fc40000000000 */
[----:B------:R-:W5:-:S15]  /*1200*/  DSETP.NEU.AND P0, PT, R6, RZ, PT ;  /* 0x000000ff0600722a */ /* 0x000f5e0003f0d000 */
[----:B------:R-:W-:-:S15]  /*1210*/  NOP ;  /* 0x0000000000007918 */ /* 0x000fde0000000000 */
[----:B------:R-:W-:-:S15]  /*1220*/  NOP ;  /* 0x0000000000007918 */ /* 0x000fde0000000000 */
[----:B------:R-:W-:-:S15]  /*1230*/  NOP ;  /* 0x0000000000007918 */ /* 0x000fde0000000000 */
[----:B------:R-:W-:-:S04]  /*1240*/  NOP ;  /* 0x0000000000007918 */ /* 0x000fc80000000000 */
[----:B-----5:R-:W0:-:S15]  /*1250*/  DSETP.NEU.XOR P2, PT, R10, RZ, P0 ;  /* 0x000000ff0a00722a */ /* 0x020e1e000074d800 */
[----:B------:R-:W-:-:S15]  /*1260*/  NOP ;  /* 0x0000000000007918 */ /* 0x000fde0000000000 */
[----:B------:R-:W-:-:S15]  /*1270*/  NOP ;  /* 0x0000000000007918 */ /* 0x000fde0000000000 */
[----:B------:R-:W-:-:S15]  /*1280*/  NOP ;  /* 0x0000000000007918 */ /* 0x000fde0000000000 */
[----:B------:R-:W-:-:S04]  /*1290*/  NOP ;  /* 0x0000000000007918 */ /* 0x000fc80000000000 */
[----:B----4-:R1:W-:Y:S02]  /*12a0*/  DSETP.NEU.AND P0, PT, R12, RZ, PT ;  /* 0x000000ff0c00722a */ /* 0x0103e40003f0d000 */
[----:B-1----:R-:W1:-:S15]  /*12b0*/  S2R R13, SR_TID.X ;  /* 0x00000000000d7919 */ /* 0x002e5e0000002100 */
[----:B------:R-:W-:-:S15]  /*12c0*/  NOP ;  /* 0x0000000000007918 */ /* 0x000fde0000000000 */
[----:B------:R-:W-:-:S15]  /*12d0*/  NOP ;  /* 0x0000000000007918 */ /* 0x000fde0000000000 */
[----:B------:R-:W-:-:S15]  /*12e0*/  NOP ;  /* 0x0000000000007918 */ /* 0x000fde0000000000 */
[----:B------:R-:W-:-:S02]  /*12f0*/  NOP ;  /* 0x0000000000007918 */ /* 0x000fc40000000000 */
[----:B------:R0:W4:Y:S02]  /*1300*/  DSETP.NEU.AND P1, PT, R4, RZ, PT ;  /* 0x000000ff0400722a */ /* 0x0001240003f2d000 */
[----:B0-----:R-:W-:-:S15]  /*1310*/  SEL R4, RZ, 0x1, !P2 ;  /* 0x00000001ff047807 */ /* 0x001fde0005000000 */
[----:B------:R-:W-:-:S15]  /*1320*/  NOP ;  /* 0x0000000000007918 */ /* 0x000fde0000000000 */
[----:B------:R-:W-:-:S15]  /*1330*/  NOP ;  /* 0x0000000000007918 */ /* 0x000fde0000000000 */
[----:B------:R-:W-:-:S15]  /*1340*/  NOP ;  /* 0x0000000000007918 */ /* 0x000fde0000000000 */
[----:B------:R-:W-:-:S02]  /*1350*/  NOP ;  /* 0x0000000000007918 */ /* 0x000fc40000000000 */
[----:B----4-:R-:W0:Y:S02]  /*1360*/  DSETP.NEU.XOR P1, PT, R8, RZ, P1 ;  /* 0x000000ff0800722a */ /* 0x010e240000f2d800 */
[----:B0-----:R-:W-:Y:S02]  /*1370*/  SEL R5, RZ, 0x1, !P1 ;  /* 0x00000001ff057807 */ /* 0x001fe40004800000 */
[----:B--2---:R-:W-:Y:S02]  /*1380*/  IADD3 R2, P1, PT, R0, UR6, RZ ;  /* 0x0000000600027c10 */ /* 0x004fe4000ff3e0ff */
[----:B------:R-:W-:-:S03]  /*1390*/  PRMT R4, R5, 0x3340, R4 ;  /* 0x0000334005047816 */ /* 0x000fc60000000004 */
[----:B------:R-:W-:Y:S02]  /*13a0*/  IMAD.X R3, RZ, RZ, UR7, P1 ;  /* 0x00000007ff037e24 */ /* 0x000fe400088e06ff */
[----:B-1----:R-:W-:-:S15]  /*13b0*/  IMAD.WIDE.U32 R2, R13, 0x4, R2 ;  /* 0x000000040d027825 */ /* 0x002fde00078e0002 */
[----:B------:R-:W-:-:S15]  /*13c0*/  NOP ;  /* 0x0000000000007918 */ /* 0x000fde0000000000 */
[----:B------:R-:W-:-:S15]  /*13d0*/  NOP ;  /* 0x0000000000007918 */ /* 0x000fde0000000000 */
[----:B------:R-:W-:-:S08]  /*13e0*/  NOP ;  /* 0x0000000000007918 */ /* 0x000fd00000000000 */
        /* <DEDUP_REMOVED lines=23> */
[----:B------:R-:W-:-:S04]  /*1560*/  PRMT R7, R7, 0x3340, R0 ;  /* 0x0000334007077816 */ /* 0x000fc80000000000 */
[----:B------:R-:W-:-:S05]  /*1570*/  PRMT R7, R7, 0x5410, R4 ;  /* 0x0000541007077816 */ /* 0x000fca0000000004 */
[----:B------:R-:W-:-:S15]  /*1580*/  STG.E desc[UR4][R2.64], R7 ;  /* 0x0000000702007986 */ /* 0x000fde000c101904 */
        /* <DEDUP_REMOVED lines=25> */
[----:B------:R-:W-:Y:S01]  /*1720*/  STG.E desc[UR4][R2.64+0x200], R11 ;  /* 0x0002000b02007986 */ /* 0x000fe2000c101904 */
[----:B------:R-:W-:Y:S05]  /*1730*/  EXIT ;  /* 0x000000000000794d */ /* 0x000fea0003800000 */
.L_x_6812:
        /* <DEDUP_REMOVED lines=12> */
.L_x_42756:


//--------------------- .text._ZN2at6native29vectorized_elementwise_kernelILi8ENS0_13BinaryFunctorIddbZZZNS0_23logical_xor_kernel_cudaERNS_14TensorIteratorEENKUlvE0_clEvENKUlvE4_clEvEUlddE_EESt5arrayIPcLm3EEEEviT0_T1_ --------------------------
	.section	.text._ZN2at6native29vectorized_elementwise_kernelILi8ENS0_13BinaryFunctorIddbZZZNS0_23logical_xor_kernel_cudaERNS_14TensorIteratorEENKUlvE0_clEvENKUlvE4_clEvEUlddE_EESt5arrayIPcLm3EEEEviT0_T1_,"ax",@progbits
	.align	128
        .global         _ZN2at6native29vectorized_elementwise_kernelILi8ENS0_13BinaryFunctorIddbZZZNS0_23logical_xor_kernel_cudaERNS_14TensorIteratorEENKUlvE0_clEvENKUlvE4_clEvEUlddE_EESt5arrayIPcLm3EEEEviT0_T1_
        .type           _ZN2at6native29vectorized_elementwise_kernelILi8ENS0_13BinaryFunctorIddbZZZNS0_23logical_xor_kernel_cudaERNS_14TensorIteratorEENKUlvE0_clEvENKUlvE4_clEvEUlddE_EESt5arrayIPcLm3EEEEviT0_T1_,@function
        .size           _ZN2at6native29vectorized_elementwise_kernelILi8ENS0_13BinaryFunctorIddbZZZNS0_23logical_xor_kernel_cudaERNS_14TensorIteratorEENKUlvE0_clEvENKUlvE4_clEvEUlddE_EESt5arrayIPcLm3EEEEviT0_T1_,(.L_x_42757 - _ZN2at6native29vectorized_elementwise_kernelILi8ENS0_13BinaryFunctorIddbZZZNS0_23logical_xor_kernel_cudaERNS_14TensorIteratorEENKUlvE0_clEvENKUlvE4_clEvEUlddE_EESt5arrayIPcLm3EEEEviT0_T1_)
        .other          _ZN2at6native29vectorized_elementwise_kernelILi8ENS0_13BinaryFunctorIddbZZZNS0_23logical_xor_kernel_cudaERNS_14TensorIteratorEENKUlvE0_clEvENKUlvE4_clEvEUlddE_EESt5arrayIPcLm3EEEEviT0_T1_,@"STO_CUDA_ENTRY STV_DEFAULT"
_ZN2at6native29vectorized_elementwise_kernelILi8ENS0_13BinaryFunctorIddbZZZNS0_23logical_xor_kernel_cudaERNS_14TensorIteratorEENKUlvE0_clEvENKUlvE4_clEvEUlddE_EESt5arrayIPcLm3EEEEviT0_T1_:
.text._ZN2at6native29vectorized_elementwise_kernelILi8ENS0_13BinaryFunctorIddbZZZNS0_23logical_xor_kernel_cudaERNS_14TensorIteratorEENKUlvE0_clEvENKUlvE4_clEvEUlddE_EESt5arrayIPcLm3EEEEviT0_T1_:
[----:B------:R-:W-:Y:S01]  /*0000*/  LDC R1, c[0x0][0x37c] ;  /* 0x0000df00ff017b82 */ /* 0x000fe20000000800 */
[----:B------:R-:W-:Y:S05]  /*0010*/  EXIT ;  /* 0x000000000000794d */ /* 0x000fea0003800000 */
.L_x_6813:
        /* <DEDUP_REMOVED lines=14> */
.L_x_42757:


//--------------------- .text._ZN2at6native18elementwise_kernelILi128ELi4EZNS0_15gpu_kernel_implINS0_13AUnaryFunctorIssbZZZNS0_23logical_xor_kernel_cudaERNS_14TensorIteratorEENKUlvE0_clEvENKUlvE3_clEvEUlssE_EEEEvRNS_18TensorIteratorBaseERKT_EUliE_EEviT1_ --------------------------
	.section	.text._ZN2at6native18elementwise_kernelILi128ELi4EZNS0_15gpu_kernel_implINS0_13AUnaryFunctorIssbZZZNS0_23logical_xor_kernel_cudaERNS_14TensorIteratorEENKUlvE0_clEvENKUlvE3_clEvEUlssE_EEEEvRNS_18TensorIteratorBaseERKT_EUliE_EEviT1_,"ax",@progbits
	.align	128
        .global         _ZN2at6native18elementwise_kernelILi128ELi4EZNS0_15gpu_kernel_implINS0_13AUnaryFunctorIssbZZZNS0_23logical_xor_kernel_cudaERNS_14TensorIteratorEENKUlvE0_clEvENKUlvE3_clEvEUlssE_EEEEvRNS_18TensorIteratorBaseERKT_EUliE_EEviT1_
        .type           _ZN2at6native18elementwise_kernelILi128ELi4EZNS0_15gpu_kernel_implINS0_13AUnaryFunctorIssbZZZNS0_23logical_xor_kernel_cudaERNS_14TensorIteratorEENKUlvE0_clEvENKUlvE3_clEvEUlssE_EEEEvRNS_18TensorIteratorBaseERKT_EUliE_EEviT1_,@function
        .size           _ZN2at6native18elementwise_kernelILi128ELi4EZNS0_15gpu_kernel_implINS0_13AUnaryFunctorIssbZZZNS0_23logical_xor_kernel_cudaERNS_14TensorIteratorEENKUlvE0_clEvENKUlvE3_clEvEUlssE_EEEEvRNS_18TensorIteratorBaseERKT_EUliE_EEviT1_,(.L_x_42758 - _ZN2at6native18elementwise_kernelILi128ELi4EZNS0_15gpu_kernel_implINS0_13AUnaryFunctorIssbZZZNS0_23logical_xor_kernel_cudaERNS_14TensorIteratorEENKUlvE0_clEvENKUlvE3_clEvEUlssE_EEEEvRNS_18TensorIteratorBaseERKT_EUliE_EEviT1_)
        .other          _ZN2at6native18elementwise_kernelILi128ELi4EZNS0_15gpu_kernel_implINS0_13AUnaryFunctorIssbZZZNS0_23logical_xor_kernel_cudaERNS_14TensorIteratorEENKUlvE0_clEvENKUlvE3_clEvEUlssE_EEEEvRNS_18TensorIteratorBaseERKT_EUliE_EEviT1_,@"STO_CUDA_ENTRY STV_DEFAULT"
_ZN2at6native18elementwise_kernelILi128ELi4EZNS0_15gpu_kernel_implINS0_13AUnaryFunctorIssbZZZNS0_23logical_xor_kernel_cudaERNS_14TensorIteratorEENKUlvE0_clEvENKUlvE3_clEvEUlssE_EEEEvRNS_18TensorIteratorBaseERKT_EUliE_EEviT1_:
.text._ZN2at6native18elementwise_kernelILi128ELi4EZNS0_15gpu_kernel_implINS0_13AUnaryFunctorIssbZZZNS0_23logical_xor_kernel_cudaERNS_14TensorIteratorEENKUlvE0_clEvENKUlvE3_clEvEUlssE_EEEEvRNS_18TensorIteratorBaseERKT_EUliE_EEviT1_:
        /* <DEDUP_REMOVED lines=319> */
.L_x_6816:
        /* <DEDUP_REMOVED lines=14> */
[----:B------:R0:W5:Y:S01]  /*14d0*/  LDG.E.S8 R0, desc[UR36][R2.64] ;  /* 0x0000002402007981 */ /* 0x000162000c1e1300 */
[----:B------:R-:W-:Y:S05]  /*14e0*/  BRA `(.L_x_6822) ;  /* 0x0000000c00547947 */ /* 0x000fea0003800000 */
.L_x_6820:
[----:B------:R0:W5:Y:S01]  /*14f0*/  LDG.E.U8 R0, desc[UR36][R2.64] ;  /* 0x0000002402007981 */ /* 0x000162000c1e1100 */
[----:B------:R-:W-:Y:S05]  /*1500*/  BRA `(.L_x_6822) ;  /* 0x0000000c004c7947 */ /* 0x000fea0003800000 */
.L_x_6819:
[----:B------:R-:W-:-:S09]  /*1510*/  UISETP.NE.AND UP0, UPT, UR4, 0x2, UPT ;  /* 0x000000020400788c */ /* 0x000fd2000bf05270 */
[----:B------:R-:W-:Y:S05]  /*1520*/  BRA.U !UP0, `(.L_x_6823) ;  /* 0x0000000108207547 */ /* 0x000fea000b800000 */
[----:B------:R-:W-:-:S09]  /*1530*/  UISETP.NE.AND UP0, UPT, UR4, 0x3, UPT ;  /* 0x000000030400788c */ /* 0x000fd2000bf05270 */
[----:B------:R-:W-:Y:S05]  /*1540*/  BRA.U !UP0, `(.L_x_6824) ;  /* 0x0000000108107547 */ /* 0x000fea000b800000 */
[----:B------:R-:W-:-:S09]  /*1550*/  UISETP.NE.AND UP0, UPT, UR4, 0x4, UPT ;  /* 0x000000040400788c */ /* 0x000fd2000bf05270 */
[----:B------:R-:W-:Y:S05]  /*1560*/  BRA.U UP0, `(.L_x_6821) ;  /* 0x0000000900b07547 */ /* 0x000fea000b800000 */
[----:B------:R0:W5:Y:S01]  /*1570*/  LDG.E.U16 R0, desc[UR36][R2.64] ;  /* 0x0000002402007981 */ /* 0x000162000c1e1500 */
[----:B------:R-:W-:Y:S05]  /*1580*/  BRA `(.L_x_6822) ;  /* 0x0000000c002c7947 */ /* 0x000fea0003800000 */
.L_x_6824:
[----:B------:R0:W5:Y:S01]  /*1590*/  LDG.E.U16 R0, desc[UR36][R2.64] ;  /* 0x0000002402007981 */ /* 0x000162000c1e1500 */
[----:B------:R-:W-:Y:S05]  /*15a0*/  BRA `(.L_x_6822) ;  /* 0x0000000c00247947 */ /* 0x000fea0003800000 */
.L_x_6823:
[----:B------:R0:W5:Y:S01]  /*15b0*/  LDG.E.U16 R0, desc[UR36][R2.64] ;  /* 0x0000002402007981 */ /* 0x000162000c1e1500 */
[----:B------:R-:W-:Y:S05]  /*15c0*/  BRA `(.L_x_6822) ;  /* 0x0000000c001c7947 */ /* 0x000fea0003800000 */
.L_x_6818:
[----:B------:R-:W-:-:S09]  /*15d0*/  UISETP.GT.AND UP0, UPT, UR4, 0x6, UPT ;  /* 0x000000060400788c */ /* 0x000fd2000bf04270 */
[----:B------:R-:W-:Y:S05]  /*15e0*/  BRA.U UP0, `(.L_x_6825) ;  /* 0x0000000100307547 */ /* 0x000fea000b800000 */
[----:B------:R-:W-:-:S09]  /*15f0*/  UISETP.NE.AND UP0, UPT, UR4, 0x5, UPT ;  /* 0x000000050400788c */ /* 0x000fd2000bf05270 */
[----:B------:R-:W-:Y:S05]  /*1600*/  BRA.U !UP0, `(.L_x_6826) ;  /* 0x0000000108147547 */ /* 0x000fea000b800000 */
[----:B------:R-:W-:-:S09]  /*1610*/  UISETP.NE.AND UP0, UPT, UR4, 0x6, UPT ;  /* 0x000000060400788c */ /* 0x000fd2000bf05270 */
[----:B------:R-:W-:Y:S05]  /*1620*/  BRA.U UP0, `(.L_x_6821) ;  /* 0x0000000900807547 */ /* 0x000fea000b800000 */
[----:B------:R-:W2:Y:S02]  /*1630*/  LDG.E R2, desc[UR36][R2.64] ;  /* 0x0000002402027981 */ /* 0x000ea4000c1e1900 */
[----:B--2---:R3:W4:Y:S01]  /*1640*/  F2I.FTZ.TRUNC.NTZ R0, R2 ;  /* 0x0000000200007305 */ /* 0x004722000021f100 */
[----:B------:R-:W-:Y:S05]  /*1650*/  BRA `(.L_x_6822) ;  /* 0x0000000800f87947 */ /* 0x000fea0003800000 */
.L_x_6826:
[----:B------:R-:W2:Y:S02]  /*1660*/  LDG.E.U16 R4, desc[UR36][R2.64] ;  /* 0x0000002402047981 */ /* 0x000ea4000c1e1500 */
[----:B--2---:R-:W-:-:S06]  /*1670*/  HADD2.F32 R4, -RZ, R4.H0_H0 ;  /* 0x20000004ff047230 */ /* 0x004fcc0000004100 */
[----:B------:R-:W0:Y:S02]  /*1680*/  F2I.FTZ.TRUNC.NTZ R4, R4 ;  /* 0x0000000400047305 */ /* 0x000e24000021f100 */
[----:B0-----:R-:W-:Y:S01]  /*1690*/  PRMT R0, R4, 0x7610, R0 ;  /* 0x0000761004007816 */ /* 0x001fe20000000000 */
[----:B------:R-:W-:Y:S06]  /*16a0*/  BRA `(.L_x_6822) ;  /* 0x0000000800e47947 */ /* 0x000fec0003800000 */
.L_x_6825:
[----:B------:R-:W-:-:S09]  /*16b0*/  UISETP.NE.AND UP0, UPT, UR4, 0x7, UPT ;  /* 0x000000070400788c */ /* 0x000fd2000bf05270 */
[----:B------:R-:W-:Y:S05]  /*16c0*/  BRA.U !UP0, `(.L_x_6827) ;  /* 0x0000000108307547 */ /* 0x000fea000b800000 */
[----:B------:R-:W-:-:S09]  /*16d0*/  UISETP.NE.AND UP0, UPT, UR4, 0x8, UPT ;  /* 0x000000080400788c */ /* 0x000fd2000bf05270 */
[----:B------:R-:W-:Y:S05]  /*16e0*/  BRA.U !UP0, `(.L_x_6828) ;  /* 0x0000000108147547 */ /* 0x000fea000b800000 */
[----:B------:R-:W-:-:S09]  /*16f0*/  UISETP.NE.AND UP0, UPT, UR4, 0x9, UPT ;  /* 0x000000090400788c */ /* 0x000fd2000bf05270 */
[----:B------:R-:W-:Y:S05]  /*1700*/  BRA.U UP0, `(.L_x_6821) ;  /* 0x0000000900487547 */ /* 0x000fea000b800000 */
[----:B------:R-:W2:Y:S02]  /*1710*/  LDG.E R2, desc[UR36][R2.64] ;  /* 0x0000002402027981 */ /* 0x000ea4000c1e1900 */
[----:B--2---:R0:W1:Y:S01]  /*1720*/  F2I.FTZ.TRUNC.NTZ R0, R2 ;  /* 0x0000000200007305 */ /* 0x004062000021f100 */
[----:B------:R-:W-:Y:S05]  /*1730*/  BRA `(.L_x_6822) ;  /* 0x0000000800c07947 */ /* 0x000fea0003800000 */
.L_x_6828:
[----:B------:R-:W2:Y:S02]  /*1740*/  LDG.E.U16 R2, desc[UR36][R2.64] ;  /* 0x0000002402027981 */ /* 0x000ea4000c1e1500 */
[----:B--2---:R-:W-:-:S06]  /*1750*/  HADD2.F32 R4, -RZ, R2.H0_H0 ;  /* 0x20000002ff047230 */ /* 0x004fcc0000004100 */
[----:B------:R-:W0:Y:S02]  /*1760*/  F2I.FTZ.TRUNC.NTZ R4, R4 ;  /* 0x0000000400047305 */ /* 0x000e24000021f100 */
[----:B0-----:R-:W-:Y:S01]  /*1770*/  PRMT R0, R4, 0x7610, R0 ;  /* 0x0000761004007816 */ /* 0x001fe20000000000 */
[----:B------:R-:W-:Y:S06]  /*1780*/  BRA `(.L_x_6822) ;  /* 0x0000000800ac7947 */ /* 0x000fec0003800000 */
.L_x_6827:
[----:B------:R-:W2:Y:S02]  /*1790*/  LDG.E.64 R2, desc[UR36][R2.64] ;  /* 0x0000002402027981 */ /* 0x000ea4000c1e1b00 */
[----:B--2---:R0:W1:Y:S02]  /*17a0*/  F2I.F64.TRUNC R0, R2 ;  /* 0x0000000200007311 */ /* 0x004064000030d100 */
[----:B01----:R-:W-:Y:S05]  /*17b0*/  BRA `(.L_x_6822) ;  /* 0x0000000800a07947 */ /* 0x003fea0003800000 */
.L_x_6817:
        /* <DEDUP_REMOVED lines=10> */
[----:B------:R-:W-:Y:S01]  /*1860*/  SEL R0, RZ, 0x1, !P0 ;  /* 0x00000001ff007807 */ /* 0x000fe20004000000 */
[----:B------:R-:W-:Y:S08]  /*1870*/  BRA `(.L_x_6822) ;  /* 0x0000000800707947 */ /* 0x000ff00003800000 */
.L_x_6831:
[----:B------:R-:W2:Y:S02]  /*1880*/  LDG.E.64 R2, desc[UR36][R2.64] ;  /* 0x0000002402027981 */ /* 0x000ea4000c1e1b00 */
[----:B--2---:R3:W4:Y:S02]  /*1890*/  F2I.F64.TRUNC R0, R2 ;  /* 0x0000000200007311 */ /* 0x004724000030d100 */
[----:B---34-:R-:W-:Y:S05]  /*18a0*/  BRA `(.L_x_6822) ;  /* 0x0000000800647947 */ /* 0x018fea0003800000 */
.L_x_6830:
        /* <DEDUP_REMOVED lines=23> */
[----:B------:R-:W-:-:S06]  /*1a20*/  LOP3.LUT R5, R5, 0x80000000, R0, 0xf8, !PT ;  /* 0x8000000005057812 */ /* 0x000fcc00078ef800 */
[----:B------:R-:W0:Y:S02]  /*1a30*/  F2I.FTZ.TRUNC.NTZ R5, R5 ;  /* 0x0000000500057305 */ /* 0x000e24000021f100 */
[----:B0-----:R-:W-:Y:S01]  /*1a40*/  PRMT R0, R5, 0x7610, R0 ;  /* 0x0000761005007816 */ /* 0x001fe20000000000 */
[----:B------:R-:W-:Y:S06]  /*1a50*/  BRA `(.L_x_6822) ;  /* 0x0000000400f87947 */ /* 0x000fec0003800000 */
.L_x_6833:
        /* <DEDUP_REMOVED lines=10> */
[----:B------:R-:W-:-:S06]  /*1b00*/  LOP3.LUT R5, R0, 0x80000000, R5, 0xf8, !PT ;  /* 0x8000000000057812 */ /* 0x000fcc00078ef805 */
[----:B------:R-:W0:Y:S02]  /*1b10*/  F2I.FTZ.TRUNC.NTZ R5, R5 ;  /* 0x0000000500057305 */ /* 0x000e24000021f100 */
[----:B0-----:R-:W-:Y:S01]  /*1b20*/  PRMT R0, R5, 0x7610, R0 ;  /* 0x0000761005007816 */ /* 0x001fe20000000000 */
[----:B------:R-:W-:Y:S06]  /*1b30*/  BRA `(.L_x_6822) ;  /* 0x0000000400c07947 */ /* 0x000fec0003800000 */
.L_x_6832:
[----:B------:R-:W2:Y:S02]  /*1b40*/  LDG.E.U16 R4, desc[UR36][R2.64] ;  /* 0x0000002402047981 */ /* 0x000ea4000c1e1500 */
[----:B--2---:R-:W-:-:S06]  /*1b50*/  SHF.L.U32 R4, R4, 0x10, RZ ;  /* 0x0000001004047819 */ /* 0x004fcc00000006ff */
[----:B------:R-:W0:Y:S02]  /*1b60*/  F2I.FTZ.TRUNC.NTZ R4, R4 ;  /* 0x0000000400047305 */ /* 0x000e24000021f100 */
[----:B0-----:R-:W-:Y:S01]  /*1b70*/  PRMT R0, R4, 0x7610, R0 ;  /* 0x0000761004007816 */ /* 0x001fe20000000000 */
[----:B------:R-:W-:Y:S06]  /*1b80*/  BRA `(.L_x_6822) ;  /* 0x0000000400ac7947 */ /* 0x000fec0003800000 */
.L_x_6829:
        /* <DEDUP_REMOVED lines=10> */
.L_x_6836:
        /* <DEDUP_REMOVED lines=21> */
.L_x_6840:
[----:B------:R-:W-:Y:S05]  /*1d80*/  BSYNC.RECONVERGENT B1 ;  /* 0x0000000000017941 */ /* 0x000fea0003800200 */
.L_x_6839:
[----:B------:R-:W-:Y:S01]  /*1d90*/  IMAD.SHL.U32 R0, R0, 0x100000, RZ ;  /* 0x0010000000007824 */ /* 0x000fe200078e00ff */
[----:B------:R-:W-:-:S04]  /*1da0*/  LEA R2, R2, 0x3b800000, 0x17 ;  /* 0x3b80000002027811 */ /* 0x000fc800078eb8ff */
[----:B------:R-:W-:-:S07]  /*1db0*/  LOP3.LUT R4, R2, R0, R7, 0xfe, !PT ;  /* 0x0000000002047212 */ /* 0x000fce00078efe07 */
.L_x_6838:
[----:B------:R-:W-:Y:S05]  /*1dc0*/  BSYNC.RECONVERGENT B0 ;  /* 0x0000000000007941 */ /* 0x000fea0003800200 */
.L_x_6837:
[----:B------:R-:W0:Y:S02]  /*1dd0*/  F2I.FTZ.TRUNC.NTZ R4, R4 ;  /* 0x0000000400047305 */ /* 0x000e24000021f100 */
[----:B0-----:R-:W-:Y:S01]  /*1de0*/  PRMT R0, R4, 0x7610, R0 ;  /* 0x0000761004007816 */ /* 0x001fe20000000000 */
[----:B------:R-:W-:Y:S06]  /*1df0*/  BRA `(.L_x_6822) ;  /* 0x0000000400107947 */ /* 0x000fec0003800000 */
.L_x_6835:
        /* <DEDUP_REMOVED lines=21> */
.L_x_6844:
[----:B------:R-:W-:Y:S05]  /*1f50*/  BSYNC.RECONVERGENT B1 ;  /* 0x0000000000017941 */ /* 0x000fea0003800200 */
.L_x_6843:
[----:B------:R-:W-:Y:S01]  /*1f60*/  IMAD.SHL.U32 R0, R0, 0x200000, RZ ;  /* 0x0020000000007824 */ /* 0x000fe200078e00ff */
[----:B------:R-:W-:-:S04]  /*1f70*/  LEA R2, R2, 0x37800000, 0x17 ;  /* 0x3780000002027811 */ /* 0x000fc800078eb8ff */
[----:B------:R-:W-:-:S07]  /*1f80*/  LOP3.LUT R4, R2, R0, R7, 0xfe, !PT ;  /* 0x0000000002047212 */ /* 0x000fce00078efe07 */
.L_x_6842:
[----:B------:R-:W-:Y:S05]  /*1f90*/  BSYNC.RECONVERGENT B0 ;  /* 0x0000000000007941 */ /* 0x000fea0003800200 */
.L_x_6841:
[----:B------:R-:W0:Y:S02]  /*1fa0*/  F2I.FTZ.TRUNC.NTZ R4, R4 ;  /* 0x0000000400047305 */ /* 0x000e24000021f100 */
[----:B0-----:R-:W-:Y:S01]  /*1fb0*/  PRMT R0, R4, 0x7610, R0 ;  /* 0x0000761004007816 */ /* 0x001fe20000000000 */
[----:B------:R-:W-:Y:S06]  /*1fc0*/  BRA `(.L_x_6822) ;  /* 0x00000000009c7947 */ /* 0x000fec0003800000 */
.L_x_6834:
[----:B------:R-:W-:-:S09]  /*1fd0*/  UISETP.NE.AND UP0, UPT, UR4, 0x1c, UPT ;  /* 0x0000001c0400788c */ /* 0x000fd2000bf05270 */
[----:B------:R-:W-:Y:S05]  /*1fe0*/  BRA.U !UP0, `(.L_x_6845) ;  /* 0x0000000108907547 */ /* 0x000fea000b800000 */
[----:B------:R-:W-:-:S09]  /*1ff0*/  UISETP.NE.AND UP0, UPT, UR4, 0x1d, UPT ;  /* 0x0000001d0400788c */ /* 0x000fd2000bf05270 */
[----:B------:R-:W-:Y:S05]  /*2000*/  BRA.U !UP0, `(.L_x_6846) ;  /* 0x0000000108807547 */ /* 0x000fea000b800000 */
[----:B------:R-:W-:-:S09]  /*2010*/  UISETP.NE.AND UP0, UPT, UR4, 0x2c, UPT ;  /* 0x0000002c0400788c */ /* 0x000fd2000bf05270 */
[----:B------:R-:W-:Y:S05]  /*2020*/  BRA.U !UP0, `(.L_x_6847) ;  /* 0x0000000108487547 */ /* 0x000fea000b800000 */
.L_x_6821:
        /* <DEDUP_REMOVED lines=16> */
.L_x_6848:
[----:B------:R-:W-:Y:S01]  /*2130*/  PRMT R0, RZ, 0x7610, R0 ;  /* 0x00007610ff007816 */ /* 0x000fe20000000000 */
[----:B------:R-:W-:Y:S06]  /*2140*/  BRA `(.L_x_6822) ;  /* 0x00000000003c7947 */ /* 0x000fec0003800000 */
.L_x_6847:
        /* <DEDUP_REMOVED lines=8> */
.L_x_6850:
[----:B------:R-:W-:Y:S05]  /*21d0*/  BSYNC.RECONVERGENT B0 ;  /* 0x0000000000007941 */ /* 0x000fea0003800200 */
.L_x_6849:
[----:B------:R-:W0:Y:S02]  /*21e0*/  F2I.FTZ.TRUNC.NTZ R4, R4 ;  /* 0x0000000400047305 */ /* 0x000e24000021f100 */
[----:B0-----:R-:W-:Y:S01]  /*21f0*/  PRMT R0, R4, 0x7610, R0 ;  /* 0x0000761004007816 */ /* 0x001fe20000000000 */
[----:B------:R-:W-:Y:S06]  /*2200*/  BRA `(.L_x_6822) ;  /* 0x00000000000c7947 */ /* 0x000fec0003800000 */
.L_x_6846:
[----:B------:R2:W5:Y:S01]  /*2210*/  LDG.E.U16 R0, desc[UR36][R2.64] ;  /* 0x0000002402007981 */ /* 0x000562000c1e1500 */
[----:B------:R-:W-:Y:S05]  /*2220*/  BRA `(.L_x_6822) ;  /* 0x0000000000047947 */ /* 0x000fea0003800000 */
.L_x_6845:
[----:B------:R1:W5:Y:S02]  /*2230*/  LDG.E.U16 R0, desc[UR36][R2.64] ;  /* 0x0000002402007981 */ /* 0x000364000c1e1500 */
.L_x_6822:
[----:B------:R-:W3:Y:S01]  /*2240*/  LDCU.U16 UR4, c[0x0][0x592] ;  /* 0x0000b240ff0477ac */ /* 0x000ee20008000400 */
[----:B-1--45:R-:W-:Y:S01]  /*2250*/  PRMT R0, R0, 0x9910, RZ ;  /* 0x0000991000007816 */ /* 0x032fe200000000ff */
[----:B------:R-:W-:Y:S01]  /*2260*/  BSSY.RECONVERGENT B6, `(.L_x_6851) ;  /* 0x00000d8000067945 */ /* 0x000fe20003800200 */
[----:B------:R-:W0:Y:S01]  /*2270*/  LDCU.64 UR6, c[0x0][0x580] ;  /* 0x0000b000ff0677ac */ /* 0x000e220008000a00 */
[----:B------:R-:W-:Y:S02]  /*2280*/  UPRMT UR5, UR41, 0x9910, URZ ;  /* 0x0000991029057896 */ /* 0x000fe400080000ff */
[----:B---3--:R-:W-:Y:S01]  /*2290*/  UPRMT UR4, UR4, 0x9910, URZ ;  /* 0x0000991004047896 */ /* 0x008fe200080000ff */
[----:B0-2---:R-:W-:-:S05]  /*22a0*/  IADD3 R2, P1, PT, R16, UR6, RZ ;  /* 0x0000000610027c10 */ /* 0x005fca000ff3e0ff */
[----:B------:R-:W-:Y:S01]  /*22b0*/  ISETP.NE.AND P0, PT, RZ, UR4, PT ;  /* 0x00000004ff007c0c */ /* 0x000fe2000bf05270 */
[----:B------:R-:W-:Y:S02]  /*22c0*/  UMOV UR4, UR5 ;  /* 0x0000000500047c82 */ /* 0x000fe40008000000 */
[----:B------:R-:W-:Y:S01]  /*22d0*/  UISETP.GT.AND UP0, UPT, UR4, 0x9, UPT ;  /* 0x000000090400788c */ /* 0x000fe2000bf04270 */
[----:B------:R-:W-:Y:S01]  /*22e0*/  ISETP.NE.XOR P0, PT, R0, RZ, P0 ;  /* 0x000000ff0000720c */ /* 0x000fe20000705a70 */
[----:B------:R-:W-:-:S03]  /*22f0*/  IMAD.X R3, RZ, RZ, UR7, P1 ;  /* 0x00000007ff037e24 */ /* 0x000fc600088e06ff */
[----:B------:R-:W-:-:S04]  /*2300*/  SEL R4, RZ, 0x1, !P0 ;  /* 0x00000001ff047807 */ /* 0x000fc80004000000 */
        /* <DEDUP_REMOVED lines=11> */
.L_x_6855:
[----:B------:R3:W-:Y:S01]  /*23c0*/  STG.E.U8 desc[UR36][R2.64], R4 ;  /* 0x0000000402007986 */ /* 0x0007e2000c101124 */
[----:B------:R-:W-:Y:S05]  /*23d0*/  BRA `(.L_x_6857) ;  /* 0x0000000c00007947 */ /* 0x000fea0003800000 */
.L_x_6854:
        /* <DEDUP_REMOVED lines=9> */
.L_x_6859:
[----:B------:R1:W-:Y:S01]  /*2470*/  STG.E desc[UR36][R2.64], R4 ;  /* 0x0000000402007986 */ /* 0x0003e2000c101924 */
[----:B------:R-:W-:Y:S05]  /*2480*/  BRA `(.L_x_6857) ;  /* 0x0000000800d47947 */ /* 0x000fea0003800000 */
.L_x_6858:
[----:B------:R2:W-:Y:S01]  /*2490*/  STG.E.U16 desc[UR36][R2.64], R4 ;  /* 0x0000000402007986 */ /* 0x0005e2000c101524 */
[----:B------:R-:W-:Y:S05]  /*24a0*/  BRA `(.L_x_6857) ;  /* 0x0000000800cc7947 */ /* 0x000fea0003800000 */
.L_x_6853:
        /* <DEDUP_REMOVED lines=9> */
.L_x_6861:
[----:B------:R-:W-:-:S04]  /*2540*/  I2FP.F32.U32 R0, R4 ;  /* 0x0000000400007245 */ /* 0x000fc80000201000 */
[----:B------:R-:W-:-:S05]  /*2550*/  F2FP.F16.F32.PACK_AB R0, RZ, R0 ;  /* 0x00000000ff00723e */ /* 0x000fca00000000ff */
[----:B------:R0:W-:Y:S01]  /*2560*/  STG.E.U16 desc[UR36][R2.64], R0 ;  /* 0x0000000002007986 */ /* 0x0001e2000c101524 */
[----:B------:R-:W-:Y:S05]  /*2570*/  BRA `(.L_x_6857) ;  /* 0x0000000800987947 */ /* 0x000fea0003800000 */
.L_x_6860:
        /* <DEDUP_REMOVED lines=10> */
.L_x_6863:
[----:B------:R-:W-:-:S04]  /*2620*/  I2FP.F32.U32 R4, R4 ;  /* 0x0000000400047245 */ /* 0x000fc80000201000 */
[----:B------:R-:W-:-:S04]  /*2630*/  F2FP.F16.F32.PACK_AB R5, RZ, R4 ;  /* 0x00000004ff05723e */ /* 0x000fc800000000ff */
[----:B------:R-:W-:-:S05]  /*2640*/  PRMT R5, R5, 0x5410, RZ ;  /* 0x0000541005057816 */ /* 0x000fca00000000ff */
[----:B------:R0:W-:Y:S01]  /*2650*/  STG.E desc[UR36][R2.64], R5 ;  /* 0x0000000502007986 */ /* 0x0001e2000c101924 */
[----:B------:R-:W-:Y:S05]  /*2660*/  BRA `(.L_x_6857) ;  /* 0x00000008005c7947 */ /* 0x000fea0003800000 */
.L_x_6862:
[----:B------:R-:W0:Y:S02]  /*2670*/  I2F.F64.U32 R4, R4 ;  /* 0x0000000400047312 */ /* 0x000e240000201800 */
[----:B0-----:R0:W-:Y:S01]  /*2680*/  STG.E.64 desc[UR36][R2.64], R4 ;  /* 0x0000000402007986 */ /* 0x0011e2000c101b24 */
[----:B------:R-:W-:Y:S05]  /*2690*/  BRA `(.L_x_6857) ;  /* 0x0000000800507947 */ /* 0x000fea0003800000 */
.L_x_6852:
        /* <DEDUP_REMOVED lines=10> */
.L_x_6866:
[----:B------:R-:W-:Y:S01]  /*2740*/  CS2R R6, SRZ ;  /* 0x0000000000067805 */ /* 0x000fe2000001ff00 */
[----:B------:R-:W0:Y:S04]  /*2750*/  I2F.F64.U32 R4, R4 ;  /* 0x0000000400047312 */ /* 0x000e280000201800 */
[----:B0-----:R0:W-:Y:S01]  /*2760*/  STG.E.128 desc[UR36][R2.64], R4 ;  /* 0x0000000402007986 */ /* 0x0011e2000c101d24 */
[----:B------:R-:W-:Y:S05]  /*2770*/  BRA `(.L_x_6857) ;  /* 0x0000000800187947 */ /* 0x000fea0003800000 */
.L_x_6865:
        /* <DEDUP_REMOVED lines=17> */
.L_x_6870:
[----:B------:R-:W-:Y:S05]  /*2890*/  BSYNC.RECONVERGENT B0 ;  /* 0x0000000000007941 */ /* 0x000fea0003800200 */
.L_x_6869:
[----:B------:R0:W-:Y:S01]  /*28a0*/  STG.E.U8 desc[UR36][R2.64], R5 ;  /* 0x0000000502007986 */ /* 0x0001e2000c101124 */
[----:B------:R-:W-:Y:S05]  /*28b0*/  BRA `(.L_x_6857) ;  /* 0x0000000400c87947 */ /* 0x000fea0003800000 */
.L_x_6868:
        /* <DEDUP_REMOVED lines=16> */
.L_x_6867:
[----:B------:R-:W-:-:S04]  /*29c0*/  I2FP.F32.U32 R0, R4 ;  /* 0x0000000400007245 */ /* 0x000fc80000201000 */
[----:B------:R-:W-:-:S05]  /*29d0*/  F2FP.BF16.F32.PACK_AB R0, RZ, R0 ;  /* 0x00000000ff00723e */ /* 0x000fca00000010ff */
[----:B------:R0:W-:Y:S01]  /*29e0*/  STG.E.U16 desc[UR36][R2.64], R0 ;  /* 0x0000000002007986 */ /* 0x0001e2000c101524 */
[----:B------:R-:W-:Y:S05]  /*29f0*/  BRA `(.L_x_6857) ;  /* 0x0000000400787947 */ /* 0x000fea0003800000 */
.L_x_6864:
        /* <DEDUP_REMOVED lines=10> */
.L_x_6873:
        /* <DEDUP_REMOVED lines=12> */
.L_x_6876:
[----:B------:R-:W-:-:S04]  /*2b60*/  SHF.R.U32.HI R0, RZ, 0x14, R5 ;  /* 0x00000014ff007819 */ /* 0x000fc80000011605 */
[----:B------:R-:W-:-:S04]  /*2b70*/  LOP3.LUT R0, R0, 0x1, RZ, 0xc0, !PT ;  /* 0x0000000100007812 */ /* 0x000fc800078ec0ff */
[----:B------:R-:W-:-:S04]  /*2b80*/  IADD3 R0, PT, PT, R5, 0x487ffff, R0 ;  /* 0x0487ffff05007810 */ /* 0x000fc80007ffe000 */
[----:B------:R-:W-:-:S04]  /*2b90*/  SHF.R.U32.HI R0, RZ, 0x14, R0 ;  /* 0x00000014ff007819 */ /* 0x000fc80000011600 */
[----:B------:R-:W-:-:S07]  /*2ba0*/  LOP3.LUT R4, R0, 0xff, RZ, 0xc0, !PT ;  /* 0x000000ff00047812 */ /* 0x000fce00078ec0ff */
.L_x_6877:
[----:B------:R-:W-:-:S07]  /*2bb0*/  PRMT R0, R4, 0x7610, R0 ;  /* 0x0000761004007816 */ /* 0x000fce0000000000 */
.L_x_6875:
[----:B------:R-:W-:Y:S05]  /*2bc0*/  BSYNC.RECONVERGENT B0 ;  /* 0x0000000000007941 */ /* 0x000fea0003800200 */
.L_x_6874:
[----:B------:R0:W-:Y:S01]  /*2bd0*/  STG.E.U8 desc[UR36][R2.64], R0 ;  /* 0x0000000002007986 */ /* 0x0001e2000c101124 */
[----:B------:R-:W-:Y:S05]  /*2be0*/  BRA `(.L_x_6857) ;  /* 0x0000000000fc7947 */ /* 0x000fea0003800000 */
.L_x_6872:
        /* <DEDUP_REMOVED lines=12> */
.L_x_6880:
[----:B------:R-:W-:-:S04]  /*2cb0*/  SHF.R.U32.HI R0, RZ, 0x15, R5 ;  /* 0x00000015ff007819 */ /* 0x000fc80000011605 */
[----:B------:R-:W-:-:S04]  /*2cc0*/  LOP3.LUT R0, R0, 0x1, RZ, 0xc0, !PT ;  /* 0x0000000100007812 */ /* 0x000fc800078ec0ff */
[----:B------:R-:W-:-:S04]  /*2cd0*/  IADD3 R0, PT, PT, R5, 0x88fffff, R0 ;  /* 0x088fffff05007810 */ /* 0x000fc80007ffe000 */
[----:B------:R-:W-:-:S04]  /*2ce0*/  SHF.R.U32.HI R0, RZ, 0x15, R0 ;  /* 0x00000015ff007819 */ /* 0x000fc80000011600 */
[----:B------:R-:W-:-:S07]  /*2cf0*/  LOP3.LUT R4, R0, 0xff, RZ, 0xc0, !PT ;  /* 0x000000ff00047812 */ /* 0x000fce00078ec0ff */
.L_x_6881:
[----:B------:R-:W-:-:S07]  /*2d00*/  PRMT R0, R4, 0x7610, R0 ;  /* 0x0000761004007816 */ /* 0x000fce0000000000 */
.L_x_6879:
[----:B------:R-:W-:Y:S05]  /*2d10*/  BSYNC.RECONVERGENT B0 ;  /* 0x0000000000007941 */ /* 0x000fea0003800200 */
.L_x_6878:
[----:B------:R0:W-:Y:S01]  /*2d20*/  STG.E.U8 desc[UR36][R2.64], R0 ;  /* 0x0000000002007986 */ /* 0x0001e2000c101124 */
[----:B------:R-:W-:Y:S05]  /*2d30*/  BRA `(.L_x_6857) ;  /* 0x0000000000a87947 */ /* 0x000fea0003800000 */
.L_x_6871:
[----:B------:R-:W-:-:S09]  /*2d40*/  UISETP.NE.AND UP0, UPT, UR4, 0x1c, UPT ;  /* 0x0000001c0400788c */ /* 0x000fd2000bf05270 */
[----:B------:R-:W-:Y:S05]  /*2d50*/  BRA.U !UP0, `(.L_x_6882) ;  /* 0x00000001089c7547 */ /* 0x000fea000b800000 */
[----:B------:R-:W-:-:S09]  /*2d60*/  UISETP.NE.AND UP0, UPT, UR4, 0x1d, UPT ;  /* 0x0000001d0400788c */ /* 0x000fd2000bf05270 */
[----:B------:R-:W-:Y:S05]  /*2d70*/  BRA.U !UP0, `(.L_x_6883) ;  /* 0x0000000108887547 */ /* 0x000fea000b800000 */
[----:B------:R-:W-:-:S09]  /*2d80*/  UISETP.NE.AND UP0, UPT, UR4, 0x2c, UPT ;  /* 0x0000002c0400788c */ /* 0x000fd2000bf05270 */
[----:B------:R-:W-:Y:S05]  /*2d90*/  BRA.U !UP0, `(.L_x_6884) ;  /* 0x0000000108447547 */ /* 0x000fea000b800000 */
.L_x_6856:
        /* <DEDUP_REMOVED lines=16> */
.L_x_6885:
[----:B------:R-:W-:Y:S05]  /*2ea0*/  BRA `(.L_x_6857) ;  /* 0x00000000004c7947 */ /* 0x000fea0003800000 */
.L_x_6884:
        /* <DEDUP_REMOVED lines=15> */
.L_x_6883:
[----:B------:R-:W-:-:S05]  /*2fa0*/  IMAD.MOV.U32 R5, RZ, RZ, RZ ;  /* 0x000000ffff057224 */ /* 0x000fca00078e00ff */
[----:B------:R0:W-:Y:S01]  /*2fb0*/  STG.E.64 desc[UR36][R2.64], R4 ;  /* 0x0000000402007986 */ /* 0x0001e2000c101b24 */
[----:B------:R-:W-:Y:S05]  /*2fc0*/  BRA `(.L_x_6857) ;  /* 0x0000000000047947 */ /* 0x000fea0003800000 */
.L_x_6882:
[----:B------:R0:W-:Y:S02]  /*2fd0*/  STG.E desc[UR36][R2.64], R4 ;  /* 0x0000000402007986 */ /* 0x0001e4000c101924 */
.L_x_6857:
[----:B------:R-:W-:Y:S05]  /*2fe0*/  BSYNC.RECONVERGENT B6 ;  /* 0x0000000000067941 */ /* 0x000fea0003800200 */
.L_x_6851:
[----:B------:R-:W-:-:S07]  /*2ff0*/  VIADD R17, R17, 0x80 ;  /* 0x0000008011117836 */ /* 0x000fce0000000000 */
.L_x_6815:
[----:B------:R-:W-:Y:S05]  /*3000*/  BSYNC.RECONVERGENT B7 ;  /* 0x0000000000077941 */ /* 0x000fea0003800200 */
.L_x_6814:
        /* <DEDUP_REMOVED lines=307> */
.L_x_6888:
        /* <DEDUP_REMOVED lines=16> */
.L_x_6892:
[----:B------:R0:W5:Y:S01]  /*4440*/  LDG.E.U8 R0, desc[UR36][R2.64] ;  /* 0x0000002402007981 */ /* 0x000162000c1e1100 */
[----:B------:R-:W-:Y:S05]  /*4450*/  BRA `(.L_x_6894) ;  /* 0x0000000c004c7947 */ /* 0x000fea0003800000 */
.L_x_6891:
        /* <DEDUP_REMOVED lines=8> */
.L_x_6896:
[----:B------:R0:W5:Y:S01]  /*44e0*/  LDG.E.U16 R0, desc[UR36][R2.64] ;  /* 0x0000002402007981 */ /* 0x000162000c1e1500 */
[----:B------:R-:W-:Y:S05]  /*44f0*/  BRA `(.L_x_6894) ;  /* 0x0000000c00247947 */ /* 0x000fea0003800000 */
.L_x_6895:
[----:B------:R0:W5:Y:S01]  /*4500*/  LDG.E.U16 R0, desc[UR36][R2.64] ;  /* 0x0000002402007981 */ /* 0x000162000c1e1500 */
[----:B------:R-:W-:Y:S05]  /*4510*/  BRA `(.L_x_6894) ;  /* 0x0000000c001c7947 */ /* 0x000fea0003800000 */
.L_x_6890:
[----:B------:R-:W-:-:S09]  /*4520*/  UISETP.GT.AND UP0, UPT, UR4, 0x6, UPT ;  /* 0x000000060400788c */ /* 0x000fd2000bf04270 */
[----:B------:R-:W-:Y:S05]  /*4530*/  BRA.U UP0, `(.L_x_6897) ;  /* 0x0000000100307547 */ /* 0x000fea000b800000 */
[----:B------:R-:W-:-:S09]  /*4540*/  UISETP.NE.AND UP0, UPT, UR4, 0x5, UPT ;  /* 0x000000050400788c */ /* 0x000fd2000bf05270 */
[----:B------:R-:W-:Y:S05]  /*4550*/  BRA.U !UP0, `(.L_x_6898) ;  /* 0x0000000108147547 */ /* 0x000fea000b800000 */
[----:B------:R-:W-:-:S09]  /*4560*/  UISETP.NE.AND UP0, UPT, UR4, 0x6, UPT ;  /* 0x000000060400788c */ /* 0x000fd2000bf05270 */
[----:B------:R-:W-:Y:S05]  /*4570*/  BRA.U UP0, `(.L_x_6893) ;  /* 0x0000000900b07547 */ /* 0x000fea000b800000 */
[----:B------:R-:W2:Y:S02]  /*4580*/  LDG.E R2, desc[UR36][R2.64] ;  /* 0x0000002402027981 */ /* 0x000ea4000c1e1900 */
[----:B--2---:R0:W1:Y:S01]  /*4590*/  F2I.FTZ.TRUNC.NTZ R0, R2 ;  /* 0x0000000200007305 */ /* 0x004062000021f100 */
[----:B------:R-:W-:Y:S05]  /*45a0*/  BRA `(.L_x_6894) ;  /* 0x0000000800f87947 */ /* 0x000fea0003800000 */
.L_x_6898:
[----:B------:R-:W2:Y:S02]  /*45b0*/  LDG.E.U16 R4, desc[UR36][R2.64] ;  /* 0x0000002402047981 */ /* 0x000ea4000c1e1500 */
[----:B--2---:R-:W-:-:S06]  /*45c0*/  HADD2.F32 R4, -RZ, R4.H0_H0 ;  /* 0x20000004ff047230 */ /* 0x004fcc0000004100 */
[----:B------:R-:W0:Y:S02]  /*45d0*/  F2I.FTZ.TRUNC.NTZ R4, R4 ;  /* 0x0000000400047305 */ /* 0x000e24000021f100 */
[----:B0-----:R-:W-:Y:S01]  /*45e0*/  PRMT R0, R4, 0x7610, R0 ;  /* 0x0000761004007816 */ /* 0x001fe20000000000 */
[----:B------:R-:W-:Y:S06]  /*45f0*/  BRA `(.L_x_6894) ;  /* 0x0000000800e47947 */ /* 0x000fec0003800000 */
.L_x_6897:
[----:B------:R-:W-:-:S09]  /*4600*/  UISETP.NE.AND UP0, UPT, UR4, 0x7, UPT ;  /* 0x000000070400788c */ /* 0x000fd2000bf05270 */
[----:B------:R-:W-:Y:S05]  /*4610*/  BRA.U !UP0, `(.L_x_6899) ;  /* 0x0000000108307547 */ /* 0x000fea000b800000 */
[----:B------:R-:W-:-:S09]  /*4620*/  UISETP.NE.AND UP0, UPT, UR4, 0x8, UPT ;  /* 0x000000080400788c */ /* 0x000fd2000bf05270 */
[----:B------:R-:W-:Y:S05]  /*4630*/  BRA.U !UP0, `(.L_x_6900) ;  /* 0x0000000108147547 */ /* 0x000fea000b800000 */
[----:B------:R-:W-:-:S09]  /*4640*/  UISETP.NE.AND UP0, UPT, UR4, 0x9, UPT ;  /* 0x000000090400788c */ /* 0x000fd2000bf05270 */
[----:B------:R-:W-:Y:S05]  /*4650*/  BRA.U UP0, `(.L_x_6893) ;  /* 0x0000000900787547 */ /* 0x000fea000b800000 */
[----:B------:R-:W2:Y:S02]  /*4660*/  LDG.E R2, desc[UR36][R2.64] ;  /* 0x0000002402027981 */ /* 0x000ea4000c1e1900 */
[----:B--2---:R3:W4:Y:S01]  /*4670*/  F2I.FTZ.TRUNC.NTZ R0, R2 ;  /* 0x0000000200007305 */ /* 0x004722000021f100 */
[----:B------:R-:W-:Y:S05]  /*4680*/  BRA `(.L_x_6894) ;  /* 0x0000000800c07947 */ /* 0x000fea0003800000 */
.L_x_6900:
[----:B------:R-:W2:Y:S02]  /*4690*/  LDG.E.U16 R2, desc[UR36][R2.64] ;  /* 0x0000002402027981 */ /* 0x000ea4000c1e1500 */
[----:B--2---:R-:W-:-:S06]  /*46a0*/  HADD2.F32 R4, -RZ, R2.H0_H0 ;  /* 0x20000002ff047230 */ /* 0x004fcc0000004100 */
[----:B------:R-:W0:Y:S02]  /*46b0*/  F2I.FTZ.TRUNC.NTZ R4, R4 ;  /* 0x0000000400047305 */ /* 0x000e24000021f100 */
[----:B0-----:R-:W-:Y:S01]  /*46c0*/  PRMT R0, R4, 0x7610, R0 ;  /* 0x0000761004007816 */ /* 0x001fe20000000000 */
[----:B------:R-:W-:Y:S06]  /*46d0*/  BRA `(.L_x_6894) ;  /* 0x0000000800ac7947 */ /* 0x000fec0003800000 */
.L_x_6899:
[----:B------:R-:W2:Y:S02]  /*46e0*/  LDG.E.64 R2, desc[UR36][R2.64] ;  /* 0x0000002402027981 */ /* 0x000ea4000c1e1b00 */
[----:B--2---:R0:W1:Y:S02]  /*46f0*/  F2I.F64.TRUNC R0, R2 ;  /* 0x0000000200007311 */ /* 0x004064000030d100 */
[----:B01----:R-:W-:Y:S05]  /*4700*/  BRA `(.L_x_6894) ;  /* 0x0000000800a07947 */ /* 0x003fea0003800000 */
.L_x_6889:
        /* <DEDUP_REMOVED lines=12> */
.L_x_6903:
[----:B------:R-:W2:Y:S02]  /*47d0*/  LDG.E.64 R2, desc[UR36][R2.64] ;  /* 0x0000002402027981 */ /* 0x000ea4000c1e1b00 */
[----:B--2---:R3:W4:Y:S02]  /*47e0*/  F2I.F64.TRUNC R0, R2 ;  /* 0x0000000200007311 */ /* 0x004724000030d100 */
[----:B---34-:R-:W-:Y:S05]  /*47f0*/  BRA `(.L_x_6894) ;  /* 0x0000000800647947 */ /* 0x018fea0003800000 */
.L_x_6902:
        /* <DEDUP_REMOVED lines=23> */
[----:B------:R-:W-:-:S06]  /*4970*/  LOP3.LUT R5, R5, 0x80000000, R0, 0xf8, !PT ;  /* 0x8000000005057812 */ /* 0x000fcc00078ef800 */
[----:B------:R-:W0:Y:S02]  /*4980*/  F2I.FTZ.TRUNC.NTZ R5, R5 ;  /* 0x0000000500057305 */ /* 0x000e24000021f100 */
[----:B0-----:R-:W-:Y:S01]  /*4990*/  PRMT R0, R5, 0x7610, R0 ;  /* 0x0000761005007816 */ /* 0x001fe20000000000 */
[----:B------:R-:W-:Y:S06]  /*49a0*/  BRA `(.L_x_6894) ;  /* 0x0000000400f87947 */ /* 0x000fec0003800000 */
.L_x_6905:
        /* <DEDUP_REMOVED lines=10> */
[----:B------:R-:W-:-:S06]  /*4a50*/  LOP3.LUT R5, R0, 0x80000000, R5, 0xf8, !PT ;  /* 0x8000000000057812 */ /* 0x000fcc00078ef805 */
[----:B------:R-:W0:Y:S02]  /*4a60*/  F2I.FTZ.TRUNC.NTZ R5, R5 ;  /* 0x0000000500057305 */ /* 0x000e24000021f100 */
[----:B0-----:R-:W-:Y:S01]  /*4a70*/  PRMT R0, R5, 0x7610, R0 ;  /* 0x0000761005007816 */ /* 0x001fe20000000000 */
[----:B------:R-:W-:Y:S06]  /*4a80*/  BRA `(.L_x_6894) ;  /* 0x0000000400c07947 */ /* 0x000fec0003800000 */
.L_x_6904:
[----:B------:R-:W2:Y:S02]  /*4a90*/  LDG.E.U16 R4, desc[UR36][R2.64] ;  /* 0x0000002402047981 */ /* 0x000ea4000c1e1500 */
[----:B--2---:R-:W-:-:S06]  /*4aa0*/  IMAD.U32 R4, R4, 0x10000, RZ ;  /* 0x0001000004047824 */ /* 0x004fcc00078e00ff */
[----:B------:R-:W0:Y:S02]  /*4ab0*/  F2I.FTZ.TRUNC.NTZ R4, R4 ;  /* 0x0000000400047305 */ /* 0x000e24000021f100 */
[----:B0-----:R-:W-:Y:S01]  /*4ac0*/  PRMT R0, R4, 0x7610, R0 ;  /* 0x0000761004007816 */ /* 0x001fe20000000000 */
[----:B------:R-:W-:Y:S06]  /*4ad0*/  BRA `(.L_x_6894) ;  /* 0x0000000400ac7947 */ /* 0x000fec0003800000 */
.L_x_6901:
        /* <DEDUP_REMOVED lines=10> */
.L_x_6908:
        /* <DEDUP_REMOVED lines=21> */
.L_x_6912:
[----:B------:R-:W-:Y:S05]  /*4cd0*/  BSYNC.RECONVERGENT B1 ;  /* 0x0000000000017941 */ /* 0x000fea0003800200 */
.L_x_6911:
[----:B------:R-:W-:Y:S01]  /*4ce0*/  IMAD.SHL.U32 R0, R0, 0x100000, RZ ;  /* 0x0010000000007824 */ /* 0x000fe200078e00ff */
[----:B------:R-:W-:-:S04]  /*4cf0*/  LEA R2, R2, 0x3b800000, 0x17 ;  /* 0x3b80000002027811 */ /* 0x000fc800078eb8ff */
[----:B------:R-:W-:-:S07]  /*4d00*/  LOP3.LUT R4, R2, R0, R7, 0xfe, !PT ;  /* 0x0000000002047212 */ /* 0x000fce00078efe07 */
.L_x_6910:
[----:B------:R-:W-:Y:S05]  /*4d10*/  BSYNC.RECONVERGENT B0 ;  /* 0x0000000000007941 */ /* 0x000fea0003800200 */
.L_x_6909:
[----:B------:R-:W0:Y:S02]  /*4d20*/  F2I.FTZ.TRUNC.NTZ R4, R4 ;  /* 0x0000000400047305 */ /* 0x000e24000021f100 */
[----:B0-----:R-:W-:Y:S01]  /*4d30*/  PRMT R0, R4, 0x7610, R0 ;  /* 0x0000761004007816 */ /* 0x001fe20000000000 */
[----:B------:R-:W-:Y:S06]  /*4d40*/  BRA `(.L_x_6894) ;  /* 0x0000000400107947 */ /* 0x000fec0003800000 */
.L_x_6907:
        /* <DEDUP_REMOVED lines=21> */
.L_x_6916:
[----:B------:R-:W-:Y:S05]  /*4ea0*/  BSYNC.RECONVERGENT B1 ;  /* 0x0000000000017941 */ /* 0x000fea0003800200 */
.L_x_6915:
[----:B------:R-:W-:Y:S02]  /*4eb0*/  SHF.L.U32 R0, R0, 0x15, RZ ;  /* 0x0000001500007819 */ /* 0x000fe400000006ff */
[----:B------:R-:W-:-:S04]  /*4ec0*/  LEA R2, R2, 0x37800000, 0x17 ;  /* 0x3780000002027811 */ /* 0x000fc800078eb8ff */
[----:B------:R-:W-:-:S07]  /*4ed0*/  LOP3.LUT R4, R2, R0, R7, 0xfe, !PT ;  /* 0x0000000002047212 */ /* 0x000fce00078efe07 */
.L_x_6914:
[----:B------:R-:W-:Y:S05]  /*4ee0*/  BSYNC.RECONVERGENT B0 ;  /* 0x0000000000007941 */ /* 0x000fea0003800200 */
.L_x_6913:
[----:B------:R-:W0:Y:S02]  /*4ef0*/  F2I.FTZ.TRUNC.NTZ R4, R4 ;  /* 0x0000000400047305 */ /* 0x000e24000021f100 */
[----:B0-----:R-:W-:Y:S01]  /*4f00*/  PRMT R0, R4, 0x7610, R0 ;  /* 0x0000761004007816 */ /* 0x001fe20000000000 */
[----:B------:R-:W-:Y:S06]  /*4f10*/  BRA `(.L_x_6894) ;  /* 0x00000000009c7947 */ /* 0x000fec0003800000 */
.L_x_6906:
        /* <DEDUP_REMOVED lines=14> */
.L_x_6920:
[----:B------:R-:W-:Y:S05]  /*5000*/  BSYNC.RECONVERGENT B0 ;  /* 0x0000000000007941 */ /* 0x000fea0003800200 */
.L_x_6919:
[----:B------:R-:W0:Y:S02]  /*5010*/  F2I.FTZ.TRUNC.NTZ R4, R4 ;  /* 0x0000000400047305 */ /* 0x000e24000021f100 */
[----:B0-----:R-:W-:Y:S01]  /*5020*/  PRMT R0, R4, 0x7610, R0 ;  /* 0x0000761004007816 */ /* 0x001fe20000000000 */
[----:B------:R-:W-:Y:S06]  /*5030*/  BRA `(.L_x_6894) ;  /* 0x0000000000547947 */ /* 0x000fec0003800000 */
.L_x_6893:
        /* <DEDUP_REMOVED lines=16> */
.L_x_6921:
[----:B------:R-:W-:Y:S01]  /*5140*/  PRMT R0, RZ, 0x7610, R0 ;  /* 0x00007610ff007816 */ /* 0x000fe20000000000 */
[----:B------:R-:W-:Y:S06]  /*5150*/  BRA `(.L_x_6894) ;  /* 0x00000000000c7947 */ /* 0x000fec0003800000 */
.L_x_6918:
[----:B------:R1:W5:Y:S01]  /*5160*/  LDG.E.U16 R0, desc[UR36][R2.64] ;  /* 0x0000002402007981 */ /* 0x000362000c1e1500 */
[----:B------:R-:W-:Y:S05]  /*5170*/  BRA `(.L_x_6894) ;  /* 0x0000000000047947 */ /* 0x000fea0003800000 */
.L_x_6917:
[----:B------:R2:W5:Y:S02]  /*5180*/  LDG.E.U16 R0, desc[UR36][R2.64] ;  /* 0x0000002402007981 */ /* 0x000564000c1e1500 */
.L_x_6894:
        /* <DEDUP_REMOVED lines=24> */
.L_x_6926:
[----:B------:R0:W-:Y:S01]  /*5310*/  STG.E.U8 desc[UR36][R2.64], R4 ;  /* 0x0000000402007986 */ /* 0x0001e2000c101124 */
[----:B------:R-:W-:Y:S05]  /*5320*/  BRA `(.L_x_6928) ;  /* 0x0000000800fc7947 */ /* 0x000fea0003800000 */
.L_x_6925:
        /* <DEDUP_REMOVED lines=9> */
.L_x_6930:
[----:B------:R0:W-:Y:S01]  /*53c0*/  STG.E desc[UR36][R2.64], R4 ;  /* 0x0000000402007986 */ /* 0x0001e2000c101924 */
[----:B------:R-:W-:Y:S05]  /*53d0*/  BRA `(.L_x_6928) ;  /* 0x0000000800d07947 */ /* 0x000fea0003800000 */
.L_x_6929:
[----:B------:R0:W-:Y:S01]  /*53e0*/  STG.E.U16 desc[UR36][R2.64], R4 ;  /* 0x0000000402007986 */ /* 0x0001e2000c101524 */
[----:B------:R-:W-:Y:S05]  /*53f0*/  BRA `(.L_x_6928) ;  /* 0x0000000800c87947 */ /* 0x000fea0003800000 */
.L_x_6924:
        /* <DEDUP_REMOVED lines=9> */
.L_x_6932:
[----:B------:R-:W-:-:S04]  /*5490*/  I2FP.F32.U32 R0, R4 ;  /* 0x0000000400007245 */ /* 0x000fc80000201000 */
[----:B------:R-:W-:-:S05]  /*54a0*/  F2FP.F16.F32.PACK_AB R0, RZ, R0 ;  /* 0x00000000ff00723e */ /* 0x000fca00000000ff */
[----:B------:R0:W-:Y:S01]  /*54b0*/  STG.E.U16 desc[UR36][R2.64], R0 ;  /* 0x0000000002007986 */ /* 0x0001e2000c101524 */
[----:B------:R-:W-:Y:S05]  /*54c0*/  BRA `(.L_x_6928) ;  /* 0x0000000800947947 */ /* 0x000fea0003800000 */
.L_x_6931:
        /* <DEDUP_REMOVED lines=10> */
.L_x_6934:
[----:B------:R-:W-:-:S04]  /*5570*/  I2FP.F32.U32 R4, R4 ;  /* 0x0000000400047245 */ /* 0x000fc80000201000 */
[----:B------:R-:W-:-:S04]  /*5580*/  F2FP.F16.F32.PACK_AB R5, RZ, R4 ;  /* 0x00000004ff05723e */ /* 0x000fc800000000ff */
[----:B------:R-:W-:-:S05]  /*5590*/  PRMT R5, R5, 0x5410, RZ ;  /* 0x0000541005057816 */ /* 0x000fca00000000ff */
[----:B------:R0:W-:Y:S01]  /*55a0*/  STG.E desc[UR36][R2.64], R5 ;  /* 0x0000000502007986 */ /* 0x0001e2000c101924 */
[----:B------:R-:W-:Y:S05]  /*55b0*/  BRA `(.L_x_6928) ;  /* 0x0000000800587947 */ /* 0x000fea0003800000 */
.L_x_6933:
[----:B------:R-:W0:Y:S02]  /*55c0*/  I2F.F64.U32 R4, R4 ;  /* 0x0000000400047312 */ /* 0x000e240000201800 */
[----:B0-----:R0:W-:Y:S01]  /*55d0*/  STG.E.64 desc[UR36][R2.64], R4 ;  /* 0x0000000402007986 */ /* 0x0011e2000c101b24 */
[----:B------:R-:W-:Y:S05]  /*55e0*/  BRA `(.L_x_6928) ;  /* 0x00000008004c7947 */ /* 0x000fea0003800000 */
.L_x_6923:
        /* <DEDUP_REMOVED lines=12> */
.L_x_6938:
        /* <DEDUP_REMOVED lines=17> */
.L_x_6940:
[----:B------:R-:W-:Y:S05]  /*57c0*/  BSYNC.RECONVERGENT B0 ;  /* 0x0000000000007941 */ /* 0x000fea0003800200 */
.L_x_6939:
[----:B------:R0:W-:Y:S01]  /*57d0*/  STG.E.U8 desc[UR36][R2.64], R0 ;  /* 0x0000000002007986 */ /* 0x0001e2000c101124 */
[----:B------:R-:W-:Y:S05]  /*57e0*/  BRA `(.L_x_6928) ;  /* 0x0000000400cc7947 */ /* 0x000fea0003800000 */
.L_x_6937:
        /* <DEDUP_REMOVED lines=17> */
.L_x_6942:
[----:B------:R-:W-:Y:S05]  /*5900*/  BSYNC.RECONVERGENT B0 ;  /* 0x0000000000007941 */ /* 0x000fea0003800200 */
.L_x_6941:
[----:B------:R0:W-:Y:S01]  /*5910*/  STG.E.U8 desc[UR36][R2.64], R0 ;  /* 0x0000000002007986 */ /* 0x0001e2000c101124 */
[----:B------:R-:W-:Y:S05]  /*5920*/  BRA `(.L_x_6928) ;  /* 0x00000004007c7947 */ /* 0x000fea0003800000 */
.L_x_6936:
        /* <DEDUP_REMOVED lines=21> */
.L_x_6944:
[----:B------:R-:W-:-:S05]  /*5a80*/  HFMA2 R5, -RZ, RZ, 0, 0 ;  /* 0x00000000ff057431 */ /* 0x000fca00000001ff */
[----:B------:R0:W-:Y:S01]  /*5a90*/  STG.E.64 desc[UR36][R2.64], R4 ;  /* 0x0000000402007986 */ /* 0x0001e2000c101b24 */
[----:B------:R-:W-:Y:S05]  /*5aa0*/  BRA `(.L_x_6928) ;  /* 0x00000004001c7947 */ /* 0x000fea0003800000 */
.L_x_6943:
[----:B------:R0:W-:Y:S01]  /*5ab0*/  STG.E desc[UR36][R2.64], R4 ;  /* 0x0000000402007986 */ /* 0x0001e2000c101924 */
[----:B------:R-:W-:Y:S05]  /*5ac0*/  BRA `(.L_x_6928) ;  /* 0x0000000400147947 */ /* 0x000fea0003800000 */
.L_x_6935:
        /* <DEDUP_REMOVED lines=8> */
.L_x_6946:
[----:B------:R-:W-:Y:S01]  /*5b50*/  CS2R R6, SRZ ;  /* 0x0000000000067805 */ /* 0x000fe2000001ff00 */
[----:B------:R-:W0:Y:S04]  /*5b60*/  I2F.F64.U32 R4, R4 ;  /* 0x0000000400047312 */ /* 0x000e280000201800 */
[----:B0-----:R4:W-:Y:S01]  /*5b70*/  STG.E.128 desc[UR36][R2.64], R4 ;  /* 0x0000000402007986 */ /* 0x0019e2000c101d24 */
[----:B------:R-:W-:Y:S05]  /*5b80*/  BRA `(.L_x_6928) ;  /* 0x0000000000e47947 */ /* 0x000fea0003800000 */
.L_x_6945:
[----:B------:R-:W-:-:S09]  /*5b90*/  UISETP.NE.AND UP0, UPT, UR4, 0xf, UPT ;  /* 0x0000000f0400788c */ /* 0x000fd2000bf05270 */
[----:B------:R-:W-:Y:S05]  /*5ba0*/  BRA.U !UP0, `(.L_x_6947) ;  /* 0x0000000108d07547 */ /* 0x000fea000b800000 */
[----:B------:R-:W-:-:S09]  /*5bb0*/  UISETP.NE.AND UP0, UPT, UR4, 0x17, UPT ;  /* 0x000000170400788c */ /* 0x000fd2000bf05270 */
[----:B------:R-:W-:Y:S05]  /*5bc0*/  BRA.U !UP0, `(.L_x_6948) ;  /* 0x0000000108847547 */ /* 0x000fea000b800000 */
[----:B------:R-:W-:-:S09]  /*5bd0*/  UISETP.NE.AND UP0, UPT, UR4, 0x18, UPT ;  /* 0x000000180400788c */ /* 0x000fd2000bf05270 */
[----:B------:R-:W-:Y:S05]  /*5be0*/  BRA.U !UP0, `(.L_x_6949) ;  /* 0x0000000108447547 */ /* 0x000fea000b800000 */
.L_x_6927:
        /* <DEDUP_REMOVED lines=16> */
.L_x_6950:
[----:B------:R-:W-:Y:S05]  /*5cf0*/  BRA `(.L_x_6928) ;  /* 0x0000000000887947 */ /* 0x000fea0003800000 */
.L_x_6949:
        /* <DEDUP_REMOVED lines=11> */
.L_x_6952:
[----:B------:R-:W-:Y:S05]  /*5db0*/  BSYNC.RECONVERGENT B0 ;  /* 0x0000000000007941 */ /* 0x000fea0003800200 */
.L_x_6951:
[----:B------:R3:W-:Y:S01]  /*5dc0*/  STG.E.U8 desc[UR36][R2.64], R5 ;  /* 0x0000000502007986 */ /* 0x0007e2000c101124 */
[----:B------:R-:W-:Y:S05]  /*5dd0*/  BRA `(.L_x_6928) ;  /* 0x0000000000507947 */ /* 0x000fea0003800000 */
.L_x_6948:
        /* <DEDUP_REMOVED lines=12> */
.L_x_6953:
[----:B------:R-:W-:Y:S01]  /*5ea0*/  IMAD.MOV.U32 R5, RZ, RZ, 0x7f ;  /* 0x0000007fff057424 */ /* 0x000fe200078e00ff */
[----:B------:R-:W-:-:S04]  /*5eb0*/  ISETP.GT.U32.AND P0, PT, R7, 0x7f800000, PT ;  /* 0x7f8000000700780c */ /* 0x000fc80003f04070 */
[----:B------:R-:W-:-:S05]  /*5ec0*/  SEL R5, R5, 0x7c, P0 ;  /* 0x0000007c05057807 */ /* 0x000fca0000000000 */
[----:B------:R2:W-:Y:S01]  /*5ed0*/  STG.E.U8 desc[UR36][R2.64], R5 ;  /* 0x0000000502007986 */ /* 0x0005e2000c101124 */
[----:B------:R-:W-:Y:S05]  /*5ee0*/  BRA `(.L_x_6928) ;  /* 0x00000000000c7947 */ /* 0x000fea0003800000 */
.L_x_6947:
[----:B------:R-:W-:-:S04]  /*5ef0*/  I2FP.F32.U32 R0, R4 ;  /* 0x0000000400007245 */ /* 0x000fc80000201000 */
[----:B------:R-:W-:-:S05]  /*5f00*/  F2FP.BF16.F32.PACK_AB R0, RZ, R0 ;  /* 0x00000000ff00723e */ /* 0x000fca00000010ff */
[----:B------:R0:W-:Y:S02]  /*5f10*/  STG.E.U16 desc[UR36][R2.64], R0 ;  /* 0x0000000002007986 */ /* 0x0001e4000c101524 */
.L_x_6928:
[----:B------:R-:W-:Y:S05]  /*5f20*/  BSYNC.RECONVERGENT B6 ;  /* 0x0000000000067941 */ /* 0x000fea0003800200 */
.L_x_6922:
[----:B------:R-:W-:-:S07]  /*5f30*/  IADD3 R17, PT, PT, R17, 0x80, RZ ;  /* 0x0000008011117810 */ /* 0x000fce0007ffe0ff */
.L_x_6887:
[----:B------:R-:W-:Y:S05]  /*5f40*/  BSYNC.RECONVERGENT B7 ;  /* 0x0000000000077941 */ /* 0x000fea0003800200 */
.L_x_6886:
        /* <DEDUP_REMOVED lines=307> */
.L_x_6956:
        /* <DEDUP_REMOVED lines=16> */
.L_x_6960:
[----:B------:R0:W5:Y:S01]  /*7380*/  LDG.E.U8 R0, desc[UR36][R2.64] ;  /* 0x0000002402007981 */ /* 0x000162000c1e1100 */
[----:B------:R-:W-:Y:S05]  /*7390*/  BRA `(.L_x_6962) ;  /* 0x0000000c004c7947 */ /* 0x000fea0003800000 */
.L_x_6959:
        /* <DEDUP_REMOVED lines=8> */
.L_x_6964:
[----:B------:R3:W5:Y:S01]  /*7420*/  LDG.E.U16 R0, desc[UR36][R2.64] ;  /* 0x0000002402007981 */ /* 0x000762000c1e1500 */
[----:B------:R-:W-:Y:S05]  /*7430*/  BRA `(.L_x_6962) ;  /* 0x0000000c00247947 */ /* 0x000fea0003800000 */
.L_x_6963:
[----:B------:R2:W5:Y:S01]  /*7440*/  LDG.E.U16 R0, desc[UR36][R2.64] ;  /* 0x0000002402007981 */ /* 0x000562000c1e1500 */
[----:B------:R-:W-:Y:S05]  /*7450*/  BRA `(.L_x_6962) ;  /* 0x0000000c001c7947 */ /* 0x000fea0003800000 */
.L_x_6958:
        /* <DEDUP_REMOVED lines=9> */
.L_x_6966:
[----:B------:R-:W2:Y:S02]  /*74f0*/  LDG.E.U16 R4, desc[UR36][R2.64] ;  /* 0x0000002402047981 */ /* 0x000ea4000c1e1500 */
[----:B--2---:R-:W-:-:S06]  /*7500*/  HADD2.F32 R4, -RZ, R4.H0_H0 ;  /* 0x20000004ff047230 */ /* 0x004fcc0000004100 */
[----:B------:R-:W0:Y:S02]  /*7510*/  F2I.FTZ.TRUNC.NTZ R4, R4 ;  /* 0x0000000400047305 */ /* 0x000e24000021f100 */
[----:B0-----:R-:W-:Y:S01]  /*7520*/  PRMT R0, R4, 0x7610, R0 ;  /* 0x0000761004007816 */ /* 0x001fe20000000000 */
[----:B------:R-:W-:Y:S06]  /*7530*/  BRA `(.L_x_6962) ;  /* 0x0000000800e47947 */ /* 0x000fec0003800000 */
.L_x_6965:
        /* <DEDUP_REMOVED lines=9> */
.L_x_6968:
[----:B------:R-:W2:Y:S02]  /*75d0*/  LDG.E.U16 R2, desc[UR36][R2.64] ;  /* 0x0000002402027981 */ /* 0x000ea4000c1e1500 */
[----:B--2---:R-:W-:-:S06]  /*75e0*/  HADD2.F32 R4, -RZ, R2.H0_H0 ;  /* 0x20000002ff047230 */ /* 0x004fcc0000004100 */
[----:B------:R-:W0:Y:S02]  /*75f0*/  F2I.FTZ.TRUNC.NTZ R4, R4 ;  /* 0x0000000400047305 */ /* 0x000e24000021f100 */
[----:B0-----:R-:W-:Y:S01]  /*7600*/  PRMT R0, R4, 0x7610, R0 ;  /* 0x0000761004007816 */ /* 0x001fe20000000000 */
[----:B------:R-:W-:Y:S06]  /*7610*/  BRA `(.L_x_6962) ;  /* 0x0000000800ac7947 */ /* 0x000fec0003800000 */
.L_x_6967:
[----:B------:R-:W2:Y:S02]  /*7620*/  LDG.E.64 R2, desc[UR36][R2.64] ;  /* 0x0000002402027981 */ /* 0x000ea4000c1e1b00 */
[----:B--2---:R0:W1:Y:S02]  /*7630*/  F2I.F64.TRUNC R0, R2 ;  /* 0x0000000200007311 */ /* 0x004064000030d100 */
[----:B01----:R-:W-:Y:S05]  /*7640*/  BRA `(.L_x_6962) ;  /* 0x0000000800a07947 */ /* 0x003fea0003800000 */
.L_x_6957:
        /* <DEDUP_REMOVED lines=12> */
.L_x_6971:
[----:B------:R-:W2:Y:S02]  /*7710*/  LDG.E.64 R2, desc[UR36][R2.64] ;  /* 0x0000002402027981 */ /* 0x000ea4000c1e1b00 */
[----:B--2---:R0:W1:Y:S02]  /*7720*/  F2I.F64.TRUNC R0, R2 ;  /* 0x0000000200007311 */ /* 0x004064000030d100 */
[----:B01----:R-:W-:Y:S05]  /*7730*/  BRA `(.L_x_6962) ;  /* 0x0000000800647947 */ /* 0x003fea0003800000 */
.L_x_6970:
        /* <DEDUP_REMOVED lines=27> */
.L_x_6973:
        /* <DEDUP_REMOVED lines=14> */
.L_x_6972:
[----:B------:R-:W2:Y:S02]  /*79d0*/  LDG.E.U16 R4, desc[UR36][R2.64] ;  /* 0x0000002402047981 */ /* 0x000ea4000c1e1500 */
[----:B--2---:R-:W-:-:S06]  /*79e0*/  SHF.L.U32 R4, R4, 0x10, RZ ;  /* 0x0000001004047819 */ /* 0x004fcc00000006ff */
[----:B------:R-:W0:Y:S02]  /*79f0*/  F2I.FTZ.TRUNC.NTZ R4, R4 ;  /* 0x0000000400047305 */ /* 0x000e24000021f100 */
[----:B0-----:R-:W-:Y:S01]  /*7a00*/  PRMT R0, R4, 0x7610, R0 ;  /* 0x0000761004007816 */ /* 0x001fe20000000000 */
[----:B------:R-:W-:Y:S06]  /*7a10*/  BRA `(.L_x_6962) ;  /* 0x0000000400ac7947 */ /* 0x000fec0003800000 */
.L_x_6969:
        /* <DEDUP_REMOVED lines=10> */
.L_x_6976:
        /* <DEDUP_REMOVED lines=21> */
.L_x_6980:
[----:B------:R-:W-:Y:S05]  /*7c10*/  BSYNC.RECONVERGENT B1 ;  /* 0x0000000000017941 */ /* 0x000fea0003800200 */
.L_x_6979:
[----:B------:R-:W-:Y:S01]  /*7c20*/  IMAD.SHL.U32 R0, R0, 0x100000, RZ ;  /* 0x0010000000007824 */ /* 0x000fe200078e00ff */
[----:B------:R-:W-:-:S04]  /*7c30*/  LEA R2, R2, 0x3b800000, 0x17 ;  /* 0x3b80000002027811 */ /* 0x000fc800078eb8ff */
[----:B------:R-:W-:-:S07]  /*7c40*/  LOP3.LUT R4, R2, R0, R7, 0xfe, !PT ;  /* 0x0000000002047212 */ /* 0x000fce00078efe07 */
.L_x_6978:
[----:B------:R-:W-:Y:S05]  /*7c50*/  BSYNC.RECONVERGENT B0 ;  /* 0x0000000000007941 */ /* 0x000fea0003800200 */
.L_x_6977:
[----:B------:R-:W0:Y:S02]  /*7c60*/  F2I.FTZ.TRUNC.NTZ R4, R4 ;  /* 0x0000000400047305 */ /* 0x000e24000021f100 */
[----:B0-----:R-:W-:Y:S01]  /*7c70*/  PRMT R0, R4, 0x7610, R0 ;  /* 0x0000761004007816 */ /* 0x001fe20000000000 */
[----:B------:R-:W-:Y:S06]  /*7c80*/  BRA `(.L_x_6962) ;  /* 0x0000000400107947 */ /* 0x000fec0003800000 */
.L_x_6975:
        /* <DEDUP_REMOVED lines=21> */
.L_x_6984:
[----:B------:R-:W-:Y:S05]  /*7de0*/  BSYNC.RECONVERGENT B1 ;  /* 0x0000000000017941 */ /* 0x000fea0003800200 */
.L_x_6983:
[----:B------:R-:W-:Y:S01]  /*7df0*/  IMAD.SHL.U32 R0, R0, 0x200000, RZ ;  /* 0x0020000000007824 */ /* 0x000fe200078e00ff */
[----:B------:R-:W-:-:S04]  /*7e00*/  LEA R2, R2, 0x37800000, 0x17 ;  /* 0x3780000002027811 */ /* 0x000fc800078eb8ff */
[----:B------:R-:W-:-:S07]  /*7e10*/  LOP3.LUT R4, R2, R0, R7, 0xfe, !PT ;  /* 0x0000000002047212 */ /* 0x000fce00078efe07 */
.L_x_6982:
[----:B------:R-:W-:Y:S05]  /*7e20*/  BSYNC.RECONVERGENT B0 ;  /* 0x0000000000007941 */ /* 0x000fea0003800200 */
.L_x_6981:
[----:B------:R-:W0:Y:S02]  /*7e30*/  F2I.FTZ.TRUNC.NTZ R4, R4 ;  /* 0x0000000400047305 */ /* 0x000e24000021f100 */
[----:B0-----:R-:W-:Y:S01]  /*7e40*/  PRMT R0, R4, 0x7610, R0 ;  /* 0x0000761004007816 */ /* 0x001fe20000000000 */
[----:B------:R-:W-:Y:S06]  /*7e50*/  BRA `(.L_x_6962) ;  /* 0x00000000009c7947 */ /* 0x000fec0003800000 */
.L_x_6974:
        /* <DEDUP_REMOVED lines=14> */
.L_x_6988:
[----:B------:R-:W-:Y:S05]  /*7f40*/  BSYNC.RECONVERGENT B0 ;  /* 0x0000000000007941 */ /* 0x000fea0003800200 */
.L_x_6987:
[----:B------:R-:W0:Y:S02]  /*7f50*/  F2I.FTZ.TRUNC.NTZ R4, R4 ;  /* 0x0000000400047305 */ /* 0x000e24000021f100 */
[----:B0-----:R-:W-:Y:S01]  /*7f60*/  PRMT R0, R4, 0x7610, R0 ;  /* 0x0000761004007816 */ /* 0x001fe20000000000 */
[----:B------:R-:W-:Y:S06]  /*7f70*/  BRA `(.L_x_6962) ;  /* 0x0000000000547947 */ /* 0x000fec0003800000 */
.L_x_6961:
        /* <DEDUP_REMOVED lines=16> */
.L_x_6989:
[----:B------:R-:W-:Y:S01]  /*8080*/  PRMT R0, RZ, 0x7610, R0 ;  /* 0x00007610ff007816 */ /* 0x000fe20000000000 */
[----:B------:R-:W-:Y:S06]  /*8090*/  BRA `(.L_x_6962) ;  /* 0x00000000000c7947 */ /* 0x000fec0003800000 */
.L_x_6986:
[----:B------:R0:W5:Y:S01]  /*80a0*/  LDG.E.U16 R0, desc[UR36][R2.64] ;  /* 0x0000002402007981 */ /* 0x000162000c1e1500 */
[----:B------:R-:W-:Y:S05]  /*80b0*/  BRA `(.L_x_6962) ;  /* 0x0000000000047947 */ /* 0x000fea0003800000 */
.L_x_6985:
[----:B------:R0:W5:Y:S02]  /*80c0*/  LDG.E.U16 R0, desc[UR36][R2.64] ;  /* 0x0000002402007981 */ /* 0x000164000c1e1500 */
.L_x_6962:
[----:B------:R-:W2:Y:S01]  /*80d0*/  LDCU.U16 UR4, c[0x0][0x592] ;  /* 0x0000b240ff0477ac */ /* 0x000ea20008000400 */
[----:B-1---5:R-:W-:Y:S01]  /*80e0*/  PRMT R0, R0, 0x9910, RZ ;  /* 0x0000991000007816 */ /* 0x022fe200000000ff */
[----:B------:R-:W-:Y:S01]  /*80f0*/  BSSY.RECONVERGENT B6, `(.L_x_6990) ;  /* 0x00000d7000067945 */ /* 0x000fe20003800200 */
[----:B------:R-:W0:Y:S01]  /*8100*/  LDCU.64 UR6, c[0x0][0x580] ;  /* 0x0000b000ff0677ac */ /* 0x000e220008000a00 */
[----:B------:R-:W-:Y:S02]  /*8110*/  UPRMT UR5, UR41, 0x9910, URZ ;  /* 0x0000991029057896 */ /* 0x000fe400080000ff */
[----:B--2---:R-:W-:Y:S01]  /*8120*/  UPRMT UR4, UR4, 0x9910, URZ ;  /* 0x0000991004047896 */ /* 0x004fe200080000ff */
[----:B0--34-:R-:W-:-:S05]  /*8130*/  IADD3 R2, P1, PT, R16, UR6, RZ ;  /* 0x0000000610027c10 */ /* 0x019fca000ff3e0ff */
        /* <DEDUP_REMOVED lines=17> */
.L_x_6994:
[----:B------:R0:W-:Y:S01]  /*8250*/  STG.E.U8 desc[UR36][R2.64], R4 ;  /* 0x0000000402007986 */ /* 0x0001e2000c101124 */
[----:B------:R-:W-:Y:S05]  /*8260*/  BRA `(.L_x_6996) ;  /* 0x0000000800fc7947 */ /* 0x000fea0003800000 */
.L_x_6993:
        /* <DEDUP_REMOVED lines=9> */
.L_x_6998:
[----:B------:R0:W-:Y:S01]  /*8300*/  STG.E desc[UR36][R2.64], R4 ;  /* 0x0000000402007986 */ /* 0x0001e2000c101924 */
[----:B------:R-:W-:Y:S05]  /*8310*/  BRA `(.L_x_6996) ;  /* 0x0000000800d07947 */ /* 0x000fea0003800000 */
.L_x_6997:
[----:B------:R0:W-:Y:S01]  /*8320*/  STG.E.U16 desc[UR36][R2.64], R4 ;  /* 0x0000000402007986 */ /* 0x0001e2000c101524 */
[----:B------:R-:W-:Y:S05]  /*8330*/  BRA `(.L_x_6996) ;  /* 0x0000000800c87947 */ /* 0x000fea0003800000 */
.L_x_6992:
        /* <DEDUP_REMOVED lines=9> */
.L_x_7000:
[----:B------:R-:W-:-:S04]  /*83d0*/  I2FP.F32.U32 R0, R4 ;  /* 0x0000000400007245 */ /* 0x000fc80000201000 */
[----:B------:R-:W-:-:S05]  /*83e0*/  F2FP.F16.F32.PACK_AB R0, RZ, R0 ;  /* 0x00000000ff00723e */ /* 0x000fca00000000ff */
[----:B------:R0:W-:Y:S01]  /*83f0*/  STG.E.U16 desc[UR36][R2.64], R0 ;  /* 0x0000000002007986 */ /* 0x0001e2000c101524 */
[----:B------:R-:W-:Y:S05]  /*8400*/  BRA `(.L_x_6996) ;  /* 0x0000000800947947 */ /* 0x000fea0003800000 */
.L_x_6999:
        /* <DEDUP_REMOVED lines=10> */
.L_x_7002:
[----:B------:R-:W-:-:S04]  /*84b0*/  I2FP.F32.U32 R4, R4 ;  /* 0x0000000400047245 */ /* 0x000fc80000201000 */
[----:B------:R-:W-:-:S04]  /*84c0*/  F2FP.F16.F32.PACK_AB R5, RZ, R4 ;  /* 0x00000004ff05723e */ /* 0x000fc800000000ff */
[----:B------:R-:W-:-:S05]  /*84d0*/  PRMT R5, R5, 0x5410, RZ ;  /* 0x0000541005057816 */ /* 0x000fca00000000ff */
[----:B------:R0:W-:Y:S01]  /*84e0*/  STG.E desc[UR36][R2.64], R5 ;  /* 0x0000000502007986 */ /* 0x0001e2000c101924 */
[----:B------:R-:W-:Y:S05]  /*84f0*/  BRA `(.L_x_6996) ;  /* 0x0000000800587947 */ /* 0x000fea0003800000 */
.L_x_7001:
[----:B------:R-:W0:Y:S02]  /*8500*/  I2F.F64.U32 R4, R4 ;  /* 0x0000000400047312 */ /* 0x000e240000201800 */
[----:B0-----:R0:W-:Y:S01]  /*8510*/  STG.E.64 desc[UR36][R2.64], R4 ;  /* 0x0000000402007986 */ /* 0x0011e2000c101b24 */
[----:B------:R-:W-:Y:S05]  /*8520*/  BRA `(.L_x_6996) ;  /* 0x00000008004c7947 */ /* 0x000fea0003800000 */
.L_x_6991:
        /* <DEDUP_REMOVED lines=12> */
.L_x_7006:
        /* <DEDUP_REMOVED lines=17> */
.L_x_7008:
[----:B------:R-:W-:Y:S05]  /*8700*/  BSYNC.RECONVERGENT B0 ;  /* 0x0000000000007941 */ /* 0x000fea0003800200 */
.L_x_7007:
[----:B------:R0:W-:Y:S01]  /*8710*/  STG.E.U8 desc[UR36][R2.64], R0 ;  /* 0x0000000002007986 */ /* 0x0001e2000c101124 */
[----:B------:R-:W-:Y:S05]  /*8720*/  BRA `(.L_x_6996) ;  /* 0x0000000400cc7947 */ /* 0x000fea0003800000 */
.L_x_7005:
        /* <DEDUP_REMOVED lines=17> */
.L_x_7010:
[----:B------:R-:W-:Y:S05]  /*8840*/  BSYNC.RECONVERGENT B0 ;  /* 0x0000000000007941 */ /* 0x000fea0003800200 */
.L_x_7009:
[----:B------:R0:W-:Y:S01]  /*8850*/  STG.E.U8 desc[UR36][R2.64], R0 ;  /* 0x0000000002007986 */ /* 0x0001e2000c101124 */
[----:B------:R-:W-:Y:S05]  /*8860*/  BRA `(.L_x_6996) ;  /* 0x00000004007c7947 */ /* 0x000fea0003800000 */
.L_x_7004:
        /* <DEDUP_REMOVED lines=21> */
.L_x_7012:
[----:B------:R-:W-:-:S05]  /*89c0*/  IMAD.MOV.U32 R5, RZ, RZ, RZ ;  /* 0x000000ffff057224 */ /* 0x000fca00078e00ff */
[----:B------:R0:W-:Y:S01]  /*89d0*/  STG.E.64 desc[UR36][R2.64], R4 ;  /* 0x0000000402007986 */ /* 0x0001e2000c101b24 */
[----:B------:R-:W-:Y:S05]  /*89e0*/  BRA `(.L_x_6996) ;  /* 0x00000004001c7947 */ /* 0x000fea0003800000 */
.L_x_7011:
[----:B------:R0:W-:Y:S01]  /*89f0*/  STG.E desc[UR36][R2.64], R4 ;  /* 0x0000000402007986 */ /* 0x0001e2000c101924 */
[----:B------:R-:W-:Y:S05]  /*8a00*/  BRA `(.L_x_6996) ;  /* 0x0000000400147947 */ /* 0x000fea0003800000 */
.L_x_7003:
        /* <DEDUP_REMOVED lines=8> */
.L_x_7014:
[----:B------:R-:W-:Y:S01]  /*8a90*/  CS2R R6, SRZ ;  /* 0x0000000000067805 */ /* 0x000fe2000001ff00 */
[----:B------:R-:W0:Y:S04]  /*8aa0*/  I2F.F64.U32 R4, R4 ;  /* 0x0000000400047312 */ /* 0x000e280000201800 */
[----:B0-----:R4:W-:Y:S01]  /*8ab0*/  STG.E.128 desc[UR36][R2.64], R4 ;  /* 0x0000000402007986 */ /* 0x0019e2000c101d24 */
[----:B------:R-:W-:Y:S05]  /*8ac0*/  BRA `(.L_x_6996) ;  /* 0x0000000000e47947 */ /* 0x000fea0003800000 */
.L_x_7013:
[----:B------:R-:W-:-:S09]  /*8ad0*/  UISETP.NE.AND UP0, UPT, UR4, 0xf, UPT ;  /* 0x0000000f0400788c */ /* 0x000fd2000bf05270 */
[----:B------:R-:W-:Y:S05]  /*8ae0*/  BRA.U !UP0, `(.L_x_7015) ;  /* 0x0000000108d07547 */ /* 0x000fea000b800000 */
[----:B------:R-:W-:-:S09]  /*8af0*/  UISETP.NE.AND UP0, UPT, UR4, 0x17, UPT ;  /* 0x000000170400788c */ /* 0x000fd2000bf05270 */
[----:B------:R-:W-:Y:S05]  /*8b00*/  BRA.U !UP0, `(.L_x_7016) ;  /* 0x0000000108847547 */ /* 0x000fea000b800000 */
[----:B------:R-:W-:-:S09]  /*8b10*/  UISETP.NE.AND UP0, UPT, UR4, 0x18, UPT ;  /* 0x000000180400788c */ /* 0x000fd2000bf05270 */
[----:B------:R-:W-:Y:S05]  /*8b20*/  BRA.U !UP0, `(.L_x_7017) ;  /* 0x0000000108447547 */ /* 0x000fea000b800000 */
.L_x_6995:
        /* <DEDUP_REMOVED lines=16> */
.L_x_7018:
[----:B------:R-:W-:Y:S05]  /*8c30*/  BRA `(.L_x_6996) ;  /* 0x0000000000887947 */ /* 0x000fea0003800000 */
.L_x_7017:
        /* <DEDUP_REMOVED lines=11> */
.L_x_7020:
[----:B------:R-:W-:Y:S05]  /*8cf0*/  BSYNC.RECONVERGENT B0 ;  /* 0x0000000000007941 */ /* 0x000fea0003800200 */
.L_x_7019:
[----:B------:R3:W-:Y:S01]  /*8d00*/  STG.E.U8 desc[UR36][R2.64], R5 ;  /* 0x0000000502007986 */ /* 0x0007e2000c101124 */
[----:B------:R-:W-:Y:S05]  /*8d10*/  BRA `(.L_x_6996) ;  /* 0x0000000000507947 */ /* 0x000fea0003800000 */
.L_x_7016:
        /* <DEDUP_REMOVED lines=12> */
.L_x_7021:
[----:B------:R-:W-:Y:S02]  /*8de0*/  ISETP.GT.U32.AND P0, PT, R7, 0x7f800000, PT ;  /* 0x7f8000000700780c */ /* 0x000fe40003f04070 */
[----:B------:R-:W-:-:S04]  /*8df0*/  MOV R5, 0x7f ;  /* 0x0000007f00057802 */ /* 0x000fc80000000f00 */
[----:B------:R-:W-:-:S05]  /*8e00*/  SEL R5, R5, 0x7c, P0 ;  /* 0x0000007c05057807 */ /* 0x000fca0000000000 */
[----:B------:R2:W-:Y:S01]  /*8e10*/  STG.E.U8 desc[UR36][R2.64], R5 ;  /* 0x0000000502007986 */ /* 0x0005e2000c101124 */
[----:B------:R-:W-:Y:S05]  /*8e20*/  BRA `(.L_x_6996) ;  /* 0x00000000000c7947 */ /* 0x000fea0003800000 */
.L_x_7015:
[----:B------:R-:W-:-:S04]  /*8e30*/  I2FP.F32.U32 R0, R4 ;  /* 0x0000000400007245 */ /* 0x000fc80000201000 */
[----:B------:R-:W-:-:S05]  /*8e40*/  F2FP.BF16.F32.PACK_AB R0, RZ, R0 ;  /* 0x00000000ff00723e */ /* 0x000fca00000010ff */
[----:B------:R0:W-:Y:S02]  /*8e50*/  STG.E.U16 desc[UR36][R2.64], R0 ;  /* 0x0000000002007986 */ /* 0x0001e4000c101524 */
.L_x_6996:
[----:B------:R-:W-:Y:S05]  /*8e60*/  BSYNC.RECONVERGENT B6 ;  /* 0x0000000000067941 */ /* 0x000fea0003800200 */
.L_x_6990:
[----:B------:R-:W-:-:S07]  /*8e70*/  VIADD R17, R17, 0x80 ;  /* 0x0000008011117836 */ /* 0x000fce0000000000 */
.L_x_6955:
[----:B------:R-:W-:Y:S05]  /*8e80*/  BSYNC.RECONVERGENT B7 ;  /* 0x0000000000077941 */ /* 0x000fea0003800200 */
.L_x_6954:
[----:B------:R-:W5:Y:S02]  /*8e90*/  LDCU UR4, c[0x0][0x380] ;  /* 0x00007000ff0477ac */ /* 0x000f640008000800 */
[----:B-----5:R-:W-:-:S13]  /*8ea0*/  ISETP.GE.AND P0, PT, R17, UR4, PT ;  /* 0x0000000411007c0c */ /* 0x020fda000bf06270 */
[----:B------:R-:W-:Y:S05]  /*8eb0*/  @P0 EXIT ;  /* 0x000000000000094d */ /* 0x000fea0003800000 */
[----:B------:R-:W5:Y:S01]  /*8ec0*/  LDCU UR4, c[0x0][0x388] ;  /* 0x00007100ff0477ac */ /* 0x000f620008000800 */
[----:B------:R-:W-:Y:S02]  /*8ed0*/  HFMA2 R16, -RZ, RZ, 0, 0 ;  /* 0x00000000ff107431 */ /* 0x000fe400000001ff */
        /* <DEDUP_REMOVED lines=301> */
.L_x_7022:
[----:B------:R-:W1:Y:S01]  /*a1b0*/  LDCU.128 UR8, c[0x0][0x580] ;  /* 0x0000b000ff0877ac */ /* 0x000e620008000c00 */
[----:B------:R-:W-:-:S04]  /*a1c0*/  UPRMT UR4, UR42, 0x9910, URZ ;  /* 0x000099102a047896 */ /* 0x000fc800080000ff */
[----:B------:R-:W-:Y:S01]  /*a1d0*/  UISETP.GT.AND UP0, UPT, UR4, 0x9, UPT ;  /* 0x000000090400788c */ /* 0x000fe2000bf04270 */
[----:B-1234-:R-:W-:Y:S02]  /*a1e0*/  IADD3 R2, P1, PT, R0, UR10, RZ ;  /* 0x0000000a00027c10 */ /* 0x01efe4000ff3e0ff */
        /* <DEDUP_REMOVED lines=14> */
.L_x_7026:
[----:B------:R4:W5:Y:S01]  /*a2d0*/  LDG.E.U8 R0, desc[UR36][R2.64] ;  /* 0x0000002402007981 */ /* 0x000962000c1e1100 */
[----:B------:R-:W-:Y:S05]  /*a2e0*/  BRA `(.L_x_7028) ;  /* 0x0000000c004c7947 */ /* 0x000fea0003800000 */
.L_x_7025:
        /* <DEDUP_REMOVED lines=8> */
.L_x_7030:
[----:B------:R2:W5:Y:S01]  /*a370*/  LDG.E.U16 R0, desc[UR36][R2.64] ;  /* 0x0000002402007981 */ /* 0x000562000c1e1500 */
[----:B------:R-:W-:Y:S05]  /*a380*/  BRA `(.L_x_7028) ;  /* 0x0000000c00247947 */ /* 0x000fea0003800000 */
.L_x_7029:
[----:B------:R0:W5:Y:S01]  /*a390*/  LDG.E.U16 R0, desc[UR36][R2.64] ;  /* 0x0000002402007981 */ /* 0x000162000c1e1500 */
[----:B------:R-:W-:Y:S05]  /*a3a0*/  BRA `(.L_x_7028) ;  /* 0x0000000c001c7947 */ /* 0x000fea0003800000 */
.L_x_7024:
        /* <DEDUP_REMOVED lines=9> */
.L_x_7032:
[----:B------:R-:W2:Y:S02]  /*a440*/  LDG.E.U16 R4, desc[UR36][R2.64] ;  /* 0x0000002402047981 */ /* 0x000ea4000c1e1500 */
[----:B--2---:R-:W-:-:S06]  /*a450*/  HADD2.F32 R4, -RZ, R4.H0_H0 ;  /* 0x20000004ff047230 */ /* 0x004fcc0000004100 */
[----:B------:R-:W0:Y:S02]  /*a460*/  F2I.FTZ.TRUNC.NTZ R4, R4 ;  /* 0x0000000400047305 */ /* 0x000e24000021f100 */
[----:B0-----:R-:W-:Y:S01]  /*a470*/  PRMT R0, R4, 0x7610, R0 ;  /* 0x0000761004007816 */ /* 0x001fe20000000000 */
[----:B------:R-:W-:Y:S06]  /*a480*/  BRA `(.L_x_7028) ;  /* 0x0000000800e47947 */ /* 0x000fec0003800000 */
.L_x_7031:
        /* <DEDUP_REMOVED lines=9> */
.L_x_7034:
[----:B------:R-:W2:Y:S02]  /*a520*/  LDG.E.U16 R2, desc[UR36][R2.64] ;  /* 0x0000002402027981 */ /* 0x000ea4000c1e1500 */
[----:B--2---:R-:W-:-:S06]  /*a530*/  HADD2.F32 R4, -RZ, R2.H0_H0 ;  /* 0x20000002ff047230 */ /* 0x004fcc0000004100 */
[----:B------:R-:W0:Y:S02]  /*a540*/  F2I.FTZ.TRUNC.NTZ R4, R4 ;  /* 0x0000000400047305 */ /* 0x000e24000021f100 */
[----:B0-----:R-:W-:Y:S01]  /*a550*/  PRMT R0, R4, 0x7610, R0 ;  /* 0x0000761004007816 */ /* 0x001fe20000000000 */
[----:B------:R-:W-:Y:S06]  /*a560*/  BRA `(.L_x_7028) ;  /* 0x0000000800ac7947 */ /* 0x000fec0003800000 */
.L_x_7033:
[----:B------:R-:W2:Y:S02]  /*a570*/  LDG.E.64 R2, desc[UR36][R2.64] ;  /* 0x0000002402027981 */ /* 0x000ea4000c1e1b00 */
[----:B--2---:R0:W1:Y:S02]  /*a580*/  F2I.F64.TRUNC R0, R2 ;  /* 0x0000000200007311 */ /* 0x004064000030d100 */
[----:B01----:R-:W-:Y:S05]  /*a590*/  BRA `(.L_x_7028) ;  /* 0x0000000800a07947 */ /* 0x003fea0003800000 */
.L_x_7023:
        /* <DEDUP_REMOVED lines=12> */
.L_x_7037:
[----:B------:R-:W2:Y:S02]  /*a660*/  LDG.E.64 R2, desc[UR36][R2.64] ;  /* 0x0000002402027981 */ /* 0x000ea4000c1e1b00 */
[----:B--2---:R0:W1:Y:S02]  /*a670*/  F2I.F64.TRUNC R0, R2 ;  /* 0x0000000200007311 */ /* 0x004064000030d100 */
[----:B01----:R-:W-:Y:S05]  /*a680*/  BRA `(.L_x_7028) ;  /* 0x0000000800647947 */ /* 0x003fea0003800000 */
.L_x_7036:
        /* <DEDUP_REMOVED lines=27> */
.L_x_7039:
        /* <DEDUP_REMOVED lines=14> */
.L_x_7038:
[----:B------:R-:W2:Y:S02]  /*a920*/  LDG.E.U16 R4, desc[UR36][R2.64] ;  /* 0x0000002402047981 */ /* 0x000ea4000c1e1500 */
[----:B--2---:R-:W-:-:S06]  /*a930*/  IMAD.U32 R4, R4, 0x10000, RZ ;  /* 0x0001000004047824 */ /* 0x004fcc00078e00ff */
[----:B------:R-:W0:Y:S02]  /*a940*/  F2I.FTZ.TRUNC.NTZ R4, R4 ;  /* 0x0000000400047305 */ /* 0x000e24000021f100 */
[----:B0-----:R-:W-:Y:S01]  /*a950*/  PRMT R0, R4, 0x7610, R0 ;  /* 0x0000761004007816 */ /* 0x001fe20000000000 */
[----:B------:R-:W-:Y:S06]  /*a960*/  BRA `(.L_x_7028) ;  /* 0x0000000400ac7947 */ /* 0x000fec0003800000 */
.L_x_7035:
        /* <DEDUP_REMOVED lines=10> */
.L_x_7042:
        /* <DEDUP_REMOVED lines=21> */
.L_x_7046:
[----:B------:R-:W-:Y:S05]  /*ab60*/  BSYNC.RECONVERGENT B1 ;  /* 0x0000000000017941 */ /* 0x000fea0003800200 */
.L_x_7045:
[----:B------:R-:W-:Y:S01]  /*ab70*/  IMAD.SHL.U32 R0, R0, 0x100000, RZ ;  /* 0x0010000000007824 */ /* 0x000fe200078e00ff */
[----:B------:R-:W-:-:S04]  /*ab80*/  LEA R2, R2, 0x3b800000, 0x17 ;  /* 0x3b80000002027811 */ /* 0x000fc800078eb8ff */
[----:B------:R-:W-:-:S07]  /*ab90*/  LOP3.LUT R4, R2, R0, R7, 0xfe, !PT ;  /* 0x0000000002047212 */ /* 0x000fce00078efe07 */
.L_x_7044:
[----:B------:R-:W-:Y:S05]  /*aba0*/  BSYNC.RECONVERGENT B0 ;  /* 0x0000000000007941 */ /* 0x000fea0003800200 */
.L_x_7043:
[----:B------:R-:W0:Y:S02]  /*abb0*/  F2I.FTZ.TRUNC.NTZ R4, R4 ;  /* 0x0000000400047305 */ /* 0x000e24000021f100 */
[----:B0-----:R-:W-:Y:S01]  /*abc0*/  PRMT R0, R4, 0x7610, R0 ;  /* 0x0000761004007816 */ /* 0x001fe20000000000 */
[----:B------:R-:W-:Y:S06]  /*abd0*/  BRA `(.L_x_7028) ;  /* 0x0000000400107947 */ /* 0x000fec0003800000 */
.L_x_7041:
        /* <DEDUP_REMOVED lines=21> */
.L_x_7050:
[----:B------:R-:W-:Y:S05]  /*ad30*/  BSYNC.RECONVERGENT B1 ;  /* 0x0000000000017941 */ /* 0x000fea0003800200 */
.L_x_7049:
[----:B------:R-:W-:Y:S02]  /*ad40*/  SHF.L.U32 R0, R0, 0x15, RZ ;  /* 0x0000001500007819 */ /* 0x000fe400000006ff */
[----:B------:R-:W-:-:S04]  /*ad50*/  LEA R2, R2, 0x37800000, 0x17 ;  /* 0x3780000002027811 */ /* 0x000fc800078eb8ff */
[----:B------:R-:W-:-:S07]  /*ad60*/  LOP3.LUT R4, R2, R0, R7, 0xfe, !PT ;  /* 0x0000000002047212 */ /* 0x000fce00078efe07 */
.L_x_7048:
[----:B------:R-:W-:Y:S05]  /*ad70*/  BSYNC.RECONVERGENT B0 ;  /* 0x0000000000007941 */ /* 0x000fea0003800200 */
.L_x_7047:
[----:B------:R-:W0:Y:S02]  /*ad80*/  F2I.FTZ.TRUNC.NTZ R4, R4 ;  /* 0x0000000400047305 */ /* 0x000e24000021f100 */
[----:B0-----:R-:W-:Y:S01]  /*ad90*/  PRMT R0, R4, 0x7610, R0 ;  /* 0x0000761004007816 */ /* 0x001fe20000000000 */
[----:B------:R-:W-:Y:S06]  /*ada0*/  BRA `(.L_x_7028) ;  /* 0x00000000009c7947 */ /* 0x000fec0003800000 */
.L_x_7040:
        /* <DEDUP_REMOVED lines=14> */
.L_x_7054:
[----:B------:R-:W-:Y:S05]  /*ae90*/  BSYNC.RECONVERGENT B0 ;  /* 0x0000000000007941 */ /* 0x000fea0003800200 */
.L_x_7053:
[----:B------:R-:W0:Y:S02]  /*aea0*/  F2I.FTZ.TRUNC.NTZ R4, R4 ;  /* 0x0000000400047305 */ /* 0x000e24000021f100 */
[----:B0-----:R-:W-:Y:S01]  /*aeb0*/  PRMT R0, R4, 0x7610, R0 ;  /* 0x0000761004007816 */ /* 0x001fe20000000000 */
[----:B------:R-:W-:Y:S06]  /*aec0*/  BRA `(.L_x_7028) ;  /* 0x0000000000547947 */ /* 0x000fec0003800000 */
.L_x_7027:
        /* <DEDUP_REMOVED lines=16> */
.L_x_7055:
[----:B------:R-:W-:Y:S01]  /*afd0*/  PRMT R0, RZ, 0x7610, R0 ;  /* 0x00007610ff007816 */ /* 0x000fe20000000000 */
[----:B------:R-:W-:Y:S06]  /*afe0*/  BRA `(.L_x_7028) ;  /* 0x00000000000c7947 */ /* 0x000fec0003800000 */
.L_x_7052:
[----:B------:R0:W5:Y:S01]  /*aff0*/  LDG.E.U16 R0, desc[UR36][R2.64] ;  /* 0x0000002402007981 */ /* 0x000162000c1e1500 */
[----:B------:R-:W-:Y:S05]  /*b000*/  BRA `(.L_x_7028) ;  /* 0x0000000000047947 */ /* 0x000fea0003800000 */
.L_x_7051:
[----:B------:R0:W5:Y:S02]  /*b010*/  LDG.E.U16 R0, desc[UR36][R2.64] ;  /* 0x0000002402007981 */ /* 0x000164000c1e1500 */
.L_x_7028:
[----:B------:R-:W2:Y:S01]  /*b020*/  LDCU.U16 UR4, c[0x0][0x592] ;  /* 0x0000b240ff0477ac */ /* 0x000ea20008000400 */
[----:B-1---5:R-:W-:Y:S01]  /*b030*/  PRMT R0, R0, 0x9910, RZ ;  /* 0x0000991000007816 */ /* 0x022fe200000000ff */
[----:B------:R-:W-:Y:S02]  /*b040*/  UPRMT UR5, UR41, 0x9910, URZ ;  /* 0x0000991029057896 */ /* 0x000fe400080000ff */
[----:B--2---:R-:W-:-:S06]  /*b050*/  UPRMT UR4, UR4, 0x9910, URZ ;  /* 0x0000991004047896 */ /* 0x004fcc00080000ff */
[----:B------:R-:W-:Y:S01]  /*b060*/  ISETP.NE.AND P0, PT, RZ, UR4, PT ;  /* 0x00000004ff007c0c */ /* 0x000fe2000bf05270 */
[----:B------:R-:W-:Y:S02]  /*b070*/  UMOV UR4, UR5 ;  /* 0x0000000500047c82 */ /* 0x000fe40008000000 */
[----:B------:R-:W-:Y:S01]  /*b080*/  UISETP.GT.AND UP0, UPT, UR4, 0x9, UPT ;  /* 0x000000090400788c */ /* 0x000fe2000bf04270 */
[----:B------:R-:W-:-:S04]  /*b090*/  ISETP.NE.XOR P0, PT, R0, RZ, P0 ;  /* 0x000000ff0000720c */ /* 0x000fc80000705a70 */
[----:B0--34-:R-:W-:-:S04]  /*b0a0*/  SEL R2, RZ, 0x1, !P0 ;  /* 0x00000001ff027807 */ /* 0x019fc80004000000 */
        /* <DEDUP_REMOVED lines=11> */
.L_x_7059:
[----:B------:R-:W-:Y:S01]  /*b160*/  STG.E.U8 desc[UR36][R16.64], R2 ;  /* 0x0000000210007986 */ /* 0x000fe2000c101124 */
[----:B------:R-:W-:Y:S05]  /*b170*/  EXIT ;  /* 0x000000000000794d */ /* 0x000fea0003800000 */
.L_x_7058:
        /* <DEDUP_REMOVED lines=9> */
.L_x_7062:
[----:B------:R-:W-:Y:S01]  /*b210*/  STG.E desc[UR36][R16.64], R2 ;  /* 0x0000000210007986 */ /* 0x000fe2000c101924 */
[----:B------:R-:W-:Y:S05]  /*b220*/  EXIT ;  /* 0x000000000000794d */ /* 0x000fea0003800000 */
.L_x_7061:
[----:B------:R-:W-:Y:S01]  /*b230*/  STG.E.U16 desc[UR36][R16.64], R2 ;  /* 0x0000000210007986 */ /* 0x000fe2000c101524 */
[----:B------:R-:W-:Y:S05]  /*b240*/  EXIT ;  /* 0x000000000000794d */ /* 0x000fea0003800000 */
.L_x_7057:
        /* <DEDUP_REMOVED lines=9> */
.L_x_7064:
[----:B------:R-:W-:-:S04]  /*b2e0*/  I2FP.F32.U32 R0, R2 ;  /* 0x0000000200007245 */ /* 0x000fc80000201000 */
[----:B------:R-:W-:-:S05]  /*b2f0*/  F2FP.F16.F32.PACK_AB R0, RZ, R0 ;  /* 0x00000000ff00723e */ /* 0x000fca00000000ff */
[----:B------:R-:W-:Y:S01]  /*b300*/  STG.E.U16 desc[UR36][R16.64], R0 ;  /* 0x0000000010007986 */ /* 0x000fe2000c101524 */
[----:B------:R-:W-:Y:S05]  /*b310*/  EXIT ;  /* 0x000000000000794d */ /* 0x000fea0003800000 */
.L_x_7063:
        /* <DEDUP_REMOVED lines=10> */
.L_x_7066:
[----:B------:R-:W-:-:S04]  /*b3c0*/  I2FP.F32.U32 R2, R2 ;  /* 0x0000000200027245 */ /* 0x000fc80000201000 */
[----:B------:R-:W-:-:S04]  /*b3d0*/  F2FP.F16.F32.PACK_AB R3, RZ, R2 ;  /* 0x00000002ff03723e */ /* 0x000fc800000000ff */
[----:B------:R-:W-:-:S05]  /*b3e0*/  PRMT R3, R3, 0x5410, RZ ;  /* 0x0000541003037816 */ /* 0x000fca00000000ff */
[----:B------:R-:W-:Y:S01]  /*b3f0*/  STG.E desc[UR36][R16.64], R3 ;  /* 0x0000000310007986 */ /* 0x000fe2000c101924 */
[----:B------:R-:W-:Y:S05]  /*b400*/  EXIT ;  /* 0x000000000000794d */ /* 0x000fea0003800000 */
.L_x_7065:
[----:B------:R-:W0:Y:S02]  /*b410*/  I2F.F64.U32 R2, R2 ;  /* 0x0000000200027312 */ /* 0x000e240000201800 */
[----:B0-----:R-:W-:Y:S01]  /*b420*/  STG.E.64 desc[UR36][R16.64], R2 ;  /* 0x0000000210007986 */ /* 0x001fe2000c101b24 */
[----:B------:R-:W-:Y:S05]  /*b430*/  EXIT ;  /* 0x000000000000794d */ /* 0x000fea0003800000 */
.L_x_7056:
        /* <DEDUP_REMOVED lines=12> */
.L_x_7070:
        /* <DEDUP_REMOVED lines=16> */
.L_x_7073:
[----:B------:R-:W-:-:S07]  /*b600*/  PRMT R8, R0, 0x7610, R8 ;  /* 0x0000761000087816 */ /* 0x000fce0000000008 */
.L_x_7072:
[----:B------:R-:W-:Y:S05]  /*b610*/  BSYNC.RECONVERGENT B0 ;  /* 0x0000000000007941 */ /* 0x000fea0003800200 */
.L_x_7071:
[----:B------:R-:W-:Y:S01]  /*b620*/  STG.E.U8 desc[UR36][R16.64], R8 ;  /* 0x0000000810007986 */ /* 0x000fe2000c101124 */
[----:B------:R-:W-:Y:S05]  /*b630*/  EXIT ;  /* 0x000000000000794d */ /* 0x000fea0003800000 */
.L_x_7069:
        /* <DEDUP_REMOVED lines=16> */
.L_x_7076:
[----:B------:R-:W-:-:S07]  /*b740*/  PRMT R8, R0, 0x7610, R8 ;  /* 0x0000761000087816 */ /* 0x000fce0000000008 */
.L_x_7075:
[----:B------:R-:W-:Y:S05]  /*b750*/  BSYNC.RECONVERGENT B0 ;  /* 0x0000000000007941 */ /* 0x000fea0003800200 */
.L_x_7074:
[----:B------:R-:W-:Y:S01]  /*b760*/  STG.E.U8 desc[UR36][R16.64], R8 ;  /* 0x0000000810007986 */ /* 0x000fe2000c101124 */
[----:B------:R-:W-:Y:S05]  /*b770*/  EXIT ;  /* 0x000000000000794d */ /* 0x000fea0003800000 */
.L_x_7068:
        /* <DEDUP_REMOVED lines=21> */
.L_x_7078:
[----:B------:R-:W-:-:S05]  /*b8d0*/  HFMA2 R3, -RZ, RZ, 0, 0 ;  /* 0x00000000ff037431 */ /* 0x000fca00000001ff */
[----:B------:R-:W-:Y:S01]  /*b8e0*/  STG.E.64 desc[UR36][R16.64], R2 ;  /* 0x0000000210007986 */ /* 0x000fe2000c101b24 */
[----:B------:R-:W-:Y:S05]  /*b8f0*/  EXIT ;  /* 0x000000000000794d */ /* 0x000fea0003800000 */
.L_x_7077:
[----:B------:R-:W-:Y:S01]  /*b900*/  STG.E desc[UR36][R16.64], R2 ;  /* 0x0000000210007986 */ /* 0x000fe2000c101924 */
[----:B------:R-:W-:Y:S05]  /*b910*/  EXIT ;  /* 0x000000000000794d */ /* 0x000fea0003800000 */
.L_x_7067:
        /* <DEDUP_REMOVED lines=8> */
.L_x_7080:
[----:B------:R-:W-:Y:S01]  /*b9a0*/  CS2R R6, SRZ ;  /* 0x0000000000067805 */ /* 0x000fe2000001ff00 */
[----:B------:R-:W0:Y:S04]  /*b9b0*/  I2F.F64.U32 R4, R2 ;  /* 0x0000000200047312 */ /* 0x000e280000201800 */
[----:B0-----:R-:W-:Y:S01]  /*b9c0*/  STG.E.128 desc[UR36][R16.64], R4 ;  /* 0x0000000410007986 */ /* 0x001fe2000c101d24 */
[----:B------:R-:W-:Y:S05]  /*b9d0*/  EXIT ;  /* 0x000000000000794d */ /* 0x000fea0003800000 */
.L_x_7079:
[----:B------:R-:W-:-:S09]  /*b9e0*/  UISETP.NE.AND UP0, UPT, UR4, 0xf, UPT ;  /* 0x0000000f0400788c */ /* 0x000fd2000bf05270 */
[----:B------:R-:W-:Y:S05]  /*b9f0*/  BRA.U !UP0, `(.L_x_7081) ;  /* 0x0000000108d47547 */ /* 0x000fea000b800000 */
[----:B------:R-:W-:-:S09]  /*ba00*/  UISETP.NE.AND UP0, UPT, UR4, 0x17, UPT ;  /* 0x000000170400788c */ /* 0x000fd2000bf05270 */
[----:B------:R-:W-:Y:S05]  /*ba10*/  BRA.U !UP0, `(.L_x_7082) ;  /* 0x0000000108847547 */ /* 0x000fea000b800000 */
[----:B------:R-:W-:-:S09]  /*ba20*/  UISETP.NE.AND UP0, UPT, UR4, 0x18, UPT ;  /* 0x000000180400788c */ /* 0x000fd2000bf05270 */
[----:B------:R-:W-:Y:S05]  /*ba30*/  BRA.U !UP0, `(.L_x_7083) ;  /* 0x0000000108447547 */ /* 0x000fea000b800000 */
.L_x_7060:
        /* <DEDUP_REMOVED lines=16> */
.L_x_7084:
[----:B------:R-:W-:Y:S05]  /*bb40*/  EXIT ;  /* 0x000000000000794d */ /* 0x000fea0003800000 */
.L_x_7083:
        /* <DEDUP_REMOVED lines=11> */
.L_x_7086:
[----:B------:R-:W-:Y:S05]  /*bc00*/  BSYNC.RECONVERGENT B0 ;  /* 0x0000000000007941 */ /* 0x000fea0003800200 */
.L_x_7085:
[----:B------:R-:W-:Y:S01]  /*bc10*/  STG.E.U8 desc[UR36][R16.64], R3 ;  /* 0x0000000310007986 */ /* 0x000fe2000c101124 */
[----:B------:R-:W-:Y:S05]  /*bc20*/  EXIT ;  /* 0x000000000000794d */ /* 0x000fea0003800000 */
.L_x_7082:
        /* <DEDUP_REMOVED lines=13> */
.L_x_7087:
[----:B------:R-:W-:Y:S02]  /*bd00*/  ISETP.GT.U32.AND P0, PT, R5, 0x7f800000, PT ;  /* 0x7f8000000500780c */ /* 0x000fe40003f04070 */
[----:B------:R-:W-:-:S04]  /*bd10*/  MOV R3, 0x7f ;  /* 0x0000007f00037802 */ /* 0x000fc80000000f00 */
[----:B------:R-:W-:-:S05]  /*bd20*/  SEL R3, R3, 0x7c, P0 ;  /* 0x0000007c03037807 */ /* 0x000fca0000000000 */
[----:B------:R-:W-:Y:S01]  /*bd30*/  STG.E.U8 desc[UR36][R16.64], R3 ;  /* 0x0000000310007986 */ /* 0x000fe2000c101124 */
[----:B------:R-:W-:Y:S05]  /*bd40*/  EXIT ;  /* 0x000000000000794d */ /* 0x000fea0003800000 */
.L_x_7081:
[----:B------:R-:W-:-:S04]  /*bd50*/  I2FP.F32.U32 R0, R2 ;  /* 0x0000000200007245 */ /* 0x000fc80000201000 */
[----:B------:R-:W-:-:S05]  /*bd60*/  F2FP.BF16.F32.PACK_AB R0, RZ, R0 ;  /* 0x00000000ff00723e */ /* 0x000fca00000010ff */
[----:B------:R-:W-:Y:S01]  /*bd70*/  STG.E.U16 desc[UR36][R16.64], R0 ;  /* 0x0000000010007986 */ /* 0x000fe2000c101524 */
[----:B------:R-:W-:Y:S05]  /*bd80*/  EXIT ;  /* 0x000000000000794d */ /* 0x000fea0003800000 */
.L_x_7088:
        /* <DEDUP_REMOVED lines=15> */
.L_x_42758:


//--------------------- .text._ZN2at6native27unrolled_elementwise_kernelINS0_13AUnaryFunctorIssbZZZNS0_23logical_xor_kernel_cudaERNS_14TensorIteratorEENKUlvE0_clEvENKUlvE3_clEvEUlssE_EESt5arrayIPcLm2EELi4E23TrivialOffsetCalculatorILi1EjESD_NS0_6memory12LoadWithCastILi1EEENSE_13StoreWithCastILi1EEEEEviT_T0_T2_T3_T4_T5_ --------------------------
	.section	.text._ZN2at6native27unrolled_elementwise_kernelINS0_13AUnaryFunctorIssbZZZNS0_23logical_xor_kernel_cudaERNS_14TensorIteratorEENKUlvE0_clEvENKUlvE3_clEvEUlssE_EESt5arrayIPcLm2EELi4E23TrivialOffsetCalculatorILi1EjESD_NS0_6memory12LoadWithCastILi1EEENSE_13StoreWithCastILi1EEEEEviT_T0_T2_T3_T4_T5_,"ax",@progbits
	.align	128
        .global         _ZN2at6native27unrolled_elementwise_kernelINS0_13AUnaryFunctorIssbZZZNS0_23logical_xor_kernel_cudaERNS_14TensorIteratorEENKUlvE0_clEvENKUlvE3_clEvEUlssE_EESt5arrayIPcLm2EELi4E23TrivialOffsetCalculatorILi1EjESD_NS0_6memory12LoadWithCastILi1EEENSE_13StoreWithCastILi1EEEEEviT_T0_T2_T3_T4_T5_
        .type           _ZN2at6native27unrolled_elementwise_kernelINS0_13AUnaryFunctorIssbZZZNS0_23logical_xor_kernel_cudaERNS_14TensorIteratorEENKUlvE0_clEvENKUlvE3_clEvEUlssE_EESt5arrayIPcLm2EELi4E23TrivialOffsetCalculatorILi1EjESD_NS0_6memory12LoadWithCastILi1EEENSE_13StoreWithCastILi1EEEEEviT_T0_T2_T3_T4_T5_,@function
        .size           _ZN2at6native27unrolled_elementwise_kernelINS0_13AUnaryFunctorIssbZZZNS0_23logical_xor_kernel_cudaERNS_14TensorIteratorEENKUlvE0_clEvENKUlvE3_clEvEUlssE_EESt5arrayIPcLm2EELi4E23TrivialOffsetCalculatorILi1EjESD_NS0_6memory12LoadWithCastILi1EEENSE_13StoreWithCastILi1EEEEEviT_T0_T2_T3_T4_T5_,(.L_x_42759 - _ZN2at6native27unrolled_elementwise_kernelINS0_13AUnaryFunctorIssbZZZNS0_23logical_xor_kernel_cudaERNS_14TensorIteratorEENKUlvE0_clEvENKUlvE3_clEvEUlssE_EESt5arrayIPcLm2EELi4E23TrivialOffsetCalculatorILi1EjESD_NS0_6memory12LoadWithCastILi1EEENSE_13StoreWithCastILi1EEEEEviT_T0_T2_T3_T4_T5_)
        .other          _ZN2at6native27unrolled_elementwise_kernelINS0_13AUnaryFunctorIssbZZZNS0_23logical_xor_kernel_cudaERNS_14TensorIteratorEENKUlvE0_clEvENKUlvE3_clEvEUlssE_EESt5arrayIPcLm2EELi4E23TrivialOffsetCalculatorILi1EjESD_NS0_6memory12LoadWithCastILi1EEENSE_13StoreWithCastILi1EEEEEviT_T0_T2_T3_T4_T5_,@"STO_CUDA_ENTRY STV_DEFAULT"
_ZN2at6native27unrolled_elementwise_kernelINS0_13AUnaryFunctorIssbZZZNS0_23logical_xor_kernel_cudaERNS_14TensorIteratorEENKUlvE0_clEvENKUlvE3_clEvEUlssE_EESt5arrayIPcLm2EELi4E23TrivialOffsetCalculatorILi1EjESD_NS0_6memory12LoadWithCastILi1EEENSE_13StoreWithCastILi1EEEEEviT_T0_T2_T3_T4_T5_:
.text._ZN2at6native27unrolled_elementwise_kernelINS0_13AUnaryFunctorIssbZZZNS0_23logical_xor_kernel_cudaERNS_14TensorIteratorEENKUlvE0_clEvENKUlvE3_clEvEUlssE_EESt5arrayIPcLm2EELi4E23TrivialOffsetCalculatorILi1EjESD_NS0_6memory12LoadWithCastILi1EEENSE_13StoreWithCastILi1EEEEEviT_T0_T2_T3_T4_T5_:
        /* <DEDUP_REMOVED lines=32> */
.L_x_7094:
[----:B------:R3:W5:Y:S01]  /*0200*/  LDG.E.U8 R0, desc[UR36][R4.64] ;  /* 0x0000002404007981 */ /* 0x000762000c1e1100 */
[----:B------:R-:W-:Y:S05]  /*0210*/  BRA `(.L_x_7096) ;  /* 0x0000000c00507947 */ /* 0x000fea0003800000 */
.L_x_7093:
        /* <DEDUP_REMOVED lines=8> */
.L_x_7098:
[----:B------:R1:W5:Y:S01]  /*02a0*/  LDG.E.U16 R0, desc[UR36][R4.64] ;  /* 0x0000002404007981 */ /* 0x000362000c1e1500 */
[----:B------:R-:W-:Y:S05]  /*02b0*/  BRA `(.L_x_7096) ;  /* 0x0000000c00287947 */ /* 0x000fea0003800000 */
.L_x_7097:
[----:B------:R2:W5:Y:S01]  /*02c0*/  LDG.E.U16 R0, desc[UR36][R4.64] ;  /* 0x0000002404007981 */ /* 0x000562000c1e1500 */
[----:B------:R-:W-:Y:S05]  /*02d0*/  BRA `(.L_x_7096) ;  /* 0x0000000c00207947 */ /* 0x000fea0003800000 */
.L_x_7092:
        /* <DEDUP_REMOVED lines=9> */
.L_x_7100:
[----:B------:R-:W2:Y:S02]  /*0370*/  LDG.E.U16 R3, desc[UR36][R4.64] ;  /* 0x0000002404037981 */ /* 0x000ea4000c1e1500 */
[----:B--2---:R-:W-:-:S06]  /*0380*/  HADD2.F32 R3, -RZ, R3.H0_H0 ;  /* 0x20000003ff037230 */ /* 0x004fcc0000004100 */
[----:B------:R-:W0:Y:S02]  /*0390*/  F2I.FTZ.TRUNC.NTZ R3, R3 ;  /* 0x0000000300037305 */ /* 0x000e24000021f100 */
[----:B0-----:R-:W-:Y:S01]  /*03a0*/  PRMT R0, R3, 0x7610, R0 ;  /* 0x0000761003007816 */ /* 0x001fe20000000000 */
[----:B------:R-:W-:Y:S06]  /*03b0*/  BRA `(.L_x_7096) ;  /* 0x0000000800e87947 */ /* 0x000fec0003800000 */
.L_x_7099:
        /* <DEDUP_REMOVED lines=9> */
.L_x_7102:
[----:B------:R-:W2:Y:S02]  /*0450*/  LDG.E.U16 R4, desc[UR36][R4.64] ;  /* 0x0000002404047981 */ /* 0x000ea4000c1e1500 */
[----:B--2---:R-:W-:-:S06]  /*0460*/  HADD2.F32 R3, -RZ, R4.H0_H0 ;  /* 0x20000004ff037230 */ /* 0x004fcc0000004100 */
[----:B------:R-:W0:Y:S02]  /*0470*/  F2I.FTZ.TRUNC.NTZ R3, R3 ;  /* 0x0000000300037305 */ /* 0x000e24000021f100 */
[----:B0-----:R-:W-:Y:S01]  /*0480*/  PRMT R0, R3, 0x7610, R0 ;  /* 0x0000761003007816 */ /* 0x001fe20000000000 */
[----:B------:R-:W-:Y:S06]  /*0490*/  BRA `(.L_x_7096) ;  /* 0x0000000800b07947 */ /* 0x000fec0003800000 */
.L_x_7101:
[----:B------:R-:W2:Y:S02]  /*04a0*/  LDG.E.64 R4, desc[UR36][R4.64] ;  /* 0x0000002404047981 */ /* 0x000ea4000c1e1b00 */
[----:B--2---:R0:W1:Y:S02]  /*04b0*/  F2I.F64.TRUNC R0, R4 ;  /* 0x0000000400007311 */ /* 0x004064000030d100 */
[----:B01----:R-:W-:Y:S05]  /*04c0*/  BRA `(.L_x_7096) ;  /* 0x0000000800a47947 */ /* 0x003fea0003800000 */
.L_x_7091:
        /* <DEDUP_REMOVED lines=12> */
.L_x_7105:
[----:B------:R-:W2:Y:S02]  /*0590*/  LDG.E.64 R4, desc[UR36][R4.64] ;  /* 0x0000002404047981 */ /* 0x000ea4000c1e1b00 */
[----:B--2---:R0:W1:Y:S02]  /*05a0*/  F2I.F64.TRUNC R0, R4 ;  /* 0x0000000400007311 */ /* 0x004064000030d100 */
[----:B01----:R-:W-:Y:S05]  /*05b0*/  BRA `(.L_x_7096) ;  /* 0x0000000800687947 */ /* 0x003fea0003800000 */
.L_x_7104:
        /* <DEDUP_REMOVED lines=27> */
.L_x_7107:
        /* <DEDUP_REMOVED lines=11> */
[----:B------:R-:W-:-:S06]  /*0820*/  LOP3.LUT R3, R0, 0x80000000, R3, 0xf8, !PT ;  /* 0x8000000000037812 */ /* 0x000fcc00078ef803 */
[----:B------:R-:W0:Y:S02]  /*0830*/  F2I.FTZ.TRUNC.NTZ R3, R3 ;  /* 0x0000000300037305 */ /* 0x000e24000021f100 */
[----:B0-----:R-:W-:Y:S01]  /*0840*/  PRMT R0, R3, 0x7610, R0 ;  /* 0x0000761003007816 */ /* 0x001fe20000000000 */
[----:B------:R-:W-:Y:S06]  /*0850*/  BRA `(.L_x_7096) ;  /* 0x0000000400c07947 */ /* 0x000fec0003800000 */
.L_x_7106:
[----:B------:R-:W2:Y:S02]  /*0860*/  LDG.E.U16 R3, desc[UR36][R4.64] ;  /* 0x0000002404037981 */ /* 0x000ea4000c1e1500 */
[----:B--2---:R-:W-:-:S06]  /*0870*/  IMAD.U32 R3, R3, 0x10000, RZ ;  /* 0x0001000003037824 */ /* 0x004fcc00078e00ff */
[----:B------:R-:W0:Y:S02]  /*0880*/  F2I.FTZ.TRUNC.NTZ R3, R3 ;  /* 0x0000000300037305 */ /* 0x000e24000021f100 */
[----:B0-----:R-:W-:Y:S01]  /*0890*/  PRMT R0, R3, 0x7610, R0 ;  /* 0x0000761003007816 */ /* 0x001fe20000000000 */
[----:B------:R-:W-:Y:S06]  /*08a0*/  BRA `(.L_x_7096) ;  /* 0x0000000400ac7947 */ /* 0x000fec0003800000 */
.L_x_7103:
        /* <DEDUP_REMOVED lines=10> */
.L_x_7110:
        /* <DEDUP_REMOVED lines=21> */
.L_x_7114:
[----:B------:R-:W-:Y:S05]  /*0aa0*/  BSYNC.RECONVERGENT B1 ;  /* 0x0000000000017941 */ /* 0x000fea0003800200 */
.L_x_7113:
[----:B------:R-:W-:Y:S01]  /*0ab0*/  IMAD.SHL.U32 R0, R0, 0x100000, RZ ;  /* 0x0010000000007824 */ /* 0x000fe200078e00ff */
[----:B------:R-:W-:-:S04]  /*0ac0*/  LEA R3, R3, 0x3b800000, 0x17 ;  /* 0x3b80000003037811 */ /* 0x000fc800078eb8ff */
[----:B------:R-:W-:-:S07]  /*0ad0*/  LOP3.LUT R3, R3, R0, R7, 0xfe, !PT ;  /* 0x0000000003037212 */ /* 0x000fce00078efe07 */
.L_x_7112:
[----:B------:R-:W-:Y:S05]  /*0ae0*/  BSYNC.RECONVERGENT B0 ;  /* 0x0000000000007941 */ /* 0x000fea0003800200 */
.L_x_7111:
[----:B------:R-:W0:Y:S02]  /*0af0*/  F2I.FTZ.TRUNC.NTZ R3, R3 ;  /* 0x0000000300037305 */ /* 0x000e24000021f100 */
[----:B0-----:R-:W-:Y:S01]  /*0b00*/  PRMT R0, R3, 0x7610, R0 ;  /* 0x0000761003007816 */ /* 0x001fe20000000000 */
[----:B------:R-:W-:Y:S06]  /*0b10*/  BRA `(.L_x_7096) ;  /* 0x0000000400107947 */ /* 0x000fec0003800000 */
.L_x_7109:
        /* <DEDUP_REMOVED lines=21> */
.L_x_7118:
[----:B------:R-:W-:Y:S05]  /*0c70*/  BSYNC.RECONVERGENT B1 ;  /* 0x0000000000017941 */ /* 0x000fea0003800200 */
.L_x_7117:
[----:B------:R-:W-:Y:S01]  /*0c80*/  IMAD.SHL.U32 R0, R0, 0x200000, RZ ;  /* 0x0020000000007824 */ /* 0x000fe200078e00ff */
[----:B------:R-:W-:-:S04]  /*0c90*/  LEA R3, R3, 0x37800000, 0x17 ;  /* 0x3780000003037811 */ /* 0x000fc800078eb8ff */
[----:B------:R-:W-:-:S07]  /*0ca0*/  LOP3.LUT R3, R3, R0, R7, 0xfe, !PT ;  /* 0x0000000003037212 */ /* 0x000fce00078efe07 */
.L_x_7116:
[----:B------:R-:W-:Y:S05]  /*0cb0*/  BSYNC.RECONVERGENT B0 ;  /* 0x0000000000007941 */ /* 0x000fea0003800200 */
.L_x_7115:
[----:B------:R-:W0:Y:S02]  /*0cc0*/  F2I.FTZ.TRUNC.NTZ R3, R3 ;  /* 0x0000000300037305 */ /* 0x000e24000021f100 */
[----:B0-----:R-:W-:Y:S01]  /*0cd0*/  PRMT R0, R3, 0x7610, R0 ;  /* 0x0000761003007816 */ /* 0x001fe20000000000 */
[----:B------:R-:W-:Y:S06]  /*0ce0*/  BRA `(.L_x_7096) ;  /* 0x00000000009c7947 */ /* 0x000fec0003800000 */
.L_x_7108:
[----:B------:R-:W-:-:S09]  /*0cf0*/  UISETP.NE.AND UP0, UPT, UR4, 0x1c, UPT ;  /* 0x0000001c0400788c */ /* 0x000fd2000bf05270 */
[----:B------:R-:W-:Y:S05]  /*0d00*/  BRA.U !UP0, `(.L_x_7119) ;  /* 0x0000000108907547 */ /* 0x000fea000b800000 */
[----:B------:R-:W-:-:S09]  /*0d10*/  UISETP.NE.AND UP0, UPT, UR4, 0x1d, UPT ;  /* 0x0000001d0400788c */ /* 0x000fd2000bf05270 */
[----:B------:R-:W-:Y:S05]  /*0d20*/  BRA.U !UP0, `(.L_x_7120) ;  /* 0x0000000108807547 */ /* 0x000fea000b800000 */
[----:B------:R-:W-:-:S09]  /*0d30*/  UISETP.NE.AND UP0, UPT, UR4, 0x2c, UPT ;  /* 0x0000002c0400788c */ /* 0x000fd2000bf05270 */
[----:B------:R-:W-:Y:S05]  /*0d40*/  BRA.U !UP0, `(.L_x_7121) ;  /* 0x0000000108487547 */ /* 0x000fea000b800000 */
.L_x_7095:
        /* <DEDUP_REMOVED lines=16> */
.L_x_7122:
[----:B------:R-:W-:Y:S01]  /*0e50*/  PRMT R0, RZ, 0x7610, R0 ;  /* 0x00007610ff007816 */ /* 0x000fe20000000000 */
[----:B------:R-:W-:Y:S06]  /*0e60*/  BRA `(.L_x_7096) ;  /* 0x00000000003c7947 */ /* 0x000fec0003800000 */
.L_x_7121:
        /* <DEDUP_REMOVED lines=8> */
.L_x_7124:
[----:B------:R-:W-:Y:S05]  /*0ef0*/  BSYNC.RECONVERGENT B0 ;  /* 0x0000000000007941 */ /* 0x000fea0003800200 */
.L_x_7123:
[----:B------:R-:W0:Y:S02]  /*0f00*/  F2I.FTZ.TRUNC.NTZ R3, R3 ;  /* 0x0000000300037305 */ /* 0x000e24000021f100 */
[----:B0-----:R-:W-:Y:S01]  /*0f10*/  PRMT R0, R3, 0x7610, R0 ;  /* 0x0000761003007816 */ /* 0x001fe20000000000 */
[----:B------:R-:W-:Y:S06]  /*0f20*/  BRA `(.L_x_7096) ;  /* 0x00000000000c7947 */ /* 0x000fec0003800000 */
.L_x_7120:
[----:B------:R0:W5:Y:S01]  /*0f30*/  LDG.E.U16 R0, desc[UR36][R4.64] ;  /* 0x0000002404007981 */ /* 0x000162000c1e1500 */
[----:B------:R-:W-:Y:S05]  /*0f40*/  BRA `(.L_x_7096) ;  /* 0x0000000000047947 */ /* 0x000fea0003800000 */
.L_x_7119:
[----:B------:R0:W5:Y:S02]  /*0f50*/  LDG.E.U16 R0, desc[UR36][R4.64] ;  /* 0x0000002404007981 */ /* 0x000164000c1e1500 */
.L_x_7096:
[----:B-1---5:R-:W-:Y:S01]  /*0f60*/  PRMT R0, R0, 0x9910, RZ ;  /* 0x0000991000007816 */ /* 0x022fe200000000ff */
[----:B------:R-:W-:-:S03]  /*0f70*/  VIADD R19, R17, 0x80 ;  /* 0x0000008011137836 */ /* 0x000fc60000000000 */
[----:B------:R-:W-:-:S04]  /*0f80*/  ISETP.NE.AND P0, PT, R0, RZ, PT ;  /* 0x000000ff0000720c */ /* 0x000fc80003f05270 */
[----:B------:R-:W-:-:S09]  /*0f90*/  P2R R18, PR, RZ, 0x1 ;  /* 0x00000001ff127803 */ /* 0x000fd20000000000 */
.L_x_7090:
[----:B------:R-:W-:Y:S05]  /*0fa0*/  BSYNC.RECONVERGENT B6 ;  /* 0x0000000000067941 */ /* 0x000fea0003800200 */
.L_x_7089:
[----:B------:R-:W-:Y:S01]  /*0fb0*/  ISETP.GE.AND P0, PT, R19, R16, PT ;  /* 0x000000101300720c */ /* 0x000fe20003f06270 */
[----:B------:R-:W-:Y:S01]  /*0fc0*/  BSSY.RECONVERGENT B6, `(.L_x_7125) ;  /* 0x00000f1000067945 */ /* 0x000fe20003800200 */
[----:B------:R-:W-:-:S04]  /*0fd0*/  PLOP3.LUT P1, PT, PT, PT, PT, 0x8, 0x80 ;  /* 0x000000000080781c */ /* 0x000fc80003f2e170 */
[----:B------:R-:W-:-:S07]  /*0fe0*/  P2R R22, PR, RZ, 0x2 ;  /* 0x00000002ff167803 */ /* 0x000fce0000000000 */
[----:B------:R-:W-:Y:S05]  /*0ff0*/  @P0 BRA `(.L_x_7126) ;  /* 0x0000000c00b40947 */ /* 0x000fea0003800000 */
[----:B0-234-:R-:W0:Y:S01]  /*1000*/  LDC.64 R4, c[0x0][0x390] ;  /* 0x0000e400ff047b82 */ /* 0x01de220000000a00 */
        /* <DEDUP_REMOVED lines=18> */
.L_x_7130:
[----:B------:R0:W5:Y:S01]  /*1130*/  LDG.E.U8 R0, desc[UR36][R4.64] ;  /* 0x0000002404007981 */ /* 0x000162000c1e1100 */
[----:B------:R-:W-:Y:S05]  /*1140*/  BRA `(.L_x_7132) ;  /* 0x0000000c00507947 */ /* 0x000fea0003800000 */
.L_x_7129:
        /* <DEDUP_REMOVED lines=8> */
.L_x_7134:
[----:B------:R0:W5:Y:S01]  /*11d0*/  LDG.E.U16 R0, desc[UR36][R4.64] ;  /* 0x0000002404007981 */ /* 0x000162000c1e1500 */
[----:B------:R-:W-:Y:S05]  /*11e0*/  BRA `(.L_x_7132) ;  /* 0x0000000c00287947 */ /* 0x000fea0003800000 */
.L_x_7133:
[----:B------:R0:W5:Y:S01]  /*11f0*/  LDG.E.U16 R0, desc[UR36][R4.64] ;  /* 0x0000002404007981 */ /* 0x000162000c1e1500 */
[----:B------:R-:W-:Y:S05]  /*1200*/  BRA `(.L_x_7132) ;  /* 0x0000000c00207947 */ /* 0x000fea0003800000 */
.L_x_7128:
        /* <DEDUP_REMOVED lines=9> */
.L_x_7136:
[----:B------:R-:W2:Y:S02]  /*12a0*/  LDG.E.U16 R3, desc[UR36][R4.64] ;  /* 0x0000002404037981 */ /* 0x000ea4000c1e1500 */
[----:B--2---:R-:W-:-:S06]  /*12b0*/  HADD2.F32 R3, -RZ, R3.H0_H0 ;  /* 0x20000003ff037230 */ /* 0x004fcc0000004100 */
[----:B------:R-:W0:Y:S02]  /*12c0*/  F2I.FTZ.TRUNC.NTZ R3, R3 ;  /* 0x0000000300037305 */ /* 0x000e24000021f100 */
[----:B0-----:R-:W-:Y:S01]  /*12d0*/  PRMT R0, R3, 0x7610, R0 ;  /* 0x0000761003007816 */ /* 0x001fe20000000000 */
[----:B------:R-:W-:Y:S06]  /*12e0*/  BRA `(.L_x_7132) ;  /* 0x0000000800e87947 */ /* 0x000fec0003800000 */
.L_x_7135:
        /* <DEDUP_REMOVED lines=9> */
.L_x_7138:
[----:B------:R-:W2:Y:S02]  /*1380*/  LDG.E.U16 R4, desc[UR36][R4.64] ;  /* 0x0000002404047981 */ /* 0x000ea4000c1e1500 */
[----:B--2---:R-:W-:-:S06]  /*1390*/  HADD2.F32 R3, -RZ, R4.H0_H0 ;  /* 0x20000004ff037230 */ /* 0x004fcc0000004100 */
[----:B------:R-:W0:Y:S02]  /*13a0*/  F2I.FTZ.TRUNC.NTZ R3, R3 ;  /* 0x0000000300037305 */ /* 0x000e24000021f100 */
[----:B0-----:R-:W-:Y:S01]  /*13b0*/  PRMT R0, R3, 0x7610, R0 ;  /* 0x0000761003007816 */ /* 0x001fe20000000000 */
[----:B------:R-:W-:Y:S06]  /*13c0*/  BRA `(.L_x_7132) ;  /* 0x0000000800b07947 */ /* 0x000fec0003800000 */
.L_x_7137:
[----:B------:R-:W2:Y:S02]  /*13d0*/  LDG.E.64 R4, desc[UR36][R4.64] ;  /* 0x0000002404047981 */ /* 0x000ea4000c1e1b00 */
[----:B--2---:R0:W1:Y:S02]  /*13e0*/  F2I.F64.TRUNC R0, R4 ;  /* 0x0000000400007311 */ /* 0x004064000030d100 */
[----:B01----:R-:W-:Y:S05]  /*13f0*/  BRA `(.L_x_7132) ;  /* 0x0000000800a47947 */ /* 0x003fea0003800000 */
.L_x_7127:
        /* <DEDUP_REMOVED lines=12> */
.L_x_7141:
[----:B------:R-:W2:Y:S02]  /*14c0*/  LDG.E.64 R4, desc[UR36][R4.64] ;  /* 0x0000002404047981 */ /* 0x000ea4000c1e1b00 */
[----:B--2---:R0:W1:Y:S02]  /*14d0*/  F2I.F64.TRUNC R0, R4 ;  /* 0x0000000400007311 */ /* 0x004064000030d100 */
[----:B01----:R-:W-:Y:S05]  /*14e0*/  BRA `(.L_x_7132) ;  /* 0x0000000800687947 */ /* 0x003fea0003800000 */
.L_x_7140:
        /* <DEDUP_REMOVED lines=27> */
.L_x_7143:
        /* <DEDUP_REMOVED lines=11> */
[----:B------:R-:W-:-:S06]  /*1750*/  LOP3.LUT R3, R0, 0x80000000, R3, 0xf8, !PT ;  /* 0x8000000000037812 */ /* 0x000fcc00078ef803 */
[----:B------:R-:W0:Y:S02]  /*1760*/  F2I.FTZ.TRUNC.NTZ R3, R3 ;  /* 0x0000000300037305 */ /* 0x000e24000021f100 */
[----:B0-----:R-:W-:Y:S01]  /*1770*/  PRMT R0, R3, 0x7610, R0 ;  /* 0x0000761003007816 */ /* 0x001fe20000000000 */
[----:B------:R-:W-:Y:S06]  /*1780*/  BRA `(.L_x_7132) ;  /* 0x0000000400c07947 */ /* 0x000fec0003800000 */
.L_x_7142:
[----:B------:R-:W2:Y:S02]  /*1790*/  LDG.E.U16 R3, desc[UR36][R4.64] ;  /* 0x0000002404037981 */ /* 0x000ea4000c1e1500 */
[----:B--2---:R-:W-:-:S06]  /*17a0*/  IMAD.U32 R3, R3, 0x10000, RZ ;  /* 0x0001000003037824 */ /* 0x004fcc00078e00ff */
[----:B------:R-:W0:Y:S02]  /*17b0*/  F2I.FTZ.TRUNC.NTZ R3, R3 ;  /* 0x0000000300037305 */ /* 0x000e24000021f100 */
[----:B0-----:R-:W-:Y:S01]  /*17c0*/  PRMT R0, R3, 0x7610, R0 ;  /* 0x0000761003007816 */ /* 0x001fe20000000000 */
[----:B------:R-:W-:Y:S06]  /*17d0*/  BRA `(.L_x_7132) ;  /* 0x0000000400ac7947 */ /* 0x000fec0003800000 */
.L_x_7139:
        /* <DEDUP_REMOVED lines=10> */
.L_x_7146:
        /* <DEDUP_REMOVED lines=21> */
.L_x_7150:
[----:B------:R-:W-:Y:S05]  /*19d0*/  BSYNC.RECONVERGENT B1 ;  /* 0x0000000000017941 */ /* 0x000fea0003800200 */
.L_x_7149:
[----:B------:R-:W-:Y:S01]  /*19e0*/  IMAD.SHL.U32 R0, R0, 0x100000, RZ ;  /* 0x0010000000007824 */ /* 0x000fe200078e00ff */
[----:B------:R-:W-:-:S04]  /*19f0*/  LEA R3, R3, 0x3b800000, 0x17 ;  /* 0x3b80000003037811 */ /* 0x000fc800078eb8ff */
[----:B------:R-:W-:-:S07]  /*1a00*/  LOP3.LUT R3, R3, R0, R7, 0xfe, !PT ;  /* 0x0000000003037212 */ /* 0x000fce00078efe07 */
.L_x_7148:
[----:B------:R-:W-:Y:S05]  /*1a10*/  BSYNC.RECONVERGENT B0 ;  /* 0x0000000000007941 */ /* 0x000fea0003800200 */
.L_x_7147:
[----:B------:R-:W0:Y:S02]  /*1a20*/  F2I.FTZ.TRUNC.NTZ R3, R3 ;  /* 0x0000000300037305 */ /* 0x000e24000021f100 */
[----:B0-----:R-:W-:Y:S01]  /*1a30*/  PRMT R0, R3, 0x7610, R0 ;  /* 0x0000761003007816 */ /* 0x001fe20000000000 */
[----:B------:R-:W-:Y:S06]  /*1a40*/  BRA `(.L_x_7132) ;  /* 0x0000000400107947 */ /* 0x000fec0003800000 */
.L_x_7145:
        /* <DEDUP_REMOVED lines=21> */
.L_x_7154:
[----:B------:R-:W-:Y:S05]  /*1ba0*/  BSYNC.RECONVERGENT B1 ;  /* 0x0000000000017941 */ /* 0x000fea0003800200 */
.L_x_7153:
[----:B------:R-:W-:Y:S01]  /*1bb0*/  IMAD.SHL.U32 R0, R0, 0x200000, RZ ;  /* 0x0020000000007824 */ /* 0x000fe200078e00ff */
[----:B------:R-:W-:-:S04]  /*1bc0*/  LEA R3, R3, 0x37800000, 0x17 ;  /* 0x3780000003037811 */ /* 0x000fc800078eb8ff */
[----:B------:R-:W-:-:S07]  /*1bd0*/  LOP3.LUT R3, R3, R0, R7, 0xfe, !PT ;  /* 0x0000000003037212 */ /* 0x000fce00078efe07 */
.L_x_7152:
[----:B------:R-:W-:Y:S05]  /*1be0*/  BSYNC.RECONVERGENT B0 ;  /* 0x0000000000007941 */ /* 0x000fea0003800200 */
.L_x_7151:
[----:B------:R-:W0:Y:S02]  /*1bf0*/  F2I.FTZ.TRUNC.NTZ R3, R3 ;  /* 0x0000000300037305 */ /* 0x000e24000021f100 */
[----:B0-----:R-:W-:Y:S01]  /*1c00*/  PRMT R0, R3, 0x7610, R0 ;  /* 0x0000761003007816 */ /* 0x001fe20000000000 */
[----:B------:R-:W-:Y:S06]  /*1c10*/  BRA `(.L_x_7132) ;  /* 0x00000000009c7947 */ /* 0x000fec0003800000 */
.L_x_7144:
        /* <DEDUP_REMOVED lines=14> */
.L_x_7158:
[----:B------:R-:W-:Y:S05]  /*1d00*/  BSYNC.RECONVERGENT B0 ;  /* 0x0000000000007941 */ /* 0x000fea0003800200 */
.L_x_7157:
[----:B------:R-:W0:Y:S02]  /*1d10*/  F2I.FTZ.TRUNC.NTZ R3, R3 ;  /* 0x0000000300037305 */ /* 0x000e24000021f100 */
[----:B0-----:R-:W-:Y:S01]  /*1d20*/  PRMT R0, R3, 0x7610, R0 ;  /* 0x0000761003007816 */ /* 0x001fe20000000000 */
[----:B------:R-:W-:Y:S06]  /*1d30*/  BRA `(.L_x_7132) ;  /* 0x0000000000547947 */ /* 0x000fec0003800000 */
.L_x_7131:
        /* <DEDUP_REMOVED lines=16> */
.L_x_7159:
[----:B------:R-:W-:Y:S01]  /*1e40*/  PRMT R0, RZ, 0x7610, R0 ;  /* 0x00007610ff007816 */ /* 0x000fe20000000000 */
[----:B------:R-:W-:Y:S06]  /*1e50*/  BRA `(.L_x_7132) ;  /* 0x00000000000c7947 */ /* 0x000fec0003800000 */
.L_x_7156:
[----:B------:R1:W5:Y:S01]  /*1e60*/  LDG.E.U16 R0, desc[UR36][R4.64] ;  /* 0x0000002404007981 */ /* 0x000362000c1e1500 */
[----:B------:R-:W-:Y:S05]  /*1e70*/  BRA `(.L_x_7132) ;  /* 0x0000000000047947 */ /* 0x000fea0003800000 */
.L_x_7155:
[----:B------:R0:W5:Y:S02]  /*1e80*/  LDG.E.U16 R0, desc[UR36][R4.64] ;  /* 0x0000002404007981 */ /* 0x000164000c1e1500 */
.L_x_7132:
[----:B-1--45:R-:W-:Y:S01]  /*1e90*/  PRMT R0, R0, 0x9910, RZ ;  /* 0x0000991000007816 */ /* 0x032fe200000000ff */
[----:B------:R-:W-:-:S03]  /*1ea0*/  VIADD R19, R19, 0x80 ;  /* 0x0000008013137836 */ /* 0x000fc60000000000 */
[----:B------:R-:W-:-:S04]  /*1eb0*/  ISETP.NE.AND P0, PT, R0, RZ, PT ;  /* 0x000000ff0000720c */ /* 0x000fc80003f05270 */
[----:B------:R-:W-:-:S09]  /*1ec0*/  P2R R22, PR, RZ, 0x1 ;  /* 0x00000001ff167803 */ /* 0x000fd20000000000 */
.L_x_7126:
[----:B------:R-:W-:Y:S05]  /*1ed0*/  BSYNC.RECONVERGENT B6 ;  /* 0x0000000000067941 */ /* 0x000fea0003800200 */
.L_x_7125:
        /* <DEDUP_REMOVED lines=24> */
.L_x_7165:
[----:B------:R0:W5:Y:S01]  /*2060*/  LDG.E.U8 R0, desc[UR36][R4.64] ;  /* 0x0000002404007981 */ /* 0x000162000c1e1100 */
[----:B------:R-:W-:Y:S05]  /*2070*/  BRA `(.L_x_7167) ;  /* 0x0000000c00507947 */ /* 0x000fea0003800000 */
.L_x_7164:
        /* <DEDUP_REMOVED lines=8> */
.L_x_7169:
[----:B------:R0:W5:Y:S01]  /*2100*/  LDG.E.U16 R0, desc[UR36][R4.64] ;  /* 0x0000002404007981 */ /* 0x000162000c1e1500 */
[----:B------:R-:W-:Y:S05]  /*2110*/  BRA `(.L_x_7167) ;  /* 0x0000000c00287947 */ /* 0x000fea0003800000 */
.L_x_7168:
[----:B------:R0:W5:Y:S01]  /*2120*/  LDG.E.U16 R0, desc[UR36][R4.64] ;  /* 0x0000002404007981 */ /* 0x000162000c1e1500 */
[----:B------:R-:W-:Y:S05]  /*2130*/  BRA `(.L_x_7167) ;  /* 0x0000000c00207947 */ /* 0x000fea0003800000 */
.L_x_7163:
        /* <DEDUP_REMOVED lines=9> */
.L_x_7171:
[----:B------:R-:W2:Y:S02]  /*21d0*/  LDG.E.U16 R3, desc[UR36][R4.64] ;  /* 0x0000002404037981 */ /* 0x000ea4000c1e1500 */
[----:B--2---:R-:W-:-:S06]  /*21e0*/  HADD2.F32 R3, -RZ, R3.H0_H0 ;  /* 0x20000003ff037230 */ /* 0x004fcc0000004100 */
[----:B------:R-:W0:Y:S02]  /*21f0*/  F2I.FTZ.TRUNC.NTZ R3, R3 ;  /* 0x0000000300037305 */ /* 0x000e24000021f100 */
[----:B0-----:R-:W-:Y:S01]  /*2200*/  PRMT R0, R3, 0x7610, R0 ;  /* 0x0000761003007816 */ /* 0x001fe20000000000 */
[----:B------:R-:W-:Y:S06]  /*2210*/  BRA `(.L_x_7167) ;  /* 0x0000000800e87947 */ /* 0x000fec0003800000 */
.L_x_7170:
        /* <DEDUP_REMOVED lines=9> */
.L_x_7173:
[----:B------:R-:W2:Y:S02]  /*22b0*/  LDG.E.U16 R4, desc[UR36][R4.64] ;  /* 0x0000002404047981 */ /* 0x000ea4000c1e1500 */
[----:B--2---:R-:W-:-:S06]  /*22c0*/  HADD2.F32 R3, -RZ, R4.H0_H0 ;  /* 0x20000004ff037230 */ /* 0x004fcc0000004100 */
[----:B------:R-:W0:Y:S02]  /*22d0*/  F2I.FTZ.TRUNC.NTZ R3, R3 ;  /* 0x0000000300037305 */ /* 0x000e24000021f100 */
[----:B0-----:R-:W-:Y:S01]  /*22e0*/  PRMT R0, R3, 0x7610, R0 ;  /* 0x0000761003007816 */ /* 0x001fe20000000000 */
[----:B------:R-:W-:Y:S06]  /*22f0*/  BRA `(.L_x_7167) ;  /* 0x0000000800b07947 */ /* 0x000fec0003800000 */
.L_x_7172:
[----:B------:R-:W2:Y:S02]  /*2300*/  LDG.E.64 R4, desc[UR36][R4.64] ;  /* 0x0000002404047981 */ /* 0x000ea4000c1e1b00 */
[----:B--2---:R0:W1:Y:S02]  /*2310*/  F2I.F64.TRUNC R0, R4 ;  /* 0x0000000400007311 */ /* 0x004064000030d100 */
[----:B01----:R-:W-:Y:S05]  /*2320*/  BRA `(.L_x_7167) ;  /* 0x0000000800a47947 */ /* 0x003fea0003800000 */
.L_x_7162:
        /* <DEDUP_REMOVED lines=12> */
.L_x_7176:
[----:B------:R-:W2:Y:S02]  /*23f0*/  LDG.E.64 R4, desc[UR36][R4.64] ;  /* 0x0000002404047981 */ /* 0x000ea4000c1e1b00 */
[----:B--2---:R3:W4:Y:S02]  /*2400*/  F2I.F64.TRUNC R0, R4 ;  /* 0x0000000400007311 */ /* 0x004724000030d100 */
[----:B---34-:R-:W-:Y:S05]  /*2410*/  BRA `(.L_x_7167) ;  /* 0x0000000800687947 */ /* 0x018fea0003800000 */
.L_x_7175:
        /* <DEDUP_REMOVED lines=27> */
.L_x_7178:
        /* <DEDUP_REMOVED lines=15> */
.L_x_7177:
[----:B------:R-:W2:Y:S02]  /*26c0*/  LDG.E.U16 R3, desc[UR36][R4.64] ;  /* 0x0000002404037981 */ /* 0x000ea4000c1e1500 */
[----:B--2---:R-:W-:-:S06]  /*26d0*/  IMAD.U32 R3, R3, 0x10000, RZ ;  /* 0x0001000003037824 */ /* 0x004fcc00078e00ff */
[----:B------:R-:W0:Y:S02]  /*26e0*/  F2I.FTZ.TRUNC.NTZ R3, R3 ;  /* 0x0000000300037305 */ /* 0x000e24000021f100 */
[----:B0-----:R-:W-:Y:S01]  /*26f0*/  PRMT R0, R3, 0x7610, R0 ;  /* 0x0000761003007816 */ /* 0x001fe20000000000 */
[----:B------:R-:W-:Y:S06]  /*2700*/  BRA `(.L_x_7167) ;  /* 0x0000000400ac7947 */ /* 0x000fec0003800000 */
.L_x_7174:
        /* <DEDUP_REMOVED lines=10> */
.L_x_7181:
        /* <DEDUP_REMOVED lines=21> */
.L_x_7185:
[----:B------:R-:W-:Y:S05]  /*2900*/  BSYNC.RECONVERGENT B1 ;  /* 0x0000000000017941 */ /* 0x000fea0003800200 */
.L_x_7184:
[----:B------:R-:W-:Y:S01]  /*2910*/  IMAD.SHL.U32 R0, R0, 0x100000, RZ ;  /* 0x0010000000007824 */ /* 0x000fe200078e00ff */
[----:B------:R-:W-:-:S04]  /*2920*/  LEA R3, R3, 0x3b800000, 0x17 ;  /* 0x3b80000003037811 */ /* 0x000fc800078eb8ff */
[----:B------:R-:W-:-:S07]  /*2930*/  LOP3.LUT R3, R3, R0, R7, 0xfe, !PT ;  /* 0x0000000003037212 */ /* 0x000fce00078efe07 */
.L_x_7183:
[----:B------:R-:W-:Y:S05]  /*2940*/  BSYNC.RECONVERGENT B0 ;  /* 0x0000000000007941 */ /* 0x000fea0003800200 */
.L_x_7182:
[----:B------:R-:W0:Y:S02]  /*2950*/  F2I.FTZ.TRUNC.NTZ R3, R3 ;  /* 0x0000000300037305 */ /* 0x000e24000021f100 */
[----:B0-----:R-:W-:Y:S01]  /*2960*/  PRMT R0, R3, 0x7610, R0 ;  /* 0x0000761003007816 */ /* 0x001fe20000000000 */
[----:B------:R-:W-:Y:S06]  /*2970*/  BRA `(.L_x_7167) ;  /* 0x0000000400107947 */ /* 0x000fec0003800000 */
.L_x_7180:
        /* <DEDUP_REMOVED lines=21> */
.L_x_7189:
[----:B------:R-:W-:Y:S05]  /*2ad0*/  BSYNC.RECONVERGENT B1 ;  /* 0x0000000000017941 */ /* 0x000fea0003800200 */
.L_x_7188:
[----:B------:R-:W-:Y:S01]  /*2ae0*/  IMAD.SHL.U32 R0, R0, 0x200000, RZ ;  /* 0x0020000000007824 */ /* 0x000fe200078e00ff */
[----:B------:R-:W-:-:S04]  /*2af0*/  LEA R3, R3, 0x37800000, 0x17 ;  /* 0x3780000003037811 */ /* 0x000fc800078eb8ff */
[----:B------:R-:W-:-:S07]  /*2b00*/  LOP3.LUT R3, R3, R0, R7, 0xfe, !PT ;  /* 0x0000000003037212 */ /* 0x000fce00078efe07 */
.L_x_7187:
[----:B------:R-:W-:Y:S05]  /*2b10*/  BSYNC.RECONVERGENT B0 ;  /* 0x0000000000007941 */ /* 0x000fea0003800200 */
.L_x_7186:
[----:B------:R-:W0:Y:S02]  /*2b20*/  F2I.FTZ.TRUNC.NTZ R3, R3 ;  /* 0x0000000300037305 */ /* 0x000e24000021f100 */
[----:B0-----:R-:W-:Y:S01]  /*2b30*/  PRMT R0, R3, 0x7610, R0 ;  /* 0x0000761003007816 */ /* 0x001fe20000000000 */
[----:B------:R-:W-:Y:S06]  /*2b40*/  BRA `(.L_x_7167) ;  /* 0x00000000009c7947 */ /* 0x000fec0003800000 */
.L_x_7179:
        /* <DEDUP_REMOVED lines=14> */
.L_x_7193:
[----:B------:R-:W-:Y:S05]  /*2c30*/  BSYNC.RECONVERGENT B0 ;  /* 0x0000000000007941 */ /* 0x000fea0003800200 */
.L_x_7192:
[----:B------:R-:W0:Y:S02]  /*2c40*/  F2I.FTZ.TRUNC.NTZ R3, R3 ;  /* 0x0000000300037305 */ /* 0x000e24000021f100 */
[----:B0-----:R-:W-:Y:S01]  /*2c50*/  PRMT R0, R3, 0x7610, R0 ;  /* 0x0000761003007816 */ /* 0x001fe20000000000 */
[----:B------:R-:W-:Y:S06]  /*2c60*/  BRA `(.L_x_7167) ;  /* 0x0000000000547947 */ /* 0x000fec0003800000 */
.L_x_7166:
        /* <DEDUP_REMOVED lines=16> */
.L_x_7194:
[----:B------:R-:W-:Y:S01]  /*2d70*/  PRMT R0, RZ, 0x7610, R0 ;  /* 0x00007610ff007816 */ /* 0x000fe20000000000 */
[----:B------:R-:W-:Y:S06]  /*2d80*/  BRA `(.L_x_7167) ;  /* 0x00000000000c7947 */ /* 0x000fec0003800000 */
.L_x_7191:
[----:B------:R2:W5:Y:S01]  /*2d90*/  LDG.E.U16 R0, desc[UR36][R4.64] ;  /* 0x0000002404007981 */ /* 0x000562000c1e1500 */
[----:B------:R-:W-:Y:S05]  /*2da0*/  BRA `(.L_x_7167) ;  /* 0x0000000000047947 */ /* 0x000fea0003800000 */
.L_x_7190:
[----:B------:R1:W5:Y:S02]  /*2db0*/  LDG.E.U16 R0, desc[UR36][R4.64] ;  /* 0x0000002404007981 */ /* 0x000364000c1e1500 */
.L_x_7167:
[----:B-1--45:R-:W-:Y:S01]  /*2dc0*/  PRMT R0, R0, 0x9910, RZ ;  /* 0x0000991000007816 */ /* 0x032fe200000000ff */
[----:B------:R-:W-:-:S03]  /*2dd0*/  VIADD R19, R19, 0x80 ;  /* 0x0000008013137836 */ /* 0x000fc60000000000 */
[----:B------:R-:W-:-:S04]  /*2de0*/  ISETP.NE.AND P0, PT, R0, RZ, PT ;  /* 0x000000ff0000720c */ /* 0x000fc80003f05270 */
[----:B------:R-:W-:-:S09]  /*2df0*/  P2R R23, PR, RZ, 0x1 ;  /* 0x00000001ff177803 */ /* 0x000fd20000000000 */
.L_x_7161:
[----:B------:R-:W-:Y:S05]  /*2e00*/  BSYNC.RECONVERGENT B6 ;  /* 0x0000000000067941 */ /* 0x000fea0003800200 */
.L_x_7160:
[----:B------:R-:W-:Y:S01]  /*2e10*/  ISETP.GE.AND P1, PT, R19, R16, PT ;  /* 0x000000101300720c */ /* 0x000fe20003f26270 */
[----:B------:R-:W-:Y:S01]  /*2e20*/  BSSY.RECONVERGENT B6, `(.L_x_7195) ;  /* 0x00000ee000067945 */ /* 0x000fe20003800200 */
[----:B------:R-:W-:-:S11]  /*2e30*/  PLOP3.LUT P0, PT, PT, PT, PT, 0x8, 0x80 ;  /* 0x000000000080781c */ /* 0x000fd60003f0e170 */
        /* <DEDUP_REMOVED lines=20> */
.L_x_7200:
[----:B------:R0:W5:Y:S01]  /*2f80*/  LDG.E.U8 R0, desc[UR36][R4.64] ;  /* 0x0000002404007981 */ /* 0x000162000c1e1100 */
[----:B------:R-:W-:Y:S05]  /*2f90*/  BRA `(.L_x_7202) ;  /* 0x0000000c00507947 */ /* 0x000fea0003800000 */
.L_x_7199:
        /* <DEDUP_REMOVED lines=8> */
.L_x_7204:
[----:B------:R0:W5:Y:S01]  /*3020*/  LDG.E.U16 R0, desc[UR36][R4.64] ;  /* 0x0000002404007981 */ /* 0x000162000c1e1500 */
[----:B------:R-:W-:Y:S05]  /*3030*/  BRA `(.L_x_7202) ;  /* 0x0000000c00287947 */ /* 0x000fea0003800000 */
.L_x_7203:
[----:B------:R0:W5:Y:S01]  /*3040*/  LDG.E.U16 R0, desc[UR36][R4.64] ;  /* 0x0000002404007981 */ /* 0x000162000c1e1500 */
[----:B------:R-:W-:Y:S05]  /*3050*/  BRA `(.L_x_7202) ;  /* 0x0000000c00207947 */ /* 0x000fea0003800000 */
.L_x_7198:
        /* <DEDUP_REMOVED lines=9> */
.L_x_7206:
[----:B------:R-:W2:Y:S02]  /*30f0*/  LDG.E.U16 R3, desc[UR36][R4.64] ;  /* 0x0000002404037981 */ /* 0x000ea4000c1e1500 */
[----:B--2---:R-:W-:-:S06]  /*3100*/  HADD2.F32 R3, -RZ, R3.H0_H0 ;  /* 0x20000003ff037230 */ /* 0x004fcc0000004100 */
[----:B------:R-:W0:Y:S02]  /*3110*/  F2I.FTZ.TRUNC.NTZ R3, R3 ;  /* 0x0000000300037305 */ /* 0x000e24000021f100 */
[----:B0-----:R-:W-:Y:S01]  /*3120*/  PRMT R0, R3, 0x7610, R0 ;  /* 0x0000761003007816 */ /* 0x001fe20000000000 */
[----:B------:R-:W-:Y:S06]  /*3130*/  BRA `(.L_x_7202) ;  /* 0x0000000800e87947 */ /* 0x000fec0003800000 */
.L_x_7205:
        /* <DEDUP_REMOVED lines=9> */
.L_x_7208:
[----:B------:R-:W2:Y:S02]  /*31d0*/  LDG.E.U16 R4, desc[UR36][R4.64] ;  /* 0x0000002404047981 */ /* 0x000ea4000c1e1500 */
[----:B--2---:R-:W-:-:S06]  /*31e0*/  HADD2.F32 R3, -RZ, R4.H0_H0 ;  /* 0x20000004ff037230 */ /* 0x004fcc0000004100 */
[----:B------:R-:W0:Y:S02]  /*31f0*/  F2I.FTZ.TRUNC.NTZ R3, R3 ;  /* 0x0000000300037305 */ /* 0x000e24000021f100 */
[----:B0-----:R-:W-:Y:S01]  /*3200*/  PRMT R0, R3, 0x7610, R0 ;  /* 0x0000761003007816 */ /* 0x001fe20000000000 */
[----:B------:R-:W-:Y:S06]  /*3210*/  BRA `(.L_x_7202) ;  /* 0x0000000800b07947 */ /* 0x000fec0003800000 */
.L_x_7207:
[----:B------:R-:W2:Y:S02]  /*3220*/  LDG.E.64 R4, desc[UR36][R4.64] ;  /* 0x0000002404047981 */ /* 0x000ea4000c1e1b00 */
[----:B--2---:R0:W1:Y:S02]  /*3230*/  F2I.F64.TRUNC R0, R4 ;  /* 0x0000000400007311 */ /* 0x004064000030d100 */
[----:B01----:R-:W-:Y:S05]  /*3240*/  BRA `(.L_x_7202) ;  /* 0x0000000800a47947 */ /* 0x003fea0003800000 */
.L_x_7197:
        /* <DEDUP_REMOVED lines=12> */
.L_x_7211:
[----:B------:R-:W2:Y:S02]  /*3310*/  LDG.E.64 R4, desc[UR36][R4.64] ;  /* 0x0000002404047981 */ /* 0x000ea4000c1e1b00 */
[----:B--2---:R3:W4:Y:S02]  /*3320*/  F2I.F64.TRUNC R0, R4 ;  /* 0x0000000400007311 */ /* 0x004724000030d100 */
[----:B---34-:R-:W-:Y:S05]  /*3330*/  BRA `(.L_x_7202) ;  /* 0x0000000800687947 */ /* 0x018fea0003800000 */
.L_x_7210:
        /* <DEDUP_REMOVED lines=27> */
.L_x_7213:
        /* <DEDUP_REMOVED lines=15> */
.L_x_7212:
[----:B------:R-:W2:Y:S02]  /*35e0*/  LDG.E.U16 R3, desc[UR36][R4.64] ;  /* 0x0000002404037981 */ /* 0x000ea4000c1e1500 */
[----:B--2---:R-:W-:-:S06]  /*35f0*/  IMAD.U32 R3, R3, 0x10000, RZ ;  /* 0x0001000003037824 */ /* 0x004fcc00078e00ff */
[----:B------:R-:W0:Y:S02]  /*3600*/  F2I.FTZ.TRUNC.NTZ R3, R3 ;  /* 0x0000000300037305 */ /* 0x000e24000021f100 */
[----:B0-----:R-:W-:Y:S01]  /*3610*/  PRMT R0, R3, 0x7610, R0 ;  /* 0x0000761003007816 */ /* 0x001fe20000000000 */
[----:B------:R-:W-:Y:S06]  /*3620*/  BRA `(.L_x_7202) ;  /* 0x0000000400ac7947 */ /* 0x000fec0003800000 */
.L_x_7209:
        /* <DEDUP_REMOVED lines=10> */
.L_x_7216:
        /* <DEDUP_REMOVED lines=21> */
.L_x_7220:
[----:B------:R-:W-:Y:S05]  /*3820*/  BSYNC.RECONVERGENT B1 ;  /* 0x0000000000017941 */ /* 0x000fea0003800200 */
.L_x_7219:
[----:B------:R-:W-:Y:S01]  /*3830*/  IMAD.SHL.U32 R0, R0, 0x100000, RZ ;  /* 0x0010000000007824 */ /* 0x000fe200078e00ff */
[----:B------:R-:W-:-:S04]  /*3840*/  LEA R3, R3, 0x3b800000, 0x17 ;  /* 0x3b80000003037811 */ /* 0x000fc800078eb8ff */
[----:B------:R-:W-:-:S07]  /*3850*/  LOP3.LUT R3, R3, R0, R7, 0xfe, !PT ;  /* 0x0000000003037212 */ /* 0x000fce00078efe07 */
.L_x_7218:
[----:B------:R-:W-:Y:S05]  /*3860*/  BSYNC.RECONVERGENT B0 ;  /* 0x0000000000007941 */ /* 0x000fea0003800200 */
.L_x_7217:
[----:B------:R-:W0:Y:S02]  /*3870*/  F2I.FTZ.TRUNC.NTZ R3, R3 ;  /* 0x0000000300037305 */ /* 0x000e24000021f100 */
[----:B0-----:R-:W-:Y:S01]  /*3880*/  PRMT R0, R3, 0x7610, R0 ;  /* 0x0000761003007816 */ /* 0x001fe20000000000 */
[----:B------:R-:W-:Y:S06]  /*3890*/  BRA `(.L_x_7202) ;  /* 0x0000000400107947 */ /* 0x000fec0003800000 */
.L_x_7215:
        /* <DEDUP_REMOVED lines=21> */
.L_x_7224:
[----:B------:R-:W-:Y:S05]  /*39f0*/  BSYNC.RECONVERGENT B1 ;  /* 0x0000000000017941 */ /* 0x000fea0003800200 */
.L_x_7223:
[----:B------:R-:W-:Y:S01]  /*3a00*/  IMAD.SHL.U32 R0, R0, 0x200000, RZ ;  /* 0x0020000000007824 */ /* 0x000fe200078e00ff */
[----:B------:R-:W-:-:S04]  /*3a10*/  LEA R3, R3, 0x37800000, 0x17 ;  /* 0x3780000003037811 */ /* 0x000fc800078eb8ff */
[----:B------:R-:W-:-:S07]  /*3a20*/  LOP3.LUT R3, R3, R0, R7, 0xfe, !PT ;  /* 0x0000000003037212 */ /* 0x000fce00078efe07 */
.L_x_7222:
[----:B------:R-:W-:Y:S05]  /*3a30*/  BSYNC.RECONVERGENT B0 ;  /* 0x0000000000007941 */ /* 0x000fea0003800200 */
.L_x_7221:
[----:B------:R-:W0:Y:S02]  /*3a40*/  F2I.FTZ.TRUNC.NTZ R3, R3 ;  /* 0x0000000300037305 */ /* 0x000e24000021f100 */
[----:B0-----:R-:W-:Y:S01]  /*3a50*/  PRMT R0, R3, 0x7610, R0 ;  /* 0x0000761003007816 */ /* 0x001fe20000000000 */
[----:B------:R-:W-:Y:S06]  /*3a60*/  BRA `(.L_x_7202) ;  /* 0x00000000009c7947 */ /* 0x000fec0003800000 */
.L_x_7214:
        /* <DEDUP_REMOVED lines=14> */
.L_x_7228:
[----:B------:R-:W-:Y:S05]  /*3b50*/  BSYNC.RECONVERGENT B0 ;  /* 0x0000000000007941 */ /* 0x000fea0003800200 */
.L_x_7227:
[----:B------:R-:W0:Y:S02]  /*3b60*/  F2I.FTZ.TRUNC.NTZ R3, R3 ;  /* 0x0000000300037305 */ /* 0x000e24000021f100 */
[----:B0-----:R-:W-:Y:S01]  /*3b70*/  PRMT R0, R3, 0x7610, R0 ;  /* 0x0000761003007816 */ /* 0x001fe20000000000 */
[----:B------:R-:W-:Y:S06]  /*3b80*/  BRA `(.L_x_7202) ;  /* 0x0000000000547947 */ /* 0x000fec0003800000 */
.L_x_7201:
        /* <DEDUP_REMOVED lines=16> */
.L_x_7229:
[----:B------:R-:W-:Y:S01]  /*3c90*/  PRMT R0, RZ, 0x7610, R0 ;  /* 0x00007610ff007816 */ /* 0x000fe20000000000 */
[----:B------:R-:W-:Y:S06]  /*3ca0*/  BRA `(.L_x_7202) ;  /* 0x00000000000c7947 */ /* 0x000fec0003800000 */
.L_x_7226:
[----:B------:R2:W5:Y:S01]  /*3cb0*/  LDG.E.U16 R0, desc[UR36][R4.64] ;  /* 0x0000002404007981 */ /* 0x000562000c1e1500 */
[----:B------:R-:W-:Y:S05]  /*3cc0*/  BRA `(.L_x_7202) ;  /* 0x0000000000047947 */ /* 0x000fea0003800000 */
.L_x_7225:
[----:B------:R1:W5:Y:S02]  /*3cd0*/  LDG.E.U16 R0, desc[UR36][R4.64] ;  /* 0x0000002404007981 */ /* 0x000364000c1e1500 */
.L_x_7202:
[----:B-1--45:R-:W-:-:S04]  /*3ce0*/  PRMT R0, R0, 0x9910, RZ ;  /* 0x0000991000007816 */ /* 0x032fc800000000ff */
[----:B------:R-:W-:-:S13]  /*3cf0*/  ISETP.NE.AND P0, PT, R0, RZ, PT ;  /* 0x000000ff0000720c */ /* 0x000fda0003f05270 */
.L_x_7196:
[----:B------:R-:W-:Y:S05]  /*3d00*/  BSYNC.RECONVERGENT B6 ;  /* 0x0000000000067941 */ /* 0x000fea0003800200 */
.L_x_7195:
[----:B------:R-:W1:Y:S01]  /*3d10*/  LDCU.U16 UR4, c[0x0][0x386] ;  /* 0x000070c0ff0477ac */ /* 0x000e620008000400 */
[----:B------:R-:W-:Y:S01]  /*3d20*/  ISETP.NE.AND P2, PT, R18, RZ, PT ;  /* 0x000000ff1200720c */ /* 0x000fe20003f45270 */
[----:B------:R-:W-:Y:S01]  /*3d30*/  BSSY.RECONVERGENT B8, `(.L_x_7230) ;  /* 0x00002a2000087945 */ /* 0x000fe20003800200 */
[----:B------:R-:W0:Y:S01]  /*3d40*/  LDC.U8 R18, c[0x0][0x3a4] ;  /* 0x0000e900ff127b82 */ /* 0x000e220000000000 */
[----:B------:R-:W-:Y:S02]  /*3d50*/  ISETP.GE.AND P1, PT, R17, R16, PT ;  /* 0x000000101100720c */ /* 0x000fe40003f26270 */
[----:B------:R-:W-:Y:S01]  /*3d60*/  BSSY.RELIABLE B7, `(.L_x_7231) ;  /* 0x00001c6000077945 */ /* 0x000fe20003800100 */
[----:B------:R-:W-:Y:S02]  /*3d70*/  ISETP.NE.AND P3, PT, R22, RZ, PT ;  /* 0x000000ff1600720c */ /* 0x000fe40003f65270 */
[----:B------:R-:W-:Y:S01]  /*3d80*/  ISETP.NE.AND P4, PT, R23, RZ, PT ;  /* 0x000000ff1700720c */ /* 0x000fe20003f85270 */
[----:B-1----:R-:W-:-:S06]  /*3d90*/  UPRMT UR4, UR4, 0x9910, URZ ;  /* 0x0000991004047896 */ /* 0x002fcc00080000ff */
[----:B------:R-:W-:Y:S02]  /*3da0*/  ISETP.NE.XOR P2, PT, RZ, UR4, P2 ;  /* 0x00000004ff007c0c */ /* 0x000fe40009745a70 */
        /* <DEDUP_REMOVED lines=8> */
[----:B------:R-:W1:Y:S01]  /*3e30*/  LDCU UR4, c[0x0][0x3a8] ;  /* 0x00007500ff0477ac */ /* 0x000e620008000800 */
[----:B------:R-:W5:Y:S01]  /*3e40*/  LDC.64 R8, c[0x0][0x388] ;  /* 0x0000e200ff087b82 */ /* 0x000f620000000a00 */
[----:B------:R-:W-:Y:S01]  /*3e50*/  IMAD R0, R2, 0x200, R17 ;  /* 0x0000020002007824 */ /* 0x000fe200078e0211 */
[----:B0-234-:R-:W-:Y:S01]  /*3e60*/  PRMT R4, R18, 0x9910, RZ ;  /* 0x0000991012047816 */ /* 0x01dfe200000000ff */
[----:B------:R-:W-:Y:S01]  /*3e70*/  BSSY.RECONVERGENT B6, `(.L_x_7233) ;  /* 0x00000d6000067945 */ /* 0x000fe20003800200 */
[----:B------:R-:W-:Y:S02]  /*3e80*/  VIADD R17, R17, 0x80 ;  /* 0x0000008011117836 */ /* 0x000fe40000000000 */
[----:B-1----:R-:W-:Y:S02]  /*3e90*/  IMAD R3, R0, UR4, RZ ;  /* 0x0000000400037c24 */ /* 0x002fe4000f8e02ff */
        /* <DEDUP_REMOVED lines=15> */
.L_x_7237:
[----:B------:R0:W-:Y:S01]  /*3f90*/  STG.E.U8 desc[UR36][R8.64], R11 ;  /* 0x0000000b08007986 */ /* 0x0001e2000c101124 */
[----:B------:R-:W-:Y:S05]  /*3fa0*/  BRA `(.L_x_7239) ;  /* 0x0000000c00087947 */ /* 0x000fea0003800000 */
.L_x_7236:
        /* <DEDUP_REMOVED lines=10> */
.L_x_7241:
[----:B------:R0:W-:Y:S01]  /*4050*/  STG.E desc[UR36][R8.64], R11 ;  /* 0x0000000b08007986 */ /* 0x0001e2000c101924 */
[----:B------:R-:W-:Y:S05]  /*4060*/  BRA `(.L_x_7239) ;  /* 0x0000000800d87947 */ /* 0x000fea0003800000 */
.L_x_7240:
[----:B------:R0:W-:Y:S01]  /*4070*/  STG.E.U16 desc[UR36][R8.64], R11 ;  /* 0x0000000b08007986 */ /* 0x0001e2000c101524 */
[----:B------:R-:W-:Y:S05]  /*4080*/  BRA `(.L_x_7239) ;  /* 0x0000000800d07947 */ /* 0x000fea0003800000 */
.L_x_7235:
        /* <DEDUP_REMOVED lines=9> */
.L_x_7243:
[----:B------:R-:W0:Y:S02]  /*4120*/  I2F.S16 R0, R11 ;  /* 0x0000000b00007306 */ /* 0x000e240000101400 */
[----:B0-----:R-:W-:-:S05]  /*4130*/  F2FP.F16.F32.PACK_AB R0, RZ, R0 ;  /* 0x00000000ff00723e */ /* 0x001fca00000000ff */
[----:B------:R0:W-:Y:S01]  /*4140*/  STG.E.U16 desc[UR36][R8.64], R0 ;  /* 0x0000000008007986 */ /* 0x0001e2000c101524 */
[----:B------:R-:W-:Y:S05]  /*4150*/  BRA `(.L_x_7239) ;  /* 0x00000008009c7947 */ /* 0x000fea0003800000 */
.L_x_7242:
        /* <DEDUP_REMOVED lines=10> */
.L_x_7245:
[----:B------:R-:W0:Y:S02]  /*4200*/  I2F.S16 R11, R11 ;  /* 0x0000000b000b7306 */ /* 0x000e240000101400 */
[----:B0-----:R-:W-:-:S04]  /*4210*/  F2FP.F16.F32.PACK_AB R3, RZ, R11 ;  /* 0x0000000bff03723e */ /* 0x001fc800000000ff */
[----:B------:R-:W-:-:S05]  /*4220*/  PRMT R3, R3, 0x5410, RZ ;  /* 0x0000541003037816 */ /* 0x000fca00000000ff */
[----:B------:R0:W-:Y:S01]  /*4230*/  STG.E desc[UR36][R8.64], R3 ;  /* 0x0000000308007986 */ /* 0x0001e2000c101924 */
[----:B------:R-:W-:Y:S05]  /*4240*/  BRA `(.L_x_7239) ;  /* 0x0000000800607947 */ /* 0x000fea0003800000 */
.L_x_7244:
[----:B------:R-:W0:Y:S02]  /*4250*/  I2F.F64.S16 R4, R11 ;  /* 0x0000000b00047312 */ /* 0x000e240000101c00 */
[----:B0-----:R0:W-:Y:S01]  /*4260*/  STG.E.64 desc[UR36][R8.64], R4 ;  /* 0x0000000408007986 */ /* 0x0011e2000c101b24 */
[----:B------:R-:W-:Y:S05]  /*4270*/  BRA `(.L_x_7239) ;  /* 0x0000000800547947 */ /* 0x000fea0003800000 */
.L_x_7234:
        /* <DEDUP_REMOVED lines=10> */
.L_x_7248:
[----:B------:R-:W-:Y:S01]  /*4320*/  CS2R R6, SRZ ;  /* 0x0000000000067805 */ /* 0x000fe2000001ff00 */
[----:B------:R-:W0:Y:S04]  /*4330*/  I2F.F64.S16 R4, R11 ;  /* 0x0000000b00047312 */ /* 0x000e280000101c00 */
[----:B0-----:R0:W-:Y:S01]  /*4340*/  STG.E.128 desc[UR36][R8.64], R4 ;  /* 0x0000000408007986 */ /* 0x0011e2000c101d24 */
[----:B------:R-:W-:Y:S05]  /*4350*/  BRA `(.L_x_7239) ;  /* 0x00000008001c7947 */ /* 0x000fea0003800000 */
.L_x_7247:
        /* <DEDUP_REMOVED lines=17> */
.L_x_7252:
[----:B------:R-:W-:Y:S05]  /*4470*/  BSYNC.RECONVERGENT B0 ;  /* 0x0000000000007941 */ /* 0x000fea0003800200 */
.L_x_7251:
[----:B------:R0:W-:Y:S01]  /*4480*/  STG.E.U8 desc[UR36][R8.64], R3 ;  /* 0x0000000308007986 */ /* 0x0001e2000c101124 */
[----:B------:R-:W-:Y:S05]  /*4490*/  BRA `(.L_x_7239) ;  /* 0x0000000400cc7947 */ /* 0x000fea0003800000 */
.L_x_7250:
        /* <DEDUP_REMOVED lines=16> */
.L_x_7249:
[----:B------:R-:W0:Y:S02]  /*45a0*/  I2F.S16 R0, R11 ;  /* 0x0000000b00007306 */ /* 0x000e240000101400 */
[----:B0-----:R-:W-:-:S05]  /*45b0*/  F2FP.BF16.F32.PACK_AB R0, RZ, R0 ;  /* 0x00000000ff00723e */ /* 0x001fca00000010ff */
[----:B------:R0:W-:Y:S01]  /*45c0*/  STG.E.U16 desc[UR36][R8.64], R0 ;  /* 0x0000000008007986 */ /* 0x0001e2000c101524 */
[----:B------:R-:W-:Y:S05]  /*45d0*/  BRA `(.L_x_7239) ;  /* 0x00000004007c7947 */ /* 0x000fea0003800000 */
.L_x_7246:
        /* <DEDUP_REMOVED lines=10> */
.L_x_7255:
        /* <DEDUP_REMOVED lines=12> */
.L_x_7258:
[----:B------:R-:W-:-:S04]  /*4740*/  SHF.R.U32.HI R0, RZ, 0x14, R11 ;  /* 0x00000014ff007819 */ /* 0x000fc8000001160b */
[----:B------:R-:W-:-:S04]  /*4750*/  LOP3.LUT R0, R0, 0x1, RZ, 0xc0, !PT ;  /* 0x0000000100007812 */ /* 0x000fc800078ec0ff */
[----:B------:R-:W-:-:S04]  /*4760*/  IADD3 R0, PT, PT, R11, 0x487ffff, R0 ;  /* 0x0487ffff0b007810 */ /* 0x000fc80007ffe000 */
[----:B------:R-:W-:-:S04]  /*4770*/  SHF.R.U32.HI R0, RZ, 0x14, R0 ;  /* 0x00000014ff007819 */ /* 0x000fc80000011600 */
[----:B------:R-:W-:-:S07]  /*4780*/  LOP3.LUT R0, R0, 0xff, RZ, 0xc0, !PT ;  /* 0x000000ff00007812 */ /* 0x000fce00078ec0ff */
.L_x_7259:
[----:B------:R-:W-:-:S07]  /*4790*/  PRMT R4, R0, 0x7610, R4 ;  /* 0x0000761000047816 */ /* 0x000fce0000000004 */
.L_x_7257:
[----:B------:R-:W-:Y:S05]  /*47a0*/  BSYNC.RECONVERGENT B0 ;  /* 0x0000000000007941 */ /* 0x000fea0003800200 */
.L_x_7256:
[----:B------:R3:W-:Y:S01]  /*47b0*/  STG.E.U8 desc[UR36][R8.64], R4 ;  /* 0x0000000408007986 */ /* 0x0007e2000c101124 */
[----:B------:R-:W-:Y:S05]  /*47c0*/  BRA `(.L_x_7239) ;  /* 0x0000000400007947 */ /* 0x000fea0003800000 */
.L_x_7254:
        /* <DEDUP_REMOVED lines=12> */
.L_x_7262:
[----:B------:R-:W-:-:S04]  /*4890*/  SHF.R.U32.HI R0, RZ, 0x15, R11 ;  /* 0x00000015ff007819 */ /* 0x000fc8000001160b */
[----:B------:R-:W-:-:S04]  /*48a0*/  LOP3.LUT R0, R0, 0x1, RZ, 0xc0, !PT ;  /* 0x0000000100007812 */ /* 0x000fc800078ec0ff */
[----:B------:R-:W-:-:S04]  /*48b0*/  IADD3 R0, PT, PT, R11, 0x88fffff, R0 ;  /* 0x088fffff0b007810 */ /* 0x000fc80007ffe000 */
[----:B------:R-:W-:-:S04]  /*48c0*/  SHF.R.U32.HI R0, RZ, 0x15, R0 ;  /* 0x00000015ff007819 */ /* 0x000fc80000011600 */
[----:B------:R-:W-:-:S07]  /*48d0*/  LOP3.LUT R0, R0, 0xff, RZ, 0xc0, !PT ;  /* 0x000000ff00007812 */ /* 0x000fce00078ec0ff */
.L_x_7263:
[----:B------:R-:W-:-:S07]  /*48e0*/  PRMT R4, R0, 0x7610, R4 ;  /* 0x0000761000047816 */ /* 0x000fce0000000004 */
.L_x_7261:
[----:B------:R-:W-:Y:S05]  /*48f0*/  BSYNC.RECONVERGENT B0 ;  /* 0x0000000000007941 */ /* 0x000fea0003800200 */
.L_x_7260:
[----:B------:R0:W-:Y:S01]  /*4900*/  STG.E.U8 desc[UR36][R8.64], R4 ;  /* 0x0000000408007986 */ /* 0x0001e2000c101124 */
[----:B------:R-:W-:Y:S05]  /*4910*/  BRA `(.L_x_7239) ;  /* 0x0000000000ac7947 */ /* 0x000fea0003800000 */
.L_x_7253:
[----:B------:R-:W-:-:S13]  /*4920*/  ISETP.NE.AND P0, PT, R0, 0x1c, PT ;  /* 0x0000001c0000780c */ /* 0x000fda0003f05270 */
[----:B------:R-:W-:Y:S05]  /*4930*/  @!P0 BRA `(.L_x_7264) ;  /* 0x0000000000a08947 */ /* 0x000fea0003800000 */
[----:B------:R-:W-:-:S13]  /*4940*/  ISETP.NE.AND P0, PT, R0, 0x1d, PT ;  /* 0x0000001d0000780c */ /* 0x000fda0003f05270 */
[----:B------:R-:W-:Y:S05]  /*4950*/  @!P0 BRA `(.L_x_7265) ;  /* 0x0000000000888947 */ /* 0x000fea0003800000 */
[----:B------:R-:W-:-:S13]  /*4960*/  ISETP.NE.AND P0, PT, R0, 0x2c, PT ;  /* 0x0000002c0000780c */ /* 0x000fda0003f05270 */
[----:B------:R-:W-:Y:S05]  /*4970*/  @!P0 BRA `(.L_x_7266) ;  /* 0x0000000000448947 */ /* 0x000fea0003800000 */
.L_x_7238:
        /* <DEDUP_REMOVED lines=16> */
.L_x_7267:
[----:B------:R-:W-:Y:S05]  /*4a80*/  BRA `(.L_x_7239) ;  /* 0x0000000000507947 */ /* 0x000fea0003800000 */
.L_x_7266:
        /* <DEDUP_REMOVED lines=15> */
.L_x_7265:
[----:B------:R-:W-:Y:S02]  /*4b80*/  IMAD.MOV.U32 R4, RZ, RZ, R11 ;  /* 0x000000ffff047224 */ /* 0x000fe400078e000b */
[----:B------:R-:W-:-:S05]  /*4b90*/  IMAD.MOV.U32 R5, RZ, RZ, RZ ;  /* 0x000000ffff057224 */ /* 0x000fca00078e00ff */
[----:B------:R2:W-:Y:S01]  /*4ba0*/  STG.E.64 desc[UR36][R8.64], R4 ;  /* 0x0000000408007986 */ /* 0x0005e2000c101b24 */
[----:B------:R-:W-:Y:S05]  /*4bb0*/  BRA `(.L_x_7239) ;  /* 0x0000000000047947 */ /* 0x000fea0003800000 */
.L_x_7264:
[----:B------:R0:W-:Y:S02]  /*4bc0*/  STG.E desc[UR36][R8.64], R11 ;  /* 0x0000000b08007986 */ /* 0x0001e4000c101924 */
.L_x_7239:
[----:B------:R-:W-:Y:S05]  /*4bd0*/  BSYNC.RECONVERGENT B6 ;  /* 0x0000000000067941 */ /* 0x000fea0003800200 */
.L_x_7233:
        /* <DEDUP_REMOVED lines=24> */
.L_x_7273:
[----:B------:R0:W-:Y:S01]  /*4d60*/  STG.E.U8 desc[UR36][R8.64], R26 ;  /* 0x0000001a08007986 */ /* 0x0001e2000c101124 */
[----:B------:R-:W-:Y:S05]  /*4d70*/  BRA `(.L_x_7275) ;  /* 0x0000000800fc7947 */ /* 0x000fea0003800000 */
.L_x_7272:
        /* <DEDUP_REMOVED lines=9> */
.L_x_7277:
[----:B------:R3:W-:Y:S01]  /*4e10*/  STG.E desc[UR36][R8.64], R26 ;  /* 0x0000001a08007986 */ /* 0x0007e2000c101924 */
[----:B------:R-:W-:Y:S05]  /*4e20*/  BRA `(.L_x_7275) ;  /* 0x0000000800d07947 */ /* 0x000fea0003800000 */
.L_x_7276:
[----:B------:R2:W-:Y:S01]  /*4e30*/  STG.E.U16 desc[UR36][R8.64], R26 ;  /* 0x0000001a08007986 */ /* 0x0005e2000c101524 */
[----:B------:R-:W-:Y:S05]  /*4e40*/  BRA `(.L_x_7275) ;  /* 0x0000000800c87947 */ /* 0x000fea0003800000 */
.L_x_7271:
        /* <DEDUP_REMOVED lines=9> */
.L_x_7279:
[----:B------:R-:W0:Y:S02]  /*4ee0*/  I2F.S16 R0, R26 ;  /* 0x0000001a00007306 */ /* 0x000e240000101400 */
[----:B0-----:R-:W-:-:S05]  /*4ef0*/  F2FP.F16.F32.PACK_AB R0, RZ, R0 ;  /* 0x00000000ff00723e */ /* 0x001fca00000000ff */
[----:B------:R0:W-:Y:S01]  /*4f00*/  STG.E.U16 desc[UR36][R8.64], R0 ;  /* 0x0000000008007986 */ /* 0x0001e2000c101524 */
[----:B------:R-:W-:Y:S05]  /*4f10*/  BRA `(.L_x_7275) ;  /* 0x0000000800947947 */ /* 0x000fea0003800000 */
.L_x_7278:
        /* <DEDUP_REMOVED lines=10> */
.L_x_7281:
[----:B------:R-:W0:Y:S02]  /*4fc0*/  I2F.S16 R26, R26 ;  /* 0x0000001a001a7306 */ /* 0x000e240000101400 */
[----:B0-----:R-:W-:-:S04]  /*4fd0*/  F2FP.F16.F32.PACK_AB R3, RZ, R26 ;  /* 0x0000001aff03723e */ /* 0x001fc800000000ff */
[----:B------:R-:W-:-:S05]  /*4fe0*/  PRMT R3, R3, 0x5410, RZ ;  /* 0x0000541003037816 */ /* 0x000fca00000000ff */
[----:B------:R0:W-:Y:S01]  /*4ff0*/  STG.E desc[UR36][R8.64], R3 ;  /* 0x0000000308007986 */ /* 0x0001e2000c101924 */
[----:B------:R-:W-:Y:S05]  /*5000*/  BRA `(.L_x_7275) ;  /* 0x0000000800587947 */ /* 0x000fea0003800000 */
.L_x_7280:
[----:B------:R-:W0:Y:S02]  /*5010*/  I2F.F64.S16 R26, R26 ;  /* 0x0000001a001a7312 */ /* 0x000e240000101c00 */
[----:B0-----:R0:W-:Y:S01]  /*5020*/  STG.E.64 desc[UR36][R8.64], R26 ;  /* 0x0000001a08007986 */ /* 0x0011e2000c101b24 */
[----:B------:R-:W-:Y:S05]  /*5030*/  BRA `(.L_x_7275) ;  /* 0x00000008004c7947 */ /* 0x000fea0003800000 */
.L_x_7270:
        /* <DEDUP_REMOVED lines=12> */
.L_x_7285:
        /* <DEDUP_REMOVED lines=16> */
.L_x_7288:
[----:B------:R-:W-:-:S07]  /*5200*/  PRMT R4, R0, 0x7610, R4 ;  /* 0x0000761000047816 */ /* 0x000fce0000000004 */
.L_x_7287:
[----:B------:R-:W-:Y:S05]  /*5210*/  BSYNC.RECONVERGENT B0 ;  /* 0x0000000000007941 */ /* 0x000fea0003800200 */
.L_x_7286:
[----:B------:R0:W-:Y:S01]  /*5220*/  STG.E.U8 desc[UR36][R8.64], R4 ;  /* 0x0000000408007986 */ /* 0x0001e2000c101124 */
[----:B------:R-:W-:Y:S05]  /*5230*/  BRA `(.L_x_7275) ;  /* 0x0000000400cc7947 */ /* 0x000fea0003800000 */
.L_x_7284:
        /* <DEDUP_REMOVED lines=16> */
.L_x_7291:
[----:B------:R-:W-:-:S07]  /*5340*/  PRMT R4, R0, 0x7610, R4 ;  /* 0x0000761000047816 */ /* 0x000fce0000000004 */
.L_x_7290:
[----:B------:R-:W-:Y:S05]  /*5350*/  BSYNC.RECONVERGENT B0 ;  /* 0x0000000000007941 */ /* 0x000fea0003800200 */
.L_x_7289:
[----:B------:R0:W-:Y:S01]  /*5360*/  STG.E.U8 desc[UR36][R8.64], R4 ;  /* 0x0000000408007986 */ /* 0x0001e2000c101124 */
[----:B------:R-:W-:Y:S05]  /*5370*/  BRA `(.L_x_7275) ;  /* 0x00000004007c7947 */ /* 0x000fea0003800000 */
.L_x_7283:
        /* <DEDUP_REMOVED lines=21> */
.L_x_7293:
[----:B------:R-:W-:-:S05]  /*54d0*/  IMAD.MOV.U32 R27, RZ, RZ, RZ ;  /* 0x000000ffff1b7224 */ /* 0x000fca00078e00ff */
[----:B------:R0:W-:Y:S01]  /*54e0*/  STG.E.64 desc[UR36][R8.64], R26 ;  /* 0x0000001a08007986 */ /* 0x0001e2000c101b24 */
[----:B------:R-:W-:Y:S05]  /*54f0*/  BRA `(.L_x_7275) ;  /* 0x00000004001c7947 */ /* 0x000fea0003800000 */
.L_x_7292:
[----:B------:R0:W-:Y:S01]  /*5500*/  STG.E desc[UR36][R8.64], R26 ;  /* 0x0000001a08007986 */ /* 0x0001e2000c101924 */
[----:B------:R-:W-:Y:S05]  /*5510*/  BRA `(.L_x_7275) ;  /* 0x0000000400147947 */ /* 0x000fea0003800000 */
.L_x_7282:
        /* <DEDUP_REMOVED lines=8> */
.L_x_7295:
[----:B------:R-:W-:Y:S01]  /*55a0*/  CS2R R6, SRZ ;  /* 0x0000000000067805 */ /* 0x000fe2000001ff00 */
[----:B------:R-:W0:Y:S04]  /*55b0*/  I2F.F64.S16 R4, R26 ;  /* 0x0000001a00047312 */ /* 0x000e280000101c00 */
[----:B0-----:R0:W-:Y:S01]  /*55c0*/  STG.E.128 desc[UR36][R8.64], R4 ;  /* 0x0000000408007986 */ /* 0x0011e2000c101d24 */
[----:B------:R-:W-:Y:S05]  /*55d0*/  BRA `(.L_x_7275) ;  /* 0x0000000000e47947 */ /* 0x000fea0003800000 */
.L_x_7294:
[----:B------:R-:W-:-:S13]  /*55e0*/  ISETP.NE.AND P0, PT, R0, 0xf, PT ;  /* 0x0000000f0000780c */ /* 0x000fda0003f05270 */
[----:B------:R-:W-:Y:S05]  /*55f0*/  @!P0 BRA `(.L_x_7296) ;  /* 0x0000000000d08947 */ /* 0x000fea0003800000 */
[----:B------:R-:W-:-:S13]  /*5600*/  ISETP.NE.AND P0, PT, R0, 0x17, PT ;  /* 0x000000170000780c */ /* 0x000fda0003f05270 */
[----:B------:R-:W-:Y:S05]  /*5610*/  @!P0 BRA `(.L_x_7297) ;  /* 0x0000000000848947 */ /* 0x000fea0003800000 */
[----:B------:R-:W-:-:S13]  /*5620*/  ISETP.NE.AND P0, PT, R0, 0x18, PT ;  /* 0x000000180000780c */ /* 0x000fda0003f05270 */
[----:B------:R-:W-:Y:S05]  /*5630*/  @!P0 BRA `(.L_x_7298) ;  /* 0x0000000000448947 */ /* 0x000fea0003800000 */
.L_x_7274:
        /* <DEDUP_REMOVED lines=16> */
.L_x_7299:
[----:B------:R-:W-:Y:S05]  /*5740*/  BRA `(.L_x_7275) ;  /* 0x0000000000887947 */ /* 0x000fea0003800000 */
.L_x_7298:
        /* <DEDUP_REMOVED lines=11> */
.L_x_7301:
[----:B------:R-:W-:Y:S05]  /*5800*/  BSYNC.RECONVERGENT B0 ;  /* 0x0000000000007941 */ /* 0x000fea0003800200 */
.L_x_7300:
[----:B------:R0:W-:Y:S01]  /*5810*/  STG.E.U8 desc[UR36][R8.64], R3 ;  /* 0x0000000308007986 */ /* 0x0001e2000c101124 */
[----:B------:R-:W-:Y:S05]  /*5820*/  BRA `(.L_x_7275) ;  /* 0x0000000000507947 */ /* 0x000fea0003800000 */
.L_x_7297:
        /* <DEDUP_REMOVED lines=12> */
.L_x_7302:
[----:B------:R-:W-:Y:S01]  /*58f0*/  IMAD.MOV.U32 R3, RZ, RZ, 0x7f ;  /* 0x0000007fff037424 */ /* 0x000fe200078e00ff */
[----:B------:R-:W-:-:S04]  /*5900*/  ISETP.GT.U32.AND P0, PT, R5, 0x7f800000, PT ;  /* 0x7f8000000500780c */ /* 0x000fc80003f04070 */
[----:B------:R-:W-:-:S05]  /*5910*/  SEL R3, R3, 0x7c, P0 ;  /* 0x0000007c03037807 */ /* 0x000fca0000000000 */
[----:B------:R0:W-:Y:S01]  /*5920*/  STG.E.U8 desc[UR36][R8.64], R3 ;  /* 0x0000000308007986 */ /* 0x0001e2000c101124 */
[----:B------:R-:W-:Y:S05]  /*5930*/  BRA `(.L_x_7275) ;  /* 0x00000000000c7947 */ /* 0x000fea0003800000 */
.L_x_7296:
[----:B------:R-:W0:Y:S02]  /*5940*/  I2F.S16 R0, R26 ;  /* 0x0000001a00007306 */ /* 0x000e240000101400 */
[----:B0-----:R-:W-:-:S05]  /*5950*/  F2FP.BF16.F32.PACK_AB R0, RZ, R0 ;  /* 0x00000000ff00723e */ /* 0x001fca00000010ff */
[----:B------:R0:W-:Y:S02]  /*5960*/  STG.E.U16 desc[UR36][R8.64], R0 ;  /* 0x0000000008007986 */ /* 0x0001e4000c101524 */
.L_x_7275:
[----:B------:R-:W-:Y:S05]  /*5970*/  BSYNC.RECONVERGENT B6 ;  /* 0x0000000000067941 */ /* 0x000fea0003800200 */
.L_x_7269:
[----:B------:R-:W-:-:S07]  /*5980*/  VIADD R17, R17, 0x80 ;  /* 0x0000008011117836 */ /* 0x000fce0000000000 */
.L_x_7232:
[----:B------:R-:W-:-:S13]  /*5990*/  ISETP.GE.AND P0, PT, R17, R16, PT ;  /* 0x000000101100720c */ /* 0x000fda0003f06270 */
[----:B------:R-:W-:Y:S05]  /*59a0*/  @P0 BREAK.RELIABLE B7 ;  /* 0x0000000000070942 */ /* 0x000fea0003800100 */
[----:B------:R-:W-:Y:S05]  /*59b0*/  @P0 BRA `(.L_x_7268) ;  /* 0x0000000c00640947 */ /* 0x000fea0003800000 */
[----:B------:R-:W-:Y:S05]  /*59c0*/  BSYNC.RELIABLE B7 ;  /* 0x0000000000077941 */ /* 0x000fea0003800100 */
.L_x_7231:
        /* <DEDUP_REMOVED lines=21> */
.L_x_7307:
[----:B------:R0:W-:Y:S01]  /*5b20*/  STG.E.U8 desc[UR36][R8.64], R24 ;  /* 0x0000001808007986 */ /* 0x0001e2000c101124 */
[----:B------:R-:W-:Y:S05]  /*5b30*/  BRA `(.L_x_7309) ;  /* 0x0000000800fc7947 */ /* 0x000fea0003800000 */
.L_x_7306:
        /* <DEDUP_REMOVED lines=9> */
.L_x_7311:
[----:B------:R3:W-:Y:S01]  /*5bd0*/  STG.E desc[UR36][R8.64], R24 ;  /* 0x0000001808007986 */ /* 0x0007e2000c101924 */
[----:B------:R-:W-:Y:S05]  /*5be0*/  BRA `(.L_x_7309) ;  /* 0x0000000800d07947 */ /* 0x000fea0003800000 */
.L_x_7310:
[----:B------:R2:W-:Y:S01]  /*5bf0*/  STG.E.U16 desc[UR36][R8.64], R24 ;  /* 0x0000001808007986 */ /* 0x0005e2000c101524 */
[----:B------:R-:W-:Y:S05]  /*5c00*/  BRA `(.L_x_7309) ;  /* 0x0000000800c87947 */ /* 0x000fea0003800000 */
.L_x_7305:
        /* <DEDUP_REMOVED lines=9> */
.L_x_7313:
[----:B------:R-:W0:Y:S02]  /*5ca0*/  I2F.S16 R0, R24 ;  /* 0x0000001800007306 */ /* 0x000e240000101400 */
[----:B0-----:R-:W-:-:S05]  /*5cb0*/  F2FP.F16.F32.PACK_AB R0, RZ, R0 ;  /* 0x00000000ff00723e */ /* 0x001fca00000000ff */
[----:B------:R0:W-:Y:S01]  /*5cc0*/  STG.E.U16 desc[UR36][R8.64], R0 ;  /* 0x0000000008007986 */ /* 0x0001e2000c101524 */
[----:B------:R-:W-:Y:S05]  /*5cd0*/  BRA `(.L_x_7309) ;  /* 0x0000000800947947 */ /* 0x000fea0003800000 */
.L_x_7312:
        /* <DEDUP_REMOVED lines=10> */
.L_x_7315:
[----:B------:R-:W0:Y:S02]  /*5d80*/  I2F.S16 R24, R24 ;  /* 0x0000001800187306 */ /* 0x000e240000101400 */
[----:B0-----:R-:W-:-:S04]  /*5d90*/  F2FP.F16.F32.PACK_AB R3, RZ, R24 ;  /* 0x00000018ff03723e */ /* 0x001fc800000000ff */
[----:B------:R-:W-:-:S05]  /*5da0*/  PRMT R3, R3, 0x5410, RZ ;  /* 0x0000541003037816 */ /* 0x000fca00000000ff */
[----:B------:R0:W-:Y:S01]  /*5db0*/  STG.E desc[UR36][R8.64], R3 ;  /* 0x0000000308007986 */ /* 0x0001e2000c101924 */
[----:B------:R-:W-:Y:S05]  /*5dc0*/  BRA `(.L_x_7309) ;  /* 0x0000000800587947 */ /* 0x000fea0003800000 */
.L_x_7314:
[----:B------:R-:W0:Y:S02]  /*5dd0*/  I2F.F64.S16 R24, R24 ;  /* 0x0000001800187312 */ /* 0x000e240000101c00 */
[----:B0-----:R0:W-:Y:S01]  /*5de0*/  STG.E.64 desc[UR36][R8.64], R24 ;  /* 0x0000001808007986 */ /* 0x0011e2000c101b24 */
[----:B------:R-:W-:Y:S05]  /*5df0*/  BRA `(.L_x_7309) ;  /* 0x00000008004c7947 */ /* 0x000fea0003800000 */
.L_x_7304:
        /* <DEDUP_REMOVED lines=12> */
.L_x_7319:
        /* <DEDUP_REMOVED lines=16> */
.L_x_7322:
[----:B------:R-:W-:-:S07]  /*5fc0*/  PRMT R4, R0, 0x7610, R4 ;  /* 0x0000761000047816 */ /* 0x000fce0000000004 */
.L_x_7321:
[----:B------:R-:W-:Y:S05]  /*5fd0*/  BSYNC.RECONVERGENT B0 ;  /* 0x0000000000007941 */ /* 0x000fea0003800200 */
.L_x_7320:
[----:B------:R0:W-:Y:S01]  /*5fe0*/  STG.E.U8 desc[UR36][R8.64], R4 ;  /* 0x0000000408007986 */ /* 0x0001e2000c101124 */
[----:B------:R-:W-:Y:S05]  /*5ff0*/  BRA `(.L_x_7309) ;  /* 0x0000000400cc7947 */ /* 0x000fea0003800000 */
.L_x_7318:
        /* <DEDUP_REMOVED lines=16> */
.L_x_7325:
[----:B------:R-:W-:-:S07]  /*6100*/  PRMT R4, R0, 0x7610, R4 ;  /* 0x0000761000047816 */ /* 0x000fce0000000004 */
.L_x_7324:
[----:B------:R-:W-:Y:S05]  /*6110*/  BSYNC.RECONVERGENT B0 ;  /* 0x0000000000007941 */ /* 0x000fea0003800200 */
.L_x_7323:
[----:B------:R0:W-:Y:S01]  /*6120*/  STG.E.U8 desc[UR36][R8.64], R4 ;  /* 0x0000000408007986 */ /* 0x0001e2000c101124 */
[----:B------:R-:W-:Y:S05]  /*6130*/  BRA `(.L_x_7309) ;  /* 0x00000004007c7947 */ /* 0x000fea0003800000 */
.L_x_7317:
        /* <DEDUP_REMOVED lines=21> */
.L_x_7327:
[----:B------:R-:W-:-:S05]  /*6290*/  IMAD.MOV.U32 R25, RZ, RZ, RZ ;  /* 0x000000ffff197224 */ /* 0x000fca00078e00ff */
[----:B------:R0:W-:Y:S01]  /*62a0*/  STG.E.64 desc[UR36][R8.64], R24 ;  /* 0x0000001808007986 */ /* 0x0001e2000c101b24 */
[----:B------:R-:W-:Y:S05]  /*62b0*/  BRA `(.L_x_7309) ;  /* 0x00000004001c7947 */ /* 0x000fea0003800000 */
.L_x_7326:
[----:B------:R0:W-:Y:S01]  /*62c0*/  STG.E desc[UR36][R8.64], R24 ;  /* 0x0000001808007986 */ /* 0x0001e2000c101924 */
[----:B------:R-:W-:Y:S05]  /*62d0*/  BRA `(.L_x_7309) ;  /* 0x0000000400147947 */ /* 0x000fea0003800000 */
.L_x_7316:
        /* <DEDUP_REMOVED lines=8> */
.L_x_7329:
[----:B------:R-:W-:Y:S01]  /*6360*/  CS2R R6, SRZ ;  /* 0x0000000000067805 */ /* 0x000fe2000001ff00 */
[----:B------:R-:W0:Y:S04]  /*6370*/  I2F.F64.S16 R4, R24 ;  /* 0x0000001800047312 */ /* 0x000e280000101c00 */
[----:B0-----:R0:W-:Y:S01]  /*6380*/  STG.E.128 desc[UR36][R8.64], R4 ;  /* 0x0000000408007986 */ /* 0x0011e2000c101d24 */
[----:B------:R-:W-:Y:S05]  /*6390*/  BRA `(.L_x_7309) ;  /* 0x0000000000e47947 */ /* 0x000fea0003800000 */
.L_x_7328:
[----:B------:R-:W-:-:S13]  /*63a0*/  ISETP.NE.AND P0, PT, R0, 0xf, PT ;  /* 0x0000000f0000780c */ /* 0x000fda0003f05270 */
[----:B------:R-:W-:Y:S05]  /*63b0*/  @!P0 BRA `(.L_x_7330) ;  /* 0x0000000000d08947 */ /* 0x000fea0003800000 */
[----:B------:R-:W-:-:S13]  /*63c0*/  ISETP.NE.AND P0, PT, R0, 0x17, PT ;  /* 0x000000170000780c */ /* 0x000fda0003f05270 */
[----:B------:R-:W-:Y:S05]  /*63d0*/  @!P0 BRA `(.L_x_7331) ;  /* 0x0000000000848947 */ /* 0x000fea0003800000 */
[----:B------:R-:W-:-:S13]  /*63e0*/  ISETP.NE.AND P0, PT, R0, 0x18, PT ;  /* 0x000000180000780c */ /* 0x000fda0003f05270 */
[----:B------:R-:W-:Y:S05]  /*63f0*/  @!P0 BRA `(.L_x_7332) ;  /* 0x0000000000448947 */ /* 0x000fea0003800000 */
.L_x_7308:
        /* <DEDUP_REMOVED lines=16> */
.L_x_7333:
[----:B------:R-:W-:Y:S05]  /*6500*/  BRA `(.L_x_7309) ;  /* 0x0000000000887947 */ /* 0x000fea0003800000 */
.L_x_7332:
        /* <DEDUP_REMOVED lines=11> */
.L_x_7335:
[----:B------:R-:W-:Y:S05]  /*65c0*/  BSYNC.RECONVERGENT B0 ;  /* 0x0000000000007941 */ /* 0x000fea0003800200 */
.L_x_7334:
[----:B------:R0:W-:Y:S01]  /*65d0*/  STG.E.U8 desc[UR36][R8.64], R3 ;  /* 0x0000000308007986 */ /* 0x0001e2000c101124 */
[----:B------:R-:W-:Y:S05]  /*65e0*/  BRA `(.L_x_7309) ;  /* 0x0000000000507947 */ /* 0x000fea0003800000 */
.L_x_7331:
        /* <DEDUP_REMOVED lines=12> */
.L_x_7336:
[----:B------:R-:W-:Y:S01]  /*66b0*/  IMAD.MOV.U32 R3, RZ, RZ, 0x7f ;  /* 0x0000007fff037424 */ /* 0x000fe200078e00ff */
[----:B------:R-:W-:-:S04]  /*66c0*/  ISETP.GT.U32.AND P0, PT, R5, 0x7f800000, PT ;  /* 0x7f8000000500780c */ /* 0x000fc80003f04070 */
[----:B------:R-:W-:-:S05]  /*66d0*/  SEL R3, R3, 0x7c, P0 ;  /* 0x0000007c03037807 */ /* 0x000fca0000000000 */
[----:B------:R0:W-:Y:S01]  /*66e0*/  STG.E.U8 desc[UR36][R8.64], R3 ;  /* 0x0000000308007986 */ /* 0x0001e2000c101124 */
[----:B------:R-:W-:Y:S05]  /*66f0*/  BRA `(.L_x_7309) ;  /* 0x00000000000c7947 */ /* 0x000fea0003800000 */
.L_x_7330:
[----:B------:R-:W0:Y:S02]  /*6700*/  I2F.S16 R0, R24 ;  /* 0x0000001800007306 */ /* 0x000e240000101400 */
[----:B0-----:R-:W-:-:S05]  /*6710*/  F2FP.BF16.F32.PACK_AB R0, RZ, R0 ;  /* 0x00000000ff00723e */ /* 0x001fca00000010ff */
[----:B------:R0:W-:Y:S02]  /*6720*/  STG.E.U16 desc[UR36][R8.64], R0 ;  /* 0x0000000008007986 */ /* 0x0001e4000c101524 */
.L_x_7309:
[----:B------:R-:W-:Y:S05]  /*6730*/  BSYNC.RECONVERGENT B6 ;  /* 0x0000000000067941 */ /* 0x000fea0003800200 */
.L_x_7303:
[----:B------:R-:W-:-:S07]  /*6740*/  VIADD R17, R17, 0x80 ;  /* 0x0000008011117836 */ /* 0x000fce0000000000 */
.L_x_7268:
[----:B------:R-:W-:Y:S05]  /*6750*/  BSYNC.RECONVERGENT B8 ;  /* 0x0000000000087941 */ /* 0x000fea0003800200 */
.L_x_7230:
[----:B------:R-:W-:-:S13]  /*6760*/  ISETP.GE.AND P0, PT, R17, R16, PT ;  /* 0x000000101100720c */ /* 0x000fda0003f06270 */
[----:B------:R-:W-:Y:S05]  /*6770*/  @P0 EXIT ;  /* 0x000000000000094d */ /* 0x000fea0003800000 */
[----:B0-234-:R-:W0:Y:S01]  /*6780*/  LDC.64 R4, c[0x0][0x388] ;  /* 0x0000e200ff047b82 */ /* 0x01de220000000a00 */
        /* <DEDUP_REMOVED lines=18> */
.L_x_7340:
[----:B------:R-:W-:Y:S01]  /*68b0*/  STG.E.U8 desc[UR36][R2.64], R22 ;  /* 0x0000001602007986 */ /* 0x000fe2000c101124 */
[----:B------:R-:W-:Y:S05]  /*68c0*/  EXIT ;  /* 0x000000000000794d */ /* 0x000fea0003800000 */
.L_x_7339:
        /* <DEDUP_REMOVED lines=9> */
.L_x_7343:
[----:B------:R-:W-:Y:S01]  /*6960*/  STG.E desc[UR36][R2.64], R22 ;  /* 0x0000001602007986 */ /* 0x000fe2000c101924 */
[----:B------:R-:W-:Y:S05]  /*6970*/  EXIT ;  /* 0x000000000000794d */ /* 0x000fea0003800000 */
.L_x_7342:
[----:B------:R-:W-:Y:S01]  /*6980*/  STG.E.U16 desc[UR36][R2.64], R22 ;  /* 0x0000001602007986 */ /* 0x000fe2000c101524 */
[----:B------:R-:W-:Y:S05]  /*6990*/  EXIT ;  /* 0x000000000000794d */ /* 0x000fea0003800000 */
.L_x_7338:
        /* <DEDUP_REMOVED lines=9> */
.L_x_7345:
[----:B------:R-:W0:Y:S02]  /*6a30*/  I2F.S16 R0, R22 ;  /* 0x0000001600007306 */ /* 0x000e240000101400 */
[----:B0-----:R-:W-:-:S05]  /*6a40*/  F2FP.F16.F32.PACK_AB R0, RZ, R0 ;  /* 0x00000000ff00723e */ /* 0x001fca00000000ff */
[----:B------:R-:W-:Y:S01]  /*6a50*/  STG.E.U16 desc[UR36][R2.64], R0 ;  /* 0x0000000002007986 */ /* 0x000fe2000c101524 */
[----:B------:R-:W-:Y:S05]  /*6a60*/  EXIT ;  /* 0x000000000000794d */ /* 0x000fea0003800000 */
.L_x_7344:
        /* <DEDUP_REMOVED lines=10> */
.L_x_7347:
[----:B------:R-:W0:Y:S02]  /*6b10*/  I2F.S16 R22, R22 ;  /* 0x0000001600167306 */ /* 0x000e240000101400 */
[----:B0-----:R-:W-:-:S04]  /*6b20*/  F2FP.F16.F32.PACK_AB R5, RZ, R22 ;  /* 0x00000016ff05723e */ /* 0x001fc800000000ff */
[----:B------:R-:W-:-:S05]  /*6b30*/  PRMT R5, R5, 0x5410, RZ ;  /* 0x0000541005057816 */ /* 0x000fca00000000ff */
[----:B------:R-:W-:Y:S01]  /*6b40*/  STG.E desc[UR36][R2.64], R5 ;  /* 0x0000000502007986 */ /* 0x000fe2000c101924 */
[----:B------:R-:W-:Y:S05]  /*6b50*/  EXIT ;  /* 0x000000000000794d */ /* 0x000fea0003800000 */
.L_x_7346:
[----:B------:R-:W0:Y:S02]  /*6b60*/  I2F.F64.S16 R22, R22 ;  /* 0x0000001600167312 */ /* 0x000e240000101c00 */
[----:B0-----:R-:W-:Y:S01]  /*6b70*/  STG.E.64 desc[UR36][R2.64], R22 ;  /* 0x0000001602007986 */ /* 0x001fe2000c101b24 */
[----:B------:R-:W-:Y:S05]  /*6b80*/  EXIT ;  /* 0x000000000000794d */ /* 0x000fea0003800000 */
.L_x_7337:
        /* <DEDUP_REMOVED lines=12> */
.L_x_7351:
        /* <DEDUP_REMOVED lines=17> */
.L_x_7353:
[----:B------:R-:W-:Y:S05]  /*6d60*/  BSYNC.RECONVERGENT B0 ;  /* 0x0000000000007941 */ /* 0x000fea0003800200 */
.L_x_7352:
[----:B------:R-:W-:Y:S01]  /*6d70*/  STG.E.U8 desc[UR36][R2.64], R0 ;  /* 0x0000000002007986 */ /* 0x000fe2000c101124 */
[----:B------:R-:W-:Y:S05]  /*6d80*/  EXIT ;  /* 0x000000000000794d */ /* 0x000fea0003800000 */
.L_x_7350:
        /* <DEDUP_REMOVED lines=17> */
.L_x_7355:
[----:B------:R-:W-:Y:S05]  /*6ea0*/  BSYNC.RECONVERGENT B0 ;  /* 0x0000000000007941 */ /* 0x000fea0003800200 */
.L_x_7354:
[----:B------:R-:W-:Y:S01]  /*6eb0*/  STG.E.U8 desc[UR36][R2.64], R0 ;  /* 0x0000000002007986 */ /* 0x000fe2000c101124 */
[----:B------:R-:W-:Y:S05]  /*6ec0*/  EXIT ;  /* 0x000000000000794d */ /* 0x000fea0003800000 */
.L_x_7349:
        /* <DEDUP_REMOVED lines=21> */
.L_x_7357:
[----:B------:R-:W-:-:S05]  /*7020*/  IMAD.MOV.U32 R23, RZ, RZ, RZ ;  /* 0x000000ffff177224 */ /* 0x000fca00078e00ff */
[----:B------:R-:W-:Y:S01]  /*7030*/  STG.E.64 desc[UR36][R2.64], R22 ;  /* 0x0000001602007986 */ /* 0x000fe2000c101b24 */
[----:B------:R-:W-:Y:S05]  /*7040*/  EXIT ;  /* 0x000000000000794d */ /* 0x000fea0003800000 */
.L_x_7356:
[----:B------:R-:W-:Y:S01]  /*7050*/  STG.E desc[UR36][R2.64], R22 ;  /* 0x0000001602007986 */ /* 0x000fe2000c101924 */
[----:B------:R-:W-:Y:S05]  /*7060*/  EXIT ;  /* 0x000000000000794d */ /* 0x000fea0003800000 */
.L_x_7348:
        /* <DEDUP_REMOVED lines=8> */
.L_x_7359:
[----:B------:R-:W-:Y:S01]  /*70f0*/  CS2R R6, SRZ ;  /* 0x0000000000067805 */ /* 0x000fe2000001ff00 */
[----:B------:R-:W0:Y:S04]  /*7100*/  I2F.F64.S16 R4, R22 ;  /* 0x0000001600047312 */ /* 0x000e280000101c00 */
[----:B0-----:R-:W-:Y:S01]  /*7110*/  STG.E.128 desc[UR36][R2.64], R4 ;  /* 0x0000000402007986 */ /* 0x001fe2000c101d24 */
[----:B------:R-:W-:Y:S05]  /*7120*/  EXIT ;  /* 0x000000000000794d */ /* 0x000fea0003800000 */
.L_x_7358:
[----:B------:R-:W-:-:S13]  /*7130*/  ISETP.NE.AND P0, PT, R0, 0xf, PT ;  /* 0x0000000f0000780c */ /* 0x000fda0003f05270 */
[----:B------:R-:W-:Y:S05]  /*7140*/  @!P0 BRA `(.L_x_7360) ;  /* 0x0000000000d48947 */ /* 0x000fea0003800000 */
[----:B------:R-:W-:-:S13]  /*7150*/  ISETP.NE.AND P0, PT, R0, 0x17, PT ;  /* 0x000000170000780c */ /* 0x000fda0003f05270 */
[----:B------:R-:W-:Y:S05]  /*7160*/  @!P0 BRA `(.L_x_7361) ;  /* 0x0000000000848947 */ /* 0x000fea0003800000 */
[----:B------:R-:W-:-:S13]  /*7170*/  ISETP.NE.AND P0, PT, R0, 0x18, PT ;  /* 0x000000180000780c */ /* 0x000fda0003f05270 */
[----:B------:R-:W-:Y:S05]  /*7180*/  @!P0 BRA `(.L_x_7362) ;  /* 0x0000000000448947 */ /* 0x000fea0003800000 */
.L_x_7341:
        /* <DEDUP_REMOVED lines=16> */
.L_x_7363:
[----:B------:R-:W-:Y:S05]  /*7290*/  EXIT ;  /* 0x000000000000794d */ /* 0x000fea0003800000 */
.L_x_7362:
        /* <DEDUP_REMOVED lines=11> */
.L_x_7365:
[----:B------:R-:W-:Y:S05]  /*7350*/  BSYNC.RECONVERGENT B0 ;  /* 0x0000000000007941 */ /* 0x000fea0003800200 */
.L_x_7364:
[----:B------:R-:W-:Y:S01]  /*7360*/  STG.E.U8 desc[UR36][R2.64], R5 ;  /* 0x0000000502007986 */ /* 0x000fe2000c101124 */
[----:B------:R-:W-:Y:S05]  /*7370*/  EXIT ;  /* 0x000000000000794d */ /* 0x000fea0003800000 */
.L_x_7361:
        /* <DEDUP_REMOVED lines=13> */
.L_x_7366:
[----:B------:R-:W-:Y:S01]  /*7450*/  IMAD.MOV.U32 R5, RZ, RZ, 0x7f ;  /* 0x0000007fff057424 */ /* 0x000fe200078e00ff */
[----:B------:R-:W-:-:S04]  /*7460*/  ISETP.GT.U32.AND P0, PT, R7, 0x7f800000, PT ;  /* 0x7f8000000700780c */ /* 0x000fc80003f04070 */
[----:B------:R-:W-:-:S05]  /*7470*/  SEL R5, R5, 0x7c, P0 ;  /* 0x0000007c05057807 */ /* 0x000fca0000000000 */
[----:B------:R-:W-:Y:S01]  /*7480*/  STG.E.U8 desc[UR36][R2.64], R5 ;  /* 0x0000000502007986 */ /* 0x000fe2000c101124 */
[----:B------:R-:W-:Y:S05]  /*7490*/  EXIT ;  /* 0x000000000000794d */ /* 0x000fea0003800000 */
.L_x_7360:
[----:B------:R-:W0:Y:S02]  /*74a0*/  I2F.S16 R0, R22 ;  /* 0x0000001600007306 */ /* 0x000e240000101400 */
[----:B0-----:R-:W-:-:S05]  /*74b0*/  F2FP.BF16.F32.PACK_AB R0, RZ, R0 ;  /* 0x00000000ff00723e */ /* 0x001fca00000010ff */
[----:B------:R-:W-:Y:S01]  /*74c0*/  STG.E.U16 desc[UR36][R2.64], R0 ;  /* 0x0000000002007986 */ /* 0x000fe2000c101524 */
[----:B------:R-:W-:Y:S05]  /*74d0*/  EXIT ;  /* 0x000000000000794d */ /* 0x000fea0003800000 */
.L_x_7367:
        /* <DEDUP_REMOVED lines=10> */
.L_x_42759:


//--------------------- .text._ZN2at6native18elementwise_kernelILi128ELi4EZNS0_22gpu_kernel_impl_nocastINS0_13AUnaryFunctorIssbZZZNS0_23logical_xor_kernel_cudaERNS_14TensorIteratorEENKUlvE0_clEvENKUlvE3_clEvEUlssE_EEEEvRNS_18TensorIteratorBaseERKT_EUliE_EEviT1_ --------------------------
	.section	.text._ZN2at6native18elementwise_kernelILi128ELi4EZNS0_22gpu_kernel_impl_nocastINS0_13AUnaryFunctorIssbZZZNS0_23logical_xor_kernel_cudaERNS_14TensorIteratorEENKUlvE0_clEvENKUlvE3_clEvEUlssE_EEEEvRNS_18TensorIteratorBaseERKT_EUliE_EEviT1_,"ax",@progbits
	.align	128
        .global         _ZN2at6native18elementwise_kernelILi128ELi4EZNS0_22gpu_kernel_impl_nocastINS0_13AUnaryFunctorIssbZZZNS0_23logical_xor_kernel_cudaERNS_14TensorIteratorEENKUlvE0_clEvENKUlvE3_clEvEUlssE_EEEEvRNS_18TensorIteratorBaseERKT_EUliE_EEviT1_
        .type           _ZN2at6native18elementwise_kernelILi128ELi4EZNS0_22gpu_kernel_impl_nocastINS0_13AUnaryFunctorIssbZZZNS0_23logical_xor_kernel_cudaERNS_14TensorIteratorEENKUlvE0_clEvENKUlvE3_clEvEUlssE_EEEEvRNS_18TensorIteratorBaseERKT_EUliE_EEviT1_,@function
        .size           _ZN2at6native18elementwise_kernelILi128ELi4EZNS0_22gpu_kernel_impl_nocastINS0_13AUnaryFunctorIssbZZZNS0_23logical_xor_kernel_cudaERNS_14TensorIteratorEENKUlvE0_clEvENKUlvE3_clEvEUlssE_EEEEvRNS_18TensorIteratorBaseERKT_EUliE_EEviT1_,(.L_x_42760 - _ZN2at6native18elementwise_kernelILi128ELi4EZNS0_22gpu_kernel_impl_nocastINS0_13AUnaryFunctorIssbZZZNS0_23logical_xor_kernel_cudaERNS_14TensorIteratorEENKUlvE0_clEvENKUlvE3_clEvEUlssE_EEEEvRNS_18TensorIteratorBaseERKT_EUliE_EEviT1_)
        .other          _ZN2at6native18elementwise_kernelILi128ELi4EZNS0_22gpu_kernel_impl_nocastINS0_13AUnaryFunctorIssbZZZNS0_23logical_xor_kernel_cudaERNS_14TensorIteratorEENKUlvE0_clEvENKUlvE3_clEvEUlssE_EEEEvRNS_18TensorIteratorBaseERKT_EUliE_EEviT1_,@"STO_CUDA_ENTRY STV_DEFAULT"
_ZN2at6native18elementwise_kernelILi128ELi4EZNS0_22gpu_kernel_impl_nocastINS0_13AUnaryFunctorIssbZZZNS0_23logical_xor_kernel_cudaERNS_14TensorIteratorEENKUlvE0_clEvENKUlvE3_clEvEUlssE_EEEEvRNS_18TensorIteratorBaseERKT_EUliE_EEviT1_:
.text._ZN2at6native18elementwise_kernelILi128ELi4EZNS0_22gpu_kernel_impl_nocastINS0_13AUnaryFunctorIssbZZZNS0_23logical_xor_kernel_cudaERNS_14TensorIteratorEENKUlvE0_clEvENKUlvE3_clEvEUlssE_EEEEvRNS_18TensorIteratorBaseERKT_EUliE_EEviT1_:
        /* <DEDUP_REMOVED lines=15> */
[----:B0-----:R-:W2:Y:S01]  /*00f0*/  LDG.E.U16 R4, desc[UR6][R4.64] ;  /* 0x0000000604047981 */ /* 0x001ea2000c1e1500 */
[----:B------:R-:W0:Y:S05]  /*0100*/  LDCU.U16 UR4, c[0x0][0x592] ;  /* 0x0000b240ff0477ac */ /* 0x000e2a0008000400 */
[----:B------:R-:W1:Y:S01]  /*0110*/  LDC.64 R6, c[0x0][0x580] ;  /* 0x00016000ff067b82 */ /* 0x000e620000000a00 */
[----:B------:R-:W-:Y:S01]  /*0120*/  IADD3 R3, PT, PT, R3, 0x80, RZ ;  /* 0x0000008003037810 */ /* 0x000fe20007ffe0ff */
[----:B0-----:R-:W-:-:S06]  /*0130*/  UPRMT UR4, UR4, 0x9910, URZ ;  /* 0x0000991004047896 */ /* 0x001fcc00080000ff */
[----:B------:R-:W-:-:S04]  /*0140*/  ISETP.NE.AND P0, PT, RZ, UR4, PT ;  /* 0x00000004ff007c0c */ /* 0x000fc8000bf05270 */
[----:B--2---:R-:W-:-:S04]  /*0150*/  ISETP.NE.XOR P0, PT, R4, RZ, P0 ;  /* 0x000000ff0400720c */ /* 0x004fc80000705a70 */
[----:B------:R-:W-:Y:S02]  /*0160*/  SEL R9, RZ, 0x1, !P0 ;  /* 0x00000001ff097807 */ /* 0x000fe40004000000 */
[----:B------:R-:W-:-:S03]  /*0170*/  ISETP.GE.AND P0, PT, R3, UR5, PT ;  /* 0x0000000503007c0c */ /* 0x000fc6000bf06270 */
[----:B-1----:R0:W-:Y:S10]  /*0180*/  STG.E.U8 desc[UR6][R6.64], R9 ;  /* 0x0000000906007986 */ /* 0x0021f4000c101106 */
[----:B------:R-:W-:Y:S05]  /*0190*/  @P0 BREAK.RELIABLE B1 ;  /* 0x0000000000010942 */ /* 0x000fea0003800100 */
[----:B------:R-:W-:Y:S05]  /*01a0*/  @P0 BRA `(.L_x_7372) ;  /* 0x0000000000600947 */ /* 0x000fea0003800000 */
[----:B------:R-:W1:Y:S02]  /*01b0*/  LDC.64 R4, c[0x0][0x588] ;  /* 0x00016200ff047b82 */ /* 0x000e640000000a00 */
[----:B-1----:R-:W2:Y:S01]  /*01c0*/  LDG.E.U16 R4, desc[UR6][R4.64] ;  /* 0x0000000604047981 */ /* 0x002ea2000c1e1500 */
[----:B------:R-:W1:Y:S05]  /*01d0*/  LDCU.U16 UR4, c[0x0][0x592] ;  /* 0x0000b240ff0477ac */ /* 0x000e6a0008000400 */
[----:B0-----:R-:W0:Y:S01]  /*01e0*/  LDC.64 R6, c[0x0][0x580] ;  /* 0x00016000ff067b82 */ /* 0x001e220000000a00 */
[----:B------:R-:W-:Y:S01]  /*01f0*/  IADD3 R3, PT, PT, R3, 0x80, RZ ;  /* 0x0000008003037810 */ /* 0x000fe20007ffe0ff */
[----:B-1----:R-:W-:-:S06]  /*0200*/  UPRMT UR4, UR4, 0x9910, URZ ;  /* 0x0000991004047896 */ /* 0x002fcc00080000ff */
[----:B------:R-:W-:-:S04]  /*0210*/  ISETP.NE.AND P0, PT, RZ, UR4, PT ;  /* 0x00000004ff007c0c */ /* 0x000fc8000bf05270 */
[----:B--2---:R-:W-:-:S04]  /*0220*/  ISETP.NE.XOR P0, PT, R4, RZ, P0 ;  /* 0x000000ff0400720c */ /* 0x004fc80000705a70 */
[----:B------:R-:W-:-:S05]  /*0230*/  SEL R9, RZ, 0x1, !P0 ;  /* 0x00000001ff097807 */ /* 0x000fca0004000000 */
[----:B0-----:R0:W-:Y:S04]  /*0240*/  STG.E.U8 desc[UR6][R6.64], R9 ;  /* 0x0000000906007986 */ /* 0x0011e8000c101106 */
.L_x_7371:
[----:B------:R-:W-:-:S13]  /*0250*/  ISETP.GE.AND P0, PT, R3, UR5, PT ;  /* 0x0000000503007c0c */ /* 0x000fda000bf06270 */
[----:B------:R-:W-:Y:S05]  /*0260*/  @P0 BREAK.RELIABLE B1 ;  /* 0x0000000000010942 */ /* 0x000fea0003800100 */
[----:B------:R-:W-:Y:S05]  /*0270*/  @P0 BRA `(.L_x_7372) ;  /* 0x00000000002c0947 */ /* 0x000fea0003800000 */
[----:B------:R-:W-:Y:S05]  /*0280*/  BSYNC.RELIABLE B1 ;  /* 0x0000000000017941 */ /* 0x000fea0003800100 */
.L_x_7370:
        /* <DEDUP_REMOVED lines=10> */
.L_x_7372:
[----:B------:R-:W-:Y:S05]  /*0330*/  BSYNC.RECONVERGENT B0 ;  /* 0x0000000000007941 */ /* 0x000fea0003800200 */
.L_x_7369:
[----:B------:R-:W-:Y:S05]  /*0340*/  WARPSYNC.ALL ;  /* 0x0000000000007948 */ /* 0x000fea0003800000 */
[----:B------:R-:W-:-:S13]  /*0350*/  ISETP.GE.AND P0, PT, R3, UR5, PT ;  /* 0x0000000503007c0c */ /* 0x000fda000bf06270 */
[----:B------:R-:W-:Y:S05]  /*0360*/  @P0 EXIT ;  /* 0x000000000000094d */ /* 0x000fea0003800000 */
[----:B------:R-:W2:Y:S02]  /*0370*/  LDC.64 R2, c[0x0][0x588] ;  /* 0x00016200ff027b82 */ /* 0x000ea40000000a00 */
[----:B--2---:R-:W2:Y:S01]  /*0380*/  LDG.E.U16 R2, desc[UR6][R2.64] ;  /* 0x0000000602027981 */ /* 0x004ea2000c1e1500 */
[----:B------:R-:W3:Y:S05]  /*0390*/  LDCU.U16 UR4, c[0x0][0x592] ;  /* 0x0000b240ff0477ac */ /* 0x000eea0008000400 */
[----:B------:R-:W4:Y:S01]  /*03a0*/  LDC.64 R4, c[0x0][0x580] ;  /* 0x00016000ff047b82 */ /* 0x000f220000000a00 */
[----:B---3--:R-:W-:-:S06]  /*03b0*/  UPRMT UR4, UR4, 0x9910, URZ ;  /* 0x0000991004047896 */ /* 0x008fcc00080000ff */
[----:B------:R-:W-:-:S04]  /*03c0*/  ISETP.NE.AND P0, PT, RZ, UR4, PT ;  /* 0x00000004ff007c0c */ /* 0x000fc8000bf05270 */
[----:B--2---:R-:W-:-:S04]  /*03d0*/  ISETP.NE.XOR P0, PT, R2, RZ, P0 ;  /* 0x000000ff0200720c */ /* 0x004fc80000705a70 */
[----:B01----:R-:W-:-:S05]  /*03e0*/  SEL R7, RZ, 0x1, !P0 ;  /* 0x00000001ff077807 */ /* 0x003fca0004000000 */
[----:B----4-:R-:W-:Y:S01]  /*03f0*/  STG.E.U8 desc[UR6][R4.64], R7 ;  /* 0x0000000704007986 */ /* 0x010fe2000c101106 */
[----:B------:R-:W-:Y:S05]  /*0400*/  EXIT ;  /* 0x000000000000794d */ /* 0x000fea0003800000 */
.L_x_7368:
        /* <DEDUP_REMOVED lines=306> */
.L_x_7376:
[----:B------:R-:W0:Y:S02]  /*1730*/  LDCU.128 UR8, c[0x0][0x580] ;  /* 0x0000b000ff0877ac */ /* 0x000e240008000c00 */
[----:B0-----:R-:W-:-:S04]  /*1740*/  IADD3 R6, P0, PT, R4, UR10, RZ ;  /* 0x0000000a04067c10 */ /* 0x001fc8000ff1e0ff */
[----:B------:R-:W-:-:S05]  /*1750*/  IADD3.X R7, PT, PT, RZ, UR11, RZ, P0, !PT ;  /* 0x0000000bff077c10 */ /* 0x000fca00087fe4ff */
[----:B------:R-:W2:Y:S01]  /*1760*/  LDG.E.U16 R6, desc[UR6][R6.64] ;  /* 0x0000000606067981 */ /* 0x000ea2000c1e1500 */
[----:B------:R-:W0:Y:S01]  /*1770*/  LDCU.U16 UR4, c[0x0][0x592] ;  /* 0x0000b240ff0477ac */ /* 0x000e220008000400 */
[----:B------:R-:W-:Y:S02]  /*1780*/  IADD3 R4, P1, PT, R5, UR8, RZ ;  /* 0x0000000805047c10 */ /* 0x000fe4000ff3e0ff */
[----:B------:R-:W-:Y:S02]  /*1790*/  IADD3 R3, PT, PT, R3, 0x80, RZ ;  /* 0x0000008003037810 */ /* 0x000fe40007ffe0ff */
[----:B------:R-:W-:Y:S01]  /*17a0*/  IADD3.X R5, PT, PT, RZ, UR9, RZ, P1, !PT ;  /* 0x00000009ff057c10 */ /* 0x000fe20008ffe4ff */
[----:B0-----:R-:W-:-:S06]  /*17b0*/  UPRMT UR4, UR4, 0x9910, URZ ;  /* 0x0000991004047896 */ /* 0x001fcc00080000ff */
[----:B------:R-:W-:-:S04]  /*17c0*/  ISETP.NE.AND P0, PT, RZ, UR4, PT ;  /* 0x00000004ff007c0c */ /* 0x000fc8000bf05270 */
        /* <DEDUP_REMOVED lines=304> */
.L_x_7378:
[----:B------:R-:W0:Y:S02]  /*2ad0*/  LDCU.128 UR8, c[0x0][0x580] ;  /* 0x0000b000ff0877ac */ /* 0x000e240008000c00 */
[----:B0-----:R-:W-:-:S04]  /*2ae0*/  IADD3 R6, P0, PT, R4, UR10, RZ ;  /* 0x0000000a04067c10 */ /* 0x001fc8000ff1e0ff */
[----:B------:R-:W-:-:S05]  /*2af0*/  IADD3.X R7, PT, PT, RZ, UR11, RZ, P0, !PT ;  /* 0x0000000bff077c10 */ /* 0x000fca00087fe4ff */
[----:B------:R-:W2:Y:S01]  /*2b00*/  LDG.E.U16 R6, desc[UR6][R6.64] ;  /* 0x0000000606067981 */ /* 0x000ea2000c1e1500 */
[----:B------:R-:W0:Y:S01]  /*2b10*/  LDCU.U16 UR4, c[0x0][0x592] ;  /* 0x0000b240ff0477ac */ /* 0x000e220008000400 */
[----:B------:R-:W-:Y:S02]  /*2b20*/  IADD3 R4, P1, PT, R5, UR8, RZ ;  /* 0x0000000805047c10 */ /* 0x000fe4000ff3e0ff */
[----:B------:R-:W-:-:S03]  /*2b30*/  IADD3 R3, PT, PT, R3, 0x80, RZ ;  /* 0x0000008003037810 */ /* 0x000fc60007ffe0ff */
[----:B------:R-:W-:Y:S01]  /*2b40*/  IMAD.X R5, RZ, RZ, UR9, P1 ;  /* 0x00000009ff057e24 */ /* 0x000fe200088e06ff */
[----:B0-----:R-:W-:-:S06]  /*2b50*/  UPRMT UR4, UR4, 0x9910, URZ ;  /* 0x0000991004047896 */ /* 0x001fcc00080000ff */
[----:B------:R-:W-:-:S04]  /*2b60*/  ISETP.NE.AND P0, PT, RZ, UR4, PT ;  /* 0x00000004ff007c0c */ /* 0x000fc8000bf05270 */
[----:B--2---:R-:W-:-:S04]  /*2b70*/  ISETP.NE.XOR P0, PT, R6, RZ, P0 ;  /* 0x000000ff0600720c */ /* 0x004fc80000705a70 */
[----:B------:R-:W-:-:S05]  /*2b80*/  SEL R9, RZ, 0x1, !P0 ;  /* 0x00000001ff097807 */ /* 0x000fca0004000000 */
[----:B------:R0:W-:Y:S04]  /*2b90*/  STG.E.U8 desc[UR6][R4.64], R9 ;  /* 0x0000000904007986 */ /* 0x0001e8000c101106 */
.L_x_7375:
[----:B------:R-:W-:-:S13]  /*2ba0*/  ISETP.GE.AND P0, PT, R3, UR5, PT ;  /* 0x0000000503007c0c */ /* 0x000fda000bf06270 */
[----:B------:R-:W-:Y:S05]  /*2bb0*/  @P0 BREAK.RELIABLE B1 ;  /* 0x0000000000010942 */ /* 0x000fea0003800100 */
[----:B------:R-:W-:Y:S05]  /*2bc0*/  @P0 BRA `(.L_x_7377) ;  /* 0x0000001000e00947 */ /* 0x000fea0003800000 */
[----:B------:R-:W-:Y:S05]  /*2bd0*/  BSYNC.RELIABLE B1 ;  /* 0x0000000000017941 */ /* 0x000fea0003800100 */
.L_x_7374:
        /* <DEDUP_REMOVED lines=298> */
.L_x_7379:
[----:B------:R-:W0:Y:S02]  /*3e80*/  LDCU.128 UR8, c[0x0][0x580] ;  /* 0x0000b000ff0877ac */ /* 0x000e240008000c00 */
[----:B0-----:R-:W-:-:S05]  /*3e90*/  IADD3 R6, P0, PT, R4, UR10, RZ ;  /* 0x0000000a04067c10 */ /* 0x001fca000ff1e0ff */
[----:B------:R-:W-:-:S05]  /*3ea0*/  IMAD.X R7, RZ, RZ, UR11, P0 ;  /* 0x0000000bff077e24 */ /* 0x000fca00080e06ff */
        /* <DEDUP_REMOVED lines=8> */
[----:B------:R-:W-:-:S05]  /*3f30*/  SEL R9, RZ, 0x1, !P0 ;  /* 0x00000001ff097807 */ /* 0x000fca0004000000 */
[----:B------:R1:W-:Y:S04]  /*3f40*/  STG.E.U8 desc[UR6][R4.64], R9 ;  /* 0x0000000904007986 */ /* 0x0003e8000c101106 */
.L_x_7377:
[----:B------:R-:W-:Y:S05]  /*3f50*/  BSYNC.RECONVERGENT B0 ;  /* 0x0000000000007941 */ /* 0x000fea0003800200 */
.L_x_7373:
        /* <DEDUP_REMOVED lines=301> */
.L_x_7380:
[----:B------:R-:W0:Y:S02]  /*5230*/  LDCU.128 UR8, c[0x0][0x580] ;  /* 0x0000b000ff0877ac */ /* 0x000e240008000c00 */
[----:B0-----:R-:W-:-:S04]  /*5240*/  IADD3 R4, P0, PT, R2, UR10, RZ ;  /* 0x0000000a02047c10 */ /* 0x001fc8000ff1e0ff */
[----:B------:R-:W-:-:S05]  /*5250*/  IADD3.X R5, PT, PT, RZ, UR11, RZ, P0, !PT ;  /* 0x0000000bff057c10 */ /* 0x000fca00087fe4ff */
[----:B------:R-:W2:Y:S01]  /*5260*/  LDG.E.U16 R4, desc[UR6][R4.64] ;  /* 0x0000000604047981 */ /* 0x000ea2000c1e1500 */
[----:B------:R-:W0:Y:S01]  /*5270*/  LDCU.U16 UR4, c[0x0][0x592] ;  /* 0x0000b240ff0477ac */ /* 0x000e220008000400 */
[----:B------:R-:W-:-:S04]  /*5280*/  IADD3 R2, P1, PT, R3, UR8, RZ ;  /* 0x0000000803027c10 */ /* 0x000fc8000ff3e0ff */
[----:B------:R-:W-:Y:S01]  /*5290*/  IADD3.X R3, PT, PT, RZ, UR9, RZ, P1, !PT ;  /* 0x00000009ff037c10 */ /* 0x000fe20008ffe4ff */
[----:B0-----:R-:W-:-:S06]  /*52a0*/  UPRMT UR4, UR4, 0x9910, URZ ;  /* 0x0000991004047896 */ /* 0x001fcc00080000ff */
[----:B------:R-:W-:-:S04]  /*52b0*/  ISETP.NE.AND P0, PT, RZ, UR4, PT ;  /* 0x00000004ff007c0c */ /* 0x000fc8000bf05270 */
[----:B--2---:R-:W-:-:S04]  /*52c0*/  ISETP.NE.XOR P0, PT, R4, RZ, P0 ;  /* 0x000000ff0400720c */ /* 0x004fc80000705a70 */
[----:B------:R-:W-:-:S05]  /*52d0*/  SEL R7, RZ, 0x1, !P0 ;  /* 0x00000001ff077807 */ /* 0x000fca0004000000 */
[----:B------:R-:W-:Y:S01]  /*52e0*/  STG.E.U8 desc[UR6][R2.64], R7 ;  /* 0x0000000702007986 */ /* 0x000fe2000c101106 */
[----:B------:R-:W-:Y:S05]  /*52f0*/  EXIT ;  /* 0x000000000000794d */ /* 0x000fea0003800000 */
.L_x_7381:
        /* <DEDUP_REMOVED lines=16> */
.L_x_42760:


//--------------------- .text._ZN2at6native27unrolled_elementwise_kernelINS0_13AUnaryFunctorIssbZZZNS0_23logical_xor_kernel_cudaERNS_14TensorIteratorEENKUlvE0_clEvENKUlvE3_clEvEUlssE_EESt5arrayIPcLm2EELi4E23TrivialOffsetCalculatorILi1EjESD_NS0_6memory15LoadWithoutCastENSE_16StoreWithoutCastEEEviT_T0_T2_T3_T4_T5_ --------------------------
	.section	.text._ZN2at6native27unrolled_elementwise_kernelINS0_13AUnaryFunctorIssbZZZNS0_23logical_xor_kernel_cudaERNS_14TensorIteratorEENKUlvE0_clEvENKUlvE3_clEvEUlssE_EESt5arrayIPcLm2EELi4E23TrivialOffsetCalculatorILi1EjESD_NS0_6memory15LoadWithoutCastENSE_16StoreWithoutCastEEEviT_T0_T2_T3_T4_T5_,"ax",@progbits
	.align	128
        .global         _ZN2at6native27unrolled_elementwise_kernelINS0_13AUnaryFunctorIssbZZZNS0_23logical_xor_kernel_cudaERNS_14TensorIteratorEENKUlvE0_clEvENKUlvE3_clEvEUlssE_EESt5arrayIPcLm2EELi4E23TrivialOffsetCalculatorILi1EjESD_NS0_6memory15LoadWithoutCastENSE_16StoreWithoutCastEEEviT_T0_T2_T3_T4_T5_
        .type           _ZN2at6native27unrolled_elementwise_kernelINS0_13AUnaryFunctorIssbZZZNS0_23logical_xor_kernel_cudaERNS_14TensorIteratorEENKUlvE0_clEvENKUlvE3_clEvEUlssE_EESt5arrayIPcLm2EELi4E23TrivialOffsetCalculatorILi1EjESD_NS0_6memory15LoadWithoutCastENSE_16StoreWithoutCastEEEviT_T0_T2_T3_T4_T5_,@function
        .size           _ZN2at6native27unrolled_elementwise_kernelINS0_13AUnaryFunctorIssbZZZNS0_23logical_xor_kernel_cudaERNS_14TensorIteratorEENKUlvE0_clEvENKUlvE3_clEvEUlssE_EESt5arrayIPcLm2EELi4E23TrivialOffsetCalculatorILi1EjESD_NS0_6memory15LoadWithoutCastENSE_16StoreWithoutCastEEEviT_T0_T2_T3_T4_T5_,(.L_x_42761 - _ZN2at6native27unrolled_elementwise_kernelINS0_13AUnaryFunctorIssbZZZNS0_23logical_xor_kernel_cudaERNS_14TensorIteratorEENKUlvE0_clEvENKUlvE3_clEvEUlssE_EESt5arrayIPcLm2EELi4E23TrivialOffsetCalculatorILi1EjESD_NS0_6memory15LoadWithoutCastENSE_16StoreWithoutCastEEEviT_T0_T2_T3_T4_T5_)
        .other          _ZN2at6native27unrolled_elementwise_kernelINS0_13AUnaryFunctorIssbZZZNS0_23logical_xor_kernel_cudaERNS_14TensorIteratorEENKUlvE0_clEvENKUlvE3_clEvEUlssE_EESt5arrayIPcLm2EELi4E23TrivialOffsetCalculatorILi1EjESD_NS0_6memory15LoadWithoutCastENSE_16StoreWithoutCastEEEviT_T0_T2_T3_T4_T5_,@"STO_CUDA_ENTRY STV_DEFAULT"
_ZN2at6native27unrolled_elementwise_kernelINS0_13AUnaryFunctorIssbZZZNS0_23logical_xor_kernel_cudaERNS_14TensorIteratorEENKUlvE0_clEvENKUlvE3_clEvEUlssE_EESt5arrayIPcLm2EELi4E23TrivialOffsetCalculatorILi1EjESD_NS0_6memory15LoadWithoutCastENSE_16StoreWithoutCastEEEviT_T0_T2_T3_T4_T5_:
.text._ZN2at6native27unrolled_elementwise_kernelINS0_13AUnaryFunctorIssbZZZNS0_23logical_xor_kernel_cudaERNS_14TensorIteratorEENKUlvE0_clEvENKUlvE3_clEvEUlssE_EESt5arrayIPcLm2EELi4E23TrivialOffsetCalculatorILi1EjESD_NS0_6memory15LoadWithoutCastENSE_16StoreWithoutCastEEEviT_T0_T2_T3_T4_T5_:
        /* <DEDUP_REMOVED lines=17> */
[----:B-1----:R-:W3:Y:S06]  /*0110*/  @!P0 LDG.E.U16 R6, desc[UR6][R6.64] ;  /* 0x0000000606068981 */ /* 0x002eec000c1e1500 */
[----:B------:R-:W-:Y:S01]  /*0120*/  @!P2 IMAD R19, R0, 0x200, R13 ;  /* 0x000002000013a824 */ /* 0x000fe200078e020d */
[----:B------:R-:W0:Y:S01]  /*0130*/  @!P2 LDC.64 R10, c[0x0][0x390] ;  /* 0x0000e400ff0aab82 */ /* 0x000e220000000a00 */
[----:B------:R-:W-:Y:S02]  /*0140*/  @!P2 VIADD R13, R13, 0x80 ;  /* 0x000000800d0da836 */ /* 0x000fe40000000000 */
[----:B--2---:R-:W-:-:S03]  /*0150*/  @!P3 IMAD.WIDE.U32 R8, R17, 0x2, R8 ;  /* 0x000000021108b825 */ /* 0x004fc600078e0008 */
[----:B------:R-:W-:-:S03]  /*0160*/  ISETP.GE.AND P1, PT, R13, R2, PT ;  /* 0x000000020d00720c */ /* 0x000fc60003f26270 */
[----:B------:R-:W2:Y:S10]  /*0170*/  @!P3 LDG.E.U16 R8, desc[UR6][R8.64] ;  /* 0x000000060808b981 */ /* 0x000eb4000c1e1500 */
[----:B------:R-:W1:Y:S01]  /*0180*/  @!P1 LDC.64 R4, c[0x0][0x390] ;  /* 0x0000e400ff049b82 */ /* 0x000e620000000a00 */
[----:B------:R-:W-:-:S02]  /*0190*/  @!P1 IMAD R13, R0, 0x200, R13 ;  /* 0x00000200000d9824 */ /* 0x000fc400078e020d */
[----:B0-----:R-:W-:-:S06]  /*01a0*/  @!P2 IMAD.WIDE.U32 R10, R19, 0x2, R10 ;  /* 0x00000002130aa825 */ /* 0x001fcc00078e000a */
[----:B------:R-:W4:Y:S01]  /*01b0*/  @!P2 LDG.E.U16 R10, desc[UR6][R10.64] ;  /* 0x000000060a0aa981 */ /* 0x000f22000c1e1500 */
[----:B-1----:R-:W-:-:S06]  /*01c0*/  @!P1 IMAD.WIDE.U32 R4, R13, 0x2, R4 ;  /* 0x000000020d049825 */ /* 0x002fcc00078e0004 */
[----:B------:R-:W5:Y:S01]  /*01d0*/  @!P1 LDG.E.U16 R4, desc[UR6][R4.64] ;  /* 0x0000000604049981 */ /* 0x000f62000c1e1500 */
[----:B------:R-:W0:Y:S01]  /*01e0*/  LDCU.U16 UR4, c[0x0][0x386] ;  /* 0x000070c0ff0477ac */ /* 0x000e220008000400 */
[----:B------:R-:W-:Y:S01]  /*01f0*/  ISETP.GE.AND P4, PT, R3, R2, PT ;  /* 0x000000020300720c */ /* 0x000fe20003f86270 */
[----:B------:R-:W-:Y:S04]  /*0200*/  BSSY.RECONVERGENT B0, `(.L_x_7382) ;  /* 0x0000027000007945 */ /* 0x000fe80003800200 */
[----:B------:R-:W-:Y:S01]  /*0210*/  BSSY.RELIABLE B1, `(.L_x_7383) ;  /* 0x000001e000017945 */ /* 0x000fe20003800100 */
[----:B0-----:R-:W-:Y:S01]  /*0220*/  UPRMT UR4, UR4, 0x9910, URZ ;  /* 0x0000991004047896 */ /* 0x001fe200080000ff */
[----:B---3--:R-:W-:-:S05]  /*0230*/  ISETP.NE.AND P0, PT, R6, RZ, !P0 ;  /* 0x000000ff0600720c */ /* 0x008fca0004705270 */
[----:B------:R-:W-:-:S04]  /*0240*/  ISETP.NE.XOR P0, PT, RZ, UR4, P0 ;  /* 0x00000004ff007c0c */ /* 0x000fc80008705a70 */
[----:B------:R-:W-:Y:S02]  /*0250*/  SEL R7, RZ, 0x1, !P0 ;  /* 0x00000001ff077807 */ /* 0x000fe40004000000 */
[----:B--2---:R-:W-:-:S04]  /*0260*/  ISETP.NE.AND P3, PT, R8, RZ, !P3 ;  /* 0x000000ff0800720c */ /* 0x004fc80005f65270 */
[----:B------:R-:W-:-:S04]  /*0270*/  ISETP.NE.XOR P3, PT, RZ, UR4, P3 ;  /* 0x00000004ff007c0c */ /* 0x000fc80009f65a70 */
[----:B------:R-:W-:Y:S02]  /*0280*/  SEL R9, RZ, 0x1, !P3 ;  /* 0x00000001ff097807 */ /* 0x000fe40005800000 */
[----:B----4-:R-:W-:-:S04]  /*0290*/  ISETP.NE.AND P2, PT, R10, RZ, !P2 ;  /* 0x000000ff0a00720c */ /* 0x010fc80005745270 */
[----:B------:R-:W-:-:S04]  /*02a0*/  ISETP.NE.XOR P2, PT, RZ, UR4, P2 ;  /* 0x00000004ff007c0c */ /* 0x000fc80009745a70 */
[----:B------:R-:W-:Y:S02]  /*02b0*/  SEL R11, RZ, 0x1, !P2 ;  /* 0x00000001ff0b7807 */ /* 0x000fe40005000000 */
[----:B-----5:R-:W-:-:S04]  /*02c0*/  ISETP.NE.AND P1, PT, R4, RZ, !P1 ;  /* 0x000000ff0400720c */ /* 0x020fc80004f25270 */
        /* <DEDUP_REMOVED lines=18> */
.L_x_7384:
[----:B------:R-:W-:Y:S05]  /*03f0*/  BSYNC.RELIABLE B1 ;  /* 0x0000000000017941 */ /* 0x000fea0003800100 */
.L_x_7383:
[----:B------:R-:W-:-:S13]  /*0400*/  ISETP.GE.AND P0, PT, R3, R2, PT ;  /* 0x000000020300720c */ /* 0x000fda0003f06270 */
[----:B------:R-:W1:Y:S01]  /*0410*/  @!P0 LDC.64 R6, c[0x0][0x388] ;  /* 0x0000e200ff068b82 */ /* 0x000e620000000a00 */
[----:B0-----:R-:W-:Y:S02]  /*0420*/  @!P0 IMAD R5, R0, 0x200, R3 ;  /* 0x0000020000058824 */ /* 0x001fe400078e0203 */
[----:B------:R-:W-:-:S03]  /*0430*/  @!P0 VIADD R3, R3, 0x80 ;  /* 0x0000008003038836 */ /* 0x000fc60000000000 */
[----:B-1----:R-:W-:-:S05]  /*0440*/  @!P0 IADD3 R4, P1, PT, R5, R6, RZ ;  /* 0x0000000605048210 */ /* 0x002fca0007f3e0ff */
[----:B------:R-:W-:-:S05]  /*0450*/  @!P0 IMAD.X R5, RZ, RZ, R7, P1 ;  /* 0x000000ffff058224 */ /* 0x000fca00008e0607 */
[----:B------:R1:W-:Y:S03]  /*0460*/  @!P0 STG.E.U8 desc[UR6][R4.64], R11 ;  /* 0x0000000b04008986 */ /* 0x0003e6000c101106 */
.L_x_7385:
[----:B------:R-:W-:Y:S05]  /*0470*/  BSYNC.RECONVERGENT B0 ;  /* 0x0000000000007941 */ /* 0x000fea0003800200 */
.L_x_7382:
        /* <DEDUP_REMOVED lines=9> */
.L_x_7386:
        /* <DEDUP_REMOVED lines=15> */
.L_x_42761:


//--------------------- .text._ZN2at6native29vectorized_elementwise_kernelILi2ENS0_13AUnaryFunctorIssbZZZNS0_23logical_xor_kernel_cudaERNS_14TensorIteratorEENKUlvE0_clEvENKUlvE3_clEvEUlssE_EESt5arrayIPcLm2EEEEviT0_T1_ --------------------------
	.section	.text._ZN2at6native29vectorized_elementwise_kernelILi2ENS0_13AUnaryFunctorIssbZZZNS0_23logical_xor_kernel_cudaERNS_14TensorIteratorEENKUlvE0_clEvENKUlvE3_clEvEUlssE_EESt5arrayIPcLm2EEEEviT0_T1_,"ax",@progbits
	.align	128
        .global         _ZN2at6native29vectorized_elementwise_kernelILi2ENS0_13AUnaryFunctorIssbZZZNS0_23logical_xor_kernel_cudaERNS_14TensorIteratorEENKUlvE0_clEvENKUlvE3_clEvEUlssE_EESt5arrayIPcLm2EEEEviT0_T1_
        .type           _ZN2at6native29vectorized_elementwise_kernelILi2ENS0_13AUnaryFunctorIssbZZZNS0_23logical_xor_kernel_cudaERNS_14TensorIteratorEENKUlvE0_clEvENKUlvE3_clEvEUlssE_EESt5arrayIPcLm2EEEEviT0_T1_,@function
        .size           _ZN2at6native29vectorized_elementwise_kernelILi2ENS0_13AUnaryFunctorIssbZZZNS0_23logical_xor_kernel_cudaERNS_14TensorIteratorEENKUlvE0_clEvENKUlvE3_clEvEUlssE_EESt5arrayIPcLm2EEEEviT0_T1_,(.L_x_42762 - _ZN2at6native29vectorized_elementwise_kernelILi2ENS0_13AUnaryFunctorIssbZZZNS0_23logical_xor_kernel_cudaERNS_14TensorIteratorEENKUlvE0_clEvENKUlvE3_clEvEUlssE_EESt5arrayIPcLm2EEEEviT0_T1_)
        .other          _ZN2at6native29vectorized_elementwise_kernelILi2ENS0_13AUnaryFunctorIssbZZZNS0_23logical_xor_kernel_cudaERNS_14TensorIteratorEENKUlvE0_clEvENKUlvE3_clEvEUlssE_EESt5arrayIPcLm2EEEEviT0_T1_,@"STO_CUDA_ENTRY STV_DEFAULT"
_ZN2at6native29vectorized_elementwise_kernelILi2ENS0_13AUnaryFunctorIssbZZZNS0_23logical_xor_kernel_cudaERNS_14TensorIteratorEENKUlvE0_clEvENKUlvE3_clEvEUlssE_EESt5arrayIPcLm2EEEEviT0_T1_:
.text._ZN2at6native29vectorized_elementwise_kernelILi2ENS0_13AUnaryFunctorIssbZZZNS0_23logical_xor_kernel_cudaERNS_14TensorIteratorEENKUlvE0_clEvENKUlvE3_clEvEUlssE_EESt5arrayIPcLm2EEEEviT0_T1_:
        /* <DEDUP_REMOVED lines=11> */
[----:B------:R-:W0:Y:S01]  /*00b0*/  @!P5 LDC.64 R2, c[0x0][0x390] ;  /* 0x0000e400ff02db82 */ /* 0x000e220000000a00 */
[----:B------:R-:W-:-:S04]  /*00c0*/  @!P5 IMAD.IADD R5, R0, 0x1, R17 ;  /* 0x000000010005d824 */ /* 0x000fc800078e0211 */
[----:B0-----:R-:W-:-:S06]  /*00d0*/  @!P5 IMAD.WIDE.U32 R2, R5, 0x2, R2 ;  /* 0x000000020502d825 */ /* 0x001fcc00078e0002 */
[----:B------:R-:W2:Y:S01]  /*00e0*/  @!P5 LDG.E.U16 R2, desc[UR6][R2.64] ;  /* 0x000000060202d981 */ /* 0x000ea2000c1e1500 */
[----:B------:R-:W-:Y:S01]  /*00f0*/  @!P5 VIADD R25, R17, 0x80 ;  /* 0x000000801119d836 */ /* 0x000fe20000000000 */
[----:B------:R-:W0:Y:S04]  /*0100*/  LDCU.U16 UR4, c[0x0][0x386] ;  /* 0x000070c0ff0477ac */ /* 0x000e280008000400 */
[----:B------:R-:W-:-:S13]  /*0110*/  ISETP.GE.U32.AND P2, PT, R25, R16, PT ;  /* 0x000000101900720c */ /* 0x000fda0003f46070 */
[----:B------:R-:W-:Y:S01]  /*0120*/  @!P2 IMAD.IADD R29, R0, 0x1, R25 ;  /* 0x00000001001da824 */ /* 0x000fe200078e0219 */
[----:B0-----:R-:W-:Y:S01]  /*0130*/  UPRMT UR4, UR4, 0x9910, URZ ;  /* 0x0000991004047896 */ /* 0x001fe200080000ff */
[----:B------:R-:W-:Y:S01]  /*0140*/  @!P2 VIADD R25, R25, 0x80 ;  /* 0x000000801919a836 */ /* 0x000fe20000000000 */
[----:B------:R-:W0:Y:S04]  /*0150*/  @!P2 LDC.64 R12, c[0x0][0x390] ;  /* 0x0000e400ff0cab82 */ /* 0x000e280000000a00 */
[----:B------:R-:W-:-:S13]  /*0160*/  ISETP.GE.U32.AND P0, PT, R25, R16, PT ;  /* 0x000000101900720c */ /* 0x000fda0003f06070 */
[----:B------:R-:W-:Y:S01]  /*0170*/  @!P0 IMAD.IADD R20, R0, 0x1, R25 ;  /* 0x0000000100148824 */ /* 0x000fe200078e0219 */
[----:B------:R-:W1:Y:S01]  /*0180*/  @!P0 LDC.64 R14, c[0x0][0x390] ;  /* 0x0000e400ff0e8b82 */ /* 0x000e620000000a00 */
[----:B------:R-:W-:-:S05]  /*0190*/  @!P0 VIADD R25, R25, 0x80 ;  /* 0x0000008019198836 */ /* 0x000fca0000000000 */
[----:B------:R-:W-:Y:S01]  /*01a0*/  ISETP.GE.U32.AND P1, PT, R25, R16, PT ;  /* 0x000000101900720c */ /* 0x000fe20003f26070 */
[----:B0-----:R-:W-:-:S06]  /*01b0*/  @!P2 IMAD.WIDE.U32 R12, R29, 0x2, R12 ;  /* 0x000000021d0ca825 */ /* 0x001fcc00078e000c */
[----:B------:R-:W3:Y:S06]  /*01c0*/  @!P2 LDG.E.U16 R12, desc[UR6][R12.64] ;  /* 0x000000060c0ca981 */ /* 0x000eec000c1e1500 */
[----:B------:R-:W-:Y:S01]  /*01d0*/  @!P1 IMAD.IADD R27, R0, 0x1, R25 ;  /* 0x00000001001b9824 */ /* 0x000fe200078e0219 */
[----:B------:R-:W0:Y:S01]  /*01e0*/  @!P1 LDC.64 R10, c[0x0][0x390] ;  /* 0x0000e400ff0a9b82 */ /* 0x000e220000000a00 */
[----:B------:R-:W-:Y:S02]  /*01f0*/  @!P1 VIADD R25, R25, 0x80 ;  /* 0x0000008019199836 */ /* 0x000fe40000000000 */
[----:B-1----:R-:W-:-:S03]  /*0200*/  @!P0 IMAD.WIDE.U32 R14, R20, 0x2, R14 ;  /* 0x00000002140e8825 */ /* 0x002fc600078e000e */
[----:B------:R-:W-:-:S03]  /*0210*/  ISETP.GE.U32.AND P4, PT, R25, R16, PT ;  /* 0x000000101900720c */ /* 0x000fc60003f86070 */
[----:B------:R-:W4:Y:S10]  /*0220*/  @!P0 LDG.E.U16 R14, desc[UR6][R14.64] ;  /* 0x000000060e0e8981 */ /* 0x000f34000c1e1500 */
[----:B------:R-:W-:-:S02]  /*0230*/  @!P4 IMAD.IADD R23, R0, 0x1, R25 ;  /* 0x000000010017c824 */ /* 0x000fc400078e0219 */
[----:B------:R-:W-:Y:S02]  /*0240*/  @!P4 VIADD R25, R25, 0x80 ;  /* 0x000000801919c836 */ /* 0x000fe40000000000 */
[----:B0-----:R-:W-:-:S03]  /*0250*/  @!P1 IMAD.WIDE.U32 R10, R27, 0x2, R10 ;  /* 0x000000021b0a9825 */ /* 0x001fc600078e000a */
[----:B------:R-:W-:-:S03]  /*0260*/  ISETP.GE.U32.AND P3, PT, R25, R16, PT ;  /* 0x000000101900720c */ /* 0x000fc60003f66070 */
[----:B------:R-:W5:Y:S10]  /*0270*/  @!P1 LDG.E.U16 R10, desc[UR6][R10.64] ;  /* 0x000000060a0a9981 */ /* 0x000f74000c1e1500 */
        /* <DEDUP_REMOVED lines=8> */
[----:B------:R0:W5:Y:S01]  /*0300*/  @!P3 LDG.E.U16 R4, desc[UR6][R4.64] ;  /* 0x000000060404b981 */ /* 0x000162000c1e1500 */
[----:B-1----:R-:W-:-:S06]  /*0310*/  @!P6 IMAD.WIDE.U32 R6, R19, 0x2, R6 ;  /* 0x000000021306e825 */ /* 0x002fcc00078e0006 */
[----:B------:R-:W5:Y:S01]  /*0320*/  @!P6 LDG.E.U16 R6, desc[UR6][R6.64] ;  /* 0x000000060606e981 */ /* 0x000f62000c1e1500 */
[----:B--2---:R-:W-:Y:S02]  /*0330*/  ISETP.NE.AND P5, PT, R2, RZ, !P5 ;  /* 0x000000ff0200720c */ /* 0x004fe40006fa5270 */
[----:B------:R-:W1:Y:S02]  /*0340*/  @!P4 LDC.64 R2, c[0x0][0x390] ;  /* 0x0000e400ff02cb82 */ /* 0x000e640000000a00 */
[----:B------:R-:W-:-:S04]  /*0350*/  ISETP.NE.XOR P5, PT, RZ, UR4, P5 ;  /* 0x00000004ff007c0c */ /* 0x000fc8000afa5a70 */
[----:B------:R-:W-:Y:S02]  /*0360*/  SEL R18, RZ, 0x1, !P5 ;  /* 0x00000001ff127807 */ /* 0x000fe40006800000 */
[----:B------:R-:W-:-:S13]  /*0370*/  ISETP.GE.U32.AND P5, PT, R25, R16, PT ;  /* 0x000000101900720c */ /* 0x000fda0003fa6070 */
[----:B------:R-:W2:Y:S01]  /*0380*/  @!P5 LDC.64 R8, c[0x0][0x390] ;  /* 0x0000e400ff08db82 */ /* 0x000ea20000000a00 */
[----:B------:R-:W-:Y:S02]  /*0390*/  @!P5 IMAD.IADD R25, R0, 0x1, R25 ;  /* 0x000000010019d824 */ /* 0x000fe400078e0219 */
[----:B-1----:R-:W-:-:S06]  /*03a0*/  @!P4 IMAD.WIDE.U32 R2, R23, 0x2, R2 ;  /* 0x000000021702c825 */ /* 0x002fcc00078e0002 */
[----:B------:R-:W5:Y:S01]  /*03b0*/  @!P4 LDG.E.U16 R2, desc[UR6][R2.64] ;  /* 0x000000060202c981 */ /* 0x000f62000c1e1500 */
[----:B--2---:R-:W-:-:S06]  /*03c0*/  @!P5 IMAD.WIDE.U32 R8, R25, 0x2, R8 ;  /* 0x000000021908d825 */ /* 0x004fcc00078e0008 */
[----:B------:R1:W2:Y:S01]  /*03d0*/  @!P5 LDG.E.U16 R8, desc[UR6][R8.64] ;  /* 0x000000060808d981 */ /* 0x0002a2000c1e1500 */
[----:B---3--:R-:W-:-:S04]  /*03e0*/  ISETP.NE.AND P2, PT, R12, RZ, !P2 ;  /* 0x000000ff0c00720c */ /* 0x008fc80005745270 */
[----:B------:R-:W-:-:S04]  /*03f0*/  ISETP.NE.XOR P2, PT, RZ, UR4, P2 ;  /* 0x00000004ff007c0c */ /* 0x000fc80009745a70 */
[----:B0-----:R-:W-:Y:S02]  /*0400*/  SEL R5, RZ, 0x1, !P2 ;  /* 0x00000001ff057807 */ /* 0x001fe40005000000 */
[----:B------:R-:W-:Y:S01]  /*0410*/  ISETP.GE.U32.AND P2, PT, R17, R16, PT ;  /* 0x000000101100720c */ /* 0x000fe20003f46070 */
[----:B------:R-:W-:Y:S01]  /*0420*/  BSSY.RECONVERGENT B0, `(.L_x_7388) ;  /* 0x000004c000007945 */ /* 0x000fe20003800200 */
[----:B----4-:R-:W-:-:S03]  /*0430*/  ISETP.NE.AND P0, PT, R14, RZ, !P0 ;  /* 0x000000ff0e00720c */ /* 0x010fc60004705270 */
[----:B------:R-:W-:Y:S01]  /*0440*/  BSSY.RELIABLE B1, `(.L_x_7389) ;  /* 0x0000042000017945 */ /* 0x000fe20003800100 */
[----:B------:R-:W-:-:S04]  /*0450*/  ISETP.NE.XOR P0, PT, RZ, UR4, P0 ;  /* 0x00000004ff007c0c */ /* 0x000fc80008705a70 */
[----:B-1----:R-:W-:Y:S02]  /*0460*/  SEL R9, RZ, 0x1, !P0 ;  /* 0x00000001ff097807 */ /* 0x002fe40004000000 */
[----:B-----5:R-:W-:-:S04]  /*0470*/  ISETP.NE.AND P1, PT, R10, RZ, !P1 ;  /* 0x000000ff0a00720c */ /* 0x020fc80004f25270 */
[----:B------:R-:W-:-:S04]  /*0480*/  ISETP.NE.XOR P1, PT, RZ, UR4, P1 ;  /* 0x00000004ff007c0c */ /* 0x000fc80008f25a70 */
[----:B------:R-:W-:Y:S02]  /*0490*/  SEL R11, RZ, 0x1, !P1 ;  /* 0x00000001ff0b7807 */ /* 0x000fe40004800000 */
[----:B------:R-:W-:-:S04]  /*04a0*/  ISETP.NE.AND P3, PT, R4, RZ, !P3 ;  /* 0x000000ff0400720c */ /* 0x000fc80005f65270 */
        /* <DEDUP_REMOVED lines=8> */
[----:B--2---:R-:W-:-:S04]  /*0530*/  ISETP.NE.AND P5, PT, R8, RZ, !P5 ;  /* 0x000000ff0800720c */ /* 0x004fc80006fa5270 */
[----:B------:R-:W-:-:S04]  /*0540*/  ISETP.NE.XOR P5, PT, RZ, UR4, P5 ;  /* 0x00000004ff007c0c */ /* 0x000fc8000afa5a70 */
[----:B------:R-:W-:Y:S01]  /*0550*/  SEL R2, RZ, 0x1, !P5 ;  /* 0x00000001ff027807 */ /* 0x000fe20006800000 */
[----:B------:R-:W-:Y:S08]  /*0560*/  @P2 BRA `(.L_x_7390) ;  /* 0x0000000000382947 */ /* 0x000ff00003800000 */
        /* <DEDUP_REMOVED lines=14> */
.L_x_7390:
        /* <DEDUP_REMOVED lines=8> */
.L_x_7391:
        /* <DEDUP_REMOVED lines=8> */
.L_x_7392:
        /* <DEDUP_REMOVED lines=8> */
.L_x_7393:
        /* <DEDUP_REMOVED lines=9> */
.L_x_7394:
[----:B------:R-:W-:Y:S05]  /*0860*/  BSYNC.RELIABLE B1 ;  /* 0x0000000000017941 */ /* 0x000fea0003800100 */
.L_x_7389:
[----:B------:R-:W-:-:S13]  /*0870*/  ISETP.GE.U32.AND P0, PT, R17, R16, PT ;  /* 0x000000101100720c */ /* 0x000fda0003f06070 */
[----:B012---:R-:W0:Y:S01]  /*0880*/  @!P0 LDC.64 R6, c[0x0][0x388] ;  /* 0x0000e200ff068b82 */ /* 0x007e220000000a00 */
[----:B------:R-:W-:Y:S02]  /*0890*/  @!P0 IMAD.IADD R5, R0, 0x1, R17 ;  /* 0x0000000100058824 */ /* 0x000fe400078e0211 */
[----:B------:R-:W-:-:S03]  /*08a0*/  @!P0 VIADD R17, R17, 0x80 ;  /* 0x0000008011118836 */ /* 0x000fc60000000000 */
[----:B0-----:R-:W-:-:S05]  /*08b0*/  @!P0 IADD3 R4, P1, PT, R5, R6, RZ ;  /* 0x0000000605048210 */ /* 0x001fca0007f3e0ff */
[----:B------:R-:W-:-:S05]  /*08c0*/  @!P0 IMAD.X R5, RZ, RZ, R7, P1 ;  /* 0x000000ffff058224 */ /* 0x000fca00008e0607 */
[----:B------:R3:W-:Y:S03]  /*08d0*/  @!P0 STG.E.U8 desc[UR6][R4.64], R3 ;  /* 0x0000000304008986 */ /* 0x0007e6000c101106 */
.L_x_7395:
[----:B------:R-:W-:Y:S05]  /*08e0*/  BSYNC.RECONVERGENT B0 ;  /* 0x0000000000007941 */ /* 0x000fea0003800200 */
.L_x_7388:
        /* <DEDUP_REMOVED lines=9> */
.L_x_7387:
        /* <DEDUP_REMOVED lines=9> */
[----:B------:R-:W1:Y:S01]  /*0a10*/  LDCU.U16 UR4, c[0x0][0x386] ;  /* 0x000070c0ff0477ac */ /* 0x000e620008000400 */
[----:B--2---:R-:W-:-:S05]  /*0a20*/  IADD3 R2, P0, PT, R0, UR8, RZ ;  /* 0x0000000800027c10 */ /* 0x004fca000ff1e0ff */
[----:B------:R-:W-:Y:S02]  /*0a30*/  IMAD.X R3, RZ, RZ, UR9, P0 ;  /* 0x00000009ff037e24 */ /* 0x000fe400080e06ff */
[----:B------:R-:W-:Y:S01]  /*0a40*/  IMAD.WIDE.U32 R2, R11, 0x2, R2 ;  /* 0x000000020b027825 */ /* 0x000fe200078e0002 */
[----:B-1----:R-:W-:-:S06]  /*0a50*/  UPRMT UR4, UR4, 0x9910, URZ ;  /* 0x0000991004047896 */ /* 0x002fcc00080000ff */
[----:B------:R-:W-:Y:S02]  /*0a60*/  ISETP.NE.AND P0, PT, RZ, UR4, PT ;  /* 0x00000004ff007c0c */ /* 0x000fe4000bf05270 */
[C---:B---3--:R-:W-:Y:S02]  /*0a70*/  PRMT R0, R6.reuse, 0x9910, RZ ;  /* 0x0000991006007816 */ /* 0x048fe400000000ff */
[----:B0-----:R-:W-:Y:S02]  /*0a80*/  PRMT R4, R6, 0xbb32, RZ ;  /* 0x0000bb3206047816 */ /* 0x001fe400000000ff */
[C---:B----4-:R-:W-:Y:S02]  /*0a90*/  PRMT R5, R7.reuse, 0x9910, RZ ;  /* 0x0000991007057816 */ /* 0x050fe400000000ff */
[----:B------:R-:W-:Y:S02]  /*0aa0*/  PRMT R7, R7, 0xbb32, RZ ;  /* 0x0000bb3207077816 */ /* 0x000fe400000000ff */
[----:B------:R-:W-:Y:S01]  /*0ab0*/  ISETP.NE.XOR P1, PT, R0, RZ, P0 ;  /* 0x000000ff0000720c */ /* 0x000fe20000725a70 */
[----:B------:R-:W-:Y:S01]  /*0ac0*/  IMAD.MOV.U32 R0, RZ, RZ, R5 ;  /* 0x000000ffff007224 */ /* 0x000fe200078e0005 */
[----:B------:R-:W-:Y:S01]  /*0ad0*/  ISETP.NE.XOR P6, PT, R4, RZ, P0 ;  /* 0x000000ff0400720c */ /* 0x000fe200007c5a70 */
[----:B------:R-:W-:Y:S01]  /*0ae0*/  IMAD.MOV.U32 R5, RZ, RZ, R7 ;  /* 0x000000ffff057224 */ /* 0x000fe200078e0007 */
[----:B-----5:R-:W-:-:S02]  /*0af0*/  PRMT R4, R8, 0x9910, RZ ;  /* 0x0000991008047816 */ /* 0x020fc400000000ff */
[----:B------:R-:W-:Y:S02]  /*0b00*/  PRMT R8, R8, 0xbb32, RZ ;  /* 0x0000bb3208087816 */ /* 0x000fe400000000ff */
[----:B------:R-:W-:Y:S01]  /*0b10*/  ISETP.NE.XOR P5, PT, R0, RZ, P0 ;  /* 0x000000ff0000720c */ /* 0x000fe200007a5a70 */
[----:B------:R-:W-:Y:S01]  /*0b20*/  IMAD.MOV.U32 R0, RZ, RZ, R4 ;  /* 0x000000ffff007224 */ /* 0x000fe200078e0004 */
[----:B------:R-:W-:Y:S01]  /*0b30*/  ISETP.NE.XOR P4, PT, R5, RZ, P0 ;  /* 0x000000ff0500720c */ /* 0x000fe20000785a70 */
[----:B------:R-:W-:Y:S01]  /*0b40*/  IMAD.MOV.U32 R4, RZ, RZ, R8 ;  /* 0x000000ffff047224 */ /* 0x000fe200078e0008 */
[C---:B------:R-:W-:Y:S02]  /*0b50*/  PRMT R5, R9.reuse, 0x9910, RZ ;  /* 0x0000991009057816 */ /* 0x040fe400000000ff */
[----:B------:R-:W-:Y:S02]  /*0b60*/  PRMT R6, R9, 0xbb32, RZ ;  /* 0x0000bb3209067816 */ /* 0x000fe400000000ff */
[----:B------:R-:W-:-:S02]  /*0b70*/  ISETP.NE.XOR P3, PT, R0, RZ, P0 ;  /* 0x000000ff0000720c */ /* 0x000fc40000765a70 */
[----:B------:R-:W-:Y:S02]  /*0b80*/  SEL R0, RZ, 0x1, !P1 ;  /* 0x00000001ff007807 */ /* 0x000fe40004800000 */
        /* <DEDUP_REMOVED lines=19> */
.L_x_7396:
        /* <DEDUP_REMOVED lines=12> */
.L_x_42762:


//--------------------- .text._ZN2at6native29vectorized_elementwise_kernelILi4ENS0_13AUnaryFunctorIssbZZZNS0_23logical_xor_kernel_cudaERNS_14TensorIteratorEENKUlvE0_clEvENKUlvE3_clEvEUlssE_EESt5arrayIPcLm2EEEEviT0_T1_ --------------------------
	.section	.text._ZN2at6native29vectorized_elementwise_kernelILi4ENS0_13AUnaryFunctorIssbZZZNS0_23logical_xor_kernel_cudaERNS_14TensorIteratorEENKUlvE0_clEvENKUlvE3_clEvEUlssE_EESt5arrayIPcLm2EEEEviT0_T1_,"ax",@progbits
	.align	128
        .global         _ZN2at6native29vectorized_elementwise_kernelILi4ENS0_13AUnaryFunctorIssbZZZNS0_23logical_xor_kernel_cudaERNS_14TensorIteratorEENKUlvE0_clEvENKUlvE3_clEvEUlssE_EESt5arrayIPcLm2EEEEviT0_T1_
        .type           _ZN2at6native29vectorized_elementwise_kernelILi4ENS0_13AUnaryFunctorIssbZZZNS0_23logical_xor_kernel_cudaERNS_14TensorIteratorEENKUlvE0_clEvENKUlvE3_clEvEUlssE_EESt5arrayIPcLm2EEEEviT0_T1_,@function
        .size           _ZN2at6native29vectorized_elementwise_kernelILi4ENS0_13AUnaryFunctorIssbZZZNS0_23logical_xor_kernel_cudaERNS_14TensorIteratorEENKUlvE0_clEvENKUlvE3_clEvEUlssE_EESt5arrayIPcLm2EEEEviT0_T1_,(.L_x_42763 - _ZN2at6native29vectorized_elementwise_kernelILi4ENS0_13AUnaryFunctorIssbZZZNS0_23logical_xor_kernel_cudaERNS_14TensorIteratorEENKUlvE0_clEvENKUlvE3_clEvEUlssE_EESt5arrayIPcLm2EEEEviT0_T1_)
        .other          _ZN2at6native29vectorized_elementwise_kernelILi4ENS0_13AUnaryFunctorIssbZZZNS0_23logical_xor_kernel_cudaERNS_14TensorIteratorEENKUlvE0_clEvENKUlvE3_clEvEUlssE_EESt5arrayIPcLm2EEEEviT0_T1_,@"STO_CUDA_ENTRY STV_DEFAULT"
_ZN2at6native29vectorized_elementwise_kernelILi4ENS0_13AUnaryFunctorIssbZZZNS0_23logical_xor_kernel_cudaERNS_14TensorIteratorEENKUlvE0_clEvENKUlvE3_clEvEUlssE_EESt5arrayIPcLm2EEEEviT0_T1_:
.text._ZN2at6native29vectorized_elementwise_kernelILi4ENS0_13AUnaryFunctorIssbZZZNS0_23logical_xor_kernel_cudaERNS_14TensorIteratorEENKUlvE0_clEvENKUlvE3_clEvEUlssE_EESt5arrayIPcLm2EEEEviT0_T1_:
        /* <DEDUP_REMOVED lines=101> */
.L_x_7400:
        /* <DEDUP_REMOVED lines=8> */
.L_x_7401:
        /* <DEDUP_REMOVED lines=8> */
.L_x_7402:
        /* <DEDUP_REMOVED lines=8> */
.L_x_7403:
        /* <DEDUP_REMOVED lines=9> */
.L_x_7404:
[----:B------:R-:W-:Y:S05]  /*0860*/  BSYNC.RELIABLE B1 ;  /* 0x0000000000017941 */ /* 0x000fea0003800100 */
.L_x_7399:
[----:B------:R-:W-:-:S13]  /*0870*/  ISETP.GE.U32.AND P0, PT, R17, R16, PT ;  /* 0x000000101100720c */ /* 0x000fda0003f06070 */
[----:B012---:R-:W0:Y:S01]  /*0880*/  @!P0 LDC.64 R6, c[0x0][0x388] ;  /* 0x0000e200ff068b82 */ /* 0x007e220000000a00 */
[----:B------:R-:W-:Y:S02]  /*0890*/  @!P0 IMAD.IADD R5, R0, 0x1, R17 ;  /* 0x0000000100058824 */ /* 0x000fe400078e0211 */
[----:B------:R-:W-:-:S03]  /*08a0*/  @!P0 VIADD R17, R17, 0x80 ;  /* 0x0000008011118836 */ /* 0x000fc60000000000 */
[----:B0-----:R-:W-:-:S05]  /*08b0*/  @!P0 IADD3 R4, P1, PT, R5, R6, RZ ;  /* 0x0000000605048210 */ /* 0x001fca0007f3e0ff */
[----:B------:R-:W-:-:S05]  /*08c0*/  @!P0 IMAD.X R5, RZ, RZ, R7, P1 ;  /* 0x000000ffff058224 */ /* 0x000fca00008e0607 */
[----:B------:R3:W-:Y:S03]  /*08d0*/  @!P0 STG.E.U8 desc[UR6][R4.64], R3 ;  /* 0x0000000304008986 */ /* 0x0007e6000c101106 */
.L_x_7405:
[----:B------:R-:W-:Y:S05]  /*08e0*/  BSYNC.RECONVERGENT B0 ;  /* 0x0000000000007941 */ /* 0x000fea0003800200 */
.L_x_7398:
        /* <DEDUP_REMOVED lines=9> */
.L_x_7397:
[----:B------:R-:W0:Y:S01]  /*0980*/  S2R R2, SR_TID.X ;  /* 0x0000000000027919 */ /* 0x000e220000002100 */
[----:B------:R-:W1:Y:S02]  /*0990*/  LDC.64 R4, c[0x0][0x390] ;  /* 0x0000e400ff047b82 */ /* 0x000e640000000a00 */
[----:B-1----:R-:W-:-:S04]  /*09a0*/  IMAD.WIDE.U32 R4, R0, 0x2, R4 ;  /* 0x0000000200047825 */ /* 0x002fc800078e0004 */
[----:B0-----:R-:W-:-:S05]  /*09b0*/  IMAD.WIDE.U32 R6, R2, 0x8, R4 ;  /* 0x0000000802067825 */ /* 0x001fca00078e0004 */
[----:B------:R-:W2:Y:S04]  /*09c0*/  LDG.E.64 R8, desc[UR6][R6.64] ;  /* 0x0000000606087981 */ /* 0x000ea8000c1e1b00 */
[----:B------:R-:W3:Y:S01]  /*09d0*/  LDG.E.64 R4, desc[UR6][R6.64+0x400] ;  /* 0x0004000606047981 */ /* 0x000ee2000c1e1b00 */
[----:B------:R-:W0:Y:S02]  /*09e0*/  LDCU.U16 UR4, c[0x0][0x386] ;  /* 0x000070c0ff0477ac */ /* 0x000e240008000400 */
[----:B0-----:R-:W-:-:S06]  /*09f0*/  UPRMT UR4, UR4, 0x9910, URZ ;  /* 0x0000991004047896 */ /* 0x001fcc00080000ff */
[----:B------:R-:W-:-:S05]  /*0a00*/  ISETP.NE.AND P0, PT, RZ, UR4, PT ;  /* 0x00000004ff007c0c */ /* 0x000fca000bf05270 */
[----:B------:R-:W0:Y:S01]  /*0a10*/  LDCU.64 UR4, c[0x0][0x388] ;  /* 0x00007100ff0477ac */ /* 0x000e220008000a00 */
[----:B--2---:R-:W-:Y:S02]  /*0a20*/  PRMT R3, R8, 0x9910, RZ ;  /* 0x0000991008037816 */ /* 0x004fe400000000ff */
[----:B------:R-:W-:Y:S02]  /*0a30*/  PRMT R10, R9, 0x9910, RZ ;  /* 0x00009910090a7816 */ /* 0x000fe400000000ff */
[----:B------:R-:W-:Y:S02]  /*0a40*/  ISETP.NE.XOR P1, PT, R3, RZ, P0 ;  /* 0x000000ff0300720c */ /* 0x000fe40000725a70 */
[----:B---3--:R-:W-:Y:S01]  /*0a50*/  PRMT R7, R4, 0x9910, RZ ;  /* 0x0000991004077816 */ /* 0x008fe200000000ff */
[----:B------:R-:W-:Y:S01]  /*0a60*/  IMAD.MOV.U32 R3, RZ, RZ, R10 ;  /* 0x000000ffff037224 */ /* 0x000fe200078e000a */
[----:B------:R-:W-:Y:S02]  /*0a70*/  PRMT R6, R9, 0xbb32, RZ ;  /* 0x0000bb3209067816 */ /* 0x000fe400000000ff */
[----:B------:R-:W-:-:S02]  /*0a80*/  PRMT R8, R8, 0xbb32, RZ ;  /* 0x0000bb3208087816 */ /* 0x000fc400000000ff */
[----:B------:R-:W-:Y:S01]  /*0a90*/  ISETP.NE.XOR P4, PT, R3, RZ, P0 ;  /* 0x000000ff0300720c */ /* 0x000fe20000785a70 */
[----:B------:R-:W-:Y:S01]  /*0aa0*/  IMAD.MOV.U32 R3, RZ, RZ, R7 ;  /* 0x000000ffff037224 */ /* 0x000fe200078e0007 */
[----:B------:R-:W-:Y:S02]  /*0ab0*/  ISETP.NE.XOR P5, PT, R6, RZ, P0 ;  /* 0x000000ff0600720c */ /* 0x000fe400007a5a70 */
[----:B------:R-:W-:Y:S02]  /*0ac0*/  PRMT R6, R5, 0x9910, RZ ;  /* 0x0000991005067816 */ /* 0x000fe400000000ff */
[----:B------:R-:W-:Y:S02]  /*0ad0*/  ISETP.NE.XOR P2, PT, R3, RZ, P0 ;  /* 0x000000ff0300720c */ /* 0x000fe40000745a70 */
[----:B------:R-:W-:Y:S01]  /*0ae0*/  PRMT R4, R4, 0xbb32, RZ ;  /* 0x0000bb3204047816 */ /* 0x000fe200000000ff */
[----:B------:R-:W-:Y:S01]  /*0af0*/  IMAD.MOV.U32 R3, RZ, RZ, R6 ;  /* 0x000000ffff037224 */ /* 0x000fe200078e0006 */
[----:B------:R-:W-:-:S02]  /*0b00*/  PRMT R5, R5, 0xbb32, RZ ;  /* 0x0000bb3205057816 */ /* 0x000fc400000000ff */
[----:B------:R-:W-:Y:S02]  /*0b10*/  ISETP.NE.XOR P6, PT, R8, RZ, P0 ;  /* 0x000000ff0800720c */ /* 0x000fe400007c5a70 */
[----:B------:R-:W-:Y:S02]  /*0b20*/  SEL R7, RZ, 0x1, !P1 ;  /* 0x00000001ff077807 */ /* 0x000fe40004800000 */
[----:B------:R-:W-:Y:S02]  /*0b30*/  ISETP.NE.XOR P3, PT, R4, RZ, P0 ;  /* 0x000000ff0400720c */ /* 0x000fe40000765a70 */
[----:B------:R-:W-:Y:S02]  /*0b40*/  ISETP.NE.XOR P1, PT, R3, RZ, P0 ;  /* 0x000000ff0300720c */ /* 0x000fe40000725a70 */
[----:B------:R-:W-:Y:S02]  /*0b50*/  ISETP.NE.XOR P0, PT, R5, RZ, P0 ;  /* 0x000000ff0500720c */ /* 0x000fe40000705a70 */
[----:B------:R-:W-:-:S02]  /*0b60*/  SEL R6, RZ, 0x1, !P6 ;  /* 0x00000001ff067807 */ /* 0x000fc40007000000 */
[----:B0-----:R-:W-:Y:S02]  /*0b70*/  IADD3 R4, P6, PT, R0, UR4, RZ ;  /* 0x0000000400047c10 */ /* 0x001fe4000ffde0ff */
[----:B------:R-:W-:Y:S02]  /*0b80*/  SEL R0, RZ, 0x1, !P5 ;  /* 0x00000001ff007807 */ /* 0x000fe40006800000 */
[----:B------:R-:W-:Y:S01]  /*0b90*/  SEL R3, RZ, 0x1, !P4 ;  /* 0x00000001ff037807 */ /* 0x000fe20006000000 */
[----:B------:R-:W-:Y:S01]  /*0ba0*/  IMAD.X R5, RZ, RZ, UR5, P6 ;  /* 0x00000005ff057e24 */ /* 0x000fe2000b0e06ff */
[----:B------:R-:W-:Y:S02]  /*0bb0*/  SEL R10, RZ, 0x1, !P3 ;  /* 0x00000001ff0a7807 */ /* 0x000fe40005800000 */
[----:B------:R-:W-:Y:S01]  /*0bc0*/  SEL R11, RZ, 0x1, !P2 ;  /* 0x00000001ff0b7807 */ /* 0x000fe20005000000 */
[----:B------:R-:W-:Y:S01]  /*0bd0*/  IMAD.WIDE.U32 R4, R2, 0x4, R4 ;  /* 0x0000000402047825 */ /* 0x000fe200078e0004 */
        /* <DEDUP_REMOVED lines=11> */
.L_x_7406:
        /* <DEDUP_REMOVED lines=15> */
.L_x_42763:


//--------------------- .text._ZN2at6native29vectorized_elementwise_kernelILi8ENS0_13AUnaryFunctorIssbZZZNS0_23logical_xor_kernel_cudaERNS_14TensorIteratorEENKUlvE0_clEvENKUlvE3_clEvEUlssE_EESt5arrayIPcLm2EEEEviT0_T1_ --------------------------
	.section	.text._ZN2at6native29vectorized_elementwise_kernelILi8ENS0_13AUnaryFunctorIssbZZZNS0_23logical_xor_kernel_cudaERNS_14TensorIteratorEENKUlvE0_clEvENKUlvE3_clEvEUlssE_EESt5arrayIPcLm2EEEEviT0_T1_,"ax",@progbits
	.align	128
        .global         _ZN2at6native29vectorized_elementwise_kernelILi8ENS0_13AUnaryFunctorIssbZZZNS0_23logical_xor_kernel_cudaERNS_14TensorIteratorEENKUlvE0_clEvENKUlvE3_clEvEUlssE_EESt5arrayIPcLm2EEEEviT0_T1_
        .type           _ZN2at6native29vectorized_elementwise_kernelILi8ENS0_13AUnaryFunctorIssbZZZNS0_23logical_xor_kernel_cudaERNS_14TensorIteratorEENKUlvE0_clEvENKUlvE3_clEvEUlssE_EESt5arrayIPcLm2EEEEviT0_T1_,@function
        .size           _ZN2at6native29vectorized_elementwise_kernelILi8ENS0_13AUnaryFunctorIssbZZZNS0_23logical_xor_kernel_cudaERNS_14TensorIteratorEENKUlvE0_clEvENKUlvE3_clEvEUlssE_EESt5arrayIPcLm2EEEEviT0_T1_,(.L_x_42764 - _ZN2at6native29vectorized_elementwise_kernelILi8ENS0_13AUnaryFunctorIssbZZZNS0_23logical_xor_kernel_cudaERNS_14TensorIteratorEENKUlvE0_clEvENKUlvE3_clEvEUlssE_EESt5arrayIPcLm2EEEEviT0_T1_)
        .other          _ZN2at6native29vectorized_elementwise_kernelILi8ENS0_13AUnaryFunctorIssbZZZNS0_23logical_xor_kernel_cudaERNS_14TensorIteratorEENKUlvE0_clEvENKUlvE3_clEvEUlssE_EESt5arrayIPcLm2EEEEviT0_T1_,@"STO_CUDA_ENTRY STV_DEFAULT"
_ZN2at6native29vectorized_elementwise_kernelILi8ENS0_13AUnaryFunctorIssbZZZNS0_23logical_xor_kernel_cudaERNS_14TensorIteratorEENKUlvE0_clEvENKUlvE3_clEvEUlssE_EESt5arrayIPcLm2EEEEviT0_T1_:
.text._ZN2at6native29vectorized_elementwise_kernelILi8ENS0_13AUnaryFunctorIssbZZZNS0_23logical_xor_kernel_cudaERNS_14TensorIteratorEENKUlvE0_clEvENKUlvE3_clEvEUlssE_EESt5arrayIPcLm2EEEEviT0_T1_:
[----:B------:R-:W-:Y:S01]  /*0000*/  LDC R1, c[0x0][0x37c] ;  /* 0x0000df00ff017b82 */ /* 0x000fe20000000800 */
[----:B------:R-:W-:Y:S05]  /*0010*/  EXIT ;  /* 0x000000000000794d */ /* 0x000fea0003800000 */
.L_x_7407:
        /* <DEDUP_REMOVED lines=14> */
.L_x_42764:


//--------------------- .text._ZN2at6native18elementwise_kernelILi128ELi4EZNS0_15gpu_kernel_implINS0_13BinaryFunctorIssbZZZNS0_23logical_xor_kernel_cudaERNS_14TensorIteratorEENKUlvE0_clEvENKUlvE3_clEvEUlssE_EEEEvRNS_18TensorIteratorBaseERKT_EUliE_EEviT1_ --------------------------
	.section	.text._ZN2at6native18elementwise_kernelILi128ELi4EZNS0_15gpu_kernel_implINS0_13BinaryFunctorIssbZZZNS0_23logical_xor_kernel_cudaERNS_14TensorIteratorEENKUlvE0_clEvENKUlvE3_clEvEUlssE_EEEEvRNS_18TensorIteratorBaseERKT_EUliE_EEviT1_,"ax",@progbits
	.align	128
        .global         _ZN2at6native18elementwise_kernelILi128ELi4EZNS0_15gpu_kernel_implINS0_13BinaryFunctorIssbZZZNS0_23logical_xor_kernel_cudaERNS_14TensorIteratorEENKUlvE0_clEvENKUlvE3_clEvEUlssE_EEEEvRNS_18TensorIteratorBaseERKT_EUliE_EEviT1_
        .type           _ZN2at6native18elementwise_kernelILi128ELi4EZNS0_15gpu_kernel_implINS0_13BinaryFunctorIssbZZZNS0_23logical_xor_kernel_cudaERNS_14TensorIteratorEENKUlvE0_clEvENKUlvE3_clEvEUlssE_EEEEvRNS_18TensorIteratorBaseERKT_EUliE_EEviT1_,@function
        .size           _ZN2at6native18elementwise_kernelILi128ELi4EZNS0_15gpu_kernel_implINS0_13BinaryFunctorIssbZZZNS0_23logical_xor_kernel_cudaERNS_14TensorIteratorEENKUlvE0_clEvENKUlvE3_clEvEUlssE_EEEEvRNS_18TensorIteratorBaseERKT_EUliE_EEviT1_,(.L_x_42765 - _ZN2at6native18elementwise_kernelILi128ELi4EZNS0_15gpu_kernel_implINS0_13BinaryFunctorIssbZZZNS0_23logical_xor_kernel_cudaERNS_14TensorIteratorEENKUlvE0_clEvENKUlvE3_clEvEUlssE_EEEEvRNS_18TensorIteratorBaseERKT_EUliE_EEviT1_)
        .other          _ZN2at6native18elementwise_kernelILi128ELi4EZNS0_15gpu_kernel_implINS0_13BinaryFunctorIssbZZZNS0_23logical_xor_kernel_cudaERNS_14TensorIteratorEENKUlvE0_clEvENKUlvE3_clEvEUlssE_EEEEvRNS_18TensorIteratorBaseERKT_EUliE_EEviT1_,@"STO_CUDA_ENTRY STV_DEFAULT"
_ZN2at6native18elementwise_kernelILi128ELi4EZNS0_15gpu_kernel_implINS0_13BinaryFunctorIssbZZZNS0_23logical_xor_kernel_cudaERNS_14TensorIteratorEENKUlvE0_clEvENKUlvE3_clEvEUlssE_EEEEvRNS_18TensorIteratorBaseERKT_EUliE_EEviT1_:
.text._ZN2at6native18elementwise_kernelILi128ELi4EZNS0_15gpu_kernel_implINS0_13BinaryFunctorIssbZZZNS0_23logical_xor_kernel_cudaERNS_14TensorIteratorEENKUlvE0_clEvENKUlvE3_clEvEUlssE_EEEEvRNS_18TensorIteratorBaseERKT_EUliE_EEviT1_:
        /* <DEDUP_REMOVED lines=371> */
.L_x_7410:
        /* <DEDUP_REMOVED lines=16> */
.L_x_7414:
[----:B------:R0:W5:Y:S01]  /*1830*/  LDG.E.U8 R19, desc[UR36][R2.64] ;  /* 0x0000002402137981 */ /* 0x000162000c1e1100 */
[----:B------:R-:W-:Y:S05]  /*1840*/  BRA `(.L_x_7416) ;  /* 0x0000000c004c7947 */ /* 0x000fea0003800000 */
.L_x_7413:
        /* <DEDUP_REMOVED lines=8> */
.L_x_7418:
[----:B------:R0:W5:Y:S01]  /*18d0*/  LDG.E.U16 R19, desc[UR36][R2.64] ;  /* 0x0000002402137981 */ /* 0x000162000c1e1500 */
[----:B------:R-:W-:Y:S05]  /*18e0*/  BRA `(.L_x_7416) ;  /* 0x0000000c00247947 */ /* 0x000fea0003800000 */
.L_x_7417:
[----:B------:R0:W5:Y:S01]  /*18f0*/  LDG.E.U16 R19, desc[UR36][R2.64] ;  /* 0x0000002402137981 */ /* 0x000162000c1e1500 */
[----:B------:R-:W-:Y:S05]  /*1900*/  BRA `(.L_x_7416) ;  /* 0x0000000c001c7947 */ /* 0x000fea0003800000 */
.L_x_7412:
        /* <DEDUP_REMOVED lines=9> */
.L_x_7420:
[----:B------:R-:W2:Y:S02]  /*19a0*/  LDG.E.U16 R0, desc[UR36][R2.64] ;  /* 0x0000002402007981 */ /* 0x000ea4000c1e1500 */
[----:B--2---:R-:W-:-:S06]  /*19b0*/  HADD2.F32 R0, -RZ, R0.H0_H0 ;  /* 0x20000000ff007230 */ /* 0x004fcc0000004100 */
[----:B------:R-:W0:Y:S02]  /*19c0*/  F2I.FTZ.TRUNC.NTZ R0, R0 ;  /* 0x0000000000007305 */ /* 0x000e24000021f100 */
[----:B0-----:R-:W-:Y:S01]  /*19d0*/  PRMT R19, R0, 0x7610, R19 ;  /* 0x0000761000137816 */ /* 0x001fe20000000013 */
[----:B------:R-:W-:Y:S06]  /*19e0*/  BRA `(.L_x_7416) ;  /* 0x0000000800e47947 */ /* 0x000fec0003800000 */
.L_x_7419:
        /* <DEDUP_REMOVED lines=9> */
.L_x_7422:
[----:B------:R-:W2:Y:S02]  /*1a80*/  LDG.E.U16 R2, desc[UR36][R2.64] ;  /* 0x0000002402027981 */ /* 0x000ea4000c1e1500 */
[----:B--2---:R-:W-:-:S06]  /*1a90*/  HADD2.F32 R0, -RZ, R2.H0_H0 ;  /* 0x20000002ff007230 */ /* 0x004fcc0000004100 */
[----:B------:R-:W0:Y:S02]  /*1aa0*/  F2I.FTZ.TRUNC.NTZ R0, R0 ;  /* 0x0000000000007305 */ /* 0x000e24000021f100 */
[----:B0-----:R-:W-:Y:S01]  /*1ab0*/  PRMT R19, R0, 0x7610, R19 ;  /* 0x0000761000137816 */ /* 0x001fe20000000013 */
[----:B------:R-:W-:Y:S06]  /*1ac0*/  BRA `(.L_x_7416) ;  /* 0x0000000800ac7947 */ /* 0x000fec0003800000 */
.L_x_7421:
[----:B------:R-:W2:Y:S02]  /*1ad0*/  LDG.E.64 R2, desc[UR36][R2.64] ;  /* 0x0000002402027981 */ /* 0x000ea4000c1e1b00 */
[----:B--2---:R0:W1:Y:S02]  /*1ae0*/  F2I.F64.TRUNC R19, R2 ;  /* 0x0000000200137311 */ /* 0x004064000030d100 */
[----:B01----:R-:W-:Y:S05]  /*1af0*/  BRA `(.L_x_7416) ;  /* 0x0000000800a07947 */ /* 0x003fea0003800000 */
.L_x_7411:
        /* <DEDUP_REMOVED lines=12> */
.L_x_7425:
[----:B------:R-:W2:Y:S02]  /*1bc0*/  LDG.E.64 R2, desc[UR36][R2.64] ;  /* 0x0000002402027981 */ /* 0x000ea4000c1e1b00 */
[----:B--2---:R3:W4:Y:S02]  /*1bd0*/  F2I.F64.TRUNC R19, R2 ;  /* 0x0000000200137311 */ /* 0x004724000030d100 */
[----:B---34-:R-:W-:Y:S05]  /*1be0*/  BRA `(.L_x_7416) ;  /* 0x0000000800647947 */ /* 0x018fea0003800000 */
.L_x_7424:
        /* <DEDUP_REMOVED lines=27> */
.L_x_7427:
        /* <DEDUP_REMOVED lines=14> */
.L_x_7426:
[----:B------:R-:W2:Y:S02]  /*1e80*/  LDG.E.U16 R0, desc[UR36][R2.64] ;  /* 0x0000002402007981 */ /* 0x000ea4000c1e1500 */
[----:B--2---:R-:W-:-:S06]  /*1e90*/  SHF.L.U32 R0, R0, 0x10, RZ ;  /* 0x0000001000007819 */ /* 0x004fcc00000006ff */
[----:B------:R-:W0:Y:S02]  /*1ea0*/  F2I.FTZ.TRUNC.NTZ R0, R0 ;  /* 0x0000000000007305 */ /* 0x000e24000021f100 */
[----:B0-----:R-:W-:Y:S01]  /*1eb0*/  PRMT R19, R0, 0x7610, R19 ;  /* 0x0000761000137816 */ /* 0x001fe20000000013 */
[----:B------:R-:W-:Y:S06]  /*1ec0*/  BRA `(.L_x_7416) ;  /* 0x0000000400ac7947 */ /* 0x000fec0003800000 */
.L_x_7423:
        /* <DEDUP_REMOVED lines=10> */
.L_x_7430:
        /* <DEDUP_REMOVED lines=21> */
.L_x_7434:
[----:B------:R-:W-:Y:S05]  /*20c0*/  BSYNC.RECONVERGENT B1 ;  /* 0x0000000000017941 */ /* 0x000fea0003800200 */
.L_x_7433:
[----:B------:R-:W-:Y:S01]  /*20d0*/  IMAD.SHL.U32 R0, R0, 0x100000, RZ ;  /* 0x0010000000007824 */ /* 0x000fe200078e00ff */
[----:B------:R-:W-:-:S04]  /*20e0*/  LEA R2, R2, 0x3b800000, 0x17 ;  /* 0x3b80000002027811 */ /* 0x000fc800078eb8ff */
[----:B------:R-:W-:-:S07]  /*20f0*/  LOP3.LUT R0, R2, R0, R7, 0xfe, !PT ;  /* 0x0000000002007212 */ /* 0x000fce00078efe07 */
.L_x_7432:
[----:B------:R-:W-:Y:S05]  /*2100*/  BSYNC.RECONVERGENT B0 ;  /* 0x0000000000007941 */ /* 0x000fea0003800200 */
.L_x_7431:
[----:B------:R-:W0:Y:S02]  /*2110*/  F2I.FTZ.TRUNC.NTZ R0, R0 ;  /* 0x0000000000007305 */ /* 0x000e24000021f100 */
[----:B0-----:R-:W-:Y:S01]  /*2120*/  PRMT R19, R0, 0x7610, R19 ;  /* 0x0000761000137816 */ /* 0x001fe20000000013 */
[----:B------:R-:W-:Y:S06]  /*2130*/  BRA `(.L_x_7416) ;  /* 0x0000000400107947 */ /* 0x000fec0003800000 */
.L_x_7429:
        /* <DEDUP_REMOVED lines=21> */
.L_x_7438:
[----:B------:R-:W-:Y:S05]  /*2290*/  BSYNC.RECONVERGENT B1 ;  /* 0x0000000000017941 */ /* 0x000fea0003800200 */
.L_x_7437:
[----:B------:R-:W-:Y:S01]  /*22a0*/  IMAD.SHL.U32 R0, R0, 0x200000, RZ ;  /* 0x0020000000007824 */ /* 0x000fe200078e00ff */
[----:B------:R-:W-:-:S04]  /*22b0*/  LEA R2, R2, 0x37800000, 0x17 ;  /* 0x3780000002027811 */ /* 0x000fc800078eb8ff */
[----:B------:R-:W-:-:S07]  /*22c0*/  LOP3.LUT R0, R2, R0, R7, 0xfe, !PT ;  /* 0x0000000002007212 */ /* 0x000fce00078efe07 */
.L_x_7436:
[----:B------:R-:W-:Y:S05]  /*22d0*/  BSYNC.RECONVERGENT B0 ;  /* 0x0000000000007941 */ /* 0x000fea0003800200 */
.L_x_7435:
[----:B------:R-:W0:Y:S02]  /*22e0*/  F2I.FTZ.TRUNC.NTZ R0, R0 ;  /* 0x0000000000007305 */ /* 0x000e24000021f100 */
[----:B0-----:R-:W-:Y:S01]  /*22f0*/  PRMT R19, R0, 0x7610, R19 ;  /* 0x0000761000137816 */ /* 0x001fe20000000013 */
[----:B------:R-:W-:Y:S06]  /*2300*/  BRA `(.L_x_7416) ;  /* 0x00000000009c7947 */ /* 0x000fec0003800000 */
.L_x_7428:
[----:B------:R-:W-:-:S09]  /*2310*/  UISETP.NE.AND UP0, UPT, UR4, 0x1c, UPT ;  /* 0x0000001c0400788c */ /* 0x000fd2000bf05270 */
[----:B------:R-:W-:Y:S05]  /*2320*/  BRA.U !UP0, `(.L_x_7439) ;  /* 0x0000000108907547 */ /* 0x000fea000b800000 */
[----:B------:R-:W-:-:S09]  /*2330*/  UISETP.NE.AND UP0, UPT, UR4, 0x1d, UPT ;  /* 0x0000001d0400788c */ /* 0x000fd2000bf05270 */
[----:B------:R-:W-:Y:S05]  /*2340*/  BRA.U !UP0, `(.L_x_7440) ;  /* 0x0000000108807547 */ /* 0x000fea000b800000 */
[----:B------:R-:W-:-:S09]  /*2350*/  UISETP.NE.AND UP0, UPT, UR4, 0x2c, UPT ;  /* 0x0000002c0400788c */ /* 0x000fd2000bf05270 */
[----:B------:R-:W-:Y:S05]  /*2360*/  BRA.U !UP0, `(.L_x_7441) ;  /* 0x0000000108487547 */ /* 0x000fea000b800000 */
.L_x_7415:
        /* <DEDUP_REMOVED lines=16> */
.L_x_7442:
[----:B------:R-:W-:Y:S01]  /*2470*/  PRMT R19, RZ, 0x7610, R19 ;  /* 0x00007610ff137816 */ /* 0x000fe20000000013 */
[----:B------:R-:W-:Y:S06]  /*2480*/  BRA `(.L_x_7416) ;  /* 0x00000000003c7947 */ /* 0x000fec0003800000 */
.L_x_7441:
        /* <DEDUP_REMOVED lines=8> */
.L_x_7444:
[----:B------:R-:W-:Y:S05]  /*2510*/  BSYNC.RECONVERGENT B0 ;  /* 0x0000000000007941 */ /* 0x000fea0003800200 */
.L_x_7443:
[----:B------:R-:W0:Y:S02]  /*2520*/  F2I.FTZ.TRUNC.NTZ R0, R0 ;  /* 0x0000000000007305 */ /* 0x000e24000021f100 */
[----:B0-----:R-:W-:Y:S01]  /*2530*/  PRMT R19, R0, 0x7610, R19 ;  /* 0x0000761000137816 */ /* 0x001fe20000000013 */
[----:B------:R-:W-:Y:S06]  /*2540*/  BRA `(.L_x_7416) ;  /* 0x00000000000c7947 */ /* 0x000fec0003800000 */
.L_x_7440:
[----:B------:R2:W5:Y:S01]  /*2550*/  LDG.E.U16 R19, desc[UR36][R2.64] ;  /* 0x0000002402137981 */ /* 0x000562000c1e1500 */
[----:B------:R-:W-:Y:S05]  /*2560*/  BRA `(.L_x_7416) ;  /* 0x0000000000047947 */ /* 0x000fea0003800000 */
.L_x_7439:
[----:B------:R1:W5:Y:S02]  /*2570*/  LDG.E.U16 R19, desc[UR36][R2.64] ;  /* 0x0000002402137981 */ /* 0x000364000c1e1500 */
.L_x_7416:
[----:B------:R-:W0:Y:S01]  /*2580*/  LDCU.64 UR6, c[0x0][0x5f8] ;  /* 0x0000bf00ff0677ac */ /* 0x000e220008000a00 */
[----:B------:R-:W-:-:S04]  /*2590*/  UPRMT UR4, UR42, 0x9910, URZ ;  /* 0x000099102a047896 */ /* 0x000fc800080000ff */
[----:B------:R-:W-:Y:S01]  /*25a0*/  UISETP.GT.AND UP0, UPT, UR4, 0x9, UPT ;  /* 0x000000090400788c */ /* 0x000fe2000bf04270 */
[----:B0123--:R-:W-:-:S05]  /*25b0*/  IADD3 R2, P0, PT, R18, UR6, RZ ;  /* 0x0000000612027c10 */ /* 0x00ffca000ff1e0ff */
        /* <DEDUP_REMOVED lines=12> */
.L_x_7448:
[----:B------:R3:W5:Y:S01]  /*2680*/  LDG.E.U8 R0, desc[UR36][R2.64] ;  /* 0x0000002402007981 */ /* 0x000762000c1e1100 */
[----:B------:R-:W-:Y:S05]  /*2690*/  BRA `(.L_x_7450) ;  /* 0x0000000c004c7947 */ /* 0x000fea0003800000 */
.L_x_7447:
        /* <DEDUP_REMOVED lines=8> */
.L_x_7452:
[----:B------:R1:W5:Y:S01]  /*2720*/  LDG.E.U16 R0, desc[UR36][R2.64] ;  /* 0x0000002402007981 */ /* 0x000362000c1e1500 */
[----:B------:R-:W-:Y:S05]  /*2730*/  BRA `(.L_x_7450) ;  /* 0x0000000c00247947 */ /* 0x000fea0003800000 */
.L_x_7451:
[----:B------:R2:W5:Y:S01]  /*2740*/  LDG.E.U16 R0, desc[UR36][R2.64] ;  /* 0x0000002402007981 */ /* 0x000562000c1e1500 */
[----:B------:R-:W-:Y:S05]  /*2750*/  BRA `(.L_x_7450) ;  /* 0x0000000c001c7947 */ /* 0x000fea0003800000 */
.L_x_7446:
        /* <DEDUP_REMOVED lines=9> */
.L_x_7454:
[----:B------:R-:W2:Y:S02]  /*27f0*/  LDG.E.U16 R4, desc[UR36][R2.64] ;  /* 0x0000002402047981 */ /* 0x000ea4000c1e1500 */
[----:B--2---:R-:W-:-:S06]  /*2800*/  HADD2.F32 R4, -RZ, R4.H0_H0 ;  /* 0x20000004ff047230 */ /* 0x004fcc0000004100 */
[----:B------:R-:W0:Y:S02]  /*2810*/  F2I.FTZ.TRUNC.NTZ R4, R4 ;  /* 0x0000000400047305 */ /* 0x000e24000021f100 */
[----:B0-----:R-:W-:Y:S01]  /*2820*/  PRMT R0, R4, 0x7610, R0 ;  /* 0x0000761004007816 */ /* 0x001fe20000000000 */
[----:B------:R-:W-:Y:S06]  /*2830*/  BRA `(.L_x_7450) ;  /* 0x0000000800e47947 */ /* 0x000fec0003800000 */
.L_x_7453:
        /* <DEDUP_REMOVED lines=9> */
.L_x_7456:
[----:B------:R-:W2:Y:S02]  /*28d0*/  LDG.E.U16 R2, desc[UR36][R2.64] ;  /* 0x0000002402027981 */ /* 0x000ea4000c1e1500 */
[----:B--2---:R-:W-:-:S06]  /*28e0*/  HADD2.F32 R4, -RZ, R2.H0_H0 ;  /* 0x20000002ff047230 */ /* 0x004fcc0000004100 */
[----:B------:R-:W0:Y:S02]  /*28f0*/  F2I.FTZ.TRUNC.NTZ R4, R4 ;  /* 0x0000000400047305 */ /* 0x000e24000021f100 */
[----:B0-----:R-:W-:Y:S01]  /*2900*/  PRMT R0, R4, 0x7610, R0 ;  /* 0x0000761004007816 */ /* 0x001fe20000000000 */
[----:B------:R-:W-:Y:S06]  /*2910*/  BRA `(.L_x_7450) ;  /* 0x0000000800ac7947 */ /* 0x000fec0003800000 */
.L_x_7455:
[----:B------:R-:W2:Y:S02]  /*2920*/  LDG.E.64 R2, desc[UR36][R2.64] ;  /* 0x0000002402027981 */ /* 0x000ea4000c1e1b00 */
[----:B--2---:R0:W1:Y:S02]  /*2930*/  F2I.F64.TRUNC R0, R2 ;  /* 0x0000000200007311 */ /* 0x004064000030d100 */
[----:B01----:R-:W-:Y:S05]  /*2940*/  BRA `(.L_x_7450) ;  /* 0x0000000800a07947 */ /* 0x003fea0003800000 */
.L_x_7445:
        /* <DEDUP_REMOVED lines=12> */
.L_x_7459:
[----:B------:R-:W2:Y:S02]  /*2a10*/  LDG.E.64 R2, desc[UR36][R2.64] ;  /* 0x0000002402027981 */ /* 0x000ea4000c1e1b00 */
[----:B--2---:R0:W1:Y:S02]  /*2a20*/  F2I.F64.TRUNC R0, R2 ;  /* 0x0000000200007311 */ /* 0x004064000030d100 */
[----:B01----:R-:W-:Y:S05]  /*2a30*/  BRA `(.L_x_7450) ;  /* 0x0000000800647947 */ /* 0x003fea0003800000 */
.L_x_7458:
        /* <DEDUP_REMOVED lines=27> */
.L_x_7461:
        /* <DEDUP_REMOVED lines=14> */
.L_x_7460:
[----:B------:R-:W2:Y:S02]  /*2cd0*/  LDG.E.U16 R4, desc[UR36][R2.64] ;  /* 0x0000002402047981 */ /* 0x000ea4000c1e1500 */
[----:B--2---:R-:W-:-:S06]  /*2ce0*/  IMAD.U32 R4, R4, 0x10000, RZ ;  /* 0x0001000004047824 */ /* 0x004fcc00078e00ff */
[----:B------:R-:W0:Y:S02]  /*2cf0*/  F2I.FTZ.TRUNC.NTZ R4, R4 ;  /* 0x0000000400047305 */ /* 0x000e24000021f100 */
[----:B0-----:R-:W-:Y:S01]  /*2d00*/  PRMT R0, R4, 0x7610, R0 ;  /* 0x0000761004007816 */ /* 0x001fe20000000000 */
[----:B------:R-:W-:Y:S06]  /*2d10*/  BRA `(.L_x_7450) ;  /* 0x0000000400ac7947 */ /* 0x000fec0003800000 */
.L_x_7457:
        /* <DEDUP_REMOVED lines=10> */
.L_x_7464:
        /* <DEDUP_REMOVED lines=21> */
.L_x_7468:
[----:B------:R-:W-:Y:S05]  /*2f10*/  BSYNC.RECONVERGENT B1 ;  /* 0x0000000000017941 */ /* 0x000fea0003800200 */
.L_x_7467:
[----:B------:R-:W-:Y:S01]  /*2f20*/  IMAD.SHL.U32 R0, R0, 0x100000, RZ ;  /* 0x0010000000007824 */ /* 0x000fe200078e00ff */
[----:B------:R-:W-:-:S04]  /*2f30*/  LEA R2, R2, 0x3b800000, 0x17 ;  /* 0x3b80000002027811 */ /* 0x000fc800078eb8ff */
[----:B------:R-:W-:-:S07]  /*2f40*/  LOP3.LUT R4, R2, R0, R7, 0xfe, !PT ;  /* 0x0000000002047212 */ /* 0x000fce00078efe07 */
.L_x_7466:
[----:B------:R-:W-:Y:S05]  /*2f50*/  BSYNC.RECONVERGENT B0 ;  /* 0x0000000000007941 */ /* 0x000fea0003800200 */
.L_x_7465:
[----:B------:R-:W0:Y:S02]  /*2f60*/  F2I.FTZ.TRUNC.NTZ R4, R4 ;  /* 0x0000000400047305 */ /* 0x000e24000021f100 */
[----:B0-----:R-:W-:Y:S01]  /*2f70*/  PRMT R0, R4, 0x7610, R0 ;  /* 0x0000761004007816 */ /* 0x001fe20000000000 */
[----:B------:R-:W-:Y:S06]  /*2f80*/  BRA `(.L_x_7450) ;  /* 0x0000000400107947 */ /* 0x000fec0003800000 */
.L_x_7463:
        /* <DEDUP_REMOVED lines=21> */
.L_x_7472:
[----:B------:R-:W-:Y:S05]  /*30e0*/  BSYNC.RECONVERGENT B1 ;  /* 0x0000000000017941 */ /* 0x000fea0003800200 */
.L_x_7471:
[----:B------:R-:W-:Y:S01]  /*30f0*/  IMAD.SHL.U32 R0, R0, 0x200000, RZ ;  /* 0x0020000000007824 */ /* 0x000fe200078e00ff */
[----:B------:R-:W-:-:S04]  /*3100*/  LEA R2, R2, 0x37800000, 0x17 ;  /* 0x3780000002027811 */ /* 0x000fc800078eb8ff */
[----:B------:R-:W-:-:S07]  /*3110*/  LOP3.LUT R4, R2, R0, R7, 0xfe, !PT ;  /* 0x0000000002047212 */ /* 0x000fce00078efe07 */
.L_x_7470:
[----:B------:R-:W-:Y:S05]  /*3120*/  BSYNC.RECONVERGENT B0 ;  /* 0x0000000000007941 */ /* 0x000fea0003800200 */
.L_x_7469:
[----:B------:R-:W0:Y:S02]  /*3130*/  F2I.FTZ.TRUNC.NTZ R4, R4 ;  /* 0x0000000400047305 */ /* 0x000e24000021f100 */
[----:B0-----:R-:W-:Y:S01]  /*3140*/  PRMT R0, R4, 0x7610, R0 ;  /* 0x0000761004007816 */ /* 0x001fe20000000000 */
[----:B------:R-:W-:Y:S06]  /*3150*/  BRA `(.L_x_7450) ;  /* 0x00000000009c7947 */ /* 0x000fec0003800000 */
.L_x_7462:
[----:B------:R-:W-:-:S09]  /*3160*/  UISETP.NE.AND UP0, UPT, UR4, 0x1c, UPT ;  /* 0x0000001c0400788c */ /* 0x000fd2000bf05270 */
[----:B------:R-:W-:Y:S05]  /*3170*/  BRA.U !UP0, `(.L_x_7473) ;  /* 0x0000000108907547 */ /* 0x000fea000b800000 */
[----:B------:R-:W-:-:S09]  /*3180*/  UISETP.NE.AND UP0, UPT, UR4, 0x1d, UPT ;  /* 0x0000001d0400788c */ /* 0x000fd2000bf05270 */
[----:B------:R-:W-:Y:S05]  /*3190*/  BRA.U !UP0, `(.L_x_7474) ;  /* 0x0000000108807547 */ /* 0x000fea000b800000 */
[----:B------:R-:W-:-:S09]  /*31a0*/  UISETP.NE.AND UP0, UPT, UR4, 0x2c, UPT ;  /* 0x0000002c0400788c */ /* 0x000fd2000bf05270 */
[----:B------:R-:W-:Y:S05]  /*31b0*/  BRA.U !UP0, `(.L_x_7475) ;  /* 0x0000000108487547 */ /* 0x000fea000b800000 */
.L_x_7449:
        /* <DEDUP_REMOVED lines=15> */
[----:B--2-45:R-:W-:Y:S05]  /*32b0*/  CALL.ABS.NOINC R2 ;  /* 0x0000000002007343 */ /* 0x034fea0003c00000 */
.L_x_7476:
[----:B------:R-:W-:Y:S01]  /*32c0*/  PRMT R0, RZ, 0x7610, R0 ;  /* 0x00007610ff007816 */ /* 0x000fe20000000000 */
[----:B------:R-:W-:Y:S06]  /*32d0*/  BRA `(.L_x_7450) ;  /* 0x00000000003c7947 */ /* 0x000fec0003800000 */
.L_x_7475:
        /* <DEDUP_REMOVED lines=8> */
.L_x_7478:
[----:B------:R-:W-:Y:S05]  /*3360*/  BSYNC.RECONVERGENT B0 ;  /* 0x0000000000007941 */ /* 0x000fea0003800200 */
.L_x_7477:
[----:B------:R-:W0:Y:S02]  /*3370*/  F2I.FTZ.TRUNC.NTZ R4, R4 ;  /* 0x0000000400047305 */ /* 0x000e24000021f100 */
[----:B0-----:R-:W-:Y:S01]  /*3380*/  PRMT R0, R4, 0x7610, R0 ;  /* 0x0000761004007816 */ /* 0x001fe20000000000 */
[----:B------:R-:W-:Y:S06]  /*3390*/  BRA `(.L_x_7450) ;  /* 0x00000000000c7947 */ /* 0x000fec0003800000 */
.L_x_7474:
[----:B------:R0:W5:Y:S01]  /*33a0*/  LDG.E.U16 R0, desc[UR36][R2.64] ;  /* 0x0000002402007981 */ /* 0x000162000c1e1500 */
[----:B------:R-:W-:Y:S05]  /*33b0*/  BRA `(.L_x_7450) ;  /* 0x0000000000047947 */ /* 0x000fea0003800000 */
.L_x_7473:
[----:B------:R0:W5:Y:S02]  /*33c0*/  LDG.E.U16 R0, desc[UR36][R2.64] ;  /* 0x0000002402007981 */ /* 0x000164000c1e1500 */
.L_x_7450:
[----:B------:R-:W0:Y:S01]  /*33d0*/  LDCU.64 UR6, c[0x0][0x5e8] ;  /* 0x0000bd00ff0677ac */ /* 0x000e220008000a00 */
[----:B-1---5:R-:W-:Y:S01]  /*33e0*/  PRMT R0, R0, 0x9910, RZ ;  /* 0x0000991000007816 */ /* 0x022fe200000000ff */
[----:B------:R-:W-:Y:S01]  /*33f0*/  BSSY.RECONVERGENT B6, `(.L_x_7479) ;  /* 0x00000d7000067945 */ /* 0x000fe20003800200 */
[----:B----4-:R-:W-:Y:S01]  /*3400*/  PRMT R19, R19, 0x9910, RZ ;  /* 0x0000991013137816 */ /* 0x010fe200000000ff */
[----:B------:R-:W-:Y:S01]  /*3410*/  UPRMT UR4, UR43, 0x9910, URZ ;  /* 0x000099102b047896 */ /* 0x000fe200080000ff */
[----:B------:R-:W-:Y:S02]  /*3420*/  ISETP.NE.AND P0, PT, R0, RZ, PT ;  /* 0x000000ff0000720c */ /* 0x000fe40003f05270 */
[----:B------:R-:W-:Y:S01]  /*3430*/  MOV R0, R19 ;  /* 0x0000001300007202 */ /* 0x000fe20000000f00 */
[----:B------:R-:W-:-:S03]  /*3440*/  UISETP.GT.AND UP0, UPT, UR4, 0x9, UPT ;  /* 0x000000090400788c */ /* 0x000fc6000bf04270 */
[----:B------:R-:W-:-:S04]  /*3450*/  ISETP.NE.XOR P0, PT, R0, RZ, P0 ;  /* 0x000000ff0000720c */ /* 0x000fc80000705a70 */
[----:B------:R-:W-:Y:S02]  /*3460*/  SEL R4, RZ, 0x1, !P0 ;  /* 0x00000001ff047807 */ /* 0x000fe40004000000 */
[----:B0-23--:R-:W-:-:S05]  /*3470*/  IADD3 R2, P1, PT, R16, UR6, RZ ;  /* 0x0000000610027c10 */ /* 0x00dfca000ff3e0ff */
        /* <DEDUP_REMOVED lines=12> */
.L_x_7483:
[----:B------:R1:W-:Y:S01]  /*3540*/  STG.E.U8 desc[UR36][R2.64], R4 ;  /* 0x0000000402007986 */ /* 0x0003e2000c101124 */
[----:B------:R-:W-:Y:S05]  /*3550*/  BRA `(.L_x_7485) ;  /* 0x0000000c00007947 */ /* 0x000fea0003800000 */
.L_x_7482:
        /* <DEDUP_REMOVED lines=9> */
.L_x_7487:
[----:B------:R3:W-:Y:S01]  /*35f0*/  STG.E desc[UR36][R2.64], R4 ;  /* 0x0000000402007986 */ /* 0x0007e2000c101924 */
[----:B------:R-:W-:Y:S05]  /*3600*/  BRA `(.L_x_7485) ;  /* 0x0000000800d47947 */ /* 0x000fea0003800000 */
.L_x_7486:
[----:B------:R2:W-:Y:S01]  /*3610*/  STG.E.U16 desc[UR36][R2.64], R4 ;  /* 0x0000000402007986 */ /* 0x0005e2000c101524 */
[----:B------:R-:W-:Y:S05]  /*3620*/  BRA `(.L_x_7485) ;  /* 0x0000000800cc7947 */ /* 0x000fea0003800000 */
.L_x_7481:
        /* <DEDUP_REMOVED lines=9> */
.L_x_7489:
[----:B------:R-:W-:-:S04]  /*36c0*/  I2FP.F32.U32 R0, R4 ;  /* 0x0000000400007245 */ /* 0x000fc80000201000 */
[----:B------:R-:W-:-:S05]  /*36d0*/  F2FP.F16.F32.PACK_AB R0, RZ, R0 ;  /* 0x00000000ff00723e */ /* 0x000fca00000000ff */
[----:B------:R0:W-:Y:S01]  /*36e0*/  STG.E.U16 desc[UR36][R2.64], R0 ;  /* 0x0000000002007986 */ /* 0x0001e2000c101524 */
[----:B------:R-:W-:Y:S05]  /*36f0*/  BRA `(.L_x_7485) ;  /* 0x0000000800987947 */ /* 0x000fea0003800000 */
.L_x_7488:
        /* <DEDUP_REMOVED lines=10> */
.L_x_7491:
[----:B------:R-:W-:-:S04]  /*37a0*/  I2FP.F32.U32 R4, R4 ;  /* 0x0000000400047245 */ /* 0x000fc80000201000 */
[----:B------:R-:W-:-:S04]  /*37b0*/  F2FP.F16.F32.PACK_AB R5, RZ, R4 ;  /* 0x00000004ff05723e */ /* 0x000fc800000000ff */
[----:B------:R-:W-:-:S05]  /*37c0*/  PRMT R5, R5, 0x5410, RZ ;  /* 0x0000541005057816 */ /* 0x000fca00000000ff */
[----:B------:R0:W-:Y:S01]  /*37d0*/  STG.E desc[UR36][R2.64], R5 ;  /* 0x0000000502007986 */ /* 0x0001e2000c101924 */
[----:B------:R-:W-:Y:S05]  /*37e0*/  BRA `(.L_x_7485) ;  /* 0x00000008005c7947 */ /* 0x000fea0003800000 */
.L_x_7490:
[----:B------:R-:W0:Y:S02]  /*37f0*/  I2F.F64.U32 R4, R4 ;  /* 0x0000000400047312 */ /* 0x000e240000201800 */
[----:B0-----:R0:W-:Y:S01]  /*3800*/  STG.E.64 desc[UR36][R2.64], R4 ;  /* 0x0000000402007986 */ /* 0x0011e2000c101b24 */
[----:B------:R-:W-:Y:S05]  /*3810*/  BRA `(.L_x_7485) ;  /* 0x0000000800507947 */ /* 0x000fea0003800000 */
.L_x_7480:
        /* <DEDUP_REMOVED lines=10> */
.L_x_7494:
[----:B------:R-:W-:Y:S01]  /*38c0*/  CS2R R6, SRZ ;  /* 0x0000000000067805 */ /* 0x000fe2000001ff00 */
[----:B------:R-:W0:Y:S04]  /*38d0*/  I2F.F64.U32 R4, R4 ;  /* 0x0000000400047312 */ /* 0x000e280000201800 */
[----:B0-----:R0:W-:Y:S01]  /*38e0*/  STG.E.128 desc[UR36][R2.64], R4 ;  /* 0x0000000402007986 */ /* 0x0011e2000c101d24 */
[----:B------:R-:W-:Y:S05]  /*38f0*/  BRA `(.L_x_7485) ;  /* 0x0000000800187947 */ /* 0x000fea0003800000 */
.L_x_7493:
        /* <DEDUP_REMOVED lines=17> */
.L_x_7498:
[----:B------:R-:W-:Y:S05]  /*3a10*/  BSYNC.RECONVERGENT B0 ;  /* 0x0000000000007941 */ /* 0x000fea0003800200 */
.L_x_7497:
[----:B------:R0:W-:Y:S01]  /*3a20*/  STG.E.U8 desc[UR36][R2.64], R5 ;  /* 0x0000000502007986 */ /* 0x0001e2000c101124 */
[----:B------:R-:W-:Y:S05]  /*3a30*/  BRA `(.L_x_7485) ;  /* 0x0000000400c87947 */ /* 0x000fea0003800000 */
.L_x_7496:
        /* <DEDUP_REMOVED lines=16> */
.L_x_7495:
[----:B------:R-:W-:-:S04]  /*3b40*/  I2FP.F32.U32 R0, R4 ;  /* 0x0000000400007245 */ /* 0x000fc80000201000 */
[----:B------:R-:W-:-:S05]  /*3b50*/  F2FP.BF16.F32.PACK_AB R0, RZ, R0 ;  /* 0x00000000ff00723e */ /* 0x000fca00000010ff */
[----:B------:R0:W-:Y:S01]  /*3b60*/  STG.E.U16 desc[UR36][R2.64], R0 ;  /* 0x0000000002007986 */ /* 0x0001e2000c101524 */
[----:B------:R-:W-:Y:S05]  /*3b70*/  BRA `(.L_x_7485) ;  /* 0x0000000400787947 */ /* 0x000fea0003800000 */
.L_x_7492:
        /* <DEDUP_REMOVED lines=10> */
.L_x_7501:
        /* <DEDUP_REMOVED lines=12> */
.L_x_7504:
[----:B------:R-:W-:-:S04]  /*3ce0*/  SHF.R.U32.HI R0, RZ, 0x14, R5 ;  /* 0x00000014ff007819 */ /* 0x000fc80000011605 */
[----:B------:R-:W-:-:S04]  /*3cf0*/  LOP3.LUT R0, R0, 0x1, RZ, 0xc0, !PT ;  /* 0x0000000100007812 */ /* 0x000fc800078ec0ff */
[----:B------:R-:W-:-:S04]  /*3d00*/  IADD3 R0, PT, PT, R5, 0x487ffff, R0 ;  /* 0x0487ffff05007810 */ /* 0x000fc80007ffe000 */
[----:B------:R-:W-:-:S04]  /*3d10*/  SHF.R.U32.HI R0, RZ, 0x14, R0 ;  /* 0x00000014ff007819 */ /* 0x000fc80000011600 */
[----:B------:R-:W-:-:S07]  /*3d20*/  LOP3.LUT R4, R0, 0xff, RZ, 0xc0, !PT ;  /* 0x000000ff00047812 */ /* 0x000fce00078ec0ff */
.L_x_7505:
[----:B------:R-:W-:-:S07]  /*3d30*/  PRMT R0, R4, 0x7610, R0 ;  /* 0x0000761004007816 */ /* 0x000fce0000000000 */
.L_x_7503:
[----:B------:R-:W-:Y:S05]  /*3d40*/  BSYNC.RECONVERGENT B0 ;  /* 0x0000000000007941 */ /* 0x000fea0003800200 */
.L_x_7502:
[----:B------:R0:W-:Y:S01]  /*3d50*/  STG.E.U8 desc[UR36][R2.64], R0 ;  /* 0x0000000002007986 */ /* 0x0001e2000c101124 */
[----:B------:R-:W-:Y:S05]  /*3d60*/  BRA `(.L_x_7485) ;  /* 0x0000000000fc7947 */ /* 0x000fea0003800000 */
.L_x_7500:
        /* <DEDUP_REMOVED lines=12> */
.L_x_7508:
[----:B------:R-:W-:-:S04]  /*3e30*/  SHF.R.U32.HI R0, RZ, 0x15, R5 ;  /* 0x00000015ff007819 */ /* 0x000fc80000011605 */
[----:B------:R-:W-:-:S04]  /*3e40*/  LOP3.LUT R0, R0, 0x1, RZ, 0xc0, !PT ;  /* 0x0000000100007812 */ /* 0x000fc800078ec0ff */
[----:B------:R-:W-:-:S04]  /*3e50*/  IADD3 R0, PT, PT, R5, 0x88fffff, R0 ;  /* 0x088fffff05007810 */ /* 0x000fc80007ffe000 */
[----:B------:R-:W-:-:S04]  /*3e60*/  SHF.R.U32.HI R0, RZ, 0x15, R0 ;  /* 0x00000015ff007819 */ /* 0x000fc80000011600 */
[----:B------:R-:W-:-:S07]  /*3e70*/  LOP3.LUT R4, R0, 0xff, RZ, 0xc0, !PT ;  /* 0x000000ff00047812 */ /* 0x000fce00078ec0ff */
.L_x_7509:
[----:B------:R-:W-:-:S07]  /*3e80*/  PRMT R0, R4, 0x7610, R0 ;  /* 0x0000761004007816 */ /* 0x000fce0000000000 */
.L_x_7507:
[----:B------:R-:W-:Y:S05]  /*3e90*/  BSYNC.RECONVERGENT B0 ;  /* 0x0000000000007941 */ /* 0x000fea0003800200 */
.L_x_7506:
[----:B------:R0:W-:Y:S01]  /*3ea0*/  STG.E.U8 desc[UR36][R2.64], R0 ;  /* 0x0000000002007986 */ /* 0x0001e2000c101124 */
[----:B------:R-:W-:Y:S05]  /*3eb0*/  BRA `(.L_x_7485) ;  /* 0x0000000000a87947 */ /* 0x000fea0003800000 */
.L_x_7499:
[----:B------:R-:W-:-:S09]  /*3ec0*/  UISETP.NE.AND UP0, UPT, UR4, 0x1c, UPT ;  /* 0x0000001c0400788c */ /* 0x000fd2000bf05270 */
[----:B------:R-:W-:Y:S05]  /*3ed0*/  BRA.U !UP0, `(.L_x_7510) ;  /* 0x00000001089c7547 */ /* 0x000fea000b800000 */
[----:B------:R-:W-:-:S09]  /*3ee0*/  UISETP.NE.AND UP0, UPT, UR4, 0x1d, UPT ;  /* 0x0000001d0400788c */ /* 0x000fd2000bf05270 */
[----:B------:R-:W-:Y:S05]  /*3ef0*/  BRA.U !UP0, `(.L_x_7511) ;  /* 0x0000000108887547 */ /* 0x000fea000b800000 */
[----:B------:R-:W-:-:S09]  /*3f00*/  UISETP.NE.AND UP0, UPT, UR4, 0x2c, UPT ;  /* 0x0000002c0400788c */ /* 0x000fd2000bf05270 */
[----:B------:R-:W-:Y:S05]  /*3f10*/  BRA.U !UP0, `(.L_x_7512) ;  /* 0x0000000108447547 */ /* 0x000fea000b800000 */
.L_x_7484:
        /* <DEDUP_REMOVED lines=11> */
[----:B------:R-:W-:Y:S01]  /*3fd0*/  IMAD.U32 R7, RZ, RZ, UR9 ;  /* 0x00000009ff077e24 */ /* 0x000fe2000f8e00ff */
[----:B----4-:R-:W-:Y:S01]  /*3fe0*/  MOV R10, UR4 ;  /* 0x00000004000a7c02 */ /* 0x010fe20008000f00 */
[----:B-1----:R-:W-:-:S07]  /*3ff0*/  IMAD.U32 R11, RZ, RZ, UR5 ;  /* 0x00000005ff0b7e24 */ /* 0x002fce000f8e00ff */
[----:B------:R-:W-:-:S07]  /*4000*/  LEPC R20, `(.L_x_7513) ;  /* 0x000000001014794e */ /* 0x000fce0000000000 */
[----:B--2---:R-:W-:Y:S05]  /*4010*/  CALL.ABS.NOINC R2 ;  /* 0x0000000002007343 */ /* 0x004fea0003c00000 */
.L_x_7513:
[----:B------:R-:W-:Y:S05]  /*4020*/  BRA `(.L_x_7485) ;  /* 0x00000000004c7947 */ /* 0x000fea0003800000 */
.L_x_7512:
        /* <DEDUP_REMOVED lines=15> */
.L_x_7511:
[----:B------:R-:W-:-:S05]  /*4120*/  IMAD.MOV.U32 R5, RZ, RZ, RZ ;  /* 0x000000ffff057224 */ /* 0x000fca00078e00ff */
[----:B------:R0:W-:Y:S01]  /*4130*/  STG.E.64 desc[UR36][R2.64], R4 ;  /* 0x0000000402007986 */ /* 0x0001e2000c101b24 */
[----:B------:R-:W-:Y:S05]  /*4140*/  BRA `(.L_x_7485) ;  /* 0x0000000000047947 */ /* 0x000fea0003800000 */
.L_x_7510:
[----:B------:R0:W-:Y:S02]  /*4150*/  STG.E desc[UR36][R2.64], R4 ;  /* 0x0000000402007986 */ /* 0x0001e4000c101924 */
.L_x_7485:
[----:B------:R-:W-:Y:S05]  /*4160*/  BSYNC.RECONVERGENT B6 ;  /* 0x0000000000067941 */ /* 0x000fea0003800200 */
.L_x_7479:
[----:B------:R-:W-:-:S07]  /*4170*/  VIADD R17, R17, 0x80 ;  /* 0x0000008011117836 */ /* 0x000fce0000000000 */
.L_x_7409:
[----:B------:R-:W-:Y:S05]  /*4180*/  BSYNC.RECONVERGENT B7 ;  /* 0x0000000000077941 */ /* 0x000fea0003800200 */
.L_x_7408:
[----:B------:R-:W5:Y:S01]  /*4190*/  LDCU UR4, c[0x0][0x380] ;  /* 0x00007000ff0477ac */ /* 0x000f620008000800 */
[----:B------:R-:W-:Y:S01]  /*41a0*/  BSSY.RECONVERGENT B7, `(.L_x_7514) ;  /* 0x0000409000077945 */ /* 0x000fe20003800200 */
[----:B-----5:R-:W-:-:S13]  /*41b0*/  ISETP.GE.AND P0, PT, R17, UR4, PT ;  /* 0x0000000411007c0c */ /* 0x020fda000bf06270 */
[----:B------:R-:W-:Y:S05]  /*41c0*/  @P0 BRA `(.L_x_7515) ;  /* 0x0000004000180947 */ /* 0x000fea0003800000 */
[----:B------:R-:W5:Y:S01]  /*41d0*/  LDCU UR4, c[0x0][0x388] ;  /* 0x00007100ff0477ac */ /* 0x000f620008000800 */
[----:B0-----:R-:W-:Y:S02]  /*41e0*/  HFMA2 R0, -RZ, RZ, 0, 0 ;  /* 0x00000000ff007431 */ /* 0x001fe400000001ff */
[----:B------:R-:W-:Y:S02]  /*41f0*/  IMAD.MOV.U32 R18, RZ, RZ, RZ ;  /* 0x000000ffff127224 */ /* 0x000fe400078e00ff */
        /* <DEDUP_REMOVED lines=351> */
.L_x_7516:
        /* <DEDUP_REMOVED lines=16> */
.L_x_7520:
[----:B------:R0:W5:Y:S01]  /*58f0*/  LDG.E.U8 R19, desc[UR36][R2.64] ;  /* 0x0000002402137981 */ /* 0x000162000c1e1100 */
[----:B------:R-:W-:Y:S05]  /*5900*/  BRA `(.L_x_7522) ;  /* 0x0000000c004c7947 */ /* 0x000fea0003800000 */
.L_x_7519:
        /* <DEDUP_REMOVED lines=8> */
.L_x_7524:
[----:B------:R0:W5:Y:S01]  /*5990*/  LDG.E.U16 R19, desc[UR36][R2.64] ;  /* 0x0000002402137981 */ /* 0x000162000c1e1500 */
[----:B------:R-:W-:Y:S05]  /*59a0*/  BRA `(.L_x_7522) ;  /* 0x0000000c00247947 */ /* 0x000fea0003800000 */
.L_x_7523:
[----:B------:R0:W5:Y:S01]  /*59b0*/  LDG.E.U16 R19, desc[UR36][R2.64] ;  /* 0x0000002402137981 */ /* 0x000162000c1e1500 */
[----:B------:R-:W-:Y:S05]  /*59c0*/  BRA `(.L_x_7522) ;  /* 0x0000000c001c7947 */ /* 0x000fea0003800000 */
.L_x_7518:
        /* <DEDUP_REMOVED lines=9> */
.L_x_7526:
[----:B------:R-:W2:Y:S02]  /*5a60*/  LDG.E.U16 R0, desc[UR36][R2.64] ;  /* 0x0000002402007981 */ /* 0x000ea4000c1e1500 */
[----:B--2---:R-:W-:-:S06]  /*5a70*/  HADD2.F32 R0, -RZ, R0.H0_H0 ;  /* 0x20000000ff007230 */ /* 0x004fcc0000004100 */
[----:B------:R-:W0:Y:S02]  /*5a80*/  F2I.FTZ.TRUNC.NTZ R0, R0 ;  /* 0x0000000000007305 */ /* 0x000e24000021f100 */
[----:B0-----:R-:W-:Y:S01]  /*5a90*/  PRMT R19, R0, 0x7610, R19 ;  /* 0x0000761000137816 */ /* 0x001fe20000000013 */
[----:B------:R-:W-:Y:S06]  /*5aa0*/  BRA `(.L_x_7522) ;  /* 0x0000000800e47947 */ /* 0x000fec0003800000 */
.L_x_7525:
        /* <DEDUP_REMOVED lines=9> */
.L_x_7528:
[----:B------:R-:W2:Y:S02]  /*5b40*/  LDG.E.U16 R2, desc[UR36][R2.64] ;  /* 0x0000002402027981 */ /* 0x000ea4000c1e1500 */
[----:B--2---:R-:W-:-:S06]  /*5b50*/  HADD2.F32 R0, -RZ, R2.H0_H0 ;  /* 0x20000002ff007230 */ /* 0x004fcc0000004100 */
[----:B------:R-:W0:Y:S02]  /*5b60*/  F2I.FTZ.TRUNC.NTZ R0, R0 ;  /* 0x0000000000007305 */ /* 0x000e24000021f100 */
[----:B0-----:R-:W-:Y:S01]  /*5b70*/  PRMT R19, R0, 0x7610, R19 ;  /* 0x0000761000137816 */ /* 0x001fe20000000013 */
[----:B------:R-:W-:Y:S06]  /*5b80*/  BRA `(.L_x_7522) ;  /* 0x0000000800ac7947 */ /* 0x000fec0003800000 */
.L_x_7527:
[----:B------:R-:W2:Y:S02]  /*5b90*/  LDG.E.64 R2, desc[UR36][R2.64] ;  /* 0x0000002402027981 */ /* 0x000ea4000c1e1b00 */
[----:B--2---:R0:W1:Y:S02]  /*5ba0*/  F2I.F64.TRUNC R19, R2 ;  /* 0x0000000200137311 */ /* 0x004064000030d100 */
[----:B01----:R-:W-:Y:S05]  /*5bb0*/  BRA `(.L_x_7522) ;  /* 0x0000000800a07947 */ /* 0x003fea0003800000 */
.L_x_7517:
        /* <DEDUP_REMOVED lines=12> */
.L_x_7531:
[----:B------:R-:W2:Y:S02]  /*5c80*/  LDG.E.64 R2, desc[UR36][R2.64] ;  /* 0x0000002402027981 */ /* 0x000ea4000c1e1b00 */
[----:B--2---:R0:W1:Y:S02]  /*5c90*/  F2I.F64.TRUNC R19, R2 ;  /* 0x0000000200137311 */ /* 0x004064000030d100 */
[----:B01----:R-:W-:Y:S05]  /*5ca0*/  BRA `(.L_x_7522) ;  /* 0x0000000800647947 */ /* 0x003fea0003800000 */
.L_x_7530:
        /* <DEDUP_REMOVED lines=27> */
.L_x_7533:
        /* <DEDUP_REMOVED lines=14> */
.L_x_7532:
[----:B------:R-:W2:Y:S02]  /*5f40*/  LDG.E.U16 R0, desc[UR36][R2.64] ;  /* 0x0000002402007981 */ /* 0x000ea4000c1e1500 */
[----:B--2---:R-:W-:-:S06]  /*5f50*/  IMAD.U32 R0, R0, 0x10000, RZ ;  /* 0x0001000000007824 */ /* 0x004fcc00078e00ff */
[----:B------:R-:W0:Y:S02]  /*5f60*/  F2I.FTZ.TRUNC.NTZ R0, R0 ;  /* 0x0000000000007305 */ /* 0x000e24000021f100 */
[----:B0-----:R-:W-:Y:S01]  /*5f70*/  PRMT R19, R0, 0x7610, R19 ;  /* 0x0000761000137816 */ /* 0x001fe20000000013 */
[----:B------:R-:W-:Y:S06]  /*5f80*/  BRA `(.L_x_7522) ;  /* 0x0000000400ac7947 */ /* 0x000fec0003800000 */
.L_x_7529:
        /* <DEDUP_REMOVED lines=10> */
.L_x_7536:
        /* <DEDUP_REMOVED lines=21> */
.L_x_7540:
[----:B------:R-:W-:Y:S05]  /*6180*/  BSYNC.RECONVERGENT B1 ;  /* 0x0000000000017941 */ /* 0x000fea0003800200 */
.L_x_7539:
[----:B------:R-:W-:Y:S01]  /*6190*/  IMAD.SHL.U32 R0, R0, 0x100000, RZ ;  /* 0x0010000000007824 */ /* 0x000fe200078e00ff */
[----:B------:R-:W-:-:S04]  /*61a0*/  LEA R2, R2, 0x3b800000, 0x17 ;  /* 0x3b80000002027811 */ /* 0x000fc800078eb8ff */
[----:B------:R-:W-:-:S07]  /*61b0*/  LOP3.LUT R0, R2, R0, R7, 0xfe, !PT ;  /* 0x0000000002007212 */ /* 0x000fce00078efe07 */
.L_x_7538:
[----:B------:R-:W-:Y:S05]  /*61c0*/  BSYNC.RECONVERGENT B0 ;  /* 0x0000000000007941 */ /* 0x000fea0003800200 */
.L_x_7537:
[----:B------:R-:W0:Y:S02]  /*61d0*/  F2I.FTZ.TRUNC.NTZ R0, R0 ;  /* 0x0000000000007305 */ /* 0x000e24000021f100 */
[----:B0-----:R-:W-:Y:S01]  /*61e0*/  PRMT R19, R0, 0x7610, R19 ;  /* 0x0000761000137816 */ /* 0x001fe20000000013 */
[----:B------:R-:W-:Y:S06]  /*61f0*/  BRA `(.L_x_7522) ;  /* 0x0000000400107947 */ /* 0x000fec0003800000 */
.L_x_7535:
        /* <DEDUP_REMOVED lines=21> */
.L_x_7544:
[----:B------:R-:W-:Y:S05]  /*6350*/  BSYNC.RECONVERGENT B1 ;  /* 0x0000000000017941 */ /* 0x000fea0003800200 */
.L_x_7543:
[----:B------:R-:W-:Y:S02]  /*6360*/  SHF.L.U32 R0, R0, 0x15, RZ ;  /* 0x0000001500007819 */ /* 0x000fe400000006ff */
[----:B------:R-:W-:-:S04]  /*6370*/  LEA R2, R2, 0x37800000, 0x17 ;  /* 0x3780000002027811 */ /* 0x000fc800078eb8ff */
[----:B------:R-:W-:-:S07]  /*6380*/  LOP3.LUT R0, R2, R0, R7, 0xfe, !PT ;  /* 0x0000000002007212 */ /* 0x000fce00078efe07 */
.L_x_7542:
[----:B------:R-:W-:Y:S05]  /*6390*/  BSYNC.RECONVERGENT B0 ;  /* 0x0000000000007941 */ /* 0x000fea0003800200 */
.L_x_7541:
[----:B------:R-:W0:Y:S02]  /*63a0*/  F2I.FTZ.TRUNC.NTZ R0, R0 ;  /* 0x0000000000007305 */ /* 0x000e24000021f100 */
[----:B0-----:R-:W-:Y:S01]  /*63b0*/  PRMT R19, R0, 0x7610, R19 ;  /* 0x0000761000137816 */ /* 0x001fe20000000013 */
[----:B------:R-:W-:Y:S06]  /*63c0*/  BRA `(.L_x_7522) ;  /* 0x00000000009c7947 */ /* 0x000fec0003800000 */
.L_x_7534:
        /* <DEDUP_REMOVED lines=14> */
.L_x_7548:
[----:B------:R-:W-:Y:S05]  /*64b0*/  BSYNC.RECONVERGENT B0 ;  /* 0x0000000000007941 */ /* 0x000fea0003800200 */
.L_x_7547:
[----:B------:R-:W0:Y:S02]  /*64c0*/  F2I.FTZ.TRUNC.NTZ R0, R0 ;  /* 0x0000000000007305 */ /* 0x000e24000021f100 */
[----:B0-----:R-:W-:Y:S01]  /*64d0*/  PRMT R19, R0, 0x7610, R19 ;  /* 0x0000761000137816 */ /* 0x001fe20000000013 */
[----:B------:R-:W-:Y:S06]  /*64e0*/  BRA `(.L_x_7522) ;  /* 0x0000000000547947 */ /* 0x000fec0003800000 */
.L_x_7521:
        /* <DEDUP_REMOVED lines=16> */
.L_x_7549:
[----:B------:R-:W-:Y:S01]  /*65f0*/  PRMT R19, RZ, 0x7610, R19 ;  /* 0x00007610ff137816 */ /* 0x000fe20000000013 */
[----:B------:R-:W-:Y:S06]  /*6600*/  BRA `(.L_x_7522) ;  /* 0x00000000000c7947 */ /* 0x000fec0003800000 */
.L_x_7546:
[----:B------:R2:W5:Y:S01]  /*6610*/  LDG.E.U16 R19, desc[UR36][R2.64] ;  /* 0x0000002402137981 */ /* 0x000562000c1e1500 */
[----:B------:R-:W-:Y:S05]  /*6620*/  BRA `(.L_x_7522) ;  /* 0x0000000000047947 */ /* 0x000fea0003800000 */
.L_x_7545:
[----:B------:R1:W5:Y:S02]  /*6630*/  LDG.E.U16 R19, desc[UR36][R2.64] ;  /* 0x0000002402137981 */ /* 0x000364000c1e1500 */
.L_x_7522:
        /* <DEDUP_REMOVED lines=16> */
.L_x_7553:
[----:B------:R0:W5:Y:S01]  /*6740*/  LDG.E.U8 R0, desc[UR36][R2.64] ;  /* 0x0000002402007981 */ /* 0x000162000c1e1100 */
[----:B------:R-:W-:Y:S05]  /*6750*/  BRA `(.L_x_7555) ;  /* 0x0000000c004c7947 */ /* 0x000fea0003800000 */
.L_x_7552:
        /* <DEDUP_REMOVED lines=8> */
.L_x_7557:
[----:B------:R3:W5:Y:S01]  /*67e0*/  LDG.E.U16 R0, desc[UR36][R2.64] ;  /* 0x0000002402007981 */ /* 0x000762000c1e1500 */
[----:B------:R-:W-:Y:S05]  /*67f0*/  BRA `(.L_x_7555) ;  /* 0x0000000c00247947 */ /* 0x000fea0003800000 */
.L_x_7556:
[----:B------:R0:W5:Y:S01]  /*6800*/  LDG.E.U16 R0, desc[UR36][R2.64] ;  /* 0x0000002402007981 */ /* 0x000162000c1e1500 */
[----:B------:R-:W-:Y:S05]  /*6810*/  BRA `(.L_x_7555) ;  /* 0x0000000c001c7947 */ /* 0x000fea0003800000 */
.L_x_7551:
        /* <DEDUP_REMOVED lines=9> */
.L_x_7559:
[----:B------:R-:W2:Y:S02]  /*68b0*/  LDG.E.U16 R4, desc[UR36][R2.64] ;  /* 0x0000002402047981 */ /* 0x000ea4000c1e1500 */
[----:B--2---:R-:W-:-:S06]  /*68c0*/  HADD2.F32 R4, -RZ, R4.H0_H0 ;  /* 0x20000004ff047230 */ /* 0x004fcc0000004100 */
[----:B------:R-:W0:Y:S02]  /*68d0*/  F2I.FTZ.TRUNC.NTZ R4, R4 ;  /* 0x0000000400047305 */ /* 0x000e24000021f100 */
[----:B0-----:R-:W-:Y:S01]  /*68e0*/  PRMT R0, R4, 0x7610, R0 ;  /* 0x0000761004007816 */ /* 0x001fe20000000000 */
[----:B------:R-:W-:Y:S06]  /*68f0*/  BRA `(.L_x_7555) ;  /* 0x0000000800e47947 */ /* 0x000fec0003800000 */
.L_x_7558:
        /* <DEDUP_REMOVED lines=9> */
.L_x_7561:
[----:B------:R-:W2:Y:S02]  /*6990*/  LDG.E.U16 R2, desc[UR36][R2.64] ;  /* 0x0000002402027981 */ /* 0x000ea4000c1e1500 */
[----:B--2---:R-:W-:-:S06]  /*69a0*/  HADD2.F32 R4, -RZ, R2.H0_H0 ;  /* 0x20000002ff047230 */ /* 0x004fcc0000004100 */
[----:B------:R-:W0:Y:S02]  /*69b0*/  F2I.FTZ.TRUNC.NTZ R4, R4 ;  /* 0x0000000400047305 */ /* 0x000e24000021f100 */
[----:B0-----:R-:W-:Y:S01]  /*69c0*/  PRMT R0, R4, 0x7610, R0 ;  /* 0x0000761004007816 */ /* 0x001fe20000000000 */
[----:B------:R-:W-:Y:S06]  /*69d0*/  BRA `(.L_x_7555) ;  /* 0x0000000800ac7947 */ /* 0x000fec0003800000 */
.L_x_7560:
[----:B------:R-:W2:Y:S02]  /*69e0*/  LDG.E.64 R2, desc[UR36][R2.64] ;  /* 0x0000002402027981 */ /* 0x000ea4000c1e1b00 */
[----:B--2---:R0:W1:Y:S02]  /*69f0*/  F2I.F64.TRUNC R0, R2 ;  /* 0x0000000200007311 */ /* 0x004064000030d100 */
[----:B01----:R-:W-:Y:S05]  /*6a00*/  BRA `(.L_x_7555) ;  /* 0x0000000800a07947 */ /* 0x003fea0003800000 */
.L_x_7550:
        /* <DEDUP_REMOVED lines=12> */
.L_x_7564:
[----:B------:R-:W2:Y:S02]  /*6ad0*/  LDG.E.64 R2, desc[UR36][R2.64] ;  /* 0x0000002402027981 */ /* 0x000ea4000c1e1b00 */
[----:B--2---:R0:W1:Y:S02]  /*6ae0*/  F2I.F64.TRUNC R0, R2 ;  /* 0x0000000200007311 */ /* 0x004064000030d100 */
[----:B01----:R-:W-:Y:S05]  /*6af0*/  BRA `(.L_x_7555) ;  /* 0x0000000800647947 */ /* 0x003fea0003800000 */
.L_x_7563:
        /* <DEDUP_REMOVED lines=27> */
.L_x_7566:
        /* <DEDUP_REMOVED lines=14> */
.L_x_7565:
[----:B------:R-:W2:Y:S02]  /*6d90*/  LDG.E.U16 R4, desc[UR36][R2.64] ;  /* 0x0000002402047981 */ /* 0x000ea4000c1e1500 */
[----:B--2---:R-:W-:-:S06]  /*6da0*/  IMAD.U32 R4, R4, 0x10000, RZ ;  /* 0x0001000004047824 */ /* 0x004fcc00078e00ff */
[----:B------:R-:W0:Y:S02]  /*6db0*/  F2I.FTZ.TRUNC.NTZ R4, R4 ;  /* 0x0000000400047305 */ /* 0x000e24000021f100 */
[----:B0-----:R-:W-:Y:S01]  /*6dc0*/  PRMT R0, R4, 0x7610, R0 ;  /* 0x0000761004007816 */ /* 0x001fe20000000000 */
[----:B------:R-:W-:Y:S06]  /*6dd0*/  BRA `(.L_x_7555) ;  /* 0x0000000400ac7947 */ /* 0x000fec0003800000 */
.L_x_7562:
        /* <DEDUP_REMOVED lines=10> */
.L_x_7569:
        /* <DEDUP_REMOVED lines=21> */
.L_x_7573:
[----:B------:R-:W-:Y:S05]  /*6fd0*/  BSYNC.RECONVERGENT B1 ;  /* 0x0000000000017941 */ /* 0x000fea0003800200 */
.L_x_7572:
[----:B------:R-:W-:Y:S02]  /*6fe0*/  SHF.L.U32 R0, R0, 0x14, RZ ;  /* 0x0000001400007819 */ /* 0x000fe400000006ff */
[----:B------:R-:W-:-:S04]  /*6ff0*/  LEA R2, R2, 0x3b800000, 0x17 ;  /* 0x3b80000002027811 */ /* 0x000fc800078eb8ff */
[----:B------:R-:W-:-:S07]  /*7000*/  LOP3.LUT R4, R2, R0, R7, 0xfe, !PT ;  /* 0x0000000002047212 */ /* 0x000fce00078efe07 */
.L_x_7571:
[----:B------:R-:W-:Y:S05]  /*7010*/  BSYNC.RECONVERGENT B0 ;  /* 0x0000000000007941 */ /* 0x000fea0003800200 */
.L_x_7570:
[----:B------:R-:W0:Y:S02]  /*7020*/  F2I.FTZ.TRUNC.NTZ R4, R4 ;  /* 0x0000000400047305 */ /* 0x000e24000021f100 */
[----:B0-----:R-:W-:Y:S01]  /*7030*/  PRMT R0, R4, 0x7610, R0 ;  /* 0x0000761004007816 */ /* 0x001fe20000000000 */
[----:B------:R-:W-:Y:S06]  /*7040*/  BRA `(.L_x_7555) ;  /* 0x0000000400107947 */ /* 0x000fec0003800000 */
.L_x_7568:
        /* <DEDUP_REMOVED lines=21> */
.L_x_7577:
[----:B------:R-:W-:Y:S05]  /*71a0*/  BSYNC.RECONVERGENT B1 ;  /* 0x0000000000017941 */ /* 0x000fea0003800200 */
.L_x_7576:
[----:B------:R-:W-:Y:S01]  /*71b0*/  IMAD.SHL.U32 R0, R0, 0x200000, RZ ;  /* 0x0020000000007824 */ /* 0x000fe200078e00ff */
[----:B------:R-:W-:-:S04]  /*71c0*/  LEA R2, R2, 0x37800000, 0x17 ;  /* 0x3780000002027811 */ /* 0x000fc800078eb8ff */
[----:B------:R-:W-:-:S07]  /*71d0*/  LOP3.LUT R4, R2, R0, R7, 0xfe, !PT ;  /* 0x0000000002047212 */ /* 0x000fce00078efe07 */
.L_x_7575:
[----:B------:R-:W-:Y:S05]  /*71e0*/  BSYNC.RECONVERGENT B0 ;  /* 0x0000000000007941 */ /* 0x000fea0003800200 */
.L_x_7574:
[----:B------:R-:W0:Y:S02]  /*71f0*/  F2I.FTZ.TRUNC.NTZ R4, R4 ;  /* 0x0000000400047305 */ /* 0x000e24000021f100 */
[----:B0-----:R-:W-:Y:S01]  /*7200*/  PRMT R0, R4, 0x7610, R0 ;  /* 0x0000761004007816 */ /* 0x001fe20000000000 */
[----:B------:R-:W-:Y:S06]  /*7210*/  BRA `(.L_x_7555) ;  /* 0x00000000009c7947 */ /* 0x000fec0003800000 */
.L_x_7567:
        /* <DEDUP_REMOVED lines=14> */
.L_x_7581:
[----:B------:R-:W-:Y:S05]  /*7300*/  BSYNC.RECONVERGENT B0 ;  /* 0x0000000000007941 */ /* 0x000fea0003800200 */
.L_x_7580:
[----:B------:R-:W0:Y:S02]  /*7310*/  F2I.FTZ.TRUNC.NTZ R4, R4 ;  /* 0x0000000400047305 */ /* 0x000e24000021f100 */
[----:B0-----:R-:W-:Y:S01]  /*7320*/  PRMT R0, R4, 0x7610, R0 ;  /* 0x0000761004007816 */ /* 0x001fe20000000000 */
[----:B------:R-:W-:Y:S06]  /*7330*/  BRA `(.L_x_7555) ;  /* 0x0000000000547947 */ /* 0x000fec0003800000 */
.L_x_7554:
        /* <DEDUP_REMOVED lines=15> */
[----:B--2-45:R-:W-:Y:S05]  /*7430*/  CALL.ABS.NOINC R2 ;  /* 0x0000000002007343 */ /* 0x034fea0003c00000 */
.L_x_7582:
[----:B------:R-:W-:Y:S01]  /*7440*/  PRMT R0, RZ, 0x7610, R0 ;  /* 0x00007610ff007816 */ /* 0x000fe20000000000 */
[----:B------:R-:W-:Y:S06]  /*7450*/  BRA `(.L_x_7555) ;  /* 0x00000000000c7947 */ /* 0x000fec0003800000 */
.L_x_7579:
[----:B------:R1:W5:Y:S01]  /*7460*/  LDG.E.U16 R0, desc[UR36][R2.64] ;  /* 0x0000002402007981 */ /* 0x000362000c1e1500 */
[----:B------:R-:W-:Y:S05]  /*7470*/  BRA `(.L_x_7555) ;  /* 0x0000000000047947 */ /* 0x000fea0003800000 */
.L_x_7578:
[----:B------:R2:W5:Y:S02]  /*7480*/  LDG.E.U16 R0, desc[UR36][R2.64] ;  /* 0x0000002402007981 */ /* 0x000564000c1e1500 */
.L_x_7555:
[----:B------:R-:W0:Y:S01]  /*7490*/  LDCU.64 UR6, c[0x0][0x5e8] ;  /* 0x0000bd00ff0677ac */ /* 0x000e220008000a00 */
[----:B-1---5:R-:W-:Y:S01]  /*74a0*/  PRMT R0, R0, 0x9910, RZ ;  /* 0x0000991000007816 */ /* 0x022fe200000000ff */
[----:B------:R-:W-:Y:S01]  /*74b0*/  BSSY.RECONVERGENT B6, `(.L_x_7583) ;  /* 0x00000d6000067945 */ /* 0x000fe20003800200 */
[----:B----4-:R-:W-:Y:S01]  /*74c0*/  PRMT R19, R19, 0x9910, RZ ;  /* 0x0000991013137816 */ /* 0x010fe200000000ff */
[----:B------:R-:W-:Y:S01]  /*74d0*/  UPRMT UR4, UR43, 0x9910, URZ ;  /* 0x000099102b047896 */ /* 0x000fe200080000ff */
[----:B------:R-:W-:-:S03]  /*74e0*/  ISETP.NE.AND P0, PT, R0, RZ, PT ;  /* 0x000000ff0000720c */ /* 0x000fc60003f05270 */
[----:B------:R-:W-:Y:S01]  /*74f0*/  UISETP.GT.AND UP0, UPT, UR4, 0x9, UPT ;  /* 0x000000090400788c */ /* 0x000fe2000bf04270 */
[----:B------:R-:W-:-:S05]  /*7500*/  IMAD.MOV.U32 R0, RZ, RZ, R19 ;  /* 0x000000ffff007224 */ /* 0x000fca00078e0013 */
[----:B------:R-:W-:Y:S02]  /*7510*/  ISETP.NE.XOR P0, PT, R0, RZ, P0 ;  /* 0x000000ff0000720c */ /* 0x000fe40000705a70 */
[----:B0-23--:R-:W-:Y:S02]  /*7520*/  IADD3 R2, P1, PT, R16, UR6, RZ ;  /* 0x0000000610027c10 */ /* 0x00dfe4000ff3e0ff */
        /* <DEDUP_REMOVED lines=13> */
.L_x_7587:
[----:B------:R4:W-:Y:S01]  /*7600*/  STG.E.U8 desc[UR36][R2.64], R4 ;  /* 0x0000000402007986 */ /* 0x0009e2000c101124 */
[----:B------:R-:W-:Y:S05]  /*7610*/  BRA `(.L_x_7589) ;  /* 0x0000000800fc7947 */ /* 0x000fea0003800000 */
.L_x_7586:
        /* <DEDUP_REMOVED lines=9> */
.L_x_7591:
[----:B------:R2:W-:Y:S01]  /*76b0*/  STG.E desc[UR36][R2.64], R4 ;  /* 0x0000000402007986 */ /* 0x0005e2000c101924 */
[----:B------:R-:W-:Y:S05]  /*76c0*/  BRA `(.L_x_7589) ;  /* 0x0000000800d07947 */ /* 0x000fea0003800000 */
.L_x_7590:
[----:B------:R0:W-:Y:S01]  /*76d0*/  STG.E.U16 desc[UR36][R2.64], R4 ;  /* 0x0000000402007986 */ /* 0x0001e2000c101524 */
[----:B------:R-:W-:Y:S05]  /*76e0*/  BRA `(.L_x_7589) ;  /* 0x0000000800c87947 */ /* 0x000fea0003800000 */
.L_x_7585:
        /* <DEDUP_REMOVED lines=9> */
.L_x_7593:
[----:B------:R-:W-:-:S04]  /*7780*/  I2FP.F32.U32 R0, R4 ;  /* 0x0000000400007245 */ /* 0x000fc80000201000 */
[----:B------:R-:W-:-:S05]  /*7790*/  F2FP.F16.F32.PACK_AB R0, RZ, R0 ;  /* 0x00000000ff00723e */ /* 0x000fca00000000ff */
[----:B------:R0:W-:Y:S01]  /*77a0*/  STG.E.U16 desc[UR36][R2.64], R0 ;  /* 0x0000000002007986 */ /* 0x0001e2000c101524 */
[----:B------:R-:W-:Y:S05]  /*77b0*/  BRA `(.L_x_7589) ;  /* 0x0000000800947947 */ /* 0x000fea0003800000 */
.L_x_7592:
        /* <DEDUP_REMOVED lines=10> */
.L_x_7595:
[----:B------:R-:W-:-:S04]  /*7860*/  I2FP.F32.U32 R4, R4 ;  /* 0x0000000400047245 */ /* 0x000fc80000201000 */
[----:B------:R-:W-:-:S04]  /*7870*/  F2FP.F16.F32.PACK_AB R5, RZ, R4 ;  /* 0x00000004ff05723e */ /* 0x000fc800000000ff */
[----:B------:R-:W-:-:S05]  /*7880*/  PRMT R5, R5, 0x5410, RZ ;  /* 0x0000541005057816 */ /* 0x000fca00000000ff */
[----:B------:R0:W-:Y:S01]  /*7890*/  STG.E desc[UR36][R2.64], R5 ;  /* 0x0000000502007986 */ /* 0x0001e2000c101924 */
[----:B------:R-:W-:Y:S05]  /*78a0*/  BRA `(.L_x_7589) ;  /* 0x0000000800587947 */ /* 0x000fea0003800000 */
.L_x_7594:
[----:B------:R-:W0:Y:S02]  /*78b0*/  I2F.F64.U32 R4, R4 ;  /* 0x0000000400047312 */ /* 0x000e240000201800 */
[----:B0-----:R0:W-:Y:S01]  /*78c0*/  STG.E.64 desc[UR36][R2.64], R4 ;  /* 0x0000000402007986 */ /* 0x0011e2000c101b24 */
[----:B------:R-:W-:Y:S05]  /*78d0*/  BRA `(.L_x_7589) ;  /* 0x00000008004c7947 */ /* 0x000fea0003800000 */
.L_x_7584:
        /* <DEDUP_REMOVED lines=12> */
.L_x_7599:
        /* <DEDUP_REMOVED lines=17> */
.L_x_7601:
[----:B------:R-:W-:Y:S05]  /*7ab0*/  BSYNC.RECONVERGENT B0 ;  /* 0x0000000000007941 */ /* 0x000fea0003800200 */
.L_x_7600:
[----:B------:R0:W-:Y:S01]  /*7ac0*/  STG.E.U8 desc[UR36][R2.64], R0 ;  /* 0x0000000002007986 */ /* 0x0001e2000c101124 */
[----:B------:R-:W-:Y:S05]  /*7ad0*/  BRA `(.L_x_7589) ;  /* 0x0000000400cc7947 */ /* 0x000fea0003800000 */
.L_x_7598:
        /* <DEDUP_REMOVED lines=17> */
.L_x_7603:
[----:B------:R-:W-:Y:S05]  /*7bf0*/  BSYNC.RECONVERGENT B0 ;  /* 0x0000000000007941 */ /* 0x000fea0003800200 */
.L_x_7602:
[----:B------:R0:W-:Y:S01]  /*7c00*/  STG.E.U8 desc[UR36][R2.64], R0 ;  /* 0x0000000002007986 */ /* 0x0001e2000c101124 */
[----:B------:R-:W-:Y:S05]  /*7c10*/  BRA `(.L_x_7589) ;  /* 0x00000004007c7947 */ /* 0x000fea0003800000 */
.L_x_7597:
        /* <DEDUP_REMOVED lines=21> */
.L_x_7605:
[----:B------:R-:W-:-:S05]  /*7d70*/  IMAD.MOV.U32 R5, RZ, RZ, RZ ;  /* 0x000000ffff057224 */ /* 0x000fca00078e00ff */
[----:B------:R0:W-:Y:S01]  /*7d80*/  STG.E.64 desc[UR36][R2.64], R4 ;  /* 0x0000000402007986 */ /* 0x0001e2000c101b24 */
[----:B------:R-:W-:Y:S05]  /*7d90*/  BRA `(.L_x_7589) ;  /* 0x00000004001c7947 */ /* 0x000fea0003800000 */
.L_x_7604:
[----:B------:R0:W-:Y:S01]  /*7da0*/  STG.E desc[UR36][R2.64], R4 ;  /* 0x0000000402007986 */ /* 0x0001e2000c101924 */
[----:B------:R-:W-:Y:S05]  /*7db0*/  BRA `(.L_x_7589) ;  /* 0x0000000400147947 */ /* 0x000fea0003800000 */
.L_x_7596:
        /* <DEDUP_REMOVED lines=8> */
.L_x_7607:
[----:B------:R-:W-:Y:S01]  /*7e40*/  CS2R R6, SRZ ;  /* 0x0000000000067805 */ /* 0x000fe2000001ff00 */
[----:B------:R-:W0:Y:S04]  /*7e50*/  I2F.F64.U32 R4, R4 ;  /* 0x0000000400047312 */ /* 0x000e280000201800 */
[----:B0-----:R0:W-:Y:S01]  /*7e60*/  STG.E.128 desc[UR36][R2.64], R4 ;  /* 0x0000000402007986 */ /* 0x0011e2000c101d24 */
[----:B------:R-:W-:Y:S05]  /*7e70*/  BRA `(.L_x_7589) ;  /* 0x0000000000e47947 */ /* 0x000fea0003800000 */
.L_x_7606:
[----:B------:R-:W-:-:S09]  /*7e80*/  UISETP.NE.AND UP0, UPT, UR4, 0xf, UPT ;  /* 0x0000000f0400788c */ /* 0x000fd2000bf05270 */
[----:B------:R-:W-:Y:S05]  /*7e90*/  BRA.U !UP0, `(.L_x_7608) ;  /* 0x0000000108d07547 */ /* 0x000fea000b800000 */
[----:B------:R-:W-:-:S09]  /*7ea0*/  UISETP.NE.AND UP0, UPT, UR4, 0x17, UPT ;  /* 0x000000170400788c */ /* 0x000fd2000bf05270 */
[----:B------:R-:W-:Y:S05]  /*7eb0*/  BRA.U !UP0, `(.L_x_7609) ;  /* 0x0000000108847547 */ /* 0x000fea000b800000 */
[----:B------:R-:W-:-:S09]  /*7ec0*/  UISETP.NE.AND UP0, UPT, UR4, 0x18, UPT ;  /* 0x000000180400788c */ /* 0x000fd2000bf05270 */
[----:B------:R-:W-:Y:S05]  /*7ed0*/  BRA.U !UP0, `(.L_x_7610) ;  /* 0x0000000108447547 */ /* 0x000fea000b800000 */
.L_x_7588:
        /* <DEDUP_REMOVED lines=12> */
[----:B----4-:R-:W-:Y:S01]  /*7fa0*/  IMAD.U32 R10, RZ, RZ, UR8 ;  /* 0x00000008ff0a7e24 */ /* 0x010fe2000f8e00ff */
[----:B-1----:R-:W-:-:S07]  /*7fb0*/  MOV R11, UR9 ;  /* 0x00000009000b7c02 */ /* 0x002fce0008000f00 */
[----:B------:R-:W-:-:S07]  /*7fc0*/  LEPC R20, `(.L_x_7611) ;  /* 0x000000001014794e */ /* 0x000fce0000000000 */
[----:B--2---:R-:W-:Y:S05]  /*7fd0*/  CALL.ABS.NOINC R2 ;  /* 0x0000000002007343 */ /* 0x004fea0003c00000 */
.L_x_7611:
[----:B------:R-:W-:Y:S05]  /*7fe0*/  BRA `(.L_x_7589) ;  /* 0x0000000000887947 */ /* 0x000fea0003800000 */
.L_x_7610:
        /* <DEDUP_REMOVED lines=11> */
.L_x_7613:
[----:B------:R-:W-:Y:S05]  /*80a0*/  BSYNC.RECONVERGENT B0 ;  /* 0x0000000000007941 */ /* 0x000fea0003800200 */
.L_x_7612:
[----:B------:R0:W-:Y:S01]  /*80b0*/  STG.E.U8 desc[UR36][R2.64], R5 ;  /* 0x0000000502007986 */ /* 0x0001e2000c101124 */
[----:B------:R-:W-:Y:S05]  /*80c0*/  BRA `(.L_x_7589) ;  /* 0x0000000000507947 */ /* 0x000fea0003800000 */
.L_x_7609:
        /* <DEDUP_REMOVED lines=12> */
.L_x_7614:
[----:B------:R-:W-:Y:S01]  /*8190*/  IMAD.MOV.U32 R5, RZ, RZ, 0x7f ;  /* 0x0000007fff057424 */ /* 0x000fe200078e00ff */
[----:B------:R-:W-:-:S04]  /*81a0*/  ISETP.GT.U32.AND P0, PT, R7, 0x7f800000, PT ;  /* 0x7f8000000700780c */ /* 0x000fc80003f04070 */
[----:B------:R-:W-:-:S05]  /*81b0*/  SEL R5, R5, 0x7c, P0 ;  /* 0x0000007c05057807 */ /* 0x000fca0000000000 */
[----:B------:R0:W-:Y:S01]  /*81c0*/  STG.E.U8 desc[UR36][R2.64], R5 ;  /* 0x0000000502007986 */ /* 0x0001e2000c101124 */
[----:B------:R-:W-:Y:S05]  /*81d0*/  BRA `(.L_x_7589) ;  /* 0x00000000000c7947 */ /* 0x000fea0003800000 */
.L_x_7608:
[----:B------:R-:W-:-:S04]  /*81e0*/  I2FP.F32.U32 R0, R4 ;  /* 0x0000000400007245 */ /* 0x000fc80000201000 */
[----:B------:R-:W-:-:S05]  /*81f0*/  F2FP.BF16.F32.PACK_AB R0, RZ, R0 ;  /* 0x00000000ff00723e */ /* 0x000fca00000010ff */
[----:B------:R0:W-:Y:S02]  /*8200*/  STG.E.U16 desc[UR36][R2.64], R0 ;  /* 0x0000000002007986 */ /* 0x0001e4000c101524 */
.L_x_7589:
[----:B------:R-:W-:Y:S05]  /*8210*/  BSYNC.RECONVERGENT B6 ;  /* 0x0000000000067941 */ /* 0x000fea0003800200 */
.L_x_7583:
[----:B------:R-:W-:-:S07]  /*8220*/  VIADD R17, R17, 0x80 ;  /* 0x0000008011117836 */ /* 0x000fce0000000000 */
.L_x_7515:
[----:B------:R-:W-:Y:S05]  /*8230*/  BSYNC.RECONVERGENT B7 ;  /* 0x0000000000077941 */ /* 0x000fea0003800200 */
.L_x_7514:
        /* <DEDUP_REMOVED lines=358> */
.L_x_7617:
        /* <DEDUP_REMOVED lines=16> */
.L_x_7621:
[----:B------:R3:W5:Y:S01]  /*99a0*/  LDG.E.U8 R19, desc[UR36][R2.64] ;  /* 0x0000002402137981 */ /* 0x000762000c1e1100 */
[----:B------:R-:W-:Y:S05]  /*99b0*/  BRA `(.L_x_7623) ;  /* 0x0000000c004c7947 */ /* 0x000fea0003800000 */
.L_x_7620:
        /* <DEDUP_REMOVED lines=8> */
.L_x_7625:
[----:B------:R0:W5:Y:S01]  /*9a40*/  LDG.E.U16 R19, desc[UR36][R2.64] ;  /* 0x0000002402137981 */ /* 0x000162000c1e1500 */
[----:B------:R-:W-:Y:S05]  /*9a50*/  BRA `(.L_x_7623) ;  /* 0x0000000c00247947 */ /* 0x000fea0003800000 */
.L_x_7624:
[----:B------:R0:W5:Y:S01]  /*9a60*/  LDG.E.U16 R19, desc[UR36][R2.64] ;  /* 0x0000002402137981 */ /* 0x000162000c1e1500 */
[----:B------:R-:W-:Y:S05]  /*9a70*/  BRA `(.L_x_7623) ;  /* 0x0000000c001c7947 */ /* 0x000fea0003800000 */
.L_x_7619:
        /* <DEDUP_REMOVED lines=9> */
.L_x_7627:
[----:B------:R-:W2:Y:S02]  /*9b10*/  LDG.E.U16 R0, desc[UR36][R2.64] ;  /* 0x0000002402007981 */ /* 0x000ea4000c1e1500 */
[----:B--2---:R-:W-:-:S06]  /*9b20*/  HADD2.F32 R0, -RZ, R0.H0_H0 ;  /* 0x20000000ff007230 */ /* 0x004fcc0000004100 */
[----:B------:R-:W0:Y:S02]  /*9b30*/  F2I.FTZ.TRUNC.NTZ R0, R0 ;  /* 0x0000000000007305 */ /* 0x000e24000021f100 */
[----:B0-----:R-:W-:Y:S01]  /*9b40*/  PRMT R19, R0, 0x7610, R19 ;  /* 0x0000761000137816 */ /* 0x001fe20000000013 */
[----:B------:R-:W-:Y:S06]  /*9b50*/  BRA `(.L_x_7623) ;  /* 0x0000000800e47947 */ /* 0x000fec0003800000 */
.L_x_7626:
        /* <DEDUP_REMOVED lines=9> */
.L_x_7629:
[----:B------:R-:W2:Y:S02]  /*9bf0*/  LDG.E.U16 R2, desc[UR36][R2.64] ;  /* 0x0000002402027981 */ /* 0x000ea4000c1e1500 */
[----:B--2---:R-:W-:-:S06]  /*9c00*/  HADD2.F32 R0, -RZ, R2.H0_H0 ;  /* 0x20000002ff007230 */ /* 0x004fcc0000004100 */
[----:B------:R-:W0:Y:S02]  /*9c10*/  F2I.FTZ.TRUNC.NTZ R0, R0 ;  /* 0x0000000000007305 */ /* 0x000e24000021f100 */
[----:B0-----:R-:W-:Y:S01]  /*9c20*/  PRMT R19, R0, 0x7610, R19 ;  /* 0x0000761000137816 */ /* 0x001fe20000000013 */
[----:B------:R-:W-:Y:S06]  /*9c30*/  BRA `(.L_x_7623) ;  /* 0x0000000800ac7947 */ /* 0x000fec0003800000 */
.L_x_7628:
[----:B------:R-:W2:Y:S02]  /*9c40*/  LDG.E.64 R2, desc[UR36][R2.64] ;  /* 0x0000002402027981 */ /* 0x000ea4000c1e1b00 */
[----:B--2---:R0:W1:Y:S02]  /*9c50*/  F2I.F64.TRUNC R19, R2 ;  /* 0x0000000200137311 */ /* 0x004064000030d100 */
[----:B01----:R-:W-:Y:S05]  /*9c60*/  BRA `(.L_x_7623) ;  /* 0x0000000800a07947 */ /* 0x003fea0003800000 */
.L_x_7618:
        /* <DEDUP_REMOVED lines=12> */
.L_x_7632:
[----:B------:R-:W2:Y:S02]  /*9d30*/  LDG.E.64 R2, desc[UR36][R2.64] ;  /* 0x0000002402027981 */ /* 0x000ea4000c1e1b00 */
[----:B--2---:R3:W4:Y:S02]  /*9d40*/  F2I.F64.TRUNC R19, R2 ;  /* 0x0000000200137311 */ /* 0x004724000030d100 */
[----:B---34-:R-:W-:Y:S05]  /*9d50*/  BRA `(.L_x_7623) ;  /* 0x0000000800647947 */ /* 0x018fea0003800000 */
.L_x_7631:
        /* <DEDUP_REMOVED lines=27> */
.L_x_7634:
        /* <DEDUP_REMOVED lines=14> */
.L_x_7633:
[----:B------:R-:W2:Y:S02]  /*9ff0*/  LDG.E.U16 R0, desc[UR36][R2.64] ;  /* 0x0000002402007981 */ /* 0x000ea4000c1e1500 */
[----:B--2---:R-:W-:-:S06]  /*a000*/  IMAD.U32 R0, R0, 0x10000, RZ ;  /* 0x0001000000007824 */ /* 0x004fcc00078e00ff */
[----:B------:R-:W0:Y:S02]  /*a010*/  F2I.FTZ.TRUNC.NTZ R0, R0 ;  /* 0x0000000000007305 */ /* 0x000e24000021f100 */
[----:B0-----:R-:W-:Y:S01]  /*a020*/  PRMT R19, R0, 0x7610, R19 ;  /* 0x0000761000137816 */ /* 0x001fe20000000013 */
[----:B------:R-:W-:Y:S06]  /*a030*/  BRA `(.L_x_7623) ;  /* 0x0000000400ac7947 */ /* 0x000fec0003800000 */
.L_x_7630:
        /* <DEDUP_REMOVED lines=10> */
.L_x_7637:
        /* <DEDUP_REMOVED lines=21> */
.L_x_7641:
[----:B------:R-:W-:Y:S05]  /*a230*/  BSYNC.RECONVERGENT B1 ;  /* 0x0000000000017941 */ /* 0x000fea0003800200 */
.L_x_7640:
[----:B------:R-:W-:Y:S01]  /*a240*/  IMAD.SHL.U32 R0, R0, 0x100000, RZ ;  /* 0x0010000000007824 */ /* 0x000fe200078e00ff */
[----:B------:R-:W-:-:S04]  /*a250*/  LEA R2, R2, 0x3b800000, 0x17 ;  /* 0x3b80000002027811 */ /* 0x000fc800078eb8ff */
[----:B------:R-:W-:-:S07]  /*a260*/  LOP3.LUT R0, R2, R0, R7, 0xfe, !PT ;  /* 0x0000000002007212 */ /* 0x000fce00078efe07 */
.L_x_7639:
[----:B------:R-:W-:Y:S05]  /*a270*/  BSYNC.RECONVERGENT B0 ;  /* 0x0000000000007941 */ /* 0x000fea0003800200 */
.L_x_7638:
[----:B------:R-:W0:Y:S02]  /*a280*/  F2I.FTZ.TRUNC.NTZ R0, R0 ;  /* 0x0000000000007305 */ /* 0x000e24000021f100 */
[----:B0-----:R-:W-:Y:S01]  /*a290*/  PRMT R19, R0, 0x7610, R19 ;  /* 0x0000761000137816 */ /* 0x001fe20000000013 */
[----:B------:R-:W-:Y:S06]  /*a2a0*/  BRA `(.L_x_7623) ;  /* 0x0000000400107947 */ /* 0x000fec0003800000 */
.L_x_7636:
        /* <DEDUP_REMOVED lines=21> */
.L_x_7645:
[----:B------:R-:W-:Y:S05]  /*a400*/  BSYNC.RECONVERGENT B1 ;  /* 0x0000000000017941 */ /* 0x000fea0003800200 */
.L_x_7644:
[----:B------:R-:W-:Y:S01]  /*a410*/  IMAD.SHL.U32 R0, R0, 0x200000, RZ ;  /* 0x0020000000007824 */ /* 0x000fe200078e00ff */
[----:B------:R-:W-:-:S04]  /*a420*/  LEA R2, R2, 0x37800000, 0x17 ;  /* 0x3780000002027811 */ /* 0x000fc800078eb8ff */
[----:B------:R-:W-:-:S07]  /*a430*/  LOP3.LUT R0, R2, R0, R7, 0xfe, !PT ;  /* 0x0000000002007212 */ /* 0x000fce00078efe07 */
.L_x_7643:
[----:B------:R-:W-:Y:S05]  /*a440*/  BSYNC.RECONVERGENT B0 ;  /* 0x0000000000007941 */ /* 0x000fea0003800200 */
.L_x_7642:
[----:B------:R-:W0:Y:S02]  /*a450*/  F2I.FTZ.TRUNC.NTZ R0, R0 ;  /* 0x0000000000007305 */ /* 0x000e24000021f100 */
[----:B0-----:R-:W-:Y:S01]  /*a460*/  PRMT R19, R0, 0x7610, R19 ;  /* 0x0000761000137816 */ /* 0x001fe20000000013 */
[----:B------:R-:W-:Y:S06]  /*a470*/  BRA `(.L_x_7623) ;  /* 0x00000000009c7947 */ /* 0x000fec0003800000 */
.L_x_7635:
        /* <DEDUP_REMOVED lines=14> */
.L_x_7649:
[----:B------:R-:W-:Y:S05]  /*a560*/  BSYNC.RECONVERGENT B0 ;  /* 0x0000000000007941 */ /* 0x000fea0003800200 */
.L_x_7648:
[----:B------:R-:W0:Y:S02]  /*a570*/  F2I.FTZ.TRUNC.NTZ R0, R0 ;  /* 0x0000000000007305 */ /* 0x000e24000021f100 */
[----:B0-----:R-:W-:Y:S01]  /*a580*/  PRMT R19, R0, 0x7610, R19 ;  /* 0x0000761000137816 */ /* 0x001fe20000000013 */
[----:B------:R-:W-:Y:S06]  /*a590*/  BRA `(.L_x_7623) ;  /* 0x0000000000547947 */ /* 0x000fec0003800000 */
.L_x_7622:
        /* <DEDUP_REMOVED lines=16> */
.L_x_7650:
[----:B------:R-:W-:Y:S01]  /*a6a0*/  PRMT R19, RZ, 0x7610, R19 ;  /* 0x00007610ff137816 */ /* 0x000fe20000000013 */
[----:B------:R-:W-:Y:S06]  /*a6b0*/  BRA `(.L_x_7623) ;  /* 0x00000000000c7947 */ /* 0x000fec0003800000 */
.L_x_7647:
[----:B------:R2:W5:Y:S01]  /*a6c0*/  LDG.E.U16 R19, desc[UR36][R2.64] ;  /* 0x0000002402137981 */ /* 0x000562000c1e1500 */
[----:B------:R-:W-:Y:S05]  /*a6d0*/  BRA `(.L_x_7623) ;  /* 0x0000000000047947 */ /* 0x000fea0003800000 */
.L_x_7646:
[----:B------:R1:W5:Y:S02]  /*a6e0*/  LDG.E.U16 R19, desc[UR36][R2.64] ;  /* 0x0000002402137981 */ /* 0x000364000c1e1500 */
.L_x_7623:
[----:B------:R-:W0:Y:S01]  /*a6f0*/  LDCU.64 UR6, c[0x0][0x5f8] ;  /* 0x0000bf00ff0677ac */ /* 0x000e220008000a00 */
[----:B------:R-:W-:-:S04]  /*a700*/  UPRMT UR4, UR42, 0x9910, URZ ;  /* 0x000099102a047896 */ /* 0x000fc800080000ff */
[----:B------:R-:W-:Y:S01]  /*a710*/  UISETP.GT.AND UP0, UPT, UR4, 0x9, UPT ;  /* 0x000000090400788c */ /* 0x000fe2000bf04270 */
[----:B01234-:R-:W-:-:S05]  /*a720*/  IADD3 R2, P0, PT, R18, UR6, RZ ;  /* 0x0000000612027c10 */ /* 0x01ffca000ff1e0ff */
        /* <DEDUP_REMOVED lines=12> */
.L_x_7654:
[----:B------:R0:W5:Y:S01]  /*a7f0*/  LDG.E.U8 R0, desc[UR36][R2.64] ;  /* 0x0000002402007981 */ /* 0x000162000c1e1100 */
[----:B------:R-:W-:Y:S05]  /*a800*/  BRA `(.L_x_7656) ;  /* 0x0000000c004c7947 */ /* 0x000fea0003800000 */
.L_x_7653:
        /* <DEDUP_REMOVED lines=8> */
.L_x_7658:
[----:B------:R0:W5:Y:S01]  /*a890*/  LDG.E.U16 R0, desc[UR36][R2.64] ;  /* 0x0000002402007981 */ /* 0x000162000c1e1500 */
[----:B------:R-:W-:Y:S05]  /*a8a0*/  BRA `(.L_x_7656) ;  /* 0x0000000c00247947 */ /* 0x000fea0003800000 */
.L_x_7657:
[----:B------:R0:W5:Y:S01]  /*a8b0*/  LDG.E.U16 R0, desc[UR36][R2.64] ;  /* 0x0000002402007981 */ /* 0x000162000c1e1500 */
[----:B------:R-:W-:Y:S05]  /*a8c0*/  BRA `(.L_x_7656) ;  /* 0x0000000c001c7947 */ /* 0x000fea0003800000 */
.L_x_7652:
        /* <DEDUP_REMOVED lines=9> */
.L_x_7660:
[----:B------:R-:W2:Y:S02]  /*a960*/  LDG.E.U16 R4, desc[UR36][R2.64] ;  /* 0x0000002402047981 */ /* 0x000ea4000c1e1500 */
[----:B--2---:R-:W-:-:S06]  /*a970*/  HADD2.F32 R4, -RZ, R4.H0_H0 ;  /* 0x20000004ff047230 */ /* 0x004fcc0000004100 */
[----:B------:R-:W0:Y:S02]  /*a980*/  F2I.FTZ.TRUNC.NTZ R4, R4 ;  /* 0x0000000400047305 */ /* 0x000e24000021f100 */
[----:B0-----:R-:W-:Y:S01]  /*a990*/  PRMT R0, R4, 0x7610, R0 ;  /* 0x0000761004007816 */ /* 0x001fe20000000000 */
[----:B------:R-:W-:Y:S06]  /*a9a0*/  BRA `(.L_x_7656) ;  /* 0x0000000800e47947 */ /* 0x000fec0003800000 */
.L_x_7659:
        /* <DEDUP_REMOVED lines=9> */
.L_x_7662:
[----:B------:R-:W2:Y:S02]  /*aa40*/  LDG.E.U16 R2, desc[UR36][R2.64] ;  /* 0x0000002402027981 */ /* 0x000ea4000c1e1500 */
[----:B--2---:R-:W-:-:S06]  /*aa50*/  HADD2.F32 R4, -RZ, R2.H0_H0 ;  /* 0x20000002ff047230 */ /* 0x004fcc0000004100 */
[----:B------:R-:W0:Y:S02]  /*aa60*/  F2I.FTZ.TRUNC.NTZ R4, R4 ;  /* 0x0000000400047305 */ /* 0x000e24000021f100 */
[----:B0-----:R-:W-:Y:S01]  /*aa70*/  PRMT R0, R4, 0x7610, R0 ;  /* 0x0000761004007816 */ /* 0x001fe20000000000 */
[----:B------:R-:W-:Y:S06]  /*aa80*/  BRA `(.L_x_7656) ;  /* 0x0000000800ac7947 */ /* 0x000fec0003800000 */
.L_x_7661:
[----:B------:R-:W2:Y:S02]  /*aa90*/  LDG.E.64 R2, desc[UR36][R2.64] ;  /* 0x0000002402027981 */ /* 0x000ea4000c1e1b00 */
[----:B--2---:R3:W4:Y:S02]  /*aaa0*/  F2I.F64.TRUNC R0, R2 ;  /* 0x0000000200007311 */ /* 0x004724000030d100 */
[----:B---34-:R-:W-:Y:S05]  /*aab0*/  BRA `(.L_x_7656) ;  /* 0x0000000800a07947 */ /* 0x018fea0003800000 */
.L_x_7651:
        /* <DEDUP_REMOVED lines=12> */
.L_x_7665:
[----:B------:R-:W2:Y:S02]  /*ab80*/  LDG.E.64 R2, desc[UR36][R2.64] ;  /* 0x0000002402027981 */ /* 0x000ea4000c1e1b00 */
[----:B--2---:R3:W4:Y:S02]  /*ab90*/  F2I.F64.TRUNC R0, R2 ;  /* 0x0000000200007311 */ /* 0x004724000030d100 */
[----:B---34-:R-:W-:Y:S05]  /*aba0*/  BRA `(.L_x_7656) ;  /* 0x0000000800647947 */ /* 0x018fea0003800000 */
.L_x_7664:
        /* <DEDUP_REMOVED lines=27> */
.L_x_7667:
        /* <DEDUP_REMOVED lines=14> */
.L_x_7666:
[----:B------:R-:W2:Y:S02]  /*ae40*/  LDG.E.U16 R4, desc[UR36][R2.64] ;  /* 0x0000002402047981 */ /* 0x000ea4000c1e1500 */
[----:B--2---:R-:W-:-:S06]  /*ae50*/  SHF.L.U32 R4, R4, 0x10, RZ ;  /* 0x0000001004047819 */ /* 0x004fcc00000006ff */
[----:B------:R-:W0:Y:S02]  /*ae60*/  F2I.FTZ.TRUNC.NTZ R4, R4 ;  /* 0x0000000400047305 */ /* 0x000e24000021f100 */
[----:B0-----:R-:W-:Y:S01]  /*ae70*/  PRMT R0, R4, 0x7610, R0 ;  /* 0x0000761004007816 */ /* 0x001fe20000000000 */
[----:B------:R-:W-:Y:S06]  /*ae80*/  BRA `(.L_x_7656) ;  /* 0x0000000400ac7947 */ /* 0x000fec0003800000 */
.L_x_7663:
        /* <DEDUP_REMOVED lines=10> */
.L_x_7670:
        /* <DEDUP_REMOVED lines=21> */
.L_x_7674:
[----:B------:R-:W-:Y:S05]  /*b080*/  BSYNC.RECONVERGENT B1 ;  /* 0x0000000000017941 */ /* 0x000fea0003800200 */
.L_x_7673:
[----:B------:R-:W-:Y:S01]  /*b090*/  IMAD.SHL.U32 R0, R0, 0x100000, RZ ;  /* 0x0010000000007824 */ /* 0x000fe200078e00ff */
[----:B------:R-:W-:-:S04]  /*b0a0*/  LEA R2, R2, 0x3b800000, 0x17 ;  /* 0x3b80000002027811 */ /* 0x000fc800078eb8ff */
[----:B------:R-:W-:-:S07]  /*b0b0*/  LOP3.LUT R4, R2, R0, R7, 0xfe, !PT ;  /* 0x0000000002047212 */ /* 0x000fce00078efe07 */
.L_x_7672:
[----:B------:R-:W-:Y:S05]  /*b0c0*/  BSYNC.RECONVERGENT B0 ;  /* 0x0000000000007941 */ /* 0x000fea0003800200 */
.L_x_7671:
[----:B------:R-:W0:Y:S02]  /*b0d0*/  F2I.FTZ.TRUNC.NTZ R4, R4 ;  /* 0x0000000400047305 */ /* 0x000e24000021f100 */
[----:B0-----:R-:W-:Y:S01]  /*b0e0*/  PRMT R0, R4, 0x7610, R0 ;  /* 0x0000761004007816 */ /* 0x001fe20000000000 */
[----:B------:R-:W-:Y:S06]  /*b0f0*/  BRA `(.L_x_7656) ;  /* 0x0000000400107947 */ /* 0x000fec0003800000 */
.L_x_7669:
        /* <DEDUP_REMOVED lines=21> */
.L_x_7678:
[----:B------:R-:W-:Y:S05]  /*b250*/  BSYNC.RECONVERGENT B1 ;  /* 0x0000000000017941 */ /* 0x000fea0003800200 */
.L_x_7677:
[----:B------:R-:W-:Y:S01]  /*b260*/  IMAD.SHL.U32 R0, R0, 0x200000, RZ ;  /* 0x0020000000007824 */ /* 0x000fe200078e00ff */
[----:B------:R-:W-:-:S04]  /*b270*/  LEA R2, R2, 0x37800000, 0x17 ;  /* 0x3780000002027811 */ /* 0x000fc800078eb8ff */
[----:B------:R-:W-:-:S07]  /*b280*/  LOP3.LUT R4, R2, R0, R7, 0xfe, !PT ;  /* 0x0000000002047212 */ /* 0x000fce00078efe07 */
.L_x_7676:
[----:B------:R-:W-:Y:S05]  /*b290*/  BSYNC.RECONVERGENT B0 ;  /* 0x0000000000007941 */ /* 0x000fea0003800200 */
.L_x_7675:
[----:B------:R-:W0:Y:S02]  /*b2a0*/  F2I.FTZ.TRUNC.NTZ R4, R4 ;  /* 0x0000000400047305 */ /* 0x000e24000021f100 */
[----:B0-----:R-:W-:Y:S01]  /*b2b0*/  PRMT R0, R4, 0x7610, R0 ;  /* 0x0000761004007816 */ /* 0x001fe20000000000 */
[----:B------:R-:W-:Y:S06]  /*b2c0*/  BRA `(.L_x_7656) ;  /* 0x00000000009c7947 */ /* 0x000fec0003800000 */
.L_x_7668:
        /* <DEDUP_REMOVED lines=14> */
.L_x_7682:
[----:B------:R-:W-:Y:S05]  /*b3b0*/  BSYNC.RECONVERGENT B0 ;  /* 0x0000000000007941 */ /* 0x000fea0003800200 */
.L_x_7681:
[----:B------:R-:W0:Y:S02]  /*b3c0*/  F2I.FTZ.TRUNC.NTZ R4, R4 ;  /* 0x0000000400047305 */ /* 0x000e24000021f100 */
[----:B0-----:R-:W-:Y:S01]  /*b3d0*/  PRMT R0, R4, 0x7610, R0 ;  /* 0x0000761004007816 */ /* 0x001fe20000000000 */
[----:B------:R-:W-:Y:S06]  /*b3e0*/  BRA `(.L_x_7656) ;  /* 0x0000000000547947 */ /* 0x000fec0003800000 */
.L_x_7655:
        /* <DEDUP_REMOVED lines=15> */
[----:B--2--5:R-:W-:Y:S05]  /*b4e0*/  CALL.ABS.NOINC R2 ;  /* 0x0000000002007343 */ /* 0x024fea0003c00000 */
.L_x_7683:
[----:B------:R-:W-:Y:S01]  /*b4f0*/  PRMT R0, RZ, 0x7610, R0 ;  /* 0x00007610ff007816 */ /* 0x000fe20000000000 */
[----:B------:R-:W-:Y:S06]  /*b500*/  BRA `(.L_x_7656) ;  /* 0x00000000000c7947 */ /* 0x000fec0003800000 */
.L_x_7680:
[----:B------:R2:W5:Y:S01]  /*b510*/  LDG.E.U16 R0, desc[UR36][R2.64] ;  /* 0x0000002402007981 */ /* 0x000562000c1e1500 */
[----:B------:R-:W-:Y:S05]  /*b520*/  BRA `(.L_x_7656) ;  /* 0x0000000000047947 */ /* 0x000fea0003800000 */
.L_x_7679:
[----:B------:R1:W5:Y:S02]  /*b530*/  LDG.E.U16 R0, desc[UR36][R2.64] ;  /* 0x0000002402007981 */ /* 0x000364000c1e1500 */
.L_x_7656:
[----:B------:R-:W0:Y:S01]  /*b540*/  LDCU.64 UR6, c[0x0][0x5e8] ;  /* 0x0000bd00ff0677ac */ /* 0x000e220008000a00 */
[----:B-1--45:R-:W-:Y:S01]  /*b550*/  PRMT R0, R0, 0x9910, RZ ;  /* 0x0000991000007816 */ /* 0x032fe200000000ff */
[----:B------:R-:W-:Y:S01]  /*b560*/  BSSY.RECONVERGENT B6, `(.L_x_7684) ;  /* 0x00000d6000067945 */ /* 0x000fe20003800200 */
[----:B------:R-:W-:Y:S01]  /*b570*/  PRMT R19, R19, 0x9910, RZ ;  /* 0x0000991013137816 */ /* 0x000fe200000000ff */
[----:B------:R-:W-:Y:S01]  /*b580*/  UPRMT UR4, UR43, 0x9910, URZ ;  /* 0x000099102b047896 */ /* 0x000fe200080000ff */
[----:B------:R-:W-:-:S03]  /*b590*/  ISETP.NE.AND P0, PT, R0, RZ, PT ;  /* 0x000000ff0000720c */ /* 0x000fc60003f05270 */
[----:B------:R-:W-:Y:S01]  /*b5a0*/  UISETP.GT.AND UP0, UPT, UR4, 0x9, UPT ;  /* 0x000000090400788c */ /* 0x000fe2000bf04270 */
[----:B------:R-:W-:-:S05]  /*b5b0*/  IMAD.MOV.U32 R0, RZ, RZ, R19 ;  /* 0x000000ffff007224 */ /* 0x000fca00078e0013 */
[----:B------:R-:W-:Y:S02]  /*b5c0*/  ISETP.NE.XOR P0, PT, R0, RZ, P0 ;  /* 0x000000ff0000720c */ /* 0x000fe40000705a70 */
[----:B0-23--:R-:W-:Y:S02]  /*b5d0*/  IADD3 R2, P1, PT, R16, UR6, RZ ;  /* 0x0000000610027c10 */ /* 0x00dfe4000ff3e0ff */
[----:B------:R-:W-:Y:S02]  /*b5e0*/  SEL R4, RZ, 0x1, !P0 ;  /* 0x00000001ff047807 */ /* 0x000fe40004000000 */
        /* <DEDUP_REMOVED lines=12> */
.L_x_7688:
[----:B------:R4:W-:Y:S01]  /*b6b0*/  STG.E.U8 desc[UR36][R2.64], R4 ;  /* 0x0000000402007986 */ /* 0x0009e2000c101124 */
[----:B------:R-:W-:Y:S05]  /*b6c0*/  BRA `(.L_x_7690) ;  /* 0x0000000800fc7947 */ /* 0x000fea0003800000 */
.L_x_7687:
        /* <DEDUP_REMOVED lines=9> */
.L_x_7692:
[----:B------:R2:W-:Y:S01]  /*b760*/  STG.E desc[UR36][R2.64], R4 ;  /* 0x0000000402007986 */ /* 0x0005e2000c101924 */
[----:B------:R-:W-:Y:S05]  /*b770*/  BRA `(.L_x_7690) ;  /* 0x0000000800d07947 */ /* 0x000fea0003800000 */
.L_x_7691:
[----:B------:R0:W-:Y:S01]  /*b780*/  STG.E.U16 desc[UR36][R2.64], R4 ;  /* 0x0000000402007986 */ /* 0x0001e2000c101524 */
[----:B------:R-:W-:Y:S05]  /*b790*/  BRA `(.L_x_7690) ;  /* 0x0000000800c87947 */ /* 0x000fea0003800000 */
.L_x_7686:
        /* <DEDUP_REMOVED lines=9> */
.L_x_7694:
[----:B------:R-:W-:-:S04]  /*b830*/  I2FP.F32.U32 R0, R4 ;  /* 0x0000000400007245 */ /* 0x000fc80000201000 */
[----:B------:R-:W-:-:S05]  /*b840*/  F2FP.F16.F32.PACK_AB R0, RZ, R0 ;  /* 0x00000000ff00723e */ /* 0x000fca00000000ff */
[----:B------:R0:W-:Y:S01]  /*b850*/  STG.E.U16 desc[UR36][R2.64], R0 ;  /* 0x0000000002007986 */ /* 0x0001e2000c101524 */
[----:B------:R-:W-:Y:S05]  /*b860*/  BRA `(.L_x_7690) ;  /* 0x0000000800947947 */ /* 0x000fea0003800000 */
.L_x_7693:
        /* <DEDUP_REMOVED lines=10> */
.L_x_7696:
[----:B------:R-:W-:-:S04]  /*b910*/  I2FP.F32.U32 R4, R4 ;  /* 0x0000000400047245 */ /* 0x000fc80000201000 */
[----:B------:R-:W-:-:S04]  /*b920*/  F2FP.F16.F32.PACK_AB R5, RZ, R4 ;  /* 0x00000004ff05723e */ /* 0x000fc800000000ff */
[----:B------:R-:W-:-:S05]  /*b930*/  PRMT R5, R5, 0x5410, RZ ;  /* 0x0000541005057816 */ /* 0x000fca00000000ff */
[----:B------:R0:W-:Y:S01]  /*b940*/  STG.E desc[UR36][R2.64], R5 ;  /* 0x0000000502007986 */ /* 0x0001e2000c101924 */
[----:B------:R-:W-:Y:S05]  /*b950*/  BRA `(.L_x_7690) ;  /* 0x0000000800587947 */ /* 0x000fea0003800000 */
.L_x_7695:
[----:B------:R-:W0:Y:S02]  /*b960*/  I2F.F64.U32 R4, R4 ;  /* 0x0000000400047312 */ /* 0x000e240000201800 */
[----:B0-----:R0:W-:Y:S01]  /*b970*/  STG.E.64 desc[UR36][R2.64], R4 ;  /* 0x0000000402007986 */ /* 0x0011e2000c101b24 */
[----:B------:R-:W-:Y:S05]  /*b980*/  BRA `(.L_x_7690) ;  /* 0x00000008004c7947 */ /* 0x000fea0003800000 */
.L_x_7685:
        /* <DEDUP_REMOVED lines=12> */
.L_x_7700:
        /* <DEDUP_REMOVED lines=17> */
.L_x_7702:
[----:B------:R-:W-:Y:S05]  /*bb60*/  BSYNC.RECONVERGENT B0 ;  /* 0x0000000000007941 */ /* 0x000fea0003800200 */
.L_x_7701:
[----:B------:R0:W-:Y:S01]  /*bb70*/  STG.E.U8 desc[UR36][R2.64], R0 ;  /* 0x0000000002007986 */ /* 0x0001e2000c101124 */
[----:B------:R-:W-:Y:S05]  /*bb80*/  BRA `(.L_x_7690) ;  /* 0x0000000400cc7947 */ /* 0x000fea0003800000 */
.L_x_7699:
        /* <DEDUP_REMOVED lines=17> */
.L_x_7704:
[----:B------:R-:W-:Y:S05]  /*bca0*/  BSYNC.RECONVERGENT B0 ;  /* 0x0000000000007941 */ /* 0x000fea0003800200 */
.L_x_7703:
[----:B------:R0:W-:Y:S01]  /*bcb0*/  STG.E.U8 desc[UR36][R2.64], R0 ;  /* 0x0000000002007986 */ /* 0x0001e2000c101124 */
[----:B------:R-:W-:Y:S05]  /*bcc0*/  BRA `(.L_x_7690) ;  /* 0x00000004007c7947 */ /* 0x000fea0003800000 */
.L_x_7698:
        /* <DEDUP_REMOVED lines=21> */
.L_x_7706:
[----:B------:R-:W-:-:S05]  /*be20*/  IMAD.MOV.U32 R5, RZ, RZ, RZ ;  /* 0x000000ffff057224 */ /* 0x000fca00078e00ff */
[----:B------:R0:W-:Y:S01]  /*be30*/  STG.E.64 desc[UR36][R2.64], R4 ;  /* 0x0000000402007986 */ /* 0x0001e2000c101b24 */
[----:B------:R-:W-:Y:S05]  /*be40*/  BRA `(.L_x_7690) ;  /* 0x00000004001c7947 */ /* 0x000fea0003800000 */
.L_x_7705:
[----:B------:R0:W-:Y:S01]  /*be50*/  STG.E desc[UR36][R2.64], R4 ;  /* 0x0000000402007986 */ /* 0x0001e2000c101924 */
[----:B------:R-:W-:Y:S05]  /*be60*/  BRA `(.L_x_7690) ;  /* 0x0000000400147947 */ /* 0x000fea0003800000 */
.L_x_7697:
        /* <DEDUP_REMOVED lines=8> */
.L_x_7708:
[----:B------:R-:W-:Y:S01]  /*bef0*/  CS2R R6, SRZ ;  /* 0x0000000000067805 */ /* 0x000fe2000001ff00 */
[----:B------:R-:W0:Y:S04]  /*bf00*/  I2F.F64.U32 R4, R4 ;  /* 0x0000000400047312 */ /* 0x000e280000201800 */
[----:B0-----:R0:W-:Y:S01]  /*bf10*/  STG.E.128 desc[UR36][R2.64], R4 ;  /* 0x0000000402007986 */ /* 0x0011e2000c101d24 */
[----:B------:R-:W-:Y:S05]  /*bf20*/  BRA `(.L_x_7690) ;  /* 0x0000000000e47947 */ /* 0x000fea0003800000 */
.L_x_7707:
[----:B------:R-:W-:-:S09]  /*bf30*/  UISETP.NE.AND UP0, UPT, UR4, 0xf, UPT ;  /* 0x0000000f0400788c */ /* 0x000fd2000bf05270 */
[----:B------:R-:W-:Y:S05]  /*bf40*/  BRA.U !UP0, `(.L_x_7709) ;  /* 0x0000000108d07547 */ /* 0x000fea000b800000 */
[----:B------:R-:W-:-:S09]  /*bf50*/  UISETP.NE.AND UP0, UPT, UR4, 0x17, UPT ;  /* 0x000000170400788c */ /* 0x000fd2000bf05270 */
[----:B------:R-:W-:Y:S05]  /*bf60*/  BRA.U !UP0, `(.L_x_7710) ;  /* 0x0000000108847547 */ /* 0x000fea000b800000 */
[----:B------:R-:W-:-:S09]  /*bf70*/  UISETP.NE.AND UP0, UPT, UR4, 0x18, UPT ;  /* 0x000000180400788c */ /* 0x000fd2000bf05270 */
[----:B------:R-:W-:Y:S05]  /*bf80*/  BRA.U !UP0, `(.L_x_7711) ;  /* 0x0000000108447547 */ /* 0x000fea000b800000 */
.L_x_7689:
        /* <DEDUP_REMOVED lines=16> */
.L_x_7712:
[----:B------:R-:W-:Y:S05]  /*c090*/  BRA `(.L_x_7690) ;  /* 0x0000000000887947 */ /* 0x000fea0003800000 */
.L_x_7711:
        /* <DEDUP_REMOVED lines=11> */
.L_x_7714:
[----:B------:R-:W-:Y:S05]  /*c150*/  BSYNC.RECONVERGENT B0 ;  /* 0x0000000000007941 */ /* 0x000fea0003800200 */
.L_x_7713:
[----:B------:R0:W-:Y:S01]  /*c160*/  STG.E.U8 desc[UR36][R2.64], R5 ;  /* 0x0000000502007986 */ /* 0x0001e2000c101124 */
[----:B------:R-:W-:Y:S05]  /*c170*/  BRA `(.L_x_7690) ;  /* 0x0000000000507947 */ /* 0x000fea0003800000 */
.L_x_7710:
        /* <DEDUP_REMOVED lines=12> */
.L_x_7715:
[----:B------:R-:W-:Y:S01]  /*c240*/  IMAD.MOV.U32 R5, RZ, RZ, 0x7f ;  /* 0x0000007fff057424 */ /* 0x000fe200078e00ff */
[----:B------:R-:W-:-:S04]  /*c250*/  ISETP.GT.U32.AND P0, PT, R7, 0x7f800000, PT ;  /* 0x7f8000000700780c */ /* 0x000fc80003f04070 */
[----:B------:R-:W-:-:S05]  /*c260*/  SEL R5, R5, 0x7c, P0 ;  /* 0x0000007c05057807 */ /* 0x000fca0000000000 */
[----:B------:R0:W-:Y:S01]  /*c270*/  STG.E.U8 desc[UR36][R2.64], R5 ;  /* 0x0000000502007986 */ /* 0x0001e2000c101124 */
[----:B------:R-:W-:Y:S05]  /*c280*/  BRA `(.L_x_7690) ;  /* 0x00000000000c7947 */ /* 0x000fea0003800000 */
.L_x_7709:
[----:B------:R-:W-:-:S04]  /*c290*/  I2FP.F32.U32 R0, R4 ;  /* 0x0000000400007245 */ /* 0x000fc80000201000 */
[----:B------:R-:W-:-:S05]  /*c2a0*/  F2FP.BF16.F32.PACK_AB R0, RZ, R0 ;  /* 0x00000000ff00723e */ /* 0x000fca00000010ff */
[----:B------:R0:W-:Y:S02]  /*c2b0*/  STG.E.U16 desc[UR36][R2.64], R0 ;  /* 0x0000000002007986 */ /* 0x0001e4000c101524 */
.L_x_7690:
[----:B------:R-:W-:Y:S05]  /*c2c0*/  BSYNC.RECONVERGENT B6 ;  /* 0x0000000000067941 */ /* 0x000fea0003800200 */
.L_x_7684:
[----:B------:R-:W-:-:S07]  /*c2d0*/  VIADD R17, R17, 0x80 ;  /* 0x0000008011117836 */ /* 0x000fce0000000000 */
.L_x_7616:
[----:B------:R-:W-:Y:S05]  /*c2e0*/  BSYNC.RECONVERGENT B7 ;  /* 0x0000000000077941 */ /* 0x000fea0003800200 */
.L_x_7615:
[----:B------:R-:W5:Y:S02]  /*c2f0*/  LDCU UR4, c[0x0][0x380] ;  /* 0x00007000ff0477ac */ /* 0x000f640008000800 */
[----:B-----5:R-:W-:-:S13]  /*c300*/  ISETP.GE.AND P0, PT, R17, UR4, PT ;  /* 0x0000000411007c0c */ /* 0x020fda000bf06270 */
[----:B------:R-:W-:Y:S05]  /*c310*/  @P0 EXIT ;  /* 0x000000000000094d */ /* 0x000fea0003800000 */
        /* <DEDUP_REMOVED lines=354> */
.L_x_7716:
[----:B------:R-:W0:Y:S01]  /*d940*/  LDCU.64 UR6, c[0x0][0x5e8] ;  /* 0x0000bd00ff0677ac */ /* 0x000e220008000a00 */
[----:B------:R-:W1:Y:S01]  /*d950*/  LDCU.64 UR8, c[0x0][0x5f0] ;  /* 0x0000be00ff0877ac */ /* 0x000e620008000a00 */
        /* <DEDUP_REMOVED lines=17> */
.L_x_7720:
[----:B------:R0:W5:Y:S01]  /*da70*/  LDG.E.U8 R19, desc[UR36][R2.64] ;  /* 0x0000002402137981 */ /* 0x000162000c1e1100 */
[----:B------:R-:W-:Y:S05]  /*da80*/  BRA `(.L_x_7722) ;  /* 0x0000000c004c7947 */ /* 0x000fea0003800000 */
.L_x_7719:
        /* <DEDUP_REMOVED lines=8> */
.L_x_7724:
[----:B------:R0:W5:Y:S01]  /*db10*/  LDG.E.U16 R19, desc[UR36][R2.64] ;  /* 0x0000002402137981 */ /* 0x000162000c1e1500 */
[----:B------:R-:W-:Y:S05]  /*db20*/  BRA `(.L_x_7722) ;  /* 0x0000000c00247947 */ /* 0x000fea0003800000 */
.L_x_7723:
[----:B------:R0:W5:Y:S01]  /*db30*/  LDG.E.U16 R19, desc[UR36][R2.64] ;  /* 0x0000002402137981 */ /* 0x000162000c1e1500 */
[----:B------:R-:W-:Y:S05]  /*db40*/  BRA `(.L_x_7722) ;  /* 0x0000000c001c7947 */ /* 0x000fea0003800000 */
.L_x_7718:
        /* <DEDUP_REMOVED lines=9> */
.L_x_7726:
[----:B------:R-:W2:Y:S02]  /*dbe0*/  LDG.E.U16 R0, desc[UR36][R2.64] ;  /* 0x0000002402007981 */ /* 0x000ea4000c1e1500 */
[----:B--2---:R-:W-:-:S06]  /*dbf0*/  HADD2.F32 R0, -RZ, R0.H0_H0 ;  /* 0x20000000ff007230 */ /* 0x004fcc0000004100 */
[----:B------:R-:W0:Y:S02]  /*dc00*/  F2I.FTZ.TRUNC.NTZ R0, R0 ;  /* 0x0000000000007305 */ /* 0x000e24000021f100 */
[----:B0-----:R-:W-:Y:S01]  /*dc10*/  PRMT R19, R0, 0x7610, R19 ;  /* 0x0000761000137816 */ /* 0x001fe20000000013 */
[----:B------:R-:W-:Y:S06]  /*dc20*/  BRA `(.L_x_7722) ;  /* 0x0000000800e47947 */ /* 0x000fec0003800000 */
.L_x_7725:
        /* <DEDUP_REMOVED lines=9> */
.L_x_7728:
[----:B------:R-:W2:Y:S02]  /*dcc0*/  LDG.E.U16 R2, desc[UR36][R2.64] ;  /* 0x0000002402027981 */ /* 0x000ea4000c1e1500 */
[----:B--2---:R-:W-:-:S06]  /*dcd0*/  HADD2.F32 R0, -RZ, R2.H0_H0 ;  /* 0x20000002ff007230 */ /* 0x004fcc0000004100 */
[----:B------:R-:W0:Y:S02]  /*dce0*/  F2I.FTZ.TRUNC.NTZ R0, R0 ;  /* 0x0000000000007305 */ /* 0x000e24000021f100 */
[----:B0-----:R-:W-:Y:S01]  /*dcf0*/  PRMT R19, R0, 0x7610, R19 ;  /* 0x0000761000137816 */ /* 0x001fe20000000013 */
[----:B------:R-:W-:Y:S06]  /*dd00*/  BRA `(.L_x_7722) ;  /* 0x0000000800ac7947 */ /* 0x000fec0003800000 */
.L_x_7727:
[----:B------:R-:W2:Y:S02]  /*dd10*/  LDG.E.64 R2, desc[UR36][R2.64] ;  /* 0x0000002402027981 */ /* 0x000ea4000c1e1b00 */
[----:B--2---:R3:W4:Y:S02]  /*dd20*/  F2I.F64.TRUNC R19, R2 ;  /* 0x0000000200137311 */ /* 0x004724000030d100 */
[----:B---34-:R-:W-:Y:S05]  /*dd30*/  BRA `(.L_x_7722) ;  /* 0x0000000800a07947 */ /* 0x018fea0003800000 */
.L_x_7717:
        /* <DEDUP_REMOVED lines=12> */
.L_x_7731:
[----:B------:R-:W2:Y:S02]  /*de00*/  LDG.E.64 R2, desc[UR36][R2.64] ;  /* 0x0000002402027981 */ /* 0x000ea4000c1e1b00 */
[----:B--2---:R0:W1:Y:S02]  /*de10*/  F2I.F64.TRUNC R19, R2 ;  /* 0x0000000200137311 */ /* 0x004064000030d100 */
[----:B01----:R-:W-:Y:S05]  /*de20*/  BRA `(.L_x_7722) ;  /* 0x0000000800647947 */ /* 0x003fea0003800000 */
.L_x_7730:
        /* <DEDUP_REMOVED lines=27> */
.L_x_7733:
        /* <DEDUP_REMOVED lines=14> */
.L_x_7732:
[----:B------:R-:W2:Y:S02]  /*e0c0*/  LDG.E.U16 R0, desc[UR36][R2.64] ;  /* 0x0000002402007981 */ /* 0x000ea4000c1e1500 */
[----:B--2---:R-:W-:-:S06]  /*e0d0*/  IMAD.U32 R0, R0, 0x10000, RZ ;  /* 0x0001000000007824 */ /* 0x004fcc00078e00ff */
[----:B------:R-:W0:Y:S02]  /*e0e0*/  F2I.FTZ.TRUNC.NTZ R0, R0 ;  /* 0x0000000000007305 */ /* 0x000e24000021f100 */
[----:B0-----:R-:W-:Y:S01]  /*e0f0*/  PRMT R19, R0, 0x7610, R19 ;  /* 0x0000761000137816 */ /* 0x001fe20000000013 */
[----:B------:R-:W-:Y:S06]  /*e100*/  BRA `(.L_x_7722) ;  /* 0x0000000400ac7947 */ /* 0x000fec0003800000 */
.L_x_7729:
        /* <DEDUP_REMOVED lines=10> */
.L_x_7736:
        /* <DEDUP_REMOVED lines=21> */
.L_x_7740:
[----:B------:R-:W-:Y:S05]  /*e300*/  BSYNC.RECONVERGENT B1 ;  /* 0x0000000000017941 */ /* 0x000fea0003800200 */
.L_x_7739:
[----:B------:R-:W-:Y:S02]  /*e310*/  SHF.L.U32 R0, R0, 0x14, RZ ;  /* 0x0000001400007819 */ /* 0x000fe400000006ff */
[----:B------:R-:W-:-:S04]  /*e320*/  LEA R2, R2, 0x3b800000, 0x17 ;  /* 0x3b80000002027811 */ /* 0x000fc800078eb8ff */
[----:B------:R-:W-:-:S07]  /*e330*/  LOP3.LUT R0, R2, R0, R7, 0xfe, !PT ;  /* 0x0000000002007212 */ /* 0x000fce00078efe07 */
.L_x_7738:
[----:B------:R-:W-:Y:S05]  /*e340*/  BSYNC.RECONVERGENT B0 ;  /* 0x0000000000007941 */ /* 0x000fea0003800200 */
.L_x_7737:
[----:B------:R-:W0:Y:S02]  /*e350*/  F2I.FTZ.TRUNC.NTZ R0, R0 ;  /* 0x0000000000007305 */ /* 0x000e24000021f100 */
[----:B0-----:R-:W-:Y:S01]  /*e360*/  PRMT R19, R0, 0x7610, R19 ;  /* 0x0000761000137816 */ /* 0x001fe20000000013 */
[----:B------:R-:W-:Y:S06]  /*e370*/  BRA `(.L_x_7722) ;  /* 0x0000000400107947 */ /* 0x000fec0003800000 */
.L_x_7735:
        /* <DEDUP_REMOVED lines=21> */
.L_x_7744:
[----:B------:R-:W-:Y:S05]  /*e4d0*/  BSYNC.RECONVERGENT B1 ;  /* 0x0000000000017941 */ /* 0x000fea0003800200 */
.L_x_7743:
[----:B------:R-:W-:Y:S01]  /*e4e0*/  IMAD.SHL.U32 R0, R0, 0x200000, RZ ;  /* 0x0020000000007824 */ /* 0x000fe200078e00ff */
[----:B------:R-:W-:-:S04]  /*e4f0*/  LEA R2, R2, 0x37800000, 0x17 ;  /* 0x3780000002027811 */ /* 0x000fc800078eb8ff */
[----:B------:R-:W-:-:S07]  /*e500*/  LOP3.LUT R0, R2, R0, R7, 0xfe, !PT ;  /* 0x0000000002007212 */ /* 0x000fce00078efe07 */
.L_x_7742:
[----:B------:R-:W-:Y:S05]  /*e510*/  BSYNC.RECONVERGENT B0 ;  /* 0x0000000000007941 */ /* 0x000fea0003800200 */
.L_x_7741:
[----:B------:R-:W0:Y:S02]  /*e520*/  F2I.FTZ.TRUNC.NTZ R0, R0 ;  /* 0x0000000000007305 */ /* 0x000e24000021f100 */
[----:B0-----:R-:W-:Y:S01]  /*e530*/  PRMT R19, R0, 0x7610, R19 ;  /* 0x0000761000137816 */ /* 0x001fe20000000013 */
[----:B------:R-:W-:Y:S06]  /*e540*/  BRA `(.L_x_7722) ;  /* 0x00000000009c7947 */ /* 0x000fec0003800000 */
.L_x_7734:
        /* <DEDUP_REMOVED lines=14> */
.L_x_7748:
[----:B------:R-:W-:Y:S05]  /*e630*/  BSYNC.RECONVERGENT B0 ;  /* 0x0000000000007941 */ /* 0x000fea0003800200 */
.L_x_7747:
[----:B------:R-:W0:Y:S02]  /*e640*/  F2I.FTZ.TRUNC.NTZ R0, R0 ;  /* 0x0000000000007305 */ /* 0x000e24000021f100 */
[----:B0-----:R-:W-:Y:S01]  /*e650*/  PRMT R19, R0, 0x7610, R19 ;  /* 0x0000761000137816 */ /* 0x001fe20000000013 */
[----:B------:R-:W-:Y:S06]  /*e660*/  BRA `(.L_x_7722) ;  /* 0x0000000000547947 */ /* 0x000fec0003800000 */
.L_x_7721:
        /* <DEDUP_REMOVED lines=16> */
.L_x_7749:
[----:B------:R-:W-:Y:S01]  /*e770*/  PRMT R19, RZ, 0x7610, R19 ;  /* 0x00007610ff137816 */ /* 0x000fe20000000013 */
[----:B------:R-:W-:Y:S06]  /*e780*/  BRA `(.L_x_7722) ;  /* 0x00000000000c7947 */ /* 0x000fec0003800000 */
.L_x_7746:
[----:B------:R0:W5:Y:S01]  /*e790*/  LDG.E.U16 R19, desc[UR36][R2.64] ;  /* 0x0000002402137981 */ /* 0x000162000c1e1500 */
[----:B------:R-:W-:Y:S05]  /*e7a0*/  BRA `(.L_x_7722) ;  /* 0x0000000000047947 */ /* 0x000fea0003800000 */
.L_x_7745:
[----:B------:R1:W5:Y:S02]  /*e7b0*/  LDG.E.U16 R19, desc[UR36][R2.64] ;  /* 0x0000002402137981 */ /* 0x000364000c1e1500 */
.L_x_7722:
[----:B------:R-:W0:Y:S01]  /*e7c0*/  LDCU.64 UR6, c[0x0][0x5f8] ;  /* 0x0000bf00ff0677ac */ /* 0x000e220008000a00 */
[----:B------:R-:W-:-:S04]  /*e7d0*/  UPRMT UR4, UR42, 0x9910, URZ ;  /* 0x000099102a047896 */ /* 0x000fc800080000ff */
[----:B------:R-:W-:Y:S01]  /*e7e0*/  UISETP.GT.AND UP0, UPT, UR4, 0x9, UPT ;  /* 0x000000090400788c */ /* 0x000fe2000bf04270 */
[----:B0123--:R-:W-:-:S04]  /*e7f0*/  IADD3 R2, P0, PT, R18, UR6, RZ ;  /* 0x0000000612027c10 */ /* 0x00ffc8000ff1e0ff */
        /* <DEDUP_REMOVED lines=12> */
.L_x_7753:
[----:B------:R1:W5:Y:S01]  /*e8c0*/  LDG.E.U8 R0, desc[UR36][R2.64] ;  /* 0x0000002402007981 */ /* 0x000362000c1e1100 */
[----:B------:R-:W-:Y:S05]  /*e8d0*/  BRA `(.L_x_7755) ;  /* 0x0000000c004c7947 */ /* 0x000fea0003800000 */
.L_x_7752:
        /* <DEDUP_REMOVED lines=8> */
.L_x_7757:
[----:B------:R3:W5:Y:S01]  /*e960*/  LDG.E.U16 R0, desc[UR36][R2.64] ;  /* 0x0000002402007981 */ /* 0x000762000c1e1500 */
[----:B------:R-:W-:Y:S05]  /*e970*/  BRA `(.L_x_7755) ;  /* 0x0000000c00247947 */ /* 0x000fea0003800000 */
.L_x_7756:
[----:B------:R0:W5:Y:S01]  /*e980*/  LDG.E.U16 R0, desc[UR36][R2.64] ;  /* 0x0000002402007981 */ /* 0x000162000c1e1500 */
[----:B------:R-:W-:Y:S05]  /*e990*/  BRA `(.L_x_7755) ;  /* 0x0000000c001c7947 */ /* 0x000fea0003800000 */
.L_x_7751:
        /* <DEDUP_REMOVED lines=9> */
.L_x_7759:
[----:B------:R-:W2:Y:S02]  /*ea30*/  LDG.E.U16 R4, desc[UR36][R2.64] ;  /* 0x0000002402047981 */ /* 0x000ea4000c1e1500 */
[----:B--2---:R-:W-:-:S06]  /*ea40*/  HADD2.F32 R4, -RZ, R4.H0_H0 ;  /* 0x20000004ff047230 */ /* 0x004fcc0000004100 */
[----:B------:R-:W0:Y:S02]  /*ea50*/  F2I.FTZ.TRUNC.NTZ R4, R4 ;  /* 0x0000000400047305 */ /* 0x000e24000021f100 */
[----:B0-----:R-:W-:Y:S01]  /*ea60*/  PRMT R0, R4, 0x7610, R0 ;  /* 0x0000761004007816 */ /* 0x001fe20000000000 */
[----:B------:R-:W-:Y:S06]  /*ea70*/  BRA `(.L_x_7755) ;  /* 0x0000000800e47947 */ /* 0x000fec0003800000 */
.L_x_7758:
        /* <DEDUP_REMOVED lines=9> */
.L_x_7761:
[----:B------:R-:W2:Y:S02]  /*eb10*/  LDG.E.U16 R2, desc[UR36][R2.64] ;  /* 0x0000002402027981 */ /* 0x000ea4000c1e1500 */
[----:B--2---:R-:W-:-:S06]  /*eb20*/  HADD2.F32 R4, -RZ, R2.H0_H0 ;  /* 0x20000002ff047230 */ /* 0x004fcc0000004100 */
[----:B------:R-:W0:Y:S02]  /*eb30*/  F2I.FTZ.TRUNC.NTZ R4, R4 ;  /* 0x0000000400047305 */ /* 0x000e24000021f100 */
[----:B0-----:R-:W-:Y:S01]  /*eb40*/  PRMT R0, R4, 0x7610, R0 ;  /* 0x0000761004007816 */ /* 0x001fe20000000000 */
[----:B------:R-:W-:Y:S06]  /*eb50*/  BRA `(.L_x_7755) ;  /* 0x0000000800ac7947 */ /* 0x000fec0003800000 */
.L_x_7760:
[----:B------:R-:W2:Y:S02]  /*eb60*/  LDG.E.64 R2, desc[UR36][R2.64] ;  /* 0x0000002402027981 */ /* 0x000ea4000c1e1b00 */
[----:B--2---:R0:W1:Y:S02]  /*eb70*/  F2I.F64.TRUNC R0, R2 ;  /* 0x0000000200007311 */ /* 0x004064000030d100 */
[----:B01----:R-:W-:Y:S05]  /*eb80*/  BRA `(.L_x_7755) ;  /* 0x0000000800a07947 */ /* 0x003fea0003800000 */
.L_x_7750:
        /* <DEDUP_REMOVED lines=12> */
.L_x_7764:
[----:B------:R-:W2:Y:S02]  /*ec50*/  LDG.E.64 R2, desc[UR36][R2.64] ;  /* 0x0000002402027981 */ /* 0x000ea4000c1e1b00 */
[----:B--2---:R0:W1:Y:S02]  /*ec60*/  F2I.F64.TRUNC R0, R2 ;  /* 0x0000000200007311 */ /* 0x004064000030d100 */
[----:B01----:R-:W-:Y:S05]  /*ec70*/  BRA `(.L_x_7755) ;  /* 0x0000000800647947 */ /* 0x003fea0003800000 */
.L_x_7763:
        /* <DEDUP_REMOVED lines=27> */
.L_x_7766:
        /* <DEDUP_REMOVED lines=14> */
.L_x_7765:
[----:B------:R-:W2:Y:S02]  /*ef10*/  LDG.E.U16 R4, desc[UR36][R2.64] ;  /* 0x0000002402047981 */ /* 0x000ea4000c1e1500 */
[----:B--2---:R-:W-:-:S06]  /*ef20*/  IMAD.U32 R4, R4, 0x10000, RZ ;  /* 0x0001000004047824 */ /* 0x004fcc00078e00ff */
[----:B------:R-:W0:Y:S02]  /*ef30*/  F2I.FTZ.TRUNC.NTZ R4, R4 ;  /* 0x0000000400047305 */ /* 0x000e24000021f100 */
[----:B0-----:R-:W-:Y:S01]  /*ef40*/  PRMT R0, R4, 0x7610, R0 ;  /* 0x0000761004007816 */ /* 0x001fe20000000000 */
[----:B------:R-:W-:Y:S06]  /*ef50*/  BRA `(.L_x_7755) ;  /* 0x0000000400ac7947 */ /* 0x000fec0003800000 */
.L_x_7762:
        /* <DEDUP_REMOVED lines=10> */
.L_x_7769:
        /* <DEDUP_REMOVED lines=21> */
.L_x_7773:
[----:B------:R-:W-:Y:S05]  /*f150*/  BSYNC.RECONVERGENT B1 ;  /* 0x0000000000017941 */ /* 0x000fea0003800200 */
.L_x_7772:
[----:B------:R-:W-:Y:S02]  /*f160*/  SHF.L.U32 R0, R0, 0x14, RZ ;  /* 0x0000001400007819 */ /* 0x000fe400000006ff */
[----:B------:R-:W-:-:S04]  /*f170*/  LEA R2, R2, 0x3b800000, 0x17 ;  /* 0x3b80000002027811 */ /* 0x000fc800078eb8ff */
[----:B------:R-:W-:-:S07]  /*f180*/  LOP3.LUT R4, R2, R0, R7, 0xfe, !PT ;  /* 0x0000000002047212 */ /* 0x000fce00078efe07 */
.L_x_7771:
[----:B------:R-:W-:Y:S05]  /*f190*/  BSYNC.RECONVERGENT B0 ;  /* 0x0000000000007941 */ /* 0x000fea0003800200 */
.L_x_7770:
[----:B------:R-:W0:Y:S02]  /*f1a0*/  F2I.FTZ.TRUNC.NTZ R4, R4 ;  /* 0x0000000400047305 */ /* 0x000e24000021f100 */
[----:B0-----:R-:W-:Y:S01]  /*f1b0*/  PRMT R0, R4, 0x7610, R0 ;  /* 0x0000761004007816 */ /* 0x001fe20000000000 */
[----:B------:R-:W-:Y:S06]  /*f1c0*/  BRA `(.L_x_7755) ;  /* 0x0000000400107947 */ /* 0x000fec0003800000 */
.L_x_7768:
        /* <DEDUP_REMOVED lines=21> */
.L_x_7777:
[----:B------:R-:W-:Y:S05]  /*f320*/  BSYNC.RECONVERGENT B1 ;  /* 0x0000000000017941 */ /* 0x000fea0003800200 */
.L_x_7776:
[----:B------:R-:W-:Y:S01]  /*f330*/  IMAD.SHL.U32 R0, R0, 0x200000, RZ ;  /* 0x0020000000007824 */ /* 0x000fe200078e00ff */
[----:B------:R-:W-:-:S04]  /*f340*/  LEA R2, R2, 0x37800000, 0x17 ;  /* 0x3780000002027811 */ /* 0x000fc800078eb8ff */
[----:B------:R-:W-:-:S07]  /*f350*/  LOP3.LUT R4, R2, R0, R7, 0xfe, !PT ;  /* 0x0000000002047212 */ /* 0x000fce00078efe07 */
.L_x_7775:
[----:B------:R-:W-:Y:S05]  /*f360*/  BSYNC.RECONVERGENT B0 ;  /* 0x0000000000007941 */ /* 0x000fea0003800200 */
.L_x_7774:
[----:B------:R-:W0:Y:S02]  /*f370*/  F2I.FTZ.TRUNC.NTZ R4, R4 ;  /* 0x0000000400047305 */ /* 0x000e24000021f100 */
[----:B0-----:R-:W-:Y:S01]  /*f380*/  PRMT R0, R4, 0x7610, R0 ;  /* 0x0000761004007816 */ /* 0x001fe20000000000 */
[----:B------:R-:W-:Y:S06]  /*f390*/  BRA `(.L_x_7755) ;  /* 0x00000000009c7947 */ /* 0x000fec0003800000 */
.L_x_7767:
        /* <DEDUP_REMOVED lines=14> */
.L_x_7781:
[----:B------:R-:W-:Y:S05]  /*f480*/  BSYNC.RECONVERGENT B0 ;  /* 0x0000000000007941 */ /* 0x000fea0003800200 */
.L_x_7780:
[----:B------:R-:W0:Y:S02]  /*f490*/  F2I.FTZ.TRUNC.NTZ R4, R4 ;  /* 0x0000000400047305 */ /* 0x000e24000021f100 */
[----:B0-----:R-:W-:Y:S01]  /*f4a0*/  PRMT R0, R4, 0x7610, R0 ;  /* 0x0000761004007816 */ /* 0x001fe20000000000 */
[----:B------:R-:W-:Y:S06]  /*f4b0*/  BRA `(.L_x_7755) ;  /* 0x0000000000547947 */ /* 0x000fec0003800000 */
.L_x_7754:
        /* <DEDUP_REMOVED lines=15> */
[----:B--2-45:R-:W-:Y:S05]  /*f5b0*/  CALL.ABS.NOINC R2 ;  /* 0x0000000002007343 */ /* 0x034fea0003c00000 */
.L_x_7782:
[----:B------:R-:W-:Y:S01]  /*f5c0*/  PRMT R0, RZ, 0x7610, R0 ;  /* 0x00007610ff007816 */ /* 0x000fe20000000000 */
[----:B------:R-:W-:Y:S06]  /*f5d0*/  BRA `(.L_x_7755) ;  /* 0x00000000000c7947 */ /* 0x000fec0003800000 */
.L_x_7779:
[----:B------:R0:W5:Y:S01]  /*f5e0*/  LDG.E.U16 R0, desc[UR36][R2.64] ;  /* 0x0000002402007981 */ /* 0x000162000c1e1500 */
[----:B------:R-:W-:Y:S05]  /*f5f0*/  BRA `(.L_x_7755) ;  /* 0x0000000000047947 */ /* 0x000fea0003800000 */
.L_x_7778:
[----:B------:R0:W5:Y:S02]  /*f600*/  LDG.E.U16 R0, desc[UR36][R2.64] ;  /* 0x0000002402007981 */ /* 0x000164000c1e1500 */
.L_x_7755:
[----:B------:R-:W-:Y:S01]  /*f610*/  UPRMT UR4, UR43, 0x9910, URZ ;  /* 0x000099102b047896 */ /* 0x000fe200080000ff */
[----:B0123-5:R-:W-:Y:S02]  /*f620*/  PRMT R2, R0, 0x9910, RZ ;  /* 0x0000991000027816 */ /* 0x02ffe400000000ff */
[----:B----4-:R-:W-:Y:S01]  /*f630*/  PRMT R0, R19, 0x9910, RZ ;  /* 0x0000991013007816 */ /* 0x010fe200000000ff */
[----:B------:R-:W-:Y:S01]  /*f640*/  UISETP.GT.AND UP0, UPT, UR4, 0x9, UPT ;  /* 0x000000090400788c */ /* 0x000fe2000bf04270 */
[----:B------:R-:W-:-:S04]  /*f650*/  ISETP.NE.AND P0, PT, R2, RZ, PT ;  /* 0x000000ff0200720c */ /* 0x000fc80003f05270 */
[----:B------:R-:W-:-:S04]  /*f660*/  ISETP.NE.XOR P0, PT, R0, RZ, P0 ;  /* 0x000000ff0000720c */ /* 0x000fc80000705a70 */
        /* <DEDUP_REMOVED lines=12> */
.L_x_7786:
[----:B------:R-:W-:Y:S01]  /*f730*/  STG.E.U8 desc[UR36][R16.64], R2 ;  /* 0x0000000210007986 */ /* 0x000fe2000c101124 */
[----:B------:R-:W-:Y:S05]  /*f740*/  EXIT ;  /* 0x000000000000794d */ /* 0x000fea0003800000 */
.L_x_7785:
        /* <DEDUP_REMOVED lines=9> */
.L_x_7789:
[----:B------:R-:W-:Y:S01]  /*f7e0*/  STG.E desc[UR36][R16.64], R2 ;  /* 0x0000000210007986 */ /* 0x000fe2000c101924 */
[----:B------:R-:W-:Y:S05]  /*f7f0*/  EXIT ;  /* 0x000000000000794d */ /* 0x000fea0003800000 */
.L_x_7788:
[----:B------:R-:W-:Y:S01]  /*f800*/  STG.E.U16 desc[UR36][R16.64], R2 ;  /* 0x0000000210007986 */ /* 0x000fe2000c101524 */
[----:B------:R-:W-:Y:S05]  /*f810*/  EXIT ;  /* 0x000000000000794d */ /* 0x000fea0003800000 */
.L_x_7784:
        /* <DEDUP_REMOVED lines=9> */
.L_x_7791:
[----:B------:R-:W-:-:S04]  /*f8b0*/  I2FP.F32.U32 R0, R2 ;  /* 0x0000000200007245 */ /* 0x000fc80000201000 */
[----:B------:R-:W-:-:S05]  /*f8c0*/  F2FP.F16.F32.PACK_AB R0, RZ, R0 ;  /* 0x00000000ff00723e */ /* 0x000fca00000000ff */
[----:B------:R-:W-:Y:S01]  /*f8d0*/  STG.E.U16 desc[UR36][R16.64], R0 ;  /* 0x0000000010007986 */ /* 0x000fe2000c101524 */
[----:B------:R-:W-:Y:S05]  /*f8e0*/  EXIT ;  /* 0x000000000000794d */ /* 0x000fea0003800000 */
.L_x_7790:
        /* <DEDUP_REMOVED lines=10> */
.L_x_7793:
[----:B------:R-:W-:-:S04]  /*f990*/  I2FP.F32.U32 R2, R2 ;  /* 0x0000000200027245 */ /* 0x000fc80000201000 */
[----:B------:R-:W-:-:S04]  /*f9a0*/  F2FP.F16.F32.PACK_AB R3, RZ, R2 ;  /* 0x00000002ff03723e */ /* 0x000fc800000000ff */
[----:B------:R-:W-:-:S05]  /*f9b0*/  PRMT R3, R3, 0x5410, RZ ;  /* 0x0000541003037816 */ /* 0x000fca00000000ff */
[----:B------:R-:W-:Y:S01]  /*f9c0*/  STG.E desc[UR36][R16.64], R3 ;  /* 0x0000000310007986 */ /* 0x000fe2000c101924 */
[----:B------:R-:W-:Y:S05]  /*f9d0*/  EXIT ;  /* 0x000000000000794d */ /* 0x000fea0003800000 */
.L_x_7792:
[----:B------:R-:W0:Y:S02]  /*f9e0*/  I2F.F64.U32 R2, R2 ;  /* 0x0000000200027312 */ /* 0x000e240000201800 */
[----:B0-----:R-:W-:Y:S01]  /*f9f0*/  STG.E.64 desc[UR36][R16.64], R2 ;  /* 0x0000000210007986 */ /* 0x001fe2000c101b24 */
[----:B------:R-:W-:Y:S05]  /*fa00*/  EXIT ;  /* 0x000000000000794d */ /* 0x000fea0003800000 */
.L_x_7783:
        /* <DEDUP_REMOVED lines=12> */
.L_x_7797:
        /* <DEDUP_REMOVED lines=16> */
.L_x_7800:
[----:B------:R-:W-:-:S07]  /*fbd0*/  PRMT R8, R0, 0x7610, R8 ;  /* 0x0000761000087816 */ /* 0x000fce0000000008 */
.L_x_7799:
[----:B------:R-:W-:Y:S05]  /*fbe0*/  BSYNC.RECONVERGENT B0 ;  /* 0x0000000000007941 */ /* 0x000fea0003800200 */
.L_x_7798:
[----:B------:R-:W-:Y:S01]  /*fbf0*/  STG.E.U8 desc[UR36][R16.64], R8 ;  /* 0x0000000810007986 */ /* 0x000fe2000c101124 */
[----:B------:R-:W-:Y:S05]  /*fc00*/  EXIT ;  /* 0x000000000000794d */ /* 0x000fea0003800000 */
.L_x_7796:
        /* <DEDUP_REMOVED lines=16> */
.L_x_7803:
[----:B------:R-:W-:-:S07]  /*fd10*/  PRMT R8, R0, 0x7610, R8 ;  /* 0x0000761000087816 */ /* 0x000fce0000000008 */
.L_x_7802:
[----:B------:R-:W-:Y:S05]  /*fd20*/  BSYNC.RECONVERGENT B0 ;  /* 0x0000000000007941 */ /* 0x000fea0003800200 */
.L_x_7801:
[----:B------:R-:W-:Y:S01]  /*fd30*/  STG.E.U8 desc[UR36][R16.64], R8 ;  /* 0x0000000810007986 */ /* 0x000fe2000c101124 */
[----:B------:R-:W-:Y:S05]  /*fd40*/  EXIT ;  /* 0x000000000000794d */ /* 0x000fea0003800000 */
.L_x_7795:
        /* <DEDUP_REMOVED lines=21> */
.L_x_7805:
[----:B------:R-:W-:-:S05]  /*fea0*/  IMAD.MOV.U32 R3, RZ, RZ, RZ ;  /* 0x000000ffff037224 */ /* 0x000fca00078e00ff */
[----:B------:R-:W-:Y:S01]  /*feb0*/  STG.E.64 desc[UR36][R16.64], R2 ;  /* 0x0000000210007986 */ /* 0x000fe2000c101b24 */
[----:B------:R-:W-:Y:S05]  /*fec0*/  EXIT ;  /* 0x000000000000794d */ /* 0x000fea0003800000 */
.L_x_7804:
[----:B------:R-:W-:Y:S01]  /*fed0*/  STG.E desc[UR36][R16.64], R2 ;  /* 0x0000000210007986 */ /* 0x000fe2000c101924 */
[----:B------:R-:W-:Y:S05]  /*fee0*/  EXIT ;  /* 0x000000000000794d */ /* 0x000fea0003800000 */
.L_x_7794:
        /* <DEDUP_REMOVED lines=8> */
.L_x_7807:
[----:B------:R-:W-:Y:S01]  /*ff70*/  CS2R R6, SRZ ;  /* 0x0000000000067805 */ /* 0x000fe2000001ff00 */
[----:B------:R-:W0:Y:S04]  /*ff80*/  I2F.F64.U32 R4, R2 ;  /* 0x0000000200047312 */ /* 0x000e280000201800 */
[----:B0-----:R-:W-:Y:S01]  /*ff90*/  STG.E.128 desc[UR36][R16.64], R4 ;  /* 0x0000000410007986 */ /* 0x001fe2000c101d24 */
[----:B------:R-:W-:Y:S05]  /*ffa0*/  EXIT ;  /* 0x000000000000794d */ /* 0x000fea0003800000 */
.L_x_7806:
[----:B------:R-:W-:-:S09]  /*ffb0*/  UISETP.NE.AND UP0, UPT, UR4, 0xf, UPT ;  /* 0x0000000f0400788c */ /* 0x000fd2000bf05270 */
[----:B------:R-:W-:Y:S05]  /*ffc0*/  BRA.U !UP0, `(.L_x_7808) ;  /* 0x0000000108d47547 */ /* 0x000fea000b800000 */
[----:B------:R-:W-:-:S09]  /*ffd0*/  UISETP.NE.AND UP0, UPT, UR4, 0x17, UPT ;  /* 0x000000170400788c */ /* 0x000fd2000bf05270 */
[----:B------:R-:W-:Y:S05]  /*ffe0*/  BRA.U !UP0, `(.L_x_7809) ;  /* 0x0000000108847547 */ /* 0x000fea000b800000 */
[----:B------:R-:W-:-:S09]  /*fff0*/  UISETP.NE.AND UP0, UPT, UR4, 0x18, UPT ;  /* 0x000000180400788c */ /* 0x000fd2000bf05270 */
[----:B------:R-:W-:Y:S05]  /*10000*/  BRA.U !UP0, `(.L_x_7810) ;  /* 0x0000000108447547 */ /* 0x000fea000b800000 */
.L_x_7787:
        /* <DEDUP_REMOVED lines=16> */
.L_x_7811:
[----:B------:R-:W-:Y:S05]  /*10110*/  EXIT ;  /* 0x000000000000794d */ /* 0x000fea0003800000 */
.L_x_7810:
        /* <DEDUP_REMOVED lines=11> */
.L_x_7813:
[----:B------:R-:W-:Y:S05]  /*101d0*/  BSYNC.RECONVERGENT B0 ;  /* 0x0000000000007941 */ /* 0x000fea0003800200 */
.L_x_7812:
[----:B------:R-:W-:Y:S01]  /*101e0*/  STG.E.U8 desc[UR36][R16.64], R3 ;  /* 0x0000000310007986 */ /* 0x000fe2000c101124 */
[----:B------:R-:W-:Y:S05]  /*101f0*/  EXIT ;  /* 0x000000000000794d */ /* 0x000fea0003800000 */
.L_x_7809:
        /* <DEDUP_REMOVED lines=13> */
.L_x_7814:
[----:B------:R-:W-:Y:S01]  /*102d0*/  IMAD.MOV.U32 R3, RZ, RZ, 0x7f ;  /* 0x0000007fff037424 */ /* 0x000fe200078e00ff */
[----:B------:R-:W-:-:S04]  /*102e0*/  ISETP.GT.U32.AND P0, PT, R5, 0x7f800000, PT ;  /* 0x7f8000000500780c */ /* 0x000fc80003f04070 */
[----:B------:R-:W-:-:S05]  /*102f0*/  SEL R3, R3, 0x7c, P0 ;  /* 0x0000007c03037807 */ /* 0x000fca0000000000 */
[----:B------:R-:W-:Y:S01]  /*10300*/  STG.E.U8 desc[UR36][R16.64], R3 ;  /* 0x0000000310007986 */ /* 0x000fe2000c101124 */
[----:B------:R-:W-:Y:S05]  /*10310*/  EXIT ;  /* 0x000000000000794d */ /* 0x000fea0003800000 */
.L_x_7808:
[----:B------:R-:W-:-:S04]  /*10320*/  I2FP.F32.U32 R0, R2 ;  /* 0x0000000200007245 */ /* 0x000fc80000201000 */
[----:B------:R-:W-:-:S05]  /*10330*/  F2FP.BF16.F32.PACK_AB R0, RZ, R0 ;  /* 0x00000000ff00723e */ /* 0x000fca00000010ff */
[----:B------:R-:W-:Y:S01]  /*10340*/  STG.E.U16 desc[UR36][R16.64], R0 ;  /* 0x0000000010007986 */ /* 0x000fe2000c101524 */
[----:B------:R-:W-:Y:S05]  /*10350*/  EXIT ;  /* 0x000000000000794d */ /* 0x000fea0003800000 */
.L_x_7815:
        /* <DEDUP_REMOVED lines=10> */
.L_x_42765:


//--------------------- .text._ZN2at6native27unrolled_elementwise_kernelINS0_13BinaryFunctorIssbZZZNS0_23logical_xor_kernel_cudaERNS_14TensorIteratorEENKUlvE0_clEvENKUlvE3_clEvEUlssE_EESt5arrayIPcLm3EELi4E23TrivialOffsetCalculatorILi2EjESC_ILi1EjENS0_6memory12LoadWithCastILi2EEENSF_13StoreWithCastILi1EEEEEviT_T0_T2_T3_T4_T5_ --------------------------
	.section	.text._ZN2at6native27unrolled_elementwise_kernelINS0_13BinaryFunctorIssbZZZNS0_23logical_xor_kernel_cudaERNS_14TensorIteratorEENKUlvE0_clEvENKUlvE3_clEvEUlssE_EESt5arrayIPcLm3EELi4E23TrivialOffsetCalculatorILi2EjESC_ILi1EjENS0_6memory12LoadWithCastILi2EEENSF_13StoreWithCastILi1EEEEEviT_T0_T2_T3_T4_T5_,"ax",@progbits
	.align	128
        .global         _ZN2at6native27unrolled_elementwise_kernelINS0_13BinaryFunctorIssbZZZNS0_23logical_xor_kernel_cudaERNS_14TensorIteratorEENKUlvE0_clEvENKUlvE3_clEvEUlssE_EESt5arrayIPcLm3EELi4E23TrivialOffsetCalculatorILi2EjESC_ILi1EjENS0_6memory12LoadWithCastILi2EEENSF_13StoreWithCastILi1EEEEEviT_T0_T2_T3_T4_T5_
        .type           _ZN2at6native27unrolled_elementwise_kernelINS0_13BinaryFunctorIssbZZZNS0_23logical_xor_kernel_cudaERNS_14TensorIteratorEENKUlvE0_clEvENKUlvE3_clEvEUlssE_EESt5arrayIPcLm3EELi4E23TrivialOffsetCalculatorILi2EjESC_ILi1EjENS0_6memory12LoadWithCastILi2EEENSF_13StoreWithCastILi1EEEEEviT_T0_T2_T3_T4_T5_,@function
        .size           _ZN2at6native27unrolled_elementwise_kernelINS0_13BinaryFunctorIssbZZZNS0_23logical_xor_kernel_cudaERNS_14TensorIteratorEENKUlvE0_clEvENKUlvE3_clEvEUlssE_EESt5arrayIPcLm3EELi4E23TrivialOffsetCalculatorILi2EjESC_ILi1EjENS0_6memory12LoadWithCastILi2EEENSF_13StoreWithCastILi1EEEEEviT_T0_T2_T3_T4_T5_,(.L_x_42766 - _ZN2at6native27unrolled_elementwise_kernelINS0_13BinaryFunctorIssbZZZNS0_23logical_xor_kernel_cudaERNS_14TensorIteratorEENKUlvE0_clEvENKUlvE3_clEvEUlssE_EESt5arrayIPcLm3EELi4E23TrivialOffsetCalculatorILi2EjESC_ILi1EjENS0_6memory12LoadWithCastILi2EEENSF_13StoreWithCastILi1EEEEEviT_T0_T2_T3_T4_T5_)
        .other          _ZN2at6native27unrolled_elementwise_kernelINS0_13BinaryFunctorIssbZZZNS0_23logical_xor_kernel_cudaERNS_14TensorIteratorEENKUlvE0_clEvENKUlvE3_clEvEUlssE_EESt5arrayIPcLm3EELi4E23TrivialOffsetCalculatorILi2EjESC_ILi1EjENS0_6memory12LoadWithCastILi2EEENSF_13StoreWithCastILi1EEEEEviT_T0_T2_T3_T4_T5_,@"STO_CUDA_ENTRY STV_DEFAULT"
_ZN2at6native27unrolled_elementwise_kernelINS0_13BinaryFunctorIssbZZZNS0_23logical_xor_kernel_cudaERNS_14TensorIteratorEENKUlvE0_clEvENKUlvE3_clEvEUlssE_EESt5arrayIPcLm3EELi4E23TrivialOffsetCalculatorILi2EjESC_ILi1EjENS0_6memory12LoadWithCastILi2EEENSF_13StoreWithCastILi1EEEEEviT_T0_T2_T3_T4_T5_:
.text._ZN2at6native27unrolled_elementwise_kernelINS0_13BinaryFunctorIssbZZZNS0_23logical_xor_kernel_cudaERNS_14TensorIteratorEENKUlvE0_clEvENKUlvE3_clEvEUlssE_EESt5arrayIPcLm3EELi4E23TrivialOffsetCalculatorILi2EjESC_ILi1EjENS0_6memory12LoadWithCastILi2EEENSF_13StoreWithCastILi1EEEEEviT_T0_T2_T3_T4_T5_:
        /* <DEDUP_REMOVED lines=35> */
.L_x_7821:
[----:B------:R3:W5:Y:S01]  /*0230*/  LDG.E.U8 R19, desc[UR36][R4.64] ;  /* 0x0000002404137981 */ /* 0x000762000c1e1100 */
[----:B------:R-:W-:Y:S05]  /*0240*/  BRA `(.L_x_7823) ;  /* 0x0000000c00507947 */ /* 0x000fea0003800000 */
.L_x_7820:
        /* <DEDUP_REMOVED lines=8> */
.L_x_7825:
[----:B------:R1:W5:Y:S01]  /*02d0*/  LDG.E.U16 R19, desc[UR36][R4.64] ;  /* 0x0000002404137981 */ /* 0x000362000c1e1500 */
[----:B------:R-:W-:Y:S05]  /*02e0*/  BRA `(.L_x_7823) ;  /* 0x0000000c00287947 */ /* 0x000fea0003800000 */
.L_x_7824:
[----:B------:R2:W5:Y:S01]  /*02f0*/  LDG.E.U16 R19, desc[UR36][R4.64] ;  /* 0x0000002404137981 */ /* 0x000562000c1e1500 */
[----:B------:R-:W-:Y:S05]  /*0300*/  BRA `(.L_x_7823) ;  /* 0x0000000c00207947 */ /* 0x000fea0003800000 */
.L_x_7819:
        /* <DEDUP_REMOVED lines=9> */
.L_x_7827:
[----:B------:R-:W2:Y:S02]  /*03a0*/  LDG.E.U16 R0, desc[UR36][R4.64] ;  /* 0x0000002404007981 */ /* 0x000ea4000c1e1500 */
[----:B--2---:R-:W-:-:S06]  /*03b0*/  HADD2.F32 R0, -RZ, R0.H0_H0 ;  /* 0x20000000ff007230 */ /* 0x004fcc0000004100 */
[----:B------:R-:W0:Y:S02]  /*03c0*/  F2I.FTZ.TRUNC.NTZ R0, R0 ;  /* 0x0000000000007305 */ /* 0x000e24000021f100 */
[----:B0-----:R-:W-:Y:S01]  /*03d0*/  PRMT R19, R0, 0x7610, R19 ;  /* 0x0000761000137816 */ /* 0x001fe20000000013 */
[----:B------:R-:W-:Y:S06]  /*03e0*/  BRA `(.L_x_7823) ;  /* 0x0000000800e87947 */ /* 0x000fec0003800000 */
.L_x_7826:
        /* <DEDUP_REMOVED lines=9> */
.L_x_7829:
[----:B------:R-:W2:Y:S02]  /*0480*/  LDG.E.U16 R4, desc[UR36][R4.64] ;  /* 0x0000002404047981 */ /* 0x000ea4000c1e1500 */
[----:B--2---:R-:W-:-:S06]  /*0490*/  HADD2.F32 R0, -RZ, R4.H0_H0 ;  /* 0x20000004ff007230 */ /* 0x004fcc0000004100 */
[----:B------:R-:W0:Y:S02]  /*04a0*/  F2I.FTZ.TRUNC.NTZ R0, R0 ;  /* 0x0000000000007305 */ /* 0x000e24000021f100 */
[----:B0-----:R-:W-:Y:S01]  /*04b0*/  PRMT R19, R0, 0x7610, R19 ;  /* 0x0000761000137816 */ /* 0x001fe20000000013 */
[----:B------:R-:W-:Y:S06]  /*04c0*/  BRA `(.L_x_7823) ;  /* 0x0000000800b07947 */ /* 0x000fec0003800000 */
.L_x_7828:
[----:B------:R-:W2:Y:S02]  /*04d0*/  LDG.E.64 R4, desc[UR36][R4.64] ;  /* 0x0000002404047981 */ /* 0x000ea4000c1e1b00 */
[----:B--2---:R0:W1:Y:S02]  /*04e0*/  F2I.F64.TRUNC R19, R4 ;  /* 0x0000000400137311 */ /* 0x004064000030d100 */
[----:B01----:R-:W-:Y:S05]  /*04f0*/  BRA `(.L_x_7823) ;  /* 0x0000000800a47947 */ /* 0x003fea0003800000 */
.L_x_7818:
        /* <DEDUP_REMOVED lines=12> */
.L_x_7832:
[----:B------:R-:W2:Y:S02]  /*05c0*/  LDG.E.64 R4, desc[UR36][R4.64] ;  /* 0x0000002404047981 */ /* 0x000ea4000c1e1b00 */
[----:B--2---:R0:W1:Y:S02]  /*05d0*/  F2I.F64.TRUNC R19, R4 ;  /* 0x0000000400137311 */ /* 0x004064000030d100 */
[----:B01----:R-:W-:Y:S05]  /*05e0*/  BRA `(.L_x_7823) ;  /* 0x0000000800687947 */ /* 0x003fea0003800000 */
.L_x_7831:
        /* <DEDUP_REMOVED lines=27> */
.L_x_7834:
        /* <DEDUP_REMOVED lines=15> */
.L_x_7833:
[----:B------:R-:W2:Y:S02]  /*0890*/  LDG.E.U16 R0, desc[UR36][R4.64] ;  /* 0x0000002404007981 */ /* 0x000ea4000c1e1500 */
[----:B--2---:R-:W-:-:S06]  /*08a0*/  IMAD.U32 R0, R0, 0x10000, RZ ;  /* 0x0001000000007824 */ /* 0x004fcc00078e00ff */
[----:B------:R-:W0:Y:S02]  /*08b0*/  F2I.FTZ.TRUNC.NTZ R0, R0 ;  /* 0x0000000000007305 */ /* 0x000e24000021f100 */
[----:B0-----:R-:W-:Y:S01]  /*08c0*/  PRMT R19, R0, 0x7610, R19 ;  /* 0x0000761000137816 */ /* 0x001fe20000000013 */
[----:B------:R-:W-:Y:S06]  /*08d0*/  BRA `(.L_x_7823) ;  /* 0x0000000400ac7947 */ /* 0x000fec0003800000 */
.L_x_7830:
        /* <DEDUP_REMOVED lines=10> */
.L_x_7837:
        /* <DEDUP_REMOVED lines=21> */
.L_x_7841:
[----:B------:R-:W-:Y:S05]  /*0ad0*/  BSYNC.RECONVERGENT B1 ;  /* 0x0000000000017941 */ /* 0x000fea0003800200 */
.L_x_7840:
[----:B------:R-:W-:Y:S01]  /*0ae0*/  IMAD.SHL.U32 R0, R0, 0x100000, RZ ;  /* 0x0010000000007824 */ /* 0x000fe200078e00ff */
[----:B------:R-:W-:-:S04]  /*0af0*/  LEA R3, R3, 0x3b800000, 0x17 ;  /* 0x3b80000003037811 */ /* 0x000fc800078eb8ff */
[----:B------:R-:W-:-:S07]  /*0b00*/  LOP3.LUT R0, R3, R0, R7, 0xfe, !PT ;  /* 0x0000000003007212 */ /* 0x000fce00078efe07 */
.L_x_7839:
[----:B------:R-:W-:Y:S05]  /*0b10*/  BSYNC.RECONVERGENT B0 ;  /* 0x0000000000007941 */ /* 0x000fea0003800200 */
.L_x_7838:
[----:B------:R-:W0:Y:S02]  /*0b20*/  F2I.FTZ.TRUNC.NTZ R0, R0 ;  /* 0x0000000000007305 */ /* 0x000e24000021f100 */
[----:B0-----:R-:W-:Y:S01]  /*0b30*/  PRMT R19, R0, 0x7610, R19 ;  /* 0x0000761000137816 */ /* 0x001fe20000000013 */
[----:B------:R-:W-:Y:S06]  /*0b40*/  BRA `(.L_x_7823) ;  /* 0x0000000400107947 */ /* 0x000fec0003800000 */
.L_x_7836:
        /* <DEDUP_REMOVED lines=21> */
.L_x_7845:
[----:B------:R-:W-:Y:S05]  /*0ca0*/  BSYNC.RECONVERGENT B1 ;  /* 0x0000000000017941 */ /* 0x000fea0003800200 */
.L_x_7844:
[----:B------:R-:W-:Y:S01]  /*0cb0*/  IMAD.SHL.U32 R0, R0, 0x200000, RZ ;  /* 0x0020000000007824 */ /* 0x000fe200078e00ff */
[----:B------:R-:W-:-:S04]  /*0cc0*/  LEA R3, R3, 0x37800000, 0x17 ;  /* 0x3780000003037811 */ /* 0x000fc800078eb8ff */
[----:B------:R-:W-:-:S07]  /*0cd0*/  LOP3.LUT R0, R3, R0, R7, 0xfe, !PT ;  /* 0x0000000003007212 */ /* 0x000fce00078efe07 */
.L_x_7843:
[----:B------:R-:W-:Y:S05]  /*0ce0*/  BSYNC.RECONVERGENT B0 ;  /* 0x0000000000007941 */ /* 0x000fea0003800200 */
.L_x_7842:
[----:B------:R-:W0:Y:S02]  /*0cf0*/  F2I.FTZ.TRUNC.NTZ R0, R0 ;  /* 0x0000000000007305 */ /* 0x000e24000021f100 */
[----:B0-----:R-:W-:Y:S01]  /*0d00*/  PRMT R19, R0, 0x7610, R19 ;  /* 0x0000761000137816 */ /* 0x001fe20000000013 */
[----:B------:R-:W-:Y:S06]  /*0d10*/  BRA `(.L_x_7823) ;  /* 0x00000000009c7947 */ /* 0x000fec0003800000 */
.L_x_7835:
[----:B------:R-:W-:-:S09]  /*0d20*/  UISETP.NE.AND UP0, UPT, UR4, 0x1c, UPT ;  /* 0x0000001c0400788c */ /* 0x000fd2000bf05270 */
[----:B------:R-:W-:Y:S05]  /*0d30*/  BRA.U !UP0, `(.L_x_7846) ;  /* 0x0000000108907547 */ /* 0x000fea000b800000 */
[----:B------:R-:W-:-:S09]  /*0d40*/  UISETP.NE.AND UP0, UPT, UR4, 0x1d, UPT ;  /* 0x0000001d0400788c */ /* 0x000fd2000bf05270 */
[----:B------:R-:W-:Y:S05]  /*0d50*/  BRA.U !UP0, `(.L_x_7847) ;  /* 0x0000000108807547 */ /* 0x000fea000b800000 */
[----:B------:R-:W-:-:S09]  /*0d60*/  UISETP.NE.AND UP0, UPT, UR4, 0x2c, UPT ;  /* 0x0000002c0400788c */ /* 0x000fd2000bf05270 */
[----:B------:R-:W-:Y:S05]  /*0d70*/  BRA.U !UP0, `(.L_x_7848) ;  /* 0x0000000108487547 */ /* 0x000fea000b800000 */
.L_x_7822:
        /* <DEDUP_REMOVED lines=16> */
.L_x_7849:
[----:B------:R-:W-:Y:S01]  /*0e80*/  PRMT R19, RZ, 0x7610, R19 ;  /* 0x00007610ff137816 */ /* 0x000fe20000000013 */
[----:B------:R-:W-:Y:S06]  /*0e90*/  BRA `(.L_x_7823) ;  /* 0x00000000003c7947 */ /* 0x000fec0003800000 */
.L_x_7848:
        /* <DEDUP_REMOVED lines=8> */
.L_x_7851:
[----:B------:R-:W-:Y:S05]  /*0f20*/  BSYNC.RECONVERGENT B0 ;  /* 0x0000000000007941 */ /* 0x000fea0003800200 */
.L_x_7850:
[----:B------:R-:W0:Y:S02]  /*0f30*/  F2I.FTZ.TRUNC.NTZ R0, R0 ;  /* 0x0000000000007305 */ /* 0x000e24000021f100 */
[----:B0-----:R-:W-:Y:S01]  /*0f40*/  PRMT R19, R0, 0x7610, R19 ;  /* 0x0000761000137816 */ /* 0x001fe20000000013 */
[----:B------:R-:W-:Y:S06]  /*0f50*/  BRA `(.L_x_7823) ;  /* 0x00000000000c7947 */ /* 0x000fec0003800000 */
.L_x_7847:
[----:B------:R0:W5:Y:S01]  /*0f60*/  LDG.E.U16 R19, desc[UR36][R4.64] ;  /* 0x0000002404137981 */ /* 0x000162000c1e1500 */
[----:B------:R-:W-:Y:S05]  /*0f70*/  BRA `(.L_x_7823) ;  /* 0x0000000000047947 */ /* 0x000fea0003800000 */
.L_x_7846:
[----:B------:R0:W5:Y:S02]  /*0f80*/  LDG.E.U16 R19, desc[UR36][R4.64] ;  /* 0x0000002404137981 */ /* 0x000164000c1e1500 */
.L_x_7823:
[----:B01234-:R-:W0:Y:S01]  /*0f90*/  LDC.64 R4, c[0x0][0x398] ;  /* 0x0000e600ff047b82 */ /* 0x01fe220000000a00 */
        /* <DEDUP_REMOVED lines=17> */
.L_x_7855:
[----:B------:R1:W5:Y:S01]  /*10b0*/  LDG.E.U8 R0, desc[UR36][R4.64] ;  /* 0x0000002404007981 */ /* 0x000362000c1e1100 */
[----:B------:R-:W-:Y:S05]  /*10c0*/  BRA `(.L_x_7857) ;  /* 0x0000000c00507947 */ /* 0x000fea0003800000 */
.L_x_7854:
        /* <DEDUP_REMOVED lines=8> */
.L_x_7859:
[----:B------:R3:W5:Y:S01]  /*1150*/  LDG.E.U16 R0, desc[UR36][R4.64] ;  /* 0x0000002404007981 */ /* 0x000762000c1e1500 */
[----:B------:R-:W-:Y:S05]  /*1160*/  BRA `(.L_x_7857) ;  /* 0x0000000c00287947 */ /* 0x000fea0003800000 */
.L_x_7858:
[----:B------:R2:W5:Y:S01]  /*1170*/  LDG.E.U16 R0, desc[UR36][R4.64] ;  /* 0x0000002404007981 */ /* 0x000562000c1e1500 */
[----:B------:R-:W-:Y:S05]  /*1180*/  BRA `(.L_x_7857) ;  /* 0x0000000c00207947 */ /* 0x000fea0003800000 */
.L_x_7853:
        /* <DEDUP_REMOVED lines=9> */
.L_x_7861:
[----:B------:R-:W2:Y:S02]  /*1220*/  LDG.E.U16 R3, desc[UR36][R4.64] ;  /* 0x0000002404037981 */ /* 0x000ea4000c1e1500 */
[----:B--2---:R-:W-:-:S06]  /*1230*/  HADD2.F32 R3, -RZ, R3.H0_H0 ;  /* 0x20000003ff037230 */ /* 0x004fcc0000004100 */
[----:B------:R-:W0:Y:S02]  /*1240*/  F2I.FTZ.TRUNC.NTZ R3, R3 ;  /* 0x0000000300037305 */ /* 0x000e24000021f100 */
[----:B0-----:R-:W-:Y:S01]  /*1250*/  PRMT R0, R3, 0x7610, R0 ;  /* 0x0000761003007816 */ /* 0x001fe20000000000 */
[----:B------:R-:W-:Y:S06]  /*1260*/  BRA `(.L_x_7857) ;  /* 0x0000000800e87947 */ /* 0x000fec0003800000 */
.L_x_7860:
        /* <DEDUP_REMOVED lines=9> */
.L_x_7863:
[----:B------:R-:W2:Y:S02]  /*1300*/  LDG.E.U16 R4, desc[UR36][R4.64] ;  /* 0x0000002404047981 */ /* 0x000ea4000c1e1500 */
[----:B--2---:R-:W-:-:S06]  /*1310*/  HADD2.F32 R3, -RZ, R4.H0_H0 ;  /* 0x20000004ff037230 */ /* 0x004fcc0000004100 */
[----:B------:R-:W0:Y:S02]  /*1320*/  F2I.FTZ.TRUNC.NTZ R3, R3 ;  /* 0x0000000300037305 */ /* 0x000e24000021f100 */
[----:B0-----:R-:W-:Y:S01]  /*1330*/  PRMT R0, R3, 0x7610, R0 ;  /* 0x0000761003007816 */ /* 0x001fe20000000000 */
[----:B------:R-:W-:Y:S06]  /*1340*/  BRA `(.L_x_7857) ;  /* 0x0000000800b07947 */ /* 0x000fec0003800000 */
.L_x_7862:
[----:B------:R-:W2:Y:S02]  /*1350*/  LDG.E.64 R4, desc[UR36][R4.64] ;  /* 0x0000002404047981 */ /* 0x000ea4000c1e1b00 */
[----:B--2---:R0:W1:Y:S02]  /*1360*/  F2I.F64.TRUNC R0, R4 ;  /* 0x0000000400007311 */ /* 0x004064000030d100 */
[----:B01----:R-:W-:Y:S05]  /*1370*/  BRA `(.L_x_7857) ;  /* 0x0000000800a47947 */ /* 0x003fea0003800000 */
.L_x_7852:
        /* <DEDUP_REMOVED lines=12> */
.L_x_7866:
[----:B------:R-:W2:Y:S02]  /*1440*/  LDG.E.64 R4, desc[UR36][R4.64] ;  /* 0x0000002404047981 */ /* 0x000ea4000c1e1b00 */
[----:B--2---:R0:W1:Y:S02]  /*1450*/  F2I.F64.TRUNC R0, R4 ;  /* 0x0000000400007311 */ /* 0x004064000030d100 */
[----:B01----:R-:W-:Y:S05]  /*1460*/  BRA `(.L_x_7857) ;  /* 0x0000000800687947 */ /* 0x003fea0003800000 */
.L_x_7865:
        /* <DEDUP_REMOVED lines=27> */
.L_x_7868:
        /* <DEDUP_REMOVED lines=15> */
.L_x_7867:
[----:B------:R-:W2:Y:S02]  /*1710*/  LDG.E.U16 R3, desc[UR36][R4.64] ;  /* 0x0000002404037981 */ /* 0x000ea4000c1e1500 */
[----:B--2---:R-:W-:-:S06]  /*1720*/  IMAD.U32 R3, R3, 0x10000, RZ ;  /* 0x0001000003037824 */ /* 0x004fcc00078e00ff */
[----:B------:R-:W0:Y:S02]  /*1730*/  F2I.FTZ.TRUNC.NTZ R3, R3 ;  /* 0x0000000300037305 */ /* 0x000e24000021f100 */
[----:B0-----:R-:W-:Y:S01]  /*1740*/  PRMT R0, R3, 0x7610, R0 ;  /* 0x0000761003007816 */ /* 0x001fe20000000000 */
[----:B------:R-:W-:Y:S06]  /*1750*/  BRA `(.L_x_7857) ;  /* 0x0000000400ac7947 */ /* 0x000fec0003800000 */
.L_x_7864:
        /* <DEDUP_REMOVED lines=10> */
.L_x_7871:
        /* <DEDUP_REMOVED lines=21> */
.L_x_7875:
[----:B------:R-:W-:Y:S05]  /*1950*/  BSYNC.RECONVERGENT B1 ;  /* 0x0000000000017941 */ /* 0x000fea0003800200 */
.L_x_7874:
[----:B------:R-:W-:Y:S01]  /*1960*/  IMAD.SHL.U32 R0, R0, 0x100000, RZ ;  /* 0x0010000000007824 */ /* 0x000fe200078e00ff */
[----:B------:R-:W-:-:S04]  /*1970*/  LEA R3, R3, 0x3b800000, 0x17 ;  /* 0x3b80000003037811 */ /* 0x000fc800078eb8ff */
[----:B------:R-:W-:-:S07]  /*1980*/  LOP3.LUT R3, R3, R0, R7, 0xfe, !PT ;  /* 0x0000000003037212 */ /* 0x000fce00078efe07 */
.L_x_7873:
[----:B------:R-:W-:Y:S05]  /*1990*/  BSYNC.RECONVERGENT B0 ;  /* 0x0000000000007941 */ /* 0x000fea0003800200 */
.L_x_7872:
[----:B------:R-:W0:Y:S02]  /*19a0*/  F2I.FTZ.TRUNC.NTZ R3, R3 ;  /* 0x0000000300037305 */ /* 0x000e24000021f100 */
[----:B0-----:R-:W-:Y:S01]  /*19b0*/  PRMT R0, R3, 0x7610, R0 ;  /* 0x0000761003007816 */ /* 0x001fe20000000000 */
[----:B------:R-:W-:Y:S06]  /*19c0*/  BRA `(.L_x_7857) ;  /* 0x0000000400107947 */ /* 0x000fec0003800000 */
.L_x_7870:
        /* <DEDUP_REMOVED lines=21> */
.L_x_7879:
[----:B------:R-:W-:Y:S05]  /*1b20*/  BSYNC.RECONVERGENT B1 ;  /* 0x0000000000017941 */ /* 0x000fea0003800200 */
.L_x_7878:
[----:B------:R-:W-:Y:S01]  /*1b30*/  IMAD.SHL.U32 R0, R0, 0x200000, RZ ;  /* 0x0020000000007824 */ /* 0x000fe200078e00ff */
[----:B------:R-:W-:-:S04]  /*1b40*/  LEA R3, R3, 0x37800000, 0x17 ;  /* 0x3780000003037811 */ /* 0x000fc800078eb8ff */
[----:B------:R-:W-:-:S07]  /*1b50*/  LOP3.LUT R3, R3, R0, R7, 0xfe, !PT ;  /* 0x0000000003037212 */ /* 0x000fce00078efe07 */
.L_x_7877:
[----:B------:R-:W-:Y:S05]  /*1b60*/  BSYNC.RECONVERGENT B0 ;  /* 0x0000000000007941 */ /* 0x000fea0003800200 */
.L_x_7876:
[----:B------:R-:W0:Y:S02]  /*1b70*/  F2I.FTZ.TRUNC.NTZ R3, R3 ;  /* 0x0000000300037305 */ /* 0x000e24000021f100 */
[----:B0-----:R-:W-:Y:S01]  /*1b80*/  PRMT R0, R3, 0x7610, R0 ;  /* 0x0000761003007816 */ /* 0x001fe20000000000 */
[----:B------:R-:W-:Y:S06]  /*1b90*/  BRA `(.L_x_7857) ;  /* 0x00000000009c7947 */ /* 0x000fec0003800000 */
.L_x_7869:
[----:B------:R-:W-:-:S09]  /*1ba0*/  UISETP.NE.AND UP0, UPT, UR4, 0x1c, UPT ;  /* 0x0000001c0400788c */ /* 0x000fd2000bf05270 */
[----:B------:R-:W-:Y:S05]  /*1bb0*/  BRA.U !UP0, `(.L_x_7880) ;  /* 0x0000000108907547 */ /* 0x000fea000b800000 */
[----:B------:R-:W-:-:S09]  /*1bc0*/  UISETP.NE.AND UP0, UPT, UR4, 0x1d, UPT ;  /* 0x0000001d0400788c */ /* 0x000fd2000bf05270 */
[----:B------:R-:W-:Y:S05]  /*1bd0*/  BRA.U !UP0, `(.L_x_7881) ;  /* 0x0000000108807547 */ /* 0x000fea000b800000 */
[----:B------:R-:W-:-:S09]  /*1be0*/  UISETP.NE.AND UP0, UPT, UR4, 0x2c, UPT ;  /* 0x0000002c0400788c */ /* 0x000fd2000bf05270 */
[----:B------:R-:W-:Y:S05]  /*1bf0*/  BRA.U !UP0, `(.L_x_7882) ;  /* 0x0000000108487547 */ /* 0x000fea000b800000 */
.L_x_7856:
        /* <DEDUP_REMOVED lines=16> */
.L_x_7883:
[----:B------:R-:W-:Y:S01]  /*1d00*/  PRMT R0, RZ, 0x7610, R0 ;  /* 0x00007610ff007816 */ /* 0x000fe20000000000 */
[----:B------:R-:W-:Y:S06]  /*1d10*/  BRA `(.L_x_7857) ;  /* 0x00000000003c7947 */ /* 0x000fec0003800000 */
.L_x_7882:
        /* <DEDUP_REMOVED lines=8> */
.L_x_7885:
[----:B------:R-:W-:Y:S05]  /*1da0*/  BSYNC.RECONVERGENT B0 ;  /* 0x0000000000007941 */ /* 0x000fea0003800200 */
.L_x_7884:
[----:B------:R-:W0:Y:S02]  /*1db0*/  F2I.FTZ.TRUNC.NTZ R3, R3 ;  /* 0x0000000300037305 */ /* 0x000e24000021f100 */
[----:B0-----:R-:W-:Y:S01]  /*1dc0*/  PRMT R0, R3, 0x7610, R0 ;  /* 0x0000761003007816 */ /* 0x001fe20000000000 */
[----:B------:R-:W-:Y:S06]  /*1dd0*/  BRA `(.L_x_7857) ;  /* 0x00000000000c7947 */ /* 0x000fec0003800000 */
.L_x_7881:
[----:B------:R0:W5:Y:S01]  /*1de0*/  LDG.E.U16 R0, desc[UR36][R4.64] ;  /* 0x0000002404007981 */ /* 0x000162000c1e1500 */
[----:B------:R-:W-:Y:S05]  /*1df0*/  BRA `(.L_x_7857) ;  /* 0x0000000000047947 */ /* 0x000fea0003800000 */
.L_x_7880:
[----:B------:R0:W5:Y:S02]  /*1e00*/  LDG.E.U16 R0, desc[UR36][R4.64] ;  /* 0x0000002404007981 */ /* 0x000164000c1e1500 */
.L_x_7857:
[----:B-----5:R-:W-:Y:S01]  /*1e10*/  PRMT R19, R19, 0x9910, RZ ;  /* 0x0000991013137816 */ /* 0x020fe200000000ff */
[----:B------:R-:W-:Y:S01]  /*1e20*/  VIADD R27, R17, 0x80 ;  /* 0x00000080111b7836 */ /* 0x000fe20000000000 */
[----:B-1----:R-:W-:-:S03]  /*1e30*/  PRMT R3, R0, 0x9910, RZ ;  /* 0x0000991000037816 */ /* 0x002fc600000000ff */
[----:B------:R-:W-:Y:S01]  /*1e40*/  IMAD.MOV.U32 R0, RZ, RZ, R19 ;  /* 0x000000ffff007224 */ /* 0x000fe200078e0013 */
[----:B------:R-:W-:-:S04]  /*1e50*/  ISETP.NE.AND P0, PT, R3, RZ, PT ;  /* 0x000000ff0300720c */ /* 0x000fc80003f05270 */
[----:B------:R-:W-:Y:S02]  /*1e60*/  ISETP.NE.AND P1, PT, R0, RZ, PT ;  /* 0x000000ff0000720c */ /* 0x000fe40003f25270 */
[----:B------:R-:W-:Y:S02]  /*1e70*/  P2R R19, PR, RZ, 0x1 ;  /* 0x00000001ff137803 */ /* 0x000fe40000000000 */
[----:B------:R-:W-:-:S09]  /*1e80*/  P2R R22, PR, RZ, 0x2 ;  /* 0x00000002ff167803 */ /* 0x000fd20000000000 */
.L_x_7817:
[----:B------:R-:W-:Y:S05]  /*1e90*/  BSYNC.RECONVERGENT B6 ;  /* 0x0000000000067941 */ /* 0x000fea0003800200 */
.L_x_7816:
[----:B------:R-:W-:Y:S01]  /*1ea0*/  ISETP.GE.AND P0, PT, R27, R16, PT ;  /* 0x000000101b00720c */ /* 0x000fe20003f06270 */
[----:B------:R-:W-:Y:S01]  /*1eb0*/  BSSY.RECONVERGENT B6, `(.L_x_7886) ;  /* 0x00001df000067945 */ /* 0x000fe20003800200 */
[----:B------:R-:W-:Y:S02]  /*1ec0*/  PLOP3.LUT P2, PT, PT, PT, PT, 0x8, 0x80 ;  /* 0x000000000080781c */ /* 0x000fe40003f4e170 */
[----:B------:R-:W-:Y:S02]  /*1ed0*/  PLOP3.LUT P1, PT, PT, PT, PT, 0x8, 0x80 ;  /* 0x000000000080781c */ /* 0x000fe40003f2e170 */
[----:B------:R-:W-:Y:S02]  /*1ee0*/  P2R R24, PR, RZ, 0x4 ;  /* 0x00000004ff187803 */ /* 0x000fe40000000000 */
[----:B------:R-:W-:-:S05]  /*1ef0*/  P2R R23, PR, RZ, 0x2 ;  /* 0x00000002ff177803 */ /* 0x000fca0000000000 */
        /* <DEDUP_REMOVED lines=20> */
.L_x_7891:
[----:B------:R3:W5:Y:S01]  /*2040*/  LDG.E.U8 R18, desc[UR36][R4.64] ;  /* 0x0000002404127981 */ /* 0x000762000c1e1100 */
[----:B------:R-:W-:Y:S05]  /*2050*/  BRA `(.L_x_7893) ;  /* 0x0000000c00507947 */ /* 0x000fea0003800000 */
.L_x_7890:
        /* <DEDUP_REMOVED lines=8> */
.L_x_7895:
[----:B------:R0:W5:Y:S01]  /*20e0*/  LDG.E.U16 R18, desc[UR36][R4.64] ;  /* 0x0000002404127981 */ /* 0x000162000c1e1500 */
[----:B------:R-:W-:Y:S05]  /*20f0*/  BRA `(.L_x_7893) ;  /* 0x0000000c00287947 */ /* 0x000fea0003800000 */
.L_x_7894:
[----:B------:R0:W5:Y:S01]  /*2100*/  LDG.E.U16 R18, desc[UR36][R4.64] ;  /* 0x0000002404127981 */ /* 0x000162000c1e1500 */
[----:B------:R-:W-:Y:S05]  /*2110*/  BRA `(.L_x_7893) ;  /* 0x0000000c00207947 */ /* 0x000fea0003800000 */
.L_x_7889:
        /* <DEDUP_REMOVED lines=9> */
.L_x_7897:
[----:B------:R-:W2:Y:S02]  /*21b0*/  LDG.E.U16 R0, desc[UR36][R4.64] ;  /* 0x0000002404007981 */ /* 0x000ea4000c1e1500 */
[----:B--2---:R-:W-:-:S06]  /*21c0*/  HADD2.F32 R0, -RZ, R0.H0_H0 ;  /* 0x20000000ff007230 */ /* 0x004fcc0000004100 */
[----:B------:R-:W0:Y:S02]  /*21d0*/  F2I.FTZ.TRUNC.NTZ R0, R0 ;  /* 0x0000000000007305 */ /* 0x000e24000021f100 */
[----:B0-----:R-:W-:Y:S01]  /*21e0*/  PRMT R18, R0, 0x7610, R18 ;  /* 0x0000761000127816 */ /* 0x001fe20000000012 */
[----:B------:R-:W-:Y:S06]  /*21f0*/  BRA `(.L_x_7893) ;  /* 0x0000000800e87947 */ /* 0x000fec0003800000 */
.L_x_7896:
        /* <DEDUP_REMOVED lines=9> */
.L_x_7899:
[----:B------:R-:W2:Y:S02]  /*2290*/  LDG.E.U16 R4, desc[UR36][R4.64] ;  /* 0x0000002404047981 */ /* 0x000ea4000c1e1500 */
[----:B--2---:R-:W-:-:S06]  /*22a0*/  HADD2.F32 R0, -RZ, R4.H0_H0 ;  /* 0x20000004ff007230 */ /* 0x004fcc0000004100 */
[----:B------:R-:W0:Y:S02]  /*22b0*/  F2I.FTZ.TRUNC.NTZ R0, R0 ;  /* 0x0000000000007305 */ /* 0x000e24000021f100 */
[----:B0-----:R-:W-:Y:S01]  /*22c0*/  PRMT R18, R0, 0x7610, R18 ;  /* 0x0000761000127816 */ /* 0x001fe20000000012 */
[----:B------:R-:W-:Y:S06]  /*22d0*/  BRA `(.L_x_7893) ;  /* 0x0000000800b07947 */ /* 0x000fec0003800000 */
.L_x_7898:
[----:B------:R-:W2:Y:S02]  /*22e0*/  LDG.E.64 R4, desc[UR36][R4.64] ;  /* 0x0000002404047981 */ /* 0x000ea4000c1e1b00 */
[----:B--2---:R0:W1:Y:S02]  /*22f0*/  F2I.F64.TRUNC R18, R4 ;  /* 0x0000000400127311 */ /* 0x004064000030d100 */
[----:B01----:R-:W-:Y:S05]  /*2300*/  BRA `(.L_x_7893) ;  /* 0x0000000800a47947 */ /* 0x003fea0003800000 */
.L_x_7888:
        /* <DEDUP_REMOVED lines=12> */
.L_x_7902:
[----:B------:R-:W2:Y:S02]  /*23d0*/  LDG.E.64 R4, desc[UR36][R4.64] ;  /* 0x0000002404047981 */ /* 0x000ea4000c1e1b00 */
[----:B--2---:R0:W1:Y:S02]  /*23e0*/  F2I.F64.TRUNC R18, R4 ;  /* 0x0000000400127311 */ /* 0x004064000030d100 */
[----:B01----:R-:W-:Y:S05]  /*23f0*/  BRA `(.L_x_7893) ;  /* 0x0000000800687947 */ /* 0x003fea0003800000 */
.L_x_7901:
        /* <DEDUP_REMOVED lines=27> */
.L_x_7904:
        /* <DEDUP_REMOVED lines=15> */
.L_x_7903:
[----:B------:R-:W2:Y:S02]  /*26a0*/  LDG.E.U16 R0, desc[UR36][R4.64] ;  /* 0x0000002404007981 */ /* 0x000ea4000c1e1500 */
[----:B--2---:R-:W-:-:S06]  /*26b0*/  IMAD.U32 R0, R0, 0x10000, RZ ;  /* 0x0001000000007824 */ /* 0x004fcc00078e00ff */
[----:B------:R-:W0:Y:S02]  /*26c0*/  F2I.FTZ.TRUNC.NTZ R0, R0 ;  /* 0x0000000000007305 */ /* 0x000e24000021f100 */
[----:B0-----:R-:W-:Y:S01]  /*26d0*/  PRMT R18, R0, 0x7610, R18 ;  /* 0x0000761000127816 */ /* 0x001fe20000000012 */
[----:B------:R-:W-:Y:S06]  /*26e0*/  BRA `(.L_x_7893) ;  /* 0x0000000400ac7947 */ /* 0x000fec0003800000 */
.L_x_7900:
        /* <DEDUP_REMOVED lines=10> */
.L_x_7907:
        /* <DEDUP_REMOVED lines=21> */
.L_x_7911:
[----:B------:R-:W-:Y:S05]  /*28e0*/  BSYNC.RECONVERGENT B1 ;  /* 0x0000000000017941 */ /* 0x000fea0003800200 */
.L_x_7910:
[----:B------:R-:W-:Y:S01]  /*28f0*/  IMAD.SHL.U32 R0, R0, 0x100000, RZ ;  /* 0x0010000000007824 */ /* 0x000fe200078e00ff */
[----:B------:R-:W-:-:S04]  /*2900*/  LEA R3, R3, 0x3b800000, 0x17 ;  /* 0x3b80000003037811 */ /* 0x000fc800078eb8ff */
[----:B------:R-:W-:-:S07]  /*2910*/  LOP3.LUT R0, R3, R0, R7, 0xfe, !PT ;  /* 0x0000000003007212 */ /* 0x000fce00078efe07 */
.L_x_7909:
[----:B------:R-:W-:Y:S05]  /*2920*/  BSYNC.RECONVERGENT B0 ;  /* 0x0000000000007941 */ /* 0x000fea0003800200 */
.L_x_7908:
[----:B------:R-:W0:Y:S02]  /*2930*/  F2I.FTZ.TRUNC.NTZ R0, R0 ;  /* 0x0000000000007305 */ /* 0x000e24000021f100 */
[----:B0-----:R-:W-:Y:S01]  /*2940*/  PRMT R18, R0, 0x7610, R18 ;  /* 0x0000761000127816 */ /* 0x001fe20000000012 */
[----:B------:R-:W-:Y:S06]  /*2950*/  BRA `(.L_x_7893) ;  /* 0x0000000400107947 */ /* 0x000fec0003800000 */
.L_x_7906:
        /* <DEDUP_REMOVED lines=21> */
.L_x_7915:
[----:B------:R-:W-:Y:S05]  /*2ab0*/  BSYNC.RECONVERGENT B1 ;  /* 0x0000000000017941 */ /* 0x000fea0003800200 */
.L_x_7914:
[----:B------:R-:W-:Y:S01]  /*2ac0*/  IMAD.SHL.U32 R0, R0, 0x200000, RZ ;  /* 0x0020000000007824 */ /* 0x000fe200078e00ff */
[----:B------:R-:W-:-:S04]  /*2ad0*/  LEA R3, R3, 0x37800000, 0x17 ;  /* 0x3780000003037811 */ /* 0x000fc800078eb8ff */
[----:B------:R-:W-:-:S07]  /*2ae0*/  LOP3.LUT R0, R3, R0, R7, 0xfe, !PT ;  /* 0x0000000003007212 */ /* 0x000fce00078efe07 */
.L_x_7913:
[----:B------:R-:W-:Y:S05]  /*2af0*/  BSYNC.RECONVERGENT B0 ;  /* 0x0000000000007941 */ /* 0x000fea0003800200 */
.L_x_7912:
[----:B------:R-:W0:Y:S02]  /*2b00*/  F2I.FTZ.TRUNC.NTZ R0, R0 ;  /* 0x0000000000007305 */ /* 0x000e24000021f100 */
[----:B0-----:R-:W-:Y:S01]  /*2b10*/  PRMT R18, R0, 0x7610, R18 ;  /* 0x0000761000127816 */ /* 0x001fe20000000012 */
[----:B------:R-:W-:Y:S06]  /*2b20*/  BRA `(.L_x_7893) ;  /* 0x00000000009c7947 */ /* 0x000fec0003800000 */
.L_x_7905:
        /* <DEDUP_REMOVED lines=14> */
.L_x_7919:
[----:B------:R-:W-:Y:S05]  /*2c10*/  BSYNC.RECONVERGENT B0 ;  /* 0x0000000000007941 */ /* 0x000fea0003800200 */
.L_x_7918:
[----:B------:R-:W0:Y:S02]  /*2c20*/  F2I.FTZ.TRUNC.NTZ R0, R0 ;  /* 0x0000000000007305 */ /* 0x000e24000021f100 */
[----:B0-----:R-:W-:Y:S01]  /*2c30*/  PRMT R18, R0, 0x7610, R18 ;  /* 0x0000761000127816 */ /* 0x001fe20000000012 */
[----:B------:R-:W-:Y:S06]  /*2c40*/  BRA `(.L_x_7893) ;  /* 0x0000000000547947 */ /* 0x000fec0003800000 */
.L_x_7892:
        /* <DEDUP_REMOVED lines=16> */
.L_x_7920:
[----:B------:R-:W-:Y:S01]  /*2d50*/  PRMT R18, RZ, 0x7610, R18 ;  /* 0x00007610ff127816 */ /* 0x000fe20000000012 */
[----:B------:R-:W-:Y:S06]  /*2d60*/  BRA `(.L_x_7893) ;  /* 0x00000000000c7947 */ /* 0x000fec0003800000 */
.L_x_7917:
[----:B------:R0:W5:Y:S01]  /*2d70*/  LDG.E.U16 R18, desc[UR36][R4.64] ;  /* 0x0000002404127981 */ /* 0x000162000c1e1500 */
[----:B------:R-:W-:Y:S05]  /*2d80*/  BRA `(.L_x_7893) ;  /* 0x0000000000047947 */ /* 0x000fea0003800000 */
.L_x_7916:
[----:B------:R1:W5:Y:S02]  /*2d90*/  LDG.E.U16 R18, desc[UR36][R4.64] ;  /* 0x0000002404127981 */ /* 0x000364000c1e1500 */
.L_x_7893:
        /* <DEDUP_REMOVED lines=18> */
.L_x_7924:
[----:B------:R0:W5:Y:S01]  /*2ec0*/  LDG.E.U8 R0, desc[UR36][R4.64] ;  /* 0x0000002404007981 */ /* 0x000162000c1e1100 */
[----:B------:R-:W-:Y:S05]  /*2ed0*/  BRA `(.L_x_7926) ;  /* 0x0000000c00507947 */ /* 0x000fea0003800000 */
.L_x_7923:
        /* <DEDUP_REMOVED lines=8> */
.L_x_7928:
[----:B------:R0:W5:Y:S01]  /*2f60*/  LDG.E.U16 R0, desc[UR36][R4.64] ;  /* 0x0000002404007981 */ /* 0x000162000c1e1500 */
[----:B------:R-:W-:Y:S05]  /*2f70*/  BRA `(.L_x_7926) ;  /* 0x0000000c00287947 */ /* 0x000fea0003800000 */
.L_x_7927:
[----:B------:R0:W5:Y:S01]  /*2f80*/  LDG.E.U16 R0, desc[UR36][R4.64] ;  /* 0x0000002404007981 */ /* 0x000162000c1e1500 */
[----:B------:R-:W-:Y:S05]  /*2f90*/  BRA `(.L_x_7926) ;  /* 0x0000000c00207947 */ /* 0x000fea0003800000 */
.L_x_7922:
        /* <DEDUP_REMOVED lines=9> */
.L_x_7930:
[----:B------:R-:W2:Y:S02]  /*3030*/  LDG.E.U16 R3, desc[UR36][R4.64] ;  /* 0x0000002404037981 */ /* 0x000ea4000c1e1500 */
[----:B--2---:R-:W-:-:S06]  /*3040*/  HADD2.F32 R3, -RZ, R3.H0_H0 ;  /* 0x20000003ff037230 */ /* 0x004fcc0000004100 */
[----:B------:R-:W0:Y:S02]  /*3050*/  F2I.FTZ.TRUNC.NTZ R3, R3 ;  /* 0x0000000300037305 */ /* 0x000e24000021f100 */
[----:B0-----:R-:W-:Y:S01]  /*3060*/  PRMT R0, R3, 0x7610, R0 ;  /* 0x0000761003007816 */ /* 0x001fe20000000000 */
[----:B------:R-:W-:Y:S06]  /*3070*/  BRA `(.L_x_7926) ;  /* 0x0000000800e87947 */ /* 0x000fec0003800000 */
.L_x_7929:
        /* <DEDUP_REMOVED lines=9> */
.L_x_7932:
[----:B------:R-:W2:Y:S02]  /*3110*/  LDG.E.U16 R4, desc[UR36][R4.64] ;  /* 0x0000002404047981 */ /* 0x000ea4000c1e1500 */
[----:B--2---:R-:W-:-:S06]  /*3120*/  HADD2.F32 R3, -RZ, R4.H0_H0 ;  /* 0x20000004ff037230 */ /* 0x004fcc0000004100 */
[----:B------:R-:W0:Y:S02]  /*3130*/  F2I.FTZ.TRUNC.NTZ R3, R3 ;  /* 0x0000000300037305 */ /* 0x000e24000021f100 */
[----:B0-----:R-:W-:Y:S01]  /*3140*/  PRMT R0, R3, 0x7610, R0 ;  /* 0x0000761003007816 */ /* 0x001fe20000000000 */
[----:B------:R-:W-:Y:S06]  /*3150*/  BRA `(.L_x_7926) ;  /* 0x0000000800b07947 */ /* 0x000fec0003800000 */
.L_x_7931:
[----:B------:R-:W2:Y:S02]  /*3160*/  LDG.E.64 R4, desc[UR36][R4.64] ;  /* 0x0000002404047981 */ /* 0x000ea4000c1e1b00 */
[----:B--2---:R0:W1:Y:S02]  /*3170*/  F2I.F64.TRUNC R0, R4 ;  /* 0x0000000400007311 */ /* 0x004064000030d100 */
[----:B01----:R-:W-:Y:S05]  /*3180*/  BRA `(.L_x_7926) ;  /* 0x0000000800a47947 */ /* 0x003fea0003800000 */
.L_x_7921:
        /* <DEDUP_REMOVED lines=12> */
.L_x_7935:
[----:B------:R-:W2:Y:S02]  /*3250*/  LDG.E.64 R4, desc[UR36][R4.64] ;  /* 0x0000002404047981 */ /* 0x000ea4000c1e1b00 */
[----:B--2---:R3:W4:Y:S02]  /*3260*/  F2I.F64.TRUNC R0, R4 ;  /* 0x0000000400007311 */ /* 0x004724000030d100 */
[----:B---34-:R-:W-:Y:S05]  /*3270*/  BRA `(.L_x_7926) ;  /* 0x0000000800687947 */ /* 0x018fea0003800000 */
.L_x_7934:
        /* <DEDUP_REMOVED lines=27> */
.L_x_7937:
        /* <DEDUP_REMOVED lines=15> */
.L_x_7936:
[----:B------:R-:W2:Y:S02]  /*3520*/  LDG.E.U16 R3, desc[UR36][R4.64] ;  /* 0x0000002404037981 */ /* 0x000ea4000c1e1500 */
[----:B--2---:R-:W-:-:S06]  /*3530*/  IMAD.U32 R3, R3, 0x10000, RZ ;  /* 0x0001000003037824 */ /* 0x004fcc00078e00ff */
[----:B------:R-:W0:Y:S02]  /*3540*/  F2I.FTZ.TRUNC.NTZ R3, R3 ;  /* 0x0000000300037305 */ /* 0x000e24000021f100 */
[----:B0-----:R-:W-:Y:S01]  /*3550*/  PRMT R0, R3, 0x7610, R0 ;  /* 0x0000761003007816 */ /* 0x001fe20000000000 */
[----:B------:R-:W-:Y:S06]  /*3560*/  BRA `(.L_x_7926) ;  /* 0x0000000400ac7947 */ /* 0x000fec0003800000 */
.L_x_7933:
        /* <DEDUP_REMOVED lines=10> */
.L_x_7940:
        /* <DEDUP_REMOVED lines=21> */
.L_x_7944:
[----:B------:R-:W-:Y:S05]  /*3760*/  BSYNC.RECONVERGENT B1 ;  /* 0x0000000000017941 */ /* 0x000fea0003800200 */
.L_x_7943:
[----:B------:R-:W-:Y:S01]  /*3770*/  IMAD.SHL.U32 R0, R0, 0x100000, RZ ;  /* 0x0010000000007824 */ /* 0x000fe200078e00ff */
[----:B------:R-:W-:-:S04]  /*3780*/  LEA R3, R3, 0x3b800000, 0x17 ;  /* 0x3b80000003037811 */ /* 0x000fc800078eb8ff */
[----:B------:R-:W-:-:S07]  /*3790*/  LOP3.LUT R3, R3, R0, R7, 0xfe, !PT ;  /* 0x0000000003037212 */ /* 0x000fce00078efe07 */
.L_x_7942:
[----:B------:R-:W-:Y:S05]  /*37a0*/  BSYNC.RECONVERGENT B0 ;  /* 0x0000000000007941 */ /* 0x000fea0003800200 */
.L_x_7941:
[----:B------:R-:W0:Y:S02]  /*37b0*/  F2I.FTZ.TRUNC.NTZ R3, R3 ;  /* 0x0000000300037305 */ /* 0x000e24000021f100 */
[----:B0-----:R-:W-:Y:S01]  /*37c0*/  PRMT R0, R3, 0x7610, R0 ;  /* 0x0000761003007816 */ /* 0x001fe20000000000 */
[----:B------:R-:W-:Y:S06]  /*37d0*/  BRA `(.L_x_7926) ;  /* 0x0000000400107947 */ /* 0x000fec0003800000 */
.L_x_7939:
        /* <DEDUP_REMOVED lines=21> */
.L_x_7948:
[----:B------:R-:W-:Y:S05]  /*3930*/  BSYNC.RECONVERGENT B1 ;  /* 0x0000000000017941 */ /* 0x000fea0003800200 */
.L_x_7947:
[----:B------:R-:W-:Y:S01]  /*3940*/  IMAD.SHL.U32 R0, R0, 0x200000, RZ ;  /* 0x0020000000007824 */ /* 0x000fe200078e00ff */
[----:B------:R-:W-:-:S04]  /*3950*/  LEA R3, R3, 0x37800000, 0x17 ;  /* 0x3780000003037811 */ /* 0x000fc800078eb8ff */
[----:B------:R-:W-:-:S07]  /*3960*/  LOP3.LUT R3, R3, R0, R7, 0xfe, !PT ;  /* 0x0000000003037212 */ /* 0x000fce00078efe07 */
.L_x_7946:
[----:B------:R-:W-:Y:S05]  /*3970*/  BSYNC.RECONVERGENT B0 ;  /* 0x0000000000007941 */ /* 0x000fea0003800200 */
.L_x_7945:
[----:B------:R-:W0:Y:S02]  /*3980*/  F2I.FTZ.TRUNC.NTZ R3, R3 ;  /* 0x0000000300037305 */ /* 0x000e24000021f100 */
[----:B0-----:R-:W-:Y:S01]  /*3990*/  PRMT R0, R3, 0x7610, R0 ;  /* 0x0000761003007816 */ /* 0x001fe20000000000 */
[----:B------:R-:W-:Y:S06]  /*39a0*/  BRA `(.L_x_7926) ;  /* 0x00000000009c7947 */ /* 0x000fec0003800000 */
.L_x_7938:
        /* <DEDUP_REMOVED lines=14> */
.L_x_7952:
[----:B------:R-:W-:Y:S05]  /*3a90*/  BSYNC.RECONVERGENT B0 ;  /* 0x0000000000007941 */ /* 0x000fea0003800200 */
.L_x_7951:
[----:B------:R-:W0:Y:S02]  /*3aa0*/  F2I.FTZ.TRUNC.NTZ R3, R3 ;  /* 0x0000000300037305 */ /* 0x000e24000021f100 */
[----:B0-----:R-:W-:Y:S01]  /*3ab0*/  PRMT R0, R3, 0x7610, R0 ;  /* 0x0000761003007816 */ /* 0x001fe20000000000 */
[----:B------:R-:W-:Y:S06]  /*3ac0*/  BRA `(.L_x_7926) ;  /* 0x0000000000547947 */ /* 0x000fec0003800000 */
.L_x_7925:
        /* <DEDUP_REMOVED lines=16> */
.L_x_7953:
[----:B------:R-:W-:Y:S01]  /*3bd0*/  PRMT R0, RZ, 0x7610, R0 ;  /* 0x00007610ff007816 */ /* 0x000fe20000000000 */
[----:B------:R-:W-:Y:S06]  /*3be0*/  BRA `(.L_x_7926) ;  /* 0x00000000000c7947 */ /* 0x000fec0003800000 */
.L_x_7950:
[----:B------:R1:W5:Y:S01]  /*3bf0*/  LDG.E.U16 R0, desc[UR36][R4.64] ;  /* 0x0000002404007981 */ /* 0x000362000c1e1500 */
[----:B------:R-:W-:Y:S05]  /*3c00*/  BRA `(.L_x_7926) ;  /* 0x0000000000047947 */ /* 0x000fea0003800000 */
.L_x_7949:
[----:B------:R2:W5:Y:S02]  /*3c10*/  LDG.E.U16 R0, desc[UR36][R4.64] ;  /* 0x0000002404007981 */ /* 0x000564000c1e1500 */
.L_x_7926:
[----:B-----5:R-:W-:Y:S01]  /*3c20*/  PRMT R18, R18, 0x9910, RZ ;  /* 0x0000991012127816 */ /* 0x020fe200000000ff */
[----:B------:R-:W-:Y:S01]  /*3c30*/  VIADD R27, R27, 0x80 ;  /* 0x000000801b1b7836 */ /* 0x000fe20000000000 */
[----:B-1--4-:R-:W-:-:S03]  /*3c40*/  PRMT R3, R0, 0x9910, RZ ;  /* 0x0000991000037816 */ /* 0x012fc600000000ff */
[----:B------:R-:W-:Y:S01]  /*3c50*/  IMAD.MOV.U32 R0, RZ, RZ, R18 ;  /* 0x000000ffff007224 */ /* 0x000fe200078e0012 */
[----:B------:R-:W-:-:S04]  /*3c60*/  ISETP.NE.AND P0, PT, R3, RZ, PT ;  /* 0x000000ff0300720c */ /* 0x000fc80003f05270 */
[----:B------:R-:W-:Y:S02]  /*3c70*/  ISETP.NE.AND P1, PT, R0, RZ, PT ;  /* 0x000000ff0000720c */ /* 0x000fe40003f25270 */
[----:B------:R-:W-:Y:S02]  /*3c80*/  P2R R23, PR, RZ, 0x1 ;  /* 0x00000001ff177803 */ /* 0x000fe40000000000 */
[----:B------:R-:W-:-:S09]  /*3c90*/  P2R R24, PR, RZ, 0x2 ;  /* 0x00000002ff187803 */ /* 0x000fd20000000000 */
.L_x_7887:
[----:B------:R-:W-:Y:S05]  /*3ca0*/  BSYNC.RECONVERGENT B6 ;  /* 0x0000000000067941 */ /* 0x000fea0003800200 */
.L_x_7886:
        /* <DEDUP_REMOVED lines=26> */
.L_x_7959:
[----:B------:R3:W5:Y:S01]  /*3e50*/  LDG.E.U8 R18, desc[UR36][R4.64] ;  /* 0x0000002404127981 */ /* 0x000762000c1e1100 */
[----:B------:R-:W-:Y:S05]  /*3e60*/  BRA `(.L_x_7961) ;  /* 0x0000000c00507947 */ /* 0x000fea0003800000 */
.L_x_7958:
        /* <DEDUP_REMOVED lines=8> */
.L_x_7963:
[----:B------:R0:W5:Y:S01]  /*3ef0*/  LDG.E.U16 R18, desc[UR36][R4.64] ;  /* 0x0000002404127981 */ /* 0x000162000c1e1500 */
[----:B------:R-:W-:Y:S05]  /*3f00*/  BRA `(.L_x_7961) ;  /* 0x0000000c00287947 */ /* 0x000fea0003800000 */
.L_x_7962:
[----:B------:R0:W5:Y:S01]  /*3f10*/  LDG.E.U16 R18, desc[UR36][R4.64] ;  /* 0x0000002404127981 */ /* 0x000162000c1e1500 */
[----:B------:R-:W-:Y:S05]  /*3f20*/  BRA `(.L_x_7961) ;  /* 0x0000000c00207947 */ /* 0x000fea0003800000 */
.L_x_7957:
        /* <DEDUP_REMOVED lines=9> */
.L_x_7965:
[----:B------:R-:W2:Y:S02]  /*3fc0*/  LDG.E.U16 R0, desc[UR36][R4.64] ;  /* 0x0000002404007981 */ /* 0x000ea4000c1e1500 */
[----:B--2---:R-:W-:-:S06]  /*3fd0*/  HADD2.F32 R0, -RZ, R0.H0_H0 ;  /* 0x20000000ff007230 */ /* 0x004fcc0000004100 */
[----:B------:R-:W0:Y:S02]  /*3fe0*/  F2I.FTZ.TRUNC.NTZ R0, R0 ;  /* 0x0000000000007305 */ /* 0x000e24000021f100 */
[----:B0-----:R-:W-:Y:S01]  /*3ff0*/  PRMT R18, R0, 0x7610, R18 ;  /* 0x0000761000127816 */ /* 0x001fe20000000012 */
[----:B------:R-:W-:Y:S06]  /*4000*/  BRA `(.L_x_7961) ;  /* 0x0000000800e87947 */ /* 0x000fec0003800000 */
.L_x_7964:
        /* <DEDUP_REMOVED lines=9> */
.L_x_7967:
[----:B------:R-:W2:Y:S02]  /*40a0*/  LDG.E.U16 R4, desc[UR36][R4.64] ;  /* 0x0000002404047981 */ /* 0x000ea4000c1e1500 */
[----:B--2---:R-:W-:-:S06]  /*40b0*/  HADD2.F32 R0, -RZ, R4.H0_H0 ;  /* 0x20000004ff007230 */ /* 0x004fcc0000004100 */
[----:B------:R-:W0:Y:S02]  /*40c0*/  F2I.FTZ.TRUNC.NTZ R0, R0 ;  /* 0x0000000000007305 */ /* 0x000e24000021f100 */
[----:B0-----:R-:W-:Y:S01]  /*40d0*/  PRMT R18, R0, 0x7610, R18 ;  /* 0x0000761000127816 */ /* 0x001fe20000000012 */
[----:B------:R-:W-:Y:S06]  /*40e0*/  BRA `(.L_x_7961) ;  /* 0x0000000800b07947 */ /* 0x000fec0003800000 */
.L_x_7966:
[----:B------:R-:W2:Y:S02]  /*40f0*/  LDG.E.64 R4, desc[UR36][R4.64] ;  /* 0x0000002404047981 */ /* 0x000ea4000c1e1b00 */
[----:B--2---:R0:W1:Y:S02]  /*4100*/  F2I.F64.TRUNC R18, R4 ;  /* 0x0000000400127311 */ /* 0x004064000030d100 */
[----:B01----:R-:W-:Y:S05]  /*4110*/  BRA `(.L_x_7961) ;  /* 0x0000000800a47947 */ /* 0x003fea0003800000 */
.L_x_7956:
        /* <DEDUP_REMOVED lines=12> */
.L_x_7970:
[----:B------:R-:W2:Y:S02]  /*41e0*/  LDG.E.64 R4, desc[UR36][R4.64] ;  /* 0x0000002404047981 */ /* 0x000ea4000c1e1b00 */
[----:B--2---:R0:W1:Y:S02]  /*41f0*/  F2I.F64.TRUNC R18, R4 ;  /* 0x0000000400127311 */ /* 0x004064000030d100 */
[----:B01----:R-:W-:Y:S05]  /*4200*/  BRA `(.L_x_7961) ;  /* 0x0000000800687947 */ /* 0x003fea0003800000 */
.L_x_7969:
        /* <DEDUP_REMOVED lines=27> */
.L_x_7972:
        /* <DEDUP_REMOVED lines=15> */
.L_x_7971:
[----:B------:R-:W2:Y:S02]  /*44b0*/  LDG.E.U16 R0, desc[UR36][R4.64] ;  /* 0x0000002404007981 */ /* 0x000ea4000c1e1500 */
[----:B--2---:R-:W-:-:S06]  /*44c0*/  IMAD.U32 R0, R0, 0x10000, RZ ;  /* 0x0001000000007824 */ /* 0x004fcc00078e00ff */
[----:B------:R-:W0:Y:S02]  /*44d0*/  F2I.FTZ.TRUNC.NTZ R0, R0 ;  /* 0x0000000000007305 */ /* 0x000e24000021f100 */
[----:B0-----:R-:W-:Y:S01]  /*44e0*/  PRMT R18, R0, 0x7610, R18 ;  /* 0x0000761000127816 */ /* 0x001fe20000000012 */
[----:B------:R-:W-:Y:S06]  /*44f0*/  BRA `(.L_x_7961) ;  /* 0x0000000400ac7947 */ /* 0x000fec0003800000 */
.L_x_7968:
        /* <DEDUP_REMOVED lines=10> */
.L_x_7975:
        /* <DEDUP_REMOVED lines=21> */
.L_x_7979:
[----:B------:R-:W-:Y:S05]  /*46f0*/  BSYNC.RECONVERGENT B1 ;  /* 0x0000000000017941 */ /* 0x000fea0003800200 */
.L_x_7978:
[----:B------:R-:W-:Y:S01]  /*4700*/  IMAD.SHL.U32 R0, R0, 0x100000, RZ ;  /* 0x0010000000007824 */ /* 0x000fe200078e00ff */
[----:B------:R-:W-:-:S04]  /*4710*/  LEA R3, R3, 0x3b800000, 0x17 ;  /* 0x3b80000003037811 */ /* 0x000fc800078eb8ff */
[----:B------:R-:W-:-:S07]  /*4720*/  LOP3.LUT R0, R3, R0, R7, 0xfe, !PT ;  /* 0x0000000003007212 */ /* 0x000fce00078efe07 */
.L_x_7977:
[----:B------:R-:W-:Y:S05]  /*4730*/  BSYNC.RECONVERGENT B0 ;  /* 0x0000000000007941 */ /* 0x000fea0003800200 */
.L_x_7976:
[----:B------:R-:W0:Y:S02]  /*4740*/  F2I.FTZ.TRUNC.NTZ R0, R0 ;  /* 0x0000000000007305 */ /* 0x000e24000021f100 */
[----:B0-----:R-:W-:Y:S01]  /*4750*/  PRMT R18, R0, 0x7610, R18 ;  /* 0x0000761000127816 */ /* 0x001fe20000000012 */
[----:B------:R-:W-:Y:S06]  /*4760*/  BRA `(.L_x_7961) ;  /* 0x0000000400107947 */ /* 0x000fec0003800000 */
.L_x_7974:
        /* <DEDUP_REMOVED lines=21> */
.L_x_7983:
[----:B------:R-:W-:Y:S05]  /*48c0*/  BSYNC.RECONVERGENT B1 ;  /* 0x0000000000017941 */ /* 0x000fea0003800200 */
.L_x_7982:
[----:B------:R-:W-:Y:S01]  /*48d0*/  IMAD.SHL.U32 R0, R0, 0x200000, RZ ;  /* 0x0020000000007824 */ /* 0x000fe200078e00ff */
[----:B------:R-:W-:-:S04]  /*48e0*/  LEA R3, R3, 0x37800000, 0x17 ;  /* 0x3780000003037811 */ /* 0x000fc800078eb8ff */
[----:B------:R-:W-:-:S07]  /*48f0*/  LOP3.LUT R0, R3, R0, R7, 0xfe, !PT ;  /* 0x0000000003007212 */ /* 0x000fce00078efe07 */
.L_x_7981:
[----:B------:R-:W-:Y:S05]  /*4900*/  BSYNC.RECONVERGENT B0 ;  /* 0x0000000000007941 */ /* 0x000fea0003800200 */
.L_x_7980:
[----:B------:R-:W0:Y:S02]  /*4910*/  F2I.FTZ.TRUNC.NTZ R0, R0 ;  /* 0x0000000000007305 */ /* 0x000e24000021f100 */
[----:B0-----:R-:W-:Y:S01]  /*4920*/  PRMT R18, R0, 0x7610, R18 ;  /* 0x0000761000127816 */ /* 0x001fe20000000012 */
[----:B------:R-:W-:Y:S06]  /*4930*/  BRA `(.L_x_7961) ;  /* 0x00000000009c7947 */ /* 0x000fec0003800000 */
.L_x_7973:
        /* <DEDUP_REMOVED lines=14> */
.L_x_7987:
[----:B------:R-:W-:Y:S05]  /*4a20*/  BSYNC.RECONVERGENT B0 ;  /* 0x0000000000007941 */ /* 0x000fea0003800200 */
.L_x_7986:
[----:B------:R-:W0:Y:S02]  /*4a30*/  F2I.FTZ.TRUNC.NTZ R0, R0 ;  /* 0x0000000000007305 */ /* 0x000e24000021f100 */
[----:B0-----:R-:W-:Y:S01]  /*4a40*/  PRMT R18, R0, 0x7610, R18 ;  /* 0x0000761000127816 */ /* 0x001fe20000000012 */
[----:B------:R-:W-:Y:S06]  /*4a50*/  BRA `(.L_x_7961) ;  /* 0x0000000000547947 */ /* 0x000fec0003800000 */
.L_x_7960:
        /* <DEDUP_REMOVED lines=16> */
.L_x_7988:
[----:B------:R-:W-:Y:S01]  /*4b60*/  PRMT R18, RZ, 0x7610, R18 ;  /* 0x00007610ff127816 */ /* 0x000fe20000000012 */
[----:B------:R-:W-:Y:S06]  /*4b70*/  BRA `(.L_x_7961) ;  /* 0x00000000000c7947 */ /* 0x000fec0003800000 */
.L_x_7985:
[----:B------:R1:W5:Y:S01]  /*4b80*/  LDG.E.U16 R18, desc[UR36][R4.64] ;  /* 0x0000002404127981 */ /* 0x000362000c1e1500 */
[----:B------:R-:W-:Y:S05]  /*4b90*/  BRA `(.L_x_7961) ;  /* 0x0000000000047947 */ /* 0x000fea0003800000 */
.L_x_7984:
[----:B------:R2:W5:Y:S02]  /*4ba0*/  LDG.E.U16 R18, desc[UR36][R4.64] ;  /* 0x0000002404127981 */ /* 0x000564000c1e1500 */
.L_x_7961:
[----:B------:R-:W0:Y:S02]  /*4bb0*/  LDCU.U8 UR6, c[0x0][0x3a5] ;  /* 0x000074a0ff0677ac */ /* 0x000e240008000000 */
        /* <DEDUP_REMOVED lines=18> */
.L_x_7992:
[----:B------:R0:W5:Y:S01]  /*4ce0*/  LDG.E.U8 R0, desc[UR36][R4.64] ;  /* 0x0000002404007981 */ /* 0x000162000c1e1100 */
[----:B------:R-:W-:Y:S05]  /*4cf0*/  BRA `(.L_x_7994) ;  /* 0x0000000c00507947 */ /* 0x000fea0003800000 */
.L_x_7991:
        /* <DEDUP_REMOVED lines=8> */
.L_x_7996:
[----:B------:R4:W5:Y:S01]  /*4d80*/  LDG.E.U16 R0, desc[UR36][R4.64] ;  /* 0x0000002404007981 */ /* 0x000962000c1e1500 */
[----:B------:R-:W-:Y:S05]  /*4d90*/  BRA `(.L_x_7994) ;  /* 0x0000000c00287947 */ /* 0x000fea0003800000 */
.L_x_7995:
[----:B------:R3:W5:Y:S01]  /*4da0*/  LDG.E.U16 R0, desc[UR36][R4.64] ;  /* 0x0000002404007981 */ /* 0x000762000c1e1500 */
[----:B------:R-:W-:Y:S05]  /*4db0*/  BRA `(.L_x_7994) ;  /* 0x0000000c00207947 */ /* 0x000fea0003800000 */
.L_x_7990:
        /* <DEDUP_REMOVED lines=9> */
.L_x_7998:
[----:B------:R-:W2:Y:S02]  /*4e50*/  LDG.E.U16 R3, desc[UR36][R4.64] ;  /* 0x0000002404037981 */ /* 0x000ea4000c1e1500 */
[----:B--2---:R-:W-:-:S06]  /*4e60*/  HADD2.F32 R3, -RZ, R3.H0_H0 ;  /* 0x20000003ff037230 */ /* 0x004fcc0000004100 */
[----:B------:R-:W0:Y:S02]  /*4e70*/  F2I.FTZ.TRUNC.NTZ R3, R3 ;  /* 0x0000000300037305 */ /* 0x000e24000021f100 */
[----:B0-----:R-:W-:Y:S01]  /*4e80*/  PRMT R0, R3, 0x7610, R0 ;  /* 0x0000761003007816 */ /* 0x001fe20000000000 */
[----:B------:R-:W-:Y:S06]  /*4e90*/  BRA `(.L_x_7994) ;  /* 0x0000000800e87947 */ /* 0x000fec0003800000 */
.L_x_7997:
        /* <DEDUP_REMOVED lines=9> */
.L_x_8000:
[----:B------:R-:W2:Y:S02]  /*4f30*/  LDG.E.U16 R4, desc[UR36][R4.64] ;  /* 0x0000002404047981 */ /* 0x000ea4000c1e1500 */
[----:B--2---:R-:W-:-:S06]  /*4f40*/  HADD2.F32 R3, -RZ, R4.H0_H0 ;  /* 0x20000004ff037230 */ /* 0x004fcc0000004100 */
[----:B------:R-:W0:Y:S02]  /*4f50*/  F2I.FTZ.TRUNC.NTZ R3, R3 ;  /* 0x0000000300037305 */ /* 0x000e24000021f100 */
[----:B0-----:R-:W-:Y:S01]  /*4f60*/  PRMT R0, R3, 0x7610, R0 ;  /* 0x0000761003007816 */ /* 0x001fe20000000000 */
[----:B------:R-:W-:Y:S06]  /*4f70*/  BRA `(.L_x_7994) ;  /* 0x0000000800b07947 */ /* 0x000fec0003800000 */
.L_x_7999:
[----:B------:R-:W2:Y:S02]  /*4f80*/  LDG.E.64 R4, desc[UR36][R4.64] ;  /* 0x0000002404047981 */ /* 0x000ea4000c1e1b00 */
[----:B--2---:R0:W1:Y:S02]  /*4f90*/  F2I.F64.TRUNC R0, R4 ;  /* 0x0000000400007311 */ /* 0x004064000030d100 */
[----:B01----:R-:W-:Y:S05]  /*4fa0*/  BRA `(.L_x_7994) ;  /* 0x0000000800a47947 */ /* 0x003fea0003800000 */
.L_x_7989:
        /* <DEDUP_REMOVED lines=12> */
.L_x_8003:
[----:B------:R-:W2:Y:S02]  /*5070*/  LDG.E.64 R4, desc[UR36][R4.64] ;  /* 0x0000002404047981 */ /* 0x000ea4000c1e1b00 */
[----:B--2---:R3:W4:Y:S02]  /*5080*/  F2I.F64.TRUNC R0, R4 ;  /* 0x0000000400007311 */ /* 0x004724000030d100 */
[----:B---34-:R-:W-:Y:S05]  /*5090*/  BRA `(.L_x_7994) ;  /* 0x0000000800687947 */ /* 0x018fea0003800000 */
.L_x_8002:
        /* <DEDUP_REMOVED lines=27> */
.L_x_8005:
        /* <DEDUP_REMOVED lines=15> */
.L_x_8004:
[----:B------:R-:W2:Y:S02]  /*5340*/  LDG.E.U16 R3, desc[UR36][R4.64] ;  /* 0x0000002404037981 */ /* 0x000ea4000c1e1500 */
[----:B--2---:R-:W-:-:S06]  /*5350*/  IMAD.U32 R3, R3, 0x10000, RZ ;  /* 0x0001000003037824 */ /* 0x004fcc00078e00ff */
[----:B------:R-:W0:Y:S02]  /*5360*/  F2I.FTZ.TRUNC.NTZ R3, R3 ;  /* 0x0000000300037305 */ /* 0x000e24000021f100 */
[----:B0-----:R-:W-:Y:S01]  /*5370*/  PRMT R0, R3, 0x7610, R0 ;  /* 0x0000761003007816 */ /* 0x001fe20000000000 */
[----:B------:R-:W-:Y:S06]  /*5380*/  BRA `(.L_x_7994) ;  /* 0x0000000400ac7947 */ /* 0x000fec0003800000 */
.L_x_8001:
        /* <DEDUP_REMOVED lines=10> */
.L_x_8008:
        /* <DEDUP_REMOVED lines=21> */
.L_x_8012:
[----:B------:R-:W-:Y:S05]  /*5580*/  BSYNC.RECONVERGENT B1 ;  /* 0x0000000000017941 */ /* 0x000fea0003800200 */
.L_x_8011:
[----:B------:R-:W-:Y:S01]  /*5590*/  IMAD.SHL.U32 R0, R0, 0x100000, RZ ;  /* 0x0010000000007824 */ /* 0x000fe200078e00ff */
[----:B------:R-:W-:-:S04]  /*55a0*/  LEA R3, R3, 0x3b800000, 0x17 ;  /* 0x3b80000003037811 */ /* 0x000fc800078eb8ff */
[----:B------:R-:W-:-:S07]  /*55b0*/  LOP3.LUT R3, R3, R0, R7, 0xfe, !PT ;  /* 0x0000000003037212 */ /* 0x000fce00078efe07 */
.L_x_8010:
[----:B------:R-:W-:Y:S05]  /*55c0*/  BSYNC.RECONVERGENT B0 ;  /* 0x0000000000007941 */ /* 0x000fea0003800200 */
.L_x_8009:
[----:B------:R-:W0:Y:S02]  /*55d0*/  F2I.FTZ.TRUNC.NTZ R3, R3 ;  /* 0x0000000300037305 */ /* 0x000e24000021f100 */
[----:B0-----:R-:W-:Y:S01]  /*55e0*/  PRMT R0, R3, 0x7610, R0 ;  /* 0x0000761003007816 */ /* 0x001fe20000000000 */
[----:B------:R-:W-:Y:S06]  /*55f0*/  BRA `(.L_x_7994) ;  /* 0x0000000400107947 */ /* 0x000fec0003800000 */
.L_x_8007:
        /* <DEDUP_REMOVED lines=21> */
.L_x_8016:
[----:B------:R-:W-:Y:S05]  /*5750*/  BSYNC.RECONVERGENT B1 ;  /* 0x0000000000017941 */ /* 0x000fea0003800200 */
.L_x_8015:
[----:B------:R-:W-:Y:S01]  /*5760*/  IMAD.SHL.U32 R0, R0, 0x200000, RZ ;  /* 0x0020000000007824 */ /* 0x000fe200078e00ff */
[----:B------:R-:W-:-:S04]  /*5770*/  LEA R3, R3, 0x37800000, 0x17 ;  /* 0x3780000003037811 */ /* 0x000fc800078eb8ff */
[----:B------:R-:W-:-:S07]  /*5780*/  LOP3.LUT R3, R3, R0, R7, 0xfe, !PT ;  /* 0x0000000003037212 */ /* 0x000fce00078efe07 */
.L_x_8014:
[----:B------:R-:W-:Y:S05]  /*5790*/  BSYNC.RECONVERGENT B0 ;  /* 0x0000000000007941 */ /* 0x000fea0003800200 */
.L_x_8013:
[----:B------:R-:W0:Y:S02]  /*57a0*/  F2I.FTZ.TRUNC.NTZ R3, R3 ;  /* 0x0000000300037305 */ /* 0x000e24000021f100 */
[----:B0-----:R-:W-:Y:S01]  /*57b0*/  PRMT R0, R3, 0x7610, R0 ;  /* 0x0000761003007816 */ /* 0x001fe20000000000 */
[----:B------:R-:W-:Y:S06]  /*57c0*/  BRA `(.L_x_7994) ;  /* 0x00000000009c7947 */ /* 0x000fec0003800000 */
.L_x_8006:
        /* <DEDUP_REMOVED lines=14> */
.L_x_8020:
[----:B------:R-:W-:Y:S05]  /*58b0*/  BSYNC.RECONVERGENT B0 ;  /* 0x0000000000007941 */ /* 0x000fea0003800200 */
.L_x_8019:
[----:B------:R-:W0:Y:S02]  /*58c0*/  F2I.FTZ.TRUNC.NTZ R3, R3 ;  /* 0x0000000300037305 */ /* 0x000e24000021f100 */
[----:B0-----:R-:W-:Y:S01]  /*58d0*/  PRMT R0, R3, 0x7610, R0 ;  /* 0x0000761003007816 */ /* 0x001fe20000000000 */
[----:B------:R-:W-:Y:S06]  /*58e0*/  BRA `(.L_x_7994) ;  /* 0x0000000000547947 */ /* 0x000fec0003800000 */
.L_x_7993:
        /* <DEDUP_REMOVED lines=16> */
.L_x_8021:
[----:B------:R-:W-:Y:S01]  /*59f0*/  PRMT R0, RZ, 0x7610, R0 ;  /* 0x00007610ff007816 */ /* 0x000fe20000000000 */
[----:B------:R-:W-:Y:S06]  /*5a00*/  BRA `(.L_x_7994) ;  /* 0x00000000000c7947 */ /* 0x000fec0003800000 */
.L_x_8018:
[----:B------:R1:W5:Y:S01]  /*5a10*/  LDG.E.U16 R0, desc[UR36][R4.64] ;  /* 0x0000002404007981 */ /* 0x000362000c1e1500 */
[----:B------:R-:W-:Y:S05]  /*5a20*/  BRA `(.L_x_7994) ;  /* 0x0000000000047947 */ /* 0x000fea0003800000 */
.L_x_8017:
[----:B------:R2:W5:Y:S02]  /*5a30*/  LDG.E.U16 R0, desc[UR36][R4.64] ;  /* 0x0000002404007981 */ /* 0x000564000c1e1500 */
.L_x_7994:
        /* <DEDUP_REMOVED lines=8> */
.L_x_7955:
[----:B------:R-:W-:Y:S05]  /*5ac0*/  BSYNC.RECONVERGENT B6 ;  /* 0x0000000000067941 */ /* 0x000fea0003800200 */
.L_x_7954:
        /* <DEDUP_REMOVED lines=23> */
.L_x_8027:
[----:B------:R0:W5:Y:S01]  /*5c40*/  LDG.E.U8 R18, desc[UR36][R4.64] ;  /* 0x0000002404127981 */ /* 0x000162000c1e1100 */
[----:B------:R-:W-:Y:S05]  /*5c50*/  BRA `(.L_x_8029) ;  /* 0x0000000c00507947 */ /* 0x000fea0003800000 */
.L_x_8026:
        /* <DEDUP_REMOVED lines=8> */
.L_x_8031:
[----:B------:R3:W5:Y:S01]  /*5ce0*/  LDG.E.U16 R18, desc[UR36][R4.64] ;  /* 0x0000002404127981 */ /* 0x000762000c1e1500 */
[----:B------:R-:W-:Y:S05]  /*5cf0*/  BRA `(.L_x_8029) ;  /* 0x0000000c00287947 */ /* 0x000fea0003800000 */
.L_x_8030:
[----:B------:R2:W5:Y:S01]  /*5d00*/  LDG.E.U16 R18, desc[UR36][R4.64] ;  /* 0x0000002404127981 */ /* 0x000562000c1e1500 */
[----:B------:R-:W-:Y:S05]  /*5d10*/  BRA `(.L_x_8029) ;  /* 0x0000000c00207947 */ /* 0x000fea0003800000 */
.L_x_8025:
        /* <DEDUP_REMOVED lines=9> */
.L_x_8033:
[----:B------:R-:W2:Y:S02]  /*5db0*/  LDG.E.U16 R0, desc[UR36][R4.64] ;  /* 0x0000002404007981 */ /* 0x000ea4000c1e1500 */
[----:B--2---:R-:W-:-:S06]  /*5dc0*/  HADD2.F32 R0, -RZ, R0.H0_H0 ;  /* 0x20000000ff007230 */ /* 0x004fcc0000004100 */
[----:B------:R-:W0:Y:S02]  /*5dd0*/  F2I.FTZ.TRUNC.NTZ R0, R0 ;  /* 0x0000000000007305 */ /* 0x000e24000021f100 */
[----:B0-----:R-:W-:Y:S01]  /*5de0*/  PRMT R18, R0, 0x7610, R18 ;  /* 0x0000761000127816 */ /* 0x001fe20000000012 */
[----:B------:R-:W-:Y:S06]  /*5df0*/  BRA `(.L_x_8029) ;  /* 0x0000000800e87947 */ /* 0x000fec0003800000 */
.L_x_8032:
        /* <DEDUP_REMOVED lines=9> */
.L_x_8035:
[----:B------:R-:W2:Y:S02]  /*5e90*/  LDG.E.U16 R4, desc[UR36][R4.64] ;  /* 0x0000002404047981 */ /* 0x000ea4000c1e1500 */
[----:B--2---:R-:W-:-:S06]  /*5ea0*/  HADD2.F32 R0, -RZ, R4.H0_H0 ;  /* 0x20000004ff007230 */ /* 0x004fcc0000004100 */
[----:B------:R-:W0:Y:S02]  /*5eb0*/  F2I.FTZ.TRUNC.NTZ R0, R0 ;  /* 0x0000000000007305 */ /* 0x000e24000021f100 */
[----:B0-----:R-:W-:Y:S01]  /*5ec0*/  PRMT R18, R0, 0x7610, R18 ;  /* 0x0000761000127816 */ /* 0x001fe20000000012 */
[----:B------:R-:W-:Y:S06]  /*5ed0*/  BRA `(.L_x_8029) ;  /* 0x0000000800b07947 */ /* 0x000fec0003800000 */
.L_x_8034:
[----:B------:R-:W2:Y:S02]  /*5ee0*/  LDG.E.64 R4, desc[UR36][R4.64] ;  /* 0x0000002404047981 */ /* 0x000ea4000c1e1b00 */
[----:B--2---:R0:W1:Y:S02]  /*5ef0*/  F2I.F64.TRUNC R18, R4 ;  /* 0x0000000400127311 */ /* 0x004064000030d100 */
[----:B01----:R-:W-:Y:S05]  /*5f00*/  BRA `(.L_x_8029) ;  /* 0x0000000800a47947 */ /* 0x003fea0003800000 */
.L_x_8024:
        /* <DEDUP_REMOVED lines=12> */
.L_x_8038:
[----:B------:R-:W2:Y:S02]  /*5fd0*/  LDG.E.64 R4, desc[UR36][R4.64] ;  /* 0x0000002404047981 */ /* 0x000ea4000c1e1b00 */
[----:B--2---:R0:W1:Y:S02]  /*5fe0*/  F2I.F64.TRUNC R18, R4 ;  /* 0x0000000400127311 */ /* 0x004064000030d100 */
[----:B01----:R-:W-:Y:S05]  /*5ff0*/  BRA `(.L_x_8029) ;  /* 0x0000000800687947 */ /* 0x003fea0003800000 */
.L_x_8037:
        /* <DEDUP_REMOVED lines=27> */
.L_x_8040:
        /* <DEDUP_REMOVED lines=15> */
.L_x_8039:
[----:B------:R-:W2:Y:S02]  /*62a0*/  LDG.E.U16 R0, desc[UR36][R4.64] ;  /* 0x0000002404007981 */ /* 0x000ea4000c1e1500 */
[----:B--2---:R-:W-:-:S06]  /*62b0*/  IMAD.U32 R0, R0, 0x10000, RZ ;  /* 0x0001000000007824 */ /* 0x004fcc00078e00ff */
[----:B------:R-:W0:Y:S02]  /*62c0*/  F2I.FTZ.TRUNC.NTZ R0, R0 ;  /* 0x0000000000007305 */ /* 0x000e24000021f100 */
[----:B0-----:R-:W-:Y:S01]  /*62d0*/  PRMT R18, R0, 0x7610, R18 ;  /* 0x0000761000127816 */ /* 0x001fe20000000012 */
[----:B------:R-:W-:Y:S06]  /*62e0*/  BRA `(.L_x_8029) ;  /* 0x0000000400ac7947 */ /* 0x000fec0003800000 */
.L_x_8036:
        /* <DEDUP_REMOVED lines=10> */
.L_x_8043:
        /* <DEDUP_REMOVED lines=21> */
.L_x_8047:
[----:B------:R-:W-:Y:S05]  /*64e0*/  BSYNC.RECONVERGENT B1 ;  /* 0x0000000000017941 */ /* 0x000fea0003800200 */
.L_x_8046:
[----:B------:R-:W-:Y:S01]  /*64f0*/  IMAD.SHL.U32 R0, R0, 0x100000, RZ ;  /* 0x0010000000007824 */ /* 0x000fe200078e00ff */
[----:B------:R-:W-:-:S04]  /*6500*/  LEA R3, R3, 0x3b800000, 0x17 ;  /* 0x3b80000003037811 */ /* 0x000fc800078eb8ff */
[----:B------:R-:W-:-:S07]  /*6510*/  LOP3.LUT R0, R3, R0, R7, 0xfe, !PT ;  /* 0x0000000003007212 */ /* 0x000fce00078efe07 */
.L_x_8045:
[----:B------:R-:W-:Y:S05]  /*6520*/  BSYNC.RECONVERGENT B0 ;  /* 0x0000000000007941 */ /* 0x000fea0003800200 */
.L_x_8044:
[----:B------:R-:W0:Y:S02]  /*6530*/  F2I.FTZ.TRUNC.NTZ R0, R0 ;  /* 0x0000000000007305 */ /* 0x000e24000021f100 */
[----:B0-----:R-:W-:Y:S01]  /*6540*/  PRMT R18, R0, 0x7610, R18 ;  /* 0x0000761000127816 */ /* 0x001fe20000000012 */
[----:B------:R-:W-:Y:S06]  /*6550*/  BRA `(.L_x_8029) ;  /* 0x0000000400107947 */ /* 0x000fec0003800000 */
.L_x_8042:
        /* <DEDUP_REMOVED lines=21> */
.L_x_8051:
[----:B------:R-:W-:Y:S05]  /*66b0*/  BSYNC.RECONVERGENT B1 ;  /* 0x0000000000017941 */ /* 0x000fea0003800200 */
.L_x_8050:
[----:B------:R-:W-:Y:S01]  /*66c0*/  IMAD.SHL.U32 R0, R0, 0x200000, RZ ;  /* 0x0020000000007824 */ /* 0x000fe200078e00ff */
[----:B------:R-:W-:-:S04]  /*66d0*/  LEA R3, R3, 0x37800000, 0x17 ;  /* 0x3780000003037811 */ /* 0x000fc800078eb8ff */
[----:B------:R-:W-:-:S07]  /*66e0*/  LOP3.LUT R0, R3, R0, R7, 0xfe, !PT ;  /* 0x0000000003007212 */ /* 0x000fce00078efe07 */
.L_x_8049:
[----:B------:R-:W-:Y:S05]  /*66f0*/  BSYNC.RECONVERGENT B0 ;  /* 0x0000000000007941 */ /* 0x000fea0003800200 */
.L_x_8048:
[----:B------:R-:W0:Y:S02]  /*6700*/  F2I.FTZ.TRUNC.NTZ R0, R0 ;  /* 0x0000000000007305 */ /* 0x000e24000021f100 */
[----:B0-----:R-:W-:Y:S01]  /*6710*/  PRMT R18, R0, 0x7610, R18 ;  /* 0x0000761000127816 */ /* 0x001fe20000000012 */
[----:B------:R-:W-:Y:S06]  /*6720*/  BRA `(.L_x_8029) ;  /* 0x00000000009c7947 */ /* 0x000fec0003800000 */
.L_x_8041:
        /* <DEDUP_REMOVED lines=14> */
.L_x_8055:
[----:B------:R-:W-:Y:S05]  /*6810*/  BSYNC.RECONVERGENT B0 ;  /* 0x0000000000007941 */ /* 0x000fea0003800200 */
.L_x_8054:
[----:B------:R-:W0:Y:S02]  /*6820*/  F2I.FTZ.TRUNC.NTZ R0, R0 ;  /* 0x0000000000007305 */ /* 0x000e24000021f100 */
[----:B0-----:R-:W-:Y:S01]  /*6830*/  PRMT R18, R0, 0x7610, R18 ;  /* 0x0000761000127816 */ /* 0x001fe20000000012 */
[----:B------:R-:W-:Y:S06]  /*6840*/  BRA `(.L_x_8029) ;  /* 0x0000000000547947 */ /* 0x000fec0003800000 */
.L_x_8028:
        /* <DEDUP_REMOVED lines=16> */
.L_x_8056:
[----:B------:R-:W-:Y:S01]  /*6950*/  PRMT R18, RZ, 0x7610, R18 ;  /* 0x00007610ff127816 */ /* 0x000fe20000000012 */
[----:B------:R-:W-:Y:S06]  /*6960*/  BRA `(.L_x_8029) ;  /* 0x00000000000c7947 */ /* 0x000fec0003800000 */
.L_x_8053:
[----:B------:R0:W5:Y:S01]  /*6970*/  LDG.E.U16 R18, desc[UR36][R4.64] ;  /* 0x0000002404127981 */ /* 0x000162000c1e1500 */
[----:B------:R-:W-:Y:S05]  /*6980*/  BRA `(.L_x_8029) ;  /* 0x0000000000047947 */ /* 0x000fea0003800000 */
.L_x_8052:
[----:B------:R0:W5:Y:S02]  /*6990*/  LDG.E.U16 R18, desc[UR36][R4.64] ;  /* 0x0000002404127981 */ /* 0x000164000c1e1500 */
.L_x_8029:
        /* <DEDUP_REMOVED lines=19> */
.L_x_8060:
[----:B------:R0:W5:Y:S01]  /*6ad0*/  LDG.E.U8 R0, desc[UR36][R4.64] ;  /* 0x0000002404007981 */ /* 0x000162000c1e1100 */
[----:B------:R-:W-:Y:S05]  /*6ae0*/  BRA `(.L_x_8062) ;  /* 0x0000000c00507947 */ /* 0x000fea0003800000 */
.L_x_8059:
        /* <DEDUP_REMOVED lines=8> */
.L_x_8064:
[----:B------:R0:W5:Y:S01]  /*6b70*/  LDG.E.U16 R0, desc[UR36][R4.64] ;  /* 0x0000002404007981 */ /* 0x000162000c1e1500 */
[----:B------:R-:W-:Y:S05]  /*6b80*/  BRA `(.L_x_8062) ;  /* 0x0000000c00287947 */ /* 0x000fea0003800000 */
.L_x_8063:
[----:B------:R0:W5:Y:S01]  /*6b90*/  LDG.E.U16 R0, desc[UR36][R4.64] ;  /* 0x0000002404007981 */ /* 0x000162000c1e1500 */
[----:B------:R-:W-:Y:S05]  /*6ba0*/  BRA `(.L_x_8062) ;  /* 0x0000000c00207947 */ /* 0x000fea0003800000 */
.L_x_8058:
        /* <DEDUP_REMOVED lines=9> */
.L_x_8066:
[----:B------:R-:W2:Y:S02]  /*6c40*/  LDG.E.U16 R3, desc[UR36][R4.64] ;  /* 0x0000002404037981 */ /* 0x000ea4000c1e1500 */
[----:B--2---:R-:W-:-:S06]  /*6c50*/  HADD2.F32 R3, -RZ, R3.H0_H0 ;  /* 0x20000003ff037230 */ /* 0x004fcc0000004100 */
[----:B------:R-:W0:Y:S02]  /*6c60*/  F2I.FTZ.TRUNC.NTZ R3, R3 ;  /* 0x0000000300037305 */ /* 0x000e24000021f100 */
[----:B0-----:R-:W-:Y:S01]  /*6c70*/  PRMT R0, R3, 0x7610, R0 ;  /* 0x0000761003007816 */ /* 0x001fe20000000000 */
[----:B------:R-:W-:Y:S06]  /*6c80*/  BRA `(.L_x_8062) ;  /* 0x0000000800e87947 */ /* 0x000fec0003800000 */
.L_x_8065:
        /* <DEDUP_REMOVED lines=9> */
.L_x_8068:
[----:B------:R-:W2:Y:S02]  /*6d20*/  LDG.E.U16 R4, desc[UR36][R4.64] ;  /* 0x0000002404047981 */ /* 0x000ea4000c1e1500 */
[----:B--2---:R-:W-:-:S06]  /*6d30*/  HADD2.F32 R3, -RZ, R4.H0_H0 ;  /* 0x20000004ff037230 */ /* 0x004fcc0000004100 */
[----:B------:R-:W0:Y:S02]  /*6d40*/  F2I.FTZ.TRUNC.NTZ R3, R3 ;  /* 0x0000000300037305 */ /* 0x000e24000021f100 */
[----:B0-----:R-:W-:Y:S01]  /*6d50*/  PRMT R0, R3, 0x7610, R0 ;  /* 0x0000761003007816 */ /* 0x001fe20000000000 */
[----:B------:R-:W-:Y:S06]  /*6d60*/  BRA `(.L_x_8062) ;  /* 0x0000000800b07947 */ /* 0x000fec0003800000 */
.L_x_8067:
[----:B------:R-:W2:Y:S02]  /*6d70*/  LDG.E.64 R4, desc[UR36][R4.64] ;  /* 0x0000002404047981 */ /* 0x000ea4000c1e1b00 */
[----:B--2---:R0:W1:Y:S02]  /*6d80*/  F2I.F64.TRUNC R0, R4 ;  /* 0x0000000400007311 */ /* 0x004064000030d100 */
[----:B01----:R-:W-:Y:S05]  /*6d90*/  BRA `(.L_x_8062) ;  /* 0x0000000800a47947 */ /* 0x003fea0003800000 */
.L_x_8057:
        /* <DEDUP_REMOVED lines=12> */
.L_x_8071:
[----:B------:R-:W2:Y:S02]  /*6e60*/  LDG.E.64 R4, desc[UR36][R4.64] ;  /* 0x0000002404047981 */ /* 0x000ea4000c1e1b00 */
[----:B--2---:R3:W4:Y:S02]  /*6e70*/  F2I.F64.TRUNC R0, R4 ;  /* 0x0000000400007311 */ /* 0x004724000030d100 */
[----:B---34-:R-:W-:Y:S05]  /*6e80*/  BRA `(.L_x_8062) ;  /* 0x0000000800687947 */ /* 0x018fea0003800000 */
.L_x_8070:
        /* <DEDUP_REMOVED lines=27> */
.L_x_8073:
        /* <DEDUP_REMOVED lines=15> */
.L_x_8072:
[----:B------:R-:W2:Y:S02]  /*7130*/  LDG.E.U16 R3, desc[UR36][R4.64] ;  /* 0x0000002404037981 */ /* 0x000ea4000c1e1500 */
[----:B--2---:R-:W-:-:S06]  /*7140*/  IMAD.U32 R3, R3, 0x10000, RZ ;  /* 0x0001000003037824 */ /* 0x004fcc00078e00ff */
[----:B------:R-:W0:Y:S02]  /*7150*/  F2I.FTZ.TRUNC.NTZ R3, R3 ;  /* 0x0000000300037305 */ /* 0x000e24000021f100 */
[----:B0-----:R-:W-:Y:S01]  /*7160*/  PRMT R0, R3, 0x7610, R0 ;  /* 0x0000761003007816 */ /* 0x001fe20000000000 */
[----:B------:R-:W-:Y:S06]  /*7170*/  BRA `(.L_x_8062) ;  /* 0x0000000400ac7947 */ /* 0x000fec0003800000 */
.L_x_8069:
        /* <DEDUP_REMOVED lines=10> */
.L_x_8076:
        /* <DEDUP_REMOVED lines=21> */
.L_x_8080:
[----:B------:R-:W-:Y:S05]  /*7370*/  BSYNC.RECONVERGENT B1 ;  /* 0x0000000000017941 */ /* 0x000fea0003800200 */
.L_x_8079:
[----:B------:R-:W-:Y:S01]  /*7380*/  IMAD.SHL.U32 R0, R0, 0x100000, RZ ;  /* 0x0010000000007824 */ /* 0x000fe200078e00ff */
[----:B------:R-:W-:-:S04]  /*7390*/  LEA R3, R3, 0x3b800000, 0x17 ;  /* 0x3b80000003037811 */ /* 0x000fc800078eb8ff */
[----:B------:R-:W-:-:S07]  /*73a0*/  LOP3.LUT R3, R3, R0, R7, 0xfe, !PT ;  /* 0x0000000003037212 */ /* 0x000fce00078efe07 */
.L_x_8078:
[----:B------:R-:W-:Y:S05]  /*73b0*/  BSYNC.RECONVERGENT B0 ;  /* 0x0000000000007941 */ /* 0x000fea0003800200 */
.L_x_8077:
[----:B------:R-:W0:Y:S02]  /*73c0*/  F2I.FTZ.TRUNC.NTZ R3, R3 ;  /* 0x0000000300037305 */ /* 0x000e24000021f100 */
[----:B0-----:R-:W-:Y:S01]  /*73d0*/  PRMT R0, R3, 0x7610, R0 ;  /* 0x0000761003007816 */ /* 0x001fe20000000000 */
[----:B------:R-:W-:Y:S06]  /*73e0*/  BRA `(.L_x_8062) ;  /* 0x0000000400107947 */ /* 0x000fec0003800000 */
.L_x_8075:
        /* <DEDUP_REMOVED lines=21> */
.L_x_8084:
[----:B------:R-:W-:Y:S05]  /*7540*/  BSYNC.RECONVERGENT B1 ;  /* 0x0000000000017941 */ /* 0x000fea0003800200 */
.L_x_8083:
[----:B------:R-:W-:Y:S01]  /*7550*/  IMAD.SHL.U32 R0, R0, 0x200000, RZ ;  /* 0x0020000000007824 */ /* 0x000fe200078e00ff */
[----:B------:R-:W-:-:S04]  /*7560*/  LEA R3, R3, 0x37800000, 0x17 ;  /* 0x3780000003037811 */ /* 0x000fc800078eb8ff */
[----:B------:R-:W-:-:S07]  /*7570*/  LOP3.LUT R3, R3, R0, R7, 0xfe, !PT ;  /* 0x0000000003037212 */ /* 0x000fce00078efe07 */
.L_x_8082:
[----:B------:R-:W-:Y:S05]  /*7580*/  BSYNC.RECONVERGENT B0 ;  /* 0x0000000000007941 */ /* 0x000fea0003800200 */
.L_x_8081:
[----:B------:R-:W0:Y:S02]  /*7590*/  F2I.FTZ.TRUNC.NTZ R3, R3 ;  /* 0x0000000300037305 */ /* 0x000e24000021f100 */
[----:B0-----:R-:W-:Y:S01]  /*75a0*/  PRMT R0, R3, 0x7610, R0 ;  /* 0x0000761003007816 */ /* 0x001fe20000000000 */
[----:B------:R-:W-:Y:S06]  /*75b0*/  BRA `(.L_x_8062) ;  /* 0x00000000009c7947 */ /* 0x000fec0003800000 */
.L_x_8074:
        /* <DEDUP_REMOVED lines=14> */
.L_x_8088:
[----:B------:R-:W-:Y:S05]  /*76a0*/  BSYNC.RECONVERGENT B0 ;  /* 0x0000000000007941 */ /* 0x000fea0003800200 */
.L_x_8087:
[----:B------:R-:W0:Y:S02]  /*76b0*/  F2I.FTZ.TRUNC.NTZ R3, R3 ;  /* 0x0000000300037305 */ /* 0x000e24000021f100 */
[----:B0-----:R-:W-:Y:S01]  /*76c0*/  PRMT R0, R3, 0x7610, R0 ;  /* 0x0000761003007816 */ /* 0x001fe20000000000 */
[----:B------:R-:W-:Y:S06]  /*76d0*/  BRA `(.L_x_8062) ;  /* 0x0000000000547947 */ /* 0x000fec0003800000 */
.L_x_8061:
        /* <DEDUP_REMOVED lines=16> */
.L_x_8089:
[----:B------:R-:W-:Y:S01]  /*77e0*/  PRMT R0, RZ, 0x7610, R0 ;  /* 0x00007610ff007816 */ /* 0x000fe20000000000 */
[----:B------:R-:W-:Y:S06]  /*77f0*/  BRA `(.L_x_8062) ;  /* 0x00000000000c7947 */ /* 0x000fec0003800000 */
.L_x_8086:
[----:B------:R1:W5:Y:S01]  /*7800*/  LDG.E.U16 R0, desc[UR36][R4.64] ;  /* 0x0000002404007981 */ /* 0x000362000c1e1500 */
[----:B------:R-:W-:Y:S05]  /*7810*/  BRA `(.L_x_8062) ;  /* 0x0000000000047947 */ /* 0x000fea0003800000 */
.L_x_8085:
[----:B------:R0:W5:Y:S02]  /*7820*/  LDG.E.U16 R0, desc[UR36][R4.64] ;  /* 0x0000002404007981 */ /* 0x000164000c1e1500 */
.L_x_8062:
[----:B-1--45:R-:W-:Y:S02]  /*7830*/  PRMT R3, R0, 0x9910, RZ ;  /* 0x0000991000037816 */ /* 0x032fe400000000ff */
[----:B------:R-:W-:Y:S02]  /*7840*/  PRMT R0, R18, 0x9910, RZ ;  /* 0x0000991012007816 */ /* 0x000fe400000000ff */
[----:B------:R-:W-:-:S04]  /*7850*/  ISETP.NE.AND P0, PT, R3, RZ, PT ;  /* 0x000000ff0300720c */ /* 0x000fc80003f05270 */
[----:B------:R-:W-:-:S13]  /*7860*/  ISETP.NE.XOR P0, PT, R0, RZ, P0 ;  /* 0x000000ff0000720c */ /* 0x000fda0000705a70 */
.L_x_8023:
[----:B------:R-:W-:Y:S05]  /*7870*/  BSYNC.RECONVERGENT B6 ;  /* 0x0000000000067941 */ /* 0x000fea0003800200 */
.L_x_8022:
[----:B------:R-:W-:Y:S01]  /*7880*/  ISETP.NE.AND P2, PT, R19, RZ, PT ;  /* 0x000000ff1300720c */ /* 0x000fe20003f45270 */
[----:B------:R-:W1:Y:S01]  /*7890*/  LDC.U8 R18, c[0x0][0x3b0] ;  /* 0x0000ec00ff127b82 */ /* 0x000e620000000000 */
        /* <DEDUP_REMOVED lines=38> */
.L_x_8097:
[----:B------:R0:W-:Y:S01]  /*7b00*/  STG.E.U8 desc[UR36][R8.64], R11 ;  /* 0x0000000b08007986 */ /* 0x0001e2000c101124 */
[----:B------:R-:W-:Y:S05]  /*7b10*/  BRA `(.L_x_8099) ;  /* 0x0000000c00087947 */ /* 0x000fea0003800000 */
.L_x_8096:
        /* <DEDUP_REMOVED lines=10> */
.L_x_8101:
[----:B------:R0:W-:Y:S01]  /*7bc0*/  STG.E desc[UR36][R8.64], R11 ;  /* 0x0000000b08007986 */ /* 0x0001e2000c101924 */
[----:B------:R-:W-:Y:S05]  /*7bd0*/  BRA `(.L_x_8099) ;  /* 0x0000000800d87947 */ /* 0x000fea0003800000 */
.L_x_8100:
[----:B------:R0:W-:Y:S01]  /*7be0*/  STG.E.U16 desc[UR36][R8.64], R11 ;  /* 0x0000000b08007986 */ /* 0x0001e2000c101524 */
[----:B------:R-:W-:Y:S05]  /*7bf0*/  BRA `(.L_x_8099) ;  /* 0x0000000800d07947 */ /* 0x000fea0003800000 */
.L_x_8095:
        /* <DEDUP_REMOVED lines=9> */
.L_x_8103:
[----:B------:R-:W0:Y:S02]  /*7c90*/  I2F.S16 R0, R11 ;  /* 0x0000000b00007306 */ /* 0x000e240000101400 */
[----:B0-----:R-:W-:-:S05]  /*7ca0*/  F2FP.F16.F32.PACK_AB R0, RZ, R0 ;  /* 0x00000000ff00723e */ /* 0x001fca00000000ff */
[----:B------:R0:W-:Y:S01]  /*7cb0*/  STG.E.U16 desc[UR36][R8.64], R0 ;  /* 0x0000000008007986 */ /* 0x0001e2000c101524 */
[----:B------:R-:W-:Y:S05]  /*7cc0*/  BRA `(.L_x_8099) ;  /* 0x00000008009c7947 */ /* 0x000fea0003800000 */
.L_x_8102:
        /* <DEDUP_REMOVED lines=10> */
.L_x_8105:
[----:B------:R-:W0:Y:S02]  /*7d70*/  I2F.S16 R11, R11 ;  /* 0x0000000b000b7306 */ /* 0x000e240000101400 */
[----:B0-----:R-:W-:-:S04]  /*7d80*/  F2FP.F16.F32.PACK_AB R3, RZ, R11 ;  /* 0x0000000bff03723e */ /* 0x001fc800000000ff */
[----:B------:R-:W-:-:S05]  /*7d90*/  PRMT R3, R3, 0x5410, RZ ;  /* 0x0000541003037816 */ /* 0x000fca00000000ff */
[----:B------:R0:W-:Y:S01]  /*7da0*/  STG.E desc[UR36][R8.64], R3 ;  /* 0x0000000308007986 */ /* 0x0001e2000c101924 */
[----:B------:R-:W-:Y:S05]  /*7db0*/  BRA `(.L_x_8099) ;  /* 0x0000000800607947 */ /* 0x000fea0003800000 */
.L_x_8104:
[----:B------:R-:W0:Y:S02]  /*7dc0*/  I2F.F64.S16 R4, R11 ;  /* 0x0000000b00047312 */ /* 0x000e240000101c00 */
[----:B0-----:R0:W-:Y:S01]  /*7dd0*/  STG.E.64 desc[UR36][R8.64], R4 ;  /* 0x0000000408007986 */ /* 0x0011e2000c101b24 */
[----:B------:R-:W-:Y:S05]  /*7de0*/  BRA `(.L_x_8099) ;  /* 0x0000000800547947 */ /* 0x000fea0003800000 */
.L_x_8094:
        /* <DEDUP_REMOVED lines=10> */
.L_x_8108:
[----:B------:R-:W-:Y:S01]  /*7e90*/  CS2R R6, SRZ ;  /* 0x0000000000067805 */ /* 0x000fe2000001ff00 */
[----:B------:R-:W0:Y:S04]  /*7ea0*/  I2F.F64.S16 R4, R11 ;  /* 0x0000000b00047312 */ /* 0x000e280000101c00 */
[----:B0-----:R0:W-:Y:S01]  /*7eb0*/  STG.E.128 desc[UR36][R8.64], R4 ;  /* 0x0000000408007986 */ /* 0x0011e2000c101d24 */
[----:B------:R-:W-:Y:S05]  /*7ec0*/  BRA `(.L_x_8099) ;  /* 0x00000008001c7947 */ /* 0x000fea0003800000 */
.L_x_8107:
        /* <DEDUP_REMOVED lines=17> */
.L_x_8112:
[----:B------:R-:W-:Y:S05]  /*7fe0*/  BSYNC.RECONVERGENT B0 ;  /* 0x0000000000007941 */ /* 0x000fea0003800200 */
.L_x_8111:
[----:B------:R0:W-:Y:S01]  /*7ff0*/  STG.E.U8 desc[UR36][R8.64], R3 ;  /* 0x0000000308007986 */ /* 0x0001e2000c101124 */
[----:B------:R-:W-:Y:S05]  /*8000*/  BRA `(.L_x_8099) ;  /* 0x0000000400cc7947 */ /* 0x000fea0003800000 */
.L_x_8110:
        /* <DEDUP_REMOVED lines=16> */
.L_x_8109:
[----:B------:R-:W0:Y:S02]  /*8110*/  I2F.S16 R0, R11 ;  /* 0x0000000b00007306 */ /* 0x000e240000101400 */
[----:B0-----:R-:W-:-:S05]  /*8120*/  F2FP.BF16.F32.PACK_AB R0, RZ, R0 ;  /* 0x00000000ff00723e */ /* 0x001fca00000010ff */
[----:B------:R0:W-:Y:S01]  /*8130*/  STG.E.U16 desc[UR36][R8.64], R0 ;  /* 0x0000000008007986 */ /* 0x0001e2000c101524 */
[----:B------:R-:W-:Y:S05]  /*8140*/  BRA `(.L_x_8099) ;  /* 0x00000004007c7947 */ /* 0x000fea0003800000 */
.L_x_8106:
        /* <DEDUP_REMOVED lines=10> */
.L_x_8115:
        /* <DEDUP_REMOVED lines=12> */
.L_x_8118:
[----:B------:R-:W-:-:S04]  /*82b0*/  SHF.R.U32.HI R0, RZ, 0x14, R11 ;  /* 0x00000014ff007819 */ /* 0x000fc8000001160b */
[----:B------:R-:W-:-:S04]  /*82c0*/  LOP3.LUT R0, R0, 0x1, RZ, 0xc0, !PT ;  /* 0x0000000100007812 */ /* 0x000fc800078ec0ff */
[----:B------:R-:W-:-:S04]  /*82d0*/  IADD3 R0, PT, PT, R11, 0x487ffff, R0 ;  /* 0x0487ffff0b007810 */ /* 0x000fc80007ffe000 */
[----:B------:R-:W-:-:S04]  /*82e0*/  SHF.R.U32.HI R0, RZ, 0x14, R0 ;  /* 0x00000014ff007819 */ /* 0x000fc80000011600 */
[----:B------:R-:W-:-:S07]  /*82f0*/  LOP3.LUT R0, R0, 0xff, RZ, 0xc0, !PT ;  /* 0x000000ff00007812 */ /* 0x000fce00078ec0ff */
.L_x_8119:
[----:B------:R-:W-:-:S07]  /*8300*/  PRMT R4, R0, 0x7610, R4 ;  /* 0x0000761000047816 */ /* 0x000fce0000000004 */
.L_x_8117:
[----:B------:R-:W-:Y:S05]  /*8310*/  BSYNC.RECONVERGENT B0 ;  /* 0x0000000000007941 */ /* 0x000fea0003800200 */
.L_x_8116:
[----:B------:R0:W-:Y:S01]  /*8320*/  STG.E.U8 desc[UR36][R8.64], R4 ;  /* 0x0000000408007986 */ /* 0x0001e2000c101124 */
[----:B------:R-:W-:Y:S05]  /*8330*/  BRA `(.L_x_8099) ;  /* 0x0000000400007947 */ /* 0x000fea0003800000 */
.L_x_8114:
        /* <DEDUP_REMOVED lines=12> */
.L_x_8122:
[----:B------:R-:W-:-:S04]  /*8400*/  SHF.R.U32.HI R0, RZ, 0x15, R11 ;  /* 0x00000015ff007819 */ /* 0x000fc8000001160b */
[----:B------:R-:W-:-:S04]  /*8410*/  LOP3.LUT R0, R0, 0x1, RZ, 0xc0, !PT ;  /* 0x0000000100007812 */ /* 0x000fc800078ec0ff */
[----:B------:R-:W-:-:S04]  /*8420*/  IADD3 R0, PT, PT, R11, 0x88fffff, R0 ;  /* 0x088fffff0b007810 */ /* 0x000fc80007ffe000 */
[----:B------:R-:W-:-:S04]  /*8430*/  SHF.R.U32.HI R0, RZ, 0x15, R0 ;  /* 0x00000015ff007819 */ /* 0x000fc80000011600 */
[----:B------:R-:W-:-:S07]  /*8440*/  LOP3.LUT R0, R0, 0xff, RZ, 0xc0, !PT ;  /* 0x000000ff00007812 */ /* 0x000fce00078ec0ff */
.L_x_8123:
[----:B------:R-:W-:-:S07]  /*8450*/  PRMT R4, R0, 0x7610, R4 ;  /* 0x0000761000047816 */ /* 0x000fce0000000004 */
.L_x_8121:
[----:B------:R-:W-:Y:S05]  /*8460*/  BSYNC.RECONVERGENT B0 ;  /* 0x0000000000007941 */ /* 0x000fea0003800200 */
.L_x_8120:
[----:B------:R3:W-:Y:S01]  /*8470*/  STG.E.U8 desc[UR36][R8.64], R4 ;  /* 0x0000000408007986 */ /* 0x0007e2000c101124 */
[----:B------:R-:W-:Y:S05]  /*8480*/  BRA `(.L_x_8099) ;  /* 0x0000000000ac7947 */ /* 0x000fea0003800000 */
.L_x_8113:
[----:B------:R-:W-:-:S13]  /*8490*/  ISETP.NE.AND P0, PT, R0, 0x1c, PT ;  /* 0x0000001c0000780c */ /* 0x000fda0003f05270 */
[----:B------:R-:W-:Y:S05]  /*84a0*/  @!P0 BRA `(.L_x_8124) ;  /* 0x0000000000a08947 */ /* 0x000fea0003800000 */
[----:B------:R-:W-:-:S13]  /*84b0*/  ISETP.NE.AND P0, PT, R0, 0x1d, PT ;  /* 0x0000001d0000780c */ /* 0x000fda0003f05270 */
[----:B------:R-:W-:Y:S05]  /*84c0*/  @!P0 BRA `(.L_x_8125) ;  /* 0x0000000000888947 */ /* 0x000fea0003800000 */
[----:B------:R-:W-:-:S13]  /*84d0*/  ISETP.NE.AND P0, PT, R0, 0x2c, PT ;  /* 0x0000002c0000780c */ /* 0x000fda0003f05270 */
[----:B------:R-:W-:Y:S05]  /*84e0*/  @!P0 BRA `(.L_x_8126) ;  /* 0x0000000000448947 */ /* 0x000fea0003800000 */
.L_x_8098:
        /* <DEDUP_REMOVED lines=16> */
.L_x_8127:
[----:B------:R-:W-:Y:S05]  /*85f0*/  BRA `(.L_x_8099) ;  /* 0x0000000000507947 */ /* 0x000fea0003800000 */
.L_x_8126:
        /* <DEDUP_REMOVED lines=15> */
.L_x_8125:
[----:B------:R-:W-:Y:S02]  /*86f0*/  IMAD.MOV.U32 R4, RZ, RZ, R11 ;  /* 0x000000ffff047224 */ /* 0x000fe400078e000b */
[----:B------:R-:W-:-:S05]  /*8700*/  IMAD.MOV.U32 R5, RZ, RZ, RZ ;  /* 0x000000ffff057224 */ /* 0x000fca00078e00ff */
[----:B------:R1:W-:Y:S01]  /*8710*/  STG.E.64 desc[UR36][R8.64], R4 ;  /* 0x0000000408007986 */ /* 0x0003e2000c101b24 */
[----:B------:R-:W-:Y:S05]  /*8720*/  BRA `(.L_x_8099) ;  /* 0x0000000000047947 */ /* 0x000fea0003800000 */
.L_x_8124:
[----:B------:R0:W-:Y:S02]  /*8730*/  STG.E desc[UR36][R8.64], R11 ;  /* 0x0000000b08007986 */ /* 0x0001e4000c101924 */
.L_x_8099:
[----:B------:R-:W-:Y:S05]  /*8740*/  BSYNC.RECONVERGENT B6 ;  /* 0x0000000000067941 */ /* 0x000fea0003800200 */
.L_x_8093:
        /* <DEDUP_REMOVED lines=24> */
.L_x_8133:
[----:B------:R4:W-:Y:S01]  /*88d0*/  STG.E.U8 desc[UR36][R8.64], R26 ;  /* 0x0000001a08007986 */ /* 0x0009e2000c101124 */
[----:B------:R-:W-:Y:S05]  /*88e0*/  BRA `(.L_x_8135) ;  /* 0x0000000800fc7947 */ /* 0x000fea0003800000 */
.L_x_8132:
        /* <DEDUP_REMOVED lines=9> */
.L_x_8137:
[----:B------:R2:W-:Y:S01]  /*8980*/  STG.E desc[UR36][R8.64], R26 ;  /* 0x0000001a08007986 */ /* 0x0005e2000c101924 */
[----:B------:R-:W-:Y:S05]  /*8990*/  BRA `(.L_x_8135) ;  /* 0x0000000800d07947 */ /* 0x000fea0003800000 */
.L_x_8136:
[----:B------:R0:W-:Y:S01]  /*89a0*/  STG.E.U16 desc[UR36][R8.64], R26 ;  /* 0x0000001a08007986 */ /* 0x0001e2000c101524 */
[----:B------:R-:W-:Y:S05]  /*89b0*/  BRA `(.L_x_8135) ;  /* 0x0000000800c87947 */ /* 0x000fea0003800000 */
.L_x_8131:
        /* <DEDUP_REMOVED lines=9> */
.L_x_8139:
[----:B------:R-:W0:Y:S02]  /*8a50*/  I2F.S16 R0, R26 ;  /* 0x0000001a00007306 */ /* 0x000e240000101400 */
[----:B0-----:R-:W-:-:S05]  /*8a60*/  F2FP.F16.F32.PACK_AB R0, RZ, R0 ;  /* 0x00000000ff00723e */ /* 0x001fca00000000ff */
[----:B------:R0:W-:Y:S01]  /*8a70*/  STG.E.U16 desc[UR36][R8.64], R0 ;  /* 0x0000000008007986 */ /* 0x0001e2000c101524 */
[----:B------:R-:W-:Y:S05]  /*8a80*/  BRA `(.L_x_8135) ;  /* 0x0000000800947947 */ /* 0x000fea0003800000 */
.L_x_8138:
        /* <DEDUP_REMOVED lines=10> */
.L_x_8141:
[----:B------:R-:W0:Y:S02]  /*8b30*/  I2F.S16 R26, R26 ;  /* 0x0000001a001a7306 */ /* 0x000e240000101400 */
[----:B0-----:R-:W-:-:S04]  /*8b40*/  F2FP.F16.F32.PACK_AB R3, RZ, R26 ;  /* 0x0000001aff03723e */ /* 0x001fc800000000ff */
[----:B------:R-:W-:-:S05]  /*8b50*/  PRMT R3, R3, 0x5410, RZ ;  /* 0x0000541003037816 */ /* 0x000fca00000000ff */
[----:B------:R0:W-:Y:S01]  /*8b60*/  STG.E desc[UR36][R8.64], R3 ;  /* 0x0000000308007986 */ /* 0x0001e2000c101924 */
[----:B------:R-:W-:Y:S05]  /*8b70*/  BRA `(.L_x_8135) ;  /* 0x0000000800587947 */ /* 0x000fea0003800000 */
.L_x_8140:
[----:B------:R-:W0:Y:S02]  /*8b80*/  I2F.F64.S16 R26, R26 ;  /* 0x0000001a001a7312 */ /* 0x000e240000101c00 */
[----:B0-----:R0:W-:Y:S01]  /*8b90*/  STG.E.64 desc[UR36][R8.64], R26 ;  /* 0x0000001a08007986 */ /* 0x0011e2000c101b24 */
[----:B------:R-:W-:Y:S05]  /*8ba0*/  BRA `(.L_x_8135) ;  /* 0x00000008004c7947 */ /* 0x000fea0003800000 */
.L_x_8130:
        /* <DEDUP_REMOVED lines=12> */
.L_x_8145:
        /* <DEDUP_REMOVED lines=16> */
.L_x_8148:
[----:B------:R-:W-:-:S07]  /*8d70*/  PRMT R4, R0, 0x7610, R4 ;  /* 0x0000761000047816 */ /* 0x000fce0000000004 */
.L_x_8147:
[----:B------:R-:W-:Y:S05]  /*8d80*/  BSYNC.RECONVERGENT B0 ;  /* 0x0000000000007941 */ /* 0x000fea0003800200 */
.L_x_8146:
[----:B------:R0:W-:Y:S01]  /*8d90*/  STG.E.U8 desc[UR36][R8.64], R4 ;  /* 0x0000000408007986 */ /* 0x0001e2000c101124 */
[----:B------:R-:W-:Y:S05]  /*8da0*/  BRA `(.L_x_8135) ;  /* 0x0000000400cc7947 */ /* 0x000fea0003800000 */
.L_x_8144:
        /* <DEDUP_REMOVED lines=16> */
.L_x_8151:
[----:B------:R-:W-:-:S07]  /*8eb0*/  PRMT R4, R0, 0x7610, R4 ;  /* 0x0000761000047816 */ /* 0x000fce0000000004 */
.L_x_8150:
[----:B------:R-:W-:Y:S05]  /*8ec0*/  BSYNC.RECONVERGENT B0 ;  /* 0x0000000000007941 */ /* 0x000fea0003800200 */
.L_x_8149:
[----:B------:R0:W-:Y:S01]  /*8ed0*/  STG.E.U8 desc[UR36][R8.64], R4 ;  /* 0x0000000408007986 */ /* 0x0001e2000c101124 */
[----:B------:R-:W-:Y:S05]  /*8ee0*/  BRA `(.L_x_8135) ;  /* 0x00000004007c7947 */ /* 0x000fea0003800000 */
.L_x_8143:
        /* <DEDUP_REMOVED lines=21> */
.L_x_8153:
[----:B------:R-:W-:-:S05]  /*9040*/  IMAD.MOV.U32 R27, RZ, RZ, RZ ;  /* 0x000000ffff1b7224 */ /* 0x000fca00078e00ff */
[----:B------:R0:W-:Y:S01]  /*9050*/  STG.E.64 desc[UR36][R8.64], R26 ;  /* 0x0000001a08007986 */ /* 0x0001e2000c101b24 */
[----:B------:R-:W-:Y:S05]  /*9060*/  BRA `(.L_x_8135) ;  /* 0x00000004001c7947 */ /* 0x000fea0003800000 */
.L_x_8152:
[----:B------:R0:W-:Y:S01]  /*9070*/  STG.E desc[UR36][R8.64], R26 ;  /* 0x0000001a08007986 */ /* 0x0001e2000c101924 */
[----:B------:R-:W-:Y:S05]  /*9080*/  BRA `(.L_x_8135) ;  /* 0x0000000400147947 */ /* 0x000fea0003800000 */
.L_x_8142:
        /* <DEDUP_REMOVED lines=8> */
.L_x_8155:
[----:B------:R-:W-:Y:S01]  /*9110*/  CS2R R6, SRZ ;  /* 0x0000000000067805 */ /* 0x000fe2000001ff00 */
[----:B------:R-:W0:Y:S04]  /*9120*/  I2F.F64.S16 R4, R26 ;  /* 0x0000001a00047312 */ /* 0x000e280000101c00 */
[----:B0-----:R0:W-:Y:S01]  /*9130*/  STG.E.128 desc[UR36][R8.64], R4 ;  /* 0x0000000408007986 */ /* 0x0011e2000c101d24 */
[----:B------:R-:W-:Y:S05]  /*9140*/  BRA `(.L_x_8135) ;  /* 0x0000000000e47947 */ /* 0x000fea0003800000 */
.L_x_8154:
[----:B------:R-:W-:-:S13]  /*9150*/  ISETP.NE.AND P0, PT, R0, 0xf, PT ;  /* 0x0000000f0000780c */ /* 0x000fda0003f05270 */
[----:B------:R-:W-:Y:S05]  /*9160*/  @!P0 BRA `(.L_x_8156) ;  /* 0x0000000000d08947 */ /* 0x000fea0003800000 */
[----:B------:R-:W-:-:S13]  /*9170*/  ISETP.NE.AND P0, PT, R0, 0x17, PT ;  /* 0x000000170000780c */ /* 0x000fda0003f05270 */
[----:B------:R-:W-:Y:S05]  /*9180*/  @!P0 BRA `(.L_x_8157) ;  /* 0x0000000000848947 */ /* 0x000fea0003800000 */
[----:B------:R-:W-:-:S13]  /*9190*/  ISETP.NE.AND P0, PT, R0, 0x18, PT ;  /* 0x000000180000780c */ /* 0x000fda0003f05270 */
[----:B------:R-:W-:Y:S05]  /*91a0*/  @!P0 BRA `(.L_x_8158) ;  /* 0x0000000000448947 */ /* 0x000fea0003800000 */
.L_x_8134:
        /* <DEDUP_REMOVED lines=16> */
.L_x_8159:
[----:B------:R-:W-:Y:S05]  /*92b0*/  BRA `(.L_x_8135) ;  /* 0x0000000000887947 */ /* 0x000fea0003800000 */
.L_x_8158:
        /* <DEDUP_REMOVED lines=11> */
.L_x_8161:
[----:B------:R-:W-:Y:S05]  /*9370*/  BSYNC.RECONVERGENT B0 ;  /* 0x0000000000007941 */ /* 0x000fea0003800200 */
.L_x_8160:
[----:B------:R0:W-:Y:S01]  /*9380*/  STG.E.U8 desc[UR36][R8.64], R3 ;  /* 0x0000000308007986 */ /* 0x0001e2000c101124 */
[----:B------:R-:W-:Y:S05]  /*9390*/  BRA `(.L_x_8135) ;  /* 0x0000000000507947 */ /* 0x000fea0003800000 */
.L_x_8157:
        /* <DEDUP_REMOVED lines=12> */
.L_x_8162:
[----:B------:R-:W-:Y:S01]  /*9460*/  IMAD.MOV.U32 R3, RZ, RZ, 0x7f ;  /* 0x0000007fff037424 */ /* 0x000fe200078e00ff */
[----:B------:R-:W-:-:S04]  /*9470*/  ISETP.GT.U32.AND P0, PT, R5, 0x7f800000, PT ;  /* 0x7f8000000500780c */ /* 0x000fc80003f04070 */
[----:B------:R-:W-:-:S05]  /*9480*/  SEL R3, R3, 0x7c, P0 ;  /* 0x0000007c03037807 */ /* 0x000fca0000000000 */
[----:B------:R0:W-:Y:S01]  /*9490*/  STG.E.U8 desc[UR36][R8.64], R3 ;  /* 0x0000000308007986 */ /* 0x0001e2000c101124 */
[----:B------:R-:W-:Y:S05]  /*94a0*/  BRA `(.L_x_8135) ;  /* 0x00000000000c7947 */ /* 0x000fea0003800000 */
.L_x_8156:
[----:B------:R-:W0:Y:S02]  /*94b0*/  I2F.S16 R0, R26 ;  /* 0x0000001a00007306 */ /* 0x000e240000101400 */
[----:B0-----:R-:W-:-:S05]  /*94c0*/  F2FP.BF16.F32.PACK_AB R0, RZ, R0 ;  /* 0x00000000ff00723e */ /* 0x001fca00000010ff */
[----:B------:R0:W-:Y:S02]  /*94d0*/  STG.E.U16 desc[UR36][R8.64], R0 ;  /* 0x0000000008007986 */ /* 0x0001e4000c101524 */
.L_x_8135:
[----:B------:R-:W-:Y:S05]  /*94e0*/  BSYNC.RECONVERGENT B6 ;  /* 0x0000000000067941 */ /* 0x000fea0003800200 */
.L_x_8129:
[----:B------:R-:W-:-:S07]  /*94f0*/  VIADD R17, R17, 0x80 ;  /* 0x0000008011117836 */ /* 0x000fce0000000000 */
.L_x_8092:
[----:B------:R-:W-:-:S13]  /*9500*/  ISETP.GE.AND P0, PT, R17, R16, PT ;  /* 0x000000101100720c */ /* 0x000fda0003f06270 */
[----:B------:R-:W-:Y:S05]  /*9510*/  @P0 BREAK.RELIABLE B7 ;  /* 0x0000000000070942 */ /* 0x000fea0003800100 */
[----:B------:R-:W-:Y:S05]  /*9520*/  @P0 BRA `(.L_x_8128) ;  /* 0x0000000c00640947 */ /* 0x000fea0003800000 */
[----:B------:R-:W-:Y:S05]  /*9530*/  BSYNC.RELIABLE B7 ;  /* 0x0000000000077941 */ /* 0x000fea0003800100 */
.L_x_8091:
        /* <DEDUP_REMOVED lines=21> */
.L_x_8167:
[----:B------:R4:W-:Y:S01]  /*9690*/  STG.E.U8 desc[UR36][R8.64], R24 ;  /* 0x0000001808007986 */ /* 0x0009e2000c101124 */
[----:B------:R-:W-:Y:S05]  /*96a0*/  BRA `(.L_x_8169) ;  /* 0x0000000800fc7947 */ /* 0x000fea0003800000 */
.L_x_8166:
        /* <DEDUP_REMOVED lines=9> */
.L_x_8171:
[----:B------:R2:W-:Y:S01]  /*9740*/  STG.E desc[UR36][R8.64], R24 ;  /* 0x0000001808007986 */ /* 0x0005e2000c101924 */
[----:B------:R-:W-:Y:S05]  /*9750*/  BRA `(.L_x_8169) ;  /* 0x0000000800d07947 */ /* 0x000fea0003800000 */
.L_x_8170:
[----:B------:R0:W-:Y:S01]  /*9760*/  STG.E.U16 desc[UR36][R8.64], R24 ;  /* 0x0000001808007986 */ /* 0x0001e2000c101524 */
[----:B------:R-:W-:Y:S05]  /*9770*/  BRA `(.L_x_8169) ;  /* 0x0000000800c87947 */ /* 0x000fea0003800000 */
.L_x_8165:
        /* <DEDUP_REMOVED lines=9> */
.L_x_8173:
[----:B------:R-:W0:Y:S02]  /*9810*/  I2F.S16 R0, R24 ;  /* 0x0000001800007306 */ /* 0x000e240000101400 */
[----:B0-----:R-:W-:-:S05]  /*9820*/  F2FP.F16.F32.PACK_AB R0, RZ, R0 ;  /* 0x00000000ff00723e */ /* 0x001fca00000000ff */
[----:B------:R0:W-:Y:S01]  /*9830*/  STG.E.U16 desc[UR36][R8.64], R0 ;  /* 0x0000000008007986 */ /* 0x0001e2000c101524 */
[----:B------:R-:W-:Y:S05]  /*9840*/  BRA `(.L_x_8169) ;  /* 0x0000000800947947 */ /* 0x000fea0003800000 */
.L_x_8172:
        /* <DEDUP_REMOVED lines=10> */
.L_x_8175:
[----:B------:R-:W0:Y:S02]  /*98f0*/  I2F.S16 R24, R24 ;  /* 0x0000001800187306 */ /* 0x000e240000101400 */
[----:B0-----:R-:W-:-:S04]  /*9900*/  F2FP.F16.F32.PACK_AB R3, RZ, R24 ;  /* 0x00000018ff03723e */ /* 0x001fc800000000ff */
[----:B------:R-:W-:-:S05]  /*9910*/  PRMT R3, R3, 0x5410, RZ ;  /* 0x0000541003037816 */ /* 0x000fca00000000ff */
[----:B------:R0:W-:Y:S01]  /*9920*/  STG.E desc[UR36][R8.64], R3 ;  /* 0x0000000308007986 */ /* 0x0001e2000c101924 */
[----:B------:R-:W-:Y:S05]  /*9930*/  BRA `(.L_x_8169) ;  /* 0x0000000800587947 */ /* 0x000fea0003800000 */
.L_x_8174:
[----:B------:R-:W0:Y:S02]  /*9940*/  I2F.F64.S16 R24, R24 ;  /* 0x0000001800187312 */ /* 0x000e240000101c00 */
[----:B0-----:R0:W-:Y:S01]  /*9950*/  STG.E.64 desc[UR36][R8.64], R24 ;  /* 0x0000001808007986 */ /* 0x0011e2000c101b24 */
[----:B------:R-:W-:Y:S05]  /*9960*/  BRA `(.L_x_8169) ;  /* 0x00000008004c7947 */ /* 0x000fea0003800000 */
.L_x_8164:
        /* <DEDUP_REMOVED lines=12> */
.L_x_8179:
        /* <DEDUP_REMOVED lines=16> */
.L_x_8182:
[----:B------:R-:W-:-:S07]  /*9b30*/  PRMT R4, R0, 0x7610, R4 ;  /* 0x0000761000047816 */ /* 0x000fce0000000004 */
.L_x_8181:
[----:B------:R-:W-:Y:S05]  /*9b40*/  BSYNC.RECONVERGENT B0 ;  /* 0x0000000000007941 */ /* 0x000fea0003800200 */
.L_x_8180:
[----:B------:R0:W-:Y:S01]  /*9b50*/  STG.E.U8 desc[UR36][R8.64], R4 ;  /* 0x0000000408007986 */ /* 0x0001e2000c101124 */
[----:B------:R-:W-:Y:S05]  /*9b60*/  BRA `(.L_x_8169) ;  /* 0x0000000400cc7947 */ /* 0x000fea0003800000 */
.L_x_8178:
        /* <DEDUP_REMOVED lines=16> */
.L_x_8185:
[----:B------:R-:W-:-:S07]  /*9c70*/  PRMT R4, R0, 0x7610, R4 ;  /* 0x0000761000047816 */ /* 0x000fce0000000004 */
.L_x_8184:
[----:B------:R-:W-:Y:S05]  /*9c80*/  BSYNC.RECONVERGENT B0 ;  /* 0x0000000000007941 */ /* 0x000fea0003800200 */
.L_x_8183:
[----:B------:R0:W-:Y:S01]  /*9c90*/  STG.E.U8 desc[UR36][R8.64], R4 ;  /* 0x0000000408007986 */ /* 0x0001e2000c101124 */
[----:B------:R-:W-:Y:S05]  /*9ca0*/  BRA `(.L_x_8169) ;  /* 0x00000004007c7947 */ /* 0x000fea0003800000 */
.L_x_8177:
        /* <DEDUP_REMOVED lines=21> */
.L_x_8187:
[----:B------:R-:W-:-:S05]  /*9e00*/  IMAD.MOV.U32 R25, RZ, RZ, RZ ;  /* 0x000000ffff197224 */ /* 0x000fca00078e00ff */
[----:B------:R0:W-:Y:S01]  /*9e10*/  STG.E.64 desc[UR36][R8.64], R24 ;  /* 0x0000001808007986 */ /* 0x0001e2000c101b24 */
[----:B------:R-:W-:Y:S05]  /*9e20*/  BRA `(.L_x_8169) ;  /* 0x00000004001c7947 */ /* 0x000fea0003800000 */
.L_x_8186:
[----:B------:R0:W-:Y:S01]  /*9e30*/  STG.E desc[UR36][R8.64], R24 ;  /* 0x0000001808007986 */ /* 0x0001e2000c101924 */
[----:B------:R-:W-:Y:S05]  /*9e40*/  BRA `(.L_x_8169) ;  /* 0x0000000400147947 */ /* 0x000fea0003800000 */
.L_x_8176:
        /* <DEDUP_REMOVED lines=8> */
.L_x_8189:
[----:B------:R-:W-:Y:S01]  /*9ed0*/  CS2R R6, SRZ ;  /* 0x0000000000067805 */ /* 0x000fe2000001ff00 */
[----:B------:R-:W0:Y:S04]  /*9ee0*/  I2F.F64.S16 R4, R24 ;  /* 0x0000001800047312 */ /* 0x000e280000101c00 */
[----:B0-----:R0:W-:Y:S01]  /*9ef0*/  STG.E.128 desc[UR36][R8.64], R4 ;  /* 0x0000000408007986 */ /* 0x0011e2000c101d24 */
[----:B------:R-:W-:Y:S05]  /*9f00*/  BRA `(.L_x_8169) ;  /* 0x0000000000e47947 */ /* 0x000fea0003800000 */
.L_x_8188:
[----:B------:R-:W-:-:S13]  /*9f10*/  ISETP.NE.AND P0, PT, R0, 0xf, PT ;  /* 0x0000000f0000780c */ /* 0x000fda0003f05270 */
[----:B------:R-:W-:Y:S05]  /*9f20*/  @!P0 BRA `(.L_x_8190) ;  /* 0x0000000000d08947 */ /* 0x000fea0003800000 */
[----:B------:R-:W-:-:S13]  /*9f30*/  ISETP.NE.AND P0, PT, R0, 0x17, PT ;  /* 0x000000170000780c */ /* 0x000fda0003f05270 */
[----:B------:R-:W-:Y:S05]  /*9f40*/  @!P0 BRA `(.L_x_8191) ;  /* 0x0000000000848947 */ /* 0x000fea0003800000 */
[----:B------:R-:W-:-:S13]  /*9f50*/  ISETP.NE.AND P0, PT, R0, 0x18, PT ;  /* 0x000000180000780c */ /* 0x000fda0003f05270 */
[----:B------:R-:W-:Y:S05]  /*9f60*/  @!P0 BRA `(.L_x_8192) ;  /* 0x0000000000448947 */ /* 0x000fea0003800000 */
.L_x_8168:
        /* <DEDUP_REMOVED lines=16> */
.L_x_8193:
[----:B------:R-:W-:Y:S05]  /*a070*/  BRA `(.L_x_8169) ;  /* 0x0000000000887947 */ /* 0x000fea0003800000 */
.L_x_8192:
        /* <DEDUP_REMOVED lines=11> */
.L_x_8195:
[----:B------:R-:W-:Y:S05]  /*a130*/  BSYNC.RECONVERGENT B0 ;  /* 0x0000000000007941 */ /* 0x000fea0003800200 */
.L_x_8194:
[----:B------:R0:W-:Y:S01]  /*a140*/  STG.E.U8 desc[UR36][R8.64], R3 ;  /* 0x0000000308007986 */ /* 0x0001e2000c101124 */
[----:B------:R-:W-:Y:S05]  /*a150*/  BRA `(.L_x_8169) ;  /* 0x0000000000507947 */ /* 0x000fea0003800000 */
.L_x_8191:
        /* <DEDUP_REMOVED lines=12> */
.L_x_8196:
[----:B------:R-:W-:Y:S01]  /*a220*/  IMAD.MOV.U32 R3, RZ, RZ, 0x7f ;  /* 0x0000007fff037424 */ /* 0x000fe200078e00ff */
[----:B------:R-:W-:-:S04]  /*a230*/  ISETP.GT.U32.AND P0, PT, R5, 0x7f800000, PT ;  /* 0x7f8000000500780c */ /* 0x000fc80003f04070 */
[----:B------:R-:W-:-:S05]  /*a240*/  SEL R3, R3, 0x7c, P0 ;  /* 0x0000007c03037807 */ /* 0x000fca0000000000 */
[----:B------:R0:W-:Y:S01]  /*a250*/  STG.E.U8 desc[UR36][R8.64], R3 ;  /* 0x0000000308007986 */ /* 0x0001e2000c101124 */
[----:B------:R-:W-:Y:S05]  /*a260*/  BRA `(.L_x_8169) ;  /* 0x00000000000c7947 */ /* 0x000fea0003800000 */
.L_x_8190:
[----:B------:R-:W0:Y:S02]  /*a270*/  I2F.S16 R0, R24 ;  /* 0x0000001800007306 */ /* 0x000e240000101400 */
[----:B0-----:R-:W-:-:S05]  /*a280*/  F2FP.BF16.F32.PACK_AB R0, RZ, R0 ;  /* 0x00000000ff00723e */ /* 0x001fca00000010ff */
[----:B------:R0:W-:Y:S02]  /*a290*/  STG.E.U16 desc[UR36][R8.64], R0 ;  /* 0x0000000008007986 */ /* 0x0001e4000c101524 */
.L_x_8169:
[----:B------:R-:W-:Y:S05]  /*a2a0*/  BSYNC.RECONVERGENT B6 ;  /* 0x0000000000067941 */ /* 0x000fea0003800200 */
.L_x_8163:
[----:B------:R-:W-:-:S07]  /*a2b0*/  VIADD R17, R17, 0x80 ;  /* 0x0000008011117836 */ /* 0x000fce0000000000 */
.L_x_8128:
[----:B------:R-:W-:Y:S05]  /*a2c0*/  BSYNC.RECONVERGENT B8 ;  /* 0x0000000000087941 */ /* 0x000fea0003800200 */
.L_x_8090:
        /* <DEDUP_REMOVED lines=21> */
.L_x_8200:
[----:B------:R-:W-:Y:S01]  /*a420*/  STG.E.U8 desc[UR36][R2.64], R22 ;  /* 0x0000001602007986 */ /* 0x000fe2000c101124 */
[----:B------:R-:W-:Y:S05]  /*a430*/  EXIT ;  /* 0x000000000000794d */ /* 0x000fea0003800000 */
.L_x_8199:
        /* <DEDUP_REMOVED lines=9> */
.L_x_8203:
[----:B------:R-:W-:Y:S01]  /*a4d0*/  STG.E desc[UR36][R2.64], R22 ;  /* 0x0000001602007986 */ /* 0x000fe2000c101924 */
[----:B------:R-:W-:Y:S05]  /*a4e0*/  EXIT ;  /* 0x000000000000794d */ /* 0x000fea0003800000 */
.L_x_8202:
[----:B------:R-:W-:Y:S01]  /*a4f0*/  STG.E.U16 desc[UR36][R2.64], R22 ;  /* 0x0000001602007986 */ /* 0x000fe2000c101524 */
[----:B------:R-:W-:Y:S05]  /*a500*/  EXIT ;  /* 0x000000000000794d */ /* 0x000fea0003800000 */
.L_x_8198:
        /* <DEDUP_REMOVED lines=9> */
.L_x_8205:
[----:B------:R-:W0:Y:S02]  /*a5a0*/  I2F.S16 R0, R22 ;  /* 0x0000001600007306 */ /* 0x000e240000101400 */
[----:B0-----:R-:W-:-:S05]  /*a5b0*/  F2FP.F16.F32.PACK_AB R0, RZ, R0 ;  /* 0x00000000ff00723e */ /* 0x001fca00000000ff */
[----:B------:R-:W-:Y:S01]  /*a5c0*/  STG.E.U16 desc[UR36][R2.64], R0 ;  /* 0x0000000002007986 */ /* 0x000fe2000c101524 */
[----:B------:R-:W-:Y:S05]  /*a5d0*/  EXIT ;  /* 0x000000000000794d */ /* 0x000fea0003800000 */
.L_x_8204:
        /* <DEDUP_REMOVED lines=10> */
.L_x_8207:
[----:B------:R-:W0:Y:S02]  /*a680*/  I2F.S16 R22, R22 ;  /* 0x0000001600167306 */ /* 0x000e240000101400 */
[----:B0-----:R-:W-:-:S04]  /*a690*/  F2FP.F16.F32.PACK_AB R5, RZ, R22 ;  /* 0x00000016ff05723e */ /* 0x001fc800000000ff */
[----:B------:R-:W-:-:S05]  /*a6a0*/  PRMT R5, R5, 0x5410, RZ ;  /* 0x0000541005057816 */ /* 0x000fca00000000ff */
[----:B------:R-:W-:Y:S01]  /*a6b0*/  STG.E desc[UR36][R2.64], R5 ;  /* 0x0000000502007986 */ /* 0x000fe2000c101924 */
[----:B------:R-:W-:Y:S05]  /*a6c0*/  EXIT ;  /* 0x000000000000794d */ /* 0x000fea0003800000 */
.L_x_8206:
[----:B------:R-:W0:Y:S02]  /*a6d0*/  I2F.F64.S16 R22, R22 ;  /* 0x0000001600167312 */ /* 0x000e240000101c00 */
[----:B0-----:R-:W-:Y:S01]  /*a6e0*/  STG.E.64 desc[UR36][R2.64], R22 ;  /* 0x0000001602007986 */ /* 0x001fe2000c101b24 */
[----:B------:R-:W-:Y:S05]  /*a6f0*/  EXIT ;  /* 0x000000000000794d */ /* 0x000fea0003800000 */
.L_x_8197:
        /* <DEDUP_REMOVED lines=12> */
.L_x_8211:
        /* <DEDUP_REMOVED lines=17> */
.L_x_8213:
[----:B------:R-:W-:Y:S05]  /*a8d0*/  BSYNC.RECONVERGENT B0 ;  /* 0x0000000000007941 */ /* 0x000fea0003800200 */
.L_x_8212:
[----:B------:R-:W-:Y:S01]  /*a8e0*/  STG.E.U8 desc[UR36][R2.64], R0 ;  /* 0x0000000002007986 */ /* 0x000fe2000c101124 */
[----:B------:R-:W-:Y:S05]  /*a8f0*/  EXIT ;  /* 0x000000000000794d */ /* 0x000fea0003800000 */
.L_x_8210:
        /* <DEDUP_REMOVED lines=17> */
.L_x_8215:
[----:B------:R-:W-:Y:S05]  /*aa10*/  BSYNC.RECONVERGENT B0 ;  /* 0x0000000000007941 */ /* 0x000fea0003800200 */
.L_x_8214:
[----:B------:R-:W-:Y:S01]  /*aa20*/  STG.E.U8 desc[UR36][R2.64], R0 ;  /* 0x0000000002007986 */ /* 0x000fe2000c101124 */
[----:B------:R-:W-:Y:S05]  /*aa30*/  EXIT ;  /* 0x000000000000794d */ /* 0x000fea0003800000 */
.L_x_8209:
        /* <DEDUP_REMOVED lines=21> */
.L_x_8217:
[----:B------:R-:W-:-:S05]  /*ab90*/  IMAD.MOV.U32 R23, RZ, RZ, RZ ;  /* 0x000000ffff177224 */ /* 0x000fca00078e00ff */
[----:B------:R-:W-:Y:S01]  /*aba0*/  STG.E.64 desc[UR36][R2.64], R22 ;  /* 0x0000001602007986 */ /* 0x000fe2000c101b24 */
[----:B------:R-:W-:Y:S05]  /*abb0*/  EXIT ;  /* 0x000000000000794d */ /* 0x000fea0003800000 */
.L_x_8216:
[----:B------:R-:W-:Y:S01]  /*abc0*/  STG.E desc[UR36][R2.64], R22 ;  /* 0x0000001602007986 */ /* 0x000fe2000c101924 */
[----:B------:R-:W-:Y:S05]  /*abd0*/  EXIT ;  /* 0x000000000000794d */ /* 0x000fea0003800000 */
.L_x_8208:
        /* <DEDUP_REMOVED lines=8> */
.L_x_8219:
[----:B------:R-:W-:Y:S01]  /*ac60*/  CS2R R6, SRZ ;  /* 0x0000000000067805 */ /* 0x000fe2000001ff00 */
[----:B------:R-:W0:Y:S04]  /*ac70*/  I2F.F64.S16 R4, R22 ;  /* 0x0000001600047312 */ /* 0x000e280000101c00 */
[----:B0-----:R-:W-:Y:S01]  /*ac80*/  STG.E.128 desc[UR36][R2.64], R4 ;  /* 0x0000000402007986 */ /* 0x001fe2000c101d24 */
[----:B------:R-:W-:Y:S05]  /*ac90*/  EXIT ;  /* 0x000000000000794d */ /* 0x000fea0003800000 */
.L_x_8218:
[----:B------:R-:W-:-:S13]  /*aca0*/  ISETP.NE.AND P0, PT, R0, 0xf, PT ;  /* 0x0000000f0000780c */ /* 0x000fda0003f05270 */
[----:B------:R-:W-:Y:S05]  /*acb0*/  @!P0 BRA `(.L_x_8220) ;  /* 0x0000000000d48947 */ /* 0x000fea0003800000 */
[----:B------:R-:W-:-:S13]  /*acc0*/  ISETP.NE.AND P0, PT, R0, 0x17, PT ;  /* 0x000000170000780c */ /* 0x000fda0003f05270 */
[----:B------:R-:W-:Y:S05]  /*acd0*/  @!P0 BRA `(.L_x_8221) ;  /* 0x0000000000848947 */ /* 0x000fea0003800000 */
[----:B------:R-:W-:-:S13]  /*ace0*/  ISETP.NE.AND P0, PT, R0, 0x18, PT ;  /* 0x000000180000780c */ /* 0x000fda0003f05270 */
[----:B------:R-:W-:Y:S05]  /*acf0*/  @!P0 BRA `(.L_x_8222) ;  /* 0x0000000000448947 */ /* 0x000fea0003800000 */
.L_x_8201:
        /* <DEDUP_REMOVED lines=16> */
.L_x_8223:
[----:B------:R-:W-:Y:S05]  /*ae00*/  EXIT ;  /* 0x000000000000794d */ /* 0x000fea0003800000 */
.L_x_8222:
        /* <DEDUP_REMOVED lines=11> */
.L_x_8225:
[----:B------:R-:W-:Y:S05]  /*aec0*/  BSYNC.RECONVERGENT B0 ;  /* 0x0000000000007941 */ /* 0x000fea0003800200 */
.L_x_8224:
[----:B------:R-:W-:Y:S01]  /*aed0*/  STG.E.U8 desc[UR36][R2.64], R5 ;  /* 0x0000000502007986 */ /* 0x000fe2000c101124 */
[----:B------:R-:W-:Y:S05]  /*aee0*/  EXIT ;  /* 0x000000000000794d */ /* 0x000fea0003800000 */
.L_x_8221:
        /* <DEDUP_REMOVED lines=13> */
.L_x_8226:
[----:B------:R-:W-:Y:S01]  /*afc0*/  IMAD.MOV.U32 R5, RZ, RZ, 0x7f ;  /* 0x0000007fff057424 */ /* 0x000fe200078e00ff */
[----:B------:R-:W-:-:S04]  /*afd0*/  ISETP.GT.U32.AND P0, PT, R7, 0x7f800000, PT ;  /* 0x7f8000000700780c */ /* 0x000fc80003f04070 */
[----:B------:R-:W-:-:S05]  /*afe0*/  SEL R5, R5, 0x7c, P0 ;  /* 0x0000007c05057807 */ /* 0x000fca0000000000 */
[----:B------:R-:W-:Y:S01]  /*aff0*/  STG.E.U8 desc[UR36][R2.64], R5 ;  /* 0x0000000502007986 */ /* 0x000fe2000c101124 */
[----:B------:R-:W-:Y:S05]  /*b000*/  EXIT ;  /* 0x000000000000794d */ /* 0x000fea0003800000 */
.L_x_8220:
[----:B------:R-:W0:Y:S02]  /*b010*/  I2F.S16 R0, R22 ;  /* 0x0000001600007306 */ /* 0x000e240000101400 */
[----:B0-----:R-:W-:-:S05]  /*b020*/  F2FP.BF16.F32.PACK_AB R0, RZ, R0 ;  /* 0x00000000ff00723e */ /* 0x001fca00000010ff */
[----:B------:R-:W-:Y:S01]  /*b030*/  STG.E.U16 desc[UR36][R2.64], R0 ;  /* 0x0000000002007986 */ /* 0x000fe2000c101524 */
[----:B------:R-:W-:Y:S05]  /*b040*/  EXIT ;  /* 0x000000000000794d */ /* 0x000fea0003800000 */
.L_x_8227:
        /* <DEDUP_REMOVED lines=11> */
.L_x_42766:


//--------------------- .text._ZN2at6native18elementwise_kernelILi128ELi4EZNS0_22gpu_kernel_impl_nocastINS0_13BinaryFunctorIssbZZZNS0_23logical_xor_kernel_cudaERNS_14TensorIteratorEENKUlvE0_clEvENKUlvE3_clEvEUlssE_EEEEvRNS_18TensorIteratorBaseERKT_EUliE_EEviT1_ --------------------------
	.section	.text._ZN2at6native18elementwise_kernelILi128ELi4EZNS0_22gpu_kernel_impl_nocastINS0_13BinaryFunctorIssbZZZNS0_23logical_xor_kernel_cudaERNS_14TensorIteratorEENKUlvE0_clEvENKUlvE3_clEvEUlssE_EEEEvRNS_18TensorIteratorBaseERKT_EUliE_EEviT1_,"ax",@progbits
	.align	128
        .global         _ZN2at6native18elementwise_kernelILi128ELi4EZNS0_22gpu_kernel_impl_nocastINS0_13BinaryFunctorIssbZZZNS0_23logical_xor_kernel_cudaERNS_14TensorIteratorEENKUlvE0_clEvENKUlvE3_clEvEUlssE_EEEEvRNS_18TensorIteratorBaseERKT_EUliE_EEviT1_
        .type           _ZN2at6native18elementwise_kernelILi128ELi4EZNS0_22gpu_kernel_impl_nocastINS0_13BinaryFunctorIssbZZZNS0_23logical_xor_kernel_cudaERNS_14TensorIteratorEENKUlvE0_clEvENKUlvE3_clEvEUlssE_EEEEvRNS_18TensorIteratorBaseERKT_EUliE_EEviT1_,@function
        .size           _ZN2at6native18elementwise_kernelILi128ELi4EZNS0_22gpu_kernel_impl_nocastINS0_13BinaryFunctorIssbZZZNS0_23logical_xor_kernel_cudaERNS_14TensorIteratorEENKUlvE0_clEvENKUlvE3_clEvEUlssE_EEEEvRNS_18TensorIteratorBaseERKT_EUliE_EEviT1_,(.L_x_42767 - _ZN2at6native18elementwise_kernelILi128ELi4EZNS0_22gpu_kernel_impl_nocastINS0_13BinaryFunctorIssbZZZNS0_23logical_xor_kernel_cudaERNS_14TensorIteratorEENKUlvE0_clEvENKUlvE3_clEvEUlssE_EEEEvRNS_18TensorIteratorBaseERKT_EUliE_EEviT1_)
        .other          _ZN2at6native18elementwise_kernelILi128ELi4EZNS0_22gpu_kernel_impl_nocastINS0_13BinaryFunctorIssbZZZNS0_23logical_xor_kernel_cudaERNS_14TensorIteratorEENKUlvE0_clEvENKUlvE3_clEvEUlssE_EEEEvRNS_18TensorIteratorBaseERKT_EUliE_EEviT1_,@"STO_CUDA_ENTRY STV_DEFAULT"
_ZN2at6native18elementwise_kernelILi128ELi4EZNS0_22gpu_kernel_impl_nocastINS0_13BinaryFunctorIssbZZZNS0_23logical_xor_kernel_cudaERNS_14TensorIteratorEENKUlvE0_clEvENKUlvE3_clEvEUlssE_EEEEvRNS_18TensorIteratorBaseERKT_EUliE_EEviT1_:
.text._ZN2at6native18elementwise_kernelILi128ELi4EZNS0_22gpu_kernel_impl_nocastINS0_13BinaryFunctorIssbZZZNS0_23logical_xor_kernel_cudaERNS_14TensorIteratorEENKUlvE0_clEvENKUlvE3_clEvEUlssE_EEEEvRNS_18TensorIteratorBaseERKT_EUliE_EEviT1_:
        /* <DEDUP_REMOVED lines=33> */
[----:B---3--:R-:W-:-:S04]  /*0210*/  ISETP.NE.AND P0, PT, R6, RZ, PT ;  /* 0x000000ff0600720c */ /* 0x008fc80003f05270 */
[----:B--2---:R-:W-:-:S04]  /*0220*/  ISETP.NE.XOR P0, PT, R4, RZ, P0 ;  /* 0x000000ff0400720c */ /* 0x004fc80000705a70 */
[----:B------:R-:W-:-:S05]  /*0230*/  SEL R11, RZ, 0x1, !P0 ;  /* 0x00000001ff0b7807 */ /* 0x000fca0004000000 */
[----:B0-----:R0:W-:Y:S04]  /*0240*/  STG.E.U8 desc[UR6][R8.64], R11 ;  /* 0x0000000b08007986 */ /* 0x0011e8000c101106 */
.L_x_8231:
[----:B------:R-:W-:-:S13]  /*0250*/  ISETP.GE.AND P0, PT, R3, UR4, PT ;  /* 0x0000000403007c0c */ /* 0x000fda000bf06270 */
[----:B------:R-:W-:Y:S05]  /*0260*/  @P0 BREAK.RELIABLE B1 ;  /* 0x0000000000010942 */ /* 0x000fea0003800100 */
[----:B------:R-:W-:Y:S05]  /*0270*/  @P0 BRA `(.L_x_8232) ;  /* 0x00000000002c0947 */ /* 0x000fea0003800000 */
[----:B------:R-:W-:Y:S05]  /*0280*/  BSYNC.RELIABLE B1 ;  /* 0x0000000000017941 */ /* 0x000fea0003800100 */
.L_x_8230:
        /* <DEDUP_REMOVED lines=10> */
.L_x_8232:
[----:B------:R-:W-:Y:S05]  /*0330*/  BSYNC.RECONVERGENT B0 ;  /* 0x0000000000007941 */ /* 0x000fea0003800200 */
.L_x_8229:
[----:B------:R-:W-:Y:S05]  /*0340*/  WARPSYNC.ALL ;  /* 0x0000000000007948 */ /* 0x000fea0003800000 */
[----:B------:R-:W-:-:S13]  /*0350*/  ISETP.GE.AND P0, PT, R3, UR4, PT ;  /* 0x0000000403007c0c */ /* 0x000fda000bf06270 */
[----:B------:R-:W-:Y:S05]  /*0360*/  @P0 EXIT ;  /* 0x000000000000094d */ /* 0x000fea0003800000 */
[----:B------:R-:W2:Y:S08]  /*0370*/  LDC.64 R4, c[0x0][0x5f8] ;  /* 0x00017e00ff047b82 */ /* 0x000eb00000000a00 */
[----:B------:R-:W3:Y:S01]  /*0380*/  LDC.64 R2, c[0x0][0x5f0] ;  /* 0x00017c00ff027b82 */ /* 0x000ee20000000a00 */
[----:B--2---:R-:W2:Y:S04]  /*0390*/  LDG.E.U16 R4, desc[UR6][R4.64] ;  /* 0x0000000604047981 */ /* 0x004ea8000c1e1500 */
[----:B---3--:R-:W3:Y:S03]  /*03a0*/  LDG.E.U16 R2, desc[UR6][R2.64] ;  /* 0x0000000602027981 */ /* 0x008ee6000c1e1500 */
[----:B------:R-:W4:Y:S01]  /*03b0*/  LDC.64 R6, c[0x0][0x5e8] ;  /* 0x00017a00ff067b82 */ /* 0x000f220000000a00 */
[----:B--2---:R-:W-:-:S04]  /*03c0*/  ISETP.NE.AND P0, PT, R4, RZ, PT ;  /* 0x000000ff0400720c */ /* 0x004fc80003f05270 */
[----:B---3--:R-:W-:-:S04]  /*03d0*/  ISETP.NE.XOR P0, PT, R2, RZ, P0 ;  /* 0x000000ff0200720c */ /* 0x008fc80000705a70 */
[----:B01----:R-:W-:-:S05]  /*03e0*/  SEL R9, RZ, 0x1, !P0 ;  /* 0x00000001ff097807 */ /* 0x003fca0004000000 */
[----:B----4-:R-:W-:Y:S01]  /*03f0*/  STG.E.U8 desc[UR6][R6.64], R9 ;  /* 0x0000000906007986 */ /* 0x010fe2000c101106 */
[----:B------:R-:W-:Y:S05]  /*0400*/  EXIT ;  /* 0x000000000000794d */ /* 0x000fea0003800000 */
.L_x_8228:
        /* <DEDUP_REMOVED lines=356> */
.L_x_8236:
[----:B------:R-:W0:Y:S02]  /*1a50*/  LDCU.128 UR8, c[0x0][0x5f0] ;  /* 0x0000be00ff0877ac */ /* 0x000e240008000c00 */
[----:B0-----:R-:W-:Y:S02]  /*1a60*/  IADD3 R8, P1, PT, R6, UR10, RZ ;  /* 0x0000000a06087c10 */ /* 0x001fe4000ff3e0ff */
[----:B------:R-:W-:Y:S02]  /*1a70*/  IADD3 R6, P0, PT, R4, UR8, RZ ;  /* 0x0000000804067c10 */ /* 0x000fe4000ff1e0ff */
[----:B------:R-:W-:Y:S02]  /*1a80*/  IADD3.X R9, PT, PT, RZ, UR11, RZ, P1, !PT ;  /* 0x0000000bff097c10 */ /* 0x000fe40008ffe4ff */
[----:B------:R-:W-:Y:S01]  /*1a90*/  IADD3.X R7, PT, PT, RZ, UR9, RZ, P0, !PT ;  /* 0x00000009ff077c10 */ /* 0x000fe200087fe4ff */
[----:B------:R-:W0:Y:S02]  /*1aa0*/  LDCU.64 UR8, c[0x0][0x5e8] ;  /* 0x0000bd00ff0877ac */ /* 0x000e240008000a00 */
[----:B------:R-:W2:Y:S04]  /*1ab0*/  LDG.E.U16 R8, desc[UR6][R8.64] ;  /* 0x0000000608087981 */ /* 0x000ea8000c1e1500 */
[----:B------:R-:W3:Y:S01]  /*1ac0*/  LDG.E.U16 R6, desc[UR6][R6.64] ;  /* 0x0000000606067981 */ /* 0x000ee2000c1e1500 */
        /* <DEDUP_REMOVED lines=358> */
.L_x_8238:
        /* <DEDUP_REMOVED lines=13> */
[----:B------:R-:W-:-:S05]  /*3200*/  SEL R11, RZ, 0x1, !P0 ;  /* 0x00000001ff0b7807 */ /* 0x000fca0004000000 */
[----:B------:R0:W-:Y:S04]  /*3210*/  STG.E.U8 desc[UR6][R4.64], R11 ;  /* 0x0000000b04007986 */ /* 0x0001e8000c101106 */
.L_x_8235:
[----:B------:R-:W-:-:S13]  /*3220*/  ISETP.GE.AND P0, PT, R3, UR4, PT ;  /* 0x0000000403007c0c */ /* 0x000fda000bf06270 */
[----:B------:R-:W-:Y:S05]  /*3230*/  @P0 BREAK.RELIABLE B1 ;  /* 0x0000000000010942 */ /* 0x000fea0003800100 */
[----:B------:R-:W-:Y:S05]  /*3240*/  @P0 BRA `(.L_x_8237) ;  /* 0x0000001400b00947 */ /* 0x000fea0003800000 */
[----:B------:R-:W-:Y:S05]  /*3250*/  BSYNC.RELIABLE B1 ;  /* 0x0000000000017941 */ /* 0x000fea0003800100 */
.L_x_8234:
        /* <DEDUP_REMOVED lines=348> */
.L_x_8239:
        /* <DEDUP_REMOVED lines=15> */
.L_x_8237:
[----:B------:R-:W-:Y:S05]  /*4910*/  BSYNC.RECONVERGENT B0 ;  /* 0x0000000000007941 */ /* 0x000fea0003800200 */
.L_x_8233:
        /* <DEDUP_REMOVED lines=351> */
.L_x_8240:
        /* <DEDUP_REMOVED lines=8> */
[----:B-1----:R-:W-:-:S04]  /*5f90*/  IADD3 R2, P1, PT, R3, UR4, RZ ;  /* 0x0000000403027c10 */ /* 0x002fc8000ff3e0ff */
[----:B------:R-:W-:Y:S02]  /*5fa0*/  IADD3.X R3, PT, PT, RZ, UR5, RZ, P1, !PT ;  /* 0x00000005ff037c10 */ /* 0x000fe40008ffe4ff */
[----:B--2---:R-:W-:-:S04]  /*5fb0*/  ISETP.NE.AND P0, PT, R6, RZ, PT ;  /* 0x000000ff0600720c */ /* 0x004fc80003f05270 */
[----:B---3--:R-:W-:-:S04]  /*5fc0*/  ISETP.NE.XOR P0, PT, R4, RZ, P0 ;  /* 0x000000ff0400720c */ /* 0x008fc80000705a70 */
[----:B------:R-:W-:-:S05]  /*5fd0*/  SEL R9, RZ, 0x1, !P0 ;  /* 0x00000001ff097807 */ /* 0x000fca0004000000 */
[----:B------:R-:W-:Y:S01]  /*5fe0*/  STG.E.U8 desc[UR6][R2.64], R9 ;  /* 0x0000000902007986 */ /* 0x000fe2000c101106 */
[----:B------:R-:W-:Y:S05]  /*5ff0*/  EXIT ;  /* 0x000000000000794d */ /* 0x000fea0003800000 */
.L_x_8241:
        /* <DEDUP_REMOVED lines=16> */
.L_x_42767:


//--------------------- .text._ZN2at6native27unrolled_elementwise_kernelINS0_13BinaryFunctorIssbZZZNS0_23logical_xor_kernel_cudaERNS_14TensorIteratorEENKUlvE0_clEvENKUlvE3_clEvEUlssE_EESt5arrayIPcLm3EELi4E23TrivialOffsetCalculatorILi2EjESC_ILi1EjENS0_6memory15LoadWithoutCastENSF_16StoreWithoutCastEEEviT_T0_T2_T3_T4_T5_ --------------------------
	.section	.text._ZN2at6native27unrolled_elementwise_kernelINS0_13BinaryFunctorIssbZZZNS0_23logical_xor_kernel_cudaERNS_14TensorIteratorEENKUlvE0_clEvENKUlvE3_clEvEUlssE_EESt5arrayIPcLm3EELi4E23TrivialOffsetCalculatorILi2EjESC_ILi1EjENS0_6memory15LoadWithoutCastENSF_16StoreWithoutCastEEEviT_T0_T2_T3_T4_T5_,"ax",@progbits
	.align	128
        .global         _ZN2at6native27unrolled_elementwise_kernelINS0_13BinaryFunctorIssbZZZNS0_23logical_xor_kernel_cudaERNS_14TensorIteratorEENKUlvE0_clEvENKUlvE3_clEvEUlssE_EESt5arrayIPcLm3EELi4E23TrivialOffsetCalculatorILi2EjESC_ILi1EjENS0_6memory15LoadWithoutCastENSF_16StoreWithoutCastEEEviT_T0_T2_T3_T4_T5_
        .type           _ZN2at6native27unrolled_elementwise_kernelINS0_13BinaryFunctorIssbZZZNS0_23logical_xor_kernel_cudaERNS_14TensorIteratorEENKUlvE0_clEvENKUlvE3_clEvEUlssE_EESt5arrayIPcLm3EELi4E23TrivialOffsetCalculatorILi2EjESC_ILi1EjENS0_6memory15LoadWithoutCastENSF_16StoreWithoutCastEEEviT_T0_T2_T3_T4_T5_,@function
        .size           _ZN2at6native27unrolled_elementwise_kernelINS0_13BinaryFunctorIssbZZZNS0_23logical_xor_kernel_cudaERNS_14TensorIteratorEENKUlvE0_clEvENKUlvE3_clEvEUlssE_EESt5arrayIPcLm3EELi4E23TrivialOffsetCalculatorILi2EjESC_ILi1EjENS0_6memory15LoadWithoutCastENSF_16StoreWithoutCastEEEviT_T0_T2_T3_T4_T5_,(.L_x_42768 - _ZN2at6native27unrolled_elementwise_kernelINS0_13BinaryFunctorIssbZZZNS0_23logical_xor_kernel_cudaERNS_14TensorIteratorEENKUlvE0_clEvENKUlvE3_clEvEUlssE_EESt5arrayIPcLm3EELi4E23TrivialOffsetCalculatorILi2EjESC_ILi1EjENS0_6memory15LoadWithoutCastENSF_16StoreWithoutCastEEEviT_T0_T2_T3_T4_T5_)
        .other          _ZN2at6native27unrolled_elementwise_kernelINS0_13BinaryFunctorIssbZZZNS0_23logical_xor_kernel_cudaERNS_14TensorIteratorEENKUlvE0_clEvENKUlvE3_clEvEUlssE_EESt5arrayIPcLm3EELi4E23TrivialOffsetCalculatorILi2EjESC_ILi1EjENS0_6memory15LoadWithoutCastENSF_16StoreWithoutCastEEEviT_T0_T2_T3_T4_T5_,@"STO_CUDA_ENTRY STV_DEFAULT"
_ZN2at6native27unrolled_elementwise_kernelINS0_13BinaryFunctorIssbZZZNS0_23logical_xor_kernel_cudaERNS_14TensorIteratorEENKUlvE0_clEvENKUlvE3_clEvEUlssE_EESt5arrayIPcLm3EELi4E23TrivialOffsetCalculatorILi2EjESC_ILi1EjENS0_6memory15LoadWithoutCastENSF_16StoreWithoutCastEEEviT_T0_T2_T3_T4_T5_:
.text._ZN2at6native27unrolled_elementwise_kernelINS0_13BinaryFunctorIssbZZZNS0_23logical_xor_kernel_cudaERNS_14TensorIteratorEENKUlvE0_clEvENKUlvE3_clEvEUlssE_EESt5arrayIPcLm3EELi4E23TrivialOffsetCalculatorILi2EjESC_ILi1EjENS0_6memory15LoadWithoutCastENSF_16StoreWithoutCastEEEviT_T0_T2_T3_T4_T5_:
        /* <DEDUP_REMOVED lines=13> */
[----:B------:R-:W5:Y:S01]  /*00d0*/  LDC.64 R8, c[0x0][0x390] ;  /* 0x0000e400ff087b82 */ /* 0x000f620000000a00 */
[----:B------:R-:W-:Y:S02]  /*00e0*/  @!P1 VIADD R25, R19, 0x80 ;  /* 0x0000008013199836 */ /* 0x000fe40000000000 */
[----:B------:R-:W-:-:S03]  /*00f0*/  @!P1 IMAD R27, R0, 0x200, R19 ;  /* 0x00000200001b9824 */ /* 0x000fc600078e0213 */
[----:B------:R-:W-:Y:S01]  /*0100*/  ISETP.GE.AND P3, PT, R25, R18, PT ;  /* 0x000000121900720c */ /* 0x000fe20003f66270 */
[C---:B---3--:R-:W-:Y:S01]  /*0110*/  @!P1 IMAD.WIDE.U32 R12, R27.reuse, 0x2, R12 ;  /* 0x000000021b0c9825 */ /* 0x048fe200078e000c */
[----:B------:R-:W3:Y:S03]  /*0120*/  LDC.64 R6, c[0x0][0x398] ;  /* 0x0000e600ff067b82 */ /* 0x000ee60000000a00 */
[----:B----4-:R-:W-:Y:S02]  /*0130*/  @!P1 IMAD.WIDE.U32 R16, R27, 0x2, R16 ;  /* 0x000000021b109825 */ /* 0x010fe400078e0010 */
[----:B-1----:R-:W4:Y:S03]  /*0140*/  @!P1 LDG.E.U16 R12, desc[UR4][R12.64] ;  /* 0x000000040c0c9981 */ /* 0x002f26000c1e1500 */
[----:B------:R-:W1:Y:S01]  /*0150*/  LDC.64 R10, c[0x0][0x398] ;  /* 0x0000e600ff0a7b82 */ /* 0x000e620000000a00 */
[----:B------:R-:W4:Y:S02]  /*0160*/  @!P1 LDG.E.U16 R16, desc[UR4][R16.64] ;  /* 0x0000000410109981 */ /* 0x000f24000c1e1500 */
[----:B------:R-:W-:-:S02]  /*0170*/  @!P3 IMAD R23, R0, 0x200, R25 ;  /* 0x000002000017b824 */ /* 0x000fc400078e0219 */
[----:B------:R-:W-:-:S05]  /*0180*/  @!P3 VIADD R25, R25, 0x80 ;  /* 0x000000801919b836 */ /* 0x000fca0000000000 */
[----:B------:R-:W-:-:S13]  /*0190*/  ISETP.GE.AND P5, PT, R25, R18, PT ;  /* 0x000000121900720c */ /* 0x000fda0003fa6270 */
[----:B------:R-:W-:Y:S02]  /*01a0*/  @!P5 IMAD R21, R0, 0x200, R25 ;  /* 0x000002000015d824 */ /* 0x000fe400078e0219 */
[----:B------:R-:W-:-:S05]  /*01b0*/  @!P5 VIADD R25, R25, 0x80 ;  /* 0x000000801919d836 */ /* 0x000fca0000000000 */
[----:B------:R-:W-:Y:S01]  /*01c0*/  ISETP.GE.AND P2, PT, R25, R18, PT ;  /* 0x000000121900720c */ /* 0x000fe20003f46270 */
[----:B0-----:R-:W-:-:S04]  /*01d0*/  @!P3 IMAD.WIDE.U32 R4, R23, 0x2, R4 ;  /* 0x000000021704b825 */ /* 0x001fc800078e0004 */
[----:B-----5:R-:W-:Y:S02]  /*01e0*/  @!P5 IMAD.WIDE.U32 R8, R21, 0x2, R8 ;  /* 0x000000021508d825 */ /* 0x020fe400078e0008 */
[----:B------:R0:W5:Y:S02]  /*01f0*/  @!P3 LDG.E.U16 R4, desc[UR4][R4.64] ;  /* 0x000000040404b981 */ /* 0x000164000c1e1500 */
[----:B---3--:R-:W-:Y:S02]  /*0200*/  @!P3 IMAD.WIDE.U32 R6, R23, 0x2, R6 ;  /* 0x000000021706b825 */ /* 0x008fe400078e0006 */
[----:B------:R-:W3:Y:S02]  /*0210*/  @!P5 LDG.E.U16 R8, desc[UR4][R8.64] ;  /* 0x000000040808d981 */ /* 0x000ee4000c1e1500 */
[----:B------:R-:W-:Y:S02]  /*0220*/  @!P2 IMAD R25, R0, 0x200, R25 ;  /* 0x000002000019a824 */ /* 0x000fe400078e0219 */
[----:B-1----:R-:W-:Y:S01]  /*0230*/  @!P5 IMAD.WIDE.U32 R10, R21, 0x2, R10 ;  /* 0x00000002150ad825 */ /* 0x002fe200078e000a */
[----:B------:R-:W3:Y:S03]  /*0240*/  @!P3 LDG.E.U16 R6, desc[UR4][R6.64] ;  /* 0x000000040606b981 */ /* 0x000ee6000c1e1500 */
[----:B------:R-:W-:-:S02]  /*0250*/  @!P2 IMAD.WIDE.U32 R14, R25, 0x2, R14 ;  /* 0x00000002190ea825 */ /* 0x000fc400078e000e */
[----:B------:R-:W3:Y:S02]  /*0260*/  @!P5 LDG.E.U16 R10, desc[UR4][R10.64] ;  /* 0x000000040a0ad981 */ /* 0x000ee4000c1e1500 */
[----:B--2---:R-:W-:Y:S02]  /*0270*/  @!P2 IMAD.WIDE.U32 R2, R25, 0x2, R2 ;  /* 0x000000021902a825 */ /* 0x004fe400078e0002 */
[----:B------:R-:W2:Y:S04]  /*0280*/  @!P2 LDG.E.U16 R14, desc[UR4][R14.64] ;  /* 0x000000040e0ea981 */ /* 0x000ea8000c1e1500 */
[----:B------:R-:W5:Y:S01]  /*0290*/  @!P2 LDG.E.U16 R2, desc[UR4][R2.64] ;  /* 0x000000040202a981 */ /* 0x000f62000c1e1500 */
[----:B------:R-:W-:Y:S01]  /*02a0*/  PLOP3.LUT P6, PT, PT, PT, PT, 0x8, 0x80 ;  /* 0x000000000080781c */ /* 0x000fe20003fce170 */
[----:B------:R-:W-:Y:S04]  /*02b0*/  BSSY.RECONVERGENT B0, `(.L_x_8242) ;  /* 0x000002a000007945 */ /* 0x000fe80003800200 */
[----:B------:R-:W-:Y:S01]  /*02c0*/  BSSY.RELIABLE B1, `(.L_x_8243) ;  /* 0x0000021000017945 */ /* 0x000fe20003800100 */
[----:B----4-:R-:W-:-:S02]  /*02d0*/  ISETP.NE.AND P0, PT, R12, RZ, !P1 ;  /* 0x000000ff0c00720c */ /* 0x010fc40004f05270 */
[----:B------:R-:W-:-:S04]  /*02e0*/  ISETP.NE.AND P1, PT, R16, RZ, !P1 ;  /* 0x000000ff1000720c */ /* 0x000fc80004f25270 */
[----:B------:R-:W-:Y:S02]  /*02f0*/  PLOP3.LUT P0, PT, P0, P1, PT, 0x28, 0x82 ;  /* 0x000000000082781c */ /* 0x000fe40000702570 */
[----:B------:R-:W-:Y:S02]  /*0300*/  ISETP.GE.AND P1, PT, R19, R18, PT ;  /* 0x000000121300720c */ /* 0x000fe40003f26270 */
[----:B0-----:R-:W-:Y:S02]  /*0310*/  SEL R5, RZ, 0x1, !P0 ;  /* 0x00000001ff057807 */ /* 0x001fe40004000000 */
[----:B--2---:R-:W-:-:S04]  /*0320*/  @!P2 ISETP.NE.AND P4, PT, R14, RZ, PT ;  /* 0x000000ff0e00a20c */ /* 0x004fc80003f85270 */
[----:B-----5:R-:W-:Y:S02]  /*0330*/  @!P2 ISETP.NE.XOR P6, PT, R2, RZ, P4 ;  /* 0x000000ff0200a20c */ /* 0x020fe400027c5a70 */
[----:B------:R-:W-:Y:S02]  /*0340*/  ISETP.NE.AND P2, PT, R4, RZ, !P3 ;  /* 0x000000ff0400720c */ /* 0x000fe40005f45270 */
[----:B---3--:R-:W-:Y:S02]  /*0350*/  ISETP.NE.AND P4, PT, R8, RZ, !P5 ;  /* 0x000000ff0800720c */ /* 0x008fe40006f85270 */
        /* <DEDUP_REMOVED lines=23> */
.L_x_8244:
[----:B------:R-:W-:Y:S05]  /*04d0*/  BSYNC.RELIABLE B1 ;  /* 0x0000000000017941 */ /* 0x000fea0003800100 */
.L_x_8243:
[----:B------:R-:W-:-:S13]  /*04e0*/  ISETP.GE.AND P0, PT, R19, R18, PT ;  /* 0x000000121300720c */ /* 0x000fda0003f06270 */
[----:B------:R-:W1:Y:S01]  /*04f0*/  @!P0 LDC.64 R4, c[0x0][0x388] ;  /* 0x0000e200ff048b82 */ /* 0x000e620000000a00 */
[----:B0-----:R-:W-:Y:S02]  /*0500*/  @!P0 IMAD R3, R0, 0x200, R19 ;  /* 0x0000020000038824 */ /* 0x001fe400078e0213 */
[----:B------:R-:W-:-:S03]  /*0510*/  @!P0 VIADD R19, R19, 0x80 ;  /* 0x0000008013138836 */ /* 0x000fc60000000000 */
[----:B-1----:R-:W-:-:S05]  /*0520*/  @!P0 IADD3 R2, P1, PT, R3, R4, RZ ;  /* 0x0000000403028210 */ /* 0x002fca0007f3e0ff */
[----:B------:R-:W-:-:S05]  /*0530*/  @!P0 IMAD.X R3, RZ, RZ, R5, P1 ;  /* 0x000000ffff038224 */ /* 0x000fca00008e0605 */
[----:B------:R1:W-:Y:S03]  /*0540*/  @!P0 STG.E.U8 desc[UR4][R2.64], R9 ;  /* 0x0000000902008986 */ /* 0x0003e6000c101104 */
.L_x_8245:
[----:B------:R-:W-:Y:S05]  /*0550*/  BSYNC.RECONVERGENT B0 ;  /* 0x0000000000007941 */ /* 0x000fea0003800200 */
.L_x_8242:
        /* <DEDUP_REMOVED lines=9> */
.L_x_8246:
        /* <DEDUP_REMOVED lines=9> */
.L_x_42768:


//--------------------- .text._ZN2at6native29vectorized_elementwise_kernelILi2ENS0_13BinaryFunctorIssbZZZNS0_23logical_xor_kernel_cudaERNS_14TensorIteratorEENKUlvE0_clEvENKUlvE3_clEvEUlssE_EESt5arrayIPcLm3EEEEviT0_T1_ --------------------------
	.section	.text._ZN2at6native29vectorized_elementwise_kernelILi2ENS0_13BinaryFunctorIssbZZZNS0_23logical_xor_kernel_cudaERNS_14TensorIteratorEENKUlvE0_clEvENKUlvE3_clEvEUlssE_EESt5arrayIPcLm3EEEEviT0_T1_,"ax",@progbits
	.align	128
        .global         _ZN2at6native29vectorized_elementwise_kernelILi2ENS0_13BinaryFunctorIssbZZZNS0_23logical_xor_kernel_cudaERNS_14TensorIteratorEENKUlvE0_clEvENKUlvE3_clEvEUlssE_EESt5arrayIPcLm3EEEEviT0_T1_
        .type           _ZN2at6native29vectorized_elementwise_kernelILi2ENS0_13BinaryFunctorIssbZZZNS0_23logical_xor_kernel_cudaERNS_14TensorIteratorEENKUlvE0_clEvENKUlvE3_clEvEUlssE_EESt5arrayIPcLm3EEEEviT0_T1_,@function
        .size           _ZN2at6native29vectorized_elementwise_kernelILi2ENS0_13BinaryFunctorIssbZZZNS0_23logical_xor_kernel_cudaERNS_14TensorIteratorEENKUlvE0_clEvENKUlvE3_clEvEUlssE_EESt5arrayIPcLm3EEEEviT0_T1_,(.L_x_42769 - _ZN2at6native29vectorized_elementwise_kernelILi2ENS0_13BinaryFunctorIssbZZZNS0_23logical_xor_kernel_cudaERNS_14TensorIteratorEENKUlvE0_clEvENKUlvE3_clEvEUlssE_EESt5arrayIPcLm3EEEEviT0_T1_)
        .other          _ZN2at6native29vectorized_elementwise_kernelILi2ENS0_13BinaryFunctorIssbZZZNS0_23logical_xor_kernel_cudaERNS_14TensorIteratorEENKUlvE0_clEvENKUlvE3_clEvEUlssE_EESt5arrayIPcLm3EEEEviT0_T1_,@"STO_CUDA_ENTRY STV_DEFAULT"
_ZN2at6native29vectorized_elementwise_kernelILi2ENS0_13BinaryFunctorIssbZZZNS0_23logical_xor_kernel_cudaERNS_14TensorIteratorEENKUlvE0_clEvENKUlvE3_clEvEUlssE_EESt5arrayIPcLm3EEEEviT0_T1_:
.text._ZN2at6native29vectorized_elementwise_kernelILi2ENS0_13BinaryFunctorIssbZZZNS0_23logical_xor_kernel_cudaERNS_14TensorIteratorEENKUlvE0_clEvENKUlvE3_clEvEUlssE_EESt5arrayIPcLm3EEEEviT0_T1_:
        /* <DEDUP_REMOVED lines=39> */
[C---:B-1----:R-:W-:Y:S02]  /*0270*/  @!P4 IMAD.WIDE.U32 R12, R23.reuse, 0x2, R8 ;  /* 0x00000002170cc825 */ /* 0x042fe400078e0008 */
[----:B------:R-:W0:Y:S02]  /*0280*/  LDC.64 R8, c[0x0][0x390] ;  /* 0x0000e400ff087b82 */ /* 0x000e240000000a00 */
[----:B--2---:R-:W-:Y:S02]  /*0290*/  @!P4 IMAD.WIDE.U32 R22, R23, 0x2, R6 ;  /* 0x000000021716c825 */ /* 0x004fe400078e0006 */
[----:B------:R-:W2:Y:S04]  /*02a0*/  @!P4 LDG.E.U16 R12, desc[UR4][R12.64] ;  /* 0x000000040c0cc981 */ /* 0x000ea8000c1e1500 */
[----:B------:R-:W5:Y:S01]  /*02b0*/  @!P4 LDG.E.U16 R22, desc[UR4][R22.64] ;  /* 0x000000041616c981 */ /* 0x000f62000c1e1500 */
[----:B------:R-:W1:Y:S01]  /*02c0*/  LDC.64 R6, c[0x0][0x398] ;  /* 0x0000e600ff067b82 */ /* 0x000e620000000a00 */
[----:B------:R-:W-:-:S02]  /*02d0*/  PLOP3.LUT P5, PT, PT, PT, PT, 0x8, 0x80 ;  /* 0x000000000080781c */ /* 0x000fc40003fae170 */
[----:B--2---:R-:W-:-:S05]  /*02e0*/  @!P4 ISETP.NE.AND P6, PT, R12, RZ, PT ;  /* 0x000000ff0c00c20c */ /* 0x004fca0003fc5270 */
[----:B------:R-:W2:Y:S01]  /*02f0*/  LDC.64 R12, c[0x0][0x390] ;  /* 0x0000e400ff0c7b82 */ /* 0x000ea20000000a00 */
[----:B-----5:R-:W-:Y:S02]  /*0300*/  @!P4 ISETP.NE.XOR P5, PT, R22, RZ, P6 ;  /* 0x000000ff1600c20c */ /* 0x020fe400037a5a70 */
[----:B------:R-:W-:Y:S02]  /*0310*/  ISETP.NE.AND P6, PT, R16, RZ, PT ;  /* 0x000000ff1000720c */ /* 0x000fe40003fc5270 */
[----:B------:R-:W-:-:S03]  /*0320*/  ISETP.NE.AND P4, PT, R4, RZ, PT ;  /* 0x000000ff0400720c */ /* 0x000fc60003f85270 */
[----:B------:R-:W5:Y:S01]  /*0330*/  LDC.64 R22, c[0x0][0x398] ;  /* 0x0000e600ff167b82 */ /* 0x000f620000000a00 */
[----:B------:R-:W-:-:S07]  /*0340*/  P2R R4, PR, RZ, 0x20 ;  /* 0x00000020ff047803 */ /* 0x000fce0000000000 */
[----:B------:R-:W-:-:S04]  /*0350*/  @!P6 IMAD.IADD R25, R14, 0x1, R17 ;  /* 0x000000010e19e824 */ /* 0x000fc800078e0211 */
[----:B0-----:R-:W-:-:S04]  /*0360*/  @!P6 IMAD.WIDE.U32 R8, R25, 0x2, R8 ;  /* 0x000000021908e825 */ /* 0x001fc800078e0008 */
[----:B-1----:R-:W-:Y:S02]  /*0370*/  @!P6 IMAD.WIDE.U32 R6, R25, 0x2, R6 ;  /* 0x000000021906e825 */ /* 0x002fe400078e0006 */
[----:B------:R-:W3:Y:S01]  /*0380*/  @!P6 LDG.E.U16 R8, desc[UR4][R8.64] ;  /* 0x000000040808e981 */ /* 0x000ee2000c1e1500 */
[----:B------:R-:W0:Y:S03]  /*0390*/  LDC.64 R24, c[0x0][0x390] ;  /* 0x0000e400ff187b82 */ /* 0x000e260000000a00 */
[----:B------:R-:W4:Y:S01]  /*03a0*/  @!P6 LDG.E.U16 R6, desc[UR4][R6.64] ;  /* 0x000000040606e981 */ /* 0x000f22000c1e1500 */
[----:B---3--:R-:W-:-:S04]  /*03b0*/  ISETP.NE.AND P5, PT, R8, RZ, !P6 ;  /* 0x000000ff0800720c */ /* 0x008fc800077a5270 */
[----:B------:R-:W1:Y:S01]  /*03c0*/  LDC.64 R8, c[0x0][0x398] ;  /* 0x0000e600ff087b82 */ /* 0x000e620000000a00 */
[----:B----4-:R-:W-:-:S04]  /*03d0*/  ISETP.NE.AND P6, PT, R6, RZ, !P6 ;  /* 0x000000ff0600720c */ /* 0x010fc800077c5270 */
[----:B------:R-:W-:Y:S02]  /*03e0*/  PLOP3.LUT P6, PT, P5, P6, PT, 0x28, 0x82 ;  /* 0x000000000082781c */ /* 0x000fe40002fcc570 */
[----:B------:R-:W-:Y:S01]  /*03f0*/  ISETP.NE.AND P5, PT, R10, RZ, PT ;  /* 0x000000ff0a00720c */ /* 0x000fe20003fa5270 */
[----:B------:R-:W3:Y:S01]  /*0400*/  LDC.64 R6, c[0x0][0x390] ;  /* 0x0000e400ff067b82 */ /* 0x000ee20000000a00 */
[----:B------:R-:W-:-:S11]  /*0410*/  SEL R0, RZ, 0x1, !P6 ;  /* 0x00000001ff007807 */ /* 0x000fd60007000000 */
[----:B--2---:R-:W-:-:S04]  /*0420*/  @!P5 IMAD.WIDE.U32 R12, R2, 0x2, R12 ;  /* 0x00000002020cd825 */ /* 0x004fc800078e000c */
[----:B-----5:R-:W-:Y:S02]  /*0430*/  @!P5 IMAD.WIDE.U32 R22, R2, 0x2, R22 ;  /* 0x000000020216d825 */ /* 0x020fe400078e0016 */
[----:B------:R-:W2:Y:S04]  /*0440*/  @!P5 LDG.E.U16 R12, desc[UR4][R12.64] ;  /* 0x000000040c0cd981 */ /* 0x000ea8000c1e1500 */
[----:B------:R-:W4:Y:S01]  /*0450*/  @!P5 LDG.E.U16 R22, desc[UR4][R22.64] ;  /* 0x000000041616d981 */ /* 0x000f22000c1e1500 */
[----:B0-----:R-:W-:-:S04]  /*0460*/  @!P0 IMAD.WIDE.U32 R24, R3, 0x2, R24 ;  /* 0x0000000203188825 */ /* 0x001fc800078e0018 */
[C---:B------:R-:W-:Y:S02]  /*0470*/  @!P4 IMAD.WIDE.U32 R28, R5.reuse, 0x2, R28 ;  /* 0x00000002051cc825 */ /* 0x040fe400078e001c */
[----:B------:R-:W5:Y:S02]  /*0480*/  @!P0 LDG.E.U16 R24, desc[UR4][R24.64] ;  /* 0x0000000418188981 */ /* 0x000f64000c1e1500 */
[----:B------:R-:W-:Y:S02]  /*0490*/  @!P4 IMAD.WIDE.U32 R26, R5, 0x2, R26 ;  /* 0x00000002051ac825 */ /* 0x000fe400078e001a */
[----:B------:R-:W5:Y:S02]  /*04a0*/  @!P4 LDG.E.U16 R16, desc[UR4][R28.64] ;  /* 0x000000041c10c981 */ /* 0x000f64000c1e1500 */
[C---:B---3--:R-:W-:Y:S02]  /*04b0*/  @!P1 IMAD.WIDE.U32 R6, R11.reuse, 0x2, R6 ;  /* 0x000000020b069825 */ /* 0x048fe400078e0006 */
[----:B------:R-:W3:Y:S02]  /*04c0*/  @!P4 LDG.E.U16 R18, desc[UR4][R26.64] ;  /* 0x000000041a12c981 */ /* 0x000ee4000c1e1500 */
[----:B-1----:R-:W-:-:S02]  /*04d0*/  @!P1 IMAD.WIDE.U32 R8, R11, 0x2, R8 ;  /* 0x000000020b089825 */ /* 0x002fc400078e0008 */
[----:B------:R-:W0:Y:S01]  /*04e0*/  LDC.64 R10, c[0x0][0x390] ;  /* 0x0000e400ff0a7b82 */ /* 0x000e220000000a00 */
[----:B------:R-:W3:Y:S04]  /*04f0*/  @!P1 LDG.E.U16 R6, desc[UR4][R6.64] ;  /* 0x0000000406069981 */ /* 0x000ee8000c1e1500 */
[----:B------:R1:W3:Y:S01]  /*0500*/  @!P1 LDG.E.U16 R8, desc[UR4][R8.64] ;  /* 0x0000000408089981 */ /* 0x0002e2000c1e1500 */
[----:B0-----:R-:W-:-:S06]  /*0510*/  @!P2 IMAD.WIDE.U32 R10, R21, 0x2, R10 ;  /* 0x00000002150aa825 */ /* 0x001fcc00078e000a */
[----:B------:R-:W3:Y:S01]  /*0520*/  @!P2 LDG.E.U16 R10, desc[UR4][R10.64] ;  /* 0x000000040a0aa981 */ /* 0x000ee2000c1e1500 */
[----:B--2---:R-:W-:Y:S02]  /*0530*/  ISETP.NE.AND P6, PT, R12, RZ, !P5 ;  /* 0x000000ff0c00720c */ /* 0x004fe40006fc5270 */
[----:B------:R-:W0:Y:S01]  /*0540*/  LDC.64 R12, c[0x0][0x398] ;  /* 0x0000e600ff0c7b82 */ /* 0x000e220000000a00 */
[----:B----4-:R-:W-:-:S04]  /*0550*/  ISETP.NE.AND P5, PT, R22, RZ, !P5 ;  /* 0x000000ff1600720c */ /* 0x010fc80006fa5270 */
[----:B------:R-:W-:-:S03]  /*0560*/  PLOP3.LUT P5, PT, P6, P5, PT, 0x28, 0x82 ;  /* 0x000000000082781c */ /* 0x000fc600037aa570 */
[----:B------:R-:W2:Y:S01]  /*0570*/  LDC.64 R22, c[0x0][0x398] ;  /* 0x0000e600ff167b82 */ /* 0x000ea20000000a00 */
[----:B------:R-:W-:-:S07]  /*0580*/  ISETP.NE.AND P6, PT, R4, RZ, PT ;  /* 0x000000ff0400720c */ /* 0x000fce0003fc5270 */
[----:B------:R-:W4:Y:S01]  /*0590*/  LDC.64 R4, c[0x0][0x398] ;  /* 0x0000e600ff047b82 */ /* 0x000f220000000a00 */
[----:B--2---:R-:W-:-:S07]  /*05a0*/  @!P0 IMAD.WIDE.U32 R22, R3, 0x2, R22 ;  /* 0x0000000203168825 */ /* 0x004fce00078e0016 */
[----:B------:R-:W2:Y:S01]  /*05b0*/  LDC.64 R2, c[0x0][0x390] ;  /* 0x0000e400ff027b82 */ /* 0x000ea20000000a00 */
[----:B------:R-:W3:Y:S01]  /*05c0*/  @!P0 LDG.E.U16 R22, desc[UR4][R22.64] ;  /* 0x0000000416168981 */ /* 0x000ee2000c1e1500 */
[----:B----4-:R-:W-:-:S06]  /*05d0*/  @!P3 IMAD.WIDE.U32 R4, R19, 0x2, R4 ;  /* 0x000000021304b825 */ /* 0x010fcc00078e0004 */
[----:B------:R-:W4:Y:S01]  /*05e0*/  @!P3 LDG.E.U16 R4, desc[UR4][R4.64] ;  /* 0x000000040404b981 */ /* 0x000f22000c1e1500 */
[----:B--2---:R-:W-:-:S06]  /*05f0*/  @!P3 IMAD.WIDE.U32 R2, R19, 0x2, R2 ;  /* 0x000000021302b825 */ /* 0x004fcc00078e0002 */
[----:B------:R-:W2:Y:S01]  /*0600*/  @!P3 LDG.E.U16 R2, desc[UR4][R2.64] ;  /* 0x000000040202b981 */ /* 0x000ea2000c1e1500 */
[----:B0-----:R-:W-:-:S06]  /*0610*/  @!P2 IMAD.WIDE.U32 R12, R21, 0x2, R12 ;  /* 0x00000002150ca825 */ /* 0x001fcc00078e000c */
[----:B------:R-:W4:Y:S01]  /*0620*/  @!P2 LDG.E.U16 R12, desc[UR4][R12.64] ;  /* 0x000000040c0ca981 */ /* 0x000f22000c1e1500 */
[----:B------:R-:W-:Y:S02]  /*0630*/  SEL R19, RZ, 0x1, !P5 ;  /* 0x00000001ff137807 */ /* 0x000fe40006800000 */
[----:B-----5:R-:W-:Y:S02]  /*0640*/  ISETP.NE.AND P5, PT, R16, RZ, !P4 ;  /* 0x000000ff1000720c */ /* 0x020fe400067a5270 */
[----:B---3--:R-:W-:-:S04]  /*0650*/  ISETP.NE.AND P4, PT, R18, RZ, !P4 ;  /* 0x000000ff1200720c */ /* 0x008fc80006785270 */
[----:B------:R-:W-:Y:S02]  /*0660*/  PLOP3.LUT P5, PT, P5, P4, PT, 0x28, 0x82 ;  /* 0x000000000082781c */ /* 0x000fe40002fa8570 */
[----:B------:R-:W-:Y:S02]  /*0670*/  ISETP.NE.AND P4, PT, R24, RZ, !P0 ;  /* 0x000000ff1800720c */ /* 0x000fe40004785270 */
[----:B-1----:R-:W-:Y:S02]  /*0680*/  SEL R9, RZ, 0x1, !P5 ;  /* 0x00000001ff097807 */ /* 0x002fe40006800000 */
[----:B------:R-:W-:Y:S02]  /*0690*/  ISETP.NE.AND P5, PT, R6, RZ, !P1 ;  /* 0x000000ff0600720c */ /* 0x000fe40004fa5270 */
[----:B------:R-:W-:-:S04]  /*06a0*/  ISETP.NE.AND P1, PT, R8, RZ, !P1 ;  /* 0x000000ff0800720c */ /* 0x000fc80004f25270 */
[----:B------:R-:W-:Y:S02]  /*06b0*/  PLOP3.LUT P5, PT, P5, P1, PT, 0x28, 0x82 ;  /* 0x000000000082781c */ /* 0x000fe40002fa2570 */
[----:B------:R-:W-:Y:S01]  /*06c0*/  ISETP.NE.AND P1, PT, R10, RZ, !P2 ;  /* 0x000000ff0a00720c */ /* 0x000fe20005725270 */
[----:B------:R-:W-:Y:S04]  /*06d0*/  BSSY.RECONVERGENT B0, `(.L_x_8248) ;  /* 0x0000047000007945 */ /* 0x000fe80003800200 */
[----:B------:R-:W-:Y:S01]  /*06e0*/  BSSY.RELIABLE B1, `(.L_x_8249) ;  /* 0x000003e000017945 */ /* 0x000fe20003800100 */
[----:B------:R-:W-:Y:S02]  /*06f0*/  SEL R11, RZ, 0x1, !P5 ;  /* 0x00000001ff0b7807 */ /* 0x000fe40006800000 */
[----:B------:R-:W-:-:S04]  /*0700*/  ISETP.NE.AND P0, PT, R22, RZ, !P0 ;  /* 0x000000ff1600720c */ /* 0x000fc80004705270 */
[----:B------:R-:W-:Y:S02]  /*0710*/  PLOP3.LUT P0, PT, P4, P0, PT, 0x28, 0x82 ;  /* 0x000000000082781c */ /* 0x000fe40002700570 */
[----:B--2---:R-:W-:Y:S02]  /*0720*/  ISETP.NE.AND P4, PT, R2, RZ, !P3 ;  /* 0x000000ff0200720c */ /* 0x004fe40005f85270 */
[----:B----4-:R-:W-:-:S04]  /*0730*/  ISETP.NE.AND P3, PT, R4, RZ, !P3 ;  /* 0x000000ff0400720c */ /* 0x010fc80005f65270 */
[----:B------:R-:W-:Y:S02]  /*0740*/  PLOP3.LUT P3, PT, P4, P3, PT, 0x28, 0x82 ;  /* 0x000000000082781c */ /* 0x000fe40002766570 */
[----:B------:R-:W-:Y:S02]  /*0750*/  ISETP.GE.U32.AND P4, PT, R17, R15, PT ;  /* 0x0000000f1100720c */ /* 0x000fe40003f86070 */
[----:B------:R-:W-:-:S04]  /*0760*/  ISETP.NE.AND P2, PT, R12, RZ, !P2 ;  /* 0x000000ff0c00720c */ /* 0x000fc80005745270 */
[----:B------:R-:W-:Y:S02]  /*0770*/  PLOP3.LUT P1, PT, P1, P2, PT, 0x28, 0x82 ;  /* 0x000000000082781c */ /* 0x000fe40000f24570 */
        /* <DEDUP_REMOVED lines=19> */
.L_x_8250:
        /* <DEDUP_REMOVED lines=8> */
.L_x_8251:
        /* <DEDUP_REMOVED lines=8> */
.L_x_8252:
        /* <DEDUP_REMOVED lines=8> */
.L_x_8253:
        /* <DEDUP_REMOVED lines=9> */
.L_x_8254:
[----:B------:R-:W-:Y:S05]  /*0ac0*/  BSYNC.RELIABLE B1 ;  /* 0x0000000000017941 */ /* 0x000fea0003800100 */
.L_x_8249:
[----:B------:R-:W-:-:S13]  /*0ad0*/  ISETP.GE.U32.AND P0, PT, R17, R15, PT ;  /* 0x0000000f1100720c */ /* 0x000fda0003f06070 */
[----:B012---:R-:W0:Y:S01]  /*0ae0*/  @!P0 LDC.64 R6, c[0x0][0x388] ;  /* 0x0000e200ff068b82 */ /* 0x007e220000000a00 */
[----:B------:R-:W-:Y:S02]  /*0af0*/  @!P0 IMAD.IADD R5, R14, 0x1, R17 ;  /* 0x000000010e058824 */ /* 0x000fe400078e0211 */
[----:B------:R-:W-:-:S03]  /*0b00*/  @!P0 VIADD R17, R17, 0x80 ;  /* 0x0000008011118836 */ /* 0x000fc60000000000 */
[----:B0-----:R-:W-:-:S05]  /*0b10*/  @!P0 IADD3 R4, P1, PT, R5, R6, RZ ;  /* 0x0000000605048210 */ /* 0x001fca0007f3e0ff */
[----:B------:R-:W-:-:S05]  /*0b20*/  @!P0 IMAD.X R5, RZ, RZ, R7, P1 ;  /* 0x000000ffff058224 */ /* 0x000fca00008e0607 */
[----:B------:R3:W-:Y:S03]  /*0b30*/  @!P0 STG.E.U8 desc[UR4][R4.64], R3 ;  /* 0x0000000304008986 */ /* 0x0007e6000c101104 */
.L_x_8255:
[----:B------:R-:W-:Y:S05]  /*0b40*/  BSYNC.RECONVERGENT B0 ;  /* 0x0000000000007941 */ /* 0x000fea0003800200 */
.L_x_8248:
        /* <DEDUP_REMOVED lines=9> */
.L_x_8247:
        /* <DEDUP_REMOVED lines=11> */
[----:B------:R-:W5:Y:S04]  /*0c90*/  LDG.E R9, desc[UR4][R10.64] ;  /* 0x000000040a097981 */ /* 0x000f68000c1e1900 */
[----:B------:R-:W5:Y:S04]  /*0ca0*/  LDG.E R8, desc[UR4][R10.64+0x200] ;  /* 0x000200040a087981 */ /* 0x000f68000c1e1900 */
[----:B------:R4:W5:Y:S04]  /*0cb0*/  LDG.E R6, desc[UR4][R12.64+0x400] ;  /* 0x000400040c067981 */ /* 0x000968000c1e1900 */
[----:B------:R-:W5:Y:S04]  /*0cc0*/  LDG.E R0, desc[UR4][R10.64+0x400] ;  /* 0x000400040a007981 */ /* 0x000f68000c1e1900 */
[----:B------:R0:W5:Y:S01]  /*0cd0*/  LDG.E R4, desc[UR4][R10.64+0x600] ;  /* 0x000600040a047981 */ /* 0x000162000c1e1900 */
[----:B--2---:R-:W-:-:S02]  /*0ce0*/  IADD3 R2, P0, PT, R14, UR6, RZ ;  /* 0x000000060e027c10 */ /* 0x004fc4000ff1e0ff */
[----:B---3--:R-:W-:-:S05]  /*0cf0*/  PRMT R3, R15, 0x9910, RZ ;  /* 0x000099100f037816 */ /* 0x008fca00000000ff */
[----:B------:R-:W-:Y:S01]  /*0d00*/  IMAD.MOV.U32 R14, RZ, RZ, R3 ;  /* 0x000000ffff0e7224 */ /* 0x000fe200078e0003 */
[----:B----4-:R-:W-:Y:S01]  /*0d10*/  PRMT R13, R16, 0x9910, RZ ;  /* 0x00009910100d7816 */ /* 0x010fe200000000ff */
[----:B------:R-:W-:-:S03]  /*0d20*/  IMAD.X R3, RZ, RZ, UR7, P0 ;  /* 0x00000007ff037e24 */ /* 0x000fc600080e06ff */
[----:B------:R-:W-:Y:S02]  /*0d30*/  ISETP.NE.AND P5, PT, R14, RZ, PT ;  /* 0x000000ff0e00720c */ /* 0x000fe40003fa5270 */
[----:B-----5:R-:W-:Y:S01]  /*0d40*/  PRMT R14, R9, 0x9910, RZ ;  /* 0x00009910090e7816 */ /* 0x020fe200000000ff */
[----:B------:R-:W-:Y:S01]  /*0d50*/  IMAD.WIDE.U32 R2, R5, 0x2, R2 ;  /* 0x0000000205027825 */ /* 0x000fe200078e0002 */
[----:B------:R-:W-:-:S03]  /*0d60*/  PRMT R16, R16, 0xbb32, RZ ;  /* 0x0000bb3210107816 */ /* 0x000fc600000000ff */
[----:B------:R-:W-:Y:S02]  /*0d70*/  IMAD.MOV.U32 R5, RZ, RZ, R13 ;  /* 0x000000ffff057224 */ /* 0x000fe400078e000d */
[----:B0-----:R-:W-:-:S03]  /*0d80*/  IMAD.MOV.U32 R10, RZ, RZ, R14 ;  /* 0x000000ffff0a7224 */ /* 0x001fc600078e000e */
[----:B------:R-:W-:Y:S02]  /*0d90*/  ISETP.NE.AND P1, PT, R5, RZ, PT ;  /* 0x000000ff0500720c */ /* 0x000fe40003f25270 */
[----:B------:R-:W-:Y:S02]  /*0da0*/  ISETP.NE.XOR P5, PT, R10, RZ, P5 ;  /* 0x000000ff0a00720c */ /* 0x000fe40002fa5a70 */
[----:B------:R-:W-:Y:S01]  /*0db0*/  PRMT R5, R9, 0xbb32, RZ ;  /* 0x0000bb3209057816 */ /* 0x000fe200000000ff */
[----:B------:R-:W-:Y:S01]  /*0dc0*/  IMAD.MOV.U32 R9, RZ, RZ, R16 ;  /* 0x000000ffff097224 */ /* 0x000fe200078e0010 */
[C---:B------:R-:W-:Y:S02]  /*0dd0*/  PRMT R10, R8.reuse, 0x9910, RZ ;  /* 0x00009910080a7816 */ /* 0x040fe400000000ff */
[----:B------:R-:W-:Y:S02]  /*0de0*/  PRMT R15, R15, 0xbb32, RZ ;  /* 0x0000bb320f0f7816 */ /* 0x000fe400000000ff */
[----:B------:R-:W-:Y:S01]  /*0df0*/  PRMT R11, R8, 0xbb32, RZ ;  /* 0x0000bb32080b7816 */ /* 0x000fe200000000ff */
[----:B------:R-:W-:Y:S01]  /*0e00*/  IMAD.MOV.U32 R8, RZ, RZ, R10 ;  /* 0x000000ffff087224 */ /* 0x000fe200078e000a */
[----:B------:R-:W-:Y:S01]  /*0e10*/  ISETP.NE.AND P2, PT, R9, RZ, PT ;  /* 0x000000ff0900720c */ /* 0x000fe20003f45270 */
[----:B------:R-:W-:-:S02]  /*0e20*/  IMAD.MOV.U32 R12, RZ, RZ, R15 ;  /* 0x000000ffff0c7224 */ /* 0x000fc400078e000f */
[----:B------:R-:W-:Y:S01]  /*0e30*/  IMAD.MOV.U32 R9, RZ, RZ, R11 ;  /* 0x000000ffff097224 */ /* 0x000fe200078e000b */
[----:B------:R-:W-:Y:S02]  /*0e40*/  ISETP.NE.XOR P1, PT, R8, RZ, P1 ;  /* 0x000000ff0800720c */ /* 0x000fe40000f25a70 */
[----:B------:R-:W-:Y:S02]  /*0e50*/  ISETP.NE.AND P0, PT, R12, RZ, PT ;  /* 0x000000ff0c00720c */ /* 0x000fe40003f05270 */
[----:B------:R-:W-:Y:S02]  /*0e60*/  ISETP.NE.XOR P2, PT, R9, RZ, P2 ;  /* 0x000000ff0900720c */ /* 0x000fe40001745a70 */
[C---:B------:R-:W-:Y:S02]  /*0e70*/  PRMT R8, R7.reuse, 0x9910, RZ ;  /* 0x0000991007087816 */ /* 0x040fe400000000ff */
[----:B------:R-:W-:Y:S02]  /*0e80*/  PRMT R9, R7, 0xbb32, RZ ;  /* 0x0000bb3207097816 */ /* 0x000fe400000000ff */
[----:B------:R-:W-:Y:S01]  /*0e90*/  ISETP.NE.XOR P0, PT, R5, RZ, P0 ;  /* 0x000000ff0500720c */ /* 0x000fe20000705a70 */
[----:B------:R-:W-:Y:S01]  /*0ea0*/  IMAD.MOV.U32 R7, RZ, RZ, R8 ;  /* 0x000000ffff077224 */ /* 0x000fe200078e0008 */
[C---:B------:R-:W-:Y:S01]  /*0eb0*/  PRMT R5, R6.reuse, 0x9910, RZ ;  /* 0x0000991006057816 */ /* 0x040fe200000000ff */
[----:B------:R-:W-:Y:S01]  /*0ec0*/  IMAD.MOV.U32 R8, RZ, RZ, R9 ;  /* 0x000000ffff087224 */ /* 0x000fe200078e0009 */
[----:B------:R-:W-:-:S02]  /*0ed0*/  PRMT R6, R6, 0xbb32, RZ ;  /* 0x0000bb3206067816 */ /* 0x000fc400000000ff */
[----:B------:R-:W-:Y:S02]  /*0ee0*/  ISETP.NE.AND P6, PT, R5, RZ, PT ;  /* 0x000000ff0500720c */ /* 0x000fe40003fc5270 */
[----:B------:R-:W-:Y:S02]  /*0ef0*/  ISETP.NE.AND P3, PT, R6, RZ, PT ;  /* 0x000000ff0600720c */ /* 0x000fe40003f65270 */
[----:B------:R-:W-:Y:S02]  /*0f00*/  ISETP.NE.AND P4, PT, R7, RZ, PT ;  /* 0x000000ff0700720c */ /* 0x000fe40003f85270 */
[----:B------:R-:W-:Y:S02]  /*0f10*/  SEL R5, RZ, 0x1, !P5 ;  /* 0x00000001ff057807 */ /* 0x000fe40006800000 */
[----:B------:R-:W-:Y:S02]  /*0f20*/  ISETP.NE.AND P5, PT, R8, RZ, PT ;  /* 0x000000ff0800720c */ /* 0x000fe40003fa5270 */
[----:B------:R-:W-:-:S02]  /*0f30*/  PRMT R6, R0, 0x9910, RZ ;  /* 0x0000991000067816 */ /* 0x000fc400000000ff */
[----:B------:R-:W-:Y:S02]  /*0f40*/  PRMT R7, R0, 0xbb32, RZ ;  /* 0x0000bb3200077816 */ /* 0x000fe400000000ff */
[C---:B------:R-:W-:Y:S02]  /*0f50*/  PRMT R8, R4.reuse, 0x9910, RZ ;  /* 0x0000991004087816 */ /* 0x040fe400000000ff */
[----:B------:R-:W-:Y:S01]  /*0f60*/  PRMT R9, R4, 0xbb32, RZ ;  /* 0x0000bb3204097816 */ /* 0x000fe200000000ff */
[----:B------:R-:W-:Y:S02]  /*0f70*/  IMAD.MOV.U32 R0, RZ, RZ, R6 ;  /* 0x000000ffff007224 */ /* 0x000fe400078e0006 */
[----:B------:R-:W-:Y:S02]  /*0f80*/  IMAD.MOV.U32 R4, RZ, RZ, R7 ;  /* 0x000000ffff047224 */ /* 0x000fe400078e0007 */
[----:B------:R-:W-:Y:S02]  /*0f90*/  IMAD.MOV.U32 R6, RZ, RZ, R8 ;  /* 0x000000ffff067224 */ /* 0x000fe400078e0008 */
[----:B------:R-:W-:Y:S01]  /*0fa0*/  IMAD.MOV.U32 R7, RZ, RZ, R9 ;  /* 0x000000ffff077224 */ /* 0x000fe200078e0009 */
        /* <DEDUP_REMOVED lines=10> */
[----:B------:R-:W-:Y:S02]  /*1050*/  SEL R11, RZ, 0x1, !P5 ;  /* 0x00000001ff0b7807 */ /* 0x000fe40006800000 */
[----:B------:R-:W-:Y:S02]  /*1060*/  PRMT R5, R0, 0x7604, R5 ;  /* 0x0000760400057816 */ /* 0x000fe40000000005 */
[----:B------:R-:W-:-:S02]  /*1070*/  PRMT R7, R7, 0x7604, R4 ;  /* 0x0000760407077816 */ /* 0x000fc40000000004 */
[----:B------:R-:W-:Y:S02]  /*1080*/  PRMT R9, R9, 0x7604, R6 ;  /* 0x0000760409097816 */ /* 0x000fe40000000006 */
[----:B------:R-:W-:Y:S01]  /*1090*/  PRMT R11, R11, 0x7604, R8 ;  /* 0x000076040b0b7816 */ /* 0x000fe20000000008 */
[----:B------:R-:W-:Y:S04]  /*10a0*/  STG.E.U16 desc[UR4][R2.64], R5 ;  /* 0x0000000502007986 */ /* 0x000fe8000c101504 */
[----:B------:R-:W-:Y:S04]  /*10b0*/  STG.E.U16 desc[UR4][R2.64+0x100], R7 ;  /* 0x0001000702007986 */ /* 0x000fe8000c101504 */
[----:B------:R-:W-:Y:S04]  /*10c0*/  STG.E.U16 desc[UR4][R2.64+0x200], R9 ;  /* 0x0002000902007986 */ /* 0x000fe8000c101504 */
[----:B------:R-:W-:Y:S01]  /*10d0*/  STG.E.U16 desc[UR4][R2.64+0x300], R11 ;  /* 0x0003000b02007986 */ /* 0x000fe2000c101504 */
[----:B------:R-:W-:Y:S05]  /*10e0*/  EXIT ;  /* 0x000000000000794d */ /* 0x000fea0003800000 */
.L_x_8256:
        /* <DEDUP_REMOVED lines=9> */
.L_x_42769:


//--------------------- .text._ZN2at6native29vectorized_elementwise_kernelILi4ENS0_13BinaryFunctorIssbZZZNS0_23logical_xor_kernel_cudaERNS_14TensorIteratorEENKUlvE0_clEvENKUlvE3_clEvEUlssE_EESt5arrayIPcLm3EEEEviT0_T1_ --------------------------
	.section	.text._ZN2at6native29vectorized_elementwise_kernelILi4ENS0_13BinaryFunctorIssbZZZNS0_23logical_xor_kernel_cudaERNS_14TensorIteratorEENKUlvE0_clEvENKUlvE3_clEvEUlssE_EESt5arrayIPcLm3EEEEviT0_T1_,"ax",@progbits
	.align	128
        .global         _ZN2at6native29vectorized_elementwise_kernelILi4ENS0_13BinaryFunctorIssbZZZNS0_23logical_xor_kernel_cudaERNS_14TensorIteratorEENKUlvE0_clEvENKUlvE3_clEvEUlssE_EESt5arrayIPcLm3EEEEviT0_T1_
        .type           _ZN2at6native29vectorized_elementwise_kernelILi4ENS0_13BinaryFunctorIssbZZZNS0_23logical_xor_kernel_cudaERNS_14TensorIteratorEENKUlvE0_clEvENKUlvE3_clEvEUlssE_EESt5arrayIPcLm3EEEEviT0_T1_,@function
        .size           _ZN2at6native29vectorized_elementwise_kernelILi4ENS0_13BinaryFunctorIssbZZZNS0_23logical_xor_kernel_cudaERNS_14TensorIteratorEENKUlvE0_clEvENKUlvE3_clEvEUlssE_EESt5arrayIPcLm3EEEEviT0_T1_,(.L_x_42770 - _ZN2at6native29vectorized_elementwise_kernelILi4ENS0_13BinaryFunctorIssbZZZNS0_23logical_xor_kernel_cudaERNS_14TensorIteratorEENKUlvE0_clEvENKUlvE3_clEvEUlssE_EESt5arrayIPcLm3EEEEviT0_T1_)
        .other          _ZN2at6native29vectorized_elementwise_kernelILi4ENS0_13BinaryFunctorIssbZZZNS0_23logical_xor_kernel_cudaERNS_14TensorIteratorEENKUlvE0_clEvENKUlvE3_clEvEUlssE_EESt5arrayIPcLm3EEEEviT0_T1_,@"STO_CUDA_ENTRY STV_DEFAULT"
_ZN2at6native29vectorized_elementwise_kernelILi4ENS0_13BinaryFunctorIssbZZZNS0_23logical_xor_kernel_cudaERNS_14TensorIteratorEENKUlvE0_clEvENKUlvE3_clEvEUlssE_EESt5arrayIPcLm3EEEEviT0_T1_:
.text._ZN2at6native29vectorized_elementwise_kernelILi4ENS0_13BinaryFunctorIssbZZZNS0_23logical_xor_kernel_cudaERNS_14TensorIteratorEENKUlvE0_clEvENKUlvE3_clEvEUlssE_EESt5arrayIPcLm3EEEEviT0_T1_:
        /* <DEDUP_REMOVED lines=139> */
.L_x_8260:
        /* <DEDUP_REMOVED lines=8> */
.L_x_8261:
        /* <DEDUP_REMOVED lines=8> */
.L_x_8262:
        /* <DEDUP_REMOVED lines=8> */
.L_x_8263:
        /* <DEDUP_REMOVED lines=9> */
.L_x_8264:
[----:B------:R-:W-:Y:S05]  /*0ac0*/  BSYNC.RELIABLE B1 ;  /* 0x0000000000017941 */ /* 0x000fea0003800100 */
.L_x_8259:
[----:B------:R-:W-:-:S13]  /*0ad0*/  ISETP.GE.U32.AND P0, PT, R17, R15, PT ;  /* 0x0000000f1100720c */ /* 0x000fda0003f06070 */
[----:B012---:R-:W0:Y:S01]  /*0ae0*/  @!P0 LDC.64 R6, c[0x0][0x388] ;  /* 0x0000e200ff068b82 */ /* 0x007e220000000a00 */
[----:B------:R-:W-:Y:S02]  /*0af0*/  @!P0 IMAD.IADD R5, R14, 0x1, R17 ;  /* 0x000000010e058824 */ /* 0x000fe400078e0211 */
[----:B------:R-:W-:-:S03]  /*0b00*/  @!P0 VIADD R17, R17, 0x80 ;  /* 0x0000008011118836 */ /* 0x000fc60000000000 */
[----:B0-----:R-:W-:-:S05]  /*0b10*/  @!P0 IADD3 R4, P1, PT, R5, R6, RZ ;  /* 0x0000000605048210 */ /* 0x001fca0007f3e0ff */
[----:B------:R-:W-:-:S05]  /*0b20*/  @!P0 IMAD.X R5, RZ, RZ, R7, P1 ;  /* 0x000000ffff058224 */ /* 0x000fca00008e0607 */
[----:B------:R3:W-:Y:S03]  /*0b30*/  @!P0 STG.E.U8 desc[UR4][R4.64], R3 ;  /* 0x0000000304008986 */ /* 0x0007e6000c101104 */
.L_x_8265:
[----:B------:R-:W-:Y:S05]  /*0b40*/  BSYNC.RECONVERGENT B0 ;  /* 0x0000000000007941 */ /* 0x000fea0003800200 */
.L_x_8258:
        /* <DEDUP_REMOVED lines=9> */
.L_x_8257:
        /* <DEDUP_REMOVED lines=11> */
[----:B------:R5:W2:Y:S01]  /*0c90*/  LDG.E.64 R2, desc[UR4][R8.64+0x400] ;  /* 0x0004000408027981 */ /* 0x000aa2000c1e1b00 */
[C---:B---3--:R-:W-:Y:S02]  /*0ca0*/  PRMT R15, R12.reuse, 0x9910, RZ ;  /* 0x000099100c0f7816 */ /* 0x048fe400000000ff */
[----:B------:R-:W-:Y:S02]  /*0cb0*/  PRMT R16, R12, 0xbb32, RZ ;  /* 0x0000bb320c107816 */ /* 0x000fe400000000ff */
[C---:B------:R-:W-:Y:S01]  /*0cc0*/  PRMT R18, R13.reuse, 0xbb32, RZ ;  /* 0x0000bb320d127816 */ /* 0x040fe200000000ff */
[----:B------:R-:W-:Y:S01]  /*0cd0*/  IMAD.MOV.U32 R12, RZ, RZ, R15 ;  /* 0x000000ffff0c7224 */ /* 0x000fe200078e000f */
[----:B------:R-:W-:-:S02]  /*0ce0*/  PRMT R17, R13, 0x9910, RZ ;  /* 0x000099100d117816 */ /* 0x000fc400000000ff */
[C---:B-----5:R-:W-:Y:S01]  /*0cf0*/  PRMT R8, R6.reuse, 0x9910, RZ ;  /* 0x0000991006087816 */ /* 0x060fe200000000ff */
[----:B------:R-:W-:Y:S01]  /*0d00*/  IMAD.MOV.U32 R13, RZ, RZ, R16 ;  /* 0x000000ffff0d7224 */ /* 0x000fe200078e0010 */
[----:B------:R-:W-:Y:S02]  /*0d10*/  PRMT R9, R6, 0xbb32, RZ ;  /* 0x0000bb3206097816 */ /* 0x000fe400000000ff */
[----:B------:R-:W-:Y:S01]  /*0d20*/  ISETP.NE.AND P2, PT, R12, RZ, PT ;  /* 0x000000ff0c00720c */ /* 0x000fe20003f45270 */
[----:B------:R-:W-:Y:S01]  /*0d30*/  IMAD.MOV.U32 R6, RZ, RZ, R8 ;  /* 0x000000ffff067224 */ /* 0x000fe200078e0008 */
[C---:B------:R-:W-:Y:S01]  /*0d40*/  PRMT R11, R7.reuse, 0xbb32, RZ ;  /* 0x0000bb32070b7816 */ /* 0x040fe200000000ff */
[----:B------:R-:W-:Y:S01]  /*0d50*/  IMAD.MOV.U32 R12, RZ, RZ, R18 ;  /* 0x000000ffff0c7224 */ /* 0x000fe200078e0012 */
[----:B------:R-:W-:Y:S01]  /*0d60*/  PRMT R10, R7, 0x9910, RZ ;  /* 0x00009910070a7816 */ /* 0x000fe200000000ff */
[----:B------:R-:W-:Y:S01]  /*0d70*/  IMAD.MOV.U32 R7, RZ, RZ, R9 ;  /* 0x000000ffff077224 */ /* 0x000fe200078e0009 */
[----:B------:R-:W-:Y:S01]  /*0d80*/  ISETP.NE.AND P5, PT, R13, RZ, PT ;  /* 0x000000ff0d00720c */ /* 0x000fe20003fa5270 */
[----:B------:R-:W-:Y:S01]  /*0d90*/  IMAD.MOV.U32 R15, RZ, RZ, R17 ;  /* 0x000000ffff0f7224 */ /* 0x000fe200078e0011 */
[----:B------:R-:W-:Y:S01]  /*0da0*/  ISETP.NE.XOR P2, PT, R6, RZ, P2 ;  /* 0x000000ff0600720c */ /* 0x000fe20001745a70 */
[----:B------:R-:W-:Y:S01]  /*0db0*/  IMAD.MOV.U32 R6, RZ, RZ, R11 ;  /* 0x000000ffff067224 */ /* 0x000fe200078e000b */
[----:B------:R-:W-:Y:S01]  /*0dc0*/  ISETP.NE.AND P0, PT, R12, RZ, PT ;  /* 0x000000ff0c00720c */ /* 0x000fe20003f05270 */
[----:B------:R-:W-:Y:S01]  /*0dd0*/  IMAD.MOV.U32 R8, RZ, RZ, R10 ;  /* 0x000000ffff087224 */ /* 0x000fe200078e000a */
[----:B------:R-:W-:-:S02]  /*0de0*/  ISETP.NE.XOR P5, PT, R7, RZ, P5 ;  /* 0x000000ff0700720c */ /* 0x000fc40002fa5a70 */
[----:B----4-:R-:W-:Y:S02]  /*0df0*/  PRMT R7, R4, 0x9910, RZ ;  /* 0x0000991004077816 */ /* 0x010fe400000000ff */
[----:B------:R-:W-:Y:S02]  /*0e00*/  ISETP.NE.AND P1, PT, R15, RZ, PT ;  /* 0x000000ff0f00720c */ /* 0x000fe40003f25270 */
[----:B------:R-:W-:Y:S02]  /*0e10*/  ISETP.NE.XOR P0, PT, R6, RZ, P0 ;  /* 0x000000ff0600720c */ /* 0x000fe40000705a70 */
[----:B------:R-:W-:Y:S01]  /*0e20*/  PRMT R6, R4, 0xbb32, RZ ;  /* 0x0000bb3204067816 */ /* 0x000fe200000000ff */
[----:B------:R-:W-:Y:S01]  /*0e30*/  IMAD.MOV.U32 R4, RZ, RZ, R7 ;  /* 0x000000ffff047224 */ /* 0x000fe200078e0007 */
[----:B------:R-:W-:Y:S02]  /*0e40*/  ISETP.NE.XOR P1, PT, R8, RZ, P1 ;  /* 0x000000ff0800720c */ /* 0x000fe40000f25a70 */
[----:B------:R-:W-:-:S02]  /*0e50*/  PRMT R8, R5, 0x9910, RZ ;  /* 0x0000991005087816 */ /* 0x000fc400000000ff */
[----:B------:R-:W-:Y:S01]  /*0e60*/  PRMT R7, R5, 0xbb32, RZ ;  /* 0x0000bb3205077816 */ /* 0x000fe200000000ff */
[----:B------:R-:W-:Y:S01]  /*0e70*/  IMAD.MOV.U32 R5, RZ, RZ, R6 ;  /* 0x000000ffff057224 */ /* 0x000fe200078e0006 */
[----:B------:R-:W-:Y:S01]  /*0e80*/  ISETP.NE.AND P6, PT, R4, RZ, PT ;  /* 0x000000ff0400720c */ /* 0x000fe20003fc5270 */
[----:B------:R-:W-:Y:S01]  /*0e90*/  IMAD.MOV.U32 R4, RZ, RZ, R8 ;  /* 0x000000ffff047224 */ /* 0x000fe200078e0008 */
[----:B--2---:R-:W-:Y:S02]  /*0ea0*/  PRMT R6, R2, 0x9910, RZ ;  /* 0x0000991002067816 */ /* 0x004fe400000000ff */
[----:B------:R-:W-:Y:S01]  /*0eb0*/  ISETP.NE.AND P3, PT, R5, RZ, PT ;  /* 0x000000ff0500720c */ /* 0x000fe20003f65270 */
[----:B------:R-:W-:Y:S01]  /*0ec0*/  IMAD.MOV.U32 R5, RZ, RZ, R7 ;  /* 0x000000ffff057224 */ /* 0x000fe200078e0007 */
[----:B------:R-:W-:Y:S02]  /*0ed0*/  ISETP.NE.AND P4, PT, R4, RZ, PT ;  /* 0x000000ff0400720c */ /* 0x000fe40003f85270 */
[----:B------:R-:W-:-:S02]  /*0ee0*/  SEL R4, RZ, 0x1, !P5 ;  /* 0x00000001ff047807 */ /* 0x000fc40006800000 */
[----:B------:R-:W-:Y:S01]  /*0ef0*/  ISETP.NE.AND P5, PT, R5, RZ, PT ;  /* 0x000000ff0500720c */ /* 0x000fe20003fa5270 */
[----:B------:R-:W-:Y:S01]  /*0f00*/  IMAD.MOV.U32 R5, RZ, RZ, R6 ;  /* 0x000000ffff057224 */ /* 0x000fe200078e0006 */
[C---:B------:R-:W-:Y:S02]  /*0f10*/  PRMT R6, R3.reuse, 0x9910, RZ ;  /* 0x0000991003067816 */ /* 0x040fe400000000ff */
[----:B------:R-:W-:Y:S02]  /*0f20*/  PRMT R2, R2, 0xbb32, RZ ;  /* 0x0000bb3202027816 */ /* 0x000fe400000000ff */
[----:B------:R-:W-:Y:S02]  /*0f30*/  PRMT R7, R3, 0xbb32, RZ ;  /* 0x0000bb3203077816 */ /* 0x000fe400000000ff */
[----:B------:R-:W-:Y:S01]  /*0f40*/  ISETP.NE.XOR P6, PT, R5, RZ, P6 ;  /* 0x000000ff0500720c */ /* 0x000fe200037c5a70 */
[----:B------:R-:W-:Y:S02]  /*0f50*/  IMAD.MOV.U32 R5, RZ, RZ, R6 ;  /* 0x000000ffff057224 */ /* 0x000fe400078e0006 */
[----:B------:R-:W-:-:S02]  /*0f60*/  IMAD.MOV.U32 R3, RZ, RZ, R2 ;  /* 0x000000ffff037224 */ /* 0x000fc400078e0002 */
[----:B------:R-:W-:Y:S01]  /*0f70*/  IMAD.MOV.U32 R6, RZ, RZ, R7 ;  /* 0x000000ffff067224 */ /* 0x000fe200078e0007 */
[----:B------:R-:W-:Y:S02]  /*0f80*/  ISETP.NE.XOR P4, PT, R5, RZ, P4 ;  /* 0x000000ff0500720c */ /* 0x000fe40002785a70 */
[----:B------:R-:W-:Y:S02]  /*0f90*/  ISETP.NE.XOR P3, PT, R3, RZ, P3 ;  /* 0x000000ff0300720c */ /* 0x000fe40001f65a70 */
[----:B------:R-:W-:Y:S02]  /*0fa0*/  ISETP.NE.XOR P5, PT, R6, RZ, P5 ;  /* 0x000000ff0600720c */ /* 0x000fe40002fa5a70 */
[----:B------:R-:W-:Y:S02]  /*0fb0*/  SEL R2, RZ, 0x1, !P0 ;  /* 0x00000001ff027807 */ /* 0x000fe40004000000 */
[----:B------:R-:W-:Y:S02]  /*0fc0*/  IADD3 R14, P0, PT, R14, UR6, RZ ;  /* 0x000000060e0e7c10 */ /* 0x000fe4000ff1e0ff */
[----:B------:R-:W-:-:S02]  /*0fd0*/  SEL R3, RZ, 0x1, !P1 ;  /* 0x00000001ff037807 */ /* 0x000fc40004800000 */
[----:B------:R-:W-:Y:S02]  /*0fe0*/  SEL R5, RZ, 0x1, !P2 ;  /* 0x00000001ff057807 */ /* 0x000fe40005000000 */
[----:B------:R-:W-:Y:S02]  /*0ff0*/  SEL R8, RZ, 0x1, !P3 ;  /* 0x00000001ff087807 */ /* 0x000fe40005800000 */
[----:B------:R-:W-:Y:S02]  /*1000*/  SEL R6, RZ, 0x1, !P5 ;  /* 0x00000001ff067807 */ /* 0x000fe40006800000 */
[----:B------:R-:W-:Y:S02]  /*1010*/  SEL R7, RZ, 0x1, !P4 ;  /* 0x00000001ff077807 */ /* 0x000fe40006000000 */
[----:B------:R-:W-:Y:S01]  /*1020*/  SEL R9, RZ, 0x1, !P6 ;  /* 0x00000001ff097807 */ /* 0x000fe20007000000 */
[----:B------:R-:W-:Y:S01]  /*1030*/  IMAD.X R15, RZ, RZ, UR7, P0 ;  /* 0x00000007ff0f7e24 */ /* 0x000fe200080e06ff */
[----:B------:R-:W-:-:S02]  /*1040*/  PRMT R2, R3, 0x3340, R2 ;  /* 0x0000334003027816 */ /* 0x000fc40000000002 */
[----:B------:R-:W-:Y:S02]  /*1050*/  PRMT R5, R5, 0x3340, R4 ;  /* 0x0000334005057816 */ /* 0x000fe40000000004 */
        /* <DEDUP_REMOVED lines=8> */
.L_x_8266:
        /* <DEDUP_REMOVED lines=10> */
.L_x_42770:


//--------------------- .text._ZN2at6native29vectorized_elementwise_kernelILi8ENS0_13BinaryFunctorIssbZZZNS0_23logical_xor_kernel_cudaERNS_14TensorIteratorEENKUlvE0_clEvENKUlvE3_clEvEUlssE_EESt5arrayIPcLm3EEEEviT0_T1_ --------------------------
	.section	.text._ZN2at6native29vectorized_elementwise_kernelILi8ENS0_13BinaryFunctorIssbZZZNS0_23logical_xor_kernel_cudaERNS_14TensorIteratorEENKUlvE0_clEvENKUlvE3_clEvEUlssE_EESt5arrayIPcLm3EEEEviT0_T1_,"ax",@progbits
	.align	128
        .global         _ZN2at6native29vectorized_elementwise_kernelILi8ENS0_13BinaryFunctorIssbZZZNS0_23logical_xor_kernel_cudaERNS_14TensorIteratorEENKUlvE0_clEvENKUlvE3_clEvEUlssE_EESt5arrayIPcLm3EEEEviT0_T1_
        .type           _ZN2at6native29vectorized_elementwise_kernelILi8ENS0_13BinaryFunctorIssbZZZNS0_23logical_xor_kernel_cudaERNS_14TensorIteratorEENKUlvE0_clEvENKUlvE3_clEvEUlssE_EESt5arrayIPcLm3EEEEviT0_T1_,@function
        .size           _ZN2at6native29vectorized_elementwise_kernelILi8ENS0_13BinaryFunctorIssbZZZNS0_23logical_xor_kernel_cudaERNS_14TensorIteratorEENKUlvE0_clEvENKUlvE3_clEvEUlssE_EESt5arrayIPcLm3EEEEviT0_T1_,(.L_x_42771 - _ZN2at6native29vectorized_elementwise_kernelILi8ENS0_13BinaryFunctorIssbZZZNS0_23logical_xor_kernel_cudaERNS_14TensorIteratorEENKUlvE0_clEvENKUlvE3_clEvEUlssE_EESt5arrayIPcLm3EEEEviT0_T1_)
        .other          _ZN2at6native29vectorized_elementwise_kernelILi8ENS0_13BinaryFunctorIssbZZZNS0_23logical_xor_kernel_cudaERNS_14TensorIteratorEENKUlvE0_clEvENKUlvE3_clEvEUlssE_EESt5arrayIPcLm3EEEEviT0_T1_,@"STO_CUDA_ENTRY STV_DEFAULT"
_ZN2at6native29vectorized_elementwise_kernelILi8ENS0_13BinaryFunctorIssbZZZNS0_23logical_xor_kernel_cudaERNS_14TensorIteratorEENKUlvE0_clEvENKUlvE3_clEvEUlssE_EESt5arrayIPcLm3EEEEviT0_T1_:
.text._ZN2at6native29vectorized_elementwise_kernelILi8ENS0_13BinaryFunctorIssbZZZNS0_23logical_xor_kernel_cudaERNS_14TensorIteratorEENKUlvE0_clEvENKUlvE3_clEvEUlssE_EESt5arrayIPcLm3EEEEviT0_T1_:
[----:B------:R-:W-:Y:S01]  /*0000*/  LDC R1, c[0x0][0x37c] ;  /* 0x0000df00ff017b82 */ /* 0x000fe20000000800 */
[----:B------:R-:W-:Y:S05]  /*0010*/  EXIT ;  /* 0x000000000000794d */ /* 0x000fea0003800000 */
.L_x_8267:
        /* <DEDUP_REMOVED lines=14> */
.L_x_42771:


//--------------------- .text._ZN2at6native18elementwise_kernelILi128ELi4EZNS0_15gpu_kernel_implINS0_13AUnaryFunctorIllbZZZNS0_23logical_xor_kernel_cudaERNS_14TensorIteratorEENKUlvE0_clEvENKUlvE2_clEvEUlllE_EEEEvRNS_18TensorIteratorBaseERKT_EUliE_EEviT1_ --------------------------
	.section	.text._ZN2at6native18elementwise_kernelILi128ELi4EZNS0_15gpu_kernel_implINS0_13AUnaryFunctorIllbZZZNS0_23logical_xor_kernel_cudaERNS_14TensorIteratorEENKUlvE0_clEvENKUlvE2_clEvEUlllE_EEEEvRNS_18TensorIteratorBaseERKT_EUliE_EEviT1_,"ax",@progbits
	.align	128
        .global         _ZN2at6native18elementwise_kernelILi128ELi4EZNS0_15gpu_kernel_implINS0_13AUnaryFunctorIllbZZZNS0_23logical_xor_kernel_cudaERNS_14TensorIteratorEENKUlvE0_clEvENKUlvE2_clEvEUlllE_EEEEvRNS_18TensorIteratorBaseERKT_EUliE_EEviT1_
        .type           _ZN2at6native18elementwise_kernelILi128ELi4EZNS0_15gpu_kernel_implINS0_13AUnaryFunctorIllbZZZNS0_23logical_xor_kernel_cudaERNS_14TensorIteratorEENKUlvE0_clEvENKUlvE2_clEvEUlllE_EEEEvRNS_18TensorIteratorBaseERKT_EUliE_EEviT1_,@function
        .size           _ZN2at6native18elementwise_kernelILi128ELi4EZNS0_15gpu_kernel_implINS0_13AUnaryFunctorIllbZZZNS0_23logical_xor_kernel_cudaERNS_14TensorIteratorEENKUlvE0_clEvENKUlvE2_clEvEUlllE_EEEEvRNS_18TensorIteratorBaseERKT_EUliE_EEviT1_,(.L_x_42772 - _ZN2at6native18elementwise_kernelILi128ELi4EZNS0_15gpu_kernel_implINS0_13AUnaryFunctorIllbZZZNS0_23logical_xor_kernel_cudaERNS_14TensorIteratorEENKUlvE0_clEvENKUlvE2_clEvEUlllE_EEEEvRNS_18TensorIteratorBaseERKT_EUliE_EEviT1_)
        .other          _ZN2at6native18elementwise_kernelILi128ELi4EZNS0_15gpu_kernel_implINS0_13AUnaryFunctorIllbZZZNS0_23logical_xor_kernel_cudaERNS_14TensorIteratorEENKUlvE0_clEvENKUlvE2_clEvEUlllE_EEEEvRNS_18TensorIteratorBaseERKT_EUliE_EEviT1_,@"STO_CUDA_ENTRY STV_DEFAULT"
_ZN2at6native18elementwise_kernelILi128ELi4EZNS0_15gpu_kernel_implINS0_13AUnaryFunctorIllbZZZNS0_23logical_xor_kernel_cudaERNS_14TensorIteratorEENKUlvE0_clEvENKUlvE2_clEvEUlllE_EEEEvRNS_18TensorIteratorBaseERKT_EUliE_EEviT1_:
.text._ZN2at6native18elementwise_kernelILi128ELi4EZNS0_15gpu_kernel_implINS0_13AUnaryFunctorIllbZZZNS0_23logical_xor_kernel_cudaERNS_14TensorIteratorEENKUlvE0_clEvENKUlvE2_clEvEUlllE_EEEEvRNS_18TensorIteratorBaseERKT_EUliE_EEviT1_:
        /* <DEDUP_REMOVED lines=319> */
.L_x_8270:
        /* <DEDUP_REMOVED lines=15> */
[----:B--2---:R-:W-:Y:S01]  /*14e0*/  SHF.R.S32.HI R3, RZ, 0x1f, R2 ;  /* 0x0000001fff037819 */ /* 0x004fe20000011402 */
[----:B------:R-:W-:Y:S06]  /*14f0*/  BRA `(.L_x_8276) ;  /* 0x0000000c004c7947 */ /* 0x000fec0003800000 */
.L_x_8274:
[----:B------:R4:W5:Y:S01]  /*1500*/  LDG.E.U8 R2, desc[UR36][R4.64] ;  /* 0x0000002404027981 */ /* 0x000962000c1e1100 */
[----:B------:R-:W-:Y:S01]  /*1510*/  MOV R3, RZ ;  /* 0x000000ff00037202 */ /* 0x000fe20000000f00 */
[----:B------:R-:W-:Y:S06]  /*1520*/  BRA `(.L_x_8276) ;  /* 0x0000000c00407947 */ /* 0x000fec0003800000 */
.L_x_8273:
[----:B------:R-:W-:-:S09]  /*1530*/  UISETP.NE.AND UP0, UPT, UR4, 0x2, UPT ;  /* 0x000000020400788c */ /* 0x000fd2000bf05270 */
[----:B------:R-:W-:Y:S05]  /*1540*/  BRA.U !UP0, `(.L_x_8277) ;  /* 0x0000000108247547 */ /* 0x000fea000b800000 */
[----:B------:R-:W-:-:S09]  /*1550*/  UISETP.NE.AND UP0, UPT, UR4, 0x3, UPT ;  /* 0x000000030400788c */ /* 0x000fd2000bf05270 */
[----:B------:R-:W-:Y:S05]  /*1560*/  BRA.U !UP0, `(.L_x_8278) ;  /* 0x0000000108107547 */ /* 0x000fea000b800000 */
[----:B------:R-:W-:-:S09]  /*1570*/  UISETP.NE.AND UP0, UPT, UR4, 0x4, UPT ;  /* 0x000000040400788c */ /* 0x000fd2000bf05270 */
[----:B------:R-:W-:Y:S05]  /*1580*/  BRA.U UP0, `(.L_x_8275) ;  /* 0x0000000900a47547 */ /* 0x000fea000b800000 */
[----:B------:R3:W5:Y:S01]  /*1590*/  LDG.E.64 R2, desc[UR36][R4.64] ;  /* 0x0000002404027981 */ /* 0x000762000c1e1b00 */
[----:B------:R-:W-:Y:S05]  /*15a0*/  BRA `(.L_x_8276) ;  /* 0x0000000c00207947 */ /* 0x000fea0003800000 */
.L_x_8278:
[----:B------:R-:W2:Y:S02]  /*15b0*/  LDG.E R2, desc[UR36][R4.64] ;  /* 0x0000002404027981 */ /* 0x000ea4000c1e1900 */
[----:B--2---:R-:W-:Y:S01]  /*15c0*/  SHF.R.S32.HI R3, RZ, 0x1f, R2 ;  /* 0x0000001fff037819 */ /* 0x004fe20000011402 */
[----:B------:R-:W-:Y:S06]  /*15d0*/  BRA `(.L_x_8276) ;  /* 0x0000000c00147947 */ /* 0x000fec0003800000 */
.L_x_8277:
[----:B------:R-:W2:Y:S02]  /*15e0*/  LDG.E.S16 R2, desc[UR36][R4.64] ;  /* 0x0000002404027981 */ /* 0x000ea4000c1e1700 */
[----:B--2---:R-:W-:Y:S01]  /*15f0*/  SHF.R.S32.HI R3, RZ, 0x1f, R2 ;  /* 0x0000001fff037819 */ /* 0x004fe20000011402 */
[----:B------:R-:W-:Y:S06]  /*1600*/  BRA `(.L_x_8276) ;  /* 0x0000000c00087947 */ /* 0x000fec0003800000 */
.L_x_8272:
[----:B------:R-:W-:-:S09]  /*1610*/  UISETP.GT.AND UP0, UPT, UR4, 0x6, UPT ;  /* 0x000000060400788c */ /* 0x000fd2000bf04270 */
[----:B------:R-:W-:Y:S05]  /*1620*/  BRA.U UP0, `(.L_x_8279) ;  /* 0x00000001002c7547 */ /* 0x000fea000b800000 */
[----:B------:R-:W-:-:S09]  /*1630*/  UISETP.NE.AND UP0, UPT, UR4, 0x5, UPT ;  /* 0x000000050400788c */ /* 0x000fd2000bf05270 */
[----:B------:R-:W-:Y:S05]  /*1640*/  BRA.U !UP0, `(.L_x_8280) ;  /* 0x0000000108147547 */ /* 0x000fea000b800000 */
[----:B------:R-:W-:-:S09]  /*1650*/  UISETP.NE.AND UP0, UPT, UR4, 0x6, UPT ;  /* 0x000000060400788c */ /* 0x000fd2000bf05270 */
[----:B------:R-:W-:Y:S05]  /*1660*/  BRA.U UP0, `(.L_x_8275) ;  /* 0x00000009006c7547 */ /* 0x000fea000b800000 */
[----:B------:R-:W2:Y:S02]  /*1670*/  LDG.E R2, desc[UR36][R4.64] ;  /* 0x0000002404027981 */ /* 0x000ea4000c1e1900 */
[----:B--2---:R-:W3:Y:S02]  /*1680*/  F2I.S64.TRUNC R2, R2 ;  /* 0x0000000200027311 */ /* 0x004ee4000020d900 */
[----:B---3--:R-:W-:Y:S05]  /*1690*/  BRA `(.L_x_8276) ;  /* 0x0000000800e47947 */ /* 0x008fea0003800000 */
.L_x_8280:
[----:B------:R-:W2:Y:S02]  /*16a0*/  LDG.E.U16 R4, desc[UR36][R4.64] ;  /* 0x0000002404047981 */ /* 0x000ea4000c1e1500 */
[----:B--2---:R-:W-:-:S06]  /*16b0*/  HADD2.F32 R2, -RZ, R4.H0_H0 ;  /* 0x20000004ff027230 */ /* 0x004fcc0000004100 */
[----:B------:R-:W3:Y:S02]  /*16c0*/  F2I.S64.TRUNC R2, R2 ;  /* 0x0000000200027311 */ /* 0x000ee4000020d900 */
[----:B---3--:R-:W-:Y:S05]  /*16d0*/  BRA `(.L_x_8276) ;  /* 0x0000000800d47947 */ /* 0x008fea0003800000 */
.L_x_8279:
[----:B------:R-:W-:-:S09]  /*16e0*/  UISETP.NE.AND UP0, UPT, UR4, 0x7, UPT ;  /* 0x000000070400788c */ /* 0x000fd2000bf05270 */
[----:B------:R-:W-:Y:S05]  /*16f0*/  BRA.U !UP0, `(.L_x_8281) ;  /* 0x00000001082c7547 */ /* 0x000fea000b800000 */
[----:B------:R-:W-:-:S09]  /*1700*/  UISETP.NE.AND UP0, UPT, UR4, 0x8, UPT ;  /* 0x000000080400788c */ /* 0x000fd2000bf05270 */
[----:B------:R-:W-:Y:S05]  /*1710*/  BRA.U !UP0, `(.L_x_8282) ;  /* 0x0000000108147547 */ /* 0x000fea000b800000 */
[----:B------:R-:W-:-:S09]  /*1720*/  UISETP.NE.AND UP0, UPT, UR4, 0x9, UPT ;  /* 0x000000090400788c */ /* 0x000fd2000bf05270 */
[----:B------:R-:W-:Y:S05]  /*1730*/  BRA.U UP0, `(.L_x_8275) ;  /* 0x0000000900387547 */ /* 0x000fea000b800000 */
[----:B------:R-:W2:Y:S02]  /*1740*/  LDG.E R2, desc[UR36][R4.64] ;  /* 0x0000002404027981 */ /* 0x000ea4000c1e1900 */
[----:B--2---:R-:W3:Y:S02]  /*1750*/  F2I.S64.TRUNC R2, R2 ;  /* 0x0000000200027311 */ /* 0x004ee4000020d900 */
[----:B---3--:R-:W-:Y:S05]  /*1760*/  BRA `(.L_x_8276) ;  /* 0x0000000800b07947 */ /* 0x008fea0003800000 */
.L_x_8282:
[----:B------:R-:W2:Y:S02]  /*1770*/  LDG.E.U16 R4, desc[UR36][R4.64] ;  /* 0x0000002404047981 */ /* 0x000ea4000c1e1500 */
[----:B--2---:R-:W-:-:S06]  /*1780*/  HADD2.F32 R2, -RZ, R4.H0_H0 ;  /* 0x20000004ff027230 */ /* 0x004fcc0000004100 */
[----:B------:R-:W3:Y:S02]  /*1790*/  F2I.S64.TRUNC R2, R2 ;  /* 0x0000000200027311 */ /* 0x000ee4000020d900 */
[----:B---3--:R-:W-:Y:S05]  /*17a0*/  BRA `(.L_x_8276) ;  /* 0x0000000800a07947 */ /* 0x008fea0003800000 */
.L_x_8281:
[----:B------:R-:W2:Y:S02]  /*17b0*/  LDG.E.64 R2, desc[UR36][R4.64] ;  /* 0x0000002404027981 */ /* 0x000ea4000c1e1b00 */
[----:B--2---:R-:W3:Y:S02]  /*17c0*/  F2I.S64.F64.TRUNC R2, R2 ;  /* 0x0000000200027311 */ /* 0x004ee4000030d900 */
[----:B---3--:R-:W-:Y:S05]  /*17d0*/  BRA `(.L_x_8276) ;  /* 0x0000000800947947 */ /* 0x008fea0003800000 */
.L_x_8271:
        /* <DEDUP_REMOVED lines=11> */
[----:B------:R-:W-:Y:S01]  /*1890*/  SEL R2, RZ, 0x1, !P0 ;  /* 0x00000001ff027807 */ /* 0x000fe20004000000 */
[----:B------:R-:W-:Y:S08]  /*18a0*/  BRA `(.L_x_8276) ;  /* 0x0000000800607947 */ /* 0x000ff00003800000 */
.L_x_8285:
[----:B------:R-:W2:Y:S02]  /*18b0*/  LDG.E.64 R2, desc[UR36][R4.64] ;  /* 0x0000002404027981 */ /* 0x000ea4000c1e1b00 */
[----:B--2---:R-:W3:Y:S02]  /*18c0*/  F2I.S64.F64.TRUNC R2, R2 ;  /* 0x0000000200027311 */ /* 0x004ee4000030d900 */
[----:B---3--:R-:W-:Y:S05]  /*18d0*/  BRA `(.L_x_8276) ;  /* 0x0000000800547947 */ /* 0x008fea0003800000 */
.L_x_8284:
        /* <DEDUP_REMOVED lines=24> */
[----:B------:R-:W3:Y:S02]  /*1a60*/  F2I.S64.TRUNC R2, R3 ;  /* 0x0000000300027311 */ /* 0x000ee4000020d900 */
[----:B---3--:R-:W-:Y:S05]  /*1a70*/  BRA `(.L_x_8276) ;  /* 0x0000000400ec7947 */ /* 0x008fea0003800000 */
.L_x_8287:
        /* <DEDUP_REMOVED lines=11> */
[----:B------:R-:W3:Y:S02]  /*1b30*/  F2I.S64.TRUNC R2, R3 ;  /* 0x0000000300027311 */ /* 0x000ee4000020d900 */
[----:B---3--:R-:W-:Y:S05]  /*1b40*/  BRA `(.L_x_8276) ;  /* 0x0000000400b87947 */ /* 0x008fea0003800000 */
.L_x_8286:
[----:B------:R-:W2:Y:S02]  /*1b50*/  LDG.E.U16 R2, desc[UR36][R4.64] ;  /* 0x0000002404027981 */ /* 0x000ea4000c1e1500 */
[----:B--2---:R-:W-:-:S06]  /*1b60*/  IMAD.U32 R2, R2, 0x10000, RZ ;  /* 0x0001000002027824 */ /* 0x004fcc00078e00ff */
[----:B------:R-:W3:Y:S02]  /*1b70*/  F2I.S64.TRUNC R2, R2 ;  /* 0x0000000200027311 */ /* 0x000ee4000020d900 */
[----:B---3--:R-:W-:Y:S05]  /*1b80*/  BRA `(.L_x_8276) ;  /* 0x0000000400a87947 */ /* 0x008fea0003800000 */
.L_x_8283:
        /* <DEDUP_REMOVED lines=9> */
[----:B------:R-:W-:Y:S01]  /*1c20*/  MOV R3, RZ ;  /* 0x000000ff00037202 */ /* 0x000fe20000000f00 */
[----:B------:R-:W-:Y:S06]  /*1c30*/  BRA `(.L_x_8276) ;  /* 0x00000004007c7947 */ /* 0x000fec0003800000 */
.L_x_8290:
        /* <DEDUP_REMOVED lines=21> */
.L_x_8294:
[----:B------:R-:W-:Y:S05]  /*1d90*/  BSYNC.RECONVERGENT B1 ;  /* 0x0000000000017941 */ /* 0x000fea0003800200 */
.L_x_8293:
[----:B------:R-:W-:Y:S01]  /*1da0*/  IMAD.SHL.U32 R0, R0, 0x100000, RZ ;  /* 0x0010000000007824 */ /* 0x000fe200078e00ff */
[----:B------:R-:W-:-:S04]  /*1db0*/  LEA R2, R2, 0x3b800000, 0x17 ;  /* 0x3b80000002027811 */ /* 0x000fc800078eb8ff */
[----:B------:R-:W-:-:S07]  /*1dc0*/  LOP3.LUT R2, R2, R0, R7, 0xfe, !PT ;  /* 0x0000000002027212 */ /* 0x000fce00078efe07 */
.L_x_8292:
[----:B------:R-:W-:Y:S05]  /*1dd0*/  BSYNC.RECONVERGENT B0 ;  /* 0x0000000000007941 */ /* 0x000fea0003800200 */
.L_x_8291:
[----:B------:R-:W1:Y:S02]  /*1de0*/  F2I.S64.TRUNC R2, R2 ;  /* 0x0000000200027311 */ /* 0x000e64000020d900 */
[----:B-1----:R-:W-:Y:S05]  /*1df0*/  BRA `(.L_x_8276) ;  /* 0x00000004000c7947 */ /* 0x002fea0003800000 */
.L_x_8289:
        /* <DEDUP_REMOVED lines=21> */
.L_x_8298:
[----:B------:R-:W-:Y:S05]  /*1f50*/  BSYNC.RECONVERGENT B1 ;  /* 0x0000000000017941 */ /* 0x000fea0003800200 */
.L_x_8297:
[----:B------:R-:W-:Y:S01]  /*1f60*/  IMAD.SHL.U32 R0, R0, 0x200000, RZ ;  /* 0x0020000000007824 */ /* 0x000fe200078e00ff */
[----:B------:R-:W-:-:S04]  /*1f70*/  LEA R2, R2, 0x37800000, 0x17 ;  /* 0x3780000002027811 */ /* 0x000fc800078eb8ff */
[----:B------:R-:W-:-:S07]  /*1f80*/  LOP3.LUT R2, R2, R0, R7, 0xfe, !PT ;  /* 0x0000000002027212 */ /* 0x000fce00078efe07 */
.L_x_8296:
[----:B------:R-:W-:Y:S05]  /*1f90*/  BSYNC.RECONVERGENT B0 ;  /* 0x0000000000007941 */ /* 0x000fea0003800200 */
.L_x_8295:
[----:B------:R-:W1:Y:S02]  /*1fa0*/  F2I.S64.TRUNC R2, R2 ;  /* 0x0000000200027311 */ /* 0x000e64000020d900 */
[----:B-1----:R-:W-:Y:S05]  /*1fb0*/  BRA `(.L_x_8276) ;  /* 0x00000000009c7947 */ /* 0x002fea0003800000 */
.L_x_8288:
[----:B------:R-:W-:-:S09]  /*1fc0*/  UISETP.NE.AND UP0, UPT, UR4, 0x1c, UPT ;  /* 0x0000001c0400788c */ /* 0x000fd2000bf05270 */
[----:B------:R-:W-:Y:S05]  /*1fd0*/  BRA.U !UP0, `(.L_x_8299) ;  /* 0x00000001088c7547 */ /* 0x000fea000b800000 */
[----:B------:R-:W-:-:S09]  /*1fe0*/  UISETP.NE.AND UP0, UPT, UR4, 0x1d, UPT ;  /* 0x0000001d0400788c */ /* 0x000fd2000bf05270 */
[----:B------:R-:W-:Y:S05]  /*1ff0*/  BRA.U !UP0, `(.L_x_8300) ;  /* 0x00000001087c7547 */ /* 0x000fea000b800000 */
[----:B------:R-:W-:-:S09]  /*2000*/  UISETP.NE.AND UP0, UPT, UR4, 0x2c, UPT ;  /* 0x0000002c0400788c */ /* 0x000fd2000bf05270 */
[----:B------:R-:W-:Y:S05]  /*2010*/  BRA.U !UP0, `(.L_x_8301) ;  /* 0x0000000108487547 */ /* 0x000fea000b800000 */
.L_x_8275:
        /* <DEDUP_REMOVED lines=16> */
.L_x_8302:
[----:B------:R-:W-:Y:S01]  /*2120*/  CS2R R2, SRZ ;  /* 0x0000000000027805 */ /* 0x000fe2000001ff00 */
[----:B------:R-:W-:Y:S06]  /*2130*/  BRA `(.L_x_8276) ;  /* 0x00000000003c7947 */ /* 0x000fec0003800000 */
.L_x_8301:
        /* <DEDUP_REMOVED lines=8> */
.L_x_8304:
[----:B------:R-:W-:Y:S05]  /*21c0*/  BSYNC.RECONVERGENT B0 ;  /* 0x0000000000007941 */ /* 0x000fea0003800200 */
.L_x_8303:
[----:B------:R-:W2:Y:S02]  /*21d0*/  F2I.S64.TRUNC R2, R2 ;  /* 0x0000000200027311 */ /* 0x000ea4000020d900 */
[----:B--2---:R-:W-:Y:S05]  /*21e0*/  BRA `(.L_x_8276) ;  /* 0x0000000000107947 */ /* 0x004fea0003800000 */
.L_x_8300:
[----:B------:R2:W5:Y:S01]  /*21f0*/  LDG.E.64 R2, desc[UR36][R4.64] ;  /* 0x0000002404027981 */ /* 0x000562000c1e1b00 */
[----:B------:R-:W-:Y:S05]  /*2200*/  BRA `(.L_x_8276) ;  /* 0x0000000000087947 */ /* 0x000fea0003800000 */
.L_x_8299:
[----:B------:R1:W5:Y:S01]  /*2210*/  LDG.E R2, desc[UR36][R4.64] ;  /* 0x0000002404027981 */ /* 0x000362000c1e1900 */
[----:B------:R-:W-:-:S07]  /*2220*/  IMAD.MOV.U32 R3, RZ, RZ, RZ ;  /* 0x000000ffff037224 */ /* 0x000fce00078e00ff */
.L_x_8276:
[----:B------:R-:W0:Y:S01]  /*2230*/  LDCU.64 UR4, c[0x0][0x598] ;  /* 0x0000b300ff0477ac */ /* 0x000e220008000a00 */
[----:B-----5:R-:W-:Y:S01]  /*2240*/  ISETP.NE.U32.AND P1, PT, R2, RZ, PT ;  /* 0x000000ff0200720c */ /* 0x020fe20003f25070 */
[----:B------:R-:W-:Y:S01]  /*2250*/  BSSY.RECONVERGENT B6, `(.L_x_8305) ;  /* 0x00000d7000067945 */ /* 0x000fe20003800200 */
[----:B------:R-:W1:Y:S01]  /*2260*/  LDCU.64 UR6, c[0x0][0x580] ;  /* 0x0000b000ff0677ac */ /* 0x000e620008000a00 */
[----:B0-----:R-:W-:Y:S01]  /*2270*/  ISETP.NE.U32.AND P0, PT, RZ, UR4, PT ;  /* 0x00000004ff007c0c */ /* 0x001fe2000bf05070 */
[----:B------:R-:W-:-:S03]  /*2280*/  UPRMT UR4, UR41, 0x9910, URZ ;  /* 0x0000991029047896 */ /* 0x000fc600080000ff */
[----:B------:R-:W-:Y:S01]  /*2290*/  ISETP.NE.AND.EX P0, PT, RZ, UR5, PT, P0 ;  /* 0x00000005ff007c0c */ /* 0x000fe2000bf05300 */
[----:B------:R-:W-:Y:S01]  /*22a0*/  UISETP.GT.AND UP0, UPT, UR4, 0x9, UPT ;  /* 0x000000090400788c */ /* 0x000fe2000bf04270 */
[----:B-1----:R-:W-:Y:S02]  /*22b0*/  IADD3 R2, P2, PT, R16, UR6, RZ ;  /* 0x0000000610027c10 */ /* 0x002fe4000ff5e0ff */
[----:B------:R-:W-:Y:S02]  /*22c0*/  ISETP.NE.XOR.EX P0, PT, R3, RZ, P0, P1 ;  /* 0x000000ff0300720c */ /* 0x000fe40000705b10 */
[----:B------:R-:W-:Y:S02]  /*22d0*/  IADD3.X R3, PT, PT, RZ, UR7, RZ, P2, !PT ;  /* 0x00000007ff037c10 */ /* 0x000fe400097fe4ff */
[----:B--234-:R-:W-:Y:S02]  /*22e0*/  SEL R4, RZ, 0x1, !P0 ;  /* 0x00000001ff047807 */ /* 0x01cfe40004000000 */
        /* <DEDUP_REMOVED lines=11> */
.L_x_8309:
[----:B------:R3:W-:Y:S01]  /*23a0*/  STG.E.U8 desc[UR36][R2.64], R4 ;  /* 0x0000000402007986 */ /* 0x0007e2000c101124 */
[----:B------:R-:W-:Y:S05]  /*23b0*/  BRA `(.L_x_8311) ;  /* 0x0000000c00007947 */ /* 0x000fea0003800000 */
.L_x_8308:
        /* <DEDUP_REMOVED lines=9> */
.L_x_8313:
[----:B------:R1:W-:Y:S01]  /*2450*/  STG.E desc[UR36][R2.64], R4 ;  /* 0x0000000402007986 */ /* 0x0003e2000c101924 */
[----:B------:R-:W-:Y:S05]  /*2460*/  BRA `(.L_x_8311) ;  /* 0x0000000800d47947 */ /* 0x000fea0003800000 */
.L_x_8312:
[----:B------:R2:W-:Y:S01]  /*2470*/  STG.E.U16 desc[UR36][R2.64], R4 ;  /* 0x0000000402007986 */ /* 0x0005e2000c101524 */
[----:B------:R-:W-:Y:S05]  /*2480*/  BRA `(.L_x_8311) ;  /* 0x0000000800cc7947 */ /* 0x000fea0003800000 */
.L_x_8307:
        /* <DEDUP_REMOVED lines=9> */
.L_x_8315:
[----:B------:R-:W-:-:S04]  /*2520*/  I2FP.F32.U32 R0, R4 ;  /* 0x0000000400007245 */ /* 0x000fc80000201000 */
[----:B------:R-:W-:-:S05]  /*2530*/  F2FP.F16.F32.PACK_AB R0, RZ, R0 ;  /* 0x00000000ff00723e */ /* 0x000fca00000000ff */
[----:B------:R0:W-:Y:S01]  /*2540*/  STG.E.U16 desc[UR36][R2.64], R0 ;  /* 0x0000000002007986 */ /* 0x0001e2000c101524 */
[----:B------:R-:W-:Y:S05]  /*2550*/  BRA `(.L_x_8311) ;  /* 0x0000000800987947 */ /* 0x000fea0003800000 */
.L_x_8314:
        /* <DEDUP_REMOVED lines=10> */
.L_x_8317:
[----:B------:R-:W-:-:S04]  /*2600*/  I2FP.F32.U32 R4, R4 ;  /* 0x0000000400047245 */ /* 0x000fc80000201000 */
[----:B------:R-:W-:-:S04]  /*2610*/  F2FP.F16.F32.PACK_AB R5, RZ, R4 ;  /* 0x00000004ff05723e */ /* 0x000fc800000000ff */
[----:B------:R-:W-:-:S05]  /*2620*/  PRMT R5, R5, 0x5410, RZ ;  /* 0x0000541005057816 */ /* 0x000fca00000000ff */
[----:B------:R0:W-:Y:S01]  /*2630*/  STG.E desc[UR36][R2.64], R5 ;  /* 0x0000000502007986 */ /* 0x0001e2000c101924 */
[----:B------:R-:W-:Y:S05]  /*2640*/  BRA `(.L_x_8311) ;  /* 0x00000008005c7947 */ /* 0x000fea0003800000 */
.L_x_8316:
[----:B------:R-:W0:Y:S02]  /*2650*/  I2F.F64.U32 R4, R4 ;  /* 0x0000000400047312 */ /* 0x000e240000201800 */
[----:B0-----:R0:W-:Y:S01]  /*2660*/  STG.E.64 desc[UR36][R2.64], R4 ;  /* 0x0000000402007986 */ /* 0x0011e2000c101b24 */
[----:B------:R-:W-:Y:S05]  /*2670*/  BRA `(.L_x_8311) ;  /* 0x0000000800507947 */ /* 0x000fea0003800000 */
.L_x_8306:
        /* <DEDUP_REMOVED lines=10> */
.L_x_8320:
[----:B------:R-:W-:Y:S01]  /*2720*/  CS2R R6, SRZ ;  /* 0x0000000000067805 */ /* 0x000fe2000001ff00 */
[----:B------:R-:W0:Y:S04]  /*2730*/  I2F.F64.U32 R4, R4 ;  /* 0x0000000400047312 */ /* 0x000e280000201800 */
[----:B0-----:R0:W-:Y:S01]  /*2740*/  STG.E.128 desc[UR36][R2.64], R4 ;  /* 0x0000000402007986 */ /* 0x0011e2000c101d24 */
[----:B------:R-:W-:Y:S05]  /*2750*/  BRA `(.L_x_8311) ;  /* 0x0000000800187947 */ /* 0x000fea0003800000 */
.L_x_8319:
        /* <DEDUP_REMOVED lines=17> */
.L_x_8324:
[----:B------:R-:W-:Y:S05]  /*2870*/  BSYNC.RECONVERGENT B0 ;  /* 0x0000000000007941 */ /* 0x000fea0003800200 */
.L_x_8323:
[----:B------:R0:W-:Y:S01]  /*2880*/  STG.E.U8 desc[UR36][R2.64], R5 ;  /* 0x0000000502007986 */ /* 0x0001e2000c101124 */
[----:B------:R-:W-:Y:S05]  /*2890*/  BRA `(.L_x_8311) ;  /* 0x0000000400c87947 */ /* 0x000fea0003800000 */
.L_x_8322:
        /* <DEDUP_REMOVED lines=16> */
.L_x_8321:
[----:B------:R-:W-:-:S04]  /*29a0*/  I2FP.F32.U32 R0, R4 ;  /* 0x0000000400007245 */ /* 0x000fc80000201000 */
[----:B------:R-:W-:-:S05]  /*29b0*/  F2FP.BF16.F32.PACK_AB R0, RZ, R0 ;  /* 0x00000000ff00723e */ /* 0x000fca00000010ff */
[----:B------:R0:W-:Y:S01]  /*29c0*/  STG.E.U16 desc[UR36][R2.64], R0 ;  /* 0x0000000002007986 */ /* 0x0001e2000c101524 */
[----:B------:R-:W-:Y:S05]  /*29d0*/  BRA `(.L_x_8311) ;  /* 0x0000000400787947 */ /* 0x000fea0003800000 */
.L_x_8318:
        /* <DEDUP_REMOVED lines=10> */
.L_x_8327:
        /* <DEDUP_REMOVED lines=12> */
.L_x_8330:
[----:B------:R-:W-:-:S04]  /*2b40*/  SHF.R.U32.HI R0, RZ, 0x14, R5 ;  /* 0x00000014ff007819 */ /* 0x000fc80000011605 */
[----:B------:R-:W-:-:S04]  /*2b50*/  LOP3.LUT R0, R0, 0x1, RZ, 0xc0, !PT ;  /* 0x0000000100007812 */ /* 0x000fc800078ec0ff */
[----:B------:R-:W-:-:S04]  /*2b60*/  IADD3 R0, PT, PT, R5, 0x487ffff, R0 ;  /* 0x0487ffff05007810 */ /* 0x000fc80007ffe000 */
[----:B------:R-:W-:-:S04]  /*2b70*/  SHF.R.U32.HI R0, RZ, 0x14, R0 ;  /* 0x00000014ff007819 */ /* 0x000fc80000011600 */
[----:B------:R-:W-:-:S07]  /*2b80*/  LOP3.LUT R4, R0, 0xff, RZ, 0xc0, !PT ;  /* 0x000000ff00047812 */ /* 0x000fce00078ec0ff */
.L_x_8331:
[----:B------:R-:W-:-:S07]  /*2b90*/  PRMT R0, R4, 0x7610, R0 ;  /* 0x0000761004007816 */ /* 0x000fce0000000000 */
.L_x_8329:
[----:B------:R-:W-:Y:S05]  /*2ba0*/  BSYNC.RECONVERGENT B0 ;  /* 0x0000000000007941 */ /* 0x000fea0003800200 */
.L_x_8328:
[----:B------:R0:W-:Y:S01]  /*2bb0*/  STG.E.U8 desc[UR36][R2.64], R0 ;  /* 0x0000000002007986 */ /* 0x0001e2000c101124 */
[----:B------:R-:W-:Y:S05]  /*2bc0*/  BRA `(.L_x_8311) ;  /* 0x0000000000fc7947 */ /* 0x000fea0003800000 */
.L_x_8326:
        /* <DEDUP_REMOVED lines=12> */
.L_x_8334:
[----:B------:R-:W-:-:S04]  /*2c90*/  SHF.R.U32.HI R0, RZ, 0x15, R5 ;  /* 0x00000015ff007819 */ /* 0x000fc80000011605 */
[----:B------:R-:W-:-:S04]  /*2ca0*/  LOP3.LUT R0, R0, 0x1, RZ, 0xc0, !PT ;  /* 0x0000000100007812 */ /* 0x000fc800078ec0ff */
[----:B------:R-:W-:-:S04]  /*2cb0*/  IADD3 R0, PT, PT, R5, 0x88fffff, R0 ;  /* 0x088fffff05007810 */ /* 0x000fc80007ffe000 */
[----:B------:R-:W-:-:S04]  /*2cc0*/  SHF.R.U32.HI R0, RZ, 0x15, R0 ;  /* 0x00000015ff007819 */ /* 0x000fc80000011600 */
[----:B------:R-:W-:-:S07]  /*2cd0*/  LOP3.LUT R4, R0, 0xff, RZ, 0xc0, !PT ;  /* 0x000000ff00047812 */ /* 0x000fce00078ec0ff */
.L_x_8335:
[----:B------:R-:W-:-:S07]  /*2ce0*/  PRMT R0, R4, 0x7610, R0 ;  /* 0x0000761004007816 */ /* 0x000fce0000000000 */
.L_x_8333:
[----:B------:R-:W-:Y:S05]  /*2cf0*/  BSYNC.RECONVERGENT B0 ;  /* 0x0000000000007941 */ /* 0x000fea0003800200 */
.L_x_8332:
[----:B------:R0:W-:Y:S01]  /*2d00*/  STG.E.U8 desc[UR36][R2.64], R0 ;  /* 0x0000000002007986 */ /* 0x0001e2000c101124 */
[----:B------:R-:W-:Y:S05]  /*2d10*/  BRA `(.L_x_8311) ;  /* 0x0000000000a87947 */ /* 0x000fea0003800000 */
.L_x_8325:
[----:B------:R-:W-:-:S09]  /*2d20*/  UISETP.NE.AND UP0, UPT, UR4, 0x1c, UPT ;  /* 0x0000001c0400788c */ /* 0x000fd2000bf05270 */
[----:B------:R-:W-:Y:S05]  /*2d30*/  BRA.U !UP0, `(.L_x_8336) ;  /* 0x00000001089c7547 */ /* 0x000fea000b800000 */
[----:B------:R-:W-:-:S09]  /*2d40*/  UISETP.NE.AND UP0, UPT, UR4, 0x1d, UPT ;  /* 0x0000001d0400788c */ /* 0x000fd2000bf05270 */
[----:B------:R-:W-:Y:S05]  /*2d50*/  BRA.U !UP0, `(.L_x_8337) ;  /* 0x0000000108887547 */ /* 0x000fea000b800000 */
[----:B------:R-:W-:-:S09]  /*2d60*/  UISETP.NE.AND UP0, UPT, UR4, 0x2c, UPT ;  /* 0x0000002c0400788c */ /* 0x000fd2000bf05270 */
[----:B------:R-:W-:Y:S05]  /*2d70*/  BRA.U !UP0, `(.L_x_8338) ;  /* 0x0000000108447547 */ /* 0x000fea000b800000 */
.L_x_8310:
        /* <DEDUP_REMOVED lines=16> */
.L_x_8339:
[----:B------:R-:W-:Y:S05]  /*2e80*/  BRA `(.L_x_8311) ;  /* 0x00000000004c7947 */ /* 0x000fea0003800000 */
.L_x_8338:
        /* <DEDUP_REMOVED lines=15> */
.L_x_8337:
[----:B------:R-:W-:-:S05]  /*2f80*/  IMAD.MOV.U32 R5, RZ, RZ, RZ ;  /* 0x000000ffff057224 */ /* 0x000fca00078e00ff */
[----:B------:R0:W-:Y:S01]  /*2f90*/  STG.E.64 desc[UR36][R2.64], R4 ;  /* 0x0000000402007986 */ /* 0x0001e2000c101b24 */
[----:B------:R-:W-:Y:S05]  /*2fa0*/  BRA `(.L_x_8311) ;  /* 0x0000000000047947 */ /* 0x000fea0003800000 */
.L_x_8336:
[----:B------:R0:W-:Y:S02]  /*2fb0*/  STG.E desc[UR36][R2.64], R4 ;  /* 0x0000000402007986 */ /* 0x0001e4000c101924 */
.L_x_8311:
[----:B------:R-:W-:Y:S05]  /*2fc0*/  BSYNC.RECONVERGENT B6 ;  /* 0x0000000000067941 */ /* 0x000fea0003800200 */
.L_x_8305:
[----:B------:R-:W-:-:S07]  /*2fd0*/  IADD3 R17, PT, PT, R17, 0x80, RZ ;  /* 0x0000008011117810 */ /* 0x000fce0007ffe0ff */
.L_x_8269:
[----:B------:R-:W-:Y:S05]  /*2fe0*/  BSYNC.RECONVERGENT B7 ;  /* 0x0000000000077941 */ /* 0x000fea0003800200 */
.L_x_8268:
        /* <DEDUP_REMOVED lines=307> */
.L_x_8342:
        /* <DEDUP_REMOVED lines=17> */
.L_x_8346:
[----:B------:R3:W5:Y:S01]  /*4430*/  LDG.E.U8 R2, desc[UR36][R4.64] ;  /* 0x0000002404027981 */ /* 0x000762000c1e1100 */
[----:B------:R-:W-:Y:S01]  /*4440*/  MOV R3, RZ ;  /* 0x000000ff00037202 */ /* 0x000fe20000000f00 */
[----:B------:R-:W-:Y:S06]  /*4450*/  BRA `(.L_x_8348) ;  /* 0x0000000c00407947 */ /* 0x000fec0003800000 */
.L_x_8345:
        /* <DEDUP_REMOVED lines=8> */
.L_x_8350:
[----:B------:R-:W2:Y:S02]  /*44e0*/  LDG.E R2, desc[UR36][R4.64] ;  /* 0x0000002404027981 */ /* 0x000ea4000c1e1900 */
[----:B--2---:R-:W-:Y:S01]  /*44f0*/  SHF.R.S32.HI R3, RZ, 0x1f, R2 ;  /* 0x0000001fff037819 */ /* 0x004fe20000011402 */
[----:B------:R-:W-:Y:S06]  /*4500*/  BRA `(.L_x_8348) ;  /* 0x0000000c00147947 */ /* 0x000fec0003800000 */
.L_x_8349:
[----:B------:R-:W2:Y:S02]  /*4510*/  LDG.E.S16 R2, desc[UR36][R4.64] ;  /* 0x0000002404027981 */ /* 0x000ea4000c1e1700 */
[----:B--2---:R-:W-:Y:S01]  /*4520*/  SHF.R.S32.HI R3, RZ, 0x1f, R2 ;  /* 0x0000001fff037819 */ /* 0x004fe20000011402 */
[----:B------:R-:W-:Y:S06]  /*4530*/  BRA `(.L_x_8348) ;  /* 0x0000000c00087947 */ /* 0x000fec0003800000 */
.L_x_8344:
        /* <DEDUP_REMOVED lines=9> */
.L_x_8352:
[----:B------:R-:W2:Y:S02]  /*45d0*/  LDG.E.U16 R4, desc[UR36][R4.64] ;  /* 0x0000002404047981 */ /* 0x000ea4000c1e1500 */
[----:B--2---:R-:W-:-:S06]  /*45e0*/  HADD2.F32 R2, -RZ, R4.H0_H0 ;  /* 0x20000004ff027230 */ /* 0x004fcc0000004100 */
[----:B------:R-:W3:Y:S02]  /*45f0*/  F2I.S64.TRUNC R2, R2 ;  /* 0x0000000200027311 */ /* 0x000ee4000020d900 */
[----:B---3--:R-:W-:Y:S05]  /*4600*/  BRA `(.L_x_8348) ;  /* 0x0000000800d47947 */ /* 0x008fea0003800000 */
.L_x_8351:
        /* <DEDUP_REMOVED lines=9> */
.L_x_8354:
[----:B------:R-:W2:Y:S02]  /*46a0*/  LDG.E.U16 R4, desc[UR36][R4.64] ;  /* 0x0000002404047981 */ /* 0x000ea4000c1e1500 */
[----:B--2---:R-:W-:-:S06]  /*46b0*/  HADD2.F32 R2, -RZ, R4.H0_H0 ;  /* 0x20000004ff027230 */ /* 0x004fcc0000004100 */
[----:B------:R-:W3:Y:S02]  /*46c0*/  F2I.S64.TRUNC R2, R2 ;  /* 0x0000000200027311 */ /* 0x000ee4000020d900 */
[----:B---3--:R-:W-:Y:S05]  /*46d0*/  BRA `(.L_x_8348) ;  /* 0x0000000800a07947 */ /* 0x008fea0003800000 */
.L_x_8353:
[----:B------:R-:W2:Y:S02]  /*46e0*/  LDG.E.64 R2, desc[UR36][R4.64] ;  /* 0x0000002404027981 */ /* 0x000ea4000c1e1b00 */
[----:B--2---:R-:W3:Y:S02]  /*46f0*/  F2I.S64.F64.TRUNC R2, R2 ;  /* 0x0000000200027311 */ /* 0x004ee4000030d900 */
[----:B---3--:R-:W-:Y:S05]  /*4700*/  BRA `(.L_x_8348) ;  /* 0x0000000800947947 */ /* 0x008fea0003800000 */
.L_x_8343:
        /* <DEDUP_REMOVED lines=13> */
.L_x_8357:
[----:B------:R-:W2:Y:S02]  /*47e0*/  LDG.E.64 R2, desc[UR36][R4.64] ;  /* 0x0000002404027981 */ /* 0x000ea4000c1e1b00 */
[----:B--2---:R-:W3:Y:S02]  /*47f0*/  F2I.S64.F64.TRUNC R2, R2 ;  /* 0x0000000200027311 */ /* 0x004ee4000030d900 */
[----:B---3--:R-:W-:Y:S05]  /*4800*/  BRA `(.L_x_8348) ;  /* 0x0000000800547947 */ /* 0x008fea0003800000 */
.L_x_8356:
        /* <DEDUP_REMOVED lines=26> */
.L_x_8359:
        /* <DEDUP_REMOVED lines=11> */
[----:B------:R-:W3:Y:S02]  /*4a60*/  F2I.S64.TRUNC R2, R3 ;  /* 0x0000000300027311 */ /* 0x000ee4000020d900 */
[----:B---3--:R-:W-:Y:S05]  /*4a70*/  BRA `(.L_x_8348) ;  /* 0x0000000400b87947 */ /* 0x008fea0003800000 */
.L_x_8358:
[----:B------:R-:W2:Y:S02]  /*4a80*/  LDG.E.U16 R2, desc[UR36][R4.64] ;  /* 0x0000002404027981 */ /* 0x000ea4000c1e1500 */
[----:B--2---:R-:W-:-:S06]  /*4a90*/  IMAD.U32 R2, R2, 0x10000, RZ ;  /* 0x0001000002027824 */ /* 0x004fcc00078e00ff */
[----:B------:R-:W3:Y:S02]  /*4aa0*/  F2I.S64.TRUNC R2, R2 ;  /* 0x0000000200027311 */ /* 0x000ee4000020d900 */
[----:B---3--:R-:W-:Y:S05]  /*4ab0*/  BRA `(.L_x_8348) ;  /* 0x0000000400a87947 */ /* 0x008fea0003800000 */
.L_x_8355:
        /* <DEDUP_REMOVED lines=11> */
.L_x_8362:
        /* <DEDUP_REMOVED lines=21> */
.L_x_8366:
[----:B------:R-:W-:Y:S05]  /*4cc0*/  BSYNC.RECONVERGENT B1 ;  /* 0x0000000000017941 */ /* 0x000fea0003800200 */
.L_x_8365:
[----:B------:R-:W-:Y:S01]  /*4cd0*/  IMAD.SHL.U32 R0, R0, 0x100000, RZ ;  /* 0x0010000000007824 */ /* 0x000fe200078e00ff */
[----:B------:R-:W-:-:S04]  /*4ce0*/  LEA R2, R2, 0x3b800000, 0x17 ;  /* 0x3b80000002027811 */ /* 0x000fc800078eb8ff */
[----:B------:R-:W-:-:S07]  /*4cf0*/  LOP3.LUT R2, R2, R0, R7, 0xfe, !PT ;  /* 0x0000000002027212 */ /* 0x000fce00078efe07 */
.L_x_8364:
[----:B------:R-:W-:Y:S05]  /*4d00*/  BSYNC.RECONVERGENT B0 ;  /* 0x0000000000007941 */ /* 0x000fea0003800200 */
.L_x_8363:
[----:B------:R-:W0:Y:S02]  /*4d10*/  F2I.S64.TRUNC R2, R2 ;  /* 0x0000000200027311 */ /* 0x000e24000020d900 */
[----:B0-----:R-:W-:Y:S05]  /*4d20*/  BRA `(.L_x_8348) ;  /* 0x00000004000c7947 */ /* 0x001fea0003800000 */
.L_x_8361:
        /* <DEDUP_REMOVED lines=21> */
.L_x_8370:
[----:B------:R-:W-:Y:S05]  /*4e80*/  BSYNC.RECONVERGENT B1 ;  /* 0x0000000000017941 */ /* 0x000fea0003800200 */
.L_x_8369:
[----:B------:R-:W-:Y:S01]  /*4e90*/  IMAD.SHL.U32 R0, R0, 0x200000, RZ ;  /* 0x0020000000007824 */ /* 0x000fe200078e00ff */
[----:B------:R-:W-:-:S04]  /*4ea0*/  LEA R2, R2, 0x37800000, 0x17 ;  /* 0x3780000002027811 */ /* 0x000fc800078eb8ff */
[----:B------:R-:W-:-:S07]  /*4eb0*/  LOP3.LUT R2, R2, R0, R7, 0xfe, !PT ;  /* 0x0000000002027212 */ /* 0x000fce00078efe07 */
.L_x_8368:
[----:B------:R-:W-:Y:S05]  /*4ec0*/  BSYNC.RECONVERGENT B0 ;  /* 0x0000000000007941 */ /* 0x000fea0003800200 */
.L_x_8367:
[----:B------:R-:W0:Y:S02]  /*4ed0*/  F2I.S64.TRUNC R2, R2 ;  /* 0x0000000200027311 */ /* 0x000e24000020d900 */
[----:B0-----:R-:W-:Y:S05]  /*4ee0*/  BRA `(.L_x_8348) ;  /* 0x00000000009c7947 */ /* 0x001fea0003800000 */
.L_x_8360:
        /* <DEDUP_REMOVED lines=14> */
.L_x_8374:
[----:B------:R-:W-:Y:S05]  /*4fd0*/  BSYNC.RECONVERGENT B0 ;  /* 0x0000000000007941 */ /* 0x000fea0003800200 */
.L_x_8373:
[----:B------:R-:W1:Y:S02]  /*4fe0*/  F2I.S64.TRUNC R2, R2 ;  /* 0x0000000200027311 */ /* 0x000e64000020d900 */
[----:B-1----:R-:W-:Y:S05]  /*4ff0*/  BRA `(.L_x_8348) ;  /* 0x0000000000587947 */ /* 0x002fea0003800000 */
.L_x_8347:
        /* <DEDUP_REMOVED lines=16> */
.L_x_8375:
[----:B------:R-:W-:Y:S01]  /*5100*/  CS2R R2, SRZ ;  /* 0x0000000000027805 */ /* 0x000fe2000001ff00 */
[----:B------:R-:W-:Y:S06]  /*5110*/  BRA `(.L_x_8348) ;  /* 0x0000000000107947 */ /* 0x000fec0003800000 */
.L_x_8372:
[----:B------:R1:W5:Y:S01]  /*5120*/  LDG.E.64 R2, desc[UR36][R4.64] ;  /* 0x0000002404027981 */ /* 0x000362000c1e1b00 */
[----:B------:R-:W-:Y:S05]  /*5130*/  BRA `(.L_x_8348) ;  /* 0x0000000000087947 */ /* 0x000fea0003800000 */
.L_x_8371:
[----:B------:R2:W5:Y:S01]  /*5140*/  LDG.E R2, desc[UR36][R4.64] ;  /* 0x0000002404027981 */ /* 0x000562000c1e1900 */
[----:B------:R-:W-:-:S07]  /*5150*/  IMAD.MOV.U32 R3, RZ, RZ, RZ ;  /* 0x000000ffff037224 */ /* 0x000fce00078e00ff */
.L_x_8348:
[----:B------:R-:W0:Y:S01]  /*5160*/  LDCU.64 UR4, c[0x0][0x598] ;  /* 0x0000b300ff0477ac */ /* 0x000e220008000a00 */
[----:B------:R-:W-:Y:S01]  /*5170*/  BSSY.RECONVERGENT B6, `(.L_x_8376) ;  /* 0x00000d7000067945 */ /* 0x000fe20003800200 */
[----:B------:R-:W2:Y:S01]  /*5180*/  LDCU.64 UR6, c[0x0][0x580] ;  /* 0x0000b000ff0677ac */ /* 0x000ea20008000a00 */
[----:B0-----:R-:W-:Y:S01]  /*5190*/  ISETP.NE.U32.AND P0, PT, RZ, UR4, PT ;  /* 0x00000004ff007c0c */ /* 0x001fe2000bf05070 */
[----:B------:R-:W-:-:S03]  /*51a0*/  UPRMT UR4, UR41, 0x9910, URZ ;  /* 0x0000991029047896 */ /* 0x000fc600080000ff */
[----:B------:R-:W-:Y:S01]  /*51b0*/  ISETP.NE.AND.EX P2, PT, RZ, UR5, PT, P0 ;  /* 0x00000005ff007c0c */ /* 0x000fe2000bf45300 */
[----:B------:R-:W-:Y:S01]  /*51c0*/  UISETP.GT.AND UP0, UPT, UR4, 0x9, UPT ;  /* 0x000000090400788c */ /* 0x000fe2000bf04270 */
[----:B-----5:R-:W-:Y:S02]  /*51d0*/  ISETP.NE.U32.AND P0, PT, R2, RZ, PT ;  /* 0x000000ff0200720c */ /* 0x020fe40003f05070 */
[----:B--2---:R-:W-:Y:S02]  /*51e0*/  IADD3 R2, P1, PT, R16, UR6, RZ ;  /* 0x0000000610027c10 */ /* 0x004fe4000ff3e0ff */
[----:B------:R-:W-:Y:S02]  /*51f0*/  ISETP.NE.XOR.EX P0, PT, R3, RZ, P2, P0 ;  /* 0x000000ff0300720c */ /* 0x000fe40001705b00 */
[----:B------:R-:W-:Y:S02]  /*5200*/  IADD3.X R3, PT, PT, RZ, UR7, RZ, P1, !PT ;  /* 0x00000007ff037c10 */ /* 0x000fe40008ffe4ff */
[----:B-1-34-:R-:W-:Y:S01]  /*5210*/  SEL R4, RZ, 0x1, !P0 ;  /* 0x00000001ff047807 */ /* 0x01afe20004000000 */
        /* <DEDUP_REMOVED lines=11> */
.L_x_8380:
[----:B------:R0:W-:Y:S01]  /*52d0*/  STG.E.U8 desc[UR36][R2.64], R4 ;  /* 0x0000000402007986 */ /* 0x0001e2000c101124 */
[----:B------:R-:W-:Y:S05]  /*52e0*/  BRA `(.L_x_8382) ;  /* 0x0000000800fc7947 */ /* 0x000fea0003800000 */
.L_x_8379:
        /* <DEDUP_REMOVED lines=9> */
.L_x_8384:
[----:B------:R0:W-:Y:S01]  /*5380*/  STG.E desc[UR36][R2.64], R4 ;  /* 0x0000000402007986 */ /* 0x0001e2000c101924 */
[----:B------:R-:W-:Y:S05]  /*5390*/  BRA `(.L_x_8382) ;  /* 0x0000000800d07947 */ /* 0x000fea0003800000 */
.L_x_8383:
[----:B------:R0:W-:Y:S01]  /*53a0*/  STG.E.U16 desc[UR36][R2.64], R4 ;  /* 0x0000000402007986 */ /* 0x0001e2000c101524 */
[----:B------:R-:W-:Y:S05]  /*53b0*/  BRA `(.L_x_8382) ;  /* 0x0000000800c87947 */ /* 0x000fea0003800000 */
.L_x_8378:
        /* <DEDUP_REMOVED lines=9> */
.L_x_8386:
[----:B------:R-:W-:-:S04]  /*5450*/  I2FP.F32.U32 R0, R4 ;  /* 0x0000000400007245 */ /* 0x000fc80000201000 */
[----:B------:R-:W-:-:S05]  /*5460*/  F2FP.F16.F32.PACK_AB R0, RZ, R0 ;  /* 0x00000000ff00723e */ /* 0x000fca00000000ff */
[----:B------:R0:W-:Y:S01]  /*5470*/  STG.E.U16 desc[UR36][R2.64], R0 ;  /* 0x0000000002007986 */ /* 0x0001e2000c101524 */
[----:B------:R-:W-:Y:S05]  /*5480*/  BRA `(.L_x_8382) ;  /* 0x0000000800947947 */ /* 0x000fea0003800000 */
.L_x_8385:
        /* <DEDUP_REMOVED lines=10> */
.L_x_8388:
[----:B------:R-:W-:-:S04]  /*5530*/  I2FP.F32.U32 R4, R4 ;  /* 0x0000000400047245 */ /* 0x000fc80000201000 */
[----:B------:R-:W-:-:S04]  /*5540*/  F2FP.F16.F32.PACK_AB R5, RZ, R4 ;  /* 0x00000004ff05723e */ /* 0x000fc800000000ff */
[----:B------:R-:W-:-:S05]  /*5550*/  PRMT R5, R5, 0x5410, RZ ;  /* 0x0000541005057816 */ /* 0x000fca00000000ff */
[----:B------:R0:W-:Y:S01]  /*5560*/  STG.E desc[UR36][R2.64], R5 ;  /* 0x0000000502007986 */ /* 0x0001e2000c101924 */
[----:B------:R-:W-:Y:S05]  /*5570*/  BRA `(.L_x_8382) ;  /* 0x0000000800587947 */ /* 0x000fea0003800000 */
.L_x_8387:
[----:B------:R-:W0:Y:S02]  /*5580*/  I2F.F64.U32 R4, R4 ;  /* 0x0000000400047312 */ /* 0x000e240000201800 */
[----:B0-----:R0:W-:Y:S01]  /*5590*/  STG.E.64 desc[UR36][R2.64], R4 ;  /* 0x0000000402007986 */ /* 0x0011e2000c101b24 */
[----:B------:R-:W-:Y:S05]  /*55a0*/  BRA `(.L_x_8382) ;  /* 0x00000008004c7947 */ /* 0x000fea0003800000 */
.L_x_8377:
        /* <DEDUP_REMOVED lines=12> */
.L_x_8392:
        /* <DEDUP_REMOVED lines=17> */
.L_x_8394:
[----:B------:R-:W-:Y:S05]  /*5780*/  BSYNC.RECONVERGENT B0 ;  /* 0x0000000000007941 */ /* 0x000fea0003800200 */
.L_x_8393:
[----:B------:R0:W-:Y:S01]  /*5790*/  STG.E.U8 desc[UR36][R2.64], R0 ;  /* 0x0000000002007986 */ /* 0x0001e2000c101124 */
[----:B------:R-:W-:Y:S05]  /*57a0*/  BRA `(.L_x_8382) ;  /* 0x0000000400cc7947 */ /* 0x000fea0003800000 */
.L_x_8391:
        /* <DEDUP_REMOVED lines=17> */
.L_x_8396:
[----:B------:R-:W-:Y:S05]  /*58c0*/  BSYNC.RECONVERGENT B0 ;  /* 0x0000000000007941 */ /* 0x000fea0003800200 */
.L_x_8395:
[----:B------:R0:W-:Y:S01]  /*58d0*/  STG.E.U8 desc[UR36][R2.64], R0 ;  /* 0x0000000002007986 */ /* 0x0001e2000c101124 */
[----:B------:R-:W-:Y:S05]  /*58e0*/  BRA `(.L_x_8382) ;  /* 0x00000004007c7947 */ /* 0x000fea0003800000 */
.L_x_8390:
        /* <DEDUP_REMOVED lines=21> */
.L_x_8398:
[----:B------:R-:W-:-:S05]  /*5a40*/  IMAD.MOV.U32 R5, RZ, RZ, RZ ;  /* 0x000000ffff057224 */ /* 0x000fca00078e00ff */
[----:B------:R0:W-:Y:S01]  /*5a50*/  STG.E.64 desc[UR36][R2.64], R4 ;  /* 0x0000000402007986 */ /* 0x0001e2000c101b24 */
[----:B------:R-:W-:Y:S05]  /*5a60*/  BRA `(.L_x_8382) ;  /* 0x00000004001c7947 */ /* 0x000fea0003800000 */
.L_x_8397:
[----:B------:R0:W-:Y:S01]  /*5a70*/  STG.E desc[UR36][R2.64], R4 ;  /* 0x0000000402007986 */ /* 0x0001e2000c101924 */
[----:B------:R-:W-:Y:S05]  /*5a80*/  BRA `(.L_x_8382) ;  /* 0x0000000400147947 */ /* 0x000fea0003800000 */
.L_x_8389:
        /* <DEDUP_REMOVED lines=8> */
.L_x_8400:
[----:B------:R-:W-:Y:S01]  /*5b10*/  CS2R R6, SRZ ;  /* 0x0000000000067805 */ /* 0x000fe2000001ff00 */
[----:B------:R-:W0:Y:S04]  /*5b20*/  I2F.F64.U32 R4, R4 ;  /* 0x0000000400047312 */ /* 0x000e280000201800 */
[----:B0-----:R4:W-:Y:S01]  /*5b30*/  STG.E.128 desc[UR36][R2.64], R4 ;  /* 0x0000000402007986 */ /* 0x0019e2000c101d24 */
[----:B------:R-:W-:Y:S05]  /*5b40*/  BRA `(.L_x_8382) ;  /* 0x0000000000e47947 */ /* 0x000fea0003800000 */
.L_x_8399:
[----:B------:R-:W-:-:S09]  /*5b50*/  UISETP.NE.AND UP0, UPT, UR4, 0xf, UPT ;  /* 0x0000000f0400788c */ /* 0x000fd2000bf05270 */
[----:B------:R-:W-:Y:S05]  /*5b60*/  BRA.U !UP0, `(.L_x_8401) ;  /* 0x0000000108d07547 */ /* 0x000fea000b800000 */
[----:B------:R-:W-:-:S09]  /*5b70*/  UISETP.NE.AND UP0, UPT, UR4, 0x17, UPT ;  /* 0x000000170400788c */ /* 0x000fd2000bf05270 */
[----:B------:R-:W-:Y:S05]  /*5b80*/  BRA.U !UP0, `(.L_x_8402) ;  /* 0x0000000108847547 */ /* 0x000fea000b800000 */
[----:B------:R-:W-:-:S09]  /*5b90*/  UISETP.NE.AND UP0, UPT, UR4, 0x18, UPT ;  /* 0x000000180400788c */ /* 0x000fd2000bf05270 */
[----:B------:R-:W-:Y:S05]  /*5ba0*/  BRA.U !UP0, `(.L_x_8403) ;  /* 0x0000000108447547 */ /* 0x000fea000b800000 */
.L_x_8381:
        /* <DEDUP_REMOVED lines=16> */
.L_x_8404:
[----:B------:R-:W-:Y:S05]  /*5cb0*/  BRA `(.L_x_8382) ;  /* 0x0000000000887947 */ /* 0x000fea0003800000 */
.L_x_8403:
        /* <DEDUP_REMOVED lines=11> */
.L_x_8406:
[----:B------:R-:W-:Y:S05]  /*5d70*/  BSYNC.RECONVERGENT B0 ;  /* 0x0000000000007941 */ /* 0x000fea0003800200 */
.L_x_8405:
[----:B------:R3:W-:Y:S01]  /*5d80*/  STG.E.U8 desc[UR36][R2.64], R5 ;  /* 0x0000000502007986 */ /* 0x0007e2000c101124 */
[----:B------:R-:W-:Y:S05]  /*5d90*/  BRA `(.L_x_8382) ;  /* 0x0000000000507947 */ /* 0x000fea0003800000 */
.L_x_8402:
        /* <DEDUP_REMOVED lines=12> */
.L_x_8407:
[----:B------:R-:W-:Y:S01]  /*5e60*/  IMAD.MOV.U32 R5, RZ, RZ, 0x7f ;  /* 0x0000007fff057424 */ /* 0x000fe200078e00ff */
[----:B------:R-:W-:-:S04]  /*5e70*/  ISETP.GT.U32.AND P0, PT, R7, 0x7f800000, PT ;  /* 0x7f8000000700780c */ /* 0x000fc80003f04070 */
[----:B------:R-:W-:-:S05]  /*5e80*/  SEL R5, R5, 0x7c, P0 ;  /* 0x0000007c05057807 */ /* 0x000fca0000000000 */
[----:B------:R2:W-:Y:S01]  /*5e90*/  STG.E.U8 desc[UR36][R2.64], R5 ;  /* 0x0000000502007986 */ /* 0x0005e2000c101124 */
[----:B------:R-:W-:Y:S05]  /*5ea0*/  BRA `(.L_x_8382) ;  /* 0x00000000000c7947 */ /* 0x000fea0003800000 */
.L_x_8401:
[----:B------:R-:W-:-:S04]  /*5eb0*/  I2FP.F32.U32 R0, R4 ;  /* 0x0000000400007245 */ /* 0x000fc80000201000 */
[----:B------:R-:W-:-:S05]  /*5ec0*/  F2FP.BF16.F32.PACK_AB R0, RZ, R0 ;  /* 0x00000000ff00723e */ /* 0x000fca00000010ff */
[----:B------:R0:W-:Y:S02]  /*5ed0*/  STG.E.U16 desc[UR36][R2.64], R0 ;  /* 0x0000000002007986 */ /* 0x0001e4000c101524 */
.L_x_8382:
[----:B------:R-:W-:Y:S05]  /*5ee0*/  BSYNC.RECONVERGENT B6 ;  /* 0x0000000000067941 */ /* 0x000fea0003800200 */
.L_x_8376:
[----:B------:R-:W-:-:S07]  /*5ef0*/  VIADD R17, R17, 0x80 ;  /* 0x0000008011117836 */ /* 0x000fce0000000000 */
.L_x_8341:
[----:B------:R-:W-:Y:S05]  /*5f00*/  BSYNC.RECONVERGENT B7 ;  /* 0x0000000000077941 */ /* 0x000fea0003800200 */
.L_x_8340:
        /* <DEDUP_REMOVED lines=307> */
.L_x_8410:
        /* <DEDUP_REMOVED lines=17> */
.L_x_8414:
[----:B------:R0:W5:Y:S01]  /*7350*/  LDG.E.U8 R2, desc[UR36][R4.64] ;  /* 0x0000002404027981 */ /* 0x000162000c1e1100 */
[----:B------:R-:W-:Y:S01]  /*7360*/  IMAD.MOV.U32 R3, RZ, RZ, RZ ;  /* 0x000000ffff037224 */ /* 0x000fe200078e00ff */
[----:B------:R-:W-:Y:S06]  /*7370*/  BRA `(.L_x_8416) ;  /* 0x0000000c00407947 */ /* 0x000fec0003800000 */
.L_x_8413:
        /* <DEDUP_REMOVED lines=8> */
.L_x_8418:
[----:B------:R-:W2:Y:S02]  /*7400*/  LDG.E R2, desc[UR36][R4.64] ;  /* 0x0000002404027981 */ /* 0x000ea4000c1e1900 */
[----:B--2---:R-:W-:Y:S01]  /*7410*/  SHF.R.S32.HI R3, RZ, 0x1f, R2 ;  /* 0x0000001fff037819 */ /* 0x004fe20000011402 */
[----:B------:R-:W-:Y:S06]  /*7420*/  BRA `(.L_x_8416) ;  /* 0x0000000c00147947 */ /* 0x000fec0003800000 */
.L_x_8417:
[----:B------:R-:W2:Y:S02]  /*7430*/  LDG.E.S16 R2, desc[UR36][R4.64] ;  /* 0x0000002404027981 */ /* 0x000ea4000c1e1700 */
[----:B--2---:R-:W-:Y:S01]  /*7440*/  SHF.R.S32.HI R3, RZ, 0x1f, R2 ;  /* 0x0000001fff037819 */ /* 0x004fe20000011402 */
[----:B------:R-:W-:Y:S06]  /*7450*/  BRA `(.L_x_8416) ;  /* 0x0000000c00087947 */ /* 0x000fec0003800000 */
.L_x_8412:
[----:B------:R-:W-:-:S09]  /*7460*/  UISETP.GT.AND UP0, UPT, UR4, 0x6, UPT ;  /* 0x000000060400788c */ /* 0x000fd2000bf04270 */
[----:B------:R-:W-:Y:S05]  /*7470*/  BRA.U UP0, `(.L_x_8419) ;  /* 0x00000001002c7547 */ /* 0x000fea000b800000 */
[----:B------:R-:W-:-:S09]  /*7480*/  UISETP.NE.AND UP0, UPT, UR4, 0x5, UPT ;  /* 0x000000050400788c */ /* 0x000fd2000bf05270 */
[----:B------:R-:W-:Y:S05]  /*7490*/  BRA.U !UP0, `(.L_x_8420) ;  /* 0x0000000108147547 */ /* 0x000fea000b800000 */
[----:B------:R-:W-:-:S09]  /*74a0*/  UISETP.NE.AND UP0, UPT, UR4, 0x6, UPT ;  /* 0x000000060400788c */ /* 0x000fd2000bf05270 */
[----:B------:R-:W-:Y:S05]  /*74b0*/  BRA.U UP0, `(.L_x_8415) ;  /* 0x0000000900987547 */ /* 0x000fea000b800000 */
[----:B------:R-:W2:Y:S02]  /*74c0*/  LDG.E R2, desc[UR36][R4.64] ;  /* 0x0000002404027981 */ /* 0x000ea4000c1e1900 */
[----:B--2---:R-:W2:Y:S02]  /*74d0*/  F2I.S64.TRUNC R2, R2 ;  /* 0x0000000200027311 */ /* 0x004ea4000020d900 */
[----:B--2---:R-:W-:Y:S05]  /*74e0*/  BRA `(.L_x_8416) ;  /* 0x0000000800e47947 */ /* 0x004fea0003800000 */
.L_x_8420:
[----:B------:R-:W2:Y:S02]  /*74f0*/  LDG.E.U16 R4, desc[UR36][R4.64] ;  /* 0x0000002404047981 */ /* 0x000ea4000c1e1500 */
[----:B--2---:R-:W-:-:S06]  /*7500*/  HADD2.F32 R2, -RZ, R4.H0_H0 ;  /* 0x20000004ff027230 */ /* 0x004fcc0000004100 */
[----:B------:R-:W2:Y:S02]  /*7510*/  F2I.S64.TRUNC R2, R2 ;  /* 0x0000000200027311 */ /* 0x000ea4000020d900 */
[----:B--2---:R-:W-:Y:S05]  /*7520*/  BRA `(.L_x_8416) ;  /* 0x0000000800d47947 */ /* 0x004fea0003800000 */
.L_x_8419:
[----:B------:R-:W-:-:S09]  /*7530*/  UISETP.NE.AND UP0, UPT, UR4, 0x7, UPT ;  /* 0x000000070400788c */ /* 0x000fd2000bf05270 */
[----:B------:R-:W-:Y:S05]  /*7540*/  BRA.U !UP0, `(.L_x_8421) ;  /* 0x00000001082c7547 */ /* 0x000fea000b800000 */
[----:B------:R-:W-:-:S09]  /*7550*/  UISETP.NE.AND UP0, UPT, UR4, 0x8, UPT ;  /* 0x000000080400788c */ /* 0x000fd2000bf05270 */
[----:B------:R-:W-:Y:S05]  /*7560*/  BRA.U !UP0, `(.L_x_8422) ;  /* 0x0000000108147547 */ /* 0x000fea000b800000 */
[----:B------:R-:W-:-:S09]  /*7570*/  UISETP.NE.AND UP0, UPT, UR4, 0x9, UPT ;  /* 0x000000090400788c */ /* 0x000fd2000bf05270 */
[----:B------:R-:W-:Y:S05]  /*7580*/  BRA.U UP0, `(.L_x_8415) ;  /* 0x0000000900647547 */ /* 0x000fea000b800000 */
[----:B------:R-:W2:Y:S02]  /*7590*/  LDG.E R2, desc[UR36][R4.64] ;  /* 0x0000002404027981 */ /* 0x000ea4000c1e1900 */
[----:B--2---:R-:W2:Y:S02]  /*75a0*/  F2I.S64.TRUNC R2, R2 ;  /* 0x0000000200027311 */ /* 0x004ea4000020d900 */
[----:B--2---:R-:W-:Y:S05]  /*75b0*/  BRA `(.L_x_8416) ;  /* 0x0000000800b07947 */ /* 0x004fea0003800000 */
.L_x_8422:
[----:B------:R-:W2:Y:S02]  /*75c0*/  LDG.E.U16 R4, desc[UR36][R4.64] ;  /* 0x0000002404047981 */ /* 0x000ea4000c1e1500 */
[----:B--2---:R-:W-:-:S06]  /*75d0*/  HADD2.F32 R2, -RZ, R4.H0_H0 ;  /* 0x20000004ff027230 */ /* 0x004fcc0000004100 */
[----:B------:R-:W2:Y:S02]  /*75e0*/  F2I.S64.TRUNC R2, R2 ;  /* 0x0000000200027311 */ /* 0x000ea4000020d900 */
[----:B--2---:R-:W-:Y:S05]  /*75f0*/  BRA `(.L_x_8416) ;  /* 0x0000000800a07947 */ /* 0x004fea0003800000 */
.L_x_8421:
[----:B------:R-:W2:Y:S02]  /*7600*/  LDG.E.64 R2, desc[UR36][R4.64] ;  /* 0x0000002404027981 */ /* 0x000ea4000c1e1b00 */
[----:B--2---:R-:W2:Y:S02]  /*7610*/  F2I.S64.F64.TRUNC R2, R2 ;  /* 0x0000000200027311 */ /* 0x004ea4000030d900 */
[----:B--2---:R-:W-:Y:S05]  /*7620*/  BRA `(.L_x_8416) ;  /* 0x0000000800947947 */ /* 0x004fea0003800000 */
.L_x_8411:
        /* <DEDUP_REMOVED lines=11> */
[----:B------:R-:W-:Y:S01]  /*76e0*/  SEL R2, RZ, 0x1, !P0 ;  /* 0x00000001ff027807 */ /* 0x000fe20004000000 */
[----:B------:R-:W-:Y:S08]  /*76f0*/  BRA `(.L_x_8416) ;  /* 0x0000000800607947 */ /* 0x000ff00003800000 */
.L_x_8425:
[----:B------:R-:W2:Y:S02]  /*7700*/  LDG.E.64 R2, desc[UR36][R4.64] ;  /* 0x0000002404027981 */ /* 0x000ea4000c1e1b00 */
[----:B--2---:R-:W2:Y:S02]  /*7710*/  F2I.S64.F64.TRUNC R2, R2 ;  /* 0x0000000200027311 */ /* 0x004ea4000030d900 */
[----:B--2---:R-:W-:Y:S05]  /*7720*/  BRA `(.L_x_8416) ;  /* 0x0000000800547947 */ /* 0x004fea0003800000 */
.L_x_8424:
        /* <DEDUP_REMOVED lines=24> */
[----:B------:R-:W2:Y:S02]  /*78b0*/  F2I.S64.TRUNC R2, R3 ;  /* 0x0000000300027311 */ /* 0x000ea4000020d900 */
[----:B--2---:R-:W-:Y:S05]  /*78c0*/  BRA `(.L_x_8416) ;  /* 0x0000000400ec7947 */ /* 0x004fea0003800000 */
.L_x_8427:
        /* <DEDUP_REMOVED lines=11> */
[----:B------:R-:W2:Y:S02]  /*7980*/  F2I.S64.TRUNC R2, R3 ;  /* 0x0000000300027311 */ /* 0x000ea4000020d900 */
[----:B--2---:R-:W-:Y:S05]  /*7990*/  BRA `(.L_x_8416) ;  /* 0x0000000400b87947 */ /* 0x004fea0003800000 */
.L_x_8426:
[----:B------:R-:W2:Y:S02]  /*79a0*/  LDG.E.U16 R2, desc[UR36][R4.64] ;  /* 0x0000002404027981 */ /* 0x000ea4000c1e1500 */
[----:B--2---:R-:W-:-:S06]  /*79b0*/  IMAD.U32 R2, R2, 0x10000, RZ ;  /* 0x0001000002027824 */ /* 0x004fcc00078e00ff */
[----:B------:R-:W2:Y:S02]  /*79c0*/  F2I.S64.TRUNC R2, R2 ;  /* 0x0000000200027311 */ /* 0x000ea4000020d900 */
[----:B--2---:R-:W-:Y:S05]  /*79d0*/  BRA `(.L_x_8416) ;  /* 0x0000000400a87947 */ /* 0x004fea0003800000 */
.L_x_8423:
        /* <DEDUP_REMOVED lines=9> */
[----:B------:R-:W-:Y:S01]  /*7a70*/  IMAD.MOV.U32 R3, RZ, RZ, RZ ;  /* 0x000000ffff037224 */ /* 0x000fe200078e00ff */
[----:B------:R-:W-:Y:S06]  /*7a80*/  BRA `(.L_x_8416) ;  /* 0x00000004007c7947 */ /* 0x000fec0003800000 */
.L_x_8430:
        /* <DEDUP_REMOVED lines=21> */
.L_x_8434:
[----:B------:R-:W-:Y:S05]  /*7be0*/  BSYNC.RECONVERGENT B1 ;  /* 0x0000000000017941 */ /* 0x000fea0003800200 */
.L_x_8433:
[----:B------:R-:W-:Y:S01]  /*7bf0*/  IMAD.SHL.U32 R0, R0, 0x100000, RZ ;  /* 0x0010000000007824 */ /* 0x000fe200078e00ff */
[----:B------:R-:W-:-:S04]  /*7c00*/  LEA R2, R2, 0x3b800000, 0x17 ;  /* 0x3b80000002027811 */ /* 0x000fc800078eb8ff */
[----:B------:R-:W-:-:S07]  /*7c10*/  LOP3.LUT R2, R2, R0, R7, 0xfe, !PT ;  /* 0x0000000002027212 */ /* 0x000fce00078efe07 */
.L_x_8432:
[----:B------:R-:W-:Y:S05]  /*7c20*/  BSYNC.RECONVERGENT B0 ;  /* 0x0000000000007941 */ /* 0x000fea0003800200 */
.L_x_8431:
[----:B------:R-:W4:Y:S02]  /*7c30*/  F2I.S64.TRUNC R2, R2 ;  /* 0x0000000200027311 */ /* 0x000f24000020d900 */
[----:B----4-:R-:W-:Y:S05]  /*7c40*/  BRA `(.L_x_8416) ;  /* 0x00000004000c7947 */ /* 0x010fea0003800000 */
.L_x_8429:
        /* <DEDUP_REMOVED lines=21> */
.L_x_8438:
[----:B------:R-:W-:Y:S05]  /*7da0*/  BSYNC.RECONVERGENT B1 ;  /* 0x0000000000017941 */ /* 0x000fea0003800200 */
.L_x_8437:
[----:B------:R-:W-:Y:S02]  /*7db0*/  SHF.L.U32 R0, R0, 0x15, RZ ;  /* 0x0000001500007819 */ /* 0x000fe400000006ff */
[----:B------:R-:W-:-:S04]  /*7dc0*/  LEA R2, R2, 0x37800000, 0x17 ;  /* 0x3780000002027811 */ /* 0x000fc800078eb8ff */
[----:B------:R-:W-:-:S07]  /*7dd0*/  LOP3.LUT R2, R2, R0, R7, 0xfe, !PT ;  /* 0x0000000002027212 */ /* 0x000fce00078efe07 */
.L_x_8436:
[----:B------:R-:W-:Y:S05]  /*7de0*/  BSYNC.RECONVERGENT B0 ;  /* 0x0000000000007941 */ /* 0x000fea0003800200 */
.L_x_8435:
[----:B------:R-:W0:Y:S02]  /*7df0*/  F2I.S64.TRUNC R2, R2 ;  /* 0x0000000200027311 */ /* 0x000e24000020d900 */
[----:B0-----:R-:W-:Y:S05]  /*7e00*/  BRA `(.L_x_8416) ;  /* 0x00000000009c7947 */ /* 0x001fea0003800000 */
.L_x_8428:
        /* <DEDUP_REMOVED lines=14> */
.L_x_8442:
[----:B------:R-:W-:Y:S05]  /*7ef0*/  BSYNC.RECONVERGENT B0 ;  /* 0x0000000000007941 */ /* 0x000fea0003800200 */
.L_x_8441:
[----:B------:R-:W2:Y:S02]  /*7f00*/  F2I.S64.TRUNC R2, R2 ;  /* 0x0000000200027311 */ /* 0x000ea4000020d900 */
[----:B--2---:R-:W-:Y:S05]  /*7f10*/  BRA `(.L_x_8416) ;  /* 0x0000000000587947 */ /* 0x004fea0003800000 */
.L_x_8415:
        /* <DEDUP_REMOVED lines=16> */
.L_x_8443:
[----:B------:R-:W-:Y:S01]  /*8020*/  CS2R R2, SRZ ;  /* 0x0000000000027805 */ /* 0x000fe2000001ff00 */
[----:B------:R-:W-:Y:S06]  /*8030*/  BRA `(.L_x_8416) ;  /* 0x0000000000107947 */ /* 0x000fec0003800000 */
.L_x_8440:
[----:B------:R2:W5:Y:S01]  /*8040*/  LDG.E.64 R2, desc[UR36][R4.64] ;  /* 0x0000002404027981 */ /* 0x000562000c1e1b00 */
[----:B------:R-:W-:Y:S05]  /*8050*/  BRA `(.L_x_8416) ;  /* 0x0000000000087947 */ /* 0x000fea0003800000 */
.L_x_8439:
[----:B------:R3:W5:Y:S01]  /*8060*/  LDG.E R2, desc[UR36][R4.64] ;  /* 0x0000002404027981 */ /* 0x000762000c1e1900 */
[----:B------:R-:W-:-:S07]  /*8070*/  IMAD.MOV.U32 R3, RZ, RZ, RZ ;  /* 0x000000ffff037224 */ /* 0x000fce00078e00ff */
.L_x_8416:
[----:B------:R-:W0:Y:S01]  /*8080*/  LDCU.64 UR4, c[0x0][0x598] ;  /* 0x0000b300ff0477ac */ /* 0x000e220008000a00 */
[----:B------:R-:W-:Y:S01]  /*8090*/  BSSY.RECONVERGENT B6, `(.L_x_8444) ;  /* 0x00000d7000067945 */ /* 0x000fe20003800200 */
[----:B------:R-:W3:Y:S01]  /*80a0*/  LDCU.64 UR6, c[0x0][0x580] ;  /* 0x0000b000ff0677ac */ /* 0x000ee20008000a00 */
[----:B0-----:R-:W-:Y:S01]  /*80b0*/  ISETP.NE.U32.AND P0, PT, RZ, UR4, PT ;  /* 0x00000004ff007c0c */ /* 0x001fe2000bf05070 */
[----:B------:R-:W-:-:S03]  /*80c0*/  UPRMT UR4, UR41, 0x9910, URZ ;  /* 0x0000991029047896 */ /* 0x000fc600080000ff */
[----:B------:R-:W-:Y:S01]  /*80d0*/  ISETP.NE.AND.EX P2, PT, RZ, UR5, PT, P0 ;  /* 0x00000005ff007c0c */ /* 0x000fe2000bf45300 */
[----:B------:R-:W-:Y:S01]  /*80e0*/  UISETP.GT.AND UP0, UPT, UR4, 0x9, UPT ;  /* 0x000000090400788c */ /* 0x000fe2000bf04270 */
[----:B-----5:R-:W-:Y:S02]  /*80f0*/  ISETP.NE.U32.AND P0, PT, R2, RZ, PT ;  /* 0x000000ff0200720c */ /* 0x020fe40003f05070 */
[----:B---3--:R-:W-:Y:S02]  /*8100*/  IADD3 R2, P1, PT, R16, UR6, RZ ;  /* 0x0000000610027c10 */ /* 0x008fe4000ff3e0ff */
[----:B------:R-:W-:-:S03]  /*8110*/  ISETP.NE.XOR.EX P0, PT, R3, RZ, P2, P0 ;  /* 0x000000ff0300720c */ /* 0x000fc60001705b00 */
[----:B------:R-:W-:Y:S01]  /*8120*/  IMAD.X R3, RZ, RZ, UR7, P1 ;  /* 0x00000007ff037e24 */ /* 0x000fe200088e06ff */
        /* <DEDUP_REMOVED lines=12> */
.L_x_8448:
[----:B------:R0:W-:Y:S01]  /*81f0*/  STG.E.U8 desc[UR36][R2.64], R4 ;  /* 0x0000000402007986 */ /* 0x0001e2000c101124 */
[----:B------:R-:W-:Y:S05]  /*8200*/  BRA `(.L_x_8450) ;  /* 0x0000000800fc7947 */ /* 0x000fea0003800000 */
.L_x_8447:
        /* <DEDUP_REMOVED lines=9> */
.L_x_8452:
[----:B------:R0:W-:Y:S01]  /*82a0*/  STG.E desc[UR36][R2.64], R4 ;  /* 0x0000000402007986 */ /* 0x0001e2000c101924 */
[----:B------:R-:W-:Y:S05]  /*82b0*/  BRA `(.L_x_8450) ;  /* 0x0000000800d07947 */ /* 0x000fea0003800000 */
.L_x_8451:
[----:B------:R0:W-:Y:S01]  /*82c0*/  STG.E.U16 desc[UR36][R2.64], R4 ;  /* 0x0000000402007986 */ /* 0x0001e2000c101524 */
[----:B------:R-:W-:Y:S05]  /*82d0*/  BRA `(.L_x_8450) ;  /* 0x0000000800c87947 */ /* 0x000fea0003800000 */
.L_x_8446:
        /* <DEDUP_REMOVED lines=9> */
.L_x_8454:
[----:B------:R-:W-:-:S04]  /*8370*/  I2FP.F32.U32 R0, R4 ;  /* 0x0000000400007245 */ /* 0x000fc80000201000 */
[----:B------:R-:W-:-:S05]  /*8380*/  F2FP.F16.F32.PACK_AB R0, RZ, R0 ;  /* 0x00000000ff00723e */ /* 0x000fca00000000ff */
[----:B------:R0:W-:Y:S01]  /*8390*/  STG.E.U16 desc[UR36][R2.64], R0 ;  /* 0x0000000002007986 */ /* 0x0001e2000c101524 */
[----:B------:R-:W-:Y:S05]  /*83a0*/  BRA `(.L_x_8450) ;  /* 0x0000000800947947 */ /* 0x000fea0003800000 */
.L_x_8453:
        /* <DEDUP_REMOVED lines=10> */
.L_x_8456:
[----:B------:R-:W-:-:S04]  /*8450*/  I2FP.F32.U32 R4, R4 ;  /* 0x0000000400047245 */ /* 0x000fc80000201000 */
[----:B------:R-:W-:-:S04]  /*8460*/  F2FP.F16.F32.PACK_AB R5, RZ, R4 ;  /* 0x00000004ff05723e */ /* 0x000fc800000000ff */
[----:B------:R-:W-:-:S05]  /*8470*/  PRMT R5, R5, 0x5410, RZ ;  /* 0x0000541005057816 */ /* 0x000fca00000000ff */
[----:B------:R0:W-:Y:S01]  /*8480*/  STG.E desc[UR36][R2.64], R5 ;  /* 0x0000000502007986 */ /* 0x0001e2000c101924 */
[----:B------:R-:W-:Y:S05]  /*8490*/  BRA `(.L_x_8450) ;  /* 0x0000000800587947 */ /* 0x000fea0003800000 */
.L_x_8455:
[----:B------:R-:W0:Y:S02]  /*84a0*/  I2F.F64.U32 R4, R4 ;  /* 0x0000000400047312 */ /* 0x000e240000201800 */
[----:B0-----:R0:W-:Y:S01]  /*84b0*/  STG.E.64 desc[UR36][R2.64], R4 ;  /* 0x0000000402007986 */ /* 0x0011e2000c101b24 */
[----:B------:R-:W-:Y:S05]  /*84c0*/  BRA `(.L_x_8450) ;  /* 0x00000008004c7947 */ /* 0x000fea0003800000 */
.L_x_8445:
        /* <DEDUP_REMOVED lines=12> */
.L_x_8460:
        /* <DEDUP_REMOVED lines=17> */
.L_x_8462:
[----:B------:R-:W-:Y:S05]  /*86a0*/  BSYNC.RECONVERGENT B0 ;  /* 0x0000000000007941 */ /* 0x000fea0003800200 */
.L_x_8461:
[----:B------:R0:W-:Y:S01]  /*86b0*/  STG.E.U8 desc[UR36][R2.64], R0 ;  /* 0x0000000002007986 */ /* 0x0001e2000c101124 */
[----:B------:R-:W-:Y:S05]  /*86c0*/  BRA `(.L_x_8450) ;  /* 0x0000000400cc7947 */ /* 0x000fea0003800000 */
.L_x_8459:
        /* <DEDUP_REMOVED lines=17> */
.L_x_8464:
[----:B------:R-:W-:Y:S05]  /*87e0*/  BSYNC.RECONVERGENT B0 ;  /* 0x0000000000007941 */ /* 0x000fea0003800200 */
.L_x_8463:
[----:B------:R0:W-:Y:S01]  /*87f0*/  STG.E.U8 desc[UR36][R2.64], R0 ;  /* 0x0000000002007986 */ /* 0x0001e2000c101124 */
[----:B------:R-:W-:Y:S05]  /*8800*/  BRA `(.L_x_8450) ;  /* 0x00000004007c7947 */ /* 0x000fea0003800000 */
.L_x_8458:
        /* <DEDUP_REMOVED lines=21> */
.L_x_8466:
[----:B------:R-:W-:-:S05]  /*8960*/  IMAD.MOV.U32 R5, RZ, RZ, RZ ;  /* 0x000000ffff057224 */ /* 0x000fca00078e00ff */
[----:B------:R0:W-:Y:S01]  /*8970*/  STG.E.64 desc[UR36][R2.64], R4 ;  /* 0x0000000402007986 */ /* 0x0001e2000c101b24 */
[----:B------:R-:W-:Y:S05]  /*8980*/  BRA `(.L_x_8450) ;  /* 0x00000004001c7947 */ /* 0x000fea0003800000 */
.L_x_8465:
[----:B------:R0:W-:Y:S01]  /*8990*/  STG.E desc[UR36][R2.64], R4 ;  /* 0x0000000402007986 */ /* 0x0001e2000c101924 */
[----:B------:R-:W-:Y:S05]  /*89a0*/  BRA `(.L_x_8450) ;  /* 0x0000000400147947 */ /* 0x000fea0003800000 */
.L_x_8457:
        /* <DEDUP_REMOVED lines=8> */
.L_x_8468:
[----:B------:R-:W-:Y:S01]  /*8a30*/  CS2R R6, SRZ ;  /* 0x0000000000067805 */ /* 0x000fe2000001ff00 */
[----:B------:R-:W0:Y:S04]  /*8a40*/  I2F.F64.U32 R4, R4 ;  /* 0x0000000400047312 */ /* 0x000e280000201800 */
[----:B0-----:R4:W-:Y:S01]  /*8a50*/  STG.E.128 desc[UR36][R2.64], R4 ;  /* 0x0000000402007986 */ /* 0x0019e2000c101d24 */
[----:B------:R-:W-:Y:S05]  /*8a60*/  BRA `(.L_x_8450) ;  /* 0x0000000000e47947 */ /* 0x000fea0003800000 */
.L_x_8467:
[----:B------:R-:W-:-:S09]  /*8a70*/  UISETP.NE.AND UP0, UPT, UR4, 0xf, UPT ;  /* 0x0000000f0400788c */ /* 0x000fd2000bf05270 */
[----:B------:R-:W-:Y:S05]  /*8a80*/  BRA.U !UP0, `(.L_x_8469) ;  /* 0x0000000108d07547 */ /* 0x000fea000b800000 */
[----:B------:R-:W-:-:S09]  /*8a90*/  UISETP.NE.AND UP0, UPT, UR4, 0x17, UPT ;  /* 0x000000170400788c */ /* 0x000fd2000bf05270 */
[----:B------:R-:W-:Y:S05]  /*8aa0*/  BRA.U !UP0, `(.L_x_8470) ;  /* 0x0000000108847547 */ /* 0x000fea000b800000 */
[----:B------:R-:W-:-:S09]  /*8ab0*/  UISETP.NE.AND UP0, UPT, UR4, 0x18, UPT ;  /* 0x000000180400788c */ /* 0x000fd2000bf05270 */
[----:B------:R-:W-:Y:S05]  /*8ac0*/  BRA.U !UP0, `(.L_x_8471) ;  /* 0x0000000108447547 */ /* 0x000fea000b800000 */
.L_x_8449:
        /* <DEDUP_REMOVED lines=16> */
.L_x_8472:
[----:B------:R-:W-:Y:S05]  /*8bd0*/  BRA `(.L_x_8450) ;  /* 0x0000000000887947 */ /* 0x000fea0003800000 */
.L_x_8471:
        /* <DEDUP_REMOVED lines=11> */
.L_x_8474:
[----:B------:R-:W-:Y:S05]  /*8c90*/  BSYNC.RECONVERGENT B0 ;  /* 0x0000000000007941 */ /* 0x000fea0003800200 */
.L_x_8473:
[----:B------:R3:W-:Y:S01]  /*8ca0*/  STG.E.U8 desc[UR36][R2.64], R5 ;  /* 0x0000000502007986 */ /* 0x0007e2000c101124 */
[----:B------:R-:W-:Y:S05]  /*8cb0*/  BRA `(.L_x_8450) ;  /* 0x0000000000507947 */ /* 0x000fea0003800000 */
.L_x_8470:
        /* <DEDUP_REMOVED lines=12> */
.L_x_8475:
[----:B------:R-:W-:Y:S02]  /*8d80*/  ISETP.GT.U32.AND P0, PT, R7, 0x7f800000, PT ;  /* 0x7f8000000700780c */ /* 0x000fe40003f04070 */
[----:B------:R-:W-:-:S04]  /*8d90*/  MOV R5, 0x7f ;  /* 0x0000007f00057802 */ /* 0x000fc80000000f00 */
[----:B------:R-:W-:-:S05]  /*8da0*/  SEL R5, R5, 0x7c, P0 ;  /* 0x0000007c05057807 */ /* 0x000fca0000000000 */
[----:B------:R2:W-:Y:S01]  /*8db0*/  STG.E.U8 desc[UR36][R2.64], R5 ;  /* 0x0000000502007986 */ /* 0x0005e2000c101124 */
[----:B------:R-:W-:Y:S05]  /*8dc0*/  BRA `(.L_x_8450) ;  /* 0x00000000000c7947 */ /* 0x000fea0003800000 */
.L_x_8469:
[----:B------:R-:W-:-:S04]  /*8dd0*/  I2FP.F32.U32 R0, R4 ;  /* 0x0000000400007245 */ /* 0x000fc80000201000 */
[----:B------:R-:W-:-:S05]  /*8de0*/  F2FP.BF16.F32.PACK_AB R0, RZ, R0 ;  /* 0x00000000ff00723e */ /* 0x000fca00000010ff */
[----:B------:R0:W-:Y:S02]  /*8df0*/  STG.E.U16 desc[UR36][R2.64], R0 ;  /* 0x0000000002007986 */ /* 0x0001e4000c101524 */
.L_x_8450:
[----:B------:R-:W-:Y:S05]  /*8e00*/  BSYNC.RECONVERGENT B6 ;  /* 0x0000000000067941 */ /* 0x000fea0003800200 */
.L_x_8444:
[----:B------:R-:W-:-:S07]  /*8e10*/  VIADD R17, R17, 0x80 ;  /* 0x0000008011117836 */ /* 0x000fce0000000000 */
.L_x_8409:
[----:B------:R-:W-:Y:S05]  /*8e20*/  BSYNC.RECONVERGENT B7 ;  /* 0x0000000000077941 */ /* 0x000fea0003800200 */
.L_x_8408:
        /* <DEDUP_REMOVED lines=306> */
.L_x_8476:
        /* <DEDUP_REMOVED lines=19> */
.L_x_8480:
[----:B------:R1:W5:Y:S01]  /*a280*/  LDG.E.U8 R2, desc[UR36][R4.64] ;  /* 0x0000002404027981 */ /* 0x000362000c1e1100 */
[----:B------:R-:W-:Y:S01]  /*a290*/  IMAD.MOV.U32 R3, RZ, RZ, RZ ;  /* 0x000000ffff037224 */ /* 0x000fe200078e00ff */
[----:B------:R-:W-:Y:S06]  /*a2a0*/  BRA `(.L_x_8482) ;  /* 0x0000000c00407947 */ /* 0x000fec0003800000 */
.L_x_8479:
        /* <DEDUP_REMOVED lines=8> */
.L_x_8484:
[----:B------:R-:W2:Y:S02]  /*a330*/  LDG.E R2, desc[UR36][R4.64] ;  /* 0x0000002404027981 */ /* 0x000ea4000c1e1900 */
[----:B--2---:R-:W-:Y:S01]  /*a340*/  SHF.R.S32.HI R3, RZ, 0x1f, R2 ;  /* 0x0000001fff037819 */ /* 0x004fe20000011402 */
[----:B------:R-:W-:Y:S06]  /*a350*/  BRA `(.L_x_8482) ;  /* 0x0000000c00147947 */ /* 0x000fec0003800000 */
.L_x_8483:
[----:B------:R-:W2:Y:S02]  /*a360*/  LDG.E.S16 R2, desc[UR36][R4.64] ;  /* 0x0000002404027981 */ /* 0x000ea4000c1e1700 */
[----:B--2---:R-:W-:Y:S01]  /*a370*/  SHF.R.S32.HI R3, RZ, 0x1f, R2 ;  /* 0x0000001fff037819 */ /* 0x004fe20000011402 */
[----:B------:R-:W-:Y:S06]  /*a380*/  BRA `(.L_x_8482) ;  /* 0x0000000c00087947 */ /* 0x000fec0003800000 */
.L_x_8478:
        /* <DEDUP_REMOVED lines=9> */
.L_x_8486:
[----:B------:R-:W2:Y:S02]  /*a420*/  LDG.E.U16 R4, desc[UR36][R4.64] ;  /* 0x0000002404047981 */ /* 0x000ea4000c1e1500 */
[----:B--2---:R-:W-:-:S06]  /*a430*/  HADD2.F32 R2, -RZ, R4.H0_H0 ;  /* 0x20000004ff027230 */ /* 0x004fcc0000004100 */
[----:B------:R-:W2:Y:S02]  /*a440*/  F2I.S64.TRUNC R2, R2 ;  /* 0x0000000200027311 */ /* 0x000ea4000020d900 */
[----:B--2---:R-:W-:Y:S05]  /*a450*/  BRA `(.L_x_8482) ;  /* 0x0000000800d47947 */ /* 0x004fea0003800000 */
.L_x_8485:
        /* <DEDUP_REMOVED lines=9> */
.L_x_8488:
[----:B------:R-:W2:Y:S02]  /*a4f0*/  LDG.E.U16 R4, desc[UR36][R4.64] ;  /* 0x0000002404047981 */ /* 0x000ea4000c1e1500 */
[----:B--2---:R-:W-:-:S06]  /*a500*/  HADD2.F32 R2, -RZ, R4.H0_H0 ;  /* 0x20000004ff027230 */ /* 0x004fcc0000004100 */
[----:B------:R-:W2:Y:S02]  /*a510*/  F2I.S64.TRUNC R2, R2 ;  /* 0x0000000200027311 */ /* 0x000ea4000020d900 */
[----:B--2---:R-:W-:Y:S05]  /*a520*/  BRA `(.L_x_8482) ;  /* 0x0000000800a07947 */ /* 0x004fea0003800000 */
.L_x_8487:
[----:B------:R-:W2:Y:S02]  /*a530*/  LDG.E.64 R2, desc[UR36][R4.64] ;  /* 0x0000002404027981 */ /* 0x000ea4000c1e1b00 */
[----:B--2---:R-:W2:Y:S02]  /*a540*/  F2I.S64.F64.TRUNC R2, R2 ;  /* 0x0000000200027311 */ /* 0x004ea4000030d900 */
[----:B--2---:R-:W-:Y:S05]  /*a550*/  BRA `(.L_x_8482) ;  /* 0x0000000800947947 */ /* 0x004fea0003800000 */
.L_x_8477:
        /* <DEDUP_REMOVED lines=11> */
[----:B------:R-:W-:Y:S01]  /*a610*/  SEL R2, RZ, 0x1, !P0 ;  /* 0x00000001ff027807 */ /* 0x000fe20004000000 */
[----:B------:R-:W-:Y:S08]  /*a620*/  BRA `(.L_x_8482) ;  /* 0x0000000800607947 */ /* 0x000ff00003800000 */
.L_x_8491:
[----:B------:R-:W2:Y:S02]  /*a630*/  LDG.E.64 R2, desc[UR36][R4.64] ;  /* 0x0000002404027981 */ /* 0x000ea4000c1e1b00 */
[----:B--2---:R-:W0:Y:S02]  /*a640*/  F2I.S64.F64.TRUNC R2, R2 ;  /* 0x0000000200027311 */ /* 0x004e24000030d900 */
[----:B0-----:R-:W-:Y:S05]  /*a650*/  BRA `(.L_x_8482) ;  /* 0x0000000800547947 */ /* 0x001fea0003800000 */
.L_x_8490:
        /* <DEDUP_REMOVED lines=23> */
[----:B------:R-:W-:-:S06]  /*a7d0*/  LOP3.LUT R3, R3, 0x80000000, R0, 0xf8, !PT ;  /* 0x8000000003037812 */ /* 0x000fcc00078ef800 */
[----:B------:R-:W0:Y:S02]  /*a7e0*/  F2I.S64.TRUNC R2, R3 ;  /* 0x0000000300027311 */ /* 0x000e24000020d900 */
[----:B0-----:R-:W-:Y:S05]  /*a7f0*/  BRA `(.L_x_8482) ;  /* 0x0000000400ec7947 */ /* 0x001fea0003800000 */
.L_x_8493:
        /* <DEDUP_REMOVED lines=11> */
[----:B------:R-:W0:Y:S02]  /*a8b0*/  F2I.S64.TRUNC R2, R3 ;  /* 0x0000000300027311 */ /* 0x000e24000020d900 */
[----:B0-----:R-:W-:Y:S05]  /*a8c0*/  BRA `(.L_x_8482) ;  /* 0x0000000400b87947 */ /* 0x001fea0003800000 */
.L_x_8492:
[----:B------:R-:W2:Y:S02]  /*a8d0*/  LDG.E.U16 R2, desc[UR36][R4.64] ;  /* 0x0000002404027981 */ /* 0x000ea4000c1e1500 */
[----:B--2---:R-:W-:-:S06]  /*a8e0*/  SHF.L.U32 R2, R2, 0x10, RZ ;  /* 0x0000001002027819 */ /* 0x004fcc00000006ff */
[----:B------:R-:W0:Y:S02]  /*a8f0*/  F2I.S64.TRUNC R2, R2 ;  /* 0x0000000200027311 */ /* 0x000e24000020d900 */
[----:B0-----:R-:W-:Y:S05]  /*a900*/  BRA `(.L_x_8482) ;  /* 0x0000000400a87947 */ /* 0x001fea0003800000 */
.L_x_8489:
        /* <DEDUP_REMOVED lines=11> */
.L_x_8496:
        /* <DEDUP_REMOVED lines=21> */
.L_x_8500:
[----:B------:R-:W-:Y:S05]  /*ab10*/  BSYNC.RECONVERGENT B1 ;  /* 0x0000000000017941 */ /* 0x000fea0003800200 */
.L_x_8499:
[----:B------:R-:W-:Y:S02]  /*ab20*/  SHF.L.U32 R0, R0, 0x14, RZ ;  /* 0x0000001400007819 */ /* 0x000fe400000006ff */
[----:B------:R-:W-:-:S04]  /*ab30*/  LEA R2, R2, 0x3b800000, 0x17 ;  /* 0x3b80000002027811 */ /* 0x000fc800078eb8ff */
[----:B------:R-:W-:-:S07]  /*ab40*/  LOP3.LUT R2, R2, R0, R7, 0xfe, !PT ;  /* 0x0000000002027212 */ /* 0x000fce00078efe07 */
.L_x_8498:
[----:B------:R-:W-:Y:S05]  /*ab50*/  BSYNC.RECONVERGENT B0 ;  /* 0x0000000000007941 */ /* 0x000fea0003800200 */
.L_x_8497:
[----:B------:R-:W0:Y:S02]  /*ab60*/  F2I.S64.TRUNC R2, R2 ;  /* 0x0000000200027311 */ /* 0x000e24000020d900 */
[----:B0-----:R-:W-:Y:S05]  /*ab70*/  BRA `(.L_x_8482) ;  /* 0x00000004000c7947 */ /* 0x001fea0003800000 */
.L_x_8495:
        /* <DEDUP_REMOVED lines=21> */
.L_x_8504:
[----:B------:R-:W-:Y:S05]  /*acd0*/  BSYNC.RECONVERGENT B1 ;  /* 0x0000000000017941 */ /* 0x000fea0003800200 */
.L_x_8503:
[----:B------:R-:W-:Y:S01]  /*ace0*/  IMAD.SHL.U32 R0, R0, 0x200000, RZ ;  /* 0x0020000000007824 */ /* 0x000fe200078e00ff */
[----:B------:R-:W-:-:S04]  /*acf0*/  LEA R2, R2, 0x37800000, 0x17 ;  /* 0x3780000002027811 */ /* 0x000fc800078eb8ff */
[----:B------:R-:W-:-:S07]  /*ad00*/  LOP3.LUT R2, R2, R0, R7, 0xfe, !PT ;  /* 0x0000000002027212 */ /* 0x000fce00078efe07 */
.L_x_8502:
[----:B------:R-:W-:Y:S05]  /*ad10*/  BSYNC.RECONVERGENT B0 ;  /* 0x0000000000007941 */ /* 0x000fea0003800200 */
.L_x_8501:
[----:B------:R-:W4:Y:S02]  /*ad20*/  F2I.S64.TRUNC R2, R2 ;  /* 0x0000000200027311 */ /* 0x000f24000020d900 */
[----:B----4-:R-:W-:Y:S05]  /*ad30*/  BRA `(.L_x_8482) ;  /* 0x00000000009c7947 */ /* 0x010fea0003800000 */
.L_x_8494:
        /* <DEDUP_REMOVED lines=12> */
[----:B------:R-:W-:Y:S01]  /*ae00*/  @!P0 IMAD.MOV.U32 R2, RZ, RZ, 0x7f800001 ;  /* 0x7f800001ff028424 */ /* 0x000fe200078e00ff */
[----:B------:R-:W-:-:S07]  /*ae10*/  @P0 SHF.L.U32 R2, R4, 0x17, RZ ;  /* 0x0000001704020819 */ /* 0x000fce00000006ff */
.L_x_8508:
[----:B------:R-:W-:Y:S05]  /*ae20*/  BSYNC.RECONVERGENT B0 ;  /* 0x0000000000007941 */ /* 0x000fea0003800200 */
.L_x_8507:
[----:B------:R-:W3:Y:S02]  /*ae30*/  F2I.S64.TRUNC R2, R2 ;  /* 0x0000000200027311 */ /* 0x000ee4000020d900 */
[----:B---3--:R-:W-:Y:S05]  /*ae40*/  BRA `(.L_x_8482) ;  /* 0x0000000000587947 */ /* 0x008fea0003800000 */
.L_x_8481:
        /* <DEDUP_REMOVED lines=16> */
.L_x_8509:
[----:B------:R-:W-:Y:S01]  /*af50*/  CS2R R2, SRZ ;  /* 0x0000000000027805 */ /* 0x000fe2000001ff00 */
[----:B------:R-:W-:Y:S06]  /*af60*/  BRA `(.L_x_8482) ;  /* 0x0000000000107947 */ /* 0x000fec0003800000 */
.L_x_8506:
[----:B------:R2:W5:Y:S01]  /*af70*/  LDG.E.64 R2, desc[UR36][R4.64] ;  /* 0x0000002404027981 */ /* 0x000562000c1e1b00 */
[----:B------:R-:W-:Y:S05]  /*af80*/  BRA `(.L_x_8482) ;  /* 0x0000000000087947 */ /* 0x000fea0003800000 */
.L_x_8505:
[----:B------:R3:W5:Y:S01]  /*af90*/  LDG.E R2, desc[UR36][R4.64] ;  /* 0x0000002404027981 */ /* 0x000762000c1e1900 */
[----:B------:R-:W-:-:S07]  /*afa0*/  MOV R3, RZ ;  /* 0x000000ff00037202 */ /* 0x000fce0000000f00 */
.L_x_8482:
[----:B------:R-:W1:Y:S01]  /*afb0*/  LDCU.64 UR6, c[0x0][0x598] ;  /* 0x0000b300ff0677ac */ /* 0x000e620008000a00 */
[----:B-----5:R-:W-:Y:S01]  /*afc0*/  ISETP.NE.U32.AND P0, PT, R2, RZ, PT ;  /* 0x000000ff0200720c */ /* 0x020fe20003f05070 */
[----:B------:R-:W-:-:S04]  /*afd0*/  UPRMT UR4, UR41, 0x9910, URZ ;  /* 0x0000991029047896 */ /* 0x000fc800080000ff */
[----:B------:R-:W-:Y:S01]  /*afe0*/  UISETP.GT.AND UP0, UPT, UR4, 0x9, UPT ;  /* 0x000000090400788c */ /* 0x000fe2000bf04270 */
[----:B-1----:R-:W-:-:S04]  /*aff0*/  ISETP.NE.U32.AND P1, PT, RZ, UR6, PT ;  /* 0x00000006ff007c0c */ /* 0x002fc8000bf25070 */
[----:B------:R-:W-:-:S04]  /*b000*/  ISETP.NE.AND.EX P1, PT, RZ, UR7, PT, P1 ;  /* 0x00000007ff007c0c */ /* 0x000fc8000bf25310 */
[----:B------:R-:W-:-:S04]  /*b010*/  ISETP.NE.XOR.EX P0, PT, R3, RZ, P1, P0 ;  /* 0x000000ff0300720c */ /* 0x000fc80000f05b00 */
        /* <DEDUP_REMOVED lines=12> */
.L_x_8513:
[----:B------:R-:W-:Y:S01]  /*b0e0*/  STG.E.U8 desc[UR36][R16.64], R2 ;  /* 0x0000000210007986 */ /* 0x000fe2000c101124 */
[----:B------:R-:W-:Y:S05]  /*b0f0*/  EXIT ;  /* 0x000000000000794d */ /* 0x000fea0003800000 */
.L_x_8512:
        /* <DEDUP_REMOVED lines=9> */
.L_x_8516:
[----:B------:R-:W-:Y:S01]  /*b190*/  STG.E desc[UR36][R16.64], R2 ;  /* 0x0000000210007986 */ /* 0x000fe2000c101924 */
[----:B------:R-:W-:Y:S05]  /*b1a0*/  EXIT ;  /* 0x000000000000794d */ /* 0x000fea0003800000 */
.L_x_8515:
[----:B------:R-:W-:Y:S01]  /*b1b0*/  STG.E.U16 desc[UR36][R16.64], R2 ;  /* 0x0000000210007986 */ /* 0x000fe2000c101524 */
[----:B------:R-:W-:Y:S05]  /*b1c0*/  EXIT ;  /* 0x000000000000794d */ /* 0x000fea0003800000 */
.L_x_8511:
        /* <DEDUP_REMOVED lines=9> */
.L_x_8518:
[----:B------:R-:W-:-:S04]  /*b260*/  I2FP.F32.U32 R0, R2 ;  /* 0x0000000200007245 */ /* 0x000fc80000201000 */
[----:B------:R-:W-:-:S05]  /*b270*/  F2FP.F16.F32.PACK_AB R0, RZ, R0 ;  /* 0x00000000ff00723e */ /* 0x000fca00000000ff */
[----:B------:R-:W-:Y:S01]  /*b280*/  STG.E.U16 desc[UR36][R16.64], R0 ;  /* 0x0000000010007986 */ /* 0x000fe2000c101524 */
[----:B------:R-:W-:Y:S05]  /*b290*/  EXIT ;  /* 0x000000000000794d */ /* 0x000fea0003800000 */
.L_x_8517:
        /* <DEDUP_REMOVED lines=10> */
.L_x_8520:
[----:B------:R-:W-:-:S04]  /*b340*/  I2FP.F32.U32 R2, R2 ;  /* 0x0000000200027245 */ /* 0x000fc80000201000 */
[----:B------:R-:W-:-:S04]  /*b350*/  F2FP.F16.F32.PACK_AB R3, RZ, R2 ;  /* 0x00000002ff03723e */ /* 0x000fc800000000ff */
[----:B------:R-:W-:-:S05]  /*b360*/  PRMT R3, R3, 0x5410, RZ ;  /* 0x0000541003037816 */ /* 0x000fca00000000ff */
[----:B------:R-:W-:Y:S01]  /*b370*/  STG.E desc[UR36][R16.64], R3 ;  /* 0x0000000310007986 */ /* 0x000fe2000c101924 */
[----:B------:R-:W-:Y:S05]  /*b380*/  EXIT ;  /* 0x000000000000794d */ /* 0x000fea0003800000 */
.L_x_8519:
[----:B------:R-:W1:Y:S02]  /*b390*/  I2F.F64.U32 R2, R2 ;  /* 0x0000000200027312 */ /* 0x000e640000201800 */
[----:B-1----:R-:W-:Y:S01]  /*b3a0*/  STG.E.64 desc[UR36][R16.64], R2 ;  /* 0x0000000210007986 */ /* 0x002fe2000c101b24 */
[----:B------:R-:W-:Y:S05]  /*b3b0*/  EXIT ;  /* 0x000000000000794d */ /* 0x000fea0003800000 */
.L_x_8510:
        /* <DEDUP_REMOVED lines=12> */
.L_x_8524:
        /* <DEDUP_REMOVED lines=16> */
.L_x_8527:
[----:B------:R-:W-:-:S07]  /*b580*/  PRMT R8, R0, 0x7610, R8 ;  /* 0x0000761000087816 */ /* 0x000fce0000000008 */
.L_x_8526:
[----:B------:R-:W-:Y:S05]  /*b590*/  BSYNC.RECONVERGENT B0 ;  /* 0x0000000000007941 */ /* 0x000fea0003800200 */
.L_x_8525:
[----:B------:R-:W-:Y:S01]  /*b5a0*/  STG.E.U8 desc[UR36][R16.64], R8 ;  /* 0x0000000810007986 */ /* 0x000fe2000c101124 */
[----:B------:R-:W-:Y:S05]  /*b5b0*/  EXIT ;  /* 0x000000000000794d */ /* 0x000fea0003800000 */
.L_x_8523:
        /* <DEDUP_REMOVED lines=16> */
.L_x_8530:
[----:B------:R-:W-:-:S07]  /*b6c0*/  PRMT R8, R0, 0x7610, R8 ;  /* 0x0000761000087816 */ /* 0x000fce0000000008 */
.L_x_8529:
[----:B------:R-:W-:Y:S05]  /*b6d0*/  BSYNC.RECONVERGENT B0 ;  /* 0x0000000000007941 */ /* 0x000fea0003800200 */
.L_x_8528:
[----:B------:R-:W-:Y:S01]  /*b6e0*/  STG.E.U8 desc[UR36][R16.64], R8 ;  /* 0x0000000810007986 */ /* 0x000fe2000c101124 */
[----:B------:R-:W-:Y:S05]  /*b6f0*/  EXIT ;  /* 0x000000000000794d */ /* 0x000fea0003800000 */
.L_x_8522:
        /* <DEDUP_REMOVED lines=21> */
.L_x_8532:
[----:B------:R-:W-:-:S05]  /*b850*/  IMAD.MOV.U32 R3, RZ, RZ, RZ ;  /* 0x000000ffff037224 */ /* 0x000fca00078e00ff */
[----:B------:R-:W-:Y:S01]  /*b860*/  STG.E.64 desc[UR36][R16.64], R2 ;  /* 0x0000000210007986 */ /* 0x000fe2000c101b24 */
[----:B------:R-:W-:Y:S05]  /*b870*/  EXIT ;  /* 0x000000000000794d */ /* 0x000fea0003800000 */
.L_x_8531:
[----:B------:R-:W-:Y:S01]  /*b880*/  STG.E desc[UR36][R16.64], R2 ;  /* 0x0000000210007986 */ /* 0x000fe2000c101924 */
[----:B------:R-:W-:Y:S05]  /*b890*/  EXIT ;  /* 0x000000000000794d */ /* 0x000fea0003800000 */
.L_x_8521:
        /* <DEDUP_REMOVED lines=8> */
.L_x_8534:
[----:B------:R-:W-:Y:S01]  /*b920*/  CS2R R6, SRZ ;  /* 0x0000000000067805 */ /* 0x000fe2000001ff00 */
[----:B0-234-:R-:W0:Y:S04]  /*b930*/  I2F.F64.U32 R4, R2 ;  /* 0x0000000200047312 */ /* 0x01de280000201800 */
[----:B0-----:R-:W-:Y:S01]  /*b940*/  STG.E.128 desc[UR36][R16.64], R4 ;  /* 0x0000000410007986 */ /* 0x001fe2000c101d24 */
[----:B------:R-:W-:Y:S05]  /*b950*/  EXIT ;  /* 0x000000000000794d */ /* 0x000fea0003800000 */
.L_x_8533:
[----:B------:R-:W-:-:S09]  /*b960*/  UISETP.NE.AND UP0, UPT, UR4, 0xf, UPT ;  /* 0x0000000f0400788c */ /* 0x000fd2000bf05270 */
[----:B------:R-:W-:Y:S05]  /*b970*/  BRA.U !UP0, `(.L_x_8535) ;  /* 0x0000000108d47547 */ /* 0x000fea000b800000 */
[----:B------:R-:W-:-:S09]  /*b980*/  UISETP.NE.AND UP0, UPT, UR4, 0x17, UPT ;  /* 0x000000170400788c */ /* 0x000fd2000bf05270 */
[----:B------:R-:W-:Y:S05]  /*b990*/  BRA.U !UP0, `(.L_x_8536) ;  /* 0x0000000108847547 */ /* 0x000fea000b800000 */
[----:B------:R-:W-:-:S09]  /*b9a0*/  UISETP.NE.AND UP0, UPT, UR4, 0x18, UPT ;  /* 0x000000180400788c */ /* 0x000fd2000bf05270 */
[----:B------:R-:W-:Y:S05]  /*b9b0*/  BRA.U !UP0, `(.L_x_8537) ;  /* 0x0000000108447547 */ /* 0x000fea000b800000 */
.L_x_8514:
[----:B------:R-:W-:Y:S01]  /*b9c0*/  MOV R0, 0x0 ;  /* 0x0000000000007802 */ /* 0x000fe20000000f00 */
[----:B------:R-:W0:Y:S01]  /*b9d0*/  LDCU.64 UR4, c[0x4][0x140] ;  /* 0x01002800ff0477ac */ /* 0x000e220008000a00 */
[----:B------:R-:W-:Y:S02]  /*b9e0*/  HFMA2 R8, -RZ, RZ, 0, 6.020069122314453125e-06 ;  /* 0x00000065ff087431 */ /* 0x000fe400000001ff */
[----:B------:R-:W-:Y:S01]  /*b9f0*/  IMAD.MOV.U32 R12, RZ, RZ, 0x1 ;  /* 0x00000001ff0c7424 */ /* 0x000fe200078e00ff */
[----:B------:R1:W1:Y:S01]  /*ba00*/  LDC.64 R2, c[0x4][R0] ;  /* 0x0100000000027b82 */ /* 0x0002620000000a00 */
[----:B------:R-:W5:Y:S01]  /*ba10*/  LDCU.64 UR6, c[0x4][0x148] ;  /* 0x01002900ff0677ac */ /* 0x000f620008000a00 */
[----:B------:R-:W-:Y:S01]  /*ba20*/  MOV R13, RZ ;  /* 0x000000ff000d7202 */ /* 0x000fe20000000f00 */
[----:B------:R-:W5:Y:S01]  /*ba30*/  LDCU.64 UR8, c[0x4][0x10] ;  /* 0x01000200ff0877ac */ /* 0x000f620008000a00 */
[----:B0-234-:R-:W-:Y:S01]  /*ba40*/  MOV R4, UR4 ;  /* 0x0000000400047c02 */ /* 0x01dfe20008000f00 */
[----:B------:R-:W-:Y:S01]  /*ba50*/  IMAD.U32 R5, RZ, RZ, UR5 ;  /* 0x00000005ff057e24 */ /* 0x000fe2000f8e00ff */
[----:B-----5:R-:W-:Y:S01]  /*ba60*/  MOV R6, UR6 ;  /* 0x0000000600067c02 */ /* 0x020fe20008000f00 */
[----:B------:R-:W-:Y:S01]  /*ba70*/  IMAD.U32 R7, RZ, RZ, UR7 ;  /* 0x00000007ff077e24 */ /* 0x000fe2000f8e00ff */
[----:B------:R-:W-:Y:S01]  /*ba80*/  MOV R10, UR8 ;  /* 0x00000008000a7c02 */ /* 0x000fe20008000f00 */
[----:B------:R-:W-:-:S07]  /*ba90*/  IMAD.U32 R11, RZ, RZ, UR9 ;  /* 0x00000009ff0b7e24 */ /* 0x000fce000f8e00ff */
[----:B------:R-:W-:-:S07]  /*baa0*/  LEPC R20, `(.L_x_8538) ;  /* 0x000000001014794e */ /* 0x000fce0000000000 */
[----:B-1----:R-:W-:Y:S05]  /*bab0*/  CALL.ABS.NOINC R2 ;  /* 0x0000000002007343 */ /* 0x002fea0003c00000 */
.L_x_8538:
[----:B------:R-:W-:Y:S05]  /*bac0*/  EXIT ;  /* 0x000000000000794d */ /* 0x000fea0003800000 */
.L_x_8537:
[----:B0-234-:R-:W-:Y:S01]  /*bad0*/  I2FP.F32.U32 R5, R2 ;  /* 0x0000000200057245 */ /* 0x01dfe20000201000 */
        /* <DEDUP_REMOVED lines=10> */
.L_x_8540:
[----:B------:R-:W-:Y:S05]  /*bb80*/  BSYNC.RECONVERGENT B0 ;  /* 0x0000000000007941 */ /* 0x000fea0003800200 */
.L_x_8539:
[----:B------:R-:W-:Y:S01]  /*bb90*/  STG.E.U8 desc[UR36][R16.64], R3 ;  /* 0x0000000310007986 */ /* 0x000fe2000c101124 */
[----:B------:R-:W-:Y:S05]  /*bba0*/  EXIT ;  /* 0x000000000000794d */ /* 0x000fea0003800000 */
.L_x_8536:
[----:B0-234-:R-:W-:-:S04]  /*bbb0*/  I2FP.F32.U32 R5, R2 ;  /* 0x0000000200057245 */ /* 0x01dfc80000201000 */
        /* <DEDUP_REMOVED lines=12> */
.L_x_8541:
[----:B------:R-:W-:Y:S01]  /*bc80*/  HFMA2 R3, -RZ, RZ, 0, 7.569789886474609375e-06 ;  /* 0x0000007fff037431 */ /* 0x000fe200000001ff */
[----:B------:R-:W-:-:S04]  /*bc90*/  ISETP.GT.U32.AND P0, PT, R5, 0x7f800000, PT ;  /* 0x7f8000000500780c */ /* 0x000fc80003f04070 */
[----:B------:R-:W-:-:S05]  /*bca0*/  SEL R3, R3, 0x7c, P0 ;  /* 0x0000007c03037807 */ /* 0x000fca0000000000 */
[----:B------:R-:W-:Y:S01]  /*bcb0*/  STG.E.U8 desc[UR36][R16.64], R3 ;  /* 0x0000000310007986 */ /* 0x000fe2000c101124 */
[----:B------:R-:W-:Y:S05]  /*bcc0*/  EXIT ;  /* 0x000000000000794d */ /* 0x000fea0003800000 */
.L_x_8535:
[----:B------:R-:W-:-:S04]  /*bcd0*/  I2FP.F32.U32 R0, R2 ;  /* 0x0000000200007245 */ /* 0x000fc80000201000 */
[----:B------:R-:W-:-:S05]  /*bce0*/  F2FP.BF16.F32.PACK_AB R0, RZ, R0 ;  /* 0x00000000ff00723e */ /* 0x000fca00000010ff */
[----:B------:R-:W-:Y:S01]  /*bcf0*/  STG.E.U16 desc[UR36][R16.64], R0 ;  /* 0x0000000010007986 */ /* 0x000fe2000c101524 */
[----:B------:R-:W-:Y:S05]  /*bd00*/  EXIT ;  /* 0x000000000000794d */ /* 0x000fea0003800000 */
.L_x_8542:
        /* <DEDUP_REMOVED lines=15> */
.L_x_42772:


//--------------------- .text._ZN2at6native27unrolled_elementwise_kernelINS0_13AUnaryFunctorIllbZZZNS0_23logical_xor_kernel_cudaERNS_14TensorIteratorEENKUlvE0_clEvENKUlvE2_clEvEUlllE_EESt5arrayIPcLm2EELi4E23TrivialOffsetCalculatorILi1EjESD_NS0_6memory12LoadWithCastILi1EEENSE_13StoreWithCastILi1EEEEEviT_T0_T2_T3_T4_T5_ --------------------------
	.section	.text._ZN2at6native27unrolled_elementwise_kernelINS0_13AUnaryFunctorIllbZZZNS0_23logical_xor_kernel_cudaERNS_14TensorIteratorEENKUlvE0_clEvENKUlvE2_clEvEUlllE_EESt5arrayIPcLm2EELi4E23TrivialOffsetCalculatorILi1EjESD_NS0_6memory12LoadWithCastILi1EEENSE_13StoreWithCastILi1EEEEEviT_T0_T2_T3_T4_T5_,"ax",@progbits
	.align	128
        .global         _ZN2at6native27unrolled_elementwise_kernelINS0_13AUnaryFunctorIllbZZZNS0_23logical_xor_kernel_cudaERNS_14TensorIteratorEENKUlvE0_clEvENKUlvE2_clEvEUlllE_EESt5arrayIPcLm2EELi4E23TrivialOffsetCalculatorILi1EjESD_NS0_6memory12LoadWithCastILi1EEENSE_13StoreWithCastILi1EEEEEviT_T0_T2_T3_T4_T5_
        .type           _ZN2at6native27unrolled_elementwise_kernelINS0_13AUnaryFunctorIllbZZZNS0_23logical_xor_kernel_cudaERNS_14TensorIteratorEENKUlvE0_clEvENKUlvE2_clEvEUlllE_EESt5arrayIPcLm2EELi4E23TrivialOffsetCalculatorILi1EjESD_NS0_6memory12LoadWithCastILi1EEENSE_13StoreWithCastILi1EEEEEviT_T0_T2_T3_T4_T5_,@function
        .size           _ZN2at6native27unrolled_elementwise_kernelINS0_13AUnaryFunctorIllbZZZNS0_23logical_xor_kernel_cudaERNS_14TensorIteratorEENKUlvE0_clEvENKUlvE2_clEvEUlllE_EESt5arrayIPcLm2EELi4E23TrivialOffsetCalculatorILi1EjESD_NS0_6memory12LoadWithCastILi1EEENSE_13StoreWithCastILi1EEEEEviT_T0_T2_T3_T4_T5_,(.L_x_42773 - _ZN2at6native27unrolled_elementwise_kernelINS0_13AUnaryFunctorIllbZZZNS0_23logical_xor_kernel_cudaERNS_14TensorIteratorEENKUlvE0_clEvENKUlvE2_clEvEUlllE_EESt5arrayIPcLm2EELi4E23TrivialOffsetCalculatorILi1EjESD_NS0_6memory12LoadWithCastILi1EEENSE_13StoreWithCastILi1EEEEEviT_T0_T2_T3_T4_T5_)
        .other          _ZN2at6native27unrolled_elementwise_kernelINS0_13AUnaryFunctorIllbZZZNS0_23logical_xor_kernel_cudaERNS_14TensorIteratorEENKUlvE0_clEvENKUlvE2_clEvEUlllE_EESt5arrayIPcLm2EELi4E23TrivialOffsetCalculatorILi1EjESD_NS0_6memory12LoadWithCastILi1EEENSE_13StoreWithCastILi1EEEEEviT_T0_T2_T3_T4_T5_,@"STO_CUDA_ENTRY STV_DEFAULT"
_ZN2at6native27unrolled_elementwise_kernelINS0_13AUnaryFunctorIllbZZZNS0_23logical_xor_kernel_cudaERNS_14TensorIteratorEENKUlvE0_clEvENKUlvE2_clEvEUlllE_EESt5arrayIPcLm2EELi4E23TrivialOffsetCalculatorILi1EjESD_NS0_6memory12LoadWithCastILi1EEENSE_13StoreWithCastILi1EEEEEviT_T0_T2_T3_T4_T5_:
.text._ZN2at6native27unrolled_elementwise_kernelINS0_13AUnaryFunctorIllbZZZNS0_23logical_xor_kernel_cudaERNS_14TensorIteratorEENKUlvE0_clEvENKUlvE2_clEvEUlllE_EESt5arrayIPcLm2EELi4E23TrivialOffsetCalculatorILi1EjESD_NS0_6memory12LoadWithCastILi1EEENSE_13StoreWithCastILi1EEEEEviT_T0_T2_T3_T4_T5_:
        /* <DEDUP_REMOVED lines=33> */
.L_x_8548:
[----:B------:R1:W5:Y:S01]  /*0210*/  LDG.E.U8 R4, desc[UR36][R6.64] ;  /* 0x0000002406047981 */ /* 0x000362000c1e1100 */
[----:B------:R-:W-:Y:S01]  /*0220*/  IMAD.MOV.U32 R5, RZ, RZ, RZ ;  /* 0x000000ffff057224 */ /* 0x000fe200078e00ff */
[----:B------:R-:W-:Y:S06]  /*0230*/  BRA `(.L_x_8550) ;  /* 0x0000000c00447947 */ /* 0x000fec0003800000 */
.L_x_8547:
        /* <DEDUP_REMOVED lines=8> */
.L_x_8552:
[----:B------:R-:W2:Y:S02]  /*02c0*/  LDG.E R4, desc[UR36][R6.64] ;  /* 0x0000002406047981 */ /* 0x000ea4000c1e1900 */
[----:B--2---:R-:W-:Y:S01]  /*02d0*/  SHF.R.S32.HI R5, RZ, 0x1f, R4 ;  /* 0x0000001fff057819 */ /* 0x004fe20000011404 */
[----:B------:R-:W-:Y:S06]  /*02e0*/  BRA `(.L_x_8550) ;  /* 0x0000000c00187947 */ /* 0x000fec0003800000 */
.L_x_8551:
[----:B------:R-:W2:Y:S02]  /*02f0*/  LDG.E.S16 R4, desc[UR36][R6.64] ;  /* 0x0000002406047981 */ /* 0x000ea4000c1e1700 */
[----:B--2---:R-:W-:Y:S01]  /*0300*/  SHF.R.S32.HI R5, RZ, 0x1f, R4 ;  /* 0x0000001fff057819 */ /* 0x004fe20000011404 */
[----:B------:R-:W-:Y:S06]  /*0310*/  BRA `(.L_x_8550) ;  /* 0x0000000c000c7947 */ /* 0x000fec0003800000 */
.L_x_8546:
        /* <DEDUP_REMOVED lines=9> */
.L_x_8554:
[----:B------:R-:W2:Y:S02]  /*03b0*/  LDG.E.U16 R6, desc[UR36][R6.64] ;  /* 0x0000002406067981 */ /* 0x000ea4000c1e1500 */
[----:B--2---:R-:W-:-:S06]  /*03c0*/  HADD2.F32 R4, -RZ, R6.H0_H0 ;  /* 0x20000006ff047230 */ /* 0x004fcc0000004100 */
[----:B------:R-:W2:Y:S02]  /*03d0*/  F2I.S64.TRUNC R4, R4 ;  /* 0x0000000400047311 */ /* 0x000ea4000020d900 */
[----:B--2---:R-:W-:Y:S05]  /*03e0*/  BRA `(.L_x_8550) ;  /* 0x0000000800d87947 */ /* 0x004fea0003800000 */
.L_x_8553:
        /* <DEDUP_REMOVED lines=9> */
.L_x_8556:
[----:B------:R-:W2:Y:S02]  /*0480*/  LDG.E.U16 R6, desc[UR36][R6.64] ;  /* 0x0000002406067981 */ /* 0x000ea4000c1e1500 */
[----:B--2---:R-:W-:-:S06]  /*0490*/  HADD2.F32 R4, -RZ, R6.H0_H0 ;  /* 0x20000006ff047230 */ /* 0x004fcc0000004100 */
[----:B------:R-:W2:Y:S02]  /*04a0*/  F2I.S64.TRUNC R4, R4 ;  /* 0x0000000400047311 */ /* 0x000ea4000020d900 */
[----:B--2---:R-:W-:Y:S05]  /*04b0*/  BRA `(.L_x_8550) ;  /* 0x0000000800a47947 */ /* 0x004fea0003800000 */
.L_x_8555:
[----:B------:R-:W2:Y:S02]  /*04c0*/  LDG.E.64 R4, desc[UR36][R6.64] ;  /* 0x0000002406047981 */ /* 0x000ea4000c1e1b00 */
[----:B--2---:R-:W2:Y:S02]  /*04d0*/  F2I.S64.F64.TRUNC R4, R4 ;  /* 0x0000000400047311 */ /* 0x004ea4000030d900 */
[----:B--2---:R-:W-:Y:S05]  /*04e0*/  BRA `(.L_x_8550) ;  /* 0x0000000800987947 */ /* 0x004fea0003800000 */
.L_x_8545:
        /* <DEDUP_REMOVED lines=13> */
.L_x_8559:
[----:B------:R-:W2:Y:S02]  /*05c0*/  LDG.E.64 R4, desc[UR36][R6.64] ;  /* 0x0000002406047981 */ /* 0x000ea4000c1e1b00 */
[----:B--2---:R-:W2:Y:S02]  /*05d0*/  F2I.S64.F64.TRUNC R4, R4 ;  /* 0x0000000400047311 */ /* 0x004ea4000030d900 */
[----:B--2---:R-:W-:Y:S05]  /*05e0*/  BRA `(.L_x_8550) ;  /* 0x0000000800587947 */ /* 0x004fea0003800000 */
.L_x_8558:
        /* <DEDUP_REMOVED lines=24> */
[----:B------:R2:W3:Y:S02]  /*0770*/  F2I.S64.TRUNC R4, R3 ;  /* 0x0000000300047311 */ /* 0x0004e4000020d900 */
[----:B--23--:R-:W-:Y:S05]  /*0780*/  BRA `(.L_x_8550) ;  /* 0x0000000400f07947 */ /* 0x00cfea0003800000 */
.L_x_8561:
        /* <DEDUP_REMOVED lines=12> */
[----:B------:R2:W3:Y:S02]  /*0850*/  F2I.S64.TRUNC R4, R0 ;  /* 0x0000000000047311 */ /* 0x0004e4000020d900 */
[----:B--23--:R-:W-:Y:S05]  /*0860*/  BRA `(.L_x_8550) ;  /* 0x0000000400b87947 */ /* 0x00cfea0003800000 */
.L_x_8560:
[----:B------:R-:W2:Y:S02]  /*0870*/  LDG.E.U16 R4, desc[UR36][R6.64] ;  /* 0x0000002406047981 */ /* 0x000ea4000c1e1500 */
[----:B--2---:R-:W-:-:S06]  /*0880*/  IMAD.U32 R4, R4, 0x10000, RZ ;  /* 0x0001000004047824 */ /* 0x004fcc00078e00ff */
[----:B------:R-:W2:Y:S02]  /*0890*/  F2I.S64.TRUNC R4, R4 ;  /* 0x0000000400047311 */ /* 0x000ea4000020d900 */
[----:B--2---:R-:W-:Y:S05]  /*08a0*/  BRA `(.L_x_8550) ;  /* 0x0000000400a87947 */ /* 0x004fea0003800000 */
.L_x_8557:
        /* <DEDUP_REMOVED lines=11> */
.L_x_8564:
        /* <DEDUP_REMOVED lines=21> */
.L_x_8568:
[----:B------:R-:W-:Y:S05]  /*0ab0*/  BSYNC.RECONVERGENT B1 ;  /* 0x0000000000017941 */ /* 0x000fea0003800200 */
.L_x_8567:
[----:B------:R-:W-:Y:S01]  /*0ac0*/  IMAD.SHL.U32 R0, R0, 0x100000, RZ ;  /* 0x0010000000007824 */ /* 0x000fe200078e00ff */
[----:B------:R-:W-:-:S04]  /*0ad0*/  LEA R3, R3, 0x3b800000, 0x17 ;  /* 0x3b80000003037811 */ /* 0x000fc800078eb8ff */
[----:B------:R-:W-:-:S07]  /*0ae0*/  LOP3.LUT R4, R3, R0, R7, 0xfe, !PT ;  /* 0x0000000003047212 */ /* 0x000fce00078efe07 */
.L_x_8566:
[----:B------:R-:W-:Y:S05]  /*0af0*/  BSYNC.RECONVERGENT B0 ;  /* 0x0000000000007941 */ /* 0x000fea0003800200 */
.L_x_8565:
[----:B------:R-:W4:Y:S02]  /*0b00*/  F2I.S64.TRUNC R4, R4 ;  /* 0x0000000400047311 */ /* 0x000f24000020d900 */
[----:B----4-:R-:W-:Y:S05]  /*0b10*/  BRA `(.L_x_8550) ;  /* 0x00000004000c7947 */ /* 0x010fea0003800000 */
.L_x_8563:
        /* <DEDUP_REMOVED lines=21> */
.L_x_8572:
[----:B------:R-:W-:Y:S05]  /*0c70*/  BSYNC.RECONVERGENT B1 ;  /* 0x0000000000017941 */ /* 0x000fea0003800200 */
.L_x_8571:
[----:B------:R-:W-:Y:S01]  /*0c80*/  IMAD.SHL.U32 R0, R0, 0x200000, RZ ;  /* 0x0020000000007824 */ /* 0x000fe200078e00ff */
[----:B------:R-:W-:-:S04]  /*0c90*/  LEA R3, R3, 0x37800000, 0x17 ;  /* 0x3780000003037811 */ /* 0x000fc800078eb8ff */
[----:B------:R-:W-:-:S07]  /*0ca0*/  LOP3.LUT R4, R3, R0, R7, 0xfe, !PT ;  /* 0x0000000003047212 */ /* 0x000fce00078efe07 */
.L_x_8570:
[----:B------:R-:W-:Y:S05]  /*0cb0*/  BSYNC.RECONVERGENT B0 ;  /* 0x0000000000007941 */ /* 0x000fea0003800200 */
.L_x_8569:
[----:B------:R-:W4:Y:S02]  /*0cc0*/  F2I.S64.TRUNC R4, R4 ;  /* 0x0000000400047311 */ /* 0x000f24000020d900 */
[----:B----4-:R-:W-:Y:S05]  /*0cd0*/  BRA `(.L_x_8550) ;  /* 0x00000000009c7947 */ /* 0x010fea0003800000 */
.L_x_8562:
[----:B------:R-:W-:-:S09]  /*0ce0*/  UISETP.NE.AND UP0, UPT, UR4, 0x1c, UPT ;  /* 0x0000001c0400788c */ /* 0x000fd2000bf05270 */
[----:B------:R-:W-:Y:S05]  /*0cf0*/  BRA.U !UP0, `(.L_x_8573) ;  /* 0x00000001088c7547 */ /* 0x000fea000b800000 */
[----:B------:R-:W-:-:S09]  /*0d00*/  UISETP.NE.AND UP0, UPT, UR4, 0x1d, UPT ;  /* 0x0000001d0400788c */ /* 0x000fd2000bf05270 */
[----:B------:R-:W-:Y:S05]  /*0d10*/  BRA.U !UP0, `(.L_x_8574) ;  /* 0x00000001087c7547 */ /* 0x000fea000b800000 */
[----:B------:R-:W-:-:S09]  /*0d20*/  UISETP.NE.AND UP0, UPT, UR4, 0x2c, UPT ;  /* 0x0000002c0400788c */ /* 0x000fd2000bf05270 */
[----:B------:R-:W-:Y:S05]  /*0d30*/  BRA.U !UP0, `(.L_x_8575) ;  /* 0x0000000108487547 */ /* 0x000fea000b800000 */
.L_x_8549:
        /* <DEDUP_REMOVED lines=16> */
.L_x_8576:
[----:B------:R-:W-:Y:S01]  /*0e40*/  CS2R R4, SRZ ;  /* 0x0000000000047805 */ /* 0x000fe2000001ff00 */
[----:B------:R-:W-:Y:S06]  /*0e50*/  BRA `(.L_x_8550) ;  /* 0x00000000003c7947 */ /* 0x000fec0003800000 */
.L_x_8575:
        /* <DEDUP_REMOVED lines=8> */
.L_x_8578:
[----:B------:R-:W-:Y:S05]  /*0ee0*/  BSYNC.RECONVERGENT B0 ;  /* 0x0000000000007941 */ /* 0x000fea0003800200 */
.L_x_8577:
[----:B------:R-:W2:Y:S02]  /*0ef0*/  F2I.S64.TRUNC R4, R4 ;  /* 0x0000000400047311 */ /* 0x000ea4000020d900 */
[----:B--2---:R-:W-:Y:S05]  /*0f00*/  BRA `(.L_x_8550) ;  /* 0x0000000000107947 */ /* 0x004fea0003800000 */
.L_x_8574:
[----:B------:R2:W5:Y:S01]  /*0f10*/  LDG.E.64 R4, desc[UR36][R6.64] ;  /* 0x0000002406047981 */ /* 0x000562000c1e1b00 */
[----:B------:R-:W-:Y:S05]  /*0f20*/  BRA `(.L_x_8550) ;  /* 0x0000000000087947 */ /* 0x000fea0003800000 */
.L_x_8573:
[----:B------:R3:W5:Y:S01]  /*0f30*/  LDG.E R4, desc[UR36][R6.64] ;  /* 0x0000002406047981 */ /* 0x000762000c1e1900 */
[----:B------:R-:W-:-:S07]  /*0f40*/  IMAD.MOV.U32 R5, RZ, RZ, RZ ;  /* 0x000000ffff057224 */ /* 0x000fce00078e00ff */
.L_x_8550:
[----:B-----5:R-:W-:Y:S01]  /*0f50*/  ISETP.NE.U32.AND P0, PT, R4, RZ, PT ;  /* 0x000000ff0400720c */ /* 0x020fe20003f05070 */
[----:B------:R-:W-:-:S03]  /*0f60*/  VIADD R19, R17, 0x80 ;  /* 0x0000008011137836 */ /* 0x000fc60000000000 */
[----:B------:R-:W-:-:S04]  /*0f70*/  ISETP.NE.AND.EX P0, PT, R5, RZ, PT, P0 ;  /* 0x000000ff0500720c */ /* 0x000fc80003f05300 */
[----:B------:R-:W-:-:S09]  /*0f80*/  P2R R18, PR, RZ, 0x1 ;  /* 0x00000001ff127803 */ /* 0x000fd20000000000 */
.L_x_8544:
[----:B------:R-:W-:Y:S05]  /*0f90*/  BSYNC.RECONVERGENT B6 ;  /* 0x0000000000067941 */ /* 0x000fea0003800200 */
.L_x_8543:
        /* <DEDUP_REMOVED lines=25> */
.L_x_8584:
[----:B------:R4:W5:Y:S01]  /*1130*/  LDG.E.U8 R4, desc[UR36][R6.64] ;  /* 0x0000002406047981 */ /* 0x000962000c1e1100 */
[----:B------:R-:W-:Y:S01]  /*1140*/  IMAD.MOV.U32 R5, RZ, RZ, RZ ;  /* 0x000000ffff057224 */ /* 0x000fe200078e00ff */
[----:B------:R-:W-:Y:S06]  /*1150*/  BRA `(.L_x_8586) ;  /* 0x0000000c00447947 */ /* 0x000fec0003800000 */
.L_x_8583:
        /* <DEDUP_REMOVED lines=8> */
.L_x_8588:
[----:B------:R-:W2:Y:S02]  /*11e0*/  LDG.E R4, desc[UR36][R6.64] ;  /* 0x0000002406047981 */ /* 0x000ea4000c1e1900 */
[----:B--2---:R-:W-:Y:S01]  /*11f0*/  SHF.R.S32.HI R5, RZ, 0x1f, R4 ;  /* 0x0000001fff057819 */ /* 0x004fe20000011404 */
[----:B------:R-:W-:Y:S06]  /*1200*/  BRA `(.L_x_8586) ;  /* 0x0000000c00187947 */ /* 0x000fec0003800000 */
.L_x_8587:
[----:B------:R-:W2:Y:S02]  /*1210*/  LDG.E.S16 R4, desc[UR36][R6.64] ;  /* 0x0000002406047981 */ /* 0x000ea4000c1e1700 */
[----:B--2---:R-:W-:Y:S01]  /*1220*/  SHF.R.S32.HI R5, RZ, 0x1f, R4 ;  /* 0x0000001fff057819 */ /* 0x004fe20000011404 */
[----:B------:R-:W-:Y:S06]  /*1230*/  BRA `(.L_x_8586) ;  /* 0x0000000c000c7947 */ /* 0x000fec0003800000 */
.L_x_8582:
        /* <DEDUP_REMOVED lines=9> */
.L_x_8590:
[----:B------:R-:W2:Y:S02]  /*12d0*/  LDG.E.U16 R6, desc[UR36][R6.64] ;  /* 0x0000002406067981 */ /* 0x000ea4000c1e1500 */
[----:B--2---:R-:W-:-:S06]  /*12e0*/  HADD2.F32 R4, -RZ, R6.H0_H0 ;  /* 0x20000006ff047230 */ /* 0x004fcc0000004100 */
[----:B------:R-:W3:Y:S02]  /*12f0*/  F2I.S64.TRUNC R4, R4 ;  /* 0x0000000400047311 */ /* 0x000ee4000020d900 */
[----:B---3--:R-:W-:Y:S05]  /*1300*/  BRA `(.L_x_8586) ;  /* 0x0000000800d87947 */ /* 0x008fea0003800000 */
.L_x_8589:
        /* <DEDUP_REMOVED lines=9> */
.L_x_8592:
[----:B------:R-:W2:Y:S02]  /*13a0*/  LDG.E.U16 R6, desc[UR36][R6.64] ;  /* 0x0000002406067981 */ /* 0x000ea4000c1e1500 */
[----:B--2---:R-:W-:-:S06]  /*13b0*/  HADD2.F32 R4, -RZ, R6.H0_H0 ;  /* 0x20000006ff047230 */ /* 0x004fcc0000004100 */
[----:B------:R-:W3:Y:S02]  /*13c0*/  F2I.S64.TRUNC R4, R4 ;  /* 0x0000000400047311 */ /* 0x000ee4000020d900 */
[----:B---3--:R-:W-:Y:S05]  /*13d0*/  BRA `(.L_x_8586) ;  /* 0x0000000800a47947 */ /* 0x008fea0003800000 */
.L_x_8591:
[----:B------:R-:W2:Y:S02]  /*13e0*/  LDG.E.64 R4, desc[UR36][R6.64] ;  /* 0x0000002406047981 */ /* 0x000ea4000c1e1b00 */
[----:B--2---:R-:W3:Y:S02]  /*13f0*/  F2I.S64.F64.TRUNC R4, R4 ;  /* 0x0000000400047311 */ /* 0x004ee4000030d900 */
[----:B---3--:R-:W-:Y:S05]  /*1400*/  BRA `(.L_x_8586) ;  /* 0x0000000800987947 */ /* 0x008fea0003800000 */
.L_x_8581:
        /* <DEDUP_REMOVED lines=13> */
.L_x_8595:
[----:B------:R-:W2:Y:S02]  /*14e0*/  LDG.E.64 R4, desc[UR36][R6.64] ;  /* 0x0000002406047981 */ /* 0x000ea4000c1e1b00 */
[----:B--2---:R-:W0:Y:S02]  /*14f0*/  F2I.S64.F64.TRUNC R4, R4 ;  /* 0x0000000400047311 */ /* 0x004e24000030d900 */
[----:B0-----:R-:W-:Y:S05]  /*1500*/  BRA `(.L_x_8586) ;  /* 0x0000000800587947 */ /* 0x001fea0003800000 */
.L_x_8594:
        /* <DEDUP_REMOVED lines=24> */
[----:B------:R0:W1:Y:S02]  /*1690*/  F2I.S64.TRUNC R4, R3 ;  /* 0x0000000300047311 */ /* 0x000064000020d900 */
[----:B01----:R-:W-:Y:S05]  /*16a0*/  BRA `(.L_x_8586) ;  /* 0x0000000400f07947 */ /* 0x003fea0003800000 */
.L_x_8597:
        /* <DEDUP_REMOVED lines=12> */
[----:B------:R0:W1:Y:S02]  /*1770*/  F2I.S64.TRUNC R4, R0 ;  /* 0x0000000000047311 */ /* 0x000064000020d900 */
[----:B01----:R-:W-:Y:S05]  /*1780*/  BRA `(.L_x_8586) ;  /* 0x0000000400b87947 */ /* 0x003fea0003800000 */
.L_x_8596:
[----:B------:R-:W2:Y:S02]  /*1790*/  LDG.E.U16 R4, desc[UR36][R6.64] ;  /* 0x0000002406047981 */ /* 0x000ea4000c1e1500 */
[----:B--2---:R-:W-:-:S06]  /*17a0*/  IMAD.U32 R4, R4, 0x10000, RZ ;  /* 0x0001000004047824 */ /* 0x004fcc00078e00ff */
[----:B------:R-:W0:Y:S02]  /*17b0*/  F2I.S64.TRUNC R4, R4 ;  /* 0x0000000400047311 */ /* 0x000e24000020d900 */
[----:B0-----:R-:W-:Y:S05]  /*17c0*/  BRA `(.L_x_8586) ;  /* 0x0000000400a87947 */ /* 0x001fea0003800000 */
.L_x_8593:
        /* <DEDUP_REMOVED lines=11> */
.L_x_8600:
        /* <DEDUP_REMOVED lines=21> */
.L_x_8604:
[----:B------:R-:W-:Y:S05]  /*19d0*/  BSYNC.RECONVERGENT B1 ;  /* 0x0000000000017941 */ /* 0x000fea0003800200 */
.L_x_8603:
[----:B------:R-:W-:Y:S01]  /*19e0*/  IMAD.SHL.U32 R0, R0, 0x100000, RZ ;  /* 0x0010000000007824 */ /* 0x000fe200078e00ff */
[----:B------:R-:W-:-:S04]  /*19f0*/  LEA R3, R3, 0x3b800000, 0x17 ;  /* 0x3b80000003037811 */ /* 0x000fc800078eb8ff */
[----:B------:R-:W-:-:S07]  /*1a00*/  LOP3.LUT R4, R3, R0, R7, 0xfe, !PT ;  /* 0x0000000003047212 */ /* 0x000fce00078efe07 */
.L_x_8602:
[----:B------:R-:W-:Y:S05]  /*1a10*/  BSYNC.RECONVERGENT B0 ;  /* 0x0000000000007941 */ /* 0x000fea0003800200 */
.L_x_8601:
[----:B------:R-:W2:Y:S02]  /*1a20*/  F2I.S64.TRUNC R4, R4 ;  /* 0x0000000400047311 */ /* 0x000ea4000020d900 */
[----:B--2---:R-:W-:Y:S05]  /*1a30*/  BRA `(.L_x_8586) ;  /* 0x00000004000c7947 */ /* 0x004fea0003800000 */
.L_x_8599:
        /* <DEDUP_REMOVED lines=21> */
.L_x_8608:
[----:B------:R-:W-:Y:S05]  /*1b90*/  BSYNC.RECONVERGENT B1 ;  /* 0x0000000000017941 */ /* 0x000fea0003800200 */
.L_x_8607:
[----:B------:R-:W-:Y:S01]  /*1ba0*/  IMAD.SHL.U32 R0, R0, 0x200000, RZ ;  /* 0x0020000000007824 */ /* 0x000fe200078e00ff */
[----:B------:R-:W-:-:S04]  /*1bb0*/  LEA R3, R3, 0x37800000, 0x17 ;  /* 0x3780000003037811 */ /* 0x000fc800078eb8ff */
[----:B------:R-:W-:-:S07]  /*1bc0*/  LOP3.LUT R4, R3, R0, R7, 0xfe, !PT ;  /* 0x0000000003047212 */ /* 0x000fce00078efe07 */
.L_x_8606:
[----:B------:R-:W-:Y:S05]  /*1bd0*/  BSYNC.RECONVERGENT B0 ;  /* 0x0000000000007941 */ /* 0x000fea0003800200 */
.L_x_8605:
[----:B------:R-:W2:Y:S02]  /*1be0*/  F2I.S64.TRUNC R4, R4 ;  /* 0x0000000400047311 */ /* 0x000ea4000020d900 */
[----:B--2---:R-:W-:Y:S05]  /*1bf0*/  BRA `(.L_x_8586) ;  /* 0x00000000009c7947 */ /* 0x004fea0003800000 */
.L_x_8598:
        /* <DEDUP_REMOVED lines=14> */
.L_x_8612:
[----:B------:R-:W-:Y:S05]  /*1ce0*/  BSYNC.RECONVERGENT B0 ;  /* 0x0000000000007941 */ /* 0x000fea0003800200 */
.L_x_8611:
[----:B------:R-:W2:Y:S02]  /*1cf0*/  F2I.S64.TRUNC R4, R4 ;  /* 0x0000000400047311 */ /* 0x000ea4000020d900 */
[----:B--2---:R-:W-:Y:S05]  /*1d00*/  BRA `(.L_x_8586) ;  /* 0x0000000000587947 */ /* 0x004fea0003800000 */
.L_x_8585:
        /* <DEDUP_REMOVED lines=16> */
.L_x_8613:
[----:B------:R-:W-:Y:S01]  /*1e10*/  CS2R R4, SRZ ;  /* 0x0000000000047805 */ /* 0x000fe2000001ff00 */
[----:B------:R-:W-:Y:S06]  /*1e20*/  BRA `(.L_x_8586) ;  /* 0x0000000000107947 */ /* 0x000fec0003800000 */
.L_x_8610:
[----:B------:R1:W5:Y:S01]  /*1e30*/  LDG.E.64 R4, desc[UR36][R6.64] ;  /* 0x0000002406047981 */ /* 0x000362000c1e1b00 */
[----:B------:R-:W-:Y:S05]  /*1e40*/  BRA `(.L_x_8586) ;  /* 0x0000000000087947 */ /* 0x000fea0003800000 */
.L_x_8609:
[----:B------:R0:W5:Y:S01]  /*1e50*/  LDG.E R4, desc[UR36][R6.64] ;  /* 0x0000002406047981 */ /* 0x000162000c1e1900 */
[----:B------:R-:W-:-:S07]  /*1e60*/  IMAD.MOV.U32 R5, RZ, RZ, RZ ;  /* 0x000000ffff057224 */ /* 0x000fce00078e00ff */
.L_x_8586:
[----:B-----5:R-:W-:Y:S01]  /*1e70*/  ISETP.NE.U32.AND P0, PT, R4, RZ, PT ;  /* 0x000000ff0400720c */ /* 0x020fe20003f05070 */
[----:B------:R-:W-:-:S03]  /*1e80*/  VIADD R19, R19, 0x80 ;  /* 0x0000008013137836 */ /* 0x000fc60000000000 */
[----:B------:R-:W-:-:S04]  /*1e90*/  ISETP.NE.AND.EX P0, PT, R5, RZ, PT, P0 ;  /* 0x000000ff0500720c */ /* 0x000fc80003f05300 */
[----:B------:R-:W-:-:S09]  /*1ea0*/  P2R R22, PR, RZ, 0x1 ;  /* 0x00000001ff167803 */ /* 0x000fd20000000000 */
.L_x_8580:
[----:B------:R-:W-:Y:S05]  /*1eb0*/  BSYNC.RECONVERGENT B6 ;  /* 0x0000000000067941 */ /* 0x000fea0003800200 */
.L_x_8579:
        /* <DEDUP_REMOVED lines=25> */
.L_x_8619:
[----:B------:R4:W5:Y:S01]  /*2050*/  LDG.E.U8 R4, desc[UR36][R6.64] ;  /* 0x0000002406047981 */ /* 0x000962000c1e1100 */
[----:B------:R-:W-:Y:S01]  /*2060*/  IMAD.MOV.U32 R5, RZ, RZ, RZ ;  /* 0x000000ffff057224 */ /* 0x000fe200078e00ff */
[----:B------:R-:W-:Y:S06]  /*2070*/  BRA `(.L_x_8621) ;  /* 0x0000000c00447947 */ /* 0x000fec0003800000 */
.L_x_8618:
        /* <DEDUP_REMOVED lines=8> */
.L_x_8623:
[----:B------:R-:W2:Y:S02]  /*2100*/  LDG.E R4, desc[UR36][R6.64] ;  /* 0x0000002406047981 */ /* 0x000ea4000c1e1900 */
[----:B--2---:R-:W-:Y:S01]  /*2110*/  SHF.R.S32.HI R5, RZ, 0x1f, R4 ;  /* 0x0000001fff057819 */ /* 0x004fe20000011404 */
[----:B------:R-:W-:Y:S06]  /*2120*/  BRA `(.L_x_8621) ;  /* 0x0000000c00187947 */ /* 0x000fec0003800000 */
.L_x_8622:
[----:B------:R-:W2:Y:S02]  /*2130*/  LDG.E.S16 R4, desc[UR36][R6.64] ;  /* 0x0000002406047981 */ /* 0x000ea4000c1e1700 */
[----:B--2---:R-:W-:Y:S01]  /*2140*/  SHF.R.S32.HI R5, RZ, 0x1f, R4 ;  /* 0x0000001fff057819 */ /* 0x004fe20000011404 */
[----:B------:R-:W-:Y:S06]  /*2150*/  BRA `(.L_x_8621) ;  /* 0x0000000c000c7947 */ /* 0x000fec0003800000 */
.L_x_8617:
        /* <DEDUP_REMOVED lines=9> */
.L_x_8625:
[----:B------:R-:W2:Y:S02]  /*21f0*/  LDG.E.U16 R6, desc[UR36][R6.64] ;  /* 0x0000002406067981 */ /* 0x000ea4000c1e1500 */
[----:B--2---:R-:W-:-:S06]  /*2200*/  HADD2.F32 R4, -RZ, R6.H0_H0 ;  /* 0x20000006ff047230 */ /* 0x004fcc0000004100 */
[----:B------:R-:W3:Y:S02]  /*2210*/  F2I.S64.TRUNC R4, R4 ;  /* 0x0000000400047311 */ /* 0x000ee4000020d900 */
[----:B---3--:R-:W-:Y:S05]  /*2220*/  BRA `(.L_x_8621) ;  /* 0x0000000800d87947 */ /* 0x008fea0003800000 */
.L_x_8624:
        /* <DEDUP_REMOVED lines=9> */
.L_x_8627:
[----:B------:R-:W2:Y:S02]  /*22c0*/  LDG.E.U16 R6, desc[UR36][R6.64] ;  /* 0x0000002406067981 */ /* 0x000ea4000c1e1500 */
[----:B--2---:R-:W-:-:S06]  /*22d0*/  HADD2.F32 R4, -RZ, R6.H0_H0 ;  /* 0x20000006ff047230 */ /* 0x004fcc0000004100 */
[----:B------:R-:W3:Y:S02]  /*22e0*/  F2I.S64.TRUNC R4, R4 ;  /* 0x0000000400047311 */ /* 0x000ee4000020d900 */
[----:B---3--:R-:W-:Y:S05]  /*22f0*/  BRA `(.L_x_8621) ;  /* 0x0000000800a47947 */ /* 0x008fea0003800000 */
.L_x_8626:
[----:B------:R-:W2:Y:S02]  /*2300*/  LDG.E.64 R4, desc[UR36][R6.64] ;  /* 0x0000002406047981 */ /* 0x000ea4000c1e1b00 */
[----:B--2---:R-:W3:Y:S02]  /*2310*/  F2I.S64.F64.TRUNC R4, R4 ;  /* 0x0000000400047311 */ /* 0x004ee4000030d900 */
[----:B---3--:R-:W-:Y:S05]  /*2320*/  BRA `(.L_x_8621) ;  /* 0x0000000800987947 */ /* 0x008fea0003800000 */
.L_x_8616:
        /* <DEDUP_REMOVED lines=13> */
.L_x_8630:
[----:B------:R-:W2:Y:S02]  /*2400*/  LDG.E.64 R4, desc[UR36][R6.64] ;  /* 0x0000002406047981 */ /* 0x000ea4000c1e1b00 */
[----:B--2---:R-:W3:Y:S02]  /*2410*/  F2I.S64.F64.TRUNC R4, R4 ;  /* 0x0000000400047311 */ /* 0x004ee4000030d900 */
[----:B---3--:R-:W-:Y:S05]  /*2420*/  BRA `(.L_x_8621) ;  /* 0x0000000800587947 */ /* 0x008fea0003800000 */
.L_x_8629:
        /* <DEDUP_REMOVED lines=24> */
[----:B------:R3:W4:Y:S02]  /*25b0*/  F2I.S64.TRUNC R4, R3 ;  /* 0x0000000300047311 */ /* 0x000724000020d900 */
[----:B---34-:R-:W-:Y:S05]  /*25c0*/  BRA `(.L_x_8621) ;  /* 0x0000000400f07947 */ /* 0x018fea0003800000 */
.L_x_8632:
        /* <DEDUP_REMOVED lines=12> */
[----:B------:R3:W4:Y:S02]  /*2690*/  F2I.S64.TRUNC R4, R0 ;  /* 0x0000000000047311 */ /* 0x000724000020d900 */
[----:B---34-:R-:W-:Y:S05]  /*26a0*/  BRA `(.L_x_8621) ;  /* 0x0000000400b87947 */ /* 0x018fea0003800000 */
.L_x_8631:
[----:B------:R-:W2:Y:S02]  /*26b0*/  LDG.E.U16 R4, desc[UR36][R6.64] ;  /* 0x0000002406047981 */ /* 0x000ea4000c1e1500 */
[----:B--2---:R-:W-:-:S06]  /*26c0*/  IMAD.U32 R4, R4, 0x10000, RZ ;  /* 0x0001000004047824 */ /* 0x004fcc00078e00ff */
[----:B------:R-:W3:Y:S02]  /*26d0*/  F2I.S64.TRUNC R4, R4 ;  /* 0x0000000400047311 */ /* 0x000ee4000020d900 */
[----:B---3--:R-:W-:Y:S05]  /*26e0*/  BRA `(.L_x_8621) ;  /* 0x0000000400a87947 */ /* 0x008fea0003800000 */
.L_x_8628:
        /* <DEDUP_REMOVED lines=11> */
.L_x_8635:
        /* <DEDUP_REMOVED lines=21> */
.L_x_8639:
[----:B------:R-:W-:Y:S05]  /*28f0*/  BSYNC.RECONVERGENT B1 ;  /* 0x0000000000017941 */ /* 0x000fea0003800200 */
.L_x_8638:
[----:B------:R-:W-:Y:S01]  /*2900*/  IMAD.SHL.U32 R0, R0, 0x100000, RZ ;  /* 0x0010000000007824 */ /* 0x000fe200078e00ff */
[----:B------:R-:W-:-:S04]  /*2910*/  LEA R3, R3, 0x3b800000, 0x17 ;  /* 0x3b80000003037811 */ /* 0x000fc800078eb8ff */
[----:B------:R-:W-:-:S07]  /*2920*/  LOP3.LUT R4, R3, R0, R7, 0xfe, !PT ;  /* 0x0000000003047212 */ /* 0x000fce00078efe07 */
.L_x_8637:
[----:B------:R-:W-:Y:S05]  /*2930*/  BSYNC.RECONVERGENT B0 ;  /* 0x0000000000007941 */ /* 0x000fea0003800200 */
.L_x_8636:
[----:B------:R-:W1:Y:S02]  /*2940*/  F2I.S64.TRUNC R4, R4 ;  /* 0x0000000400047311 */ /* 0x000e64000020d900 */
[----:B-1----:R-:W-:Y:S05]  /*2950*/  BRA `(.L_x_8621) ;  /* 0x00000004000c7947 */ /* 0x002fea0003800000 */
.L_x_8634:
        /* <DEDUP_REMOVED lines=21> */
.L_x_8643:
[----:B------:R-:W-:Y:S05]  /*2ab0*/  BSYNC.RECONVERGENT B1 ;  /* 0x0000000000017941 */ /* 0x000fea0003800200 */
.L_x_8642:
[----:B------:R-:W-:Y:S01]  /*2ac0*/  IMAD.SHL.U32 R0, R0, 0x200000, RZ ;  /* 0x0020000000007824 */ /* 0x000fe200078e00ff */
[----:B------:R-:W-:-:S04]  /*2ad0*/  LEA R3, R3, 0x37800000, 0x17 ;  /* 0x3780000003037811 */ /* 0x000fc800078eb8ff */
[----:B------:R-:W-:-:S07]  /*2ae0*/  LOP3.LUT R4, R3, R0, R7, 0xfe, !PT ;  /* 0x0000000003047212 */ /* 0x000fce00078efe07 */
.L_x_8641:
[----:B------:R-:W-:Y:S05]  /*2af0*/  BSYNC.RECONVERGENT B0 ;  /* 0x0000000000007941 */ /* 0x000fea0003800200 */
.L_x_8640:
[----:B------:R-:W1:Y:S02]  /*2b00*/  F2I.S64.TRUNC R4, R4 ;  /* 0x0000000400047311 */ /* 0x000e64000020d900 */
[----:B-1----:R-:W-:Y:S05]  /*2b10*/  BRA `(.L_x_8621) ;  /* 0x00000000009c7947 */ /* 0x002fea0003800000 */
.L_x_8633:
        /* <DEDUP_REMOVED lines=14> */
.L_x_8647:
[----:B------:R-:W-:Y:S05]  /*2c00*/  BSYNC.RECONVERGENT B0 ;  /* 0x0000000000007941 */ /* 0x000fea0003800200 */
.L_x_8646:
[----:B------:R-:W2:Y:S02]  /*2c10*/  F2I.S64.TRUNC R4, R4 ;  /* 0x0000000400047311 */ /* 0x000ea4000020d900 */
[----:B--2---:R-:W-:Y:S05]  /*2c20*/  BRA `(.L_x_8621) ;  /* 0x0000000000587947 */ /* 0x004fea0003800000 */
.L_x_8620:
        /* <DEDUP_REMOVED lines=16> */
.L_x_8648:
[----:B------:R-:W-:Y:S01]  /*2d30*/  CS2R R4, SRZ ;  /* 0x0000000000047805 */ /* 0x000fe2000001ff00 */
[----:B------:R-:W-:Y:S06]  /*2d40*/  BRA `(.L_x_8621) ;  /* 0x0000000000107947 */ /* 0x000fec0003800000 */
.L_x_8645:
[----:B------:R2:W5:Y:S01]  /*2d50*/  LDG.E.64 R4, desc[UR36][R6.64] ;  /* 0x0000002406047981 */ /* 0x000562000c1e1b00 */
[----:B------:R-:W-:Y:S05]  /*2d60*/  BRA `(.L_x_8621) ;  /* 0x0000000000087947 */ /* 0x000fea0003800000 */
.L_x_8644:
[----:B------:R1:W5:Y:S01]  /*2d70*/  LDG.E R4, desc[UR36][R6.64] ;  /* 0x0000002406047981 */ /* 0x000362000c1e1900 */
[----:B------:R-:W-:-:S07]  /*2d80*/  IMAD.MOV.U32 R5, RZ, RZ, RZ ;  /* 0x000000ffff057224 */ /* 0x000fce00078e00ff */
.L_x_8621:
[----:B-----5:R-:W-:Y:S01]  /*2d90*/  ISETP.NE.U32.AND P0, PT, R4, RZ, PT ;  /* 0x000000ff0400720c */ /* 0x020fe20003f05070 */
[----:B------:R-:W-:-:S03]  /*2da0*/  VIADD R19, R19, 0x80 ;  /* 0x0000008013137836 */ /* 0x000fc60000000000 */
[----:B------:R-:W-:-:S04]  /*2db0*/  ISETP.NE.AND.EX P0, PT, R5, RZ, PT, P0 ;  /* 0x000000ff0500720c */ /* 0x000fc80003f05300 */
[----:B------:R-:W-:-:S09]  /*2dc0*/  P2R R23, PR, RZ, 0x1 ;  /* 0x00000001ff177803 */ /* 0x000fd20000000000 */
.L_x_8615:
[----:B------:R-:W-:Y:S05]  /*2dd0*/  BSYNC.RECONVERGENT B6 ;  /* 0x0000000000067941 */ /* 0x000fea0003800200 */
.L_x_8614:
[----:B------:R-:W-:Y:S01]  /*2de0*/  ISETP.GE.AND P0, PT, R19, R16, PT ;  /* 0x000000101300720c */ /* 0x000fe20003f06270 */
[----:B------:R-:W-:Y:S01]  /*2df0*/  BSSY.RECONVERGENT B6, `(.L_x_8649) ;  /* 0x00000ed000067945 */ /* 0x000fe20003800200 */
[----:B------:R-:W-:-:S11]  /*2e00*/  PLOP3.LUT P1, PT, PT, PT, PT, 0x8, 0x80 ;  /* 0x000000000080781c */ /* 0x000fd60003f2e170 */
        /* <DEDUP_REMOVED lines=21> */
.L_x_8654:
[----:B------:R4:W5:Y:S01]  /*2f60*/  LDG.E.U8 R4, desc[UR36][R6.64] ;  /* 0x0000002406047981 */ /* 0x000962000c1e1100 */
[----:B------:R-:W-:Y:S01]  /*2f70*/  IMAD.MOV.U32 R5, RZ, RZ, RZ ;  /* 0x000000ffff057224 */ /* 0x000fe200078e00ff */
[----:B------:R-:W-:Y:S06]  /*2f80*/  BRA `(.L_x_8656) ;  /* 0x0000000c00447947 */ /* 0x000fec0003800000 */
.L_x_8653:
        /* <DEDUP_REMOVED lines=8> */
.L_x_8658:
[----:B------:R-:W2:Y:S02]  /*3010*/  LDG.E R4, desc[UR36][R6.64] ;  /* 0x0000002406047981 */ /* 0x000ea4000c1e1900 */
[----:B--2---:R-:W-:Y:S01]  /*3020*/  SHF.R.S32.HI R5, RZ, 0x1f, R4 ;  /* 0x0000001fff057819 */ /* 0x004fe20000011404 */
[----:B------:R-:W-:Y:S06]  /*3030*/  BRA `(.L_x_8656) ;  /* 0x0000000c00187947 */ /* 0x000fec0003800000 */
.L_x_8657:
[----:B------:R-:W2:Y:S02]  /*3040*/  LDG.E.S16 R4, desc[UR36][R6.64] ;  /* 0x0000002406047981 */ /* 0x000ea4000c1e1700 */
[----:B--2---:R-:W-:Y:S01]  /*3050*/  SHF.R.S32.HI R5, RZ, 0x1f, R4 ;  /* 0x0000001fff057819 */ /* 0x004fe20000011404 */
[----:B------:R-:W-:Y:S06]  /*3060*/  BRA `(.L_x_8656) ;  /* 0x0000000c000c7947 */ /* 0x000fec0003800000 */
.L_x_8652:
        /* <DEDUP_REMOVED lines=9> */
.L_x_8660:
[----:B------:R-:W2:Y:S02]  /*3100*/  LDG.E.U16 R6, desc[UR36][R6.64] ;  /* 0x0000002406067981 */ /* 0x000ea4000c1e1500 */
[----:B--2---:R-:W-:-:S06]  /*3110*/  HADD2.F32 R4, -RZ, R6.H0_H0 ;  /* 0x20000006ff047230 */ /* 0x004fcc0000004100 */
[----:B------:R-:W3:Y:S02]  /*3120*/  F2I.S64.TRUNC R4, R4 ;  /* 0x0000000400047311 */ /* 0x000ee4000020d900 */
[----:B---3--:R-:W-:Y:S05]  /*3130*/  BRA `(.L_x_8656) ;  /* 0x0000000800d87947 */ /* 0x008fea0003800000 */
.L_x_8659:
        /* <DEDUP_REMOVED lines=9> */
.L_x_8662:
[----:B------:R-:W2:Y:S02]  /*31d0*/  LDG.E.U16 R6, desc[UR36][R6.64] ;  /* 0x0000002406067981 */ /* 0x000ea4000c1e1500 */
[----:B--2---:R-:W-:-:S06]  /*31e0*/  HADD2.F32 R4, -RZ, R6.H0_H0 ;  /* 0x20000006ff047230 */ /* 0x004fcc0000004100 */
[----:B------:R-:W3:Y:S02]  /*31f0*/  F2I.S64.TRUNC R4, R4 ;  /* 0x0000000400047311 */ /* 0x000ee4000020d900 */
[----:B---3--:R-:W-:Y:S05]  /*3200*/  BRA `(.L_x_8656) ;  /* 0x0000000800a47947 */ /* 0x008fea0003800000 */
.L_x_8661:
[----:B------:R-:W2:Y:S02]  /*3210*/  LDG.E.64 R4, desc[UR36][R6.64] ;  /* 0x0000002406047981 */ /* 0x000ea4000c1e1b00 */
[----:B--2---:R-:W3:Y:S02]  /*3220*/  F2I.S64.F64.TRUNC R4, R4 ;  /* 0x0000000400047311 */ /* 0x004ee4000030d900 */
[----:B---3--:R-:W-:Y:S05]  /*3230*/  BRA `(.L_x_8656) ;  /* 0x0000000800987947 */ /* 0x008fea0003800000 */
.L_x_8651:
        /* <DEDUP_REMOVED lines=13> */
.L_x_8665:
[----:B------:R-:W2:Y:S02]  /*3310*/  LDG.E.64 R4, desc[UR36][R6.64] ;  /* 0x0000002406047981 */ /* 0x000ea4000c1e1b00 */
[----:B--2---:R-:W3:Y:S02]  /*3320*/  F2I.S64.F64.TRUNC R4, R4 ;  /* 0x0000000400047311 */ /* 0x004ee4000030d900 */
[----:B---3--:R-:W-:Y:S05]  /*3330*/  BRA `(.L_x_8656) ;  /* 0x0000000800587947 */ /* 0x008fea0003800000 */
.L_x_8664:
        /* <DEDUP_REMOVED lines=26> */
.L_x_8667:
        /* <DEDUP_REMOVED lines=14> */
.L_x_8666:
[----:B------:R-:W2:Y:S02]  /*35c0*/  LDG.E.U16 R4, desc[UR36][R6.64] ;  /* 0x0000002406047981 */ /* 0x000ea4000c1e1500 */
[----:B--2---:R-:W-:-:S06]  /*35d0*/  IMAD.U32 R4, R4, 0x10000, RZ ;  /* 0x0001000004047824 */ /* 0x004fcc00078e00ff */
[----:B------:R-:W3:Y:S02]  /*35e0*/  F2I.S64.TRUNC R4, R4 ;  /* 0x0000000400047311 */ /* 0x000ee4000020d900 */
[----:B---3--:R-:W-:Y:S05]  /*35f0*/  BRA `(.L_x_8656) ;  /* 0x0000000400a87947 */ /* 0x008fea0003800000 */
.L_x_8663:
        /* <DEDUP_REMOVED lines=11> */
.L_x_8670:
        /* <DEDUP_REMOVED lines=21> */
.L_x_8674:
[----:B------:R-:W-:Y:S05]  /*3800*/  BSYNC.RECONVERGENT B1 ;  /* 0x0000000000017941 */ /* 0x000fea0003800200 */
.L_x_8673:
[----:B------:R-:W-:Y:S01]  /*3810*/  IMAD.SHL.U32 R0, R0, 0x100000, RZ ;  /* 0x0010000000007824 */ /* 0x000fe200078e00ff */
[----:B------:R-:W-:-:S04]  /*3820*/  LEA R3, R3, 0x3b800000, 0x17 ;  /* 0x3b80000003037811 */ /* 0x000fc800078eb8ff */
[----:B------:R-:W-:-:S07]  /*3830*/  LOP3.LUT R4, R3, R0, R7, 0xfe, !PT ;  /* 0x0000000003047212 */ /* 0x000fce00078efe07 */
.L_x_8672:
[----:B------:R-:W-:Y:S05]  /*3840*/  BSYNC.RECONVERGENT B0 ;  /* 0x0000000000007941 */ /* 0x000fea0003800200 */
.L_x_8671:
[----:B------:R-:W0:Y:S02]  /*3850*/  F2I.S64.TRUNC R4, R4 ;  /* 0x0000000400047311 */ /* 0x000e24000020d900 */
[----:B0-----:R-:W-:Y:S05]  /*3860*/  BRA `(.L_x_8656) ;  /* 0x00000004000c7947 */ /* 0x001fea0003800000 */
.L_x_8669:
        /* <DEDUP_REMOVED lines=21> */
.L_x_8678:
[----:B------:R-:W-:Y:S05]  /*39c0*/  BSYNC.RECONVERGENT B1 ;  /* 0x0000000000017941 */ /* 0x000fea0003800200 */
.L_x_8677:
[----:B------:R-:W-:Y:S01]  /*39d0*/  IMAD.SHL.U32 R0, R0, 0x200000, RZ ;  /* 0x0020000000007824 */ /* 0x000fe200078e00ff */
[----:B------:R-:W-:-:S04]  /*39e0*/  LEA R3, R3, 0x37800000, 0x17 ;  /* 0x3780000003037811 */ /* 0x000fc800078eb8ff */
[----:B------:R-:W-:-:S07]  /*39f0*/  LOP3.LUT R4, R3, R0, R7, 0xfe, !PT ;  /* 0x0000000003047212 */ /* 0x000fce00078efe07 */
.L_x_8676:
[----:B------:R-:W-:Y:S05]  /*3a00*/  BSYNC.RECONVERGENT B0 ;  /* 0x0000000000007941 */ /* 0x000fea0003800200 */
.L_x_8675:
[----:B------:R-:W1:Y:S02]  /*3a10*/  F2I.S64.TRUNC R4, R4 ;  /* 0x0000000400047311 */ /* 0x000e64000020d900 */
[----:B-1----:R-:W-:Y:S05]  /*3a20*/  BRA `(.L_x_8656) ;  /* 0x00000000009c7947 */ /* 0x002fea0003800000 */
.L_x_8668:
        /* <DEDUP_REMOVED lines=14> */
.L_x_8682:
[----:B------:R-:W-:Y:S05]  /*3b10*/  BSYNC.RECONVERGENT B0 ;  /* 0x0000000000007941 */ /* 0x000fea0003800200 */
.L_x_8681:
[----:B------:R-:W2:Y:S02]  /*3b20*/  F2I.S64.TRUNC R4, R4 ;  /* 0x0000000400047311 */ /* 0x000ea4000020d900 */
[----:B--2---:R-:W-:Y:S05]  /*3b30*/  BRA `(.L_x_8656) ;  /* 0x0000000000587947 */ /* 0x004fea0003800000 */
.L_x_8655:
        /* <DEDUP_REMOVED lines=16> */
.L_x_8683:
[----:B------:R-:W-:Y:S01]  /*3c40*/  CS2R R4, SRZ ;  /* 0x0000000000047805 */ /* 0x000fe2000001ff00 */
[----:B------:R-:W-:Y:S06]  /*3c50*/  BRA `(.L_x_8656) ;  /* 0x0000000000107947 */ /* 0x000fec0003800000 */
.L_x_8680:
[----:B------:R2:W5:Y:S01]  /*3c60*/  LDG.E.64 R4, desc[UR36][R6.64] ;  /* 0x0000002406047981 */ /* 0x000562000c1e1b00 */
[----:B------:R-:W-:Y:S05]  /*3c70*/  BRA `(.L_x_8656) ;  /* 0x0000000000087947 */ /* 0x000fea0003800000 */
.L_x_8679:
[----:B------:R1:W5:Y:S01]  /*3c80*/  LDG.E R4, desc[UR36][R6.64] ;  /* 0x0000002406047981 */ /* 0x000362000c1e1900 */
[----:B------:R-:W-:-:S07]  /*3c90*/  IMAD.MOV.U32 R5, RZ, RZ, RZ ;  /* 0x000000ffff057224 */ /* 0x000fce00078e00ff */
.L_x_8656:
[----:B-----5:R-:W-:-:S04]  /*3ca0*/  ISETP.NE.U32.AND P1, PT, R4, RZ, PT ;  /* 0x000000ff0400720c */ /* 0x020fc80003f25070 */
[----:B------:R-:W-:-:S13]  /*3cb0*/  ISETP.NE.AND.EX P1, PT, R5, RZ, PT, P1 ;  /* 0x000000ff0500720c */ /* 0x000fda0003f25310 */
.L_x_8650:
[----:B------:R-:W-:Y:S05]  /*3cc0*/  BSYNC.RECONVERGENT B6 ;  /* 0x0000000000067941 */ /* 0x000fea0003800200 */
.L_x_8649:
[----:B------:R-:W5:Y:S01]  /*3cd0*/  LDCU.64 UR4, c[0x0][0x390] ;  /* 0x00007200ff0477ac */ /* 0x000f620008000a00 */
[----:B------:R-:W-:Y:S01]  /*3ce0*/  ISETP.NE.AND P2, PT, R18, RZ, PT ;  /* 0x000000ff1200720c */ /* 0x000fe20003f45270 */
[----:B------:R-:W-:Y:S01]  /*3cf0*/  BSSY.RECONVERGENT B8, `(.L_x_8684) ;  /* 0x00002a2000087945 */ /* 0x000fe20003800200 */
[----:B------:R-:W-:Y:S01]  /*3d00*/  ISETP.NE.AND P3, PT, R22, RZ, PT ;  /* 0x000000ff1600720c */ /* 0x000fe20003f65270 */
[----:B------:R-:W0:Y:S01]  /*3d10*/  LDC.U8 R18, c[0x0][0x3b4] ;  /* 0x0000ed00ff127b82 */ /* 0x000e220000000000 */
[----:B------:R-:W-:Y:S01]  /*3d20*/  ISETP.NE.AND P4, PT, R23, RZ, PT ;  /* 0x000000ff1700720c */ /* 0x000fe20003f85270 */
[----:B------:R-:W-:Y:S01]  /*3d30*/  BSSY.RELIABLE B7, `(.L_x_8685) ;  /* 0x00001c5000077945 */ /* 0x000fe20003800100 */
[----:B-----5:R-:W-:-:S04]  /*3d40*/  ISETP.NE.U32.AND P0, PT, RZ, UR4, PT ;  /* 0x00000004ff007c0c */ /* 0x020fc8000bf05070 */
[----:B------:R-:W-:Y:S02]  /*3d50*/  ISETP.NE.XOR.EX P2, PT, RZ, UR5, P2, P0 ;  /* 0x00000005ff007c0c */ /* 0x000fe40009745b00 */
[----:B------:R-:W-:Y:S02]  /*3d60*/  ISETP.NE.XOR.EX P3, PT, RZ, UR5, P3, P0 ;  /* 0x00000005ff007c0c */ /* 0x000fe40009f65b00 */
[----:B------:R-:W-:Y:S02]  /*3d70*/  ISETP.NE.XOR.EX P4, PT, RZ, UR5, P4, P0 ;  /* 0x00000005ff007c0c */ /* 0x000fe4000a785b00 */
[----:B------:R-:W-:Y:S02]  /*3d80*/  ISETP.NE.XOR.EX P1, PT, RZ, UR5, P1, P0 ;  /* 0x00000005ff007c0c */ /* 0x000fe40008f25b00 */
[----:B------:R-:W-:Y:S02]  /*3d90*/  ISETP.GE.AND P0, PT, R17, R16, PT ;  /* 0x000000101100720c */ /* 0x000fe40003f06270 */
[----:B------:R-:W-:-:S02]  /*3da0*/  SEL R11, RZ, 0x1, !P2 ;  /* 0x00000001ff0b7807 */ /* 0x000fc40005000000 */
[----:B------:R-:W-:Y:S02]  /*3db0*/  SEL R26, RZ, 0x1, !P3 ;  /* 0x00000001ff1a7807 */ /* 0x000fe40005800000 */
[----:B------:R-:W-:Y:S02]  /*3dc0*/  SEL R24, RZ, 0x1, !P4 ;  /* 0x00000001ff187807 */ /* 0x000fe40006000000 */
[----:B------:R-:W-:-:S05]  /*3dd0*/  SEL R22, RZ, 0x1, !P1 ;  /* 0x00000001ff167807 */ /* 0x000fca0004800000 */
[----:B------:R-:W-:Y:S05]  /*3de0*/  @P0 BRA `(.L_x_8686) ;  /* 0x0000001800d80947 */ /* 0x000fea0003800000 */
[----:B------:R-:W5:Y:S01]  /*3df0*/  LDCU UR4, c[0x0][0x3b8] ;  /* 0x00007700ff0477ac */ /* 0x000f620008000800 */
[----:B------:R-:W1:Y:S01]  /*3e00*/  LDC.64 R8, c[0x0][0x398] ;  /* 0x0000e600ff087b82 */ /* 0x000e620000000a00 */
[----:B------:R-:W-:Y:S01]  /*3e10*/  IMAD R0, R2, 0x200, R17 ;  /* 0x0000020002007824 */ /* 0x000fe200078e0211 */
[----:B0-----:R-:W-:Y:S01]  /*3e20*/  PRMT R4, R18, 0x9910, RZ ;  /* 0x0000991012047816 */ /* 0x001fe200000000ff */
[----:B------:R-:W-:Y:S01]  /*3e30*/  BSSY.RECONVERGENT B6, `(.L_x_8687) ;  /* 0x00000d6000067945 */ /* 0x000fe20003800200 */
[----:B------:R-:W-:Y:S02]  /*3e40*/  VIADD R17, R17, 0x80 ;  /* 0x0000008011117836 */ /* 0x000fe40000000000 */
[----:B-----5:R-:W-:Y:S02]  /*3e50*/  IMAD R3, R0, UR4, RZ ;  /* 0x0000000400037c24 */ /* 0x020fe4000f8e02ff */
        /* <DEDUP_REMOVED lines=15> */
.L_x_8691:
[----:B------:R0:W-:Y:S01]  /*3f50*/  STG.E.U8 desc[UR36][R8.64], R11 ;  /* 0x0000000b08007986 */ /* 0x0001e2000c101124 */
[----:B------:R-:W-:Y:S05]  /*3f60*/  BRA `(.L_x_8693) ;  /* 0x0000000c00087947 */ /* 0x000fea0003800000 */
.L_x_8690:
        /* <DEDUP_REMOVED lines=10> */
.L_x_8695:
[----:B------:R0:W-:Y:S01]  /*4010*/  STG.E desc[UR36][R8.64], R11 ;  /* 0x0000000b08007986 */ /* 0x0001e2000c101924 */
[----:B------:R-:W-:Y:S05]  /*4020*/  BRA `(.L_x_8693) ;  /* 0x0000000800d87947 */ /* 0x000fea0003800000 */
.L_x_8694:
[----:B------:R0:W-:Y:S01]  /*4030*/  STG.E.U16 desc[UR36][R8.64], R11 ;  /* 0x0000000b08007986 */ /* 0x0001e2000c101524 */
[----:B------:R-:W-:Y:S05]  /*4040*/  BRA `(.L_x_8693) ;  /* 0x0000000800d07947 */ /* 0x000fea0003800000 */
.L_x_8689:
        /* <DEDUP_REMOVED lines=9> */
.L_x_8697:
[----:B------:R-:W0:Y:S02]  /*40e0*/  I2F.S16 R0, R11 ;  /* 0x0000000b00007306 */ /* 0x000e240000101400 */
[----:B0-----:R-:W-:-:S05]  /*40f0*/  F2FP.F16.F32.PACK_AB R0, RZ, R0 ;  /* 0x00000000ff00723e */ /* 0x001fca00000000ff */
[----:B------:R0:W-:Y:S01]  /*4100*/  STG.E.U16 desc[UR36][R8.64], R0 ;  /* 0x0000000008007986 */ /* 0x0001e2000c101524 */
[----:B------:R-:W-:Y:S05]  /*4110*/  BRA `(.L_x_8693) ;  /* 0x00000008009c7947 */ /* 0x000fea0003800000 */
.L_x_8696:
        /* <DEDUP_REMOVED lines=10> */
.L_x_8699:
[----:B------:R-:W0:Y:S02]  /*41c0*/  I2F.S16 R11, R11 ;  /* 0x0000000b000b7306 */ /* 0x000e240000101400 */
[----:B0-----:R-:W-:-:S04]  /*41d0*/  F2FP.F16.F32.PACK_AB R3, RZ, R11 ;  /* 0x0000000bff03723e */ /* 0x001fc800000000ff */
[----:B------:R-:W-:-:S05]  /*41e0*/  PRMT R3, R3, 0x5410, RZ ;  /* 0x0000541003037816 */ /* 0x000fca00000000ff */
[----:B------:R0:W-:Y:S01]  /*41f0*/  STG.E desc[UR36][R8.64], R3 ;  /* 0x0000000308007986 */ /* 0x0001e2000c101924 */
[----:B------:R-:W-:Y:S05]  /*4200*/  BRA `(.L_x_8693) ;  /* 0x0000000800607947 */ /* 0x000fea0003800000 */
.L_x_8698:
[----:B------:R-:W0:Y:S02]  /*4210*/  I2F.F64.S16 R4, R11 ;  /* 0x0000000b00047312 */ /* 0x000e240000101c00 */
[----:B0-----:R0:W-:Y:S01]  /*4220*/  STG.E.64 desc[UR36][R8.64], R4 ;  /* 0x0000000408007986 */ /* 0x0011e2000c101b24 */
[----:B------:R-:W-:Y:S05]  /*4230*/  BRA `(.L_x_8693) ;  /* 0x0000000800547947 */ /* 0x000fea0003800000 */
.L_x_8688:
        /* <DEDUP_REMOVED lines=10> */
.L_x_8702:
[----:B--234-:R-:W-:Y:S01]  /*42e0*/  CS2R R6, SRZ ;  /* 0x0000000000067805 */ /* 0x01cfe2000001ff00 */
[----:B------:R-:W0:Y:S04]  /*42f0*/  I2F.F64.S16 R4, R11 ;  /* 0x0000000b00047312 */ /* 0x000e280000101c00 */
[----:B0-----:R0:W-:Y:S01]  /*4300*/  STG.E.128 desc[UR36][R8.64], R4 ;  /* 0x0000000408007986 */ /* 0x0011e2000c101d24 */
[----:B------:R-:W-:Y:S05]  /*4310*/  BRA `(.L_x_8693) ;  /* 0x00000008001c7947 */ /* 0x000fea0003800000 */
.L_x_8701:
        /* <DEDUP_REMOVED lines=17> */
.L_x_8706:
[----:B------:R-:W-:Y:S05]  /*4430*/  BSYNC.RECONVERGENT B0 ;  /* 0x0000000000007941 */ /* 0x000fea0003800200 */
.L_x_8705:
[----:B------:R0:W-:Y:S01]  /*4440*/  STG.E.U8 desc[UR36][R8.64], R3 ;  /* 0x0000000308007986 */ /* 0x0001e2000c101124 */
[----:B------:R-:W-:Y:S05]  /*4450*/  BRA `(.L_x_8693) ;  /* 0x0000000400cc7947 */ /* 0x000fea0003800000 */
.L_x_8704:
        /* <DEDUP_REMOVED lines=16> */
.L_x_8703:
[----:B------:R-:W0:Y:S02]  /*4560*/  I2F.S16 R0, R11 ;  /* 0x0000000b00007306 */ /* 0x000e240000101400 */
[----:B0-----:R-:W-:-:S05]  /*4570*/  F2FP.BF16.F32.PACK_AB R0, RZ, R0 ;  /* 0x00000000ff00723e */ /* 0x001fca00000010ff */
[----:B------:R0:W-:Y:S01]  /*4580*/  STG.E.U16 desc[UR36][R8.64], R0 ;  /* 0x0000000008007986 */ /* 0x0001e2000c101524 */
[----:B------:R-:W-:Y:S05]  /*4590*/  BRA `(.L_x_8693) ;  /* 0x00000004007c7947 */ /* 0x000fea0003800000 */
.L_x_8700:
        /* <DEDUP_REMOVED lines=10> */
.L_x_8709:
        /* <DEDUP_REMOVED lines=12> */
.L_x_8712:
[----:B------:R-:W-:-:S04]  /*4700*/  SHF.R.U32.HI R0, RZ, 0x14, R11 ;  /* 0x00000014ff007819 */ /* 0x000fc8000001160b */
[----:B------:R-:W-:-:S04]  /*4710*/  LOP3.LUT R0, R0, 0x1, RZ, 0xc0, !PT ;  /* 0x0000000100007812 */ /* 0x000fc800078ec0ff */
[----:B------:R-:W-:-:S04]  /*4720*/  IADD3 R0, PT, PT, R11, 0x487ffff, R0 ;  /* 0x0487ffff0b007810 */ /* 0x000fc80007ffe000 */
[----:B------:R-:W-:-:S04]  /*4730*/  SHF.R.U32.HI R0, RZ, 0x14, R0 ;  /* 0x00000014ff007819 */ /* 0x000fc80000011600 */
[----:B------:R-:W-:-:S07]  /*4740*/  LOP3.LUT R0, R0, 0xff, RZ, 0xc0, !PT ;  /* 0x000000ff00007812 */ /* 0x000fce00078ec0ff */
.L_x_8713:
[----:B------:R-:W-:-:S07]  /*4750*/  PRMT R4, R0, 0x7610, R4 ;  /* 0x0000761000047816 */ /* 0x000fce0000000004 */
.L_x_8711:
[----:B------:R-:W-:Y:S05]  /*4760*/  BSYNC.RECONVERGENT B0 ;  /* 0x0000000000007941 */ /* 0x000fea0003800200 */
.L_x_8710:
[----:B------:R0:W-:Y:S01]  /*4770*/  STG.E.U8 desc[UR36][R8.64], R4 ;  /* 0x0000000408007986 */ /* 0x0001e2000c101124 */
[----:B------:R-:W-:Y:S05]  /*4780*/  BRA `(.L_x_8693) ;  /* 0x0000000400007947 */ /* 0x000fea0003800000 */
.L_x_8708:
        /* <DEDUP_REMOVED lines=12> */
.L_x_8716:
[----:B------:R-:W-:-:S04]  /*4850*/  SHF.R.U32.HI R0, RZ, 0x15, R11 ;  /* 0x00000015ff007819 */ /* 0x000fc8000001160b */
[----:B------:R-:W-:-:S04]  /*4860*/  LOP3.LUT R0, R0, 0x1, RZ, 0xc0, !PT ;  /* 0x0000000100007812 */ /* 0x000fc800078ec0ff */
[----:B------:R-:W-:-:S04]  /*4870*/  IADD3 R0, PT, PT, R11, 0x88fffff, R0 ;  /* 0x088fffff0b007810 */ /* 0x000fc80007ffe000 */
[----:B------:R-:W-:-:S04]  /*4880*/  SHF.R.U32.HI R0, RZ, 0x15, R0 ;  /* 0x00000015ff007819 */ /* 0x000fc80000011600 */
[----:B------:R-:W-:-:S07]  /*4890*/  LOP3.LUT R0, R0, 0xff, RZ, 0xc0, !PT ;  /* 0x000000ff00007812 */ /* 0x000fce00078ec0ff */
.L_x_8717:
[----:B------:R-:W-:-:S07]  /*48a0*/  PRMT R4, R0, 0x7610, R4 ;  /* 0x0000761000047816 */ /* 0x000fce0000000004 */
.L_x_8715:
[----:B------:R-:W-:Y:S05]  /*48b0*/  BSYNC.RECONVERGENT B0 ;  /* 0x0000000000007941 */ /* 0x000fea0003800200 */
.L_x_8714:
[----:B------:R0:W-:Y:S01]  /*48c0*/  STG.E.U8 desc[UR36][R8.64], R4 ;  /* 0x0000000408007986 */ /* 0x0001e2000c101124 */
[----:B------:R-:W-:Y:S05]  /*48d0*/  BRA `(.L_x_8693) ;  /* 0x0000000000ac7947 */ /* 0x000fea0003800000 */
.L_x_8707:
[----:B------:R-:W-:-:S13]  /*48e0*/  ISETP.NE.AND P0, PT, R0, 0x1c, PT ;  /* 0x0000001c0000780c */ /* 0x000fda0003f05270 */
[----:B------:R-:W-:Y:S05]  /*48f0*/  @!P0 BRA `(.L_x_8718) ;  /* 0x0000000000a08947 */ /* 0x000fea0003800000 */
[----:B------:R-:W-:-:S13]  /*4900*/  ISETP.NE.AND P0, PT, R0, 0x1d, PT ;  /* 0x0000001d0000780c */ /* 0x000fda0003f05270 */
[----:B------:R-:W-:Y:S05]  /*4910*/  @!P0 BRA `(.L_x_8719) ;  /* 0x0000000000888947 */ /* 0x000fea0003800000 */
[----:B------:R-:W-:-:S13]  /*4920*/  ISETP.NE.AND P0, PT, R0, 0x2c, PT ;  /* 0x0000002c0000780c */ /* 0x000fda0003f05270 */
[----:B------:R-:W-:Y:S05]  /*4930*/  @!P0 BRA `(.L_x_8720) ;  /* 0x0000000000448947 */ /* 0x000fea0003800000 */
.L_x_8692:
[----:B------:R-:W-:Y:S01]  /*4940*/  MOV R14, 0x0 ;  /* 0x00000000000e7802 */ /* 0x000fe20000000f00 */
[----:B------:R-:W0:Y:S01]  /*4950*/  LDCU.64 UR6, c[0x4][0x140] ;  /* 0x01002800ff0677ac */ /* 0x000e220008000a00 */
[----:B------:R-:W-:Y:S02]  /*4960*/  IMAD.MOV.U32 R8, RZ, RZ, 0x65 ;  /* 0x00000065ff087424 */ /* 0x000fe400078e00ff */
[----:B------:R-:W-:Y:S01]  /*4970*/  IMAD.MOV.U32 R12, RZ, RZ, 0x1 ;  /* 0x00000001ff0c7424 */ /* 0x000fe200078e00ff */
[----:B------:R-:W2:Y:S01]  /*4980*/  LDCU.64 UR8, c[0x4][0x148] ;  /* 0x01002900ff0877ac */ /* 0x000ea20008000a00 */
[----:B------:R-:W1:Y:S01]  /*4990*/  LDC.64 R14, c[0x4][R14] ;  /* 0x010000000e0e7b82 */ /* 0x000e620000000a00 */
[----:B------:R-:W-:Y:S01]  /*49a0*/  IMAD.MOV.U32 R13, RZ, RZ, RZ ;  /* 0x000000ffff0d7224 */ /* 0x000fe200078e00ff */
[----:B------:R-:W5:Y:S01]  /*49b0*/  LDCU.64 UR4, c[0x4][0x10] ;  /* 0x01000200ff0477ac */ /* 0x000f620008000a00 */
[----:B0-----:R-:W-:Y:S02]  /*49c0*/  IMAD.U32 R4, RZ, RZ, UR6 ;  /* 0x00000006ff047e24 */ /* 0x001fe4000f8e00ff */
[----:B------:R-:W-:-:S02]  /*49d0*/  IMAD.U32 R5, RZ, RZ, UR7 ;  /* 0x00000007ff057e24 */ /* 0x000fc4000f8e00ff */
[----:B--234-:R-:W-:Y:S02]  /*49e0*/  IMAD.U32 R6, RZ, RZ, UR8 ;  /* 0x00000008ff067e24 */ /* 0x01cfe4000f8e00ff */
[----:B------:R-:W-:Y:S02]  /*49f0*/  IMAD.U32 R7, RZ, RZ, UR9 ;  /* 0x00000009ff077e24 */ /* 0x000fe4000f8e00ff */
[----:B-----5:R-:W-:Y:S02]  /*4a00*/  IMAD.U32 R10, RZ, RZ, UR4 ;  /* 0x00000004ff0a7e24 */ /* 0x020fe4000f8e00ff */
[----:B------:R-:W-:-:S07]  /*4a10*/  IMAD.U32 R11, RZ, RZ, UR5 ;  /* 0x00000005ff0b7e24 */ /* 0x000fce000f8e00ff */
[----:B------:R-:W-:-:S07]  /*4a20*/  LEPC R20, `(.L_x_8721) ;  /* 0x000000001014794e */ /* 0x000fce0000000000 */
[----:B-1----:R-:W-:Y:S05]  /*4a30*/  CALL.ABS.NOINC R14 ;  /* 0x000000000e007343 */ /* 0x002fea0003c00000 */
.L_x_8721:
[----:B------:R-:W-:Y:S05]  /*4a40*/  BRA `(.L_x_8693) ;  /* 0x0000000000507947 */ /* 0x000fea0003800000 */
.L_x_8720:
        /* <DEDUP_REMOVED lines=15> */
.L_x_8719:
[----:B------:R-:W-:Y:S02]  /*4b40*/  IMAD.MOV.U32 R4, RZ, RZ, R11 ;  /* 0x000000ffff047224 */ /* 0x000fe400078e000b */
[----:B------:R-:W-:-:S05]  /*4b50*/  IMAD.MOV.U32 R5, RZ, RZ, RZ ;  /* 0x000000ffff057224 */ /* 0x000fca00078e00ff */
[----:B------:R0:W-:Y:S01]  /*4b60*/  STG.E.64 desc[UR36][R8.64], R4 ;  /* 0x0000000408007986 */ /* 0x0001e2000c101b24 */
[----:B------:R-:W-:Y:S05]  /*4b70*/  BRA `(.L_x_8693) ;  /* 0x0000000000047947 */ /* 0x000fea0003800000 */
.L_x_8718:
[----:B------:R0:W-:Y:S02]  /*4b80*/  STG.E desc[UR36][R8.64], R11 ;  /* 0x0000000b08007986 */ /* 0x0001e4000c101924 */
.L_x_8693:
[----:B------:R-:W-:Y:S05]  /*4b90*/  BSYNC.RECONVERGENT B6 ;  /* 0x0000000000067941 */ /* 0x000fea0003800200 */
.L_x_8687:
[----:B------:R-:W-:-:S13]  /*4ba0*/  ISETP.GE.AND P0, PT, R17, R16, PT ;  /* 0x000000101100720c */ /* 0x000fda0003f06270 */
[----:B------:R-:W-:Y:S05]  /*4bb0*/  @P0 BREAK.RELIABLE B7 ;  /* 0x0000000000070942 */ /* 0x000fea0003800100 */
[----:B------:R-:W-:Y:S05]  /*4bc0*/  @P0 BRA `(.L_x_8722) ;  /* 0x0000001800d00947 */ /* 0x000fea0003800000 */
[----:B------:R-:W5:Y:S01]  /*4bd0*/  LDCU UR4, c[0x0][0x3b8] ;  /* 0x00007700ff0477ac */ /* 0x000f620008000800 */
[----:B01----:R-:W0:Y:S01]  /*4be0*/  LDC.64 R8, c[0x0][0x398] ;  /* 0x0000e600ff087b82 */ /* 0x003e220000000a00 */
        /* <DEDUP_REMOVED lines=19> */
.L_x_8727:
[----:B------:R0:W-:Y:S01]  /*4d20*/  STG.E.U8 desc[UR36][R8.64], R26 ;  /* 0x0000001a08007986 */ /* 0x0001e2000c101124 */
[----:B------:R-:W-:Y:S05]  /*4d30*/  BRA `(.L_x_8729) ;  /* 0x0000000800fc7947 */ /* 0x000fea0003800000 */
.L_x_8726:
        /* <DEDUP_REMOVED lines=9> */
.L_x_8731:
[----:B------:R0:W-:Y:S01]  /*4dd0*/  STG.E desc[UR36][R8.64], R26 ;  /* 0x0000001a08007986 */ /* 0x0001e2000c101924 */
[----:B------:R-:W-:Y:S05]  /*4de0*/  BRA `(.L_x_8729) ;  /* 0x0000000800d07947 */ /* 0x000fea0003800000 */
.L_x_8730:
[----:B------:R0:W-:Y:S01]  /*4df0*/  STG.E.U16 desc[UR36][R8.64], R26 ;  /* 0x0000001a08007986 */ /* 0x0001e2000c101524 */
[----:B------:R-:W-:Y:S05]  /*4e00*/  BRA `(.L_x_8729) ;  /* 0x0000000800c87947 */ /* 0x000fea0003800000 */
.L_x_8725:
        /* <DEDUP_REMOVED lines=9> */
.L_x_8733:
[----:B------:R-:W0:Y:S02]  /*4ea0*/  I2F.S16 R0, R26 ;  /* 0x0000001a00007306 */ /* 0x000e240000101400 */
[----:B0-----:R-:W-:-:S05]  /*4eb0*/  F2FP.F16.F32.PACK_AB R0, RZ, R0 ;  /* 0x00000000ff00723e */ /* 0x001fca00000000ff */
[----:B------:R0:W-:Y:S01]  /*4ec0*/  STG.E.U16 desc[UR36][R8.64], R0 ;  /* 0x0000000008007986 */ /* 0x0001e2000c101524 */
[----:B------:R-:W-:Y:S05]  /*4ed0*/  BRA `(.L_x_8729) ;  /* 0x0000000800947947 */ /* 0x000fea0003800000 */
.L_x_8732:
        /* <DEDUP_REMOVED lines=10> */
.L_x_8735:
[----:B------:R-:W0:Y:S02]  /*4f80*/  I2F.S16 R26, R26 ;  /* 0x0000001a001a7306 */ /* 0x000e240000101400 */
[----:B0-----:R-:W-:-:S04]  /*4f90*/  F2FP.F16.F32.PACK_AB R3, RZ, R26 ;  /* 0x0000001aff03723e */ /* 0x001fc800000000ff */
[----:B------:R-:W-:-:S05]  /*4fa0*/  PRMT R3, R3, 0x5410, RZ ;  /* 0x0000541003037816 */ /* 0x000fca00000000ff */
[----:B------:R0:W-:Y:S01]  /*4fb0*/  STG.E desc[UR36][R8.64], R3 ;  /* 0x0000000308007986 */ /* 0x0001e2000c101924 */
[----:B------:R-:W-:Y:S05]  /*4fc0*/  BRA `(.L_x_8729) ;  /* 0x0000000800587947 */ /* 0x000fea0003800000 */
.L_x_8734:
[----:B------:R-:W0:Y:S02]  /*4fd0*/  I2F.F64.S16 R26, R26 ;  /* 0x0000001a001a7312 */ /* 0x000e240000101c00 */
[----:B0-----:R0:W-:Y:S01]  /*4fe0*/  STG.E.64 desc[UR36][R8.64], R26 ;  /* 0x0000001a08007986 */ /* 0x0011e2000c101b24 */
[----:B------:R-:W-:Y:S05]  /*4ff0*/  BRA `(.L_x_8729) ;  /* 0x00000008004c7947 */ /* 0x000fea0003800000 */
.L_x_8724:
        /* <DEDUP_REMOVED lines=12> */
.L_x_8739:
        /* <DEDUP_REMOVED lines=16> */
.L_x_8742:
[----:B------:R-:W-:-:S07]  /*51c0*/  PRMT R4, R0, 0x7610, R4 ;  /* 0x0000761000047816 */ /* 0x000fce0000000004 */
.L_x_8741:
[----:B------:R-:W-:Y:S05]  /*51d0*/  BSYNC.RECONVERGENT B0 ;  /* 0x0000000000007941 */ /* 0x000fea0003800200 */
.L_x_8740:
[----:B------:R0:W-:Y:S01]  /*51e0*/  STG.E.U8 desc[UR36][R8.64], R4 ;  /* 0x0000000408007986 */ /* 0x0001e2000c101124 */
[----:B------:R-:W-:Y:S05]  /*51f0*/  BRA `(.L_x_8729) ;  /* 0x0000000400cc7947 */ /* 0x000fea0003800000 */
.L_x_8738:
        /* <DEDUP_REMOVED lines=16> */
.L_x_8745:
[----:B------:R-:W-:-:S07]  /*5300*/  PRMT R4, R0, 0x7610, R4 ;  /* 0x0000761000047816 */ /* 0x000fce0000000004 */
.L_x_8744:
[----:B------:R-:W-:Y:S05]  /*5310*/  BSYNC.RECONVERGENT B0 ;  /* 0x0000000000007941 */ /* 0x000fea0003800200 */
.L_x_8743:
[----:B------:R0:W-:Y:S01]  /*5320*/  STG.E.U8 desc[UR36][R8.64], R4 ;  /* 0x0000000408007986 */ /* 0x0001e2000c101124 */
[----:B------:R-:W-:Y:S05]  /*5330*/  BRA `(.L_x_8729) ;  /* 0x00000004007c7947 */ /* 0x000fea0003800000 */
.L_x_8737:
        /* <DEDUP_REMOVED lines=21> */
.L_x_8747:
[----:B------:R-:W-:-:S05]  /*5490*/  IMAD.MOV.U32 R27, RZ, RZ, RZ ;  /* 0x000000ffff1b7224 */ /* 0x000fca00078e00ff */
[----:B------:R0:W-:Y:S01]  /*54a0*/  STG.E.64 desc[UR36][R8.64], R26 ;  /* 0x0000001a08007986 */ /* 0x0001e2000c101b24 */
[----:B------:R-:W-:Y:S05]  /*54b0*/  BRA `(.L_x_8729) ;  /* 0x00000004001c7947 */ /* 0x000fea0003800000 */
.L_x_8746:
[----:B------:R0:W-:Y:S01]  /*54c0*/  STG.E desc[UR36][R8.64], R26 ;  /* 0x0000001a08007986 */ /* 0x0001e2000c101924 */
[----:B------:R-:W-:Y:S05]  /*54d0*/  BRA `(.L_x_8729) ;  /* 0x0000000400147947 */ /* 0x000fea0003800000 */
.L_x_8736:
        /* <DEDUP_REMOVED lines=8> */
.L_x_8749:
[----:B--234-:R-:W-:Y:S01]  /*5560*/  CS2R R6, SRZ ;  /* 0x0000000000067805 */ /* 0x01cfe2000001ff00 */
[----:B------:R-:W0:Y:S04]  /*5570*/  I2F.F64.S16 R4, R26 ;  /* 0x0000001a00047312 */ /* 0x000e280000101c00 */
[----:B0-----:R0:W-:Y:S01]  /*5580*/  STG.E.128 desc[UR36][R8.64], R4 ;  /* 0x0000000408007986 */ /* 0x0011e2000c101d24 */
[----:B------:R-:W-:Y:S05]  /*5590*/  BRA `(.L_x_8729) ;  /* 0x0000000000e47947 */ /* 0x000fea0003800000 */
.L_x_8748:
[----:B------:R-:W-:-:S13]  /*55a0*/  ISETP.NE.AND P0, PT, R0, 0xf, PT ;  /* 0x0000000f0000780c */ /* 0x000fda0003f05270 */
[----:B------:R-:W-:Y:S05]  /*55b0*/  @!P0 BRA `(.L_x_8750) ;  /* 0x0000000000d08947 */ /* 0x000fea0003800000 */
[----:B------:R-:W-:-:S13]  /*55c0*/  ISETP.NE.AND P0, PT, R0, 0x17, PT ;  /* 0x000000170000780c */ /* 0x000fda0003f05270 */
[----:B------:R-:W-:Y:S05]  /*55d0*/  @!P0 BRA `(.L_x_8751) ;  /* 0x0000000000848947 */ /* 0x000fea0003800000 */
[----:B------:R-:W-:-:S13]  /*55e0*/  ISETP.NE.AND P0, PT, R0, 0x18, PT ;  /* 0x000000180000780c */ /* 0x000fda0003f05270 */
[----:B------:R-:W-:Y:S05]  /*55f0*/  @!P0 BRA `(.L_x_8752) ;  /* 0x0000000000448947 */ /* 0x000fea0003800000 */
.L_x_8728:
        /* <DEDUP_REMOVED lines=16> */
.L_x_8753:
[----:B------:R-:W-:Y:S05]  /*5700*/  BRA `(.L_x_8729) ;  /* 0x0000000000887947 */ /* 0x000fea0003800000 */
.L_x_8752:
        /* <DEDUP_REMOVED lines=11> */
.L_x_8755:
[----:B------:R-:W-:Y:S05]  /*57c0*/  BSYNC.RECONVERGENT B0 ;  /* 0x0000000000007941 */ /* 0x000fea0003800200 */
.L_x_8754:
[----:B------:R0:W-:Y:S01]  /*57d0*/  STG.E.U8 desc[UR36][R8.64], R3 ;  /* 0x0000000308007986 */ /* 0x0001e2000c101124 */
[----:B------:R-:W-:Y:S05]  /*57e0*/  BRA `(.L_x_8729) ;  /* 0x0000000000507947 */ /* 0x000fea0003800000 */
.L_x_8751:
        /* <DEDUP_REMOVED lines=12> */
.L_x_8756:
[----:B------:R-:W-:Y:S01]  /*58b0*/  IMAD.MOV.U32 R3, RZ, RZ, 0x7f ;  /* 0x0000007fff037424 */ /* 0x000fe200078e00ff */
[----:B------:R-:W-:-:S04]  /*58c0*/  ISETP.GT.U32.AND P0, PT, R5, 0x7f800000, PT ;  /* 0x7f8000000500780c */ /* 0x000fc80003f04070 */
[----:B------:R-:W-:-:S05]  /*58d0*/  SEL R3, R3, 0x7c, P0 ;  /* 0x0000007c03037807 */ /* 0x000fca0000000000 */
[----:B------:R0:W-:Y:S01]  /*58e0*/  STG.E.U8 desc[UR36][R8.64], R3 ;  /* 0x0000000308007986 */ /* 0x0001e2000c101124 */
[----:B------:R-:W-:Y:S05]  /*58f0*/  BRA `(.L_x_8729) ;  /* 0x00000000000c7947 */ /* 0x000fea0003800000 */
.L_x_8750:
[----:B------:R-:W0:Y:S02]  /*5900*/  I2F.S16 R0, R26 ;  /* 0x0000001a00007306 */ /* 0x000e240000101400 */
[----:B0-----:R-:W-:-:S05]  /*5910*/  F2FP.BF16.F32.PACK_AB R0, RZ, R0 ;  /* 0x00000000ff00723e */ /* 0x001fca00000010ff */
[----:B------:R0:W-:Y:S02]  /*5920*/  STG.E.U16 desc[UR36][R8.64], R0 ;  /* 0x0000000008007986 */ /* 0x0001e4000c101524 */
.L_x_8729:
[----:B------:R-:W-:Y:S05]  /*5930*/  BSYNC.RECONVERGENT B6 ;  /* 0x0000000000067941 */ /* 0x000fea0003800200 */
.L_x_8723:
[----:B------:R-:W-:-:S07]  /*5940*/  VIADD R17, R17, 0x80 ;  /* 0x0000008011117836 */ /* 0x000fce0000000000 */
.L_x_8686:
[----:B------:R-:W-:-:S13]  /*5950*/  ISETP.GE.AND P0, PT, R17, R16, PT ;  /* 0x000000101100720c */ /* 0x000fda0003f06270 */
[----:B------:R-:W-:Y:S05]  /*5960*/  @P0 BREAK.RELIABLE B7 ;  /* 0x0000000000070942 */ /* 0x000fea0003800100 */
[----:B------:R-:W-:Y:S05]  /*5970*/  @P0 BRA `(.L_x_8722) ;  /* 0x0000000c00640947 */ /* 0x000fea0003800000 */
[----:B------:R-:W-:Y:S05]  /*5980*/  BSYNC.RELIABLE B7 ;  /* 0x0000000000077941 */ /* 0x000fea0003800100 */
.L_x_8685:
        /* <DEDUP_REMOVED lines=21> */
.L_x_8761:
[----:B------:R0:W-:Y:S01]  /*5ae0*/  STG.E.U8 desc[UR36][R8.64], R24 ;  /* 0x0000001808007986 */ /* 0x0001e2000c101124 */
[----:B------:R-:W-:Y:S05]  /*5af0*/  BRA `(.L_x_8763) ;  /* 0x0000000800fc7947 */ /* 0x000fea0003800000 */
.L_x_8760:
        /* <DEDUP_REMOVED lines=9> */
.L_x_8765:
[----:B------:R0:W-:Y:S01]  /*5b90*/  STG.E desc[UR36][R8.64], R24 ;  /* 0x0000001808007986 */ /* 0x0001e2000c101924 */
[----:B------:R-:W-:Y:S05]  /*5ba0*/  BRA `(.L_x_8763) ;  /* 0x0000000800d07947 */ /* 0x000fea0003800000 */
.L_x_8764:
[----:B------:R0:W-:Y:S01]  /*5bb0*/  STG.E.U16 desc[UR36][R8.64], R24 ;  /* 0x0000001808007986 */ /* 0x0001e2000c101524 */
[----:B------:R-:W-:Y:S05]  /*5bc0*/  BRA `(.L_x_8763) ;  /* 0x0000000800c87947 */ /* 0x000fea0003800000 */
.L_x_8759:
        /* <DEDUP_REMOVED lines=9> */
.L_x_8767:
[----:B------:R-:W0:Y:S02]  /*5c60*/  I2F.S16 R0, R24 ;  /* 0x0000001800007306 */ /* 0x000e240000101400 */
[----:B0-----:R-:W-:-:S05]  /*5c70*/  F2FP.F16.F32.PACK_AB R0, RZ, R0 ;  /* 0x00000000ff00723e */ /* 0x001fca00000000ff */
[----:B------:R0:W-:Y:S01]  /*5c80*/  STG.E.U16 desc[UR36][R8.64], R0 ;  /* 0x0000000008007986 */ /* 0x0001e2000c101524 */
[----:B------:R-:W-:Y:S05]  /*5c90*/  BRA `(.L_x_8763) ;  /* 0x0000000800947947 */ /* 0x000fea0003800000 */
.L_x_8766:
        /* <DEDUP_REMOVED lines=10> */
.L_x_8769:
[----:B------:R-:W0:Y:S02]  /*5d40*/  I2F.S16 R24, R24 ;  /* 0x0000001800187306 */ /* 0x000e240000101400 */
[----:B0-----:R-:W-:-:S04]  /*5d50*/  F2FP.F16.F32.PACK_AB R3, RZ, R24 ;  /* 0x00000018ff03723e */ /* 0x001fc800000000ff */
[----:B------:R-:W-:-:S05]  /*5d60*/  PRMT R3, R3, 0x5410, RZ ;  /* 0x0000541003037816 */ /* 0x000fca00000000ff */
[----:B------:R0:W-:Y:S01]  /*5d70*/  STG.E desc[UR36][R8.64], R3 ;  /* 0x0000000308007986 */ /* 0x0001e2000c101924 */
[----:B------:R-:W-:Y:S05]  /*5d80*/  BRA `(.L_x_8763) ;  /* 0x0000000800587947 */ /* 0x000fea0003800000 */
.L_x_8768:
[----:B------:R-:W0:Y:S02]  /*5d90*/  I2F.F64.S16 R24, R24 ;  /* 0x0000001800187312 */ /* 0x000e240000101c00 */
[----:B0-----:R0:W-:Y:S01]  /*5da0*/  STG.E.64 desc[UR36][R8.64], R24 ;  /* 0x0000001808007986 */ /* 0x0011e2000c101b24 */
[----:B------:R-:W-:Y:S05]  /*5db0*/  BRA `(.L_x_8763) ;  /* 0x00000008004c7947 */ /* 0x000fea0003800000 */
.L_x_8758:
        /* <DEDUP_REMOVED lines=12> */
.L_x_8773:
        /* <DEDUP_REMOVED lines=16> */
.L_x_8776:
[----:B------:R-:W-:-:S07]  /*5f80*/  PRMT R4, R0, 0x7610, R4 ;  /* 0x0000761000047816 */ /* 0x000fce0000000004 */
.L_x_8775:
[----:B------:R-:W-:Y:S05]  /*5f90*/  BSYNC.RECONVERGENT B0 ;  /* 0x0000000000007941 */ /* 0x000fea0003800200 */
.L_x_8774:
[----:B------:R0:W-:Y:S01]  /*5fa0*/  STG.E.U8 desc[UR36][R8.64], R4 ;  /* 0x0000000408007986 */ /* 0x0001e2000c101124 */
[----:B------:R-:W-:Y:S05]  /*5fb0*/  BRA `(.L_x_8763) ;  /* 0x0000000400cc7947 */ /* 0x000fea0003800000 */
.L_x_8772:
        /* <DEDUP_REMOVED lines=16> */
.L_x_8779:
[----:B------:R-:W-:-:S07]  /*60c0*/  PRMT R4, R0, 0x7610, R4 ;  /* 0x0000761000047816 */ /* 0x000fce0000000004 */
.L_x_8778:
[----:B------:R-:W-:Y:S05]  /*60d0*/  BSYNC.RECONVERGENT B0 ;  /* 0x0000000000007941 */ /* 0x000fea0003800200 */
.L_x_8777:
[----:B------:R0:W-:Y:S01]  /*60e0*/  STG.E.U8 desc[UR36][R8.64], R4 ;  /* 0x0000000408007986 */ /* 0x0001e2000c101124 */
[----:B------:R-:W-:Y:S05]  /*60f0*/  BRA `(.L_x_8763) ;  /* 0x00000004007c7947 */ /* 0x000fea0003800000 */
.L_x_8771:
        /* <DEDUP_REMOVED lines=21> */
.L_x_8781:
[----:B------:R-:W-:-:S05]  /*6250*/  IMAD.MOV.U32 R25, RZ, RZ, RZ ;  /* 0x000000ffff197224 */ /* 0x000fca00078e00ff */
[----:B------:R0:W-:Y:S01]  /*6260*/  STG.E.64 desc[UR36][R8.64], R24 ;  /* 0x0000001808007986 */ /* 0x0001e2000c101b24 */
[----:B------:R-:W-:Y:S05]  /*6270*/  BRA `(.L_x_8763) ;  /* 0x00000004001c7947 */ /* 0x000fea0003800000 */
.L_x_8780:
[----:B------:R0:W-:Y:S01]  /*6280*/  STG.E desc[UR36][R8.64], R24 ;  /* 0x0000001808007986 */ /* 0x0001e2000c101924 */
[----:B------:R-:W-:Y:S05]  /*6290*/  BRA `(.L_x_8763) ;  /* 0x0000000400147947 */ /* 0x000fea0003800000 */
.L_x_8770:
        /* <DEDUP_REMOVED lines=8> */
.L_x_8783:
[----:B--234-:R-:W-:Y:S01]  /*6320*/  CS2R R6, SRZ ;  /* 0x0000000000067805 */ /* 0x01cfe2000001ff00 */
[----:B------:R-:W0:Y:S04]  /*6330*/  I2F.F64.S16 R4, R24 ;  /* 0x0000001800047312 */ /* 0x000e280000101c00 */
[----:B0-----:R0:W-:Y:S01]  /*6340*/  STG.E.128 desc[UR36][R8.64], R4 ;  /* 0x0000000408007986 */ /* 0x0011e2000c101d24 */
[----:B------:R-:W-:Y:S05]  /*6350*/  BRA `(.L_x_8763) ;  /* 0x0000000000e47947 */ /* 0x000fea0003800000 */
.L_x_8782:
[----:B------:R-:W-:-:S13]  /*6360*/  ISETP.NE.AND P0, PT, R0, 0xf, PT ;  /* 0x0000000f0000780c */ /* 0x000fda0003f05270 */
[----:B------:R-:W-:Y:S05]  /*6370*/  @!P0 BRA `(.L_x_8784) ;  /* 0x0000000000d08947 */ /* 0x000fea0003800000 */
[----:B------:R-:W-:-:S13]  /*6380*/  ISETP.NE.AND P0, PT, R0, 0x17, PT ;  /* 0x000000170000780c */ /* 0x000fda0003f05270 */
[----:B------:R-:W-:Y:S05]  /*6390*/  @!P0 BRA `(.L_x_8785) ;  /* 0x0000000000848947 */ /* 0x000fea0003800000 */
[----:B------:R-:W-:-:S13]  /*63a0*/  ISETP.NE.AND P0, PT, R0, 0x18, PT ;  /* 0x000000180000780c */ /* 0x000fda0003f05270 */
[----:B------:R-:W-:Y:S05]  /*63b0*/  @!P0 BRA `(.L_x_8786) ;  /* 0x0000000000448947 */ /* 0x000fea0003800000 */
.L_x_8762:
        /* <DEDUP_REMOVED lines=16> */
.L_x_8787:
[----:B------:R-:W-:Y:S05]  /*64c0*/  BRA `(.L_x_8763) ;  /* 0x0000000000887947 */ /* 0x000fea0003800000 */
.L_x_8786:
        /* <DEDUP_REMOVED lines=11> */
.L_x_8789:
[----:B------:R-:W-:Y:S05]  /*6580*/  BSYNC.RECONVERGENT B0 ;  /* 0x0000000000007941 */ /* 0x000fea0003800200 */
.L_x_8788:
[----:B------:R0:W-:Y:S01]  /*6590*/  STG.E.U8 desc[UR36][R8.64], R3 ;  /* 0x0000000308007986 */ /* 0x0001e2000c101124 */
[----:B------:R-:W-:Y:S05]  /*65a0*/  BRA `(.L_x_8763) ;  /* 0x0000000000507947 */ /* 0x000fea0003800000 */
.L_x_8785:
        /* <DEDUP_REMOVED lines=12> */
.L_x_8790:
[----:B------:R-:W-:Y:S01]  /*6670*/  IMAD.MOV.U32 R3, RZ, RZ, 0x7f ;  /* 0x0000007fff037424 */ /* 0x000fe200078e00ff */
[----:B------:R-:W-:-:S04]  /*6680*/  ISETP.GT.U32.AND P0, PT, R5, 0x7f800000, PT ;  /* 0x7f8000000500780c */ /* 0x000fc80003f04070 */
[----:B------:R-:W-:-:S05]  /*6690*/  SEL R3, R3, 0x7c, P0 ;  /* 0x0000007c03037807 */ /* 0x000fca0000000000 */
[----:B------:R0:W-:Y:S01]  /*66a0*/  STG.E.U8 desc[UR36][R8.64], R3 ;  /* 0x0000000308007986 */ /* 0x0001e2000c101124 */
[----:B------:R-:W-:Y:S05]  /*66b0*/  BRA `(.L_x_8763) ;  /* 0x00000000000c7947 */ /* 0x000fea0003800000 */
.L_x_8784:
[----:B------:R-:W0:Y:S02]  /*66c0*/  I2F.S16 R0, R24 ;  /* 0x0000001800007306 */ /* 0x000e240000101400 */
[----:B0-----:R-:W-:-:S05]  /*66d0*/  F2FP.BF16.F32.PACK_AB R0, RZ, R0 ;  /* 0x00000000ff00723e */ /* 0x001fca00000010ff */
[----:B------:R0:W-:Y:S02]  /*66e0*/  STG.E.U16 desc[UR36][R8.64], R0 ;  /* 0x0000000008007986 */ /* 0x0001e4000c101524 */
.L_x_8763:
[----:B------:R-:W-:Y:S05]  /*66f0*/  BSYNC.RECONVERGENT B6 ;  /* 0x0000000000067941 */ /* 0x000fea0003800200 */
.L_x_8757:
[----:B------:R-:W-:-:S07]  /*6700*/  VIADD R17, R17, 0x80 ;  /* 0x0000008011117836 */ /* 0x000fce0000000000 */
.L_x_8722:
[----:B------:R-:W-:Y:S05]  /*6710*/  BSYNC.RECONVERGENT B8 ;  /* 0x0000000000087941 */ /* 0x000fea0003800200 */
.L_x_8684:
[----:B------:R-:W-:-:S13]  /*6720*/  ISETP.GE.AND P0, PT, R17, R16, PT ;  /* 0x000000101100720c */ /* 0x000fda0003f06270 */
[----:B------:R-:W-:Y:S05]  /*6730*/  @P0 EXIT ;  /* 0x000000000000094d */ /* 0x000fea0003800000 */
[----:B0-----:R-:W0:Y:S01]  /*6740*/  LDC.64 R4, c[0x0][0x398] ;  /* 0x0000e600ff047b82 */ /* 0x001e220000000a00 */
        /* <DEDUP_REMOVED lines=18> */
.L_x_8794:
[----:B------:R-:W-:Y:S01]  /*6870*/  STG.E.U8 desc[UR36][R2.64], R22 ;  /* 0x0000001602007986 */ /* 0x000fe2000c101124 */
[----:B------:R-:W-:Y:S05]  /*6880*/  EXIT ;  /* 0x000000000000794d */ /* 0x000fea0003800000 */
.L_x_8793:
        /* <DEDUP_REMOVED lines=9> */
.L_x_8797:
[----:B------:R-:W-:Y:S01]  /*6920*/  STG.E desc[UR36][R2.64], R22 ;  /* 0x0000001602007986 */ /* 0x000fe2000c101924 */
[----:B------:R-:W-:Y:S05]  /*6930*/  EXIT ;  /* 0x000000000000794d */ /* 0x000fea0003800000 */
.L_x_8796:
[----:B------:R-:W-:Y:S01]  /*6940*/  STG.E.U16 desc[UR36][R2.64], R22 ;  /* 0x0000001602007986 */ /* 0x000fe2000c101524 */
[----:B------:R-:W-:Y:S05]  /*6950*/  EXIT ;  /* 0x000000000000794d */ /* 0x000fea0003800000 */
.L_x_8792:
        /* <DEDUP_REMOVED lines=9> */
.L_x_8799:
[----:B------:R-:W0:Y:S02]  /*69f0*/  I2F.S16 R0, R22 ;  /* 0x0000001600007306 */ /* 0x000e240000101400 */
[----:B0-----:R-:W-:-:S05]  /*6a00*/  F2FP.F16.F32.PACK_AB R0, RZ, R0 ;  /* 0x00000000ff00723e */ /* 0x001fca00000000ff */
[----:B------:R-:W-:Y:S01]  /*6a10*/  STG.E.U16 desc[UR36][R2.64], R0 ;  /* 0x0000000002007986 */ /* 0x000fe2000c101524 */
[----:B------:R-:W-:Y:S05]  /*6a20*/  EXIT ;  /* 0x000000000000794d */ /* 0x000fea0003800000 */
.L_x_8798:
        /* <DEDUP_REMOVED lines=10> */
.L_x_8801:
[----:B------:R-:W0:Y:S02]  /*6ad0*/  I2F.S16 R22, R22 ;  /* 0x0000001600167306 */ /* 0x000e240000101400 */
[----:B0-----:R-:W-:-:S04]  /*6ae0*/  F2FP.F16.F32.PACK_AB R5, RZ, R22 ;  /* 0x00000016ff05723e */ /* 0x001fc800000000ff */
[----:B------:R-:W-:-:S05]  /*6af0*/  PRMT R5, R5, 0x5410, RZ ;  /* 0x0000541005057816 */ /* 0x000fca00000000ff */
[----:B------:R-:W-:Y:S01]  /*6b00*/  STG.E desc[UR36][R2.64], R5 ;  /* 0x0000000502007986 */ /* 0x000fe2000c101924 */
[----:B------:R-:W-:Y:S05]  /*6b10*/  EXIT ;  /* 0x000000000000794d */ /* 0x000fea0003800000 */
.L_x_8800:
[----:B------:R-:W0:Y:S02]  /*6b20*/  I2F.F64.S16 R22, R22 ;  /* 0x0000001600167312 */ /* 0x000e240000101c00 */
[----:B0-----:R-:W-:Y:S01]  /*6b30*/  STG.E.64 desc[UR36][R2.64], R22 ;  /* 0x0000001602007986 */ /* 0x001fe2000c101b24 */
[----:B------:R-:W-:Y:S05]  /*6b40*/  EXIT ;  /* 0x000000000000794d */ /* 0x000fea0003800000 */
.L_x_8791:
        /* <DEDUP_REMOVED lines=12> */
.L_x_8805:
        /* <DEDUP_REMOVED lines=17> */
.L_x_8807:
[----:B------:R-:W-:Y:S05]  /*6d20*/  BSYNC.RECONVERGENT B0 ;  /* 0x0000000000007941 */ /* 0x000fea0003800200 */
.L_x_8806:
[----:B------:R-:W-:Y:S01]  /*6d30*/  STG.E.U8 desc[UR36][R2.64], R0 ;  /* 0x0000000002007986 */ /* 0x000fe2000c101124 */
[----:B------:R-:W-:Y:S05]  /*6d40*/  EXIT ;  /* 0x000000000000794d */ /* 0x000fea0003800000 */
.L_x_8804:
        /* <DEDUP_REMOVED lines=17> */
.L_x_8809:
[----:B------:R-:W-:Y:S05]  /*6e60*/  BSYNC.RECONVERGENT B0 ;  /* 0x0000000000007941 */ /* 0x000fea0003800200 */
.L_x_8808:
[----:B------:R-:W-:Y:S01]  /*6e70*/  STG.E.U8 desc[UR36][R2.64], R0 ;  /* 0x0000000002007986 */ /* 0x000fe2000c101124 */
[----:B------:R-:W-:Y:S05]  /*6e80*/  EXIT ;  /* 0x000000000000794d */ /* 0x000fea0003800000 */
.L_x_8803:
        /* <DEDUP_REMOVED lines=21> */
.L_x_8811:
[----:B------:R-:W-:-:S05]  /*6fe0*/  IMAD.MOV.U32 R23, RZ, RZ, RZ ;  /* 0x000000ffff177224 */ /* 0x000fca00078e00ff */
[----:B------:R-:W-:Y:S01]  /*6ff0*/  STG.E.64 desc[UR36][R2.64], R22 ;  /* 0x0000001602007986 */ /* 0x000fe2000c101b24 */
[----:B------:R-:W-:Y:S05]  /*7000*/  EXIT ;  /* 0x000000000000794d */ /* 0x000fea0003800000 */
.L_x_8810:
[----:B------:R-:W-:Y:S01]  /*7010*/  STG.E desc[UR36][R2.64], R22 ;  /* 0x0000001602007986 */ /* 0x000fe2000c101924 */
[----:B------:R-:W-:Y:S05]  /*7020*/  EXIT ;  /* 0x000000000000794d */ /* 0x000fea0003800000 */
.L_x_8802:
        /* <DEDUP_REMOVED lines=8> */
.L_x_8813:
[----:B--234-:R-:W-:Y:S01]  /*70b0*/  CS2R R6, SRZ ;  /* 0x0000000000067805 */ /* 0x01cfe2000001ff00 */
[----:B------:R-:W0:Y:S04]  /*70c0*/  I2F.F64.S16 R4, R22 ;  /* 0x0000001600047312 */ /* 0x000e280000101c00 */
[----:B0-----:R-:W-:Y:S01]  /*70d0*/  STG.E.128 desc[UR36][R2.64], R4 ;  /* 0x0000000402007986 */ /* 0x001fe2000c101d24 */
[----:B------:R-:W-:Y:S05]  /*70e0*/  EXIT ;  /* 0x000000000000794d */ /* 0x000fea0003800000 */
.L_x_8812:
[----:B------:R-:W-:-:S13]  /*70f0*/  ISETP.NE.AND P0, PT, R0, 0xf, PT ;  /* 0x0000000f0000780c */ /* 0x000fda0003f05270 */
[----:B------:R-:W-:Y:S05]  /*7100*/  @!P0 BRA `(.L_x_8814) ;  /* 0x0000000000d48947 */ /* 0x000fea0003800000 */
[----:B------:R-:W-:-:S13]  /*7110*/  ISETP.NE.AND P0, PT, R0, 0x17, PT ;  /* 0x000000170000780c */ /* 0x000fda0003f05270 */
[----:B------:R-:W-:Y:S05]  /*7120*/  @!P0 BRA `(.L_x_8815) ;  /* 0x0000000000848947 */ /* 0x000fea0003800000 */
[----:B------:R-:W-:-:S13]  /*7130*/  ISETP.NE.AND P0, PT, R0, 0x18, PT ;  /* 0x000000180000780c */ /* 0x000fda0003f05270 */
[----:B------:R-:W-:Y:S05]  /*7140*/  @!P0 BRA `(.L_x_8816) ;  /* 0x0000000000448947 */ /* 0x000fea0003800000 */
.L_x_8795:
[----:B------:R-:W-:Y:S01]  /*7150*/  MOV R0, 0x0 ;  /* 0x0000000000007802 */ /* 0x000fe20000000f00 */
[----:B------:R-:W0:Y:S01]  /*7160*/  LDCU.64 UR4, c[0x4][0x140] ;  /* 0x01002800ff0477ac */ /* 0x000e220008000a00 */
[----:B------:R-:W-:Y:S02]  /*7170*/  IMAD.MOV.U32 R8, RZ, RZ, 0x65 ;  /* 0x00000065ff087424 */ /* 0x000fe400078e00ff */
[----:B------:R1:W1:Y:S01]  /*7180*/  LDC.64 R2, c[0x4][R0] ;  /* 0x0100000000027b82 */ /* 0x0002620000000a00 */
[----:B------:R-:W2:Y:S01]  /*7190*/  LDCU.64 UR6, c[0x4][0x148] ;  /* 0x01002900ff0677ac */ /* 0x000ea20008000a00 */
[----:B------:R-:W-:Y:S02]  /*71a0*/  IMAD.MOV.U32 R12, RZ, RZ, 0x1 ;  /* 0x00000001ff0c7424 */ /* 0x000fe400078e00ff */
[----:B------:R-:W-:Y:S01]  /*71b0*/  IMAD.MOV.U32 R13, RZ, RZ, RZ ;  /* 0x000000ffff0d7224 */ /* 0x000fe200078e00ff */
[----:B------:R-:W5:Y:S01]  /*71c0*/  LDCU.64 UR8, c[0x4][0x10] ;  /* 0x01000200ff0877ac */ /* 0x000f620008000a00 */
[----:B0-----:R-:W-:-:S02]  /*71d0*/  IMAD.U32 R4, RZ, RZ, UR4 ;  /* 0x00000004ff047e24 */ /* 0x001fc4000f8e00ff */
[----:B------:R-:W-:Y:S02]  /*71e0*/  IMAD.U32 R5, RZ, RZ, UR5 ;  /* 0x00000005ff057e24 */ /* 0x000fe4000f8e00ff */
[----:B--234-:R-:W-:Y:S02]  /*71f0*/  IMAD.U32 R6, RZ, RZ, UR6 ;  /* 0x00000006ff067e24 */ /* 0x01cfe4000f8e00ff */
[----:B------:R-:W-:Y:S02]  /*7200*/  IMAD.U32 R7, RZ, RZ, UR7 ;  /* 0x00000007ff077e24 */ /* 0x000fe4000f8e00ff */
[----:B-----5:R-:W-:Y:S02]  /*7210*/  IMAD.U32 R10, RZ, RZ, UR8 ;  /* 0x00000008ff0a7e24 */ /* 0x020fe4000f8e00ff */
[----:B------:R-:W-:-:S07]  /*7220*/  IMAD.U32 R11, RZ, RZ, UR9 ;  /* 0x00000009ff0b7e24 */ /* 0x000fce000f8e00ff */
[----:B------:R-:W-:-:S07]  /*7230*/  LEPC R20, `(.L_x_8817) ;  /* 0x000000001014794e */ /* 0x000fce0000000000 */
[----:B-1----:R-:W-:Y:S05]  /*7240*/  CALL.ABS.NOINC R2 ;  /* 0x0000000002007343 */ /* 0x002fea0003c00000 */
.L_x_8817:
[----:B------:R-:W-:Y:S05]  /*7250*/  EXIT ;  /* 0x000000000000794d */ /* 0x000fea0003800000 */
.L_x_8816:
[----:B--234-:R-:W0:Y:S01]  /*7260*/  I2F.S16 R7, R22 ;  /* 0x0000001600077306 */ /* 0x01ce220000101400 */
        /* <DEDUP_REMOVED lines=10> */
.L_x_8819:
[----:B------:R-:W-:Y:S05]  /*7310*/  BSYNC.RECONVERGENT B0 ;  /* 0x0000000000007941 */ /* 0x000fea0003800200 */
.L_x_8818:
[----:B------:R-:W-:Y:S01]  /*7320*/  STG.E.U8 desc[UR36][R2.64], R5 ;  /* 0x0000000502007986 */ /* 0x000fe2000c101124 */
[----:B------:R-:W-:Y:S05]  /*7330*/  EXIT ;  /* 0x000000000000794d */ /* 0x000fea0003800000 */
.L_x_8815:
[----:B--234-:R-:W0:Y:S02]  /*7340*/  I2F.S16 R7, R22 ;  /* 0x0000001600077306 */ /* 0x01ce240000101400 */
        /* <DEDUP_REMOVED lines=12> */
.L_x_8820:
[----:B------:R-:W-:Y:S01]  /*7410*/  IMAD.MOV.U32 R5, RZ, RZ, 0x7f ;  /* 0x0000007fff057424 */ /* 0x000fe200078e00ff */
[----:B------:R-:W-:-:S04]  /*7420*/  ISETP.GT.U32.AND P0, PT, R7, 0x7f800000, PT ;  /* 0x7f8000000700780c */ /* 0x000fc80003f04070 */
[----:B------:R-:W-:-:S05]  /*7430*/  SEL R5, R5, 0x7c, P0 ;  /* 0x0000007c05057807 */ /* 0x000fca0000000000 */
[----:B------:R-:W-:Y:S01]  /*7440*/  STG.E.U8 desc[UR36][R2.64], R5 ;  /* 0x0000000502007986 */ /* 0x000fe2000c101124 */
[----:B------:R-:W-:Y:S05]  /*7450*/  EXIT ;  /* 0x000000000000794d */ /* 0x000fea0003800000 */
.L_x_8814:
[----:B------:R-:W0:Y:S02]  /*7460*/  I2F.S16 R0, R22 ;  /* 0x0000001600007306 */ /* 0x000e240000101400 */
[----:B0-----:R-:W-:-:S05]  /*7470*/  F2FP.BF16.F32.PACK_AB R0, RZ, R0 ;  /* 0x00000000ff00723e */ /* 0x001fca00000010ff */
[----:B------:R-:W-:Y:S01]  /*7480*/  STG.E.U16 desc[UR36][R2.64], R0 ;  /* 0x0000000002007986 */ /* 0x000fe2000c101524 */
[----:B------:R-:W-:Y:S05]  /*7490*/  EXIT ;  /* 0x000000000000794d */ /* 0x000fea0003800000 */
.L_x_8821:
        /* <DEDUP_REMOVED lines=14> */
.L_x_42773:


//--------------------- .text._ZN2at6native18elementwise_kernelILi128ELi4EZNS0_22gpu_kernel_impl_nocastINS0_13AUnaryFunctorIllbZZZNS0_23logical_xor_kernel_cudaERNS_14TensorIteratorEENKUlvE0_clEvENKUlvE2_clEvEUlllE_EEEEvRNS_18TensorIteratorBaseERKT_EUliE_EEviT1_ --------------------------
	.section	.text._ZN2at6native18elementwise_kernelILi128ELi4EZNS0_22gpu_kernel_impl_nocastINS0_13AUnaryFunctorIllbZZZNS0_23logical_xor_kernel_cudaERNS_14TensorIteratorEENKUlvE0_clEvENKUlvE2_clEvEUlllE_EEEEvRNS_18TensorIteratorBaseERKT_EUliE_EEviT1_,"ax",@progbits
	.align	128
        .global         _ZN2at6native18elementwise_kernelILi128ELi4EZNS0_22gpu_kernel_impl_nocastINS0_13AUnaryFunctorIllbZZZNS0_23logical_xor_kernel_cudaERNS_14TensorIteratorEENKUlvE0_clEvENKUlvE2_clEvEUlllE_EEEEvRNS_18TensorIteratorBaseERKT_EUliE_EEviT1_
        .type           _ZN2at6native18elementwise_kernelILi128ELi4EZNS0_22gpu_kernel_impl_nocastINS0_13AUnaryFunctorIllbZZZNS0_23logical_xor_kernel_cudaERNS_14TensorIteratorEENKUlvE0_clEvENKUlvE2_clEvEUlllE_EEEEvRNS_18TensorIteratorBaseERKT_EUliE_EEviT1_,@function
        .size           _ZN2at6native18elementwise_kernelILi128ELi4EZNS0_22gpu_kernel_impl_nocastINS0_13AUnaryFunctorIllbZZZNS0_23logical_xor_kernel_cudaERNS_14TensorIteratorEENKUlvE0_clEvENKUlvE2_clEvEUlllE_EEEEvRNS_18TensorIteratorBaseERKT_EUliE_EEviT1_,(.L_x_42774 - _ZN2at6native18elementwise_kernelILi128ELi4EZNS0_22gpu_kernel_impl_nocastINS0_13AUnaryFunctorIllbZZZNS0_23logical_xor_kernel_cudaERNS_14TensorIteratorEENKUlvE0_clEvENKUlvE2_clEvEUlllE_EEEEvRNS_18TensorIteratorBaseERKT_EUliE_EEviT1_)
        .other          _ZN2at6native18elementwise_kernelILi128ELi4EZNS0_22gpu_kernel_impl_nocastINS0_13AUnaryFunctorIllbZZZNS0_23logical_xor_kernel_cudaERNS_14TensorIteratorEENKUlvE0_clEvENKUlvE2_clEvEUlllE_EEEEvRNS_18TensorIteratorBaseERKT_EUliE_EEviT1_,@"STO_CUDA_ENTRY STV_DEFAULT"
_ZN2at6native18elementwise_kernelILi128ELi4EZNS0_22gpu_kernel_impl_nocastINS0_13AUnaryFunctorIllbZZZNS0_23logical_xor_kernel_cudaERNS_14TensorIteratorEENKUlvE0_clEvENKUlvE2_clEvEUlllE_EEEEvRNS_18TensorIteratorBaseERKT_EUliE_EEviT1_:
.text._ZN2at6native18elementwise_kernelILi128ELi4EZNS0_22gpu_kernel_impl_nocastINS0_13AUnaryFunctorIllbZZZNS0_23logical_xor_kernel_cudaERNS_14TensorIteratorEENKUlvE0_clEvENKUlvE2_clEvEUlllE_EEEEvRNS_18TensorIteratorBaseERKT_EUliE_EEviT1_:
        /* <DEDUP_REMOVED lines=18> */
[----:B-1----:R-:W-:Y:S02]  /*0120*/  ISETP.NE.U32.AND P0, PT, RZ, UR8, PT ;  /* 0x00000008ff007c0c */ /* 0x002fe4000bf05070 */
[----:B------:R-:W-:-:S02]  /*0130*/  IADD3 R3, PT, PT, R3, 0x80, RZ ;  /* 0x0000008003037810 */ /* 0x000fc40007ffe0ff */
[----:B------:R-:W-:Y:S02]  /*0140*/  ISETP.NE.AND.EX P0, PT, RZ, UR9, PT, P0 ;  /* 0x00000009ff007c0c */ /* 0x000fe4000bf05300 */
[----:B--2---:R-:W-:-:S04]  /*0150*/  ISETP.NE.U32.AND P1, PT, R4, RZ, PT ;  /* 0x000000ff0400720c */ /* 0x004fc80003f25070 */
[----:B------:R-:W-:-:S04]  /*0160*/  ISETP.NE.XOR.EX P0, PT, R5, RZ, P0, P1 ;  /* 0x000000ff0500720c */ /* 0x000fc80000705b10 */
[----:B------:R-:W-:Y:S02]  /*0170*/  SEL R9, RZ, 0x1, !P0 ;  /* 0x00000001ff097807 */ /* 0x000fe40004000000 */
        /* <DEDUP_REMOVED lines=8> */
[----:B--2---:R-:W-:Y:S02]  /*0200*/  ISETP.NE.U32.AND P0, PT, RZ, UR8, PT ;  /* 0x00000008ff007c0c */ /* 0x004fe4000bf05070 */
[----:B------:R-:W-:-:S02]  /*0210*/  IADD3 R3, PT, PT, R3, 0x80, RZ ;  /* 0x0000008003037810 */ /* 0x000fc40007ffe0ff */
[----:B------:R-:W-:Y:S02]  /*0220*/  ISETP.NE.AND.EX P1, PT, RZ, UR9, PT, P0 ;  /* 0x00000009ff007c0c */ /* 0x000fe4000bf25300 */
[----:B---3--:R-:W-:-:S04]  /*0230*/  ISETP.NE.U32.AND P0, PT, R4, RZ, PT ;  /* 0x000000ff0400720c */ /* 0x008fc80003f05070 */
[----:B------:R-:W-:-:S04]  /*0240*/  ISETP.NE.XOR.EX P0, PT, R5, RZ, P1, P0 ;  /* 0x000000ff0500720c */ /* 0x000fc80000f05b00 */
[----:B------:R-:W-:-:S05]  /*0250*/  SEL R9, RZ, 0x1, !P0 ;  /* 0x00000001ff097807 */ /* 0x000fca0004000000 */
[----:B0-----:R0:W-:Y:S04]  /*0260*/  STG.E.U8 desc[UR6][R6.64], R9 ;  /* 0x0000000906007986 */ /* 0x0011e8000c101106 */
.L_x_8825:
[----:B------:R-:W-:-:S13]  /*0270*/  ISETP.GE.AND P0, PT, R3, UR4, PT ;  /* 0x0000000403007c0c */ /* 0x000fda000bf06270 */
[----:B------:R-:W-:Y:S05]  /*0280*/  @P0 BREAK.RELIABLE B1 ;  /* 0x0000000000010942 */ /* 0x000fea0003800100 */
[----:B------:R-:W-:Y:S05]  /*0290*/  @P0 BRA `(.L_x_8826) ;  /* 0x0000000000300947 */ /* 0x000fea0003800000 */
[----:B------:R-:W-:Y:S05]  /*02a0*/  BSYNC.RELIABLE B1 ;  /* 0x0000000000017941 */ /* 0x000fea0003800100 */
.L_x_8824:
        /* <DEDUP_REMOVED lines=11> */
.L_x_8826:
[----:B------:R-:W-:Y:S05]  /*0360*/  BSYNC.RECONVERGENT B0 ;  /* 0x0000000000007941 */ /* 0x000fea0003800200 */
.L_x_8823:
[----:B------:R-:W-:Y:S05]  /*0370*/  WARPSYNC.ALL ;  /* 0x0000000000007948 */ /* 0x000fea0003800000 */
[----:B------:R-:W-:-:S13]  /*0380*/  ISETP.GE.AND P0, PT, R3, UR4, PT ;  /* 0x0000000403007c0c */ /* 0x000fda000bf06270 */
[----:B------:R-:W-:Y:S05]  /*0390*/  @P0 EXIT ;  /* 0x000000000000094d */ /* 0x000fea0003800000 */
[----:B------:R-:W2:Y:S01]  /*03a0*/  LDC.64 R2, c[0x0][0x588] ;  /* 0x00016200ff027b82 */ /* 0x000ea20000000a00 */
[----:B------:R-:W3:Y:S01]  /*03b0*/  LDCU.64 UR4, c[0x0][0x598] ;  /* 0x0000b300ff0477ac */ /* 0x000ee20008000a00 */
[----:B--2---:R-:W2:Y:S06]  /*03c0*/  LDG.E.64 R2, desc[UR6][R2.64] ;  /* 0x0000000602027981 */ /* 0x004eac000c1e1b00 */
[----:B------:R-:W4:Y:S01]  /*03d0*/  LDC.64 R4, c[0x0][0x580] ;  /* 0x00016000ff047b82 */ /* 0x000f220000000a00 */
[----:B---3--:R-:W-:-:S04]  /*03e0*/  ISETP.NE.U32.AND P0, PT, RZ, UR4, PT ;  /* 0x00000004ff007c0c */ /* 0x008fc8000bf05070 */
[----:B------:R-:W-:Y:S02]  /*03f0*/  ISETP.NE.AND.EX P1, PT, RZ, UR5, PT, P0 ;  /* 0x00000005ff007c0c */ /* 0x000fe4000bf25300 */
[----:B--2---:R-:W-:-:S04]  /*0400*/  ISETP.NE.U32.AND P0, PT, R2, RZ, PT ;  /* 0x000000ff0200720c */ /* 0x004fc80003f05070 */
[----:B------:R-:W-:-:S04]  /*0410*/  ISETP.NE.XOR.EX P0, PT, R3, RZ, P1, P0 ;  /* 0x000000ff0300720c */ /* 0x000fc80000f05b00 */
[----:B01----:R-:W-:-:S05]  /*0420*/  SEL R7, RZ, 0x1, !P0 ;  /* 0x00000001ff077807 */ /* 0x003fca0004000000 */
[----:B----4-:R-:W-:Y:S01]  /*0430*/  STG.E.U8 desc[UR6][R4.64], R7 ;  /* 0x0000000704007986 */ /* 0x010fe2000c101106 */
[----:B------:R-:W-:Y:S05]  /*0440*/  EXIT ;  /* 0x000000000000794d */ /* 0x000fea0003800000 */
.L_x_8822:
[----:B------:R-:W0:Y:S01]  /*0450*/  LDCU UR4, c[0x0][0x380] ;  /* 0x00007000ff0477ac */ /* 0x000e220008000800 */
[----:B------:R-:W-:Y:S01]  /*0460*/  IADD3 R2, PT, PT, R2, -0x1, RZ ;  /* 0xffffffff02027810 */ /* 0x000fe20007ffe0ff */
[----:B------:R-:W-:Y:S04]  /*0470*/  BSSY.RECONVERGENT B0, `(.L_x_8827) ;  /* 0x00003b5000007945 */ /* 0x000fe80003800200 */
[----:B------:R-:W-:Y:S01]  /*0480*/  BSSY.RELIABLE B1, `(.L_x_8828) ;  /* 0x000027b000017945 */ /* 0x000fe20003800100 */
[----:B------:R-:W-:-:S05]  /*0490*/  VIMNMX.U32 R0, PT, PT, R2, 0x18, PT ;  /* 0x0000001802007848 */ /* 0x000fca0003fe0000 */
[----:B------:R-:W-:Y:S01]  /*04a0*/  VIADD R0, R0, 0x1 ;  /* 0x0000000100007836 */ /* 0x000fe20000000000 */
        /* <DEDUP_REMOVED lines=300> */
.L_x_8830:
[----:B------:R-:W0:Y:S02]  /*1770*/  LDCU.128 UR8, c[0x0][0x580] ;  /* 0x0000b000ff0877ac */ /* 0x000e240008000c00 */
[----:B0-----:R-:W-:-:S04]  /*1780*/  IADD3 R6, P0, PT, R4, UR10, RZ ;  /* 0x0000000a04067c10 */ /* 0x001fc8000ff1e0ff */
[----:B------:R-:W-:Y:S01]  /*1790*/  IADD3.X R7, PT, PT, RZ, UR11, RZ, P0, !PT ;  /* 0x0000000bff077c10 */ /* 0x000fe200087fe4ff */
[----:B------:R-:W0:Y:S05]  /*17a0*/  LDCU.64 UR10, c[0x0][0x598] ;  /* 0x0000b300ff0a77ac */ /* 0x000e2a0008000a00 */
[----:B------:R-:W2:Y:S01]  /*17b0*/  LDG.E.64 R6, desc[UR6][R6.64] ;  /* 0x0000000606067981 */ /* 0x000ea2000c1e1b00 */
[----:B------:R-:W-:Y:S01]  /*17c0*/  IADD3 R4, P1, PT, R5, UR8, RZ ;  /* 0x0000000805047c10 */ /* 0x000fe2000ff3e0ff */
[----:B------:R-:W-:-:S03]  /*17d0*/  VIADD R3, R3, 0x80 ;  /* 0x0000008003037836 */ /* 0x000fc60000000000 */
[----:B------:R-:W-:Y:S02]  /*17e0*/  IADD3.X R5, PT, PT, RZ, UR9, RZ, P1, !PT ;  /* 0x00000009ff057c10 */ /* 0x000fe40008ffe4ff */
[----:B0-----:R-:W-:-:S04]  /*17f0*/  ISETP.NE.U32.AND P0, PT, RZ, UR10, PT ;  /* 0x0000000aff007c0c */ /* 0x001fc8000bf05070 */
[----:B------:R-:W-:Y:S02]  /*1800*/  ISETP.NE.AND.EX P2, PT, RZ, UR11, PT, P0 ;  /* 0x0000000bff007c0c */ /* 0x000fe4000bf45300 */
[----:B--2---:R-:W-:-:S04]  /*1810*/  ISETP.NE.U32.AND P0, PT, R6, RZ, PT ;  /* 0x000000ff0600720c */ /* 0x004fc80003f05070 */
[----:B------:R-:W-:-:S04]  /*1820*/  ISETP.NE.XOR.EX P0, PT, R7, RZ, P2, P0 ;  /* 0x000000ff0700720c */ /* 0x000fc80001705b00 */
[----:B------:R-:W-:Y:S02]  /*1830*/  SEL R9, RZ, 0x1, !P0 ;  /* 0x00000001ff097807 */ /* 0x000fe40004000000 */
        /* <DEDUP_REMOVED lines=302> */
.L_x_8832:
[----:B------:R-:W0:Y:S01]  /*2b20*/  LDCU.128 UR12, c[0x0][0x580] ;  /* 0x0000b000ff0c77ac */ /* 0x000e220008000c00 */
[----:B------:R-:W1:Y:S01]  /*2b30*/  LDCU.64 UR8, c[0x0][0x598] ;  /* 0x0000b300ff0877ac */ /* 0x000e620008000a00 */
[----:B0-----:R-:W-:-:S04]  /*2b40*/  IADD3 R6, P0, PT, R4, UR14, RZ ;  /* 0x0000000e04067c10 */ /* 0x001fc8000ff1e0ff */
[----:B------:R-:W-:-:S06]  /*2b50*/  IADD3.X R7, PT, PT, RZ, UR15, RZ, P0, !PT ;  /* 0x0000000fff077c10 */ /* 0x000fcc00087fe4ff */
[----:B------:R-:W2:Y:S01]  /*2b60*/  LDG.E.64 R6, desc[UR6][R6.64] ;  /* 0x0000000606067981 */ /* 0x000ea2000c1e1b00 */
[----:B-1----:R-:W-:Y:S01]  /*2b70*/  ISETP.NE.U32.AND P0, PT, RZ, UR8, PT ;  /* 0x00000008ff007c0c */ /* 0x002fe2000bf05070 */
[----:B------:R-:W-:Y:S01]  /*2b80*/  VIADD R3, R3, 0x80 ;  /* 0x0000008003037836 */ /* 0x000fe20000000000 */
[----:B------:R-:W-:Y:S02]  /*2b90*/  IADD3 R4, P1, PT, R5, UR12, RZ ;  /* 0x0000000c05047c10 */ /* 0x000fe4000ff3e0ff */
[----:B------:R-:W-:Y:S02]  /*2ba0*/  ISETP.NE.AND.EX P2, PT, RZ, UR9, PT, P0 ;  /* 0x00000009ff007c0c */ /* 0x000fe4000bf45300 */
[----:B------:R-:W-:Y:S02]  /*2bb0*/  IADD3.X R5, PT, PT, RZ, UR13, RZ, P1, !PT ;  /* 0x0000000dff057c10 */ /* 0x000fe40008ffe4ff */
[----:B--2---:R-:W-:-:S04]  /*2bc0*/  ISETP.NE.U32.AND P0, PT, R6, RZ, PT ;  /* 0x000000ff0600720c */ /* 0x004fc80003f05070 */
[----:B------:R-:W-:-:S04]  /*2bd0*/  ISETP.NE.XOR.EX P0, PT, R7, RZ, P2, P0 ;  /* 0x000000ff0700720c */ /* 0x000fc80001705b00 */
[----:B------:R-:W-:-:S05]  /*2be0*/  SEL R9, RZ, 0x1, !P0 ;  /* 0x00000001ff097807 */ /* 0x000fca0004000000 */
[----:B------:R0:W-:Y:S04]  /*2bf0*/  STG.E.U8 desc[UR6][R4.64], R9 ;  /* 0x0000000904007986 */ /* 0x0001e8000c101106 */
.L_x_8829:
[----:B------:R-:W-:-:S13]  /*2c00*/  ISETP.GE.AND P0, PT, R3, UR4, PT ;  /* 0x0000000403007c0c */ /* 0x000fda000bf06270 */
[----:B------:R-:W-:Y:S05]  /*2c10*/  @P0 BREAK.RELIABLE B1 ;  /* 0x0000000000010942 */ /* 0x000fea0003800100 */
[----:B------:R-:W-:Y:S05]  /*2c20*/  @P0 BRA `(.L_x_8831) ;  /* 0x0000001000e40947 */ /* 0x000fea0003800000 */
[----:B------:R-:W-:Y:S05]  /*2c30*/  BSYNC.RELIABLE B1 ;  /* 0x0000000000017941 */ /* 0x000fea0003800100 */
.L_x_8828:
        /* <DEDUP_REMOVED lines=298> */
.L_x_8833:
        /* <DEDUP_REMOVED lines=14> */
.L_x_8831:
[----:B------:R-:W-:Y:S05]  /*3fc0*/  BSYNC.RECONVERGENT B0 ;  /* 0x0000000000007941 */ /* 0x000fea0003800200 */
.L_x_8827:
        /* <DEDUP_REMOVED lines=301> */
.L_x_8834:
[----:B------:R-:W0:Y:S01]  /*52a0*/  LDCU.128 UR8, c[0x0][0x580] ;  /* 0x0000b000ff0877ac */ /* 0x000e220008000c00 */
[----:B------:R-:W1:Y:S01]  /*52b0*/  LDCU.64 UR4, c[0x0][0x598] ;  /* 0x0000b300ff0477ac */ /* 0x000e620008000a00 */
[----:B0-----:R-:W-:-:S04]  /*52c0*/  IADD3 R4, P0, PT, R2, UR10, RZ ;  /* 0x0000000a02047c10 */ /* 0x001fc8000ff1e0ff */
[----:B------:R-:W-:-:S06]  /*52d0*/  IADD3.X R5, PT, PT, RZ, UR11, RZ, P0, !PT ;  /* 0x0000000bff057c10 */ /* 0x000fcc00087fe4ff */
[----:B------:R-:W2:Y:S01]  /*52e0*/  LDG.E.64 R4, desc[UR6][R4.64] ;  /* 0x0000000604047981 */ /* 0x000ea2000c1e1b00 */
[----:B-1----:R-:W-:Y:S02]  /*52f0*/  ISETP.NE.U32.AND P0, PT, RZ, UR4, PT ;  /* 0x00000004ff007c0c */ /* 0x002fe4000bf05070 */
[----:B------:R-:W-:Y:S02]  /*5300*/  IADD3 R2, P1, PT, R3, UR8, RZ ;  /* 0x0000000803027c10 */ /* 0x000fe4000ff3e0ff */
[----:B------:R-:W-:Y:S02]  /*5310*/  ISETP.NE.AND.EX P2, PT, RZ, UR5, PT, P0 ;  /* 0x00000005ff007c0c */ /* 0x000fe4000bf45300 */
[----:B------:R-:W-:Y:S02]  /*5320*/  IADD3.X R3, PT, PT, RZ, UR9, RZ, P1, !PT ;  /* 0x00000009ff037c10 */ /* 0x000fe40008ffe4ff */
[----:B--2---:R-:W-:-:S04]  /*5330*/  ISETP.NE.U32.AND P0, PT, R4, RZ, PT ;  /* 0x000000ff0400720c */ /* 0x004fc80003f05070 */
[----:B------:R-:W-:-:S04]  /*5340*/  ISETP.NE.XOR.EX P0, PT, R5, RZ, P2, P0 ;  /* 0x000000ff0500720c */ /* 0x000fc80001705b00 */
[----:B------:R-:W-:-:S05]  /*5350*/  SEL R7, RZ, 0x1, !P0 ;  /* 0x00000001ff077807 */ /* 0x000fca0004000000 */
[----:B------:R-:W-:Y:S01]  /*5360*/  STG.E.U8 desc[UR6][R2.64], R7 ;  /* 0x0000000702007986 */ /* 0x000fe2000c101106 */
[----:B------:R-:W-:Y:S05]  /*5370*/  EXIT ;  /* 0x000000000000794d */ /* 0x000fea0003800000 */
.L_x_8835:
        /* <DEDUP_REMOVED lines=16> */
.L_x_42774:


//--------------------- .text._ZN2at6native27unrolled_elementwise_kernelINS0_13AUnaryFunctorIllbZZZNS0_23logical_xor_kernel_cudaERNS_14TensorIteratorEENKUlvE0_clEvENKUlvE2_clEvEUlllE_EESt5arrayIPcLm2EELi4E23TrivialOffsetCalculatorILi1EjESD_NS0_6memory15LoadWithoutCastENSE_16StoreWithoutCastEEEviT_T0_T2_T3_T4_T5_ --------------------------
	.section	.text._ZN2at6native27unrolled_elementwise_kernelINS0_13AUnaryFunctorIllbZZZNS0_23logical_xor_kernel_cudaERNS_14TensorIteratorEENKUlvE0_clEvENKUlvE2_clEvEUlllE_EESt5arrayIPcLm2EELi4E23TrivialOffsetCalculatorILi1EjESD_NS0_6memory15LoadWithoutCastENSE_16StoreWithoutCastEEEviT_T0_T2_T3_T4_T5_,"ax",@progbits
	.align	128
        .global         _ZN2at6native27unrolled_elementwise_kernelINS0_13AUnaryFunctorIllbZZZNS0_23logical_xor_kernel_cudaERNS_14TensorIteratorEENKUlvE0_clEvENKUlvE2_clEvEUlllE_EESt5arrayIPcLm2EELi4E23TrivialOffsetCalculatorILi1EjESD_NS0_6memory15LoadWithoutCastENSE_16StoreWithoutCastEEEviT_T0_T2_T3_T4_T5_
        .type           _ZN2at6native27unrolled_elementwise_kernelINS0_13AUnaryFunctorIllbZZZNS0_23logical_xor_kernel_cudaERNS_14TensorIteratorEENKUlvE0_clEvENKUlvE2_clEvEUlllE_EESt5arrayIPcLm2EELi4E23TrivialOffsetCalculatorILi1EjESD_NS0_6memory15LoadWithoutCastENSE_16StoreWithoutCastEEEviT_T0_T2_T3_T4_T5_,@function
        .size           _ZN2at6native27unrolled_elementwise_kernelINS0_13AUnaryFunctorIllbZZZNS0_23logical_xor_kernel_cudaERNS_14TensorIteratorEENKUlvE0_clEvENKUlvE2_clEvEUlllE_EESt5arrayIPcLm2EELi4E23TrivialOffsetCalculatorILi1EjESD_NS0_6memory15LoadWithoutCastENSE_16StoreWithoutCastEEEviT_T0_T2_T3_T4_T5_,(.L_x_42775 - _ZN2at6native27unrolled_elementwise_kernelINS0_13AUnaryFunctorIllbZZZNS0_23logical_xor_kernel_cudaERNS_14TensorIteratorEENKUlvE0_clEvENKUlvE2_clEvEUlllE_EESt5arrayIPcLm2EELi4E23TrivialOffsetCalculatorILi1EjESD_NS0_6memory15LoadWithoutCastENSE_16StoreWithoutCastEEEviT_T0_T2_T3_T4_T5_)
        .other          _ZN2at6native27unrolled_elementwise_kernelINS0_13AUnaryFunctorIllbZZZNS0_23logical_xor_kernel_cudaERNS_14TensorIteratorEENKUlvE0_clEvENKUlvE2_clEvEUlllE_EESt5arrayIPcLm2EELi4E23TrivialOffsetCalculatorILi1EjESD_NS0_6memory15LoadWithoutCastENSE_16StoreWithoutCastEEEviT_T0_T2_T3_T4_T5_,@"STO_CUDA_ENTRY STV_DEFAULT"
_ZN2at6native27unrolled_elementwise_kernelINS0_13AUnaryFunctorIllbZZZNS0_23logical_xor_kernel_cudaERNS_14TensorIteratorEENKUlvE0_clEvENKUlvE2_clEvEUlllE_EESt5arrayIPcLm2EELi4E23TrivialOffsetCalculatorILi1EjESD_NS0_6memory15LoadWithoutCastENSE_16StoreWithoutCastEEEviT_T0_T2_T3_T4_T5_:
.text._ZN2at6native27unrolled_elementwise_kernelINS0_13AUnaryFunctorIllbZZZNS0_23logical_xor_kernel_cudaERNS_14TensorIteratorEENKUlvE0_clEvENKUlvE2_clEvEUlllE_EESt5arrayIPcLm2EELi4E23TrivialOffsetCalculatorILi1EjESD_NS0_6memory15LoadWithoutCastENSE_16StoreWithoutCastEEEviT_T0_T2_T3_T4_T5_:
[----:B------:R-:W-:Y:S01]  /*0000*/  LDC R1, c[0x0][0x37c] ;  /* 0x0000df00ff017b82 */ /* 0x000fe20000000800 */
[----:B------:R-:W0:Y:S07]  /*0010*/  S2R R0, SR_CTAID.X ;  /* 0x0000000000007919 */ /* 0x000e2e0000002500 */
[----:B------:R-:W0:Y:S01]  /*0020*/  LDC R3, c[0x0][0x380] ;  /* 0x0000e000ff037b82 */ /* 0x000e220000000800 */
[----:B------:R-:W1:Y:S01]  /*0030*/  LDCU.64 UR4, c[0x0][0x358] ;  /* 0x00006b00ff0477ac */ /* 0x000e620008000a00 */
[----:B------:R-:W2:Y:S01]  /*0040*/  S2R R13, SR_TID.X ;  /* 0x00000000000d7919 */ /* 0x000ea20000002100 */
[----:B------:R-:W3:Y:S01]  /*0050*/  LDCU.64 UR6, c[0x0][0x390] ;  /* 0x00007200ff0677ac */ /* 0x000ee20008000a00 */
        /* <DEDUP_REMOVED lines=25> */
[----:B------:R-:W-:Y:S01]  /*01f0*/  PLOP3.LUT P2, PT, PT, PT, PT, 0x8, 0x80 ;  /* 0x000000000080781c */ /* 0x000fe20003f4e170 */
[----:B------:R-:W-:Y:S04]  /*0200*/  BSSY.RECONVERGENT B0, `(.L_x_8836) ;  /* 0x000002f000007945 */ /* 0x000fe80003800200 */
[----:B------:R-:W-:Y:S01]  /*0210*/  BSSY.RELIABLE B1, `(.L_x_8837) ;  /* 0x0000026000017945 */ /* 0x000fe20003800100 */
[----:B----4-:R-:W-:-:S04]  /*0220*/  @!P1 ISETP.NE.U32.AND P4, PT, R6, RZ, PT ;  /* 0x000000ff0600920c */ /* 0x010fc80003f85070 */
[----:B------:R-:W-:Y:S02]  /*0230*/  @!P1 ISETP.NE.AND.EX P2, PT, R7, RZ, PT, P4 ;  /* 0x000000ff0700920c */ /* 0x000fe40003f45340 */
[----:B------:R-:W-:Y:S02]  /*0240*/  PLOP3.LUT P4, PT, PT, PT, PT, 0x8, 0x80 ;  /* 0x000000000080781c */ /* 0x000fe40003f8e170 */
[----:B--2---:R-:W-:-:S04]  /*0250*/  @!P3 ISETP.NE.U32.AND P6, PT, R8, RZ, PT ;  /* 0x000000ff0800b20c */ /* 0x004fc80003fc5070 */
[----:B------:R-:W-:Y:S02]  /*0260*/  @!P3 ISETP.NE.AND.EX P4, PT, R9, RZ, PT, P6 ;  /* 0x000000ff0900b20c */ /* 0x000fe40003f85360 */
[----:B------:R-:W-:Y:S02]  /*0270*/  PLOP3.LUT P3, PT, PT, PT, PT, 0x8, 0x80 ;  /* 0x000000000080781c */ /* 0x000fe40003f6e170 */
[----:B-----5:R-:W-:-:S04]  /*0280*/  @!P0 ISETP.NE.U32.AND P1, PT, R10, RZ, PT ;  /* 0x000000ff0a00820c */ /* 0x020fc80003f25070 */
[----:B------:R-:W-:Y:S02]  /*0290*/  @!P0 ISETP.NE.AND.EX P3, PT, R11, RZ, PT, P1 ;  /* 0x000000ff0b00820c */ /* 0x000fe40003f65310 */
[----:B------:R-:W-:Y:S02]  /*02a0*/  PLOP3.LUT P0, PT, PT, PT, PT, 0x8, 0x80 ;  /* 0x000000000080781c */ /* 0x000fe40003f0e170 */
[----:B---3--:R-:W-:Y:S02]  /*02b0*/  ISETP.NE.U32.AND P1, PT, RZ, UR6, PT ;  /* 0x00000006ff007c0c */ /* 0x008fe4000bf25070 */
[----:B------:R-:W-:-:S04]  /*02c0*/  @!P5 ISETP.NE.U32.AND P6, PT, R4, RZ, PT ;  /* 0x000000ff0400d20c */ /* 0x000fc80003fc5070 */
[----:B------:R-:W-:Y:S02]  /*02d0*/  @!P5 ISETP.NE.AND.EX P0, PT, R5, RZ, PT, P6 ;  /* 0x000000ff0500d20c */ /* 0x000fe40003f05360 */
[----:B------:R-:W-:Y:S02]  /*02e0*/  ISETP.NE.XOR.EX P2, PT, RZ, UR7, P2, P1 ;  /* 0x00000007ff007c0c */ /* 0x000fe40009745b10 */
[----:B------:R-:W-:Y:S02]  /*02f0*/  ISETP.NE.XOR.EX P4, PT, RZ, UR7, P4, P1 ;  /* 0x00000007ff007c0c */ /* 0x000fe4000a785b10 */
[----:B------:R-:W-:Y:S02]  /*0300*/  ISETP.NE.XOR.EX P3, PT, RZ, UR7, P3, P1 ;  /* 0x00000007ff007c0c */ /* 0x000fe40009f65b10 */
[----:B------:R-:W-:Y:S02]  /*0310*/  ISETP.NE.XOR.EX P0, PT, RZ, UR7, P0, P1 ;  /* 0x00000007ff007c0c */ /* 0x000fe40008705b10 */
[----:B------:R-:W-:-:S02]  /*0320*/  ISETP.GE.AND P1, PT, R3, R2, PT ;  /* 0x000000020300720c */ /* 0x000fc40003f26270 */
[----:B------:R-:W-:Y:S02]  /*0330*/  SEL R7, RZ, 0x1, !P2 ;  /* 0x00000001ff077807 */ /* 0x000fe40005000000 */
[----:B------:R-:W-:Y:S02]  /*0340*/  SEL R9, RZ, 0x1, !P4 ;  /* 0x00000001ff097807 */ /* 0x000fe40006000000 */
[----:B------:R-:W-:Y:S02]  /*0350*/  SEL R11, RZ, 0x1, !P3 ;  /* 0x00000001ff0b7807 */ /* 0x000fe40005800000 */
[----:B------:R-:W-:-:S05]  /*0360*/  SEL R13, RZ, 0x1, !P0 ;  /* 0x00000001ff0d7807 */ /* 0x000fca0004000000 */
[----:B------:R-:W-:Y:S05]  /*0370*/  @P1 BRA `(.L_x_8838) ;  /* 0x00000000003c1947 */ /* 0x000fea0003800000 */
        /* <DEDUP_REMOVED lines=15> */
.L_x_8838:
[----:B------:R-:W-:Y:S05]  /*0470*/  BSYNC.RELIABLE B1 ;  /* 0x0000000000017941 */ /* 0x000fea0003800100 */
.L_x_8837:
[----:B------:R-:W-:-:S13]  /*0480*/  ISETP.GE.AND P0, PT, R3, R2, PT ;  /* 0x000000020300720c */ /* 0x000fda0003f06270 */
[----:B------:R-:W1:Y:S01]  /*0490*/  @!P0 LDC.64 R6, c[0x0][0x398] ;  /* 0x0000e600ff068b82 */ /* 0x000e620000000a00 */
[----:B0-----:R-:W-:Y:S02]  /*04a0*/  @!P0 IMAD R5, R0, 0x200, R3 ;  /* 0x0000020000058824 */ /* 0x001fe400078e0203 */
[----:B------:R-:W-:-:S03]  /*04b0*/  @!P0 VIADD R3, R3, 0x80 ;  /* 0x0000008003038836 */ /* 0x000fc60000000000 */
[----:B-1----:R-:W-:-:S05]  /*04c0*/  @!P0 IADD3 R4, P1, PT, R5, R6, RZ ;  /* 0x0000000605048210 */ /* 0x002fca0007f3e0ff */
[----:B------:R-:W-:-:S05]  /*04d0*/  @!P0 IMAD.X R5, RZ, RZ, R7, P1 ;  /* 0x000000ffff058224 */ /* 0x000fca00008e0607 */
[----:B------:R1:W-:Y:S03]  /*04e0*/  @!P0 STG.E.U8 desc[UR4][R4.64], R11 ;  /* 0x0000000b04008986 */ /* 0x0003e6000c101104 */
.L_x_8839:
[----:B------:R-:W-:Y:S05]  /*04f0*/  BSYNC.RECONVERGENT B0 ;  /* 0x0000000000007941 */ /* 0x000fea0003800200 */
.L_x_8836:
        /* <DEDUP_REMOVED lines=9> */
.L_x_8840:
        /* <DEDUP_REMOVED lines=15> */
.L_x_42775:


//--------------------- .text._ZN2at6native29vectorized_elementwise_kernelILi2ENS0_13AUnaryFunctorIllbZZZNS0_23logical_xor_kernel_cudaERNS_14TensorIteratorEENKUlvE0_clEvENKUlvE2_clEvEUlllE_EESt5arrayIPcLm2EEEEviT0_T1_ --------------------------
	.section	.text._ZN2at6native29vectorized_elementwise_kernelILi2ENS0_13AUnaryFunctorIllbZZZNS0_23logical_xor_kernel_cudaERNS_14TensorIteratorEENKUlvE0_clEvENKUlvE2_clEvEUlllE_EESt5arrayIPcLm2EEEEviT0_T1_,"ax",@progbits
	.align	128
        .global         _ZN2at6native29vectorized_elementwise_kernelILi2ENS0_13AUnaryFunctorIllbZZZNS0_23logical_xor_kernel_cudaERNS_14TensorIteratorEENKUlvE0_clEvENKUlvE2_clEvEUlllE_EESt5arrayIPcLm2EEEEviT0_T1_
        .type           _ZN2at6native29vectorized_elementwise_kernelILi2ENS0_13AUnaryFunctorIllbZZZNS0_23logical_xor_kernel_cudaERNS_14TensorIteratorEENKUlvE0_clEvENKUlvE2_clEvEUlllE_EESt5arrayIPcLm2EEEEviT0_T1_,@function
        .size           _ZN2at6native29vectorized_elementwise_kernelILi2ENS0_13AUnaryFunctorIllbZZZNS0_23logical_xor_kernel_cudaERNS_14TensorIteratorEENKUlvE0_clEvENKUlvE2_clEvEUlllE_EESt5arrayIPcLm2EEEEviT0_T1_,(.L_x_42776 - _ZN2at6native29vectorized_elementwise_kernelILi2ENS0_13AUnaryFunctorIllbZZZNS0_23logical_xor_kernel_cudaERNS_14TensorIteratorEENKUlvE0_clEvENKUlvE2_clEvEUlllE_EESt5arrayIPcLm2EEEEviT0_T1_)
        .other          _ZN2at6native29vectorized_elementwise_kernelILi2ENS0_13AUnaryFunctorIllbZZZNS0_23logical_xor_kernel_cudaERNS_14TensorIteratorEENKUlvE0_clEvENKUlvE2_clEvEUlllE_EESt5arrayIPcLm2EEEEviT0_T1_,@"STO_CUDA_ENTRY STV_DEFAULT"
_ZN2at6native29vectorized_elementwise_kernelILi2ENS0_13AUnaryFunctorIllbZZZNS0_23logical_xor_kernel_cudaERNS_14TensorIteratorEENKUlvE0_clEvENKUlvE2_clEvEUlllE_EESt5arrayIPcLm2EEEEviT0_T1_:
.text._ZN2at6native29vectorized_elementwise_kernelILi2ENS0_13AUnaryFunctorIllbZZZNS0_23logical_xor_kernel_cudaERNS_14TensorIteratorEENKUlvE0_clEvENKUlvE2_clEvEUlllE_EESt5arrayIPcLm2EEEEviT0_T1_:
        /* <DEDUP_REMOVED lines=27> */
[----:B------:R-:W-:-:S13]  /*01b0*/  ISETP.GE.U32.AND P3, PT, R7, R2, PT ;  /* 0x000000020700720c */ /* 0x000fda0003f66070 */
[----:B------:R-:W-:Y:S01]  /*01c0*/  @!P3 IMAD.IADD R23, R0, 0x1, R7 ;  /* 0x000000010017b824 */ /* 0x000fe200078e0207 */
[----:B------:R-:W2:Y:S01]  /*01d0*/  @!P3 LDC.64 R12, c[0x0][0x3a0] ;  /* 0x0000e800ff0cbb82 */ /* 0x000ea20000000a00 */
[----:B------:R-:W-:-:S05]  /*01e0*/  @!P3 VIADD R7, R7, 0x80 ;  /* 0x000000800707b836 */ /* 0x000fca0000000000 */
[----:B------:R-:W-:-:S13]  /*01f0*/  ISETP.GE.U32.AND P5, PT, R7, R2, PT ;  /* 0x000000020700720c */ /* 0x000fda0003fa6070 */
[----:B------:R-:W4:Y:S01]  /*0200*/  @!P5 LDC.64 R4, c[0x0][0x3a0] ;  /* 0x0000e800ff04db82 */ /* 0x000f220000000a00 */
[----:B0-----:R-:W-:Y:S02]  /*0210*/  @!P0 IMAD.WIDE.U32 R16, R21, 0x8, R10 ;  /* 0x0000000815108825 */ /* 0x001fe400078e000a */
[----:B------:R-:W5:Y:S02]  /*0220*/  @!P4 LDG.E.64 R10, desc[UR4][R14.64] ;  /* 0x000000040e0ac981 */ /* 0x000f64000c1e1b00 */
[----:B--2---:R-:W-:Y:S02]  /*0230*/  @!P3 IMAD.WIDE.U32 R12, R23, 0x8, R12 ;  /* 0x00000008170cb825 */ /* 0x004fe400078e000c */
[----:B------:R-:W2:Y:S02]  /*0240*/  @!P0 LDG.E.64 R16, desc[UR4][R16.64] ;  /* 0x0000000410108981 */ /* 0x000ea4000c1e1b00 */
[----:B------:R-:W-:Y:S02]  /*0250*/  @!P5 IMAD.IADD R19, R0, 0x1, R7 ;  /* 0x000000010013d824 */ /* 0x000fe400078e0207 */
[----:B------:R-:W2:Y:S02]  /*0260*/  @!P3 LDG.E.64 R12, desc[UR4][R12.64] ;  /* 0x000000040c0cb981 */ /* 0x000ea4000c1e1b00 */
[----:B----4-:R-:W-:-:S06]  /*0270*/  @!P5 IMAD.WIDE.U32 R4, R19, 0x8, R4 ;  /* 0x000000081304d825 */ /* 0x010fcc00078e0004 */
[----:B------:R-:W4:Y:S01]  /*0280*/  @!P5 LDG.E.64 R4, desc[UR4][R4.64] ;  /* 0x000000040404d981 */ /* 0x000f22000c1e1b00 */
[----:B------:R-:W-:Y:S01]  /*0290*/  @!P5 VIADD R7, R7, 0x80 ;  /* 0x000000800707d836 */ /* 0x000fe20000000000 */
[----:B---3--:R-:W-:-:S04]  /*02a0*/  @!P1 ISETP.NE.U32.AND P6, PT, R8, RZ, PT ;  /* 0x000000ff0800920c */ /* 0x008fc80003fc5070 */
[----:B------:R-:W-:Y:S02]  /*02b0*/  @!P1 ISETP.NE.AND.EX P2, PT, R9, RZ, PT, P6 ;  /* 0x000000ff0900920c */ /* 0x000fe40003f45360 */
[----:B------:R-:W-:Y:S02]  /*02c0*/  PLOP3.LUT P1, PT, PT, PT, PT, 0x8, 0x80 ;  /* 0x000000000080781c */ /* 0x000fe40003f2e170 */
[----:B-----5:R-:W-:-:S04]  /*02d0*/  @!P4 ISETP.NE.U32.AND P6, PT, R10, RZ, PT ;  /* 0x000000ff0a00c20c */ /* 0x020fc80003fc5070 */
[----:B------:R-:W-:Y:S02]  /*02e0*/  @!P4 ISETP.NE.AND.EX P1, PT, R11, RZ, PT, P6 ;  /* 0x000000ff0b00c20c */ /* 0x000fe40003f25360 */
[----:B--2---:R-:W-:Y:S02]  /*02f0*/  @!P0 ISETP.NE.U32.AND P6, PT, R16, RZ, PT ;  /* 0x000000ff1000820c */ /* 0x004fe40003fc5070 */
[----:B------:R-:W-:Y:S02]  /*0300*/  PLOP3.LUT P4, PT, PT, PT, PT, 0x8, 0x80 ;  /* 0x000000000080781c */ /* 0x000fe40003f8e170 */
[----:B------:R-:W-:Y:S02]  /*0310*/  @!P0 ISETP.NE.AND.EX P4, PT, R17, RZ, PT, P6 ;  /* 0x000000ff1100820c */ /* 0x000fe40003f85360 */
[----:B------:R-:W-:Y:S02]  /*0320*/  @!P3 ISETP.NE.U32.AND P6, PT, R12, RZ, PT ;  /* 0x000000ff0c00b20c */ /* 0x000fe40003fc5070 */
[----:B------:R-:W-:-:S02]  /*0330*/  PLOP3.LUT P0, PT, PT, PT, PT, 0x8, 0x80 ;  /* 0x000000000080781c */ /* 0x000fc40003f0e170 */
[----:B------:R-:W-:Y:S02]  /*0340*/  @!P3 ISETP.NE.AND.EX P0, PT, R13, RZ, PT, P6 ;  /* 0x000000ff0d00b20c */ /* 0x000fe40003f05360 */
[----:B------:R-:W-:Y:S02]  /*0350*/  PLOP3.LUT P3, PT, PT, PT, PT, 0x8, 0x80 ;  /* 0x000000000080781c */ /* 0x000fe40003f6e170 */
[----:B----4-:R-:W-:-:S04]  /*0360*/  @!P5 ISETP.NE.U32.AND P6, PT, R4, RZ, PT ;  /* 0x000000ff0400d20c */ /* 0x010fc80003fc5070 */
[----:B------:R-:W-:Y:S02]  /*0370*/  @!P5 ISETP.NE.AND.EX P3, PT, R5, RZ, PT, P6 ;  /* 0x000000ff0500d20c */ /* 0x000fe40003f65360 */
[----:B------:R-:W-:-:S13]  /*0380*/  ISETP.GE.U32.AND P5, PT, R7, R2, PT ;  /* 0x000000020700720c */ /* 0x000fda0003fa6070 */
[----:B------:R-:W0:Y:S01]  /*0390*/  @!P5 LDC.64 R4, c[0x0][0x3a0] ;  /* 0x0000e800ff04db82 */ /* 0x000e220000000a00 */
[----:B------:R-:W-:-:S04]  /*03a0*/  @!P5 IMAD.IADD R9, R0, 0x1, R7 ;  /* 0x000000010009d824 */ /* 0x000fc800078e0207 */
[----:B0-----:R-:W-:-:S06]  /*03b0*/  @!P5 IMAD.WIDE.U32 R4, R9, 0x8, R4 ;  /* 0x000000080904d825 */ /* 0x001fcc00078e0004 */
[----:B------:R-:W2:Y:S01]  /*03c0*/  @!P5 LDG.E.64 R4, desc[UR4][R4.64] ;  /* 0x000000040404d981 */ /* 0x000ea2000c1e1b00 */
[----:B------:R-:W-:Y:S01]  /*03d0*/  @!P5 VIADD R7, R7, 0x80 ;  /* 0x000000800707d836 */ /* 0x000fe20000000000 */
[----:B------:R-:W-:Y:S02]  /*03e0*/  P2R R6, PR, RZ, 0x4 ;  /* 0x00000004ff067803 */ /* 0x000fe40000000000 */
[----:B------:R-:W-:Y:S02]  /*03f0*/  PLOP3.LUT P2, PT, PT, PT, PT, 0x8, 0x80 ;  /* 0x000000000080781c */ /* 0x000fe40003f4e170 */
[----:B--2---:R-:W-:-:S04]  /*0400*/  @!P5 ISETP.NE.U32.AND P6, PT, R4, RZ, PT ;  /* 0x000000ff0400d20c */ /* 0x004fc80003fc5070 */
        /* <DEDUP_REMOVED lines=16> */
[----:B------:R-:W-:Y:S02]  /*0510*/  P2R R8, PR, RZ, 0x4 ;  /* 0x00000004ff087803 */ /* 0x000fe40000000000 */
[----:B------:R-:W-:Y:S01]  /*0520*/  PLOP3.LUT P6, PT, PT, PT, PT, 0x8, 0x80 ;  /* 0x000000000080781c */ /* 0x000fe20003fce170 */
[----:B------:R-:W-:Y:S04]  /*0530*/  BSSY.RECONVERGENT B0, `(.L_x_8842) ;  /* 0x0000057000007945 */ /* 0x000fe80003800200 */
[----:B------:R-:W-:Y:S01]  /*0540*/  BSSY.RELIABLE B1, `(.L_x_8843) ;  /* 0x000004e000017945 */ /* 0x000fe20003800100 */
[----:B--2---:R-:W-:-:S04]  /*0550*/  @!P5 ISETP.NE.U32.AND P2, PT, R4, RZ, PT ;  /* 0x000000ff0400d20c */ /* 0x004fc80003f45070 */
[----:B------:R-:W-:Y:S02]  /*0560*/  @!P5 ISETP.NE.AND.EX P6, PT, R5, RZ, PT, P2 ;  /* 0x000000ff0500d20c */ /* 0x000fe40003fc5320 */
[----:B------:R-:W-:Y:S02]  /*0570*/  ISETP.NE.AND P2, PT, R6, RZ, PT ;  /* 0x000000ff0600720c */ /* 0x000fe40003f45270 */
[----:B-1----:R-:W-:-:S04]  /*0580*/  ISETP.NE.U32.AND P5, PT, RZ, UR6, PT ;  /* 0x00000006ff007c0c */ /* 0x002fc8000bfa5070 */
[----:B------:R-:W-:Y:S02]  /*0590*/  ISETP.NE.XOR.EX P2, PT, RZ, UR7, P2, P5 ;  /* 0x00000007ff007c0c */ /* 0x000fe40009745b50 */
[----:B------:R-:W-:Y:S02]  /*05a0*/  ISETP.NE.XOR.EX P1, PT, RZ, UR7, P1, P5 ;  /* 0x00000007ff007c0c */ /* 0x000fe40008f25b50 */
[----:B------:R-:W-:Y:S02]  /*05b0*/  P2R R5, PR, RZ, 0x4 ;  /* 0x00000004ff057803 */ /* 0x000fe40000000000 */
[----:B------:R-:W-:Y:S02]  /*05c0*/  P2R R6, PR, RZ, 0x2 ;  /* 0x00000002ff067803 */ /* 0x000fe40000000000 */
[----:B------:R-:W-:Y:S02]  /*05d0*/  ISETP.NE.AND P2, PT, R8, RZ, PT ;  /* 0x000000ff0800720c */ /* 0x000fe40003f45270 */
[----:B------:R-:W-:-:S02]  /*05e0*/  ISETP.NE.AND P1, PT, R10, RZ, PT ;  /* 0x000000ff0a00720c */ /* 0x000fc40003f25270 */
[----:B------:R-:W-:Y:S02]  /*05f0*/  ISETP.NE.XOR.EX P4, PT, RZ, UR7, P4, P5 ;  /* 0x00000007ff007c0c */ /* 0x000fe4000a785b50 */
[----:B------:R-:W-:Y:S02]  /*0600*/  ISETP.NE.XOR.EX P0, PT, RZ, UR7, P0, P5 ;  /* 0x00000007ff007c0c */ /* 0x000fe40008705b50 */
[----:B------:R-:W-:Y:S02]  /*0610*/  ISETP.NE.XOR.EX P3, PT, RZ, UR7, P3, P5 ;  /* 0x00000007ff007c0c */ /* 0x000fe40009f65b50 */
[----:B------:R-:W-:Y:S02]  /*0620*/  ISETP.NE.XOR.EX P1, PT, RZ, UR7, P1, P5 ;  /* 0x00000007ff007c0c */ /* 0x000fe40008f25b50 */
[----:B------:R-:W-:Y:S02]  /*0630*/  ISETP.NE.XOR.EX P2, PT, RZ, UR7, P2, P5 ;  /* 0x00000007ff007c0c */ /* 0x000fe40009745b50 */
[----:B------:R-:W-:-:S02]  /*0640*/  ISETP.NE.XOR.EX P6, PT, RZ, UR7, P6, P5 ;  /* 0x00000007ff007c0c */ /* 0x000fc4000b7c5b50 */
[----:B------:R-:W-:-:S04]  /*0650*/  ISETP.NE.AND P5, PT, R6, RZ, PT ;  /* 0x000000ff0600720c */ /* 0x000fc80003fa5270 */
[----:B------:R-:W-:Y:S02]  /*0660*/  SEL R11, RZ, 0x1, !P5 ;  /* 0x00000001ff0b7807 */ /* 0x000fe40006800000 */
[----:B------:R-:W-:Y:S02]  /*0670*/  ISETP.GE.U32.AND P5, PT, R3, R2, PT ;  /* 0x000000020300720c */ /* 0x000fe40003fa6070 */
[----:B------:R-:W-:Y:S02]  /*0680*/  P2R R4, PR, RZ, 0x10 ;  /* 0x00000010ff047803 */ /* 0x000fe40000000000 */
[----:B------:R-:W-:-:S04]  /*0690*/  ISETP.NE.AND P4, PT, R5, RZ, PT ;  /* 0x000000ff0500720c */ /* 0x000fc80003f85270 */
[----:B------:R-:W-:Y:S02]  /*06a0*/  SEL R7, RZ, 0x1, !P4 ;  /* 0x00000001ff077807 */ /* 0x000fe40006000000 */
[----:B------:R-:W-:Y:S02]  /*06b0*/  ISETP.NE.AND P4, PT, R4, RZ, PT ;  /* 0x000000ff0400720c */ /* 0x000fe40003f85270 */
        /* <DEDUP_REMOVED lines=21> */
.L_x_8844:
        /* <DEDUP_REMOVED lines=8> */
.L_x_8845:
        /* <DEDUP_REMOVED lines=8> */
.L_x_8846:
        /* <DEDUP_REMOVED lines=8> */
.L_x_8847:
        /* <DEDUP_REMOVED lines=9> */
.L_x_8848:
[----:B------:R-:W-:Y:S05]  /*0a20*/  BSYNC.RELIABLE B1 ;  /* 0x0000000000017941 */ /* 0x000fea0003800100 */
.L_x_8843:
[----:B------:R-:W-:-:S13]  /*0a30*/  ISETP.GE.U32.AND P0, PT, R3, R2, PT ;  /* 0x000000020300720c */ /* 0x000fda0003f06070 */
[----:B012---:R-:W0:Y:S01]  /*0a40*/  @!P0 LDC.64 R8, c[0x0][0x398] ;  /* 0x0000e600ff088b82 */ /* 0x007e220000000a00 */
[----:B------:R-:W-:Y:S02]  /*0a50*/  @!P0 IMAD.IADD R7, R0, 0x1, R3 ;  /* 0x0000000100078824 */ /* 0x000fe400078e0203 */
[----:B------:R-:W-:-:S03]  /*0a60*/  @!P0 VIADD R3, R3, 0x80 ;  /* 0x0000008003038836 */ /* 0x000fc60000000000 */
[----:B0-----:R-:W-:-:S05]  /*0a70*/  @!P0 IADD3 R6, P1, PT, R7, R8, RZ ;  /* 0x0000000807068210 */ /* 0x001fca0007f3e0ff */
[----:B------:R-:W-:-:S05]  /*0a80*/  @!P0 IMAD.X R7, RZ, RZ, R9, P1 ;  /* 0x000000ffff078224 */ /* 0x000fca00008e0609 */
[----:B------:R3:W-:Y:S03]  /*0a90*/  @!P0 STG.E.U8 desc[UR4][R6.64], R5 ;  /* 0x0000000506008986 */ /* 0x0007e6000c101104 */
.L_x_8849:
[----:B------:R-:W-:Y:S05]  /*0aa0*/  BSYNC.RECONVERGENT B0 ;  /* 0x0000000000007941 */ /* 0x000fea0003800200 */
.L_x_8842:
        /* <DEDUP_REMOVED lines=9> */
.L_x_8841:
[----:B------:R-:W0:Y:S01]  /*0b40*/  S2R R23, SR_TID.X ;  /* 0x0000000000177919 */ /* 0x000e220000002100 */
[----:B------:R-:W1:Y:S01]  /*0b50*/  LDC.64 R2, c[0x0][0x3a0] ;  /* 0x0000e800ff027b82 */ /* 0x000e620000000a00 */
[----:B------:R-:W2:Y:S01]  /*0b60*/  LDCU.128 UR8, c[0x0][0x390] ;  /* 0x00007200ff0877ac */ /* 0x000ea20008000c00 */
[----:B-1----:R-:W-:-:S04]  /*0b70*/  IMAD.WIDE.U32 R2, R0, 0x8, R2 ;  /* 0x0000000800027825 */ /* 0x002fc800078e0002 */
[----:B0-----:R-:W-:-:S05]  /*0b80*/  IMAD.WIDE.U32 R20, R23, 0x10, R2 ;  /* 0x0000001017147825 */ /* 0x001fca00078e0002 */
[----:B------:R-:W3:Y:S04]  /*0b90*/  LDG.E.128 R16, desc[UR4][R20.64] ;  /* 0x0000000414107981 */ /* 0x000ee8000c1e1d00 */
[----:B------:R-:W4:Y:S04]  /*0ba0*/  LDG.E.128 R4, desc[UR4][R20.64+0x800] ;  /* 0x0008000414047981 */ /* 0x000f28000c1e1d00 */
[----:B------:R-:W5:Y:S04]  /*0bb0*/  LDG.E.128 R8, desc[UR4][R20.64+0x1000] ;  /* 0x0010000414087981 */ /* 0x000f68000c1e1d00 */
[----:B------:R-:W5:Y:S01]  /*0bc0*/  LDG.E.128 R12, desc[UR4][R20.64+0x1800] ;  /* 0x00180004140c7981 */ /* 0x000f62000c1e1d00 */
[----:B--2---:R-:W-:-:S02]  /*0bd0*/  ISETP.NE.U32.AND P4, PT, RZ, UR8, PT ;  /* 0x00000008ff007c0c */ /* 0x004fc4000bf85070 */
[----:B------:R-:W-:Y:S02]  /*0be0*/  IADD3 R2, P0, PT, R0, UR10, RZ ;  /* 0x0000000a00027c10 */ /* 0x000fe4000ff1e0ff */
[----:B------:R-:W-:-:S03]  /*0bf0*/  ISETP.NE.AND.EX P4, PT, RZ, UR9, PT, P4 ;  /* 0x00000009ff007c0c */ /* 0x000fc6000bf85340 */
[----:B------:R-:W-:Y:S02]  /*0c00*/  IMAD.X R3, RZ, RZ, UR11, P0 ;  /* 0x0000000bff037e24 */ /* 0x000fe400080e06ff */
[----:B------:R-:W-:Y:S01]  /*0c10*/  IMAD.WIDE.U32 R2, R23, 0x2, R2 ;  /* 0x0000000217027825 */ /* 0x000fe200078e0002 */
[----:B---3--:R-:W-:Y:S02]  /*0c20*/  ISETP.NE.U32.AND P2, PT, R16, RZ, PT ;  /* 0x000000ff1000720c */ /* 0x008fe40003f45070 */
[----:B------:R-:W-:Y:S02]  /*0c30*/  ISETP.NE.U32.AND P1, PT, R18, RZ, PT ;  /* 0x000000ff1200720c */ /* 0x000fe40003f25070 */
[----:B----4-:R-:W-:Y:S02]  /*0c40*/  ISETP.NE.U32.AND P0, PT, R4, RZ, PT ;  /* 0x000000ff0400720c */ /* 0x010fe40003f05070 */
[----:B------:R-:W-:Y:S02]  /*0c50*/  ISETP.NE.XOR.EX P2, PT, R17, RZ, P4, P2 ;  /* 0x000000ff1100720c */ /* 0x000fe40002745b20 */
[----:B------:R-:W-:-:S02]  /*0c60*/  ISETP.NE.XOR.EX P1, PT, R19, RZ, P4, P1 ;  /* 0x000000ff1300720c */ /* 0x000fc40002725b10 */
[----:B------:R-:W-:Y:S02]  /*0c70*/  ISETP.NE.XOR.EX P0, PT, R5, RZ, P4, P0 ;  /* 0x000000ff0500720c */ /* 0x000fe40002705b00 */
[----:B------:R-:W-:Y:S02]  /*0c80*/  SEL R0, RZ, 0x1, !P2 ;  /* 0x00000001ff007807 */ /* 0x000fe40005000000 */
[----:B------:R-:W-:Y:S02]  /*0c90*/  SEL R5, RZ, 0x1, !P1 ;  /* 0x00000001ff057807 */ /* 0x000fe40004800000 */
[----:B------:R-:W-:Y:S02]  /*0ca0*/  ISETP.NE.U32.AND P3, PT, R6, RZ, PT ;  /* 0x000000ff0600720c */ /* 0x000fe40003f65070 */
[----:B-----5:R-:W-:Y:S02]  /*0cb0*/  ISETP.NE.U32.AND P6, PT, R8, RZ, PT ;  /* 0x000000ff0800720c */ /* 0x020fe40003fc5070 */
[----:B------:R-:W-:-:S02]  /*0cc0*/  ISETP.NE.U32.AND P5, PT, R10, RZ, PT ;  /* 0x000000ff0a00720c */ /* 0x000fc40003fa5070 */
[----:B------:R-:W-:Y:S02]  /*0cd0*/  ISETP.NE.U32.AND P2, PT, R12, RZ, PT ;  /* 0x000000ff0c00720c */ /* 0x000fe40003f45070 */
[----:B------:R-:W-:Y:S02]  /*0ce0*/  ISETP.NE.U32.AND P1, PT, R14, RZ, PT ;  /* 0x000000ff0e00720c */ /* 0x000fe40003f25070 */
[----:B------:R-:W-:Y:S02]  /*0cf0*/  ISETP.NE.XOR.EX P3, PT, R7, RZ, P4, P3 ;  /* 0x000000ff0700720c */ /* 0x000fe40002765b30 */
[----:B------:R-:W-:Y:S02]  /*0d00*/  ISETP.NE.XOR.EX P6, PT, R9, RZ, P4, P6 ;  /* 0x000000ff0900720c */ /* 0x000fe400027c5b60 */
[----:B------:R-:W-:Y:S02]  /*0d10*/  ISETP.NE.XOR.EX P5, PT, R11, RZ, P4, P5 ;  /* 0x000000ff0b00720c */ /* 0x000fe400027a5b50 */
[----:B------:R-:W-:-:S02]  /*0d20*/  ISETP.NE.XOR.EX P2, PT, R13, RZ, P4, P2 ;  /* 0x000000ff0d00720c */ /* 0x000fc40002745b20 */
[----:B------:R-:W-:Y:S02]  /*0d30*/  ISETP.NE.XOR.EX P1, PT, R15, RZ, P4, P1 ;  /* 0x000000ff0f00720c */ /* 0x000fe40002725b10 */
        /* <DEDUP_REMOVED lines=15> */
.L_x_8850:
        /* <DEDUP_REMOVED lines=13> */
.L_x_42776:


//--------------------- .text._ZN2at6native29vectorized_elementwise_kernelILi4ENS0_13AUnaryFunctorIllbZZZNS0_23logical_xor_kernel_cudaERNS_14TensorIteratorEENKUlvE0_clEvENKUlvE2_clEvEUlllE_EESt5arrayIPcLm2EEEEviT0_T1_ --------------------------
	.section	.text._ZN2at6native29vectorized_elementwise_kernelILi4ENS0_13AUnaryFunctorIllbZZZNS0_23logical_xor_kernel_cudaERNS_14TensorIteratorEENKUlvE0_clEvENKUlvE2_clEvEUlllE_EESt5arrayIPcLm2EEEEviT0_T1_,"ax",@progbits
	.align	128
        .global         _ZN2at6native29vectorized_elementwise_kernelILi4ENS0_13AUnaryFunctorIllbZZZNS0_23logical_xor_kernel_cudaERNS_14TensorIteratorEENKUlvE0_clEvENKUlvE2_clEvEUlllE_EESt5arrayIPcLm2EEEEviT0_T1_
        .type           _ZN2at6native29vectorized_elementwise_kernelILi4ENS0_13AUnaryFunctorIllbZZZNS0_23logical_xor_kernel_cudaERNS_14TensorIteratorEENKUlvE0_clEvENKUlvE2_clEvEUlllE_EESt5arrayIPcLm2EEEEviT0_T1_,@function
        .size           _ZN2at6native29vectorized_elementwise_kernelILi4ENS0_13AUnaryFunctorIllbZZZNS0_23logical_xor_kernel_cudaERNS_14TensorIteratorEENKUlvE0_clEvENKUlvE2_clEvEUlllE_EESt5arrayIPcLm2EEEEviT0_T1_,(.L_x_42777 - _ZN2at6native29vectorized_elementwise_kernelILi4ENS0_13AUnaryFunctorIllbZZZNS0_23logical_xor_kernel_cudaERNS_14TensorIteratorEENKUlvE0_clEvENKUlvE2_clEvEUlllE_EESt5arrayIPcLm2EEEEviT0_T1_)
        .other          _ZN2at6native29vectorized_elementwise_kernelILi4ENS0_13AUnaryFunctorIllbZZZNS0_23logical_xor_kernel_cudaERNS_14TensorIteratorEENKUlvE0_clEvENKUlvE2_clEvEUlllE_EESt5arrayIPcLm2EEEEviT0_T1_,@"STO_CUDA_ENTRY STV_DEFAULT"
_ZN2at6native29vectorized_elementwise_kernelILi4ENS0_13AUnaryFunctorIllbZZZNS0_23logical_xor_kernel_cudaERNS_14TensorIteratorEENKUlvE0_clEvENKUlvE2_clEvEUlllE_EESt5arrayIPcLm2EEEEviT0_T1_:
.text._ZN2at6native29vectorized_elementwise_kernelILi4ENS0_13AUnaryFunctorIllbZZZNS0_23logical_xor_kernel_cudaERNS_14TensorIteratorEENKUlvE0_clEvENKUlvE2_clEvEUlllE_EESt5arrayIPcLm2EEEEviT0_T1_:
        /* <DEDUP_REMOVED lines=129> */
.L_x_8854:
        /* <DEDUP_REMOVED lines=8> */
.L_x_8855:
        /* <DEDUP_REMOVED lines=8> */
.L_x_8856:
        /* <DEDUP_REMOVED lines=8> */
.L_x_8857:
        /* <DEDUP_REMOVED lines=9> */
.L_x_8858:
[----:B------:R-:W-:Y:S05]  /*0a20*/  BSYNC.RELIABLE B1 ;  /* 0x0000000000017941 */ /* 0x000fea0003800100 */
.L_x_8853:
[----:B------:R-:W-:-:S13]  /*0a30*/  ISETP.GE.U32.AND P0, PT, R3, R2, PT ;  /* 0x000000020300720c */ /* 0x000fda0003f06070 */
[----:B012---:R-:W0:Y:S01]  /*0a40*/  @!P0 LDC.64 R8, c[0x0][0x398] ;  /* 0x0000e600ff088b82 */ /* 0x007e220000000a00 */
[----:B------:R-:W-:Y:S02]  /*0a50*/  @!P0 IMAD.IADD R7, R0, 0x1, R3 ;  /* 0x0000000100078824 */ /* 0x000fe400078e0203 */
[----:B------:R-:W-:-:S03]  /*0a60*/  @!P0 VIADD R3, R3, 0x80 ;  /* 0x0000008003038836 */ /* 0x000fc60000000000 */
[----:B0-----:R-:W-:-:S05]  /*0a70*/  @!P0 IADD3 R6, P1, PT, R7, R8, RZ ;  /* 0x0000000807068210 */ /* 0x001fca0007f3e0ff */
[----:B------:R-:W-:-:S05]  /*0a80*/  @!P0 IMAD.X R7, RZ, RZ, R9, P1 ;  /* 0x000000ffff078224 */ /* 0x000fca00008e0609 */
[----:B------:R3:W-:Y:S03]  /*0a90*/  @!P0 STG.E.U8 desc[UR4][R6.64], R5 ;  /* 0x0000000506008986 */ /* 0x0007e6000c101104 */
.L_x_8859:
[----:B------:R-:W-:Y:S05]  /*0aa0*/  BSYNC.RECONVERGENT B0 ;  /* 0x0000000000007941 */ /* 0x000fea0003800200 */
.L_x_8852:
        /* <DEDUP_REMOVED lines=9> */
.L_x_8851:
[----:B------:R-:W0:Y:S01]  /*0b40*/  S2R R2, SR_TID.X ;  /* 0x0000000000027919 */ /* 0x000e220000002100 */
[----:B------:R-:W1:Y:S01]  /*0b50*/  LDC.64 R4, c[0x0][0x3a0] ;  /* 0x0000e800ff047b82 */ /* 0x000e620000000a00 */
[----:B------:R-:W2:Y:S01]  /*0b60*/  LDCU.128 UR8, c[0x0][0x390] ;  /* 0x00007200ff0877ac */ /* 0x000ea20008000c00 */
[----:B-1----:R-:W-:-:S04]  /*0b70*/  IMAD.WIDE.U32 R4, R0, 0x8, R4 ;  /* 0x0000000800047825 */ /* 0x002fc800078e0004 */
[----:B0-----:R-:W-:-:S05]  /*0b80*/  IMAD.WIDE.U32 R22, R2, 0x20, R4 ;  /* 0x0000002002167825 */ /* 0x001fca00078e0004 */
[----:B------:R-:W3:Y:S04]  /*0b90*/  LDG.E.ENL2.256 R16, R12, desc[UR4][R22.64] ;  /* 0xfe000004160c797e */ /* 0x000ee80008121910 */
[----:B------:R-:W4:Y:S01]  /*0ba0*/  LDG.E.ENL2.256 R4, R8, desc[UR4][R22.64+0x1000] ;  /* 0xfe0080041608797e */ /* 0x000f220008121904 */
[----:B--2---:R-:W-:Y:S02]  /*0bb0*/  ISETP.NE.U32.AND P1, PT, RZ, UR8, PT ;  /* 0x00000008ff007c0c */ /* 0x004fe4000bf25070 */
[----:B------:R-:W-:Y:S02]  /*0bc0*/  IADD3 R20, P0, PT, R0, UR10, RZ ;  /* 0x0000000a00147c10 */ /* 0x000fe4000ff1e0ff */
[----:B------:R-:W-:-:S03]  /*0bd0*/  ISETP.NE.AND.EX P1, PT, RZ, UR9, PT, P1 ;  /* 0x00000009ff007c0c */ /* 0x000fc6000bf25310 */
[----:B------:R-:W-:Y:S02]  /*0be0*/  IMAD.X R21, RZ, RZ, UR11, P0 ;  /* 0x0000000bff157e24 */ /* 0x000fe400080e06ff */
[----:B------:R-:W-:Y:S01]  /*0bf0*/  IMAD.WIDE.U32 R20, R2, 0x4, R20 ;  /* 0x0000000402147825 */ /* 0x000fe200078e0014 */
[----:B---3--:R-:W-:Y:S02]  /*0c00*/  ISETP.NE.U32.AND P3, PT, R18, RZ, PT ;  /* 0x000000ff1200720c */ /* 0x008fe40003f65070 */
[----:B------:R-:W-:Y:S02]  /*0c10*/  ISETP.NE.U32.AND P4, PT, R12, RZ, PT ;  /* 0x000000ff0c00720c */ /* 0x000fe40003f85070 */
[----:B------:R-:W-:Y:S02]  /*0c20*/  ISETP.NE.XOR.EX P3, PT, R19, RZ, P1, P3 ;  /* 0x000000ff1300720c */ /* 0x000fe40000f65b30 */
[----:B------:R-:W-:Y:S02]  /*0c30*/  ISETP.NE.XOR.EX P4, PT, R13, RZ, P1, P4 ;  /* 0x000000ff0d00720c */ /* 0x000fe40000f85b40 */
[----:B------:R-:W-:-:S02]  /*0c40*/  SEL R0, RZ, 0x1, !P3 ;  /* 0x00000001ff007807 */ /* 0x000fc40005800000 */
[----:B------:R-:W-:Y:S02]  /*0c50*/  SEL R13, RZ, 0x1, !P4 ;  /* 0x00000001ff0d7807 */ /* 0x000fe40006000000 */
[----:B------:R-:W-:Y:S02]  /*0c60*/  ISETP.NE.U32.AND P0, PT, R14, RZ, PT ;  /* 0x000000ff0e00720c */ /* 0x000fe40003f05070 */
[----:B------:R-:W-:Y:S02]  /*0c70*/  ISETP.NE.U32.AND P2, PT, R16, RZ, PT ;  /* 0x000000ff1000720c */ /* 0x000fe40003f45070 */
[----:B----4-:R-:W-:Y:S02]  /*0c80*/  ISETP.NE.U32.AND P6, PT, R4, RZ, PT ;  /* 0x000000ff0400720c */ /* 0x010fe40003fc5070 */
[----:B------:R-:W-:Y:S02]  /*0c90*/  ISETP.NE.U32.AND P3, PT, R8, RZ, PT ;  /* 0x000000ff0800720c */ /* 0x000fe40003f65070 */
[----:B------:R-:W-:-:S02]  /*0ca0*/  ISETP.NE.U32.AND P4, PT, R10, RZ, PT ;  /* 0x000000ff0a00720c */ /* 0x000fc40003f85070 */
[----:B------:R-:W-:Y:S02]  /*0cb0*/  ISETP.NE.U32.AND P5, PT, R6, RZ, PT ;  /* 0x000000ff0600720c */ /* 0x000fe40003fa5070 */
[----:B------:R-:W-:Y:S02]  /*0cc0*/  ISETP.NE.XOR.EX P0, PT, R15, RZ, P1, P0 ;  /* 0x000000ff0f00720c */ /* 0x000fe40000f05b00 */
        /* <DEDUP_REMOVED lines=20> */
.L_x_8860:
        /* <DEDUP_REMOVED lines=15> */
.L_x_42777:


//--------------------- .text._ZN2at6native29vectorized_elementwise_kernelILi8ENS0_13AUnaryFunctorIllbZZZNS0_23logical_xor_kernel_cudaERNS_14TensorIteratorEENKUlvE0_clEvENKUlvE2_clEvEUlllE_EESt5arrayIPcLm2EEEEviT0_T1_ --------------------------
	.section	.text._ZN2at6native29vectorized_elementwise_kernelILi8ENS0_13AUnaryFunctorIllbZZZNS0_23logical_xor_kernel_cudaERNS_14TensorIteratorEENKUlvE0_clEvENKUlvE2_clEvEUlllE_EESt5arrayIPcLm2EEEEviT0_T1_,"ax",@progbits
	.align	128
        .global         _ZN2at6native29vectorized_elementwise_kernelILi8ENS0_13AUnaryFunctorIllbZZZNS0_23logical_xor_kernel_cudaERNS_14TensorIteratorEENKUlvE0_clEvENKUlvE2_clEvEUlllE_EESt5arrayIPcLm2EEEEviT0_T1_
        .type           _ZN2at6native29vectorized_elementwise_kernelILi8ENS0_13AUnaryFunctorIllbZZZNS0_23logical_xor_kernel_cudaERNS_14TensorIteratorEENKUlvE0_clEvENKUlvE2_clEvEUlllE_EESt5arrayIPcLm2EEEEviT0_T1_,@function
        .size           _ZN2at6native29vectorized_elementwise_kernelILi8ENS0_13AUnaryFunctorIllbZZZNS0_23logical_xor_kernel_cudaERNS_14TensorIteratorEENKUlvE0_clEvENKUlvE2_clEvEUlllE_EESt5arrayIPcLm2EEEEviT0_T1_,(.L_x_42778 - _ZN2at6native29vectorized_elementwise_kernelILi8ENS0_13AUnaryFunctorIllbZZZNS0_23logical_xor_kernel_cudaERNS_14TensorIteratorEENKUlvE0_clEvENKUlvE2_clEvEUlllE_EESt5arrayIPcLm2EEEEviT0_T1_)
        .other          _ZN2at6native29vectorized_elementwise_kernelILi8ENS0_13AUnaryFunctorIllbZZZNS0_23logical_xor_kernel_cudaERNS_14TensorIteratorEENKUlvE0_clEvENKUlvE2_clEvEUlllE_EESt5arrayIPcLm2EEEEviT0_T1_,@"STO_CUDA_ENTRY STV_DEFAULT"
_ZN2at6native29vectorized_elementwise_kernelILi8ENS0_13AUnaryFunctorIllbZZZNS0_23logical_xor_kernel_cudaERNS_14TensorIteratorEENKUlvE0_clEvENKUlvE2_clEvEUlllE_EESt5arrayIPcLm2EEEEviT0_T1_:
.text._ZN2at6native29vectorized_elementwise_kernelILi8ENS0_13AUnaryFunctorIllbZZZNS0_23logical_xor_kernel_cudaERNS_14TensorIteratorEENKUlvE0_clEvENKUlvE2_clEvEUlllE_EESt5arrayIPcLm2EEEEviT0_T1_:
[----:B------:R-:W-:Y:S01]  /*0000*/  LDC R1, c[0x0][0x37c] ;  /* 0x0000df00ff017b82 */ /* 0x000fe20000000800 */
[----:B------:R-:W-:Y:S05]  /*0010*/  EXIT ;  /* 0x000000000000794d */ /* 0x000fea0003800000 */
.L_x_8861:
        /* <DEDUP_REMOVED lines=14> */
.L_x_42778:


//--------------------- .text._ZN2at6native18elementwise_kernelILi128ELi4EZNS0_15gpu_kernel_implINS0_13BinaryFunctorIllbZZZNS0_23logical_xor_kernel_cudaERNS_14TensorIteratorEENKUlvE0_clEvENKUlvE2_clEvEUlllE_EEEEvRNS_18TensorIteratorBaseERKT_EUliE_EEviT1_ --------------------------
	.section	.text._ZN2at6native18elementwise_kernelILi128ELi4EZNS0_15gpu_kernel_implINS0_13BinaryFunctorIllbZZZNS0_23logical_xor_kernel_cudaERNS_14TensorIteratorEENKUlvE0_clEvENKUlvE2_clEvEUlllE_EEEEvRNS_18TensorIteratorBaseERKT_EUliE_EEviT1_,"ax",@progbits
	.align	128
        .global         _ZN2at6native18elementwise_kernelILi128ELi4EZNS0_15gpu_kernel_implINS0_13BinaryFunctorIllbZZZNS0_23logical_xor_kernel_cudaERNS_14TensorIteratorEENKUlvE0_clEvENKUlvE2_clEvEUlllE_EEEEvRNS_18TensorIteratorBaseERKT_EUliE_EEviT1_
        .type           _ZN2at6native18elementwise_kernelILi128ELi4EZNS0_15gpu_kernel_implINS0_13BinaryFunctorIllbZZZNS0_23logical_xor_kernel_cudaERNS_14TensorIteratorEENKUlvE0_clEvENKUlvE2_clEvEUlllE_EEEEvRNS_18TensorIteratorBaseERKT_EUliE_EEviT1_,@function
        .size           _ZN2at6native18elementwise_kernelILi128ELi4EZNS0_15gpu_kernel_implINS0_13BinaryFunctorIllbZZZNS0_23logical_xor_kernel_cudaERNS_14TensorIteratorEENKUlvE0_clEvENKUlvE2_clEvEUlllE_EEEEvRNS_18TensorIteratorBaseERKT_EUliE_EEviT1_,(.L_x_42779 - _ZN2at6native18elementwise_kernelILi128ELi4EZNS0_15gpu_kernel_implINS0_13BinaryFunctorIllbZZZNS0_23logical_xor_kernel_cudaERNS_14TensorIteratorEENKUlvE0_clEvENKUlvE2_clEvEUlllE_EEEEvRNS_18TensorIteratorBaseERKT_EUliE_EEviT1_)
        .other          _ZN2at6native18elementwise_kernelILi128ELi4EZNS0_15gpu_kernel_implINS0_13BinaryFunctorIllbZZZNS0_23logical_xor_kernel_cudaERNS_14TensorIteratorEENKUlvE0_clEvENKUlvE2_clEvEUlllE_EEEEvRNS_18TensorIteratorBaseERKT_EUliE_EEviT1_,@"STO_CUDA_ENTRY STV_DEFAULT"
_ZN2at6native18elementwise_kernelILi128ELi4EZNS0_15gpu_kernel_implINS0_13BinaryFunctorIllbZZZNS0_23logical_xor_kernel_cudaERNS_14TensorIteratorEENKUlvE0_clEvENKUlvE2_clEvEUlllE_EEEEvRNS_18TensorIteratorBaseERKT_EUliE_EEviT1_:
.text._ZN2at6native18elementwise_kernelILi128ELi4EZNS0_15gpu_kernel_implINS0_13BinaryFunctorIllbZZZNS0_23logical_xor_kernel_cudaERNS_14TensorIteratorEENKUlvE0_clEvENKUlvE2_clEvEUlllE_EEEEvRNS_18TensorIteratorBaseERKT_EUliE_EEviT1_:
        /* <DEDUP_REMOVED lines=371> */
.L_x_8864:
        /* <DEDUP_REMOVED lines=17> */
.L_x_8868:
[----:B------:R4:W5:Y:S01]  /*1840*/  LDG.E.U8 R16, desc[UR36][R2.64] ;  /* 0x0000002402107981 */ /* 0x000962000c1e1100 */
[----:B------:R-:W-:Y:S01]  /*1850*/  IMAD.MOV.U32 R17, RZ, RZ, RZ ;  /* 0x000000ffff117224 */ /* 0x000fe200078e00ff */
[----:B------:R-:W-:Y:S06]  /*1860*/  BRA `(.L_x_8870) ;  /* 0x0000000c00407947 */ /* 0x000fec0003800000 */
.L_x_8867:
        /* <DEDUP_REMOVED lines=8> */
.L_x_8872:
[----:B------:R-:W2:Y:S02]  /*18f0*/  LDG.E R16, desc[UR36][R2.64] ;  /* 0x0000002402107981 */ /* 0x000ea4000c1e1900 */
[----:B--2---:R-:W-:Y:S01]  /*1900*/  SHF.R.S32.HI R17, RZ, 0x1f, R16 ;  /* 0x0000001fff117819 */ /* 0x004fe20000011410 */
[----:B------:R-:W-:Y:S06]  /*1910*/  BRA `(.L_x_8870) ;  /* 0x0000000c00147947 */ /* 0x000fec0003800000 */
.L_x_8871:
[----:B------:R-:W2:Y:S02]  /*1920*/  LDG.E.S16 R16, desc[UR36][R2.64] ;  /* 0x0000002402107981 */ /* 0x000ea4000c1e1700 */
[----:B--2---:R-:W-:Y:S01]  /*1930*/  SHF.R.S32.HI R17, RZ, 0x1f, R16 ;  /* 0x0000001fff117819 */ /* 0x004fe20000011410 */
[----:B------:R-:W-:Y:S06]  /*1940*/  BRA `(.L_x_8870) ;  /* 0x0000000c00087947 */ /* 0x000fec0003800000 */
.L_x_8866:
[----:B------:R-:W-:-:S09]  /*1950*/  UISETP.GT.AND UP0, UPT, UR4, 0x6, UPT ;  /* 0x000000060400788c */ /* 0x000fd2000bf04270 */
[----:B------:R-:W-:Y:S05]  /*1960*/  BRA.U UP0, `(.L_x_8873) ;  /* 0x00000001002c7547 */ /* 0x000fea000b800000 */
[----:B------:R-:W-:-:S09]  /*1970*/  UISETP.NE.AND UP0, UPT, UR4, 0x5, UPT ;  /* 0x000000050400788c */ /* 0x000fd2000bf05270 */
[----:B------:R-:W-:Y:S05]  /*1980*/  BRA.U !UP0, `(.L_x_8874) ;  /* 0x0000000108147547 */ /* 0x000fea000b800000 */
[----:B------:R-:W-:-:S09]  /*1990*/  UISETP.NE.AND UP0, UPT, UR4, 0x6, UPT ;  /* 0x000000060400788c */ /* 0x000fd2000bf05270 */
[----:B------:R-:W-:Y:S05]  /*19a0*/  BRA.U UP0, `(.L_x_8869) ;  /* 0x00000009006c7547 */ /* 0x000fea000b800000 */
[----:B------:R-:W2:Y:S02]  /*19b0*/  LDG.E R2, desc[UR36][R2.64] ;  /* 0x0000002402027981 */ /* 0x000ea4000c1e1900 */
[----:B--2---:R3:W4:Y:S02]  /*19c0*/  F2I.S64.TRUNC R16, R2 ;  /* 0x0000000200107311 */ /* 0x004724000020d900 */
[----:B---34-:R-:W-:Y:S05]  /*19d0*/  BRA `(.L_x_8870) ;  /* 0x0000000800e47947 */ /* 0x018fea0003800000 */
.L_x_8874:
[----:B------:R-:W2:Y:S02]  /*19e0*/  LDG.E.U16 R2, desc[UR36][R2.64] ;  /* 0x0000002402027981 */ /* 0x000ea4000c1e1500 */
[----:B--2---:R-:W-:-:S06]  /*19f0*/  HADD2.F32 R16, -RZ, R2.H0_H0 ;  /* 0x20000002ff107230 */ /* 0x004fcc0000004100 */
[----:B------:R-:W3:Y:S02]  /*1a00*/  F2I.S64.TRUNC R16, R16 ;  /* 0x0000001000107311 */ /* 0x000ee4000020d900 */
[----:B---3--:R-:W-:Y:S05]  /*1a10*/  BRA `(.L_x_8870) ;  /* 0x0000000800d47947 */ /* 0x008fea0003800000 */
.L_x_8873:
[----:B------:R-:W-:-:S09]  /*1a20*/  UISETP.NE.AND UP0, UPT, UR4, 0x7, UPT ;  /* 0x000000070400788c */ /* 0x000fd2000bf05270 */
[----:B------:R-:W-:Y:S05]  /*1a30*/  BRA.U !UP0, `(.L_x_8875) ;  /* 0x00000001082c7547 */ /* 0x000fea000b800000 */
[----:B------:R-:W-:-:S09]  /*1a40*/  UISETP.NE.AND UP0, UPT, UR4, 0x8, UPT ;  /* 0x000000080400788c */ /* 0x000fd2000bf05270 */
[----:B------:R-:W-:Y:S05]  /*1a50*/  BRA.U !UP0, `(.L_x_8876) ;  /* 0x0000000108147547 */ /* 0x000fea000b800000 */
[----:B------:R-:W-:-:S09]  /*1a60*/  UISETP.NE.AND UP0, UPT, UR4, 0x9, UPT ;  /* 0x000000090400788c */ /* 0x000fd2000bf05270 */
[----:B------:R-:W-:Y:S05]  /*1a70*/  BRA.U UP0, `(.L_x_8869) ;  /* 0x0000000900387547 */ /* 0x000fea000b800000 */
[----:B------:R-:W2:Y:S02]  /*1a80*/  LDG.E R2, desc[UR36][R2.64] ;  /* 0x0000002402027981 */ /* 0x000ea4000c1e1900 */
[----:B--2---:R3:W4:Y:S02]  /*1a90*/  F2I.S64.TRUNC R16, R2 ;  /* 0x0000000200107311 */ /* 0x004724000020d900 */
[----:B---34-:R-:W-:Y:S05]  /*1aa0*/  BRA `(.L_x_8870) ;  /* 0x0000000800b07947 */ /* 0x018fea0003800000 */
.L_x_8876:
[----:B------:R-:W2:Y:S02]  /*1ab0*/  LDG.E.U16 R2, desc[UR36][R2.64] ;  /* 0x0000002402027981 */ /* 0x000ea4000c1e1500 */
[----:B--2---:R-:W-:-:S06]  /*1ac0*/  HADD2.F32 R16, -RZ, R2.H0_H0 ;  /* 0x20000002ff107230 */ /* 0x004fcc0000004100 */
[----:B------:R-:W3:Y:S02]  /*1ad0*/  F2I.S64.TRUNC R16, R16 ;  /* 0x0000001000107311 */ /* 0x000ee4000020d900 */
[----:B---3--:R-:W-:Y:S05]  /*1ae0*/  BRA `(.L_x_8870) ;  /* 0x0000000800a07947 */ /* 0x008fea0003800000 */
.L_x_8875:
[----:B------:R-:W2:Y:S02]  /*1af0*/  LDG.E.64 R2, desc[UR36][R2.64] ;  /* 0x0000002402027981 */ /* 0x000ea4000c1e1b00 */
[----:B--2---:R3:W4:Y:S02]  /*1b00*/  F2I.S64.F64.TRUNC R16, R2 ;  /* 0x0000000200107311 */ /* 0x004724000030d900 */
[----:B---34-:R-:W-:Y:S05]  /*1b10*/  BRA `(.L_x_8870) ;  /* 0x0000000800947947 */ /* 0x018fea0003800000 */
.L_x_8865:
        /* <DEDUP_REMOVED lines=13> */
.L_x_8879:
[----:B------:R-:W2:Y:S02]  /*1bf0*/  LDG.E.64 R2, desc[UR36][R2.64] ;  /* 0x0000002402027981 */ /* 0x000ea4000c1e1b00 */
[----:B--2---:R3:W4:Y:S02]  /*1c00*/  F2I.S64.F64.TRUNC R16, R2 ;  /* 0x0000000200107311 */ /* 0x004724000030d900 */
[----:B---34-:R-:W-:Y:S05]  /*1c10*/  BRA `(.L_x_8870) ;  /* 0x0000000800547947 */ /* 0x018fea0003800000 */
.L_x_8878:
        /* <DEDUP_REMOVED lines=26> */
.L_x_8881:
        /* <DEDUP_REMOVED lines=11> */
[----:B------:R3:W4:Y:S02]  /*1e70*/  F2I.S64.TRUNC R16, R0 ;  /* 0x0000000000107311 */ /* 0x000724000020d900 */
[----:B---34-:R-:W-:Y:S05]  /*1e80*/  BRA `(.L_x_8870) ;  /* 0x0000000400b87947 */ /* 0x018fea0003800000 */
.L_x_8880:
[----:B------:R-:W2:Y:S02]  /*1e90*/  LDG.E.U16 R16, desc[UR36][R2.64] ;  /* 0x0000002402107981 */ /* 0x000ea4000c1e1500 */
[----:B--2---:R-:W-:-:S06]  /*1ea0*/  IMAD.U32 R16, R16, 0x10000, RZ ;  /* 0x0001000010107824 */ /* 0x004fcc00078e00ff */
[----:B------:R-:W3:Y:S02]  /*1eb0*/  F2I.S64.TRUNC R16, R16 ;  /* 0x0000001000107311 */ /* 0x000ee4000020d900 */
[----:B---3--:R-:W-:Y:S05]  /*1ec0*/  BRA `(.L_x_8870) ;  /* 0x0000000400a87947 */ /* 0x008fea0003800000 */
.L_x_8877:
        /* <DEDUP_REMOVED lines=9> */
[----:B------:R-:W-:Y:S01]  /*1f60*/  HFMA2 R17, -RZ, RZ, 0, 0 ;  /* 0x00000000ff117431 */ /* 0x000fe200000001ff */
[----:B------:R-:W-:Y:S06]  /*1f70*/  BRA `(.L_x_8870) ;  /* 0x00000004007c7947 */ /* 0x000fec0003800000 */
.L_x_8884:
        /* <DEDUP_REMOVED lines=21> */
.L_x_8888:
[----:B------:R-:W-:Y:S05]  /*20d0*/  BSYNC.RECONVERGENT B1 ;  /* 0x0000000000017941 */ /* 0x000fea0003800200 */
.L_x_8887:
[----:B------:R-:W-:Y:S01]  /*20e0*/  IMAD.SHL.U32 R0, R0, 0x100000, RZ ;  /* 0x0010000000007824 */ /* 0x000fe200078e00ff */
[----:B------:R-:W-:-:S04]  /*20f0*/  LEA R2, R2, 0x3b800000, 0x17 ;  /* 0x3b80000002027811 */ /* 0x000fc800078eb8ff */
[----:B------:R-:W-:-:S07]  /*2100*/  LOP3.LUT R16, R2, R0, R7, 0xfe, !PT ;  /* 0x0000000002107212 */ /* 0x000fce00078efe07 */
.L_x_8886:
[----:B------:R-:W-:Y:S05]  /*2110*/  BSYNC.RECONVERGENT B0 ;  /* 0x0000000000007941 */ /* 0x000fea0003800200 */
.L_x_8885:
[----:B------:R-:W1:Y:S02]  /*2120*/  F2I.S64.TRUNC R16, R16 ;  /* 0x0000001000107311 */ /* 0x000e64000020d900 */
[----:B-1----:R-:W-:Y:S05]  /*2130*/  BRA `(.L_x_8870) ;  /* 0x00000004000c7947 */ /* 0x002fea0003800000 */
.L_x_8883:
        /* <DEDUP_REMOVED lines=21> */
.L_x_8892:
[----:B------:R-:W-:Y:S05]  /*2290*/  BSYNC.RECONVERGENT B1 ;  /* 0x0000000000017941 */ /* 0x000fea0003800200 */
.L_x_8891:
[----:B------:R-:W-:Y:S01]  /*22a0*/  IMAD.SHL.U32 R0, R0, 0x200000, RZ ;  /* 0x0020000000007824 */ /* 0x000fe200078e00ff */
[----:B------:R-:W-:-:S04]  /*22b0*/  LEA R2, R2, 0x37800000, 0x17 ;  /* 0x3780000002027811 */ /* 0x000fc800078eb8ff */
[----:B------:R-:W-:-:S07]  /*22c0*/  LOP3.LUT R16, R2, R0, R7, 0xfe, !PT ;  /* 0x0000000002107212 */ /* 0x000fce00078efe07 */
.L_x_8890:
[----:B------:R-:W-:Y:S05]  /*22d0*/  BSYNC.RECONVERGENT B0 ;  /* 0x0000000000007941 */ /* 0x000fea0003800200 */
.L_x_8889:
[----:B------:R-:W1:Y:S02]  /*22e0*/  F2I.S64.TRUNC R16, R16 ;  /* 0x0000001000107311 */ /* 0x000e64000020d900 */
[----:B-1----:R-:W-:Y:S05]  /*22f0*/  BRA `(.L_x_8870) ;  /* 0x00000000009c7947 */ /* 0x002fea0003800000 */
.L_x_8882:
[----:B------:R-:W-:-:S09]  /*2300*/  UISETP.NE.AND UP0, UPT, UR4, 0x1c, UPT ;  /* 0x0000001c0400788c */ /* 0x000fd2000bf05270 */
[----:B------:R-:W-:Y:S05]  /*2310*/  BRA.U !UP0, `(.L_x_8893) ;  /* 0x00000001088c7547 */ /* 0x000fea000b800000 */
[----:B------:R-:W-:-:S09]  /*2320*/  UISETP.NE.AND UP0, UPT, UR4, 0x1d, UPT ;  /* 0x0000001d0400788c */ /* 0x000fd2000bf05270 */
[----:B------:R-:W-:Y:S05]  /*2330*/  BRA.U !UP0, `(.L_x_8894) ;  /* 0x00000001087c7547 */ /* 0x000fea000b800000 */
[----:B------:R-:W-:-:S09]  /*2340*/  UISETP.NE.AND UP0, UPT, UR4, 0x2c, UPT ;  /* 0x0000002c0400788c */ /* 0x000fd2000bf05270 */
[----:B------:R-:W-:Y:S05]  /*2350*/  BRA.U !UP0, `(.L_x_8895) ;  /* 0x0000000108487547 */ /* 0x000fea000b800000 */
.L_x_8869:
        /* <DEDUP_REMOVED lines=16> */
.L_x_8896:
[----:B------:R-:W-:Y:S01]  /*2460*/  CS2R R16, SRZ ;  /* 0x0000000000107805 */ /* 0x000fe2000001ff00 */
[----:B------:R-:W-:Y:S06]  /*2470*/  BRA `(.L_x_8870) ;  /* 0x00000000003c7947 */ /* 0x000fec0003800000 */
.L_x_8895:
        /* <DEDUP_REMOVED lines=8> */
.L_x_8898:
[----:B------:R-:W-:Y:S05]  /*2500*/  BSYNC.RECONVERGENT B0 ;  /* 0x0000000000007941 */ /* 0x000fea0003800200 */
.L_x_8897:
[----:B------:R-:W2:Y:S02]  /*2510*/  F2I.S64.TRUNC R16, R16 ;  /* 0x0000001000107311 */ /* 0x000ea4000020d900 */
[----:B--2---:R-:W-:Y:S05]  /*2520*/  BRA `(.L_x_8870) ;  /* 0x0000000000107947 */ /* 0x004fea0003800000 */
.L_x_8894:
[----:B------:R2:W5:Y:S01]  /*2530*/  LDG.E.64 R16, desc[UR36][R2.64] ;  /* 0x0000002402107981 */ /* 0x000562000c1e1b00 */
[----:B------:R-:W-:Y:S05]  /*2540*/  BRA `(.L_x_8870) ;  /* 0x0000000000087947 */ /* 0x000fea0003800000 */
.L_x_8893:
[----:B------:R1:W5:Y:S01]  /*2550*/  LDG.E R16, desc[UR36][R2.64] ;  /* 0x0000002402107981 */ /* 0x000362000c1e1900 */
[----:B------:R-:W-:-:S07]  /*2560*/  IMAD.MOV.U32 R17, RZ, RZ, RZ ;  /* 0x000000ffff117224 */ /* 0x000fce00078e00ff */
.L_x_8870:
        /* <DEDUP_REMOVED lines=14> */
[----:B-1234-:R-:W2:Y:S02]  /*2650*/  LDG.E.S8 R2, desc[UR36][R22.64] ;  /* 0x0000002416027981 */ /* 0x01eea4000c1e1300 */
[----:B--2---:R-:W-:Y:S01]  /*2660*/  SHF.R.S32.HI R3, RZ, 0x1f, R2 ;  /* 0x0000001fff037819 */ /* 0x004fe20000011402 */
[----:B------:R-:W-:Y:S06]  /*2670*/  BRA `(.L_x_8904) ;  /* 0x0000000c004c7947 */ /* 0x000fec0003800000 */
.L_x_8902:
[----:B-1234-:R1:W5:Y:S01]  /*2680*/  LDG.E.U8 R2, desc[UR36][R22.64] ;  /* 0x0000002416027981 */ /* 0x01e362000c1e1100 */
[----:B------:R-:W-:Y:S01]  /*2690*/  IMAD.MOV.U32 R3, RZ, RZ, RZ ;  /* 0x000000ffff037224 */ /* 0x000fe200078e00ff */
[----:B------:R-:W-:Y:S06]  /*26a0*/  BRA `(.L_x_8904) ;  /* 0x0000000c00407947 */ /* 0x000fec0003800000 */
.L_x_8901:
[----:B------:R-:W-:-:S09]  /*26b0*/  UISETP.NE.AND UP0, UPT, UR4, 0x2, UPT ;  /* 0x000000020400788c */ /* 0x000fd2000bf05270 */
[----:B------:R-:W-:Y:S05]  /*26c0*/  BRA.U !UP0, `(.L_x_8905) ;  /* 0x0000000108247547 */ /* 0x000fea000b800000 */
[----:B------:R-:W-:-:S09]  /*26d0*/  UISETP.NE.AND UP0, UPT, UR4, 0x3, UPT ;  /* 0x000000030400788c */ /* 0x000fd2000bf05270 */
[----:B------:R-:W-:Y:S05]  /*26e0*/  BRA.U !UP0, `(.L_x_8906) ;  /* 0x0000000108107547 */ /* 0x000fea000b800000 */
[----:B------:R-:W-:-:S09]  /*26f0*/  UISETP.NE.AND UP0, UPT, UR4, 0x4, UPT ;  /* 0x000000040400788c */ /* 0x000fd2000bf05270 */
[----:B------:R-:W-:Y:S05]  /*2700*/  BRA.U UP0, `(.L_x_8903) ;  /* 0x0000000900a47547 */ /* 0x000fea000b800000 */
[----:B-1234-:R0:W5:Y:S01]  /*2710*/  LDG.E.64 R2, desc[UR36][R22.64] ;  /* 0x0000002416027981 */ /* 0x01e162000c1e1b00 */
[----:B------:R-:W-:Y:S05]  /*2720*/  BRA `(.L_x_8904) ;  /* 0x0000000c00207947 */ /* 0x000fea0003800000 */
.L_x_8906:
[----:B-1234-:R-:W2:Y:S02]  /*2730*/  LDG.E R2, desc[UR36][R22.64] ;  /* 0x0000002416027981 */ /* 0x01eea4000c1e1900 */
[----:B--2---:R-:W-:Y:S01]  /*2740*/  SHF.R.S32.HI R3, RZ, 0x1f, R2 ;  /* 0x0000001fff037819 */ /* 0x004fe20000011402 */
[----:B------:R-:W-:Y:S06]  /*2750*/  BRA `(.L_x_8904) ;  /* 0x0000000c00147947 */ /* 0x000fec0003800000 */
.L_x_8905:
[----:B-1234-:R-:W2:Y:S02]  /*2760*/  LDG.E.S16 R2, desc[UR36][R22.64] ;  /* 0x0000002416027981 */ /* 0x01eea4000c1e1700 */
[----:B--2---:R-:W-:Y:S01]  /*2770*/  SHF.R.S32.HI R3, RZ, 0x1f, R2 ;  /* 0x0000001fff037819 */ /* 0x004fe20000011402 */
[----:B------:R-:W-:Y:S06]  /*2780*/  BRA `(.L_x_8904) ;  /* 0x0000000c00087947 */ /* 0x000fec0003800000 */
.L_x_8900:
[----:B------:R-:W-:-:S09]  /*2790*/  UISETP.GT.AND UP0, UPT, UR4, 0x6, UPT ;  /* 0x000000060400788c */ /* 0x000fd2000bf04270 */
[----:B------:R-:W-:Y:S05]  /*27a0*/  BRA.U UP0, `(.L_x_8907) ;  /* 0x00000001002c7547 */ /* 0x000fea000b800000 */
[----:B------:R-:W-:-:S09]  /*27b0*/  UISETP.NE.AND UP0, UPT, UR4, 0x5, UPT ;  /* 0x000000050400788c */ /* 0x000fd2000bf05270 */
[----:B------:R-:W-:Y:S05]  /*27c0*/  BRA.U !UP0, `(.L_x_8908) ;  /* 0x0000000108147547 */ /* 0x000fea000b800000 */
[----:B------:R-:W-:-:S09]  /*27d0*/  UISETP.NE.AND UP0, UPT, UR4, 0x6, UPT ;  /* 0x000000060400788c */ /* 0x000fd2000bf05270 */
[----:B------:R-:W-:Y:S05]  /*27e0*/  BRA.U UP0, `(.L_x_8903) ;  /* 0x00000009006c7547 */ /* 0x000fea000b800000 */
[----:B-1234-:R-:W2:Y:S02]  /*27f0*/  LDG.E R2, desc[UR36][R22.64] ;  /* 0x0000002416027981 */ /* 0x01eea4000c1e1900 */
[----:B--2---:R-:W2:Y:S02]  /*2800*/  F2I.S64.TRUNC R2, R2 ;  /* 0x0000000200027311 */ /* 0x004ea4000020d900 */
[----:B--2---:R-:W-:Y:S05]  /*2810*/  BRA `(.L_x_8904) ;  /* 0x0000000800e47947 */ /* 0x004fea0003800000 */
.L_x_8908:
[----:B------:R-:W1:Y:S02]  /*2820*/  LDG.E.U16 R22, desc[UR36][R22.64] ;  /* 0x0000002416167981 */ /* 0x000e64000c1e1500 */
[----:B-1234-:R-:W-:-:S06]  /*2830*/  HADD2.F32 R2, -RZ, R22.H0_H0 ;  /* 0x20000016ff027230 */ /* 0x01efcc0000004100 */
[----:B------:R-:W2:Y:S02]  /*2840*/  F2I.S64.TRUNC R2, R2 ;  /* 0x0000000200027311 */ /* 0x000ea4000020d900 */
[----:B--2---:R-:W-:Y:S05]  /*2850*/  BRA `(.L_x_8904) ;  /* 0x0000000800d47947 */ /* 0x004fea0003800000 */
.L_x_8907:
[----:B------:R-:W-:-:S09]  /*2860*/  UISETP.NE.AND UP0, UPT, UR4, 0x7, UPT ;  /* 0x000000070400788c */ /* 0x000fd2000bf05270 */
[----:B------:R-:W-:Y:S05]  /*2870*/  BRA.U !UP0, `(.L_x_8909) ;  /* 0x00000001082c7547 */ /* 0x000fea000b800000 */
[----:B------:R-:W-:-:S09]  /*2880*/  UISETP.NE.AND UP0, UPT, UR4, 0x8, UPT ;  /* 0x000000080400788c */ /* 0x000fd2000bf05270 */
[----:B------:R-:W-:Y:S05]  /*2890*/  BRA.U !UP0, `(.L_x_8910) ;  /* 0x0000000108147547 */ /* 0x000fea000b800000 */
[----:B------:R-:W-:-:S09]  /*28a0*/  UISETP.NE.AND UP0, UPT, UR4, 0x9, UPT ;  /* 0x000000090400788c */ /* 0x000fd2000bf05270 */
[----:B------:R-:W-:Y:S05]  /*28b0*/  BRA.U UP0, `(.L_x_8903) ;  /* 0x0000000900387547 */ /* 0x000fea000b800000 */
[----:B-1234-:R-:W2:Y:S02]  /*28c0*/  LDG.E R2, desc[UR36][R22.64] ;  /* 0x0000002416027981 */ /* 0x01eea4000c1e1900 */
[----:B--2---:R-:W2:Y:S02]  /*28d0*/  F2I.S64.TRUNC R2, R2 ;  /* 0x0000000200027311 */ /* 0x004ea4000020d900 */
[----:B--2---:R-:W-:Y:S05]  /*28e0*/  BRA `(.L_x_8904) ;  /* 0x0000000800b07947 */ /* 0x004fea0003800000 */
.L_x_8910:
[----:B------:R-:W1:Y:S02]  /*28f0*/  LDG.E.U16 R22, desc[UR36][R22.64] ;  /* 0x0000002416167981 */ /* 0x000e64000c1e1500 */
[----:B-1234-:R-:W-:-:S06]  /*2900*/  HADD2.F32 R2, -RZ, R22.H0_H0 ;  /* 0x20000016ff027230 */ /* 0x01efcc0000004100 */
[----:B------:R-:W2:Y:S02]  /*2910*/  F2I.S64.TRUNC R2, R2 ;  /* 0x0000000200027311 */ /* 0x000ea4000020d900 */
[----:B--2---:R-:W-:Y:S05]  /*2920*/  BRA `(.L_x_8904) ;  /* 0x0000000800a07947 */ /* 0x004fea0003800000 */
.L_x_8909:
[----:B-1234-:R-:W2:Y:S02]  /*2930*/  LDG.E.64 R2, desc[UR36][R22.64] ;  /* 0x0000002416027981 */ /* 0x01eea4000c1e1b00 */
[----:B--2---:R-:W2:Y:S02]  /*2940*/  F2I.S64.F64.TRUNC R2, R2 ;  /* 0x0000000200027311 */ /* 0x004ea4000030d900 */
[----:B--2---:R-:W-:Y:S05]  /*2950*/  BRA `(.L_x_8904) ;  /* 0x0000000800947947 */ /* 0x004fea0003800000 */
.L_x_8899:
        /* <DEDUP_REMOVED lines=9> */
[----:B-1234-:R-:W-:Y:S01]  /*29f0*/  IMAD.MOV.U32 R3, RZ, RZ, RZ ;  /* 0x000000ffff037224 */ /* 0x01efe200078e00ff */
[----:B------:R-:W-:-:S04]  /*2a00*/  ISETP.NE.AND P0, PT, R22, RZ, PT ;  /* 0x000000ff1600720c */ /* 0x000fc80003f05270 */
[----:B------:R-:W-:Y:S01]  /*2a10*/  SEL R2, RZ, 0x1, !P0 ;  /* 0x00000001ff027807 */ /* 0x000fe20004000000 */
[----:B------:R-:W-:Y:S08]  /*2a20*/  BRA `(.L_x_8904) ;  /* 0x0000000800607947 */ /* 0x000ff00003800000 */
.L_x_8913:
[----:B-1234-:R-:W2:Y:S02]  /*2a30*/  LDG.E.64 R2, desc[UR36][R22.64] ;  /* 0x0000002416027981 */ /* 0x01eea4000c1e1b00 */
[----:B--2---:R-:W2:Y:S02]  /*2a40*/  F2I.S64.F64.TRUNC R2, R2 ;  /* 0x0000000200027311 */ /* 0x004ea4000030d900 */
[----:B--2---:R-:W-:Y:S05]  /*2a50*/  BRA `(.L_x_8904) ;  /* 0x0000000800547947 */ /* 0x004fea0003800000 */
.L_x_8912:
        /* <DEDUP_REMOVED lines=9> */
[C---:B-1-34-:R-:W-:Y:S02]  /*2af0*/  LOP3.LUT R2, R0.reuse, 0x7f000000, RZ, 0xc0, !PT ;  /* 0x7f00000000027812 */ /* 0x05afe400078ec0ff */
        /* <DEDUP_REMOVED lines=14> */
[----:B------:R-:W2:Y:S02]  /*2be0*/  F2I.S64.TRUNC R2, R3 ;  /* 0x0000000300027311 */ /* 0x000ea4000020d900 */
[----:B--2---:R-:W-:Y:S05]  /*2bf0*/  BRA `(.L_x_8904) ;  /* 0x0000000400ec7947 */ /* 0x004fea0003800000 */
.L_x_8915:
[----:B-1234-:R-:W2:Y:S02]  /*2c00*/  LDG.E.U8 R3, desc[UR36][R22.64] ;  /* 0x0000002416037981 */ /* 0x01eea4000c1e1100 */
        /* <DEDUP_REMOVED lines=10> */
[----:B------:R-:W2:Y:S02]  /*2cb0*/  F2I.S64.TRUNC R2, R3 ;  /* 0x0000000300027311 */ /* 0x000ea4000020d900 */
[----:B--2---:R-:W-:Y:S05]  /*2cc0*/  BRA `(.L_x_8904) ;  /* 0x0000000400b87947 */ /* 0x004fea0003800000 */
.L_x_8914:
[----:B-1234-:R-:W2:Y:S02]  /*2cd0*/  LDG.E.U16 R2, desc[UR36][R22.64] ;  /* 0x0000002416027981 */ /* 0x01eea4000c1e1500 */
[----:B--2---:R-:W-:-:S06]  /*2ce0*/  SHF.L.U32 R2, R2, 0x10, RZ ;  /* 0x0000001002027819 */ /* 0x004fcc00000006ff */
[----:B------:R-:W2:Y:S02]  /*2cf0*/  F2I.S64.TRUNC R2, R2 ;  /* 0x0000000200027311 */ /* 0x000ea4000020d900 */
[----:B--2---:R-:W-:Y:S05]  /*2d00*/  BRA `(.L_x_8904) ;  /* 0x0000000400a87947 */ /* 0x004fea0003800000 */
.L_x_8911:
        /* <DEDUP_REMOVED lines=8> */
[----:B-1234-:R4:W5:Y:S01]  /*2d90*/  LDG.E.U16 R2, desc[UR36][R22.64] ;  /* 0x0000002416027981 */ /* 0x01e962000c1e1500 */
[----:B------:R-:W-:Y:S01]  /*2da0*/  IMAD.MOV.U32 R3, RZ, RZ, RZ ;  /* 0x000000ffff037224 */ /* 0x000fe200078e00ff */
[----:B------:R-:W-:Y:S06]  /*2db0*/  BRA `(.L_x_8904) ;  /* 0x00000004007c7947 */ /* 0x000fec0003800000 */
.L_x_8918:
[----:B------:R-:W2:Y:S01]  /*2dc0*/  LDG.E.U8 R22, desc[UR36][R22.64] ;  /* 0x0000002416167981 */ /* 0x000ea2000c1e1100 */
[----:B------:R-:W-:Y:S01]  /*2dd0*/  BSSY.RECONVERGENT B0, `(.L_x_8919) ;  /* 0x0000018000007945 */ /* 0x000fe20003800200 */
[----:B-1234-:R-:W-:Y:S01]  /*2de0*/  IMAD.MOV.U32 R2, RZ, RZ, RZ ;  /* 0x000000ffff027224 */ /* 0x01efe200078e00ff */
[----:B------:R-:W-:-:S13]  /*2df0*/  ISETP.NE.AND P0, PT, R22, RZ, PT ;  /* 0x000000ff1600720c */ /* 0x000fda0003f05270 */
        /* <DEDUP_REMOVED lines=17> */
.L_x_8922:
[----:B------:R-:W-:Y:S05]  /*2f10*/  BSYNC.RECONVERGENT B1 ;  /* 0x0000000000017941 */ /* 0x000fea0003800200 */
.L_x_8921:
[----:B------:R-:W-:Y:S02]  /*2f20*/  SHF.L.U32 R0, R0, 0x14, RZ ;  /* 0x0000001400007819 */ /* 0x000fe400000006ff */
[----:B------:R-:W-:-:S04]  /*2f30*/  LEA R2, R2, 0x3b800000, 0x17 ;  /* 0x3b80000002027811 */ /* 0x000fc800078eb8ff */
[----:B------:R-:W-:-:S07]  /*2f40*/  LOP3.LUT R2, R2, R0, R7, 0xfe, !PT ;  /* 0x0000000002027212 */ /* 0x000fce00078efe07 */
.L_x_8920:
[----:B------:R-:W-:Y:S05]  /*2f50*/  BSYNC.RECONVERGENT B0 ;  /* 0x0000000000007941 */ /* 0x000fea0003800200 */
.L_x_8919:
[----:B------:R-:W4:Y:S02]  /*2f60*/  F2I.S64.TRUNC R2, R2 ;  /* 0x0000000200027311 */ /* 0x000f24000020d900 */
[----:B----4-:R-:W-:Y:S05]  /*2f70*/  BRA `(.L_x_8904) ;  /* 0x00000004000c7947 */ /* 0x010fea0003800000 */
.L_x_8917:
[----:B------:R-:W2:Y:S01]  /*2f80*/  LDG.E.U8 R22, desc[UR36][R22.64] ;  /* 0x0000002416167981 */ /* 0x000ea2000c1e1100 */
[----:B------:R-:W-:Y:S01]  /*2f90*/  BSSY.RECONVERGENT B0, `(.L_x_8923) ;  /* 0x0000018000007945 */ /* 0x000fe20003800200 */
[----:B-1234-:R-:W-:Y:S01]  /*2fa0*/  IMAD.MOV.U32 R2, RZ, RZ, RZ ;  /* 0x000000ffff027224 */ /* 0x01efe200078e00ff */
[----:B------:R-:W-:-:S13]  /*2fb0*/  ISETP.NE.AND P0, PT, R22, RZ, PT ;  /* 0x000000ff1600720c */ /* 0x000fda0003f05270 */
        /* <DEDUP_REMOVED lines=17> */
.L_x_8926:
[----:B------:R-:W-:Y:S05]  /*30d0*/  BSYNC.RECONVERGENT B1 ;  /* 0x0000000000017941 */ /* 0x000fea0003800200 */
.L_x_8925:
[----:B------:R-:W-:Y:S01]  /*30e0*/  IMAD.SHL.U32 R0, R0, 0x200000, RZ ;  /* 0x0020000000007824 */ /* 0x000fe200078e00ff */
[----:B------:R-:W-:-:S04]  /*30f0*/  LEA R2, R2, 0x37800000, 0x17 ;  /* 0x3780000002027811 */ /* 0x000fc800078eb8ff */
[----:B------:R-:W-:-:S07]  /*3100*/  LOP3.LUT R2, R2, R0, R7, 0xfe, !PT ;  /* 0x0000000002027212 */ /* 0x000fce00078efe07 */
.L_x_8924:
[----:B------:R-:W-:Y:S05]  /*3110*/  BSYNC.RECONVERGENT B0 ;  /* 0x0000000000007941 */ /* 0x000fea0003800200 */
.L_x_8923:
[----:B------:R-:W4:Y:S02]  /*3120*/  F2I.S64.TRUNC R2, R2 ;  /* 0x0000000200027311 */ /* 0x000f24000020d900 */
[----:B----4-:R-:W-:Y:S05]  /*3130*/  BRA `(.L_x_8904) ;  /* 0x00000000009c7947 */ /* 0x010fea0003800000 */
.L_x_8916:
[----:B------:R-:W-:-:S09]  /*3140*/  UISETP.NE.AND UP0, UPT, UR4, 0x1c, UPT ;  /* 0x0000001c0400788c */ /* 0x000fd2000bf05270 */
[----:B------:R-:W-:Y:S05]  /*3150*/  BRA.U !UP0, `(.L_x_8927) ;  /* 0x00000001088c7547 */ /* 0x000fea000b800000 */
[----:B------:R-:W-:-:S09]  /*3160*/  UISETP.NE.AND UP0, UPT, UR4, 0x1d, UPT ;  /* 0x0000001d0400788c */ /* 0x000fd2000bf05270 */
[----:B------:R-:W-:Y:S05]  /*3170*/  BRA.U !UP0, `(.L_x_8928) ;  /* 0x00000001087c7547 */ /* 0x000fea000b800000 */
[----:B------:R-:W-:-:S09]  /*3180*/  UISETP.NE.AND UP0, UPT, UR4, 0x2c, UPT ;  /* 0x0000002c0400788c */ /* 0x000fd2000bf05270 */
[----:B------:R-:W-:Y:S05]  /*3190*/  BRA.U !UP0, `(.L_x_8929) ;  /* 0x0000000108487547 */ /* 0x000fea000b800000 */
.L_x_8903:
[----:B-1234-:R-:W-:Y:S01]  /*31a0*/  MOV R2, 0x0 ;  /* 0x0000000000027802 */ /* 0x01efe20000000f00 */
        /* <DEDUP_REMOVED lines=14> */
[----:B--2--5:R-:W-:Y:S05]  /*3290*/  CALL.ABS.NOINC R2 ;  /* 0x0000000002007343 */ /* 0x024fea0003c00000 */
.L_x_8930:
[----:B------:R-:W-:Y:S01]  /*32a0*/  CS2R R2, SRZ ;  /* 0x0000000000027805 */ /* 0x000fe2000001ff00 */
[----:B------:R-:W-:Y:S06]  /*32b0*/  BRA `(.L_x_8904) ;  /* 0x00000000003c7947 */ /* 0x000fec0003800000 */
.L_x_8929:
[----:B------:R-:W2:Y:S01]  /*32c0*/  LDG.E.U8 R22, desc[UR36][R22.64] ;  /* 0x0000002416167981 */ /* 0x000ea2000c1e1100 */
[----:B------:R-:W-:Y:S01]  /*32d0*/  BSSY.RECONVERGENT B0, `(.L_x_8931) ;  /* 0x0000007000007945 */ /* 0x000fe20003800200 */
[----:B-1234-:R-:W-:Y:S02]  /*32e0*/  MOV R2, 0x400000 ;  /* 0x0040000000027802 */ /* 0x01efe40000000f00 */
[----:B------:R-:W-:-:S13]  /*32f0*/  ISETP.NE.AND P0, PT, R22, RZ, PT ;  /* 0x000000ff1600720c */ /* 0x000fda0003f05270 */
[----:B------:R-:W-:Y:S05]  /*3300*/  @!P0 BRA `(.L_x_8932) ;  /* 0x00000000000c8947 */ /* 0x000fea0003800000 */
[----:B------:R-:W-:-:S13]  /*3310*/  ISETP.NE.AND P0, PT, R22, 0xff, PT ;  /* 0x000000ff1600780c */ /* 0x000fda0003f05270 */
[----:B------:R-:W-:Y:S02]  /*3320*/  @!P0 IMAD.MOV.U32 R2, RZ, RZ, 0x7f800001 ;  /* 0x7f800001ff028424 */ /* 0x000fe400078e00ff */
[----:B------:R-:W-:-:S07]  /*3330*/  @P0 IMAD.SHL.U32 R2, R22, 0x800000, RZ ;  /* 0x0080000016020824 */ /* 0x000fce00078e00ff */
.L_x_8932:
[----:B------:R-:W-:Y:S05]  /*3340*/  BSYNC.RECONVERGENT B0 ;  /* 0x0000000000007941 */ /* 0x000fea0003800200 */
.L_x_8931:
[----:B------:R-:W2:Y:S02]  /*3350*/  F2I.S64.TRUNC R2, R2 ;  /* 0x0000000200027311 */ /* 0x000ea4000020d900 */
[----:B--2---:R-:W-:Y:S05]  /*3360*/  BRA `(.L_x_8904) ;  /* 0x0000000000107947 */ /* 0x004fea0003800000 */
.L_x_8928:
[----:B-1234-:R2:W5:Y:S01]  /*3370*/  LDG.E.64 R2, desc[UR36][R22.64] ;  /* 0x0000002416027981 */ /* 0x01e562000c1e1b00 */
[----:B------:R-:W-:Y:S05]  /*3380*/  BRA `(.L_x_8904) ;  /* 0x0000000000087947 */ /* 0x000fea0003800000 */
.L_x_8927:
[----:B-1234-:R3:W5:Y:S01]  /*3390*/  LDG.E R2, desc[UR36][R22.64] ;  /* 0x0000002416027981 */ /* 0x01e762000c1e1900 */
[----:B------:R-:W-:-:S07]  /*33a0*/  HFMA2 R3, -RZ, RZ, 0, 0 ;  /* 0x00000000ff037431 */ /* 0x000fce00000001ff */
.L_x_8904:
[----:B------:R-:W1:Y:S01]  /*33b0*/  LDCU.64 UR6, c[0x0][0x5e8] ;  /* 0x0000bd00ff0677ac */ /* 0x000e620008000a00 */
[----:B-----5:R-:W-:Y:S01]  /*33c0*/  ISETP.NE.U32.AND P0, PT, R2, RZ, PT ;  /* 0x000000ff0200720c */ /* 0x020fe20003f05070 */
[----:B------:R-:W-:Y:S01]  /*33d0*/  BSSY.RECONVERGENT B6, `(.L_x_8933) ;  /* 0x00000d6000067945 */ /* 0x000fe20003800200 */
[----:B------:R-:W-:Y:S01]  /*33e0*/  ISETP.NE.U32.AND P1, PT, R16, RZ, PT ;  /* 0x000000ff1000720c */ /* 0x000fe20003f25070 */
[----:B------:R-:W-:Y:S01]  /*33f0*/  UPRMT UR4, UR43, 0x9910, URZ ;  /* 0x000099102b047896 */ /* 0x000fe200080000ff */
[----:B------:R-:W-:-:S03]  /*3400*/  ISETP.NE.AND.EX P0, PT, R3, RZ, PT, P0 ;  /* 0x000000ff0300720c */ /* 0x000fc60003f05300 */
[----:B------:R-:W-:Y:S01]  /*3410*/  UISETP.GT.AND UP0, UPT, UR4, 0x9, UPT ;  /* 0x000000090400788c */ /* 0x000fe2000bf04270 */
[----:B------:R-:W-:-:S04]  /*3420*/  ISETP.NE.XOR.EX P0, PT, R17, RZ, P0, P1 ;  /* 0x000000ff1100720c */ /* 0x000fc80000705b10 */
[----:B------:R-:W-:Y:S02]  /*3430*/  SEL R4, RZ, 0x1, !P0 ;  /* 0x00000001ff047807 */ /* 0x000fe40004000000 */
        /* <DEDUP_REMOVED lines=13> */
.L_x_8937:
[----:B------:R1:W-:Y:S01]  /*3510*/  STG.E.U8 desc[UR36][R2.64], R4 ;  /* 0x0000000402007986 */ /* 0x0003e2000c101124 */
[----:B------:R-:W-:Y:S05]  /*3520*/  BRA `(.L_x_8939) ;  /* 0x0000000c00007947 */ /* 0x000fea0003800000 */
.L_x_8936:
        /* <DEDUP_REMOVED lines=9> */
.L_x_8941:
[----:B------:R1:W-:Y:S01]  /*35c0*/  STG.E desc[UR36][R2.64], R4 ;  /* 0x0000000402007986 */ /* 0x0003e2000c101924 */
[----:B------:R-:W-:Y:S05]  /*35d0*/  BRA `(.L_x_8939) ;  /* 0x0000000800d47947 */ /* 0x000fea0003800000 */
.L_x_8940:
[----:B------:R1:W-:Y:S01]  /*35e0*/  STG.E.U16 desc[UR36][R2.64], R4 ;  /* 0x0000000402007986 */ /* 0x0003e2000c101524 */
[----:B------:R-:W-:Y:S05]  /*35f0*/  BRA `(.L_x_8939) ;  /* 0x0000000800cc7947 */ /* 0x000fea0003800000 */
.L_x_8935:
        /* <DEDUP_REMOVED lines=9> */
.L_x_8943:
[----:B------:R-:W-:-:S04]  /*3690*/  I2FP.F32.U32 R0, R4 ;  /* 0x0000000400007245 */ /* 0x000fc80000201000 */
[----:B------:R-:W-:-:S05]  /*36a0*/  F2FP.F16.F32.PACK_AB R0, RZ, R0 ;  /* 0x00000000ff00723e */ /* 0x000fca00000000ff */
[----:B------:R1:W-:Y:S01]  /*36b0*/  STG.E.U16 desc[UR36][R2.64], R0 ;  /* 0x0000000002007986 */ /* 0x0003e2000c101524 */
[----:B------:R-:W-:Y:S05]  /*36c0*/  BRA `(.L_x_8939) ;  /* 0x0000000800987947 */ /* 0x000fea0003800000 */
.L_x_8942:
        /* <DEDUP_REMOVED lines=10> */
.L_x_8945:
[----:B------:R-:W-:-:S04]  /*3770*/  I2FP.F32.U32 R4, R4 ;  /* 0x0000000400047245 */ /* 0x000fc80000201000 */
[----:B------:R-:W-:-:S04]  /*3780*/  F2FP.F16.F32.PACK_AB R5, RZ, R4 ;  /* 0x00000004ff05723e */ /* 0x000fc800000000ff */
[----:B------:R-:W-:-:S05]  /*3790*/  PRMT R5, R5, 0x5410, RZ ;  /* 0x0000541005057816 */ /* 0x000fca00000000ff */
[----:B------:R1:W-:Y:S01]  /*37a0*/  STG.E desc[UR36][R2.64], R5 ;  /* 0x0000000502007986 */ /* 0x0003e2000c101924 */
[----:B------:R-:W-:Y:S05]  /*37b0*/  BRA `(.L_x_8939) ;  /* 0x00000008005c7947 */ /* 0x000fea0003800000 */
.L_x_8944:
[----:B------:R-:W1:Y:S02]  /*37c0*/  I2F.F64.U32 R4, R4 ;  /* 0x0000000400047312 */ /* 0x000e640000201800 */
[----:B-1----:R1:W-:Y:S01]  /*37d0*/  STG.E.64 desc[UR36][R2.64], R4 ;  /* 0x0000000402007986 */ /* 0x0023e2000c101b24 */
[----:B------:R-:W-:Y:S05]  /*37e0*/  BRA `(.L_x_8939) ;  /* 0x0000000800507947 */ /* 0x000fea0003800000 */
.L_x_8934:
        /* <DEDUP_REMOVED lines=10> */
.L_x_8948:
[----:B------:R-:W-:Y:S01]  /*3890*/  CS2R R6, SRZ ;  /* 0x0000000000067805 */ /* 0x000fe2000001ff00 */
[----:B------:R-:W1:Y:S04]  /*38a0*/  I2F.F64.U32 R4, R4 ;  /* 0x0000000400047312 */ /* 0x000e680000201800 */
[----:B-1----:R1:W-:Y:S01]  /*38b0*/  STG.E.128 desc[UR36][R2.64], R4 ;  /* 0x0000000402007986 */ /* 0x0023e2000c101d24 */
[----:B------:R-:W-:Y:S05]  /*38c0*/  BRA `(.L_x_8939) ;  /* 0x0000000800187947 */ /* 0x000fea0003800000 */
.L_x_8947:
        /* <DEDUP_REMOVED lines=17> */
.L_x_8952:
[----:B------:R-:W-:Y:S05]  /*39e0*/  BSYNC.RECONVERGENT B0 ;  /* 0x0000000000007941 */ /* 0x000fea0003800200 */
.L_x_8951:
[----:B------:R1:W-:Y:S01]  /*39f0*/  STG.E.U8 desc[UR36][R2.64], R5 ;  /* 0x0000000502007986 */ /* 0x0003e2000c101124 */
[----:B------:R-:W-:Y:S05]  /*3a00*/  BRA `(.L_x_8939) ;  /* 0x0000000400c87947 */ /* 0x000fea0003800000 */
.L_x_8950:
        /* <DEDUP_REMOVED lines=9> */
[----:B-1----:R-:W-:-:S03]  /*3aa0*/  @!P0 FADD.FTZ R5, R7, 128 ;  /* 0x4300000007058421 */ /* 0x002fc60000010000 */
[----:B------:R-:W-:Y:S02]  /*3ab0*/  @P0 LOP3.LUT R0, R0, 0x1, RZ, 0xc0, !PT ;  /* 0x0000000100000812 */ /* 0x000fe400078ec0ff */
[----:B------:R1:W-:Y:S02]  /*3ac0*/  @!P0 STG.E.U8 desc[UR36][R2.64], R5 ;  /* 0x0000000502008986 */ /* 0x0003e4000c101124 */
[----:B------:R-:W-:-:S04]  /*3ad0*/  @P0 IADD3 R0, PT, PT, R7, 0x80fffff, R0 ;  /* 0x080fffff07000810 */ /* 0x000fc80007ffe000 */
[----:B------:R-:W-:-:S05]  /*3ae0*/  @P0 SHF.R.U32.HI R7, RZ, 0x15, R0 ;  /* 0x00000015ff070819 */ /* 0x000fca0000011600 */
[----:B------:R1:W-:Y:S01]  /*3af0*/  @P0 STG.E.U8 desc[UR36][R2.64], R7 ;  /* 0x0000000702000986 */ /* 0x0003e2000c101124 */
[----:B------:R-:W-:Y:S05]  /*3b00*/  BRA `(.L_x_8939) ;  /* 0x0000000400887947 */ /* 0x000fea0003800000 */
.L_x_8949:
[----:B------:R-:W-:-:S04]  /*3b10*/  I2FP.F32.U32 R0, R4 ;  /* 0x0000000400007245 */ /* 0x000fc80000201000 */
[----:B------:R-:W-:-:S05]  /*3b20*/  F2FP.BF16.F32.PACK_AB R0, RZ, R0 ;  /* 0x00000000ff00723e */ /* 0x000fca00000010ff */
[----:B------:R1:W-:Y:S01]  /*3b30*/  STG.E.U16 desc[UR36][R2.64], R0 ;  /* 0x0000000002007986 */ /* 0x0003e2000c101524 */
[----:B------:R-:W-:Y:S05]  /*3b40*/  BRA `(.L_x_8939) ;  /* 0x0000000400787947 */ /* 0x000fea0003800000 */
.L_x_8946:
        /* <DEDUP_REMOVED lines=10> */
.L_x_8955:
        /* <DEDUP_REMOVED lines=12> */
.L_x_8958:
[----:B------:R-:W-:-:S04]  /*3cb0*/  SHF.R.U32.HI R0, RZ, 0x14, R5 ;  /* 0x00000014ff007819 */ /* 0x000fc80000011605 */
[----:B------:R-:W-:-:S04]  /*3cc0*/  LOP3.LUT R0, R0, 0x1, RZ, 0xc0, !PT ;  /* 0x0000000100007812 */ /* 0x000fc800078ec0ff */
[----:B------:R-:W-:-:S04]  /*3cd0*/  IADD3 R0, PT, PT, R5, 0x487ffff, R0 ;  /* 0x0487ffff05007810 */ /* 0x000fc80007ffe000 */
[----:B------:R-:W-:-:S04]  /*3ce0*/  SHF.R.U32.HI R0, RZ, 0x14, R0 ;  /* 0x00000014ff007819 */ /* 0x000fc80000011600 */
[----:B------:R-:W-:-:S07]  /*3cf0*/  LOP3.LUT R4, R0, 0xff, RZ, 0xc0, !PT ;  /* 0x000000ff00047812 */ /* 0x000fce00078ec0ff */
.L_x_8959:
[----:B------:R-:W-:-:S07]  /*3d00*/  PRMT R0, R4, 0x7610, R0 ;  /* 0x0000761004007816 */ /* 0x000fce0000000000 */
.L_x_8957:
[----:B------:R-:W-:Y:S05]  /*3d10*/  BSYNC.RECONVERGENT B0 ;  /* 0x0000000000007941 */ /* 0x000fea0003800200 */
.L_x_8956:
[----:B------:R1:W-:Y:S01]  /*3d20*/  STG.E.U8 desc[UR36][R2.64], R0 ;  /* 0x0000000002007986 */ /* 0x0003e2000c101124 */
[----:B------:R-:W-:Y:S05]  /*3d30*/  BRA `(.L_x_8939) ;  /* 0x0000000000fc7947 */ /* 0x000fea0003800000 */
.L_x_8954:
        /* <DEDUP_REMOVED lines=12> */
.L_x_8962:
[----:B------:R-:W-:-:S04]  /*3e00*/  SHF.R.U32.HI R0, RZ, 0x15, R5 ;  /* 0x00000015ff007819 */ /* 0x000fc80000011605 */
[----:B------:R-:W-:-:S04]  /*3e10*/  LOP3.LUT R0, R0, 0x1, RZ, 0xc0, !PT ;  /* 0x0000000100007812 */ /* 0x000fc800078ec0ff */
[----:B------:R-:W-:-:S04]  /*3e20*/  IADD3 R0, PT, PT, R5, 0x88fffff, R0 ;  /* 0x088fffff05007810 */ /* 0x000fc80007ffe000 */
[----:B------:R-:W-:-:S04]  /*3e30*/  SHF.R.U32.HI R0, RZ, 0x15, R0 ;  /* 0x00000015ff007819 */ /* 0x000fc80000011600 */
[----:B------:R-:W-:-:S07]  /*3e40*/  LOP3.LUT R4, R0, 0xff, RZ, 0xc0, !PT ;  /* 0x000000ff00047812 */ /* 0x000fce00078ec0ff */
.L_x_8963:
[----:B------:R-:W-:-:S07]  /*3e50*/  PRMT R0, R4, 0x7610, R0 ;  /* 0x0000761004007816 */ /* 0x000fce0000000000 */
.L_x_8961:
[----:B------:R-:W-:Y:S05]  /*3e60*/  BSYNC.RECONVERGENT B0 ;  /* 0x0000000000007941 */ /* 0x000fea0003800200 */
.L_x_8960:
[----:B------:R1:W-:Y:S01]  /*3e70*/  STG.E.U8 desc[UR36][R2.64], R0 ;  /* 0x0000000002007986 */ /* 0x0003e2000c101124 */
[----:B------:R-:W-:Y:S05]  /*3e80*/  BRA `(.L_x_8939) ;  /* 0x0000000000a87947 */ /* 0x000fea0003800000 */
.L_x_8953:
[----:B------:R-:W-:-:S09]  /*3e90*/  UISETP.NE.AND UP0, UPT, UR4, 0x1c, UPT ;  /* 0x0000001c0400788c */ /* 0x000fd2000bf05270 */
[----:B------:R-:W-:Y:S05]  /*3ea0*/  BRA.U !UP0, `(.L_x_8964) ;  /* 0x00000001089c7547 */ /* 0x000fea000b800000 */
[----:B------:R-:W-:-:S09]  /*3eb0*/  UISETP.NE.AND UP0, UPT, UR4, 0x1d, UPT ;  /* 0x0000001d0400788c */ /* 0x000fd2000bf05270 */
[----:B------:R-:W-:Y:S05]  /*3ec0*/  BRA.U !UP0, `(.L_x_8965) ;  /* 0x0000000108887547 */ /* 0x000fea000b800000 */
[----:B------:R-:W-:-:S09]  /*3ed0*/  UISETP.NE.AND UP0, UPT, UR4, 0x2c, UPT ;  /* 0x0000002c0400788c */ /* 0x000fd2000bf05270 */
[----:B------:R-:W-:Y:S05]  /*3ee0*/  BRA.U !UP0, `(.L_x_8966) ;  /* 0x0000000108447547 */ /* 0x000fea000b800000 */
.L_x_8938:
[----:B------:R-:W-:Y:S01]  /*3ef0*/  MOV R0, 0x0 ;  /* 0x0000000000007802 */ /* 0x000fe20000000f00 */
[----:B------:R-:W1:Y:S01]  /*3f00*/  LDCU.64 UR6, c[0x4][0x140] ;  /* 0x01002800ff0677ac */ /* 0x000e620008000a00 */
[----:B------:R-:W-:Y:S02]  /*3f10*/  HFMA2 R12, -RZ, RZ, 0, 5.9604644775390625e-08 ;  /* 0x00000001ff0c7431 */ /* 0x000fe400000001ff */
[----:B------:R-:W-:Y:S01]  /*3f20*/  IMAD.MOV.U32 R8, RZ, RZ, 0x65 ;  /* 0x00000065ff087424 */ /* 0x000fe200078e00ff */
[----:B------:R0:W0:Y:S01]  /*3f30*/  LDC.64 R2, c[0x4][R0] ;  /* 0x0100000000027b82 */ /* 0x0000220000000a00 */
[----:B------:R-:W5:Y:S01]  /*3f40*/  LDCU.64 UR8, c[0x4][0x148] ;  /* 0x01002900ff0877ac */ /* 0x000f620008000a00 */
[----:B------:R-:W-:Y:S01]  /*3f50*/  IMAD.MOV.U32 R13, RZ, RZ, RZ ;  /* 0x000000ffff0d7224 */ /* 0x000fe200078e00ff */
[----:B------:R-:W2:Y:S01]  /*3f60*/  LDCU.64 UR4, c[0x4][0x10] ;  /* 0x01000200ff0477ac */ /* 0x000ea20008000a00 */
[----:B-1----:R-:W-:Y:S01]  /*3f70*/  IMAD.U32 R4, RZ, RZ, UR6 ;  /* 0x00000006ff047e24 */ /* 0x002fe2000f8e00ff */
[----:B------:R-:W-:Y:S01]  /*3f80*/  MOV R5, UR7 ;  /* 0x0000000700057c02 */ /* 0x000fe20008000f00 */
[----:B-----5:R-:W-:-:S02]  /*3f90*/  IMAD.U32 R6, RZ, RZ, UR8 ;  /* 0x00000008ff067e24 */ /* 0x020fc4000f8e00ff */
[----:B------:R-:W-:Y:S01]  /*3fa0*/  IMAD.U32 R7, RZ, RZ, UR9 ;  /* 0x00000009ff077e24 */ /* 0x000fe2000f8e00ff */
[----:B--2---:R-:W-:Y:S01]  /*3fb0*/  MOV R10, UR4 ;  /* 0x00000004000a7c02 */ /* 0x004fe20008000f00 */
[----:B------:R-:W-:-:S07]  /*3fc0*/  IMAD.U32 R11, RZ, RZ, UR5 ;  /* 0x00000005ff0b7e24 */ /* 0x000fce000f8e00ff */
[----:B------:R-:W-:-:S07]  /*3fd0*/  LEPC R20, `(.L_x_8967) ;  /* 0x000000001014794e */ /* 0x000fce0000000000 */
[----:B0--34-:R-:W-:Y:S05]  /*3fe0*/  CALL.ABS.NOINC R2 ;  /* 0x0000000002007343 */ /* 0x019fea0003c00000 */
.L_x_8967:
[----:B------:R-:W-:Y:S05]  /*3ff0*/  BRA `(.L_x_8939) ;  /* 0x00000000004c7947 */ /* 0x000fea0003800000 */
.L_x_8966:
        /* <DEDUP_REMOVED lines=15> */
.L_x_8965:
[----:B------:R-:W-:-:S05]  /*40f0*/  HFMA2 R5, -RZ, RZ, 0, 0 ;  /* 0x00000000ff057431 */ /* 0x000fca00000001ff */
[----:B------:R1:W-:Y:S01]  /*4100*/  STG.E.64 desc[UR36][R2.64], R4 ;  /* 0x0000000402007986 */ /* 0x0003e2000c101b24 */
[----:B------:R-:W-:Y:S05]  /*4110*/  BRA `(.L_x_8939) ;  /* 0x0000000000047947 */ /* 0x000fea0003800000 */
.L_x_8964:
[----:B------:R1:W-:Y:S02]  /*4120*/  STG.E desc[UR36][R2.64], R4 ;  /* 0x0000000402007986 */ /* 0x0003e4000c101924 */
.L_x_8939:
[----:B------:R-:W-:Y:S05]  /*4130*/  BSYNC.RECONVERGENT B6 ;  /* 0x0000000000067941 */ /* 0x000fea0003800200 */
.L_x_8933:
[----:B------:R-:W-:-:S07]  /*4140*/  VIADD R19, R19, 0x80 ;  /* 0x0000008013137836 */ /* 0x000fce0000000000 */
.L_x_8863:
[----:B------:R-:W-:Y:S05]  /*4150*/  BSYNC.RECONVERGENT B7 ;  /* 0x0000000000077941 */ /* 0x000fea0003800200 */
.L_x_8862:
[----:B------:R-:W5:Y:S01]  /*4160*/  LDCU UR4, c[0x0][0x380] ;  /* 0x00007000ff0477ac */ /* 0x000f620008000800 */
[----:B------:R-:W-:Y:S01]  /*4170*/  BSSY.RECONVERGENT B7, `(.L_x_8968) ;  /* 0x0000406000077945 */ /* 0x000fe20003800200 */
[----:B-----5:R-:W-:-:S13]  /*4180*/  ISETP.GE.AND P0, PT, R19, UR4, PT ;  /* 0x0000000413007c0c */ /* 0x020fda000bf06270 */
[----:B------:R-:W-:Y:S05]  /*4190*/  @P0 BRA `(.L_x_8969) ;  /* 0x00000040000c0947 */ /* 0x000fea0003800000 */
[----:B------:R-:W5:Y:S01]  /*41a0*/  LDCU UR4, c[0x0][0x388] ;  /* 0x00007100ff0477ac */ /* 0x000f620008000800 */
[----:B0-234-:R-:W-:Y:S01]  /*41b0*/  IMAD.MOV.U32 R22, RZ, RZ, RZ ;  /* 0x000000ffff167224 */ /* 0x01dfe200078e00ff */
[----:B-1----:R-:W-:Y:S01]  /*41c0*/  MOV R0, RZ ;  /* 0x000000ff00007202 */ /* 0x002fe20000000f00 */
[----:B------:R-:W-:Y:S01]  /*41d0*/  IMAD.MOV.U32 R18, RZ, RZ, RZ ;  /* 0x000000ffff127224 */ /* 0x000fe200078e00ff */
[----:B-----5:R-:W-:-:S09]  /*41e0*/  UISETP.NE.AND UP0, UPT, UR4, URZ, UPT ;  /* 0x000000ff0400728c */ /* 0x020fd2000bf05270 */
        /* <DEDUP_REMOVED lines=349> */
.L_x_8970:
        /* <DEDUP_REMOVED lines=17> */
.L_x_8974:
[----:B------:R3:W5:Y:S01]  /*58d0*/  LDG.E.U8 R16, desc[UR36][R2.64] ;  /* 0x0000002402107981 */ /* 0x000762000c1e1100 */
[----:B------:R-:W-:Y:S01]  /*58e0*/  IMAD.MOV.U32 R17, RZ, RZ, RZ ;  /* 0x000000ffff117224 */ /* 0x000fe200078e00ff */
[----:B------:R-:W-:Y:S06]  /*58f0*/  BRA `(.L_x_8976) ;  /* 0x0000000c00407947 */ /* 0x000fec0003800000 */
.L_x_8973:
        /* <DEDUP_REMOVED lines=8> */
.L_x_8978:
[----:B------:R-:W2:Y:S02]  /*5980*/  LDG.E R16, desc[UR36][R2.64] ;  /* 0x0000002402107981 */ /* 0x000ea4000c1e1900 */
[----:B--2---:R-:W-:Y:S01]  /*5990*/  SHF.R.S32.HI R17, RZ, 0x1f, R16 ;  /* 0x0000001fff117819 */ /* 0x004fe20000011410 */
[----:B------:R-:W-:Y:S06]  /*59a0*/  BRA `(.L_x_8976) ;  /* 0x0000000c00147947 */ /* 0x000fec0003800000 */
.L_x_8977:
[----:B------:R-:W2:Y:S02]  /*59b0*/  LDG.E.S16 R16, desc[UR36][R2.64] ;  /* 0x0000002402107981 */ /* 0x000ea4000c1e1700 */
[----:B--2---:R-:W-:Y:S01]  /*59c0*/  SHF.R.S32.HI R17, RZ, 0x1f, R16 ;  /* 0x0000001fff117819 */ /* 0x004fe20000011410 */
[----:B------:R-:W-:Y:S06]  /*59d0*/  BRA `(.L_x_8976) ;  /* 0x0000000c00087947 */ /* 0x000fec0003800000 */
.L_x_8972:
        /* <DEDUP_REMOVED lines=9> */
.L_x_8980:
[----:B------:R-:W2:Y:S02]  /*5a70*/  LDG.E.U16 R2, desc[UR36][R2.64] ;  /* 0x0000002402027981 */ /* 0x000ea4000c1e1500 */
[----:B--2---:R-:W-:-:S06]  /*5a80*/  HADD2.F32 R16, -RZ, R2.H0_H0 ;  /* 0x20000002ff107230 */ /* 0x004fcc0000004100 */
[----:B------:R-:W3:Y:S02]  /*5a90*/  F2I.S64.TRUNC R16, R16 ;  /* 0x0000001000107311 */ /* 0x000ee4000020d900 */
[----:B---3--:R-:W-:Y:S05]  /*5aa0*/  BRA `(.L_x_8976) ;  /* 0x0000000800d47947 */ /* 0x008fea0003800000 */
.L_x_8979:
        /* <DEDUP_REMOVED lines=9> */
.L_x_8982:
[----:B------:R-:W2:Y:S02]  /*5b40*/  LDG.E.U16 R2, desc[UR36][R2.64] ;  /* 0x0000002402027981 */ /* 0x000ea4000c1e1500 */
[----:B--2---:R-:W-:-:S06]  /*5b50*/  HADD2.F32 R16, -RZ, R2.H0_H0 ;  /* 0x20000002ff107230 */ /* 0x004fcc0000004100 */
[----:B------:R-:W3:Y:S02]  /*5b60*/  F2I.S64.TRUNC R16, R16 ;  /* 0x0000001000107311 */ /* 0x000ee4000020d900 */
[----:B---3--:R-:W-:Y:S05]  /*5b70*/  BRA `(.L_x_8976) ;  /* 0x0000000800a07947 */ /* 0x008fea0003800000 */
.L_x_8981:
[----:B------:R-:W2:Y:S02]  /*5b80*/  LDG.E.64 R2, desc[UR36][R2.64] ;  /* 0x0000002402027981 */ /* 0x000ea4000c1e1b00 */
[----:B--2---:R3:W4:Y:S02]  /*5b90*/  F2I.S64.F64.TRUNC R16, R2 ;  /* 0x0000000200107311 */ /* 0x004724000030d900 */
[----:B---34-:R-:W-:Y:S05]  /*5ba0*/  BRA `(.L_x_8976) ;  /* 0x0000000800947947 */ /* 0x018fea0003800000 */
.L_x_8971:
        /* <DEDUP_REMOVED lines=13> */
.L_x_8985:
[----:B------:R-:W2:Y:S02]  /*5c80*/  LDG.E.64 R2, desc[UR36][R2.64] ;  /* 0x0000002402027981 */ /* 0x000ea4000c1e1b00 */
[----:B--2---:R0:W1:Y:S02]  /*5c90*/  F2I.S64.F64.TRUNC R16, R2 ;  /* 0x0000000200107311 */ /* 0x004064000030d900 */
[----:B01----:R-:W-:Y:S05]  /*5ca0*/  BRA `(.L_x_8976) ;  /* 0x0000000800547947 */ /* 0x003fea0003800000 */
.L_x_8984:
        /* <DEDUP_REMOVED lines=26> */
.L_x_8987:
        /* <DEDUP_REMOVED lines=11> */
[----:B------:R0:W1:Y:S02]  /*5f00*/  F2I.S64.TRUNC R16, R0 ;  /* 0x0000000000107311 */ /* 0x000064000020d900 */
[----:B01----:R-:W-:Y:S05]  /*5f10*/  BRA `(.L_x_8976) ;  /* 0x0000000400b87947 */ /* 0x003fea0003800000 */
.L_x_8986:
[----:B------:R-:W2:Y:S02]  /*5f20*/  LDG.E.U16 R16, desc[UR36][R2.64] ;  /* 0x0000002402107981 */ /* 0x000ea4000c1e1500 */
[----:B--2---:R-:W-:-:S06]  /*5f30*/  IMAD.U32 R16, R16, 0x10000, RZ ;  /* 0x0001000010107824 */ /* 0x004fcc00078e00ff */
[----:B------:R-:W0:Y:S02]  /*5f40*/  F2I.S64.TRUNC R16, R16 ;  /* 0x0000001000107311 */ /* 0x000e24000020d900 */
[----:B0-----:R-:W-:Y:S05]  /*5f50*/  BRA `(.L_x_8976) ;  /* 0x0000000400a87947 */ /* 0x001fea0003800000 */
.L_x_8983:
        /* <DEDUP_REMOVED lines=11> */
.L_x_8990:
        /* <DEDUP_REMOVED lines=21> */
.L_x_8994:
[----:B------:R-:W-:Y:S05]  /*6160*/  BSYNC.RECONVERGENT B1 ;  /* 0x0000000000017941 */ /* 0x000fea0003800200 */
.L_x_8993:
[----:B------:R-:W-:Y:S01]  /*6170*/  IMAD.SHL.U32 R0, R0, 0x100000, RZ ;  /* 0x0010000000007824 */ /* 0x000fe200078e00ff */
[----:B------:R-:W-:-:S04]  /*6180*/  LEA R2, R2, 0x3b800000, 0x17 ;  /* 0x3b80000002027811 */ /* 0x000fc800078eb8ff */
[----:B------:R-:W-:-:S07]  /*6190*/  LOP3.LUT R16, R2, R0, R7, 0xfe, !PT ;  /* 0x0000000002107212 */ /* 0x000fce00078efe07 */
.L_x_8992:
[----:B------:R-:W-:Y:S05]  /*61a0*/  BSYNC.RECONVERGENT B0 ;  /* 0x0000000000007941 */ /* 0x000fea0003800200 */
.L_x_8991:
[----:B------:R-:W0:Y:S02]  /*61b0*/  F2I.S64.TRUNC R16, R16 ;  /* 0x0000001000107311 */ /* 0x000e24000020d900 */
[----:B0-----:R-:W-:Y:S05]  /*61c0*/  BRA `(.L_x_8976) ;  /* 0x00000004000c7947 */ /* 0x001fea0003800000 */
.L_x_8989:
        /* <DEDUP_REMOVED lines=21> */
.L_x_8998:
[----:B------:R-:W-:Y:S05]  /*6320*/  BSYNC.RECONVERGENT B1 ;  /* 0x0000000000017941 */ /* 0x000fea0003800200 */
.L_x_8997:
[----:B------:R-:W-:Y:S02]  /*6330*/  SHF.L.U32 R0, R0, 0x15, RZ ;  /* 0x0000001500007819 */ /* 0x000fe400000006ff */
[----:B------:R-:W-:-:S04]  /*6340*/  LEA R2, R2, 0x37800000, 0x17 ;  /* 0x3780000002027811 */ /* 0x000fc800078eb8ff */
[----:B------:R-:W-:-:S07]  /*6350*/  LOP3.LUT R16, R2, R0, R7, 0xfe, !PT ;  /* 0x0000000002107212 */ /* 0x000fce00078efe07 */
.L_x_8996:
[----:B------:R-:W-:Y:S05]  /*6360*/  BSYNC.RECONVERGENT B0 ;  /* 0x0000000000007941 */ /* 0x000fea0003800200 */
.L_x_8995:
[----:B------:R-:W1:Y:S02]  /*6370*/  F2I.S64.TRUNC R16, R16 ;  /* 0x0000001000107311 */ /* 0x000e64000020d900 */
[----:B-1----:R-:W-:Y:S05]  /*6380*/  BRA `(.L_x_8976) ;  /* 0x00000000009c7947 */ /* 0x002fea0003800000 */
.L_x_8988:
        /* <DEDUP_REMOVED lines=14> */
.L_x_9002:
[----:B------:R-:W-:Y:S05]  /*6470*/  BSYNC.RECONVERGENT B0 ;  /* 0x0000000000007941 */ /* 0x000fea0003800200 */
.L_x_9001:
[----:B------:R-:W2:Y:S02]  /*6480*/  F2I.S64.TRUNC R16, R16 ;  /* 0x0000001000107311 */ /* 0x000ea4000020d900 */
[----:B--2---:R-:W-:Y:S05]  /*6490*/  BRA `(.L_x_8976) ;  /* 0x0000000000587947 */ /* 0x004fea0003800000 */
.L_x_8975:
        /* <DEDUP_REMOVED lines=16> */
.L_x_9003:
[----:B------:R-:W-:Y:S01]  /*65a0*/  CS2R R16, SRZ ;  /* 0x0000000000107805 */ /* 0x000fe2000001ff00 */
[----:B------:R-:W-:Y:S06]  /*65b0*/  BRA `(.L_x_8976) ;  /* 0x0000000000107947 */ /* 0x000fec0003800000 */
.L_x_9000:
[----:B------:R2:W5:Y:S01]  /*65c0*/  LDG.E.64 R16, desc[UR36][R2.64] ;  /* 0x0000002402107981 */ /* 0x000562000c1e1b00 */
[----:B------:R-:W-:Y:S05]  /*65d0*/  BRA `(.L_x_8976) ;  /* 0x0000000000087947 */ /* 0x000fea0003800000 */
.L_x_8999:
[----:B------:R1:W5:Y:S01]  /*65e0*/  LDG.E R16, desc[UR36][R2.64] ;  /* 0x0000002402107981 */ /* 0x000362000c1e1900 */
[----:B------:R-:W-:-:S07]  /*65f0*/  IMAD.MOV.U32 R17, RZ, RZ, RZ ;  /* 0x000000ffff117224 */ /* 0x000fce00078e00ff */
.L_x_8976:
        /* <DEDUP_REMOVED lines=17> */
.L_x_9007:
[----:B-1234-:R4:W5:Y:S01]  /*6710*/  LDG.E.U8 R2, desc[UR36][R22.64] ;  /* 0x0000002416027981 */ /* 0x01e962000c1e1100 */
[----:B------:R-:W-:Y:S01]  /*6720*/  MOV R3, RZ ;  /* 0x000000ff00037202 */ /* 0x000fe20000000f00 */
[----:B------:R-:W-:Y:S06]  /*6730*/  BRA `(.L_x_9009) ;  /* 0x0000000c00407947 */ /* 0x000fec0003800000 */
.L_x_9006:
        /* <DEDUP_REMOVED lines=8> */
.L_x_9011:
[----:B-1234-:R-:W2:Y:S02]  /*67c0*/  LDG.E R2, desc[UR36][R22.64] ;  /* 0x0000002416027981 */ /* 0x01eea4000c1e1900 */
[----:B--2---:R-:W-:Y:S01]  /*67d0*/  SHF.R.S32.HI R3, RZ, 0x1f, R2 ;  /* 0x0000001fff037819 */ /* 0x004fe20000011402 */
[----:B------:R-:W-:Y:S06]  /*67e0*/  BRA `(.L_x_9009) ;  /* 0x0000000c00147947 */ /* 0x000fec0003800000 */
.L_x_9010:
[----:B-1234-:R-:W2:Y:S02]  /*67f0*/  LDG.E.S16 R2, desc[UR36][R22.64] ;  /* 0x0000002416027981 */ /* 0x01eea4000c1e1700 */
[----:B--2---:R-:W-:Y:S01]  /*6800*/  SHF.R.S32.HI R3, RZ, 0x1f, R2 ;  /* 0x0000001fff037819 */ /* 0x004fe20000011402 */
[----:B------:R-:W-:Y:S06]  /*6810*/  BRA `(.L_x_9009) ;  /* 0x0000000c00087947 */ /* 0x000fec0003800000 */
.L_x_9005:
[----:B------:R-:W-:-:S09]  /*6820*/  UISETP.GT.AND UP0, UPT, UR4, 0x6, UPT ;  /* 0x000000060400788c */ /* 0x000fd2000bf04270 */
[----:B------:R-:W-:Y:S05]  /*6830*/  BRA.U UP0, `(.L_x_9012) ;  /* 0x00000001002c7547 */ /* 0x000fea000b800000 */
[----:B------:R-:W-:-:S09]  /*6840*/  UISETP.NE.AND UP0, UPT, UR4, 0x5, UPT ;  /* 0x000000050400788c */ /* 0x000fd2000bf05270 */
[----:B------:R-:W-:Y:S05]  /*6850*/  BRA.U !UP0, `(.L_x_9013) ;  /* 0x0000000108147547 */ /* 0x000fea000b800000 */
[----:B------:R-:W-:-:S09]  /*6860*/  UISETP.NE.AND UP0, UPT, UR4, 0x6, UPT ;  /* 0x000000060400788c */ /* 0x000fd2000bf05270 */
[----:B------:R-:W-:Y:S05]  /*6870*/  BRA.U UP0, `(.L_x_9008) ;  /* 0x0000000900987547 */ /* 0x000fea000b800000 */
[----:B-1234-:R-:W2:Y:S02]  /*6880*/  LDG.E R2, desc[UR36][R22.64] ;  /* 0x0000002416027981 */ /* 0x01eea4000c1e1900 */
[----:B--2---:R-:W0:Y:S02]  /*6890*/  F2I.S64.TRUNC R2, R2 ;  /* 0x0000000200027311 */ /* 0x004e24000020d900 */
[----:B0-----:R-:W-:Y:S05]  /*68a0*/  BRA `(.L_x_9009) ;  /* 0x0000000800e47947 */ /* 0x001fea0003800000 */
.L_x_9013:
[----:B------:R-:W1:Y:S02]  /*68b0*/  LDG.E.U16 R22, desc[UR36][R22.64] ;  /* 0x0000002416167981 */ /* 0x000e64000c1e1500 */
[----:B-1234-:R-:W-:-:S06]  /*68c0*/  HADD2.F32 R2, -RZ, R22.H0_H0 ;  /* 0x20000016ff027230 */ /* 0x01efcc0000004100 */
[----:B------:R-:W0:Y:S02]  /*68d0*/  F2I.S64.TRUNC R2, R2 ;  /* 0x0000000200027311 */ /* 0x000e24000020d900 */
[----:B0-----:R-:W-:Y:S05]  /*68e0*/  BRA `(.L_x_9009) ;  /* 0x0000000800d47947 */ /* 0x001fea0003800000 */
.L_x_9012:
[----:B------:R-:W-:-:S09]  /*68f0*/  UISETP.NE.AND UP0, UPT, UR4, 0x7, UPT ;  /* 0x000000070400788c */ /* 0x000fd2000bf05270 */
[----:B------:R-:W-:Y:S05]  /*6900*/  BRA.U !UP0, `(.L_x_9014) ;  /* 0x00000001082c7547 */ /* 0x000fea000b800000 */
[----:B------:R-:W-:-:S09]  /*6910*/  UISETP.NE.AND UP0, UPT, UR4, 0x8, UPT ;  /* 0x000000080400788c */ /* 0x000fd2000bf05270 */
[----:B------:R-:W-:Y:S05]  /*6920*/  BRA.U !UP0, `(.L_x_9015) ;  /* 0x0000000108147547 */ /* 0x000fea000b800000 */
[----:B------:R-:W-:-:S09]  /*6930*/  UISETP.NE.AND UP0, UPT, UR4, 0x9, UPT ;  /* 0x000000090400788c */ /* 0x000fd2000bf05270 */
[----:B------:R-:W-:Y:S05]  /*6940*/  BRA.U UP0, `(.L_x_9008) ;  /* 0x0000000900647547 */ /* 0x000fea000b800000 */
[----:B-1234-:R-:W2:Y:S02]  /*6950*/  LDG.E R2, desc[UR36][R22.64] ;  /* 0x0000002416027981 */ /* 0x01eea4000c1e1900 */
[----:B--2---:R-:W0:Y:S02]  /*6960*/  F2I.S64.TRUNC R2, R2 ;  /* 0x0000000200027311 */ /* 0x004e24000020d900 */
[----:B0-----:R-:W-:Y:S05]  /*6970*/  BRA `(.L_x_9009) ;  /* 0x0000000800b07947 */ /* 0x001fea0003800000 */
.L_x_9015:
[----:B------:R-:W1:Y:S02]  /*6980*/  LDG.E.U16 R22, desc[UR36][R22.64] ;  /* 0x0000002416167981 */ /* 0x000e64000c1e1500 */
[----:B-1234-:R-:W-:-:S06]  /*6990*/  HADD2.F32 R2, -RZ, R22.H0_H0 ;  /* 0x20000016ff027230 */ /* 0x01efcc0000004100 */
[----:B------:R-:W0:Y:S02]  /*69a0*/  F2I.S64.TRUNC R2, R2 ;  /* 0x0000000200027311 */ /* 0x000e24000020d900 */
[----:B0-----:R-:W-:Y:S05]  /*69b0*/  BRA `(.L_x_9009) ;  /* 0x0000000800a07947 */ /* 0x001fea0003800000 */
.L_x_9014:
[----:B-1234-:R-:W2:Y:S02]  /*69c0*/  LDG.E.64 R2, desc[UR36][R22.64] ;  /* 0x0000002416027981 */ /* 0x01eea4000c1e1b00 */
[----:B--2---:R-:W0:Y:S02]  /*69d0*/  F2I.S64.F64.TRUNC R2, R2 ;  /* 0x0000000200027311 */ /* 0x004e24000030d900 */
[----:B0-----:R-:W-:Y:S05]  /*69e0*/  BRA `(.L_x_9009) ;  /* 0x0000000800947947 */ /* 0x001fea0003800000 */
.L_x_9004:
        /* <DEDUP_REMOVED lines=13> */
.L_x_9018:
[----:B-1234-:R-:W2:Y:S02]  /*6ac0*/  LDG.E.64 R2, desc[UR36][R22.64] ;  /* 0x0000002416027981 */ /* 0x01eea4000c1e1b00 */
[----:B--2---:R-:W0:Y:S02]  /*6ad0*/  F2I.S64.F64.TRUNC R2, R2 ;  /* 0x0000000200027311 */ /* 0x004e24000030d900 */
[----:B0-----:R-:W-:Y:S05]  /*6ae0*/  BRA `(.L_x_9009) ;  /* 0x0000000800547947 */ /* 0x001fea0003800000 */
.L_x_9017:
        /* <DEDUP_REMOVED lines=9> */
[C---:B-1-34-:R-:W-:Y:S02]  /*6b80*/  LOP3.LUT R2, R0.reuse, 0x7f000000, RZ, 0xc0, !PT ;  /* 0x7f00000000027812 */ /* 0x05afe400078ec0ff */
        /* <DEDUP_REMOVED lines=16> */
.L_x_9020:
[----:B-1234-:R-:W2:Y:S02]  /*6c90*/  LDG.E.U8 R3, desc[UR36][R22.64] ;  /* 0x0000002416037981 */ /* 0x01eea4000c1e1100 */
        /* <DEDUP_REMOVED lines=12> */
.L_x_9019:
[----:B-1234-:R-:W2:Y:S02]  /*6d60*/  LDG.E.U16 R2, desc[UR36][R22.64] ;  /* 0x0000002416027981 */ /* 0x01eea4000c1e1500 */
[----:B--2---:R-:W-:-:S06]  /*6d70*/  IMAD.U32 R2, R2, 0x10000, RZ ;  /* 0x0001000002027824 */ /* 0x004fcc00078e00ff */
[----:B------:R-:W0:Y:S02]  /*6d80*/  F2I.S64.TRUNC R2, R2 ;  /* 0x0000000200027311 */ /* 0x000e24000020d900 */
[----:B0-----:R-:W-:Y:S05]  /*6d90*/  BRA `(.L_x_9009) ;  /* 0x0000000400a87947 */ /* 0x001fea0003800000 */
.L_x_9016:
        /* <DEDUP_REMOVED lines=9> */
[----:B------:R-:W-:Y:S01]  /*6e30*/  MOV R3, RZ ;  /* 0x000000ff00037202 */ /* 0x000fe20000000f00 */
[----:B------:R-:W-:Y:S06]  /*6e40*/  BRA `(.L_x_9009) ;  /* 0x00000004007c7947 */ /* 0x000fec0003800000 */
.L_x_9023:
        /* <DEDUP_REMOVED lines=21> */
.L_x_9027:
[----:B------:R-:W-:Y:S05]  /*6fa0*/  BSYNC.RECONVERGENT B1 ;  /* 0x0000000000017941 */ /* 0x000fea0003800200 */
.L_x_9026:
[----:B------:R-:W-:Y:S01]  /*6fb0*/  IMAD.SHL.U32 R0, R0, 0x100000, RZ ;  /* 0x0010000000007824 */ /* 0x000fe200078e00ff */
[----:B------:R-:W-:-:S04]  /*6fc0*/  LEA R2, R2, 0x3b800000, 0x17 ;  /* 0x3b80000002027811 */ /* 0x000fc800078eb8ff */
[----:B------:R-:W-:-:S07]  /*6fd0*/  LOP3.LUT R2, R2, R0, R7, 0xfe, !PT ;  /* 0x0000000002027212 */ /* 0x000fce00078efe07 */
.L_x_9025:
[----:B------:R-:W-:Y:S05]  /*6fe0*/  BSYNC.RECONVERGENT B0 ;  /* 0x0000000000007941 */ /* 0x000fea0003800200 */
.L_x_9024:
[----:B------:R-:W1:Y:S02]  /*6ff0*/  F2I.S64.TRUNC R2, R2 ;  /* 0x0000000200027311 */ /* 0x000e64000020d900 */
[----:B-1----:R-:W-:Y:S05]  /*7000*/  BRA `(.L_x_9009) ;  /* 0x00000004000c7947 */ /* 0x002fea0003800000 */
.L_x_9022:
[----:B------:R-:W2:Y:S01]  /*7010*/  LDG.E.U8 R22, desc[UR36][R22.64] ;  /* 0x0000002416167981 */ /* 0x000ea2000c1e1100 */
[----:B------:R-:W-:Y:S01]  /*7020*/  BSSY.RECONVERGENT B0, `(.L_x_9028) ;  /* 0x0000018000007945 */ /* 0x000fe20003800200 */
[----:B-1234-:R-:W-:Y:S01]  /*7030*/  HFMA2 R2, -RZ, RZ, 0, 0 ;  /* 0x00000000ff027431 */ /* 0x01efe200000001ff */
        /* <DEDUP_REMOVED lines=18> */
.L_x_9031:
[----:B------:R-:W-:Y:S05]  /*7160*/  BSYNC.RECONVERGENT B1 ;  /* 0x0000000000017941 */ /* 0x000fea0003800200 */
.L_x_9030:
[----:B------:R-:W-:Y:S01]  /*7170*/  IMAD.SHL.U32 R0, R0, 0x200000, RZ ;  /* 0x0020000000007824 */ /* 0x000fe200078e00ff */
[----:B------:R-:W-:-:S04]  /*7180*/  LEA R2, R2, 0x37800000, 0x17 ;  /* 0x3780000002027811 */ /* 0x000fc800078eb8ff */
[----:B------:R-:W-:-:S07]  /*7190*/  LOP3.LUT R2, R2, R0, R7, 0xfe, !PT ;  /* 0x0000000002027212 */ /* 0x000fce00078efe07 */
.L_x_9029:
[----:B------:R-:W-:Y:S05]  /*71a0*/  BSYNC.RECONVERGENT B0 ;  /* 0x0000000000007941 */ /* 0x000fea0003800200 */
.L_x_9028:
[----:B------:R-:W1:Y:S02]  /*71b0*/  F2I.S64.TRUNC R2, R2 ;  /* 0x0000000200027311 */ /* 0x000e64000020d900 */
[----:B-1----:R-:W-:Y:S05]  /*71c0*/  BRA `(.L_x_9009) ;  /* 0x00000000009c7947 */ /* 0x002fea0003800000 */
.L_x_9021:
        /* <DEDUP_REMOVED lines=8> */
[----:B-1234-:R-:W-:Y:S01]  /*7250*/  IMAD.MOV.U32 R2, RZ, RZ, 0x400000 ;  /* 0x00400000ff027424 */ /* 0x01efe200078e00ff */
[----:B------:R-:W-:-:S13]  /*7260*/  ISETP.NE.AND P0, PT, R22, RZ, PT ;  /* 0x000000ff1600720c */ /* 0x000fda0003f05270 */
[----:B------:R-:W-:Y:S05]  /*7270*/  @!P0 BRA `(.L_x_9035) ;  /* 0x00000000000c8947 */ /* 0x000fea0003800000 */
[----:B------:R-:W-:-:S13]  /*7280*/  ISETP.NE.AND P0, PT, R22, 0xff, PT ;  /* 0x000000ff1600780c */ /* 0x000fda0003f05270 */
[----:B------:R-:W-:Y:S01]  /*7290*/  @!P0 MOV R2, 0x7f800001 ;  /* 0x7f80000100028802 */ /* 0x000fe20000000f00 */
[----:B------:R-:W-:-:S07]  /*72a0*/  @P0 IMAD.SHL.U32 R2, R22, 0x800000, RZ ;  /* 0x0080000016020824 */ /* 0x000fce00078e00ff */
.L_x_9035:
[----:B------:R-:W-:Y:S05]  /*72b0*/  BSYNC.RECONVERGENT B0 ;  /* 0x0000000000007941 */ /* 0x000fea0003800200 */
.L_x_9034:
[----:B------:R-:W1:Y:S02]  /*72c0*/  F2I.S64.TRUNC R2, R2 ;  /* 0x0000000200027311 */ /* 0x000e64000020d900 */
[----:B-1----:R-:W-:Y:S05]  /*72d0*/  BRA `(.L_x_9009) ;  /* 0x0000000000587947 */ /* 0x002fea0003800000 */
.L_x_9008:
[----:B-1234-:R-:W-:Y:S01]  /*72e0*/  MOV R2, 0x0 ;  /* 0x0000000000027802 */ /* 0x01efe20000000f00 */
        /* <DEDUP_REMOVED lines=15> */
.L_x_9036:
[----:B------:R-:W-:Y:S01]  /*73e0*/  CS2R R2, SRZ ;  /* 0x0000000000027805 */ /* 0x000fe2000001ff00 */
[----:B------:R-:W-:Y:S06]  /*73f0*/  BRA `(.L_x_9009) ;  /* 0x0000000000107947 */ /* 0x000fec0003800000 */
.L_x_9033:
[----:B-1234-:R1:W5:Y:S01]  /*7400*/  LDG.E.64 R2, desc[UR36][R22.64] ;  /* 0x0000002416027981 */ /* 0x01e362000c1e1b00 */
[----:B------:R-:W-:Y:S05]  /*7410*/  BRA `(.L_x_9009) ;  /* 0x0000000000087947 */ /* 0x000fea0003800000 */
.L_x_9032:
[----:B-1234-:R2:W5:Y:S01]  /*7420*/  LDG.E R2, desc[UR36][R22.64] ;  /* 0x0000002416027981 */ /* 0x01e562000c1e1900 */
[----:B------:R-:W-:-:S07]  /*7430*/  IMAD.MOV.U32 R3, RZ, RZ, RZ ;  /* 0x000000ffff037224 */ /* 0x000fce00078e00ff */
.L_x_9009:
[----:B------:R-:W0:Y:S01]  /*7440*/  LDCU.64 UR6, c[0x0][0x5e8] ;  /* 0x0000bd00ff0677ac */ /* 0x000e220008000a00 */
        /* <DEDUP_REMOVED lines=21> */
.L_x_9041:
[----:B------:R0:W-:Y:S01]  /*75a0*/  STG.E.U8 desc[UR36][R2.64], R4 ;  /* 0x0000000402007986 */ /* 0x0001e2000c101124 */
[----:B------:R-:W-:Y:S05]  /*75b0*/  BRA `(.L_x_9043) ;  /* 0x0000000800fc7947 */ /* 0x000fea0003800000 */
.L_x_9040:
        /* <DEDUP_REMOVED lines=9> */
.L_x_9045:
[----:B------:R0:W-:Y:S01]  /*7650*/  STG.E desc[UR36][R2.64], R4 ;  /* 0x0000000402007986 */ /* 0x0001e2000c101924 */
[----:B------:R-:W-:Y:S05]  /*7660*/  BRA `(.L_x_9043) ;  /* 0x0000000800d07947 */ /* 0x000fea0003800000 */
.L_x_9044:
[----:B------:R0:W-:Y:S01]  /*7670*/  STG.E.U16 desc[UR36][R2.64], R4 ;  /* 0x0000000402007986 */ /* 0x0001e2000c101524 */
[----:B------:R-:W-:Y:S05]  /*7680*/  BRA `(.L_x_9043) ;  /* 0x0000000800c87947 */ /* 0x000fea0003800000 */
.L_x_9039:
        /* <DEDUP_REMOVED lines=9> */
.L_x_9047:
[----:B------:R-:W-:-:S04]  /*7720*/  I2FP.F32.U32 R0, R4 ;  /* 0x0000000400007245 */ /* 0x000fc80000201000 */
[----:B------:R-:W-:-:S05]  /*7730*/  F2FP.F16.F32.PACK_AB R0, RZ, R0 ;  /* 0x00000000ff00723e */ /* 0x000fca00000000ff */
[----:B------:R0:W-:Y:S01]  /*7740*/  STG.E.U16 desc[UR36][R2.64], R0 ;  /* 0x0000000002007986 */ /* 0x0001e2000c101524 */
[----:B------:R-:W-:Y:S05]  /*7750*/  BRA `(.L_x_9043) ;  /* 0x0000000800947947 */ /* 0x000fea0003800000 */
.L_x_9046:
        /* <DEDUP_REMOVED lines=10> */
.L_x_9049:
[----:B------:R-:W-:-:S04]  /*7800*/  I2FP.F32.U32 R4, R4 ;  /* 0x0000000400047245 */ /* 0x000fc80000201000 */
[----:B------:R-:W-:-:S04]  /*7810*/  F2FP.F16.F32.PACK_AB R5, RZ, R4 ;  /* 0x00000004ff05723e */ /* 0x000fc800000000ff */
[----:B------:R-:W-:-:S05]  /*7820*/  PRMT R5, R5, 0x5410, RZ ;  /* 0x0000541005057816 */ /* 0x000fca00000000ff */
[----:B------:R0:W-:Y:S01]  /*7830*/  STG.E desc[UR36][R2.64], R5 ;  /* 0x0000000502007986 */ /* 0x0001e2000c101924 */
[----:B------:R-:W-:Y:S05]  /*7840*/  BRA `(.L_x_9043) ;  /* 0x0000000800587947 */ /* 0x000fea0003800000 */
.L_x_9048:
[----:B------:R-:W0:Y:S02]  /*7850*/  I2F.F64.U32 R4, R4 ;  /* 0x0000000400047312 */ /* 0x000e240000201800 */
[----:B0-----:R0:W-:Y:S01]  /*7860*/  STG.E.64 desc[UR36][R2.64], R4 ;  /* 0x0000000402007986 */ /* 0x0011e2000c101b24 */
[----:B------:R-:W-:Y:S05]  /*7870*/  BRA `(.L_x_9043) ;  /* 0x00000008004c7947 */ /* 0x000fea0003800000 */
.L_x_9038:
        /* <DEDUP_REMOVED lines=12> */
.L_x_9053:
        /* <DEDUP_REMOVED lines=17> */
.L_x_9055:
[----:B------:R-:W-:Y:S05]  /*7a50*/  BSYNC.RECONVERGENT B0 ;  /* 0x0000000000007941 */ /* 0x000fea0003800200 */
.L_x_9054:
[----:B------:R0:W-:Y:S01]  /*7a60*/  STG.E.U8 desc[UR36][R2.64], R0 ;  /* 0x0000000002007986 */ /* 0x0001e2000c101124 */
[----:B------:R-:W-:Y:S05]  /*7a70*/  BRA `(.L_x_9043) ;  /* 0x0000000400cc7947 */ /* 0x000fea0003800000 */
.L_x_9052:
        /* <DEDUP_REMOVED lines=17> */
.L_x_9057:
[----:B------:R-:W-:Y:S05]  /*7b90*/  BSYNC.RECONVERGENT B0 ;  /* 0x0000000000007941 */ /* 0x000fea0003800200 */
.L_x_9056:
[----:B------:R0:W-:Y:S01]  /*7ba0*/  STG.E.U8 desc[UR36][R2.64], R0 ;  /* 0x0000000002007986 */ /* 0x0001e2000c101124 */
[----:B------:R-:W-:Y:S05]  /*7bb0*/  BRA `(.L_x_9043) ;  /* 0x00000004007c7947 */ /* 0x000fea0003800000 */
.L_x_9051:
        /* <DEDUP_REMOVED lines=21> */
.L_x_9059:
[----:B------:R-:W-:-:S05]  /*7d10*/  IMAD.MOV.U32 R5, RZ, RZ, RZ ;  /* 0x000000ffff057224 */ /* 0x000fca00078e00ff */
[----:B------:R0:W-:Y:S01]  /*7d20*/  STG.E.64 desc[UR36][R2.64], R4 ;  /* 0x0000000402007986 */ /* 0x0001e2000c101b24 */
[----:B------:R-:W-:Y:S05]  /*7d30*/  BRA `(.L_x_9043) ;  /* 0x00000004001c7947 */ /* 0x000fea0003800000 */
.L_x_9058:
[----:B------:R0:W-:Y:S01]  /*7d40*/  STG.E desc[UR36][R2.64], R4 ;  /* 0x0000000402007986 */ /* 0x0001e2000c101924 */
[----:B------:R-:W-:Y:S05]  /*7d50*/  BRA `(.L_x_9043) ;  /* 0x0000000400147947 */ /* 0x000fea0003800000 */
.L_x_9050:
        /* <DEDUP_REMOVED lines=8> */
.L_x_9061:
[----:B------:R-:W-:Y:S01]  /*7de0*/  CS2R R6, SRZ ;  /* 0x0000000000067805 */ /* 0x000fe2000001ff00 */
[----:B------:R-:W0:Y:S04]  /*7df0*/  I2F.F64.U32 R4, R4 ;  /* 0x0000000400047312 */ /* 0x000e280000201800 */
[----:B0-----:R0:W-:Y:S01]  /*7e00*/  STG.E.128 desc[UR36][R2.64], R4 ;  /* 0x0000000402007986 */ /* 0x0011e2000c101d24 */
[----:B------:R-:W-:Y:S05]  /*7e10*/  BRA `(.L_x_9043) ;  /* 0x0000000000e47947 */ /* 0x000fea0003800000 */
.L_x_9060:
[----:B------:R-:W-:-:S09]  /*7e20*/  UISETP.NE.AND UP0, UPT, UR4, 0xf, UPT ;  /* 0x0000000f0400788c */ /* 0x000fd2000bf05270 */
[----:B------:R-:W-:Y:S05]  /*7e30*/  BRA.U !UP0, `(.L_x_9062) ;  /* 0x0000000108d07547 */ /* 0x000fea000b800000 */
[----:B------:R-:W-:-:S09]  /*7e40*/  UISETP.NE.AND UP0, UPT, UR4, 0x17, UPT ;  /* 0x000000170400788c */ /* 0x000fd2000bf05270 */
[----:B------:R-:W-:Y:S05]  /*7e50*/  BRA.U !UP0, `(.L_x_9063) ;  /* 0x0000000108847547 */ /* 0x000fea000b800000 */
[----:B------:R-:W-:-:S09]  /*7e60*/  UISETP.NE.AND UP0, UPT, UR4, 0x18, UPT ;  /* 0x000000180400788c */ /* 0x000fd2000bf05270 */
[----:B------:R-:W-:Y:S05]  /*7e70*/  BRA.U !UP0, `(.L_x_9064) ;  /* 0x0000000108447547 */ /* 0x000fea000b800000 */
.L_x_9042:
[----:B------:R-:W-:Y:S01]  /*7e80*/  MOV R0, 0x0 ;  /* 0x0000000000007802 */ /* 0x000fe20000000f00 */
[----:B------:R-:W0:Y:S01]  /*7e90*/  LDCU.64 UR4, c[0x4][0x140] ;  /* 0x01002800ff0477ac */ /* 0x000e220008000a00 */
[----:B------:R-:W-:Y:S02]  /*7ea0*/  HFMA2 R8, -RZ, RZ, 0, 6.020069122314453125e-06 ;  /* 0x00000065ff087431 */ /* 0x000fe400000001ff */
[----:B------:R-:W-:Y:S01]  /*7eb0*/  IMAD.MOV.U32 R12, RZ, RZ, 0x1 ;  /* 0x00000001ff0c7424 */ /* 0x000fe200078e00ff */
[----:B------:R0:W1:Y:S01]  /*7ec0*/  LDC.64 R2, c[0x4][R0] ;  /* 0x0100000000027b82 */ /* 0x0000620000000a00 */
[----:B------:R-:W5:Y:S01]  /*7ed0*/  LDCU.64 UR6, c[0x4][0x148] ;  /* 0x01002900ff0677ac */ /* 0x000f620008000a00 */
[----:B------:R-:W-:Y:S01]  /*7ee0*/  IMAD.MOV.U32 R13, RZ, RZ, RZ ;  /* 0x000000ffff0d7224 */ /* 0x000fe200078e00ff */
[----:B------:R-:W2:Y:S01]  /*7ef0*/  LDCU.64 UR8, c[0x4][0x10] ;  /* 0x01000200ff0877ac */ /* 0x000ea20008000a00 */
[----:B0-----:R-:W-:Y:S01]  /*7f00*/  MOV R4, UR4 ;  /* 0x0000000400047c02 */ /* 0x001fe20008000f00 */
[----:B------:R-:W-:-:S02]  /*7f10*/  IMAD.U32 R5, RZ, RZ, UR5 ;  /* 0x00000005ff057e24 */ /* 0x000fc4000f8e00ff */
[----:B-----5:R-:W-:Y:S01]  /*7f20*/  IMAD.U32 R6, RZ, RZ, UR6 ;  /* 0x00000006ff067e24 */ /* 0x020fe2000f8e00ff */
[----:B------:R-:W-:Y:S01]  /*7f30*/  MOV R7, UR7 ;  /* 0x0000000700077c02 */ /* 0x000fe20008000f00 */
[----:B--2---:R-:W-:Y:S02]  /*7f40*/  IMAD.U32 R10, RZ, RZ, UR8 ;  /* 0x00000008ff0a7e24 */ /* 0x004fe4000f8e00ff */
[----:B------:R-:W-:-:S07]  /*7f50*/  IMAD.U32 R11, RZ, RZ, UR9 ;  /* 0x00000009ff0b7e24 */ /* 0x000fce000f8e00ff */
[----:B------:R-:W-:-:S07]  /*7f60*/  LEPC R20, `(.L_x_9065) ;  /* 0x000000001014794e */ /* 0x000fce0000000000 */
[----:B-1-34-:R-:W-:Y:S05]  /*7f70*/  CALL.ABS.NOINC R2 ;  /* 0x0000000002007343 */ /* 0x01afea0003c00000 */
.L_x_9065:
[----:B------:R-:W-:Y:S05]  /*7f80*/  BRA `(.L_x_9043) ;  /* 0x0000000000887947 */ /* 0x000fea0003800000 */
.L_x_9064:
        /* <DEDUP_REMOVED lines=11> */
.L_x_9067:
[----:B------:R-:W-:Y:S05]  /*8040*/  BSYNC.RECONVERGENT B0 ;  /* 0x0000000000007941 */ /* 0x000fea0003800200 */
.L_x_9066:
[----:B------:R0:W-:Y:S01]  /*8050*/  STG.E.U8 desc[UR36][R2.64], R5 ;  /* 0x0000000502007986 */ /* 0x0001e2000c101124 */
[----:B------:R-:W-:Y:S05]  /*8060*/  BRA `(.L_x_9043) ;  /* 0x0000000000507947 */ /* 0x000fea0003800000 */
.L_x_9063:
        /* <DEDUP_REMOVED lines=12> */
.L_x_9068:
[----:B------:R-:W-:Y:S01]  /*8130*/  IMAD.MOV.U32 R5, RZ, RZ, 0x7f ;  /* 0x0000007fff057424 */ /* 0x000fe200078e00ff */
[----:B------:R-:W-:-:S04]  /*8140*/  ISETP.GT.U32.AND P0, PT, R7, 0x7f800000, PT ;  /* 0x7f8000000700780c */ /* 0x000fc80003f04070 */
[----:B------:R-:W-:-:S05]  /*8150*/  SEL R5, R5, 0x7c, P0 ;  /* 0x0000007c05057807 */ /* 0x000fca0000000000 */
[----:B------:R0:W-:Y:S01]  /*8160*/  STG.E.U8 desc[UR36][R2.64], R5 ;  /* 0x0000000502007986 */ /* 0x0001e2000c101124 */
[----:B------:R-:W-:Y:S05]  /*8170*/  BRA `(.L_x_9043) ;  /* 0x00000000000c7947 */ /* 0x000fea0003800000 */
.L_x_9062:
[----:B------:R-:W-:-:S04]  /*8180*/  I2FP.F32.U32 R0, R4 ;  /* 0x0000000400007245 */ /* 0x000fc80000201000 */
[----:B------:R-:W-:-:S05]  /*8190*/  F2FP.BF16.F32.PACK_AB R0, RZ, R0 ;  /* 0x00000000ff00723e */ /* 0x000fca00000010ff */
[----:B------:R0:W-:Y:S02]  /*81a0*/  STG.E.U16 desc[UR36][R2.64], R0 ;  /* 0x0000000002007986 */ /* 0x0001e4000c101524 */
.L_x_9043:
[----:B------:R-:W-:Y:S05]  /*81b0*/  BSYNC.RECONVERGENT B6 ;  /* 0x0000000000067941 */ /* 0x000fea0003800200 */
.L_x_9037:
[----:B------:R-:W-:-:S07]  /*81c0*/  VIADD R19, R19, 0x80 ;  /* 0x0000008013137836 */ /* 0x000fce0000000000 */
.L_x_8969:
[----:B------:R-:W-:Y:S05]  /*81d0*/  BSYNC.RECONVERGENT B7 ;  /* 0x0000000000077941 */ /* 0x000fea0003800200 */
.L_x_8968:
[----:B------:R-:W5:Y:S01]  /*81e0*/  LDCU UR4, c[0x0][0x380] ;  /* 0x00007000ff0477ac */ /* 0x000f620008000800 */
[----:B------:R-:W-:Y:S01]  /*81f0*/  BSSY.RECONVERGENT B7, `(.L_x_9069) ;  /* 0x0000406000077945 */ /* 0x000fe20003800200 */
[----:B-----5:R-:W-:-:S13]  /*8200*/  ISETP.GE.AND P0, PT, R19, UR4, PT ;  /* 0x0000000413007c0c */ /* 0x020fda000bf06270 */
[----:B------:R-:W-:Y:S05]  /*8210*/  @P0 BRA `(.L_x_9070) ;  /* 0x00000040000c0947 */ /* 0x000fea0003800000 */
[----:B------:R-:W5:Y:S01]  /*8220*/  LDCU UR4, c[0x0][0x388] ;  /* 0x00007100ff0477ac */ /* 0x000f620008000800 */
[----:B01234-:R-:W-:Y:S02]  /*8230*/  HFMA2 R22, -RZ, RZ, 0, 0 ;  /* 0x00000000ff167431 */ /* 0x01ffe400000001ff */
[----:B------:R-:W-:Y:S02]  /*8240*/  IMAD.MOV.U32 R0, RZ, RZ, RZ ;  /* 0x000000ffff007224 */ /* 0x000fe400078e00ff */
[----:B------:R-:W-:Y:S01]  /*8250*/  IMAD.MOV.U32 R18, RZ, RZ, RZ ;  /* 0x000000ffff127224 */ /* 0x000fe200078e00ff */
[----:B-----5:R-:W-:-:S09]  /*8260*/  UISETP.NE.AND UP0, UPT, UR4, URZ, UPT ;  /* 0x000000ff0400728c */ /* 0x020fd2000bf05270 */
[----:B------:R-:W-:Y:S05]  /*8270*/  BRA.U !UP0, `(.L_x_9071) ;  /* 0x0000001508707547 */ /* 0x000fea000b800000 */
[----:B------:R-:W0:Y:S01]  /*8280*/  LDCU.64 UR4, c[0x0][0x390] ;  /* 0x00007200ff0477ac */ /* 0x000e220008000a00 */
[----:B------:R-:W-:Y:S01]  /*8290*/  MOV R18, RZ ;  /* 0x000000ff00127202 */ /* 0x000fe20000000f00 */
        /* <DEDUP_REMOVED lines=346> */
.L_x_9071:
        /* <DEDUP_REMOVED lines=17> */
.L_x_9075:
[----:B------:R3:W5:Y:S01]  /*9950*/  LDG.E.U8 R16, desc[UR36][R2.64] ;  /* 0x0000002402107981 */ /* 0x000762000c1e1100 */
[----:B------:R-:W-:Y:S01]  /*9960*/  MOV R17, RZ ;  /* 0x000000ff00117202 */ /* 0x000fe20000000f00 */
[----:B------:R-:W-:Y:S06]  /*9970*/  BRA `(.L_x_9077) ;  /* 0x0000000c00407947 */ /* 0x000fec0003800000 */
.L_x_9074:
        /* <DEDUP_REMOVED lines=8> */
.L_x_9079:
[----:B------:R-:W2:Y:S02]  /*9a00*/  LDG.E R16, desc[UR36][R2.64] ;  /* 0x0000002402107981 */ /* 0x000ea4000c1e1900 */
[----:B--2---:R-:W-:Y:S01]  /*9a10*/  SHF.R.S32.HI R17, RZ, 0x1f, R16 ;  /* 0x0000001fff117819 */ /* 0x004fe20000011410 */
[----:B------:R-:W-:Y:S06]  /*9a20*/  BRA `(.L_x_9077) ;  /* 0x0000000c00147947 */ /* 0x000fec0003800000 */
.L_x_9078:
[----:B------:R-:W2:Y:S02]  /*9a30*/  LDG.E.S16 R16, desc[UR36][R2.64] ;  /* 0x0000002402107981 */ /* 0x000ea4000c1e1700 */
[----:B--2---:R-:W-:Y:S01]  /*9a40*/  SHF.R.S32.HI R17, RZ, 0x1f, R16 ;  /* 0x0000001fff117819 */ /* 0x004fe20000011410 */
[----:B------:R-:W-:Y:S06]  /*9a50*/  BRA `(.L_x_9077) ;  /* 0x0000000c00087947 */ /* 0x000fec0003800000 */
.L_x_9073:
[----:B------:R-:W-:-:S09]  /*9a60*/  UISETP.GT.AND UP0, UPT, UR4, 0x6, UPT ;  /* 0x000000060400788c */ /* 0x000fd2000bf04270 */
[----:B------:R-:W-:Y:S05]  /*9a70*/  BRA.U UP0, `(.L_x_9080) ;  /* 0x00000001002c7547 */ /* 0x000fea000b800000 */
[----:B------:R-:W-:-:S09]  /*9a80*/  UISETP.NE.AND UP0, UPT, UR4, 0x5, UPT ;  /* 0x000000050400788c */ /* 0x000fd2000bf05270 */
[----:B------:R-:W-:Y:S05]  /*9a90*/  BRA.U !UP0, `(.L_x_9081) ;  /* 0x0000000108147547 */ /* 0x000fea000b800000 */
[----:B------:R-:W-:-:S09]  /*9aa0*/  UISETP.NE.AND UP0, UPT, UR4, 0x6, UPT ;  /* 0x000000060400788c */ /* 0x000fd2000bf05270 */
[----:B------:R-:W-:Y:S05]  /*9ab0*/  BRA.U UP0, `(.L_x_9076) ;  /* 0x0000000900987547 */ /* 0x000fea000b800000 */
[----:B------:R-:W2:Y:S02]  /*9ac0*/  LDG.E R2, desc[UR36][R2.64] ;  /* 0x0000002402027981 */ /* 0x000ea4000c1e1900 */
[----:B--2---:R0:W1:Y:S02]  /*9ad0*/  F2I.S64.TRUNC R16, R2 ;  /* 0x0000000200107311 */ /* 0x004064000020d900 */
[----:B01----:R-:W-:Y:S05]  /*9ae0*/  BRA `(.L_x_9077) ;  /* 0x0000000800e47947 */ /* 0x003fea0003800000 */
.L_x_9081:
[----:B------:R-:W2:Y:S02]  /*9af0*/  LDG.E.U16 R2, desc[UR36][R2.64] ;  /* 0x0000002402027981 */ /* 0x000ea4000c1e1500 */
[----:B--2---:R-:W-:-:S06]  /*9b00*/  HADD2.F32 R16, -RZ, R2.H0_H0 ;  /* 0x20000002ff107230 */ /* 0x004fcc0000004100 */
[----:B------:R-:W0:Y:S02]  /*9b10*/  F2I.S64.TRUNC R16, R16 ;  /* 0x0000001000107311 */ /* 0x000e24000020d900 */
[----:B0-----:R-:W-:Y:S05]  /*9b20*/  BRA `(.L_x_9077) ;  /* 0x0000000800d47947 */ /* 0x001fea0003800000 */
.L_x_9080:
[----:B------:R-:W-:-:S09]  /*9b30*/  UISETP.NE.AND UP0, UPT, UR4, 0x7, UPT ;  /* 0x000000070400788c */ /* 0x000fd2000bf05270 */
[----:B------:R-:W-:Y:S05]  /*9b40*/  BRA.U !UP0, `(.L_x_9082) ;  /* 0x00000001082c7547 */ /* 0x000fea000b800000 */
[----:B------:R-:W-:-:S09]  /*9b50*/  UISETP.NE.AND UP0, UPT, UR4, 0x8, UPT ;  /* 0x000000080400788c */ /* 0x000fd2000bf05270 */
[----:B------:R-:W-:Y:S05]  /*9b60*/  BRA.U !UP0, `(.L_x_9083) ;  /* 0x0000000108147547 */ /* 0x000fea000b800000 */
[----:B------:R-:W-:-:S09]  /*9b70*/  UISETP.NE.AND UP0, UPT, UR4, 0x9, UPT ;  /* 0x000000090400788c */ /* 0x000fd2000bf05270 */
[----:B------:R-:W-:Y:S05]  /*9b80*/  BRA.U UP0, `(.L_x_9076) ;  /* 0x0000000900647547 */ /* 0x000fea000b800000 */
[----:B------:R-:W2:Y:S02]  /*9b90*/  LDG.E R2, desc[UR36][R2.64] ;  /* 0x0000002402027981 */ /* 0x000ea4000c1e1900 */
[----:B--2---:R0:W1:Y:S02]  /*9ba0*/  F2I.S64.TRUNC R16, R2 ;  /* 0x0000000200107311 */ /* 0x004064000020d900 */
[----:B01----:R-:W-:Y:S05]  /*9bb0*/  BRA `(.L_x_9077) ;  /* 0x0000000800b07947 */ /* 0x003fea0003800000 */
.L_x_9083:
[----:B------:R-:W2:Y:S02]  /*9bc0*/  LDG.E.U16 R2, desc[UR36][R2.64] ;  /* 0x0000002402027981 */ /* 0x000ea4000c1e1500 */
[----:B--2---:R-:W-:-:S06]  /*9bd0*/  HADD2.F32 R16, -RZ, R2.H0_H0 ;  /* 0x20000002ff107230 */ /* 0x004fcc0000004100 */
[----:B------:R-:W0:Y:S02]  /*9be0*/  F2I.S64.TRUNC R16, R16 ;  /* 0x0000001000107311 */ /* 0x000e24000020d900 */
[----:B0-----:R-:W-:Y:S05]  /*9bf0*/  BRA `(.L_x_9077) ;  /* 0x0000000800a07947 */ /* 0x001fea0003800000 */
.L_x_9082:
[----:B------:R-:W2:Y:S02]  /*9c00*/  LDG.E.64 R2, desc[UR36][R2.64] ;  /* 0x0000002402027981 */ /* 0x000ea4000c1e1b00 */
[----:B--2---:R0:W1:Y:S02]  /*9c10*/  F2I.S64.F64.TRUNC R16, R2 ;  /* 0x0000000200107311 */ /* 0x004064000030d900 */
[----:B01----:R-:W-:Y:S05]  /*9c20*/  BRA `(.L_x_9077) ;  /* 0x0000000800947947 */ /* 0x003fea0003800000 */
.L_x_9072:
        /* <DEDUP_REMOVED lines=13> */
.L_x_9086:
[----:B------:R-:W2:Y:S02]  /*9d00*/  LDG.E.64 R2, desc[UR36][R2.64] ;  /* 0x0000002402027981 */ /* 0x000ea4000c1e1b00 */
[----:B--2---:R3:W4:Y:S02]  /*9d10*/  F2I.S64.F64.TRUNC R16, R2 ;  /* 0x0000000200107311 */ /* 0x004724000030d900 */
[----:B---34-:R-:W-:Y:S05]  /*9d20*/  BRA `(.L_x_9077) ;  /* 0x0000000800547947 */ /* 0x018fea0003800000 */
.L_x_9085:
        /* <DEDUP_REMOVED lines=26> */
.L_x_9088:
        /* <DEDUP_REMOVED lines=11> */
[----:B------:R3:W4:Y:S02]  /*9f80*/  F2I.S64.TRUNC R16, R0 ;  /* 0x0000000000107311 */ /* 0x000724000020d900 */
[----:B---34-:R-:W-:Y:S05]  /*9f90*/  BRA `(.L_x_9077) ;  /* 0x0000000400b87947 */ /* 0x018fea0003800000 */
.L_x_9087:
[----:B------:R-:W2:Y:S02]  /*9fa0*/  LDG.E.U16 R16, desc[UR36][R2.64] ;  /* 0x0000002402107981 */ /* 0x000ea4000c1e1500 */
[----:B--2---:R-:W-:-:S06]  /*9fb0*/  IMAD.U32 R16, R16, 0x10000, RZ ;  /* 0x0001000010107824 */ /* 0x004fcc00078e00ff */
[----:B------:R-:W3:Y:S02]  /*9fc0*/  F2I.S64.TRUNC R16, R16 ;  /* 0x0000001000107311 */ /* 0x000ee4000020d900 */
[----:B---3--:R-:W-:Y:S05]  /*9fd0*/  BRA `(.L_x_9077) ;  /* 0x0000000400a87947 */ /* 0x008fea0003800000 */
.L_x_9084:
        /* <DEDUP_REMOVED lines=11> */
.L_x_9091:
        /* <DEDUP_REMOVED lines=21> */
.L_x_9095:
[----:B------:R-:W-:Y:S05]  /*a1e0*/  BSYNC.RECONVERGENT B1 ;  /* 0x0000000000017941 */ /* 0x000fea0003800200 */
.L_x_9094:
[----:B------:R-:W-:Y:S01]  /*a1f0*/  IMAD.SHL.U32 R0, R0, 0x100000, RZ ;  /* 0x0010000000007824 */ /* 0x000fe200078e00ff */
[----:B------:R-:W-:-:S04]  /*a200*/  LEA R2, R2, 0x3b800000, 0x17 ;  /* 0x3b80000002027811 */ /* 0x000fc800078eb8ff */
[----:B------:R-:W-:-:S07]  /*a210*/  LOP3.LUT R16, R2, R0, R7, 0xfe, !PT ;  /* 0x0000000002107212 */ /* 0x000fce00078efe07 */
.L_x_9093:
[----:B------:R-:W-:Y:S05]  /*a220*/  BSYNC.RECONVERGENT B0 ;  /* 0x0000000000007941 */ /* 0x000fea0003800200 */
.L_x_9092:
[----:B------:R-:W1:Y:S02]  /*a230*/  F2I.S64.TRUNC R16, R16 ;  /* 0x0000001000107311 */ /* 0x000e64000020d900 */
[----:B-1----:R-:W-:Y:S05]  /*a240*/  BRA `(.L_x_9077) ;  /* 0x00000004000c7947 */ /* 0x002fea0003800000 */
.L_x_9090:
        /* <DEDUP_REMOVED lines=21> */
.L_x_9099:
[----:B------:R-:W-:Y:S05]  /*a3a0*/  BSYNC.RECONVERGENT B1 ;  /* 0x0000000000017941 */ /* 0x000fea0003800200 */
.L_x_9098:
[----:B------:R-:W-:Y:S01]  /*a3b0*/  IMAD.SHL.U32 R0, R0, 0x200000, RZ ;  /* 0x0020000000007824 */ /* 0x000fe200078e00ff */
[----:B------:R-:W-:-:S04]  /*a3c0*/  LEA R2, R2, 0x37800000, 0x17 ;  /* 0x3780000002027811 */ /* 0x000fc800078eb8ff */
[----:B------:R-:W-:-:S07]  /*a3d0*/  LOP3.LUT R16, R2, R0, R7, 0xfe, !PT ;  /* 0x0000000002107212 */ /* 0x000fce00078efe07 */
.L_x_9097:
[----:B------:R-:W-:Y:S05]  /*a3e0*/  BSYNC.RECONVERGENT B0 ;  /* 0x0000000000007941 */ /* 0x000fea0003800200 */
.L_x_9096:
[----:B------:R-:W1:Y:S02]  /*a3f0*/  F2I.S64.TRUNC R16, R16 ;  /* 0x0000001000107311 */ /* 0x000e64000020d900 */
[----:B-1----:R-:W-:Y:S05]  /*a400*/  BRA `(.L_x_9077) ;  /* 0x00000000009c7947 */ /* 0x002fea0003800000 */
.L_x_9089:
        /* <DEDUP_REMOVED lines=14> */
.L_x_9103:
[----:B------:R-:W-:Y:S05]  /*a4f0*/  BSYNC.RECONVERGENT B0 ;  /* 0x0000000000007941 */ /* 0x000fea0003800200 */
.L_x_9102:
[----:B------:R-:W2:Y:S02]  /*a500*/  F2I.S64.TRUNC R16, R16 ;  /* 0x0000001000107311 */ /* 0x000ea4000020d900 */
[----:B--2---:R-:W-:Y:S05]  /*a510*/  BRA `(.L_x_9077) ;  /* 0x0000000000587947 */ /* 0x004fea0003800000 */
.L_x_9076:
        /* <DEDUP_REMOVED lines=16> */
.L_x_9104:
[----:B------:R-:W-:Y:S01]  /*a620*/  CS2R R16, SRZ ;  /* 0x0000000000107805 */ /* 0x000fe2000001ff00 */
[----:B------:R-:W-:Y:S06]  /*a630*/  BRA `(.L_x_9077) ;  /* 0x0000000000107947 */ /* 0x000fec0003800000 */
.L_x_9101:
[----:B------:R2:W5:Y:S01]  /*a640*/  LDG.E.64 R16, desc[UR36][R2.64] ;  /* 0x0000002402107981 */ /* 0x000562000c1e1b00 */
[----:B------:R-:W-:Y:S05]  /*a650*/  BRA `(.L_x_9077) ;  /* 0x0000000000087947 */ /* 0x000fea0003800000 */
.L_x_9100:
[----:B------:R1:W5:Y:S01]  /*a660*/  LDG.E R16, desc[UR36][R2.64] ;  /* 0x0000002402107981 */ /* 0x000362000c1e1900 */
[----:B------:R-:W-:-:S07]  /*a670*/  IMAD.MOV.U32 R17, RZ, RZ, RZ ;  /* 0x000000ffff117224 */ /* 0x000fce00078e00ff */
.L_x_9077:
        /* <DEDUP_REMOVED lines=17> */
.L_x_9108:
[----:B-1234-:R4:W5:Y:S01]  /*a790*/  LDG.E.U8 R2, desc[UR36][R22.64] ;  /* 0x0000002416027981 */ /* 0x01e962000c1e1100 */
[----:B------:R-:W-:Y:S01]  /*a7a0*/  IMAD.MOV.U32 R3, RZ, RZ, RZ ;  /* 0x000000ffff037224 */ /* 0x000fe200078e00ff */
[----:B------:R-:W-:Y:S06]  /*a7b0*/  BRA `(.L_x_9110) ;  /* 0x0000000c00407947 */ /* 0x000fec0003800000 */
.L_x_9107:
        /* <DEDUP_REMOVED lines=8> */
.L_x_9112:
[----:B-1234-:R-:W2:Y:S02]  /*a840*/  LDG.E R2, desc[UR36][R22.64] ;  /* 0x0000002416027981 */ /* 0x01eea4000c1e1900 */
[----:B--2---:R-:W-:Y:S01]  /*a850*/  SHF.R.S32.HI R3, RZ, 0x1f, R2 ;  /* 0x0000001fff037819 */ /* 0x004fe20000011402 */
[----:B------:R-:W-:Y:S06]  /*a860*/  BRA `(.L_x_9110) ;  /* 0x0000000c00147947 */ /* 0x000fec0003800000 */
.L_x_9111:
[----:B-1234-:R-:W2:Y:S02]  /*a870*/  LDG.E.S16 R2, desc[UR36][R22.64] ;  /* 0x0000002416027981 */ /* 0x01eea4000c1e1700 */
[----:B--2---:R-:W-:Y:S01]  /*a880*/  SHF.R.S32.HI R3, RZ, 0x1f, R2 ;  /* 0x0000001fff037819 */ /* 0x004fe20000011402 */
[----:B------:R-:W-:Y:S06]  /*a890*/  BRA `(.L_x_9110) ;  /* 0x0000000c00087947 */ /* 0x000fec0003800000 */
.L_x_9106:
[----:B------:R-:W-:-:S09]  /*a8a0*/  UISETP.GT.AND UP0, UPT, UR4, 0x6, UPT ;  /* 0x000000060400788c */ /* 0x000fd2000bf04270 */
[----:B------:R-:W-:Y:S05]  /*a8b0*/  BRA.U UP0, `(.L_x_9113) ;  /* 0x00000001002c7547 */ /* 0x000fea000b800000 */
[----:B------:R-:W-:-:S09]  /*a8c0*/  UISETP.NE.AND UP0, UPT, UR4, 0x5, UPT ;  /* 0x000000050400788c */ /* 0x000fd2000bf05270 */
[----:B------:R-:W-:Y:S05]  /*a8d0*/  BRA.U !UP0, `(.L_x_9114) ;  /* 0x0000000108147547 */ /* 0x000fea000b800000 */
[----:B------:R-:W-:-:S09]  /*a8e0*/  UISETP.NE.AND UP0, UPT, UR4, 0x6, UPT ;  /* 0x000000060400788c */ /* 0x000fd2000bf05270 */
[----:B------:R-:W-:Y:S05]  /*a8f0*/  BRA.U UP0, `(.L_x_9109) ;  /* 0x0000000900987547 */ /* 0x000fea000b800000 */
[----:B-1234-:R-:W2:Y:S02]  /*a900*/  LDG.E R2, desc[UR36][R22.64] ;  /* 0x0000002416027981 */ /* 0x01eea4000c1e1900 */
[----:B--2---:R-:W3:Y:S02]  /*a910*/  F2I.S64.TRUNC R2, R2 ;  /* 0x0000000200027311 */ /* 0x004ee4000020d900 */
[----:B---3--:R-:W-:Y:S05]  /*a920*/  BRA `(.L_x_9110) ;  /* 0x0000000800e47947 */ /* 0x008fea0003800000 */
.L_x_9114:
[----:B------:R-:W1:Y:S02]  /*a930*/  LDG.E.U16 R22, desc[UR36][R22.64] ;  /* 0x0000002416167981 */ /* 0x000e64000c1e1500 */
[----:B-1234-:R-:W-:-:S06]  /*a940*/  HADD2.F32 R2, -RZ, R22.H0_H0 ;  /* 0x20000016ff027230 */ /* 0x01efcc0000004100 */
[----:B------:R-:W3:Y:S02]  /*a950*/  F2I.S64.TRUNC R2, R2 ;  /* 0x0000000200027311 */ /* 0x000ee4000020d900 */
[----:B---3--:R-:W-:Y:S05]  /*a960*/  BRA `(.L_x_9110) ;  /* 0x0000000800d47947 */ /* 0x008fea0003800000 */
.L_x_9113:
[----:B------:R-:W-:-:S09]  /*a970*/  UISETP.NE.AND UP0, UPT, UR4, 0x7, UPT ;  /* 0x000000070400788c */ /* 0x000fd2000bf05270 */
[----:B------:R-:W-:Y:S05]  /*a980*/  BRA.U !UP0, `(.L_x_9115) ;  /* 0x00000001082c7547 */ /* 0x000fea000b800000 */
[----:B------:R-:W-:-:S09]  /*a990*/  UISETP.NE.AND UP0, UPT, UR4, 0x8, UPT ;  /* 0x000000080400788c */ /* 0x000fd2000bf05270 */
[----:B------:R-:W-:Y:S05]  /*a9a0*/  BRA.U !UP0, `(.L_x_9116) ;  /* 0x0000000108147547 */ /* 0x000fea000b800000 */
[----:B------:R-:W-:-:S09]  /*a9b0*/  UISETP.NE.AND UP0, UPT, UR4, 0x9, UPT ;  /* 0x000000090400788c */ /* 0x000fd2000bf05270 */
[----:B------:R-:W-:Y:S05]  /*a9c0*/  BRA.U UP0, `(.L_x_9109) ;  /* 0x0000000900647547 */ /* 0x000fea000b800000 */
[----:B-1234-:R-:W2:Y:S02]  /*a9d0*/  LDG.E R2, desc[UR36][R22.64] ;  /* 0x0000002416027981 */ /* 0x01eea4000c1e1900 */
[----:B--2---:R-:W3:Y:S02]  /*a9e0*/  F2I.S64.TRUNC R2, R2 ;  /* 0x0000000200027311 */ /* 0x004ee4000020d900 */
[----:B---3--:R-:W-:Y:S05]  /*a9f0*/  BRA `(.L_x_9110) ;  /* 0x0000000800b07947 */ /* 0x008fea0003800000 */
.L_x_9116:
[----:B------:R-:W1:Y:S02]  /*aa00*/  LDG.E.U16 R22, desc[UR36][R22.64] ;  /* 0x0000002416167981 */ /* 0x000e64000c1e1500 */
[----:B-1234-:R-:W-:-:S06]  /*aa10*/  HADD2.F32 R2, -RZ, R22.H0_H0 ;  /* 0x20000016ff027230 */ /* 0x01efcc0000004100 */
[----:B------:R-:W3:Y:S02]  /*aa20*/  F2I.S64.TRUNC R2, R2 ;  /* 0x0000000200027311 */ /* 0x000ee4000020d900 */
[----:B---3--:R-:W-:Y:S05]  /*aa30*/  BRA `(.L_x_9110) ;  /* 0x0000000800a07947 */ /* 0x008fea0003800000 */
.L_x_9115:
[----:B-1234-:R-:W2:Y:S02]  /*aa40*/  LDG.E.64 R2, desc[UR36][R22.64] ;  /* 0x0000002416027981 */ /* 0x01eea4000c1e1b00 */
[----:B--2---:R-:W3:Y:S02]  /*aa50*/  F2I.S64.F64.TRUNC R2, R2 ;  /* 0x0000000200027311 */ /* 0x004ee4000030d900 */
[----:B---3--:R-:W-:Y:S05]  /*aa60*/  BRA `(.L_x_9110) ;  /* 0x0000000800947947 */ /* 0x008fea0003800000 */
.L_x_9105:
        /* <DEDUP_REMOVED lines=13> */
.L_x_9119:
[----:B-1234-:R-:W2:Y:S02]  /*ab40*/  LDG.E.64 R2, desc[UR36][R22.64] ;  /* 0x0000002416027981 */ /* 0x01eea4000c1e1b00 */
[----:B--2---:R-:W3:Y:S02]  /*ab50*/  F2I.S64.F64.TRUNC R2, R2 ;  /* 0x0000000200027311 */ /* 0x004ee4000030d900 */
[----:B---3--:R-:W-:Y:S05]  /*ab60*/  BRA `(.L_x_9110) ;  /* 0x0000000800547947 */ /* 0x008fea0003800000 */
.L_x_9118:
        /* <DEDUP_REMOVED lines=24> */
[----:B------:R-:W3:Y:S02]  /*acf0*/  F2I.S64.TRUNC R2, R3 ;  /* 0x0000000300027311 */ /* 0x000ee4000020d900 */
[----:B---3--:R-:W-:Y:S05]  /*ad00*/  BRA `(.L_x_9110) ;  /* 0x0000000400ec7947 */ /* 0x008fea0003800000 */
.L_x_9121:
[----:B-1234-:R-:W2:Y:S02]  /*ad10*/  LDG.E.U8 R3, desc[UR36][R22.64] ;  /* 0x0000002416037981 */ /* 0x01eea4000c1e1100 */
        /* <DEDUP_REMOVED lines=12> */
.L_x_9120:
[----:B-1234-:R-:W2:Y:S02]  /*ade0*/  LDG.E.U16 R2, desc[UR36][R22.64] ;  /* 0x0000002416027981 */ /* 0x01eea4000c1e1500 */
[----:B--2---:R-:W-:-:S06]  /*adf0*/  SHF.L.U32 R2, R2, 0x10, RZ ;  /* 0x0000001002027819 */ /* 0x004fcc00000006ff */
[----:B------:R-:W3:Y:S02]  /*ae00*/  F2I.S64.TRUNC R2, R2 ;  /* 0x0000000200027311 */ /* 0x000ee4000020d900 */
[----:B---3--:R-:W-:Y:S05]  /*ae10*/  BRA `(.L_x_9110) ;  /* 0x0000000400a87947 */ /* 0x008fea0003800000 */
.L_x_9117:
        /* <DEDUP_REMOVED lines=11> */
.L_x_9124:
        /* <DEDUP_REMOVED lines=21> */
.L_x_9128:
[----:B------:R-:W-:Y:S05]  /*b020*/  BSYNC.RECONVERGENT B1 ;  /* 0x0000000000017941 */ /* 0x000fea0003800200 */
.L_x_9127:
[----:B------:R-:W-:Y:S02]  /*b030*/  SHF.L.U32 R0, R0, 0x14, RZ ;  /* 0x0000001400007819 */ /* 0x000fe400000006ff */
[----:B------:R-:W-:-:S04]  /*b040*/  LEA R2, R2, 0x3b800000, 0x17 ;  /* 0x3b80000002027811 */ /* 0x000fc800078eb8ff */
[----:B------:R-:W-:-:S07]  /*b050*/  LOP3.LUT R2, R2, R0, R7, 0xfe, !PT ;  /* 0x0000000002027212 */ /* 0x000fce00078efe07 */
.L_x_9126:
[----:B------:R-:W-:Y:S05]  /*b060*/  BSYNC.RECONVERGENT B0 ;  /* 0x0000000000007941 */ /* 0x000fea0003800200 */
.L_x_9125:
[----:B------:R-:W1:Y:S02]  /*b070*/  F2I.S64.TRUNC R2, R2 ;  /* 0x0000000200027311 */ /* 0x000e64000020d900 */
[----:B-1----:R-:W-:Y:S05]  /*b080*/  BRA `(.L_x_9110) ;  /* 0x00000004000c7947 */ /* 0x002fea0003800000 */
.L_x_9123:
        /* <DEDUP_REMOVED lines=21> */
.L_x_9132:
[----:B------:R-:W-:Y:S05]  /*b1e0*/  BSYNC.RECONVERGENT B1 ;  /* 0x0000000000017941 */ /* 0x000fea0003800200 */
.L_x_9131:
[----:B------:R-:W-:Y:S01]  /*b1f0*/  IMAD.SHL.U32 R0, R0, 0x200000, RZ ;  /* 0x0020000000007824 */ /* 0x000fe200078e00ff */
[----:B------:R-:W-:-:S04]  /*b200*/  LEA R2, R2, 0x37800000, 0x17 ;  /* 0x3780000002027811 */ /* 0x000fc800078eb8ff */
[----:B------:R-:W-:-:S07]  /*b210*/  LOP3.LUT R2, R2, R0, R7, 0xfe, !PT ;  /* 0x0000000002027212 */ /* 0x000fce00078efe07 */
.L_x_9130:
[----:B------:R-:W-:Y:S05]  /*b220*/  BSYNC.RECONVERGENT B0 ;  /* 0x0000000000007941 */ /* 0x000fea0003800200 */
.L_x_9129:
[----:B------:R-:W0:Y:S02]  /*b230*/  F2I.S64.TRUNC R2, R2 ;  /* 0x0000000200027311 */ /* 0x000e24000020d900 */
[----:B0-----:R-:W-:Y:S05]  /*b240*/  BRA `(.L_x_9110) ;  /* 0x00000000009c7947 */ /* 0x001fea0003800000 */
.L_x_9122:
        /* <DEDUP_REMOVED lines=8> */
[----:B-1234-:R-:W-:Y:S01]  /*b2d0*/  HFMA2 R2, -RZ, RZ, 3.814697265625e-06, 0 ;  /* 0x00400000ff027431 */ /* 0x01efe200000001ff */
[----:B------:R-:W-:-:S13]  /*b2e0*/  ISETP.NE.AND P0, PT, R22, RZ, PT ;  /* 0x000000ff1600720c */ /* 0x000fda0003f05270 */
[----:B------:R-:W-:Y:S05]  /*b2f0*/  @!P0 BRA `(.L_x_9136) ;  /* 0x00000000000c8947 */ /* 0x000fea0003800000 */
[----:B------:R-:W-:-:S13]  /*b300*/  ISETP.NE.AND P0, PT, R22, 0xff, PT ;  /* 0x000000ff1600780c */ /* 0x000fda0003f05270 */
[----:B------:R-:W-:Y:S02]  /*b310*/  @!P0 IMAD.MOV.U32 R2, RZ, RZ, 0x7f800001 ;  /* 0x7f800001ff028424 */ /* 0x000fe400078e00ff */
[----:B------:R-:W-:-:S07]  /*b320*/  @P0 IMAD.SHL.U32 R2, R22, 0x800000, RZ ;  /* 0x0080000016020824 */ /* 0x000fce00078e00ff */
.L_x_9136:
[----:B------:R-:W-:Y:S05]  /*b330*/  BSYNC.RECONVERGENT B0 ;  /* 0x0000000000007941 */ /* 0x000fea0003800200 */
.L_x_9135:
[----:B------:R-:W3:Y:S02]  /*b340*/  F2I.S64.TRUNC R2, R2 ;  /* 0x0000000200027311 */ /* 0x000ee4000020d900 */
[----:B---3--:R-:W-:Y:S05]  /*b350*/  BRA `(.L_x_9110) ;  /* 0x0000000000587947 */ /* 0x008fea0003800000 */
.L_x_9109:
        /* <DEDUP_REMOVED lines=16> */
.L_x_9137:
[----:B------:R-:W-:Y:S01]  /*b460*/  CS2R R2, SRZ ;  /* 0x0000000000027805 */ /* 0x000fe2000001ff00 */
[----:B------:R-:W-:Y:S06]  /*b470*/  BRA `(.L_x_9110) ;  /* 0x0000000000107947 */ /* 0x000fec0003800000 */
.L_x_9134:
[----:B-1234-:R2:W5:Y:S01]  /*b480*/  LDG.E.64 R2, desc[UR36][R22.64] ;  /* 0x0000002416027981 */ /* 0x01e562000c1e1b00 */
[----:B------:R-:W-:Y:S05]  /*b490*/  BRA `(.L_x_9110) ;  /* 0x0000000000087947 */ /* 0x000fea0003800000 */
.L_x_9133:
[----:B-1234-:R1:W5:Y:S01]  /*b4a0*/  LDG.E R2, desc[UR36][R22.64] ;  /* 0x0000002416027981 */ /* 0x01e362000c1e1900 */
[----:B------:R-:W-:-:S07]  /*b4b0*/  MOV R3, RZ ;  /* 0x000000ff00037202 */ /* 0x000fce0000000f00 */
.L_x_9110:
        /* <DEDUP_REMOVED lines=22> */
.L_x_9142:
[----:B------:R0:W-:Y:S01]  /*b620*/  STG.E.U8 desc[UR36][R2.64], R4 ;  /* 0x0000000402007986 */ /* 0x0001e2000c101124 */
[----:B------:R-:W-:Y:S05]  /*b630*/  BRA `(.L_x_9144) ;  /* 0x0000000800fc7947 */ /* 0x000fea0003800000 */
.L_x_9141:
        /* <DEDUP_REMOVED lines=9> */
.L_x_9146:
[----:B------:R0:W-:Y:S01]  /*b6d0*/  STG.E desc[UR36][R2.64], R4 ;  /* 0x0000000402007986 */ /* 0x0001e2000c101924 */
[----:B------:R-:W-:Y:S05]  /*b6e0*/  BRA `(.L_x_9144) ;  /* 0x0000000800d07947 */ /* 0x000fea0003800000 */
.L_x_9145:
[----:B------:R0:W-:Y:S01]  /*b6f0*/  STG.E.U16 desc[UR36][R2.64], R4 ;  /* 0x0000000402007986 */ /* 0x0001e2000c101524 */
[----:B------:R-:W-:Y:S05]  /*b700*/  BRA `(.L_x_9144) ;  /* 0x0000000800c87947 */ /* 0x000fea0003800000 */
.L_x_9140:
        /* <DEDUP_REMOVED lines=9> */
.L_x_9148:
[----:B------:R-:W-:-:S04]  /*b7a0*/  I2FP.F32.U32 R0, R4 ;  /* 0x0000000400007245 */ /* 0x000fc80000201000 */
[----:B------:R-:W-:-:S05]  /*b7b0*/  F2FP.F16.F32.PACK_AB R0, RZ, R0 ;  /* 0x00000000ff00723e */ /* 0x000fca00000000ff */
[----:B------:R0:W-:Y:S01]  /*b7c0*/  STG.E.U16 desc[UR36][R2.64], R0 ;  /* 0x0000000002007986 */ /* 0x0001e2000c101524 */
[----:B------:R-:W-:Y:S05]  /*b7d0*/  BRA `(.L_x_9144) ;  /* 0x0000000800947947 */ /* 0x000fea0003800000 */
.L_x_9147:
        /* <DEDUP_REMOVED lines=10> */
.L_x_9150:
[----:B------:R-:W-:-:S04]  /*b880*/  I2FP.F32.U32 R4, R4 ;  /* 0x0000000400047245 */ /* 0x000fc80000201000 */
[----:B------:R-:W-:-:S04]  /*b890*/  F2FP.F16.F32.PACK_AB R5, RZ, R4 ;  /* 0x00000004ff05723e */ /* 0x000fc800000000ff */
[----:B------:R-:W-:-:S05]  /*b8a0*/  PRMT R5, R5, 0x5410, RZ ;  /* 0x0000541005057816 */ /* 0x000fca00000000ff */
[----:B------:R0:W-:Y:S01]  /*b8b0*/  STG.E desc[UR36][R2.64], R5 ;  /* 0x0000000502007986 */ /* 0x0001e2000c101924 */
[----:B------:R-:W-:Y:S05]  /*b8c0*/  BRA `(.L_x_9144) ;  /* 0x0000000800587947 */ /* 0x000fea0003800000 */
.L_x_9149:
[----:B------:R-:W0:Y:S02]  /*b8d0*/  I2F.F64.U32 R4, R4 ;  /* 0x0000000400047312 */ /* 0x000e240000201800 */
[----:B0-----:R0:W-:Y:S01]  /*b8e0*/  STG.E.64 desc[UR36][R2.64], R4 ;  /* 0x0000000402007986 */ /* 0x0011e2000c101b24 */
[----:B------:R-:W-:Y:S05]  /*b8f0*/  BRA `(.L_x_9144) ;  /* 0x00000008004c7947 */ /* 0x000fea0003800000 */
.L_x_9139:
        /* <DEDUP_REMOVED lines=12> */
.L_x_9154:
        /* <DEDUP_REMOVED lines=17> */
.L_x_9156:
[----:B------:R-:W-:Y:S05]  /*bad0*/  BSYNC.RECONVERGENT B0 ;  /* 0x0000000000007941 */ /* 0x000fea0003800200 */
.L_x_9155:
[----:B------:R0:W-:Y:S01]  /*bae0*/  STG.E.U8 desc[UR36][R2.64], R0 ;  /* 0x0000000002007986 */ /* 0x0001e2000c101124 */
[----:B------:R-:W-:Y:S05]  /*baf0*/  BRA `(.L_x_9144) ;  /* 0x0000000400cc7947 */ /* 0x000fea0003800000 */
.L_x_9153:
        /* <DEDUP_REMOVED lines=17> */
.L_x_9158:
[----:B------:R-:W-:Y:S05]  /*bc10*/  BSYNC.RECONVERGENT B0 ;  /* 0x0000000000007941 */ /* 0x000fea0003800200 */
.L_x_9157:
[----:B------:R0:W-:Y:S01]  /*bc20*/  STG.E.U8 desc[UR36][R2.64], R0 ;  /* 0x0000000002007986 */ /* 0x0001e2000c101124 */
[----:B------:R-:W-:Y:S05]  /*bc30*/  BRA `(.L_x_9144) ;  /* 0x00000004007c7947 */ /* 0x000fea0003800000 */
.L_x_9152:
        /* <DEDUP_REMOVED lines=21> */
.L_x_9160:
[----:B------:R-:W-:-:S05]  /*bd90*/  HFMA2 R5, -RZ, RZ, 0, 0 ;  /* 0x00000000ff057431 */ /* 0x000fca00000001ff */
[----:B------:R0:W-:Y:S01]  /*bda0*/  STG.E.64 desc[UR36][R2.64], R4 ;  /* 0x0000000402007986 */ /* 0x0001e2000c101b24 */
[----:B------:R-:W-:Y:S05]  /*bdb0*/  BRA `(.L_x_9144) ;  /* 0x00000004001c7947 */ /* 0x000fea0003800000 */
.L_x_9159:
[----:B------:R0:W-:Y:S01]  /*bdc0*/  STG.E desc[UR36][R2.64], R4 ;  /* 0x0000000402007986 */ /* 0x0001e2000c101924 */
[----:B------:R-:W-:Y:S05]  /*bdd0*/  BRA `(.L_x_9144) ;  /* 0x0000000400147947 */ /* 0x000fea0003800000 */
.L_x_9151:
        /* <DEDUP_REMOVED lines=8> */
.L_x_9162:
[----:B------:R-:W-:Y:S01]  /*be60*/  CS2R R6, SRZ ;  /* 0x0000000000067805 */ /* 0x000fe2000001ff00 */
[----:B------:R-:W0:Y:S04]  /*be70*/  I2F.F64.U32 R4, R4 ;  /* 0x0000000400047312 */ /* 0x000e280000201800 */
[----:B0-----:R0:W-:Y:S01]  /*be80*/  STG.E.128 desc[UR36][R2.64], R4 ;  /* 0x0000000402007986 */ /* 0x0011e2000c101d24 */
[----:B------:R-:W-:Y:S05]  /*be90*/  BRA `(.L_x_9144) ;  /* 0x0000000000e47947 */ /* 0x000fea0003800000 */
.L_x_9161:
[----:B------:R-:W-:-:S09]  /*bea0*/  UISETP.NE.AND UP0, UPT, UR4, 0xf, UPT ;  /* 0x0000000f0400788c */ /* 0x000fd2000bf05270 */
[----:B------:R-:W-:Y:S05]  /*beb0*/  BRA.U !UP0, `(.L_x_9163) ;  /* 0x0000000108d07547 */ /* 0x000fea000b800000 */
[----:B------:R-:W-:-:S09]  /*bec0*/  UISETP.NE.AND UP0, UPT, UR4, 0x17, UPT ;  /* 0x000000170400788c */ /* 0x000fd2000bf05270 */
[----:B------:R-:W-:Y:S05]  /*bed0*/  BRA.U !UP0, `(.L_x_9164) ;  /* 0x0000000108847547 */ /* 0x000fea000b800000 */
[----:B------:R-:W-:-:S09]  /*bee0*/  UISETP.NE.AND UP0, UPT, UR4, 0x18, UPT ;  /* 0x000000180400788c */ /* 0x000fd2000bf05270 */
[----:B------:R-:W-:Y:S05]  /*bef0*/  BRA.U !UP0, `(.L_x_9165) ;  /* 0x0000000108447547 */ /* 0x000fea000b800000 */
.L_x_9143:
[----:B------:R-:W-:Y:S01]  /*bf00*/  MOV R0, 0x0 ;  /* 0x0000000000007802 */ /* 0x000fe20000000f00 */
[----:B------:R-:W0:Y:S01]  /*bf10*/  LDCU.64 UR4, c[0x4][0x140] ;  /* 0x01002800ff0477ac */ /* 0x000e220008000a00 */
[----:B------:R-:W-:Y:S02]  /*bf20*/  HFMA2 R13, -RZ, RZ, 0, 0 ;  /* 0x00000000ff0d7431 */ /* 0x000fe400000001ff */
[----:B------:R-:W-:Y:S01]  /*bf30*/  IMAD.MOV.U32 R8, RZ, RZ, 0x65 ;  /* 0x00000065ff087424 */ /* 0x000fe200078e00ff */
[----:B------:R0:W1:Y:S01]  /*bf40*/  LDC.64 R2, c[0x4][R0] ;  /* 0x0100000000027b82 */ /* 0x0000620000000a00 */
        /* <DEDUP_REMOVED lines=8> */
[----:B------:R-:W-:-:S07]  /*bfd0*/  MOV R11, UR9 ;  /* 0x00000009000b7c02 */ /* 0x000fce0008000f00 */
[----:B------:R-:W-:-:S07]  /*bfe0*/  LEPC R20, `(.L_x_9166) ;  /* 0x000000001014794e */ /* 0x000fce0000000000 */
[----:B-1-34-:R-:W-:Y:S05]  /*bff0*/  CALL.ABS.NOINC R2 ;  /* 0x0000000002007343 */ /* 0x01afea0003c00000 */
.L_x_9166:
[----:B------:R-:W-:Y:S05]  /*c000*/  BRA `(.L_x_9144) ;  /* 0x0000000000887947 */ /* 0x000fea0003800000 */
.L_x_9165:
        /* <DEDUP_REMOVED lines=11> */
.L_x_9168:
[----:B------:R-:W-:Y:S05]  /*c0c0*/  BSYNC.RECONVERGENT B0 ;  /* 0x0000000000007941 */ /* 0x000fea0003800200 */
.L_x_9167:
[----:B------:R0:W-:Y:S01]  /*c0d0*/  STG.E.U8 desc[UR36][R2.64], R5 ;  /* 0x0000000502007986 */ /* 0x0001e2000c101124 */
[----:B------:R-:W-:Y:S05]  /*c0e0*/  BRA `(.L_x_9144) ;  /* 0x0000000000507947 */ /* 0x000fea0003800000 */
.L_x_9164:
        /* <DEDUP_REMOVED lines=12> */
.L_x_9169:
[----:B------:R-:W-:Y:S01]  /*c1b0*/  IMAD.MOV.U32 R5, RZ, RZ, 0x7f ;  /* 0x0000007fff057424 */ /* 0x000fe200078e00ff */
[----:B------:R-:W-:-:S04]  /*c1c0*/  ISETP.GT.U32.AND P0, PT, R7, 0x7f800000, PT ;  /* 0x7f8000000700780c */ /* 0x000fc80003f04070 */
[----:B------:R-:W-:-:S05]  /*c1d0*/  SEL R5, R5, 0x7c, P0 ;  /* 0x0000007c05057807 */ /* 0x000fca0000000000 */
[----:B------:R0:W-:Y:S01]  /*c1e0*/  STG.E.U8 desc[UR36][R2.64], R5 ;  /* 0x0000000502007986 */ /* 0x0001e2000c101124 */
[----:B------:R-:W-:Y:S05]  /*c1f0*/  BRA `(.L_x_9144) ;  /* 0x00000000000c7947 */ /* 0x000fea0003800000 */
.L_x_9163:
[----:B------:R-:W-:-:S04]  /*c200*/  I2FP.F32.U32 R0, R4 ;  /* 0x0000000400007245 */ /* 0x000fc80000201000 */
[----:B------:R-:W-:-:S05]  /*c210*/  F2FP.BF16.F32.PACK_AB R0, RZ, R0 ;  /* 0x00000000ff00723e */ /* 0x000fca00000010ff */
[----:B------:R0:W-:Y:S02]  /*c220*/  STG.E.U16 desc[UR36][R2.64], R0 ;  /* 0x0000000002007986 */ /* 0x0001e4000c101524 */
.L_x_9144:
[----:B------:R-:W-:Y:S05]  /*c230*/  BSYNC.RECONVERGENT B6 ;  /* 0x0000000000067941 */ /* 0x000fea0003800200 */
.L_x_9138:
[----:B------:R-:W-:-:S07]  /*c240*/  IADD3 R19, PT, PT, R19, 0x80, RZ ;  /* 0x0000008013137810 */ /* 0x000fce0007ffe0ff */
.L_x_9070:
[----:B------:R-:W-:Y:S05]  /*c250*/  BSYNC.RECONVERGENT B7 ;  /* 0x0000000000077941 */ /* 0x000fea0003800200 */
.L_x_9069:
[----:B------:R-:W5:Y:S02]  /*c260*/  LDCU UR4, c[0x0][0x380] ;  /* 0x00007000ff0477ac */ /* 0x000f640008000800 */
[----:B-----5:R-:W-:-:S13]  /*c270*/  ISETP.GE.AND P0, PT, R19, UR4, PT ;  /* 0x0000000413007c0c */ /* 0x020fda000bf06270 */
[----:B------:R-:W-:Y:S05]  /*c280*/  @P0 EXIT ;  /* 0x000000000000094d */ /* 0x000fea0003800000 */
[----:B------:R-:W5:Y:S01]  /*c290*/  LDCU UR4, c[0x0][0x388] ;  /* 0x00007100ff0477ac */ /* 0x000f620008000800 */
[----:B01234-:R-:W-:Y:S01]  /*c2a0*/  IMAD.MOV.U32 R22, RZ, RZ, RZ ;  /* 0x000000ffff167224 */ /* 0x01ffe200078e00ff */
[----:B------:R-:W-:Y:S01]  /*c2b0*/  MOV R16, RZ ;  /* 0x000000ff00107202 */ /* 0x000fe20000000f00 */
        /* <DEDUP_REMOVED lines=351> */
.L_x_9170:
[----:B------:R-:W0:Y:S01]  /*d8b0*/  LDCU.64 UR8, c[0x0][0x5f0] ;  /* 0x0000be00ff0877ac */ /* 0x000e220008000a00 */
[----:B------:R-:W1:Y:S01]  /*d8c0*/  LDCU.64 UR6, c[0x0][0x5e8] ;  /* 0x0000bd00ff0677ac */ /* 0x000e620008000a00 */
[----:B------:R-:W-:-:S04]  /*d8d0*/  UPRMT UR4, UR39, 0x9910, URZ ;  /* 0x0000991027047896 */ /* 0x000fc800080000ff */
[----:B------:R-:W-:Y:S01]  /*d8e0*/  UISETP.GT.AND UP0, UPT, UR4, 0x9, UPT ;  /* 0x000000090400788c */ /* 0x000fe2000bf04270 */
[----:B0-----:R-:W-:Y:S02]  /*d8f0*/  IADD3 R2, P1, PT, R0, UR8, RZ ;  /* 0x0000000800027c10 */ /* 0x001fe4000ff3e0ff */
[----:B-1----:R-:W-:-:S03]  /*d900*/  IADD3 R16, P0, PT, R16, UR6, RZ ;  /* 0x0000000610107c10 */ /* 0x002fc6000ff1e0ff */
        /* <DEDUP_REMOVED lines=14> */
.L_x_9174:
[----:B------:R4:W5:Y:S01]  /*d9f0*/  LDG.E.U8 R18, desc[UR36][R2.64] ;  /* 0x0000002402127981 */ /* 0x000962000c1e1100 */
[----:B------:R-:W-:Y:S01]  /*da00*/  IMAD.MOV.U32 R19, RZ, RZ, RZ ;  /* 0x000000ffff137224 */ /* 0x000fe200078e00ff */
[----:B------:R-:W-:Y:S06]  /*da10*/  BRA `(.L_x_9176) ;  /* 0x0000000c00407947 */ /* 0x000fec0003800000 */
.L_x_9173:
        /* <DEDUP_REMOVED lines=8> */
.L_x_9178:
[----:B------:R-:W2:Y:S02]  /*daa0*/  LDG.E R18, desc[UR36][R2.64] ;  /* 0x0000002402127981 */ /* 0x000ea4000c1e1900 */
[----:B--2---:R-:W-:Y:S01]  /*dab0*/  SHF.R.S32.HI R19, RZ, 0x1f, R18 ;  /* 0x0000001fff137819 */ /* 0x004fe20000011412 */
[----:B------:R-:W-:Y:S06]  /*dac0*/  BRA `(.L_x_9176) ;  /* 0x0000000c00147947 */ /* 0x000fec0003800000 */
.L_x_9177:
[----:B------:R-:W2:Y:S02]  /*dad0*/  LDG.E.S16 R18, desc[UR36][R2.64] ;  /* 0x0000002402127981 */ /* 0x000ea4000c1e1700 */
[----:B--2---:R-:W-:Y:S01]  /*dae0*/  SHF.R.S32.HI R19, RZ, 0x1f, R18 ;  /* 0x0000001fff137819 */ /* 0x004fe20000011412 */
[----:B------:R-:W-:Y:S06]  /*daf0*/  BRA `(.L_x_9176) ;  /* 0x0000000c00087947 */ /* 0x000fec0003800000 */
.L_x_9172:
        /* <DEDUP_REMOVED lines=9> */
.L_x_9180:
[----:B------:R-:W2:Y:S02]  /*db90*/  LDG.E.U16 R2, desc[UR36][R2.64] ;  /* 0x0000002402027981 */ /* 0x000ea4000c1e1500 */
[----:B--2---:R-:W-:-:S06]  /*dba0*/  HADD2.F32 R18, -RZ, R2.H0_H0 ;  /* 0x20000002ff127230 */ /* 0x004fcc0000004100 */
[----:B------:R-:W3:Y:S02]  /*dbb0*/  F2I.S64.TRUNC R18, R18 ;  /* 0x0000001200127311 */ /* 0x000ee4000020d900 */
[----:B---3--:R-:W-:Y:S05]  /*dbc0*/  BRA `(.L_x_9176) ;  /* 0x0000000800d47947 */ /* 0x008fea0003800000 */
.L_x_9179:
        /* <DEDUP_REMOVED lines=9> */
.L_x_9182:
[----:B------:R-:W2:Y:S02]  /*dc60*/  LDG.E.U16 R2, desc[UR36][R2.64] ;  /* 0x0000002402027981 */ /* 0x000ea4000c1e1500 */
[----:B--2---:R-:W-:-:S06]  /*dc70*/  HADD2.F32 R18, -RZ, R2.H0_H0 ;  /* 0x20000002ff127230 */ /* 0x004fcc0000004100 */
[----:B------:R-:W3:Y:S02]  /*dc80*/  F2I.S64.TRUNC R18, R18 ;  /* 0x0000001200127311 */ /* 0x000ee4000020d900 */
[----:B---3--:R-:W-:Y:S05]  /*dc90*/  BRA `(.L_x_9176) ;  /* 0x0000000800a07947 */ /* 0x008fea0003800000 */
.L_x_9181:
[----:B------:R-:W2:Y:S02]  /*dca0*/  LDG.E.64 R2, desc[UR36][R2.64] ;  /* 0x0000002402027981 */ /* 0x000ea4000c1e1b00 */
[----:B--2---:R3:W4:Y:S02]  /*dcb0*/  F2I.S64.F64.TRUNC R18, R2 ;  /* 0x0000000200127311 */ /* 0x004724000030d900 */
[----:B---34-:R-:W-:Y:S05]  /*dcc0*/  BRA `(.L_x_9176) ;  /* 0x0000000800947947 */ /* 0x018fea0003800000 */
.L_x_9171:
        /* <DEDUP_REMOVED lines=13> */
.L_x_9185:
[----:B------:R-:W2:Y:S02]  /*dda0*/  LDG.E.64 R2, desc[UR36][R2.64] ;  /* 0x0000002402027981 */ /* 0x000ea4000c1e1b00 */
[----:B--2---:R0:W1:Y:S02]  /*ddb0*/  F2I.S64.F64.TRUNC R18, R2 ;  /* 0x0000000200127311 */ /* 0x004064000030d900 */
[----:B01----:R-:W-:Y:S05]  /*ddc0*/  BRA `(.L_x_9176) ;  /* 0x0000000800547947 */ /* 0x003fea0003800000 */
.L_x_9184:
        /* <DEDUP_REMOVED lines=26> */
.L_x_9187:
        /* <DEDUP_REMOVED lines=13> */
.L_x_9186:
[----:B------:R-:W2:Y:S02]  /*e040*/  LDG.E.U16 R18, desc[UR36][R2.64] ;  /* 0x0000002402127981 */ /* 0x000ea4000c1e1500 */
[----:B--2---:R-:W-:-:S06]  /*e050*/  IMAD.U32 R18, R18, 0x10000, RZ ;  /* 0x0001000012127824 */ /* 0x004fcc00078e00ff */
[----:B------:R-:W0:Y:S02]  /*e060*/  F2I.S64.TRUNC R18, R18 ;  /* 0x0000001200127311 */ /* 0x000e24000020d900 */
[----:B0-----:R-:W-:Y:S05]  /*e070*/  BRA `(.L_x_9176) ;  /* 0x0000000400a87947 */ /* 0x001fea0003800000 */
.L_x_9183:
        /* <DEDUP_REMOVED lines=11> */
.L_x_9190:
        /* <DEDUP_REMOVED lines=21> */
.L_x_9194:
[----:B------:R-:W-:Y:S05]  /*e280*/  BSYNC.RECONVERGENT B1 ;  /* 0x0000000000017941 */ /* 0x000fea0003800200 */
.L_x_9193:
[----:B------:R-:W-:Y:S01]  /*e290*/  IMAD.SHL.U32 R0, R0, 0x100000, RZ ;  /* 0x0010000000007824 */ /* 0x000fe200078e00ff */
[----:B------:R-:W-:-:S04]  /*e2a0*/  LEA R2, R2, 0x3b800000, 0x17 ;  /* 0x3b80000002027811 */ /* 0x000fc800078eb8ff */
[----:B------:R-:W-:-:S07]  /*e2b0*/  LOP3.LUT R18, R2, R0, R7, 0xfe, !PT ;  /* 0x0000000002127212 */ /* 0x000fce00078efe07 */
.L_x_9192:
[----:B------:R-:W-:Y:S05]  /*e2c0*/  BSYNC.RECONVERGENT B0 ;  /* 0x0000000000007941 */ /* 0x000fea0003800200 */
.L_x_9191:
[----:B------:R-:W3:Y:S02]  /*e2d0*/  F2I.S64.TRUNC R18, R18 ;  /* 0x0000001200127311 */ /* 0x000ee4000020d900 */
[----:B---3--:R-:W-:Y:S05]  /*e2e0*/  BRA `(.L_x_9176) ;  /* 0x00000004000c7947 */ /* 0x008fea0003800000 */
.L_x_9189:
        /* <DEDUP_REMOVED lines=21> */
.L_x_9198:
[----:B------:R-:W-:Y:S05]  /*e440*/  BSYNC.RECONVERGENT B1 ;  /* 0x0000000000017941 */ /* 0x000fea0003800200 */
.L_x_9197:
[----:B------:R-:W-:Y:S02]  /*e450*/  SHF.L.U32 R0, R0, 0x15, RZ ;  /* 0x0000001500007819 */ /* 0x000fe400000006ff */
[----:B------:R-:W-:-:S04]  /*e460*/  LEA R2, R2, 0x37800000, 0x17 ;  /* 0x3780000002027811 */ /* 0x000fc800078eb8ff */
[----:B------:R-:W-:-:S07]  /*e470*/  LOP3.LUT R18, R2, R0, R7, 0xfe, !PT ;  /* 0x0000000002127212 */ /* 0x000fce00078efe07 */
.L_x_9196:
[----:B------:R-:W-:Y:S05]  /*e480*/  BSYNC.RECONVERGENT B0 ;  /* 0x0000000000007941 */ /* 0x000fea0003800200 */
.L_x_9195:
[----:B------:R-:W3:Y:S02]  /*e490*/  F2I.S64.TRUNC R18, R18 ;  /* 0x0000001200127311 */ /* 0x000ee4000020d900 */
[----:B---3--:R-:W-:Y:S05]  /*e4a0*/  BRA `(.L_x_9176) ;  /* 0x00000000009c7947 */ /* 0x008fea0003800000 */
.L_x_9188:
        /* <DEDUP_REMOVED lines=14> */
.L_x_9202:
[----:B------:R-:W-:Y:S05]  /*e590*/  BSYNC.RECONVERGENT B0 ;  /* 0x0000000000007941 */ /* 0x000fea0003800200 */
.L_x_9201:
[----:B------:R-:W0:Y:S02]  /*e5a0*/  F2I.S64.TRUNC R18, R18 ;  /* 0x0000001200127311 */ /* 0x000e24000020d900 */
[----:B0-----:R-:W-:Y:S05]  /*e5b0*/  BRA `(.L_x_9176) ;  /* 0x0000000000587947 */ /* 0x001fea0003800000 */
.L_x_9175:
        /* <DEDUP_REMOVED lines=16> */
.L_x_9203:
[----:B------:R-:W-:Y:S01]  /*e6c0*/  CS2R R18, SRZ ;  /* 0x0000000000127805 */ /* 0x000fe2000001ff00 */
[----:B------:R-:W-:Y:S06]  /*e6d0*/  BRA `(.L_x_9176) ;  /* 0x0000000000107947 */ /* 0x000fec0003800000 */
.L_x_9200:
[----:B------:R0:W5:Y:S01]  /*e6e0*/  LDG.E.64 R18, desc[UR36][R2.64] ;  /* 0x0000002402127981 */ /* 0x000162000c1e1b00 */
[----:B------:R-:W-:Y:S05]  /*e6f0*/  BRA `(.L_x_9176) ;  /* 0x0000000000087947 */ /* 0x000fea0003800000 */
.L_x_9199:
[----:B------:R1:W5:Y:S01]  /*e700*/  LDG.E R18, desc[UR36][R2.64] ;  /* 0x0000002402127981 */ /* 0x000362000c1e1900 */
[----:B------:R-:W-:-:S07]  /*e710*/  IMAD.MOV.U32 R19, RZ, RZ, RZ ;  /* 0x000000ffff137224 */ /* 0x000fce00078e00ff */
.L_x_9176:
[----:B------:R-:W1:Y:S01]  /*e720*/  LDCU.64 UR6, c[0x0][0x5f8] ;  /* 0x0000bf00ff0677ac */ /* 0x000e620008000a00 */
[----:B------:R-:W-:-:S04]  /*e730*/  UPRMT UR4, UR42, 0x9910, URZ ;  /* 0x000099102a047896 */ /* 0x000fc800080000ff */
        /* <DEDUP_REMOVED lines=12> */
[----:B0-234-:R-:W2:Y:S02]  /*e800*/  LDG.E.S8 R2, desc[UR36][R22.64] ;  /* 0x0000002416027981 */ /* 0x01dea4000c1e1300 */
[----:B--2---:R-:W-:Y:S01]  /*e810*/  SHF.R.S32.HI R3, RZ, 0x1f, R2 ;  /* 0x0000001fff037819 */ /* 0x004fe20000011402 */
[----:B------:R-:W-:Y:S06]  /*e820*/  BRA `(.L_x_9209) ;  /* 0x0000000c004c7947 */ /* 0x000fec0003800000 */
.L_x_9207:
[----:B0-234-:R0:W5:Y:S01]  /*e830*/  LDG.E.U8 R2, desc[UR36][R22.64] ;  /* 0x0000002416027981 */ /* 0x01d162000c1e1100 */
[----:B------:R-:W-:Y:S01]  /*e840*/  MOV R3, RZ ;  /* 0x000000ff00037202 */ /* 0x000fe20000000f00 */
[----:B------:R-:W-:Y:S06]  /*e850*/  BRA `(.L_x_9209) ;  /* 0x0000000c00407947 */ /* 0x000fec0003800000 */
.L_x_9206:
[----:B------:R-:W-:-:S09]  /*e860*/  UISETP.NE.AND UP0, UPT, UR4, 0x2, UPT ;  /* 0x000000020400788c */ /* 0x000fd2000bf05270 */
[----:B------:R-:W-:Y:S05]  /*e870*/  BRA.U !UP0, `(.L_x_9210) ;  /* 0x0000000108247547 */ /* 0x000fea000b800000 */
[----:B------:R-:W-:-:S09]  /*e880*/  UISETP.NE.AND UP0, UPT, UR4, 0x3, UPT ;  /* 0x000000030400788c */ /* 0x000fd2000bf05270 */
[----:B------:R-:W-:Y:S05]  /*e890*/  BRA.U !UP0, `(.L_x_9211) ;  /* 0x0000000108107547 */ /* 0x000fea000b800000 */
[----:B------:R-:W-:-:S09]  /*e8a0*/  UISETP.NE.AND UP0, UPT, UR4, 0x4, UPT ;  /* 0x000000040400788c */ /* 0x000fd2000bf05270 */
[----:B------:R-:W-:Y:S05]  /*e8b0*/  BRA.U UP0, `(.L_x_9208) ;  /* 0x0000000900d07547 */ /* 0x000fea000b800000 */
[----:B0-234-:R1:W5:Y:S01]  /*e8c0*/  LDG.E.64 R2, desc[UR36][R22.64] ;  /* 0x0000002416027981 */ /* 0x01d362000c1e1b00 */
[----:B------:R-:W-:Y:S05]  /*e8d0*/  BRA `(.L_x_9209) ;  /* 0x0000000c00207947 */ /* 0x000fea0003800000 */
.L_x_9211:
[----:B0-234-:R-:W2:Y:S02]  /*e8e0*/  LDG.E R2, desc[UR36][R22.64] ;  /* 0x0000002416027981 */ /* 0x01dea4000c1e1900 */
[----:B--2---:R-:W-:Y:S01]  /*e8f0*/  SHF.R.S32.HI R3, RZ, 0x1f, R2 ;  /* 0x0000001fff037819 */ /* 0x004fe20000011402 */
[----:B------:R-:W-:Y:S06]  /*e900*/  BRA `(.L_x_9209) ;  /* 0x0000000c00147947 */ /* 0x000fec0003800000 */
.L_x_9210:
[----:B0-234-:R-:W2:Y:S02]  /*e910*/  LDG.E.S16 R2, desc[UR36][R22.64] ;  /* 0x0000002416027981 */ /* 0x01dea4000c1e1700 */
[----:B--2---:R-:W-:Y:S01]  /*e920*/  SHF.R.S32.HI R3, RZ, 0x1f, R2 ;  /* 0x0000001fff037819 */ /* 0x004fe20000011402 */
[----:B------:R-:W-:Y:S06]  /*e930*/  BRA `(.L_x_9209) ;  /* 0x0000000c00087947 */ /* 0x000fec0003800000 */
.L_x_9205:
[----:B------:R-:W-:-:S09]  /*e940*/  UISETP.GT.AND UP0, UPT, UR4, 0x6, UPT ;  /* 0x000000060400788c */ /* 0x000fd2000bf04270 */
[----:B------:R-:W-:Y:S05]  /*e950*/  BRA.U UP0, `(.L_x_9212) ;  /* 0x00000001002c7547 */ /* 0x000fea000b800000 */
[----:B------:R-:W-:-:S09]  /*e960*/  UISETP.NE.AND UP0, UPT, UR4, 0x5, UPT ;  /* 0x000000050400788c */ /* 0x000fd2000bf05270 */
[----:B------:R-:W-:Y:S05]  /*e970*/  BRA.U !UP0, `(.L_x_9213) ;  /* 0x0000000108147547 */ /* 0x000fea000b800000 */
[----:B------:R-:W-:-:S09]  /*e980*/  UISETP.NE.AND UP0, UPT, UR4, 0x6, UPT ;  /* 0x000000060400788c */ /* 0x000fd2000bf05270 */
[----:B------:R-:W-:Y:S05]  /*e990*/  BRA.U UP0, `(.L_x_9208) ;  /* 0x0000000900987547 */ /* 0x000fea000b800000 */
[----:B0-234-:R-:W2:Y:S02]  /*e9a0*/  LDG.E R2, desc[UR36][R22.64] ;  /* 0x0000002416027981 */ /* 0x01dea4000c1e1900 */
[----:B--2---:R-:W2:Y:S02]  /*e9b0*/  F2I.S64.TRUNC R2, R2 ;  /* 0x0000000200027311 */ /* 0x004ea4000020d900 */
[----:B--2---:R-:W-:Y:S05]  /*e9c0*/  BRA `(.L_x_9209) ;  /* 0x0000000800e47947 */ /* 0x004fea0003800000 */
.L_x_9213:
[----:B------:R-:W0:Y:S02]  /*e9d0*/  LDG.E.U16 R22, desc[UR36][R22.64] ;  /* 0x0000002416167981 */ /* 0x000e24000c1e1500 */
[----:B0-234-:R-:W-:-:S06]  /*e9e0*/  HADD2.F32 R2, -RZ, R22.H0_H0 ;  /* 0x20000016ff027230 */ /* 0x01dfcc0000004100 */
[----:B------:R-:W2:Y:S02]  /*e9f0*/  F2I.S64.TRUNC R2, R2 ;  /* 0x0000000200027311 */ /* 0x000ea4000020d900 */
[----:B--2---:R-:W-:Y:S05]  /*ea00*/  BRA `(.L_x_9209) ;  /* 0x0000000800d47947 */ /* 0x004fea0003800000 */
.L_x_9212:
[----:B------:R-:W-:-:S09]  /*ea10*/  UISETP.NE.AND UP0, UPT, UR4, 0x7, UPT ;  /* 0x000000070400788c */ /* 0x000fd2000bf05270 */
[----:B------:R-:W-:Y:S05]  /*ea20*/  BRA.U !UP0, `(.L_x_9214) ;  /* 0x00000001082c7547 */ /* 0x000fea000b800000 */
[----:B------:R-:W-:-:S09]  /*ea30*/  UISETP.NE.AND UP0, UPT, UR4, 0x8, UPT ;  /* 0x000000080400788c */ /* 0x000fd2000bf05270 */
[----:B------:R-:W-:Y:S05]  /*ea40*/  BRA.U !UP0, `(.L_x_9215) ;  /* 0x0000000108147547 */ /* 0x000fea000b800000 */
[----:B------:R-:W-:-:S09]  /*ea50*/  UISETP.NE.AND UP0, UPT, UR4, 0x9, UPT ;  /* 0x000000090400788c */ /* 0x000fd2000bf05270 */
[----:B------:R-:W-:Y:S05]  /*ea60*/  BRA.U UP0, `(.L_x_9208) ;  /* 0x0000000900647547 */ /* 0x000fea000b800000 */
[----:B0-234-:R-:W2:Y:S02]  /*ea70*/  LDG.E R2, desc[UR36][R22.64] ;  /* 0x0000002416027981 */ /* 0x01dea4000c1e1900 */
[----:B--2---:R-:W2:Y:S02]  /*ea80*/  F2I.S64.TRUNC R2, R2 ;  /* 0x0000000200027311 */ /* 0x004ea4000020d900 */
[----:B--2---:R-:W-:Y:S05]  /*ea90*/  BRA `(.L_x_9209) ;  /* 0x0000000800b07947 */ /* 0x004fea0003800000 */
.L_x_9215:
[----:B------:R-:W0:Y:S02]  /*eaa0*/  LDG.E.U16 R22, desc[UR36][R22.64] ;  /* 0x0000002416167981 */ /* 0x000e24000c1e1500 */
[----:B0-234-:R-:W-:-:S06]  /*eab0*/  HADD2.F32 R2, -RZ, R22.H0_H0 ;  /* 0x20000016ff027230 */ /* 0x01dfcc0000004100 */
[----:B------:R-:W2:Y:S02]  /*eac0*/  F2I.S64.TRUNC R2, R2 ;  /* 0x0000000200027311 */ /* 0x000ea4000020d900 */
[----:B--2---:R-:W-:Y:S05]  /*ead0*/  BRA `(.L_x_9209) ;  /* 0x0000000800a07947 */ /* 0x004fea0003800000 */
.L_x_9214:
[----:B0-234-:R-:W2:Y:S02]  /*eae0*/  LDG.E.64 R2, desc[UR36][R22.64] ;  /* 0x0000002416027981 */ /* 0x01dea4000c1e1b00 */
[----:B--2---:R-:W2:Y:S02]  /*eaf0*/  F2I.S64.F64.TRUNC R2, R2 ;  /* 0x0000000200027311 */ /* 0x004ea4000030d900 */
[----:B--2---:R-:W-:Y:S05]  /*eb00*/  BRA `(.L_x_9209) ;  /* 0x0000000800947947 */ /* 0x004fea0003800000 */
.L_x_9204:
        /* <DEDUP_REMOVED lines=9> */
[----:B0-234-:R-:W-:Y:S01]  /*eba0*/  IMAD.MOV.U32 R3, RZ, RZ, RZ ;  /* 0x000000ffff037224 */ /* 0x01dfe200078e00ff */
[----:B------:R-:W-:-:S04]  /*ebb0*/  ISETP.NE.AND P0, PT, R22, RZ, PT ;  /* 0x000000ff1600720c */ /* 0x000fc80003f05270 */
[----:B------:R-:W-:Y:S01]  /*ebc0*/  SEL R2, RZ, 0x1, !P0 ;  /* 0x00000001ff027807 */ /* 0x000fe20004000000 */
[----:B------:R-:W-:Y:S08]  /*ebd0*/  BRA `(.L_x_9209) ;  /* 0x0000000800607947 */ /* 0x000ff00003800000 */
.L_x_9218:
[----:B0-234-:R-:W2:Y:S02]  /*ebe0*/  LDG.E.64 R2, desc[UR36][R22.64] ;  /* 0x0000002416027981 */ /* 0x01dea4000c1e1b00 */
[----:B--2---:R-:W2:Y:S02]  /*ebf0*/  F2I.S64.F64.TRUNC R2, R2 ;  /* 0x0000000200027311 */ /* 0x004ea4000030d900 */
[----:B--2---:R-:W-:Y:S05]  /*ec00*/  BRA `(.L_x_9209) ;  /* 0x0000000800547947 */ /* 0x004fea0003800000 */
.L_x_9217:
        /* <DEDUP_REMOVED lines=9> */
[C---:B0--34-:R-:W-:Y:S02]  /*eca0*/  LOP3.LUT R2, R0.reuse, 0x7f000000, RZ, 0xc0, !PT ;  /* 0x7f00000000027812 */ /* 0x059fe400078ec0ff */
        /* <DEDUP_REMOVED lines=16> */
.L_x_9220:
[----:B0-234-:R-:W2:Y:S02]  /*edb0*/  LDG.E.U8 R3, desc[UR36][R22.64] ;  /* 0x0000002416037981 */ /* 0x01dea4000c1e1100 */
        /* <DEDUP_REMOVED lines=12> */
.L_x_9219:
[----:B0-234-:R-:W2:Y:S02]  /*ee80*/  LDG.E.U16 R2, desc[UR36][R22.64] ;  /* 0x0000002416027981 */ /* 0x01dea4000c1e1500 */
[----:B--2---:R-:W-:-:S06]  /*ee90*/  IMAD.U32 R2, R2, 0x10000, RZ ;  /* 0x0001000002027824 */ /* 0x004fcc00078e00ff */
[----:B------:R-:W2:Y:S02]  /*eea0*/  F2I.S64.TRUNC R2, R2 ;  /* 0x0000000200027311 */ /* 0x000ea4000020d900 */
[----:B--2---:R-:W-:Y:S05]  /*eeb0*/  BRA `(.L_x_9209) ;  /* 0x0000000400a87947 */ /* 0x004fea0003800000 */
.L_x_9216:
        /* <DEDUP_REMOVED lines=8> */
[----:B0-234-:R4:W5:Y:S01]  /*ef40*/  LDG.E.U16 R2, desc[UR36][R22.64] ;  /* 0x0000002416027981 */ /* 0x01d962000c1e1500 */
[----:B------:R-:W-:Y:S01]  /*ef50*/  MOV R3, RZ ;  /* 0x000000ff00037202 */ /* 0x000fe20000000f00 */
[----:B------:R-:W-:Y:S06]  /*ef60*/  BRA `(.L_x_9209) ;  /* 0x00000004007c7947 */ /* 0x000fec0003800000 */
.L_x_9223:
[----:B------:R-:W2:Y:S01]  /*ef70*/  LDG.E.U8 R22, desc[UR36][R22.64] ;  /* 0x0000002416167981 */ /* 0x000ea2000c1e1100 */
[----:B------:R-:W-:Y:S01]  /*ef80*/  BSSY.RECONVERGENT B0, `(.L_x_9224) ;  /* 0x0000018000007945 */ /* 0x000fe20003800200 */
[----:B0-234-:R-:W-:Y:S01]  /*ef90*/  IMAD.MOV.U32 R2, RZ, RZ, RZ ;  /* 0x000000ffff027224 */ /* 0x01dfe200078e00ff */
        /* <DEDUP_REMOVED lines=18> */
.L_x_9227:
[----:B------:R-:W-:Y:S05]  /*f0c0*/  BSYNC.RECONVERGENT B1 ;  /* 0x0000000000017941 */ /* 0x000fea0003800200 */
.L_x_9226:
[----:B------:R-:W-:Y:S01]  /*f0d0*/  IMAD.SHL.U32 R0, R0, 0x100000, RZ ;  /* 0x0010000000007824 */ /* 0x000fe200078e00ff */
[----:B------:R-:W-:-:S04]  /*f0e0*/  LEA R2, R2, 0x3b800000, 0x17 ;  /* 0x3b80000002027811 */ /* 0x000fc800078eb8ff */
[----:B------:R-:W-:-:S07]  /*f0f0*/  LOP3.LUT R2, R2, R0, R7, 0xfe, !PT ;  /* 0x0000000002027212 */ /* 0x000fce00078efe07 */
.L_x_9225:
[----:B------:R-:W-:Y:S05]  /*f100*/  BSYNC.RECONVERGENT B0 ;  /* 0x0000000000007941 */ /* 0x000fea0003800200 */
.L_x_9224:
[----:B------:R-:W4:Y:S02]  /*f110*/  F2I.S64.TRUNC R2, R2 ;  /* 0x0000000200027311 */ /* 0x000f24000020d900 */
[----:B----4-:R-:W-:Y:S05]  /*f120*/  BRA `(.L_x_9209) ;  /* 0x00000004000c7947 */ /* 0x010fea0003800000 */
.L_x_9222:
[----:B------:R-:W2:Y:S01]  /*f130*/  LDG.E.U8 R22, desc[UR36][R22.64] ;  /* 0x0000002416167981 */ /* 0x000ea2000c1e1100 */
[----:B------:R-:W-:Y:S01]  /*f140*/  BSSY.RECONVERGENT B0, `(.L_x_9228) ;  /* 0x0000018000007945 */ /* 0x000fe20003800200 */
[----:B0-234-:R-:W-:Y:S01]  /*f150*/  HFMA2 R2, -RZ, RZ, 0, 0 ;  /* 0x00000000ff027431 */ /* 0x01dfe200000001ff */
        /* <DEDUP_REMOVED lines=18> */
.L_x_9231:
[----:B------:R-:W-:Y:S05]  /*f280*/  BSYNC.RECONVERGENT B1 ;  /* 0x0000000000017941 */ /* 0x000fea0003800200 */
.L_x_9230:
[----:B------:R-:W-:Y:S01]  /*f290*/  IMAD.SHL.U32 R0, R0, 0x200000, RZ ;  /* 0x0020000000007824 */ /* 0x000fe200078e00ff */
[----:B------:R-:W-:-:S04]  /*f2a0*/  LEA R2, R2, 0x37800000, 0x17 ;  /* 0x3780000002027811 */ /* 0x000fc800078eb8ff */
[----:B------:R-:W-:-:S07]  /*f2b0*/  LOP3.LUT R2, R2, R0, R7, 0xfe, !PT ;  /* 0x0000000002027212 */ /* 0x000fce00078efe07 */
.L_x_9229:
[----:B------:R-:W-:Y:S05]  /*f2c0*/  BSYNC.RECONVERGENT B0 ;  /* 0x0000000000007941 */ /* 0x000fea0003800200 */
.L_x_9228:
[----:B------:R-:W4:Y:S02]  /*f2d0*/  F2I.S64.TRUNC R2, R2 ;  /* 0x0000000200027311 */ /* 0x000f24000020d900 */
[----:B----4-:R-:W-:Y:S05]  /*f2e0*/  BRA `(.L_x_9209) ;  /* 0x00000000009c7947 */ /* 0x010fea0003800000 */
.L_x_9221:
        /* <DEDUP_REMOVED lines=8> */
[----:B0-234-:R-:W-:Y:S01]  /*f370*/  IMAD.MOV.U32 R2, RZ, RZ, 0x400000 ;  /* 0x00400000ff027424 */ /* 0x01dfe200078e00ff */
[----:B------:R-:W-:-:S13]  /*f380*/  ISETP.NE.AND P0, PT, R22, RZ, PT ;  /* 0x000000ff1600720c */ /* 0x000fda0003f05270 */
[----:B------:R-:W-:Y:S05]  /*f390*/  @!P0 BRA `(.L_x_9235) ;  /* 0x00000000000c8947 */ /* 0x000fea0003800000 */
[----:B------:R-:W-:-:S13]  /*f3a0*/  ISETP.NE.AND P0, PT, R22, 0xff, PT ;  /* 0x000000ff1600780c */ /* 0x000fda0003f05270 */
[----:B------:R-:W-:Y:S01]  /*f3b0*/  @!P0 MOV R2, 0x7f800001 ;  /* 0x7f80000100028802 */ /* 0x000fe20000000f00 */
[----:B------:R-:W-:-:S07]  /*f3c0*/  @P0 IMAD.SHL.U32 R2, R22, 0x800000, RZ ;  /* 0x0080000016020824 */ /* 0x000fce00078e00ff */
.L_x_9235:
[----:B------:R-:W-:Y:S05]  /*f3d0*/  BSYNC.RECONVERGENT B0 ;  /* 0x0000000000007941 */ /* 0x000fea0003800200 */
.L_x_9234:
[----:B------:R-:W2:Y:S02]  /*f3e0*/  F2I.S64.TRUNC R2, R2 ;  /* 0x0000000200027311 */ /* 0x000ea4000020d900 */
[----:B--2---:R-:W-:Y:S05]  /*f3f0*/  BRA `(.L_x_9209) ;  /* 0x0000000000587947 */ /* 0x004fea0003800000 */
.L_x_9208:
[----:B0-234-:R-:W-:Y:S01]  /*f400*/  MOV R2, 0x0 ;  /* 0x0000000000027802 */ /* 0x01dfe20000000f00 */
        /* <DEDUP_REMOVED lines=15> */
.L_x_9236:
[----:B------:R-:W-:Y:S01]  /*f500*/  CS2R R2, SRZ ;  /* 0x0000000000027805 */ /* 0x000fe2000001ff00 */
[----:B------:R-:W-:Y:S06]  /*f510*/  BRA `(.L_x_9209) ;  /* 0x0000000000107947 */ /* 0x000fec0003800000 */
.L_x_9233:
[----:B0-234-:R2:W5:Y:S01]  /*f520*/  LDG.E.64 R2, desc[UR36][R22.64] ;  /* 0x0000002416027981 */ /* 0x01d562000c1e1b00 */
[----:B------:R-:W-:Y:S05]  /*f530*/  BRA `(.L_x_9209) ;  /* 0x0000000000087947 */ /* 0x000fea0003800000 */
.L_x_9232:
[----:B0-234-:R3:W5:Y:S01]  /*f540*/  LDG.E R2, desc[UR36][R22.64] ;  /* 0x0000002416027981 */ /* 0x01d762000c1e1900 */
[----:B------:R-:W-:-:S07]  /*f550*/  IMAD.MOV.U32 R3, RZ, RZ, RZ ;  /* 0x000000ffff037224 */ /* 0x000fce00078e00ff */
.L_x_9209:
[----:B------:R-:W-:Y:S01]  /*f560*/  UPRMT UR4, UR43, 0x9910, URZ ;  /* 0x000099102b047896 */ /* 0x000fe200080000ff */
[----:B-----5:R-:W-:Y:S02]  /*f570*/  ISETP.NE.U32.AND P0, PT, R2, RZ, PT ;  /* 0x000000ff0200720c */ /* 0x020fe40003f05070 */
[----:B------:R-:W-:Y:S01]  /*f580*/  ISETP.NE.U32.AND P1, PT, R18, RZ, PT ;  /* 0x000000ff1200720c */ /* 0x000fe20003f25070 */
[----:B------:R-:W-:Y:S01]  /*f590*/  UISETP.GT.AND UP0, UPT, UR4, 0x9, UPT ;  /* 0x000000090400788c */ /* 0x000fe2000bf04270 */
[----:B------:R-:W-:-:S04]  /*f5a0*/  ISETP.NE.AND.EX P0, PT, R3, RZ, PT, P0 ;  /* 0x000000ff0300720c */ /* 0x000fc80003f05300 */
        /* <DEDUP_REMOVED lines=13> */
.L_x_9240:
[----:B------:R-:W-:Y:S01]  /*f680*/  STG.E.U8 desc[UR36][R16.64], R2 ;  /* 0x0000000210007986 */ /* 0x000fe2000c101124 */
[----:B------:R-:W-:Y:S05]  /*f690*/  EXIT ;  /* 0x000000000000794d */ /* 0x000fea0003800000 */
.L_x_9239:
        /* <DEDUP_REMOVED lines=9> */
.L_x_9243:
[----:B------:R-:W-:Y:S01]  /*f730*/  STG.E desc[UR36][R16.64], R2 ;  /* 0x0000000210007986 */ /* 0x000fe2000c101924 */
[----:B------:R-:W-:Y:S05]  /*f740*/  EXIT ;  /* 0x000000000000794d */ /* 0x000fea0003800000 */
.L_x_9242:
[----:B------:R-:W-:Y:S01]  /*f750*/  STG.E.U16 desc[UR36][R16.64], R2 ;  /* 0x0000000210007986 */ /* 0x000fe2000c101524 */
[----:B------:R-:W-:Y:S05]  /*f760*/  EXIT ;  /* 0x000000000000794d */ /* 0x000fea0003800000 */
.L_x_9238:
        /* <DEDUP_REMOVED lines=9> */
.L_x_9245:
[----:B------:R-:W-:-:S04]  /*f800*/  I2FP.F32.U32 R0, R2 ;  /* 0x0000000200007245 */ /* 0x000fc80000201000 */
[----:B------:R-:W-:-:S05]  /*f810*/  F2FP.F16.F32.PACK_AB R0, RZ, R0 ;  /* 0x00000000ff00723e */ /* 0x000fca00000000ff */
[----:B------:R-:W-:Y:S01]  /*f820*/  STG.E.U16 desc[UR36][R16.64], R0 ;  /* 0x0000000010007986 */ /* 0x000fe2000c101524 */
[----:B------:R-:W-:Y:S05]  /*f830*/  EXIT ;  /* 0x000000000000794d */ /* 0x000fea0003800000 */
.L_x_9244:
        /* <DEDUP_REMOVED lines=10> */
.L_x_9247:
[----:B------:R-:W-:-:S04]  /*f8e0*/  I2FP.F32.U32 R2, R2 ;  /* 0x0000000200027245 */ /* 0x000fc80000201000 */
[----:B------:R-:W-:-:S04]  /*f8f0*/  F2FP.F16.F32.PACK_AB R3, RZ, R2 ;  /* 0x00000002ff03723e */ /* 0x000fc800000000ff */
[----:B------:R-:W-:-:S05]  /*f900*/  PRMT R3, R3, 0x5410, RZ ;  /* 0x0000541003037816 */ /* 0x000fca00000000ff */
[----:B------:R-:W-:Y:S01]  /*f910*/  STG.E desc[UR36][R16.64], R3 ;  /* 0x0000000310007986 */ /* 0x000fe2000c101924 */
[----:B------:R-:W-:Y:S05]  /*f920*/  EXIT ;  /* 0x000000000000794d */ /* 0x000fea0003800000 */
.L_x_9246:
[----:B------:R-:W5:Y:S02]  /*f930*/  I2F.F64.U32 R2, R2 ;  /* 0x0000000200027312 */ /* 0x000f640000201800 */
[----:B-----5:R-:W-:Y:S01]  /*f940*/  STG.E.64 desc[UR36][R16.64], R2 ;  /* 0x0000000210007986 */ /* 0x020fe2000c101b24 */
[----:B------:R-:W-:Y:S05]  /*f950*/  EXIT ;  /* 0x000000000000794d */ /* 0x000fea0003800000 */
.L_x_9237:
        /* <DEDUP_REMOVED lines=12> */
.L_x_9251:
        /* <DEDUP_REMOVED lines=16> */
.L_x_9254:
[----:B------:R-:W-:-:S07]  /*fb20*/  PRMT R8, R0, 0x7610, R8 ;  /* 0x0000761000087816 */ /* 0x000fce0000000008 */
.L_x_9253:
[----:B------:R-:W-:Y:S05]  /*fb30*/  BSYNC.RECONVERGENT B0 ;  /* 0x0000000000007941 */ /* 0x000fea0003800200 */
.L_x_9252:
[----:B------:R-:W-:Y:S01]  /*fb40*/  STG.E.U8 desc[UR36][R16.64], R8 ;  /* 0x0000000810007986 */ /* 0x000fe2000c101124 */
[----:B------:R-:W-:Y:S05]  /*fb50*/  EXIT ;  /* 0x000000000000794d */ /* 0x000fea0003800000 */
.L_x_9250:
        /* <DEDUP_REMOVED lines=16> */
.L_x_9257:
[----:B------:R-:W-:-:S07]  /*fc60*/  PRMT R8, R0, 0x7610, R8 ;  /* 0x0000761000087816 */ /* 0x000fce0000000008 */
.L_x_9256:
[----:B------:R-:W-:Y:S05]  /*fc70*/  BSYNC.RECONVERGENT B0 ;  /* 0x0000000000007941 */ /* 0x000fea0003800200 */
.L_x_9255:
[----:B------:R-:W-:Y:S01]  /*fc80*/  STG.E.U8 desc[UR36][R16.64], R8 ;  /* 0x0000000810007986 */ /* 0x000fe2000c101124 */
[----:B------:R-:W-:Y:S05]  /*fc90*/  EXIT ;  /* 0x000000000000794d */ /* 0x000fea0003800000 */
.L_x_9249:
        /* <DEDUP_REMOVED lines=21> */
.L_x_9259:
[----:B------:R-:W-:-:S05]  /*fdf0*/  IMAD.MOV.U32 R3, RZ, RZ, RZ ;  /* 0x000000ffff037224 */ /* 0x000fca00078e00ff */
[----:B------:R-:W-:Y:S01]  /*fe00*/  STG.E.64 desc[UR36][R16.64], R2 ;  /* 0x0000000210007986 */ /* 0x000fe2000c101b24 */
[----:B------:R-:W-:Y:S05]  /*fe10*/  EXIT ;  /* 0x000000000000794d */ /* 0x000fea0003800000 */
.L_x_9258:
[----:B------:R-:W-:Y:S01]  /*fe20*/  STG.E desc[UR36][R16.64], R2 ;  /* 0x0000000210007986 */ /* 0x000fe2000c101924 */
[----:B------:R-:W-:Y:S05]  /*fe30*/  EXIT ;  /* 0x000000000000794d */ /* 0x000fea0003800000 */
.L_x_9248:
        /* <DEDUP_REMOVED lines=8> */
.L_x_9261:
[----:B------:R-:W-:Y:S01]  /*fec0*/  CS2R R6, SRZ ;  /* 0x0000000000067805 */ /* 0x000fe2000001ff00 */
[----:B------:R-:W5:Y:S04]  /*fed0*/  I2F.F64.U32 R4, R2 ;  /* 0x0000000200047312 */ /* 0x000f680000201800 */
[----:B-----5:R-:W-:Y:S01]  /*fee0*/  STG.E.128 desc[UR36][R16.64], R4 ;  /* 0x0000000410007986 */ /* 0x020fe2000c101d24 */
[----:B------:R-:W-:Y:S05]  /*fef0*/  EXIT ;  /* 0x000000000000794d */ /* 0x000fea0003800000 */
.L_x_9260:
[----:B------:R-:W-:-:S09]  /*ff00*/  UISETP.NE.AND UP0, UPT, UR4, 0xf, UPT ;  /* 0x0000000f0400788c */ /* 0x000fd2000bf05270 */
[----:B------:R-:W-:Y:S05]  /*ff10*/  BRA.U !UP0, `(.L_x_9262) ;  /* 0x0000000108d47547 */ /* 0x000fea000b800000 */
[----:B------:R-:W-:-:S09]  /*ff20*/  UISETP.NE.AND UP0, UPT, UR4, 0x17, UPT ;  /* 0x000000170400788c */ /* 0x000fd2000bf05270 */
[----:B------:R-:W-:Y:S05]  /*ff30*/  BRA.U !UP0, `(.L_x_9263) ;  /* 0x0000000108847547 */ /* 0x000fea000b800000 */
[----:B------:R-:W-:-:S09]  /*ff40*/  UISETP.NE.AND UP0, UPT, UR4, 0x18, UPT ;  /* 0x000000180400788c */ /* 0x000fd2000bf05270 */
[----:B------:R-:W-:Y:S05]  /*ff50*/  BRA.U !UP0, `(.L_x_9264) ;  /* 0x0000000108447547 */ /* 0x000fea000b800000 */
.L_x_9241:
[----:B------:R-:W-:Y:S01]  /*ff60*/  MOV R0, 0x0 ;  /* 0x0000000000007802 */ /* 0x000fe20000000f00 */
[----:B------:R-:W5:Y:S01]  /*ff70*/  LDCU.64 UR4, c[0x4][0x140] ;  /* 0x01002800ff0477ac */ /* 0x000f620008000a00 */
[----:B------:R-:W-:Y:S02]  /*ff80*/  HFMA2 R8, -RZ, RZ, 0, 6.020069122314453125e-06 ;  /* 0x00000065ff087431 */ /* 0x000fe400000001ff */
[----:B------:R-:W-:Y:S01]  /*ff90*/  IMAD.MOV.U32 R12, RZ, RZ, 0x1 ;  /* 0x00000001ff0c7424 */ /* 0x000fe200078e00ff */
[----:B------:R0:W0:Y:S01]  /*ffa0*/  LDC.64 R2, c[0x4][R0] ;  /* 0x0100000000027b82 */ /* 0x0000220000000a00 */
[----:B------:R-:W1:Y:S01]  /*ffb0*/  LDCU.64 UR6, c[0x4][0x148] ;  /* 0x01002900ff0677ac */ /* 0x000e620008000a00 */
[----:B------:R-:W-:Y:S01]  /*ffc0*/  IMAD.MOV.U32 R13, RZ, RZ, RZ ;  /* 0x000000ffff0d7224 */ /* 0x000fe200078e00ff */
[----:B------:R-:W2:Y:S01]  /*ffd0*/  LDCU.64 UR8, c[0x4][0x10] ;  /* 0x01000200ff0877ac */ /* 0x000ea20008000a00 */
[----:B-----5:R-:W-:Y:S01]  /*ffe0*/  MOV R4, UR4 ;  /* 0x0000000400047c02 */ /* 0x020fe20008000f00 */
[----:B------:R-:W-:-:S02]  /*fff0*/  IMAD.U32 R5, RZ, RZ, UR5 ;  /* 0x00000005ff057e24 */ /* 0x000fc4000f8e00ff */
[----:B-1----:R-:W-:Y:S01]  /*10000*/  IMAD.U32 R6, RZ, RZ, UR6 ;  /* 0x00000006ff067e24 */ /* 0x002fe2000f8e00ff */
[----:B------:R-:W-:Y:S01]  /*10010*/  MOV R7, UR7 ;  /* 0x0000000700077c02 */ /* 0x000fe20008000f00 */
[----:B--2---:R-:W-:Y:S02]  /*10020*/  IMAD.U32 R10, RZ, RZ, UR8 ;  /* 0x00000008ff0a7e24 */ /* 0x004fe4000f8e00ff */
[----:B------:R-:W-:-:S07]  /*10030*/  IMAD.U32 R11, RZ, RZ, UR9 ;  /* 0x00000009ff0b7e24 */ /* 0x000fce000f8e00ff */
[----:B------:R-:W-:-:S07]  /*10040*/  LEPC R20, `(.L_x_9265) ;  /* 0x000000001014794e */ /* 0x000fce0000000000 */
[----:B0--34-:R-:W-:Y:S05]  /*10050*/  CALL.ABS.NOINC R2 ;  /* 0x0000000002007343 */ /* 0x019fea0003c00000 */
.L_x_9265:
[----:B------:R-:W-:Y:S05]  /*10060*/  EXIT ;  /* 0x000000000000794d */ /* 0x000fea0003800000 */
.L_x_9264:
        /* <DEDUP_REMOVED lines=11> */
.L_x_9267:
[----:B------:R-:W-:Y:S05]  /*10120*/  BSYNC.RECONVERGENT B0 ;  /* 0x0000000000007941 */ /* 0x000fea0003800200 */
.L_x_9266:
[----:B------:R-:W-:Y:S01]  /*10130*/  STG.E.U8 desc[UR36][R16.64], R3 ;  /* 0x0000000310007986 */ /* 0x000fe2000c101124 */
[----:B------:R-:W-:Y:S05]  /*10140*/  EXIT ;  /* 0x000000000000794d */ /* 0x000fea0003800000 */
.L_x_9263:
        /* <DEDUP_REMOVED lines=13> */
.L_x_9268:
[----:B------:R-:W-:Y:S01]  /*10220*/  IMAD.MOV.U32 R3, RZ, RZ, 0x7f ;  /* 0x0000007fff037424 */ /* 0x000fe200078e00ff */
[----:B------:R-:W-:-:S04]  /*10230*/  ISETP.GT.U32.AND P0, PT, R5, 0x7f800000, PT ;  /* 0x7f8000000500780c */ /* 0x000fc80003f04070 */
[----:B------:R-:W-:-:S05]  /*10240*/  SEL R3, R3, 0x7c, P0 ;  /* 0x0000007c03037807 */ /* 0x000fca0000000000 */
[----:B------:R-:W-:Y:S01]  /*10250*/  STG.E.U8 desc[UR36][R16.64], R3 ;  /* 0x0000000310007986 */ /* 0x000fe2000c101124 */
[----:B------:R-:W-:Y:S05]  /*10260*/  EXIT ;  /* 0x000000000000794d */ /* 0x000fea0003800000 */
.L_x_9262:
[----:B------:R-:W-:-:S04]  /*10270*/  I2FP.F32.U32 R0, R2 ;  /* 0x0000000200007245 */ /* 0x000fc80000201000 */
[----:B------:R-:W-:-:S05]  /*10280*/  F2FP.BF16.F32.PACK_AB R0, RZ, R0 ;  /* 0x00000000ff00723e */ /* 0x000fca00000010ff */
[----:B------:R-:W-:Y:S01]  /*10290*/  STG.E.U16 desc[UR36][R16.64], R0 ;  /* 0x0000000010007986 */ /* 0x000fe2000c101524 */
[----:B------:R-:W-:Y:S05]  /*102a0*/  EXIT ;  /* 0x000000000000794d */ /* 0x000fea0003800000 */
.L_x_9269:
        /* <DEDUP_REMOVED lines=13> */
.L_x_42779:


//--------------------- .text._ZN2at6native27unrolled_elementwise_kernelINS0_13BinaryFunctorIllbZZZNS0_23logical_xor_kernel_cudaERNS_14TensorIteratorEENKUlvE0_clEvENKUlvE2_clEvEUlllE_EESt5arrayIPcLm3EELi4E23TrivialOffsetCalculatorILi2EjESC_ILi1EjENS0_6memory12LoadWithCastILi2EEENSF_13StoreWithCastILi1EEEEEviT_T0_T2_T3_T4_T5_ --------------------------
	.section	.text._ZN2at6native27unrolled_elementwise_kernelINS0_13BinaryFunctorIllbZZZNS0_23logical_xor_kernel_cudaERNS_14TensorIteratorEENKUlvE0_clEvENKUlvE2_clEvEUlllE_EESt5arrayIPcLm3EELi4E23TrivialOffsetCalculatorILi2EjESC_ILi1EjENS0_6memory12LoadWithCastILi2EEENSF_13StoreWithCastILi1EEEEEviT_T0_T2_T3_T4_T5_,"ax",@progbits
	.align	128
        .global         _ZN2at6native27unrolled_elementwise_kernelINS0_13BinaryFunctorIllbZZZNS0_23logical_xor_kernel_cudaERNS_14TensorIteratorEENKUlvE0_clEvENKUlvE2_clEvEUlllE_EESt5arrayIPcLm3EELi4E23TrivialOffsetCalculatorILi2EjESC_ILi1EjENS0_6memory12LoadWithCastILi2EEENSF_13StoreWithCastILi1EEEEEviT_T0_T2_T3_T4_T5_
        .type           _ZN2at6native27unrolled_elementwise_kernelINS0_13BinaryFunctorIllbZZZNS0_23logical_xor_kernel_cudaERNS_14TensorIteratorEENKUlvE0_clEvENKUlvE2_clEvEUlllE_EESt5arrayIPcLm3EELi4E23TrivialOffsetCalculatorILi2EjESC_ILi1EjENS0_6memory12LoadWithCastILi2EEENSF_13StoreWithCastILi1EEEEEviT_T0_T2_T3_T4_T5_,@function
        .size           _ZN2at6native27unrolled_elementwise_kernelINS0_13BinaryFunctorIllbZZZNS0_23logical_xor_kernel_cudaERNS_14TensorIteratorEENKUlvE0_clEvENKUlvE2_clEvEUlllE_EESt5arrayIPcLm3EELi4E23TrivialOffsetCalculatorILi2EjESC_ILi1EjENS0_6memory12LoadWithCastILi2EEENSF_13StoreWithCastILi1EEEEEviT_T0_T2_T3_T4_T5_,(.L_x_42780 - _ZN2at6native27unrolled_elementwise_kernelINS0_13BinaryFunctorIllbZZZNS0_23logical_xor_kernel_cudaERNS_14TensorIteratorEENKUlvE0_clEvENKUlvE2_clEvEUlllE_EESt5arrayIPcLm3EELi4E23TrivialOffsetCalculatorILi2EjESC_ILi1EjENS0_6memory12LoadWithCastILi2EEENSF_13StoreWithCastILi1EEEEEviT_T0_T2_T3_T4_T5_)
        .other          _ZN2at6native27unrolled_elementwise_kernelINS0_13BinaryFunctorIllbZZZNS0_23logical_xor_kernel_cudaERNS_14TensorIteratorEENKUlvE0_clEvENKUlvE2_clEvEUlllE_EESt5arrayIPcLm3EELi4E23TrivialOffsetCalculatorILi2EjESC_ILi1EjENS0_6memory12LoadWithCastILi2EEENSF_13StoreWithCastILi1EEEEEviT_T0_T2_T3_T4_T5_,@"STO_CUDA_ENTRY STV_DEFAULT"
_ZN2at6native27unrolled_elementwise_kernelINS0_13BinaryFunctorIllbZZZNS0_23logical_xor_kernel_cudaERNS_14TensorIteratorEENKUlvE0_clEvENKUlvE2_clEvEUlllE_EESt5arrayIPcLm3EELi4E23TrivialOffsetCalculatorILi2EjESC_ILi1EjENS0_6memory12LoadWithCastILi2EEENSF_13StoreWithCastILi1EEEEEviT_T0_T2_T3_T4_T5_:
.text._ZN2at6native27unrolled_elementwise_kernelINS0_13BinaryFunctorIllbZZZNS0_23logical_xor_kernel_cudaERNS_14TensorIteratorEENKUlvE0_clEvENKUlvE2_clEvEUlllE_EESt5arrayIPcLm3EELi4E23TrivialOffsetCalculatorILi2EjESC_ILi1EjENS0_6memory12LoadWithCastILi2EEENSF_13StoreWithCastILi1EEEEEviT_T0_T2_T3_T4_T5_:
        /* <DEDUP_REMOVED lines=36> */
.L_x_9275:
[----:B------:R1:W5:Y:S01]  /*0240*/  LDG.E.U8 R18, desc[UR36][R4.64] ;  /* 0x0000002404127981 */ /* 0x000362000c1e1100 */
[----:B------:R-:W-:Y:S01]  /*0250*/  IMAD.MOV.U32 R19, RZ, RZ, RZ ;  /* 0x000000ffff137224 */ /* 0x000fe200078e00ff */
[----:B------:R-:W-:Y:S06]  /*0260*/  BRA `(.L_x_9277) ;  /* 0x0000000c00447947 */ /* 0x000fec0003800000 */
.L_x_9274:
        /* <DEDUP_REMOVED lines=8> */
.L_x_9279:
[----:B------:R-:W2:Y:S02]  /*02f0*/  LDG.E R18, desc[UR36][R4.64] ;  /* 0x0000002404127981 */ /* 0x000ea4000c1e1900 */
[----:B--2---:R-:W-:Y:S01]  /*0300*/  SHF.R.S32.HI R19, RZ, 0x1f, R18 ;  /* 0x0000001fff137819 */ /* 0x004fe20000011412 */
[----:B------:R-:W-:Y:S06]  /*0310*/  BRA `(.L_x_9277) ;  /* 0x0000000c00187947 */ /* 0x000fec0003800000 */
.L_x_9278:
[----:B------:R-:W2:Y:S02]  /*0320*/  LDG.E.S16 R18, desc[UR36][R4.64] ;  /* 0x0000002404127981 */ /* 0x000ea4000c1e1700 */
[----:B--2---:R-:W-:Y:S01]  /*0330*/  SHF.R.S32.HI R19, RZ, 0x1f, R18 ;  /* 0x0000001fff137819 */ /* 0x004fe20000011412 */
[----:B------:R-:W-:Y:S06]  /*0340*/  BRA `(.L_x_9277) ;  /* 0x0000000c000c7947 */ /* 0x000fec0003800000 */
.L_x_9273:
[----:B------:R-:W-:-:S09]  /*0350*/  UISETP.GT.AND UP0, UPT, UR4, 0x6, UPT ;  /* 0x000000060400788c */ /* 0x000fd2000bf04270 */
[----:B------:R-:W-:Y:S05]  /*0360*/  BRA.U UP0, `(.L_x_9280) ;  /* 0x00000001002c7547 */ /* 0x000fea000b800000 */
[----:B------:R-:W-:-:S09]  /*0370*/  UISETP.NE.AND UP0, UPT, UR4, 0x5, UPT ;  /* 0x000000050400788c */ /* 0x000fd2000bf05270 */
[----:B------:R-:W-:Y:S05]  /*0380*/  BRA.U !UP0, `(.L_x_9281) ;  /* 0x0000000108147547 */ /* 0x000fea000b800000 */
[----:B------:R-:W-:-:S09]  /*0390*/  UISETP.NE.AND UP0, UPT, UR4, 0x6, UPT ;  /* 0x000000060400788c */ /* 0x000fd2000bf05270 */
[----:B------:R-:W-:Y:S05]  /*03a0*/  BRA.U UP0, `(.L_x_9276) ;  /* 0x0000000900707547 */ /* 0x000fea000b800000 */
[----:B------:R-:W2:Y:S02]  /*03b0*/  LDG.E R4, desc[UR36][R4.64] ;  /* 0x0000002404047981 */ /* 0x000ea4000c1e1900 */
[----:B--2---:R2:W3:Y:S02]  /*03c0*/  F2I.S64.TRUNC R18, R4 ;  /* 0x0000000400127311 */ /* 0x0044e4000020d900 */
[----:B--23--:R-:W-:Y:S05]  /*03d0*/  BRA `(.L_x_9277) ;  /* 0x0000000800e87947 */ /* 0x00cfea0003800000 */
.L_x_9281:
[----:B------:R-:W2:Y:S02]  /*03e0*/  LDG.E.U16 R4, desc[UR36][R4.64] ;  /* 0x0000002404047981 */ /* 0x000ea4000c1e1500 */
[----:B--2---:R-:W-:-:S06]  /*03f0*/  HADD2.F32 R18, -RZ, R4.H0_H0 ;  /* 0x20000004ff127230 */ /* 0x004fcc0000004100 */
[----:B------:R-:W2:Y:S02]  /*0400*/  F2I.S64.TRUNC R18, R18 ;  /* 0x0000001200127311 */ /* 0x000ea4000020d900 */
[----:B--2---:R-:W-:Y:S05]  /*0410*/  BRA `(.L_x_9277) ;  /* 0x0000000800d87947 */ /* 0x004fea0003800000 */
.L_x_9280:
[----:B------:R-:W-:-:S09]  /*0420*/  UISETP.NE.AND UP0, UPT, UR4, 0x7, UPT ;  /* 0x000000070400788c */ /* 0x000fd2000bf05270 */
[----:B------:R-:W-:Y:S05]  /*0430*/  BRA.U !UP0, `(.L_x_9282) ;  /* 0x00000001082c7547 */ /* 0x000fea000b800000 */
[----:B------:R-:W-:-:S09]  /*0440*/  UISETP.NE.AND UP0, UPT, UR4, 0x8, UPT ;  /* 0x000000080400788c */ /* 0x000fd2000bf05270 */
[----:B------:R-:W-:Y:S05]  /*0450*/  BRA.U !UP0, `(.L_x_9283) ;  /* 0x0000000108147547 */ /* 0x000fea000b800000 */
[----:B------:R-:W-:-:S09]  /*0460*/  UISETP.NE.AND UP0, UPT, UR4, 0x9, UPT ;  /* 0x000000090400788c */ /* 0x000fd2000bf05270 */
[----:B------:R-:W-:Y:S05]  /*0470*/  BRA.U UP0, `(.L_x_9276) ;  /* 0x00000009003c7547 */ /* 0x000fea000b800000 */
[----:B------:R-:W2:Y:S02]  /*0480*/  LDG.E R4, desc[UR36][R4.64] ;  /* 0x0000002404047981 */ /* 0x000ea4000c1e1900 */
[----:B--2---:R2:W3:Y:S02]  /*0490*/  F2I.S64.TRUNC R18, R4 ;  /* 0x0000000400127311 */ /* 0x0044e4000020d900 */
[----:B--23--:R-:W-:Y:S05]  /*04a0*/  BRA `(.L_x_9277) ;  /* 0x0000000800b47947 */ /* 0x00cfea0003800000 */
.L_x_9283:
[----:B------:R-:W2:Y:S02]  /*04b0*/  LDG.E.U16 R4, desc[UR36][R4.64] ;  /* 0x0000002404047981 */ /* 0x000ea4000c1e1500 */
[----:B--2---:R-:W-:-:S06]  /*04c0*/  HADD2.F32 R18, -RZ, R4.H0_H0 ;  /* 0x20000004ff127230 */ /* 0x004fcc0000004100 */
[----:B------:R-:W2:Y:S02]  /*04d0*/  F2I.S64.TRUNC R18, R18 ;  /* 0x0000001200127311 */ /* 0x000ea4000020d900 */
[----:B--2---:R-:W-:Y:S05]  /*04e0*/  BRA `(.L_x_9277) ;  /* 0x0000000800a47947 */ /* 0x004fea0003800000 */
.L_x_9282:
[----:B------:R-:W2:Y:S02]  /*04f0*/  LDG.E.64 R4, desc[UR36][R4.64] ;  /* 0x0000002404047981 */ /* 0x000ea4000c1e1b00 */
[----:B--2---:R2:W3:Y:S02]  /*0500*/  F2I.S64.F64.TRUNC R18, R4 ;  /* 0x0000000400127311 */ /* 0x0044e4000030d900 */
[----:B--23--:R-:W-:Y:S05]  /*0510*/  BRA `(.L_x_9277) ;  /* 0x0000000800987947 */ /* 0x00cfea0003800000 */
.L_x_9272:
        /* <DEDUP_REMOVED lines=13> */
.L_x_9286:
[----:B------:R-:W2:Y:S02]  /*05f0*/  LDG.E.64 R4, desc[UR36][R4.64] ;  /* 0x0000002404047981 */ /* 0x000ea4000c1e1b00 */
[----:B--2---:R2:W3:Y:S02]  /*0600*/  F2I.S64.F64.TRUNC R18, R4 ;  /* 0x0000000400127311 */ /* 0x0044e4000030d900 */
[----:B--23--:R-:W-:Y:S05]  /*0610*/  BRA `(.L_x_9277) ;  /* 0x0000000800587947 */ /* 0x00cfea0003800000 */
.L_x_9285:
        /* <DEDUP_REMOVED lines=26> */
.L_x_9288:
        /* <DEDUP_REMOVED lines=14> */
.L_x_9287:
[----:B------:R-:W2:Y:S02]  /*08a0*/  LDG.E.U16 R18, desc[UR36][R4.64] ;  /* 0x0000002404127981 */ /* 0x000ea4000c1e1500 */
[----:B--2---:R-:W-:-:S06]  /*08b0*/  IMAD.U32 R18, R18, 0x10000, RZ ;  /* 0x0001000012127824 */ /* 0x004fcc00078e00ff */
[----:B------:R-:W2:Y:S02]  /*08c0*/  F2I.S64.TRUNC R18, R18 ;  /* 0x0000001200127311 */ /* 0x000ea4000020d900 */
[----:B--2---:R-:W-:Y:S05]  /*08d0*/  BRA `(.L_x_9277) ;  /* 0x0000000400a87947 */ /* 0x004fea0003800000 */
.L_x_9284:
        /* <DEDUP_REMOVED lines=11> */
.L_x_9291:
        /* <DEDUP_REMOVED lines=21> */
.L_x_9295:
[----:B------:R-:W-:Y:S05]  /*0ae0*/  BSYNC.RECONVERGENT B1 ;  /* 0x0000000000017941 */ /* 0x000fea0003800200 */
.L_x_9294:
[----:B------:R-:W-:Y:S01]  /*0af0*/  IMAD.SHL.U32 R0, R0, 0x100000, RZ ;  /* 0x0010000000007824 */ /* 0x000fe200078e00ff */
[----:B------:R-:W-:-:S04]  /*0b00*/  LEA R3, R3, 0x3b800000, 0x17 ;  /* 0x3b80000003037811 */ /* 0x000fc800078eb8ff */
[----:B------:R-:W-:-:S07]  /*0b10*/  LOP3.LUT R18, R3, R0, R7, 0xfe, !PT ;  /* 0x0000000003127212 */ /* 0x000fce00078efe07 */
.L_x_9293:
[----:B------:R-:W-:Y:S05]  /*0b20*/  BSYNC.RECONVERGENT B0 ;  /* 0x0000000000007941 */ /* 0x000fea0003800200 */
.L_x_9292:
[----:B------:R-:W4:Y:S02]  /*0b30*/  F2I.S64.TRUNC R18, R18 ;  /* 0x0000001200127311 */ /* 0x000f24000020d900 */
[----:B----4-:R-:W-:Y:S05]  /*0b40*/  BRA `(.L_x_9277) ;  /* 0x00000004000c7947 */ /* 0x010fea0003800000 */
.L_x_9290:
        /* <DEDUP_REMOVED lines=21> */
.L_x_9299:
[----:B------:R-:W-:Y:S05]  /*0ca0*/  BSYNC.RECONVERGENT B1 ;  /* 0x0000000000017941 */ /* 0x000fea0003800200 */
.L_x_9298:
[----:B------:R-:W-:Y:S01]  /*0cb0*/  IMAD.SHL.U32 R0, R0, 0x200000, RZ ;  /* 0x0020000000007824 */ /* 0x000fe200078e00ff */
[----:B------:R-:W-:-:S04]  /*0cc0*/  LEA R3, R3, 0x37800000, 0x17 ;  /* 0x3780000003037811 */ /* 0x000fc800078eb8ff */
[----:B------:R-:W-:-:S07]  /*0cd0*/  LOP3.LUT R18, R3, R0, R7, 0xfe, !PT ;  /* 0x0000000003127212 */ /* 0x000fce00078efe07 */
.L_x_9297:
[----:B------:R-:W-:Y:S05]  /*0ce0*/  BSYNC.RECONVERGENT B0 ;  /* 0x0000000000007941 */ /* 0x000fea0003800200 */
.L_x_9296:
[----:B------:R-:W4:Y:S02]  /*0cf0*/  F2I.S64.TRUNC R18, R18 ;  /* 0x0000001200127311 */ /* 0x000f24000020d900 */
[----:B----4-:R-:W-:Y:S05]  /*0d00*/  BRA `(.L_x_9277) ;  /* 0x00000000009c7947 */ /* 0x010fea0003800000 */
.L_x_9289:
[----:B------:R-:W-:-:S09]  /*0d10*/  UISETP.NE.AND UP0, UPT, UR4, 0x1c, UPT ;  /* 0x0000001c0400788c */ /* 0x000fd2000bf05270 */
[----:B------:R-:W-:Y:S05]  /*0d20*/  BRA.U !UP0, `(.L_x_9300) ;  /* 0x00000001088c7547 */ /* 0x000fea000b800000 */
[----:B------:R-:W-:-:S09]  /*0d30*/  UISETP.NE.AND UP0, UPT, UR4, 0x1d, UPT ;  /* 0x0000001d0400788c */ /* 0x000fd2000bf05270 */
[----:B------:R-:W-:Y:S05]  /*0d40*/  BRA.U !UP0, `(.L_x_9301) ;  /* 0x00000001087c7547 */ /* 0x000fea000b800000 */
[----:B------:R-:W-:-:S09]  /*0d50*/  UISETP.NE.AND UP0, UPT, UR4, 0x2c, UPT ;  /* 0x0000002c0400788c */ /* 0x000fd2000bf05270 */
[----:B------:R-:W-:Y:S05]  /*0d60*/  BRA.U !UP0, `(.L_x_9302) ;  /* 0x0000000108487547 */ /* 0x000fea000b800000 */
.L_x_9276:
        /* <DEDUP_REMOVED lines=16> */
.L_x_9303:
[----:B------:R-:W-:Y:S01]  /*0e70*/  CS2R R18, SRZ ;  /* 0x0000000000127805 */ /* 0x000fe2000001ff00 */
[----:B------:R-:W-:Y:S06]  /*0e80*/  BRA `(.L_x_9277) ;  /* 0x00000000003c7947 */ /* 0x000fec0003800000 */
.L_x_9302:
        /* <DEDUP_REMOVED lines=8> */
.L_x_9305:
[----:B------:R-:W-:Y:S05]  /*0f10*/  BSYNC.RECONVERGENT B0 ;  /* 0x0000000000007941 */ /* 0x000fea0003800200 */
.L_x_9304:
[----:B------:R-:W2:Y:S02]  /*0f20*/  F2I.S64.TRUNC R18, R18 ;  /* 0x0000001200127311 */ /* 0x000ea4000020d900 */
[----:B--2---:R-:W-:Y:S05]  /*0f30*/  BRA `(.L_x_9277) ;  /* 0x0000000000107947 */ /* 0x004fea0003800000 */
.L_x_9301:
[----:B------:R2:W5:Y:S01]  /*0f40*/  LDG.E.64 R18, desc[UR36][R4.64] ;  /* 0x0000002404127981 */ /* 0x000562000c1e1b00 */
[----:B------:R-:W-:Y:S05]  /*0f50*/  BRA `(.L_x_9277) ;  /* 0x0000000000087947 */ /* 0x000fea0003800000 */
.L_x_9300:
[----:B------:R3:W5:Y:S01]  /*0f60*/  LDG.E R18, desc[UR36][R4.64] ;  /* 0x0000002404127981 */ /* 0x000762000c1e1900 */
[----:B------:R-:W-:-:S07]  /*0f70*/  IMAD.MOV.U32 R19, RZ, RZ, RZ ;  /* 0x000000ffff137224 */ /* 0x000fce00078e00ff */
.L_x_9277:
[----:B------:R-:W1:Y:S01]  /*0f80*/  LDC.64 R6, c[0x0][0x398] ;  /* 0x0000e600ff067b82 */ /* 0x000e620000000a00 */
[----:B------:R-:W3:Y:S01]  /*0f90*/  LDCU UR5, c[0x0][0x3ac] ;  /* 0x00007580ff0577ac */ /* 0x000ee20008000800 */
        /* <DEDUP_REMOVED lines=14> */
[----:B0-2-4-:R-:W2:Y:S02]  /*1080*/  LDG.E.S8 R4, desc[UR36][R6.64] ;  /* 0x0000002406047981 */ /* 0x015ea4000c1e1300 */
[----:B--2---:R-:W-:Y:S01]  /*1090*/  SHF.R.S32.HI R5, RZ, 0x1f, R4 ;  /* 0x0000001fff057819 */ /* 0x004fe20000011404 */
[----:B------:R-:W-:Y:S06]  /*10a0*/  BRA `(.L_x_9311) ;  /* 0x0000000c00507947 */ /* 0x000fec0003800000 */
.L_x_9309:
[----:B0-2-4-:R0:W5:Y:S01]  /*10b0*/  LDG.E.U8 R4, desc[UR36][R6.64] ;  /* 0x0000002406047981 */ /* 0x015162000c1e1100 */
[----:B------:R-:W-:Y:S01]  /*10c0*/  IMAD.MOV.U32 R5, RZ, RZ, RZ ;  /* 0x000000ffff057224 */ /* 0x000fe200078e00ff */
[----:B------:R-:W-:Y:S06]  /*10d0*/  BRA `(.L_x_9311) ;  /* 0x0000000c00447947 */ /* 0x000fec0003800000 */
.L_x_9308:
[----:B------:R-:W-:-:S09]  /*10e0*/  UISETP.NE.AND UP0, UPT, UR4, 0x2, UPT ;  /* 0x000000020400788c */ /* 0x000fd2000bf05270 */
[----:B------:R-:W-:Y:S05]  /*10f0*/  BRA.U !UP0, `(.L_x_9312) ;  /* 0x0000000108247547 */ /* 0x000fea000b800000 */
[----:B------:R-:W-:-:S09]  /*1100*/  UISETP.NE.AND UP0, UPT, UR4, 0x3, UPT ;  /* 0x000000030400788c */ /* 0x000fd2000bf05270 */
[----:B------:R-:W-:Y:S05]  /*1110*/  BRA.U !UP0, `(.L_x_9313) ;  /* 0x0000000108107547 */ /* 0x000fea000b800000 */
[----:B------:R-:W-:-:S09]  /*1120*/  UISETP.NE.AND UP0, UPT, UR4, 0x4, UPT ;  /* 0x000000040400788c */ /* 0x000fd2000bf05270 */
[----:B------:R-:W-:Y:S05]  /*1130*/  BRA.U UP0, `(.L_x_9310) ;  /* 0x0000000900a87547 */ /* 0x000fea000b800000 */
[----:B0-2-4-:R1:W5:Y:S01]  /*1140*/  LDG.E.64 R4, desc[UR36][R6.64] ;  /* 0x0000002406047981 */ /* 0x015362000c1e1b00 */
[----:B------:R-:W-:Y:S05]  /*1150*/  BRA `(.L_x_9311) ;  /* 0x0000000c00247947 */ /* 0x000fea0003800000 */
.L_x_9313:
[----:B0-2-4-:R-:W2:Y:S02]  /*1160*/  LDG.E R4, desc[UR36][R6.64] ;  /* 0x0000002406047981 */ /* 0x015ea4000c1e1900 */
[----:B--2---:R-:W-:Y:S01]  /*1170*/  SHF.R.S32.HI R5, RZ, 0x1f, R4 ;  /* 0x0000001fff057819 */ /* 0x004fe20000011404 */
[----:B------:R-:W-:Y:S06]  /*1180*/  BRA `(.L_x_9311) ;  /* 0x0000000c00187947 */ /* 0x000fec0003800000 */
.L_x_9312:
[----:B0-2-4-:R-:W2:Y:S02]  /*1190*/  LDG.E.S16 R4, desc[UR36][R6.64] ;  /* 0x0000002406047981 */ /* 0x015ea4000c1e1700 */
[----:B--2---:R-:W-:Y:S01]  /*11a0*/  SHF.R.S32.HI R5, RZ, 0x1f, R4 ;  /* 0x0000001fff057819 */ /* 0x004fe20000011404 */
[----:B------:R-:W-:Y:S06]  /*11b0*/  BRA `(.L_x_9311) ;  /* 0x0000000c000c7947 */ /* 0x000fec0003800000 */
.L_x_9307:
[----:B------:R-:W-:-:S09]  /*11c0*/  UISETP.GT.AND UP0, UPT, UR4, 0x6, UPT ;  /* 0x000000060400788c */ /* 0x000fd2000bf04270 */
[----:B------:R-:W-:Y:S05]  /*11d0*/  BRA.U UP0, `(.L_x_9314) ;  /* 0x00000001002c7547 */ /* 0x000fea000b800000 */
[----:B------:R-:W-:-:S09]  /*11e0*/  UISETP.NE.AND UP0, UPT, UR4, 0x5, UPT ;  /* 0x000000050400788c */ /* 0x000fd2000bf05270 */
[----:B------:R-:W-:Y:S05]  /*11f0*/  BRA.U !UP0, `(.L_x_9315) ;  /* 0x0000000108147547 */ /* 0x000fea000b800000 */
[----:B------:R-:W-:-:S09]  /*1200*/  UISETP.NE.AND UP0, UPT, UR4, 0x6, UPT ;  /* 0x000000060400788c */ /* 0x000fd2000bf05270 */
[----:B------:R-:W-:Y:S05]  /*1210*/  BRA.U UP0, `(.L_x_9310) ;  /* 0x0000000900707547 */ /* 0x000fea000b800000 */
[----:B0-2-4-:R-:W2:Y:S02]  /*1220*/  LDG.E R4, desc[UR36][R6.64] ;  /* 0x0000002406047981 */ /* 0x015ea4000c1e1900 */
[----:B--2---:R-:W2:Y:S02]  /*1230*/  F2I.S64.TRUNC R4, R4 ;  /* 0x0000000400047311 */ /* 0x004ea4000020d900 */
[----:B--2---:R-:W-:Y:S05]  /*1240*/  BRA `(.L_x_9311) ;  /* 0x0000000800e87947 */ /* 0x004fea0003800000 */
.L_x_9315:
[----:B------:R-:W0:Y:S02]  /*1250*/  LDG.E.U16 R6, desc[UR36][R6.64] ;  /* 0x0000002406067981 */ /* 0x000e24000c1e1500 */
[----:B0-2-4-:R-:W-:-:S06]  /*1260*/  HADD2.F32 R4, -RZ, R6.H0_H0 ;  /* 0x20000006ff047230 */ /* 0x015fcc0000004100 */
[----:B------:R-:W2:Y:S02]  /*1270*/  F2I.S64.TRUNC R4, R4 ;  /* 0x0000000400047311 */ /* 0x000ea4000020d900 */
[----:B--2---:R-:W-:Y:S05]  /*1280*/  BRA `(.L_x_9311) ;  /* 0x0000000800d87947 */ /* 0x004fea0003800000 */
.L_x_9314:
[----:B------:R-:W-:-:S09]  /*1290*/  UISETP.NE.AND UP0, UPT, UR4, 0x7, UPT ;  /* 0x000000070400788c */ /* 0x000fd2000bf05270 */
[----:B------:R-:W-:Y:S05]  /*12a0*/  BRA.U !UP0, `(.L_x_9316) ;  /* 0x00000001082c7547 */ /* 0x000fea000b800000 */
[----:B------:R-:W-:-:S09]  /*12b0*/  UISETP.NE.AND UP0, UPT, UR4, 0x8, UPT ;  /* 0x000000080400788c */ /* 0x000fd2000bf05270 */
[----:B------:R-:W-:Y:S05]  /*12c0*/  BRA.U !UP0, `(.L_x_9317) ;  /* 0x0000000108147547 */ /* 0x000fea000b800000 */
[----:B------:R-:W-:-:S09]  /*12d0*/  UISETP.NE.AND UP0, UPT, UR4, 0x9, UPT ;  /* 0x000000090400788c */ /* 0x000fd2000bf05270 */
[----:B------:R-:W-:Y:S05]  /*12e0*/  BRA.U UP0, `(.L_x_9310) ;  /* 0x00000009003c7547 */ /* 0x000fea000b800000 */
[----:B0-2-4-:R-:W2:Y:S02]  /*12f0*/  LDG.E R4, desc[UR36][R6.64] ;  /* 0x0000002406047981 */ /* 0x015ea4000c1e1900 */
[----:B--2---:R-:W2:Y:S02]  /*1300*/  F2I.S64.TRUNC R4, R4 ;  /* 0x0000000400047311 */ /* 0x004ea4000020d900 */
[----:B--2---:R-:W-:Y:S05]  /*1310*/  BRA `(.L_x_9311) ;  /* 0x0000000800b47947 */ /* 0x004fea0003800000 */
.L_x_9317:
[----:B------:R-:W0:Y:S02]  /*1320*/  LDG.E.U16 R6, desc[UR36][R6.64] ;  /* 0x0000002406067981 */ /* 0x000e24000c1e1500 */
[----:B0-2-4-:R-:W-:-:S06]  /*1330*/  HADD2.F32 R4, -RZ, R6.H0_H0 ;  /* 0x20000006ff047230 */ /* 0x015fcc0000004100 */
[----:B------:R-:W2:Y:S02]  /*1340*/  F2I.S64.TRUNC R4, R4 ;  /* 0x0000000400047311 */ /* 0x000ea4000020d900 */
[----:B--2---:R-:W-:Y:S05]  /*1350*/  BRA `(.L_x_9311) ;  /* 0x0000000800a47947 */ /* 0x004fea0003800000 */
.L_x_9316:
[----:B0-2-4-:R-:W2:Y:S02]  /*1360*/  LDG.E.64 R4, desc[UR36][R6.64] ;  /* 0x0000002406047981 */ /* 0x015ea4000c1e1b00 */
[----:B--2---:R-:W2:Y:S02]  /*1370*/  F2I.S64.F64.TRUNC R4, R4 ;  /* 0x0000000400047311 */ /* 0x004ea4000030d900 */
[----:B--2---:R-:W-:Y:S05]  /*1380*/  BRA `(.L_x_9311) ;  /* 0x0000000800987947 */ /* 0x004fea0003800000 */
.L_x_9306:
        /* <DEDUP_REMOVED lines=9> */
[----:B0-2-4-:R-:W-:Y:S01]  /*1420*/  IMAD.MOV.U32 R5, RZ, RZ, RZ ;  /* 0x000000ffff057224 */ /* 0x015fe200078e00ff */
[----:B---3--:R-:W-:-:S04]  /*1430*/  ISETP.NE.AND P0, PT, R6, RZ, PT ;  /* 0x000000ff0600720c */ /* 0x008fc80003f05270 */
[----:B------:R-:W-:Y:S01]  /*1440*/  SEL R4, RZ, 0x1, !P0 ;  /* 0x00000001ff047807 */ /* 0x000fe20004000000 */
[----:B------:R-:W-:Y:S08]  /*1450*/  BRA `(.L_x_9311) ;  /* 0x0000000800647947 */ /* 0x000ff00003800000 */
.L_x_9320:
[----:B0-2-4-:R-:W2:Y:S02]  /*1460*/  LDG.E.64 R4, desc[UR36][R6.64] ;  /* 0x0000002406047981 */ /* 0x015ea4000c1e1b00 */
[----:B--2---:R-:W0:Y:S02]  /*1470*/  F2I.S64.F64.TRUNC R4, R4 ;  /* 0x0000000400047311 */ /* 0x004e24000030d900 */
[----:B0-----:R-:W-:Y:S05]  /*1480*/  BRA `(.L_x_9311) ;  /* 0x0000000800587947 */ /* 0x001fea0003800000 */
.L_x_9319:
[----:B------:R-:W-:-:S09]  /*1490*/  UISETP.NE.AND UP0, UPT, UR4, 0xf, UPT ;  /* 0x0000000f0400788c */ /* 0x000fd2000bf05270 */
[----:B------:R-:W-:Y:S05]  /*14a0*/  BRA.U !UP0, `(.L_x_9321) ;  /* 0x0000000108987547 */ /* 0x000fea000b800000 */
[----:B------:R-:W-:-:S09]  /*14b0*/  UISETP.NE.AND UP0, UPT, UR4, 0x17, UPT ;  /* 0x000000170400788c */ /* 0x000fd2000bf05270 */
[----:B------:R-:W-:Y:S05]  /*14c0*/  BRA.U !UP0, `(.L_x_9322) ;  /* 0x0000000108587547 */ /* 0x000fea000b800000 */
[----:B------:R-:W-:-:S09]  /*14d0*/  UISETP.NE.AND UP0, UPT, UR4, 0x18, UPT ;  /* 0x000000180400788c */ /* 0x000fd2000bf05270 */
[----:B------:R-:W-:Y:S05]  /*14e0*/  BRA.U UP0, `(.L_x_9310) ;  /* 0x0000000500bc7547 */ /* 0x000fea000b800000 */
[----:B------:R-:W3:Y:S01]  /*14f0*/  LDG.E.U8 R0, desc[UR36][R6.64] ;  /* 0x0000002406007981 */ /* 0x000ee2000c1e1100 */
[----:B0-2-4-:R-:W-:Y:S02]  /*1500*/  IMAD.MOV.U32 R5, RZ, RZ, 0x1f ;  /* 0x0000001fff057424 */ /* 0x015fe400078e00ff */
        /* <DEDUP_REMOVED lines=18> */
.L_x_9322:
[----:B0-2-4-:R-:W2:Y:S02]  /*1630*/  LDG.E.U8 R4, desc[UR36][R6.64] ;  /* 0x0000002406047981 */ /* 0x015ea4000c1e1100 */
        /* <DEDUP_REMOVED lines=11> */
[----:B------:R0:W1:Y:S02]  /*16f0*/  F2I.S64.TRUNC R4, R0 ;  /* 0x0000000000047311 */ /* 0x000064000020d900 */
[----:B01----:R-:W-:Y:S05]  /*1700*/  BRA `(.L_x_9311) ;  /* 0x0000000400b87947 */ /* 0x003fea0003800000 */
.L_x_9321:
[----:B0-2-4-:R-:W2:Y:S02]  /*1710*/  LDG.E.U16 R4, desc[UR36][R6.64] ;  /* 0x0000002406047981 */ /* 0x015ea4000c1e1500 */
[----:B--2---:R-:W-:-:S06]  /*1720*/  IMAD.U32 R4, R4, 0x10000, RZ ;  /* 0x0001000004047824 */ /* 0x004fcc00078e00ff */
[----:B------:R-:W0:Y:S02]  /*1730*/  F2I.S64.TRUNC R4, R4 ;  /* 0x0000000400047311 */ /* 0x000e24000020d900 */
[----:B0-----:R-:W-:Y:S05]  /*1740*/  BRA `(.L_x_9311) ;  /* 0x0000000400a87947 */ /* 0x001fea0003800000 */
.L_x_9318:
        /* <DEDUP_REMOVED lines=8> */
[----:B0-2-4-:R4:W5:Y:S01]  /*17d0*/  LDG.E.U16 R4, desc[UR36][R6.64] ;  /* 0x0000002406047981 */ /* 0x015962000c1e1500 */
[----:B------:R-:W-:Y:S01]  /*17e0*/  IMAD.MOV.U32 R5, RZ, RZ, RZ ;  /* 0x000000ffff057224 */ /* 0x000fe200078e00ff */
[----:B------:R-:W-:Y:S06]  /*17f0*/  BRA `(.L_x_9311) ;  /* 0x00000004007c7947 */ /* 0x000fec0003800000 */
.L_x_9325:
[----:B------:R-:W3:Y:S01]  /*1800*/  LDG.E.U8 R6, desc[UR36][R6.64] ;  /* 0x0000002406067981 */ /* 0x000ee2000c1e1100 */
[----:B------:R-:W-:Y:S01]  /*1810*/  BSSY.RECONVERGENT B0, `(.L_x_9326) ;  /* 0x0000018000007945 */ /* 0x000fe20003800200 */
[----:B0-2-4-:R-:W-:Y:S01]  /*1820*/  IMAD.MOV.U32 R4, RZ, RZ, RZ ;  /* 0x000000ffff047224 */ /* 0x015fe200078e00ff */
[----:B---3--:R-:W-:-:S13]  /*1830*/  ISETP.NE.AND P0, PT, R6, RZ, PT ;  /* 0x000000ff0600720c */ /* 0x008fda0003f05270 */
        /* <DEDUP_REMOVED lines=17> */
.L_x_9329:
[----:B------:R-:W-:Y:S05]  /*1950*/  BSYNC.RECONVERGENT B1 ;  /* 0x0000000000017941 */ /* 0x000fea0003800200 */
.L_x_9328:
[----:B------:R-:W-:Y:S01]  /*1960*/  IMAD.SHL.U32 R0, R0, 0x100000, RZ ;  /* 0x0010000000007824 */ /* 0x000fe200078e00ff */
[----:B------:R-:W-:-:S04]  /*1970*/  LEA R3, R3, 0x3b800000, 0x17 ;  /* 0x3b80000003037811 */ /* 0x000fc800078eb8ff */
[----:B------:R-:W-:-:S07]  /*1980*/  LOP3.LUT R4, R3, R0, R7, 0xfe, !PT ;  /* 0x0000000003047212 */ /* 0x000fce00078efe07 */
.L_x_9327:
[----:B------:R-:W-:Y:S05]  /*1990*/  BSYNC.RECONVERGENT B0 ;  /* 0x0000000000007941 */ /* 0x000fea0003800200 */
.L_x_9326:
[----:B------:R-:W4:Y:S02]  /*19a0*/  F2I.S64.TRUNC R4, R4 ;  /* 0x0000000400047311 */ /* 0x000f24000020d900 */
[----:B----4-:R-:W-:Y:S05]  /*19b0*/  BRA `(.L_x_9311) ;  /* 0x00000004000c7947 */ /* 0x010fea0003800000 */
.L_x_9324:
        /* <DEDUP_REMOVED lines=21> */
.L_x_9333:
[----:B------:R-:W-:Y:S05]  /*1b10*/  BSYNC.RECONVERGENT B1 ;  /* 0x0000000000017941 */ /* 0x000fea0003800200 */
.L_x_9332:
[----:B------:R-:W-:Y:S01]  /*1b20*/  IMAD.SHL.U32 R0, R0, 0x200000, RZ ;  /* 0x0020000000007824 */ /* 0x000fe200078e00ff */
[----:B------:R-:W-:-:S04]  /*1b30*/  LEA R3, R3, 0x37800000, 0x17 ;  /* 0x3780000003037811 */ /* 0x000fc800078eb8ff */
[----:B------:R-:W-:-:S07]  /*1b40*/  LOP3.LUT R4, R3, R0, R7, 0xfe, !PT ;  /* 0x0000000003047212 */ /* 0x000fce00078efe07 */
.L_x_9331:
[----:B------:R-:W-:Y:S05]  /*1b50*/  BSYNC.RECONVERGENT B0 ;  /* 0x0000000000007941 */ /* 0x000fea0003800200 */
.L_x_9330:
[----:B------:R-:W4:Y:S02]  /*1b60*/  F2I.S64.TRUNC R4, R4 ;  /* 0x0000000400047311 */ /* 0x000f24000020d900 */
[----:B----4-:R-:W-:Y:S05]  /*1b70*/  BRA `(.L_x_9311) ;  /* 0x00000000009c7947 */ /* 0x010fea0003800000 */
.L_x_9323:
[----:B------:R-:W-:-:S09]  /*1b80*/  UISETP.NE.AND UP0, UPT, UR4, 0x1c, UPT ;  /* 0x0000001c0400788c */ /* 0x000fd2000bf05270 */
[----:B------:R-:W-:Y:S05]  /*1b90*/  BRA.U !UP0, `(.L_x_9334) ;  /* 0x00000001088c7547 */ /* 0x000fea000b800000 */
[----:B------:R-:W-:-:S09]  /*1ba0*/  UISETP.NE.AND UP0, UPT, UR4, 0x1d, UPT ;  /* 0x0000001d0400788c */ /* 0x000fd2000bf05270 */
[----:B------:R-:W-:Y:S05]  /*1bb0*/  BRA.U !UP0, `(.L_x_9335) ;  /* 0x00000001087c7547 */ /* 0x000fea000b800000 */
[----:B------:R-:W-:-:S09]  /*1bc0*/  UISETP.NE.AND UP0, UPT, UR4, 0x2c, UPT ;  /* 0x0000002c0400788c */ /* 0x000fd2000bf05270 */
[----:B------:R-:W-:Y:S05]  /*1bd0*/  BRA.U !UP0, `(.L_x_9336) ;  /* 0x0000000108487547 */ /* 0x000fea000b800000 */
.L_x_9310:
[----:B------:R-:W-:Y:S01]  /*1be0*/  MOV R14, 0x0 ;  /* 0x00000000000e7802 */ /* 0x000fe20000000f00 */
[----:B------:R-:W0:Y:S01]  /*1bf0*/  LDCU.64 UR4, c[0x4][0x140] ;  /* 0x01002800ff0477ac */ /* 0x000e220008000a00 */
[----:B------:R-:W-:Y:S02]  /*1c00*/  IMAD.MOV.U32 R8, RZ, RZ, 0x4e ;  /* 0x0000004eff087424 */ /* 0x000fe400078e00ff */
[----:B------:R-:W-:Y:S01]  /*1c10*/  IMAD.MOV.U32 R12, RZ, RZ, 0x1 ;  /* 0x00000001ff0c7424 */ /* 0x000fe200078e00ff */
[----:B------:R-:W1:Y:S01]  /*1c20*/  LDCU.64 UR6, c[0x4][0x148] ;  /* 0x01002900ff0677ac */ /* 0x000e620008000a00 */
[----:B------:R-:W3:Y:S01]  /*1c30*/  LDC.64 R14, c[0x4][R14] ;  /* 0x010000000e0e7b82 */ /* 0x000ee20000000a00 */
[----:B------:R-:W-:Y:S01]  /*1c40*/  IMAD.MOV.U32 R13, RZ, RZ, RZ ;  /* 0x000000ffff0d7224 */ /* 0x000fe200078e00ff */
[----:B------:R-:W1:Y:S01]  /*1c50*/  LDCU.64 UR8, c[0x4][0x28] ;  /* 0x01000500ff0877ac */ /* 0x000e620008000a00 */
[----:B0-2-4-:R-:W-:Y:S02]  /*1c60*/  IMAD.U32 R4, RZ, RZ, UR4 ;  /* 0x00000004ff047e24 */ /* 0x015fe4000f8e00ff */
[----:B------:R-:W-:-:S02]  /*1c70*/  IMAD.U32 R5, RZ, RZ, UR5 ;  /* 0x00000005ff057e24 */ /* 0x000fc4000f8e00ff */
[----:B-1----:R-:W-:Y:S02]  /*1c80*/  IMAD.U32 R6, RZ, RZ, UR6 ;  /* 0x00000006ff067e24 */ /* 0x002fe4000f8e00ff */
[----:B------:R-:W-:Y:S02]  /*1c90*/  IMAD.U32 R7, RZ, RZ, UR7 ;  /* 0x00000007ff077e24 */ /* 0x000fe4000f8e00ff */
[----:B------:R-:W-:Y:S02]  /*1ca0*/  IMAD.U32 R10, RZ, RZ, UR8 ;  /* 0x00000008ff0a7e24 */ /* 0x000fe4000f8e00ff */
[----:B------:R-:W-:-:S07]  /*1cb0*/  IMAD.U32 R11, RZ, RZ, UR9 ;  /* 0x00000009ff0b7e24 */ /* 0x000fce000f8e00ff */
[----:B------:R-:W-:-:S07]  /*1cc0*/  LEPC R20, `(.L_x_9337) ;  /* 0x000000001014794e */ /* 0x000fce0000000000 */
[----:B---3-5:R-:W-:Y:S05]  /*1cd0*/  CALL.ABS.NOINC R14 ;  /* 0x000000000e007343 */ /* 0x028fea0003c00000 */
.L_x_9337:
[----:B------:R-:W-:Y:S01]  /*1ce0*/  CS2R R4, SRZ ;  /* 0x0000000000047805 */ /* 0x000fe2000001ff00 */
[----:B------:R-:W-:Y:S06]  /*1cf0*/  BRA `(.L_x_9311) ;  /* 0x00000000003c7947 */ /* 0x000fec0003800000 */
.L_x_9336:
[----:B------:R-:W3:Y:S01]  /*1d00*/  LDG.E.U8 R6, desc[UR36][R6.64] ;  /* 0x0000002406067981 */ /* 0x000ee2000c1e1100 */
[----:B------:R-:W-:Y:S01]  /*1d10*/  BSSY.RECONVERGENT B0, `(.L_x_9338) ;  /* 0x0000007000007945 */ /* 0x000fe20003800200 */
[----:B0-2-4-:R-:W-:Y:S01]  /*1d20*/  IMAD.MOV.U32 R4, RZ, RZ, 0x400000 ;  /* 0x00400000ff047424 */ /* 0x015fe200078e00ff */
[----:B---3--:R-:W-:-:S13]  /*1d30*/  ISETP.NE.AND P0, PT, R6, RZ, PT ;  /* 0x000000ff0600720c */ /* 0x008fda0003f05270 */
[----:B------:R-:W-:Y:S05]  /*1d40*/  @!P0 BRA `(.L_x_9339) ;  /* 0x00000000000c8947 */ /* 0x000fea0003800000 */
[----:B------:R-:W-:-:S13]  /*1d50*/  ISETP.NE.AND P0, PT, R6, 0xff, PT ;  /* 0x000000ff0600780c */ /* 0x000fda0003f05270 */
[----:B------:R-:W-:Y:S02]  /*1d60*/  @!P0 IMAD.MOV.U32 R4, RZ, RZ, 0x7f800001 ;  /* 0x7f800001ff048424 */ /* 0x000fe400078e00ff */
[----:B------:R-:W-:-:S07]  /*1d70*/  @P0 IMAD.SHL.U32 R4, R6, 0x800000, RZ ;  /* 0x0080000006040824 */ /* 0x000fce00078e00ff */
.L_x_9339:
[----:B------:R-:W-:Y:S05]  /*1d80*/  BSYNC.RECONVERGENT B0 ;  /* 0x0000000000007941 */ /* 0x000fea0003800200 */
.L_x_9338:
[----:B------:R-:W2:Y:S02]  /*1d90*/  F2I.S64.TRUNC R4, R4 ;  /* 0x0000000400047311 */ /* 0x000ea4000020d900 */
[----:B--2---:R-:W-:Y:S05]  /*1da0*/  BRA `(.L_x_9311) ;  /* 0x0000000000107947 */ /* 0x004fea0003800000 */
.L_x_9335:
[----:B0-2-4-:R2:W5:Y:S01]  /*1db0*/  LDG.E.64 R4, desc[UR36][R6.64] ;  /* 0x0000002406047981 */ /* 0x015562000c1e1b00 */
[----:B------:R-:W-:Y:S05]  /*1dc0*/  BRA `(.L_x_9311) ;  /* 0x0000000000087947 */ /* 0x000fea0003800000 */
.L_x_9334:
[----:B0-2-4-:R3:W5:Y:S01]  /*1dd0*/  LDG.E R4, desc[UR36][R6.64] ;  /* 0x0000002406047981 */ /* 0x015762000c1e1900 */
[----:B------:R-:W-:-:S07]  /*1de0*/  IMAD.MOV.U32 R5, RZ, RZ, RZ ;  /* 0x000000ffff057224 */ /* 0x000fce00078e00ff */
.L_x_9311:
[----:B-----5:R-:W-:Y:S01]  /*1df0*/  ISETP.NE.U32.AND P0, PT, R18, RZ, PT ;  /* 0x000000ff1200720c */ /* 0x020fe20003f05070 */
[----:B------:R-:W-:Y:S01]  /*1e00*/  VIADD R27, R17, 0x80 ;  /* 0x00000080111b7836 */ /* 0x000fe20000000000 */
[----:B------:R-:W-:Y:S02]  /*1e10*/  ISETP.NE.U32.AND P1, PT, R4, RZ, PT ;  /* 0x000000ff0400720c */ /* 0x000fe40003f25070 */
[----:B------:R-:W-:Y:S02]  /*1e20*/  ISETP.NE.AND.EX P2, PT, R19, RZ, PT, P0 ;  /* 0x000000ff1300720c */ /* 0x000fe40003f45300 */
[----:B------:R-:W-:Y:S02]  /*1e30*/  ISETP.NE.AND.EX P0, PT, R5, RZ, PT, P1 ;  /* 0x000000ff0500720c */ /* 0x000fe40003f05310 */
[----:B------:R-:W-:Y:S02]  /*1e40*/  P2R R22, PR, RZ, 0x4 ;  /* 0x00000004ff167803 */ /* 0x000fe40000000000 */
[----:B------:R-:W-:-:S09]  /*1e50*/  P2R R19, PR, RZ, 0x1 ;  /* 0x00000001ff137803 */ /* 0x000fd20000000000 */
.L_x_9271:
[----:B------:R-:W-:Y:S05]  /*1e60*/  BSYNC.RECONVERGENT B6 ;  /* 0x0000000000067941 */ /* 0x000fea0003800200 */
.L_x_9270:
[----:B------:R-:W-:Y:S01]  /*1e70*/  ISETP.GE.AND P0, PT, R27, R16, PT ;  /* 0x000000101b00720c */ /* 0x000fe20003f06270 */
[----:B------:R-:W-:Y:S01]  /*1e80*/  BSSY.RECONVERGENT B6, `(.L_x_9340) ;  /* 0x00001dc000067945 */ /* 0x000fe20003800200 */
[----:B------:R-:W-:Y:S02]  /*1e90*/  PLOP3.LUT P2, PT, PT, PT, PT, 0x8, 0x80 ;  /* 0x000000000080781c */ /* 0x000fe40003f4e170 */
[----:B------:R-:W-:Y:S02]  /*1ea0*/  PLOP3.LUT P1, PT, PT, PT, PT, 0x8, 0x80 ;  /* 0x000000000080781c */ /* 0x000fe40003f2e170 */
[----:B------:R-:W-:Y:S02]  /*1eb0*/  P2R R24, PR, RZ, 0x4 ;  /* 0x00000004ff187803 */ /* 0x000fe40000000000 */
[----:B------:R-:W-:-:S05]  /*1ec0*/  P2R R23, PR, RZ, 0x2 ;  /* 0x00000002ff177803 */ /* 0x000fca0000000000 */
[----:B------:R-:W-:Y:S05]  /*1ed0*/  @P0 BRA `(.L_x_9341) ;  /* 0x0000001c00580947 */ /* 0x000fea0003800000 */
[----:B------:R-:W5:Y:S01]  /*1ee0*/  LDC.64 R4, c[0x0][0x390] ;  /* 0x0000e400ff047b82 */ /* 0x000f620000000a00 */
[----:B------:R-:W0:Y:S01]  /*1ef0*/  LDCU UR5, c[0x0][0x3a8] ;  /* 0x00007500ff0577ac */ /* 0x000e220008000800 */
[----:B------:R-:W-:Y:S01]  /*1f00*/  IMAD R18, R2, 0x200, R27 ;  /* 0x0000020002127824 */ /* 0x000fe200078e021b */
[----:B------:R-:W-:-:S04]  /*1f10*/  UPRMT UR4, UR38, 0x9910, URZ ;  /* 0x0000991026047896 */ /* 0x000fc800080000ff */
[----:B------:R-:W-:Y:S01]  /*1f20*/  UISETP.GT.AND UP0, UPT, UR4, 0x9, UPT ;  /* 0x000000090400788c */ /* 0x000fe2000bf04270 */
[----:B0-----:R-:W-:-:S05]  /*1f30*/  IMAD R3, R18, UR5, RZ ;  /* 0x0000000512037c24 */ /* 0x001fca000f8e02ff */
[----:B-----5:R-:W-:-:S05]  /*1f40*/  IADD3 R4, P0, PT, R3, R4, RZ ;  /* 0x0000000403047210 */ /* 0x020fca0007f1e0ff */
        /* <DEDUP_REMOVED lines=10> */
[----:B------:R-:W5:Y:S02]  /*1ff0*/  LDG.E.S8 R24, desc[UR36][R4.64] ;  /* 0x0000002404187981 */ /* 0x000f64000c1e1300 */
[----:B-----5:R-:W-:Y:S01]  /*2000*/  SHF.R.S32.HI R25, RZ, 0x1f, R24 ;  /* 0x0000001fff197819 */ /* 0x020fe20000011418 */
[----:B------:R-:W-:Y:S06]  /*2010*/  BRA `(.L_x_9347) ;  /* 0x0000000c00507947 */ /* 0x000fec0003800000 */
.L_x_9345:
[----:B------:R0:W5:Y:S01]  /*2020*/  LDG.E.U8 R24, desc[UR36][R4.64] ;  /* 0x0000002404187981 */ /* 0x000162000c1e1100 */
[----:B------:R-:W-:Y:S01]  /*2030*/  IMAD.MOV.U32 R25, RZ, RZ, RZ ;  /* 0x000000ffff197224 */ /* 0x000fe200078e00ff */
[----:B------:R-:W-:Y:S06]  /*2040*/  BRA `(.L_x_9347) ;  /* 0x0000000c00447947 */ /* 0x000fec0003800000 */
.L_x_9344:
        /* <DEDUP_REMOVED lines=8> */
.L_x_9349:
[----:B------:R-:W5:Y:S02]  /*20d0*/  LDG.E R24, desc[UR36][R4.64] ;  /* 0x0000002404187981 */ /* 0x000f64000c1e1900 */
[----:B-----5:R-:W-:Y:S01]  /*20e0*/  SHF.R.S32.HI R25, RZ, 0x1f, R24 ;  /* 0x0000001fff197819 */ /* 0x020fe20000011418 */
[----:B------:R-:W-:Y:S06]  /*20f0*/  BRA `(.L_x_9347) ;  /* 0x0000000c00187947 */ /* 0x000fec0003800000 */
.L_x_9348:
[----:B------:R-:W5:Y:S02]  /*2100*/  LDG.E.S16 R24, desc[UR36][R4.64] ;  /* 0x0000002404187981 */ /* 0x000f64000c1e1700 */
[----:B-----5:R-:W-:Y:S01]  /*2110*/  SHF.R.S32.HI R25, RZ, 0x1f, R24 ;  /* 0x0000001fff197819 */ /* 0x020fe20000011418 */
[----:B------:R-:W-:Y:S06]  /*2120*/  BRA `(.L_x_9347) ;  /* 0x0000000c000c7947 */ /* 0x000fec0003800000 */
.L_x_9343:
[----:B------:R-:W-:-:S09]  /*2130*/  UISETP.GT.AND UP0, UPT, UR4, 0x6, UPT ;  /* 0x000000060400788c */ /* 0x000fd2000bf04270 */
[----:B------:R-:W-:Y:S05]  /*2140*/  BRA.U UP0, `(.L_x_9350) ;  /* 0x00000001002c7547 */ /* 0x000fea000b800000 */
[----:B------:R-:W-:-:S09]  /*2150*/  UISETP.NE.AND UP0, UPT, UR4, 0x5, UPT ;  /* 0x000000050400788c */ /* 0x000fd2000bf05270 */
[----:B------:R-:W-:Y:S05]  /*2160*/  BRA.U !UP0, `(.L_x_9351) ;  /* 0x0000000108147547 */ /* 0x000fea000b800000 */
[----:B------:R-:W-:-:S09]  /*2170*/  UISETP.NE.AND UP0, UPT, UR4, 0x6, UPT ;  /* 0x000000060400788c */ /* 0x000fd2000bf05270 */
[----:B------:R-:W-:Y:S05]  /*2180*/  BRA.U UP0, `(.L_x_9346) ;  /* 0x00000009009c7547 */ /* 0x000fea000b800000 */
[----:B------:R-:W5:Y:S02]  /*2190*/  LDG.E R4, desc[UR36][R4.64] ;  /* 0x0000002404047981 */ /* 0x000f64000c1e1900 */
[----:B-----5:R0:W0:Y:S02]  /*21a0*/  F2I.S64.TRUNC R24, R4 ;  /* 0x0000000400187311 */ /* 0x020024000020d900 */
[----:B0-----:R-:W-:Y:S05]  /*21b0*/  BRA `(.L_x_9347) ;  /* 0x0000000800e87947 */ /* 0x001fea0003800000 */
.L_x_9351:
[----:B------:R-:W5:Y:S02]  /*21c0*/  LDG.E.U16 R4, desc[UR36][R4.64] ;  /* 0x0000002404047981 */ /* 0x000f64000c1e1500 */
[----:B-----5:R-:W-:-:S06]  /*21d0*/  HADD2.F32 R24, -RZ, R4.H0_H0 ;  /* 0x20000004ff187230 */ /* 0x020fcc0000004100 */
[----:B------:R-:W0:Y:S02]  /*21e0*/  F2I.S64.TRUNC R24, R24 ;  /* 0x0000001800187311 */ /* 0x000e24000020d900 */
[----:B0-----:R-:W-:Y:S05]  /*21f0*/  BRA `(.L_x_9347) ;  /* 0x0000000800d87947 */ /* 0x001fea0003800000 */
.L_x_9350:
[----:B------:R-:W-:-:S09]  /*2200*/  UISETP.NE.AND UP0, UPT, UR4, 0x7, UPT ;  /* 0x000000070400788c */ /* 0x000fd2000bf05270 */
[----:B------:R-:W-:Y:S05]  /*2210*/  BRA.U !UP0, `(.L_x_9352) ;  /* 0x00000001082c7547 */ /* 0x000fea000b800000 */
[----:B------:R-:W-:-:S09]  /*2220*/  UISETP.NE.AND UP0, UPT, UR4, 0x8, UPT ;  /* 0x000000080400788c */ /* 0x000fd2000bf05270 */
[----:B------:R-:W-:Y:S05]  /*2230*/  BRA.U !UP0, `(.L_x_9353) ;  /* 0x0000000108147547 */ /* 0x000fea000b800000 */
[----:B------:R-:W-:-:S09]  /*2240*/  UISETP.NE.AND UP0, UPT, UR4, 0x9, UPT ;  /* 0x000000090400788c */ /* 0x000fd2000bf05270 */
[----:B------:R-:W-:Y:S05]  /*2250*/  BRA.U UP0, `(.L_x_9346) ;  /* 0x0000000900687547 */ /* 0x000fea000b800000 */
[----:B------:R-:W5:Y:S02]  /*2260*/  LDG.E R4, desc[UR36][R4.64] ;  /* 0x0000002404047981 */ /* 0x000f64000c1e1900 */
[----:B-----5:R0:W0:Y:S02]  /*2270*/  F2I.S64.TRUNC R24, R4 ;  /* 0x0000000400187311 */ /* 0x020024000020d900 */
[----:B0-----:R-:W-:Y:S05]  /*2280*/  BRA `(.L_x_9347) ;  /* 0x0000000800b47947 */ /* 0x001fea0003800000 */
.L_x_9353:
[----:B------:R-:W5:Y:S02]  /*2290*/  LDG.E.U16 R4, desc[UR36][R4.64] ;  /* 0x0000002404047981 */ /* 0x000f64000c1e1500 */
[----:B-----5:R-:W-:-:S06]  /*22a0*/  HADD2.F32 R24, -RZ, R4.H0_H0 ;  /* 0x20000004ff187230 */ /* 0x020fcc0000004100 */
[----:B------:R-:W0:Y:S02]  /*22b0*/  F2I.S64.TRUNC R24, R24 ;  /* 0x0000001800187311 */ /* 0x000e24000020d900 */
[----:B0-----:R-:W-:Y:S05]  /*22c0*/  BRA `(.L_x_9347) ;  /* 0x0000000800a47947 */ /* 0x001fea0003800000 */
.L_x_9352:
[----:B------:R-:W5:Y:S02]  /*22d0*/  LDG.E.64 R4, desc[UR36][R4.64] ;  /* 0x0000002404047981 */ /* 0x000f64000c1e1b00 */
[----:B-----5:R0:W0:Y:S02]  /*22e0*/  F2I.S64.F64.TRUNC R24, R4 ;  /* 0x0000000400187311 */ /* 0x020024000030d900 */
[----:B0-----:R-:W-:Y:S05]  /*22f0*/  BRA `(.L_x_9347) ;  /* 0x0000000800987947 */ /* 0x001fea0003800000 */
.L_x_9342:
        /* <DEDUP_REMOVED lines=8> */
[----:B------:R-:W5:Y:S01]  /*2380*/  LDG.E.U8 R4, desc[UR36][R4.64] ;  /* 0x0000002404047981 */ /* 0x000f62000c1e1100 */
[----:B------:R-:W-:Y:S01]  /*2390*/  IMAD.MOV.U32 R25, RZ, RZ, RZ ;  /* 0x000000ffff197224 */ /* 0x000fe200078e00ff */
[----:B-----5:R-:W-:-:S04]  /*23a0*/  ISETP.NE.AND P0, PT, R4, RZ, PT ;  /* 0x000000ff0400720c */ /* 0x020fc80003f05270 */
[----:B------:R-:W-:Y:S01]  /*23b0*/  SEL R24, RZ, 0x1, !P0 ;  /* 0x00000001ff187807 */ /* 0x000fe20004000000 */
[----:B------:R-:W-:Y:S08]  /*23c0*/  BRA `(.L_x_9347) ;  /* 0x0000000800647947 */ /* 0x000ff00003800000 */
.L_x_9356:
[----:B------:R-:W5:Y:S02]  /*23d0*/  LDG.E.64 R4, desc[UR36][R4.64] ;  /* 0x0000002404047981 */ /* 0x000f64000c1e1b00 */
[----:B-----5:R0:W0:Y:S02]  /*23e0*/  F2I.S64.F64.TRUNC R24, R4 ;  /* 0x0000000400187311 */ /* 0x020024000030d900 */
[----:B0-----:R-:W-:Y:S05]  /*23f0*/  BRA `(.L_x_9347) ;  /* 0x0000000800587947 */ /* 0x001fea0003800000 */
.L_x_9355:
[----:B------:R-:W-:-:S09]  /*2400*/  UISETP.NE.AND UP0, UPT, UR4, 0xf, UPT ;  /* 0x0000000f0400788c */ /* 0x000fd2000bf05270 */
[----:B------:R-:W-:Y:S05]  /*2410*/  BRA.U !UP0, `(.L_x_9357) ;  /* 0x0000000108987547 */ /* 0x000fea000b800000 */
[----:B------:R-:W-:-:S09]  /*2420*/  UISETP.NE.AND UP0, UPT, UR4, 0x17, UPT ;  /* 0x000000170400788c */ /* 0x000fd2000bf05270 */
[----:B------:R-:W-:Y:S05]  /*2430*/  BRA.U !UP0, `(.L_x_9358) ;  /* 0x0000000108587547 */ /* 0x000fea000b800000 */
[----:B------:R-:W-:-:S09]  /*2440*/  UISETP.NE.AND UP0, UPT, UR4, 0x18, UPT ;  /* 0x000000180400788c */ /* 0x000fd2000bf05270 */
[----:B------:R-:W-:Y:S05]  /*2450*/  BRA.U UP0, `(.L_x_9346) ;  /* 0x0000000500e87547 */ /* 0x000fea000b800000 */
[----:B------:R-:W5:Y:S01]  /*2460*/  LDG.E.U8 R0, desc[UR36][R4.64] ;  /* 0x0000002404007981 */ /* 0x000f62000c1e1100 */
[----:B-1234-:R-:W-:Y:S02]  /*2470*/  IMAD.MOV.U32 R7, RZ, RZ, 0x1f ;  /* 0x0000001fff077424 */ /* 0x01efe400078e00ff */
[----:B-----5:R-:W-:-:S05]  /*2480*/  IMAD.SHL.U32 R0, R0, 0x1000000, RZ ;  /* 0x0100000000007824 */ /* 0x020fca00078e00ff */
        /* <DEDUP_REMOVED lines=17> */
.L_x_9358:
[----:B------:R-:W5:Y:S02]  /*25a0*/  LDG.E.U8 R4, desc[UR36][R4.64] ;  /* 0x0000002404047981 */ /* 0x000f64000c1e1100 */
[C---:B-----5:R-:W-:Y:S02]  /*25b0*/  IMAD.SHL.U32 R0, R4.reuse, 0x2000000, RZ ;  /* 0x0200000004007824 */ /* 0x060fe400078e00ff */
[----:B-1234-:R-:W-:-:S03]  /*25c0*/  IMAD.SHL.U32 R6, R4, 0x100, RZ ;  /* 0x0000010004067824 */ /* 0x01efc600078e00ff */
        /* <DEDUP_REMOVED lines=11> */
.L_x_9357:
[----:B------:R-:W5:Y:S02]  /*2680*/  LDG.E.U16 R24, desc[UR36][R4.64] ;  /* 0x0000002404187981 */ /* 0x000f64000c1e1500 */
[----:B-----5:R-:W-:-:S06]  /*2690*/  IMAD.U32 R24, R24, 0x10000, RZ ;  /* 0x0001000018187824 */ /* 0x020fcc00078e00ff */
[----:B------:R-:W0:Y:S02]  /*26a0*/  F2I.S64.TRUNC R24, R24 ;  /* 0x0000001800187311 */ /* 0x000e24000020d900 */
[----:B0-----:R-:W-:Y:S05]  /*26b0*/  BRA `(.L_x_9347) ;  /* 0x0000000400a87947 */ /* 0x001fea0003800000 */
.L_x_9354:
        /* <DEDUP_REMOVED lines=11> */
.L_x_9361:
[----:B------:R-:W5:Y:S01]  /*2770*/  LDG.E.U8 R4, desc[UR36][R4.64] ;  /* 0x0000002404047981 */ /* 0x000f62000c1e1100 */
[----:B------:R-:W-:Y:S01]  /*2780*/  BSSY.RECONVERGENT B0, `(.L_x_9362) ;  /* 0x0000018000007945 */ /* 0x000fe20003800200 */
[----:B------:R-:W-:Y:S01]  /*2790*/  IMAD.MOV.U32 R24, RZ, RZ, RZ ;  /* 0x000000ffff187224 */ /* 0x000fe200078e00ff */
[----:B-----5:R-:W-:-:S13]  /*27a0*/  ISETP.NE.AND P0, PT, R4, RZ, PT ;  /* 0x000000ff0400720c */ /* 0x020fda0003f05270 */
        /* <DEDUP_REMOVED lines=8> */
[----:B-1234-:R-:W-:Y:S01]  /*2830*/  IMAD.U32 R7, R0, -0x80000000, RZ ;  /* 0x8000000000077824 */ /* 0x01efe200078e00ff */
        /* <DEDUP_REMOVED lines=8> */
.L_x_9365:
[----:B------:R-:W-:Y:S05]  /*28c0*/  BSYNC.RECONVERGENT B1 ;  /* 0x0000000000017941 */ /* 0x000fea0003800200 */
.L_x_9364:
[----:B------:R-:W-:Y:S01]  /*28d0*/  IMAD.SHL.U32 R0, R0, 0x100000, RZ ;  /* 0x0010000000007824 */ /* 0x000fe200078e00ff */
[----:B------:R-:W-:-:S04]  /*28e0*/  LEA R3, R3, 0x3b800000, 0x17 ;  /* 0x3b80000003037811 */ /* 0x000fc800078eb8ff */
[----:B------:R-:W-:-:S07]  /*28f0*/  LOP3.LUT R24, R3, R0, R7, 0xfe, !PT ;  /* 0x0000000003187212 */ /* 0x000fce00078efe07 */
.L_x_9363:
[----:B------:R-:W-:Y:S05]  /*2900*/  BSYNC.RECONVERGENT B0 ;  /* 0x0000000000007941 */ /* 0x000fea0003800200 */
.L_x_9362:
[----:B------:R-:W0:Y:S02]  /*2910*/  F2I.S64.TRUNC R24, R24 ;  /* 0x0000001800187311 */ /* 0x000e24000020d900 */
[----:B0-----:R-:W-:Y:S05]  /*2920*/  BRA `(.L_x_9347) ;  /* 0x00000004000c7947 */ /* 0x001fea0003800000 */
.L_x_9360:
        /* <DEDUP_REMOVED lines=21> */
.L_x_9369:
[----:B------:R-:W-:Y:S05]  /*2a80*/  BSYNC.RECONVERGENT B1 ;  /* 0x0000000000017941 */ /* 0x000fea0003800200 */
.L_x_9368:
[----:B------:R-:W-:Y:S01]  /*2a90*/  IMAD.SHL.U32 R0, R0, 0x200000, RZ ;  /* 0x0020000000007824 */ /* 0x000fe200078e00ff */
[----:B------:R-:W-:-:S04]  /*2aa0*/  LEA R3, R3, 0x37800000, 0x17 ;  /* 0x3780000003037811 */ /* 0x000fc800078eb8ff */
[----:B------:R-:W-:-:S07]  /*2ab0*/  LOP3.LUT R24, R3, R0, R7, 0xfe, !PT ;  /* 0x0000000003187212 */ /* 0x000fce00078efe07 */
.L_x_9367:
[----:B------:R-:W-:Y:S05]  /*2ac0*/  BSYNC.RECONVERGENT B0 ;  /* 0x0000000000007941 */ /* 0x000fea0003800200 */
.L_x_9366:
[----:B------:R-:W0:Y:S02]  /*2ad0*/  F2I.S64.TRUNC R24, R24 ;  /* 0x0000001800187311 */ /* 0x000e24000020d900 */
[----:B0-----:R-:W-:Y:S05]  /*2ae0*/  BRA `(.L_x_9347) ;  /* 0x00000000009c7947 */ /* 0x001fea0003800000 */
.L_x_9359:
[----:B------:R-:W-:-:S09]  /*2af0*/  UISETP.NE.AND UP0, UPT, UR4, 0x1c, UPT ;  /* 0x0000001c0400788c */ /* 0x000fd2000bf05270 */
[----:B------:R-:W-:Y:S05]  /*2b00*/  BRA.U !UP0, `(.L_x_9370) ;  /* 0x00000001088c7547 */ /* 0x000fea000b800000 */
[----:B------:R-:W-:-:S09]  /*2b10*/  UISETP.NE.AND UP0, UPT, UR4, 0x1d, UPT ;  /* 0x0000001d0400788c */ /* 0x000fd2000bf05270 */
[----:B------:R-:W-:Y:S05]  /*2b20*/  BRA.U !UP0, `(.L_x_9371) ;  /* 0x00000001087c7547 */ /* 0x000fea000b800000 */
[----:B------:R-:W-:-:S09]  /*2b30*/  UISETP.NE.AND UP0, UPT, UR4, 0x2c, UPT ;  /* 0x0000002c0400788c */ /* 0x000fd2000bf05270 */
[----:B------:R-:W-:Y:S05]  /*2b40*/  BRA.U UP0, `(.L_x_9346) ;  /* 0x00000001002c7547 */ /* 0x000fea000b800000 */
[----:B------:R-:W5:Y:S01]  /*2b50*/  LDG.E.U8 R4, desc[UR36][R4.64] ;  /* 0x0000002404047981 */ /* 0x000f62000c1e1100 */
[----:B------:R-:W-:Y:S01]  /*2b60*/  BSSY.RECONVERGENT B0, `(.L_x_9372) ;  /* 0x0000007000007945 */ /* 0x000fe20003800200 */
[----:B------:R-:W-:Y:S01]  /*2b70*/  IMAD.MOV.U32 R24, RZ, RZ, 0x400000 ;  /* 0x00400000ff187424 */ /* 0x000fe200078e00ff */
[----:B-----5:R-:W-:-:S13]  /*2b80*/  ISETP.NE.AND P0, PT, R4, RZ, PT ;  /* 0x000000ff0400720c */ /* 0x020fda0003f05270 */
[----:B------:R-:W-:Y:S05]  /*2b90*/  @!P0 BRA `(.L_x_9373) ;  /* 0x00000000000c8947 */ /* 0x000fea0003800000 */
[----:B------:R-:W-:-:S13]  /*2ba0*/  ISETP.NE.AND P0, PT, R4, 0xff, PT ;  /* 0x000000ff0400780c */ /* 0x000fda0003f05270 */
[----:B------:R-:W-:Y:S02]  /*2bb0*/  @!P0 IMAD.MOV.U32 R24, RZ, RZ, 0x7f800001 ;  /* 0x7f800001ff188424 */ /* 0x000fe400078e00ff */
[----:B------:R-:W-:-:S07]  /*2bc0*/  @P0 IMAD.SHL.U32 R24, R4, 0x800000, RZ ;  /* 0x0080000004180824 */ /* 0x000fce00078e00ff */
.L_x_9373:
[----:B------:R-:W-:Y:S05]  /*2bd0*/  BSYNC.RECONVERGENT B0 ;  /* 0x0000000000007941 */ /* 0x000fea0003800200 */
.L_x_9372:
[----:B------:R-:W0:Y:S02]  /*2be0*/  F2I.S64.TRUNC R24, R24 ;  /* 0x0000001800187311 */ /* 0x000e24000020d900 */
[----:B0-----:R-:W-:Y:S05]  /*2bf0*/  BRA `(.L_x_9347) ;  /* 0x0000000000587947 */ /* 0x001fea0003800000 */
.L_x_9346:
[----:B------:R-:W-:Y:S01]  /*2c00*/  MOV R14, 0x0 ;  /* 0x00000000000e7802 */ /* 0x000fe20000000f00 */
[----:B------:R-:W0:Y:S01]  /*2c10*/  LDCU.64 UR4, c[0x4][0x140] ;  /* 0x01002800ff0477ac */ /* 0x000e220008000a00 */
[----:B------:R-:W-:Y:S02]  /*2c20*/  IMAD.MOV.U32 R8, RZ, RZ, 0x4e ;  /* 0x0000004eff087424 */ /* 0x000fe400078e00ff */
[----:B------:R-:W-:Y:S01]  /*2c30*/  IMAD.MOV.U32 R12, RZ, RZ, 0x1 ;  /* 0x00000001ff0c7424 */ /* 0x000fe200078e00ff */
[----:B------:R-:W1:Y:S01]  /*2c40*/  LDCU.64 UR6, c[0x4][0x148] ;  /* 0x01002900ff0677ac */ /* 0x000e620008000a00 */
[----:B------:R-:W1:Y:S01]  /*2c50*/  LDC.64 R14, c[0x4][R14] ;  /* 0x010000000e0e7b82 */ /* 0x000e620000000a00 */
[----:B------:R-:W-:Y:S01]  /*2c60*/  IMAD.MOV.U32 R13, RZ, RZ, RZ ;  /* 0x000000ffff0d7224 */ /* 0x000fe200078e00ff */
[----:B------:R-:W5:Y:S01]  /*2c70*/  LDCU.64 UR8, c[0x4][0x28] ;  /* 0x01000500ff0877ac */ /* 0x000f620008000a00 */
[----:B0-----:R-:W-:Y:S02]  /*2c80*/  IMAD.U32 R4, RZ, RZ, UR4 ;  /* 0x00000004ff047e24 */ /* 0x001fe4000f8e00ff */
[----:B------:R-:W-:-:S02]  /*2c90*/  IMAD.U32 R5, RZ, RZ, UR5 ;  /* 0x00000005ff057e24 */ /* 0x000fc4000f8e00ff */
[----:B-1234-:R-:W-:Y:S02]  /*2ca0*/  IMAD.U32 R6, RZ, RZ, UR6 ;  /* 0x00000006ff067e24 */ /* 0x01efe4000f8e00ff */
[----:B------:R-:W-:Y:S02]  /*2cb0*/  IMAD.U32 R7, RZ, RZ, UR7 ;  /* 0x00000007ff077e24 */ /* 0x000fe4000f8e00ff */
[----:B-----5:R-:W-:Y:S02]  /*2cc0*/  IMAD.U32 R10, RZ, RZ, UR8 ;  /* 0x00000008ff0a7e24 */ /* 0x020fe4000f8e00ff */
[----:B------:R-:W-:-:S07]  /*2cd0*/  IMAD.U32 R11, RZ, RZ, UR9 ;  /* 0x00000009ff0b7e24 */ /* 0x000fce000f8e00ff */
[----:B------:R-:W-:-:S07]  /*2ce0*/  LEPC R20, `(.L_x_9374) ;  /* 0x000000001014794e */ /* 0x000fce0000000000 */
[----:B------:R-:W-:Y:S05]  /*2cf0*/  CALL.ABS.NOINC R14 ;  /* 0x000000000e007343 */ /* 0x000fea0003c00000 */
.L_x_9374:
[----:B------:R-:W-:Y:S01]  /*2d00*/  CS2R R24, SRZ ;  /* 0x0000000000187805 */ /* 0x000fe2000001ff00 */
[----:B------:R-:W-:Y:S06]  /*2d10*/  BRA `(.L_x_9347) ;  /* 0x0000000000107947 */ /* 0x000fec0003800000 */
.L_x_9371:
[----:B------:R0:W5:Y:S01]  /*2d20*/  LDG.E.64 R24, desc[UR36][R4.64] ;  /* 0x0000002404187981 */ /* 0x000162000c1e1b00 */
[----:B------:R-:W-:Y:S05]  /*2d30*/  BRA `(.L_x_9347) ;  /* 0x0000000000087947 */ /* 0x000fea0003800000 */
.L_x_9370:
[----:B------:R0:W5:Y:S01]  /*2d40*/  LDG.E R24, desc[UR36][R4.64] ;  /* 0x0000002404187981 */ /* 0x000162000c1e1900 */
[----:B------:R-:W-:-:S07]  /*2d50*/  IMAD.MOV.U32 R25, RZ, RZ, RZ ;  /* 0x000000ffff197224 */ /* 0x000fce00078e00ff */
.L_x_9347:
[----:B-1234-:R-:W1:Y:S01]  /*2d60*/  LDC.64 R6, c[0x0][0x398] ;  /* 0x0000e600ff067b82 */ /* 0x01ee620000000a00 */
[----:B------:R-:W2:Y:S01]  /*2d70*/  LDCU UR5, c[0x0][0x3ac] ;  /* 0x00007580ff0577ac */ /* 0x000ea20008000800 */
[----:B------:R-:W-:-:S04]  /*2d80*/  UPRMT UR4, UR39, 0x9910, URZ ;  /* 0x0000991027047896 */ /* 0x000fc800080000ff */
[----:B------:R-:W-:Y:S01]  /*2d90*/  UISETP.GT.AND UP0, UPT, UR4, 0x9, UPT ;  /* 0x000000090400788c */ /* 0x000fe2000bf04270 */
[----:B--2---:R-:W-:-:S05]  /*2da0*/  IMAD R3, R18, UR5, RZ ;  /* 0x0000000512037c24 */ /* 0x004fca000f8e02ff */
        /* <DEDUP_REMOVED lines=11> */
[----:B0-----:R-:W2:Y:S02]  /*2e60*/  LDG.E.S8 R4, desc[UR36][R6.64] ;  /* 0x0000002406047981 */ /* 0x001ea4000c1e1300 */
[----:B--2---:R-:W-:Y:S01]  /*2e70*/  SHF.R.S32.HI R5, RZ, 0x1f, R4 ;  /* 0x0000001fff057819 */ /* 0x004fe20000011404 */
[----:B------:R-:W-:Y:S06]  /*2e80*/  BRA `(.L_x_9380) ;  /* 0x0000000c00507947 */ /* 0x000fec0003800000 */
.L_x_9378:
[----:B0-----:R3:W5:Y:S01]  /*2e90*/  LDG.E.U8 R4, desc[UR36][R6.64] ;  /* 0x0000002406047981 */ /* 0x001762000c1e1100 */
[----:B------:R-:W-:Y:S01]  /*2ea0*/  IMAD.MOV.U32 R5, RZ, RZ, RZ ;  /* 0x000000ffff057224 */ /* 0x000fe200078e00ff */
[----:B------:R-:W-:Y:S06]  /*2eb0*/  BRA `(.L_x_9380) ;  /* 0x0000000c00447947 */ /* 0x000fec0003800000 */
.L_x_9377:
[----:B------:R-:W-:-:S09]  /*2ec0*/  UISETP.NE.AND UP0, UPT, UR4, 0x2, UPT ;  /* 0x000000020400788c */ /* 0x000fd2000bf05270 */
[----:B------:R-:W-:Y:S05]  /*2ed0*/  BRA.U !UP0, `(.L_x_9381) ;  /* 0x0000000108247547 */ /* 0x000fea000b800000 */
[----:B------:R-:W-:-:S09]  /*2ee0*/  UISETP.NE.AND UP0, UPT, UR4, 0x3, UPT ;  /* 0x000000030400788c */ /* 0x000fd2000bf05270 */
[----:B------:R-:W-:Y:S05]  /*2ef0*/  BRA.U !UP0, `(.L_x_9382) ;  /* 0x0000000108107547 */ /* 0x000fea000b800000 */
[----:B------:R-:W-:-:S09]  /*2f00*/  UISETP.NE.AND UP0, UPT, UR4, 0x4, UPT ;  /* 0x000000040400788c */ /* 0x000fd2000bf05270 */
[----:B------:R-:W-:Y:S05]  /*2f10*/  BRA.U UP0, `(.L_x_9379) ;  /* 0x0000000900d47547 */ /* 0x000fea000b800000 */
[----:B0-----:R4:W5:Y:S01]  /*2f20*/  LDG.E.64 R4, desc[UR36][R6.64] ;  /* 0x0000002406047981 */ /* 0x001962000c1e1b00 */
[----:B------:R-:W-:Y:S05]  /*2f30*/  BRA `(.L_x_9380) ;  /* 0x0000000c00247947 */ /* 0x000fea0003800000 */
.L_x_9382:
[----:B0-----:R-:W2:Y:S02]  /*2f40*/  LDG.E R4, desc[UR36][R6.64] ;  /* 0x0000002406047981 */ /* 0x001ea4000c1e1900 */
[----:B--2---:R-:W-:Y:S01]  /*2f50*/  SHF.R.S32.HI R5, RZ, 0x1f, R4 ;  /* 0x0000001fff057819 */ /* 0x004fe20000011404 */
[----:B------:R-:W-:Y:S06]  /*2f60*/  BRA `(.L_x_9380) ;  /* 0x0000000c00187947 */ /* 0x000fec0003800000 */
.L_x_9381:
[----:B0-----:R-:W2:Y:S02]  /*2f70*/  LDG.E.S16 R4, desc[UR36][R6.64] ;  /* 0x0000002406047981 */ /* 0x001ea4000c1e1700 */
[----:B--2---:R-:W-:Y:S01]  /*2f80*/  SHF.R.S32.HI R5, RZ, 0x1f, R4 ;  /* 0x0000001fff057819 */ /* 0x004fe20000011404 */
[----:B------:R-:W-:Y:S06]  /*2f90*/  BRA `(.L_x_9380) ;  /* 0x0000000c000c7947 */ /* 0x000fec0003800000 */
.L_x_9376:
[----:B------:R-:W-:-:S09]  /*2fa0*/  UISETP.GT.AND UP0, UPT, UR4, 0x6, UPT ;  /* 0x000000060400788c */ /* 0x000fd2000bf04270 */
[----:B------:R-:W-:Y:S05]  /*2fb0*/  BRA.U UP0, `(.L_x_9383) ;  /* 0x00000001002c7547 */ /* 0x000fea000b800000 */
[----:B------:R-:W-:-:S09]  /*2fc0*/  UISETP.NE.AND UP0, UPT, UR4, 0x5, UPT ;  /* 0x000000050400788c */ /* 0x000fd2000bf05270 */
[----:B------:R-:W-:Y:S05]  /*2fd0*/  BRA.U !UP0, `(.L_x_9384) ;  /* 0x0000000108147547 */ /* 0x000fea000b800000 */
[----:B------:R-:W-:-:S09]  /*2fe0*/  UISETP.NE.AND UP0, UPT, UR4, 0x6, UPT ;  /* 0x000000060400788c */ /* 0x000fd2000bf05270 */
[----:B------:R-:W-:Y:S05]  /*2ff0*/  BRA.U UP0, `(.L_x_9379) ;  /* 0x00000009009c7547 */ /* 0x000fea000b800000 */
[----:B0-----:R-:W2:Y:S02]  /*3000*/  LDG.E R4, desc[UR36][R6.64] ;  /* 0x0000002406047981 */ /* 0x001ea4000c1e1900 */
[----:B--2---:R-:W3:Y:S02]  /*3010*/  F2I.S64.TRUNC R4, R4 ;  /* 0x0000000400047311 */ /* 0x004ee4000020d900 */
[----:B---3--:R-:W-:Y:S05]  /*3020*/  BRA `(.L_x_9380) ;  /* 0x0000000800e87947 */ /* 0x008fea0003800000 */
.L_x_9384:
[----:B------:R-:W0:Y:S02]  /*3030*/  LDG.E.U16 R6, desc[UR36][R6.64] ;  /* 0x0000002406067981 */ /* 0x000e24000c1e1500 */
[----:B0-----:R-:W-:-:S06]  /*3040*/  HADD2.F32 R4, -RZ, R6.H0_H0 ;  /* 0x20000006ff047230 */ /* 0x001fcc0000004100 */
[----:B------:R-:W3:Y:S02]  /*3050*/  F2I.S64.TRUNC R4, R4 ;  /* 0x0000000400047311 */ /* 0x000ee4000020d900 */
[----:B---3--:R-:W-:Y:S05]  /*3060*/  BRA `(.L_x_9380) ;  /* 0x0000000800d87947 */ /* 0x008fea0003800000 */
.L_x_9383:
[----:B------:R-:W-:-:S09]  /*3070*/  UISETP.NE.AND UP0, UPT, UR4, 0x7, UPT ;  /* 0x000000070400788c */ /* 0x000fd2000bf05270 */
[----:B------:R-:W-:Y:S05]  /*3080*/  BRA.U !UP0, `(.L_x_9385) ;  /* 0x00000001082c7547 */ /* 0x000fea000b800000 */
[----:B------:R-:W-:-:S09]  /*3090*/  UISETP.NE.AND UP0, UPT, UR4, 0x8, UPT ;  /* 0x000000080400788c */ /* 0x000fd2000bf05270 */
[----:B------:R-:W-:Y:S05]  /*30a0*/  BRA.U !UP0, `(.L_x_9386) ;  /* 0x0000000108147547 */ /* 0x000fea000b800000 */
[----:B------:R-:W-:-:S09]  /*30b0*/  UISETP.NE.AND UP0, UPT, UR4, 0x9, UPT ;  /* 0x000000090400788c */ /* 0x000fd2000bf05270 */
[----:B------:R-:W-:Y:S05]  /*30c0*/  BRA.U UP0, `(.L_x_9379) ;  /* 0x0000000900687547 */ /* 0x000fea000b800000 */
[----:B0-----:R-:W2:Y:S02]  /*30d0*/  LDG.E R4, desc[UR36][R6.64] ;  /* 0x0000002406047981 */ /* 0x001ea4000c1e1900 */
[----:B--2---:R-:W3:Y:S02]  /*30e0*/  F2I.S64.TRUNC R4, R4 ;  /* 0x0000000400047311 */ /* 0x004ee4000020d900 */
[----:B---3--:R-:W-:Y:S05]  /*30f0*/  BRA `(.L_x_9380) ;  /* 0x0000000800b47947 */ /* 0x008fea0003800000 */
.L_x_9386:
[----:B------:R-:W0:Y:S02]  /*3100*/  LDG.E.U16 R6, desc[UR36][R6.64] ;  /* 0x0000002406067981 */ /* 0x000e24000c1e1500 */
[----:B0-----:R-:W-:-:S06]  /*3110*/  HADD2.F32 R4, -RZ, R6.H0_H0 ;  /* 0x20000006ff047230 */ /* 0x001fcc0000004100 */
[----:B------:R-:W3:Y:S02]  /*3120*/  F2I.S64.TRUNC R4, R4 ;  /* 0x0000000400047311 */ /* 0x000ee4000020d900 */
[----:B---3--:R-:W-:Y:S05]  /*3130*/  BRA `(.L_x_9380) ;  /* 0x0000000800a47947 */ /* 0x008fea0003800000 */
.L_x_9385:
[----:B0-----:R-:W2:Y:S02]  /*3140*/  LDG.E.64 R4, desc[UR36][R6.64] ;  /* 0x0000002406047981 */ /* 0x001ea4000c1e1b00 */
[----:B--2---:R-:W3:Y:S02]  /*3150*/  F2I.S64.F64.TRUNC R4, R4 ;  /* 0x0000000400047311 */ /* 0x004ee4000030d900 */
[----:B---3--:R-:W-:Y:S05]  /*3160*/  BRA `(.L_x_9380) ;  /* 0x0000000800987947 */ /* 0x008fea0003800000 */
.L_x_9375:
        /* <DEDUP_REMOVED lines=9> */
[----:B0-----:R-:W-:Y:S01]  /*3200*/  IMAD.MOV.U32 R5, RZ, RZ, RZ ;  /* 0x000000ffff057224 */ /* 0x001fe200078e00ff */
[----:B--2---:R-:W-:-:S04]  /*3210*/  ISETP.NE.AND P0, PT, R6, RZ, PT ;  /* 0x000000ff0600720c */ /* 0x004fc80003f05270 */
[----:B------:R-:W-:Y:S01]  /*3220*/  SEL R4, RZ, 0x1, !P0 ;  /* 0x00000001ff047807 */ /* 0x000fe20004000000 */
[----:B------:R-:W-:Y:S08]  /*3230*/  BRA `(.L_x_9380) ;  /* 0x0000000800647947 */ /* 0x000ff00003800000 */
.L_x_9389:
[----:B0-----:R-:W2:Y:S02]  /*3240*/  LDG.E.64 R4, desc[UR36][R6.64] ;  /* 0x0000002406047981 */ /* 0x001ea4000c1e1b00 */
[----:B--2---:R-:W3:Y:S02]  /*3250*/  F2I.S64.F64.TRUNC R4, R4 ;  /* 0x0000000400047311 */ /* 0x004ee4000030d900 */
[----:B---3--:R-:W-:Y:S05]  /*3260*/  BRA `(.L_x_9380) ;  /* 0x0000000800587947 */ /* 0x008fea0003800000 */
.L_x_9388:
[----:B------:R-:W-:-:S09]  /*3270*/  UISETP.NE.AND UP0, UPT, UR4, 0xf, UPT ;  /* 0x0000000f0400788c */ /* 0x000fd2000bf05270 */
[----:B------:R-:W-:Y:S05]  /*3280*/  BRA.U !UP0, `(.L_x_9390) ;  /* 0x0000000108987547 */ /* 0x000fea000b800000 */
[----:B------:R-:W-:-:S09]  /*3290*/  UISETP.NE.AND UP0, UPT, UR4, 0x17, UPT ;  /* 0x000000170400788c */ /* 0x000fd2000bf05270 */
[----:B------:R-:W-:Y:S05]  /*32a0*/  BRA.U !UP0, `(.L_x_9391) ;  /* 0x0000000108587547 */ /* 0x000fea000b800000 */
[----:B------:R-:W-:-:S09]  /*32b0*/  UISETP.NE.AND UP0, UPT, UR4, 0x18, UPT ;  /* 0x000000180400788c */ /* 0x000fd2000bf05270 */
[----:B------:R-:W-:Y:S05]  /*32c0*/  BRA.U UP0, `(.L_x_9379) ;  /* 0x0000000500e87547 */ /* 0x000fea000b800000 */
[----:B------:R-:W2:Y:S01]  /*32d0*/  LDG.E.U8 R0, desc[UR36][R6.64] ;  /* 0x0000002406007981 */ /* 0x000ea2000c1e1100 */
[----:B0-----:R-:W-:Y:S02]  /*32e0*/  IMAD.MOV.U32 R5, RZ, RZ, 0x1f ;  /* 0x0000001fff057424 */ /* 0x001fe400078e00ff */
        /* <DEDUP_REMOVED lines=18> */
.L_x_9391:
[----:B0-----:R-:W2:Y:S02]  /*3410*/  LDG.E.U8 R4, desc[UR36][R6.64] ;  /* 0x0000002406047981 */ /* 0x001ea4000c1e1100 */
        /* <DEDUP_REMOVED lines=13> */
.L_x_9390:
[----:B0-----:R-:W2:Y:S02]  /*34f0*/  LDG.E.U16 R4, desc[UR36][R6.64] ;  /* 0x0000002406047981 */ /* 0x001ea4000c1e1500 */
[----:B--2---:R-:W-:-:S06]  /*3500*/  IMAD.U32 R4, R4, 0x10000, RZ ;  /* 0x0001000004047824 */ /* 0x004fcc00078e00ff */
[----:B------:R-:W3:Y:S02]  /*3510*/  F2I.S64.TRUNC R4, R4 ;  /* 0x0000000400047311 */ /* 0x000ee4000020d900 */
[----:B---3--:R-:W-:Y:S05]  /*3520*/  BRA `(.L_x_9380) ;  /* 0x0000000400a87947 */ /* 0x008fea0003800000 */
.L_x_9387:
        /* <DEDUP_REMOVED lines=8> */
[----:B0-----:R0:W5:Y:S01]  /*35b0*/  LDG.E.U16 R4, desc[UR36][R6.64] ;  /* 0x0000002406047981 */ /* 0x001162000c1e1500 */
[----:B------:R-:W-:Y:S01]  /*35c0*/  IMAD.MOV.U32 R5, RZ, RZ, RZ ;  /* 0x000000ffff057224 */ /* 0x000fe200078e00ff */
[----:B------:R-:W-:Y:S06]  /*35d0*/  BRA `(.L_x_9380) ;  /* 0x00000004007c7947 */ /* 0x000fec0003800000 */
.L_x_9394:
[----:B------:R-:W2:Y:S01]  /*35e0*/  LDG.E.U8 R6, desc[UR36][R6.64] ;  /* 0x0000002406067981 */ /* 0x000ea2000c1e1100 */
[----:B------:R-:W-:Y:S01]  /*35f0*/  BSSY.RECONVERGENT B0, `(.L_x_9395) ;  /* 0x0000018000007945 */ /* 0x000fe20003800200 */
[----:B0-----:R-:W-:Y:S01]  /*3600*/  IMAD.MOV.U32 R4, RZ, RZ, RZ ;  /* 0x000000ffff047224 */ /* 0x001fe200078e00ff */
        /* <DEDUP_REMOVED lines=18> */
.L_x_9398:
[----:B------:R-:W-:Y:S05]  /*3730*/  BSYNC.RECONVERGENT B1 ;  /* 0x0000000000017941 */ /* 0x000fea0003800200 */
.L_x_9397:
[----:B------:R-:W-:Y:S01]  /*3740*/  IMAD.SHL.U32 R0, R0, 0x100000, RZ ;  /* 0x0010000000007824 */ /* 0x000fe200078e00ff */
[----:B------:R-:W-:-:S04]  /*3750*/  LEA R3, R3, 0x3b800000, 0x17 ;  /* 0x3b80000003037811 */ /* 0x000fc800078eb8ff */
[----:B------:R-:W-:-:S07]  /*3760*/  LOP3.LUT R4, R3, R0, R7, 0xfe, !PT ;  /* 0x0000000003047212 */ /* 0x000fce00078efe07 */
.L_x_9396:
[----:B------:R-:W-:Y:S05]  /*3770*/  BSYNC.RECONVERGENT B0 ;  /* 0x0000000000007941 */ /* 0x000fea0003800200 */
.L_x_9395:
[----:B------:R-:W0:Y:S02]  /*3780*/  F2I.S64.TRUNC R4, R4 ;  /* 0x0000000400047311 */ /* 0x000e24000020d900 */
[----:B0-----:R-:W-:Y:S05]  /*3790*/  BRA `(.L_x_9380) ;  /* 0x00000004000c7947 */ /* 0x001fea0003800000 */
.L_x_9393:
        /* <DEDUP_REMOVED lines=21> */
.L_x_9402:
[----:B------:R-:W-:Y:S05]  /*38f0*/  BSYNC.RECONVERGENT B1 ;  /* 0x0000000000017941 */ /* 0x000fea0003800200 */
.L_x_9401:
[----:B------:R-:W-:Y:S01]  /*3900*/  IMAD.SHL.U32 R0, R0, 0x200000, RZ ;  /* 0x0020000000007824 */ /* 0x000fe200078e00ff */
[----:B------:R-:W-:-:S04]  /*3910*/  LEA R3, R3, 0x37800000, 0x17 ;  /* 0x3780000003037811 */ /* 0x000fc800078eb8ff */
[----:B------:R-:W-:-:S07]  /*3920*/  LOP3.LUT R4, R3, R0, R7, 0xfe, !PT ;  /* 0x0000000003047212 */ /* 0x000fce00078efe07 */
.L_x_9400:
[----:B------:R-:W-:Y:S05]  /*3930*/  BSYNC.RECONVERGENT B0 ;  /* 0x0000000000007941 */ /* 0x000fea0003800200 */
.L_x_9399:
[----:B------:R-:W0:Y:S02]  /*3940*/  F2I.S64.TRUNC R4, R4 ;  /* 0x0000000400047311 */ /* 0x000e24000020d900 */
[----:B0-----:R-:W-:Y:S05]  /*3950*/  BRA `(.L_x_9380) ;  /* 0x00000000009c7947 */ /* 0x001fea0003800000 */
.L_x_9392:
        /* <DEDUP_REMOVED lines=8> */
[----:B0-----:R-:W-:Y:S01]  /*39e0*/  IMAD.MOV.U32 R4, RZ, RZ, 0x400000 ;  /* 0x00400000ff047424 */ /* 0x001fe200078e00ff */
[----:B--2---:R-:W-:-:S13]  /*39f0*/  ISETP.NE.AND P0, PT, R6, RZ, PT ;  /* 0x000000ff0600720c */ /* 0x004fda0003f05270 */
[----:B------:R-:W-:Y:S05]  /*3a00*/  @!P0 BRA `(.L_x_9406) ;  /* 0x00000000000c8947 */ /* 0x000fea0003800000 */
[----:B------:R-:W-:-:S13]  /*3a10*/  ISETP.NE.AND P0, PT, R6, 0xff, PT ;  /* 0x000000ff0600780c */ /* 0x000fda0003f05270 */
[----:B------:R-:W-:Y:S02]  /*3a20*/  @!P0 IMAD.MOV.U32 R4, RZ, RZ, 0x7f800001 ;  /* 0x7f800001ff048424 */ /* 0x000fe400078e00ff */
[----:B------:R-:W-:-:S07]  /*3a30*/  @P0 IMAD.SHL.U32 R4, R6, 0x800000, RZ ;  /* 0x0080000006040824 */ /* 0x000fce00078e00ff */
.L_x_9406:
[----:B------:R-:W-:Y:S05]  /*3a40*/  BSYNC.RECONVERGENT B0 ;  /* 0x0000000000007941 */ /* 0x000fea0003800200 */
.L_x_9405:
[----:B------:R-:W1:Y:S02]  /*3a50*/  F2I.S64.TRUNC R4, R4 ;  /* 0x0000000400047311 */ /* 0x000e64000020d900 */
[----:B-1----:R-:W-:Y:S05]  /*3a60*/  BRA `(.L_x_9380) ;  /* 0x0000000000587947 */ /* 0x002fea0003800000 */
.L_x_9379:
        /* <DEDUP_REMOVED lines=16> */
.L_x_9407:
[----:B------:R-:W-:Y:S01]  /*3b70*/  CS2R R4, SRZ ;  /* 0x0000000000047805 */ /* 0x000fe2000001ff00 */
[----:B------:R-:W-:Y:S06]  /*3b80*/  BRA `(.L_x_9380) ;  /* 0x0000000000107947 */ /* 0x000fec0003800000 */
.L_x_9404:
[----:B0-----:R1:W5:Y:S01]  /*3b90*/  LDG.E.64 R4, desc[UR36][R6.64] ;  /* 0x0000002406047981 */ /* 0x001362000c1e1b00 */
[----:B------:R-:W-:Y:S05]  /*3ba0*/  BRA `(.L_x_9380) ;  /* 0x0000000000087947 */ /* 0x000fea0003800000 */
.L_x_9403:
[----:B0-----:R2:W5:Y:S01]  /*3bb0*/  LDG.E R4, desc[UR36][R6.64] ;  /* 0x0000002406047981 */ /* 0x001562000c1e1900 */
[----:B------:R-:W-:-:S07]  /*3bc0*/  IMAD.MOV.U32 R5, RZ, RZ, RZ ;  /* 0x000000ffff057224 */ /* 0x000fce00078e00ff */
.L_x_9380:
[----:B-----5:R-:W-:Y:S01]  /*3bd0*/  ISETP.NE.U32.AND P0, PT, R24, RZ, PT ;  /* 0x000000ff1800720c */ /* 0x020fe20003f05070 */
[----:B------:R-:W-:Y:S01]  /*3be0*/  VIADD R27, R27, 0x80 ;  /* 0x000000801b1b7836 */ /* 0x000fe20000000000 */
[----:B------:R-:W-:Y:S02]  /*3bf0*/  ISETP.NE.U32.AND P1, PT, R4, RZ, PT ;  /* 0x000000ff0400720c */ /* 0x000fe40003f25070 */
[----:B------:R-:W-:Y:S02]  /*3c00*/  ISETP.NE.AND.EX P2, PT, R25, RZ, PT, P0 ;  /* 0x000000ff1900720c */ /* 0x000fe40003f45300 */
[----:B------:R-:W-:Y:S02]  /*3c10*/  ISETP.NE.AND.EX P0, PT, R5, RZ, PT, P1 ;  /* 0x000000ff0500720c */ /* 0x000fe40003f05310 */
[----:B------:R-:W-:Y:S02]  /*3c20*/  P2R R24, PR, RZ, 0x4 ;  /* 0x00000004ff187803 */ /* 0x000fe40000000000 */
[----:B------:R-:W-:-:S09]  /*3c30*/  P2R R23, PR, RZ, 0x1 ;  /* 0x00000001ff177803 */ /* 0x000fd20000000000 */
.L_x_9341:
[----:B------:R-:W-:Y:S05]  /*3c40*/  BSYNC.RECONVERGENT B6 ;  /* 0x0000000000067941 */ /* 0x000fea0003800200 */
.L_x_9340:
        /* <DEDUP_REMOVED lines=27> */
.L_x_9413:
[----:B------:R0:W5:Y:S01]  /*3e00*/  LDG.E.U8 R28, desc[UR36][R4.64] ;  /* 0x00000024041c7981 */ /* 0x000162000c1e1100 */
[----:B------:R-:W-:Y:S01]  /*3e10*/  IMAD.MOV.U32 R29, RZ, RZ, RZ ;  /* 0x000000ffff1d7224 */ /* 0x000fe200078e00ff */
[----:B------:R-:W-:Y:S06]  /*3e20*/  BRA `(.L_x_9415) ;  /* 0x0000000c00447947 */ /* 0x000fec0003800000 */
.L_x_9412:
        /* <DEDUP_REMOVED lines=8> */
.L_x_9417:
[----:B------:R-:W5:Y:S02]  /*3eb0*/  LDG.E R28, desc[UR36][R4.64] ;  /* 0x00000024041c7981 */ /* 0x000f64000c1e1900 */
[----:B-----5:R-:W-:Y:S01]  /*3ec0*/  SHF.R.S32.HI R29, RZ, 0x1f, R28 ;  /* 0x0000001fff1d7819 */ /* 0x020fe2000001141c */
[----:B------:R-:W-:Y:S06]  /*3ed0*/  BRA `(.L_x_9415) ;  /* 0x0000000c00187947 */ /* 0x000fec0003800000 */
.L_x_9416:
[----:B------:R-:W5:Y:S02]  /*3ee0*/  LDG.E.S16 R28, desc[UR36][R4.64] ;  /* 0x00000024041c7981 */ /* 0x000f64000c1e1700 */
[----:B-----5:R-:W-:Y:S01]  /*3ef0*/  SHF.R.S32.HI R29, RZ, 0x1f, R28 ;  /* 0x0000001fff1d7819 */ /* 0x020fe2000001141c */
[----:B------:R-:W-:Y:S06]  /*3f00*/  BRA `(.L_x_9415) ;  /* 0x0000000c000c7947 */ /* 0x000fec0003800000 */
.L_x_9411:
        /* <DEDUP_REMOVED lines=9> */
.L_x_9419:
[----:B------:R-:W5:Y:S02]  /*3fa0*/  LDG.E.U16 R4, desc[UR36][R4.64] ;  /* 0x0000002404047981 */ /* 0x000f64000c1e1500 */
[----:B-----5:R-:W-:-:S06]  /*3fb0*/  HADD2.F32 R28, -RZ, R4.H0_H0 ;  /* 0x20000004ff1c7230 */ /* 0x020fcc0000004100 */
[----:B------:R-:W0:Y:S02]  /*3fc0*/  F2I.S64.TRUNC R28, R28 ;  /* 0x0000001c001c7311 */ /* 0x000e24000020d900 */
[----:B0-----:R-:W-:Y:S05]  /*3fd0*/  BRA `(.L_x_9415) ;  /* 0x0000000800d87947 */ /* 0x001fea0003800000 */
.L_x_9418:
        /* <DEDUP_REMOVED lines=9> */
.L_x_9421:
[----:B------:R-:W5:Y:S02]  /*4070*/  LDG.E.U16 R4, desc[UR36][R4.64] ;  /* 0x0000002404047981 */ /* 0x000f64000c1e1500 */
[----:B-----5:R-:W-:-:S06]  /*4080*/  HADD2.F32 R28, -RZ, R4.H0_H0 ;  /* 0x20000004ff1c7230 */ /* 0x020fcc0000004100 */
[----:B------:R-:W0:Y:S02]  /*4090*/  F2I.S64.TRUNC R28, R28 ;  /* 0x0000001c001c7311 */ /* 0x000e24000020d900 */
[----:B0-----:R-:W-:Y:S05]  /*40a0*/  BRA `(.L_x_9415) ;  /* 0x0000000800a47947 */ /* 0x001fea0003800000 */
.L_x_9420:
[----:B------:R-:W5:Y:S02]  /*40b0*/  LDG.E.64 R4, desc[UR36][R4.64] ;  /* 0x0000002404047981 */ /* 0x000f64000c1e1b00 */
[----:B-----5:R0:W0:Y:S02]  /*40c0*/  F2I.S64.F64.TRUNC R28, R4 ;  /* 0x00000004001c7311 */ /* 0x020024000030d900 */
[----:B0-----:R-:W-:Y:S05]  /*40d0*/  BRA `(.L_x_9415) ;  /* 0x0000000800987947 */ /* 0x001fea0003800000 */
.L_x_9410:
        /* <DEDUP_REMOVED lines=13> */
.L_x_9424:
[----:B------:R-:W5:Y:S02]  /*41b0*/  LDG.E.64 R4, desc[UR36][R4.64] ;  /* 0x0000002404047981 */ /* 0x000f64000c1e1b00 */
[----:B-----5:R0:W0:Y:S02]  /*41c0*/  F2I.S64.F64.TRUNC R28, R4 ;  /* 0x00000004001c7311 */ /* 0x020024000030d900 */
[----:B0-----:R-:W-:Y:S05]  /*41d0*/  BRA `(.L_x_9415) ;  /* 0x0000000800587947 */ /* 0x001fea0003800000 */
.L_x_9423:
        /* <DEDUP_REMOVED lines=26> */
.L_x_9426:
        /* <DEDUP_REMOVED lines=14> */
.L_x_9425:
[----:B------:R-:W5:Y:S02]  /*4460*/  LDG.E.U16 R28, desc[UR36][R4.64] ;  /* 0x00000024041c7981 */ /* 0x000f64000c1e1500 */
[----:B-----5:R-:W-:-:S06]  /*4470*/  IMAD.U32 R28, R28, 0x10000, RZ ;  /* 0x000100001c1c7824 */ /* 0x020fcc00078e00ff */
[----:B------:R-:W0:Y:S02]  /*4480*/  F2I.S64.TRUNC R28, R28 ;  /* 0x0000001c001c7311 */ /* 0x000e24000020d900 */
[----:B0-----:R-:W-:Y:S05]  /*4490*/  BRA `(.L_x_9415) ;  /* 0x0000000400a87947 */ /* 0x001fea0003800000 */
.L_x_9422:
        /* <DEDUP_REMOVED lines=11> */
.L_x_9429:
        /* <DEDUP_REMOVED lines=21> */
.L_x_9433:
[----:B------:R-:W-:Y:S05]  /*46a0*/  BSYNC.RECONVERGENT B1 ;  /* 0x0000000000017941 */ /* 0x000fea0003800200 */
.L_x_9432:
[----:B------:R-:W-:Y:S01]  /*46b0*/  IMAD.SHL.U32 R0, R0, 0x100000, RZ ;  /* 0x0010000000007824 */ /* 0x000fe200078e00ff */
[----:B------:R-:W-:-:S04]  /*46c0*/  LEA R3, R3, 0x3b800000, 0x17 ;  /* 0x3b80000003037811 */ /* 0x000fc800078eb8ff */
[----:B------:R-:W-:-:S07]  /*46d0*/  LOP3.LUT R28, R3, R0, R7, 0xfe, !PT ;  /* 0x00000000031c7212 */ /* 0x000fce00078efe07 */
.L_x_9431:
[----:B------:R-:W-:Y:S05]  /*46e0*/  BSYNC.RECONVERGENT B0 ;  /* 0x0000000000007941 */ /* 0x000fea0003800200 */
.L_x_9430:
[----:B------:R-:W0:Y:S02]  /*46f0*/  F2I.S64.TRUNC R28, R28 ;  /* 0x0000001c001c7311 */ /* 0x000e24000020d900 */
[----:B0-----:R-:W-:Y:S05]  /*4700*/  BRA `(.L_x_9415) ;  /* 0x00000004000c7947 */ /* 0x001fea0003800000 */
.L_x_9428:
        /* <DEDUP_REMOVED lines=21> */
.L_x_9437:
[----:B------:R-:W-:Y:S05]  /*4860*/  BSYNC.RECONVERGENT B1 ;  /* 0x0000000000017941 */ /* 0x000fea0003800200 */
.L_x_9436:
[----:B------:R-:W-:Y:S01]  /*4870*/  IMAD.SHL.U32 R0, R0, 0x200000, RZ ;  /* 0x0020000000007824 */ /* 0x000fe200078e00ff */
[----:B------:R-:W-:-:S04]  /*4880*/  LEA R3, R3, 0x37800000, 0x17 ;  /* 0x3780000003037811 */ /* 0x000fc800078eb8ff */
[----:B------:R-:W-:-:S07]  /*4890*/  LOP3.LUT R28, R3, R0, R7, 0xfe, !PT ;  /* 0x00000000031c7212 */ /* 0x000fce00078efe07 */
.L_x_9435:
[----:B------:R-:W-:Y:S05]  /*48a0*/  BSYNC.RECONVERGENT B0 ;  /* 0x0000000000007941 */ /* 0x000fea0003800200 */
.L_x_9434:
[----:B------:R-:W0:Y:S02]  /*48b0*/  F2I.S64.TRUNC R28, R28 ;  /* 0x0000001c001c7311 */ /* 0x000e24000020d900 */
[----:B0-----:R-:W-:Y:S05]  /*48c0*/  BRA `(.L_x_9415) ;  /* 0x00000000009c7947 */ /* 0x001fea0003800000 */
.L_x_9427:
        /* <DEDUP_REMOVED lines=14> */
.L_x_9441:
[----:B------:R-:W-:Y:S05]  /*49b0*/  BSYNC.RECONVERGENT B0 ;  /* 0x0000000000007941 */ /* 0x000fea0003800200 */
.L_x_9440:
[----:B------:R-:W0:Y:S02]  /*49c0*/  F2I.S64.TRUNC R28, R28 ;  /* 0x0000001c001c7311 */ /* 0x000e24000020d900 */
[----:B0-----:R-:W-:Y:S05]  /*49d0*/  BRA `(.L_x_9415) ;  /* 0x0000000000587947 */ /* 0x001fea0003800000 */
.L_x_9414:
        /* <DEDUP_REMOVED lines=16> */
.L_x_9442:
[----:B------:R-:W-:Y:S01]  /*4ae0*/  CS2R R28, SRZ ;  /* 0x00000000001c7805 */ /* 0x000fe2000001ff00 */
[----:B------:R-:W-:Y:S06]  /*4af0*/  BRA `(.L_x_9415) ;  /* 0x0000000000107947 */ /* 0x000fec0003800000 */
.L_x_9439:
[----:B------:R0:W5:Y:S01]  /*4b00*/  LDG.E.64 R28, desc[UR36][R4.64] ;  /* 0x00000024041c7981 */ /* 0x000162000c1e1b00 */
[----:B------:R-:W-:Y:S05]  /*4b10*/  BRA `(.L_x_9415) ;  /* 0x0000000000087947 */ /* 0x000fea0003800000 */
.L_x_9438:
[----:B------:R0:W5:Y:S01]  /*4b20*/  LDG.E R28, desc[UR36][R4.64] ;  /* 0x00000024041c7981 */ /* 0x000162000c1e1900 */
[----:B------:R-:W-:-:S07]  /*4b30*/  IMAD.MOV.U32 R29, RZ, RZ, RZ ;  /* 0x000000ffff1d7224 */ /* 0x000fce00078e00ff */
.L_x_9415:
        /* <DEDUP_REMOVED lines=19> */
.L_x_9446:
[----:B0-----:R4:W5:Y:S01]  /*4c70*/  LDG.E.U8 R4, desc[UR36][R6.64] ;  /* 0x0000002406047981 */ /* 0x001962000c1e1100 */
[----:B------:R-:W-:Y:S01]  /*4c80*/  IMAD.MOV.U32 R5, RZ, RZ, RZ ;  /* 0x000000ffff057224 */ /* 0x000fe200078e00ff */
[----:B------:R-:W-:Y:S06]  /*4c90*/  BRA `(.L_x_9448) ;  /* 0x0000000c00447947 */ /* 0x000fec0003800000 */
.L_x_9445:
        /* <DEDUP_REMOVED lines=8> */
.L_x_9450:
[----:B0-----:R-:W2:Y:S02]  /*4d20*/  LDG.E R4, desc[UR36][R6.64] ;  /* 0x0000002406047981 */ /* 0x001ea4000c1e1900 */
[----:B--2---:R-:W-:Y:S01]  /*4d30*/  SHF.R.S32.HI R5, RZ, 0x1f, R4 ;  /* 0x0000001fff057819 */ /* 0x004fe20000011404 */
[----:B------:R-:W-:Y:S06]  /*4d40*/  BRA `(.L_x_9448) ;  /* 0x0000000c00187947 */ /* 0x000fec0003800000 */
.L_x_9449:
[----:B0-----:R-:W2:Y:S02]  /*4d50*/  LDG.E.S16 R4, desc[UR36][R6.64] ;  /* 0x0000002406047981 */ /* 0x001ea4000c1e1700 */
[----:B--2---:R-:W-:Y:S01]  /*4d60*/  SHF.R.S32.HI R5, RZ, 0x1f, R4 ;  /* 0x0000001fff057819 */ /* 0x004fe20000011404 */
[----:B------:R-:W-:Y:S06]  /*4d70*/  BRA `(.L_x_9448) ;  /* 0x0000000c000c7947 */ /* 0x000fec0003800000 */
.L_x_9444:
[----:B------:R-:W-:-:S09]  /*4d80*/  UISETP.GT.AND UP0, UPT, UR4, 0x6, UPT ;  /* 0x000000060400788c */ /* 0x000fd2000bf04270 */
[----:B------:R-:W-:Y:S05]  /*4d90*/  BRA.U UP0, `(.L_x_9451) ;  /* 0x00000001002c7547 */ /* 0x000fea000b800000 */
[----:B------:R-:W-:-:S09]  /*4da0*/  UISETP.NE.AND UP0, UPT, UR4, 0x5, UPT ;  /* 0x000000050400788c */ /* 0x000fd2000bf05270 */
[----:B------:R-:W-:Y:S05]  /*4db0*/  BRA.U !UP0, `(.L_x_9452) ;  /* 0x0000000108147547 */ /* 0x000fea000b800000 */
[----:B------:R-:W-:-:S09]  /*4dc0*/  UISETP.NE.AND UP0, UPT, UR4, 0x6, UPT ;  /* 0x000000060400788c */ /* 0x000fd2000bf05270 */
[----:B------:R-:W-:Y:S05]  /*4dd0*/  BRA.U UP0, `(.L_x_9447) ;  /* 0x00000009009c7547 */ /* 0x000fea000b800000 */
[----:B0-----:R-:W2:Y:S02]  /*4de0*/  LDG.E R4, desc[UR36][R6.64] ;  /* 0x0000002406047981 */ /* 0x001ea4000c1e1900 */
[----:B--2---:R-:W0:Y:S02]  /*4df0*/  F2I.S64.TRUNC R4, R4 ;  /* 0x0000000400047311 */ /* 0x004e24000020d900 */
[----:B0-----:R-:W-:Y:S05]  /*4e00*/  BRA `(.L_x_9448) ;  /* 0x0000000800e87947 */ /* 0x001fea0003800000 */
.L_x_9452:
[----:B------:R-:W0:Y:S02]  /*4e10*/  LDG.E.U16 R6, desc[UR36][R6.64] ;  /* 0x0000002406067981 */ /* 0x000e24000c1e1500 */
[----:B0-----:R-:W-:-:S06]  /*4e20*/  HADD2.F32 R4, -RZ, R6.H0_H0 ;  /* 0x20000006ff047230 */ /* 0x001fcc0000004100 */
[----:B------:R-:W0:Y:S02]  /*4e30*/  F2I.S64.TRUNC R4, R4 ;  /* 0x0000000400047311 */ /* 0x000e24000020d900 */
[----:B0-----:R-:W-:Y:S05]  /*4e40*/  BRA `(.L_x_9448) ;  /* 0x0000000800d87947 */ /* 0x001fea0003800000 */
.L_x_9451:
[----:B------:R-:W-:-:S09]  /*4e50*/  UISETP.NE.AND UP0, UPT, UR4, 0x7, UPT ;  /* 0x000000070400788c */ /* 0x000fd2000bf05270 */
[----:B------:R-:W-:Y:S05]  /*4e60*/  BRA.U !UP0, `(.L_x_9453) ;  /* 0x00000001082c7547 */ /* 0x000fea000b800000 */
[----:B------:R-:W-:-:S09]  /*4e70*/  UISETP.NE.AND UP0, UPT, UR4, 0x8, UPT ;  /* 0x000000080400788c */ /* 0x000fd2000bf05270 */
[----:B------:R-:W-:Y:S05]  /*4e80*/  BRA.U !UP0, `(.L_x_9454) ;  /* 0x0000000108147547 */ /* 0x000fea000b800000 */
[----:B------:R-:W-:-:S09]  /*4e90*/  UISETP.NE.AND UP0, UPT, UR4, 0x9, UPT ;  /* 0x000000090400788c */ /* 0x000fd2000bf05270 */
[----:B------:R-:W-:Y:S05]  /*4ea0*/  BRA.U UP0, `(.L_x_9447) ;  /* 0x0000000900687547 */ /* 0x000fea000b800000 */
[----:B0-----:R-:W2:Y:S02]  /*4eb0*/  LDG.E R4, desc[UR36][R6.64] ;  /* 0x0000002406047981 */ /* 0x001ea4000c1e1900 */
[----:B--2---:R-:W0:Y:S02]  /*4ec0*/  F2I.S64.TRUNC R4, R4 ;  /* 0x0000000400047311 */ /* 0x004e24000020d900 */
[----:B0-----:R-:W-:Y:S05]  /*4ed0*/  BRA `(.L_x_9448) ;  /* 0x0000000800b47947 */ /* 0x001fea0003800000 */
.L_x_9454:
[----:B------:R-:W0:Y:S02]  /*4ee0*/  LDG.E.U16 R6, desc[UR36][R6.64] ;  /* 0x0000002406067981 */ /* 0x000e24000c1e1500 */
[----:B0-----:R-:W-:-:S06]  /*4ef0*/  HADD2.F32 R4, -RZ, R6.H0_H0 ;  /* 0x20000006ff047230 */ /* 0x001fcc0000004100 */
[----:B------:R-:W0:Y:S02]  /*4f00*/  F2I.S64.TRUNC R4, R4 ;  /* 0x0000000400047311 */ /* 0x000e24000020d900 */
[----:B0-----:R-:W-:Y:S05]  /*4f10*/  BRA `(.L_x_9448) ;  /* 0x0000000800a47947 */ /* 0x001fea0003800000 */
.L_x_9453:
[----:B0-----:R-:W2:Y:S02]  /*4f20*/  LDG.E.64 R4, desc[UR36][R6.64] ;  /* 0x0000002406047981 */ /* 0x001ea4000c1e1b00 */
[----:B--2---:R-:W0:Y:S02]  /*4f30*/  F2I.S64.F64.TRUNC R4, R4 ;  /* 0x0000000400047311 */ /* 0x004e24000030d900 */
[----:B0-----:R-:W-:Y:S05]  /*4f40*/  BRA `(.L_x_9448) ;  /* 0x0000000800987947 */ /* 0x001fea0003800000 */
.L_x_9443:
        /* <DEDUP_REMOVED lines=13> */
.L_x_9457:
[----:B0-----:R-:W2:Y:S02]  /*5020*/  LDG.E.64 R4, desc[UR36][R6.64] ;  /* 0x0000002406047981 */ /* 0x001ea4000c1e1b00 */
[----:B--2---:R-:W3:Y:S02]  /*5030*/  F2I.S64.F64.TRUNC R4, R4 ;  /* 0x0000000400047311 */ /* 0x004ee4000030d900 */
[----:B---3--:R-:W-:Y:S05]  /*5040*/  BRA `(.L_x_9448) ;  /* 0x0000000800587947 */ /* 0x008fea0003800000 */
.L_x_9456:
        /* <DEDUP_REMOVED lines=26> */
.L_x_9459:
        /* <DEDUP_REMOVED lines=14> */
.L_x_9458:
[----:B0-----:R-:W2:Y:S02]  /*52d0*/  LDG.E.U16 R4, desc[UR36][R6.64] ;  /* 0x0000002406047981 */ /* 0x001ea4000c1e1500 */
[----:B--2---:R-:W-:-:S06]  /*52e0*/  IMAD.U32 R4, R4, 0x10000, RZ ;  /* 0x0001000004047824 */ /* 0x004fcc00078e00ff */
[----:B------:R-:W3:Y:S02]  /*52f0*/  F2I.S64.TRUNC R4, R4 ;  /* 0x0000000400047311 */ /* 0x000ee4000020d900 */
[----:B---3--:R-:W-:Y:S05]  /*5300*/  BRA `(.L_x_9448) ;  /* 0x0000000400a87947 */ /* 0x008fea0003800000 */
.L_x_9455:
        /* <DEDUP_REMOVED lines=11> */
.L_x_9462:
        /* <DEDUP_REMOVED lines=21> */
.L_x_9466:
[----:B------:R-:W-:Y:S05]  /*5510*/  BSYNC.RECONVERGENT B1 ;  /* 0x0000000000017941 */ /* 0x000fea0003800200 */
.L_x_9465:
[----:B------:R-:W-:Y:S01]  /*5520*/  IMAD.SHL.U32 R0, R0, 0x100000, RZ ;  /* 0x0010000000007824 */ /* 0x000fe200078e00ff */
[----:B------:R-:W-:-:S04]  /*5530*/  LEA R3, R3, 0x3b800000, 0x17 ;  /* 0x3b80000003037811 */ /* 0x000fc800078eb8ff */
[----:B------:R-:W-:-:S07]  /*5540*/  LOP3.LUT R4, R3, R0, R7, 0xfe, !PT ;  /* 0x0000000003047212 */ /* 0x000fce00078efe07 */
.L_x_9464:
[----:B------:R-:W-:Y:S05]  /*5550*/  BSYNC.RECONVERGENT B0 ;  /* 0x0000000000007941 */ /* 0x000fea0003800200 */
.L_x_9463:
[----:B------:R-:W1:Y:S02]  /*5560*/  F2I.S64.TRUNC R4, R4 ;  /* 0x0000000400047311 */ /* 0x000e64000020d900 */
[----:B-1----:R-:W-:Y:S05]  /*5570*/  BRA `(.L_x_9448) ;  /* 0x00000004000c7947 */ /* 0x002fea0003800000 */
.L_x_9461:
        /* <DEDUP_REMOVED lines=21> */
.L_x_9470:
[----:B------:R-:W-:Y:S05]  /*56d0*/  BSYNC.RECONVERGENT B1 ;  /* 0x0000000000017941 */ /* 0x000fea0003800200 */
.L_x_9469:
[----:B------:R-:W-:Y:S01]  /*56e0*/  IMAD.SHL.U32 R0, R0, 0x200000, RZ ;  /* 0x0020000000007824 */ /* 0x000fe200078e00ff */
[----:B------:R-:W-:-:S04]  /*56f0*/  LEA R3, R3, 0x37800000, 0x17 ;  /* 0x3780000003037811 */ /* 0x000fc800078eb8ff */
[----:B------:R-:W-:-:S07]  /*5700*/  LOP3.LUT R4, R3, R0, R7, 0xfe, !PT ;  /* 0x0000000003047212 */ /* 0x000fce00078efe07 */
.L_x_9468:
[----:B------:R-:W-:Y:S05]  /*5710*/  BSYNC.RECONVERGENT B0 ;  /* 0x0000000000007941 */ /* 0x000fea0003800200 */
.L_x_9467:
[----:B------:R-:W1:Y:S02]  /*5720*/  F2I.S64.TRUNC R4, R4 ;  /* 0x0000000400047311 */ /* 0x000e64000020d900 */
[----:B-1----:R-:W-:Y:S05]  /*5730*/  BRA `(.L_x_9448) ;  /* 0x00000000009c7947 */ /* 0x002fea0003800000 */
.L_x_9460:
        /* <DEDUP_REMOVED lines=14> */
.L_x_9474:
[----:B------:R-:W-:Y:S05]  /*5820*/  BSYNC.RECONVERGENT B0 ;  /* 0x0000000000007941 */ /* 0x000fea0003800200 */
.L_x_9473:
[----:B------:R-:W2:Y:S02]  /*5830*/  F2I.S64.TRUNC R4, R4 ;  /* 0x0000000400047311 */ /* 0x000ea4000020d900 */
[----:B--2---:R-:W-:Y:S05]  /*5840*/  BRA `(.L_x_9448) ;  /* 0x0000000000587947 */ /* 0x004fea0003800000 */
.L_x_9447:
        /* <DEDUP_REMOVED lines=16> */
.L_x_9475:
[----:B------:R-:W-:Y:S01]  /*5950*/  CS2R R4, SRZ ;  /* 0x0000000000047805 */ /* 0x000fe2000001ff00 */
[----:B------:R-:W-:Y:S06]  /*5960*/  BRA `(.L_x_9448) ;  /* 0x0000000000107947 */ /* 0x000fec0003800000 */
.L_x_9472:
[----:B0-----:R1:W5:Y:S01]  /*5970*/  LDG.E.64 R4, desc[UR36][R6.64] ;  /* 0x0000002406047981 */ /* 0x001362000c1e1b00 */
[----:B------:R-:W-:Y:S05]  /*5980*/  BRA `(.L_x_9448) ;  /* 0x0000000000087947 */ /* 0x000fea0003800000 */
.L_x_9471:
[----:B0-----:R2:W5:Y:S01]  /*5990*/  LDG.E R4, desc[UR36][R6.64] ;  /* 0x0000002406047981 */ /* 0x001562000c1e1900 */
[----:B------:R-:W-:-:S07]  /*59a0*/  IMAD.MOV.U32 R5, RZ, RZ, RZ ;  /* 0x000000ffff057224 */ /* 0x000fce00078e00ff */
.L_x_9448:
[----:B-----5:R-:W-:Y:S01]  /*59b0*/  ISETP.NE.U32.AND P0, PT, R28, RZ, PT ;  /* 0x000000ff1c00720c */ /* 0x020fe20003f05070 */
[----:B------:R-:W-:Y:S01]  /*59c0*/  VIADD R27, R27, 0x80 ;  /* 0x000000801b1b7836 */ /* 0x000fe20000000000 */
[----:B------:R-:W-:Y:S02]  /*59d0*/  ISETP.NE.U32.AND P1, PT, R4, RZ, PT ;  /* 0x000000ff0400720c */ /* 0x000fe40003f25070 */
[----:B------:R-:W-:Y:S02]  /*59e0*/  ISETP.NE.AND.EX P2, PT, R29, RZ, PT, P0 ;  /* 0x000000ff1d00720c */ /* 0x000fe40003f45300 */
[----:B------:R-:W-:Y:S02]  /*59f0*/  ISETP.NE.AND.EX P0, PT, R5, RZ, PT, P1 ;  /* 0x000000ff0500720c */ /* 0x000fe40003f05310 */
[----:B------:R-:W-:Y:S02]  /*5a00*/  P2R R26, PR, RZ, 0x4 ;  /* 0x00000004ff1a7803 */ /* 0x000fe40000000000 */
[----:B------:R-:W-:-:S09]  /*5a10*/  P2R R25, PR, RZ, 0x1 ;  /* 0x00000001ff197803 */ /* 0x000fd20000000000 */
.L_x_9409:
[----:B------:R-:W-:Y:S05]  /*5a20*/  BSYNC.RECONVERGENT B6 ;  /* 0x0000000000067941 */ /* 0x000fea0003800200 */
.L_x_9408:
[----:B------:R-:W-:Y:S01]  /*5a30*/  ISETP.GE.AND P1, PT, R27, R16, PT ;  /* 0x000000101b00720c */ /* 0x000fe20003f26270 */
[----:B------:R-:W-:Y:S01]  /*5a40*/  BSSY.RECONVERGENT B6, `(.L_x_9476) ;  /* 0x00001d7000067945 */ /* 0x000fe20003800200 */
[----:B------:R-:W-:-:S11]  /*5a50*/  PLOP3.LUT P0, PT, PT, PT, PT, 0x8, 0x80 ;  /* 0x000000000080781c */ /* 0x000fd60003f0e170 */
        /* <DEDUP_REMOVED lines=21> */
.L_x_9481:
[----:B------:R0:W5:Y:S01]  /*5bb0*/  LDG.E.U8 R28, desc[UR36][R4.64] ;  /* 0x00000024041c7981 */ /* 0x000162000c1e1100 */
[----:B------:R-:W-:Y:S01]  /*5bc0*/  IMAD.MOV.U32 R29, RZ, RZ, RZ ;  /* 0x000000ffff1d7224 */ /* 0x000fe200078e00ff */
[----:B------:R-:W-:Y:S06]  /*5bd0*/  BRA `(.L_x_9483) ;  /* 0x0000000c00447947 */ /* 0x000fec0003800000 */
.L_x_9480:
        /* <DEDUP_REMOVED lines=8> */
.L_x_9485:
[----:B------:R-:W5:Y:S02]  /*5c60*/  LDG.E R28, desc[UR36][R4.64] ;  /* 0x00000024041c7981 */ /* 0x000f64000c1e1900 */
[----:B-----5:R-:W-:Y:S01]  /*5c70*/  SHF.R.S32.HI R29, RZ, 0x1f, R28 ;  /* 0x0000001fff1d7819 */ /* 0x020fe2000001141c */
[----:B------:R-:W-:Y:S06]  /*5c80*/  BRA `(.L_x_9483) ;  /* 0x0000000c00187947 */ /* 0x000fec0003800000 */
.L_x_9484:
[----:B------:R-:W5:Y:S02]  /*5c90*/  LDG.E.S16 R28, desc[UR36][R4.64] ;  /* 0x00000024041c7981 */ /* 0x000f64000c1e1700 */
[----:B-----5:R-:W-:Y:S01]  /*5ca0*/  SHF.R.S32.HI R29, RZ, 0x1f, R28 ;  /* 0x0000001fff1d7819 */ /* 0x020fe2000001141c */
[----:B------:R-:W-:Y:S06]  /*5cb0*/  BRA `(.L_x_9483) ;  /* 0x0000000c000c7947 */ /* 0x000fec0003800000 */
.L_x_9479:
        /* <DEDUP_REMOVED lines=9> */
.L_x_9487:
[----:B------:R-:W5:Y:S02]  /*5d50*/  LDG.E.U16 R4, desc[UR36][R4.64] ;  /* 0x0000002404047981 */ /* 0x000f64000c1e1500 */
[----:B-----5:R-:W-:-:S06]  /*5d60*/  HADD2.F32 R28, -RZ, R4.H0_H0 ;  /* 0x20000004ff1c7230 */ /* 0x020fcc0000004100 */
[----:B------:R-:W0:Y:S02]  /*5d70*/  F2I.S64.TRUNC R28, R28 ;  /* 0x0000001c001c7311 */ /* 0x000e24000020d900 */
[----:B0-----:R-:W-:Y:S05]  /*5d80*/  BRA `(.L_x_9483) ;  /* 0x0000000800d87947 */ /* 0x001fea0003800000 */
.L_x_9486:
        /* <DEDUP_REMOVED lines=9> */
.L_x_9489:
[----:B------:R-:W5:Y:S02]  /*5e20*/  LDG.E.U16 R4, desc[UR36][R4.64] ;  /* 0x0000002404047981 */ /* 0x000f64000c1e1500 */
[----:B-----5:R-:W-:-:S06]  /*5e30*/  HADD2.F32 R28, -RZ, R4.H0_H0 ;  /* 0x20000004ff1c7230 */ /* 0x020fcc0000004100 */
[----:B------:R-:W0:Y:S02]  /*5e40*/  F2I.S64.TRUNC R28, R28 ;  /* 0x0000001c001c7311 */ /* 0x000e24000020d900 */
[----:B0-----:R-:W-:Y:S05]  /*5e50*/  BRA `(.L_x_9483) ;  /* 0x0000000800a47947 */ /* 0x001fea0003800000 */
.L_x_9488:
[----:B------:R-:W5:Y:S02]  /*5e60*/  LDG.E.64 R4, desc[UR36][R4.64] ;  /* 0x0000002404047981 */ /* 0x000f64000c1e1b00 */
[----:B-----5:R0:W0:Y:S02]  /*5e70*/  F2I.S64.F64.TRUNC R28, R4 ;  /* 0x00000004001c7311 */ /* 0x020024000030d900 */
[----:B0-----:R-:W-:Y:S05]  /*5e80*/  BRA `(.L_x_9483) ;  /* 0x0000000800987947 */ /* 0x001fea0003800000 */
.L_x_9478:
        /* <DEDUP_REMOVED lines=13> */
.L_x_9492:
[----:B------:R-:W5:Y:S02]  /*5f60*/  LDG.E.64 R4, desc[UR36][R4.64] ;  /* 0x0000002404047981 */ /* 0x000f64000c1e1b00 */
[----:B-----5:R0:W0:Y:S02]  /*5f70*/  F2I.S64.F64.TRUNC R28, R4 ;  /* 0x00000004001c7311 */ /* 0x020024000030d900 */
[----:B0-----:R-:W-:Y:S05]  /*5f80*/  BRA `(.L_x_9483) ;  /* 0x0000000800587947 */ /* 0x001fea0003800000 */
.L_x_9491:
        /* <DEDUP_REMOVED lines=26> */
.L_x_9494:
        /* <DEDUP_REMOVED lines=14> */
.L_x_9493:
[----:B------:R-:W5:Y:S02]  /*6210*/  LDG.E.U16 R28, desc[UR36][R4.64] ;  /* 0x00000024041c7981 */ /* 0x000f64000c1e1500 */
[----:B-----5:R-:W-:-:S06]  /*6220*/  IMAD.U32 R28, R28, 0x10000, RZ ;  /* 0x000100001c1c7824 */ /* 0x020fcc00078e00ff */
[----:B------:R-:W0:Y:S02]  /*6230*/  F2I.S64.TRUNC R28, R28 ;  /* 0x0000001c001c7311 */ /* 0x000e24000020d900 */
[----:B0-----:R-:W-:Y:S05]  /*6240*/  BRA `(.L_x_9483) ;  /* 0x0000000400a87947 */ /* 0x001fea0003800000 */
.L_x_9490:
        /* <DEDUP_REMOVED lines=11> */
.L_x_9497:
        /* <DEDUP_REMOVED lines=21> */
.L_x_9501:
[----:B------:R-:W-:Y:S05]  /*6450*/  BSYNC.RECONVERGENT B1 ;  /* 0x0000000000017941 */ /* 0x000fea0003800200 */
.L_x_9500:
[----:B------:R-:W-:Y:S01]  /*6460*/  IMAD.SHL.U32 R0, R0, 0x100000, RZ ;  /* 0x0010000000007824 */ /* 0x000fe200078e00ff */
[----:B------:R-:W-:-:S04]  /*6470*/  LEA R3, R3, 0x3b800000, 0x17 ;  /* 0x3b80000003037811 */ /* 0x000fc800078eb8ff */
[----:B------:R-:W-:-:S07]  /*6480*/  LOP3.LUT R28, R3, R0, R7, 0xfe, !PT ;  /* 0x00000000031c7212 */ /* 0x000fce00078efe07 */
.L_x_9499:
[----:B------:R-:W-:Y:S05]  /*6490*/  BSYNC.RECONVERGENT B0 ;  /* 0x0000000000007941 */ /* 0x000fea0003800200 */
.L_x_9498:
[----:B------:R-:W0:Y:S02]  /*64a0*/  F2I.S64.TRUNC R28, R28 ;  /* 0x0000001c001c7311 */ /* 0x000e24000020d900 */
[----:B0-----:R-:W-:Y:S05]  /*64b0*/  BRA `(.L_x_9483) ;  /* 0x00000004000c7947 */ /* 0x001fea0003800000 */
.L_x_9496:
        /* <DEDUP_REMOVED lines=21> */
.L_x_9505:
[----:B------:R-:W-:Y:S05]  /*6610*/  BSYNC.RECONVERGENT B1 ;  /* 0x0000000000017941 */ /* 0x000fea0003800200 */
.L_x_9504:
[----:B------:R-:W-:Y:S01]  /*6620*/  IMAD.SHL.U32 R0, R0, 0x200000, RZ ;  /* 0x0020000000007824 */ /* 0x000fe200078e00ff */
[----:B------:R-:W-:-:S04]  /*6630*/  LEA R3, R3, 0x37800000, 0x17 ;  /* 0x3780000003037811 */ /* 0x000fc800078eb8ff */
[----:B------:R-:W-:-:S07]  /*6640*/  LOP3.LUT R28, R3, R0, R7, 0xfe, !PT ;  /* 0x00000000031c7212 */ /* 0x000fce00078efe07 */
.L_x_9503:
[----:B------:R-:W-:Y:S05]  /*6650*/  BSYNC.RECONVERGENT B0 ;  /* 0x0000000000007941 */ /* 0x000fea0003800200 */
.L_x_9502:
[----:B------:R-:W0:Y:S02]  /*6660*/  F2I.S64.TRUNC R28, R28 ;  /* 0x0000001c001c7311 */ /* 0x000e24000020d900 */
[----:B0-----:R-:W-:Y:S05]  /*6670*/  BRA `(.L_x_9483) ;  /* 0x00000000009c7947 */ /* 0x001fea0003800000 */
.L_x_9495:
        /* <DEDUP_REMOVED lines=14> */
.L_x_9509:
[----:B------:R-:W-:Y:S05]  /*6760*/  BSYNC.RECONVERGENT B0 ;  /* 0x0000000000007941 */ /* 0x000fea0003800200 */
.L_x_9508:
[----:B------:R-:W0:Y:S02]  /*6770*/  F2I.S64.TRUNC R28, R28 ;  /* 0x0000001c001c7311 */ /* 0x000e24000020d900 */
[----:B0-----:R-:W-:Y:S05]  /*6780*/  BRA `(.L_x_9483) ;  /* 0x0000000000587947 */ /* 0x001fea0003800000 */
.L_x_9482:
        /* <DEDUP_REMOVED lines=16> */
.L_x_9510:
[----:B------:R-:W-:Y:S01]  /*6890*/  CS2R R28, SRZ ;  /* 0x00000000001c7805 */ /* 0x000fe2000001ff00 */
[----:B------:R-:W-:Y:S06]  /*68a0*/  BRA `(.L_x_9483) ;  /* 0x0000000000107947 */ /* 0x000fec0003800000 */
.L_x_9507:
[----:B------:R0:W5:Y:S01]  /*68b0*/  LDG.E.64 R28, desc[UR36][R4.64] ;  /* 0x00000024041c7981 */ /* 0x000162000c1e1b00 */
[----:B------:R-:W-:Y:S05]  /*68c0*/  BRA `(.L_x_9483) ;  /* 0x0000000000087947 */ /* 0x000fea0003800000 */
.L_x_9506:
[----:B------:R0:W5:Y:S01]  /*68d0*/  LDG.E R28, desc[UR36][R4.64] ;  /* 0x00000024041c7981 */ /* 0x000162000c1e1900 */
[----:B------:R-:W-:-:S07]  /*68e0*/  IMAD.MOV.U32 R29, RZ, RZ, RZ ;  /* 0x000000ffff1d7224 */ /* 0x000fce00078e00ff */
.L_x_9483:
[----:B------:R-:W0:Y:S01]  /*68f0*/  LDCU.U8 UR6, c[0x0][0x3a5] ;  /* 0x000074a0ff0677ac */ /* 0x000e220008000000 */
[----:B-1234-:R-:W1:Y:S01]  /*6900*/  LDC.64 R6, c[0x0][0x398] ;  /* 0x0000e600ff067b82 */ /* 0x01ee620000000a00 */
[----:B------:R-:W2:Y:S01]  /*6910*/  LDCU UR5, c[0x0][0x3ac] ;  /* 0x00007580ff0577ac */ /* 0x000ea20008000800 */
[----:B0-----:R-:W-:-:S04]  /*6920*/  UPRMT UR4, UR6, 0x9910, URZ ;  /* 0x0000991006047896 */ /* 0x001fc800080000ff */
        /* <DEDUP_REMOVED lines=16> */
.L_x_9514:
[----:B------:R3:W5:Y:S01]  /*6a30*/  LDG.E.U8 R4, desc[UR36][R6.64] ;  /* 0x0000002406047981 */ /* 0x000762000c1e1100 */
[----:B------:R-:W-:Y:S01]  /*6a40*/  IMAD.MOV.U32 R5, RZ, RZ, RZ ;  /* 0x000000ffff057224 */ /* 0x000fe200078e00ff */
[----:B------:R-:W-:Y:S06]  /*6a50*/  BRA `(.L_x_9516) ;  /* 0x0000000c00447947 */ /* 0x000fec0003800000 */
.L_x_9513:
        /* <DEDUP_REMOVED lines=8> */
.L_x_9518:
[----:B------:R-:W2:Y:S02]  /*6ae0*/  LDG.E R4, desc[UR36][R6.64] ;  /* 0x0000002406047981 */ /* 0x000ea4000c1e1900 */
[----:B--2---:R-:W-:Y:S01]  /*6af0*/  SHF.R.S32.HI R5, RZ, 0x1f, R4 ;  /* 0x0000001fff057819 */ /* 0x004fe20000011404 */
[----:B------:R-:W-:Y:S06]  /*6b00*/  BRA `(.L_x_9516) ;  /* 0x0000000c00187947 */ /* 0x000fec0003800000 */
.L_x_9517:
[----:B------:R-:W2:Y:S02]  /*6b10*/  LDG.E.S16 R4, desc[UR36][R6.64] ;  /* 0x0000002406047981 */ /* 0x000ea4000c1e1700 */
[----:B--2---:R-:W-:Y:S01]  /*6b20*/  SHF.R.S32.HI R5, RZ, 0x1f, R4 ;  /* 0x0000001fff057819 */ /* 0x004fe20000011404 */
[----:B------:R-:W-:Y:S06]  /*6b30*/  BRA `(.L_x_9516) ;  /* 0x0000000c000c7947 */ /* 0x000fec0003800000 */
.L_x_9512:
        /* <DEDUP_REMOVED lines=9> */
.L_x_9520:
[----:B------:R-:W2:Y:S02]  /*6bd0*/  LDG.E.U16 R6, desc[UR36][R6.64] ;  /* 0x0000002406067981 */ /* 0x000ea4000c1e1500 */
[----:B--2---:R-:W-:-:S06]  /*6be0*/  HADD2.F32 R4, -RZ, R6.H0_H0 ;  /* 0x20000006ff047230 */ /* 0x004fcc0000004100 */
[----:B------:R-:W3:Y:S02]  /*6bf0*/  F2I.S64.TRUNC R4, R4 ;  /* 0x0000000400047311 */ /* 0x000ee4000020d900 */
[----:B---3--:R-:W-:Y:S05]  /*6c00*/  BRA `(.L_x_9516) ;  /* 0x0000000800d87947 */ /* 0x008fea0003800000 */
.L_x_9519:
        /* <DEDUP_REMOVED lines=9> */
.L_x_9522:
[----:B------:R-:W2:Y:S02]  /*6ca0*/  LDG.E.U16 R6, desc[UR36][R6.64] ;  /* 0x0000002406067981 */ /* 0x000ea4000c1e1500 */
[----:B--2---:R-:W-:-:S06]  /*6cb0*/  HADD2.F32 R4, -RZ, R6.H0_H0 ;  /* 0x20000006ff047230 */ /* 0x004fcc0000004100 */
[----:B------:R-:W3:Y:S02]  /*6cc0*/  F2I.S64.TRUNC R4, R4 ;  /* 0x0000000400047311 */ /* 0x000ee4000020d900 */
[----:B---3--:R-:W-:Y:S05]  /*6cd0*/  BRA `(.L_x_9516) ;  /* 0x0000000800a47947 */ /* 0x008fea0003800000 */
.L_x_9521:
[----:B------:R-:W2:Y:S02]  /*6ce0*/  LDG.E.64 R4, desc[UR36][R6.64] ;  /* 0x0000002406047981 */ /* 0x000ea4000c1e1b00 */
[----:B--2---:R-:W3:Y:S02]  /*6cf0*/  F2I.S64.F64.TRUNC R4, R4 ;  /* 0x0000000400047311 */ /* 0x004ee4000030d900 */
[----:B---3--:R-:W-:Y:S05]  /*6d00*/  BRA `(.L_x_9516) ;  /* 0x0000000800987947 */ /* 0x008fea0003800000 */
.L_x_9511:
        /* <DEDUP_REMOVED lines=13> */
.L_x_9525:
[----:B------:R-:W2:Y:S02]  /*6de0*/  LDG.E.64 R4, desc[UR36][R6.64] ;  /* 0x0000002406047981 */ /* 0x000ea4000c1e1b00 */
[----:B--2---:R-:W3:Y:S02]  /*6df0*/  F2I.S64.F64.TRUNC R4, R4 ;  /* 0x0000000400047311 */ /* 0x004ee4000030d900 */
[----:B---3--:R-:W-:Y:S05]  /*6e00*/  BRA `(.L_x_9516) ;  /* 0x0000000800587947 */ /* 0x008fea0003800000 */
.L_x_9524:
        /* <DEDUP_REMOVED lines=26> */
.L_x_9527:
        /* <DEDUP_REMOVED lines=14> */
.L_x_9526:
[----:B------:R-:W2:Y:S02]  /*7090*/  LDG.E.U16 R4, desc[UR36][R6.64] ;  /* 0x0000002406047981 */ /* 0x000ea4000c1e1500 */
[----:B--2---:R-:W-:-:S06]  /*70a0*/  IMAD.U32 R4, R4, 0x10000, RZ ;  /* 0x0001000004047824 */ /* 0x004fcc00078e00ff */
[----:B------:R-:W3:Y:S02]  /*70b0*/  F2I.S64.TRUNC R4, R4 ;  /* 0x0000000400047311 */ /* 0x000ee4000020d900 */
[----:B---3--:R-:W-:Y:S05]  /*70c0*/  BRA `(.L_x_9516) ;  /* 0x0000000400a87947 */ /* 0x008fea0003800000 */
.L_x_9523:
        /* <DEDUP_REMOVED lines=11> */
.L_x_9530:
        /* <DEDUP_REMOVED lines=21> */
.L_x_9534:
[----:B------:R-:W-:Y:S05]  /*72d0*/  BSYNC.RECONVERGENT B1 ;  /* 0x0000000000017941 */ /* 0x000fea0003800200 */
.L_x_9533:
[----:B------:R-:W-:Y:S01]  /*72e0*/  IMAD.SHL.U32 R0, R0, 0x100000, RZ ;  /* 0x0010000000007824 */ /* 0x000fe200078e00ff */
[----:B------:R-:W-:-:S04]  /*72f0*/  LEA R3, R3, 0x3b800000, 0x17 ;  /* 0x3b80000003037811 */ /* 0x000fc800078eb8ff */
[----:B------:R-:W-:-:S07]  /*7300*/  LOP3.LUT R4, R3, R0, R7, 0xfe, !PT ;  /* 0x0000000003047212 */ /* 0x000fce00078efe07 */
.L_x_9532:
[----:B------:R-:W-:Y:S05]  /*7310*/  BSYNC.RECONVERGENT B0 ;  /* 0x0000000000007941 */ /* 0x000fea0003800200 */
.L_x_9531:
[----:B------:R-:W2:Y:S02]  /*7320*/  F2I.S64.TRUNC R4, R4 ;  /* 0x0000000400047311 */ /* 0x000ea4000020d900 */
[----:B--2---:R-:W-:Y:S05]  /*7330*/  BRA `(.L_x_9516) ;  /* 0x00000004000c7947 */ /* 0x004fea0003800000 */
.L_x_9529:
        /* <DEDUP_REMOVED lines=21> */
.L_x_9538:
[----:B------:R-:W-:Y:S05]  /*7490*/  BSYNC.RECONVERGENT B1 ;  /* 0x0000000000017941 */ /* 0x000fea0003800200 */
.L_x_9537:
[----:B------:R-:W-:Y:S01]  /*74a0*/  IMAD.SHL.U32 R0, R0, 0x200000, RZ ;  /* 0x0020000000007824 */ /* 0x000fe200078e00ff */
[----:B------:R-:W-:-:S04]  /*74b0*/  LEA R3, R3, 0x37800000, 0x17 ;  /* 0x3780000003037811 */ /* 0x000fc800078eb8ff */
[----:B------:R-:W-:-:S07]  /*74c0*/  LOP3.LUT R4, R3, R0, R7, 0xfe, !PT ;  /* 0x0000000003047212 */ /* 0x000fce00078efe07 */
.L_x_9536:
[----:B------:R-:W-:Y:S05]  /*74d0*/  BSYNC.RECONVERGENT B0 ;  /* 0x0000000000007941 */ /* 0x000fea0003800200 */
.L_x_9535:
[----:B------:R-:W2:Y:S02]  /*74e0*/  F2I.S64.TRUNC R4, R4 ;  /* 0x0000000400047311 */ /* 0x000ea4000020d900 */
[----:B--2---:R-:W-:Y:S05]  /*74f0*/  BRA `(.L_x_9516) ;  /* 0x00000000009c7947 */ /* 0x004fea0003800000 */
.L_x_9528:
        /* <DEDUP_REMOVED lines=14> */
.L_x_9542:
[----:B------:R-:W-:Y:S05]  /*75e0*/  BSYNC.RECONVERGENT B0 ;  /* 0x0000000000007941 */ /* 0x000fea0003800200 */
.L_x_9541:
[----:B------:R-:W2:Y:S02]  /*75f0*/  F2I.S64.TRUNC R4, R4 ;  /* 0x0000000400047311 */ /* 0x000ea4000020d900 */
[----:B--2---:R-:W-:Y:S05]  /*7600*/  BRA `(.L_x_9516) ;  /* 0x0000000000587947 */ /* 0x004fea0003800000 */
.L_x_9515:
        /* <DEDUP_REMOVED lines=16> */
.L_x_9543:
[----:B------:R-:W-:Y:S01]  /*7710*/  CS2R R4, SRZ ;  /* 0x0000000000047805 */ /* 0x000fe2000001ff00 */
[----:B------:R-:W-:Y:S06]  /*7720*/  BRA `(.L_x_9516) ;  /* 0x0000000000107947 */ /* 0x000fec0003800000 */
.L_x_9540:
[----:B------:R1:W5:Y:S01]  /*7730*/  LDG.E.64 R4, desc[UR36][R6.64] ;  /* 0x0000002406047981 */ /* 0x000362000c1e1b00 */
[----:B------:R-:W-:Y:S05]  /*7740*/  BRA `(.L_x_9516) ;  /* 0x0000000000087947 */ /* 0x000fea0003800000 */
.L_x_9539:
[----:B------:R0:W5:Y:S01]  /*7750*/  LDG.E R4, desc[UR36][R6.64] ;  /* 0x0000002406047981 */ /* 0x000162000c1e1900 */
[----:B------:R-:W-:-:S07]  /*7760*/  IMAD.MOV.U32 R5, RZ, RZ, RZ ;  /* 0x000000ffff057224 */ /* 0x000fce00078e00ff */
.L_x_9516:
[----:B-----5:R-:W-:Y:S02]  /*7770*/  ISETP.NE.U32.AND P0, PT, R4, RZ, PT ;  /* 0x000000ff0400720c */ /* 0x020fe40003f05070 */
[----:B------:R-:W-:Y:S02]  /*7780*/  ISETP.NE.U32.AND P1, PT, R28, RZ, PT ;  /* 0x000000ff1c00720c */ /* 0x000fe40003f25070 */
[----:B------:R-:W-:-:S04]  /*7790*/  ISETP.NE.AND.EX P0, PT, R5, RZ, PT, P0 ;  /* 0x000000ff0500720c */ /* 0x000fc80003f05300 */
[----:B------:R-:W-:-:S13]  /*77a0*/  ISETP.NE.XOR.EX P0, PT, R29, RZ, P0, P1 ;  /* 0x000000ff1d00720c */ /* 0x000fda0000705b10 */
.L_x_9477:
[----:B------:R-:W-:Y:S05]  /*77b0*/  BSYNC.RECONVERGENT B6 ;  /* 0x0000000000067941 */ /* 0x000fea0003800200 */
.L_x_9476:
[----:B------:R-:W-:Y:S01]  /*77c0*/  ISETP.NE.AND P2, PT, R19, RZ, PT ;  /* 0x000000ff1300720c */ /* 0x000fe20003f45270 */
[----:B------:R-:W0:Y:S01]  /*77d0*/  LDC.U8 R18, c[0x0][0x3b0] ;  /* 0x0000ec00ff127b82 */ /* 0x000e220000000000 */
        /* <DEDUP_REMOVED lines=38> */
.L_x_9551:
[----:B------:R0:W-:Y:S01]  /*7a40*/  STG.E.U8 desc[UR36][R8.64], R11 ;  /* 0x0000000b08007986 */ /* 0x0001e2000c101124 */
[----:B------:R-:W-:Y:S05]  /*7a50*/  BRA `(.L_x_9553) ;  /* 0x0000000c00087947 */ /* 0x000fea0003800000 */
.L_x_9550:
        /* <DEDUP_REMOVED lines=10> */
.L_x_9555:
[----:B------:R0:W-:Y:S01]  /*7b00*/  STG.E desc[UR36][R8.64], R11 ;  /* 0x0000000b08007986 */ /* 0x0001e2000c101924 */
[----:B------:R-:W-:Y:S05]  /*7b10*/  BRA `(.L_x_9553) ;  /* 0x0000000800d87947 */ /* 0x000fea0003800000 */
.L_x_9554:
[----:B------:R0:W-:Y:S01]  /*7b20*/  STG.E.U16 desc[UR36][R8.64], R11 ;  /* 0x0000000b08007986 */ /* 0x0001e2000c101524 */
[----:B------:R-:W-:Y:S05]  /*7b30*/  BRA `(.L_x_9553) ;  /* 0x0000000800d07947 */ /* 0x000fea0003800000 */
.L_x_9549:
        /* <DEDUP_REMOVED lines=9> */
.L_x_9557:
[----:B------:R-:W0:Y:S02]  /*7bd0*/  I2F.S16 R0, R11 ;  /* 0x0000000b00007306 */ /* 0x000e240000101400 */
[----:B0-----:R-:W-:-:S05]  /*7be0*/  F2FP.F16.F32.PACK_AB R0, RZ, R0 ;  /* 0x00000000ff00723e */ /* 0x001fca00000000ff */
[----:B------:R0:W-:Y:S01]  /*7bf0*/  STG.E.U16 desc[UR36][R8.64], R0 ;  /* 0x0000000008007986 */ /* 0x0001e2000c101524 */
[----:B------:R-:W-:Y:S05]  /*7c00*/  BRA `(.L_x_9553) ;  /* 0x00000008009c7947 */ /* 0x000fea0003800000 */
.L_x_9556:
        /* <DEDUP_REMOVED lines=10> */
.L_x_9559:
[----:B------:R-:W0:Y:S02]  /*7cb0*/  I2F.S16 R11, R11 ;  /* 0x0000000b000b7306 */ /* 0x000e240000101400 */
[----:B0-----:R-:W-:-:S04]  /*7cc0*/  F2FP.F16.F32.PACK_AB R3, RZ, R11 ;  /* 0x0000000bff03723e */ /* 0x001fc800000000ff */
[----:B------:R-:W-:-:S05]  /*7cd0*/  PRMT R3, R3, 0x5410, RZ ;  /* 0x0000541003037816 */ /* 0x000fca00000000ff */
[----:B------:R0:W-:Y:S01]  /*7ce0*/  STG.E desc[UR36][R8.64], R3 ;  /* 0x0000000308007986 */ /* 0x0001e2000c101924 */
[----:B------:R-:W-:Y:S05]  /*7cf0*/  BRA `(.L_x_9553) ;  /* 0x0000000800607947 */ /* 0x000fea0003800000 */
.L_x_9558:
[----:B------:R-:W0:Y:S02]  /*7d00*/  I2F.F64.S16 R4, R11 ;  /* 0x0000000b00047312 */ /* 0x000e240000101c00 */
[----:B0-----:R0:W-:Y:S01]  /*7d10*/  STG.E.64 desc[UR36][R8.64], R4 ;  /* 0x0000000408007986 */ /* 0x0011e2000c101b24 */
[----:B------:R-:W-:Y:S05]  /*7d20*/  BRA `(.L_x_9553) ;  /* 0x0000000800547947 */ /* 0x000fea0003800000 */
.L_x_9548:
        /* <DEDUP_REMOVED lines=10> */
.L_x_9562:
[----:B--234-:R-:W-:Y:S01]  /*7dd0*/  CS2R R6, SRZ ;  /* 0x0000000000067805 */ /* 0x01cfe2000001ff00 */
[----:B------:R-:W0:Y:S04]  /*7de0*/  I2F.F64.S16 R4, R11 ;  /* 0x0000000b00047312 */ /* 0x000e280000101c00 */
[----:B0-----:R0:W-:Y:S01]  /*7df0*/  STG.E.128 desc[UR36][R8.64], R4 ;  /* 0x0000000408007986 */ /* 0x0011e2000c101d24 */
[----:B------:R-:W-:Y:S05]  /*7e00*/  BRA `(.L_x_9553) ;  /* 0x00000008001c7947 */ /* 0x000fea0003800000 */
.L_x_9561:
        /* <DEDUP_REMOVED lines=17> */
.L_x_9566:
[----:B------:R-:W-:Y:S05]  /*7f20*/  BSYNC.RECONVERGENT B0 ;  /* 0x0000000000007941 */ /* 0x000fea0003800200 */
.L_x_9565:
[----:B------:R0:W-:Y:S01]  /*7f30*/  STG.E.U8 desc[UR36][R8.64], R3 ;  /* 0x0000000308007986 */ /* 0x0001e2000c101124 */
[----:B------:R-:W-:Y:S05]  /*7f40*/  BRA `(.L_x_9553) ;  /* 0x0000000400cc7947 */ /* 0x000fea0003800000 */
.L_x_9564:
        /* <DEDUP_REMOVED lines=16> */
.L_x_9563:
[----:B------:R-:W0:Y:S02]  /*8050*/  I2F.S16 R0, R11 ;  /* 0x0000000b00007306 */ /* 0x000e240000101400 */
[----:B0-----:R-:W-:-:S05]  /*8060*/  F2FP.BF16.F32.PACK_AB R0, RZ, R0 ;  /* 0x00000000ff00723e */ /* 0x001fca00000010ff */
[----:B------:R0:W-:Y:S01]  /*8070*/  STG.E.U16 desc[UR36][R8.64], R0 ;  /* 0x0000000008007986 */ /* 0x0001e2000c101524 */
[----:B------:R-:W-:Y:S05]  /*8080*/  BRA `(.L_x_9553) ;  /* 0x00000004007c7947 */ /* 0x000fea0003800000 */
.L_x_9560:
        /* <DEDUP_REMOVED lines=10> */
.L_x_9569:
        /* <DEDUP_REMOVED lines=12> */
.L_x_9572:
[----:B------:R-:W-:-:S04]  /*81f0*/  SHF.R.U32.HI R0, RZ, 0x14, R11 ;  /* 0x00000014ff007819 */ /* 0x000fc8000001160b */
[----:B------:R-:W-:-:S04]  /*8200*/  LOP3.LUT R0, R0, 0x1, RZ, 0xc0, !PT ;  /* 0x0000000100007812 */ /* 0x000fc800078ec0ff */
[----:B------:R-:W-:-:S04]  /*8210*/  IADD3 R0, PT, PT, R11, 0x487ffff, R0 ;  /* 0x0487ffff0b007810 */ /* 0x000fc80007ffe000 */
[----:B------:R-:W-:-:S04]  /*8220*/  SHF.R.U32.HI R0, RZ, 0x14, R0 ;  /* 0x00000014ff007819 */ /* 0x000fc80000011600 */
[----:B------:R-:W-:-:S07]  /*8230*/  LOP3.LUT R0, R0, 0xff, RZ, 0xc0, !PT ;  /* 0x000000ff00007812 */ /* 0x000fce00078ec0ff */
.L_x_9573:
[----:B------:R-:W-:-:S07]  /*8240*/  PRMT R4, R0, 0x7610, R4 ;  /* 0x0000761000047816 */ /* 0x000fce0000000004 */
.L_x_9571:
[----:B------:R-:W-:Y:S05]  /*8250*/  BSYNC.RECONVERGENT B0 ;  /* 0x0000000000007941 */ /* 0x000fea0003800200 */
.L_x_9570:
[----:B------:R0:W-:Y:S01]  /*8260*/  STG.E.U8 desc[UR36][R8.64], R4 ;  /* 0x0000000408007986 */ /* 0x0001e2000c101124 */
[----:B------:R-:W-:Y:S05]  /*8270*/  BRA `(.L_x_9553) ;  /* 0x0000000400007947 */ /* 0x000fea0003800000 */
.L_x_9568:
        /* <DEDUP_REMOVED lines=12> */
.L_x_9576:
[----:B------:R-:W-:-:S04]  /*8340*/  SHF.R.U32.HI R0, RZ, 0x15, R11 ;  /* 0x00000015ff007819 */ /* 0x000fc8000001160b */
[----:B------:R-:W-:-:S04]  /*8350*/  LOP3.LUT R0, R0, 0x1, RZ, 0xc0, !PT ;  /* 0x0000000100007812 */ /* 0x000fc800078ec0ff */
[----:B------:R-:W-:-:S04]  /*8360*/  IADD3 R0, PT, PT, R11, 0x88fffff, R0 ;  /* 0x088fffff0b007810 */ /* 0x000fc80007ffe000 */
[----:B------:R-:W-:-:S04]  /*8370*/  SHF.R.U32.HI R0, RZ, 0x15, R0 ;  /* 0x00000015ff007819 */ /* 0x000fc80000011600 */
[----:B------:R-:W-:-:S07]  /*8380*/  LOP3.LUT R0, R0, 0xff, RZ, 0xc0, !PT ;  /* 0x000000ff00007812 */ /* 0x000fce00078ec0ff */
.L_x_9577:
[----:B------:R-:W-:-:S07]  /*8390*/  PRMT R4, R0, 0x7610, R4 ;  /* 0x0000761000047816 */ /* 0x000fce0000000004 */
.L_x_9575:
[----:B------:R-:W-:Y:S05]  /*83a0*/  BSYNC.RECONVERGENT B0 ;  /* 0x0000000000007941 */ /* 0x000fea0003800200 */
.L_x_9574:
[----:B------:R0:W-:Y:S01]  /*83b0*/  STG.E.U8 desc[UR36][R8.64], R4 ;  /* 0x0000000408007986 */ /* 0x0001e2000c101124 */
[----:B------:R-:W-:Y:S05]  /*83c0*/  BRA `(.L_x_9553) ;  /* 0x0000000000ac7947 */ /* 0x000fea0003800000 */
.L_x_9567:
[----:B------:R-:W-:-:S13]  /*83d0*/  ISETP.NE.AND P0, PT, R0, 0x1c, PT ;  /* 0x0000001c0000780c */ /* 0x000fda0003f05270 */
[----:B------:R-:W-:Y:S05]  /*83e0*/  @!P0 BRA `(.L_x_9578) ;  /* 0x0000000000a08947 */ /* 0x000fea0003800000 */
[----:B------:R-:W-:-:S13]  /*83f0*/  ISETP.NE.AND P0, PT, R0, 0x1d, PT ;  /* 0x0000001d0000780c */ /* 0x000fda0003f05270 */
[----:B------:R-:W-:Y:S05]  /*8400*/  @!P0 BRA `(.L_x_9579) ;  /* 0x0000000000888947 */ /* 0x000fea0003800000 */
[----:B------:R-:W-:-:S13]  /*8410*/  ISETP.NE.AND P0, PT, R0, 0x2c, PT ;  /* 0x0000002c0000780c */ /* 0x000fda0003f05270 */
[----:B------:R-:W-:Y:S05]  /*8420*/  @!P0 BRA `(.L_x_9580) ;  /* 0x0000000000448947 */ /* 0x000fea0003800000 */
.L_x_9552:
        /* <DEDUP_REMOVED lines=16> */
.L_x_9581:
[----:B------:R-:W-:Y:S05]  /*8530*/  BRA `(.L_x_9553) ;  /* 0x0000000000507947 */ /* 0x000fea0003800000 */
.L_x_9580:
        /* <DEDUP_REMOVED lines=15> */
.L_x_9579:
[----:B------:R-:W-:Y:S02]  /*8630*/  IMAD.MOV.U32 R4, RZ, RZ, R11 ;  /* 0x000000ffff047224 */ /* 0x000fe400078e000b */
[----:B------:R-:W-:-:S05]  /*8640*/  IMAD.MOV.U32 R5, RZ, RZ, RZ ;  /* 0x000000ffff057224 */ /* 0x000fca00078e00ff */
[----:B------:R1:W-:Y:S01]  /*8650*/  STG.E.64 desc[UR36][R8.64], R4 ;  /* 0x0000000408007986 */ /* 0x0003e2000c101b24 */
[----:B------:R-:W-:Y:S05]  /*8660*/  BRA `(.L_x_9553) ;  /* 0x0000000000047947 */ /* 0x000fea0003800000 */
.L_x_9578:
[----:B------:R0:W-:Y:S02]  /*8670*/  STG.E desc[UR36][R8.64], R11 ;  /* 0x0000000b08007986 */ /* 0x0001e4000c101924 */
.L_x_9553:
[----:B------:R-:W-:Y:S05]  /*8680*/  BSYNC.RECONVERGENT B6 ;  /* 0x0000000000067941 */ /* 0x000fea0003800200 */
.L_x_9547:
        /* <DEDUP_REMOVED lines=24> */
.L_x_9587:
[----:B------:R0:W-:Y:S01]  /*8810*/  STG.E.U8 desc[UR36][R8.64], R26 ;  /* 0x0000001a08007986 */ /* 0x0001e2000c101124 */
[----:B------:R-:W-:Y:S05]  /*8820*/  BRA `(.L_x_9589) ;  /* 0x0000000800fc7947 */ /* 0x000fea0003800000 */
.L_x_9586:
        /* <DEDUP_REMOVED lines=9> */
.L_x_9591:
[----:B------:R0:W-:Y:S01]  /*88c0*/  STG.E desc[UR36][R8.64], R26 ;  /* 0x0000001a08007986 */ /* 0x0001e2000c101924 */
[----:B------:R-:W-:Y:S05]  /*88d0*/  BRA `(.L_x_9589) ;  /* 0x0000000800d07947 */ /* 0x000fea0003800000 */
.L_x_9590:
[----:B------:R0:W-:Y:S01]  /*88e0*/  STG.E.U16 desc[UR36][R8.64], R26 ;  /* 0x0000001a08007986 */ /* 0x0001e2000c101524 */
[----:B------:R-:W-:Y:S05]  /*88f0*/  BRA `(.L_x_9589) ;  /* 0x0000000800c87947 */ /* 0x000fea0003800000 */
.L_x_9585:
        /* <DEDUP_REMOVED lines=9> */
.L_x_9593:
[----:B------:R-:W0:Y:S02]  /*8990*/  I2F.S16 R0, R26 ;  /* 0x0000001a00007306 */ /* 0x000e240000101400 */
[----:B0-----:R-:W-:-:S05]  /*89a0*/  F2FP.F16.F32.PACK_AB R0, RZ, R0 ;  /* 0x00000000ff00723e */ /* 0x001fca00000000ff */
[----:B------:R0:W-:Y:S01]  /*89b0*/  STG.E.U16 desc[UR36][R8.64], R0 ;  /* 0x0000000008007986 */ /* 0x0001e2000c101524 */
[----:B------:R-:W-:Y:S05]  /*89c0*/  BRA `(.L_x_9589) ;  /* 0x0000000800947947 */ /* 0x000fea0003800000 */
.L_x_9592:
        /* <DEDUP_REMOVED lines=10> */
.L_x_9595:
[----:B------:R-:W0:Y:S02]  /*8a70*/  I2F.S16 R26, R26 ;  /* 0x0000001a001a7306 */ /* 0x000e240000101400 */
[----:B0-----:R-:W-:-:S04]  /*8a80*/  F2FP.F16.F32.PACK_AB R3, RZ, R26 ;  /* 0x0000001aff03723e */ /* 0x001fc800000000ff */
[----:B------:R-:W-:-:S05]  /*8a90*/  PRMT R3, R3, 0x5410, RZ ;  /* 0x0000541003037816 */ /* 0x000fca00000000ff */
[----:B------:R0:W-:Y:S01]  /*8aa0*/  STG.E desc[UR36][R8.64], R3 ;  /* 0x0000000308007986 */ /* 0x0001e2000c101924 */
[----:B------:R-:W-:Y:S05]  /*8ab0*/  BRA `(.L_x_9589) ;  /* 0x0000000800587947 */ /* 0x000fea0003800000 */
.L_x_9594:
[----:B------:R-:W0:Y:S02]  /*8ac0*/  I2F.F64.S16 R26, R26 ;  /* 0x0000001a001a7312 */ /* 0x000e240000101c00 */
[----:B0-----:R0:W-:Y:S01]  /*8ad0*/  STG.E.64 desc[UR36][R8.64], R26 ;  /* 0x0000001a08007986 */ /* 0x0011e2000c101b24 */
[----:B------:R-:W-:Y:S05]  /*8ae0*/  BRA `(.L_x_9589) ;  /* 0x00000008004c7947 */ /* 0x000fea0003800000 */
.L_x_9584:
        /* <DEDUP_REMOVED lines=12> */
.L_x_9599:
        /* <DEDUP_REMOVED lines=16> */
.L_x_9602:
[----:B------:R-:W-:-:S07]  /*8cb0*/  PRMT R4, R0, 0x7610, R4 ;  /* 0x0000761000047816 */ /* 0x000fce0000000004 */
.L_x_9601:
[----:B------:R-:W-:Y:S05]  /*8cc0*/  BSYNC.RECONVERGENT B0 ;  /* 0x0000000000007941 */ /* 0x000fea0003800200 */
.L_x_9600:
[----:B------:R0:W-:Y:S01]  /*8cd0*/  STG.E.U8 desc[UR36][R8.64], R4 ;  /* 0x0000000408007986 */ /* 0x0001e2000c101124 */
[----:B------:R-:W-:Y:S05]  /*8ce0*/  BRA `(.L_x_9589) ;  /* 0x0000000400cc7947 */ /* 0x000fea0003800000 */
.L_x_9598:
        /* <DEDUP_REMOVED lines=16> */
.L_x_9605:
[----:B------:R-:W-:-:S07]  /*8df0*/  PRMT R4, R0, 0x7610, R4 ;  /* 0x0000761000047816 */ /* 0x000fce0000000004 */
.L_x_9604:
[----:B------:R-:W-:Y:S05]  /*8e00*/  BSYNC.RECONVERGENT B0 ;  /* 0x0000000000007941 */ /* 0x000fea0003800200 */
.L_x_9603:
[----:B------:R0:W-:Y:S01]  /*8e10*/  STG.E.U8 desc[UR36][R8.64], R4 ;  /* 0x0000000408007986 */ /* 0x0001e2000c101124 */
[----:B------:R-:W-:Y:S05]  /*8e20*/  BRA `(.L_x_9589) ;  /* 0x00000004007c7947 */ /* 0x000fea0003800000 */
.L_x_9597:
        /* <DEDUP_REMOVED lines=21> */
.L_x_9607:
[----:B------:R-:W-:-:S05]  /*8f80*/  IMAD.MOV.U32 R27, RZ, RZ, RZ ;  /* 0x000000ffff1b7224 */ /* 0x000fca00078e00ff */
[----:B------:R0:W-:Y:S01]  /*8f90*/  STG.E.64 desc[UR36][R8.64], R26 ;  /* 0x0000001a08007986 */ /* 0x0001e2000c101b24 */
[----:B------:R-:W-:Y:S05]  /*8fa0*/  BRA `(.L_x_9589) ;  /* 0x00000004001c7947 */ /* 0x000fea0003800000 */
.L_x_9606:
[----:B------:R0:W-:Y:S01]  /*8fb0*/  STG.E desc[UR36][R8.64], R26 ;  /* 0x0000001a08007986 */ /* 0x0001e2000c101924 */
[----:B------:R-:W-:Y:S05]  /*8fc0*/  BRA `(.L_x_9589) ;  /* 0x0000000400147947 */ /* 0x000fea0003800000 */
.L_x_9596:
        /* <DEDUP_REMOVED lines=8> */
.L_x_9609:
[----:B--234-:R-:W-:Y:S01]  /*9050*/  CS2R R6, SRZ ;  /* 0x0000000000067805 */ /* 0x01cfe2000001ff00 */
[----:B------:R-:W0:Y:S04]  /*9060*/  I2F.F64.S16 R4, R26 ;  /* 0x0000001a00047312 */ /* 0x000e280000101c00 */
[----:B0-----:R0:W-:Y:S01]  /*9070*/  STG.E.128 desc[UR36][R8.64], R4 ;  /* 0x0000000408007986 */ /* 0x0011e2000c101d24 */
[----:B------:R-:W-:Y:S05]  /*9080*/  BRA `(.L_x_9589) ;  /* 0x0000000000e47947 */ /* 0x000fea0003800000 */
.L_x_9608:
[----:B------:R-:W-:-:S13]  /*9090*/  ISETP.NE.AND P0, PT, R0, 0xf, PT ;  /* 0x0000000f0000780c */ /* 0x000fda0003f05270 */
[----:B------:R-:W-:Y:S05]  /*90a0*/  @!P0 BRA `(.L_x_9610) ;  /* 0x0000000000d08947 */ /* 0x000fea0003800000 */
[----:B------:R-:W-:-:S13]  /*90b0*/  ISETP.NE.AND P0, PT, R0, 0x17, PT ;  /* 0x000000170000780c */ /* 0x000fda0003f05270 */
[----:B------:R-:W-:Y:S05]  /*90c0*/  @!P0 BRA `(.L_x_9611) ;  /* 0x0000000000848947 */ /* 0x000fea0003800000 */
[----:B------:R-:W-:-:S13]  /*90d0*/  ISETP.NE.AND P0, PT, R0, 0x18, PT ;  /* 0x000000180000780c */ /* 0x000fda0003f05270 */
[----:B------:R-:W-:Y:S05]  /*90e0*/  @!P0 BRA `(.L_x_9612) ;  /* 0x0000000000448947 */ /* 0x000fea0003800000 */
.L_x_9588:
        /* <DEDUP_REMOVED lines=16> */
.L_x_9613:
[----:B------:R-:W-:Y:S05]  /*91f0*/  BRA `(.L_x_9589) ;  /* 0x0000000000887947 */ /* 0x000fea0003800000 */
.L_x_9612:
        /* <DEDUP_REMOVED lines=11> */
.L_x_9615:
[----:B------:R-:W-:Y:S05]  /*92b0*/  BSYNC.RECONVERGENT B0 ;  /* 0x0000000000007941 */ /* 0x000fea0003800200 */
.L_x_9614:
[----:B------:R0:W-:Y:S01]  /*92c0*/  STG.E.U8 desc[UR36][R8.64], R3 ;  /* 0x0000000308007986 */ /* 0x0001e2000c101124 */
[----:B------:R-:W-:Y:S05]  /*92d0*/  BRA `(.L_x_9589) ;  /* 0x0000000000507947 */ /* 0x000fea0003800000 */
.L_x_9611:
        /* <DEDUP_REMOVED lines=12> */
.L_x_9616:
[----:B------:R-:W-:Y:S01]  /*93a0*/  IMAD.MOV.U32 R3, RZ, RZ, 0x7f ;  /* 0x0000007fff037424 */ /* 0x000fe200078e00ff */
[----:B------:R-:W-:-:S04]  /*93b0*/  ISETP.GT.U32.AND P0, PT, R5, 0x7f800000, PT ;  /* 0x7f8000000500780c */ /* 0x000fc80003f04070 */
[----:B------:R-:W-:-:S05]  /*93c0*/  SEL R3, R3, 0x7c, P0 ;  /* 0x0000007c03037807 */ /* 0x000fca0000000000 */
[----:B------:R0:W-:Y:S01]  /*93d0*/  STG.E.U8 desc[UR36][R8.64], R3 ;  /* 0x0000000308007986 */ /* 0x0001e2000c101124 */
[----:B------:R-:W-:Y:S05]  /*93e0*/  BRA `(.L_x_9589) ;  /* 0x00000000000c7947 */ /* 0x000fea0003800000 */
.L_x_9610:
[----:B------:R-:W0:Y:S02]  /*93f0*/  I2F.S16 R0, R26 ;  /* 0x0000001a00007306 */ /* 0x000e240000101400 */
[----:B0-----:R-:W-:-:S05]  /*9400*/  F2FP.BF16.F32.PACK_AB R0, RZ, R0 ;  /* 0x00000000ff00723e */ /* 0x001fca00000010ff */
[----:B------:R0:W-:Y:S02]  /*9410*/  STG.E.U16 desc[UR36][R8.64], R0 ;  /* 0x0000000008007986 */ /* 0x0001e4000c101524 */
.L_x_9589:
[----:B------:R-:W-:Y:S05]  /*9420*/  BSYNC.RECONVERGENT B6 ;  /* 0x0000000000067941 */ /* 0x000fea0003800200 */
.L_x_9583:
[----:B------:R-:W-:-:S07]  /*9430*/  VIADD R17, R17, 0x80 ;  /* 0x0000008011117836 */ /* 0x000fce0000000000 */
.L_x_9546:
[----:B------:R-:W-:-:S13]  /*9440*/  ISETP.GE.AND P0, PT, R17, R16, PT ;  /* 0x000000101100720c */ /* 0x000fda0003f06270 */
[----:B------:R-:W-:Y:S05]  /*9450*/  @P0 BREAK.RELIABLE B7 ;  /* 0x0000000000070942 */ /* 0x000fea0003800100 */
[----:B------:R-:W-:Y:S05]  /*9460*/  @P0 BRA `(.L_x_9582) ;  /* 0x0000000c00640947 */ /* 0x000fea0003800000 */
[----:B------:R-:W-:Y:S05]  /*9470*/  BSYNC.RELIABLE B7 ;  /* 0x0000000000077941 */ /* 0x000fea0003800100 */
.L_x_9545:
        /* <DEDUP_REMOVED lines=21> */
.L_x_9621:
[----:B------:R0:W-:Y:S01]  /*95d0*/  STG.E.U8 desc[UR36][R8.64], R24 ;  /* 0x0000001808007986 */ /* 0x0001e2000c101124 */
[----:B------:R-:W-:Y:S05]  /*95e0*/  BRA `(.L_x_9623) ;  /* 0x0000000800fc7947 */ /* 0x000fea0003800000 */
.L_x_9620:
        /* <DEDUP_REMOVED lines=9> */
.L_x_9625:
[----:B------:R0:W-:Y:S01]  /*9680*/  STG.E desc[UR36][R8.64], R24 ;  /* 0x0000001808007986 */ /* 0x0001e2000c101924 */
[----:B------:R-:W-:Y:S05]  /*9690*/  BRA `(.L_x_9623) ;  /* 0x0000000800d07947 */ /* 0x000fea0003800000 */
.L_x_9624:
[----:B------:R0:W-:Y:S01]  /*96a0*/  STG.E.U16 desc[UR36][R8.64], R24 ;  /* 0x0000001808007986 */ /* 0x0001e2000c101524 */
[----:B------:R-:W-:Y:S05]  /*96b0*/  BRA `(.L_x_9623) ;  /* 0x0000000800c87947 */ /* 0x000fea0003800000 */
.L_x_9619:
        /* <DEDUP_REMOVED lines=9> */
.L_x_9627:
[----:B------:R-:W0:Y:S02]  /*9750*/  I2F.S16 R0, R24 ;  /* 0x0000001800007306 */ /* 0x000e240000101400 */
[----:B0-----:R-:W-:-:S05]  /*9760*/  F2FP.F16.F32.PACK_AB R0, RZ, R0 ;  /* 0x00000000ff00723e */ /* 0x001fca00000000ff */
[----:B------:R0:W-:Y:S01]  /*9770*/  STG.E.U16 desc[UR36][R8.64], R0 ;  /* 0x0000000008007986 */ /* 0x0001e2000c101524 */
[----:B------:R-:W-:Y:S05]  /*9780*/  BRA `(.L_x_9623) ;  /* 0x0000000800947947 */ /* 0x000fea0003800000 */
.L_x_9626:
        /* <DEDUP_REMOVED lines=10> */
.L_x_9629:
[----:B------:R-:W0:Y:S02]  /*9830*/  I2F.S16 R24, R24 ;  /* 0x0000001800187306 */ /* 0x000e240000101400 */
[----:B0-----:R-:W-:-:S04]  /*9840*/  F2FP.F16.F32.PACK_AB R3, RZ, R24 ;  /* 0x00000018ff03723e */ /* 0x001fc800000000ff */
[----:B------:R-:W-:-:S05]  /*9850*/  PRMT R3, R3, 0x5410, RZ ;  /* 0x0000541003037816 */ /* 0x000fca00000000ff */
[----:B------:R0:W-:Y:S01]  /*9860*/  STG.E desc[UR36][R8.64], R3 ;  /* 0x0000000308007986 */ /* 0x0001e2000c101924 */
[----:B------:R-:W-:Y:S05]  /*9870*/  BRA `(.L_x_9623) ;  /* 0x0000000800587947 */ /* 0x000fea0003800000 */
.L_x_9628:
[----:B------:R-:W0:Y:S02]  /*9880*/  I2F.F64.S16 R24, R24 ;  /* 0x0000001800187312 */ /* 0x000e240000101c00 */
[----:B0-----:R0:W-:Y:S01]  /*9890*/  STG.E.64 desc[UR36][R8.64], R24 ;  /* 0x0000001808007986 */ /* 0x0011e2000c101b24 */
[----:B------:R-:W-:Y:S05]  /*98a0*/  BRA `(.L_x_9623) ;  /* 0x00000008004c7947 */ /* 0x000fea0003800000 */
.L_x_9618:
        /* <DEDUP_REMOVED lines=12> */
.L_x_9633:
        /* <DEDUP_REMOVED lines=16> */
.L_x_9636:
[----:B------:R-:W-:-:S07]  /*9a70*/  PRMT R4, R0, 0x7610, R4 ;  /* 0x0000761000047816 */ /* 0x000fce0000000004 */
.L_x_9635:
[----:B------:R-:W-:Y:S05]  /*9a80*/  BSYNC.RECONVERGENT B0 ;  /* 0x0000000000007941 */ /* 0x000fea0003800200 */
.L_x_9634:
[----:B------:R0:W-:Y:S01]  /*9a90*/  STG.E.U8 desc[UR36][R8.64], R4 ;  /* 0x0000000408007986 */ /* 0x0001e2000c101124 */
[----:B------:R-:W-:Y:S05]  /*9aa0*/  BRA `(.L_x_9623) ;  /* 0x0000000400cc7947 */ /* 0x000fea0003800000 */
.L_x_9632:
        /* <DEDUP_REMOVED lines=16> */
.L_x_9639:
[----:B------:R-:W-:-:S07]  /*9bb0*/  PRMT R4, R0, 0x7610, R4 ;  /* 0x0000761000047816 */ /* 0x000fce0000000004 */
.L_x_9638:
[----:B------:R-:W-:Y:S05]  /*9bc0*/  BSYNC.RECONVERGENT B0 ;  /* 0x0000000000007941 */ /* 0x000fea0003800200 */
.L_x_9637:
[----:B------:R0:W-:Y:S01]  /*9bd0*/  STG.E.U8 desc[UR36][R8.64], R4 ;  /* 0x0000000408007986 */ /* 0x0001e2000c101124 */
[----:B------:R-:W-:Y:S05]  /*9be0*/  BRA `(.L_x_9623) ;  /* 0x00000004007c7947 */ /* 0x000fea0003800000 */
.L_x_9631:
        /* <DEDUP_REMOVED lines=21> */
.L_x_9641:
[----:B------:R-:W-:-:S05]  /*9d40*/  IMAD.MOV.U32 R25, RZ, RZ, RZ ;  /* 0x000000ffff197224 */ /* 0x000fca00078e00ff */
[----:B------:R0:W-:Y:S01]  /*9d50*/  STG.E.64 desc[UR36][R8.64], R24 ;  /* 0x0000001808007986 */ /* 0x0001e2000c101b24 */
[----:B------:R-:W-:Y:S05]  /*9d60*/  BRA `(.L_x_9623) ;  /* 0x00000004001c7947 */ /* 0x000fea0003800000 */
.L_x_9640:
[----:B------:R0:W-:Y:S01]  /*9d70*/  STG.E desc[UR36][R8.64], R24 ;  /* 0x0000001808007986 */ /* 0x0001e2000c101924 */
[----:B------:R-:W-:Y:S05]  /*9d80*/  BRA `(.L_x_9623) ;  /* 0x0000000400147947 */ /* 0x000fea0003800000 */
.L_x_9630:
        /* <DEDUP_REMOVED lines=8> */
.L_x_9643:
[----:B--234-:R-:W-:Y:S01]  /*9e10*/  CS2R R6, SRZ ;  /* 0x0000000000067805 */ /* 0x01cfe2000001ff00 */
[----:B------:R-:W0:Y:S04]  /*9e20*/  I2F.F64.S16 R4, R24 ;  /* 0x0000001800047312 */ /* 0x000e280000101c00 */
[----:B0-----:R0:W-:Y:S01]  /*9e30*/  STG.E.128 desc[UR36][R8.64], R4 ;  /* 0x0000000408007986 */ /* 0x0011e2000c101d24 */
[----:B------:R-:W-:Y:S05]  /*9e40*/  BRA `(.L_x_9623) ;  /* 0x0000000000e47947 */ /* 0x000fea0003800000 */
.L_x_9642:
[----:B------:R-:W-:-:S13]  /*9e50*/  ISETP.NE.AND P0, PT, R0, 0xf, PT ;  /* 0x0000000f0000780c */ /* 0x000fda0003f05270 */
[----:B------:R-:W-:Y:S05]  /*9e60*/  @!P0 BRA `(.L_x_9644) ;  /* 0x0000000000d08947 */ /* 0x000fea0003800000 */
[----:B------:R-:W-:-:S13]  /*9e70*/  ISETP.NE.AND P0, PT, R0, 0x17, PT ;  /* 0x000000170000780c */ /* 0x000fda0003f05270 */
[----:B------:R-:W-:Y:S05]  /*9e80*/  @!P0 BRA `(.L_x_9645) ;  /* 0x0000000000848947 */ /* 0x000fea0003800000 */
[----:B------:R-:W-:-:S13]  /*9e90*/  ISETP.NE.AND P0, PT, R0, 0x18, PT ;  /* 0x000000180000780c */ /* 0x000fda0003f05270 */
[----:B------:R-:W-:Y:S05]  /*9ea0*/  @!P0 BRA `(.L_x_9646) ;  /* 0x0000000000448947 */ /* 0x000fea0003800000 */
.L_x_9622:
        /* <DEDUP_REMOVED lines=16> */
.L_x_9647:
[----:B------:R-:W-:Y:S05]  /*9fb0*/  BRA `(.L_x_9623) ;  /* 0x0000000000887947 */ /* 0x000fea0003800000 */
.L_x_9646:
        /* <DEDUP_REMOVED lines=11> */
.L_x_9649:
[----:B------:R-:W-:Y:S05]  /*a070*/  BSYNC.RECONVERGENT B0 ;  /* 0x0000000000007941 */ /* 0x000fea0003800200 */
.L_x_9648:
[----:B------:R0:W-:Y:S01]  /*a080*/  STG.E.U8 desc[UR36][R8.64], R3 ;  /* 0x0000000308007986 */ /* 0x0001e2000c101124 */
[----:B------:R-:W-:Y:S05]  /*a090*/  BRA `(.L_x_9623) ;  /* 0x0000000000507947 */ /* 0x000fea0003800000 */
.L_x_9645:
        /* <DEDUP_REMOVED lines=12> */
.L_x_9650:
[----:B------:R-:W-:Y:S01]  /*a160*/  IMAD.MOV.U32 R3, RZ, RZ, 0x7f ;  /* 0x0000007fff037424 */ /* 0x000fe200078e00ff */
[----:B------:R-:W-:-:S04]  /*a170*/  ISETP.GT.U32.AND P0, PT, R5, 0x7f800000, PT ;  /* 0x7f8000000500780c */ /* 0x000fc80003f04070 */
[----:B------:R-:W-:-:S05]  /*a180*/  SEL R3, R3, 0x7c, P0 ;  /* 0x0000007c03037807 */ /* 0x000fca0000000000 */
[----:B------:R0:W-:Y:S01]  /*a190*/  STG.E.U8 desc[UR36][R8.64], R3 ;  /* 0x0000000308007986 */ /* 0x0001e2000c101124 */
[----:B------:R-:W-:Y:S05]  /*a1a0*/  BRA `(.L_x_9623) ;  /* 0x00000000000c7947 */ /* 0x000fea0003800000 */
.L_x_9644:
[----:B------:R-:W0:Y:S02]  /*a1b0*/  I2F.S16 R0, R24 ;  /* 0x0000001800007306 */ /* 0x000e240000101400 */
[----:B0-----:R-:W-:-:S05]  /*a1c0*/  F2FP.BF16.F32.PACK_AB R0, RZ, R0 ;  /* 0x00000000ff00723e */ /* 0x001fca00000010ff */
[----:B------:R0:W-:Y:S02]  /*a1d0*/  STG.E.U16 desc[UR36][R8.64], R0 ;  /* 0x0000000008007986 */ /* 0x0001e4000c101524 */
.L_x_9623:
[----:B------:R-:W-:Y:S05]  /*a1e0*/  BSYNC.RECONVERGENT B6 ;  /* 0x0000000000067941 */ /* 0x000fea0003800200 */
.L_x_9617:
[----:B------:R-:W-:-:S07]  /*a1f0*/  VIADD R17, R17, 0x80 ;  /* 0x0000008011117836 */ /* 0x000fce0000000000 */
.L_x_9582:
[----:B------:R-:W-:Y:S05]  /*a200*/  BSYNC.RECONVERGENT B8 ;  /* 0x0000000000087941 */ /* 0x000fea0003800200 */
.L_x_9544:
[----:B------:R-:W-:-:S13]  /*a210*/  ISETP.GE.AND P0, PT, R17, R16, PT ;  /* 0x000000101100720c */ /* 0x000fda0003f06270 */
[----:B------:R-:W-:Y:S05]  /*a220*/  @P0 EXIT ;  /* 0x000000000000094d */ /* 0x000fea0003800000 */
[----:B01----:R-:W0:Y:S01]  /*a230*/  LDC.64 R4, c[0x0][0x388] ;  /* 0x0000e200ff047b82 */ /* 0x003e220000000a00 */
        /* <DEDUP_REMOVED lines=18> */
.L_x_9654:
[----:B------:R-:W-:Y:S01]  /*a360*/  STG.E.U8 desc[UR36][R2.64], R22 ;  /* 0x0000001602007986 */ /* 0x000fe2000c101124 */
[----:B------:R-:W-:Y:S05]  /*a370*/  EXIT ;  /* 0x000000000000794d */ /* 0x000fea0003800000 */
.L_x_9653:
        /* <DEDUP_REMOVED lines=9> */
.L_x_9657:
[----:B------:R-:W-:Y:S01]  /*a410*/  STG.E desc[UR36][R2.64], R22 ;  /* 0x0000001602007986 */ /* 0x000fe2000c101924 */
[----:B------:R-:W-:Y:S05]  /*a420*/  EXIT ;  /* 0x000000000000794d */ /* 0x000fea0003800000 */
.L_x_9656:
[----:B------:R-:W-:Y:S01]  /*a430*/  STG.E.U16 desc[UR36][R2.64], R22 ;  /* 0x0000001602007986 */ /* 0x000fe2000c101524 */
[----:B------:R-:W-:Y:S05]  /*a440*/  EXIT ;  /* 0x000000000000794d */ /* 0x000fea0003800000 */
.L_x_9652:
        /* <DEDUP_REMOVED lines=9> */
.L_x_9659:
[----:B------:R-:W0:Y:S02]  /*a4e0*/  I2F.S16 R0, R22 ;  /* 0x0000001600007306 */ /* 0x000e240000101400 */
[----:B0-----:R-:W-:-:S05]  /*a4f0*/  F2FP.F16.F32.PACK_AB R0, RZ, R0 ;  /* 0x00000000ff00723e */ /* 0x001fca00000000ff */
[----:B------:R-:W-:Y:S01]  /*a500*/  STG.E.U16 desc[UR36][R2.64], R0 ;  /* 0x0000000002007986 */ /* 0x000fe2000c101524 */
[----:B------:R-:W-:Y:S05]  /*a510*/  EXIT ;  /* 0x000000000000794d */ /* 0x000fea0003800000 */
.L_x_9658:
        /* <DEDUP_REMOVED lines=10> */
.L_x_9661:
[----:B------:R-:W0:Y:S02]  /*a5c0*/  I2F.S16 R22, R22 ;  /* 0x0000001600167306 */ /* 0x000e240000101400 */
[----:B0-----:R-:W-:-:S04]  /*a5d0*/  F2FP.F16.F32.PACK_AB R5, RZ, R22 ;  /* 0x00000016ff05723e */ /* 0x001fc800000000ff */
[----:B------:R-:W-:-:S05]  /*a5e0*/  PRMT R5, R5, 0x5410, RZ ;  /* 0x0000541005057816 */ /* 0x000fca00000000ff */
[----:B------:R-:W-:Y:S01]  /*a5f0*/  STG.E desc[UR36][R2.64], R5 ;  /* 0x0000000502007986 */ /* 0x000fe2000c101924 */
[----:B------:R-:W-:Y:S05]  /*a600*/  EXIT ;  /* 0x000000000000794d */ /* 0x000fea0003800000 */
.L_x_9660:
[----:B------:R-:W0:Y:S02]  /*a610*/  I2F.F64.S16 R22, R22 ;  /* 0x0000001600167312 */ /* 0x000e240000101c00 */
[----:B0-----:R-:W-:Y:S01]  /*a620*/  STG.E.64 desc[UR36][R2.64], R22 ;  /* 0x0000001602007986 */ /* 0x001fe2000c101b24 */
[----:B------:R-:W-:Y:S05]  /*a630*/  EXIT ;  /* 0x000000000000794d */ /* 0x000fea0003800000 */
.L_x_9651:
        /* <DEDUP_REMOVED lines=12> */
.L_x_9665:
        /* <DEDUP_REMOVED lines=17> */
.L_x_9667:
[----:B------:R-:W-:Y:S05]  /*a810*/  BSYNC.RECONVERGENT B0 ;  /* 0x0000000000007941 */ /* 0x000fea0003800200 */
.L_x_9666:
[----:B------:R-:W-:Y:S01]  /*a820*/  STG.E.U8 desc[UR36][R2.64], R0 ;  /* 0x0000000002007986 */ /* 0x000fe2000c101124 */
[----:B------:R-:W-:Y:S05]  /*a830*/  EXIT ;  /* 0x000000000000794d */ /* 0x000fea0003800000 */
.L_x_9664:
        /* <DEDUP_REMOVED lines=17> */
.L_x_9669:
[----:B------:R-:W-:Y:S05]  /*a950*/  BSYNC.RECONVERGENT B0 ;  /* 0x0000000000007941 */ /* 0x000fea0003800200 */
.L_x_9668:
[----:B------:R-:W-:Y:S01]  /*a960*/  STG.E.U8 desc[UR36][R2.64], R0 ;  /* 0x0000000002007986 */ /* 0x000fe2000c101124 */
[----:B------:R-:W-:Y:S05]  /*a970*/  EXIT ;  /* 0x000000000000794d */ /* 0x000fea0003800000 */
.L_x_9663:
        /* <DEDUP_REMOVED lines=21> */
.L_x_9671:
[----:B------:R-:W-:-:S05]  /*aad0*/  IMAD.MOV.U32 R23, RZ, RZ, RZ ;  /* 0x000000ffff177224 */ /* 0x000fca00078e00ff */
[----:B------:R-:W-:Y:S01]  /*aae0*/  STG.E.64 desc[UR36][R2.64], R22 ;  /* 0x0000001602007986 */ /* 0x000fe2000c101b24 */
[----:B------:R-:W-:Y:S05]  /*aaf0*/  EXIT ;  /* 0x000000000000794d */ /* 0x000fea0003800000 */
.L_x_9670:
[----:B------:R-:W-:Y:S01]  /*ab00*/  STG.E desc[UR36][R2.64], R22 ;  /* 0x0000001602007986 */ /* 0x000fe2000c101924 */
[----:B------:R-:W-:Y:S05]  /*ab10*/  EXIT ;  /* 0x000000000000794d */ /* 0x000fea0003800000 */
.L_x_9662:
        /* <DEDUP_REMOVED lines=8> */
.L_x_9673:
[----:B--234-:R-:W-:Y:S01]  /*aba0*/  CS2R R6, SRZ ;  /* 0x0000000000067805 */ /* 0x01cfe2000001ff00 */
[----:B------:R-:W0:Y:S04]  /*abb0*/  I2F.F64.S16 R4, R22 ;  /* 0x0000001600047312 */ /* 0x000e280000101c00 */
[----:B0-----:R-:W-:Y:S01]  /*abc0*/  STG.E.128 desc[UR36][R2.64], R4 ;  /* 0x0000000402007986 */ /* 0x001fe2000c101d24 */
[----:B------:R-:W-:Y:S05]  /*abd0*/  EXIT ;  /* 0x000000000000794d */ /* 0x000fea0003800000 */
.L_x_9672:
[----:B------:R-:W-:-:S13]  /*abe0*/  ISETP.NE.AND P0, PT, R0, 0xf, PT ;  /* 0x0000000f0000780c */ /* 0x000fda0003f05270 */
[----:B------:R-:W-:Y:S05]  /*abf0*/  @!P0 BRA `(.L_x_9674) ;  /* 0x0000000000d48947 */ /* 0x000fea0003800000 */
[----:B------:R-:W-:-:S13]  /*ac00*/  ISETP.NE.AND P0, PT, R0, 0x17, PT ;  /* 0x000000170000780c */ /* 0x000fda0003f05270 */
[----:B------:R-:W-:Y:S05]  /*ac10*/  @!P0 BRA `(.L_x_9675) ;  /* 0x0000000000848947 */ /* 0x000fea0003800000 */
[----:B------:R-:W-:-:S13]  /*ac20*/  ISETP.NE.AND P0, PT, R0, 0x18, PT ;  /* 0x000000180000780c */ /* 0x000fda0003f05270 */
[----:B------:R-:W-:Y:S05]  /*ac30*/  @!P0 BRA `(.L_x_9676) ;  /* 0x0000000000448947 */ /* 0x000fea0003800000 */
.L_x_9655:
        /* <DEDUP_REMOVED lines=16> */
.L_x_9677:
[----:B------:R-:W-:Y:S05]  /*ad40*/  EXIT ;  /* 0x000000000000794d */ /* 0x000fea0003800000 */
.L_x_9676:
        /* <DEDUP_REMOVED lines=11> */
.L_x_9679:
[----:B------:R-:W-:Y:S05]  /*ae00*/  BSYNC.RECONVERGENT B0 ;  /* 0x0000000000007941 */ /* 0x000fea0003800200 */
.L_x_9678:
[----:B------:R-:W-:Y:S01]  /*ae10*/  STG.E.U8 desc[UR36][R2.64], R5 ;  /* 0x0000000502007986 */ /* 0x000fe2000c101124 */
[----:B------:R-:W-:Y:S05]  /*ae20*/  EXIT ;  /* 0x000000000000794d */ /* 0x000fea0003800000 */
.L_x_9675:
        /* <DEDUP_REMOVED lines=13> */
.L_x_9680:
[----:B------:R-:W-:Y:S01]  /*af00*/  IMAD.MOV.U32 R5, RZ, RZ, 0x7f ;  /* 0x0000007fff057424 */ /* 0x000fe200078e00ff */
[----:B------:R-:W-:-:S04]  /*af10*/  ISETP.GT.U32.AND P0, PT, R7, 0x7f800000, PT ;  /* 0x7f8000000700780c */ /* 0x000fc80003f04070 */
[----:B------:R-:W-:-:S05]  /*af20*/  SEL R5, R5, 0x7c, P0 ;  /* 0x0000007c05057807 */ /* 0x000fca0000000000 */
[----:B------:R-:W-:Y:S01]  /*af30*/  STG.E.U8 desc[UR36][R2.64], R5 ;  /* 0x0000000502007986 */ /* 0x000fe2000c101124 */
[----:B------:R-:W-:Y:S05]  /*af40*/  EXIT ;  /* 0x000000000000794d */ /* 0x000fea0003800000 */
.L_x_9674:
[----:B------:R-:W0:Y:S02]  /*af50*/  I2F.S16 R0, R22 ;  /* 0x0000001600007306 */ /* 0x000e240000101400 */
[----:B0-----:R-:W-:-:S05]  /*af60*/  F2FP.BF16.F32.PACK_AB R0, RZ, R0 ;  /* 0x00000000ff00723e */ /* 0x001fca00000010ff */
[----:B------:R-:W-:Y:S01]  /*af70*/  STG.E.U16 desc[UR36][R2.64], R0 ;  /* 0x0000000002007986 */ /* 0x000fe2000c101524 */
[----:B------:R-:W-:Y:S05]  /*af80*/  EXIT ;  /* 0x000000000000794d */ /* 0x000fea0003800000 */
.L_x_9681:
        /* <DEDUP_REMOVED lines=15> */
.L_x_42780:


//--------------------- .text._ZN2at6native18elementwise_kernelILi128ELi4EZNS0_22gpu_kernel_impl_nocastINS0_13BinaryFunctorIllbZZZNS0_23logical_xor_kernel_cudaERNS_14TensorIteratorEENKUlvE0_clEvENKUlvE2_clEvEUlllE_EEEEvRNS_18TensorIteratorBaseERKT_EUliE_EEviT1_ --------------------------
	.section	.text._ZN2at6native18elementwise_kernelILi128ELi4EZNS0_22gpu_kernel_impl_nocastINS0_13BinaryFunctorIllbZZZNS0_23logical_xor_kernel_cudaERNS_14TensorIteratorEENKUlvE0_clEvENKUlvE2_clEvEUlllE_EEEEvRNS_18TensorIteratorBaseERKT_EUliE_EEviT1_,"ax",@progbits
	.align	128
        .global         _ZN2at6native18elementwise_kernelILi128ELi4EZNS0_22gpu_kernel_impl_nocastINS0_13BinaryFunctorIllbZZZNS0_23logical_xor_kernel_cudaERNS_14TensorIteratorEENKUlvE0_clEvENKUlvE2_clEvEUlllE_EEEEvRNS_18TensorIteratorBaseERKT_EUliE_EEviT1_
        .type           _ZN2at6native18elementwise_kernelILi128ELi4EZNS0_22gpu_kernel_impl_nocastINS0_13BinaryFunctorIllbZZZNS0_23logical_xor_kernel_cudaERNS_14TensorIteratorEENKUlvE0_clEvENKUlvE2_clEvEUlllE_EEEEvRNS_18TensorIteratorBaseERKT_EUliE_EEviT1_,@function
        .size           _ZN2at6native18elementwise_kernelILi128ELi4EZNS0_22gpu_kernel_impl_nocastINS0_13BinaryFunctorIllbZZZNS0_23logical_xor_kernel_cudaERNS_14TensorIteratorEENKUlvE0_clEvENKUlvE2_clEvEUlllE_EEEEvRNS_18TensorIteratorBaseERKT_EUliE_EEviT1_,(.L_x_42781 - _ZN2at6native18elementwise_kernelILi128ELi4EZNS0_22gpu_kernel_impl_nocastINS0_13BinaryFunctorIllbZZZNS0_23logical_xor_kernel_cudaERNS_14TensorIteratorEENKUlvE0_clEvENKUlvE2_clEvEUlllE_EEEEvRNS_18TensorIteratorBaseERKT_EUliE_EEviT1_)
        .other          _ZN2at6native18elementwise_kernelILi128ELi4EZNS0_22gpu_kernel_impl_nocastINS0_13BinaryFunctorIllbZZZNS0_23logical_xor_kernel_cudaERNS_14TensorIteratorEENKUlvE0_clEvENKUlvE2_clEvEUlllE_EEEEvRNS_18TensorIteratorBaseERKT_EUliE_EEviT1_,@"STO_CUDA_ENTRY STV_DEFAULT"
_ZN2at6native18elementwise_kernelILi128ELi4EZNS0_22gpu_kernel_impl_nocastINS0_13BinaryFunctorIllbZZZNS0_23logical_xor_kernel_cudaERNS_14TensorIteratorEENKUlvE0_clEvENKUlvE2_clEvEUlllE_EEEEvRNS_18TensorIteratorBaseERKT_EUliE_EEviT1_:
.text._ZN2at6native18elementwise_kernelILi128ELi4EZNS0_22gpu_kernel_impl_nocastINS0_13BinaryFunctorIllbZZZNS0_23logical_xor_kernel_cudaERNS_14TensorIteratorEENKUlvE0_clEvENKUlvE2_clEvEUlllE_EEEEvRNS_18TensorIteratorBaseERKT_EUliE_EEviT1_:
        /* <DEDUP_REMOVED lines=19> */
[----:B------:R-:W-:-:S02]  /*0130*/  IADD3 R3, PT, PT, R3, 0x80, RZ ;  /* 0x0000008003037810 */ /* 0x000fc40007ffe0ff */
[----:B--2---:R-:W-:-:S04]  /*0140*/  ISETP.NE.U32.AND P0, PT, R6, RZ, PT ;  /* 0x000000ff0600720c */ /* 0x004fc80003f05070 */
[----:B------:R-:W-:Y:S02]  /*0150*/  ISETP.NE.AND.EX P0, PT, R7, RZ, PT, P0 ;  /* 0x000000ff0700720c */ /* 0x000fe40003f05300 */
[----:B---3--:R-:W-:-:S04]  /*0160*/  ISETP.NE.U32.AND P1, PT, R4, RZ, PT ;  /* 0x000000ff0400720c */ /* 0x008fc80003f25070 */
[----:B------:R-:W-:-:S04]  /*0170*/  ISETP.NE.XOR.EX P0, PT, R5, RZ, P0, P1 ;  /* 0x000000ff0500720c */ /* 0x000fc80000705b10 */
[----:B------:R-:W-:Y:S02]  /*0180*/  SEL R11, RZ, 0x1, !P0 ;  /* 0x00000001ff0b7807 */ /* 0x000fe40004000000 */
        /* <DEDUP_REMOVED lines=9> */
[----:B------:R-:W-:-:S02]  /*0220*/  IADD3 R3, PT, PT, R3, 0x80, RZ ;  /* 0x0000008003037810 */ /* 0x000fc40007ffe0ff */
[----:B---3--:R-:W-:-:S04]  /*0230*/  ISETP.NE.U32.AND P0, PT, R6, RZ, PT ;  /* 0x000000ff0600720c */ /* 0x008fc80003f05070 */
[----:B------:R-:W-:Y:S02]  /*0240*/  ISETP.NE.AND.EX P0, PT, R7, RZ, PT, P0 ;  /* 0x000000ff0700720c */ /* 0x000fe40003f05300 */
[----:B--2---:R-:W-:-:S04]  /*0250*/  ISETP.NE.U32.AND P1, PT, R4, RZ, PT ;  /* 0x000000ff0400720c */ /* 0x004fc80003f25070 */
[----:B------:R-:W-:-:S04]  /*0260*/  ISETP.NE.XOR.EX P0, PT, R5, RZ, P0, P1 ;  /* 0x000000ff0500720c */ /* 0x000fc80000705b10 */
[----:B------:R-:W-:-:S05]  /*0270*/  SEL R11, RZ, 0x1, !P0 ;  /* 0x00000001ff0b7807 */ /* 0x000fca0004000000 */
[----:B0-----:R0:W-:Y:S04]  /*0280*/  STG.E.U8 desc[UR6][R8.64], R11 ;  /* 0x0000000b08007986 */ /* 0x0011e8000c101106 */
.L_x_9685:
[----:B------:R-:W-:-:S13]  /*0290*/  ISETP.GE.AND P0, PT, R3, UR4, PT ;  /* 0x0000000403007c0c */ /* 0x000fda000bf06270 */
[----:B------:R-:W-:Y:S05]  /*02a0*/  @P0 BREAK.RELIABLE B1 ;  /* 0x0000000000010942 */ /* 0x000fea0003800100 */
[----:B------:R-:W-:Y:S05]  /*02b0*/  @P0 BRA `(.L_x_9686) ;  /* 0x0000000000340947 */ /* 0x000fea0003800000 */
[----:B------:R-:W-:Y:S05]  /*02c0*/  BSYNC.RELIABLE B1 ;  /* 0x0000000000017941 */ /* 0x000fea0003800100 */
.L_x_9684:
        /* <DEDUP_REMOVED lines=12> */
.L_x_9686:
[----:B------:R-:W-:Y:S05]  /*0390*/  BSYNC.RECONVERGENT B0 ;  /* 0x0000000000007941 */ /* 0x000fea0003800200 */
.L_x_9683:
        /* <DEDUP_REMOVED lines=8> */
[----:B--2---:R-:W-:-:S04]  /*0420*/  ISETP.NE.U32.AND P0, PT, R4, RZ, PT ;  /* 0x000000ff0400720c */ /* 0x004fc80003f05070 */
[----:B------:R-:W-:Y:S02]  /*0430*/  ISETP.NE.AND.EX P0, PT, R5, RZ, PT, P0 ;  /* 0x000000ff0500720c */ /* 0x000fe40003f05300 */
[----:B---3--:R-:W-:-:S04]  /*0440*/  ISETP.NE.U32.AND P1, PT, R2, RZ, PT ;  /* 0x000000ff0200720c */ /* 0x008fc80003f25070 */
[----:B------:R-:W-:-:S04]  /*0450*/  ISETP.NE.XOR.EX P0, PT, R3, RZ, P0, P1 ;  /* 0x000000ff0300720c */ /* 0x000fc80000705b10 */
[----:B01----:R-:W-:-:S05]  /*0460*/  SEL R9, RZ, 0x1, !P0 ;  /* 0x00000001ff097807 */ /* 0x003fca0004000000 */
[----:B----4-:R-:W-:Y:S01]  /*0470*/  STG.E.U8 desc[UR6][R6.64], R9 ;  /* 0x0000000906007986 */ /* 0x010fe2000c101106 */
[----:B------:R-:W-:Y:S05]  /*0480*/  EXIT ;  /* 0x000000000000794d */ /* 0x000fea0003800000 */
.L_x_9682:
        /* <DEDUP_REMOVED lines=356> */
.L_x_9690:
[----:B------:R-:W0:Y:S02]  /*1ad0*/  LDCU.128 UR8, c[0x0][0x5f0] ;  /* 0x0000be00ff0877ac */ /* 0x000e240008000c00 */
[----:B0-----:R-:W-:Y:S02]  /*1ae0*/  IADD3 R8, P1, PT, R6, UR10, RZ ;  /* 0x0000000a06087c10 */ /* 0x001fe4000ff3e0ff */
[----:B------:R-:W-:Y:S02]  /*1af0*/  IADD3 R6, P0, PT, R4, UR8, RZ ;  /* 0x0000000804067c10 */ /* 0x000fe4000ff1e0ff */
[----:B------:R-:W-:Y:S02]  /*1b00*/  IADD3.X R9, PT, PT, RZ, UR11, RZ, P1, !PT ;  /* 0x0000000bff097c10 */ /* 0x000fe40008ffe4ff */
[----:B------:R-:W-:Y:S01]  /*1b10*/  IADD3.X R7, PT, PT, RZ, UR9, RZ, P0, !PT ;  /* 0x00000009ff077c10 */ /* 0x000fe200087fe4ff */
[----:B------:R-:W0:Y:S03]  /*1b20*/  LDCU.64 UR8, c[0x0][0x5e8] ;  /* 0x0000bd00ff0877ac */ /* 0x000e260008000a00 */
[----:B------:R-:W2:Y:S04]  /*1b30*/  LDG.E.64 R8, desc[UR6][R8.64] ;  /* 0x0000000608087981 */ /* 0x000ea8000c1e1b00 */
[----:B------:R-:W3:Y:S01]  /*1b40*/  LDG.E.64 R6, desc[UR6][R6.64] ;  /* 0x0000000606067981 */ /* 0x000ee2000c1e1b00 */
[----:B------:R-:W-:-:S02]  /*1b50*/  IADD3 R3, PT, PT, R3, 0x80, RZ ;  /* 0x0000008003037810 */ /* 0x000fc40007ffe0ff */
[----:B0-----:R-:W-:-:S04]  /*1b60*/  IADD3 R4, P2, PT, R5, UR8, RZ ;  /* 0x0000000805047c10 */ /* 0x001fc8000ff5e0ff */
[----:B------:R-:W-:Y:S02]  /*1b70*/  IADD3.X R5, PT, PT, RZ, UR9, RZ, P2, !PT ;  /* 0x00000009ff057c10 */ /* 0x000fe400097fe4ff */
[----:B--2---:R-:W-:Y:S02]  /*1b80*/  ISETP.NE.U32.AND P1, PT, R8, RZ, PT ;  /* 0x000000ff0800720c */ /* 0x004fe40003f25070 */
[----:B---3--:R-:W-:Y:S02]  /*1b90*/  ISETP.NE.U32.AND P0, PT, R6, RZ, PT ;  /* 0x000000ff0600720c */ /* 0x008fe40003f05070 */
[----:B------:R-:W-:-:S04]  /*1ba0*/  ISETP.NE.AND.EX P1, PT, R9, RZ, PT, P1 ;  /* 0x000000ff0900720c */ /* 0x000fc80003f25310 */
[----:B------:R-:W-:-:S04]  /*1bb0*/  ISETP.NE.XOR.EX P0, PT, R7, RZ, P1, P0 ;  /* 0x000000ff0700720c */ /* 0x000fc80000f05b00 */
        /* <DEDUP_REMOVED lines=353> */
.L_x_9692:
        /* <DEDUP_REMOVED lines=15> */
[----:B------:R-:W-:-:S05]  /*32c0*/  SEL R11, RZ, 0x1, !P0 ;  /* 0x00000001ff0b7807 */ /* 0x000fca0004000000 */
[----:B------:R0:W-:Y:S04]  /*32d0*/  STG.E.U8 desc[UR6][R4.64], R11 ;  /* 0x0000000b04007986 */ /* 0x0001e8000c101106 */
.L_x_9689:
[----:B------:R-:W-:-:S13]  /*32e0*/  ISETP.GE.AND P0, PT, R3, UR4, PT ;  /* 0x0000000403007c0c */ /* 0x000fda000bf06270 */
[----:B------:R-:W-:Y:S05]  /*32f0*/  @P0 BREAK.RELIABLE B1 ;  /* 0x0000000000010942 */ /* 0x000fea0003800100 */
[----:B------:R-:W-:Y:S05]  /*3300*/  @P0 BRA `(.L_x_9691) ;  /* 0x0000001400b80947 */ /* 0x000fea0003800000 */
[----:B------:R-:W-:Y:S05]  /*3310*/  BSYNC.RELIABLE B1 ;  /* 0x0000000000017941 */ /* 0x000fea0003800100 */
.L_x_9688:
        /* <DEDUP_REMOVED lines=348> */
.L_x_9693:
        /* <DEDUP_REMOVED lines=17> */
.L_x_9691:
[----:B------:R-:W-:Y:S05]  /*49f0*/  BSYNC.RECONVERGENT B0 ;  /* 0x0000000000007941 */ /* 0x000fea0003800200 */
.L_x_9687:
        /* <DEDUP_REMOVED lines=351> */
.L_x_9694:
[----:B------:R-:W0:Y:S01]  /*5ff0*/  LDCU.128 UR8, c[0x0][0x5f0] ;  /* 0x0000be00ff0877ac */ /* 0x000e220008000c00 */
[----:B------:R-:W1:Y:S01]  /*6000*/  LDCU.64 UR4, c[0x0][0x5e8] ;  /* 0x0000bd00ff0477ac */ /* 0x000e620008000a00 */
[----:B0-----:R-:W-:Y:S02]  /*6010*/  IADD3 R6, P1, PT, R4, UR10, RZ ;  /* 0x0000000a04067c10 */ /* 0x001fe4000ff3e0ff */
[----:B------:R-:W-:Y:S02]  /*6020*/  IADD3 R4, P0, PT, R2, UR8, RZ ;  /* 0x0000000802047c10 */ /* 0x000fe4000ff1e0ff */
[----:B------:R-:W-:Y:S02]  /*6030*/  IADD3.X R7, PT, PT, RZ, UR11, RZ, P1, !PT ;  /* 0x0000000bff077c10 */ /* 0x000fe40008ffe4ff */
[----:B------:R-:W-:-:S04]  /*6040*/  IADD3.X R5, PT, PT, RZ, UR9, RZ, P0, !PT ;  /* 0x00000009ff057c10 */ /* 0x000fc800087fe4ff */
[----:B------:R-:W2:Y:S04]  /*6050*/  LDG.E.64 R6, desc[UR6][R6.64] ;  /* 0x0000000606067981 */ /* 0x000ea8000c1e1b00 */
[----:B------:R-:W3:Y:S01]  /*6060*/  LDG.E.64 R4, desc[UR6][R4.64] ;  /* 0x0000000604047981 */ /* 0x000ee2000c1e1b00 */
[----:B-1----:R-:W-:-:S04]  /*6070*/  IADD3 R2, P2, PT, R3, UR4, RZ ;  /* 0x0000000403027c10 */ /* 0x002fc8000ff5e0ff */
[----:B------:R-:W-:Y:S02]  /*6080*/  IADD3.X R3, PT, PT, RZ, UR5, RZ, P2, !PT ;  /* 0x00000005ff037c10 */ /* 0x000fe400097fe4ff */
[----:B--2---:R-:W-:Y:S02]  /*6090*/  ISETP.NE.U32.AND P1, PT, R6, RZ, PT ;  /* 0x000000ff0600720c */ /* 0x004fe40003f25070 */
[----:B---3--:R-:W-:Y:S02]  /*60a0*/  ISETP.NE.U32.AND P0, PT, R4, RZ, PT ;  /* 0x000000ff0400720c */ /* 0x008fe40003f05070 */
[----:B------:R-:W-:-:S04]  /*60b0*/  ISETP.NE.AND.EX P1, PT, R7, RZ, PT, P1 ;  /* 0x000000ff0700720c */ /* 0x000fc80003f25310 */
[----:B------:R-:W-:-:S04]  /*60c0*/  ISETP.NE.XOR.EX P0, PT, R5, RZ, P1, P0 ;  /* 0x000000ff0500720c */ /* 0x000fc80000f05b00 */
[----:B------:R-:W-:-:S05]  /*60d0*/  SEL R9, RZ, 0x1, !P0 ;  /* 0x00000001ff097807 */ /* 0x000fca0004000000 */
[----:B------:R-:W-:Y:S01]  /*60e0*/  STG.E.U8 desc[UR6][R2.64], R9 ;  /* 0x0000000902007986 */ /* 0x000fe2000c101106 */
[----:B------:R-:W-:Y:S05]  /*60f0*/  EXIT ;  /* 0x000000000000794d */ /* 0x000fea0003800000 */
.L_x_9695:
        /* <DEDUP_REMOVED lines=16> */
.L_x_42781:


//--------------------- .text._ZN2at6native27unrolled_elementwise_kernelINS0_13BinaryFunctorIllbZZZNS0_23logical_xor_kernel_cudaERNS_14TensorIteratorEENKUlvE0_clEvENKUlvE2_clEvEUlllE_EESt5arrayIPcLm3EELi4E23TrivialOffsetCalculatorILi2EjESC_ILi1EjENS0_6memory15LoadWithoutCastENSF_16StoreWithoutCastEEEviT_T0_T2_T3_T4_T5_ --------------------------
	.section	.text._ZN2at6native27unrolled_elementwise_kernelINS0_13BinaryFunctorIllbZZZNS0_23logical_xor_kernel_cudaERNS_14TensorIteratorEENKUlvE0_clEvENKUlvE2_clEvEUlllE_EESt5arrayIPcLm3EELi4E23TrivialOffsetCalculatorILi2EjESC_ILi1EjENS0_6memory15LoadWithoutCastENSF_16StoreWithoutCastEEEviT_T0_T2_T3_T4_T5_,"ax",@progbits
	.align	128
        .global         _ZN2at6native27unrolled_elementwise_kernelINS0_13BinaryFunctorIllbZZZNS0_23logical_xor_kernel_cudaERNS_14TensorIteratorEENKUlvE0_clEvENKUlvE2_clEvEUlllE_EESt5arrayIPcLm3EELi4E23TrivialOffsetCalculatorILi2EjESC_ILi1EjENS0_6memory15LoadWithoutCastENSF_16StoreWithoutCastEEEviT_T0_T2_T3_T4_T5_
        .type           _ZN2at6native27unrolled_elementwise_kernelINS0_13BinaryFunctorIllbZZZNS0_23logical_xor_kernel_cudaERNS_14TensorIteratorEENKUlvE0_clEvENKUlvE2_clEvEUlllE_EESt5arrayIPcLm3EELi4E23TrivialOffsetCalculatorILi2EjESC_ILi1EjENS0_6memory15LoadWithoutCastENSF_16StoreWithoutCastEEEviT_T0_T2_T3_T4_T5_,@function
        .size           _ZN2at6native27unrolled_elementwise_kernelINS0_13BinaryFunctorIllbZZZNS0_23logical_xor_kernel_cudaERNS_14TensorIteratorEENKUlvE0_clEvENKUlvE2_clEvEUlllE_EESt5arrayIPcLm3EELi4E23TrivialOffsetCalculatorILi2EjESC_ILi1EjENS0_6memory15LoadWithoutCastENSF_16StoreWithoutCastEEEviT_T0_T2_T3_T4_T5_,(.L_x_42782 - _ZN2at6native27unrolled_elementwise_kernelINS0_13BinaryFunctorIllbZZZNS0_23logical_xor_kernel_cudaERNS_14TensorIteratorEENKUlvE0_clEvENKUlvE2_clEvEUlllE_EESt5arrayIPcLm3EELi4E23TrivialOffsetCalculatorILi2EjESC_ILi1EjENS0_6memory15LoadWithoutCastENSF_16StoreWithoutCastEEEviT_T0_T2_T3_T4_T5_)
        .other          _ZN2at6native27unrolled_elementwise_kernelINS0_13BinaryFunctorIllbZZZNS0_23logical_xor_kernel_cudaERNS_14TensorIteratorEENKUlvE0_clEvENKUlvE2_clEvEUlllE_EESt5arrayIPcLm3EELi4E23TrivialOffsetCalculatorILi2EjESC_ILi1EjENS0_6memory15LoadWithoutCastENSF_16StoreWithoutCastEEEviT_T0_T2_T3_T4_T5_,@"STO_CUDA_ENTRY STV_DEFAULT"
_ZN2at6native27unrolled_elementwise_kernelINS0_13BinaryFunctorIllbZZZNS0_23logical_xor_kernel_cudaERNS_14TensorIteratorEENKUlvE0_clEvENKUlvE2_clEvEUlllE_EESt5arrayIPcLm3EELi4E23TrivialOffsetCalculatorILi2EjESC_ILi1EjENS0_6memory15LoadWithoutCastENSF_16StoreWithoutCastEEEviT_T0_T2_T3_T4_T5_:
.text._ZN2at6native27unrolled_elementwise_kernelINS0_13BinaryFunctorIllbZZZNS0_23logical_xor_kernel_cudaERNS_14TensorIteratorEENKUlvE0_clEvENKUlvE2_clEvEUlllE_EESt5arrayIPcLm3EELi4E23TrivialOffsetCalculatorILi2EjESC_ILi1EjENS0_6memory15LoadWithoutCastENSF_16StoreWithoutCastEEEviT_T0_T2_T3_T4_T5_:
        /* <DEDUP_REMOVED lines=12> */
[----:B------:R-:W2:Y:S07]  /*00c0*/  LDC.64 R2, c[0x0][0x390] ;  /* 0x0000e400ff027b82 */ /* 0x000eae0000000a00 */
[----:B------:R-:W-:-:S05]  /*00d0*/  @!P2 VIADD R7, R11, 0x80 ;  /* 0x000000800b07a836 */ /* 0x000fca0000000000 */
[----:B------:R-:W-:-:S13]  /*00e0*/  ISETP.GE.AND P5, PT, R7, R10, PT ;  /* 0x0000000a0700720c */ /* 0x000fda0003fa6270 */
[----:B------:R-:W-:Y:S02]  /*00f0*/  @!P5 IMAD R15, R0, 0x200, R7 ;  /* 0x00000200000fd824 */ /* 0x000fe400078e0207 */
[----:B------:R-:W-:-:S05]  /*0100*/  @!P5 VIADD R7, R7, 0x80 ;  /* 0x000000800707d836 */ /* 0x000fca0000000000 */
[----:B------:R-:W-:-:S13]  /*0110*/  ISETP.GE.AND P3, PT, R7, R10, PT ;  /* 0x0000000a0700720c */ /* 0x000fda0003f66270 */
[----:B------:R-:W-:Y:S02]  /*0120*/  @!P3 IMAD R14, R0, 0x200, R7 ;  /* 0x00000200000eb824 */ /* 0x000fe400078e0207 */
[----:B------:R-:W-:-:S05]  /*0130*/  @!P3 VIADD R7, R7, 0x80 ;  /* 0x000000800707b836 */ /* 0x000fca0000000000 */
[----:B------:R-:W-:-:S13]  /*0140*/  ISETP.GE.AND P4, PT, R7, R10, PT ;  /* 0x0000000a0700720c */ /* 0x000fda0003f86270 */
[----:B------:R-:W-:Y:S02]  /*0150*/  @!P4 IMAD R17, R0, 0x200, R7 ;  /* 0x000002000011c824 */ /* 0x000fe400078e0207 */
[----:B--2---:R-:W-:Y:S01]  /*0160*/  @!P5 IMAD.WIDE.U32 R2, R15, 0x8, R2 ;  /* 0x000000080f02d825 */ /* 0x004fe200078e0002 */
[----:B------:R-:W-:Y:S01]  /*0170*/  PLOP3.LUT P1, PT, PT, PT, PT, 0x8, 0x80 ;  /* 0x000000000080781c */ /* 0x000fe20003f2e170 */
[----:B------:R-:W2:Y:S02]  /*0180*/  LDC.64 R6, c[0x0][0x398] ;  /* 0x0000e600ff067b82 */ /* 0x000ea40000000a00 */
[C---:B---3--:R-:W-:Y:S02]  /*0190*/  @!P4 IMAD.WIDE.U32 R4, R17.reuse, 0x8, R4 ;  /* 0x000000081104c825 */ /* 0x048fe400078e0004 */
[----:B-1----:R-:W3:Y:S02]  /*01a0*/  @!P5 LDG.E.64 R2, desc[UR4][R2.64] ;  /* 0x000000040202d981 */ /* 0x002ee4000c1e1b00 */
[----:B----4-:R-:W-:-:S02]  /*01b0*/  @!P4 IMAD.WIDE.U32 R20, R17, 0x8, R20 ;  /* 0x000000081114c825 */ /* 0x010fc400078e0014 */
[----:B------:R-:W4:Y:S02]  /*01c0*/  @!P4 LDG.E.64 R4, desc[UR4][R4.64] ;  /* 0x000000040404c981 */ /* 0x000f24000c1e1b00 */
[----:B------:R-:W-:-:S04]  /*01d0*/  @!P2 IMAD R17, R0, 0x200, R11 ;  /* 0x000002000011a824 */ /* 0x000fc800078e020b */
[C---:B-----5:R-:W-:Y:S02]  /*01e0*/  @!P2 IMAD.WIDE.U32 R18, R17.reuse, 0x8, R8 ;  /* 0x000000081112a825 */ /* 0x060fe400078e0008 */
[----:B------:R-:W5:Y:S02]  /*01f0*/  @!P4 LDG.E.64 R8, desc[UR4][R20.64] ;  /* 0x000000041408c981 */ /* 0x000f64000c1e1b00 */
[----:B0-----:R-:W-:Y:S02]  /*0200*/  @!P2 IMAD.WIDE.U32 R16, R17, 0x8, R12 ;  /* 0x000000081110a825 */ /* 0x001fe400078e000c */
[----:B------:R-:W3:Y:S04]  /*0210*/  @!P2 LDG.E.64 R12, desc[UR4][R18.64] ;  /* 0x00000004120ca981 */ /* 0x000ee8000c1e1b00 */
[----:B------:R-:W3:Y:S01]  /*0220*/  @!P2 LDG.E.64 R16, desc[UR4][R16.64] ;  /* 0x000000041010a981 */ /* 0x000ee2000c1e1b00 */
[----:B--2---:R-:W-:-:S06]  /*0230*/  @!P5 IMAD.WIDE.U32 R6, R15, 0x8, R6 ;  /* 0x000000080f06d825 */ /* 0x004fcc00078e0006 */
[----:B------:R-:W2:Y:S01]  /*0240*/  @!P5 LDG.E.64 R6, desc[UR4][R6.64] ;  /* 0x000000040606d981 */ /* 0x000ea2000c1e1b00 */
[----:B----4-:R-:W-:-:S04]  /*0250*/  @!P4 ISETP.NE.U32.AND P0, PT, R4, RZ, PT ;  /* 0x000000ff0400c20c */ /* 0x010fc80003f05070 */
[----:B------:R-:W-:Y:S02]  /*0260*/  @!P4 ISETP.NE.AND.EX P0, PT, R5, RZ, PT, P0 ;  /* 0x000000ff0500c20c */ /* 0x000fe40003f05300 */
[----:B------:R-:W0:Y:S01]  /*0270*/  LDC.64 R4, c[0x0][0x398] ;  /* 0x0000e600ff047b82 */ /* 0x000e220000000a00 */
[----:B-----5:R-:W-:-:S04]  /*0280*/  @!P4 ISETP.NE.U32.AND P6, PT, R8, RZ, PT ;  /* 0x000000ff0800c20c */ /* 0x020fc80003fc5070 */
[----:B------:R-:W-:Y:S02]  /*0290*/  @!P4 ISETP.NE.XOR.EX P1, PT, R9, RZ, P0, P6 ;  /* 0x000000ff0900c20c */ /* 0x000fe40000725b60 */
[----:B---3--:R-:W-:Y:S02]  /*02a0*/  @!P2 ISETP.NE.U32.AND P4, PT, R12, RZ, PT ;  /* 0x000000ff0c00a20c */ /* 0x008fe40003f85070 */
[----:B------:R-:W-:Y:S02]  /*02b0*/  P2R R9, PR, RZ, 0x2 ;  /* 0x00000002ff097803 */ /* 0x000fe40000000000 */
[----:B------:R-:W-:Y:S02]  /*02c0*/  @!P2 ISETP.NE.U32.AND P0, PT, R16, RZ, PT ;  /* 0x000000ff1000a20c */ /* 0x000fe40003f05070 */
[----:B------:R-:W-:Y:S02]  /*02d0*/  PLOP3.LUT P1, PT, PT, PT, PT, 0x8, 0x80 ;  /* 0x000000000080781c */ /* 0x000fe40003f2e170 */
[----:B------:R-:W-:-:S02]  /*02e0*/  @!P2 ISETP.NE.AND.EX P1, PT, R13, RZ, PT, P4 ;  /* 0x000000ff0d00a20c */ /* 0x000fc40003f25340 */
[----:B------:R-:W-:Y:S02]  /*02f0*/  PLOP3.LUT P4, PT, PT, PT, PT, 0x8, 0x80 ;  /* 0x000000000080781c */ /* 0x000fe40003f8e170 */
[----:B------:R-:W-:Y:S02]  /*0300*/  @!P2 ISETP.NE.AND.EX P4, PT, R17, RZ, PT, P0 ;  /* 0x000000ff1100a20c */ /* 0x000fe40003f85300 */
[----:B------:R-:W-:Y:S02]  /*0310*/  @!P5 ISETP.NE.U32.AND P0, PT, R2, RZ, PT ;  /* 0x000000ff0200d20c */ /* 0x000fe40003f05070 */
[----:B------:R-:W-:Y:S02]  /*0320*/  PLOP3.LUT P2, PT, PT, PT, PT, 0x8, 0x80 ;  /* 0x000000000080781c */ /* 0x000fe40003f4e170 */
[----:B------:R-:W-:Y:S02]  /*0330*/  @!P5 ISETP.NE.AND.EX P2, PT, R3, RZ, PT, P0 ;  /* 0x000000ff0300d20c */ /* 0x000fe40003f45300 */
[----:B------:R-:W1:Y:S01]  /*0340*/  LDC.64 R2, c[0x0][0x390] ;  /* 0x0000e400ff027b82 */ /* 0x000e620000000a00 */
[----:B0-----:R-:W-:-:S06]  /*0350*/  @!P3 IMAD.WIDE.U32 R4, R14, 0x8, R4 ;  /* 0x000000080e04b825 */ /* 0x001fcc00078e0004 */
[----:B------:R-:W3:Y:S01]  /*0360*/  @!P3 LDG.E.64 R4, desc[UR4][R4.64] ;  /* 0x000000040404b981 */ /* 0x000ee2000c1e1b00 */
[----:B-1----:R-:W-:-:S06]  /*0370*/  @!P3 IMAD.WIDE.U32 R2, R14, 0x8, R2 ;  /* 0x000000080e02b825 */ /* 0x002fcc00078e0002 */
[----:B------:R-:W4:Y:S01]  /*0380*/  @!P3 LDG.E.64 R2, desc[UR4][R2.64] ;  /* 0x000000040202b981 */ /* 0x000f22000c1e1b00 */
[----:B--2---:R-:W-:Y:S02]  /*0390*/  @!P5 ISETP.NE.U32.AND P6, PT, R6, RZ, PT ;  /* 0x000000ff0600d20c */ /* 0x004fe40003fc5070 */
[----:B------:R-:W-:Y:S02]  /*03a0*/  PLOP3.LUT P0, PT, PT, PT, PT, 0x8, 0x80 ;  /* 0x000000000080781c */ /* 0x000fe40003f0e170 */
[----:B------:R-:W-:Y:S02]  /*03b0*/  @!P5 ISETP.NE.AND.EX P0, PT, R7, RZ, PT, P6 ;  /* 0x000000ff0700d20c */ /* 0x000fe40003f05360 */
[----:B------:R-:W-:Y:S02]  /*03c0*/  P2R R8, PR, RZ, 0x2 ;  /* 0x00000002ff087803 */ /* 0x000fe40000000000 */
[----:B------:R-:W-:Y:S01]  /*03d0*/  PLOP3.LUT P5, PT, PT, PT, PT, 0x8, 0x80 ;  /* 0x000000000080781c */ /* 0x000fe20003fae170 */
[----:B------:R-:W-:Y:S01]  /*03e0*/  BSSY.RECONVERGENT B0, `(.L_x_9696) ;  /* 0x0000029000007945 */ /* 0x000fe20003800200 */
[----:B------:R-:W-:-:S03]  /*03f0*/  PLOP3.LUT P0, PT, P2, P0, PT, 0x28, 0x82 ;  /* 0x000000000082781c */ /* 0x000fc60001700570 */
[----:B------:R-:W-:Y:S01]  /*0400*/  BSSY.RELIABLE B1, `(.L_x_9697) ;  /* 0x000001f000017945 */ /* 0x000fe20003800100 */
[----:B---3--:R-:W-:Y:S02]  /*0410*/  @!P3 ISETP.NE.U32.AND P1, PT, R4, RZ, PT ;  /* 0x000000ff0400b20c */ /* 0x008fe40003f25070 */
[----:B----4-:R-:W-:-:S04]  /*0420*/  @!P3 ISETP.NE.U32.AND P6, PT, R2, RZ, PT ;  /* 0x000000ff0200b20c */ /* 0x010fc80003fc5070 */
[----:B------:R-:W-:Y:S02]  /*0430*/  @!P3 ISETP.NE.AND.EX P5, PT, R3, RZ, PT, P6 ;  /* 0x000000ff0300b20c */ /* 0x000fe40003fa5360 */
[----:B------:R-:W-:Y:S02]  /*0440*/  PLOP3.LUT P6, PT, PT, PT, PT, 0x8, 0x80 ;  /* 0x000000000080781c */ /* 0x000fe40003fce170 */
[----:B------:R-:W-:Y:S02]  /*0450*/  @!P3 ISETP.NE.AND.EX P6, PT, R5, RZ, PT, P1 ;  /* 0x000000ff0500b20c */ /* 0x000fe40003fc5310 */
[----:B------:R-:W-:Y:S02]  /*0460*/  ISETP.GE.AND P3, PT, R11, R10, PT ;  /* 0x0000000a0b00720c */ /* 0x000fe40003f66270 */
[----:B------:R-:W-:Y:S02]  /*0470*/  ISETP.NE.AND P1, PT, R8, RZ, PT ;  /* 0x000000ff0800720c */ /* 0x000fe40003f25270 */
[----:B------:R-:W-:-:S02]  /*0480*/  PLOP3.LUT P5, PT, P5, P6, PT, 0x28, 0x82 ;  /* 0x000000000082781c */ /* 0x000fc40002fac570 */
[----:B------:R-:W-:Y:S02]  /*0490*/  PLOP3.LUT P4, PT, P1, P4, PT, 0x28, 0x82 ;  /* 0x000000000082781c */ /* 0x000fe40000f88570 */
[----:B------:R-:W-:Y:S02]  /*04a0*/  ISETP.NE.AND P1, PT, R9, RZ, PT ;  /* 0x000000ff0900720c */ /* 0x000fe40003f25270 */
        /* <DEDUP_REMOVED lines=20> */
.L_x_9698:
[----:B------:R-:W-:Y:S05]  /*05f0*/  BSYNC.RELIABLE B1 ;  /* 0x0000000000017941 */ /* 0x000fea0003800100 */
.L_x_9697:
[----:B------:R-:W-:-:S13]  /*0600*/  ISETP.GE.AND P0, PT, R11, R10, PT ;  /* 0x0000000a0b00720c */ /* 0x000fda0003f06270 */
[----:B------:R-:W1:Y:S01]  /*0610*/  @!P0 LDC.64 R6, c[0x0][0x388] ;  /* 0x0000e200ff068b82 */ /* 0x000e620000000a00 */
[----:B0-----:R-:W-:Y:S02]  /*0620*/  @!P0 IMAD R3, R0, 0x200, R11 ;  /* 0x0000020000038824 */ /* 0x001fe400078e020b */
[----:B------:R-:W-:-:S03]  /*0630*/  @!P0 VIADD R11, R11, 0x80 ;  /* 0x000000800b0b8836 */ /* 0x000fc60000000000 */
[----:B-1----:R-:W-:-:S05]  /*0640*/  @!P0 IADD3 R2, P1, PT, R3, R6, RZ ;  /* 0x0000000603028210 */ /* 0x002fca0007f3e0ff */
[----:B------:R-:W-:-:S05]  /*0650*/  @!P0 IMAD.X R3, RZ, RZ, R7, P1 ;  /* 0x000000ffff038224 */ /* 0x000fca00008e0607 */
[----:B------:R1:W-:Y:S03]  /*0660*/  @!P0 STG.E.U8 desc[UR4][R2.64], R13 ;  /* 0x0000000d02008986 */ /* 0x0003e6000c101104 */
.L_x_9699:
[----:B------:R-:W-:Y:S05]  /*0670*/  BSYNC.RECONVERGENT B0 ;  /* 0x0000000000007941 */ /* 0x000fea0003800200 */
.L_x_9696:
        /* <DEDUP_REMOVED lines=9> */
.L_x_9700:
        /* <DEDUP_REMOVED lines=15> */
.L_x_42782:


//--------------------- .text._ZN2at6native29vectorized_elementwise_kernelILi2ENS0_13BinaryFunctorIllbZZZNS0_23logical_xor_kernel_cudaERNS_14TensorIteratorEENKUlvE0_clEvENKUlvE2_clEvEUlllE_EESt5arrayIPcLm3EEEEviT0_T1_ --------------------------
	.section	.text._ZN2at6native29vectorized_elementwise_kernelILi2ENS0_13BinaryFunctorIllbZZZNS0_23logical_xor_kernel_cudaERNS_14TensorIteratorEENKUlvE0_clEvENKUlvE2_clEvEUlllE_EESt5arrayIPcLm3EEEEviT0_T1_,"ax",@progbits
	.align	128
        .global         _ZN2at6native29vectorized_elementwise_kernelILi2ENS0_13BinaryFunctorIllbZZZNS0_23logical_xor_kernel_cudaERNS_14TensorIteratorEENKUlvE0_clEvENKUlvE2_clEvEUlllE_EESt5arrayIPcLm3EEEEviT0_T1_
        .type           _ZN2at6native29vectorized_elementwise_kernelILi2ENS0_13BinaryFunctorIllbZZZNS0_23logical_xor_kernel_cudaERNS_14TensorIteratorEENKUlvE0_clEvENKUlvE2_clEvEUlllE_EESt5arrayIPcLm3EEEEviT0_T1_,@function
        .size           _ZN2at6native29vectorized_elementwise_kernelILi2ENS0_13BinaryFunctorIllbZZZNS0_23logical_xor_kernel_cudaERNS_14TensorIteratorEENKUlvE0_clEvENKUlvE2_clEvEUlllE_EESt5arrayIPcLm3EEEEviT0_T1_,(.L_x_42783 - _ZN2at6native29vectorized_elementwise_kernelILi2ENS0_13BinaryFunctorIllbZZZNS0_23logical_xor_kernel_cudaERNS_14TensorIteratorEENKUlvE0_clEvENKUlvE2_clEvEUlllE_EESt5arrayIPcLm3EEEEviT0_T1_)
        .other          _ZN2at6native29vectorized_elementwise_kernelILi2ENS0_13BinaryFunctorIllbZZZNS0_23logical_xor_kernel_cudaERNS_14TensorIteratorEENKUlvE0_clEvENKUlvE2_clEvEUlllE_EESt5arrayIPcLm3EEEEviT0_T1_,@"STO_CUDA_ENTRY STV_DEFAULT"
_ZN2at6native29vectorized_elementwise_kernelILi2ENS0_13BinaryFunctorIllbZZZNS0_23logical_xor_kernel_cudaERNS_14TensorIteratorEENKUlvE0_clEvENKUlvE2_clEvEUlllE_EESt5arrayIPcLm3EEEEviT0_T1_:
.text._ZN2at6native29vectorized_elementwise_kernelILi2ENS0_13BinaryFunctorIllbZZZNS0_23logical_xor_kernel_cudaERNS_14TensorIteratorEENKUlvE0_clEvENKUlvE2_clEvEUlllE_EESt5arrayIPcLm3EEEEviT0_T1_:
        /* <DEDUP_REMOVED lines=39> */
[----:B-1----:R-:W-:-:S04]  /*0270*/  @!P4 IMAD.WIDE.U32 R12, R17, 0x8, R12 ;  /* 0x00000008110cc825 */ /* 0x002fc800078e000c */
[----:B--2---:R-:W-:Y:S02]  /*0280*/  @!P4 IMAD.WIDE.U32 R8, R17, 0x8, R8 ;  /* 0x000000081108c825 */ /* 0x004fe400078e0008 */
[----:B------:R-:W2:Y:S04]  /*0290*/  @!P4 LDG.E.64 R12, desc[UR4][R12.64] ;  /* 0x000000040c0cc981 */ /* 0x000ea8000c1e1b00 */
[----:B------:R-:W4:Y:S01]  /*02a0*/  @!P4 LDG.E.64 R8, desc[UR4][R8.64] ;  /* 0x000000040808c981 */ /* 0x000f22000c1e1b00 */
[----:B------:R-:W-:Y:S02]  /*02b0*/  PLOP3.LUT P5, PT, PT, PT, PT, 0x8, 0x80 ;  /* 0x000000000080781c */ /* 0x000fe40003fae170 */
[----:B--2---:R-:W-:-:S04]  /*02c0*/  @!P4 ISETP.NE.U32.AND P2, PT, R12, RZ, PT ;  /* 0x000000ff0c00c20c */ /* 0x004fc80003f45070 */
[----:B------:R-:W-:Y:S02]  /*02d0*/  @!P4 ISETP.NE.AND.EX P6, PT, R13, RZ, PT, P2 ;  /* 0x000000ff0d00c20c */ /* 0x000fe40003fc5320 */
[----:B----4-:R-:W-:Y:S01]  /*02e0*/  @!P4 ISETP.NE.U32.AND P2, PT, R8, RZ, PT ;  /* 0x000000ff0800c20c */ /* 0x010fe20003f45070 */
[----:B------:R-:W0:Y:S03]  /*02f0*/  LDC.64 R12, c[0x0][0x390] ;  /* 0x0000e400ff0c7b82 */ /* 0x000e260000000a00 */
[----:B------:R-:W-:Y:S02]  /*0300*/  @!P4 ISETP.NE.XOR.EX P5, PT, R9, RZ, P6, P2 ;  /* 0x000000ff0900c20c */ /* 0x000fe400037a5b20 */
[----:B------:R-:W-:Y:S02]  /*0310*/  ISETP.NE.AND P2, PT, R16, RZ, PT ;  /* 0x000000ff1000720c */ /* 0x000fe40003f45270 */
[----:B------:R-:W-:Y:S01]  /*0320*/  ISETP.NE.AND P4, PT, R14, RZ, PT ;  /* 0x000000ff0e00720c */ /* 0x000fe20003f85270 */
[----:B------:R-:W1:Y:S01]  /*0330*/  LDC.64 R16, c[0x0][0x390] ;  /* 0x0000e400ff107b82 */ /* 0x000e620000000a00 */
[----:B------:R-:W-:-:S07]  /*0340*/  P2R R14, PR, RZ, 0x20 ;  /* 0x00000020ff0e7803 */ /* 0x000fce0000000000 */
[----:B------:R-:W2:Y:S02]  /*0350*/  LDC.64 R8, c[0x0][0x398] ;  /* 0x0000e600ff087b82 */ /* 0x000ea40000000a00 */
[----:B------:R-:W-:-:S04]  /*0360*/  @!P2 IMAD.IADD R19, R0, 0x1, R3 ;  /* 0x000000010013a824 */ /* 0x000fc800078e0203 */
[----:B-1----:R-:W-:-:S06]  /*0370*/  @!P2 IMAD.WIDE.U32 R16, R19, 0x8, R16 ;  /* 0x000000081310a825 */ /* 0x002fcc00078e0010 */
[----:B------:R-:W4:Y:S01]  /*0380*/  @!P2 LDG.E.64 R16, desc[UR4][R16.64] ;  /* 0x000000041010a981 */ /* 0x000f22000c1e1b00 */
[----:B------:R-:W-:Y:S01]  /*0390*/  PLOP3.LUT P5, PT, PT, PT, PT, 0x8, 0x80 ;  /* 0x000000000080781c */ /* 0x000fe20003fae170 */
[----:B--2---:R-:W-:-:S06]  /*03a0*/  @!P2 IMAD.WIDE.U32 R8, R19, 0x8, R8 ;  /* 0x000000081308a825 */ /* 0x004fcc00078e0008 */
[----:B------:R-:W2:Y:S01]  /*03b0*/  @!P2 LDG.E.64 R8, desc[UR4][R8.64] ;  /* 0x000000040808a981 */ /* 0x000ea2000c1e1b00 */
[----:B----4-:R-:W-:-:S04]  /*03c0*/  @!P2 ISETP.NE.U32.AND P6, PT, R16, RZ, PT ;  /* 0x000000ff1000a20c */ /* 0x010fc80003fc5070 */
[----:B------:R-:W-:Y:S02]  /*03d0*/  @!P2 ISETP.NE.AND.EX P5, PT, R17, RZ, PT, P6 ;  /* 0x000000ff1100a20c */ /* 0x000fe40003fa5360 */
[----:B------:R-:W1:Y:S02]  /*03e0*/  LDC.64 R16, c[0x0][0x398] ;  /* 0x0000e600ff107b82 */ /* 0x000e640000000a00 */
[----:B------:R-:W-:Y:S02]  /*03f0*/  P2R R18, PR, RZ, 0x20 ;  /* 0x00000020ff127803 */ /* 0x000fe40000000000 */
[----:B--2---:R-:W-:Y:S02]  /*0400*/  @!P2 ISETP.NE.U32.AND P5, PT, R8, RZ, PT ;  /* 0x000000ff0800a20c */ /* 0x004fe40003fa5070 */
[----:B------:R-:W-:Y:S02]  /*0410*/  PLOP3.LUT P6, PT, PT, PT, PT, 0x8, 0x80 ;  /* 0x000000000080781c */ /* 0x000fe40003fce170 */
[----:B------:R-:W-:-:S02]  /*0420*/  @!P2 ISETP.NE.AND.EX P6, PT, R9, RZ, PT, P5 ;  /* 0x000000ff0900a20c */ /* 0x000fc40003fc5350 */
[----:B------:R-:W-:-:S13]  /*0430*/  ISETP.NE.AND P5, PT, R15, RZ, PT ;  /* 0x000000ff0f00720c */ /* 0x000fda0003fa5270 */
[----:B0-----:R-:W-:-:S04]  /*0440*/  @!P5 IMAD.WIDE.U32 R12, R7, 0x8, R12 ;  /* 0x00000008070cd825 */ /* 0x001fc800078e000c */
[----:B-1----:R-:W-:Y:S02]  /*0450*/  @!P5 IMAD.WIDE.U32 R8, R7, 0x8, R16 ;  /* 0x000000080708d825 */ /* 0x002fe400078e0010 */
[----:B------:R-:W2:Y:S04]  /*0460*/  @!P5 LDG.E.64 R12, desc[UR4][R12.64] ;  /* 0x000000040c0cd981 */ /* 0x000ea8000c1e1b00 */
[----:B------:R-:W4:Y:S01]  /*0470*/  @!P5 LDG.E.64 R8, desc[UR4][R8.64] ;  /* 0x000000040808d981 */ /* 0x000f22000c1e1b00 */
[----:B------:R-:W-:Y:S02]  /*0480*/  P2R R19, PR, RZ, 0x40 ;  /* 0x00000040ff137803 */ /* 0x000fe40000000000 */
[----:B------:R-:W-:Y:S02]  /*0490*/  PLOP3.LUT P6, PT, PT, PT, PT, 0x8, 0x80 ;  /* 0x000000000080781c */ /* 0x000fe40003fce170 */
[----:B--2---:R-:W-:-:S04]  /*04a0*/  @!P5 ISETP.NE.U32.AND P2, PT, R12, RZ, PT ;  /* 0x000000ff0c00d20c */ /* 0x004fc80003f45070 */
[----:B------:R-:W-:Y:S02]  /*04b0*/  @!P5 ISETP.NE.AND.EX P6, PT, R13, RZ, PT, P2 ;  /* 0x000000ff0d00d20c */ /* 0x000fe40003fc5320 */
[----:B------:R-:W0:Y:S01]  /*04c0*/  LDC.64 R12, c[0x0][0x398] ;  /* 0x0000e600ff0c7b82 */ /* 0x000e220000000a00 */
[----:B----4-:R-:W-:Y:S02]  /*04d0*/  @!P5 ISETP.NE.U32.AND P2, PT, R8, RZ, PT ;  /* 0x000000ff0800d20c */ /* 0x010fe40003f45070 */
[----:B------:R-:W-:Y:S02]  /*04e0*/  P2R R17, PR, RZ, 0x40 ;  /* 0x00000040ff117803 */ /* 0x000fe40000000000 */
[----:B------:R-:W-:Y:S02]  /*04f0*/  PLOP3.LUT P6, PT, PT, PT, PT, 0x8, 0x80 ;  /* 0x000000000080781c */ /* 0x000fe40003fce170 */
[----:B------:R-:W-:-:S04]  /*0500*/  @!P5 ISETP.NE.AND.EX P6, PT, R9, RZ, PT, P2 ;  /* 0x000000ff0900d20c */ /* 0x000fc80003fc5320 */
[----:B------:R-:W-:Y:S02]  /*0510*/  P2R R16, PR, RZ, 0x40 ;  /* 0x00000040ff107803 */ /* 0x000fe40000000000 */
[----:B------:R-:W-:-:S13]  /*0520*/  ISETP.NE.AND P6, PT, R10, RZ, PT ;  /* 0x000000ff0a00720c */ /* 0x000fda0003fc5270 */
[----:B---3--:R-:W-:-:S04]  /*0530*/  @!P6 IMAD.WIDE.U32 R22, R6, 0x8, R22 ;  /* 0x000000080616e825 */ /* 0x008fc800078e0016 */
[----:B0-----:R-:W-:Y:S02]  /*0540*/  @!P6 IMAD.WIDE.U32 R12, R6, 0x8, R12 ;  /* 0x00000008060ce825 */ /* 0x001fe400078e000c */
[----:B------:R-:W0:Y:S01]  /*0550*/  LDC.64 R6, c[0x0][0x390] ;  /* 0x0000e400ff067b82 */ /* 0x000e220000000a00 */
[----:B------:R-:W2:Y:S04]  /*0560*/  @!P6 LDG.E.64 R22, desc[UR4][R22.64] ;  /* 0x000000041616e981 */ /* 0x000ea8000c1e1b00 */
[----:B------:R-:W3:Y:S01]  /*0570*/  @!P6 LDG.E.64 R12, desc[UR4][R12.64] ;  /* 0x000000040c0ce981 */ /* 0x000ee2000c1e1b00 */
[----:B0-----:R-:W-:-:S05]  /*0580*/  @!P4 IMAD.WIDE.U32 R8, R11, 0x8, R6 ;  /* 0x000000080b08c825 */ /* 0x001fca00078e0006 */
[----:B------:R0:W4:Y:S01]  /*0590*/  @!P4 LDG.E.64 R6, desc[UR4][R8.64] ;  /* 0x000000040806c981 */ /* 0x000122000c1e1b00 */
[----:B------:R-:W-:Y:S02]  /*05a0*/  PLOP3.LUT P5, PT, PT, PT, PT, 0x8, 0x80 ;  /* 0x000000000080781c */ /* 0x000fe40003fae170 */
[----:B--2---:R-:W-:-:S04]  /*05b0*/  @!P6 ISETP.NE.U32.AND P2, PT, R22, RZ, PT ;  /* 0x000000ff1600e20c */ /* 0x004fc80003f45070 */
[----:B------:R-:W-:Y:S02]  /*05c0*/  @!P6 ISETP.NE.AND.EX P5, PT, R23, RZ, PT, P2 ;  /* 0x000000ff1700e20c */ /* 0x000fe40003fa5320 */
[----:B---3--:R-:W-:Y:S02]  /*05d0*/  @!P6 ISETP.NE.U32.AND P2, PT, R12, RZ, PT ;  /* 0x000000ff0c00e20c */ /* 0x008fe40003f45070 */
[----:B------:R-:W-:Y:S02]  /*05e0*/  P2R R15, PR, RZ, 0x20 ;  /* 0x00000020ff0f7803 */ /* 0x000fe40000000000 */
[----:B------:R-:W-:Y:S02]  /*05f0*/  PLOP3.LUT P5, PT, PT, PT, PT, 0x8, 0x80 ;  /* 0x000000000080781c */ /* 0x000fe40003fae170 */
[----:B------:R-:W-:-:S04]  /*0600*/  @!P6 ISETP.NE.AND.EX P5, PT, R13, RZ, PT, P2 ;  /* 0x000000ff0d00e20c */ /* 0x000fc80003fa5320 */
[----:B0-----:R-:W-:Y:S02]  /*0610*/  P2R R9, PR, RZ, 0x20 ;  /* 0x00000020ff097803 */ /* 0x001fe40000000000 */
[----:B------:R-:W-:Y:S02]  /*0620*/  PLOP3.LUT P5, PT, PT, PT, PT, 0x8, 0x80 ;  /* 0x000000000080781c */ /* 0x000fe40003fae170 */
[----:B----4-:R-:W-:-:S04]  /*0630*/  @!P4 ISETP.NE.U32.AND P2, PT, R6, RZ, PT ;  /* 0x000000ff0600c20c */ /* 0x010fc80003f45070 */
[----:B------:R-:W-:Y:S02]  /*0640*/  @!P4 ISETP.NE.AND.EX P5, PT, R7, RZ, PT, P2 ;  /* 0x000000ff0700c20c */ /* 0x000fe40003fa5320 */
[----:B------:R-:W0:Y:S02]  /*0650*/  LDC.64 R6, c[0x0][0x398] ;  /* 0x0000e600ff067b82 */ /* 0x000e240000000a00 */
[----:B0-----:R-:W-:-:S05]  /*0660*/  @!P4 IMAD.WIDE.U32 R12, R11, 0x8, R6 ;  /* 0x000000080b0cc825 */ /* 0x001fca00078e0006 */
[----:B------:R0:W2:Y:S02]  /*0670*/  @!P4 LDG.E.64 R6, desc[UR4][R12.64] ;  /* 0x000000040c06c981 */ /* 0x0000a4000c1e1b00 */
[----:B0-----:R-:W-:Y:S02]  /*0680*/  P2R R12, PR, RZ, 0x20 ;  /* 0x00000020ff0c7803 */ /* 0x001fe40000000000 */
[----:B------:R-:W-:Y:S02]  /*0690*/  PLOP3.LUT P5, PT, PT, PT, PT, 0x8, 0x80 ;  /* 0x000000000080781c */ /* 0x000fe40003fae170 */
[----:B--2---:R-:W-:-:S04]  /*06a0*/  @!P4 ISETP.NE.U32.AND P2, PT, R6, RZ, PT ;  /* 0x000000ff0600c20c */ /* 0x004fc80003f45070 */
[----:B------:R-:W-:Y:S02]  /*06b0*/  @!P4 ISETP.NE.AND.EX P5, PT, R7, RZ, PT, P2 ;  /* 0x000000ff0700c20c */ /* 0x000fe40003fa5320 */
[----:B------:R-:W0:Y:S02]  /*06c0*/  LDC.64 R6, c[0x0][0x390] ;  /* 0x0000e400ff067b82 */ /* 0x000e240000000a00 */
[----:B0-----:R-:W-:-:S05]  /*06d0*/  @!P1 IMAD.WIDE.U32 R10, R21, 0x8, R6 ;  /* 0x00000008150a9825 */ /* 0x001fca00078e0006 */
[----:B------:R-:W2:Y:S01]  /*06e0*/  @!P1 LDG.E.64 R6, desc[UR4][R10.64] ;  /* 0x000000040a069981 */ /* 0x000ea2000c1e1b00 */
[----:B------:R-:W-:Y:S02]  /*06f0*/  P2R R8, PR, RZ, 0x20 ;  /* 0x00000020ff087803 */ /* 0x000fe40000000000 */
[----:B------:R-:W-:Y:S02]  /*0700*/  PLOP3.LUT P5, PT, PT, PT, PT, 0x8, 0x80 ;  /* 0x000000000080781c */ /* 0x000fe40003fae170 */
[----:B--2---:R-:W-:-:S04]  /*0710*/  @!P1 ISETP.NE.U32.AND P2, PT, R6, RZ, PT ;  /* 0x000000ff0600920c */ /* 0x004fc80003f45070 */
[----:B------:R-:W-:Y:S02]  /*0720*/  @!P1 ISETP.NE.AND.EX P5, PT, R7, RZ, PT, P2 ;  /* 0x000000ff0700920c */ /* 0x000fe40003fa5320 */
[----:B------:R-:W0:Y:S02]  /*0730*/  LDC.64 R6, c[0x0][0x398] ;  /* 0x0000e600ff067b82 */ /* 0x000e240000000a00 */
[----:B0-----:R-:W-:-:S05]  /*0740*/  @!P1 IMAD.WIDE.U32 R20, R21, 0x8, R6 ;  /* 0x0000000815149825 */ /* 0x001fca00078e0006 */
[----:B------:R-:W2:Y:S01]  /*0750*/  @!P1 LDG.E.64 R6, desc[UR4][R20.64] ;  /* 0x0000000414069981 */ /* 0x000ea2000c1e1b00 */
[----:B------:R-:W-:Y:S02]  /*0760*/  PLOP3.LUT P4, PT, PT, PT, PT, 0x8, 0x80 ;  /* 0x000000000080781c */ /* 0x000fe40003f8e170 */
[----:B--2---:R-:W-:-:S04]  /*0770*/  @!P1 ISETP.NE.U32.AND P2, PT, R6, RZ, PT ;  /* 0x000000ff0600920c */ /* 0x004fc80003f45070 */
[----:B------:R-:W-:Y:S02]  /*0780*/  @!P1 ISETP.NE.AND.EX P4, PT, R7, RZ, PT, P2 ;  /* 0x000000ff0700920c */ /* 0x000fe40003f85320 */
[----:B------:R-:W0:Y:S02]  /*0790*/  LDC.64 R6, c[0x0][0x390] ;  /* 0x0000e400ff067b82 */ /* 0x000e240000000a00 */
[----:B0-----:R-:W-:Y:S01]  /*07a0*/  @!P3 IMAD.WIDE.U32 R10, R5, 0x8, R6 ;  /* 0x00000008050ab825 */ /* 0x001fe200078e0006 */
[----:B------:R-:W-:-:S05]  /*07b0*/  ISETP.NE.AND P6, PT, R15, RZ, PT ;  /* 0x000000ff0f00720c */ /* 0x000fca0003fc5270 */
[----:B------:R-:W0:Y:S01]  /*07c0*/  LDC.64 R6, c[0x0][0x398] ;  /* 0x0000e600ff067b82 */ /* 0x000e220000000a00 */
[----:B------:R-:W2:Y:S01]  /*07d0*/  @!P3 LDG.E.64 R10, desc[UR4][R10.64] ;  /* 0x000000040a0ab981 */ /* 0x000ea2000c1e1b00 */
[----:B------:R-:W-:Y:S02]  /*07e0*/  P2R R15, PR, RZ, 0x40 ;  /* 0x00000040ff0f7803 */ /* 0x000fe40000000000 */
[----:B------:R-:W-:Y:S02]  /*07f0*/  ISETP.NE.AND P6, PT, R16, RZ, PT ;  /* 0x000000ff1000720c */ /* 0x000fe40003fc5270 */
[----:B------:R-:W-:Y:S02]  /*0800*/  PLOP3.LUT P2, PT, PT, PT, PT, 0x8, 0x80 ;  /* 0x000000000080781c */ /* 0x000fe40003f4e170 */
[----:B------:R-:W-:Y:S02]  /*0810*/  P2R R20, PR, RZ, 0x10 ;  /* 0x00000010ff147803 */ /* 0x000fe40000000000 */
[----:B------:R-:W-:-:S02]  /*0820*/  P2R R16, PR, RZ, 0x40 ;  /* 0x00000040ff107803 */ /* 0x000fc40000000000 */
[----:B------:R-:W-:Y:S01]  /*0830*/  ISETP.NE.AND P6, PT, R19, RZ, PT ;  /* 0x000000ff1300720c */ /* 0x000fe20003fc5270 */
[----:B0-----:R-:W-:-:S06]  /*0840*/  @!P3 IMAD.WIDE.U32 R6, R5, 0x8, R6 ;  /* 0x000000080506b825 */ /* 0x001fcc00078e0006 */
[----:B------:R-:W3:Y:S01]  /*0850*/  @!P3 LDG.E.64 R6, desc[UR4][R6.64] ;  /* 0x000000040606b981 */ /* 0x000ee2000c1e1b00 */
[----:B--2---:R-:W-:-:S04]  /*0860*/  @!P3 ISETP.NE.U32.AND P1, PT, R10, RZ, PT ;  /* 0x000000ff0a00b20c */ /* 0x004fc80003f25070 */
[----:B------:R-:W-:Y:S02]  /*0870*/  @!P3 ISETP.NE.AND.EX P2, PT, R11, RZ, PT, P1 ;  /* 0x000000ff0b00b20c */ /* 0x000fe40003f45310 */
[----:B------:R-:W0:Y:S02]  /*0880*/  LDC.64 R10, c[0x0][0x398] ;  /* 0x0000e600ff0a7b82 */ /* 0x000e240000000a00 */
[----:B------:R-:W-:Y:S02]  /*0890*/  P2R R19, PR, RZ, 0x4 ;  /* 0x00000004ff137803 */ /* 0x000fe40000000000 */
[----:B------:R-:W-:-:S04]  /*08a0*/  ISETP.NE.AND P2, PT, R20, RZ, PT ;  /* 0x000000ff1400720c */ /* 0x000fc80003f45270 */
[----:B------:R-:W-:Y:S02]  /*08b0*/  P2R R20, PR, RZ, 0x4 ;  /* 0x00000004ff147803 */ /* 0x000fe40000000000 */
[----:B------:R-:W-:-:S04]  /*08c0*/  ISETP.NE.AND P2, PT, R8, RZ, PT ;  /* 0x000000ff0800720c */ /* 0x000fc80003f45270 */
[----:B------:R-:W-:Y:S02]  /*08d0*/  P2R R21, PR, RZ, 0x4 ;  /* 0x00000004ff157803 */ /* 0x000fe40000000000 */
[----:B------:R-:W-:Y:S02]  /*08e0*/  ISETP.NE.AND P2, PT, R9, RZ, PT ;  /* 0x000000ff0900720c */ /* 0x000fe40003f45270 */
[----:B------:R-:W1:Y:S01]  /*08f0*/  LDC.64 R8, c[0x0][0x390] ;  /* 0x0000e400ff087b82 */ /* 0x000e620000000a00 */
[----:B0-----:R-:W-:-:S06]  /*0900*/  @!P0 IMAD.WIDE.U32 R10, R4, 0x8, R10 ;  /* 0x00000008040a8825 */ /* 0x001fcc00078e000a */
[----:B------:R-:W2:Y:S01]  /*0910*/  @!P0 LDG.E.64 R10, desc[UR4][R10.64] ;  /* 0x000000040a0a8981 */ /* 0x000ea2000c1e1b00 */
[----:B-1----:R-:W-:-:S06]  /*0920*/  @!P0 IMAD.WIDE.U32 R8, R4, 0x8, R8 ;  /* 0x0000000804088825 */ /* 0x002fcc00078e0008 */
[----:B------:R-:W4:Y:S01]  /*0930*/  @!P0 LDG.E.64 R8, desc[UR4][R8.64] ;  /* 0x0000000408088981 */ /* 0x000f22000c1e1b00 */
[----:B---3--:R-:W-:Y:S02]  /*0940*/  @!P3 ISETP.NE.U32.AND P4, PT, R6, RZ, PT ;  /* 0x000000ff0600b20c */ /* 0x008fe40003f85070 */
[----:B------:R-:W-:Y:S02]  /*0950*/  PLOP3.LUT P1, PT, PT, PT, PT, 0x8, 0x80 ;  /* 0x000000000080781c */ /* 0x000fe40003f2e170 */
[----:B------:R-:W-:Y:S02]  /*0960*/  @!P3 ISETP.NE.AND.EX P1, PT, R7, RZ, PT, P4 ;  /* 0x000000ff0700b20c */ /* 0x000fe40003f25340 */
[----:B------:R-:W-:Y:S02]  /*0970*/  P2R R13, PR, RZ, 0x20 ;  /* 0x00000020ff0d7803 */ /* 0x000fe40000000000 */
[----:B------:R-:W-:Y:S01]  /*0980*/  PLOP3.LUT P4, PT, PT, PT, PT, 0x8, 0x80 ;  /* 0x000000000080781c */ /* 0x000fe20003f8e170 */
[----:B------:R-:W-:Y:S04]  /*0990*/  BSSY.RECONVERGENT B0, `(.L_x_9702) ;  /* 0x0000059000007945 */ /* 0x000fe80003800200 */
[----:B------:R-:W-:Y:S01]  /*09a0*/  BSSY.RELIABLE B1, `(.L_x_9703) ;  /* 0x0000050000017945 */ /* 0x000fe20003800100 */
[----:B--2---:R-:W-:-:S02]  /*09b0*/  @!P0 ISETP.NE.U32.AND P5, PT, R10, RZ, PT ;  /* 0x000000ff0a00820c */ /* 0x004fc40003fa5070 */
[----:B----4-:R-:W-:-:S04]  /*09c0*/  @!P0 ISETP.NE.U32.AND P3, PT, R8, RZ, PT ;  /* 0x000000ff0800820c */ /* 0x010fc80003f65070 */
[----:B------:R-:W-:Y:S02]  /*09d0*/  @!P0 ISETP.NE.AND.EX P4, PT, R9, RZ, PT, P3 ;  /* 0x000000ff0900820c */ /* 0x000fe40003f85330 */
[----:B------:R-:W-:Y:S02]  /*09e0*/  PLOP3.LUT P3, PT, PT, PT, PT, 0x8, 0x80 ;  /* 0x000000000080781c */ /* 0x000fe40003f6e170 */
[----:B------:R-:W-:Y:S02]  /*09f0*/  @!P0 ISETP.NE.AND.EX P3, PT, R11, RZ, PT, P5 ;  /* 0x000000ff0b00820c */ /* 0x000fe40003f65350 */
[----:B------:R-:W-:Y:S02]  /*0a00*/  ISETP.NE.AND P0, PT, R18, RZ, PT ;  /* 0x000000ff1200720c */ /* 0x000fe40003f05270 */
[----:B------:R-:W-:Y:S02]  /*0a10*/  ISETP.NE.AND P5, PT, R17, RZ, PT ;  /* 0x000000ff1100720c */ /* 0x000fe40003fa5270 */
[----:B------:R-:W-:-:S02]  /*0a20*/  PLOP3.LUT P0, PT, P0, P6, PT, 0x28, 0x82 ;  /* 0x000000000082781c */ /* 0x000fc4000070c570 */
[----:B------:R-:W-:-:S04]  /*0a30*/  ISETP.NE.AND P6, PT, R16, RZ, PT ;  /* 0x000000ff1000720c */ /* 0x000fc80003fc5270 */
[----:B------:R-:W-:Y:S02]  /*0a40*/  PLOP3.LUT P5, PT, P5, P6, PT, 0x28, 0x82 ;  /* 0x000000000082781c */ /* 0x000fe40002fac570 */
[----:B------:R-:W-:Y:S02]  /*0a50*/  ISETP.NE.AND P6, PT, R15, RZ, PT ;  /* 0x000000ff0f00720c */ /* 0x000fe40003fc5270 */
[----:B------:R-:W-:Y:S02]  /*0a60*/  SEL R7, RZ, 0x1, !P0 ;  /* 0x00000001ff077807 */ /* 0x000fe40004000000 */
[----:B------:R-:W-:Y:S02]  /*0a70*/  PLOP3.LUT P6, PT, P6, P2, PT, 0x28, 0x82 ;  /* 0x000000000082781c */ /* 0x000fe400037c4570 */
[----:B------:R-:W-:Y:S02]  /*0a80*/  ISETP.NE.AND P2, PT, R21, RZ, PT ;  /* 0x000000ff1500720c */ /* 0x000fe40003f45270 */
[----:B------:R-:W-:-:S02]  /*0a90*/  ISETP.NE.AND P0, PT, R12, RZ, PT ;  /* 0x000000ff0c00720c */ /* 0x000fc40003f05270 */
[----:B------:R-:W-:Y:S02]  /*0aa0*/  SEL R15, RZ, 0x1, !P5 ;  /* 0x00000001ff0f7807 */ /* 0x000fe40006800000 */
[----:B------:R-:W-:Y:S02]  /*0ab0*/  PLOP3.LUT P0, PT, P0, P2, PT, 0x28, 0x82 ;  /* 0x000000000082781c */ /* 0x000fe40000704570 */
[----:B------:R-:W-:Y:S02]  /*0ac0*/  ISETP.NE.AND P5, PT, R13, RZ, PT ;  /* 0x000000ff0d00720c */ /* 0x000fe40003fa5270 */
[----:B------:R-:W-:-:S04]  /*0ad0*/  ISETP.NE.AND P2, PT, R20, RZ, PT ;  /* 0x000000ff1400720c */ /* 0x000fc80003f45270 */
[----:B------:R-:W-:Y:S02]  /*0ae0*/  PLOP3.LUT P5, PT, P5, P2, PT, 0x28, 0x82 ;  /* 0x000000000082781c */ /* 0x000fe40002fa4570 */
[----:B------:R-:W-:-:S04]  /*0af0*/  ISETP.NE.AND P2, PT, R19, RZ, PT ;  /* 0x000000ff1300720c */ /* 0x000fc80003f45270 */
[----:B------:R-:W-:Y:S02]  /*0b00*/  PLOP3.LUT P1, PT, P2, P1, PT, 0x28, 0x82 ;  /* 0x000000000082781c */ /* 0x000fe40001722570 */
[----:B------:R-:W-:Y:S02]  /*0b10*/  ISETP.GE.U32.AND P2, PT, R3, R2, PT ;  /* 0x000000020300720c */ /* 0x000fe40003f46070 */
[----:B------:R-:W-:Y:S02]  /*0b20*/  SEL R13, RZ, 0x1, !P6 ;  /* 0x00000001ff0d7807 */ /* 0x000fe40007000000 */
[----:B------:R-:W-:Y:S02]  /*0b30*/  ISETP.NE.AND P6, PT, R14, RZ, PT ;  /* 0x000000ff0e00720c */ /* 0x000fe40003fc5270 */
[----:B------:R-:W-:Y:S02]  /*0b40*/  PLOP3.LUT P3, PT, P4, P3, PT, 0x28, 0x82 ;  /* 0x000000000082781c */ /* 0x000fe40002766570 */
[----:B------:R-:W-:-:S02]  /*0b50*/  SEL R11, RZ, 0x1, !P0 ;  /* 0x00000001ff0b7807 */ /* 0x000fc40004000000 */
        /* <DEDUP_REMOVED lines=19> */
.L_x_9704:
        /* <DEDUP_REMOVED lines=8> */
.L_x_9705:
        /* <DEDUP_REMOVED lines=8> */
.L_x_9706:
        /* <DEDUP_REMOVED lines=8> */
.L_x_9707:
        /* <DEDUP_REMOVED lines=9> */
.L_x_9708:
[----:B------:R-:W-:Y:S05]  /*0ea0*/  BSYNC.RELIABLE B1 ;  /* 0x0000000000017941 */ /* 0x000fea0003800100 */
.L_x_9703:
[----:B------:R-:W-:-:S13]  /*0eb0*/  ISETP.GE.U32.AND P0, PT, R3, R2, PT ;  /* 0x000000020300720c */ /* 0x000fda0003f06070 */
[----:B012---:R-:W0:Y:S01]  /*0ec0*/  @!P0 LDC.64 R8, c[0x0][0x388] ;  /* 0x0000e200ff088b82 */ /* 0x007e220000000a00 */
[----:B------:R-:W-:Y:S02]  /*0ed0*/  @!P0 IMAD.IADD R7, R0, 0x1, R3 ;  /* 0x0000000100078824 */ /* 0x000fe400078e0203 */
[----:B------:R-:W-:-:S03]  /*0ee0*/  @!P0 VIADD R3, R3, 0x80 ;  /* 0x0000008003038836 */ /* 0x000fc60000000000 */
[----:B0-----:R-:W-:-:S05]  /*0ef0*/  @!P0 IADD3 R6, P1, PT, R7, R8, RZ ;  /* 0x0000000807068210 */ /* 0x001fca0007f3e0ff */
[----:B------:R-:W-:-:S05]  /*0f00*/  @!P0 IMAD.X R7, RZ, RZ, R9, P1 ;  /* 0x000000ffff078224 */ /* 0x000fca00008e0609 */
[----:B------:R3:W-:Y:S03]  /*0f10*/  @!P0 STG.E.U8 desc[UR4][R6.64], R5 ;  /* 0x0000000506008986 */ /* 0x0007e6000c101104 */
.L_x_9709:
[----:B------:R-:W-:Y:S05]  /*0f20*/  BSYNC.RECONVERGENT B0 ;  /* 0x0000000000007941 */ /* 0x000fea0003800200 */
.L_x_9702:
        /* <DEDUP_REMOVED lines=9> */
.L_x_9701:
        /* <DEDUP_REMOVED lines=12> */
[----:B------:R-:W5:Y:S04]  /*1080*/  LDG.E.128 R4, desc[UR4][R2.64+0x800] ;  /* 0x0008000402047981 */ /* 0x000f68000c1e1d00 */
[----:B------:R-:W5:Y:S01]  /*1090*/  LDG.E.128 R12, desc[UR4][R2.64+0x1000] ;  /* 0x00100004020c7981 */ /* 0x000f62000c1e1d00 */
[----:B---3--:R-:W-:-:S02]  /*10a0*/  ISETP.NE.U32.AND P2, PT, R10, RZ, PT ;  /* 0x000000ff0a00720c */ /* 0x008fc40003f45070 */
[----:B------:R-:W-:Y:S02]  /*10b0*/  ISETP.NE.U32.AND P1, PT, R8, RZ, PT ;  /* 0x000000ff0800720c */ /* 0x000fe40003f25070 */
[----:B------:R-:W-:Y:S02]  /*10c0*/  ISETP.NE.AND.EX P2, PT, R11, RZ, PT, P2 ;  /* 0x000000ff0b00720c */ /* 0x000fe40003f45320 */
[----:B------:R-:W-:Y:S02]  /*10d0*/  ISETP.NE.AND.EX P1, PT, R9, RZ, PT, P1 ;  /* 0x000000ff0900720c */ /* 0x000fe40003f25310 */
[----:B------:R-:W3:Y:S01]  /*10e0*/  LDG.E.128 R8, desc[UR4][R28.64+0x1800] ;  /* 0x001800041c087981 */ /* 0x000ee2000c1e1d00 */
[----:B--2---:R-:W-:-:S04]  /*10f0*/  ISETP.NE.U32.AND P0, PT, R26, RZ, PT ;  /* 0x000000ff1a00720c */ /* 0x004fc80003f05070 */
[----:B------:R-:W-:Y:S02]  /*1100*/  ISETP.NE.XOR.EX P2, PT, R27, RZ, P2, P0 ;  /* 0x000000ff1b00720c */ /* 0x000fe40001745b00 */
[----:B------:R-:W-:-:S04]  /*1110*/  ISETP.NE.U32.AND P0, PT, R24, RZ, PT ;  /* 0x000000ff1800720c */ /* 0x000fc80003f05070 */
[----:B------:R-:W-:Y:S02]  /*1120*/  ISETP.NE.XOR.EX P1, PT, R25, RZ, P1, P0 ;  /* 0x000000ff1900720c */ /* 0x000fe40000f25b00 */
[----:B------:R0:W2:Y:S01]  /*1130*/  LDG.E.128 R24, desc[UR4][R2.64+0x1800] ;  /* 0x0018000402187981 */ /* 0x0000a2000c1e1d00 */
[----:B----4-:R-:W-:Y:S02]  /*1140*/  ISETP.NE.U32.AND P0, PT, R20, RZ, PT ;  /* 0x000000ff1400720c */ /* 0x010fe40003f05070 */
[----:B------:R-:W-:Y:S02]  /*1150*/  ISETP.NE.U32.AND P3, PT, R22, RZ, PT ;  /* 0x000000ff1600720c */ /* 0x000fe40003f65070 */
[----:B------:R-:W-:Y:S02]  /*1160*/  ISETP.NE.AND.EX P0, PT, R21, RZ, PT, P0 ;  /* 0x000000ff1500720c */ /* 0x000fe40003f05300 */
[----:B-----5:R-:W-:Y:S02]  /*1170*/  ISETP.NE.U32.AND P6, PT, R4, RZ, PT ;  /* 0x000000ff0400720c */ /* 0x020fe40003fc5070 */
[----:B------:R-:W-:-:S02]  /*1180*/  ISETP.NE.AND.EX P3, PT, R23, RZ, PT, P3 ;  /* 0x000000ff1700720c */ /* 0x000fc40003f65330 */
[----:B------:R-:W-:Y:S02]  /*1190*/  ISETP.NE.U32.AND P5, PT, R6, RZ, PT ;  /* 0x000000ff0600720c */ /* 0x000fe40003fa5070 */
[----:B------:R-:W-:Y:S02]  /*11a0*/  ISETP.NE.U32.AND P4, PT, R16, RZ, PT ;  /* 0x000000ff1000720c */ /* 0x000fe40003f85070 */
[----:B------:R-:W-:Y:S01]  /*11b0*/  ISETP.NE.XOR.EX P0, PT, R5, RZ, P0, P6 ;  /* 0x000000ff0500720c */ /* 0x000fe20000705b60 */
[----:B------:R-:W1:Y:S01]  /*11c0*/  S2R R21, SR_TID.X ;  /* 0x0000000000157919 */ /* 0x000e620000002100 */
[----:B------:R-:W-:Y:S02]  /*11d0*/  ISETP.NE.XOR.EX P3, PT, R7, RZ, P3, P5 ;  /* 0x000000ff0700720c */ /* 0x000fe40001f65b50 */
[----:B------:R-:W-:Y:S02]  /*11e0*/  ISETP.NE.AND.EX P4, PT, R17, RZ, PT, P4 ;  /* 0x000000ff1100720c */ /* 0x000fe40003f85340 */
[----:B------:R-:W-:-:S02]  /*11f0*/  ISETP.NE.U32.AND P6, PT, R12, RZ, PT ;  /* 0x000000ff0c00720c */ /* 0x000fc40003fc5070 */
[----:B------:R-:W-:Y:S02]  /*1200*/  ISETP.NE.U32.AND P5, PT, R18, RZ, PT ;  /* 0x000000ff1200720c */ /* 0x000fe40003fa5070 */
[----:B------:R-:W-:Y:S02]  /*1210*/  ISETP.NE.XOR.EX P4, PT, R13, RZ, P4, P6 ;  /* 0x000000ff0d00720c */ /* 0x000fe40002785b60 */
[----:B------:R-:W-:Y:S02]  /*1220*/  ISETP.NE.AND.EX P5, PT, R19, RZ, PT, P5 ;  /* 0x000000ff1300720c */ /* 0x000fe40003fa5350 */
[----:B------:R-:W-:Y:S02]  /*1230*/  ISETP.NE.U32.AND P6, PT, R14, RZ, PT ;  /* 0x000000ff0e00720c */ /* 0x000fe40003fc5070 */
[----:B------:R-:W-:Y:S02]  /*1240*/  SEL R5, RZ, 0x1, !P2 ;  /* 0x00000001ff057807 */ /* 0x000fe40005000000 */
[----:B------:R-:W-:-:S02]  /*1250*/  ISETP.NE.XOR.EX P5, PT, R15, RZ, P5, P6 ;  /* 0x000000ff0f00720c */ /* 0x000fc40002fa5b60 */
[----:B0-----:R-:W-:Y:S02]  /*1260*/  IADD3 R2, P6, PT, R0, UR6, RZ ;  /* 0x0000000600027c10 */ /* 0x001fe4000ffde0ff */
[----:B------:R-:W-:-:S03]  /*1270*/  SEL R0, RZ, 0x1, !P1 ;  /* 0x00000001ff007807 */ /* 0x000fc60004800000 */
[----:B------:R-:W-:Y:S01]  /*1280*/  IMAD.X R3, RZ, RZ, UR7, P6 ;  /* 0x00000007ff037e24 */ /* 0x000fe2000b0e06ff */
[----:B------:R-:W-:Y:S02]  /*1290*/  SEL R4, RZ, 0x1, !P0 ;  /* 0x00000001ff047807 */ /* 0x000fe40004000000 */
[----:B------:R-:W-:Y:S02]  /*12a0*/  SEL R7, RZ, 0x1, !P3 ;  /* 0x00000001ff077807 */ /* 0x000fe40005800000 */
[----:B------:R-:W-:Y:S02]  /*12b0*/  SEL R6, RZ, 0x1, !P4 ;  /* 0x00000001ff067807 */ /* 0x000fe40006000000 */
[----:B------:R-:W-:Y:S01]  /*12c0*/  PRMT R5, R5, 0x7604, R0 ;  /* 0x0000760405057816 */ /* 0x000fe20000000000 */
[----:B-1----:R-:W-:Y:S01]  /*12d0*/  IMAD.WIDE.U32 R2, R21, 0x2, R2 ;  /* 0x0000000215027825 */ /* 0x002fe200078e0002 */
[----:B------:R-:W-:-:S04]  /*12e0*/  PRMT R7, R7, 0x7604, R4 ;  /* 0x0000760407077816 */ /* 0x000fc80000000004 */
[----:B------:R-:W-:Y:S04]  /*12f0*/  STG.E.U16 desc[UR4][R2.64], R5 ;  /* 0x0000000502007986 */ /* 0x000fe8000c101504 */
[----:B------:R-:W-:Y:S01]  /*1300*/  STG.E.U16 desc[UR4][R2.64+0x100], R7 ;  /* 0x0001000702007986 */ /* 0x000fe2000c101504 */
[----:B---3--:R-:W-:Y:S02]  /*1310*/  ISETP.NE.U32.AND P2, PT, R8, RZ, PT ;  /* 0x000000ff0800720c */ /* 0x008fe40003f45070 */
[----:B------:R-:W-:Y:S02]  /*1320*/  ISETP.NE.U32.AND P1, PT, R10, RZ, PT ;  /* 0x000000ff0a00720c */ /* 0x000fe40003f25070 */
[----:B------:R-:W-:Y:S02]  /*1330*/  ISETP.NE.AND.EX P2, PT, R9, RZ, PT, P2 ;  /* 0x000000ff0900720c */ /* 0x000fe40003f45320 */
[----:B------:R-:W-:-:S02]  /*1340*/  ISETP.NE.AND.EX P1, PT, R11, RZ, PT, P1 ;  /* 0x000000ff0b00720c */ /* 0x000fc40003f25310 */
[----:B--2---:R-:W-:-:S04]  /*1350*/  ISETP.NE.U32.AND P6, PT, R24, RZ, PT ;  /* 0x000000ff1800720c */ /* 0x004fc80003fc5070 */
[----:B------:R-:W-:Y:S02]  /*1360*/  ISETP.NE.XOR.EX P2, PT, R25, RZ, P2, P6 ;  /* 0x000000ff1900720c */ /* 0x000fe40001745b60 */
[----:B------:R-:W-:-:S04]  /*1370*/  ISETP.NE.U32.AND P6, PT, R26, RZ, PT ;  /* 0x000000ff1a00720c */ /* 0x000fc80003fc5070 */
[----:B------:R-:W-:Y:S02]  /*1380*/  ISETP.NE.XOR.EX P1, PT, R27, RZ, P1, P6 ;  /* 0x000000ff1b00720c */ /* 0x000fe40000f25b60 */
[----:B------:R-:W-:Y:S02]  /*1390*/  SEL R9, RZ, 0x1, !P5 ;  /* 0x00000001ff097807 */ /* 0x000fe40006800000 */
[----:B------:R-:W-:Y:S02]  /*13a0*/  SEL R8, RZ, 0x1, !P2 ;  /* 0x00000001ff087807 */ /* 0x000fe40005000000 */
[----:B------:R-:W-:Y:S02]  /*13b0*/  SEL R11, RZ, 0x1, !P1 ;  /* 0x00000001ff0b7807 */ /* 0x000fe40004800000 */
[----:B------:R-:W-:Y:S02]  /*13c0*/  PRMT R9, R9, 0x7604, R6 ;  /* 0x0000760409097816 */ /* 0x000fe40000000006 */
[----:B------:R-:W-:-:S03]  /*13d0*/  PRMT R11, R11, 0x7604, R8 ;  /* 0x000076040b0b7816 */ /* 0x000fc60000000008 */
[----:B------:R-:W-:Y:S04]  /*13e0*/  STG.E.U16 desc[UR4][R2.64+0x200], R9 ;  /* 0x0002000902007986 */ /* 0x000fe8000c101504 */
[----:B------:R-:W-:Y:S01]  /*13f0*/  STG.E.U16 desc[UR4][R2.64+0x300], R11 ;  /* 0x0003000b02007986 */ /* 0x000fe2000c101504 */
[----:B------:R-:W-:Y:S05]  /*1400*/  EXIT ;  /* 0x000000000000794d */ /* 0x000fea0003800000 */
.L_x_9710:
        /* <DEDUP_REMOVED lines=15> */
.L_x_42783:


//--------------------- .text._ZN2at6native29vectorized_elementwise_kernelILi4ENS0_13BinaryFunctorIllbZZZNS0_23logical_xor_kernel_cudaERNS_14TensorIteratorEENKUlvE0_clEvENKUlvE2_clEvEUlllE_EESt5arrayIPcLm3EEEEviT0_T1_ --------------------------
	.section	.text._ZN2at6native29vectorized_elementwise_kernelILi4ENS0_13BinaryFunctorIllbZZZNS0_23logical_xor_kernel_cudaERNS_14TensorIteratorEENKUlvE0_clEvENKUlvE2_clEvEUlllE_EESt5arrayIPcLm3EEEEviT0_T1_,"ax",@progbits
	.align	128
        .global         _ZN2at6native29vectorized_elementwise_kernelILi4ENS0_13BinaryFunctorIllbZZZNS0_23logical_xor_kernel_cudaERNS_14TensorIteratorEENKUlvE0_clEvENKUlvE2_clEvEUlllE_EESt5arrayIPcLm3EEEEviT0_T1_
        .type           _ZN2at6native29vectorized_elementwise_kernelILi4ENS0_13BinaryFunctorIllbZZZNS0_23logical_xor_kernel_cudaERNS_14TensorIteratorEENKUlvE0_clEvENKUlvE2_clEvEUlllE_EESt5arrayIPcLm3EEEEviT0_T1_,@function
        .size           _ZN2at6native29vectorized_elementwise_kernelILi4ENS0_13BinaryFunctorIllbZZZNS0_23logical_xor_kernel_cudaERNS_14TensorIteratorEENKUlvE0_clEvENKUlvE2_clEvEUlllE_EESt5arrayIPcLm3EEEEviT0_T1_,(.L_x_42784 - _ZN2at6native29vectorized_elementwise_kernelILi4ENS0_13BinaryFunctorIllbZZZNS0_23logical_xor_kernel_cudaERNS_14TensorIteratorEENKUlvE0_clEvENKUlvE2_clEvEUlllE_EESt5arrayIPcLm3EEEEviT0_T1_)
        .other          _ZN2at6native29vectorized_elementwise_kernelILi4ENS0_13BinaryFunctorIllbZZZNS0_23logical_xor_kernel_cudaERNS_14TensorIteratorEENKUlvE0_clEvENKUlvE2_clEvEUlllE_EESt5arrayIPcLm3EEEEviT0_T1_,@"STO_CUDA_ENTRY STV_DEFAULT"
_ZN2at6native29vectorized_elementwise_kernelILi4ENS0_13BinaryFunctorIllbZZZNS0_23logical_xor_kernel_cudaERNS_14TensorIteratorEENKUlvE0_clEvENKUlvE2_clEvEUlllE_EESt5arrayIPcLm3EEEEviT0_T1_:
.text._ZN2at6native29vectorized_elementwise_kernelILi4ENS0_13BinaryFunctorIllbZZZNS0_23logical_xor_kernel_cudaERNS_14TensorIteratorEENKUlvE0_clEvENKUlvE2_clEvEUlllE_EESt5arrayIPcLm3EEEEviT0_T1_:
        /* <DEDUP_REMOVED lines=201> */
.L_x_9714:
        /* <DEDUP_REMOVED lines=8> */
.L_x_9715:
        /* <DEDUP_REMOVED lines=8> */
.L_x_9716:
        /* <DEDUP_REMOVED lines=8> */
.L_x_9717:
        /* <DEDUP_REMOVED lines=9> */
.L_x_9718:
[----:B------:R-:W-:Y:S05]  /*0ea0*/  BSYNC.RELIABLE B1 ;  /* 0x0000000000017941 */ /* 0x000fea0003800100 */
.L_x_9713:
[----:B------:R-:W-:-:S13]  /*0eb0*/  ISETP.GE.U32.AND P0, PT, R3, R2, PT ;  /* 0x000000020300720c */ /* 0x000fda0003f06070 */
[----:B012---:R-:W0:Y:S01]  /*0ec0*/  @!P0 LDC.64 R8, c[0x0][0x388] ;  /* 0x0000e200ff088b82 */ /* 0x007e220000000a00 */
[----:B------:R-:W-:Y:S02]  /*0ed0*/  @!P0 IMAD.IADD R7, R0, 0x1, R3 ;  /* 0x0000000100078824 */ /* 0x000fe400078e0203 */
[----:B------:R-:W-:-:S03]  /*0ee0*/  @!P0 VIADD R3, R3, 0x80 ;  /* 0x0000008003038836 */ /* 0x000fc60000000000 */
[----:B0-----:R-:W-:-:S05]  /*0ef0*/  @!P0 IADD3 R6, P1, PT, R7, R8, RZ ;  /* 0x0000000807068210 */ /* 0x001fca0007f3e0ff */
[----:B------:R-:W-:-:S05]  /*0f00*/  @!P0 IMAD.X R7, RZ, RZ, R9, P1 ;  /* 0x000000ffff078224 */ /* 0x000fca00008e0609 */
[----:B------:R3:W-:Y:S03]  /*0f10*/  @!P0 STG.E.U8 desc[UR4][R6.64], R5 ;  /* 0x0000000506008986 */ /* 0x0007e6000c101104 */
.L_x_9719:
[----:B------:R-:W-:Y:S05]  /*0f20*/  BSYNC.RECONVERGENT B0 ;  /* 0x0000000000007941 */ /* 0x000fea0003800200 */
.L_x_9712:
        /* <DEDUP_REMOVED lines=9> */
.L_x_9711:
        /* <DEDUP_REMOVED lines=11> */
[----:B---3--:R-:W-:Y:S02]  /*1070*/  ISETP.NE.U32.AND P1, PT, R20, RZ, PT ;  /* 0x000000ff1400720c */ /* 0x008fe40003f25070 */
[----:B------:R-:W-:Y:S02]  /*1080*/  ISETP.NE.U32.AND P0, PT, R22, RZ, PT ;  /* 0x000000ff1600720c */ /* 0x000fe40003f05070 */
[----:B------:R-:W-:Y:S02]  /*1090*/  ISETP.NE.AND.EX P1, PT, R21, RZ, PT, P1 ;  /* 0x000000ff1500720c */ /* 0x000fe40003f25310 */
[----:B------:R-:W-:Y:S02]  /*10a0*/  ISETP.NE.AND.EX P0, PT, R23, RZ, PT, P0 ;  /* 0x000000ff1700720c */ /* 0x000fe40003f05300 */
[----:B------:R2:W3:Y:S01]  /*10b0*/  LDG.E.ENL2.256 R24, R20, desc[UR4][R2.64+0x1000] ;  /* 0xfe0080040214797e */ /* 0x0004e20008121918 */
[----:B------:R-:W-:-:S02]  /*10c0*/  ISETP.NE.U32.AND P2, PT, R6, RZ, PT ;  /* 0x000000ff0600720c */ /* 0x000fc40003f45070 */
[----:B------:R-:W-:Y:S02]  /*10d0*/  ISETP.NE.U32.AND P3, PT, R4, RZ, PT ;  /* 0x000000ff0400720c */ /* 0x000fe40003f65070 */
[----:B------:R-:W-:Y:S02]  /*10e0*/  ISETP.NE.AND.EX P2, PT, R7, RZ, PT, P2 ;  /* 0x000000ff0700720c */ /* 0x000fe40003f45320 */
[----:B------:R-:W-:Y:S02]  /*10f0*/  ISETP.NE.AND.EX P3, PT, R5, RZ, PT, P3 ;  /* 0x000000ff0500720c */ /* 0x000fe40003f65330 */
[----:B-----5:R-:W-:Y:S02]  /*1100*/  ISETP.NE.U32.AND P4, PT, R28, RZ, PT ;  /* 0x000000ff1c00720c */ /* 0x020fe40003f85070 */
[----:B------:R-:W-:Y:S02]  /*1110*/  ISETP.NE.U32.AND P6, PT, R30, RZ, PT ;  /* 0x000000ff1e00720c */ /* 0x000fe40003fc5070 */
[----:B------:R-:W-:-:S02]  /*1120*/  ISETP.NE.U32.AND P5, PT, R10, RZ, PT ;  /* 0x000000ff0a00720c */ /* 0x000fc40003fa5070 */
[----:B------:R-:W-:Y:S02]  /*1130*/  ISETP.NE.XOR.EX P1, PT, R29, RZ, P1, P4 ;  /* 0x000000ff1d00720c */ /* 0x000fe40000f25b40 */
[----:B------:R-:W-:Y:S02]  /*1140*/  ISETP.NE.XOR.EX P0, PT, R31, RZ, P0, P6 ;  /* 0x000000ff1f00720c */ /* 0x000fe40000705b60 */
[----:B----4-:R-:W-:Y:S02]  /*1150*/  ISETP.NE.U32.AND P4, PT, R12, RZ, PT ;  /* 0x000000ff0c00720c */ /* 0x010fe40003f85070 */
[----:B--2---:R-:W-:Y:S02]  /*1160*/  IADD3 R2, P6, PT, R0, UR6, RZ ;  /* 0x0000000600027c10 */ /* 0x004fe4000ffde0ff */
[----:B------:R-:W-:Y:S02]  /*1170*/  ISETP.NE.XOR.EX P2, PT, R11, RZ, P2, P5 ;  /* 0x000000ff0b00720c */ /* 0x000fe40001745b50 */
[----:B------:R-:W-:Y:S01]  /*1180*/  ISETP.NE.U32.AND P5, PT, R8, RZ, PT ;  /* 0x000000ff0800720c */ /* 0x000fe20003fa5070 */
[----:B------:R-:W-:Y:S01]  /*1190*/  IMAD.X R3, RZ, RZ, UR7, P6 ;  /* 0x00000007ff037e24 */ /* 0x000fe2000b0e06ff */
[----:B------:R-:W-:-:S02]  /*11a0*/  ISETP.NE.AND.EX P4, PT, R13, RZ, PT, P4 ;  /* 0x000000ff0d00720c */ /* 0x000fc40003f85340 */
[----:B------:R-:W0:Y:S01]  /*11b0*/  S2R R13, SR_TID.X ;  /* 0x00000000000d7919 */ /* 0x000e220000002100 */
[----:B------:R-:W-:Y:S02]  /*11c0*/  ISETP.NE.XOR.EX P3, PT, R9, RZ, P3, P5 ;  /* 0x000000ff0900720c */ /* 0x000fe40001f65b50 */
[----:B------:R-:W-:Y:S02]  /*11d0*/  ISETP.NE.U32.AND P5, PT, R14, RZ, PT ;  /* 0x000000ff0e00720c */ /* 0x000fe40003fa5070 */
[----:B------:R-:W-:Y:S02]  /*11e0*/  SEL R0, RZ, 0x1, !P2 ;  /* 0x00000001ff007807 */ /* 0x000fe40005000000 */
[----:B------:R-:W-:Y:S02]  /*11f0*/  ISETP.NE.AND.EX P5, PT, R15, RZ, PT, P5 ;  /* 0x000000ff0f00720c */ /* 0x000fe40003fa5350 */
[----:B------:R-:W-:Y:S02]  /*1200*/  ISETP.NE.U32.AND P2, PT, R16, RZ, PT ;  /* 0x000000ff1000720c */ /* 0x000fe40003f45070 */
[----:B------:R-:W-:-:S02]  /*1210*/  SEL R7, RZ, 0x1, !P1 ;  /* 0x00000001ff077807 */ /* 0x000fc40004800000 */
[----:B------:R-:W-:Y:S02]  /*1220*/  ISETP.NE.AND.EX P2, PT, R17, RZ, PT, P2 ;  /* 0x000000ff1100720c */ /* 0x000fe40003f45320 */
[----:B------:R-:W-:-:S04]  /*1230*/  ISETP.NE.U32.AND P1, PT, R18, RZ, PT ;  /* 0x000000ff1200720c */ /* 0x000fc80003f25070 */
[----:B------:R-:W-:Y:S02]  /*1240*/  ISETP.NE.AND.EX P1, PT, R19, RZ, PT, P1 ;  /* 0x000000ff1300720c */ /* 0x000fe40003f25310 */
[----:B------:R-:W-:Y:S02]  /*1250*/  SEL R4, RZ, 0x1, !P0 ;  /* 0x00000001ff047807 */ /* 0x000fe40004000000 */
[----:B------:R-:W-:Y:S02]  /*1260*/  SEL R5, RZ, 0x1, !P3 ;  /* 0x00000001ff057807 */ /* 0x000fe40005800000 */
[----:B------:R-:W-:Y:S02]  /*1270*/  PRMT R7, R7, 0x3340, R4 ;  /* 0x0000334007077816 */ /* 0x000fe40000000004 */
[----:B------:R-:W-:-:S04]  /*1280*/  PRMT R0, R5, 0x3340, R0 ;  /* 0x0000334005007816 */ /* 0x000fc80000000000 */
[----:B------:R-:W-:Y:S01]  /*1290*/  PRMT R7, R7, 0x5410, R0 ;  /* 0x0000541007077816 */ /* 0x000fe20000000000 */
[----:B0-----:R-:W-:-:S05]  /*12a0*/  IMAD.WIDE.U32 R2, R13, 0x4, R2 ;  /* 0x000000040d027825 */ /* 0x001fca00078e0002 */
[----:B------:R-:W-:Y:S01]  /*12b0*/  STG.E desc[UR4][R2.64], R7 ;  /* 0x0000000702007986 */ /* 0x000fe2000c101904 */
[----:B---3--:R-:W-:-:S04]  /*12c0*/  ISETP.NE.U32.AND P6, PT, R20, RZ, PT ;  /* 0x000000ff1400720c */ /* 0x008fc80003fc5070 */
[----:B------:R-:W-:Y:S02]  /*12d0*/  ISETP.NE.XOR.EX P4, PT, R21, RZ, P4, P6 ;  /* 0x000000ff1500720c */ /* 0x000fe40002785b60 */
[----:B------:R-:W-:-:S04]  /*12e0*/  ISETP.NE.U32.AND P6, PT, R22, RZ, PT ;  /* 0x000000ff1600720c */ /* 0x000fc80003fc5070 */
[----:B------:R-:W-:Y:S02]  /*12f0*/  ISETP.NE.XOR.EX P5, PT, R23, RZ, P5, P6 ;  /* 0x000000ff1700720c */ /* 0x000fe40002fa5b60 */
[----:B------:R-:W-:-:S04]  /*1300*/  ISETP.NE.U32.AND P6, PT, R24, RZ, PT ;  /* 0x000000ff1800720c */ /* 0x000fc80003fc5070 */
[----:B------:R-:W-:Y:S02]  /*1310*/  ISETP.NE.XOR.EX P2, PT, R25, RZ, P2, P6 ;  /* 0x000000ff1900720c */ /* 0x000fe40001745b60 */
[----:B------:R-:W-:-:S04]  /*1320*/  ISETP.NE.U32.AND P6, PT, R26, RZ, PT ;  /* 0x000000ff1a00720c */ /* 0x000fc80003fc5070 */
[----:B------:R-:W-:Y:S02]  /*1330*/  ISETP.NE.XOR.EX P1, PT, R27, RZ, P1, P6 ;  /* 0x000000ff1b00720c */ /* 0x000fe40000f25b60 */
[----:B------:R-:W-:Y:S02]  /*1340*/  SEL R11, RZ, 0x1, !P4 ;  /* 0x00000001ff0b7807 */ /* 0x000fe40006000000 */
[----:B------:R-:W-:Y:S02]  /*1350*/  SEL R8, RZ, 0x1, !P5 ;  /* 0x00000001ff087807 */ /* 0x000fe40006800000 */
[----:B------:R-:W-:Y:S02]  /*1360*/  SEL R9, RZ, 0x1, !P2 ;  /* 0x00000001ff097807 */ /* 0x000fe40005000000 */
[----:B------:R-:W-:Y:S02]  /*1370*/  SEL R6, RZ, 0x1, !P1 ;  /* 0x00000001ff067807 */ /* 0x000fe40004800000 */
[----:B------:R-:W-:-:S02]  /*1380*/  PRMT R11, R11, 0x3340, R8 ;  /* 0x000033400b0b7816 */ /* 0x000fc40000000008 */
[----:B------:R-:W-:-:S04]  /*1390*/  PRMT R6, R9, 0x3340, R6 ;  /* 0x0000334009067816 */ /* 0x000fc80000000006 */
[----:B------:R-:W-:-:S05]  /*13a0*/  PRMT R11, R11, 0x5410, R6 ;  /* 0x000054100b0b7816 */ /* 0x000fca0000000006 */
[----:B------:R-:W-:Y:S01]  /*13b0*/  STG.E desc[UR4][R2.64+0x200], R11 ;  /* 0x0002000b02007986 */ /* 0x000fe2000c101904 */
[----:B------:R-:W-:Y:S05]  /*13c0*/  EXIT ;  /* 0x000000000000794d */ /* 0x000fea0003800000 */
.L_x_9720:
        /* <DEDUP_REMOVED lines=11> */
.L_x_42784:


//--------------------- .text._ZN2at6native29vectorized_elementwise_kernelILi8ENS0_13BinaryFunctorIllbZZZNS0_23logical_xor_kernel_cudaERNS_14TensorIteratorEENKUlvE0_clEvENKUlvE2_clEvEUlllE_EESt5arrayIPcLm3EEEEviT0_T1_ --------------------------
	.section	.text._ZN2at6native29vectorized_elementwise_kernelILi8ENS0_13BinaryFunctorIllbZZZNS0_23logical_xor_kernel_cudaERNS_14TensorIteratorEENKUlvE0_clEvENKUlvE2_clEvEUlllE_EESt5arrayIPcLm3EEEEviT0_T1_,"ax",@progbits
	.align	128
        .global         _ZN2at6native29vectorized_elementwise_kernelILi8ENS0_13BinaryFunctorIllbZZZNS0_23logical_xor_kernel_cudaERNS_14TensorIteratorEENKUlvE0_clEvENKUlvE2_clEvEUlllE_EESt5arrayIPcLm3EEEEviT0_T1_
        .type           _ZN2at6native29vectorized_elementwise_kernelILi8ENS0_13BinaryFunctorIllbZZZNS0_23logical_xor_kernel_cudaERNS_14TensorIteratorEENKUlvE0_clEvENKUlvE2_clEvEUlllE_EESt5arrayIPcLm3EEEEviT0_T1_,@function
        .size           _ZN2at6native29vectorized_elementwise_kernelILi8ENS0_13BinaryFunctorIllbZZZNS0_23logical_xor_kernel_cudaERNS_14TensorIteratorEENKUlvE0_clEvENKUlvE2_clEvEUlllE_EESt5arrayIPcLm3EEEEviT0_T1_,(.L_x_42785 - _ZN2at6native29vectorized_elementwise_kernelILi8ENS0_13BinaryFunctorIllbZZZNS0_23logical_xor_kernel_cudaERNS_14TensorIteratorEENKUlvE0_clEvENKUlvE2_clEvEUlllE_EESt5arrayIPcLm3EEEEviT0_T1_)
        .other          _ZN2at6native29vectorized_elementwise_kernelILi8ENS0_13BinaryFunctorIllbZZZNS0_23logical_xor_kernel_cudaERNS_14TensorIteratorEENKUlvE0_clEvENKUlvE2_clEvEUlllE_EESt5arrayIPcLm3EEEEviT0_T1_,@"STO_CUDA_ENTRY STV_DEFAULT"
_ZN2at6native29vectorized_elementwise_kernelILi8ENS0_13BinaryFunctorIllbZZZNS0_23logical_xor_kernel_cudaERNS_14TensorIteratorEENKUlvE0_clEvENKUlvE2_clEvEUlllE_EESt5arrayIPcLm3EEEEviT0_T1_:
.text._ZN2at6native29vectorized_elementwise_kernelILi8ENS0_13BinaryFunctorIllbZZZNS0_23logical_xor_kernel_cudaERNS_14TensorIteratorEENKUlvE0_clEvENKUlvE2_clEvEUlllE_EESt5arrayIPcLm3EEEEviT0_T1_:
[----:B------:R-:W-:Y:S01]  /*0000*/  LDC R1, c[0x0][0x37c] ;  /* 0x0000df00ff017b82 */ /* 0x000fe20000000800 */
[----:B------:R-:W-:Y:S05]  /*0010*/  EXIT ;  /* 0x000000000000794d */ /* 0x000fea0003800000 */
.L_x_9721:
        /* <DEDUP_REMOVED lines=14> */
.L_x_42785:


//--------------------- .text._ZN2at6native18elementwise_kernelILi128ELi4EZNS0_15gpu_kernel_implINS0_13AUnaryFunctorIiibZZZNS0_23logical_xor_kernel_cudaERNS_14TensorIteratorEENKUlvE0_clEvENKUlvE1_clEvEUliiE_EEEEvRNS_18TensorIteratorBaseERKT_EUliE_EEviT1_ --------------------------
	.section	.text._ZN2at6native18elementwise_kernelILi128ELi4EZNS0_15gpu_kernel_implINS0_13AUnaryFunctorIiibZZZNS0_23logical_xor_kernel_cudaERNS_14TensorIteratorEENKUlvE0_clEvENKUlvE1_clEvEUliiE_EEEEvRNS_18TensorIteratorBaseERKT_EUliE_EEviT1_,"ax",@progbits
	.align	128
        .global         _ZN2at6native18elementwise_kernelILi128ELi4EZNS0_15gpu_kernel_implINS0_13AUnaryFunctorIiibZZZNS0_23logical_xor_kernel_cudaERNS_14TensorIteratorEENKUlvE0_clEvENKUlvE1_clEvEUliiE_EEEEvRNS_18TensorIteratorBaseERKT_EUliE_EEviT1_
        .type           _ZN2at6native18elementwise_kernelILi128ELi4EZNS0_15gpu_kernel_implINS0_13AUnaryFunctorIiibZZZNS0_23logical_xor_kernel_cudaERNS_14TensorIteratorEENKUlvE0_clEvENKUlvE1_clEvEUliiE_EEEEvRNS_18TensorIteratorBaseERKT_EUliE_EEviT1_,@function
        .size           _ZN2at6native18elementwise_kernelILi128ELi4EZNS0_15gpu_kernel_implINS0_13AUnaryFunctorIiibZZZNS0_23logical_xor_kernel_cudaERNS_14TensorIteratorEENKUlvE0_clEvENKUlvE1_clEvEUliiE_EEEEvRNS_18TensorIteratorBaseERKT_EUliE_EEviT1_,(.L_x_42786 - _ZN2at6native18elementwise_kernelILi128ELi4EZNS0_15gpu_kernel_implINS0_13AUnaryFunctorIiibZZZNS0_23logical_xor_kernel_cudaERNS_14TensorIteratorEENKUlvE0_clEvENKUlvE1_clEvEUliiE_EEEEvRNS_18TensorIteratorBaseERKT_EUliE_EEviT1_)
        .other          _ZN2at6native18elementwise_kernelILi128ELi4EZNS0_15gpu_kernel_implINS0_13AUnaryFunctorIiibZZZNS0_23logical_xor_kernel_cudaERNS_14TensorIteratorEENKUlvE0_clEvENKUlvE1_clEvEUliiE_EEEEvRNS_18TensorIteratorBaseERKT_EUliE_EEviT1_,@"STO_CUDA_ENTRY STV_DEFAULT"
_ZN2at6native18elementwise_kernelILi128ELi4EZNS0_15gpu_kernel_implINS0_13AUnaryFunctorIiibZZZNS0_23logical_xor_kernel_cudaERNS_14TensorIteratorEENKUlvE0_clEvENKUlvE1_clEvEUliiE_EEEEvRNS_18TensorIteratorBaseERKT_EUliE_EEviT1_:
.text._ZN2at6native18elementwise_kernelILi128ELi4EZNS0_15gpu_kernel_implINS0_13AUnaryFunctorIiibZZZNS0_23logical_xor_kernel_cudaERNS_14TensorIteratorEENKUlvE0_clEvENKUlvE1_clEvEUliiE_EEEEvRNS_18TensorIteratorBaseERKT_EUliE_EEviT1_:
        /* <DEDUP_REMOVED lines=319> */
.L_x_9724:
        /* <DEDUP_REMOVED lines=16> */
.L_x_9728:
[----:B------:R0:W5:Y:S01]  /*14f0*/  LDG.E.U8 R0, desc[UR36][R2.64] ;  /* 0x0000002402007981 */ /* 0x000162000c1e1100 */
[----:B------:R-:W-:Y:S05]  /*1500*/  BRA `(.L_x_9730) ;  /* 0x0000000c002c7947 */ /* 0x000fea0003800000 */
.L_x_9727:
        /* <DEDUP_REMOVED lines=8> */
.L_x_9732:
[----:B------:R0:W5:Y:S01]  /*1590*/  LDG.E R0, desc[UR36][R2.64] ;  /* 0x0000002402007981 */ /* 0x000162000c1e1900 */
[----:B------:R-:W-:Y:S05]  /*15a0*/  BRA `(.L_x_9730) ;  /* 0x0000000c00047947 */ /* 0x000fea0003800000 */
.L_x_9731:
[----:B------:R0:W5:Y:S01]  /*15b0*/  LDG.E.S16 R0, desc[UR36][R2.64] ;  /* 0x0000002402007981 */ /* 0x000162000c1e1700 */
[----:B------:R-:W-:Y:S05]  /*15c0*/  BRA `(.L_x_9730) ;  /* 0x0000000800fc7947 */ /* 0x000fea0003800000 */
.L_x_9726:
[----:B------:R-:W-:-:S09]  /*15d0*/  UISETP.GT.AND UP0, UPT, UR4, 0x6, UPT ;  /* 0x000000060400788c */ /* 0x000fd2000bf04270 */
[----:B------:R-:W-:Y:S05]  /*15e0*/  BRA.U UP0, `(.L_x_9733) ;  /* 0x00000001002c7547 */ /* 0x000fea000b800000 */
[----:B------:R-:W-:-:S09]  /*15f0*/  UISETP.NE.AND UP0, UPT, UR4, 0x5, UPT ;  /* 0x000000050400788c */ /* 0x000fd2000bf05270 */
[----:B------:R-:W-:Y:S05]  /*1600*/  BRA.U !UP0, `(.L_x_9734) ;  /* 0x0000000108147547 */ /* 0x000fea000b800000 */
[----:B------:R-:W-:-:S09]  /*1610*/  UISETP.NE.AND UP0, UPT, UR4, 0x6, UPT ;  /* 0x000000060400788c */ /* 0x000fd2000bf05270 */
[----:B------:R-:W-:Y:S05]  /*1620*/  BRA.U UP0, `(.L_x_9729) ;  /* 0x0000000900647547 */ /* 0x000fea000b800000 */
[----:B------:R-:W2:Y:S02]  /*1630*/  LDG.E R0, desc[UR36][R2.64] ;  /* 0x0000002402007981 */ /* 0x000ea4000c1e1900 */
[----:B--2---:R-:W0:Y:S01]  /*1640*/  F2I.FTZ.TRUNC.NTZ R0, R0 ;  /* 0x0000000000007305 */ /* 0x004e22000021f100 */
[----:B------:R-:W-:Y:S05]  /*1650*/  BRA `(.L_x_9730) ;  /* 0x0000000800d87947 */ /* 0x000fea0003800000 */
.L_x_9734:
[----:B------:R-:W2:Y:S02]  /*1660*/  LDG.E.U16 R2, desc[UR36][R2.64] ;  /* 0x0000002402027981 */ /* 0x000ea4000c1e1500 */
[----:B--2---:R-:W-:-:S06]  /*1670*/  HADD2.F32 R0, -RZ, R2.H0_H0 ;  /* 0x20000002ff007230 */ /* 0x004fcc0000004100 */
[----:B------:R-:W0:Y:S01]  /*1680*/  F2I.FTZ.TRUNC.NTZ R0, R0 ;  /* 0x0000000000007305 */ /* 0x000e22000021f100 */
[----:B------:R-:W-:Y:S05]  /*1690*/  BRA `(.L_x_9730) ;  /* 0x0000000800c87947 */ /* 0x000fea0003800000 */
.L_x_9733:
[----:B------:R-:W-:-:S09]  /*16a0*/  UISETP.NE.AND UP0, UPT, UR4, 0x7, UPT ;  /* 0x000000070400788c */ /* 0x000fd2000bf05270 */
[----:B------:R-:W-:Y:S05]  /*16b0*/  BRA.U !UP0, `(.L_x_9735) ;  /* 0x00000001082c7547 */ /* 0x000fea000b800000 */
[----:B------:R-:W-:-:S09]  /*16c0*/  UISETP.NE.AND UP0, UPT, UR4, 0x8, UPT ;  /* 0x000000080400788c */ /* 0x000fd2000bf05270 */
[----:B------:R-:W-:Y:S05]  /*16d0*/  BRA.U !UP0, `(.L_x_9736) ;  /* 0x0000000108147547 */ /* 0x000fea000b800000 */
[----:B------:R-:W-:-:S09]  /*16e0*/  UISETP.NE.AND UP0, UPT, UR4, 0x9, UPT ;  /* 0x000000090400788c */ /* 0x000fd2000bf05270 */
[----:B------:R-:W-:Y:S05]  /*16f0*/  BRA.U UP0, `(.L_x_9729) ;  /* 0x0000000900307547 */ /* 0x000fea000b800000 */
[----:B------:R-:W2:Y:S02]  /*1700*/  LDG.E R0, desc[UR36][R2.64] ;  /* 0x0000002402007981 */ /* 0x000ea4000c1e1900 */
[----:B--2---:R-:W0:Y:S01]  /*1710*/  F2I.FTZ.TRUNC.NTZ R0, R0 ;  /* 0x0000000000007305 */ /* 0x004e22000021f100 */
[----:B------:R-:W-:Y:S05]  /*1720*/  BRA `(.L_x_9730) ;  /* 0x0000000800a47947 */ /* 0x000fea0003800000 */
.L_x_9736:
[----:B------:R-:W2:Y:S02]  /*1730*/  LDG.E.U16 R2, desc[UR36][R2.64] ;  /* 0x0000002402027981 */ /* 0x000ea4000c1e1500 */
[----:B--2---:R-:W-:-:S06]  /*1740*/  HADD2.F32 R0, -RZ, R2.H0_H0 ;  /* 0x20000002ff007230 */ /* 0x004fcc0000004100 */
[----:B------:R-:W0:Y:S01]  /*1750*/  F2I.FTZ.TRUNC.NTZ R0, R0 ;  /* 0x0000000000007305 */ /* 0x000e22000021f100 */
[----:B------:R-:W-:Y:S05]  /*1760*/  BRA `(.L_x_9730) ;  /* 0x0000000800947947 */ /* 0x000fea0003800000 */
.L_x_9735:
[----:B------:R-:W2:Y:S02]  /*1770*/  LDG.E.64 R2, desc[UR36][R2.64] ;  /* 0x0000002402027981 */ /* 0x000ea4000c1e1b00 */
[----:B--2---:R0:W1:Y:S02]  /*1780*/  F2I.F64.TRUNC R0, R2 ;  /* 0x0000000200007311 */ /* 0x004064000030d100 */
[----:B01----:R-:W-:Y:S05]  /*1790*/  BRA `(.L_x_9730) ;  /* 0x0000000800887947 */ /* 0x003fea0003800000 */
.L_x_9725:
        /* <DEDUP_REMOVED lines=12> */
.L_x_9739:
[----:B------:R-:W2:Y:S02]  /*1860*/  LDG.E.64 R2, desc[UR36][R2.64] ;  /* 0x0000002402027981 */ /* 0x000ea4000c1e1b00 */
[----:B--2---:R0:W1:Y:S02]  /*1870*/  F2I.F64.TRUNC R0, R2 ;  /* 0x0000000200007311 */ /* 0x004064000030d100 */
[----:B01----:R-:W-:Y:S05]  /*1880*/  BRA `(.L_x_9730) ;  /* 0x00000008004c7947 */ /* 0x003fea0003800000 */
.L_x_9738:
        /* <DEDUP_REMOVED lines=24> */
[----:B------:R-:W0:Y:S01]  /*1a10*/  F2I.FTZ.TRUNC.NTZ R0, R0 ;  /* 0x0000000000007305 */ /* 0x000e22000021f100 */
[----:B------:R-:W-:Y:S05]  /*1a20*/  BRA `(.L_x_9730) ;  /* 0x0000000400e47947 */ /* 0x000fea0003800000 */
.L_x_9741:
        /* <DEDUP_REMOVED lines=11> */
[----:B------:R-:W0:Y:S01]  /*1ae0*/  F2I.FTZ.TRUNC.NTZ R0, R0 ;  /* 0x0000000000007305 */ /* 0x000e22000021f100 */
[----:B------:R-:W-:Y:S05]  /*1af0*/  BRA `(.L_x_9730) ;  /* 0x0000000400b07947 */ /* 0x000fea0003800000 */
.L_x_9740:
[----:B------:R-:W2:Y:S02]  /*1b00*/  LDG.E.U16 R0, desc[UR36][R2.64] ;  /* 0x0000002402007981 */ /* 0x000ea4000c1e1500 */
[----:B--2---:R-:W-:-:S06]  /*1b10*/  SHF.L.U32 R0, R0, 0x10, RZ ;  /* 0x0000001000007819 */ /* 0x004fcc00000006ff */
[----:B------:R-:W0:Y:S01]  /*1b20*/  F2I.FTZ.TRUNC.NTZ R0, R0 ;  /* 0x0000000000007305 */ /* 0x000e22000021f100 */
[----:B------:R-:W-:Y:S05]  /*1b30*/  BRA `(.L_x_9730) ;  /* 0x0000000400a07947 */ /* 0x000fea0003800000 */
.L_x_9737:
        /* <DEDUP_REMOVED lines=10> */
.L_x_9744:
        /* <DEDUP_REMOVED lines=21> */
.L_x_9748:
[----:B------:R-:W-:Y:S05]  /*1d30*/  BSYNC.RECONVERGENT B1 ;  /* 0x0000000000017941 */ /* 0x000fea0003800200 */
.L_x_9747:
[----:B------:R-:W-:Y:S01]  /*1d40*/  IMAD.SHL.U32 R0, R0, 0x100000, RZ ;  /* 0x0010000000007824 */ /* 0x000fe200078e00ff */
[----:B------:R-:W-:-:S04]  /*1d50*/  LEA R2, R2, 0x3b800000, 0x17 ;  /* 0x3b80000002027811 */ /* 0x000fc800078eb8ff */
[----:B------:R-:W-:-:S07]  /*1d60*/  LOP3.LUT R0, R2, R0, R7, 0xfe, !PT ;  /* 0x0000000002007212 */ /* 0x000fce00078efe07 */
.L_x_9746:
[----:B------:R-:W-:Y:S05]  /*1d70*/  BSYNC.RECONVERGENT B0 ;  /* 0x0000000000007941 */ /* 0x000fea0003800200 */
.L_x_9745:
[----:B------:R-:W1:Y:S01]  /*1d80*/  F2I.FTZ.TRUNC.NTZ R0, R0 ;  /* 0x0000000000007305 */ /* 0x000e62000021f100 */
[----:B------:R-:W-:Y:S05]  /*1d90*/  BRA `(.L_x_9730) ;  /* 0x0000000400087947 */ /* 0x000fea0003800000 */
.L_x_9743:
        /* <DEDUP_REMOVED lines=21> */
.L_x_9752:
[----:B------:R-:W-:Y:S05]  /*1ef0*/  BSYNC.RECONVERGENT B1 ;  /* 0x0000000000017941 */ /* 0x000fea0003800200 */
.L_x_9751:
[----:B------:R-:W-:Y:S01]  /*1f00*/  IMAD.SHL.U32 R0, R0, 0x200000, RZ ;  /* 0x0020000000007824 */ /* 0x000fe200078e00ff */
[----:B------:R-:W-:-:S04]  /*1f10*/  LEA R2, R2, 0x37800000, 0x17 ;  /* 0x3780000002027811 */ /* 0x000fc800078eb8ff */
[----:B------:R-:W-:-:S07]  /*1f20*/  LOP3.LUT R0, R2, R0, R7, 0xfe, !PT ;  /* 0x0000000002007212 */ /* 0x000fce00078efe07 */
.L_x_9750:
[----:B------:R-:W-:Y:S05]  /*1f30*/  BSYNC.RECONVERGENT B0 ;  /* 0x0000000000007941 */ /* 0x000fea0003800200 */
.L_x_9749:
[----:B------:R-:W2:Y:S01]  /*1f40*/  F2I.FTZ.TRUNC.NTZ R0, R0 ;  /* 0x0000000000007305 */ /* 0x000ea2000021f100 */
[----:B------:R-:W-:Y:S05]  /*1f50*/  BRA `(.L_x_9730) ;  /* 0x0000000000987947 */ /* 0x000fea0003800000 */
.L_x_9742:
[----:B------:R-:W-:-:S09]  /*1f60*/  UISETP.NE.AND UP0, UPT, UR4, 0x1c, UPT ;  /* 0x0000001c0400788c */ /* 0x000fd2000bf05270 */
[----:B------:R-:W-:Y:S05]  /*1f70*/  BRA.U !UP0, `(.L_x_9753) ;  /* 0x00000001088c7547 */ /* 0x000fea000b800000 */
[----:B------:R-:W-:-:S09]  /*1f80*/  UISETP.NE.AND UP0, UPT, UR4, 0x1d, UPT ;  /* 0x0000001d0400788c */ /* 0x000fd2000bf05270 */
[----:B------:R-:W-:Y:S05]  /*1f90*/  BRA.U !UP0, `(.L_x_9754) ;  /* 0x00000001087c7547 */ /* 0x000fea000b800000 */
[----:B------:R-:W-:-:S09]  /*1fa0*/  UISETP.NE.AND UP0, UPT, UR4, 0x2c, UPT ;  /* 0x0000002c0400788c */ /* 0x000fd2000bf05270 */
[----:B------:R-:W-:Y:S05]  /*1fb0*/  BRA.U !UP0, `(.L_x_9755) ;  /* 0x0000000108487547 */ /* 0x000fea000b800000 */
.L_x_9729:
        /* <DEDUP_REMOVED lines=16> */
.L_x_9756:
[----:B------:R-:W-:Y:S01]  /*20c0*/  IMAD.MOV.U32 R0, RZ, RZ, RZ ;  /* 0x000000ffff007224 */ /* 0x000fe200078e00ff */
[----:B------:R-:W-:Y:S06]  /*20d0*/  BRA `(.L_x_9730) ;  /* 0x0000000000387947 */ /* 0x000fec0003800000 */
.L_x_9755:
        /* <DEDUP_REMOVED lines=8> */
.L_x_9758:
[----:B------:R-:W-:Y:S05]  /*2160*/  BSYNC.RECONVERGENT B0 ;  /* 0x0000000000007941 */ /* 0x000fea0003800200 */
.L_x_9757:
[----:B------:R-:W4:Y:S01]  /*2170*/  F2I.FTZ.TRUNC.NTZ R0, R0 ;  /* 0x0000000000007305 */ /* 0x000f22000021f100 */
[----:B------:R-:W-:Y:S05]  /*2180*/  BRA `(.L_x_9730) ;  /* 0x00000000000c7947 */ /* 0x000fea0003800000 */
.L_x_9754:
[----:B------:R0:W5:Y:S01]  /*2190*/  LDG.E R0, desc[UR36][R2.64] ;  /* 0x0000002402007981 */ /* 0x000162000c1e1900 */
[----:B------:R-:W-:Y:S05]  /*21a0*/  BRA `(.L_x_9730) ;  /* 0x0000000000047947 */ /* 0x000fea0003800000 */
.L_x_9753:
[----:B------:R3:W5:Y:S02]  /*21b0*/  LDG.E R0, desc[UR36][R2.64] ;  /* 0x0000002402007981 */ /* 0x000764000c1e1900 */
.L_x_9730:
[----:B------:R-:W0:Y:S01]  /*21c0*/  LDCU UR5, c[0x0][0x594] ;  /* 0x0000b280ff0577ac */ /* 0x000e220008000800 */
[----:B------:R-:W-:Y:S01]  /*21d0*/  BSSY.RECONVERGENT B6, `(.L_x_9759) ;  /* 0x00000d6000067945 */ /* 0x000fe20003800200 */
[----:B------:R-:W3:Y:S01]  /*21e0*/  LDCU.64 UR6, c[0x0][0x580] ;  /* 0x0000b000ff0677ac */ /* 0x000ee20008000a00 */
[----:B------:R-:W-:-:S04]  /*21f0*/  UPRMT UR4, UR41, 0x9910, URZ ;  /* 0x0000991029047896 */ /* 0x000fc800080000ff */
[----:B------:R-:W-:Y:S01]  /*2200*/  UISETP.GT.AND UP0, UPT, UR4, 0x9, UPT ;  /* 0x000000090400788c */ /* 0x000fe2000bf04270 */
[----:B0-----:R-:W-:Y:S02]  /*2210*/  ISETP.NE.AND P0, PT, RZ, UR5, PT ;  /* 0x00000005ff007c0c */ /* 0x001fe4000bf05270 */
[----:B---3--:R-:W-:Y:S02]  /*2220*/  IADD3 R2, P1, PT, R16, UR6, RZ ;  /* 0x0000000610027c10 */ /* 0x008fe4000ff3e0ff */
[----:B-12-45:R-:W-:Y:S02]  /*2230*/  ISETP.NE.XOR P0, PT, R0, RZ, P0 ;  /* 0x000000ff0000720c */ /* 0x036fe40000705a70 */
        /* <DEDUP_REMOVED lines=13> */
.L_x_9763:
[----:B------:R3:W-:Y:S01]  /*2310*/  STG.E.U8 desc[UR36][R2.64], R4 ;  /* 0x0000000402007986 */ /* 0x0007e2000c101124 */
[----:B------:R-:W-:Y:S05]  /*2320*/  BRA `(.L_x_9765) ;  /* 0x0000000c00007947 */ /* 0x000fea0003800000 */
.L_x_9762:
        /* <DEDUP_REMOVED lines=9> */
.L_x_9767:
[----:B------:R1:W-:Y:S01]  /*23c0*/  STG.E desc[UR36][R2.64], R4 ;  /* 0x0000000402007986 */ /* 0x0003e2000c101924 */
[----:B------:R-:W-:Y:S05]  /*23d0*/  BRA `(.L_x_9765) ;  /* 0x0000000800d47947 */ /* 0x000fea0003800000 */
.L_x_9766:
[----:B------:R2:W-:Y:S01]  /*23e0*/  STG.E.U16 desc[UR36][R2.64], R4 ;  /* 0x0000000402007986 */ /* 0x0005e2000c101524 */
[----:B------:R-:W-:Y:S05]  /*23f0*/  BRA `(.L_x_9765) ;  /* 0x0000000800cc7947 */ /* 0x000fea0003800000 */
.L_x_9761:
        /* <DEDUP_REMOVED lines=9> */
.L_x_9769:
[----:B------:R-:W-:-:S04]  /*2490*/  I2FP.F32.U32 R0, R4 ;  /* 0x0000000400007245 */ /* 0x000fc80000201000 */
[----:B------:R-:W-:-:S05]  /*24a0*/  F2FP.F16.F32.PACK_AB R0, RZ, R0 ;  /* 0x00000000ff00723e */ /* 0x000fca00000000ff */
[----:B------:R0:W-:Y:S01]  /*24b0*/  STG.E.U16 desc[UR36][R2.64], R0 ;  /* 0x0000000002007986 */ /* 0x0001e2000c101524 */
[----:B------:R-:W-:Y:S05]  /*24c0*/  BRA `(.L_x_9765) ;  /* 0x0000000800987947 */ /* 0x000fea0003800000 */
.L_x_9768:
        /* <DEDUP_REMOVED lines=10> */
.L_x_9771:
[----:B------:R-:W-:-:S04]  /*2570*/  I2FP.F32.U32 R4, R4 ;  /* 0x0000000400047245 */ /* 0x000fc80000201000 */
[----:B------:R-:W-:-:S04]  /*2580*/  F2FP.F16.F32.PACK_AB R5, RZ, R4 ;  /* 0x00000004ff05723e */ /* 0x000fc800000000ff */
[----:B------:R-:W-:-:S05]  /*2590*/  PRMT R5, R5, 0x5410, RZ ;  /* 0x0000541005057816 */ /* 0x000fca00000000ff */
[----:B------:R0:W-:Y:S01]  /*25a0*/  STG.E desc[UR36][R2.64], R5 ;  /* 0x0000000502007986 */ /* 0x0001e2000c101924 */
[----:B------:R-:W-:Y:S05]  /*25b0*/  BRA `(.L_x_9765) ;  /* 0x00000008005c7947 */ /* 0x000fea0003800000 */
.L_x_9770:
[----:B------:R-:W0:Y:S02]  /*25c0*/  I2F.F64.U32 R4, R4 ;  /* 0x0000000400047312 */ /* 0x000e240000201800 */
[----:B0-----:R0:W-:Y:S01]  /*25d0*/  STG.E.64 desc[UR36][R2.64], R4 ;  /* 0x0000000402007986 */ /* 0x0011e2000c101b24 */
[----:B------:R-:W-:Y:S05]  /*25e0*/  BRA `(.L_x_9765) ;  /* 0x0000000800507947 */ /* 0x000fea0003800000 */
.L_x_9760:
        /* <DEDUP_REMOVED lines=10> */
.L_x_9774:
[----:B------:R-:W-:Y:S01]  /*2690*/  CS2R R6, SRZ ;  /* 0x0000000000067805 */ /* 0x000fe2000001ff00 */
[----:B------:R-:W0:Y:S04]  /*26a0*/  I2F.F64.U32 R4, R4 ;  /* 0x0000000400047312 */ /* 0x000e280000201800 */
[----:B0-----:R0:W-:Y:S01]  /*26b0*/  STG.E.128 desc[UR36][R2.64], R4 ;  /* 0x0000000402007986 */ /* 0x0011e2000c101d24 */
[----:B------:R-:W-:Y:S05]  /*26c0*/  BRA `(.L_x_9765) ;  /* 0x0000000800187947 */ /* 0x000fea0003800000 */
.L_x_9773:
        /* <DEDUP_REMOVED lines=17> */
.L_x_9778:
[----:B------:R-:W-:Y:S05]  /*27e0*/  BSYNC.RECONVERGENT B0 ;  /* 0x0000000000007941 */ /* 0x000fea0003800200 */
.L_x_9777:
[----:B------:R0:W-:Y:S01]  /*27f0*/  STG.E.U8 desc[UR36][R2.64], R5 ;  /* 0x0000000502007986 */ /* 0x0001e2000c101124 */
[----:B------:R-:W-:Y:S05]  /*2800*/  BRA `(.L_x_9765) ;  /* 0x0000000400c87947 */ /* 0x000fea0003800000 */
.L_x_9776:
        /* <DEDUP_REMOVED lines=16> */
.L_x_9775:
[----:B------:R-:W-:-:S04]  /*2910*/  I2FP.F32.U32 R0, R4 ;  /* 0x0000000400007245 */ /* 0x000fc80000201000 */
[----:B------:R-:W-:-:S05]  /*2920*/  F2FP.BF16.F32.PACK_AB R0, RZ, R0 ;  /* 0x00000000ff00723e */ /* 0x000fca00000010ff */
[----:B------:R0:W-:Y:S01]  /*2930*/  STG.E.U16 desc[UR36][R2.64], R0 ;  /* 0x0000000002007986 */ /* 0x0001e2000c101524 */
[----:B------:R-:W-:Y:S05]  /*2940*/  BRA `(.L_x_9765) ;  /* 0x0000000400787947 */ /* 0x000fea0003800000 */
.L_x_9772:
        /* <DEDUP_REMOVED lines=10> */
.L_x_9781:
        /* <DEDUP_REMOVED lines=12> */
.L_x_9784:
[----:B------:R-:W-:-:S04]  /*2ab0*/  SHF.R.U32.HI R0, RZ, 0x14, R5 ;  /* 0x00000014ff007819 */ /* 0x000fc80000011605 */
[----:B------:R-:W-:-:S04]  /*2ac0*/  LOP3.LUT R0, R0, 0x1, RZ, 0xc0, !PT ;  /* 0x0000000100007812 */ /* 0x000fc800078ec0ff */
[----:B------:R-:W-:-:S04]  /*2ad0*/  IADD3 R0, PT, PT, R5, 0x487ffff, R0 ;  /* 0x0487ffff05007810 */ /* 0x000fc80007ffe000 */
[----:B------:R-:W-:-:S04]  /*2ae0*/  SHF.R.U32.HI R0, RZ, 0x14, R0 ;  /* 0x00000014ff007819 */ /* 0x000fc80000011600 */
[----:B------:R-:W-:-:S07]  /*2af0*/  LOP3.LUT R4, R0, 0xff, RZ, 0xc0, !PT ;  /* 0x000000ff00047812 */ /* 0x000fce00078ec0ff */
.L_x_9785:
[----:B------:R-:W-:-:S07]  /*2b00*/  PRMT R0, R4, 0x7610, R0 ;  /* 0x0000761004007816 */ /* 0x000fce0000000000 */
.L_x_9783:
[----:B------:R-:W-:Y:S05]  /*2b10*/  BSYNC.RECONVERGENT B0 ;  /* 0x0000000000007941 */ /* 0x000fea0003800200 */
.L_x_9782:
[----:B------:R0:W-:Y:S01]  /*2b20*/  STG.E.U8 desc[UR36][R2.64], R0 ;  /* 0x0000000002007986 */ /* 0x0001e2000c101124 */
[----:B------:R-:W-:Y:S05]  /*2b30*/  BRA `(.L_x_9765) ;  /* 0x0000000000fc7947 */ /* 0x000fea0003800000 */
.L_x_9780:
        /* <DEDUP_REMOVED lines=12> */
.L_x_9788:
[----:B------:R-:W-:-:S04]  /*2c00*/  SHF.R.U32.HI R0, RZ, 0x15, R5 ;  /* 0x00000015ff007819 */ /* 0x000fc80000011605 */
[----:B------:R-:W-:-:S04]  /*2c10*/  LOP3.LUT R0, R0, 0x1, RZ, 0xc0, !PT ;  /* 0x0000000100007812 */ /* 0x000fc800078ec0ff */
[----:B------:R-:W-:-:S04]  /*2c20*/  IADD3 R0, PT, PT, R5, 0x88fffff, R0 ;  /* 0x088fffff05007810 */ /* 0x000fc80007ffe000 */
[----:B------:R-:W-:-:S04]  /*2c30*/  SHF.R.U32.HI R0, RZ, 0x15, R0 ;  /* 0x00000015ff007819 */ /* 0x000fc80000011600 */
[----:B------:R-:W-:-:S07]  /*2c40*/  LOP3.LUT R4, R0, 0xff, RZ, 0xc0, !PT ;  /* 0x000000ff00047812 */ /* 0x000fce00078ec0ff */
.L_x_9789:
[----:B------:R-:W-:-:S07]  /*2c50*/  PRMT R0, R4, 0x7610, R0 ;  /* 0x0000761004007816 */ /* 0x000fce0000000000 */
.L_x_9787:
[----:B------:R-:W-:Y:S05]  /*2c60*/  BSYNC.RECONVERGENT B0 ;  /* 0x0000000000007941 */ /* 0x000fea0003800200 */
.L_x_9786:
[----:B------:R0:W-:Y:S01]  /*2c70*/  STG.E.U8 desc[UR36][R2.64], R0 ;  /* 0x0000000002007986 */ /* 0x0001e2000c101124 */
[----:B------:R-:W-:Y:S05]  /*2c80*/  BRA `(.L_x_9765) ;  /* 0x0000000000a87947 */ /* 0x000fea0003800000 */
.L_x_9779:
[----:B------:R-:W-:-:S09]  /*2c90*/  UISETP.NE.AND UP0, UPT, UR4, 0x1c, UPT ;  /* 0x0000001c0400788c */ /* 0x000fd2000bf05270 */
[----:B------:R-:W-:Y:S05]  /*2ca0*/  BRA.U !UP0, `(.L_x_9790) ;  /* 0x00000001089c7547 */ /* 0x000fea000b800000 */
[----:B------:R-:W-:-:S09]  /*2cb0*/  UISETP.NE.AND UP0, UPT, UR4, 0x1d, UPT ;  /* 0x0000001d0400788c */ /* 0x000fd2000bf05270 */
[----:B------:R-:W-:Y:S05]  /*2cc0*/  BRA.U !UP0, `(.L_x_9791) ;  /* 0x0000000108887547 */ /* 0x000fea000b800000 */
[----:B------:R-:W-:-:S09]  /*2cd0*/  UISETP.NE.AND UP0, UPT, UR4, 0x2c, UPT ;  /* 0x0000002c0400788c */ /* 0x000fd2000bf05270 */
[----:B------:R-:W-:Y:S05]  /*2ce0*/  BRA.U !UP0, `(.L_x_9792) ;  /* 0x0000000108447547 */ /* 0x000fea000b800000 */
.L_x_9764:
        /* <DEDUP_REMOVED lines=16> */
.L_x_9793:
[----:B------:R-:W-:Y:S05]  /*2df0*/  BRA `(.L_x_9765) ;  /* 0x00000000004c7947 */ /* 0x000fea0003800000 */
.L_x_9792:
        /* <DEDUP_REMOVED lines=15> */
.L_x_9791:
[----:B------:R-:W-:-:S05]  /*2ef0*/  IMAD.MOV.U32 R5, RZ, RZ, RZ ;  /* 0x000000ffff057224 */ /* 0x000fca00078e00ff */
[----:B------:R0:W-:Y:S01]  /*2f00*/  STG.E.64 desc[UR36][R2.64], R4 ;  /* 0x0000000402007986 */ /* 0x0001e2000c101b24 */
[----:B------:R-:W-:Y:S05]  /*2f10*/  BRA `(.L_x_9765) ;  /* 0x0000000000047947 */ /* 0x000fea0003800000 */
.L_x_9790:
[----:B------:R0:W-:Y:S02]  /*2f20*/  STG.E desc[UR36][R2.64], R4 ;  /* 0x0000000402007986 */ /* 0x0001e4000c101924 */
.L_x_9765:
[----:B------:R-:W-:Y:S05]  /*2f30*/  BSYNC.RECONVERGENT B6 ;  /* 0x0000000000067941 */ /* 0x000fea0003800200 */
.L_x_9759:
[----:B------:R-:W-:-:S07]  /*2f40*/  IADD3 R17, PT, PT, R17, 0x80, RZ ;  /* 0x0000008011117810 */ /* 0x000fce0007ffe0ff */
.L_x_9723:
[----:B------:R-:W-:Y:S05]  /*2f50*/  BSYNC.RECONVERGENT B7 ;  /* 0x0000000000077941 */ /* 0x000fea0003800200 */
.L_x_9722:
        /* <DEDUP_REMOVED lines=307> */
.L_x_9796:
        /* <DEDUP_REMOVED lines=16> */
.L_x_9800:
[----:B------:R0:W5:Y:S01]  /*4390*/  LDG.E.U8 R0, desc[UR36][R2.64] ;  /* 0x0000002402007981 */ /* 0x000162000c1e1100 */
[----:B------:R-:W-:Y:S05]  /*43a0*/  BRA `(.L_x_9802) ;  /* 0x0000000c002c7947 */ /* 0x000fea0003800000 */
.L_x_9799:
        /* <DEDUP_REMOVED lines=8> */
.L_x_9804:
[----:B------:R0:W5:Y:S01]  /*4430*/  LDG.E R0, desc[UR36][R2.64] ;  /* 0x0000002402007981 */ /* 0x000162000c1e1900 */
[----:B------:R-:W-:Y:S05]  /*4440*/  BRA `(.L_x_9802) ;  /* 0x0000000c00047947 */ /* 0x000fea0003800000 */
.L_x_9803:
[----:B------:R0:W5:Y:S01]  /*4450*/  LDG.E.S16 R0, desc[UR36][R2.64] ;  /* 0x0000002402007981 */ /* 0x000162000c1e1700 */
[----:B------:R-:W-:Y:S05]  /*4460*/  BRA `(.L_x_9802) ;  /* 0x0000000800fc7947 */ /* 0x000fea0003800000 */
.L_x_9798:
        /* <DEDUP_REMOVED lines=9> */
.L_x_9806:
[----:B------:R-:W2:Y:S02]  /*4500*/  LDG.E.U16 R2, desc[UR36][R2.64] ;  /* 0x0000002402027981 */ /* 0x000ea4000c1e1500 */
[----:B--2---:R-:W-:-:S06]  /*4510*/  HADD2.F32 R0, -RZ, R2.H0_H0 ;  /* 0x20000002ff007230 */ /* 0x004fcc0000004100 */
[----:B------:R-:W0:Y:S01]  /*4520*/  F2I.FTZ.TRUNC.NTZ R0, R0 ;  /* 0x0000000000007305 */ /* 0x000e22000021f100 */
[----:B------:R-:W-:Y:S05]  /*4530*/  BRA `(.L_x_9802) ;  /* 0x0000000800c87947 */ /* 0x000fea0003800000 */
.L_x_9805:
        /* <DEDUP_REMOVED lines=9> */
.L_x_9808:
[----:B------:R-:W2:Y:S02]  /*45d0*/  LDG.E.U16 R2, desc[UR36][R2.64] ;  /* 0x0000002402027981 */ /* 0x000ea4000c1e1500 */
[----:B--2---:R-:W-:-:S06]  /*45e0*/  HADD2.F32 R0, -RZ, R2.H0_H0 ;  /* 0x20000002ff007230 */ /* 0x004fcc0000004100 */
[----:B------:R-:W0:Y:S01]  /*45f0*/  F2I.FTZ.TRUNC.NTZ R0, R0 ;  /* 0x0000000000007305 */ /* 0x000e22000021f100 */
[----:B------:R-:W-:Y:S05]  /*4600*/  BRA `(.L_x_9802) ;  /* 0x0000000800947947 */ /* 0x000fea0003800000 */
.L_x_9807:
[----:B------:R-:W2:Y:S02]  /*4610*/  LDG.E.64 R2, desc[UR36][R2.64] ;  /* 0x0000002402027981 */ /* 0x000ea4000c1e1b00 */
[----:B--2---:R0:W1:Y:S02]  /*4620*/  F2I.F64.TRUNC R0, R2 ;  /* 0x0000000200007311 */ /* 0x004064000030d100 */
[----:B01----:R-:W-:Y:S05]  /*4630*/  BRA `(.L_x_9802) ;  /* 0x0000000800887947 */ /* 0x003fea0003800000 */
.L_x_9797:
        /* <DEDUP_REMOVED lines=12> */
.L_x_9811:
[----:B------:R-:W2:Y:S02]  /*4700*/  LDG.E.64 R2, desc[UR36][R2.64] ;  /* 0x0000002402027981 */ /* 0x000ea4000c1e1b00 */
[----:B--2---:R0:W1:Y:S02]  /*4710*/  F2I.F64.TRUNC R0, R2 ;  /* 0x0000000200007311 */ /* 0x004064000030d100 */
[----:B01----:R-:W-:Y:S05]  /*4720*/  BRA `(.L_x_9802) ;  /* 0x00000008004c7947 */ /* 0x003fea0003800000 */
.L_x_9810:
        /* <DEDUP_REMOVED lines=26> */
.L_x_9813:
        /* <DEDUP_REMOVED lines=11> */
[----:B------:R-:W0:Y:S01]  /*4980*/  F2I.FTZ.TRUNC.NTZ R0, R0 ;  /* 0x0000000000007305 */ /* 0x000e22000021f100 */
[----:B------:R-:W-:Y:S05]  /*4990*/  BRA `(.L_x_9802) ;  /* 0x0000000400b07947 */ /* 0x000fea0003800000 */
.L_x_9812:
[----:B------:R-:W2:Y:S02]  /*49a0*/  LDG.E.U16 R0, desc[UR36][R2.64] ;  /* 0x0000002402007981 */ /* 0x000ea4000c1e1500 */
[----:B--2---:R-:W-:-:S06]  /*49b0*/  SHF.L.U32 R0, R0, 0x10, RZ ;  /* 0x0000001000007819 */ /* 0x004fcc00000006ff */
[----:B------:R-:W0:Y:S01]  /*49c0*/  F2I.FTZ.TRUNC.NTZ R0, R0 ;  /* 0x0000000000007305 */ /* 0x000e22000021f100 */
[----:B------:R-:W-:Y:S05]  /*49d0*/  BRA `(.L_x_9802) ;  /* 0x0000000400a07947 */ /* 0x000fea0003800000 */
.L_x_9809:
        /* <DEDUP_REMOVED lines=10> */
.L_x_9816:
        /* <DEDUP_REMOVED lines=21> */
.L_x_9820:
[----:B------:R-:W-:Y:S05]  /*4bd0*/  BSYNC.RECONVERGENT B1 ;  /* 0x0000000000017941 */ /* 0x000fea0003800200 */
.L_x_9819:
[----:B------:R-:W-:Y:S01]  /*4be0*/  IMAD.SHL.U32 R0, R0, 0x100000, RZ ;  /* 0x0010000000007824 */ /* 0x000fe200078e00ff */
[----:B------:R-:W-:-:S04]  /*4bf0*/  LEA R2, R2, 0x3b800000, 0x17 ;  /* 0x3b80000002027811 */ /* 0x000fc800078eb8ff */
[----:B------:R-:W-:-:S07]  /*4c00*/  LOP3.LUT R0, R2, R0, R7, 0xfe, !PT ;  /* 0x0000000002007212 */ /* 0x000fce00078efe07 */
.L_x_9818:
[----:B------:R-:W-:Y:S05]  /*4c10*/  BSYNC.RECONVERGENT B0 ;  /* 0x0000000000007941 */ /* 0x000fea0003800200 */
.L_x_9817:
[----:B------:R-:W1:Y:S01]  /*4c20*/  F2I.FTZ.TRUNC.NTZ R0, R0 ;  /* 0x0000000000007305 */ /* 0x000e62000021f100 */
[----:B------:R-:W-:Y:S05]  /*4c30*/  BRA `(.L_x_9802) ;  /* 0x0000000400087947 */ /* 0x000fea0003800000 */
.L_x_9815:
        /* <DEDUP_REMOVED lines=21> */
.L_x_9824:
[----:B------:R-:W-:Y:S05]  /*4d90*/  BSYNC.RECONVERGENT B1 ;  /* 0x0000000000017941 */ /* 0x000fea0003800200 */
.L_x_9823:
[----:B------:R-:W-:Y:S01]  /*4da0*/  IMAD.SHL.U32 R0, R0, 0x200000, RZ ;  /* 0x0020000000007824 */ /* 0x000fe200078e00ff */
[----:B------:R-:W-:-:S04]  /*4db0*/  LEA R2, R2, 0x37800000, 0x17 ;  /* 0x3780000002027811 */ /* 0x000fc800078eb8ff */
[----:B------:R-:W-:-:S07]  /*4dc0*/  LOP3.LUT R0, R2, R0, R7, 0xfe, !PT ;  /* 0x0000000002007212 */ /* 0x000fce00078efe07 */
.L_x_9822:
[----:B------:R-:W-:Y:S05]  /*4dd0*/  BSYNC.RECONVERGENT B0 ;  /* 0x0000000000007941 */ /* 0x000fea0003800200 */
.L_x_9821:
[----:B------:R-:W0:Y:S01]  /*4de0*/  F2I.FTZ.TRUNC.NTZ R0, R0 ;  /* 0x0000000000007305 */ /* 0x000e22000021f100 */
[----:B------:R-:W-:Y:S05]  /*4df0*/  BRA `(.L_x_9802) ;  /* 0x0000000000987947 */ /* 0x000fea0003800000 */
.L_x_9814:
        /* <DEDUP_REMOVED lines=14> */
.L_x_9828:
[----:B------:R-:W-:Y:S05]  /*4ee0*/  BSYNC.RECONVERGENT B0 ;  /* 0x0000000000007941 */ /* 0x000fea0003800200 */
.L_x_9827:
[----:B------:R-:W3:Y:S01]  /*4ef0*/  F2I.FTZ.TRUNC.NTZ R0, R0 ;  /* 0x0000000000007305 */ /* 0x000ee2000021f100 */
[----:B------:R-:W-:Y:S05]  /*4f00*/  BRA `(.L_x_9802) ;  /* 0x0000000000547947 */ /* 0x000fea0003800000 */
.L_x_9801:
        /* <DEDUP_REMOVED lines=16> */
.L_x_9829:
[----:B------:R-:W-:Y:S01]  /*5010*/  IMAD.MOV.U32 R0, RZ, RZ, RZ ;  /* 0x000000ffff007224 */ /* 0x000fe200078e00ff */
[----:B------:R-:W-:Y:S06]  /*5020*/  BRA `(.L_x_9802) ;  /* 0x00000000000c7947 */ /* 0x000fec0003800000 */
.L_x_9826:
[----:B------:R4:W5:Y:S01]  /*5030*/  LDG.E R0, desc[UR36][R2.64] ;  /* 0x0000002402007981 */ /* 0x000962000c1e1900 */
[----:B------:R-:W-:Y:S05]  /*5040*/  BRA `(.L_x_9802) ;  /* 0x0000000000047947 */ /* 0x000fea0003800000 */
.L_x_9825:
[----:B------:R0:W5:Y:S02]  /*5050*/  LDG.E R0, desc[UR36][R2.64] ;  /* 0x0000002402007981 */ /* 0x000164000c1e1900 */
.L_x_9802:
[----:B------:R-:W2:Y:S01]  /*5060*/  LDCU UR5, c[0x0][0x594] ;  /* 0x0000b280ff0577ac */ /* 0x000ea20008000800 */
[----:B------:R-:W-:Y:S01]  /*5070*/  BSSY.RECONVERGENT B6, `(.L_x_9830) ;  /* 0x00000d5000067945 */ /* 0x000fe20003800200 */
[----:B------:R-:W0:Y:S01]  /*5080*/  LDCU.64 UR6, c[0x0][0x580] ;  /* 0x0000b000ff0677ac */ /* 0x000e220008000a00 */
[----:B------:R-:W-:-:S04]  /*5090*/  UPRMT UR4, UR41, 0x9910, URZ ;  /* 0x0000991029047896 */ /* 0x000fc800080000ff */
[----:B------:R-:W-:Y:S01]  /*50a0*/  UISETP.GT.AND UP0, UPT, UR4, 0x9, UPT ;  /* 0x000000090400788c */ /* 0x000fe2000bf04270 */
[----:B--2---:R-:W-:Y:S02]  /*50b0*/  ISETP.NE.AND P0, PT, RZ, UR5, PT ;  /* 0x00000005ff007c0c */ /* 0x004fe4000bf05270 */
[----:B0---4-:R-:W-:Y:S02]  /*50c0*/  IADD3 R2, P1, PT, R16, UR6, RZ ;  /* 0x0000000610027c10 */ /* 0x011fe4000ff3e0ff */
[----:B-1-3-5:R-:W-:Y:S02]  /*50d0*/  ISETP.NE.XOR P0, PT, R0, RZ, P0 ;  /* 0x000000ff0000720c */ /* 0x02afe40000705a70 */
        /* <DEDUP_REMOVED lines=13> */
.L_x_9834:
[----:B------:R0:W-:Y:S01]  /*51b0*/  STG.E.U8 desc[UR36][R2.64], R4 ;  /* 0x0000000402007986 */ /* 0x0001e2000c101124 */
[----:B------:R-:W-:Y:S05]  /*51c0*/  BRA `(.L_x_9836) ;  /* 0x0000000800fc7947 */ /* 0x000fea0003800000 */
.L_x_9833:
        /* <DEDUP_REMOVED lines=9> */
.L_x_9838:
[----:B------:R0:W-:Y:S01]  /*5260*/  STG.E desc[UR36][R2.64], R4 ;  /* 0x0000000402007986 */ /* 0x0001e2000c101924 */
[----:B------:R-:W-:Y:S05]  /*5270*/  BRA `(.L_x_9836) ;  /* 0x0000000800d07947 */ /* 0x000fea0003800000 */
.L_x_9837:
[----:B------:R0:W-:Y:S01]  /*5280*/  STG.E.U16 desc[UR36][R2.64], R4 ;  /* 0x0000000402007986 */ /* 0x0001e2000c101524 */
[----:B------:R-:W-:Y:S05]  /*5290*/  BRA `(.L_x_9836) ;  /* 0x0000000800c87947 */ /* 0x000fea0003800000 */
.L_x_9832:
        /* <DEDUP_REMOVED lines=9> */
.L_x_9840:
[----:B------:R-:W-:-:S04]  /*5330*/  I2FP.F32.U32 R0, R4 ;  /* 0x0000000400007245 */ /* 0x000fc80000201000 */
[----:B------:R-:W-:-:S05]  /*5340*/  F2FP.F16.F32.PACK_AB R0, RZ, R0 ;  /* 0x00000000ff00723e */ /* 0x000fca00000000ff */
[----:B------:R0:W-:Y:S01]  /*5350*/  STG.E.U16 desc[UR36][R2.64], R0 ;  /* 0x0000000002007986 */ /* 0x0001e2000c101524 */
[----:B------:R-:W-:Y:S05]  /*5360*/  BRA `(.L_x_9836) ;  /* 0x0000000800947947 */ /* 0x000fea0003800000 */
.L_x_9839:
        /* <DEDUP_REMOVED lines=10> */
.L_x_9842:
[----:B------:R-:W-:-:S04]  /*5410*/  I2FP.F32.U32 R4, R4 ;  /* 0x0000000400047245 */ /* 0x000fc80000201000 */
[----:B------:R-:W-:-:S04]  /*5420*/  F2FP.F16.F32.PACK_AB R5, RZ, R4 ;  /* 0x00000004ff05723e */ /* 0x000fc800000000ff */
[----:B------:R-:W-:-:S05]  /*5430*/  PRMT R5, R5, 0x5410, RZ ;  /* 0x0000541005057816 */ /* 0x000fca00000000ff */
[----:B------:R0:W-:Y:S01]  /*5440*/  STG.E desc[UR36][R2.64], R5 ;  /* 0x0000000502007986 */ /* 0x0001e2000c101924 */
[----:B------:R-:W-:Y:S05]  /*5450*/  BRA `(.L_x_9836) ;  /* 0x0000000800587947 */ /* 0x000fea0003800000 */
.L_x_9841:
[----:B------:R-:W0:Y:S02]  /*5460*/  I2F.F64.U32 R4, R4 ;  /* 0x0000000400047312 */ /* 0x000e240000201800 */
[----:B0-----:R0:W-:Y:S01]  /*5470*/  STG.E.64 desc[UR36][R2.64], R4 ;  /* 0x0000000402007986 */ /* 0x0011e2000c101b24 */
[----:B------:R-:W-:Y:S05]  /*5480*/  BRA `(.L_x_9836) ;  /* 0x00000008004c7947 */ /* 0x000fea0003800000 */
.L_x_9831:
        /* <DEDUP_REMOVED lines=12> */
.L_x_9846:
        /* <DEDUP_REMOVED lines=17> */
.L_x_9848:
[----:B------:R-:W-:Y:S05]  /*5660*/  BSYNC.RECONVERGENT B0 ;  /* 0x0000000000007941 */ /* 0x000fea0003800200 */
.L_x_9847:
[----:B------:R0:W-:Y:S01]  /*5670*/  STG.E.U8 desc[UR36][R2.64], R0 ;  /* 0x0000000002007986 */ /* 0x0001e2000c101124 */
[----:B------:R-:W-:Y:S05]  /*5680*/  BRA `(.L_x_9836) ;  /* 0x0000000400cc7947 */ /* 0x000fea0003800000 */
.L_x_9845:
        /* <DEDUP_REMOVED lines=17> */
.L_x_9850:
[----:B------:R-:W-:Y:S05]  /*57a0*/  BSYNC.RECONVERGENT B0 ;  /* 0x0000000000007941 */ /* 0x000fea0003800200 */
.L_x_9849:
[----:B------:R0:W-:Y:S01]  /*57b0*/  STG.E.U8 desc[UR36][R2.64], R0 ;  /* 0x0000000002007986 */ /* 0x0001e2000c101124 */
[----:B------:R-:W-:Y:S05]  /*57c0*/  BRA `(.L_x_9836) ;  /* 0x00000004007c7947 */ /* 0x000fea0003800000 */
.L_x_9844:
        /* <DEDUP_REMOVED lines=21> */
.L_x_9852:
[----:B------:R-:W-:-:S05]  /*5920*/  IMAD.MOV.U32 R5, RZ, RZ, RZ ;  /* 0x000000ffff057224 */ /* 0x000fca00078e00ff */
[----:B------:R0:W-:Y:S01]  /*5930*/  STG.E.64 desc[UR36][R2.64], R4 ;  /* 0x0000000402007986 */ /* 0x0001e2000c101b24 */
[----:B------:R-:W-:Y:S05]  /*5940*/  BRA `(.L_x_9836) ;  /* 0x00000004001c7947 */ /* 0x000fea0003800000 */
.L_x_9851:
[----:B------:R0:W-:Y:S01]  /*5950*/  STG.E desc[UR36][R2.64], R4 ;  /* 0x0000000402007986 */ /* 0x0001e2000c101924 */
[----:B------:R-:W-:Y:S05]  /*5960*/  BRA `(.L_x_9836) ;  /* 0x0000000400147947 */ /* 0x000fea0003800000 */
.L_x_9843:
        /* <DEDUP_REMOVED lines=8> */
.L_x_9854:
[----:B------:R-:W-:Y:S01]  /*59f0*/  CS2R R6, SRZ ;  /* 0x0000000000067805 */ /* 0x000fe2000001ff00 */
[----:B------:R-:W0:Y:S04]  /*5a00*/  I2F.F64.U32 R4, R4 ;  /* 0x0000000400047312 */ /* 0x000e280000201800 */
[----:B0-----:R4:W-:Y:S01]  /*5a10*/  STG.E.128 desc[UR36][R2.64], R4 ;  /* 0x0000000402007986 */ /* 0x0019e2000c101d24 */
[----:B------:R-:W-:Y:S05]  /*5a20*/  BRA `(.L_x_9836) ;  /* 0x0000000000e47947 */ /* 0x000fea0003800000 */
.L_x_9853:
[----:B------:R-:W-:-:S09]  /*5a30*/  UISETP.NE.AND UP0, UPT, UR4, 0xf, UPT ;  /* 0x0000000f0400788c */ /* 0x000fd2000bf05270 */
[----:B------:R-:W-:Y:S05]  /*5a40*/  BRA.U !UP0, `(.L_x_9855) ;  /* 0x0000000108d07547 */ /* 0x000fea000b800000 */
[----:B------:R-:W-:-:S09]  /*5a50*/  UISETP.NE.AND UP0, UPT, UR4, 0x17, UPT ;  /* 0x000000170400788c */ /* 0x000fd2000bf05270 */
[----:B------:R-:W-:Y:S05]  /*5a60*/  BRA.U !UP0, `(.L_x_9856) ;  /* 0x0000000108847547 */ /* 0x000fea000b800000 */
[----:B------:R-:W-:-:S09]  /*5a70*/  UISETP.NE.AND UP0, UPT, UR4, 0x18, UPT ;  /* 0x000000180400788c */ /* 0x000fd2000bf05270 */
[----:B------:R-:W-:Y:S05]  /*5a80*/  BRA.U !UP0, `(.L_x_9857) ;  /* 0x0000000108447547 */ /* 0x000fea000b800000 */
.L_x_9835:
        /* <DEDUP_REMOVED lines=16> */
.L_x_9858:
[----:B------:R-:W-:Y:S05]  /*5b90*/  BRA `(.L_x_9836) ;  /* 0x0000000000887947 */ /* 0x000fea0003800000 */
.L_x_9857:
        /* <DEDUP_REMOVED lines=11> */
.L_x_9860:
[----:B------:R-:W-:Y:S05]  /*5c50*/  BSYNC.RECONVERGENT B0 ;  /* 0x0000000000007941 */ /* 0x000fea0003800200 */
.L_x_9859:
[----:B------:R3:W-:Y:S01]  /*5c60*/  STG.E.U8 desc[UR36][R2.64], R5 ;  /* 0x0000000502007986 */ /* 0x0007e2000c101124 */
[----:B------:R-:W-:Y:S05]  /*5c70*/  BRA `(.L_x_9836) ;  /* 0x0000000000507947 */ /* 0x000fea0003800000 */
.L_x_9856:
        /* <DEDUP_REMOVED lines=12> */
.L_x_9861:
[----:B------:R-:W-:Y:S01]  /*5d40*/  IMAD.MOV.U32 R5, RZ, RZ, 0x7f ;  /* 0x0000007fff057424 */ /* 0x000fe200078e00ff */
[----:B------:R-:W-:-:S04]  /*5d50*/  ISETP.GT.U32.AND P0, PT, R7, 0x7f800000, PT ;  /* 0x7f8000000700780c */ /* 0x000fc80003f04070 */
[----:B------:R-:W-:-:S05]  /*5d60*/  SEL R5, R5, 0x7c, P0 ;  /* 0x0000007c05057807 */ /* 0x000fca0000000000 */
[----:B------:R2:W-:Y:S01]  /*5d70*/  STG.E.U8 desc[UR36][R2.64], R5 ;  /* 0x0000000502007986 */ /* 0x0005e2000c101124 */
[----:B------:R-:W-:Y:S05]  /*5d80*/  BRA `(.L_x_9836) ;  /* 0x00000000000c7947 */ /* 0x000fea0003800000 */
.L_x_9855:
[----:B------:R-:W-:-:S04]  /*5d90*/  I2FP.F32.U32 R0, R4 ;  /* 0x0000000400007245 */ /* 0x000fc80000201000 */
[----:B------:R-:W-:-:S05]  /*5da0*/  F2FP.BF16.F32.PACK_AB R0, RZ, R0 ;  /* 0x00000000ff00723e */ /* 0x000fca00000010ff */
[----:B------:R0:W-:Y:S02]  /*5db0*/  STG.E.U16 desc[UR36][R2.64], R0 ;  /* 0x0000000002007986 */ /* 0x0001e4000c101524 */
.L_x_9836:
[----:B------:R-:W-:Y:S05]  /*5dc0*/  BSYNC.RECONVERGENT B6 ;  /* 0x0000000000067941 */ /* 0x000fea0003800200 */
.L_x_9830:
[----:B------:R-:W-:-:S07]  /*5dd0*/  VIADD R17, R17, 0x80 ;  /* 0x0000008011117836 */ /* 0x000fce0000000000 */
.L_x_9795:
[----:B------:R-:W-:Y:S05]  /*5de0*/  BSYNC.RECONVERGENT B7 ;  /* 0x0000000000077941 */ /* 0x000fea0003800200 */
.L_x_9794:
        /* <DEDUP_REMOVED lines=307> */
.L_x_9864:
        /* <DEDUP_REMOVED lines=16> */
.L_x_9868:
[----:B------:R0:W5:Y:S01]  /*7220*/  LDG.E.U8 R0, desc[UR36][R2.64] ;  /* 0x0000002402007981 */ /* 0x000162000c1e1100 */
[----:B------:R-:W-:Y:S05]  /*7230*/  BRA `(.L_x_9870) ;  /* 0x0000000c002c7947 */ /* 0x000fea0003800000 */
.L_x_9867:
        /* <DEDUP_REMOVED lines=8> */
.L_x_9872:
[----:B------:R3:W5:Y:S01]  /*72c0*/  LDG.E R0, desc[UR36][R2.64] ;  /* 0x0000002402007981 */ /* 0x000762000c1e1900 */
[----:B------:R-:W-:Y:S05]  /*72d0*/  BRA `(.L_x_9870) ;  /* 0x0000000c00047947 */ /* 0x000fea0003800000 */
.L_x_9871:
[----:B------:R2:W5:Y:S01]  /*72e0*/  LDG.E.S16 R0, desc[UR36][R2.64] ;  /* 0x0000002402007981 */ /* 0x000562000c1e1700 */
[----:B------:R-:W-:Y:S05]  /*72f0*/  BRA `(.L_x_9870) ;  /* 0x0000000800fc7947 */ /* 0x000fea0003800000 */
.L_x_9866:
        /* <DEDUP_REMOVED lines=9> */
.L_x_9874:
[----:B------:R-:W2:Y:S02]  /*7390*/  LDG.E.U16 R2, desc[UR36][R2.64] ;  /* 0x0000002402027981 */ /* 0x000ea4000c1e1500 */
[----:B--2---:R-:W-:-:S06]  /*73a0*/  HADD2.F32 R0, -RZ, R2.H0_H0 ;  /* 0x20000002ff007230 */ /* 0x004fcc0000004100 */
[----:B------:R-:W0:Y:S01]  /*73b0*/  F2I.FTZ.TRUNC.NTZ R0, R0 ;  /* 0x0000000000007305 */ /* 0x000e22000021f100 */
[----:B------:R-:W-:Y:S05]  /*73c0*/  BRA `(.L_x_9870) ;  /* 0x0000000800c87947 */ /* 0x000fea0003800000 */
.L_x_9873:
        /* <DEDUP_REMOVED lines=9> */
.L_x_9876:
[----:B------:R-:W2:Y:S02]  /*7460*/  LDG.E.U16 R2, desc[UR36][R2.64] ;  /* 0x0000002402027981 */ /* 0x000ea4000c1e1500 */
[----:B--2---:R-:W-:-:S06]  /*7470*/  HADD2.F32 R0, -RZ, R2.H0_H0 ;  /* 0x20000002ff007230 */ /* 0x004fcc0000004100 */
[----:B------:R-:W0:Y:S01]  /*7480*/  F2I.FTZ.TRUNC.NTZ R0, R0 ;  /* 0x0000000000007305 */ /* 0x000e22000021f100 */
[----:B------:R-:W-:Y:S05]  /*7490*/  BRA `(.L_x_9870) ;  /* 0x0000000800947947 */ /* 0x000fea0003800000 */
.L_x_9875:
[----:B------:R-:W2:Y:S02]  /*74a0*/  LDG.E.64 R2, desc[UR36][R2.64] ;  /* 0x0000002402027981 */ /* 0x000ea4000c1e1b00 */
[----:B--2---:R0:W1:Y:S02]  /*74b0*/  F2I.F64.TRUNC R0, R2 ;  /* 0x0000000200007311 */ /* 0x004064000030d100 */
[----:B01----:R-:W-:Y:S05]  /*74c0*/  BRA `(.L_x_9870) ;  /* 0x0000000800887947 */ /* 0x003fea0003800000 */
.L_x_9865:
        /* <DEDUP_REMOVED lines=12> */
.L_x_9879:
[----:B------:R-:W2:Y:S02]  /*7590*/  LDG.E.64 R2, desc[UR36][R2.64] ;  /* 0x0000002402027981 */ /* 0x000ea4000c1e1b00 */
[----:B--2---:R0:W1:Y:S02]  /*75a0*/  F2I.F64.TRUNC R0, R2 ;  /* 0x0000000200007311 */ /* 0x004064000030d100 */
[----:B01----:R-:W-:Y:S05]  /*75b0*/  BRA `(.L_x_9870) ;  /* 0x00000008004c7947 */ /* 0x003fea0003800000 */
.L_x_9878:
        /* <DEDUP_REMOVED lines=24> */
[----:B------:R-:W0:Y:S01]  /*7740*/  F2I.FTZ.TRUNC.NTZ R0, R0 ;  /* 0x0000000000007305 */ /* 0x000e22000021f100 */
[----:B------:R-:W-:Y:S05]  /*7750*/  BRA `(.L_x_9870) ;  /* 0x0000000400e47947 */ /* 0x000fea0003800000 */
.L_x_9881:
        /* <DEDUP_REMOVED lines=13> */
.L_x_9880:
[----:B------:R-:W2:Y:S02]  /*7830*/  LDG.E.U16 R0, desc[UR36][R2.64] ;  /* 0x0000002402007981 */ /* 0x000ea4000c1e1500 */
[----:B--2---:R-:W-:-:S06]  /*7840*/  IMAD.U32 R0, R0, 0x10000, RZ ;  /* 0x0001000000007824 */ /* 0x004fcc00078e00ff */
[----:B------:R-:W0:Y:S01]  /*7850*/  F2I.FTZ.TRUNC.NTZ R0, R0 ;  /* 0x0000000000007305 */ /* 0x000e22000021f100 */
[----:B------:R-:W-:Y:S05]  /*7860*/  BRA `(.L_x_9870) ;  /* 0x0000000400a07947 */ /* 0x000fea0003800000 */
.L_x_9877:
        /* <DEDUP_REMOVED lines=10> */
.L_x_9884:
        /* <DEDUP_REMOVED lines=21> */
.L_x_9888:
[----:B------:R-:W-:Y:S05]  /*7a60*/  BSYNC.RECONVERGENT B1 ;  /* 0x0000000000017941 */ /* 0x000fea0003800200 */
.L_x_9887:
[----:B------:R-:W-:Y:S01]  /*7a70*/  IMAD.SHL.U32 R0, R0, 0x100000, RZ ;  /* 0x0010000000007824 */ /* 0x000fe200078e00ff */
[----:B------:R-:W-:-:S04]  /*7a80*/  LEA R2, R2, 0x3b800000, 0x17 ;  /* 0x3b80000002027811 */ /* 0x000fc800078eb8ff */
[----:B------:R-:W-:-:S07]  /*7a90*/  LOP3.LUT R0, R2, R0, R7, 0xfe, !PT ;  /* 0x0000000002007212 */ /* 0x000fce00078efe07 */
.L_x_9886:
[----:B------:R-:W-:Y:S05]  /*7aa0*/  BSYNC.RECONVERGENT B0 ;  /* 0x0000000000007941 */ /* 0x000fea0003800200 */
.L_x_9885:
[----:B------:R-:W0:Y:S01]  /*7ab0*/  F2I.FTZ.TRUNC.NTZ R0, R0 ;  /* 0x0000000000007305 */ /* 0x000e22000021f100 */
[----:B------:R-:W-:Y:S05]  /*7ac0*/  BRA `(.L_x_9870) ;  /* 0x0000000400087947 */ /* 0x000fea0003800000 */
.L_x_9883:
        /* <DEDUP_REMOVED lines=21> */
.L_x_9892:
[----:B------:R-:W-:Y:S05]  /*7c20*/  BSYNC.RECONVERGENT B1 ;  /* 0x0000000000017941 */ /* 0x000fea0003800200 */
.L_x_9891:
[----:B------:R-:W-:Y:S02]  /*7c30*/  SHF.L.U32 R0, R0, 0x15, RZ ;  /* 0x0000001500007819 */ /* 0x000fe400000006ff */
[----:B------:R-:W-:-:S04]  /*7c40*/  LEA R2, R2, 0x37800000, 0x17 ;  /* 0x3780000002027811 */ /* 0x000fc800078eb8ff */
[----:B------:R-:W-:-:S07]  /*7c50*/  LOP3.LUT R0, R2, R0, R7, 0xfe, !PT ;  /* 0x0000000002007212 */ /* 0x000fce00078efe07 */
.L_x_9890:
[----:B------:R-:W-:Y:S05]  /*7c60*/  BSYNC.RECONVERGENT B0 ;  /* 0x0000000000007941 */ /* 0x000fea0003800200 */
.L_x_9889:
[----:B------:R-:W0:Y:S01]  /*7c70*/  F2I.FTZ.TRUNC.NTZ R0, R0 ;  /* 0x0000000000007305 */ /* 0x000e22000021f100 */
[----:B------:R-:W-:Y:S05]  /*7c80*/  BRA `(.L_x_9870) ;  /* 0x0000000000987947 */ /* 0x000fea0003800000 */
.L_x_9882:
        /* <DEDUP_REMOVED lines=14> */
.L_x_9896:
[----:B------:R-:W-:Y:S05]  /*7d70*/  BSYNC.RECONVERGENT B0 ;  /* 0x0000000000007941 */ /* 0x000fea0003800200 */
.L_x_9895:
[----:B------:R-:W0:Y:S01]  /*7d80*/  F2I.FTZ.TRUNC.NTZ R0, R0 ;  /* 0x0000000000007305 */ /* 0x000e22000021f100 */
[----:B------:R-:W-:Y:S05]  /*7d90*/  BRA `(.L_x_9870) ;  /* 0x0000000000547947 */ /* 0x000fea0003800000 */
.L_x_9869:
        /* <DEDUP_REMOVED lines=16> */
.L_x_9897:
[----:B------:R-:W-:Y:S01]  /*7ea0*/  IMAD.MOV.U32 R0, RZ, RZ, RZ ;  /* 0x000000ffff007224 */ /* 0x000fe200078e00ff */
[----:B------:R-:W-:Y:S06]  /*7eb0*/  BRA `(.L_x_9870) ;  /* 0x00000000000c7947 */ /* 0x000fec0003800000 */
.L_x_9894:
[----:B------:R0:W5:Y:S01]  /*7ec0*/  LDG.E R0, desc[UR36][R2.64] ;  /* 0x0000002402007981 */ /* 0x000162000c1e1900 */
[----:B------:R-:W-:Y:S05]  /*7ed0*/  BRA `(.L_x_9870) ;  /* 0x0000000000047947 */ /* 0x000fea0003800000 */
.L_x_9893:
[----:B------:R0:W5:Y:S02]  /*7ee0*/  LDG.E R0, desc[UR36][R2.64] ;  /* 0x0000002402007981 */ /* 0x000164000c1e1900 */
.L_x_9870:
[----:B------:R-:W1:Y:S01]  /*7ef0*/  LDCU UR5, c[0x0][0x594] ;  /* 0x0000b280ff0577ac */ /* 0x000e620008000800 */
[----:B------:R-:W-:Y:S01]  /*7f00*/  BSSY.RECONVERGENT B6, `(.L_x_9898) ;  /* 0x00000d5000067945 */ /* 0x000fe20003800200 */
[----:B------:R-:W0:Y:S01]  /*7f10*/  LDCU.64 UR6, c[0x0][0x580] ;  /* 0x0000b000ff0677ac */ /* 0x000e220008000a00 */
[----:B------:R-:W-:-:S04]  /*7f20*/  UPRMT UR4, UR41, 0x9910, URZ ;  /* 0x0000991029047896 */ /* 0x000fc800080000ff */
[----:B------:R-:W-:Y:S01]  /*7f30*/  UISETP.GT.AND UP0, UPT, UR4, 0x9, UPT ;  /* 0x000000090400788c */ /* 0x000fe2000bf04270 */
[----:B-1----:R-:W-:Y:S02]  /*7f40*/  ISETP.NE.AND P0, PT, RZ, UR5, PT ;  /* 0x00000005ff007c0c */ /* 0x002fe4000bf05270 */
[----:B0-234-:R-:W-:Y:S02]  /*7f50*/  IADD3 R2, P1, PT, R16, UR6, RZ ;  /* 0x0000000610027c10 */ /* 0x01dfe4000ff3e0ff */
[----:B-----5:R-:W-:-:S03]  /*7f60*/  ISETP.NE.XOR P0, PT, R0, RZ, P0 ;  /* 0x000000ff0000720c */ /* 0x020fc60000705a70 */
        /* <DEDUP_REMOVED lines=13> */
.L_x_9902:
[----:B------:R0:W-:Y:S01]  /*8040*/  STG.E.U8 desc[UR36][R2.64], R4 ;  /* 0x0000000402007986 */ /* 0x0001e2000c101124 */
[----:B------:R-:W-:Y:S05]  /*8050*/  BRA `(.L_x_9904) ;  /* 0x0000000800fc7947 */ /* 0x000fea0003800000 */
.L_x_9901:
        /* <DEDUP_REMOVED lines=9> */
.L_x_9906:
[----:B------:R0:W-:Y:S01]  /*80f0*/  STG.E desc[UR36][R2.64], R4 ;  /* 0x0000000402007986 */ /* 0x0001e2000c101924 */
[----:B------:R-:W-:Y:S05]  /*8100*/  BRA `(.L_x_9904) ;  /* 0x0000000800d07947 */ /* 0x000fea0003800000 */
.L_x_9905:
[----:B------:R0:W-:Y:S01]  /*8110*/  STG.E.U16 desc[UR36][R2.64], R4 ;  /* 0x0000000402007986 */ /* 0x0001e2000c101524 */
[----:B------:R-:W-:Y:S05]  /*8120*/  BRA `(.L_x_9904) ;  /* 0x0000000800c87947 */ /* 0x000fea0003800000 */
.L_x_9900:
        /* <DEDUP_REMOVED lines=9> */
.L_x_9908:
[----:B------:R-:W-:-:S04]  /*81c0*/  I2FP.F32.U32 R0, R4 ;  /* 0x0000000400007245 */ /* 0x000fc80000201000 */
[----:B------:R-:W-:-:S05]  /*81d0*/  F2FP.F16.F32.PACK_AB R0, RZ, R0 ;  /* 0x00000000ff00723e */ /* 0x000fca00000000ff */
[----:B------:R0:W-:Y:S01]  /*81e0*/  STG.E.U16 desc[UR36][R2.64], R0 ;  /* 0x0000000002007986 */ /* 0x0001e2000c101524 */
[----:B------:R-:W-:Y:S05]  /*81f0*/  BRA `(.L_x_9904) ;  /* 0x0000000800947947 */ /* 0x000fea0003800000 */
.L_x_9907:
        /* <DEDUP_REMOVED lines=10> */
.L_x_9910:
[----:B------:R-:W-:-:S04]  /*82a0*/  I2FP.F32.U32 R4, R4 ;  /* 0x0000000400047245 */ /* 0x000fc80000201000 */
[----:B------:R-:W-:-:S04]  /*82b0*/  F2FP.F16.F32.PACK_AB R5, RZ, R4 ;  /* 0x00000004ff05723e */ /* 0x000fc800000000ff */
[----:B------:R-:W-:-:S05]  /*82c0*/  PRMT R5, R5, 0x5410, RZ ;  /* 0x0000541005057816 */ /* 0x000fca00000000ff */
[----:B------:R0:W-:Y:S01]  /*82d0*/  STG.E desc[UR36][R2.64], R5 ;  /* 0x0000000502007986 */ /* 0x0001e2000c101924 */
[----:B------:R-:W-:Y:S05]  /*82e0*/  BRA `(.L_x_9904) ;  /* 0x0000000800587947 */ /* 0x000fea0003800000 */
.L_x_9909:
[----:B------:R-:W0:Y:S02]  /*82f0*/  I2F.F64.U32 R4, R4 ;  /* 0x0000000400047312 */ /* 0x000e240000201800 */
[----:B0-----:R0:W-:Y:S01]  /*8300*/  STG.E.64 desc[UR36][R2.64], R4 ;  /* 0x0000000402007986 */ /* 0x0011e2000c101b24 */
[----:B------:R-:W-:Y:S05]  /*8310*/  BRA `(.L_x_9904) ;  /* 0x00000008004c7947 */ /* 0x000fea0003800000 */
.L_x_9899:
        /* <DEDUP_REMOVED lines=12> */
.L_x_9914:
        /* <DEDUP_REMOVED lines=17> */
.L_x_9916:
[----:B------:R-:W-:Y:S05]  /*84f0*/  BSYNC.RECONVERGENT B0 ;  /* 0x0000000000007941 */ /* 0x000fea0003800200 */
.L_x_9915:
[----:B------:R0:W-:Y:S01]  /*8500*/  STG.E.U8 desc[UR36][R2.64], R0 ;  /* 0x0000000002007986 */ /* 0x0001e2000c101124 */
[----:B------:R-:W-:Y:S05]  /*8510*/  BRA `(.L_x_9904) ;  /* 0x0000000400cc7947 */ /* 0x000fea0003800000 */
.L_x_9913:
        /* <DEDUP_REMOVED lines=17> */
.L_x_9918:
[----:B------:R-:W-:Y:S05]  /*8630*/  BSYNC.RECONVERGENT B0 ;  /* 0x0000000000007941 */ /* 0x000fea0003800200 */
.L_x_9917:
[----:B------:R0:W-:Y:S01]  /*8640*/  STG.E.U8 desc[UR36][R2.64], R0 ;  /* 0x0000000002007986 */ /* 0x0001e2000c101124 */
[----:B------:R-:W-:Y:S05]  /*8650*/  BRA `(.L_x_9904) ;  /* 0x00000004007c7947 */ /* 0x000fea0003800000 */
.L_x_9912:
        /* <DEDUP_REMOVED lines=21> */
.L_x_9920:
[----:B------:R-:W-:-:S05]  /*87b0*/  IMAD.MOV.U32 R5, RZ, RZ, RZ ;  /* 0x000000ffff057224 */ /* 0x000fca00078e00ff */
[----:B------:R0:W-:Y:S01]  /*87c0*/  STG.E.64 desc[UR36][R2.64], R4 ;  /* 0x0000000402007986 */ /* 0x0001e2000c101b24 */
[----:B------:R-:W-:Y:S05]  /*87d0*/  BRA `(.L_x_9904) ;  /* 0x00000004001c7947 */ /* 0x000fea0003800000 */
.L_x_9919:
[----:B------:R0:W-:Y:S01]  /*87e0*/  STG.E desc[UR36][R2.64], R4 ;  /* 0x0000000402007986 */ /* 0x0001e2000c101924 */
[----:B------:R-:W-:Y:S05]  /*87f0*/  BRA `(.L_x_9904) ;  /* 0x0000000400147947 */ /* 0x000fea0003800000 */
.L_x_9911:
        /* <DEDUP_REMOVED lines=8> */
.L_x_9922:
[----:B------:R-:W-:Y:S01]  /*8880*/  CS2R R6, SRZ ;  /* 0x0000000000067805 */ /* 0x000fe2000001ff00 */
[----:B------:R-:W0:Y:S04]  /*8890*/  I2F.F64.U32 R4, R4 ;  /* 0x0000000400047312 */ /* 0x000e280000201800 */
[----:B0-----:R4:W-:Y:S01]  /*88a0*/  STG.E.128 desc[UR36][R2.64], R4 ;  /* 0x0000000402007986 */ /* 0x0019e2000c101d24 */
[----:B------:R-:W-:Y:S05]  /*88b0*/  BRA `(.L_x_9904) ;  /* 0x0000000000e47947 */ /* 0x000fea0003800000 */
.L_x_9921:
[----:B------:R-:W-:-:S09]  /*88c0*/  UISETP.NE.AND UP0, UPT, UR4, 0xf, UPT ;  /* 0x0000000f0400788c */ /* 0x000fd2000bf05270 */
[----:B------:R-:W-:Y:S05]  /*88d0*/  BRA.U !UP0, `(.L_x_9923) ;  /* 0x0000000108d07547 */ /* 0x000fea000b800000 */
[----:B------:R-:W-:-:S09]  /*88e0*/  UISETP.NE.AND UP0, UPT, UR4, 0x17, UPT ;  /* 0x000000170400788c */ /* 0x000fd2000bf05270 */
[----:B------:R-:W-:Y:S05]  /*88f0*/  BRA.U !UP0, `(.L_x_9924) ;  /* 0x0000000108847547 */ /* 0x000fea000b800000 */
[----:B------:R-:W-:-:S09]  /*8900*/  UISETP.NE.AND UP0, UPT, UR4, 0x18, UPT ;  /* 0x000000180400788c */ /* 0x000fd2000bf05270 */
[----:B------:R-:W-:Y:S05]  /*8910*/  BRA.U !UP0, `(.L_x_9925) ;  /* 0x0000000108447547 */ /* 0x000fea000b800000 */
.L_x_9903:
        /* <DEDUP_REMOVED lines=16> */
.L_x_9926:
[----:B------:R-:W-:Y:S05]  /*8a20*/  BRA `(.L_x_9904) ;  /* 0x0000000000887947 */ /* 0x000fea0003800000 */
.L_x_9925:
        /* <DEDUP_REMOVED lines=11> */
.L_x_9928:
[----:B------:R-:W-:Y:S05]  /*8ae0*/  BSYNC.RECONVERGENT B0 ;  /* 0x0000000000007941 */ /* 0x000fea0003800200 */
.L_x_9927:
[----:B------:R3:W-:Y:S01]  /*8af0*/  STG.E.U8 desc[UR36][R2.64], R5 ;  /* 0x0000000502007986 */ /* 0x0007e2000c101124 */
[----:B------:R-:W-:Y:S05]  /*8b00*/  BRA `(.L_x_9904) ;  /* 0x0000000000507947 */ /* 0x000fea0003800000 */
.L_x_9924:
        /* <DEDUP_REMOVED lines=12> */
.L_x_9929:
[----:B------:R-:W-:Y:S01]  /*8bd0*/  HFMA2 R5, -RZ, RZ, 0, 7.569789886474609375e-06 ;  /* 0x0000007fff057431 */ /* 0x000fe200000001ff */
[----:B------:R-:W-:-:S04]  /*8be0*/  ISETP.GT.U32.AND P0, PT, R7, 0x7f800000, PT ;  /* 0x7f8000000700780c */ /* 0x000fc80003f04070 */
[----:B------:R-:W-:-:S05]  /*8bf0*/  SEL R5, R5, 0x7c, P0 ;  /* 0x0000007c05057807 */ /* 0x000fca0000000000 */
[----:B------:R2:W-:Y:S01]  /*8c00*/  STG.E.U8 desc[UR36][R2.64], R5 ;  /* 0x0000000502007986 */ /* 0x0005e2000c101124 */
[----:B------:R-:W-:Y:S05]  /*8c10*/  BRA `(.L_x_9904) ;  /* 0x00000000000c7947 */ /* 0x000fea0003800000 */
.L_x_9923:
[----:B------:R-:W-:-:S04]  /*8c20*/  I2FP.F32.U32 R0, R4 ;  /* 0x0000000400007245 */ /* 0x000fc80000201000 */
[----:B------:R-:W-:-:S05]  /*8c30*/  F2FP.BF16.F32.PACK_AB R0, RZ, R0 ;  /* 0x00000000ff00723e */ /* 0x000fca00000010ff */
[----:B------:R0:W-:Y:S02]  /*8c40*/  STG.E.U16 desc[UR36][R2.64], R0 ;  /* 0x0000000002007986 */ /* 0x0001e4000c101524 */
.L_x_9904:
[----:B------:R-:W-:Y:S05]  /*8c50*/  BSYNC.RECONVERGENT B6 ;  /* 0x0000000000067941 */ /* 0x000fea0003800200 */
.L_x_9898:
[----:B------:R-:W-:-:S07]  /*8c60*/  VIADD R17, R17, 0x80 ;  /* 0x0000008011117836 */ /* 0x000fce0000000000 */
.L_x_9863:
[----:B------:R-:W-:Y:S05]  /*8c70*/  BSYNC.RECONVERGENT B7 ;  /* 0x0000000000077941 */ /* 0x000fea0003800200 */
.L_x_9862:
[----:B------:R-:W5:Y:S02]  /*8c80*/  LDCU UR4, c[0x0][0x380] ;  /* 0x00007000ff0477ac */ /* 0x000f640008000800 */
[----:B-----5:R-:W-:-:S13]  /*8c90*/  ISETP.GE.AND P0, PT, R17, UR4, PT ;  /* 0x0000000411007c0c */ /* 0x020fda000bf06270 */
[----:B------:R-:W-:Y:S05]  /*8ca0*/  @P0 EXIT ;  /* 0x000000000000094d */ /* 0x000fea0003800000 */
[----:B------:R-:W5:Y:S01]  /*8cb0*/  LDCU UR4, c[0x0][0x388] ;  /* 0x00007100ff0477ac */ /* 0x000f620008000800 */
[----:B0-----:R-:W-:Y:S01]  /*8cc0*/  MOV R0, RZ ;  /* 0x000000ff00007202 */ /* 0x001fe20000000f00 */
        /* <DEDUP_REMOVED lines=301> */
.L_x_9930:
        /* <DEDUP_REMOVED lines=18> */
.L_x_9934:
[----:B------:R4:W5:Y:S01]  /*a0c0*/  LDG.E.U8 R0, desc[UR36][R2.64] ;  /* 0x0000002402007981 */ /* 0x000962000c1e1100 */
[----:B------:R-:W-:Y:S05]  /*a0d0*/  BRA `(.L_x_9936) ;  /* 0x0000000c002c7947 */ /* 0x000fea0003800000 */
.L_x_9933:
        /* <DEDUP_REMOVED lines=8> */
.L_x_9938:
[----:B------:R2:W5:Y:S01]  /*a160*/  LDG.E R0, desc[UR36][R2.64] ;  /* 0x0000002402007981 */ /* 0x000562000c1e1900 */
[----:B------:R-:W-:Y:S05]  /*a170*/  BRA `(.L_x_9936) ;  /* 0x0000000c00047947 */ /* 0x000fea0003800000 */
.L_x_9937:
[----:B------:R0:W5:Y:S01]  /*a180*/  LDG.E.S16 R0, desc[UR36][R2.64] ;  /* 0x0000002402007981 */ /* 0x000162000c1e1700 */
[----:B------:R-:W-:Y:S05]  /*a190*/  BRA `(.L_x_9936) ;  /* 0x0000000800fc7947 */ /* 0x000fea0003800000 */
.L_x_9932:
        /* <DEDUP_REMOVED lines=9> */
.L_x_9940:
[----:B------:R-:W2:Y:S02]  /*a230*/  LDG.E.U16 R2, desc[UR36][R2.64] ;  /* 0x0000002402027981 */ /* 0x000ea4000c1e1500 */
[----:B--2---:R-:W-:-:S06]  /*a240*/  HADD2.F32 R0, -RZ, R2.H0_H0 ;  /* 0x20000002ff007230 */ /* 0x004fcc0000004100 */
[----:B------:R-:W0:Y:S01]  /*a250*/  F2I.FTZ.TRUNC.NTZ R0, R0 ;  /* 0x0000000000007305 */ /* 0x000e22000021f100 */
[----:B------:R-:W-:Y:S05]  /*a260*/  BRA `(.L_x_9936) ;  /* 0x0000000800c87947 */ /* 0x000fea0003800000 */
.L_x_9939:
        /* <DEDUP_REMOVED lines=9> */
.L_x_9942:
[----:B------:R-:W2:Y:S02]  /*a300*/  LDG.E.U16 R2, desc[UR36][R2.64] ;  /* 0x0000002402027981 */ /* 0x000ea4000c1e1500 */
[----:B--2---:R-:W-:-:S06]  /*a310*/  HADD2.F32 R0, -RZ, R2.H0_H0 ;  /* 0x20000002ff007230 */ /* 0x004fcc0000004100 */
[----:B------:R-:W0:Y:S01]  /*a320*/  F2I.FTZ.TRUNC.NTZ R0, R0 ;  /* 0x0000000000007305 */ /* 0x000e22000021f100 */
[----:B------:R-:W-:Y:S05]  /*a330*/  BRA `(.L_x_9936) ;  /* 0x0000000800947947 */ /* 0x000fea0003800000 */
.L_x_9941:
[----:B------:R-:W2:Y:S02]  /*a340*/  LDG.E.64 R2, desc[UR36][R2.64] ;  /* 0x0000002402027981 */ /* 0x000ea4000c1e1b00 */
[----:B--2---:R0:W1:Y:S02]  /*a350*/  F2I.F64.TRUNC R0, R2 ;  /* 0x0000000200007311 */ /* 0x004064000030d100 */
[----:B01----:R-:W-:Y:S05]  /*a360*/  BRA `(.L_x_9936) ;  /* 0x0000000800887947 */ /* 0x003fea0003800000 */
.L_x_9931:
        /* <DEDUP_REMOVED lines=12> */
.L_x_9945:
[----:B------:R-:W2:Y:S02]  /*a430*/  LDG.E.64 R2, desc[UR36][R2.64] ;  /* 0x0000002402027981 */ /* 0x000ea4000c1e1b00 */
[----:B--2---:R0:W1:Y:S02]  /*a440*/  F2I.F64.TRUNC R0, R2 ;  /* 0x0000000200007311 */ /* 0x004064000030d100 */
[----:B01----:R-:W-:Y:S05]  /*a450*/  BRA `(.L_x_9936) ;  /* 0x00000008004c7947 */ /* 0x003fea0003800000 */
.L_x_9944:
        /* <DEDUP_REMOVED lines=26> */
.L_x_9947:
        /* <DEDUP_REMOVED lines=13> */
.L_x_9946:
[----:B------:R-:W2:Y:S02]  /*a6d0*/  LDG.E.U16 R0, desc[UR36][R2.64] ;  /* 0x0000002402007981 */ /* 0x000ea4000c1e1500 */
[----:B--2---:R-:W-:-:S06]  /*a6e0*/  IMAD.U32 R0, R0, 0x10000, RZ ;  /* 0x0001000000007824 */ /* 0x004fcc00078e00ff */
[----:B------:R-:W0:Y:S01]  /*a6f0*/  F2I.FTZ.TRUNC.NTZ R0, R0 ;  /* 0x0000000000007305 */ /* 0x000e22000021f100 */
[----:B------:R-:W-:Y:S05]  /*a700*/  BRA `(.L_x_9936) ;  /* 0x0000000400a07947 */ /* 0x000fea0003800000 */
.L_x_9943:
        /* <DEDUP_REMOVED lines=10> */
.L_x_9950:
        /* <DEDUP_REMOVED lines=21> */
.L_x_9954:
[----:B------:R-:W-:Y:S05]  /*a900*/  BSYNC.RECONVERGENT B1 ;  /* 0x0000000000017941 */ /* 0x000fea0003800200 */
.L_x_9953:
[----:B------:R-:W-:Y:S02]  /*a910*/  SHF.L.U32 R0, R0, 0x14, RZ ;  /* 0x0000001400007819 */ /* 0x000fe400000006ff */
[----:B------:R-:W-:-:S04]  /*a920*/  LEA R2, R2, 0x3b800000, 0x17 ;  /* 0x3b80000002027811 */ /* 0x000fc800078eb8ff */
[----:B------:R-:W-:-:S07]  /*a930*/  LOP3.LUT R0, R2, R0, R7, 0xfe, !PT ;  /* 0x0000000002007212 */ /* 0x000fce00078efe07 */
.L_x_9952:
[----:B------:R-:W-:Y:S05]  /*a940*/  BSYNC.RECONVERGENT B0 ;  /* 0x0000000000007941 */ /* 0x000fea0003800200 */
.L_x_9951:
[----:B------:R-:W0:Y:S01]  /*a950*/  F2I.FTZ.TRUNC.NTZ R0, R0 ;  /* 0x0000000000007305 */ /* 0x000e22000021f100 */
[----:B------:R-:W-:Y:S05]  /*a960*/  BRA `(.L_x_9936) ;  /* 0x0000000400087947 */ /* 0x000fea0003800000 */
.L_x_9949:
        /* <DEDUP_REMOVED lines=21> */
.L_x_9958:
[----:B------:R-:W-:Y:S05]  /*aac0*/  BSYNC.RECONVERGENT B1 ;  /* 0x0000000000017941 */ /* 0x000fea0003800200 */
.L_x_9957:
[----:B------:R-:W-:Y:S01]  /*aad0*/  IMAD.SHL.U32 R0, R0, 0x200000, RZ ;  /* 0x0020000000007824 */ /* 0x000fe200078e00ff */
[----:B------:R-:W-:-:S04]  /*aae0*/  LEA R2, R2, 0x37800000, 0x17 ;  /* 0x3780000002027811 */ /* 0x000fc800078eb8ff */
[----:B------:R-:W-:-:S07]  /*aaf0*/  LOP3.LUT R0, R2, R0, R7, 0xfe, !PT ;  /* 0x0000000002007212 */ /* 0x000fce00078efe07 */
.L_x_9956:
[----:B------:R-:W-:Y:S05]  /*ab00*/  BSYNC.RECONVERGENT B0 ;  /* 0x0000000000007941 */ /* 0x000fea0003800200 */
.L_x_9955:
[----:B------:R-:W0:Y:S01]  /*ab10*/  F2I.FTZ.TRUNC.NTZ R0, R0 ;  /* 0x0000000000007305 */ /* 0x000e22000021f100 */
[----:B------:R-:W-:Y:S05]  /*ab20*/  BRA `(.L_x_9936) ;  /* 0x0000000000987947 */ /* 0x000fea0003800000 */
.L_x_9948:
        /* <DEDUP_REMOVED lines=14> */
.L_x_9962:
[----:B------:R-:W-:Y:S05]  /*ac10*/  BSYNC.RECONVERGENT B0 ;  /* 0x0000000000007941 */ /* 0x000fea0003800200 */
.L_x_9961:
[----:B------:R-:W0:Y:S01]  /*ac20*/  F2I.FTZ.TRUNC.NTZ R0, R0 ;  /* 0x0000000000007305 */ /* 0x000e22000021f100 */
[----:B------:R-:W-:Y:S05]  /*ac30*/  BRA `(.L_x_9936) ;  /* 0x0000000000547947 */ /* 0x000fea0003800000 */
.L_x_9935:
        /* <DEDUP_REMOVED lines=16> */
.L_x_9963:
[----:B------:R-:W-:Y:S01]  /*ad40*/  MOV R0, RZ ;  /* 0x000000ff00007202 */ /* 0x000fe20000000f00 */
[----:B------:R-:W-:Y:S06]  /*ad50*/  BRA `(.L_x_9936) ;  /* 0x00000000000c7947 */ /* 0x000fec0003800000 */
.L_x_9960:
[----:B------:R0:W5:Y:S01]  /*ad60*/  LDG.E R0, desc[UR36][R2.64] ;  /* 0x0000002402007981 */ /* 0x000162000c1e1900 */
[----:B------:R-:W-:Y:S05]  /*ad70*/  BRA `(.L_x_9936) ;  /* 0x0000000000047947 */ /* 0x000fea0003800000 */
.L_x_9959:
[----:B------:R0:W5:Y:S02]  /*ad80*/  LDG.E R0, desc[UR36][R2.64] ;  /* 0x0000002402007981 */ /* 0x000164000c1e1900 */
.L_x_9936:
[----:B------:R-:W1:Y:S01]  /*ad90*/  LDCU UR5, c[0x0][0x594] ;  /* 0x0000b280ff0577ac */ /* 0x000e620008000800 */
[----:B------:R-:W-:-:S04]  /*ada0*/  UPRMT UR4, UR41, 0x9910, URZ ;  /* 0x0000991029047896 */ /* 0x000fc800080000ff */
[----:B------:R-:W-:Y:S01]  /*adb0*/  UISETP.GT.AND UP0, UPT, UR4, 0x9, UPT ;  /* 0x000000090400788c */ /* 0x000fe2000bf04270 */
[----:B-1----:R-:W-:-:S04]  /*adc0*/  ISETP.NE.AND P0, PT, RZ, UR5, PT ;  /* 0x00000005ff007c0c */ /* 0x002fc8000bf05270 */
[----:B0----5:R-:W-:-:S04]  /*add0*/  ISETP.NE.XOR P0, PT, R0, RZ, P0 ;  /* 0x000000ff0000720c */ /* 0x021fc80000705a70 */
[----:B--234-:R-:W-:Y:S01]  /*ade0*/  SEL R2, RZ, 0x1, !P0 ;  /* 0x00000001ff027807 */ /* 0x01cfe20004000000 */
        /* <DEDUP_REMOVED lines=11> */
.L_x_9967:
[----:B------:R-:W-:Y:S01]  /*aea0*/  STG.E.U8 desc[UR36][R16.64], R2 ;  /* 0x0000000210007986 */ /* 0x000fe2000c101124 */
[----:B------:R-:W-:Y:S05]  /*aeb0*/  EXIT ;  /* 0x000000000000794d */ /* 0x000fea0003800000 */
.L_x_9966:
        /* <DEDUP_REMOVED lines=9> */
.L_x_9970:
[----:B------:R-:W-:Y:S01]  /*af50*/  STG.E desc[UR36][R16.64], R2 ;  /* 0x0000000210007986 */ /* 0x000fe2000c101924 */
[----:B------:R-:W-:Y:S05]  /*af60*/  EXIT ;  /* 0x000000000000794d */ /* 0x000fea0003800000 */
.L_x_9969:
[----:B------:R-:W-:Y:S01]  /*af70*/  STG.E.U16 desc[UR36][R16.64], R2 ;  /* 0x0000000210007986 */ /* 0x000fe2000c101524 */
[----:B------:R-:W-:Y:S05]  /*af80*/  EXIT ;  /* 0x000000000000794d */ /* 0x000fea0003800000 */
.L_x_9965:
        /* <DEDUP_REMOVED lines=9> */
.L_x_9972:
[----:B------:R-:W-:-:S04]  /*b020*/  I2FP.F32.U32 R0, R2 ;  /* 0x0000000200007245 */ /* 0x000fc80000201000 */
[----:B------:R-:W-:-:S05]  /*b030*/  F2FP.F16.F32.PACK_AB R0, RZ, R0 ;  /* 0x00000000ff00723e */ /* 0x000fca00000000ff */
[----:B------:R-:W-:Y:S01]  /*b040*/  STG.E.U16 desc[UR36][R16.64], R0 ;  /* 0x0000000010007986 */ /* 0x000fe2000c101524 */
[----:B------:R-:W-:Y:S05]  /*b050*/  EXIT ;  /* 0x000000000000794d */ /* 0x000fea0003800000 */
.L_x_9971:
        /* <DEDUP_REMOVED lines=10> */
.L_x_9974:
[----:B------:R-:W-:-:S04]  /*b100*/  I2FP.F32.U32 R2, R2 ;  /* 0x0000000200027245 */ /* 0x000fc80000201000 */
[----:B------:R-:W-:-:S04]  /*b110*/  F2FP.F16.F32.PACK_AB R3, RZ, R2 ;  /* 0x00000002ff03723e */ /* 0x000fc800000000ff */
[----:B------:R-:W-:-:S05]  /*b120*/  PRMT R3, R3, 0x5410, RZ ;  /* 0x0000541003037816 */ /* 0x000fca00000000ff */
[----:B------:R-:W-:Y:S01]  /*b130*/  STG.E desc[UR36][R16.64], R3 ;  /* 0x0000000310007986 */ /* 0x000fe2000c101924 */
[----:B------:R-:W-:Y:S05]  /*b140*/  EXIT ;  /* 0x000000000000794d */ /* 0x000fea0003800000 */
.L_x_9973:
[----:B------:R-:W0:Y:S02]  /*b150*/  I2F.F64.U32 R2, R2 ;  /* 0x0000000200027312 */ /* 0x000e240000201800 */
[----:B0-----:R-:W-:Y:S01]  /*b160*/  STG.E.64 desc[UR36][R16.64], R2 ;  /* 0x0000000210007986 */ /* 0x001fe2000c101b24 */
[----:B------:R-:W-:Y:S05]  /*b170*/  EXIT ;  /* 0x000000000000794d */ /* 0x000fea0003800000 */
.L_x_9964:
        /* <DEDUP_REMOVED lines=12> */
.L_x_9978:
        /* <DEDUP_REMOVED lines=16> */
.L_x_9981:
[----:B------:R-:W-:-:S07]  /*b340*/  PRMT R8, R0, 0x7610, R8 ;  /* 0x0000761000087816 */ /* 0x000fce0000000008 */
.L_x_9980:
[----:B------:R-:W-:Y:S05]  /*b350*/  BSYNC.RECONVERGENT B0 ;  /* 0x0000000000007941 */ /* 0x000fea0003800200 */
.L_x_9979:
[----:B------:R-:W-:Y:S01]  /*b360*/  STG.E.U8 desc[UR36][R16.64], R8 ;  /* 0x0000000810007986 */ /* 0x000fe2000c101124 */
[----:B------:R-:W-:Y:S05]  /*b370*/  EXIT ;  /* 0x000000000000794d */ /* 0x000fea0003800000 */
.L_x_9977:
        /* <DEDUP_REMOVED lines=16> */
.L_x_9984:
[----:B------:R-:W-:-:S07]  /*b480*/  PRMT R8, R0, 0x7610, R8 ;  /* 0x0000761000087816 */ /* 0x000fce0000000008 */
.L_x_9983:
[----:B------:R-:W-:Y:S05]  /*b490*/  BSYNC.RECONVERGENT B0 ;  /* 0x0000000000007941 */ /* 0x000fea0003800200 */
.L_x_9982:
[----:B------:R-:W-:Y:S01]  /*b4a0*/  STG.E.U8 desc[UR36][R16.64], R8 ;  /* 0x0000000810007986 */ /* 0x000fe2000c101124 */
[----:B------:R-:W-:Y:S05]  /*b4b0*/  EXIT ;  /* 0x000000000000794d */ /* 0x000fea0003800000 */
.L_x_9976:
        /* <DEDUP_REMOVED lines=21> */
.L_x_9986:
[----:B------:R-:W-:-:S05]  /*b610*/  IMAD.MOV.U32 R3, RZ, RZ, RZ ;  /* 0x000000ffff037224 */ /* 0x000fca00078e00ff */
[----:B------:R-:W-:Y:S01]  /*b620*/  STG.E.64 desc[UR36][R16.64], R2 ;  /* 0x0000000210007986 */ /* 0x000fe2000c101b24 */
[----:B------:R-:W-:Y:S05]  /*b630*/  EXIT ;  /* 0x000000000000794d */ /* 0x000fea0003800000 */
.L_x_9985:
[----:B------:R-:W-:Y:S01]  /*b640*/  STG.E desc[UR36][R16.64], R2 ;  /* 0x0000000210007986 */ /* 0x000fe2000c101924 */
[----:B------:R-:W-:Y:S05]  /*b650*/  EXIT ;  /* 0x000000000000794d */ /* 0x000fea0003800000 */
.L_x_9975:
        /* <DEDUP_REMOVED lines=8> */
.L_x_9988:
[----:B------:R-:W-:Y:S01]  /*b6e0*/  CS2R R6, SRZ ;  /* 0x0000000000067805 */ /* 0x000fe2000001ff00 */
[----:B------:R-:W0:Y:S04]  /*b6f0*/  I2F.F64.U32 R4, R2 ;  /* 0x0000000200047312 */ /* 0x000e280000201800 */
[----:B0-----:R-:W-:Y:S01]  /*b700*/  STG.E.128 desc[UR36][R16.64], R4 ;  /* 0x0000000410007986 */ /* 0x001fe2000c101d24 */
[----:B------:R-:W-:Y:S05]  /*b710*/  EXIT ;  /* 0x000000000000794d */ /* 0x000fea0003800000 */
.L_x_9987:
[----:B------:R-:W-:-:S09]  /*b720*/  UISETP.NE.AND UP0, UPT, UR4, 0xf, UPT ;  /* 0x0000000f0400788c */ /* 0x000fd2000bf05270 */
[----:B------:R-:W-:Y:S05]  /*b730*/  BRA.U !UP0, `(.L_x_9989) ;  /* 0x0000000108d47547 */ /* 0x000fea000b800000 */
[----:B------:R-:W-:-:S09]  /*b740*/  UISETP.NE.AND UP0, UPT, UR4, 0x17, UPT ;  /* 0x000000170400788c */ /* 0x000fd2000bf05270 */
[----:B------:R-:W-:Y:S05]  /*b750*/  BRA.U !UP0, `(.L_x_9990) ;  /* 0x0000000108847547 */ /* 0x000fea000b800000 */
[----:B------:R-:W-:-:S09]  /*b760*/  UISETP.NE.AND UP0, UPT, UR4, 0x18, UPT ;  /* 0x000000180400788c */ /* 0x000fd2000bf05270 */
[----:B------:R-:W-:Y:S05]  /*b770*/  BRA.U !UP0, `(.L_x_9991) ;  /* 0x0000000108447547 */ /* 0x000fea000b800000 */
.L_x_9968:
        /* <DEDUP_REMOVED lines=16> */
.L_x_9992:
[----:B------:R-:W-:Y:S05]  /*b880*/  EXIT ;  /* 0x000000000000794d */ /* 0x000fea0003800000 */
.L_x_9991:
        /* <DEDUP_REMOVED lines=11> */
.L_x_9994:
[----:B------:R-:W-:Y:S05]  /*b940*/  BSYNC.RECONVERGENT B0 ;  /* 0x0000000000007941 */ /* 0x000fea0003800200 */
.L_x_9993:
[----:B------:R-:W-:Y:S01]  /*b950*/  STG.E.U8 desc[UR36][R16.64], R3 ;  /* 0x0000000310007986 */ /* 0x000fe2000c101124 */
[----:B------:R-:W-:Y:S05]  /*b960*/  EXIT ;  /* 0x000000000000794d */ /* 0x000fea0003800000 */
.L_x_9990:
        /* <DEDUP_REMOVED lines=13> */
.L_x_9995:
[----:B------:R-:W-:Y:S01]  /*ba40*/  HFMA2 R3, -RZ, RZ, 0, 7.569789886474609375e-06 ;  /* 0x0000007fff037431 */ /* 0x000fe200000001ff */
[----:B------:R-:W-:-:S04]  /*ba50*/  ISETP.GT.U32.AND P0, PT, R5, 0x7f800000, PT ;  /* 0x7f8000000500780c */ /* 0x000fc80003f04070 */
[----:B------:R-:W-:-:S05]  /*ba60*/  SEL R3, R3, 0x7c, P0 ;  /* 0x0000007c03037807 */ /* 0x000fca0000000000 */
[----:B------:R-:W-:Y:S01]  /*ba70*/  STG.E.U8 desc[UR36][R16.64], R3 ;  /* 0x0000000310007986 */ /* 0x000fe2000c101124 */
[----:B------:R-:W-:Y:S05]  /*ba80*/  EXIT ;  /* 0x000000000000794d */ /* 0x000fea0003800000 */
.L_x_9989:
[----:B------:R-:W-:-:S04]  /*ba90*/  I2FP.F32.U32 R0, R2 ;  /* 0x0000000200007245 */ /* 0x000fc80000201000 */
[----:B------:R-:W-:-:S05]  /*baa0*/  F2FP.BF16.F32.PACK_AB R0, RZ, R0 ;  /* 0x00000000ff00723e */ /* 0x000fca00000010ff */
[----:B------:R-:W-:Y:S01]  /*bab0*/  STG.E.U16 desc[UR36][R16.64], R0 ;  /* 0x0000000010007986 */ /* 0x000fe2000c101524 */
[----:B------:R-:W-:Y:S05]  /*bac0*/  EXIT ;  /* 0x000000000000794d */ /* 0x000fea0003800000 */
.L_x_9996:
        /* <DEDUP_REMOVED lines=11> */
.L_x_42786:


//--------------------- .text._ZN2at6native27unrolled_elementwise_kernelINS0_13AUnaryFunctorIiibZZZNS0_23logical_xor_kernel_cudaERNS_14TensorIteratorEENKUlvE0_clEvENKUlvE1_clEvEUliiE_EESt5arrayIPcLm2EELi4E23TrivialOffsetCalculatorILi1EjESD_NS0_6memory12LoadWithCastILi1EEENSE_13StoreWithCastILi1EEEEEviT_T0_T2_T3_T4_T5_ --------------------------
	.section	.text._ZN2at6native27unrolled_elementwise_kernelINS0_13AUnaryFunctorIiibZZZNS0_23logical_xor_kernel_cudaERNS_14TensorIteratorEENKUlvE0_clEvENKUlvE1_clEvEUliiE_EESt5arrayIPcLm2EELi4E23TrivialOffsetCalculatorILi1EjESD_NS0_6memory12LoadWithCastILi1EEENSE_13StoreWithCastILi1EEEEEviT_T0_T2_T3_T4_T5_,"ax",@progbits
	.align	128
        .global         _ZN2at6native27unrolled_elementwise_kernelINS0_13AUnaryFunctorIiibZZZNS0_23logical_xor_kernel_cudaERNS_14TensorIteratorEENKUlvE0_clEvENKUlvE1_clEvEUliiE_EESt5arrayIPcLm2EELi4E23TrivialOffsetCalculatorILi1EjESD_NS0_6memory12LoadWithCastILi1EEENSE_13StoreWithCastILi1EEEEEviT_T0_T2_T3_T4_T5_
        .type           _ZN2at6native27unrolled_elementwise_kernelINS0_13AUnaryFunctorIiibZZZNS0_23logical_xor_kernel_cudaERNS_14TensorIteratorEENKUlvE0_clEvENKUlvE1_clEvEUliiE_EESt5arrayIPcLm2EELi4E23TrivialOffsetCalculatorILi1EjESD_NS0_6memory12LoadWithCastILi1EEENSE_13StoreWithCastILi1EEEEEviT_T0_T2_T3_T4_T5_,@function
        .size           _ZN2at6native27unrolled_elementwise_kernelINS0_13AUnaryFunctorIiibZZZNS0_23logical_xor_kernel_cudaERNS_14TensorIteratorEENKUlvE0_clEvENKUlvE1_clEvEUliiE_EESt5arrayIPcLm2EELi4E23TrivialOffsetCalculatorILi1EjESD_NS0_6memory12LoadWithCastILi1EEENSE_13StoreWithCastILi1EEEEEviT_T0_T2_T3_T4_T5_,(.L_x_42787 - _ZN2at6native27unrolled_elementwise_kernelINS0_13AUnaryFunctorIiibZZZNS0_23logical_xor_kernel_cudaERNS_14TensorIteratorEENKUlvE0_clEvENKUlvE1_clEvEUliiE_EESt5arrayIPcLm2EELi4E23TrivialOffsetCalculatorILi1EjESD_NS0_6memory12LoadWithCastILi1EEENSE_13StoreWithCastILi1EEEEEviT_T0_T2_T3_T4_T5_)
        .other          _ZN2at6native27unrolled_elementwise_kernelINS0_13AUnaryFunctorIiibZZZNS0_23logical_xor_kernel_cudaERNS_14TensorIteratorEENKUlvE0_clEvENKUlvE1_clEvEUliiE_EESt5arrayIPcLm2EELi4E23TrivialOffsetCalculatorILi1EjESD_NS0_6memory12LoadWithCastILi1EEENSE_13StoreWithCastILi1EEEEEviT_T0_T2_T3_T4_T5_,@"STO_CUDA_ENTRY STV_DEFAULT"
_ZN2at6native27unrolled_elementwise_kernelINS0_13AUnaryFunctorIiibZZZNS0_23logical_xor_kernel_cudaERNS_14TensorIteratorEENKUlvE0_clEvENKUlvE1_clEvEUliiE_EESt5arrayIPcLm2EELi4E23TrivialOffsetCalculatorILi1EjESD_NS0_6memory12LoadWithCastILi1EEENSE_13StoreWithCastILi1EEEEEviT_T0_T2_T3_T4_T5_:
.text._ZN2at6native27unrolled_elementwise_kernelINS0_13AUnaryFunctorIiibZZZNS0_23logical_xor_kernel_cudaERNS_14TensorIteratorEENKUlvE0_clEvENKUlvE1_clEvEUliiE_EESt5arrayIPcLm2EELi4E23TrivialOffsetCalculatorILi1EjESD_NS0_6memory12LoadWithCastILi1EEENSE_13StoreWithCastILi1EEEEEviT_T0_T2_T3_T4_T5_:
        /* <DEDUP_REMOVED lines=32> */
.L_x_10002:
[----:B------:R3:W5:Y:S01]  /*0200*/  LDG.E.U8 R0, desc[UR36][R4.64] ;  /* 0x0000002404007981 */ /* 0x000762000c1e1100 */
[----:B------:R-:W-:Y:S05]  /*0210*/  BRA `(.L_x_10004) ;  /* 0x0000000c00307947 */ /* 0x000fea0003800000 */
.L_x_10001:
        /* <DEDUP_REMOVED lines=8> */
.L_x_10006:
[----:B------:R1:W5:Y:S01]  /*02a0*/  LDG.E R0, desc[UR36][R4.64] ;  /* 0x0000002404007981 */ /* 0x000362000c1e1900 */
[----:B------:R-:W-:Y:S05]  /*02b0*/  BRA `(.L_x_10004) ;  /* 0x0000000c00087947 */ /* 0x000fea0003800000 */
.L_x_10005:
[----:B------:R2:W5:Y:S01]  /*02c0*/  LDG.E.S16 R0, desc[UR36][R4.64] ;  /* 0x0000002404007981 */ /* 0x000562000c1e1700 */
[----:B------:R-:W-:Y:S05]  /*02d0*/  BRA `(.L_x_10004) ;  /* 0x0000000c00007947 */ /* 0x000fea0003800000 */
.L_x_10000:
        /* <DEDUP_REMOVED lines=9> */
.L_x_10008:
[----:B------:R-:W2:Y:S02]  /*0370*/  LDG.E.U16 R4, desc[UR36][R4.64] ;  /* 0x0000002404047981 */ /* 0x000ea4000c1e1500 */
[----:B--2---:R-:W-:-:S06]  /*0380*/  HADD2.F32 R0, -RZ, R4.H0_H0 ;  /* 0x20000004ff007230 */ /* 0x004fcc0000004100 */
[----:B------:R-:W0:Y:S01]  /*0390*/  F2I.FTZ.TRUNC.NTZ R0, R0 ;  /* 0x0000000000007305 */ /* 0x000e22000021f100 */
[----:B------:R-:W-:Y:S05]  /*03a0*/  BRA `(.L_x_10004) ;  /* 0x0000000800cc7947 */ /* 0x000fea0003800000 */
.L_x_10007:
        /* <DEDUP_REMOVED lines=9> */
.L_x_10010:
[----:B------:R-:W2:Y:S02]  /*0440*/  LDG.E.U16 R4, desc[UR36][R4.64] ;  /* 0x0000002404047981 */ /* 0x000ea4000c1e1500 */
[----:B--2---:R-:W-:-:S06]  /*0450*/  HADD2.F32 R0, -RZ, R4.H0_H0 ;  /* 0x20000004ff007230 */ /* 0x004fcc0000004100 */
[----:B------:R-:W0:Y:S01]  /*0460*/  F2I.FTZ.TRUNC.NTZ R0, R0 ;  /* 0x0000000000007305 */ /* 0x000e22000021f100 */
[----:B------:R-:W-:Y:S05]  /*0470*/  BRA `(.L_x_10004) ;  /* 0x0000000800987947 */ /* 0x000fea0003800000 */
.L_x_10009:
[----:B------:R-:W2:Y:S02]  /*0480*/  LDG.E.64 R4, desc[UR36][R4.64] ;  /* 0x0000002404047981 */ /* 0x000ea4000c1e1b00 */
[----:B--2---:R0:W1:Y:S02]  /*0490*/  F2I.F64.TRUNC R0, R4 ;  /* 0x0000000400007311 */ /* 0x004064000030d100 */
[----:B01----:R-:W-:Y:S05]  /*04a0*/  BRA `(.L_x_10004) ;  /* 0x00000008008c7947 */ /* 0x003fea0003800000 */
.L_x_9999:
        /* <DEDUP_REMOVED lines=12> */
.L_x_10013:
[----:B------:R-:W2:Y:S02]  /*0570*/  LDG.E.64 R4, desc[UR36][R4.64] ;  /* 0x0000002404047981 */ /* 0x000ea4000c1e1b00 */
[----:B--2---:R0:W1:Y:S02]  /*0580*/  F2I.F64.TRUNC R0, R4 ;  /* 0x0000000400007311 */ /* 0x004064000030d100 */
[----:B01----:R-:W-:Y:S05]  /*0590*/  BRA `(.L_x_10004) ;  /* 0x0000000800507947 */ /* 0x003fea0003800000 */
.L_x_10012:
        /* <DEDUP_REMOVED lines=26> */
.L_x_10015:
        /* <DEDUP_REMOVED lines=12> */
[----:B------:R-:W0:Y:S01]  /*0800*/  F2I.FTZ.TRUNC.NTZ R0, R0 ;  /* 0x0000000000007305 */ /* 0x000e22000021f100 */
[----:B------:R-:W-:Y:S05]  /*0810*/  BRA `(.L_x_10004) ;  /* 0x0000000400b07947 */ /* 0x000fea0003800000 */
.L_x_10014:
[----:B------:R-:W2:Y:S02]  /*0820*/  LDG.E.U16 R0, desc[UR36][R4.64] ;  /* 0x0000002404007981 */ /* 0x000ea4000c1e1500 */
[----:B--2---:R-:W-:-:S06]  /*0830*/  IMAD.U32 R0, R0, 0x10000, RZ ;  /* 0x0001000000007824 */ /* 0x004fcc00078e00ff */
[----:B------:R-:W0:Y:S01]  /*0840*/  F2I.FTZ.TRUNC.NTZ R0, R0 ;  /* 0x0000000000007305 */ /* 0x000e22000021f100 */
[----:B------:R-:W-:Y:S05]  /*0850*/  BRA `(.L_x_10004) ;  /* 0x0000000400a07947 */ /* 0x000fea0003800000 */
.L_x_10011:
        /* <DEDUP_REMOVED lines=10> */
.L_x_10018:
        /* <DEDUP_REMOVED lines=21> */
.L_x_10022:
[----:B------:R-:W-:Y:S05]  /*0a50*/  BSYNC.RECONVERGENT B1 ;  /* 0x0000000000017941 */ /* 0x000fea0003800200 */
.L_x_10021:
[----:B------:R-:W-:Y:S01]  /*0a60*/  IMAD.SHL.U32 R0, R0, 0x100000, RZ ;  /* 0x0010000000007824 */ /* 0x000fe200078e00ff */
[----:B------:R-:W-:-:S04]  /*0a70*/  LEA R3, R3, 0x3b800000, 0x17 ;  /* 0x3b80000003037811 */ /* 0x000fc800078eb8ff */
[----:B------:R-:W-:-:S07]  /*0a80*/  LOP3.LUT R0, R3, R0, R7, 0xfe, !PT ;  /* 0x0000000003007212 */ /* 0x000fce00078efe07 */
.L_x_10020:
[----:B------:R-:W-:Y:S05]  /*0a90*/  BSYNC.RECONVERGENT B0 ;  /* 0x0000000000007941 */ /* 0x000fea0003800200 */
.L_x_10019:
[----:B------:R-:W0:Y:S01]  /*0aa0*/  F2I.FTZ.TRUNC.NTZ R0, R0 ;  /* 0x0000000000007305 */ /* 0x000e22000021f100 */
[----:B------:R-:W-:Y:S05]  /*0ab0*/  BRA `(.L_x_10004) ;  /* 0x0000000400087947 */ /* 0x000fea0003800000 */
.L_x_10017:
        /* <DEDUP_REMOVED lines=21> */
.L_x_10026:
[----:B------:R-:W-:Y:S05]  /*0c10*/  BSYNC.RECONVERGENT B1 ;  /* 0x0000000000017941 */ /* 0x000fea0003800200 */
.L_x_10025:
[----:B------:R-:W-:Y:S01]  /*0c20*/  IMAD.SHL.U32 R0, R0, 0x200000, RZ ;  /* 0x0020000000007824 */ /* 0x000fe200078e00ff */
[----:B------:R-:W-:-:S04]  /*0c30*/  LEA R3, R3, 0x37800000, 0x17 ;  /* 0x3780000003037811 */ /* 0x000fc800078eb8ff */
[----:B------:R-:W-:-:S07]  /*0c40*/  LOP3.LUT R0, R3, R0, R7, 0xfe, !PT ;  /* 0x0000000003007212 */ /* 0x000fce00078efe07 */
.L_x_10024:
[----:B------:R-:W-:Y:S05]  /*0c50*/  BSYNC.RECONVERGENT B0 ;  /* 0x0000000000007941 */ /* 0x000fea0003800200 */
.L_x_10023:
[----:B------:R-:W0:Y:S01]  /*0c60*/  F2I.FTZ.TRUNC.NTZ R0, R0 ;  /* 0x0000000000007305 */ /* 0x000e22000021f100 */
[----:B------:R-:W-:Y:S05]  /*0c70*/  BRA `(.L_x_10004) ;  /* 0x0000000000987947 */ /* 0x000fea0003800000 */
.L_x_10016:
[----:B------:R-:W-:-:S09]  /*0c80*/  UISETP.NE.AND UP0, UPT, UR4, 0x1c, UPT ;  /* 0x0000001c0400788c */ /* 0x000fd2000bf05270 */
[----:B------:R-:W-:Y:S05]  /*0c90*/  BRA.U !UP0, `(.L_x_10027) ;  /* 0x00000001088c7547 */ /* 0x000fea000b800000 */
[----:B------:R-:W-:-:S09]  /*0ca0*/  UISETP.NE.AND UP0, UPT, UR4, 0x1d, UPT ;  /* 0x0000001d0400788c */ /* 0x000fd2000bf05270 */
[----:B------:R-:W-:Y:S05]  /*0cb0*/  BRA.U !UP0, `(.L_x_10028) ;  /* 0x00000001087c7547 */ /* 0x000fea000b800000 */
[----:B------:R-:W-:-:S09]  /*0cc0*/  UISETP.NE.AND UP0, UPT, UR4, 0x2c, UPT ;  /* 0x0000002c0400788c */ /* 0x000fd2000bf05270 */
[----:B------:R-:W-:Y:S05]  /*0cd0*/  BRA.U !UP0, `(.L_x_10029) ;  /* 0x0000000108487547 */ /* 0x000fea000b800000 */
.L_x_10003:
        /* <DEDUP_REMOVED lines=16> */
.L_x_10030:
[----:B------:R-:W-:Y:S01]  /*0de0*/  IMAD.MOV.U32 R0, RZ, RZ, RZ ;  /* 0x000000ffff007224 */ /* 0x000fe200078e00ff */
[----:B------:R-:W-:Y:S06]  /*0df0*/  BRA `(.L_x_10004) ;  /* 0x0000000000387947 */ /* 0x000fec0003800000 */
.L_x_10029:
        /* <DEDUP_REMOVED lines=8> */
.L_x_10032:
[----:B------:R-:W-:Y:S05]  /*0e80*/  BSYNC.RECONVERGENT B0 ;  /* 0x0000000000007941 */ /* 0x000fea0003800200 */
.L_x_10031:
[----:B------:R-:W0:Y:S01]  /*0e90*/  F2I.FTZ.TRUNC.NTZ R0, R0 ;  /* 0x0000000000007305 */ /* 0x000e22000021f100 */
[----:B------:R-:W-:Y:S05]  /*0ea0*/  BRA `(.L_x_10004) ;  /* 0x00000000000c7947 */ /* 0x000fea0003800000 */
.L_x_10028:
[----:B------:R0:W5:Y:S01]  /*0eb0*/  LDG.E R0, desc[UR36][R4.64] ;  /* 0x0000002404007981 */ /* 0x000162000c1e1900 */
[----:B------:R-:W-:Y:S05]  /*0ec0*/  BRA `(.L_x_10004) ;  /* 0x0000000000047947 */ /* 0x000fea0003800000 */
.L_x_10027:
[----:B------:R0:W5:Y:S02]  /*0ed0*/  LDG.E R0, desc[UR36][R4.64] ;  /* 0x0000002404007981 */ /* 0x000164000c1e1900 */
.L_x_10004:
[----:B0----5:R-:W-:Y:S01]  /*0ee0*/  ISETP.NE.AND P0, PT, R0, RZ, PT ;  /* 0x000000ff0000720c */ /* 0x021fe20003f05270 */
[----:B------:R-:W-:-:S03]  /*0ef0*/  VIADD R19, R17, 0x80 ;  /* 0x0000008011137836 */ /* 0x000fc60000000000 */
[----:B------:R-:W-:-:S09]  /*0f00*/  P2R R18, PR, RZ, 0x1 ;  /* 0x00000001ff127803 */ /* 0x000fd20000000000 */
.L_x_9998:
[----:B------:R-:W-:Y:S05]  /*0f10*/  BSYNC.RECONVERGENT B6 ;  /* 0x0000000000067941 */ /* 0x000fea0003800200 */
.L_x_9997:
[----:B------:R-:W-:Y:S01]  /*0f20*/  ISETP.GE.AND P0, PT, R19, R16, PT ;  /* 0x000000101300720c */ /* 0x000fe20003f06270 */
[----:B------:R-:W-:Y:S01]  /*0f30*/  BSSY.RECONVERGENT B6, `(.L_x_10033) ;  /* 0x00000e8000067945 */ /* 0x000fe20003800200 */
[----:B------:R-:W-:-:S04]  /*0f40*/  PLOP3.LUT P1, PT, PT, PT, PT, 0x8, 0x80 ;  /* 0x000000000080781c */ /* 0x000fc80003f2e170 */
[----:B------:R-:W-:-:S07]  /*0f50*/  P2R R22, PR, RZ, 0x2 ;  /* 0x00000002ff167803 */ /* 0x000fce0000000000 */
[----:B------:R-:W-:Y:S05]  /*0f60*/  @P0 BRA `(.L_x_10034) ;  /* 0x0000000c00900947 */ /* 0x000fea0003800000 */
[----:B-1234-:R-:W0:Y:S01]  /*0f70*/  LDC.64 R4, c[0x0][0x398] ;  /* 0x0000e600ff047b82 */ /* 0x01ee220000000a00 */
        /* <DEDUP_REMOVED lines=18> */
.L_x_10038:
[----:B------:R0:W5:Y:S01]  /*10a0*/  LDG.E.U8 R0, desc[UR36][R4.64] ;  /* 0x0000002404007981 */ /* 0x000162000c1e1100 */
[----:B------:R-:W-:Y:S05]  /*10b0*/  BRA `(.L_x_10040) ;  /* 0x0000000c00307947 */ /* 0x000fea0003800000 */
.L_x_10037:
        /* <DEDUP_REMOVED lines=8> */
.L_x_10042:
[----:B------:R0:W5:Y:S01]  /*1140*/  LDG.E R0, desc[UR36][R4.64] ;  /* 0x0000002404007981 */ /* 0x000162000c1e1900 */
[----:B------:R-:W-:Y:S05]  /*1150*/  BRA `(.L_x_10040) ;  /* 0x0000000c00087947 */ /* 0x000fea0003800000 */
.L_x_10041:
[----:B------:R0:W5:Y:S01]  /*1160*/  LDG.E.S16 R0, desc[UR36][R4.64] ;  /* 0x0000002404007981 */ /* 0x000162000c1e1700 */
[----:B------:R-:W-:Y:S05]  /*1170*/  BRA `(.L_x_10040) ;  /* 0x0000000c00007947 */ /* 0x000fea0003800000 */
.L_x_10036:
        /* <DEDUP_REMOVED lines=9> */
.L_x_10044:
[----:B------:R-:W2:Y:S02]  /*1210*/  LDG.E.U16 R4, desc[UR36][R4.64] ;  /* 0x0000002404047981 */ /* 0x000ea4000c1e1500 */
[----:B--2---:R-:W-:-:S06]  /*1220*/  HADD2.F32 R0, -RZ, R4.H0_H0 ;  /* 0x20000004ff007230 */ /* 0x004fcc0000004100 */
[----:B------:R-:W0:Y:S01]  /*1230*/  F2I.FTZ.TRUNC.NTZ R0, R0 ;  /* 0x0000000000007305 */ /* 0x000e22000021f100 */
[----:B------:R-:W-:Y:S05]  /*1240*/  BRA `(.L_x_10040) ;  /* 0x0000000800cc7947 */ /* 0x000fea0003800000 */
.L_x_10043:
        /* <DEDUP_REMOVED lines=9> */
.L_x_10046:
[----:B------:R-:W2:Y:S02]  /*12e0*/  LDG.E.U16 R4, desc[UR36][R4.64] ;  /* 0x0000002404047981 */ /* 0x000ea4000c1e1500 */
[----:B--2---:R-:W-:-:S06]  /*12f0*/  HADD2.F32 R0, -RZ, R4.H0_H0 ;  /* 0x20000004ff007230 */ /* 0x004fcc0000004100 */
[----:B------:R-:W0:Y:S01]  /*1300*/  F2I.FTZ.TRUNC.NTZ R0, R0 ;  /* 0x0000000000007305 */ /* 0x000e22000021f100 */
[----:B------:R-:W-:Y:S05]  /*1310*/  BRA `(.L_x_10040) ;  /* 0x0000000800987947 */ /* 0x000fea0003800000 */
.L_x_10045:
[----:B------:R-:W2:Y:S02]  /*1320*/  LDG.E.64 R4, desc[UR36][R4.64] ;  /* 0x0000002404047981 */ /* 0x000ea4000c1e1b00 */
[----:B--2---:R0:W1:Y:S02]  /*1330*/  F2I.F64.TRUNC R0, R4 ;  /* 0x0000000400007311 */ /* 0x004064000030d100 */
[----:B01----:R-:W-:Y:S05]  /*1340*/  BRA `(.L_x_10040) ;  /* 0x00000008008c7947 */ /* 0x003fea0003800000 */
.L_x_10035:
        /* <DEDUP_REMOVED lines=12> */
.L_x_10049:
[----:B------:R-:W2:Y:S02]  /*1410*/  LDG.E.64 R4, desc[UR36][R4.64] ;  /* 0x0000002404047981 */ /* 0x000ea4000c1e1b00 */
[----:B--2---:R3:W4:Y:S02]  /*1420*/  F2I.F64.TRUNC R0, R4 ;  /* 0x0000000400007311 */ /* 0x004724000030d100 */
[----:B---34-:R-:W-:Y:S05]  /*1430*/  BRA `(.L_x_10040) ;  /* 0x0000000800507947 */ /* 0x018fea0003800000 */
.L_x_10048:
        /* <DEDUP_REMOVED lines=26> */
.L_x_10051:
        /* <DEDUP_REMOVED lines=12> */
[----:B------:R-:W1:Y:S01]  /*16a0*/  F2I.FTZ.TRUNC.NTZ R0, R0 ;  /* 0x0000000000007305 */ /* 0x000e62000021f100 */
[----:B------:R-:W-:Y:S05]  /*16b0*/  BRA `(.L_x_10040) ;  /* 0x0000000400b07947 */ /* 0x000fea0003800000 */
.L_x_10050:
[----:B------:R-:W2:Y:S02]  /*16c0*/  LDG.E.U16 R0, desc[UR36][R4.64] ;  /* 0x0000002404007981 */ /* 0x000ea4000c1e1500 */
[----:B--2---:R-:W-:-:S06]  /*16d0*/  IMAD.U32 R0, R0, 0x10000, RZ ;  /* 0x0001000000007824 */ /* 0x004fcc00078e00ff */
[----:B------:R-:W2:Y:S01]  /*16e0*/  F2I.FTZ.TRUNC.NTZ R0, R0 ;  /* 0x0000000000007305 */ /* 0x000ea2000021f100 */
[----:B------:R-:W-:Y:S05]  /*16f0*/  BRA `(.L_x_10040) ;  /* 0x0000000400a07947 */ /* 0x000fea0003800000 */
.L_x_10047:
        /* <DEDUP_REMOVED lines=10> */
.L_x_10054:
        /* <DEDUP_REMOVED lines=21> */
.L_x_10058:
[----:B------:R-:W-:Y:S05]  /*18f0*/  BSYNC.RECONVERGENT B1 ;  /* 0x0000000000017941 */ /* 0x000fea0003800200 */
.L_x_10057:
[----:B------:R-:W-:Y:S01]  /*1900*/  IMAD.SHL.U32 R0, R0, 0x100000, RZ ;  /* 0x0010000000007824 */ /* 0x000fe200078e00ff */
[----:B------:R-:W-:-:S04]  /*1910*/  LEA R3, R3, 0x3b800000, 0x17 ;  /* 0x3b80000003037811 */ /* 0x000fc800078eb8ff */
[----:B------:R-:W-:-:S07]  /*1920*/  LOP3.LUT R0, R3, R0, R7, 0xfe, !PT ;  /* 0x0000000003007212 */ /* 0x000fce00078efe07 */
.L_x_10056:
[----:B------:R-:W-:Y:S05]  /*1930*/  BSYNC.RECONVERGENT B0 ;  /* 0x0000000000007941 */ /* 0x000fea0003800200 */
.L_x_10055:
[----:B------:R-:W0:Y:S01]  /*1940*/  F2I.FTZ.TRUNC.NTZ R0, R0 ;  /* 0x0000000000007305 */ /* 0x000e22000021f100 */
[----:B------:R-:W-:Y:S05]  /*1950*/  BRA `(.L_x_10040) ;  /* 0x0000000400087947 */ /* 0x000fea0003800000 */
.L_x_10053:
        /* <DEDUP_REMOVED lines=21> */
.L_x_10062:
[----:B------:R-:W-:Y:S05]  /*1ab0*/  BSYNC.RECONVERGENT B1 ;  /* 0x0000000000017941 */ /* 0x000fea0003800200 */
.L_x_10061:
[----:B------:R-:W-:Y:S01]  /*1ac0*/  IMAD.SHL.U32 R0, R0, 0x200000, RZ ;  /* 0x0020000000007824 */ /* 0x000fe200078e00ff */
[----:B------:R-:W-:-:S04]  /*1ad0*/  LEA R3, R3, 0x37800000, 0x17 ;  /* 0x3780000003037811 */ /* 0x000fc800078eb8ff */
[----:B------:R-:W-:-:S07]  /*1ae0*/  LOP3.LUT R0, R3, R0, R7, 0xfe, !PT ;  /* 0x0000000003007212 */ /* 0x000fce00078efe07 */
.L_x_10060:
[----:B------:R-:W-:Y:S05]  /*1af0*/  BSYNC.RECONVERGENT B0 ;  /* 0x0000000000007941 */ /* 0x000fea0003800200 */
.L_x_10059:
[----:B------:R-:W0:Y:S01]  /*1b00*/  F2I.FTZ.TRUNC.NTZ R0, R0 ;  /* 0x0000000000007305 */ /* 0x000e22000021f100 */
[----:B------:R-:W-:Y:S05]  /*1b10*/  BRA `(.L_x_10040) ;  /* 0x0000000000987947 */ /* 0x000fea0003800000 */
.L_x_10052:
        /* <DEDUP_REMOVED lines=14> */
.L_x_10066:
[----:B------:R-:W-:Y:S05]  /*1c00*/  BSYNC.RECONVERGENT B0 ;  /* 0x0000000000007941 */ /* 0x000fea0003800200 */
.L_x_10065:
[----:B------:R-:W0:Y:S01]  /*1c10*/  F2I.FTZ.TRUNC.NTZ R0, R0 ;  /* 0x0000000000007305 */ /* 0x000e22000021f100 */
[----:B------:R-:W-:Y:S05]  /*1c20*/  BRA `(.L_x_10040) ;  /* 0x0000000000547947 */ /* 0x000fea0003800000 */
.L_x_10039:
        /* <DEDUP_REMOVED lines=16> */
.L_x_10067:
[----:B------:R-:W-:Y:S01]  /*1d30*/  IMAD.MOV.U32 R0, RZ, RZ, RZ ;  /* 0x000000ffff007224 */ /* 0x000fe200078e00ff */
[----:B------:R-:W-:Y:S06]  /*1d40*/  BRA `(.L_x_10040) ;  /* 0x00000000000c7947 */ /* 0x000fec0003800000 */
.L_x_10064:
[----:B------:R4:W5:Y:S01]  /*1d50*/  LDG.E R0, desc[UR36][R4.64] ;  /* 0x0000002404007981 */ /* 0x000962000c1e1900 */
[----:B------:R-:W-:Y:S05]  /*1d60*/  BRA `(.L_x_10040) ;  /* 0x0000000000047947 */ /* 0x000fea0003800000 */
.L_x_10063:
[----:B------:R3:W5:Y:S02]  /*1d70*/  LDG.E R0, desc[UR36][R4.64] ;  /* 0x0000002404007981 */ /* 0x000764000c1e1900 */
.L_x_10040:
[----:B012--5:R-:W-:Y:S01]  /*1d80*/  ISETP.NE.AND P0, PT, R0, RZ, PT ;  /* 0x000000ff0000720c */ /* 0x027fe20003f05270 */
[----:B------:R-:W-:-:S03]  /*1d90*/  VIADD R19, R19, 0x80 ;  /* 0x0000008013137836 */ /* 0x000fc60000000000 */
[----:B------:R-:W-:-:S09]  /*1da0*/  P2R R22, PR, RZ, 0x1 ;  /* 0x00000001ff167803 */ /* 0x000fd20000000000 */
.L_x_10034:
[----:B------:R-:W-:Y:S05]  /*1db0*/  BSYNC.RECONVERGENT B6 ;  /* 0x0000000000067941 */ /* 0x000fea0003800200 */
.L_x_10033:
        /* <DEDUP_REMOVED lines=24> */
.L_x_10073:
[----:B------:R0:W5:Y:S01]  /*1f40*/  LDG.E.U8 R0, desc[UR36][R4.64] ;  /* 0x0000002404007981 */ /* 0x000162000c1e1100 */
[----:B------:R-:W-:Y:S05]  /*1f50*/  BRA `(.L_x_10075) ;  /* 0x0000000c00307947 */ /* 0x000fea0003800000 */
.L_x_10072:
        /* <DEDUP_REMOVED lines=8> */
.L_x_10077:
[----:B------:R0:W5:Y:S01]  /*1fe0*/  LDG.E R0, desc[UR36][R4.64] ;  /* 0x0000002404007981 */ /* 0x000162000c1e1900 */
[----:B------:R-:W-:Y:S05]  /*1ff0*/  BRA `(.L_x_10075) ;  /* 0x0000000c00087947 */ /* 0x000fea0003800000 */
.L_x_10076:
[----:B------:R0:W5:Y:S01]  /*2000*/  LDG.E.S16 R0, desc[UR36][R4.64] ;  /* 0x0000002404007981 */ /* 0x000162000c1e1700 */
[----:B------:R-:W-:Y:S05]  /*2010*/  BRA `(.L_x_10075) ;  /* 0x0000000c00007947 */ /* 0x000fea0003800000 */
.L_x_10071:
        /* <DEDUP_REMOVED lines=9> */
.L_x_10079:
[----:B------:R-:W2:Y:S02]  /*20b0*/  LDG.E.U16 R4, desc[UR36][R4.64] ;  /* 0x0000002404047981 */ /* 0x000ea4000c1e1500 */
[----:B--2---:R-:W-:-:S06]  /*20c0*/  HADD2.F32 R0, -RZ, R4.H0_H0 ;  /* 0x20000004ff007230 */ /* 0x004fcc0000004100 */
[----:B------:R-:W0:Y:S01]  /*20d0*/  F2I.FTZ.TRUNC.NTZ R0, R0 ;  /* 0x0000000000007305 */ /* 0x000e22000021f100 */
[----:B------:R-:W-:Y:S05]  /*20e0*/  BRA `(.L_x_10075) ;  /* 0x0000000800cc7947 */ /* 0x000fea0003800000 */
.L_x_10078:
        /* <DEDUP_REMOVED lines=9> */
.L_x_10081:
[----:B------:R-:W2:Y:S02]  /*2180*/  LDG.E.U16 R4, desc[UR36][R4.64] ;  /* 0x0000002404047981 */ /* 0x000ea4000c1e1500 */
[----:B--2---:R-:W-:-:S06]  /*2190*/  HADD2.F32 R0, -RZ, R4.H0_H0 ;  /* 0x20000004ff007230 */ /* 0x004fcc0000004100 */
[----:B------:R-:W0:Y:S01]  /*21a0*/  F2I.FTZ.TRUNC.NTZ R0, R0 ;  /* 0x0000000000007305 */ /* 0x000e22000021f100 */
[----:B------:R-:W-:Y:S05]  /*21b0*/  BRA `(.L_x_10075) ;  /* 0x0000000800987947 */ /* 0x000fea0003800000 */
.L_x_10080:
[----:B------:R-:W2:Y:S02]  /*21c0*/  LDG.E.64 R4, desc[UR36][R4.64] ;  /* 0x0000002404047981 */ /* 0x000ea4000c1e1b00 */
[----:B--2---:R0:W1:Y:S02]  /*21d0*/  F2I.F64.TRUNC R0, R4 ;  /* 0x0000000400007311 */ /* 0x004064000030d100 */
[----:B01----:R-:W-:Y:S05]  /*21e0*/  BRA `(.L_x_10075) ;  /* 0x00000008008c7947 */ /* 0x003fea0003800000 */
.L_x_10070:
        /* <DEDUP_REMOVED lines=12> */
.L_x_10084:
[----:B------:R-:W2:Y:S02]  /*22b0*/  LDG.E.64 R4, desc[UR36][R4.64] ;  /* 0x0000002404047981 */ /* 0x000ea4000c1e1b00 */
[----:B--2---:R0:W1:Y:S02]  /*22c0*/  F2I.F64.TRUNC R0, R4 ;  /* 0x0000000400007311 */ /* 0x004064000030d100 */
[----:B01----:R-:W-:Y:S05]  /*22d0*/  BRA `(.L_x_10075) ;  /* 0x0000000800507947 */ /* 0x003fea0003800000 */
.L_x_10083:
        /* <DEDUP_REMOVED lines=26> */
.L_x_10086:
        /* <DEDUP_REMOVED lines=12> */
[----:B------:R-:W0:Y:S01]  /*2540*/  F2I.FTZ.TRUNC.NTZ R0, R0 ;  /* 0x0000000000007305 */ /* 0x000e22000021f100 */
[----:B------:R-:W-:Y:S05]  /*2550*/  BRA `(.L_x_10075) ;  /* 0x0000000400b07947 */ /* 0x000fea0003800000 */
.L_x_10085:
[----:B------:R-:W2:Y:S02]  /*2560*/  LDG.E.U16 R0, desc[UR36][R4.64] ;  /* 0x0000002404007981 */ /* 0x000ea4000c1e1500 */
[----:B--2---:R-:W-:-:S06]  /*2570*/  IMAD.U32 R0, R0, 0x10000, RZ ;  /* 0x0001000000007824 */ /* 0x004fcc00078e00ff */
[----:B------:R-:W0:Y:S01]  /*2580*/  F2I.FTZ.TRUNC.NTZ R0, R0 ;  /* 0x0000000000007305 */ /* 0x000e22000021f100 */
[----:B------:R-:W-:Y:S05]  /*2590*/  BRA `(.L_x_10075) ;  /* 0x0000000400a07947 */ /* 0x000fea0003800000 */
.L_x_10082:
        /* <DEDUP_REMOVED lines=10> */
.L_x_10089:
        /* <DEDUP_REMOVED lines=21> */
.L_x_10093:
[----:B------:R-:W-:Y:S05]  /*2790*/  BSYNC.RECONVERGENT B1 ;  /* 0x0000000000017941 */ /* 0x000fea0003800200 */
.L_x_10092:
[----:B------:R-:W-:Y:S01]  /*27a0*/  IMAD.SHL.U32 R0, R0, 0x100000, RZ ;  /* 0x0010000000007824 */ /* 0x000fe200078e00ff */
[----:B------:R-:W-:-:S04]  /*27b0*/  LEA R3, R3, 0x3b800000, 0x17 ;  /* 0x3b80000003037811 */ /* 0x000fc800078eb8ff */
[----:B------:R-:W-:-:S07]  /*27c0*/  LOP3.LUT R0, R3, R0, R7, 0xfe, !PT ;  /* 0x0000000003007212 */ /* 0x000fce00078efe07 */
.L_x_10091:
[----:B------:R-:W-:Y:S05]  /*27d0*/  BSYNC.RECONVERGENT B0 ;  /* 0x0000000000007941 */ /* 0x000fea0003800200 */
.L_x_10090:
[----:B------:R-:W1:Y:S01]  /*27e0*/  F2I.FTZ.TRUNC.NTZ R0, R0 ;  /* 0x0000000000007305 */ /* 0x000e62000021f100 */
[----:B------:R-:W-:Y:S05]  /*27f0*/  BRA `(.L_x_10075) ;  /* 0x0000000400087947 */ /* 0x000fea0003800000 */
.L_x_10088:
        /* <DEDUP_REMOVED lines=21> */
.L_x_10097:
[----:B------:R-:W-:Y:S05]  /*2950*/  BSYNC.RECONVERGENT B1 ;  /* 0x0000000000017941 */ /* 0x000fea0003800200 */
.L_x_10096:
[----:B------:R-:W-:Y:S01]  /*2960*/  IMAD.SHL.U32 R0, R0, 0x200000, RZ ;  /* 0x0020000000007824 */ /* 0x000fe200078e00ff */
[----:B------:R-:W-:-:S04]  /*2970*/  LEA R3, R3, 0x37800000, 0x17 ;  /* 0x3780000003037811 */ /* 0x000fc800078eb8ff */
[----:B------:R-:W-:-:S07]  /*2980*/  LOP3.LUT R0, R3, R0, R7, 0xfe, !PT ;  /* 0x0000000003007212 */ /* 0x000fce00078efe07 */
.L_x_10095:
[----:B------:R-:W-:Y:S05]  /*2990*/  BSYNC.RECONVERGENT B0 ;  /* 0x0000000000007941 */ /* 0x000fea0003800200 */
.L_x_10094:
[----:B------:R-:W2:Y:S01]  /*29a0*/  F2I.FTZ.TRUNC.NTZ R0, R0 ;  /* 0x0000000000007305 */ /* 0x000ea2000021f100 */
[----:B------:R-:W-:Y:S05]  /*29b0*/  BRA `(.L_x_10075) ;  /* 0x0000000000987947 */ /* 0x000fea0003800000 */
.L_x_10087:
        /* <DEDUP_REMOVED lines=14> */
.L_x_10101:
[----:B------:R-:W-:Y:S05]  /*2aa0*/  BSYNC.RECONVERGENT B0 ;  /* 0x0000000000007941 */ /* 0x000fea0003800200 */
.L_x_10100:
[----:B------:R-:W4:Y:S01]  /*2ab0*/  F2I.FTZ.TRUNC.NTZ R0, R0 ;  /* 0x0000000000007305 */ /* 0x000f22000021f100 */
[----:B------:R-:W-:Y:S05]  /*2ac0*/  BRA `(.L_x_10075) ;  /* 0x0000000000547947 */ /* 0x000fea0003800000 */
.L_x_10074:
        /* <DEDUP_REMOVED lines=16> */
.L_x_10102:
[----:B------:R-:W-:Y:S01]  /*2bd0*/  IMAD.MOV.U32 R0, RZ, RZ, RZ ;  /* 0x000000ffff007224 */ /* 0x000fe200078e00ff */
[----:B------:R-:W-:Y:S06]  /*2be0*/  BRA `(.L_x_10075) ;  /* 0x00000000000c7947 */ /* 0x000fec0003800000 */
.L_x_10099:
[----:B------:R0:W5:Y:S01]  /*2bf0*/  LDG.E R0, desc[UR36][R4.64] ;  /* 0x0000002404007981 */ /* 0x000162000c1e1900 */
[----:B------:R-:W-:Y:S05]  /*2c00*/  BRA `(.L_x_10075) ;  /* 0x0000000000047947 */ /* 0x000fea0003800000 */
.L_x_10098:
[----:B------:R3:W5:Y:S02]  /*2c10*/  LDG.E R0, desc[UR36][R4.64] ;  /* 0x0000002404007981 */ /* 0x000764000c1e1900 */
.L_x_10075:
[----:B012-45:R-:W-:Y:S01]  /*2c20*/  ISETP.NE.AND P0, PT, R0, RZ, PT ;  /* 0x000000ff0000720c */ /* 0x037fe20003f05270 */
[----:B------:R-:W-:-:S03]  /*2c30*/  VIADD R19, R19, 0x80 ;  /* 0x0000008013137836 */ /* 0x000fc60000000000 */
[----:B------:R-:W-:-:S09]  /*2c40*/  P2R R23, PR, RZ, 0x1 ;  /* 0x00000001ff177803 */ /* 0x000fd20000000000 */
.L_x_10069:
[----:B------:R-:W-:Y:S05]  /*2c50*/  BSYNC.RECONVERGENT B6 ;  /* 0x0000000000067941 */ /* 0x000fea0003800200 */
.L_x_10068:
[----:B------:R-:W-:Y:S01]  /*2c60*/  ISETP.GE.AND P1, PT, R19, R16, PT ;  /* 0x000000101300720c */ /* 0x000fe20003f26270 */
[----:B------:R-:W-:Y:S01]  /*2c70*/  BSSY.RECONVERGENT B6, `(.L_x_10103) ;  /* 0x00000e5000067945 */ /* 0x000fe20003800200 */
[----:B------:R-:W-:-:S11]  /*2c80*/  PLOP3.LUT P0, PT, PT, PT, PT, 0x8, 0x80 ;  /* 0x000000000080781c */ /* 0x000fd60003f0e170 */
        /* <DEDUP_REMOVED lines=20> */
.L_x_10108:
[----:B------:R0:W5:Y:S01]  /*2dd0*/  LDG.E.U8 R0, desc[UR36][R4.64] ;  /* 0x0000002404007981 */ /* 0x000162000c1e1100 */
[----:B------:R-:W-:Y:S05]  /*2de0*/  BRA `(.L_x_10110) ;  /* 0x0000000c00307947 */ /* 0x000fea0003800000 */
.L_x_10107:
        /* <DEDUP_REMOVED lines=8> */
.L_x_10112:
[----:B------:R0:W5:Y:S01]  /*2e70*/  LDG.E R0, desc[UR36][R4.64] ;  /* 0x0000002404007981 */ /* 0x000162000c1e1900 */
[----:B------:R-:W-:Y:S05]  /*2e80*/  BRA `(.L_x_10110) ;  /* 0x0000000c00087947 */ /* 0x000fea0003800000 */
.L_x_10111:
[----:B------:R0:W5:Y:S01]  /*2e90*/  LDG.E.S16 R0, desc[UR36][R4.64] ;  /* 0x0000002404007981 */ /* 0x000162000c1e1700 */
[----:B------:R-:W-:Y:S05]  /*2ea0*/  BRA `(.L_x_10110) ;  /* 0x0000000c00007947 */ /* 0x000fea0003800000 */
.L_x_10106:
        /* <DEDUP_REMOVED lines=9> */
.L_x_10114:
[----:B------:R-:W2:Y:S02]  /*2f40*/  LDG.E.U16 R4, desc[UR36][R4.64] ;  /* 0x0000002404047981 */ /* 0x000ea4000c1e1500 */
[----:B--2---:R-:W-:-:S06]  /*2f50*/  HADD2.F32 R0, -RZ, R4.H0_H0 ;  /* 0x20000004ff007230 */ /* 0x004fcc0000004100 */
[----:B------:R-:W0:Y:S01]  /*2f60*/  F2I.FTZ.TRUNC.NTZ R0, R0 ;  /* 0x0000000000007305 */ /* 0x000e22000021f100 */
[----:B------:R-:W-:Y:S05]  /*2f70*/  BRA `(.L_x_10110) ;  /* 0x0000000800cc7947 */ /* 0x000fea0003800000 */
.L_x_10113:
        /* <DEDUP_REMOVED lines=9> */
.L_x_10116:
[----:B------:R-:W2:Y:S02]  /*3010*/  LDG.E.U16 R4, desc[UR36][R4.64] ;  /* 0x0000002404047981 */ /* 0x000ea4000c1e1500 */
[----:B--2---:R-:W-:-:S06]  /*3020*/  HADD2.F32 R0, -RZ, R4.H0_H0 ;  /* 0x20000004ff007230 */ /* 0x004fcc0000004100 */
[----:B------:R-:W0:Y:S01]  /*3030*/  F2I.FTZ.TRUNC.NTZ R0, R0 ;  /* 0x0000000000007305 */ /* 0x000e22000021f100 */
[----:B------:R-:W-:Y:S05]  /*3040*/  BRA `(.L_x_10110) ;  /* 0x0000000800987947 */ /* 0x000fea0003800000 */
.L_x_10115:
[----:B------:R-:W2:Y:S02]  /*3050*/  LDG.E.64 R4, desc[UR36][R4.64] ;  /* 0x0000002404047981 */ /* 0x000ea4000c1e1b00 */
[----:B--2---:R0:W1:Y:S02]  /*3060*/  F2I.F64.TRUNC R0, R4 ;  /* 0x0000000400007311 */ /* 0x004064000030d100 */
[----:B01----:R-:W-:Y:S05]  /*3070*/  BRA `(.L_x_10110) ;  /* 0x00000008008c7947 */ /* 0x003fea0003800000 */
.L_x_10105:
        /* <DEDUP_REMOVED lines=12> */
.L_x_10119:
[----:B------:R-:W2:Y:S02]  /*3140*/  LDG.E.64 R4, desc[UR36][R4.64] ;  /* 0x0000002404047981 */ /* 0x000ea4000c1e1b00 */
[----:B--2---:R0:W1:Y:S02]  /*3150*/  F2I.F64.TRUNC R0, R4 ;  /* 0x0000000400007311 */ /* 0x004064000030d100 */
[----:B01----:R-:W-:Y:S05]  /*3160*/  BRA `(.L_x_10110) ;  /* 0x0000000800507947 */ /* 0x003fea0003800000 */
.L_x_10118:
        /* <DEDUP_REMOVED lines=26> */
.L_x_10121:
        /* <DEDUP_REMOVED lines=14> */
.L_x_10120:
[----:B------:R-:W2:Y:S02]  /*33f0*/  LDG.E.U16 R0, desc[UR36][R4.64] ;  /* 0x0000002404007981 */ /* 0x000ea4000c1e1500 */
[----:B--2---:R-:W-:-:S06]  /*3400*/  IMAD.U32 R0, R0, 0x10000, RZ ;  /* 0x0001000000007824 */ /* 0x004fcc00078e00ff */
[----:B------:R-:W0:Y:S01]  /*3410*/  F2I.FTZ.TRUNC.NTZ R0, R0 ;  /* 0x0000000000007305 */ /* 0x000e22000021f100 */
[----:B------:R-:W-:Y:S05]  /*3420*/  BRA `(.L_x_10110) ;  /* 0x0000000400a07947 */ /* 0x000fea0003800000 */
.L_x_10117:
        /* <DEDUP_REMOVED lines=10> */
.L_x_10124:
        /* <DEDUP_REMOVED lines=21> */
.L_x_10128:
[----:B------:R-:W-:Y:S05]  /*3620*/  BSYNC.RECONVERGENT B1 ;  /* 0x0000000000017941 */ /* 0x000fea0003800200 */
.L_x_10127:
[----:B------:R-:W-:Y:S01]  /*3630*/  IMAD.SHL.U32 R0, R0, 0x100000, RZ ;  /* 0x0010000000007824 */ /* 0x000fe200078e00ff */
[----:B------:R-:W-:-:S04]  /*3640*/  LEA R3, R3, 0x3b800000, 0x17 ;  /* 0x3b80000003037811 */ /* 0x000fc800078eb8ff */
[----:B------:R-:W-:-:S07]  /*3650*/  LOP3.LUT R0, R3, R0, R7, 0xfe, !PT ;  /* 0x0000000003007212 */ /* 0x000fce00078efe07 */
.L_x_10126:
[----:B------:R-:W-:Y:S05]  /*3660*/  BSYNC.RECONVERGENT B0 ;  /* 0x0000000000007941 */ /* 0x000fea0003800200 */
.L_x_10125:
[----:B------:R-:W0:Y:S01]  /*3670*/  F2I.FTZ.TRUNC.NTZ R0, R0 ;  /* 0x0000000000007305 */ /* 0x000e22000021f100 */
[----:B------:R-:W-:Y:S05]  /*3680*/  BRA `(.L_x_10110) ;  /* 0x0000000400087947 */ /* 0x000fea0003800000 */
.L_x_10123:
        /* <DEDUP_REMOVED lines=21> */
.L_x_10132:
[----:B------:R-:W-:Y:S05]  /*37e0*/  BSYNC.RECONVERGENT B1 ;  /* 0x0000000000017941 */ /* 0x000fea0003800200 */
.L_x_10131:
[----:B------:R-:W-:Y:S01]  /*37f0*/  IMAD.SHL.U32 R0, R0, 0x200000, RZ ;  /* 0x0020000000007824 */ /* 0x000fe200078e00ff */
[----:B------:R-:W-:-:S04]  /*3800*/  LEA R3, R3, 0x37800000, 0x17 ;  /* 0x3780000003037811 */ /* 0x000fc800078eb8ff */
[----:B------:R-:W-:-:S07]  /*3810*/  LOP3.LUT R0, R3, R0, R7, 0xfe, !PT ;  /* 0x0000000003007212 */ /* 0x000fce00078efe07 */
.L_x_10130:
[----:B------:R-:W-:Y:S05]  /*3820*/  BSYNC.RECONVERGENT B0 ;  /* 0x0000000000007941 */ /* 0x000fea0003800200 */
.L_x_10129:
[----:B------:R-:W2:Y:S01]  /*3830*/  F2I.FTZ.TRUNC.NTZ R0, R0 ;  /* 0x0000000000007305 */ /* 0x000ea2000021f100 */
[----:B------:R-:W-:Y:S05]  /*3840*/  BRA `(.L_x_10110) ;  /* 0x0000000000987947 */ /* 0x000fea0003800000 */
.L_x_10122:
        /* <DEDUP_REMOVED lines=14> */
.L_x_10136:
[----:B------:R-:W-:Y:S05]  /*3930*/  BSYNC.RECONVERGENT B0 ;  /* 0x0000000000007941 */ /* 0x000fea0003800200 */
.L_x_10135:
[----:B------:R-:W4:Y:S01]  /*3940*/  F2I.FTZ.TRUNC.NTZ R0, R0 ;  /* 0x0000000000007305 */ /* 0x000f22000021f100 */
[----:B------:R-:W-:Y:S05]  /*3950*/  BRA `(.L_x_10110) ;  /* 0x0000000000547947 */ /* 0x000fea0003800000 */
.L_x_10109:
        /* <DEDUP_REMOVED lines=16> */
.L_x_10137:
[----:B------:R-:W-:Y:S01]  /*3a60*/  IMAD.MOV.U32 R0, RZ, RZ, RZ ;  /* 0x000000ffff007224 */ /* 0x000fe200078e00ff */
[----:B------:R-:W-:Y:S06]  /*3a70*/  BRA `(.L_x_10110) ;  /* 0x00000000000c7947 */ /* 0x000fec0003800000 */
.L_x_10134:
[----:B------:R0:W5:Y:S01]  /*3a80*/  LDG.E R0, desc[UR36][R4.64] ;  /* 0x0000002404007981 */ /* 0x000162000c1e1900 */
[----:B------:R-:W-:Y:S05]  /*3a90*/  BRA `(.L_x_10110) ;  /* 0x0000000000047947 */ /* 0x000fea0003800000 */
.L_x_10133:
[----:B------:R3:W5:Y:S02]  /*3aa0*/  LDG.E R0, desc[UR36][R4.64] ;  /* 0x0000002404007981 */ /* 0x000764000c1e1900 */
.L_x_10110:
[----:B0-2-45:R-:W-:-:S13]  /*3ab0*/  ISETP.NE.AND P0, PT, R0, RZ, PT ;  /* 0x000000ff0000720c */ /* 0x035fda0003f05270 */
.L_x_10104:
[----:B------:R-:W-:Y:S05]  /*3ac0*/  BSYNC.RECONVERGENT B6 ;  /* 0x0000000000067941 */ /* 0x000fea0003800200 */
.L_x_10103:
[----:B------:R-:W0:Y:S01]  /*3ad0*/  LDCU UR4, c[0x0][0x388] ;  /* 0x00007100ff0477ac */ /* 0x000e220008000800 */
[----:B------:R-:W-:Y:S01]  /*3ae0*/  ISETP.NE.AND P2, PT, R18, RZ, PT ;  /* 0x000000ff1200720c */ /* 0x000fe20003f45270 */
[----:B------:R-:W-:Y:S01]  /*3af0*/  BSSY.RECONVERGENT B8, `(.L_x_10138) ;  /* 0x00002a1000087945 */ /* 0x000fe20003800200 */
[----:B------:R-:W1:Y:S01]  /*3b00*/  LDC.U8 R18, c[0x0][0x3ac] ;  /* 0x0000eb00ff127b82 */ /* 0x000e620000000000 */
[----:B------:R-:W-:Y:S02]  /*3b10*/  ISETP.GE.AND P1, PT, R17, R16, PT ;  /* 0x000000101100720c */ /* 0x000fe40003f26270 */
[----:B------:R-:W-:Y:S01]  /*3b20*/  BSSY.RELIABLE B7, `(.L_x_10139) ;  /* 0x00001c5000077945 */ /* 0x000fe20003800100 */
[----:B------:R-:W-:Y:S02]  /*3b30*/  ISETP.NE.AND P3, PT, R22, RZ, PT ;  /* 0x000000ff1600720c */ /* 0x000fe40003f65270 */
[----:B------:R-:W-:Y:S02]  /*3b40*/  ISETP.NE.AND P4, PT, R23, RZ, PT ;  /* 0x000000ff1700720c */ /* 0x000fe40003f85270 */
[----:B0-----:R-:W-:-:S02]  /*3b50*/  ISETP.NE.XOR P2, PT, RZ, UR4, P2 ;  /* 0x00000004ff007c0c */ /* 0x001fc40009745a70 */
[----:B------:R-:W-:Y:S02]  /*3b60*/  ISETP.NE.XOR P3, PT, RZ, UR4, P3 ;  /* 0x00000004ff007c0c */ /* 0x000fe40009f65a70 */
[----:B------:R-:W-:Y:S02]  /*3b70*/  ISETP.NE.XOR P4, PT, RZ, UR4, P4 ;  /* 0x00000004ff007c0c */ /* 0x000fe4000a785a70 */
[----:B------:R-:W-:Y:S02]  /*3b80*/  ISETP.NE.XOR P0, PT, RZ, UR4, P0 ;  /* 0x00000004ff007c0c */ /* 0x000fe40008705a70 */
[----:B------:R-:W-:Y:S02]  /*3b90*/  SEL R11, RZ, 0x1, !P2 ;  /* 0x00000001ff0b7807 */ /* 0x000fe40005000000 */
[----:B------:R-:W-:Y:S02]  /*3ba0*/  SEL R26, RZ, 0x1, !P3 ;  /* 0x00000001ff1a7807 */ /* 0x000fe40005800000 */
[----:B------:R-:W-:-:S02]  /*3bb0*/  SEL R24, RZ, 0x1, !P4 ;  /* 0x00000001ff187807 */ /* 0x000fc40006000000 */
[----:B------:R-:W-:Y:S01]  /*3bc0*/  SEL R22, RZ, 0x1, !P0 ;  /* 0x00000001ff167807 */ /* 0x000fe20004000000 */
[----:B------:R-:W-:Y:S06]  /*3bd0*/  @P1 BRA `(.L_x_10140) ;  /* 0x0000001800d81947 */ /* 0x000fec0003800000 */
[----:B------:R-:W0:Y:S01]  /*3be0*/  LDCU UR4, c[0x0][0x3b0] ;  /* 0x00007600ff0477ac */ /* 0x000e220008000800 */
[----:B------:R-:W5:Y:S01]  /*3bf0*/  LDC.64 R8, c[0x0][0x390] ;  /* 0x0000e400ff087b82 */ /* 0x000f620000000a00 */
[----:B------:R-:W-:Y:S01]  /*3c00*/  IMAD R0, R2, 0x200, R17 ;  /* 0x0000020002007824 */ /* 0x000fe200078e0211 */
[----:B-1234-:R-:W-:Y:S01]  /*3c10*/  PRMT R4, R18, 0x9910, RZ ;  /* 0x0000991012047816 */ /* 0x01efe200000000ff */
[----:B------:R-:W-:Y:S01]  /*3c20*/  BSSY.RECONVERGENT B6, `(.L_x_10141) ;  /* 0x00000d6000067945 */ /* 0x000fe20003800200 */
[----:B------:R-:W-:Y:S02]  /*3c30*/  VIADD R17, R17, 0x80 ;  /* 0x0000008011117836 */ /* 0x000fe40000000000 */
[----:B0-----:R-:W-:Y:S02]  /*3c40*/  IMAD R3, R0, UR4, RZ ;  /* 0x0000000400037c24 */ /* 0x001fe4000f8e02ff */
        /* <DEDUP_REMOVED lines=15> */
.L_x_10145:
[----:B------:R0:W-:Y:S01]  /*3d40*/  STG.E.U8 desc[UR36][R8.64], R11 ;  /* 0x0000000b08007986 */ /* 0x0001e2000c101124 */
[----:B------:R-:W-:Y:S05]  /*3d50*/  BRA `(.L_x_10147) ;  /* 0x0000000c00087947 */ /* 0x000fea0003800000 */
.L_x_10144:
        /* <DEDUP_REMOVED lines=10> */
.L_x_10149:
[----:B------:R0:W-:Y:S01]  /*3e00*/  STG.E desc[UR36][R8.64], R11 ;  /* 0x0000000b08007986 */ /* 0x0001e2000c101924 */
[----:B------:R-:W-:Y:S05]  /*3e10*/  BRA `(.L_x_10147) ;  /* 0x0000000800d87947 */ /* 0x000fea0003800000 */
.L_x_10148:
[----:B------:R0:W-:Y:S01]  /*3e20*/  STG.E.U16 desc[UR36][R8.64], R11 ;  /* 0x0000000b08007986 */ /* 0x0001e2000c101524 */
[----:B------:R-:W-:Y:S05]  /*3e30*/  BRA `(.L_x_10147) ;  /* 0x0000000800d07947 */ /* 0x000fea0003800000 */
.L_x_10143:
        /* <DEDUP_REMOVED lines=9> */
.L_x_10151:
[----:B------:R-:W0:Y:S02]  /*3ed0*/  I2F.S16 R0, R11 ;  /* 0x0000000b00007306 */ /* 0x000e240000101400 */
[----:B0-----:R-:W-:-:S05]  /*3ee0*/  F2FP.F16.F32.PACK_AB R0, RZ, R0 ;  /* 0x00000000ff00723e */ /* 0x001fca00000000ff */
[----:B------:R0:W-:Y:S01]  /*3ef0*/  STG.E.U16 desc[UR36][R8.64], R0 ;  /* 0x0000000008007986 */ /* 0x0001e2000c101524 */
[----:B------:R-:W-:Y:S05]  /*3f00*/  BRA `(.L_x_10147) ;  /* 0x00000008009c7947 */ /* 0x000fea0003800000 */
.L_x_10150:
        /* <DEDUP_REMOVED lines=10> */
.L_x_10153:
[----:B------:R-:W0:Y:S02]  /*3fb0*/  I2F.S16 R11, R11 ;  /* 0x0000000b000b7306 */ /* 0x000e240000101400 */
[----:B0-----:R-:W-:-:S04]  /*3fc0*/  F2FP.F16.F32.PACK_AB R3, RZ, R11 ;  /* 0x0000000bff03723e */ /* 0x001fc800000000ff */
[----:B------:R-:W-:-:S05]  /*3fd0*/  PRMT R3, R3, 0x5410, RZ ;  /* 0x0000541003037816 */ /* 0x000fca00000000ff */
[----:B------:R0:W-:Y:S01]  /*3fe0*/  STG.E desc[UR36][R8.64], R3 ;  /* 0x0000000308007986 */ /* 0x0001e2000c101924 */
[----:B------:R-:W-:Y:S05]  /*3ff0*/  BRA `(.L_x_10147) ;  /* 0x0000000800607947 */ /* 0x000fea0003800000 */
.L_x_10152:
[----:B------:R-:W0:Y:S02]  /*4000*/  I2F.F64.S16 R4, R11 ;  /* 0x0000000b00047312 */ /* 0x000e240000101c00 */
[----:B0-----:R0:W-:Y:S01]  /*4010*/  STG.E.64 desc[UR36][R8.64], R4 ;  /* 0x0000000408007986 */ /* 0x0011e2000c101b24 */
[----:B------:R-:W-:Y:S05]  /*4020*/  BRA `(.L_x_10147) ;  /* 0x0000000800547947 */ /* 0x000fea0003800000 */
.L_x_10142:
        /* <DEDUP_REMOVED lines=10> */
.L_x_10156:
[----:B------:R-:W-:Y:S01]  /*40d0*/  CS2R R6, SRZ ;  /* 0x0000000000067805 */ /* 0x000fe2000001ff00 */
[----:B------:R-:W0:Y:S04]  /*40e0*/  I2F.F64.S16 R4, R11 ;  /* 0x0000000b00047312 */ /* 0x000e280000101c00 */
[----:B0-----:R0:W-:Y:S01]  /*40f0*/  STG.E.128 desc[UR36][R8.64], R4 ;  /* 0x0000000408007986 */ /* 0x0011e2000c101d24 */
[----:B------:R-:W-:Y:S05]  /*4100*/  BRA `(.L_x_10147) ;  /* 0x00000008001c7947 */ /* 0x000fea0003800000 */
.L_x_10155:
        /* <DEDUP_REMOVED lines=17> */
.L_x_10160:
[----:B------:R-:W-:Y:S05]  /*4220*/  BSYNC.RECONVERGENT B0 ;  /* 0x0000000000007941 */ /* 0x000fea0003800200 */
.L_x_10159:
[----:B------:R0:W-:Y:S01]  /*4230*/  STG.E.U8 desc[UR36][R8.64], R3 ;  /* 0x0000000308007986 */ /* 0x0001e2000c101124 */
[----:B------:R-:W-:Y:S05]  /*4240*/  BRA `(.L_x_10147) ;  /* 0x0000000400cc7947 */ /* 0x000fea0003800000 */
.L_x_10158:
        /* <DEDUP_REMOVED lines=16> */
.L_x_10157:
[----:B------:R-:W0:Y:S02]  /*4350*/  I2F.S16 R0, R11 ;  /* 0x0000000b00007306 */ /* 0x000e240000101400 */
[----:B0-----:R-:W-:-:S05]  /*4360*/  F2FP.BF16.F32.PACK_AB R0, RZ, R0 ;  /* 0x00000000ff00723e */ /* 0x001fca00000010ff */
[----:B------:R0:W-:Y:S01]  /*4370*/  STG.E.U16 desc[UR36][R8.64], R0 ;  /* 0x0000000008007986 */ /* 0x0001e2000c101524 */
[----:B------:R-:W-:Y:S05]  /*4380*/  BRA `(.L_x_10147) ;  /* 0x00000004007c7947 */ /* 0x000fea0003800000 */
.L_x_10154:
        /* <DEDUP_REMOVED lines=10> */
.L_x_10163:
        /* <DEDUP_REMOVED lines=12> */
.L_x_10166:
[----:B------:R-:W-:-:S04]  /*44f0*/  SHF.R.U32.HI R0, RZ, 0x14, R11 ;  /* 0x00000014ff007819 */ /* 0x000fc8000001160b */
[----:B------:R-:W-:-:S04]  /*4500*/  LOP3.LUT R0, R0, 0x1, RZ, 0xc0, !PT ;  /* 0x0000000100007812 */ /* 0x000fc800078ec0ff */
[----:B------:R-:W-:-:S04]  /*4510*/  IADD3 R0, PT, PT, R11, 0x487ffff, R0 ;  /* 0x0487ffff0b007810 */ /* 0x000fc80007ffe000 */
[----:B------:R-:W-:-:S04]  /*4520*/  SHF.R.U32.HI R0, RZ, 0x14, R0 ;  /* 0x00000014ff007819 */ /* 0x000fc80000011600 */
[----:B------:R-:W-:-:S07]  /*4530*/  LOP3.LUT R0, R0, 0xff, RZ, 0xc0, !PT ;  /* 0x000000ff00007812 */ /* 0x000fce00078ec0ff */
.L_x_10167:
[----:B------:R-:W-:-:S07]  /*4540*/  PRMT R4, R0, 0x7610, R4 ;  /* 0x0000761000047816 */ /* 0x000fce0000000004 */
.L_x_10165:
[----:B------:R-:W-:Y:S05]  /*4550*/  BSYNC.RECONVERGENT B0 ;  /* 0x0000000000007941 */ /* 0x000fea0003800200 */
.L_x_10164:
[----:B------:R3:W-:Y:S01]  /*4560*/  STG.E.U8 desc[UR36][R8.64], R4 ;  /* 0x0000000408007986 */ /* 0x0007e2000c101124 */
[----:B------:R-:W-:Y:S05]  /*4570*/  BRA `(.L_x_10147) ;  /* 0x0000000400007947 */ /* 0x000fea0003800000 */
.L_x_10162:
        /* <DEDUP_REMOVED lines=12> */
.L_x_10170:
[----:B------:R-:W-:-:S04]  /*4640*/  SHF.R.U32.HI R0, RZ, 0x15, R11 ;  /* 0x00000015ff007819 */ /* 0x000fc8000001160b */
[----:B------:R-:W-:-:S04]  /*4650*/  LOP3.LUT R0, R0, 0x1, RZ, 0xc0, !PT ;  /* 0x0000000100007812 */ /* 0x000fc800078ec0ff */
[----:B------:R-:W-:-:S04]  /*4660*/  IADD3 R0, PT, PT, R11, 0x88fffff, R0 ;  /* 0x088fffff0b007810 */ /* 0x000fc80007ffe000 */
[----:B------:R-:W-:-:S04]  /*4670*/  SHF.R.U32.HI R0, RZ, 0x15, R0 ;  /* 0x00000015ff007819 */ /* 0x000fc80000011600 */
[----:B------:R-:W-:-:S07]  /*4680*/  LOP3.LUT R0, R0, 0xff, RZ, 0xc0, !PT ;  /* 0x000000ff00007812 */ /* 0x000fce00078ec0ff */
.L_x_10171:
[----:B------:R-:W-:-:S07]  /*4690*/  PRMT R4, R0, 0x7610, R4 ;  /* 0x0000761000047816 */ /* 0x000fce0000000004 */
.L_x_10169:
[----:B------:R-:W-:Y:S05]  /*46a0*/  BSYNC.RECONVERGENT B0 ;  /* 0x0000000000007941 */ /* 0x000fea0003800200 */
.L_x_10168:
[----:B------:R0:W-:Y:S01]  /*46b0*/  STG.E.U8 desc[UR36][R8.64], R4 ;  /* 0x0000000408007986 */ /* 0x0001e2000c101124 */
[----:B------:R-:W-:Y:S05]  /*46c0*/  BRA `(.L_x_10147) ;  /* 0x0000000000ac7947 */ /* 0x000fea0003800000 */
.L_x_10161:
[----:B------:R-:W-:-:S13]  /*46d0*/  ISETP.NE.AND P0, PT, R0, 0x1c, PT ;  /* 0x0000001c0000780c */ /* 0x000fda0003f05270 */
[----:B------:R-:W-:Y:S05]  /*46e0*/  @!P0 BRA `(.L_x_10172) ;  /* 0x0000000000a08947 */ /* 0x000fea0003800000 */
[----:B------:R-:W-:-:S13]  /*46f0*/  ISETP.NE.AND P0, PT, R0, 0x1d, PT ;  /* 0x0000001d0000780c */ /* 0x000fda0003f05270 */
[----:B------:R-:W-:Y:S05]  /*4700*/  @!P0 BRA `(.L_x_10173) ;  /* 0x0000000000888947 */ /* 0x000fea0003800000 */
[----:B------:R-:W-:-:S13]  /*4710*/  ISETP.NE.AND P0, PT, R0, 0x2c, PT ;  /* 0x0000002c0000780c */ /* 0x000fda0003f05270 */
[----:B------:R-:W-:Y:S05]  /*4720*/  @!P0 BRA `(.L_x_10174) ;  /* 0x0000000000448947 */ /* 0x000fea0003800000 */
.L_x_10146:
        /* <DEDUP_REMOVED lines=16> */
.L_x_10175:
[----:B------:R-:W-:Y:S05]  /*4830*/  BRA `(.L_x_10147) ;  /* 0x0000000000507947 */ /* 0x000fea0003800000 */
.L_x_10174:
        /* <DEDUP_REMOVED lines=15> */
.L_x_10173:
[----:B------:R-:W-:Y:S02]  /*4930*/  IMAD.MOV.U32 R4, RZ, RZ, R11 ;  /* 0x000000ffff047224 */ /* 0x000fe400078e000b */
[----:B------:R-:W-:-:S05]  /*4940*/  IMAD.MOV.U32 R5, RZ, RZ, RZ ;  /* 0x000000ffff057224 */ /* 0x000fca00078e00ff */
[----:B------:R2:W-:Y:S01]  /*4950*/  STG.E.64 desc[UR36][R8.64], R4 ;  /* 0x0000000408007986 */ /* 0x0005e2000c101b24 */
[----:B------:R-:W-:Y:S05]  /*4960*/  BRA `(.L_x_10147) ;  /* 0x0000000000047947 */ /* 0x000fea0003800000 */
.L_x_10172:
[----:B------:R0:W-:Y:S02]  /*4970*/  STG.E desc[UR36][R8.64], R11 ;  /* 0x0000000b08007986 */ /* 0x0001e4000c101924 */
.L_x_10147:
[----:B------:R-:W-:Y:S05]  /*4980*/  BSYNC.RECONVERGENT B6 ;  /* 0x0000000000067941 */ /* 0x000fea0003800200 */
.L_x_10141:
        /* <DEDUP_REMOVED lines=24> */
.L_x_10181:
[----:B------:R0:W-:Y:S01]  /*4b10*/  STG.E.U8 desc[UR36][R8.64], R26 ;  /* 0x0000001a08007986 */ /* 0x0001e2000c101124 */
[----:B------:R-:W-:Y:S05]  /*4b20*/  BRA `(.L_x_10183) ;  /* 0x0000000800fc7947 */ /* 0x000fea0003800000 */
.L_x_10180:
        /* <DEDUP_REMOVED lines=9> */
.L_x_10185:
[----:B------:R3:W-:Y:S01]  /*4bc0*/  STG.E desc[UR36][R8.64], R26 ;  /* 0x0000001a08007986 */ /* 0x0007e2000c101924 */
[----:B------:R-:W-:Y:S05]  /*4bd0*/  BRA `(.L_x_10183) ;  /* 0x0000000800d07947 */ /* 0x000fea0003800000 */
.L_x_10184:
[----:B------:R2:W-:Y:S01]  /*4be0*/  STG.E.U16 desc[UR36][R8.64], R26 ;  /* 0x0000001a08007986 */ /* 0x0005e2000c101524 */
[----:B------:R-:W-:Y:S05]  /*4bf0*/  BRA `(.L_x_10183) ;  /* 0x0000000800c87947 */ /* 0x000fea0003800000 */
.L_x_10179:
        /* <DEDUP_REMOVED lines=9> */
.L_x_10187:
[----:B------:R-:W0:Y:S02]  /*4c90*/  I2F.S16 R0, R26 ;  /* 0x0000001a00007306 */ /* 0x000e240000101400 */
[----:B0-----:R-:W-:-:S05]  /*4ca0*/  F2FP.F16.F32.PACK_AB R0, RZ, R0 ;  /* 0x00000000ff00723e */ /* 0x001fca00000000ff */
[----:B------:R0:W-:Y:S01]  /*4cb0*/  STG.E.U16 desc[UR36][R8.64], R0 ;  /* 0x0000000008007986 */ /* 0x0001e2000c101524 */
[----:B------:R-:W-:Y:S05]  /*4cc0*/  BRA `(.L_x_10183) ;  /* 0x0000000800947947 */ /* 0x000fea0003800000 */
.L_x_10186:
        /* <DEDUP_REMOVED lines=10> */
.L_x_10189:
[----:B------:R-:W0:Y:S02]  /*4d70*/  I2F.S16 R26, R26 ;  /* 0x0000001a001a7306 */ /* 0x000e240000101400 */
[----:B0-----:R-:W-:-:S04]  /*4d80*/  F2FP.F16.F32.PACK_AB R3, RZ, R26 ;  /* 0x0000001aff03723e */ /* 0x001fc800000000ff */
[----:B------:R-:W-:-:S05]  /*4d90*/  PRMT R3, R3, 0x5410, RZ ;  /* 0x0000541003037816 */ /* 0x000fca00000000ff */
[----:B------:R0:W-:Y:S01]  /*4da0*/  STG.E desc[UR36][R8.64], R3 ;  /* 0x0000000308007986 */ /* 0x0001e2000c101924 */
[----:B------:R-:W-:Y:S05]  /*4db0*/  BRA `(.L_x_10183) ;  /* 0x0000000800587947 */ /* 0x000fea0003800000 */
.L_x_10188:
[----:B------:R-:W0:Y:S02]  /*4dc0*/  I2F.F64.S16 R26, R26 ;  /* 0x0000001a001a7312 */ /* 0x000e240000101c00 */
[----:B0-----:R0:W-:Y:S01]  /*4dd0*/  STG.E.64 desc[UR36][R8.64], R26 ;  /* 0x0000001a08007986 */ /* 0x0011e2000c101b24 */
[----:B------:R-:W-:Y:S05]  /*4de0*/  BRA `(.L_x_10183) ;  /* 0x00000008004c7947 */ /* 0x000fea0003800000 */
.L_x_10178:
        /* <DEDUP_REMOVED lines=12> */
.L_x_10193:
        /* <DEDUP_REMOVED lines=16> */
.L_x_10196:
[----:B------:R-:W-:-:S07]  /*4fb0*/  PRMT R4, R0, 0x7610, R4 ;  /* 0x0000761000047816 */ /* 0x000fce0000000004 */
.L_x_10195:
[----:B------:R-:W-:Y:S05]  /*4fc0*/  BSYNC.RECONVERGENT B0 ;  /* 0x0000000000007941 */ /* 0x000fea0003800200 */
.L_x_10194:
[----:B------:R0:W-:Y:S01]  /*4fd0*/  STG.E.U8 desc[UR36][R8.64], R4 ;  /* 0x0000000408007986 */ /* 0x0001e2000c101124 */
[----:B------:R-:W-:Y:S05]  /*4fe0*/  BRA `(.L_x_10183) ;  /* 0x0000000400cc7947 */ /* 0x000fea0003800000 */
.L_x_10192:
        /* <DEDUP_REMOVED lines=16> */
.L_x_10199:
[----:B------:R-:W-:-:S07]  /*50f0*/  PRMT R4, R0, 0x7610, R4 ;  /* 0x0000761000047816 */ /* 0x000fce0000000004 */
.L_x_10198:
[----:B------:R-:W-:Y:S05]  /*5100*/  BSYNC.RECONVERGENT B0 ;  /* 0x0000000000007941 */ /* 0x000fea0003800200 */
.L_x_10197:
[----:B------:R0:W-:Y:S01]  /*5110*/  STG.E.U8 desc[UR36][R8.64], R4 ;  /* 0x0000000408007986 */ /* 0x0001e2000c101124 */
[----:B------:R-:W-:Y:S05]  /*5120*/  BRA `(.L_x_10183) ;  /* 0x00000004007c7947 */ /* 0x000fea0003800000 */
.L_x_10191:
        /* <DEDUP_REMOVED lines=21> */
.L_x_10201:
[----:B------:R-:W-:-:S05]  /*5280*/  IMAD.MOV.U32 R27, RZ, RZ, RZ ;  /* 0x000000ffff1b7224 */ /* 0x000fca00078e00ff */
[----:B------:R0:W-:Y:S01]  /*5290*/  STG.E.64 desc[UR36][R8.64], R26 ;  /* 0x0000001a08007986 */ /* 0x0001e2000c101b24 */
[----:B------:R-:W-:Y:S05]  /*52a0*/  BRA `(.L_x_10183) ;  /* 0x00000004001c7947 */ /* 0x000fea0003800000 */
.L_x_10200:
[----:B------:R0:W-:Y:S01]  /*52b0*/  STG.E desc[UR36][R8.64], R26 ;  /* 0x0000001a08007986 */ /* 0x0001e2000c101924 */
[----:B------:R-:W-:Y:S05]  /*52c0*/  BRA `(.L_x_10183) ;  /* 0x0000000400147947 */ /* 0x000fea0003800000 */
.L_x_10190:
        /* <DEDUP_REMOVED lines=8> */
.L_x_10203:
[----:B------:R-:W-:Y:S01]  /*5350*/  CS2R R6, SRZ ;  /* 0x0000000000067805 */ /* 0x000fe2000001ff00 */
[----:B------:R-:W0:Y:S04]  /*5360*/  I2F.F64.S16 R4, R26 ;  /* 0x0000001a00047312 */ /* 0x000e280000101c00 */
[----:B0-----:R0:W-:Y:S01]  /*5370*/  STG.E.128 desc[UR36][R8.64], R4 ;  /* 0x0000000408007986 */ /* 0x0011e2000c101d24 */
[----:B------:R-:W-:Y:S05]  /*5380*/  BRA `(.L_x_10183) ;  /* 0x0000000000e47947 */ /* 0x000fea0003800000 */
.L_x_10202:
[----:B------:R-:W-:-:S13]  /*5390*/  ISETP.NE.AND P0, PT, R0, 0xf, PT ;  /* 0x0000000f0000780c */ /* 0x000fda0003f05270 */
[----:B------:R-:W-:Y:S05]  /*53a0*/  @!P0 BRA `(.L_x_10204) ;  /* 0x0000000000d08947 */ /* 0x000fea0003800000 */
[----:B------:R-:W-:-:S13]  /*53b0*/  ISETP.NE.AND P0, PT, R0, 0x17, PT ;  /* 0x000000170000780c */ /* 0x000fda0003f05270 */
[----:B------:R-:W-:Y:S05]  /*53c0*/  @!P0 BRA `(.L_x_10205) ;  /* 0x0000000000848947 */ /* 0x000fea0003800000 */
[----:B------:R-:W-:-:S13]  /*53d0*/  ISETP.NE.AND P0, PT, R0, 0x18, PT ;  /* 0x000000180000780c */ /* 0x000fda0003f05270 */
[----:B------:R-:W-:Y:S05]  /*53e0*/  @!P0 BRA `(.L_x_10206) ;  /* 0x0000000000448947 */ /* 0x000fea0003800000 */
.L_x_10182:
        /* <DEDUP_REMOVED lines=16> */
.L_x_10207:
[----:B------:R-:W-:Y:S05]  /*54f0*/  BRA `(.L_x_10183) ;  /* 0x0000000000887947 */ /* 0x000fea0003800000 */
.L_x_10206:
        /* <DEDUP_REMOVED lines=11> */
.L_x_10209:
[----:B------:R-:W-:Y:S05]  /*55b0*/  BSYNC.RECONVERGENT B0 ;  /* 0x0000000000007941 */ /* 0x000fea0003800200 */
.L_x_10208:
[----:B------:R0:W-:Y:S01]  /*55c0*/  STG.E.U8 desc[UR36][R8.64], R3 ;  /* 0x0000000308007986 */ /* 0x0001e2000c101124 */
[----:B------:R-:W-:Y:S05]  /*55d0*/  BRA `(.L_x_10183) ;  /* 0x0000000000507947 */ /* 0x000fea0003800000 */
.L_x_10205:
        /* <DEDUP_REMOVED lines=12> */
.L_x_10210:
[----:B------:R-:W-:Y:S01]  /*56a0*/  IMAD.MOV.U32 R3, RZ, RZ, 0x7f ;  /* 0x0000007fff037424 */ /* 0x000fe200078e00ff */
[----:B------:R-:W-:-:S04]  /*56b0*/  ISETP.GT.U32.AND P0, PT, R5, 0x7f800000, PT ;  /* 0x7f8000000500780c */ /* 0x000fc80003f04070 */
[----:B------:R-:W-:-:S05]  /*56c0*/  SEL R3, R3, 0x7c, P0 ;  /* 0x0000007c03037807 */ /* 0x000fca0000000000 */
[----:B------:R0:W-:Y:S01]  /*56d0*/  STG.E.U8 desc[UR36][R8.64], R3 ;  /* 0x0000000308007986 */ /* 0x0001e2000c101124 */
[----:B------:R-:W-:Y:S05]  /*56e0*/  BRA `(.L_x_10183) ;  /* 0x00000000000c7947 */ /* 0x000fea0003800000 */
.L_x_10204:
[----:B------:R-:W0:Y:S02]  /*56f0*/  I2F.S16 R0, R26 ;  /* 0x0000001a00007306 */ /* 0x000e240000101400 */
[----:B0-----:R-:W-:-:S05]  /*5700*/  F2FP.BF16.F32.PACK_AB R0, RZ, R0 ;  /* 0x00000000ff00723e */ /* 0x001fca00000010ff */
[----:B------:R0:W-:Y:S02]  /*5710*/  STG.E.U16 desc[UR36][R8.64], R0 ;  /* 0x0000000008007986 */ /* 0x0001e4000c101524 */
.L_x_10183:
[----:B------:R-:W-:Y:S05]  /*5720*/  BSYNC.RECONVERGENT B6 ;  /* 0x0000000000067941 */ /* 0x000fea0003800200 */
.L_x_10177:
[----:B------:R-:W-:-:S07]  /*5730*/  VIADD R17, R17, 0x80 ;  /* 0x0000008011117836 */ /* 0x000fce0000000000 */
.L_x_10140:
[----:B------:R-:W-:-:S13]  /*5740*/  ISETP.GE.AND P0, PT, R17, R16, PT ;  /* 0x000000101100720c */ /* 0x000fda0003f06270 */
[----:B------:R-:W-:Y:S05]  /*5750*/  @P0 BREAK.RELIABLE B7 ;  /* 0x0000000000070942 */ /* 0x000fea0003800100 */
[----:B------:R-:W-:Y:S05]  /*5760*/  @P0 BRA `(.L_x_10176) ;  /* 0x0000000c00640947 */ /* 0x000fea0003800000 */
[----:B------:R-:W-:Y:S05]  /*5770*/  BSYNC.RELIABLE B7 ;  /* 0x0000000000077941 */ /* 0x000fea0003800100 */
.L_x_10139:
        /* <DEDUP_REMOVED lines=21> */
.L_x_10215:
[----:B------:R0:W-:Y:S01]  /*58d0*/  STG.E.U8 desc[UR36][R8.64], R24 ;  /* 0x0000001808007986 */ /* 0x0001e2000c101124 */
[----:B------:R-:W-:Y:S05]  /*58e0*/  BRA `(.L_x_10217) ;  /* 0x0000000800fc7947 */ /* 0x000fea0003800000 */
.L_x_10214:
        /* <DEDUP_REMOVED lines=9> */
.L_x_10219:
[----:B------:R3:W-:Y:S01]  /*5980*/  STG.E desc[UR36][R8.64], R24 ;  /* 0x0000001808007986 */ /* 0x0007e2000c101924 */
[----:B------:R-:W-:Y:S05]  /*5990*/  BRA `(.L_x_10217) ;  /* 0x0000000800d07947 */ /* 0x000fea0003800000 */
.L_x_10218:
[----:B------:R2:W-:Y:S01]  /*59a0*/  STG.E.U16 desc[UR36][R8.64], R24 ;  /* 0x0000001808007986 */ /* 0x0005e2000c101524 */
[----:B------:R-:W-:Y:S05]  /*59b0*/  BRA `(.L_x_10217) ;  /* 0x0000000800c87947 */ /* 0x000fea0003800000 */
.L_x_10213:
        /* <DEDUP_REMOVED lines=9> */
.L_x_10221:
[----:B------:R-:W0:Y:S02]  /*5a50*/  I2F.S16 R0, R24 ;  /* 0x0000001800007306 */ /* 0x000e240000101400 */
[----:B0-----:R-:W-:-:S05]  /*5a60*/  F2FP.F16.F32.PACK_AB R0, RZ, R0 ;  /* 0x00000000ff00723e */ /* 0x001fca00000000ff */
[----:B------:R0:W-:Y:S01]  /*5a70*/  STG.E.U16 desc[UR36][R8.64], R0 ;  /* 0x0000000008007986 */ /* 0x0001e2000c101524 */
[----:B------:R-:W-:Y:S05]  /*5a80*/  BRA `(.L_x_10217) ;  /* 0x0000000800947947 */ /* 0x000fea0003800000 */
.L_x_10220:
        /* <DEDUP_REMOVED lines=10> */
.L_x_10223:
[----:B------:R-:W0:Y:S02]  /*5b30*/  I2F.S16 R24, R24 ;  /* 0x0000001800187306 */ /* 0x000e240000101400 */
[----:B0-----:R-:W-:-:S04]  /*5b40*/  F2FP.F16.F32.PACK_AB R3, RZ, R24 ;  /* 0x00000018ff03723e */ /* 0x001fc800000000ff */
[----:B------:R-:W-:-:S05]  /*5b50*/  PRMT R3, R3, 0x5410, RZ ;  /* 0x0000541003037816 */ /* 0x000fca00000000ff */
[----:B------:R0:W-:Y:S01]  /*5b60*/  STG.E desc[UR36][R8.64], R3 ;  /* 0x0000000308007986 */ /* 0x0001e2000c101924 */
[----:B------:R-:W-:Y:S05]  /*5b70*/  BRA `(.L_x_10217) ;  /* 0x0000000800587947 */ /* 0x000fea0003800000 */
.L_x_10222:
[----:B------:R-:W0:Y:S02]  /*5b80*/  I2F.F64.S16 R24, R24 ;  /* 0x0000001800187312 */ /* 0x000e240000101c00 */
[----:B0-----:R0:W-:Y:S01]  /*5b90*/  STG.E.64 desc[UR36][R8.64], R24 ;  /* 0x0000001808007986 */ /* 0x0011e2000c101b24 */
[----:B------:R-:W-:Y:S05]  /*5ba0*/  BRA `(.L_x_10217) ;  /* 0x00000008004c7947 */ /* 0x000fea0003800000 */
.L_x_10212:
        /* <DEDUP_REMOVED lines=12> */
.L_x_10227:
        /* <DEDUP_REMOVED lines=16> */
.L_x_10230:
[----:B------:R-:W-:-:S07]  /*5d70*/  PRMT R4, R0, 0x7610, R4 ;  /* 0x0000761000047816 */ /* 0x000fce0000000004 */
.L_x_10229:
[----:B------:R-:W-:Y:S05]  /*5d80*/  BSYNC.RECONVERGENT B0 ;  /* 0x0000000000007941 */ /* 0x000fea0003800200 */
.L_x_10228:
[----:B------:R0:W-:Y:S01]  /*5d90*/  STG.E.U8 desc[UR36][R8.64], R4 ;  /* 0x0000000408007986 */ /* 0x0001e2000c101124 */
[----:B------:R-:W-:Y:S05]  /*5da0*/  BRA `(.L_x_10217) ;  /* 0x0000000400cc7947 */ /* 0x000fea0003800000 */
.L_x_10226:
        /* <DEDUP_REMOVED lines=16> */
.L_x_10233:
[----:B------:R-:W-:-:S07]  /*5eb0*/  PRMT R4, R0, 0x7610, R4 ;  /* 0x0000761000047816 */ /* 0x000fce0000000004 */
.L_x_10232:
[----:B------:R-:W-:Y:S05]  /*5ec0*/  BSYNC.RECONVERGENT B0 ;  /* 0x0000000000007941 */ /* 0x000fea0003800200 */
.L_x_10231:
[----:B------:R0:W-:Y:S01]  /*5ed0*/  STG.E.U8 desc[UR36][R8.64], R4 ;  /* 0x0000000408007986 */ /* 0x0001e2000c101124 */
[----:B------:R-:W-:Y:S05]  /*5ee0*/  BRA `(.L_x_10217) ;  /* 0x00000004007c7947 */ /* 0x000fea0003800000 */
.L_x_10225:
        /* <DEDUP_REMOVED lines=21> */
.L_x_10235:
[----:B------:R-:W-:-:S05]  /*6040*/  IMAD.MOV.U32 R25, RZ, RZ, RZ ;  /* 0x000000ffff197224 */ /* 0x000fca00078e00ff */
[----:B------:R0:W-:Y:S01]  /*6050*/  STG.E.64 desc[UR36][R8.64], R24 ;  /* 0x0000001808007986 */ /* 0x0001e2000c101b24 */
[----:B------:R-:W-:Y:S05]  /*6060*/  BRA `(.L_x_10217) ;  /* 0x00000004001c7947 */ /* 0x000fea0003800000 */
.L_x_10234:
[----:B------:R0:W-:Y:S01]  /*6070*/  STG.E desc[UR36][R8.64], R24 ;  /* 0x0000001808007986 */ /* 0x0001e2000c101924 */
[----:B------:R-:W-:Y:S05]  /*6080*/  BRA `(.L_x_10217) ;  /* 0x0000000400147947 */ /* 0x000fea0003800000 */
.L_x_10224:
        /* <DEDUP_REMOVED lines=8> */
.L_x_10237:
[----:B------:R-:W-:Y:S01]  /*6110*/  CS2R R6, SRZ ;  /* 0x0000000000067805 */ /* 0x000fe2000001ff00 */
[----:B------:R-:W0:Y:S04]  /*6120*/  I2F.F64.S16 R4, R24 ;  /* 0x0000001800047312 */ /* 0x000e280000101c00 */
[----:B0-----:R0:W-:Y:S01]  /*6130*/  STG.E.128 desc[UR36][R8.64], R4 ;  /* 0x0000000408007986 */ /* 0x0011e2000c101d24 */
[----:B------:R-:W-:Y:S05]  /*6140*/  BRA `(.L_x_10217) ;  /* 0x0000000000e47947 */ /* 0x000fea0003800000 */
.L_x_10236:
[----:B------:R-:W-:-:S13]  /*6150*/  ISETP.NE.AND P0, PT, R0, 0xf, PT ;  /* 0x0000000f0000780c */ /* 0x000fda0003f05270 */
[----:B------:R-:W-:Y:S05]  /*6160*/  @!P0 BRA `(.L_x_10238) ;  /* 0x0000000000d08947 */ /* 0x000fea0003800000 */
[----:B------:R-:W-:-:S13]  /*6170*/  ISETP.NE.AND P0, PT, R0, 0x17, PT ;  /* 0x000000170000780c */ /* 0x000fda0003f05270 */
[----:B------:R-:W-:Y:S05]  /*6180*/  @!P0 BRA `(.L_x_10239) ;  /* 0x0000000000848947 */ /* 0x000fea0003800000 */
[----:B------:R-:W-:-:S13]  /*6190*/  ISETP.NE.AND P0, PT, R0, 0x18, PT ;  /* 0x000000180000780c */ /* 0x000fda0003f05270 */
[----:B------:R-:W-:Y:S05]  /*61a0*/  @!P0 BRA `(.L_x_10240) ;  /* 0x0000000000448947 */ /* 0x000fea0003800000 */
.L_x_10216:
        /* <DEDUP_REMOVED lines=16> */
.L_x_10241:
[----:B------:R-:W-:Y:S05]  /*62b0*/  BRA `(.L_x_10217) ;  /* 0x0000000000887947 */ /* 0x000fea0003800000 */
.L_x_10240:
        /* <DEDUP_REMOVED lines=11> */
.L_x_10243:
[----:B------:R-:W-:Y:S05]  /*6370*/  BSYNC.RECONVERGENT B0 ;  /* 0x0000000000007941 */ /* 0x000fea0003800200 */
.L_x_10242:
[----:B------:R0:W-:Y:S01]  /*6380*/  STG.E.U8 desc[UR36][R8.64], R3 ;  /* 0x0000000308007986 */ /* 0x0001e2000c101124 */
[----:B------:R-:W-:Y:S05]  /*6390*/  BRA `(.L_x_10217) ;  /* 0x0000000000507947 */ /* 0x000fea0003800000 */
.L_x_10239:
        /* <DEDUP_REMOVED lines=12> */
.L_x_10244:
[----:B------:R-:W-:Y:S01]  /*6460*/  IMAD.MOV.U32 R3, RZ, RZ, 0x7f ;  /* 0x0000007fff037424 */ /* 0x000fe200078e00ff */
[----:B------:R-:W-:-:S04]  /*6470*/  ISETP.GT.U32.AND P0, PT, R5, 0x7f800000, PT ;  /* 0x7f8000000500780c */ /* 0x000fc80003f04070 */
[----:B------:R-:W-:-:S05]  /*6480*/  SEL R3, R3, 0x7c, P0 ;  /* 0x0000007c03037807 */ /* 0x000fca0000000000 */
[----:B------:R0:W-:Y:S01]  /*6490*/  STG.E.U8 desc[UR36][R8.64], R3 ;  /* 0x0000000308007986 */ /* 0x0001e2000c101124 */
[----:B------:R-:W-:Y:S05]  /*64a0*/  BRA `(.L_x_10217) ;  /* 0x00000000000c7947 */ /* 0x000fea0003800000 */
.L_x_10238:
[----:B------:R-:W0:Y:S02]  /*64b0*/  I2F.S16 R0, R24 ;  /* 0x0000001800007306 */ /* 0x000e240000101400 */
[----:B0-----:R-:W-:-:S05]  /*64c0*/  F2FP.BF16.F32.PACK_AB R0, RZ, R0 ;  /* 0x00000000ff00723e */ /* 0x001fca00000010ff */
[----:B------:R0:W-:Y:S02]  /*64d0*/  STG.E.U16 desc[UR36][R8.64], R0 ;  /* 0x0000000008007986 */ /* 0x0001e4000c101524 */
.L_x_10217:
[----:B------:R-:W-:Y:S05]  /*64e0*/  BSYNC.RECONVERGENT B6 ;  /* 0x0000000000067941 */ /* 0x000fea0003800200 */
.L_x_10211:
[----:B------:R-:W-:-:S07]  /*64f0*/  VIADD R17, R17, 0x80 ;  /* 0x0000008011117836 */ /* 0x000fce0000000000 */
.L_x_10176:
[----:B------:R-:W-:Y:S05]  /*6500*/  BSYNC.RECONVERGENT B8 ;  /* 0x0000000000087941 */ /* 0x000fea0003800200 */
.L_x_10138:
        /* <DEDUP_REMOVED lines=21> */
.L_x_10248:
[----:B------:R-:W-:Y:S01]  /*6660*/  STG.E.U8 desc[UR36][R2.64], R22 ;  /* 0x0000001602007986 */ /* 0x000fe2000c101124 */
[----:B------:R-:W-:Y:S05]  /*6670*/  EXIT ;  /* 0x000000000000794d */ /* 0x000fea0003800000 */
.L_x_10247:
        /* <DEDUP_REMOVED lines=9> */
.L_x_10251:
[----:B------:R-:W-:Y:S01]  /*6710*/  STG.E desc[UR36][R2.64], R22 ;  /* 0x0000001602007986 */ /* 0x000fe2000c101924 */
[----:B------:R-:W-:Y:S05]  /*6720*/  EXIT ;  /* 0x000000000000794d */ /* 0x000fea0003800000 */
.L_x_10250:
[----:B------:R-:W-:Y:S01]  /*6730*/  STG.E.U16 desc[UR36][R2.64], R22 ;  /* 0x0000001602007986 */ /* 0x000fe2000c101524 */
[----:B------:R-:W-:Y:S05]  /*6740*/  EXIT ;  /* 0x000000000000794d */ /* 0x000fea0003800000 */
.L_x_10246:
        /* <DEDUP_REMOVED lines=9> */
.L_x_10253:
[----:B------:R-:W0:Y:S02]  /*67e0*/  I2F.S16 R0, R22 ;  /* 0x0000001600007306 */ /* 0x000e240000101400 */
[----:B0-----:R-:W-:-:S05]  /*67f0*/  F2FP.F16.F32.PACK_AB R0, RZ, R0 ;  /* 0x00000000ff00723e */ /* 0x001fca00000000ff */
[----:B------:R-:W-:Y:S01]  /*6800*/  STG.E.U16 desc[UR36][R2.64], R0 ;  /* 0x0000000002007986 */ /* 0x000fe2000c101524 */
[----:B------:R-:W-:Y:S05]  /*6810*/  EXIT ;  /* 0x000000000000794d */ /* 0x000fea0003800000 */
.L_x_10252:
        /* <DEDUP_REMOVED lines=10> */
.L_x_10255:
[----:B------:R-:W0:Y:S02]  /*68c0*/  I2F.S16 R22, R22 ;  /* 0x0000001600167306 */ /* 0x000e240000101400 */
[----:B0-----:R-:W-:-:S04]  /*68d0*/  F2FP.F16.F32.PACK_AB R5, RZ, R22 ;  /* 0x00000016ff05723e */ /* 0x001fc800000000ff */
[----:B------:R-:W-:-:S05]  /*68e0*/  PRMT R5, R5, 0x5410, RZ ;  /* 0x0000541005057816 */ /* 0x000fca00000000ff */
[----:B------:R-:W-:Y:S01]  /*68f0*/  STG.E desc[UR36][R2.64], R5 ;  /* 0x0000000502007986 */ /* 0x000fe2000c101924 */
[----:B------:R-:W-:Y:S05]  /*6900*/  EXIT ;  /* 0x000000000000794d */ /* 0x000fea0003800000 */
.L_x_10254:
[----:B------:R-:W0:Y:S02]  /*6910*/  I2F.F64.S16 R22, R22 ;  /* 0x0000001600167312 */ /* 0x000e240000101c00 */
[----:B0-----:R-:W-:Y:S01]  /*6920*/  STG.E.64 desc[UR36][R2.64], R22 ;  /* 0x0000001602007986 */ /* 0x001fe2000c101b24 */
[----:B------:R-:W-:Y:S05]  /*6930*/  EXIT ;  /* 0x000000000000794d */ /* 0x000fea0003800000 */
.L_x_10245:
        /* <DEDUP_REMOVED lines=12> */
.L_x_10259:
        /* <DEDUP_REMOVED lines=17> */
.L_x_10261:
[----:B------:R-:W-:Y:S05]  /*6b10*/  BSYNC.RECONVERGENT B0 ;  /* 0x0000000000007941 */ /* 0x000fea0003800200 */
.L_x_10260:
[----:B------:R-:W-:Y:S01]  /*6b20*/  STG.E.U8 desc[UR36][R2.64], R0 ;  /* 0x0000000002007986 */ /* 0x000fe2000c101124 */
[----:B------:R-:W-:Y:S05]  /*6b30*/  EXIT ;  /* 0x000000000000794d */ /* 0x000fea0003800000 */
.L_x_10258:
        /* <DEDUP_REMOVED lines=17> */
.L_x_10263:
[----:B------:R-:W-:Y:S05]  /*6c50*/  BSYNC.RECONVERGENT B0 ;  /* 0x0000000000007941 */ /* 0x000fea0003800200 */
.L_x_10262:
[----:B------:R-:W-:Y:S01]  /*6c60*/  STG.E.U8 desc[UR36][R2.64], R0 ;  /* 0x0000000002007986 */ /* 0x000fe2000c101124 */
[----:B------:R-:W-:Y:S05]  /*6c70*/  EXIT ;  /* 0x000000000000794d */ /* 0x000fea0003800000 */
.L_x_10257:
        /* <DEDUP_REMOVED lines=21> */
.L_x_10265:
[----:B------:R-:W-:-:S05]  /*6dd0*/  IMAD.MOV.U32 R23, RZ, RZ, RZ ;  /* 0x000000ffff177224 */ /* 0x000fca00078e00ff */
[----:B------:R-:W-:Y:S01]  /*6de0*/  STG.E.64 desc[UR36][R2.64], R22 ;  /* 0x0000001602007986 */ /* 0x000fe2000c101b24 */
[----:B------:R-:W-:Y:S05]  /*6df0*/  EXIT ;  /* 0x000000000000794d */ /* 0x000fea0003800000 */
.L_x_10264:
[----:B------:R-:W-:Y:S01]  /*6e00*/  STG.E desc[UR36][R2.64], R22 ;  /* 0x0000001602007986 */ /* 0x000fe2000c101924 */
[----:B------:R-:W-:Y:S05]  /*6e10*/  EXIT ;  /* 0x000000000000794d */ /* 0x000fea0003800000 */
.L_x_10256:
        /* <DEDUP_REMOVED lines=8> */
.L_x_10267:
[----:B------:R-:W-:Y:S01]  /*6ea0*/  CS2R R6, SRZ ;  /* 0x0000000000067805 */ /* 0x000fe2000001ff00 */
[----:B------:R-:W0:Y:S04]  /*6eb0*/  I2F.F64.S16 R4, R22 ;  /* 0x0000001600047312 */ /* 0x000e280000101c00 */
[----:B0-----:R-:W-:Y:S01]  /*6ec0*/  STG.E.128 desc[UR36][R2.64], R4 ;  /* 0x0000000402007986 */ /* 0x001fe2000c101d24 */
[----:B------:R-:W-:Y:S05]  /*6ed0*/  EXIT ;  /* 0x000000000000794d */ /* 0x000fea0003800000 */
.L_x_10266:
[----:B------:R-:W-:-:S13]  /*6ee0*/  ISETP.NE.AND P0, PT, R0, 0xf, PT ;  /* 0x0000000f0000780c */ /* 0x000fda0003f05270 */
[----:B------:R-:W-:Y:S05]  /*6ef0*/  @!P0 BRA `(.L_x_10268) ;  /* 0x0000000000d48947 */ /* 0x000fea0003800000 */
[----:B------:R-:W-:-:S13]  /*6f00*/  ISETP.NE.AND P0, PT, R0, 0x17, PT ;  /* 0x000000170000780c */ /* 0x000fda0003f05270 */
[----:B------:R-:W-:Y:S05]  /*6f10*/  @!P0 BRA `(.L_x_10269) ;  /* 0x0000000000848947 */ /* 0x000fea0003800000 */
[----:B------:R-:W-:-:S13]  /*6f20*/  ISETP.NE.AND P0, PT, R0, 0x18, PT ;  /* 0x000000180000780c */ /* 0x000fda0003f05270 */
[----:B------:R-:W-:Y:S05]  /*6f30*/  @!P0 BRA `(.L_x_10270) ;  /* 0x0000000000448947 */ /* 0x000fea0003800000 */
.L_x_10249:
        /* <DEDUP_REMOVED lines=16> */
.L_x_10271:
[----:B------:R-:W-:Y:S05]  /*7040*/  EXIT ;  /* 0x000000000000794d */ /* 0x000fea0003800000 */
.L_x_10270:
        /* <DEDUP_REMOVED lines=11> */
.L_x_10273:
[----:B------:R-:W-:Y:S05]  /*7100*/  BSYNC.RECONVERGENT B0 ;  /* 0x0000000000007941 */ /* 0x000fea0003800200 */
.L_x_10272:
[----:B------:R-:W-:Y:S01]  /*7110*/  STG.E.U8 desc[UR36][R2.64], R5 ;  /* 0x0000000502007986 */ /* 0x000fe2000c101124 */
[----:B------:R-:W-:Y:S05]  /*7120*/  EXIT ;  /* 0x000000000000794d */ /* 0x000fea0003800000 */
.L_x_10269:
        /* <DEDUP_REMOVED lines=13> */
.L_x_10274:
[----:B------:R-:W-:Y:S01]  /*7200*/  IMAD.MOV.U32 R5, RZ, RZ, 0x7f ;  /* 0x0000007fff057424 */ /* 0x000fe200078e00ff */
[----:B------:R-:W-:-:S04]  /*7210*/  ISETP.GT.U32.AND P0, PT, R7, 0x7f800000, PT ;  /* 0x7f8000000700780c */ /* 0x000fc80003f04070 */
[----:B------:R-:W-:-:S05]  /*7220*/  SEL R5, R5, 0x7c, P0 ;  /* 0x0000007c05057807 */ /* 0x000fca0000000000 */
[----:B------:R-:W-:Y:S01]  /*7230*/  STG.E.U8 desc[UR36][R2.64], R5 ;  /* 0x0000000502007986 */ /* 0x000fe2000c101124 */
[----:B------:R-:W-:Y:S05]  /*7240*/  EXIT ;  /* 0x000000000000794d */ /* 0x000fea0003800000 */
.L_x_10268:
[----:B------:R-:W0:Y:S02]  /*7250*/  I2F.S16 R0, R22 ;  /* 0x0000001600007306 */ /* 0x000e240000101400 */
[----:B0-----:R-:W-:-:S05]  /*7260*/  F2FP.BF16.F32.PACK_AB R0, RZ, R0 ;  /* 0x00000000ff00723e */ /* 0x001fca00000010ff */
[----:B------:R-:W-:Y:S01]  /*7270*/  STG.E.U16 desc[UR36][R2.64], R0 ;  /* 0x0000000002007986 */ /* 0x000fe2000c101524 */
[----:B------:R-:W-:Y:S05]  /*7280*/  EXIT ;  /* 0x000000000000794d */ /* 0x000fea0003800000 */
.L_x_10275:
        /* <DEDUP_REMOVED lines=15> */
.L_x_42787:


//--------------------- .text._ZN2at6native18elementwise_kernelILi128ELi4EZNS0_22gpu_kernel_impl_nocastINS0_13AUnaryFunctorIiibZZZNS0_23logical_xor_kernel_cudaERNS_14TensorIteratorEENKUlvE0_clEvENKUlvE1_clEvEUliiE_EEEEvRNS_18TensorIteratorBaseERKT_EUliE_EEviT1_ --------------------------
	.section	.text._ZN2at6native18elementwise_kernelILi128ELi4EZNS0_22gpu_kernel_impl_nocastINS0_13AUnaryFunctorIiibZZZNS0_23logical_xor_kernel_cudaERNS_14TensorIteratorEENKUlvE0_clEvENKUlvE1_clEvEUliiE_EEEEvRNS_18TensorIteratorBaseERKT_EUliE_EEviT1_,"ax",@progbits
	.align	128
        .global         _ZN2at6native18elementwise_kernelILi128ELi4EZNS0_22gpu_kernel_impl_nocastINS0_13AUnaryFunctorIiibZZZNS0_23logical_xor_kernel_cudaERNS_14TensorIteratorEENKUlvE0_clEvENKUlvE1_clEvEUliiE_EEEEvRNS_18TensorIteratorBaseERKT_EUliE_EEviT1_
        .type           _ZN2at6native18elementwise_kernelILi128ELi4EZNS0_22gpu_kernel_impl_nocastINS0_13AUnaryFunctorIiibZZZNS0_23logical_xor_kernel_cudaERNS_14TensorIteratorEENKUlvE0_clEvENKUlvE1_clEvEUliiE_EEEEvRNS_18TensorIteratorBaseERKT_EUliE_EEviT1_,@function
        .size           _ZN2at6native18elementwise_kernelILi128ELi4EZNS0_22gpu_kernel_impl_nocastINS0_13AUnaryFunctorIiibZZZNS0_23logical_xor_kernel_cudaERNS_14TensorIteratorEENKUlvE0_clEvENKUlvE1_clEvEUliiE_EEEEvRNS_18TensorIteratorBaseERKT_EUliE_EEviT1_,(.L_x_42788 - _ZN2at6native18elementwise_kernelILi128ELi4EZNS0_22gpu_kernel_impl_nocastINS0_13AUnaryFunctorIiibZZZNS0_23logical_xor_kernel_cudaERNS_14TensorIteratorEENKUlvE0_clEvENKUlvE1_clEvEUliiE_EEEEvRNS_18TensorIteratorBaseERKT_EUliE_EEviT1_)
        .other          _ZN2at6native18elementwise_kernelILi128ELi4EZNS0_22gpu_kernel_impl_nocastINS0_13AUnaryFunctorIiibZZZNS0_23logical_xor_kernel_cudaERNS_14TensorIteratorEENKUlvE0_clEvENKUlvE1_clEvEUliiE_EEEEvRNS_18TensorIteratorBaseERKT_EUliE_EEviT1_,@"STO_CUDA_ENTRY STV_DEFAULT"
_ZN2at6native18elementwise_kernelILi128ELi4EZNS0_22gpu_kernel_impl_nocastINS0_13AUnaryFunctorIiibZZZNS0_23logical_xor_kernel_cudaERNS_14TensorIteratorEENKUlvE0_clEvENKUlvE1_clEvEUliiE_EEEEvRNS_18TensorIteratorBaseERKT_EUliE_EEviT1_:
.text._ZN2at6native18elementwise_kernelILi128ELi4EZNS0_22gpu_kernel_impl_nocastINS0_13AUnaryFunctorIiibZZZNS0_23logical_xor_kernel_cudaERNS_14TensorIteratorEENKUlvE0_clEvENKUlvE1_clEvEUliiE_EEEEvRNS_18TensorIteratorBaseERKT_EUliE_EEviT1_:
        /* <DEDUP_REMOVED lines=18> */
[----:B-1----:R-:W-:Y:S02]  /*0120*/  ISETP.NE.AND P0, PT, RZ, UR5, PT ;  /* 0x00000005ff007c0c */ /* 0x002fe4000bf05270 */
[----:B------:R-:W-:-:S02]  /*0130*/  IADD3 R3, PT, PT, R3, 0x80, RZ ;  /* 0x0000008003037810 */ /* 0x000fc40007ffe0ff */
[----:B--2---:R-:W-:-:S04]  /*0140*/  ISETP.NE.XOR P0, PT, R4, RZ, P0 ;  /* 0x000000ff0400720c */ /* 0x004fc80000705a70 */
        /* <DEDUP_REMOVED lines=9> */
[----:B--2---:R-:W-:Y:S02]  /*01e0*/  ISETP.NE.AND P0, PT, RZ, UR5, PT ;  /* 0x00000005ff007c0c */ /* 0x004fe4000bf05270 */
[----:B------:R-:W-:-:S02]  /*01f0*/  IADD3 R3, PT, PT, R3, 0x80, RZ ;  /* 0x0000008003037810 */ /* 0x000fc40007ffe0ff */
[----:B---3--:R-:W-:-:S04]  /*0200*/  ISETP.NE.XOR P0, PT, R4, RZ, P0 ;  /* 0x000000ff0400720c */ /* 0x008fc80000705a70 */
[----:B------:R-:W-:-:S05]  /*0210*/  SEL R9, RZ, 0x1, !P0 ;  /* 0x00000001ff097807 */ /* 0x000fca0004000000 */
[----:B0-----:R0:W-:Y:S04]  /*0220*/  STG.E.U8 desc[UR6][R6.64], R9 ;  /* 0x0000000906007986 */ /* 0x0011e8000c101106 */
.L_x_10279:
[----:B------:R-:W-:-:S13]  /*0230*/  ISETP.GE.AND P0, PT, R3, UR4, PT ;  /* 0x0000000403007c0c */ /* 0x000fda000bf06270 */
[----:B------:R-:W-:Y:S05]  /*0240*/  @P0 BREAK.RELIABLE B1 ;  /* 0x0000000000010942 */ /* 0x000fea0003800100 */
[----:B------:R-:W-:Y:S05]  /*0250*/  @P0 BRA `(.L_x_10280) ;  /* 0x0000000000280947 */ /* 0x000fea0003800000 */
[----:B------:R-:W-:Y:S05]  /*0260*/  BSYNC.RELIABLE B1 ;  /* 0x0000000000017941 */ /* 0x000fea0003800100 */
.L_x_10278:
        /* <DEDUP_REMOVED lines=9> */
.L_x_10280:
[----:B------:R-:W-:Y:S05]  /*0300*/  BSYNC.RECONVERGENT B0 ;  /* 0x0000000000007941 */ /* 0x000fea0003800200 */
.L_x_10277:
[----:B------:R-:W-:Y:S05]  /*0310*/  WARPSYNC.ALL ;  /* 0x0000000000007948 */ /* 0x000fea0003800000 */
[----:B------:R-:W-:-:S13]  /*0320*/  ISETP.GE.AND P0, PT, R3, UR4, PT ;  /* 0x0000000403007c0c */ /* 0x000fda000bf06270 */
[----:B------:R-:W-:Y:S05]  /*0330*/  @P0 EXIT ;  /* 0x000000000000094d */ /* 0x000fea0003800000 */
[----:B------:R-:W2:Y:S01]  /*0340*/  LDC.64 R2, c[0x0][0x588] ;  /* 0x00016200ff027b82 */ /* 0x000ea20000000a00 */
[----:B------:R-:W3:Y:S01]  /*0350*/  LDCU UR4, c[0x0][0x594] ;  /* 0x0000b280ff0477ac */ /* 0x000ee20008000800 */
[----:B--2---:R-:W2:Y:S06]  /*0360*/  LDG.E R2, desc[UR6][R2.64] ;  /* 0x0000000602027981 */ /* 0x004eac000c1e1900 */
[----:B------:R-:W4:Y:S01]  /*0370*/  LDC.64 R4, c[0x0][0x580] ;  /* 0x00016000ff047b82 */ /* 0x000f220000000a00 */
[----:B---3--:R-:W-:-:S04]  /*0380*/  ISETP.NE.AND P0, PT, RZ, UR4, PT ;  /* 0x00000004ff007c0c */ /* 0x008fc8000bf05270 */
[----:B--2---:R-:W-:-:S04]  /*0390*/  ISETP.NE.XOR P0, PT, R2, RZ, P0 ;  /* 0x000000ff0200720c */ /* 0x004fc80000705a70 */
[----:B01----:R-:W-:-:S05]  /*03a0*/  SEL R7, RZ, 0x1, !P0 ;  /* 0x00000001ff077807 */ /* 0x003fca0004000000 */
[----:B----4-:R-:W-:Y:S01]  /*03b0*/  STG.E.U8 desc[UR6][R4.64], R7 ;  /* 0x0000000704007986 */ /* 0x010fe2000c101106 */
[----:B------:R-:W-:Y:S05]  /*03c0*/  EXIT ;  /* 0x000000000000794d */ /* 0x000fea0003800000 */
.L_x_10276:
        /* <DEDUP_REMOVED lines=306> */
.L_x_10284:
[----:B------:R-:W0:Y:S01]  /*16f0*/  LDCU.128 UR8, c[0x0][0x580] ;  /* 0x0000b000ff0877ac */ /* 0x000e220008000c00 */
[----:B------:R-:W1:Y:S01]  /*1700*/  LDCU UR5, c[0x0][0x594] ;  /* 0x0000b280ff0577ac */ /* 0x000e620008000800 */
[----:B0-----:R-:W-:-:S04]  /*1710*/  IADD3 R6, P0, PT, R4, UR10, RZ ;  /* 0x0000000a04067c10 */ /* 0x001fc8000ff1e0ff */
[----:B------:R-:W-:-:S05]  /*1720*/  IADD3.X R7, PT, PT, RZ, UR11, RZ, P0, !PT ;  /* 0x0000000bff077c10 */ /* 0x000fca00087fe4ff */
[----:B------:R-:W2:Y:S01]  /*1730*/  LDG.E R6, desc[UR6][R6.64] ;  /* 0x0000000606067981 */ /* 0x000ea2000c1e1900 */
[----:B-1----:R-:W-:Y:S02]  /*1740*/  ISETP.NE.AND P0, PT, RZ, UR5, PT ;  /* 0x00000005ff007c0c */ /* 0x002fe4000bf05270 */
        /* <DEDUP_REMOVED lines=307> */
.L_x_10286:
[----:B------:R-:W0:Y:S01]  /*2a80*/  LDCU.128 UR8, c[0x0][0x580] ;  /* 0x0000b000ff0877ac */ /* 0x000e220008000c00 */
[----:B------:R-:W1:Y:S01]  /*2a90*/  LDCU UR5, c[0x0][0x594] ;  /* 0x0000b280ff0577ac */ /* 0x000e620008000800 */
[----:B0-----:R-:W-:-:S04]  /*2aa0*/  IADD3 R6, P0, PT, R4, UR10, RZ ;  /* 0x0000000a04067c10 */ /* 0x001fc8000ff1e0ff */
[----:B------:R-:W-:-:S05]  /*2ab0*/  IADD3.X R7, PT, PT, RZ, UR11, RZ, P0, !PT ;  /* 0x0000000bff077c10 */ /* 0x000fca00087fe4ff */
[----:B------:R-:W2:Y:S01]  /*2ac0*/  LDG.E R6, desc[UR6][R6.64] ;  /* 0x0000000606067981 */ /* 0x000ea2000c1e1900 */
[----:B-1----:R-:W-:Y:S02]  /*2ad0*/  ISETP.NE.AND P0, PT, RZ, UR5, PT ;  /* 0x00000005ff007c0c */ /* 0x002fe4000bf05270 */
[----:B------:R-:W-:Y:S02]  /*2ae0*/  IADD3 R4, P1, PT, R5, UR8, RZ ;  /* 0x0000000805047c10 */ /* 0x000fe4000ff3e0ff */
[----:B------:R-:W-:-:S03]  /*2af0*/  IADD3 R3, PT, PT, R3, 0x80, RZ ;  /* 0x0000008003037810 */ /* 0x000fc60007ffe0ff */
[----:B------:R-:W-:Y:S01]  /*2b00*/  IMAD.X R5, RZ, RZ, UR9, P1 ;  /* 0x00000009ff057e24 */ /* 0x000fe200088e06ff */
[----:B--2---:R-:W-:-:S04]  /*2b10*/  ISETP.NE.XOR P0, PT, R6, RZ, P0 ;  /* 0x000000ff0600720c */ /* 0x004fc80000705a70 */
[----:B------:R-:W-:-:S05]  /*2b20*/  SEL R9, RZ, 0x1, !P0 ;  /* 0x00000001ff097807 */ /* 0x000fca0004000000 */
[----:B------:R0:W-:Y:S04]  /*2b30*/  STG.E.U8 desc[UR6][R4.64], R9 ;  /* 0x0000000904007986 */ /* 0x0001e8000c101106 */
.L_x_10283:
[----:B------:R-:W-:-:S13]  /*2b40*/  ISETP.GE.AND P0, PT, R3, UR4, PT ;  /* 0x0000000403007c0c */ /* 0x000fda000bf06270 */
[----:B------:R-:W-:Y:S05]  /*2b50*/  @P0 BREAK.RELIABLE B1 ;  /* 0x0000000000010942 */ /* 0x000fea0003800100 */
[----:B------:R-:W-:Y:S05]  /*2b60*/  @P0 BRA `(.L_x_10285) ;  /* 0x0000001000dc0947 */ /* 0x000fea0003800000 */
[----:B------:R-:W-:Y:S05]  /*2b70*/  BSYNC.RELIABLE B1 ;  /* 0x0000000000017941 */ /* 0x000fea0003800100 */
.L_x_10282:
        /* <DEDUP_REMOVED lines=298> */
.L_x_10287:
[----:B------:R-:W0:Y:S01]  /*3e20*/  LDCU.128 UR8, c[0x0][0x580] ;  /* 0x0000b000ff0877ac */ /* 0x000e220008000c00 */
[----:B------:R-:W1:Y:S01]  /*3e30*/  LDCU UR5, c[0x0][0x594] ;  /* 0x0000b280ff0577ac */ /* 0x000e620008000800 */
[----:B0-----:R-:W-:-:S05]  /*3e40*/  IADD3 R6, P0, PT, R4, UR10, RZ ;  /* 0x0000000a04067c10 */ /* 0x001fca000ff1e0ff */
[----:B------:R-:W-:-:S05]  /*3e50*/  IMAD.X R7, RZ, RZ, UR11, P0 ;  /* 0x0000000bff077e24 */ /* 0x000fca00080e06ff */
[----:B------:R-:W2:Y:S01]  /*3e60*/  LDG.E R6, desc[UR6][R6.64] ;  /* 0x0000000606067981 */ /* 0x000ea2000c1e1900 */
[----:B-1----:R-:W-:Y:S02]  /*3e70*/  ISETP.NE.AND P0, PT, RZ, UR5, PT ;  /* 0x00000005ff007c0c */ /* 0x002fe4000bf05270 */
[----:B------:R-:W-:Y:S02]  /*3e80*/  IADD3 R4, P1, PT, R5, UR8, RZ ;  /* 0x0000000805047c10 */ /* 0x000fe4000ff3e0ff */
[----:B------:R-:W-:Y:S02]  /*3e90*/  IADD3 R3, PT, PT, R3, 0x80, RZ ;  /* 0x0000008003037810 */ /* 0x000fe40007ffe0ff */
[----:B------:R-:W-:Y:S02]  /*3ea0*/  IADD3.X R5, PT, PT, RZ, UR9, RZ, P1, !PT ;  /* 0x00000009ff057c10 */ /* 0x000fe40008ffe4ff */
[----:B--2---:R-:W-:-:S04]  /*3eb0*/  ISETP.NE.XOR P0, PT, R6, RZ, P0 ;  /* 0x000000ff0600720c */ /* 0x004fc80000705a70 */
[----:B------:R-:W-:-:S05]  /*3ec0*/  SEL R9, RZ, 0x1, !P0 ;  /* 0x00000001ff097807 */ /* 0x000fca0004000000 */
[----:B------:R1:W-:Y:S04]  /*3ed0*/  STG.E.U8 desc[UR6][R4.64], R9 ;  /* 0x0000000904007986 */ /* 0x0003e8000c101106 */
.L_x_10285:
[----:B------:R-:W-:Y:S05]  /*3ee0*/  BSYNC.RECONVERGENT B0 ;  /* 0x0000000000007941 */ /* 0x000fea0003800200 */
.L_x_10281:
        /* <DEDUP_REMOVED lines=301> */
.L_x_10288:
[----:B------:R-:W0:Y:S01]  /*51c0*/  LDCU.128 UR8, c[0x0][0x580] ;  /* 0x0000b000ff0877ac */ /* 0x000e220008000c00 */
[----:B------:R-:W1:Y:S01]  /*51d0*/  LDCU UR4, c[0x0][0x594] ;  /* 0x0000b280ff0477ac */ /* 0x000e620008000800 */
[----:B0-----:R-:W-:-:S04]  /*51e0*/  IADD3 R4, P0, PT, R2, UR10, RZ ;  /* 0x0000000a02047c10 */ /* 0x001fc8000ff1e0ff */
[----:B------:R-:W-:-:S05]  /*51f0*/  IADD3.X R5, PT, PT, RZ, UR11, RZ, P0, !PT ;  /* 0x0000000bff057c10 */ /* 0x000fca00087fe4ff */
[----:B------:R-:W2:Y:S01]  /*5200*/  LDG.E R4, desc[UR6][R4.64] ;  /* 0x0000000604047981 */ /* 0x000ea2000c1e1900 */
[----:B-1----:R-:W-:Y:S02]  /*5210*/  ISETP.NE.AND P0, PT, RZ, UR4, PT ;  /* 0x00000004ff007c0c */ /* 0x002fe4000bf05270 */
[----:B------:R-:W-:-:S04]  /*5220*/  IADD3 R2, P1, PT, R3, UR8, RZ ;  /* 0x0000000803027c10 */ /* 0x000fc8000ff3e0ff */
[----:B------:R-:W-:Y:S02]  /*5230*/  IADD3.X R3, PT, PT, RZ, UR9, RZ, P1, !PT ;  /* 0x00000009ff037c10 */ /* 0x000fe40008ffe4ff */
[----:B--2---:R-:W-:-:S04]  /*5240*/  ISETP.NE.XOR P0, PT, R4, RZ, P0 ;  /* 0x000000ff0400720c */ /* 0x004fc80000705a70 */
[----:B------:R-:W-:-:S05]  /*5250*/  SEL R7, RZ, 0x1, !P0 ;  /* 0x00000001ff077807 */ /* 0x000fca0004000000 */
[----:B------:R-:W-:Y:S01]  /*5260*/  STG.E.U8 desc[UR6][R2.64], R7 ;  /* 0x0000000702007986 */ /* 0x000fe2000c101106 */
[----:B------:R-:W-:Y:S05]  /*5270*/  EXIT ;  /* 0x000000000000794d */ /* 0x000fea0003800000 */
.L_x_10289:
        /* <DEDUP_REMOVED lines=16> */
.L_x_42788:


//--------------------- .text._ZN2at6native27unrolled_elementwise_kernelINS0_13AUnaryFunctorIiibZZZNS0_23logical_xor_kernel_cudaERNS_14TensorIteratorEENKUlvE0_clEvENKUlvE1_clEvEUliiE_EESt5arrayIPcLm2EELi4E23TrivialOffsetCalculatorILi1EjESD_NS0_6memory15LoadWithoutCastENSE_16StoreWithoutCastEEEviT_T0_T2_T3_T4_T5_ --------------------------
	.section	.text._ZN2at6native27unrolled_elementwise_kernelINS0_13AUnaryFunctorIiibZZZNS0_23logical_xor_kernel_cudaERNS_14TensorIteratorEENKUlvE0_clEvENKUlvE1_clEvEUliiE_EESt5arrayIPcLm2EELi4E23TrivialOffsetCalculatorILi1EjESD_NS0_6memory15LoadWithoutCastENSE_16StoreWithoutCastEEEviT_T0_T2_T3_T4_T5_,"ax",@progbits
	.align	128
        .global         _ZN2at6native27unrolled_elementwise_kernelINS0_13AUnaryFunctorIiibZZZNS0_23logical_xor_kernel_cudaERNS_14TensorIteratorEENKUlvE0_clEvENKUlvE1_clEvEUliiE_EESt5arrayIPcLm2EELi4E23TrivialOffsetCalculatorILi1EjESD_NS0_6memory15LoadWithoutCastENSE_16StoreWithoutCastEEEviT_T0_T2_T3_T4_T5_
        .type           _ZN2at6native27unrolled_elementwise_kernelINS0_13AUnaryFunctorIiibZZZNS0_23logical_xor_kernel_cudaERNS_14TensorIteratorEENKUlvE0_clEvENKUlvE1_clEvEUliiE_EESt5arrayIPcLm2EELi4E23TrivialOffsetCalculatorILi1EjESD_NS0_6memory15LoadWithoutCastENSE_16StoreWithoutCastEEEviT_T0_T2_T3_T4_T5_,@function
        .size           _ZN2at6native27unrolled_elementwise_kernelINS0_13AUnaryFunctorIiibZZZNS0_23logical_xor_kernel_cudaERNS_14TensorIteratorEENKUlvE0_clEvENKUlvE1_clEvEUliiE_EESt5arrayIPcLm2EELi4E23TrivialOffsetCalculatorILi1EjESD_NS0_6memory15LoadWithoutCastENSE_16StoreWithoutCastEEEviT_T0_T2_T3_T4_T5_,(.L_x_42789 - _ZN2at6native27unrolled_elementwise_kernelINS0_13AUnaryFunctorIiibZZZNS0_23logical_xor_kernel_cudaERNS_14TensorIteratorEENKUlvE0_clEvENKUlvE1_clEvEUliiE_EESt5arrayIPcLm2EELi4E23TrivialOffsetCalculatorILi1EjESD_NS0_6memory15LoadWithoutCastENSE_16StoreWithoutCastEEEviT_T0_T2_T3_T4_T5_)
        .other          _ZN2at6native27unrolled_elementwise_kernelINS0_13AUnaryFunctorIiibZZZNS0_23logical_xor_kernel_cudaERNS_14TensorIteratorEENKUlvE0_clEvENKUlvE1_clEvEUliiE_EESt5arrayIPcLm2EELi4E23TrivialOffsetCalculatorILi1EjESD_NS0_6memory15LoadWithoutCastENSE_16StoreWithoutCastEEEviT_T0_T2_T3_T4_T5_,@"STO_CUDA_ENTRY STV_DEFAULT"
_ZN2at6native27unrolled_elementwise_kernelINS0_13AUnaryFunctorIiibZZZNS0_23logical_xor_kernel_cudaERNS_14TensorIteratorEENKUlvE0_clEvENKUlvE1_clEvEUliiE_EESt5arrayIPcLm2EELi4E23TrivialOffsetCalculatorILi1EjESD_NS0_6memory15LoadWithoutCastENSE_16StoreWithoutCastEEEviT_T0_T2_T3_T4_T5_:
.text._ZN2at6native27unrolled_elementwise_kernelINS0_13AUnaryFunctorIiibZZZNS0_23logical_xor_kernel_cudaERNS_14TensorIteratorEENKUlvE0_clEvENKUlvE1_clEvEUliiE_EESt5arrayIPcLm2EELi4E23TrivialOffsetCalculatorILi1EjESD_NS0_6memory15LoadWithoutCastENSE_16StoreWithoutCastEEEviT_T0_T2_T3_T4_T5_:
        /* <DEDUP_REMOVED lines=31> */
[----:B------:R-:W-:Y:S01]  /*01f0*/  ISETP.GE.AND P4, PT, R3, R2, PT ;  /* 0x000000020300720c */ /* 0x000fe20003f86270 */
[----:B------:R-:W-:Y:S04]  /*0200*/  BSSY.RECONVERGENT B0, `(.L_x_10290) ;  /* 0x0000026000007945 */ /* 0x000fe80003800200 */
[----:B------:R-:W-:Y:S01]  /*0210*/  BSSY.RELIABLE B1, `(.L_x_10291) ;  /* 0x000001d000017945 */ /* 0x000fe20003800100 */
[----:B----4-:R-:W-:-:S04]  /*0220*/  ISETP.NE.AND P0, PT, R6, RZ, !P0 ;  /* 0x000000ff0600720c */ /* 0x010fc80004705270 */
[----:B---3--:R-:W-:-:S04]  /*0230*/  ISETP.NE.XOR P0, PT, RZ, UR6, P0 ;  /* 0x00000006ff007c0c */ /* 0x008fc80008705a70 */
[----:B------:R-:W-:Y:S02]  /*0240*/  SEL R7, RZ, 0x1, !P0 ;  /* 0x00000001ff077807 */ /* 0x000fe40004000000 */
[----:B--2---:R-:W-:-:S04]  /*0250*/  ISETP.NE.AND P3, PT, R8, RZ, !P3 ;  /* 0x000000ff0800720c */ /* 0x004fc80005f65270 */
[----:B------:R-:W-:-:S04]  /*0260*/  ISETP.NE.XOR P3, PT, RZ, UR6, P3 ;  /* 0x00000006ff007c0c */ /* 0x000fc80009f65a70 */
[----:B------:R-:W-:Y:S02]  /*0270*/  SEL R9, RZ, 0x1, !P3 ;  /* 0x00000001ff097807 */ /* 0x000fe40005800000 */
[----:B-----5:R-:W-:-:S04]  /*0280*/  ISETP.NE.AND P2, PT, R10, RZ, !P2 ;  /* 0x000000ff0a00720c */ /* 0x020fc80005745270 */
[----:B------:R-:W-:-:S04]  /*0290*/  ISETP.NE.XOR P2, PT, RZ, UR6, P2 ;  /* 0x00000006ff007c0c */ /* 0x000fc80009745a70 */
[----:B------:R-:W-:Y:S02]  /*02a0*/  SEL R11, RZ, 0x1, !P2 ;  /* 0x00000001ff0b7807 */ /* 0x000fe40005000000 */
[----:B------:R-:W-:-:S04]  /*02b0*/  ISETP.NE.AND P1, PT, R4, RZ, !P1 ;  /* 0x000000ff0400720c */ /* 0x000fc80004f25270 */
        /* <DEDUP_REMOVED lines=18> */
.L_x_10292:
[----:B------:R-:W-:Y:S05]  /*03e0*/  BSYNC.RELIABLE B1 ;  /* 0x0000000000017941 */ /* 0x000fea0003800100 */
.L_x_10291:
[----:B------:R-:W-:-:S13]  /*03f0*/  ISETP.GE.AND P0, PT, R3, R2, PT ;  /* 0x000000020300720c */ /* 0x000fda0003f06270 */
[----:B------:R-:W1:Y:S01]  /*0400*/  @!P0 LDC.64 R6, c[0x0][0x390] ;  /* 0x0000e400ff068b82 */ /* 0x000e620000000a00 */
[----:B0-----:R-:W-:Y:S02]  /*0410*/  @!P0 IMAD R5, R0, 0x200, R3 ;  /* 0x0000020000058824 */ /* 0x001fe400078e0203 */
[----:B------:R-:W-:-:S03]  /*0420*/  @!P0 VIADD R3, R3, 0x80 ;  /* 0x0000008003038836 */ /* 0x000fc60000000000 */
[----:B-1----:R-:W-:-:S05]  /*0430*/  @!P0 IADD3 R4, P1, PT, R5, R6, RZ ;  /* 0x0000000605048210 */ /* 0x002fca0007f3e0ff */
[----:B------:R-:W-:-:S05]  /*0440*/  @!P0 IMAD.X R5, RZ, RZ, R7, P1 ;  /* 0x000000ffff058224 */ /* 0x000fca00008e0607 */
[----:B------:R1:W-:Y:S03]  /*0450*/  @!P0 STG.E.U8 desc[UR4][R4.64], R11 ;  /* 0x0000000b04008986 */ /* 0x0003e6000c101104 */
.L_x_10293:
[----:B------:R-:W-:Y:S05]  /*0460*/  BSYNC.RECONVERGENT B0 ;  /* 0x0000000000007941 */ /* 0x000fea0003800200 */
.L_x_10290:
        /* <DEDUP_REMOVED lines=9> */
.L_x_10294:
        /* <DEDUP_REMOVED lines=16> */
.L_x_42789:


//--------------------- .text._ZN2at6native29vectorized_elementwise_kernelILi2ENS0_13AUnaryFunctorIiibZZZNS0_23logical_xor_kernel_cudaERNS_14TensorIteratorEENKUlvE0_clEvENKUlvE1_clEvEUliiE_EESt5arrayIPcLm2EEEEviT0_T1_ --------------------------
	.section	.text._ZN2at6native29vectorized_elementwise_kernelILi2ENS0_13AUnaryFunctorIiibZZZNS0_23logical_xor_kernel_cudaERNS_14TensorIteratorEENKUlvE0_clEvENKUlvE1_clEvEUliiE_EESt5arrayIPcLm2EEEEviT0_T1_,"ax",@progbits
	.align	128
        .global         _ZN2at6native29vectorized_elementwise_kernelILi2ENS0_13AUnaryFunctorIiibZZZNS0_23logical_xor_kernel_cudaERNS_14TensorIteratorEENKUlvE0_clEvENKUlvE1_clEvEUliiE_EESt5arrayIPcLm2EEEEviT0_T1_
        .type           _ZN2at6native29vectorized_elementwise_kernelILi2ENS0_13AUnaryFunctorIiibZZZNS0_23logical_xor_kernel_cudaERNS_14TensorIteratorEENKUlvE0_clEvENKUlvE1_clEvEUliiE_EESt5arrayIPcLm2EEEEviT0_T1_,@function
        .size           _ZN2at6native29vectorized_elementwise_kernelILi2ENS0_13AUnaryFunctorIiibZZZNS0_23logical_xor_kernel_cudaERNS_14TensorIteratorEENKUlvE0_clEvENKUlvE1_clEvEUliiE_EESt5arrayIPcLm2EEEEviT0_T1_,(.L_x_42790 - _ZN2at6native29vectorized_elementwise_kernelILi2ENS0_13AUnaryFunctorIiibZZZNS0_23logical_xor_kernel_cudaERNS_14TensorIteratorEENKUlvE0_clEvENKUlvE1_clEvEUliiE_EESt5arrayIPcLm2EEEEviT0_T1_)
        .other          _ZN2at6native29vectorized_elementwise_kernelILi2ENS0_13AUnaryFunctorIiibZZZNS0_23logical_xor_kernel_cudaERNS_14TensorIteratorEENKUlvE0_clEvENKUlvE1_clEvEUliiE_EESt5arrayIPcLm2EEEEviT0_T1_,@"STO_CUDA_ENTRY STV_DEFAULT"
_ZN2at6native29vectorized_elementwise_kernelILi2ENS0_13AUnaryFunctorIiibZZZNS0_23logical_xor_kernel_cudaERNS_14TensorIteratorEENKUlvE0_clEvENKUlvE1_clEvEUliiE_EESt5arrayIPcLm2EEEEviT0_T1_:
.text._ZN2at6native29vectorized_elementwise_kernelILi2ENS0_13AUnaryFunctorIiibZZZNS0_23logical_xor_kernel_cudaERNS_14TensorIteratorEENKUlvE0_clEvENKUlvE1_clEvEUliiE_EESt5arrayIPcLm2EEEEviT0_T1_:
        /* <DEDUP_REMOVED lines=16> */
[----:B------:R-:W-:-:S05]  /*0100*/  @!P5 VIADD R25, R17, 0x80 ;  /* 0x000000801119d836 */ /* 0x000fca0000000000 */
[----:B------:R-:W-:-:S13]  /*0110*/  ISETP.GE.U32.AND P2, PT, R25, R16, PT ;  /* 0x000000101900720c */ /* 0x000fda0003f46070 */
[----:B------:R-:W-:Y:S01]  /*0120*/  @!P2 IMAD.IADD R29, R0, 0x1, R25 ;  /* 0x00000001001da824 */ /* 0x000fe200078e0219 */
[----:B------:R-:W0:Y:S01]  /*0130*/  @!P2 LDC.64 R12, c[0x0][0x398] ;  /* 0x0000e600ff0cab82 */ /* 0x000e220000000a00 */
[----:B------:R-:W-:-:S05]  /*0140*/  @!P2 VIADD R25, R25, 0x80 ;  /* 0x000000801919a836 */ /* 0x000fca0000000000 */
[----:B------:R-:W-:-:S13]  /*0150*/  ISETP.GE.U32.AND P0, PT, R25, R16, PT ;  /* 0x000000101900720c */ /* 0x000fda0003f06070 */
[----:B------:R-:W-:Y:S01]  /*0160*/  @!P0 IMAD.IADD R20, R0, 0x1, R25 ;  /* 0x0000000100148824 */ /* 0x000fe200078e0219 */
[----:B------:R-:W3:Y:S01]  /*0170*/  @!P0 LDC.64 R14, c[0x0][0x398] ;  /* 0x0000e600ff0e8b82 */ /* 0x000ee20000000a00 */
[----:B------:R-:W-:Y:S02]  /*0180*/  @!P0 VIADD R25, R25, 0x80 ;  /* 0x0000008019198836 */ /* 0x000fe40000000000 */
[----:B0-----:R-:W-:-:S03]  /*0190*/  @!P2 IMAD.WIDE.U32 R12, R29, 0x4, R12 ;  /* 0x000000041d0ca825 */ /* 0x001fc600078e000c */
[----:B------:R-:W-:-:S03]  /*01a0*/  ISETP.GE.U32.AND P1, PT, R25, R16, PT ;  /* 0x000000101900720c */ /* 0x000fc60003f26070 */
[----:B------:R-:W4:Y:S10]  /*01b0*/  @!P2 LDG.E R12, desc[UR4][R12.64] ;  /* 0x000000040c0ca981 */ /* 0x000f34000c1e1900 */
[----:B------:R-:W-:Y:S01]  /*01c0*/  @!P1 IMAD.IADD R27, R0, 0x1, R25 ;  /* 0x00000001001b9824 */ /* 0x000fe200078e0219 */
[----:B------:R-:W0:Y:S01]  /*01d0*/  @!P1 LDC.64 R10, c[0x0][0x398] ;  /* 0x0000e600ff0a9b82 */ /* 0x000e220000000a00 */
[----:B------:R-:W-:-:S02]  /*01e0*/  @!P1 VIADD R25, R25, 0x80 ;  /* 0x0000008019199836 */ /* 0x000fc40000000000 */
[----:B---3--:R-:W-:-:S03]  /*01f0*/  @!P0 IMAD.WIDE.U32 R14, R20, 0x4, R14 ;  /* 0x00000004140e8825 */ /* 0x008fc600078e000e */
[----:B------:R-:W-:-:S03]  /*0200*/  ISETP.GE.U32.AND P4, PT, R25, R16, PT ;  /* 0x000000101900720c */ /* 0x000fc60003f86070 */
[----:B------:R-:W3:Y:S10]  /*0210*/  @!P0 LDG.E R14, desc[UR4][R14.64] ;  /* 0x000000040e0e8981 */ /* 0x000ef4000c1e1900 */
[----:B------:R-:W-:-:S02]  /*0220*/  @!P4 IMAD.IADD R23, R0, 0x1, R25 ;  /* 0x000000010017c824 */ /* 0x000fc400078e0219 */
[----:B------:R-:W-:Y:S02]  /*0230*/  @!P4 VIADD R25, R25, 0x80 ;  /* 0x000000801919c836 */ /* 0x000fe40000000000 */
[----:B0-----:R-:W-:-:S03]  /*0240*/  @!P1 IMAD.WIDE.U32 R10, R27, 0x4, R10 ;  /* 0x000000041b0a9825 */ /* 0x001fc600078e000a */
[----:B------:R-:W-:-:S03]  /*0250*/  ISETP.GE.U32.AND P3, PT, R25, R16, PT ;  /* 0x000000101900720c */ /* 0x000fc60003f66070 */
[----:B------:R-:W5:Y:S10]  /*0260*/  @!P1 LDG.E R10, desc[UR4][R10.64] ;  /* 0x000000040a0a9981 */ /* 0x000f74000c1e1900 */
        /* <DEDUP_REMOVED lines=8> */
[----:B------:R0:W5:Y:S01]  /*02f0*/  @!P3 LDG.E R4, desc[UR4][R4.64] ;  /* 0x000000040404b981 */ /* 0x000162000c1e1900 */
[----:B-1----:R-:W-:-:S06]  /*0300*/  @!P6 IMAD.WIDE.U32 R6, R19, 0x4, R6 ;  /* 0x000000041306e825 */ /* 0x002fcc00078e0006 */
[----:B------:R-:W5:Y:S01]  /*0310*/  @!P6 LDG.E R6, desc[UR4][R6.64] ;  /* 0x000000040606e981 */ /* 0x000f62000c1e1900 */
        /* <DEDUP_REMOVED lines=8> */
[----:B------:R-:W5:Y:S01]  /*03a0*/  @!P4 LDG.E R2, desc[UR4][R2.64] ;  /* 0x000000040202c981 */ /* 0x000f62000c1e1900 */
[----:B--2---:R-:W-:-:S06]  /*03b0*/  @!P5 IMAD.WIDE.U32 R8, R25, 0x4, R8 ;  /* 0x000000041908d825 */ /* 0x004fcc00078e0008 */
[----:B------:R1:W2:Y:S01]  /*03c0*/  @!P5 LDG.E R8, desc[UR4][R8.64] ;  /* 0x000000040808d981 */ /* 0x0002a2000c1e1900 */
[----:B----4-:R-:W-:-:S04]  /*03d0*/  ISETP.NE.AND P2, PT, R12, RZ, !P2 ;  /* 0x000000ff0c00720c */ /* 0x010fc80005745270 */
[----:B------:R-:W-:-:S04]  /*03e0*/  ISETP.NE.XOR P2, PT, RZ, UR6, P2 ;  /* 0x00000006ff007c0c */ /* 0x000fc80009745a70 */
[----:B0-----:R-:W-:Y:S02]  /*03f0*/  SEL R5, RZ, 0x1, !P2 ;  /* 0x00000001ff057807 */ /* 0x001fe40005000000 */
[----:B------:R-:W-:Y:S01]  /*0400*/  ISETP.GE.U32.AND P2, PT, R17, R16, PT ;  /* 0x000000101100720c */ /* 0x000fe20003f46070 */
[----:B------:R-:W-:Y:S01]  /*0410*/  BSSY.RECONVERGENT B0, `(.L_x_10296) ;  /* 0x000004c000007945 */ /* 0x000fe20003800200 */
[----:B---3--:R-:W-:-:S03]  /*0420*/  ISETP.NE.AND P0, PT, R14, RZ, !P0 ;  /* 0x000000ff0e00720c */ /* 0x008fc60004705270 */
        /* <DEDUP_REMOVED lines=33> */
.L_x_10298:
        /* <DEDUP_REMOVED lines=8> */
.L_x_10299:
        /* <DEDUP_REMOVED lines=8> */
.L_x_10300:
        /* <DEDUP_REMOVED lines=8> */
.L_x_10301:
        /* <DEDUP_REMOVED lines=9> */
.L_x_10302:
[----:B------:R-:W-:Y:S05]  /*0850*/  BSYNC.RELIABLE B1 ;  /* 0x0000000000017941 */ /* 0x000fea0003800100 */
.L_x_10297:
[----:B------:R-:W-:-:S13]  /*0860*/  ISETP.GE.U32.AND P0, PT, R17, R16, PT ;  /* 0x000000101100720c */ /* 0x000fda0003f06070 */
[----:B012---:R-:W0:Y:S01]  /*0870*/  @!P0 LDC.64 R6, c[0x0][0x390] ;  /* 0x0000e400ff068b82 */ /* 0x007e220000000a00 */
[----:B------:R-:W-:Y:S02]  /*0880*/  @!P0 IMAD.IADD R5, R0, 0x1, R17 ;  /* 0x0000000100058824 */ /* 0x000fe400078e0211 */
[----:B------:R-:W-:-:S03]  /*0890*/  @!P0 VIADD R17, R17, 0x80 ;  /* 0x0000008011118836 */ /* 0x000fc60000000000 */
[----:B0-----:R-:W-:-:S05]  /*08a0*/  @!P0 IADD3 R4, P1, PT, R5, R6, RZ ;  /* 0x0000000605048210 */ /* 0x001fca0007f3e0ff */
[----:B------:R-:W-:-:S05]  /*08b0*/  @!P0 IMAD.X R5, RZ, RZ, R7, P1 ;  /* 0x000000ffff058224 */ /* 0x000fca00008e0607 */
[----:B------:R3:W-:Y:S03]  /*08c0*/  @!P0 STG.E.U8 desc[UR4][R4.64], R3 ;  /* 0x0000000304008986 */ /* 0x0007e6000c101104 */
.L_x_10303:
[----:B------:R-:W-:Y:S05]  /*08d0*/  BSYNC.RECONVERGENT B0 ;  /* 0x0000000000007941 */ /* 0x000fea0003800200 */
.L_x_10296:
        /* <DEDUP_REMOVED lines=9> */
.L_x_10295:
[----:B------:R-:W0:Y:S01]  /*0970*/  S2R R13, SR_TID.X ;  /* 0x00000000000d7919 */ /* 0x000e220000002100 */
[----:B------:R-:W1:Y:S01]  /*0980*/  LDC.64 R2, c[0x0][0x398] ;  /* 0x0000e600ff027b82 */ /* 0x000e620000000a00 */
[----:B------:R-:W2:Y:S01]  /*0990*/  LDCU.64 UR8, c[0x0][0x390] ;  /* 0x00007200ff0877ac */ /* 0x000ea20008000a00 */
[----:B------:R-:W3:Y:S01]  /*09a0*/  LDCU UR6, c[0x0][0x388] ;  /* 0x00007100ff0677ac */ /* 0x000ee20008000800 */
[----:B-1----:R-:W-:-:S04]  /*09b0*/  IMAD.WIDE.U32 R2, R0, 0x4, R2 ;  /* 0x0000000400027825 */ /* 0x002fc800078e0002 */
[----:B0-----:R-:W-:-:S05]  /*09c0*/  IMAD.WIDE.U32 R4, R13, 0x8, R2 ;  /* 0x000000080d047825 */ /* 0x001fca00078e0002 */
[----:B------:R-:W4:Y:S04]  /*09d0*/  LDG.E.64 R14, desc[UR4][R4.64] ;  /* 0x00000004040e7981 */ /* 0x000f28000c1e1b00 */
[----:B------:R-:W5:Y:S04]  /*09e0*/  LDG.E.64 R6, desc[UR4][R4.64+0x400] ;  /* 0x0004000404067981 */ /* 0x000f68000c1e1b00 */
[----:B------:R-:W5:Y:S04]  /*09f0*/  LDG.E.64 R8, desc[UR4][R4.64+0x800] ;  /* 0x0008000404087981 */ /* 0x000f68000c1e1b00 */
[----:B------:R-:W5:Y:S01]  /*0a00*/  LDG.E.64 R10, desc[UR4][R4.64+0xc00] ;  /* 0x000c0004040a7981 */ /* 0x000f62000c1e1b00 */
[----:B--2---:R-:W-:-:S05]  /*0a10*/  IADD3 R2, P0, PT, R0, UR8, RZ ;  /* 0x0000000800027c10 */ /* 0x004fca000ff1e0ff */
[----:B------:R-:W-:Y:S01]  /*0a20*/  IMAD.X R3, RZ, RZ, UR9, P0 ;  /* 0x00000009ff037e24 */ /* 0x000fe200080e06ff */
[----:B---3--:R-:W-:Y:S01]  /*0a30*/  ISETP.NE.AND P0, PT, RZ, UR6, PT ;  /* 0x00000006ff007c0c */ /* 0x008fe2000bf05270 */
[----:B------:R-:W-:-:S03]  /*0a40*/  IMAD.WIDE.U32 R2, R13, 0x2, R2 ;  /* 0x000000020d027825 */ /* 0x000fc600078e0002 */
[----:B----4-:R-:W-:Y:S02]  /*0a50*/  ISETP.NE.XOR P1, PT, R14, RZ, P0 ;  /* 0x000000ff0e00720c */ /* 0x010fe40000725a70 */
[----:B------:R-:W-:Y:S02]  /*0a60*/  ISETP.NE.XOR P6, PT, R15, RZ, P0 ;  /* 0x000000ff0f00720c */ /* 0x000fe400007c5a70 */
[----:B------:R-:W-:Y:S02]  /*0a70*/  SEL R0, RZ, 0x1, !P1 ;  /* 0x00000001ff007807 */ /* 0x000fe40004800000 */
[----:B-----5:R-:W-:Y:S02]  /*0a80*/  ISETP.NE.XOR P5, PT, R6, RZ, P0 ;  /* 0x000000ff0600720c */ /* 0x020fe400007a5a70 */
        /* <DEDUP_REMOVED lines=14> */
[----:B------:R-:W-:Y:S01]  /*0b70*/  PRMT R9, R9, 0x7604, R6 ;  /* 0x0000760409097816 */ /* 0x000fe20000000006 */
[----:B------:R-:W-:Y:S01]  /*0b80*/  STG.E.U16 desc[UR4][R2.64], R5 ;  /* 0x0000000502007986 */ /* 0x000fe2000c101504 */
[----:B------:R-:W-:-:S03]  /*0b90*/  PRMT R11, R11, 0x7604, R8 ;  /* 0x000076040b0b7816 */ /* 0x000fc60000000008 */
[----:B------:R-:W-:Y:S04]  /*0ba0*/  STG.E.U16 desc[UR4][R2.64+0x100], R7 ;  /* 0x0001000702007986 */ /* 0x000fe8000c101504 */
[----:B------:R-:W-:Y:S04]  /*0bb0*/  STG.E.U16 desc[UR4][R2.64+0x200], R9 ;  /* 0x0002000902007986 */ /* 0x000fe8000c101504 */
[----:B------:R-:W-:Y:S01]  /*0bc0*/  STG.E.U16 desc[UR4][R2.64+0x300], R11 ;  /* 0x0003000b02007986 */ /* 0x000fe2000c101504 */
[----:B------:R-:W-:Y:S05]  /*0bd0*/  EXIT ;  /* 0x000000000000794d */ /* 0x000fea0003800000 */
.L_x_10304:
        /* <DEDUP_REMOVED lines=10> */
.L_x_42790:


//--------------------- .text._ZN2at6native29vectorized_elementwise_kernelILi4ENS0_13AUnaryFunctorIiibZZZNS0_23logical_xor_kernel_cudaERNS_14TensorIteratorEENKUlvE0_clEvENKUlvE1_clEvEUliiE_EESt5arrayIPcLm2EEEEviT0_T1_ --------------------------
	.section	.text._ZN2at6native29vectorized_elementwise_kernelILi4ENS0_13AUnaryFunctorIiibZZZNS0_23logical_xor_kernel_cudaERNS_14TensorIteratorEENKUlvE0_clEvENKUlvE1_clEvEUliiE_EESt5arrayIPcLm2EEEEviT0_T1_,"ax",@progbits
	.align	128
        .global         _ZN2at6native29vectorized_elementwise_kernelILi4ENS0_13AUnaryFunctorIiibZZZNS0_23logical_xor_kernel_cudaERNS_14TensorIteratorEENKUlvE0_clEvENKUlvE1_clEvEUliiE_EESt5arrayIPcLm2EEEEviT0_T1_
        .type           _ZN2at6native29vectorized_elementwise_kernelILi4ENS0_13AUnaryFunctorIiibZZZNS0_23logical_xor_kernel_cudaERNS_14TensorIteratorEENKUlvE0_clEvENKUlvE1_clEvEUliiE_EESt5arrayIPcLm2EEEEviT0_T1_,@function
        .size           _ZN2at6native29vectorized_elementwise_kernelILi4ENS0_13AUnaryFunctorIiibZZZNS0_23logical_xor_kernel_cudaERNS_14TensorIteratorEENKUlvE0_clEvENKUlvE1_clEvEUliiE_EESt5arrayIPcLm2EEEEviT0_T1_,(.L_x_42791 - _ZN2at6native29vectorized_elementwise_kernelILi4ENS0_13AUnaryFunctorIiibZZZNS0_23logical_xor_kernel_cudaERNS_14TensorIteratorEENKUlvE0_clEvENKUlvE1_clEvEUliiE_EESt5arrayIPcLm2EEEEviT0_T1_)
        .other          _ZN2at6native29vectorized_elementwise_kernelILi4ENS0_13AUnaryFunctorIiibZZZNS0_23logical_xor_kernel_cudaERNS_14TensorIteratorEENKUlvE0_clEvENKUlvE1_clEvEUliiE_EESt5arrayIPcLm2EEEEviT0_T1_,@"STO_CUDA_ENTRY STV_DEFAULT"
_ZN2at6native29vectorized_elementwise_kernelILi4ENS0_13AUnaryFunctorIiibZZZNS0_23logical_xor_kernel_cudaERNS_14TensorIteratorEENKUlvE0_clEvENKUlvE1_clEvEUliiE_EESt5arrayIPcLm2EEEEviT0_T1_:
.text._ZN2at6native29vectorized_elementwise_kernelILi4ENS0_13AUnaryFunctorIiibZZZNS0_23logical_xor_kernel_cudaERNS_14TensorIteratorEENKUlvE0_clEvENKUlvE1_clEvEUliiE_EESt5arrayIPcLm2EEEEviT0_T1_:
        /* <DEDUP_REMOVED lines=100> */
.L_x_10308:
        /* <DEDUP_REMOVED lines=8> */
.L_x_10309:
        /* <DEDUP_REMOVED lines=8> */
.L_x_10310:
        /* <DEDUP_REMOVED lines=8> */
.L_x_10311:
        /* <DEDUP_REMOVED lines=9> */
.L_x_10312:
[----:B------:R-:W-:Y:S05]  /*0850*/  BSYNC.RELIABLE B1 ;  /* 0x0000000000017941 */ /* 0x000fea0003800100 */
.L_x_10307:
[----:B------:R-:W-:-:S13]  /*0860*/  ISETP.GE.U32.AND P0, PT, R17, R16, PT ;  /* 0x000000101100720c */ /* 0x000fda0003f06070 */
[----:B012---:R-:W0:Y:S01]  /*0870*/  @!P0 LDC.64 R6, c[0x0][0x390] ;  /* 0x0000e400ff068b82 */ /* 0x007e220000000a00 */
[----:B------:R-:W-:Y:S02]  /*0880*/  @!P0 IMAD.IADD R5, R0, 0x1, R17 ;  /* 0x0000000100058824 */ /* 0x000fe400078e0211 */
[----:B------:R-:W-:-:S03]  /*0890*/  @!P0 VIADD R17, R17, 0x80 ;  /* 0x0000008011118836 */ /* 0x000fc60000000000 */
[----:B0-----:R-:W-:-:S05]  /*08a0*/  @!P0 IADD3 R4, P1, PT, R5, R6, RZ ;  /* 0x0000000605048210 */ /* 0x001fca0007f3e0ff */
[----:B------:R-:W-:-:S05]  /*08b0*/  @!P0 IMAD.X R5, RZ, RZ, R7, P1 ;  /* 0x000000ffff058224 */ /* 0x000fca00008e0607 */
[----:B------:R3:W-:Y:S03]  /*08c0*/  @!P0 STG.E.U8 desc[UR4][R4.64], R3 ;  /* 0x0000000304008986 */ /* 0x0007e6000c101104 */
.L_x_10313:
[----:B------:R-:W-:Y:S05]  /*08d0*/  BSYNC.RECONVERGENT B0 ;  /* 0x0000000000007941 */ /* 0x000fea0003800200 */
.L_x_10306:
        /* <DEDUP_REMOVED lines=9> */
.L_x_10305:
        /* <DEDUP_REMOVED lines=8> */
[----:B--2---:R-:W-:-:S04]  /*09f0*/  ISETP.NE.AND P0, PT, RZ, UR6, PT ;  /* 0x00000006ff007c0c */ /* 0x004fc8000bf05270 */
[----:B----4-:R-:W-:Y:S02]  /*0a00*/  ISETP.NE.XOR P3, PT, R14, RZ, P0 ;  /* 0x000000ff0e00720c */ /* 0x010fe40000765a70 */
[----:B------:R-:W-:Y:S02]  /*0a10*/  ISETP.NE.XOR P6, PT, R15, RZ, P0 ;  /* 0x000000ff0f00720c */ /* 0x000fe400007c5a70 */
[----:B------:R-:W-:Y:S02]  /*0a20*/  SEL R7, RZ, 0x1, !P3 ;  /* 0x00000001ff077807 */ /* 0x000fe40005800000 */
[----:B------:R-:W-:Y:S02]  /*0a30*/  ISETP.NE.XOR P4, PT, R12, RZ, P0 ;  /* 0x000000ff0c00720c */ /* 0x000fe40000785a70 */
[----:B------:R-:W-:Y:S02]  /*0a40*/  ISETP.NE.XOR P5, PT, R13, RZ, P0 ;  /* 0x000000ff0d00720c */ /* 0x000fe400007a5a70 */
[----:B-----5:R-:W-:-:S02]  /*0a50*/  ISETP.NE.XOR P1, PT, R8, RZ, P0 ;  /* 0x000000ff0800720c */ /* 0x020fc40000725a70 */
[----:B------:R-:W-:Y:S02]  /*0a60*/  ISETP.NE.XOR P2, PT, R9, RZ, P0 ;  /* 0x000000ff0900720c */ /* 0x000fe40000745a70 */
[----:B------:R-:W-:Y:S02]  /*0a70*/  ISETP.NE.XOR P3, PT, R10, RZ, P0 ;  /* 0x000000ff0a00720c */ /* 0x000fe40000765a70 */
[----:B------:R-:W-:Y:S02]  /*0a80*/  ISETP.NE.XOR P0, PT, R11, RZ, P0 ;  /* 0x000000ff0b00720c */ /* 0x000fe40000705a70 */
[----:B------:R-:W-:Y:S02]  /*0a90*/  SEL R4, RZ, 0x1, !P6 ;  /* 0x00000001ff047807 */ /* 0x000fe40007000000 */
[----:B---3--:R-:W-:Y:S02]  /*0aa0*/  IADD3 R2, P6, PT, R0, UR8, RZ ;  /* 0x0000000800027c10 */ /* 0x008fe4000ffde0ff */
[----:B------:R-:W-:-:S02]  /*0ab0*/  SEL R0, RZ, 0x1, !P5 ;  /* 0x00000001ff007807 */ /* 0x000fc40006800000 */
[----:B------:R-:W-:Y:S01]  /*0ac0*/  SEL R9, RZ, 0x1, !P4 ;  /* 0x00000001ff097807 */ /* 0x000fe20006000000 */
[----:B------:R-:W-:Y:S01]  /*0ad0*/  IMAD.X R3, RZ, RZ, UR9, P6 ;  /* 0x00000009ff037e24 */ /* 0x000fe2000b0e06ff */
[----:B------:R-:W-:Y:S02]  /*0ae0*/  SEL R6, RZ, 0x1, !P0 ;  /* 0x00000001ff067807 */ /* 0x000fe40004000000 */
[----:B------:R-:W-:Y:S01]  /*0af0*/  SEL R11, RZ, 0x1, !P3 ;  /* 0x00000001ff0b7807 */ /* 0x000fe20005800000 */
[----:B------:R-:W-:Y:S01]  /*0b00*/  IMAD.WIDE.U32 R2, R5, 0x4, R2 ;  /* 0x0000000405027825 */ /* 0x000fe200078e0002 */
        /* <DEDUP_REMOVED lines=11> */
.L_x_10314:
        /* <DEDUP_REMOVED lines=12> */
.L_x_42791:


//--------------------- .text._ZN2at6native29vectorized_elementwise_kernelILi8ENS0_13AUnaryFunctorIiibZZZNS0_23logical_xor_kernel_cudaERNS_14TensorIteratorEENKUlvE0_clEvENKUlvE1_clEvEUliiE_EESt5arrayIPcLm2EEEEviT0_T1_ --------------------------
	.section	.text._ZN2at6native29vectorized_elementwise_kernelILi8ENS0_13AUnaryFunctorIiibZZZNS0_23logical_xor_kernel_cudaERNS_14TensorIteratorEENKUlvE0_clEvENKUlvE1_clEvEUliiE_EESt5arrayIPcLm2EEEEviT0_T1_,"ax",@progbits
	.align	128
        .global         _ZN2at6native29vectorized_elementwise_kernelILi8ENS0_13AUnaryFunctorIiibZZZNS0_23logical_xor_kernel_cudaERNS_14TensorIteratorEENKUlvE0_clEvENKUlvE1_clEvEUliiE_EESt5arrayIPcLm2EEEEviT0_T1_
        .type           _ZN2at6native29vectorized_elementwise_kernelILi8ENS0_13AUnaryFunctorIiibZZZNS0_23logical_xor_kernel_cudaERNS_14TensorIteratorEENKUlvE0_clEvENKUlvE1_clEvEUliiE_EESt5arrayIPcLm2EEEEviT0_T1_,@function
        .size           _ZN2at6native29vectorized_elementwise_kernelILi8ENS0_13AUnaryFunctorIiibZZZNS0_23logical_xor_kernel_cudaERNS_14TensorIteratorEENKUlvE0_clEvENKUlvE1_clEvEUliiE_EESt5arrayIPcLm2EEEEviT0_T1_,(.L_x_42792 - _ZN2at6native29vectorized_elementwise_kernelILi8ENS0_13AUnaryFunctorIiibZZZNS0_23logical_xor_kernel_cudaERNS_14TensorIteratorEENKUlvE0_clEvENKUlvE1_clEvEUliiE_EESt5arrayIPcLm2EEEEviT0_T1_)
        .other          _ZN2at6native29vectorized_elementwise_kernelILi8ENS0_13AUnaryFunctorIiibZZZNS0_23logical_xor_kernel_cudaERNS_14TensorIteratorEENKUlvE0_clEvENKUlvE1_clEvEUliiE_EESt5arrayIPcLm2EEEEviT0_T1_,@"STO_CUDA_ENTRY STV_DEFAULT"
_ZN2at6native29vectorized_elementwise_kernelILi8ENS0_13AUnaryFunctorIiibZZZNS0_23logical_xor_kernel_cudaERNS_14TensorIteratorEENKUlvE0_clEvENKUlvE1_clEvEUliiE_EESt5arrayIPcLm2EEEEviT0_T1_:
.text._ZN2at6native29vectorized_elementwise_kernelILi8ENS0_13AUnaryFunctorIiibZZZNS0_23logical_xor_kernel_cudaERNS_14TensorIteratorEENKUlvE0_clEvENKUlvE1_clEvEUliiE_EESt5arrayIPcLm2EEEEviT0_T1_:
[----:B------:R-:W-:Y:S01]  /*0000*/  LDC R1, c[0x0][0x37c] ;  /* 0x0000df00ff017b82 */ /* 0x000fe20000000800 */
[----:B------:R-:W-:Y:S05]  /*0010*/  EXIT ;  /* 0x000000000000794d */ /* 0x000fea0003800000 */
.L_x_10315:
        /* <DEDUP_REMOVED lines=14> */
.L_x_42792:


//--------------------- .text._ZN2at6native18elementwise_kernelILi128ELi4EZNS0_15gpu_kernel_implINS0_13BinaryFunctorIiibZZZNS0_23logical_xor_kernel_cudaERNS_14TensorIteratorEENKUlvE0_clEvENKUlvE1_clEvEUliiE_EEEEvRNS_18TensorIteratorBaseERKT_EUliE_EEviT1_ --------------------------
	.section	.text._ZN2at6native18elementwise_kernelILi128ELi4EZNS0_15gpu_kernel_implINS0_13BinaryFunctorIiibZZZNS0_23logical_xor_kernel_cudaERNS_14TensorIteratorEENKUlvE0_clEvENKUlvE1_clEvEUliiE_EEEEvRNS_18TensorIteratorBaseERKT_EUliE_EEviT1_,"ax",@progbits
	.align	128
        .global         _ZN2at6native18elementwise_kernelILi128ELi4EZNS0_15gpu_kernel_implINS0_13BinaryFunctorIiibZZZNS0_23logical_xor_kernel_cudaERNS_14TensorIteratorEENKUlvE0_clEvENKUlvE1_clEvEUliiE_EEEEvRNS_18TensorIteratorBaseERKT_EUliE_EEviT1_
        .type           _ZN2at6native18elementwise_kernelILi128ELi4EZNS0_15gpu_kernel_implINS0_13BinaryFunctorIiibZZZNS0_23logical_xor_kernel_cudaERNS_14TensorIteratorEENKUlvE0_clEvENKUlvE1_clEvEUliiE_EEEEvRNS_18TensorIteratorBaseERKT_EUliE_EEviT1_,@function
        .size           _ZN2at6native18elementwise_kernelILi128ELi4EZNS0_15gpu_kernel_implINS0_13BinaryFunctorIiibZZZNS0_23logical_xor_kernel_cudaERNS_14TensorIteratorEENKUlvE0_clEvENKUlvE1_clEvEUliiE_EEEEvRNS_18TensorIteratorBaseERKT_EUliE_EEviT1_,(.L_x_42793 - _ZN2at6native18elementwise_kernelILi128ELi4EZNS0_15gpu_kernel_implINS0_13BinaryFunctorIiibZZZNS0_23logical_xor_kernel_cudaERNS_14TensorIteratorEENKUlvE0_clEvENKUlvE1_clEvEUliiE_EEEEvRNS_18TensorIteratorBaseERKT_EUliE_EEviT1_)
        .other          _ZN2at6native18elementwise_kernelILi128ELi4EZNS0_15gpu_kernel_implINS0_13BinaryFunctorIiibZZZNS0_23logical_xor_kernel_cudaERNS_14TensorIteratorEENKUlvE0_clEvENKUlvE1_clEvEUliiE_EEEEvRNS_18TensorIteratorBaseERKT_EUliE_EEviT1_,@"STO_CUDA_ENTRY STV_DEFAULT"
_ZN2at6native18elementwise_kernelILi128ELi4EZNS0_15gpu_kernel_implINS0_13BinaryFunctorIiibZZZNS0_23logical_xor_kernel_cudaERNS_14TensorIteratorEENKUlvE0_clEvENKUlvE1_clEvEUliiE_EEEEvRNS_18TensorIteratorBaseERKT_EUliE_EEviT1_:
.text._ZN2at6native18elementwise_kernelILi128ELi4EZNS0_15gpu_kernel_implINS0_13BinaryFunctorIiibZZZNS0_23logical_xor_kernel_cudaERNS_14TensorIteratorEENKUlvE0_clEvENKUlvE1_clEvEUliiE_EEEEvRNS_18TensorIteratorBaseERKT_EUliE_EEviT1_:
        /* <DEDUP_REMOVED lines=371> */
.L_x_10318:
        /* <DEDUP_REMOVED lines=16> */
.L_x_10322:
[----:B------:R0:W5:Y:S01]  /*1830*/  LDG.E.U8 R19, desc[UR36][R2.64] ;  /* 0x0000002402137981 */ /* 0x000162000c1e1100 */
[----:B------:R-:W-:Y:S05]  /*1840*/  BRA `(.L_x_10324) ;  /* 0x0000000c002c7947 */ /* 0x000fea0003800000 */
.L_x_10321:
        /* <DEDUP_REMOVED lines=8> */
.L_x_10326:
[----:B------:R0:W5:Y:S01]  /*18d0*/  LDG.E R19, desc[UR36][R2.64] ;  /* 0x0000002402137981 */ /* 0x000162000c1e1900 */
[----:B------:R-:W-:Y:S05]  /*18e0*/  BRA `(.L_x_10324) ;  /* 0x0000000c00047947 */ /* 0x000fea0003800000 */
.L_x_10325:
[----:B------:R0:W5:Y:S01]  /*18f0*/  LDG.E.S16 R19, desc[UR36][R2.64] ;  /* 0x0000002402137981 */ /* 0x000162000c1e1700 */
[----:B------:R-:W-:Y:S05]  /*1900*/  BRA `(.L_x_10324) ;  /* 0x0000000800fc7947 */ /* 0x000fea0003800000 */
.L_x_10320:
        /* <DEDUP_REMOVED lines=9> */
.L_x_10328:
[----:B------:R-:W2:Y:S02]  /*19a0*/  LDG.E.U16 R2, desc[UR36][R2.64] ;  /* 0x0000002402027981 */ /* 0x000ea4000c1e1500 */
[----:B--2---:R-:W-:-:S06]  /*19b0*/  HADD2.F32 R19, -RZ, R2.H0_H0 ;  /* 0x20000002ff137230 */ /* 0x004fcc0000004100 */
[----:B------:R-:W0:Y:S01]  /*19c0*/  F2I.FTZ.TRUNC.NTZ R19, R19 ;  /* 0x0000001300137305 */ /* 0x000e22000021f100 */
[----:B------:R-:W-:Y:S05]  /*19d0*/  BRA `(.L_x_10324) ;  /* 0x0000000800c87947 */ /* 0x000fea0003800000 */
.L_x_10327:
        /* <DEDUP_REMOVED lines=9> */
.L_x_10330:
[----:B------:R-:W2:Y:S02]  /*1a70*/  LDG.E.U16 R2, desc[UR36][R2.64] ;  /* 0x0000002402027981 */ /* 0x000ea4000c1e1500 */
[----:B--2---:R-:W-:-:S06]  /*1a80*/  HADD2.F32 R19, -RZ, R2.H0_H0 ;  /* 0x20000002ff137230 */ /* 0x004fcc0000004100 */
[----:B------:R-:W0:Y:S01]  /*1a90*/  F2I.FTZ.TRUNC.NTZ R19, R19 ;  /* 0x0000001300137305 */ /* 0x000e22000021f100 */
[----:B------:R-:W-:Y:S05]  /*1aa0*/  BRA `(.L_x_10324) ;  /* 0x0000000800947947 */ /* 0x000fea0003800000 */
.L_x_10329:
[----:B------:R-:W2:Y:S02]  /*1ab0*/  LDG.E.64 R2, desc[UR36][R2.64] ;  /* 0x0000002402027981 */ /* 0x000ea4000c1e1b00 */
[----:B--2---:R0:W1:Y:S02]  /*1ac0*/  F2I.F64.TRUNC R19, R2 ;  /* 0x0000000200137311 */ /* 0x004064000030d100 */
[----:B01----:R-:W-:Y:S05]  /*1ad0*/  BRA `(.L_x_10324) ;  /* 0x0000000800887947 */ /* 0x003fea0003800000 */
.L_x_10319:
        /* <DEDUP_REMOVED lines=12> */
.L_x_10333:
[----:B------:R-:W2:Y:S02]  /*1ba0*/  LDG.E.64 R2, desc[UR36][R2.64] ;  /* 0x0000002402027981 */ /* 0x000ea4000c1e1b00 */
[----:B--2---:R0:W1:Y:S02]  /*1bb0*/  F2I.F64.TRUNC R19, R2 ;  /* 0x0000000200137311 */ /* 0x004064000030d100 */
[----:B01----:R-:W-:Y:S05]  /*1bc0*/  BRA `(.L_x_10324) ;  /* 0x00000008004c7947 */ /* 0x003fea0003800000 */
.L_x_10332:
        /* <DEDUP_REMOVED lines=24> */
[----:B------:R0:W1:Y:S01]  /*1d50*/  F2I.FTZ.TRUNC.NTZ R19, R5 ;  /* 0x0000000500137305 */ /* 0x000062000021f100 */
[----:B------:R-:W-:Y:S05]  /*1d60*/  BRA `(.L_x_10324) ;  /* 0x0000000400e47947 */ /* 0x000fea0003800000 */
.L_x_10335:
        /* <DEDUP_REMOVED lines=11> */
[----:B------:R0:W1:Y:S01]  /*1e20*/  F2I.FTZ.TRUNC.NTZ R19, R0 ;  /* 0x0000000000137305 */ /* 0x000062000021f100 */
[----:B------:R-:W-:Y:S05]  /*1e30*/  BRA `(.L_x_10324) ;  /* 0x0000000400b07947 */ /* 0x000fea0003800000 */
.L_x_10334:
[----:B------:R-:W2:Y:S02]  /*1e40*/  LDG.E.U16 R19, desc[UR36][R2.64] ;  /* 0x0000002402137981 */ /* 0x000ea4000c1e1500 */
[----:B--2---:R-:W-:-:S06]  /*1e50*/  IMAD.U32 R19, R19, 0x10000, RZ ;  /* 0x0001000013137824 */ /* 0x004fcc00078e00ff */
[----:B------:R-:W0:Y:S01]  /*1e60*/  F2I.FTZ.TRUNC.NTZ R19, R19 ;  /* 0x0000001300137305 */ /* 0x000e22000021f100 */
[----:B------:R-:W-:Y:S05]  /*1e70*/  BRA `(.L_x_10324) ;  /* 0x0000000400a07947 */ /* 0x000fea0003800000 */
.L_x_10331:
        /* <DEDUP_REMOVED lines=10> */
.L_x_10338:
        /* <DEDUP_REMOVED lines=21> */
.L_x_10342:
[----:B------:R-:W-:Y:S05]  /*2070*/  BSYNC.RECONVERGENT B1 ;  /* 0x0000000000017941 */ /* 0x000fea0003800200 */
.L_x_10341:
[----:B------:R-:W-:Y:S02]  /*2080*/  SHF.L.U32 R0, R0, 0x14, RZ ;  /* 0x0000001400007819 */ /* 0x000fe400000006ff */
[----:B------:R-:W-:-:S04]  /*2090*/  LEA R2, R2, 0x3b800000, 0x17 ;  /* 0x3b80000002027811 */ /* 0x000fc800078eb8ff */
[----:B------:R-:W-:-:S07]  /*20a0*/  LOP3.LUT R19, R2, R0, R19, 0xfe, !PT ;  /* 0x0000000002137212 */ /* 0x000fce00078efe13 */
.L_x_10340:
[----:B------:R-:W-:Y:S05]  /*20b0*/  BSYNC.RECONVERGENT B0 ;  /* 0x0000000000007941 */ /* 0x000fea0003800200 */
.L_x_10339:
[----:B------:R-:W1:Y:S01]  /*20c0*/  F2I.FTZ.TRUNC.NTZ R19, R19 ;  /* 0x0000001300137305 */ /* 0x000e62000021f100 */
[----:B------:R-:W-:Y:S05]  /*20d0*/  BRA `(.L_x_10324) ;  /* 0x0000000400087947 */ /* 0x000fea0003800000 */
.L_x_10337:
        /* <DEDUP_REMOVED lines=21> */
.L_x_10346:
[----:B------:R-:W-:Y:S05]  /*2230*/  BSYNC.RECONVERGENT B1 ;  /* 0x0000000000017941 */ /* 0x000fea0003800200 */
.L_x_10345:
[----:B------:R-:W-:Y:S01]  /*2240*/  IMAD.SHL.U32 R0, R0, 0x200000, RZ ;  /* 0x0020000000007824 */ /* 0x000fe200078e00ff */
[----:B------:R-:W-:-:S04]  /*2250*/  LEA R2, R2, 0x37800000, 0x17 ;  /* 0x3780000002027811 */ /* 0x000fc800078eb8ff */
[----:B------:R-:W-:-:S07]  /*2260*/  LOP3.LUT R19, R2, R0, R19, 0xfe, !PT ;  /* 0x0000000002137212 */ /* 0x000fce00078efe13 */
.L_x_10344:
[----:B------:R-:W-:Y:S05]  /*2270*/  BSYNC.RECONVERGENT B0 ;  /* 0x0000000000007941 */ /* 0x000fea0003800200 */
.L_x_10343:
[----:B------:R-:W2:Y:S01]  /*2280*/  F2I.FTZ.TRUNC.NTZ R19, R19 ;  /* 0x0000001300137305 */ /* 0x000ea2000021f100 */
[----:B------:R-:W-:Y:S05]  /*2290*/  BRA `(.L_x_10324) ;  /* 0x0000000000987947 */ /* 0x000fea0003800000 */
.L_x_10336:
[----:B------:R-:W-:-:S09]  /*22a0*/  UISETP.NE.AND UP0, UPT, UR4, 0x1c, UPT ;  /* 0x0000001c0400788c */ /* 0x000fd2000bf05270 */
[----:B------:R-:W-:Y:S05]  /*22b0*/  BRA.U !UP0, `(.L_x_10347) ;  /* 0x00000001088c7547 */ /* 0x000fea000b800000 */
[----:B------:R-:W-:-:S09]  /*22c0*/  UISETP.NE.AND UP0, UPT, UR4, 0x1d, UPT ;  /* 0x0000001d0400788c */ /* 0x000fd2000bf05270 */
[----:B------:R-:W-:Y:S05]  /*22d0*/  BRA.U !UP0, `(.L_x_10348) ;  /* 0x00000001087c7547 */ /* 0x000fea000b800000 */
[----:B------:R-:W-:-:S09]  /*22e0*/  UISETP.NE.AND UP0, UPT, UR4, 0x2c, UPT ;  /* 0x0000002c0400788c */ /* 0x000fd2000bf05270 */
[----:B------:R-:W-:Y:S05]  /*22f0*/  BRA.U !UP0, `(.L_x_10349) ;  /* 0x0000000108487547 */ /* 0x000fea000b800000 */
.L_x_10323:
        /* <DEDUP_REMOVED lines=16> */
.L_x_10350:
[----:B------:R-:W-:Y:S01]  /*2400*/  MOV R19, RZ ;  /* 0x000000ff00137202 */ /* 0x000fe20000000f00 */
[----:B------:R-:W-:Y:S06]  /*2410*/  BRA `(.L_x_10324) ;  /* 0x0000000000387947 */ /* 0x000fec0003800000 */
.L_x_10349:
        /* <DEDUP_REMOVED lines=8> */
.L_x_10352:
[----:B------:R-:W-:Y:S05]  /*24a0*/  BSYNC.RECONVERGENT B0 ;  /* 0x0000000000007941 */ /* 0x000fea0003800200 */
.L_x_10351:
[----:B------:R-:W4:Y:S01]  /*24b0*/  F2I.FTZ.TRUNC.NTZ R19, R19 ;  /* 0x0000001300137305 */ /* 0x000f22000021f100 */
[----:B------:R-:W-:Y:S05]  /*24c0*/  BRA `(.L_x_10324) ;  /* 0x00000000000c7947 */ /* 0x000fea0003800000 */
.L_x_10348:
[----:B------:R0:W5:Y:S01]  /*24d0*/  LDG.E R19, desc[UR36][R2.64] ;  /* 0x0000002402137981 */ /* 0x000162000c1e1900 */
[----:B------:R-:W-:Y:S05]  /*24e0*/  BRA `(.L_x_10324) ;  /* 0x0000000000047947 */ /* 0x000fea0003800000 */
.L_x_10347:
[----:B------:R3:W5:Y:S02]  /*24f0*/  LDG.E R19, desc[UR36][R2.64] ;  /* 0x0000002402137981 */ /* 0x000764000c1e1900 */
.L_x_10324:
[----:B------:R-:W0:Y:S01]  /*2500*/  LDCU.64 UR6, c[0x0][0x5f8] ;  /* 0x0000bf00ff0677ac */ /* 0x000e220008000a00 */
[----:B------:R-:W-:-:S04]  /*2510*/  UPRMT UR4, UR42, 0x9910, URZ ;  /* 0x000099102a047896 */ /* 0x000fc800080000ff */
[----:B------:R-:W-:Y:S01]  /*2520*/  UISETP.GT.AND UP0, UPT, UR4, 0x9, UPT ;  /* 0x000000090400788c */ /* 0x000fe2000bf04270 */
[----:B0--3--:R-:W-:-:S05]  /*2530*/  IADD3 R2, P0, PT, R18, UR6, RZ ;  /* 0x0000000612027c10 */ /* 0x009fca000ff1e0ff */
        /* <DEDUP_REMOVED lines=12> */
.L_x_10356:
[----:B------:R0:W5:Y:S01]  /*2600*/  LDG.E.U8 R0, desc[UR36][R2.64] ;  /* 0x0000002402007981 */ /* 0x000162000c1e1100 */
[----:B------:R-:W-:Y:S05]  /*2610*/  BRA `(.L_x_10358) ;  /* 0x0000000c002c7947 */ /* 0x000fea0003800000 */
.L_x_10355:
        /* <DEDUP_REMOVED lines=8> */
.L_x_10360:
[----:B------:R3:W5:Y:S01]  /*26a0*/  LDG.E R0, desc[UR36][R2.64] ;  /* 0x0000002402007981 */ /* 0x000762000c1e1900 */
[----:B------:R-:W-:Y:S05]  /*26b0*/  BRA `(.L_x_10358) ;  /* 0x0000000c00047947 */ /* 0x000fea0003800000 */
.L_x_10359:
[----:B------:R0:W5:Y:S01]  /*26c0*/  LDG.E.S16 R0, desc[UR36][R2.64] ;  /* 0x0000002402007981 */ /* 0x000162000c1e1700 */
[----:B------:R-:W-:Y:S05]  /*26d0*/  BRA `(.L_x_10358) ;  /* 0x0000000800fc7947 */ /* 0x000fea0003800000 */
.L_x_10354:
[----:B------:R-:W-:-:S09]  /*26e0*/  UISETP.GT.AND UP0, UPT, UR4, 0x6, UPT ;  /* 0x000000060400788c */ /* 0x000fd2000bf04270 */
[----:B------:R-:W-:Y:S05]  /*26f0*/  BRA.U UP0, `(.L_x_10361) ;  /* 0x00000001002c7547 */ /* 0x000fea000b800000 */
[----:B------:R-:W-:-:S09]  /*2700*/  UISETP.NE.AND UP0, UPT, UR4, 0x5, UPT ;  /* 0x000000050400788c */ /* 0x000fd2000bf05270 */
[----:B------:R-:W-:Y:S05]  /*2710*/  BRA.U !UP0, `(.L_x_10362) ;  /* 0x0000000108147547 */ /* 0x000fea000b800000 */
[----:B------:R-:W-:-:S09]  /*2720*/  UISETP.NE.AND UP0, UPT, UR4, 0x6, UPT ;  /* 0x000000060400788c */ /* 0x000fd2000bf05270 */
[----:B------:R-:W-:Y:S05]  /*2730*/  BRA.U UP0, `(.L_x_10357) ;  /* 0x0000000900647547 */ /* 0x000fea000b800000 */
[----:B------:R-:W3:Y:S02]  /*2740*/  LDG.E R0, desc[UR36][R2.64] ;  /* 0x0000002402007981 */ /* 0x000ee4000c1e1900 */
[----:B---3--:R-:W0:Y:S01]  /*2750*/  F2I.FTZ.TRUNC.NTZ R0, R0 ;  /* 0x0000000000007305 */ /* 0x008e22000021f100 */
[----:B------:R-:W-:Y:S05]  /*2760*/  BRA `(.L_x_10358) ;  /* 0x0000000800d87947 */ /* 0x000fea0003800000 */
.L_x_10362:
[----:B------:R-:W3:Y:S02]  /*2770*/  LDG.E.U16 R2, desc[UR36][R2.64] ;  /* 0x0000002402027981 */ /* 0x000ee4000c1e1500 */
[----:B---3--:R-:W-:-:S06]  /*2780*/  HADD2.F32 R0, -RZ, R2.H0_H0 ;  /* 0x20000002ff007230 */ /* 0x008fcc0000004100 */
[----:B------:R-:W0:Y:S01]  /*2790*/  F2I.FTZ.TRUNC.NTZ R0, R0 ;  /* 0x0000000000007305 */ /* 0x000e22000021f100 */
[----:B------:R-:W-:Y:S05]  /*27a0*/  BRA `(.L_x_10358) ;  /* 0x0000000800c87947 */ /* 0x000fea0003800000 */
.L_x_10361:
[----:B------:R-:W-:-:S09]  /*27b0*/  UISETP.NE.AND UP0, UPT, UR4, 0x7, UPT ;  /* 0x000000070400788c */ /* 0x000fd2000bf05270 */
[----:B------:R-:W-:Y:S05]  /*27c0*/  BRA.U !UP0, `(.L_x_10363) ;  /* 0x00000001082c7547 */ /* 0x000fea000b800000 */
[----:B------:R-:W-:-:S09]  /*27d0*/  UISETP.NE.AND UP0, UPT, UR4, 0x8, UPT ;  /* 0x000000080400788c */ /* 0x000fd2000bf05270 */
[----:B------:R-:W-:Y:S05]  /*27e0*/  BRA.U !UP0, `(.L_x_10364) ;  /* 0x0000000108147547 */ /* 0x000fea000b800000 */
[----:B------:R-:W-:-:S09]  /*27f0*/  UISETP.NE.AND UP0, UPT, UR4, 0x9, UPT ;  /* 0x000000090400788c */ /* 0x000fd2000bf05270 */
[----:B------:R-:W-:Y:S05]  /*2800*/  BRA.U UP0, `(.L_x_10357) ;  /* 0x0000000900307547 */ /* 0x000fea000b800000 */
[----:B------:R-:W3:Y:S02]  /*2810*/  LDG.E R0, desc[UR36][R2.64] ;  /* 0x0000002402007981 */ /* 0x000ee4000c1e1900 */
[----:B---3--:R-:W0:Y:S01]  /*2820*/  F2I.FTZ.TRUNC.NTZ R0, R0 ;  /* 0x0000000000007305 */ /* 0x008e22000021f100 */
[----:B------:R-:W-:Y:S05]  /*2830*/  BRA `(.L_x_10358) ;  /* 0x0000000800a47947 */ /* 0x000fea0003800000 */
.L_x_10364:
[----:B------:R-:W3:Y:S02]  /*2840*/  LDG.E.U16 R2, desc[UR36][R2.64] ;  /* 0x0000002402027981 */ /* 0x000ee4000c1e1500 */
[----:B---3--:R-:W-:-:S06]  /*2850*/  HADD2.F32 R0, -RZ, R2.H0_H0 ;  /* 0x20000002ff007230 */ /* 0x008fcc0000004100 */
[----:B------:R-:W0:Y:S01]  /*2860*/  F2I.FTZ.TRUNC.NTZ R0, R0 ;  /* 0x0000000000007305 */ /* 0x000e22000021f100 */
[----:B------:R-:W-:Y:S05]  /*2870*/  BRA `(.L_x_10358) ;  /* 0x0000000800947947 */ /* 0x000fea0003800000 */
.L_x_10363:
[----:B------:R-:W3:Y:S02]  /*2880*/  LDG.E.64 R2, desc[UR36][R2.64] ;  /* 0x0000002402027981 */ /* 0x000ee4000c1e1b00 */
[----:B---3--:R0:W3:Y:S02]  /*2890*/  F2I.F64.TRUNC R0, R2 ;  /* 0x0000000200007311 */ /* 0x0080e4000030d100 */
[----:B0--3--:R-:W-:Y:S05]  /*28a0*/  BRA `(.L_x_10358) ;  /* 0x0000000800887947 */ /* 0x009fea0003800000 */
.L_x_10353:
        /* <DEDUP_REMOVED lines=8> */
[----:B------:R-:W3:Y:S02]  /*2930*/  LDG.E.U8 R2, desc[UR36][R2.64] ;  /* 0x0000002402027981 */ /* 0x000ee4000c1e1100 */
[----:B---3--:R-:W-:-:S04]  /*2940*/  ISETP.NE.AND P0, PT, R2, RZ, PT ;  /* 0x000000ff0200720c */ /* 0x008fc80003f05270 */
[----:B------:R-:W-:Y:S01]  /*2950*/  SEL R0, RZ, 0x1, !P0 ;  /* 0x00000001ff007807 */ /* 0x000fe20004000000 */
[----:B------:R-:W-:Y:S08]  /*2960*/  BRA `(.L_x_10358) ;  /* 0x0000000800587947 */ /* 0x000ff00003800000 */
.L_x_10367:
[----:B------:R-:W3:Y:S02]  /*2970*/  LDG.E.64 R2, desc[UR36][R2.64] ;  /* 0x0000002402027981 */ /* 0x000ee4000c1e1b00 */
[----:B---3--:R0:W3:Y:S02]  /*2980*/  F2I.F64.TRUNC R0, R2 ;  /* 0x0000000200007311 */ /* 0x0080e4000030d100 */
[----:B0--3--:R-:W-:Y:S05]  /*2990*/  BRA `(.L_x_10358) ;  /* 0x00000008004c7947 */ /* 0x009fea0003800000 */
.L_x_10366:
[----:B------:R-:W-:-:S09]  /*29a0*/  UISETP.NE.AND UP0, UPT, UR4, 0xf, UPT ;  /* 0x0000000f0400788c */ /* 0x000fd2000bf05270 */
[----:B------:R-:W-:Y:S05]  /*29b0*/  BRA.U !UP0, `(.L_x_10368) ;  /* 0x0000000108947547 */ /* 0x000fea000b800000 */
[----:B------:R-:W-:-:S09]  /*29c0*/  UISETP.NE.AND UP0, UPT, UR4, 0x17, UPT ;  /* 0x000000170400788c */ /* 0x000fd2000bf05270 */
[----:B------:R-:W-:Y:S05]  /*29d0*/  BRA.U !UP0, `(.L_x_10369) ;  /* 0x0000000108587547 */ /* 0x000fea000b800000 */
[----:B------:R-:W-:-:S09]  /*29e0*/  UISETP.NE.AND UP0, UPT, UR4, 0x18, UPT ;  /* 0x000000180400788c */ /* 0x000fd2000bf05270 */
[----:B------:R-:W-:Y:S05]  /*29f0*/  BRA.U UP0, `(.L_x_10357) ;  /* 0x0000000500b47547 */ /* 0x000fea000b800000 */
[----:B------:R-:W3:Y:S01]  /*2a00*/  LDG.E.U8 R0, desc[UR36][R2.64] ;  /* 0x0000002402007981 */ /* 0x000ee2000c1e1100 */
[----:B------:R-:W-:Y:S02]  /*2a10*/  HFMA2 R6, -RZ, RZ, 0, 1.847743988037109375e-06 ;  /* 0x0000001fff067431 */ /* 0x000fe400000001ff */
[----:B---3--:R-:W-:-:S05]  /*2a20*/  IMAD.SHL.U32 R0, R0, 0x1000000, RZ ;  /* 0x0100000000007824 */ /* 0x008fca00078e00ff */
        /* <DEDUP_REMOVED lines=17> */
.L_x_10369:
[----:B------:R-:W3:Y:S02]  /*2b40*/  LDG.E.U8 R2, desc[UR36][R2.64] ;  /* 0x0000002402027981 */ /* 0x000ee4000c1e1100 */
[C---:B---3--:R-:W-:Y:S01]  /*2b50*/  SHF.L.U32 R4, R2.reuse, 0x19, RZ ;  /* 0x0000001902047819 */ /* 0x048fe200000006ff */
        /* <DEDUP_REMOVED lines=11> */
.L_x_10368:
[----:B------:R-:W3:Y:S02]  /*2c10*/  LDG.E.U16 R0, desc[UR36][R2.64] ;  /* 0x0000002402007981 */ /* 0x000ee4000c1e1500 */
[----:B---3--:R-:W-:-:S06]  /*2c20*/  IMAD.U32 R0, R0, 0x10000, RZ ;  /* 0x0001000000007824 */ /* 0x008fcc00078e00ff */
[----:B------:R-:W0:Y:S01]  /*2c30*/  F2I.FTZ.TRUNC.NTZ R0, R0 ;  /* 0x0000000000007305 */ /* 0x000e22000021f100 */
[----:B------:R-:W-:Y:S05]  /*2c40*/  BRA `(.L_x_10358) ;  /* 0x0000000400a07947 */ /* 0x000fea0003800000 */
.L_x_10365:
        /* <DEDUP_REMOVED lines=10> */
.L_x_10372:
[----:B------:R-:W3:Y:S01]  /*2cf0*/  LDG.E.U8 R3, desc[UR36][R2.64] ;  /* 0x0000002402037981 */ /* 0x000ee2000c1e1100 */
[----:B------:R-:W-:Y:S01]  /*2d00*/  BSSY.RECONVERGENT B0, `(.L_x_10373) ;  /* 0x0000018000007945 */ /* 0x000fe20003800200 */
[----:B------:R-:W-:Y:S02]  /*2d10*/  MOV R0, RZ ;  /* 0x000000ff00007202 */ /* 0x000fe40000000f00 */
        /* <DEDUP_REMOVED lines=18> */
.L_x_10376:
[----:B------:R-:W-:Y:S05]  /*2e40*/  BSYNC.RECONVERGENT B1 ;  /* 0x0000000000017941 */ /* 0x000fea0003800200 */
.L_x_10375:
[----:B------:R-:W-:Y:S01]  /*2e50*/  IMAD.SHL.U32 R0, R0, 0x100000, RZ ;  /* 0x0010000000007824 */ /* 0x000fe200078e00ff */
[----:B------:R-:W-:-:S04]  /*2e60*/  LEA R2, R2, 0x3b800000, 0x17 ;  /* 0x3b80000002027811 */ /* 0x000fc800078eb8ff */
[----:B------:R-:W-:-:S07]  /*2e70*/  LOP3.LUT R0, R2, R0, R7, 0xfe, !PT ;  /* 0x0000000002007212 */ /* 0x000fce00078efe07 */
.L_x_10374:
[----:B------:R-:W-:Y:S05]  /*2e80*/  BSYNC.RECONVERGENT B0 ;  /* 0x0000000000007941 */ /* 0x000fea0003800200 */
.L_x_10373:
[----:B------:R-:W0:Y:S01]  /*2e90*/  F2I.FTZ.TRUNC.NTZ R0, R0 ;  /* 0x0000000000007305 */ /* 0x000e22000021f100 */
[----:B------:R-:W-:Y:S05]  /*2ea0*/  BRA `(.L_x_10358) ;  /* 0x0000000400087947 */ /* 0x000fea0003800000 */
.L_x_10371:
[----:B------:R-:W3:Y:S01]  /*2eb0*/  LDG.E.U8 R3, desc[UR36][R2.64] ;  /* 0x0000002402037981 */ /* 0x000ee2000c1e1100 */
[----:B------:R-:W-:Y:S01]  /*2ec0*/  BSSY.RECONVERGENT B0, `(.L_x_10377) ;  /* 0x0000018000007945 */ /* 0x000fe20003800200 */
[----:B------:R-:W-:Y:S01]  /*2ed0*/  IMAD.MOV.U32 R0, RZ, RZ, RZ ;  /* 0x000000ffff007224 */ /* 0x000fe200078e00ff */
[----:B---3--:R-:W-:-:S13]  /*2ee0*/  ISETP.NE.AND P0, PT, R3, RZ, PT ;  /* 0x000000ff0300720c */ /* 0x008fda0003f05270 */
        /* <DEDUP_REMOVED lines=17> */
.L_x_10380:
[----:B------:R-:W-:Y:S05]  /*3000*/  BSYNC.RECONVERGENT B1 ;  /* 0x0000000000017941 */ /* 0x000fea0003800200 */
.L_x_10379:
[----:B------:R-:W-:Y:S02]  /*3010*/  SHF.L.U32 R0, R0, 0x15, RZ ;  /* 0x0000001500007819 */ /* 0x000fe400000006ff */
[----:B------:R-:W-:-:S04]  /*3020*/  LEA R2, R2, 0x37800000, 0x17 ;  /* 0x3780000002027811 */ /* 0x000fc800078eb8ff */
[----:B------:R-:W-:-:S07]  /*3030*/  LOP3.LUT R0, R2, R0, R7, 0xfe, !PT ;  /* 0x0000000002007212 */ /* 0x000fce00078efe07 */
.L_x_10378:
[----:B------:R-:W-:Y:S05]  /*3040*/  BSYNC.RECONVERGENT B0 ;  /* 0x0000000000007941 */ /* 0x000fea0003800200 */
.L_x_10377:
[----:B------:R-:W0:Y:S01]  /*3050*/  F2I.FTZ.TRUNC.NTZ R0, R0 ;  /* 0x0000000000007305 */ /* 0x000e22000021f100 */
[----:B------:R-:W-:Y:S05]  /*3060*/  BRA `(.L_x_10358) ;  /* 0x0000000000987947 */ /* 0x000fea0003800000 */
.L_x_10370:
[----:B------:R-:W-:-:S09]  /*3070*/  UISETP.NE.AND UP0, UPT, UR4, 0x1c, UPT ;  /* 0x0000001c0400788c */ /* 0x000fd2000bf05270 */
[----:B------:R-:W-:Y:S05]  /*3080*/  BRA.U !UP0, `(.L_x_10381) ;  /* 0x00000001088c7547 */ /* 0x000fea000b800000 */
[----:B------:R-:W-:-:S09]  /*3090*/  UISETP.NE.AND UP0, UPT, UR4, 0x1d, UPT ;  /* 0x0000001d0400788c */ /* 0x000fd2000bf05270 */
[----:B------:R-:W-:Y:S05]  /*30a0*/  BRA.U !UP0, `(.L_x_10382) ;  /* 0x00000001087c7547 */ /* 0x000fea000b800000 */
[----:B------:R-:W-:-:S09]  /*30b0*/  UISETP.NE.AND UP0, UPT, UR4, 0x2c, UPT ;  /* 0x0000002c0400788c */ /* 0x000fd2000bf05270 */
[----:B------:R-:W-:Y:S05]  /*30c0*/  BRA.U !UP0, `(.L_x_10383) ;  /* 0x0000000108487547 */ /* 0x000fea000b800000 */
.L_x_10357:
[----:B------:R-:W-:Y:S01]  /*30d0*/  MOV R2, 0x0 ;  /* 0x0000000000027802 */ /* 0x000fe20000000f00 */
[----:B------:R-:W0:Y:S01]  /*30e0*/  LDCU.64 UR4, c[0x4][0x140] ;  /* 0x01002800ff0477ac */ /* 0x000e220008000a00 */
[----:B------:R-:W-:Y:S02]  /*30f0*/  HFMA2 R13, -RZ, RZ, 0, 0 ;  /* 0x00000000ff0d7431 */ /* 0x000fe400000001ff */
[----:B------:R-:W-:Y:S01]  /*3100*/  IMAD.MOV.U32 R8, RZ, RZ, 0x4e ;  /* 0x0000004eff087424 */ /* 0x000fe200078e00ff */
[----:B------:R-:W3:Y:S01]  /*3110*/  LDCU.64 UR6, c[0x4][0x148] ;  /* 0x01002900ff0677ac */ /* 0x000ee20008000a00 */
[----:B------:R-:W1:Y:S01]  /*3120*/  LDC.64 R2, c[0x4][R2] ;  /* 0x0100000002027b82 */ /* 0x000e620000000a00 */
[----:B------:R-:W-:Y:S01]  /*3130*/  IMAD.MOV.U32 R12, RZ, RZ, 0x1 ;  /* 0x00000001ff0c7424 */ /* 0x000fe200078e00ff */
[----:B------:R-:W2:Y:S01]  /*3140*/  LDCU.64 UR8, c[0x4][0x20] ;  /* 0x01000400ff0877ac */ /* 0x000ea20008000a00 */
[----:B0-----:R-:W-:Y:S02]  /*3150*/  IMAD.U32 R4, RZ, RZ, UR4 ;  /* 0x00000004ff047e24 */ /* 0x001fe4000f8e00ff */
[----:B------:R-:W-:Y:S01]  /*3160*/  IMAD.U32 R5, RZ, RZ, UR5 ;  /* 0x00000005ff057e24 */ /* 0x000fe2000f8e00ff */
[----:B---3--:R-:W-:Y:S01]  /*3170*/  MOV R6, UR6 ;  /* 0x0000000600067c02 */ /* 0x008fe20008000f00 */
[----:B------:R-:W-:-:S02]  /*3180*/  IMAD.U32 R7, RZ, RZ, UR7 ;  /* 0x00000007ff077e24 */ /* 0x000fc4000f8e00ff */
[----:B--2---:R-:W-:Y:S01]  /*3190*/  IMAD.U32 R10, RZ, RZ, UR8 ;  /* 0x00000008ff0a7e24 */ /* 0x004fe2000f8e00ff */
[----:B------:R-:W-:-:S07]  /*31a0*/  MOV R11, UR9 ;  /* 0x00000009000b7c02 */ /* 0x000fce0008000f00 */
[----:B------:R-:W-:-:S07]  /*31b0*/  LEPC R20, `(.L_x_10384) ;  /* 0x000000001014794e */ /* 0x000fce0000000000 */
[----:B-1--45:R-:W-:Y:S05]  /*31c0*/  CALL.ABS.NOINC R2 ;  /* 0x0000000002007343 */ /* 0x032fea0003c00000 */
.L_x_10384:
[----:B------:R-:W-:Y:S01]  /*31d0*/  IMAD.MOV.U32 R0, RZ, RZ, RZ ;  /* 0x000000ffff007224 */ /* 0x000fe200078e00ff */
[----:B------:R-:W-:Y:S06]  /*31e0*/  BRA `(.L_x_10358) ;  /* 0x0000000000387947 */ /* 0x000fec0003800000 */
.L_x_10383:
[----:B------:R-:W3:Y:S01]  /*31f0*/  LDG.E.U8 R2, desc[UR36][R2.64] ;  /* 0x0000002402027981 */ /* 0x000ee2000c1e1100 */
[----:B------:R-:W-:Y:S01]  /*3200*/  BSSY.RECONVERGENT B0, `(.L_x_10385) ;  /* 0x0000007000007945 */ /* 0x000fe20003800200 */
[----:B------:R-:W-:Y:S01]  /*3210*/  IMAD.MOV.U32 R0, RZ, RZ, 0x400000 ;  /* 0x00400000ff007424 */ /* 0x000fe200078e00ff */
[----:B---3--:R-:W-:-:S13]  /*3220*/  ISETP.NE.AND P0, PT, R2, RZ, PT ;  /* 0x000000ff0200720c */ /* 0x008fda0003f05270 */
[----:B------:R-:W-:Y:S05]  /*3230*/  @!P0 BRA `(.L_x_10386) ;  /* 0x00000000000c8947 */ /* 0x000fea0003800000 */
[----:B------:R-:W-:-:S13]  /*3240*/  ISETP.NE.AND P0, PT, R2, 0xff, PT ;  /* 0x000000ff0200780c */ /* 0x000fda0003f05270 */
[----:B------:R-:W-:Y:S01]  /*3250*/  @!P0 MOV R0, 0x7f800001 ;  /* 0x7f80000100008802 */ /* 0x000fe20000000f00 */
[----:B------:R-:W-:-:S07]  /*3260*/  @P0 IMAD.SHL.U32 R0, R2, 0x800000, RZ ;  /* 0x0080000002000824 */ /* 0x000fce00078e00ff */
.L_x_10386:
[----:B------:R-:W-:Y:S05]  /*3270*/  BSYNC.RECONVERGENT B0 ;  /* 0x0000000000007941 */ /* 0x000fea0003800200 */
.L_x_10385:
[----:B------:R-:W0:Y:S01]  /*3280*/  F2I.FTZ.TRUNC.NTZ R0, R0 ;  /* 0x0000000000007305 */ /* 0x000e22000021f100 */
[----:B------:R-:W-:Y:S05]  /*3290*/  BRA `(.L_x_10358) ;  /* 0x00000000000c7947 */ /* 0x000fea0003800000 */
.L_x_10382:
[----:B------:R0:W5:Y:S01]  /*32a0*/  LDG.E R0, desc[UR36][R2.64] ;  /* 0x0000002402007981 */ /* 0x000162000c1e1900 */
[----:B------:R-:W-:Y:S05]  /*32b0*/  BRA `(.L_x_10358) ;  /* 0x0000000000047947 */ /* 0x000fea0003800000 */
.L_x_10381:
[----:B------:R0:W5:Y:S02]  /*32c0*/  LDG.E R0, desc[UR36][R2.64] ;  /* 0x0000002402007981 */ /* 0x000164000c1e1900 */
.L_x_10358:
[----:B------:R-:W3:Y:S01]  /*32d0*/  LDCU.64 UR6, c[0x0][0x5e8] ;  /* 0x0000bd00ff0677ac */ /* 0x000ee20008000a00 */
[----:B0----5:R-:W-:Y:S01]  /*32e0*/  ISETP.NE.AND P0, PT, R0, RZ, PT ;  /* 0x000000ff0000720c */ /* 0x021fe20003f05270 */
[----:B------:R-:W-:Y:S01]  /*32f0*/  BSSY.RECONVERGENT B6, `(.L_x_10387) ;  /* 0x00000d4000067945 */ /* 0x000fe20003800200 */
[----:B------:R-:W-:Y:S02]  /*3300*/  UPRMT UR4, UR43, 0x9910, URZ ;  /* 0x000099102b047896 */ /* 0x000fe400080000ff */
[----:B-12-4-:R-:W-:Y:S02]  /*3310*/  ISETP.NE.XOR P0, PT, R19, RZ, P0 ;  /* 0x000000ff1300720c */ /* 0x016fe40000705a70 */
[----:B------:R-:W-:Y:S02]  /*3320*/  UISETP.GT.AND UP0, UPT, UR4, 0x9, UPT ;  /* 0x000000090400788c */ /* 0x000fe4000bf04270 */
[----:B------:R-:W-:Y:S02]  /*3330*/  SEL R4, RZ, 0x1, !P0 ;  /* 0x00000001ff047807 */ /* 0x000fe40004000000 */
[----:B---3--:R-:W-:-:S05]  /*3340*/  IADD3 R2, P1, PT, R16, UR6, RZ ;  /* 0x0000000610027c10 */ /* 0x008fca000ff3e0ff */
        /* <DEDUP_REMOVED lines=12> */
.L_x_10391:
[----:B------:R1:W-:Y:S01]  /*3410*/  STG.E.U8 desc[UR36][R2.64], R4 ;  /* 0x0000000402007986 */ /* 0x0003e2000c101124 */
[----:B------:R-:W-:Y:S05]  /*3420*/  BRA `(.L_x_10393) ;  /* 0x0000000c00007947 */ /* 0x000fea0003800000 */
.L_x_10390:
        /* <DEDUP_REMOVED lines=9> */
.L_x_10395:
[----:B------:R3:W-:Y:S01]  /*34c0*/  STG.E desc[UR36][R2.64], R4 ;  /* 0x0000000402007986 */ /* 0x0007e2000c101924 */
[----:B------:R-:W-:Y:S05]  /*34d0*/  BRA `(.L_x_10393) ;  /* 0x0000000800d47947 */ /* 0x000fea0003800000 */
.L_x_10394:
[----:B------:R2:W-:Y:S01]  /*34e0*/  STG.E.U16 desc[UR36][R2.64], R4 ;  /* 0x0000000402007986 */ /* 0x0005e2000c101524 */
[----:B------:R-:W-:Y:S05]  /*34f0*/  BRA `(.L_x_10393) ;  /* 0x0000000800cc7947 */ /* 0x000fea0003800000 */
.L_x_10389:
        /* <DEDUP_REMOVED lines=9> */
.L_x_10397:
[----:B------:R-:W-:-:S04]  /*3590*/  I2FP.F32.U32 R0, R4 ;  /* 0x0000000400007245 */ /* 0x000fc80000201000 */
[----:B------:R-:W-:-:S05]  /*35a0*/  F2FP.F16.F32.PACK_AB R0, RZ, R0 ;  /* 0x00000000ff00723e */ /* 0x000fca00000000ff */
[----:B------:R0:W-:Y:S01]  /*35b0*/  STG.E.U16 desc[UR36][R2.64], R0 ;  /* 0x0000000002007986 */ /* 0x0001e2000c101524 */
[----:B------:R-:W-:Y:S05]  /*35c0*/  BRA `(.L_x_10393) ;  /* 0x0000000800987947 */ /* 0x000fea0003800000 */
.L_x_10396:
        /* <DEDUP_REMOVED lines=10> */
.L_x_10399:
[----:B------:R-:W-:-:S04]  /*3670*/  I2FP.F32.U32 R4, R4 ;  /* 0x0000000400047245 */ /* 0x000fc80000201000 */
[----:B------:R-:W-:-:S04]  /*3680*/  F2FP.F16.F32.PACK_AB R5, RZ, R4 ;  /* 0x00000004ff05723e */ /* 0x000fc800000000ff */
[----:B------:R-:W-:-:S05]  /*3690*/  PRMT R5, R5, 0x5410, RZ ;  /* 0x0000541005057816 */ /* 0x000fca00000000ff */
[----:B------:R0:W-:Y:S01]  /*36a0*/  STG.E desc[UR36][R2.64], R5 ;  /* 0x0000000502007986 */ /* 0x0001e2000c101924 */
[----:B------:R-:W-:Y:S05]  /*36b0*/  BRA `(.L_x_10393) ;  /* 0x00000008005c7947 */ /* 0x000fea0003800000 */
.L_x_10398:
[----:B------:R-:W0:Y:S02]  /*36c0*/  I2F.F64.U32 R4, R4 ;  /* 0x0000000400047312 */ /* 0x000e240000201800 */
[----:B0-----:R0:W-:Y:S01]  /*36d0*/  STG.E.64 desc[UR36][R2.64], R4 ;  /* 0x0000000402007986 */ /* 0x0011e2000c101b24 */
[----:B------:R-:W-:Y:S05]  /*36e0*/  BRA `(.L_x_10393) ;  /* 0x0000000800507947 */ /* 0x000fea0003800000 */
.L_x_10388:
        /* <DEDUP_REMOVED lines=10> */
.L_x_10402:
[----:B------:R-:W-:Y:S01]  /*3790*/  CS2R R6, SRZ ;  /* 0x0000000000067805 */ /* 0x000fe2000001ff00 */
[----:B------:R-:W0:Y:S04]  /*37a0*/  I2F.F64.U32 R4, R4 ;  /* 0x0000000400047312 */ /* 0x000e280000201800 */
[----:B0-----:R0:W-:Y:S01]  /*37b0*/  STG.E.128 desc[UR36][R2.64], R4 ;  /* 0x0000000402007986 */ /* 0x0011e2000c101d24 */
[----:B------:R-:W-:Y:S05]  /*37c0*/  BRA `(.L_x_10393) ;  /* 0x0000000800187947 */ /* 0x000fea0003800000 */
.L_x_10401:
        /* <DEDUP_REMOVED lines=17> */
.L_x_10406:
[----:B------:R-:W-:Y:S05]  /*38e0*/  BSYNC.RECONVERGENT B0 ;  /* 0x0000000000007941 */ /* 0x000fea0003800200 */
.L_x_10405:
[----:B------:R0:W-:Y:S01]  /*38f0*/  STG.E.U8 desc[UR36][R2.64], R5 ;  /* 0x0000000502007986 */ /* 0x0001e2000c101124 */
[----:B------:R-:W-:Y:S05]  /*3900*/  BRA `(.L_x_10393) ;  /* 0x0000000400c87947 */ /* 0x000fea0003800000 */
.L_x_10404:
        /* <DEDUP_REMOVED lines=16> */
.L_x_10403:
[----:B------:R-:W-:-:S04]  /*3a10*/  I2FP.F32.U32 R0, R4 ;  /* 0x0000000400007245 */ /* 0x000fc80000201000 */
[----:B------:R-:W-:-:S05]  /*3a20*/  F2FP.BF16.F32.PACK_AB R0, RZ, R0 ;  /* 0x00000000ff00723e */ /* 0x000fca00000010ff */
[----:B------:R0:W-:Y:S01]  /*3a30*/  STG.E.U16 desc[UR36][R2.64], R0 ;  /* 0x0000000002007986 */ /* 0x0001e2000c101524 */
[----:B------:R-:W-:Y:S05]  /*3a40*/  BRA `(.L_x_10393) ;  /* 0x0000000400787947 */ /* 0x000fea0003800000 */
.L_x_10400:
        /* <DEDUP_REMOVED lines=10> */
.L_x_10409:
        /* <DEDUP_REMOVED lines=12> */
.L_x_10412:
[----:B------:R-:W-:-:S04]  /*3bb0*/  SHF.R.U32.HI R0, RZ, 0x14, R5 ;  /* 0x00000014ff007819 */ /* 0x000fc80000011605 */
[----:B------:R-:W-:-:S04]  /*3bc0*/  LOP3.LUT R0, R0, 0x1, RZ, 0xc0, !PT ;  /* 0x0000000100007812 */ /* 0x000fc800078ec0ff */
[----:B------:R-:W-:-:S04]  /*3bd0*/  IADD3 R0, PT, PT, R5, 0x487ffff, R0 ;  /* 0x0487ffff05007810 */ /* 0x000fc80007ffe000 */
[----:B------:R-:W-:-:S04]  /*3be0*/  SHF.R.U32.HI R0, RZ, 0x14, R0 ;  /* 0x00000014ff007819 */ /* 0x000fc80000011600 */
[----:B------:R-:W-:-:S07]  /*3bf0*/  LOP3.LUT R4, R0, 0xff, RZ, 0xc0, !PT ;  /* 0x000000ff00047812 */ /* 0x000fce00078ec0ff */
.L_x_10413:
[----:B------:R-:W-:-:S07]  /*3c00*/  PRMT R0, R4, 0x7610, R0 ;  /* 0x0000761004007816 */ /* 0x000fce0000000000 */
.L_x_10411:
[----:B------:R-:W-:Y:S05]  /*3c10*/  BSYNC.RECONVERGENT B0 ;  /* 0x0000000000007941 */ /* 0x000fea0003800200 */
.L_x_10410:
[----:B------:R0:W-:Y:S01]  /*3c20*/  STG.E.U8 desc[UR36][R2.64], R0 ;  /* 0x0000000002007986 */ /* 0x0001e2000c101124 */
[----:B------:R-:W-:Y:S05]  /*3c30*/  BRA `(.L_x_10393) ;  /* 0x0000000000fc7947 */ /* 0x000fea0003800000 */
.L_x_10408:
        /* <DEDUP_REMOVED lines=12> */
.L_x_10416:
[----:B------:R-:W-:-:S04]  /*3d00*/  SHF.R.U32.HI R0, RZ, 0x15, R5 ;  /* 0x00000015ff007819 */ /* 0x000fc80000011605 */
[----:B------:R-:W-:-:S04]  /*3d10*/  LOP3.LUT R0, R0, 0x1, RZ, 0xc0, !PT ;  /* 0x0000000100007812 */ /* 0x000fc800078ec0ff */
[----:B------:R-:W-:-:S04]  /*3d20*/  IADD3 R0, PT, PT, R5, 0x88fffff, R0 ;  /* 0x088fffff05007810 */ /* 0x000fc80007ffe000 */
[----:B------:R-:W-:-:S04]  /*3d30*/  SHF.R.U32.HI R0, RZ, 0x15, R0 ;  /* 0x00000015ff007819 */ /* 0x000fc80000011600 */
[----:B------:R-:W-:-:S07]  /*3d40*/  LOP3.LUT R4, R0, 0xff, RZ, 0xc0, !PT ;  /* 0x000000ff00047812 */ /* 0x000fce00078ec0ff */
.L_x_10417:
[----:B------:R-:W-:-:S07]  /*3d50*/  PRMT R0, R4, 0x7610, R0 ;  /* 0x0000761004007816 */ /* 0x000fce0000000000 */
.L_x_10415:
[----:B------:R-:W-:Y:S05]  /*3d60*/  BSYNC.RECONVERGENT B0 ;  /* 0x0000000000007941 */ /* 0x000fea0003800200 */
.L_x_10414:
[----:B------:R0:W-:Y:S01]  /*3d70*/  STG.E.U8 desc[UR36][R2.64], R0 ;  /* 0x0000000002007986 */ /* 0x0001e2000c101124 */
[----:B------:R-:W-:Y:S05]  /*3d80*/  BRA `(.L_x_10393) ;  /* 0x0000000000a87947 */ /* 0x000fea0003800000 */
.L_x_10407:
[----:B------:R-:W-:-:S09]  /*3d90*/  UISETP.NE.AND UP0, UPT, UR4, 0x1c, UPT ;  /* 0x0000001c0400788c */ /* 0x000fd2000bf05270 */
[----:B------:R-:W-:Y:S05]  /*3da0*/  BRA.U !UP0, `(.L_x_10418) ;  /* 0x00000001089c7547 */ /* 0x000fea000b800000 */
[----:B------:R-:W-:-:S09]  /*3db0*/  UISETP.NE.AND UP0, UPT, UR4, 0x1d, UPT ;  /* 0x0000001d0400788c */ /* 0x000fd2000bf05270 */
[----:B------:R-:W-:Y:S05]  /*3dc0*/  BRA.U !UP0, `(.L_x_10419) ;  /* 0x0000000108887547 */ /* 0x000fea000b800000 */
[----:B------:R-:W-:-:S09]  /*3dd0*/  UISETP.NE.AND UP0, UPT, UR4, 0x2c, UPT ;  /* 0x0000002c0400788c */ /* 0x000fd2000bf05270 */
[----:B------:R-:W-:Y:S05]  /*3de0*/  BRA.U !UP0, `(.L_x_10420) ;  /* 0x0000000108447547 */ /* 0x000fea000b800000 */
.L_x_10392:
        /* <DEDUP_REMOVED lines=16> */
.L_x_10421:
[----:B------:R-:W-:Y:S05]  /*3ef0*/  BRA `(.L_x_10393) ;  /* 0x00000000004c7947 */ /* 0x000fea0003800000 */
.L_x_10420:
        /* <DEDUP_REMOVED lines=15> */
.L_x_10419:
[----:B------:R-:W-:-:S05]  /*3ff0*/  IMAD.MOV.U32 R5, RZ, RZ, RZ ;  /* 0x000000ffff057224 */ /* 0x000fca00078e00ff */
[----:B------:R0:W-:Y:S01]  /*4000*/  STG.E.64 desc[UR36][R2.64], R4 ;  /* 0x0000000402007986 */ /* 0x0001e2000c101b24 */
[----:B------:R-:W-:Y:S05]  /*4010*/  BRA `(.L_x_10393) ;  /* 0x0000000000047947 */ /* 0x000fea0003800000 */
.L_x_10418:
[----:B------:R0:W-:Y:S02]  /*4020*/  STG.E desc[UR36][R2.64], R4 ;  /* 0x0000000402007986 */ /* 0x0001e4000c101924 */
.L_x_10393:
[----:B------:R-:W-:Y:S05]  /*4030*/  BSYNC.RECONVERGENT B6 ;  /* 0x0000000000067941 */ /* 0x000fea0003800200 */
.L_x_10387:
[----:B------:R-:W-:-:S07]  /*4040*/  VIADD R17, R17, 0x80 ;  /* 0x0000008011117836 */ /* 0x000fce0000000000 */
.L_x_10317:
[----:B------:R-:W-:Y:S05]  /*4050*/  BSYNC.RECONVERGENT B7 ;  /* 0x0000000000077941 */ /* 0x000fea0003800200 */
.L_x_10316:
        /* <DEDUP_REMOVED lines=358> */
.L_x_10424:
        /* <DEDUP_REMOVED lines=16> */
.L_x_10428:
[----:B------:R0:W5:Y:S01]  /*57c0*/  LDG.E.U8 R19, desc[UR36][R2.64] ;  /* 0x0000002402137981 */ /* 0x000162000c1e1100 */
[----:B------:R-:W-:Y:S05]  /*57d0*/  BRA `(.L_x_10430) ;  /* 0x0000000c002c7947 */ /* 0x000fea0003800000 */
.L_x_10427:
        /* <DEDUP_REMOVED lines=8> */
.L_x_10432:
[----:B------:R0:W5:Y:S01]  /*5860*/  LDG.E R19, desc[UR36][R2.64] ;  /* 0x0000002402137981 */ /* 0x000162000c1e1900 */
[----:B------:R-:W-:Y:S05]  /*5870*/  BRA `(.L_x_10430) ;  /* 0x0000000c00047947 */ /* 0x000fea0003800000 */
.L_x_10431:
[----:B------:R0:W5:Y:S01]  /*5880*/  LDG.E.S16 R19, desc[UR36][R2.64] ;  /* 0x0000002402137981 */ /* 0x000162000c1e1700 */
[----:B------:R-:W-:Y:S05]  /*5890*/  BRA `(.L_x_10430) ;  /* 0x0000000800fc7947 */ /* 0x000fea0003800000 */
.L_x_10426:
        /* <DEDUP_REMOVED lines=9> */
.L_x_10434:
[----:B------:R-:W2:Y:S02]  /*5930*/  LDG.E.U16 R2, desc[UR36][R2.64] ;  /* 0x0000002402027981 */ /* 0x000ea4000c1e1500 */
[----:B--2---:R-:W-:-:S06]  /*5940*/  HADD2.F32 R19, -RZ, R2.H0_H0 ;  /* 0x20000002ff137230 */ /* 0x004fcc0000004100 */
[----:B------:R-:W0:Y:S01]  /*5950*/  F2I.FTZ.TRUNC.NTZ R19, R19 ;  /* 0x0000001300137305 */ /* 0x000e22000021f100 */
[----:B------:R-:W-:Y:S05]  /*5960*/  BRA `(.L_x_10430) ;  /* 0x0000000800c87947 */ /* 0x000fea0003800000 */
.L_x_10433:
        /* <DEDUP_REMOVED lines=9> */
.L_x_10436:
[----:B------:R-:W2:Y:S02]  /*5a00*/  LDG.E.U16 R2, desc[UR36][R2.64] ;  /* 0x0000002402027981 */ /* 0x000ea4000c1e1500 */
[----:B--2---:R-:W-:-:S06]  /*5a10*/  HADD2.F32 R19, -RZ, R2.H0_H0 ;  /* 0x20000002ff137230 */ /* 0x004fcc0000004100 */
[----:B------:R-:W0:Y:S01]  /*5a20*/  F2I.FTZ.TRUNC.NTZ R19, R19 ;  /* 0x0000001300137305 */ /* 0x000e22000021f100 */
[----:B------:R-:W-:Y:S05]  /*5a30*/  BRA `(.L_x_10430) ;  /* 0x0000000800947947 */ /* 0x000fea0003800000 */
.L_x_10435:
[----:B------:R-:W2:Y:S02]  /*5a40*/  LDG.E.64 R2, desc[UR36][R2.64] ;  /* 0x0000002402027981 */ /* 0x000ea4000c1e1b00 */
[----:B--2---:R0:W1:Y:S02]  /*5a50*/  F2I.F64.TRUNC R19, R2 ;  /* 0x0000000200137311 */ /* 0x004064000030d100 */
[----:B01----:R-:W-:Y:S05]  /*5a60*/  BRA `(.L_x_10430) ;  /* 0x0000000800887947 */ /* 0x003fea0003800000 */
.L_x_10425:
        /* <DEDUP_REMOVED lines=12> */
.L_x_10439:
[----:B------:R-:W2:Y:S02]  /*5b30*/  LDG.E.64 R2, desc[UR36][R2.64] ;  /* 0x0000002402027981 */ /* 0x000ea4000c1e1b00 */
[----:B--2---:R0:W1:Y:S02]  /*5b40*/  F2I.F64.TRUNC R19, R2 ;  /* 0x0000000200137311 */ /* 0x004064000030d100 */
[----:B01----:R-:W-:Y:S05]  /*5b50*/  BRA `(.L_x_10430) ;  /* 0x00000008004c7947 */ /* 0x003fea0003800000 */
.L_x_10438:
        /* <DEDUP_REMOVED lines=23> */
[----:B------:R-:W-:-:S04]  /*5cd0*/  LOP3.LUT R5, R5, 0x80000000, R0, 0xf8, !PT ;  /* 0x8000000005057812 */ /* 0x000fc800078ef800 */
[----:B------:R1:W2:Y:S01]  /*5ce0*/  F2I.FTZ.TRUNC.NTZ R19, R5 ;  /* 0x0000000500137305 */ /* 0x0002a2000021f100 */
[----:B------:R-:W-:Y:S05]  /*5cf0*/  BRA `(.L_x_10430) ;  /* 0x0000000400e47947 */ /* 0x000fea0003800000 */
.L_x_10441:
        /* <DEDUP_REMOVED lines=11> */
[----:B------:R3:W4:Y:S01]  /*5db0*/  F2I.FTZ.TRUNC.NTZ R19, R0 ;  /* 0x0000000000137305 */ /* 0x000722000021f100 */
[----:B------:R-:W-:Y:S05]  /*5dc0*/  BRA `(.L_x_10430) ;  /* 0x0000000400b07947 */ /* 0x000fea0003800000 */
.L_x_10440:
[----:B------:R-:W2:Y:S02]  /*5dd0*/  LDG.E.U16 R19, desc[UR36][R2.64] ;  /* 0x0000002402137981 */ /* 0x000ea4000c1e1500 */
[----:B--2---:R-:W-:-:S06]  /*5de0*/  SHF.L.U32 R19, R19, 0x10, RZ ;  /* 0x0000001013137819 */ /* 0x004fcc00000006ff */
[----:B------:R-:W0:Y:S01]  /*5df0*/  F2I.FTZ.TRUNC.NTZ R19, R19 ;  /* 0x0000001300137305 */ /* 0x000e22000021f100 */
[----:B------:R-:W-:Y:S05]  /*5e00*/  BRA `(.L_x_10430) ;  /* 0x0000000400a07947 */ /* 0x000fea0003800000 */
.L_x_10437:
        /* <DEDUP_REMOVED lines=10> */
.L_x_10444:
        /* <DEDUP_REMOVED lines=21> */
.L_x_10448:
[----:B------:R-:W-:Y:S05]  /*6000*/  BSYNC.RECONVERGENT B1 ;  /* 0x0000000000017941 */ /* 0x000fea0003800200 */
.L_x_10447:
[----:B------:R-:W-:Y:S01]  /*6010*/  IMAD.SHL.U32 R0, R0, 0x100000, RZ ;  /* 0x0010000000007824 */ /* 0x000fe200078e00ff */
[----:B------:R-:W-:-:S04]  /*6020*/  LEA R2, R2, 0x3b800000, 0x17 ;  /* 0x3b80000002027811 */ /* 0x000fc800078eb8ff */
[----:B------:R-:W-:-:S07]  /*6030*/  LOP3.LUT R19, R2, R0, R19, 0xfe, !PT ;  /* 0x0000000002137212 */ /* 0x000fce00078efe13 */
.L_x_10446:
[----:B------:R-:W-:Y:S05]  /*6040*/  BSYNC.RECONVERGENT B0 ;  /* 0x0000000000007941 */ /* 0x000fea0003800200 */
.L_x_10445:
[----:B------:R-:W0:Y:S01]  /*6050*/  F2I.FTZ.TRUNC.NTZ R19, R19 ;  /* 0x0000001300137305 */ /* 0x000e22000021f100 */
[----:B------:R-:W-:Y:S05]  /*6060*/  BRA `(.L_x_10430) ;  /* 0x0000000400087947 */ /* 0x000fea0003800000 */
.L_x_10443:
        /* <DEDUP_REMOVED lines=21> */
.L_x_10452:
[----:B------:R-:W-:Y:S05]  /*61c0*/  BSYNC.RECONVERGENT B1 ;  /* 0x0000000000017941 */ /* 0x000fea0003800200 */
.L_x_10451:
[----:B------:R-:W-:Y:S01]  /*61d0*/  IMAD.SHL.U32 R0, R0, 0x200000, RZ ;  /* 0x0020000000007824 */ /* 0x000fe200078e00ff */
[----:B------:R-:W-:-:S04]  /*61e0*/  LEA R2, R2, 0x37800000, 0x17 ;  /* 0x3780000002027811 */ /* 0x000fc800078eb8ff */
[----:B------:R-:W-:-:S07]  /*61f0*/  LOP3.LUT R19, R2, R0, R19, 0xfe, !PT ;  /* 0x0000000002137212 */ /* 0x000fce00078efe13 */
.L_x_10450:
[----:B------:R-:W-:Y:S05]  /*6200*/  BSYNC.RECONVERGENT B0 ;  /* 0x0000000000007941 */ /* 0x000fea0003800200 */
.L_x_10449:
[----:B------:R-:W0:Y:S01]  /*6210*/  F2I.FTZ.TRUNC.NTZ R19, R19 ;  /* 0x0000001300137305 */ /* 0x000e22000021f100 */
[----:B------:R-:W-:Y:S05]  /*6220*/  BRA `(.L_x_10430) ;  /* 0x0000000000987947 */ /* 0x000fea0003800000 */
.L_x_10442:
        /* <DEDUP_REMOVED lines=14> */
.L_x_10456:
[----:B------:R-:W-:Y:S05]  /*6310*/  BSYNC.RECONVERGENT B0 ;  /* 0x0000000000007941 */ /* 0x000fea0003800200 */
.L_x_10455:
[----:B------:R-:W0:Y:S01]  /*6320*/  F2I.FTZ.TRUNC.NTZ R19, R19 ;  /* 0x0000001300137305 */ /* 0x000e22000021f100 */
[----:B------:R-:W-:Y:S05]  /*6330*/  BRA `(.L_x_10430) ;  /* 0x0000000000547947 */ /* 0x000fea0003800000 */
.L_x_10429:
        /* <DEDUP_REMOVED lines=16> */
.L_x_10457:
[----:B------:R-:W-:Y:S01]  /*6440*/  IMAD.MOV.U32 R19, RZ, RZ, RZ ;  /* 0x000000ffff137224 */ /* 0x000fe200078e00ff */
[----:B------:R-:W-:Y:S06]  /*6450*/  BRA `(.L_x_10430) ;  /* 0x00000000000c7947 */ /* 0x000fec0003800000 */
.L_x_10454:
[----:B------:R0:W5:Y:S01]  /*6460*/  LDG.E R19, desc[UR36][R2.64] ;  /* 0x0000002402137981 */ /* 0x000162000c1e1900 */
[----:B------:R-:W-:Y:S05]  /*6470*/  BRA `(.L_x_10430) ;  /* 0x0000000000047947 */ /* 0x000fea0003800000 */
.L_x_10453:
[----:B------:R0:W5:Y:S02]  /*6480*/  LDG.E R19, desc[UR36][R2.64] ;  /* 0x0000002402137981 */ /* 0x000164000c1e1900 */
.L_x_10430:
        /* <DEDUP_REMOVED lines=14> */
[----:B---3--:R0:W5:Y:S01]  /*6570*/  LDG.E.S8 R0, desc[UR36][R2.64] ;  /* 0x0000002402007981 */ /* 0x008162000c1e1300 */
[----:B------:R-:W-:Y:S05]  /*6580*/  BRA `(.L_x_10463) ;  /* 0x0000000c00347947 */ /* 0x000fea0003800000 */
.L_x_10461:
[----:B---3--:R0:W5:Y:S01]  /*6590*/  LDG.E.U8 R0, desc[UR36][R2.64] ;  /* 0x0000002402007981 */ /* 0x008162000c1e1100 */
[----:B------:R-:W-:Y:S05]  /*65a0*/  BRA `(.L_x_10463) ;  /* 0x0000000c002c7947 */ /* 0x000fea0003800000 */
.L_x_10460:
[----:B------:R-:W-:-:S09]  /*65b0*/  UISETP.NE.AND UP0, UPT, UR4, 0x2, UPT ;  /* 0x000000020400788c */ /* 0x000fd2000bf05270 */
[----:B------:R-:W-:Y:S05]  /*65c0*/  BRA.U !UP0, `(.L_x_10464) ;  /* 0x0000000108207547 */ /* 0x000fea000b800000 */
[----:B------:R-:W-:-:S09]  /*65d0*/  UISETP.NE.AND UP0, UPT, UR4, 0x3, UPT ;  /* 0x000000030400788c */ /* 0x000fd2000bf05270 */
[----:B------:R-:W-:Y:S05]  /*65e0*/  BRA.U !UP0, `(.L_x_10465) ;  /* 0x0000000108107547 */ /* 0x000fea000b800000 */
[----:B------:R-:W-:-:S09]  /*65f0*/  UISETP.NE.AND UP0, UPT, UR4, 0x4, UPT ;  /* 0x000000040400788c */ /* 0x000fd2000bf05270 */
[----:B------:R-:W-:Y:S05]  /*6600*/  BRA.U UP0, `(.L_x_10462) ;  /* 0x0000000900c07547 */ /* 0x000fea000b800000 */
[----:B---3--:R0:W5:Y:S01]  /*6610*/  LDG.E R0, desc[UR36][R2.64] ;  /* 0x0000002402007981 */ /* 0x008162000c1e1900 */
[----:B------:R-:W-:Y:S05]  /*6620*/  BRA `(.L_x_10463) ;  /* 0x0000000c000c7947 */ /* 0x000fea0003800000 */
.L_x_10465:
[----:B---3--:R0:W5:Y:S01]  /*6630*/  LDG.E R0, desc[UR36][R2.64] ;  /* 0x0000002402007981 */ /* 0x008162000c1e1900 */
[----:B------:R-:W-:Y:S05]  /*6640*/  BRA `(.L_x_10463) ;  /* 0x0000000c00047947 */ /* 0x000fea0003800000 */
.L_x_10464:
[----:B---3--:R0:W5:Y:S01]  /*6650*/  LDG.E.S16 R0, desc[UR36][R2.64] ;  /* 0x0000002402007981 */ /* 0x008162000c1e1700 */
[----:B------:R-:W-:Y:S05]  /*6660*/  BRA `(.L_x_10463) ;  /* 0x0000000800fc7947 */ /* 0x000fea0003800000 */
.L_x_10459:
[----:B------:R-:W-:-:S09]  /*6670*/  UISETP.GT.AND UP0, UPT, UR4, 0x6, UPT ;  /* 0x000000060400788c */ /* 0x000fd2000bf04270 */
[----:B------:R-:W-:Y:S05]  /*6680*/  BRA.U UP0, `(.L_x_10466) ;  /* 0x00000001002c7547 */ /* 0x000fea000b800000 */
[----:B------:R-:W-:-:S09]  /*6690*/  UISETP.NE.AND UP0, UPT, UR4, 0x5, UPT ;  /* 0x000000050400788c */ /* 0x000fd2000bf05270 */
[----:B------:R-:W-:Y:S05]  /*66a0*/  BRA.U !UP0, `(.L_x_10467) ;  /* 0x0000000108147547 */ /* 0x000fea000b800000 */
[----:B------:R-:W-:-:S09]  /*66b0*/  UISETP.NE.AND UP0, UPT, UR4, 0x6, UPT ;  /* 0x000000060400788c */ /* 0x000fd2000bf05270 */
[----:B------:R-:W-:Y:S05]  /*66c0*/  BRA.U UP0, `(.L_x_10462) ;  /* 0x0000000900907547 */ /* 0x000fea000b800000 */
[----:B---3--:R-:W3:Y:S02]  /*66d0*/  LDG.E R0, desc[UR36][R2.64] ;  /* 0x0000002402007981 */ /* 0x008ee4000c1e1900 */
[----:B---3--:R-:W0:Y:S01]  /*66e0*/  F2I.FTZ.TRUNC.NTZ R0, R0 ;  /* 0x0000000000007305 */ /* 0x008e22000021f100 */
[----:B------:R-:W-:Y:S05]  /*66f0*/  BRA `(.L_x_10463) ;  /* 0x0000000800d87947 */ /* 0x000fea0003800000 */
.L_x_10467:
[----:B------:R-:W3:Y:S02]  /*6700*/  LDG.E.U16 R2, desc[UR36][R2.64] ;  /* 0x0000002402027981 */ /* 0x000ee4000c1e1500 */
[----:B---3--:R-:W-:-:S06]  /*6710*/  HADD2.F32 R0, -RZ, R2.H0_H0 ;  /* 0x20000002ff007230 */ /* 0x008fcc0000004100 */
[----:B------:R-:W0:Y:S01]  /*6720*/  F2I.FTZ.TRUNC.NTZ R0, R0 ;  /* 0x0000000000007305 */ /* 0x000e22000021f100 */
[----:B------:R-:W-:Y:S05]  /*6730*/  BRA `(.L_x_10463) ;  /* 0x0000000800c87947 */ /* 0x000fea0003800000 */
.L_x_10466:
[----:B------:R-:W-:-:S09]  /*6740*/  UISETP.NE.AND UP0, UPT, UR4, 0x7, UPT ;  /* 0x000000070400788c */ /* 0x000fd2000bf05270 */
[----:B------:R-:W-:Y:S05]  /*6750*/  BRA.U !UP0, `(.L_x_10468) ;  /* 0x00000001082c7547 */ /* 0x000fea000b800000 */
[----:B------:R-:W-:-:S09]  /*6760*/  UISETP.NE.AND UP0, UPT, UR4, 0x8, UPT ;  /* 0x000000080400788c */ /* 0x000fd2000bf05270 */
[----:B------:R-:W-:Y:S05]  /*6770*/  BRA.U !UP0, `(.L_x_10469) ;  /* 0x0000000108147547 */ /* 0x000fea000b800000 */
[----:B------:R-:W-:-:S09]  /*6780*/  UISETP.NE.AND UP0, UPT, UR4, 0x9, UPT ;  /* 0x000000090400788c */ /* 0x000fd2000bf05270 */
[----:B------:R-:W-:Y:S05]  /*6790*/  BRA.U UP0, `(.L_x_10462) ;  /* 0x00000009005c7547 */ /* 0x000fea000b800000 */
[----:B---3--:R-:W3:Y:S02]  /*67a0*/  LDG.E R0, desc[UR36][R2.64] ;  /* 0x0000002402007981 */ /* 0x008ee4000c1e1900 */
[----:B---3--:R-:W0:Y:S01]  /*67b0*/  F2I.FTZ.TRUNC.NTZ R0, R0 ;  /* 0x0000000000007305 */ /* 0x008e22000021f100 */
[----:B------:R-:W-:Y:S05]  /*67c0*/  BRA `(.L_x_10463) ;  /* 0x0000000800a47947 */ /* 0x000fea0003800000 */
.L_x_10469:
[----:B------:R-:W3:Y:S02]  /*67d0*/  LDG.E.U16 R2, desc[UR36][R2.64] ;  /* 0x0000002402027981 */ /* 0x000ee4000c1e1500 */
[----:B---3--:R-:W-:-:S06]  /*67e0*/  HADD2.F32 R0, -RZ, R2.H0_H0 ;  /* 0x20000002ff007230 */ /* 0x008fcc0000004100 */
[----:B------:R-:W0:Y:S01]  /*67f0*/  F2I.FTZ.TRUNC.NTZ R0, R0 ;  /* 0x0000000000007305 */ /* 0x000e22000021f100 */
[----:B------:R-:W-:Y:S05]  /*6800*/  BRA `(.L_x_10463) ;  /* 0x0000000800947947 */ /* 0x000fea0003800000 */
.L_x_10468:
[----:B------:R-:W3:Y:S02]  /*6810*/  LDG.E.64 R2, desc[UR36][R2.64] ;  /* 0x0000002402027981 */ /* 0x000ee4000c1e1b00 */
[----:B---3--:R0:W3:Y:S02]  /*6820*/  F2I.F64.TRUNC R0, R2 ;  /* 0x0000000200007311 */ /* 0x0080e4000030d100 */
[----:B0--3--:R-:W-:Y:S05]  /*6830*/  BRA `(.L_x_10463) ;  /* 0x0000000800887947 */ /* 0x009fea0003800000 */
.L_x_10458:
        /* <DEDUP_REMOVED lines=10> */
[----:B---3--:R-:W-:Y:S01]  /*68e0*/  SEL R0, RZ, 0x1, !P0 ;  /* 0x00000001ff007807 */ /* 0x008fe20004000000 */
[----:B------:R-:W-:Y:S08]  /*68f0*/  BRA `(.L_x_10463) ;  /* 0x0000000800587947 */ /* 0x000ff00003800000 */
.L_x_10472:
[----:B------:R-:W3:Y:S02]  /*6900*/  LDG.E.64 R2, desc[UR36][R2.64] ;  /* 0x0000002402027981 */ /* 0x000ee4000c1e1b00 */
[----:B---3--:R0:W3:Y:S02]  /*6910*/  F2I.F64.TRUNC R0, R2 ;  /* 0x0000000200007311 */ /* 0x0080e4000030d100 */
[----:B0--3--:R-:W-:Y:S05]  /*6920*/  BRA `(.L_x_10463) ;  /* 0x00000008004c7947 */ /* 0x009fea0003800000 */
.L_x_10471:
[----:B------:R-:W-:-:S09]  /*6930*/  UISETP.NE.AND UP0, UPT, UR4, 0xf, UPT ;  /* 0x0000000f0400788c */ /* 0x000fd2000bf05270 */
[----:B------:R-:W-:Y:S05]  /*6940*/  BRA.U !UP0, `(.L_x_10473) ;  /* 0x0000000108947547 */ /* 0x000fea000b800000 */
[----:B------:R-:W-:-:S09]  /*6950*/  UISETP.NE.AND UP0, UPT, UR4, 0x17, UPT ;  /* 0x000000170400788c */ /* 0x000fd2000bf05270 */
[----:B------:R-:W-:Y:S05]  /*6960*/  BRA.U !UP0, `(.L_x_10474) ;  /* 0x0000000108587547 */ /* 0x000fea000b800000 */
[----:B------:R-:W-:-:S09]  /*6970*/  UISETP.NE.AND UP0, UPT, UR4, 0x18, UPT ;  /* 0x000000180400788c */ /* 0x000fd2000bf05270 */
[----:B------:R-:W-:Y:S05]  /*6980*/  BRA.U UP0, `(.L_x_10462) ;  /* 0x0000000500e07547 */ /* 0x000fea000b800000 */
[----:B---3--:R-:W3:Y:S01]  /*6990*/  LDG.E.U8 R0, desc[UR36][R2.64] ;  /* 0x0000002402007981 */ /* 0x008ee2000c1e1100 */
[----:B------:R-:W-:Y:S02]  /*69a0*/  IMAD.MOV.U32 R6, RZ, RZ, 0x1f ;  /* 0x0000001fff067424 */ /* 0x000fe400078e00ff */
[----:B---3--:R-:W-:-:S05]  /*69b0*/  IMAD.SHL.U32 R0, R0, 0x1000000, RZ ;  /* 0x0100000000007824 */ /* 0x008fca00078e00ff */
[C---:B------:R-:W-:Y:S02]  /*69c0*/  LOP3.LUT R4, R0.reuse, 0x7f000000, RZ, 0xc0, !PT ;  /* 0x7f00000000047812 */ /* 0x040fe400078ec0ff */
[----:B------:R-:W-:Y:S02]  /*69d0*/  LOP3.LUT P0, RZ, R0, 0x7f000000, RZ, 0xc0, !PT ;  /* 0x7f00000000ff7812 */ /* 0x000fe4000780c0ff */
[----:B-1----:R-:W0:Y:S02]  /*69e0*/  FLO.U32 R5, R4 ;  /* 0x0000000400057300 */ /* 0x002e2400000e0000 */
        /* <DEDUP_REMOVED lines=12> */
[----:B------:R-:W3:Y:S01]  /*6ab0*/  F2I.FTZ.TRUNC.NTZ R0, R0 ;  /* 0x0000000000007305 */ /* 0x000ee2000021f100 */
[----:B------:R-:W-:Y:S05]  /*6ac0*/  BRA `(.L_x_10463) ;  /* 0x0000000400e47947 */ /* 0x000fea0003800000 */
.L_x_10474:
[----:B------:R-:W3:Y:S02]  /*6ad0*/  LDG.E.U8 R2, desc[UR36][R2.64] ;  /* 0x0000002402027981 */ /* 0x000ee4000c1e1100 */
[C---:B---3--:R-:W-:Y:S01]  /*6ae0*/  IMAD.SHL.U32 R0, R2.reuse, 0x2000000, RZ ;  /* 0x0200000002007824 */ /* 0x048fe200078e00ff */
[----:B-1----:R-:W-:-:S04]  /*6af0*/  SHF.L.U32 R5, R2, 0x8, RZ ;  /* 0x0000000802057819 */ /* 0x002fc800000006ff */
        /* <DEDUP_REMOVED lines=10> */
.L_x_10473:
[----:B---3--:R-:W3:Y:S02]  /*6ba0*/  LDG.E.U16 R0, desc[UR36][R2.64] ;  /* 0x0000002402007981 */ /* 0x008ee4000c1e1500 */
[----:B---3--:R-:W-:-:S06]  /*6bb0*/  IMAD.U32 R0, R0, 0x10000, RZ ;  /* 0x0001000000007824 */ /* 0x008fcc00078e00ff */
[----:B------:R-:W0:Y:S01]  /*6bc0*/  F2I.FTZ.TRUNC.NTZ R0, R0 ;  /* 0x0000000000007305 */ /* 0x000e22000021f100 */
[----:B------:R-:W-:Y:S05]  /*6bd0*/  BRA `(.L_x_10463) ;  /* 0x0000000400a07947 */ /* 0x000fea0003800000 */
.L_x_10470:
        /* <DEDUP_REMOVED lines=8> */
[----:B---3--:R0:W5:Y:S01]  /*6c60*/  LDG.E.U16 R0, desc[UR36][R2.64] ;  /* 0x0000002402007981 */ /* 0x008162000c1e1500 */
[----:B------:R-:W-:Y:S05]  /*6c70*/  BRA `(.L_x_10463) ;  /* 0x0000000400787947 */ /* 0x000fea0003800000 */
.L_x_10477:
[----:B------:R-:W2:Y:S01]  /*6c80*/  LDG.E.U8 R3, desc[UR36][R2.64] ;  /* 0x0000002402037981 */ /* 0x000ea2000c1e1100 */
[----:B------:R-:W-:Y:S01]  /*6c90*/  BSSY.RECONVERGENT B0, `(.L_x_10478) ;  /* 0x0000018000007945 */ /* 0x000fe20003800200 */
[----:B---3--:R-:W-:Y:S01]  /*6ca0*/  IMAD.MOV.U32 R0, RZ, RZ, RZ ;  /* 0x000000ffff007224 */ /* 0x008fe200078e00ff */
        /* <DEDUP_REMOVED lines=15> */
[----:B-1----:R-:W-:-:S05]  /*6da0*/  VIADD R5, R3, 0xffffffe4 ;  /* 0xffffffe403057836 */ /* 0x002fca0000000000 */
[----:B------:R-:W-:-:S04]  /*6db0*/  SHF.L.U32 R5, R0, R5, RZ ;  /* 0x0000000500057219 */ /* 0x000fc800000006ff */
[----:B------:R-:W-:-:S07]  /*6dc0*/  LOP3.LUT R0, R5, 0x7, RZ, 0xc0, !PT ;  /* 0x0000000705007812 */ /* 0x000fce00078ec0ff */
.L_x_10481:
[----:B------:R-:W-:Y:S05]  /*6dd0*/  BSYNC.RECONVERGENT B1 ;  /* 0x0000000000017941 */ /* 0x000fea0003800200 */
.L_x_10480:
[----:B------:R-:W-:Y:S02]  /*6de0*/  SHF.L.U32 R0, R0, 0x14, RZ ;  /* 0x0000001400007819 */ /* 0x000fe400000006ff */
[----:B------:R-:W-:-:S04]  /*6df0*/  LEA R2, R2, 0x3b800000, 0x17 ;  /* 0x3b80000002027811 */ /* 0x000fc800078eb8ff */
[----:B------:R-:W-:-:S07]  /*6e00*/  LOP3.LUT R0, R2, R0, R7, 0xfe, !PT ;  /* 0x0000000002007212 */ /* 0x000fce00078efe07 */
.L_x_10479:
[----:B------:R-:W-:Y:S05]  /*6e10*/  BSYNC.RECONVERGENT B0 ;  /* 0x0000000000007941 */ /* 0x000fea0003800200 */
.L_x_10478:
[----:B------:R-:W0:Y:S01]  /*6e20*/  F2I.FTZ.TRUNC.NTZ R0, R0 ;  /* 0x0000000000007305 */ /* 0x000e22000021f100 */
[----:B------:R-:W-:Y:S05]  /*6e30*/  BRA `(.L_x_10463) ;  /* 0x0000000400087947 */ /* 0x000fea0003800000 */
.L_x_10476:
[----:B------:R-:W2:Y:S01]  /*6e40*/  LDG.E.U8 R3, desc[UR36][R2.64] ;  /* 0x0000002402037981 */ /* 0x000ea2000c1e1100 */
[----:B------:R-:W-:Y:S01]  /*6e50*/  BSSY.RECONVERGENT B0, `(.L_x_10482) ;  /* 0x0000018000007945 */ /* 0x000fe20003800200 */
[----:B---3--:R-:W-:Y:S01]  /*6e60*/  IMAD.MOV.U32 R0, RZ, RZ, RZ ;  /* 0x000000ffff007224 */ /* 0x008fe200078e00ff */
        /* <DEDUP_REMOVED lines=18> */
.L_x_10485:
[----:B------:R-:W-:Y:S05]  /*6f90*/  BSYNC.RECONVERGENT B1 ;  /* 0x0000000000017941 */ /* 0x000fea0003800200 */
.L_x_10484:
[----:B------:R-:W-:Y:S01]  /*6fa0*/  IMAD.SHL.U32 R0, R0, 0x200000, RZ ;  /* 0x0020000000007824 */ /* 0x000fe200078e00ff */
[----:B------:R-:W-:-:S04]  /*6fb0*/  LEA R2, R2, 0x37800000, 0x17 ;  /* 0x3780000002027811 */ /* 0x000fc800078eb8ff */
[----:B------:R-:W-:-:S07]  /*6fc0*/  LOP3.LUT R0, R2, R0, R7, 0xfe, !PT ;  /* 0x0000000002007212 */ /* 0x000fce00078efe07 */
.L_x_10483:
[----:B------:R-:W-:Y:S05]  /*6fd0*/  BSYNC.RECONVERGENT B0 ;  /* 0x0000000000007941 */ /* 0x000fea0003800200 */
.L_x_10482:
[----:B------:R-:W0:Y:S01]  /*6fe0*/  F2I.FTZ.TRUNC.NTZ R0, R0 ;  /* 0x0000000000007305 */ /* 0x000e22000021f100 */
[----:B------:R-:W-:Y:S05]  /*6ff0*/  BRA `(.L_x_10463) ;  /* 0x0000000000987947 */ /* 0x000fea0003800000 */
.L_x_10475:
        /* <DEDUP_REMOVED lines=8> */
[----:B---3--:R-:W-:Y:S01]  /*7080*/  HFMA2 R0, -RZ, RZ, 3.814697265625e-06, 0 ;  /* 0x00400000ff007431 */ /* 0x008fe200000001ff */
[----:B--2---:R-:W-:-:S13]  /*7090*/  ISETP.NE.AND P0, PT, R2, RZ, PT ;  /* 0x000000ff0200720c */ /* 0x004fda0003f05270 */
[----:B------:R-:W-:Y:S05]  /*70a0*/  @!P0 BRA `(.L_x_10489) ;  /* 0x00000000000c8947 */ /* 0x000fea0003800000 */
[----:B------:R-:W-:-:S13]  /*70b0*/  ISETP.NE.AND P0, PT, R2, 0xff, PT ;  /* 0x000000ff0200780c */ /* 0x000fda0003f05270 */
[----:B------:R-:W-:Y:S02]  /*70c0*/  @!P0 IMAD.MOV.U32 R0, RZ, RZ, 0x7f800001 ;  /* 0x7f800001ff008424 */ /* 0x000fe400078e00ff */
[----:B------:R-:W-:-:S07]  /*70d0*/  @P0 IMAD.SHL.U32 R0, R2, 0x800000, RZ ;  /* 0x0080000002000824 */ /* 0x000fce00078e00ff */
.L_x_10489:
[----:B------:R-:W-:Y:S05]  /*70e0*/  BSYNC.RECONVERGENT B0 ;  /* 0x0000000000007941 */ /* 0x000fea0003800200 */
.L_x_10488:
[----:B------:R-:W0:Y:S01]  /*70f0*/  F2I.FTZ.TRUNC.NTZ R0, R0 ;  /* 0x0000000000007305 */ /* 0x000e22000021f100 */
[----:B------:R-:W-:Y:S05]  /*7100*/  BRA `(.L_x_10463) ;  /* 0x0000000000547947 */ /* 0x000fea0003800000 */
.L_x_10462:
[----:B------:R-:W-:Y:S01]  /*7110*/  MOV R2, 0x0 ;  /* 0x0000000000027802 */ /* 0x000fe20000000f00 */
[----:B------:R-:W0:Y:S01]  /*7120*/  LDCU.64 UR4, c[0x4][0x140] ;  /* 0x01002800ff0477ac */ /* 0x000e220008000a00 */
[----:B------:R-:W-:Y:S02]  /*7130*/  HFMA2 R8, -RZ, RZ, 0, 4.64916229248046875e-06 ;  /* 0x0000004eff087431 */ /* 0x000fe400000001ff */
[----:B------:R-:W-:Y:S01]  /*7140*/  IMAD.MOV.U32 R12, RZ, RZ, 0x1 ;  /* 0x00000001ff0c7424 */ /* 0x000fe200078e00ff */
[----:B------:R-:W2:Y:S01]  /*7150*/  LDCU.64 UR6, c[0x4][0x148] ;  /* 0x01002900ff0677ac */ /* 0x000ea20008000a00 */
[----:B------:R-:W3:Y:S01]  /*7160*/  LDC.64 R2, c[0x4][R2] ;  /* 0x0100000002027b82 */ /* 0x000ee20000000a00 */
[----:B------:R-:W-:Y:S01]  /*7170*/  IMAD.MOV.U32 R13, RZ, RZ, RZ ;  /* 0x000000ffff0d7224 */ /* 0x000fe200078e00ff */
[----:B------:R-:W4:Y:S01]  /*7180*/  LDCU.64 UR8, c[0x4][0x20] ;  /* 0x01000400ff0877ac */ /* 0x000f220008000a00 */
[----:B0-----:R-:W-:Y:S01]  /*7190*/  MOV R4, UR4 ;  /* 0x0000000400047c02 */ /* 0x001fe20008000f00 */
[----:B-1----:R-:W-:-:S02]  /*71a0*/  IMAD.U32 R5, RZ, RZ, UR5 ;  /* 0x00000005ff057e24 */ /* 0x002fc4000f8e00ff */
[----:B--2---:R-:W-:Y:S01]  /*71b0*/  IMAD.U32 R6, RZ, RZ, UR6 ;  /* 0x00000006ff067e24 */ /* 0x004fe2000f8e00ff */
[----:B------:R-:W-:Y:S01]  /*71c0*/  MOV R7, UR7 ;  /* 0x0000000700077c02 */ /* 0x000fe20008000f00 */
[----:B----4-:R-:W-:Y:S02]  /*71d0*/  IMAD.U32 R10, RZ, RZ, UR8 ;  /* 0x00000008ff0a7e24 */ /* 0x010fe4000f8e00ff */
[----:B------:R-:W-:-:S07]  /*71e0*/  IMAD.U32 R11, RZ, RZ, UR9 ;  /* 0x00000009ff0b7e24 */ /* 0x000fce000f8e00ff */
[----:B------:R-:W-:-:S07]  /*71f0*/  LEPC R20, `(.L_x_10490) ;  /* 0x000000001014794e */ /* 0x000fce0000000000 */
[----:B---3-5:R-:W-:Y:S05]  /*7200*/  CALL.ABS.NOINC R2 ;  /* 0x0000000002007343 */ /* 0x028fea0003c00000 */
.L_x_10490:
[----:B------:R-:W-:Y:S01]  /*7210*/  MOV R0, RZ ;  /* 0x000000ff00007202 */ /* 0x000fe20000000f00 */
[----:B------:R-:W-:Y:S06]  /*7220*/  BRA `(.L_x_10463) ;  /* 0x00000000000c7947 */ /* 0x000fec0003800000 */
.L_x_10487:
[----:B---3--:R0:W5:Y:S01]  /*7230*/  LDG.E R0, desc[UR36][R2.64] ;  /* 0x0000002402007981 */ /* 0x008162000c1e1900 */
[----:B------:R-:W-:Y:S05]  /*7240*/  BRA `(.L_x_10463) ;  /* 0x0000000000047947 */ /* 0x000fea0003800000 */
.L_x_10486:
[----:B---3--:R0:W5:Y:S02]  /*7250*/  LDG.E R0, desc[UR36][R2.64] ;  /* 0x0000002402007981 */ /* 0x008164000c1e1900 */
.L_x_10463:
[----:B------:R-:W1:Y:S01]  /*7260*/  LDCU.64 UR6, c[0x0][0x5e8] ;  /* 0x0000bd00ff0677ac */ /* 0x000e620008000a00 */
[----:B0--3-5:R-:W-:Y:S01]  /*7270*/  ISETP.NE.AND P0, PT, R0, RZ, PT ;  /* 0x000000ff0000720c */ /* 0x029fe20003f05270 */
[----:B------:R-:W-:Y:S01]  /*7280*/  BSSY.RECONVERGENT B6, `(.L_x_10491) ;  /* 0x00000d3000067945 */ /* 0x000fe20003800200 */
[----:B------:R-:W-:Y:S02]  /*7290*/  UPRMT UR4, UR43, 0x9910, URZ ;  /* 0x000099102b047896 */ /* 0x000fe400080000ff */
[----:B-12-4-:R-:W-:Y:S02]  /*72a0*/  ISETP.NE.XOR P0, PT, R19, RZ, P0 ;  /* 0x000000ff1300720c */ /* 0x016fe40000705a70 */
[----:B------:R-:W-:Y:S02]  /*72b0*/  UISETP.GT.AND UP0, UPT, UR4, 0x9, UPT ;  /* 0x000000090400788c */ /* 0x000fe4000bf04270 */
[----:B------:R-:W-:Y:S02]  /*72c0*/  SEL R4, RZ, 0x1, !P0 ;  /* 0x00000001ff047807 */ /* 0x000fe40004000000 */
[----:B------:R-:W-:-:S05]  /*72d0*/  IADD3 R2, P1, PT, R16, UR6, RZ ;  /* 0x0000000610027c10 */ /* 0x000fca000ff3e0ff */
        /* <DEDUP_REMOVED lines=12> */
.L_x_10495:
[----:B------:R4:W-:Y:S01]  /*73a0*/  STG.E.U8 desc[UR36][R2.64], R4 ;  /* 0x0000000402007986 */ /* 0x0009e2000c101124 */
[----:B------:R-:W-:Y:S05]  /*73b0*/  BRA `(.L_x_10497) ;  /* 0x0000000800fc7947 */ /* 0x000fea0003800000 */
.L_x_10494:
        /* <DEDUP_REMOVED lines=9> */
.L_x_10499:
[----:B------:R2:W-:Y:S01]  /*7450*/  STG.E desc[UR36][R2.64], R4 ;  /* 0x0000000402007986 */ /* 0x0005e2000c101924 */
[----:B------:R-:W-:Y:S05]  /*7460*/  BRA `(.L_x_10497) ;  /* 0x0000000800d07947 */ /* 0x000fea0003800000 */
.L_x_10498:
[----:B------:R0:W-:Y:S01]  /*7470*/  STG.E.U16 desc[UR36][R2.64], R4 ;  /* 0x0000000402007986 */ /* 0x0001e2000c101524 */
[----:B------:R-:W-:Y:S05]  /*7480*/  BRA `(.L_x_10497) ;  /* 0x0000000800c87947 */ /* 0x000fea0003800000 */
.L_x_10493:
        /* <DEDUP_REMOVED lines=9> */
.L_x_10501:
[----:B------:R-:W-:-:S04]  /*7520*/  I2FP.F32.U32 R0, R4 ;  /* 0x0000000400007245 */ /* 0x000fc80000201000 */
[----:B------:R-:W-:-:S05]  /*7530*/  F2FP.F16.F32.PACK_AB R0, RZ, R0 ;  /* 0x00000000ff00723e */ /* 0x000fca00000000ff */
[----:B------:R0:W-:Y:S01]  /*7540*/  STG.E.U16 desc[UR36][R2.64], R0 ;  /* 0x0000000002007986 */ /* 0x0001e2000c101524 */
[----:B------:R-:W-:Y:S05]  /*7550*/  BRA `(.L_x_10497) ;  /* 0x0000000800947947 */ /* 0x000fea0003800000 */
.L_x_10500:
        /* <DEDUP_REMOVED lines=10> */
.L_x_10503:
[----:B------:R-:W-:-:S04]  /*7600*/  I2FP.F32.U32 R4, R4 ;  /* 0x0000000400047245 */ /* 0x000fc80000201000 */
[----:B------:R-:W-:-:S04]  /*7610*/  F2FP.F16.F32.PACK_AB R5, RZ, R4 ;  /* 0x00000004ff05723e */ /* 0x000fc800000000ff */
[----:B------:R-:W-:-:S05]  /*7620*/  PRMT R5, R5, 0x5410, RZ ;  /* 0x0000541005057816 */ /* 0x000fca00000000ff */
[----:B------:R0:W-:Y:S01]  /*7630*/  STG.E desc[UR36][R2.64], R5 ;  /* 0x0000000502007986 */ /* 0x0001e2000c101924 */
[----:B------:R-:W-:Y:S05]  /*7640*/  BRA `(.L_x_10497) ;  /* 0x0000000800587947 */ /* 0x000fea0003800000 */
.L_x_10502:
[----:B------:R-:W0:Y:S02]  /*7650*/  I2F.F64.U32 R4, R4 ;  /* 0x0000000400047312 */ /* 0x000e240000201800 */
[----:B0-----:R0:W-:Y:S01]  /*7660*/  STG.E.64 desc[UR36][R2.64], R4 ;  /* 0x0000000402007986 */ /* 0x0011e2000c101b24 */
[----:B------:R-:W-:Y:S05]  /*7670*/  BRA `(.L_x_10497) ;  /* 0x00000008004c7947 */ /* 0x000fea0003800000 */
.L_x_10492:
        /* <DEDUP_REMOVED lines=12> */
.L_x_10507:
        /* <DEDUP_REMOVED lines=17> */
.L_x_10509:
[----:B------:R-:W-:Y:S05]  /*7850*/  BSYNC.RECONVERGENT B0 ;  /* 0x0000000000007941 */ /* 0x000fea0003800200 */
.L_x_10508:
[----:B------:R0:W-:Y:S01]  /*7860*/  STG.E.U8 desc[UR36][R2.64], R0 ;  /* 0x0000000002007986 */ /* 0x0001e2000c101124 */
[----:B------:R-:W-:Y:S05]  /*7870*/  BRA `(.L_x_10497) ;  /* 0x0000000400cc7947 */ /* 0x000fea0003800000 */
.L_x_10506:
        /* <DEDUP_REMOVED lines=17> */
.L_x_10511:
[----:B------:R-:W-:Y:S05]  /*7990*/  BSYNC.RECONVERGENT B0 ;  /* 0x0000000000007941 */ /* 0x000fea0003800200 */
.L_x_10510:
[----:B------:R0:W-:Y:S01]  /*79a0*/  STG.E.U8 desc[UR36][R2.64], R0 ;  /* 0x0000000002007986 */ /* 0x0001e2000c101124 */
[----:B------:R-:W-:Y:S05]  /*79b0*/  BRA `(.L_x_10497) ;  /* 0x00000004007c7947 */ /* 0x000fea0003800000 */
.L_x_10505:
        /* <DEDUP_REMOVED lines=21> */
.L_x_10513:
[----:B------:R-:W-:-:S05]  /*7b10*/  HFMA2 R5, -RZ, RZ, 0, 0 ;  /* 0x00000000ff057431 */ /* 0x000fca00000001ff */
[----:B------:R0:W-:Y:S01]  /*7b20*/  STG.E.64 desc[UR36][R2.64], R4 ;  /* 0x0000000402007986 */ /* 0x0001e2000c101b24 */
[----:B------:R-:W-:Y:S05]  /*7b30*/  BRA `(.L_x_10497) ;  /* 0x00000004001c7947 */ /* 0x000fea0003800000 */
.L_x_10512:
[----:B------:R0:W-:Y:S01]  /*7b40*/  STG.E desc[UR36][R2.64], R4 ;  /* 0x0000000402007986 */ /* 0x0001e2000c101924 */
[----:B------:R-:W-:Y:S05]  /*7b50*/  BRA `(.L_x_10497) ;  /* 0x0000000400147947 */ /* 0x000fea0003800000 */
.L_x_10504:
        /* <DEDUP_REMOVED lines=8> */
.L_x_10515:
[----:B------:R-:W-:Y:S01]  /*7be0*/  CS2R R6, SRZ ;  /* 0x0000000000067805 */ /* 0x000fe2000001ff00 */
[----:B------:R-:W0:Y:S04]  /*7bf0*/  I2F.F64.U32 R4, R4 ;  /* 0x0000000400047312 */ /* 0x000e280000201800 */
[----:B0-----:R0:W-:Y:S01]  /*7c00*/  STG.E.128 desc[UR36][R2.64], R4 ;  /* 0x0000000402007986 */ /* 0x0011e2000c101d24 */
[----:B------:R-:W-:Y:S05]  /*7c10*/  BRA `(.L_x_10497) ;  /* 0x0000000000e47947 */ /* 0x000fea0003800000 */
.L_x_10514:
[----:B------:R-:W-:-:S09]  /*7c20*/  UISETP.NE.AND UP0, UPT, UR4, 0xf, UPT ;  /* 0x0000000f0400788c */ /* 0x000fd2000bf05270 */
[----:B------:R-:W-:Y:S05]  /*7c30*/  BRA.U !UP0, `(.L_x_10516) ;  /* 0x0000000108d07547 */ /* 0x000fea000b800000 */
[----:B------:R-:W-:-:S09]  /*7c40*/  UISETP.NE.AND UP0, UPT, UR4, 0x17, UPT ;  /* 0x000000170400788c */ /* 0x000fd2000bf05270 */
[----:B------:R-:W-:Y:S05]  /*7c50*/  BRA.U !UP0, `(.L_x_10517) ;  /* 0x0000000108847547 */ /* 0x000fea000b800000 */
[----:B------:R-:W-:-:S09]  /*7c60*/  UISETP.NE.AND UP0, UPT, UR4, 0x18, UPT ;  /* 0x000000180400788c */ /* 0x000fd2000bf05270 */
[----:B------:R-:W-:Y:S05]  /*7c70*/  BRA.U !UP0, `(.L_x_10518) ;  /* 0x0000000108447547 */ /* 0x000fea000b800000 */
.L_x_10496:
        /* <DEDUP_REMOVED lines=16> */
.L_x_10519:
[----:B------:R-:W-:Y:S05]  /*7d80*/  BRA `(.L_x_10497) ;  /* 0x0000000000887947 */ /* 0x000fea0003800000 */
.L_x_10518:
        /* <DEDUP_REMOVED lines=11> */
.L_x_10521:
[----:B------:R-:W-:Y:S05]  /*7e40*/  BSYNC.RECONVERGENT B0 ;  /* 0x0000000000007941 */ /* 0x000fea0003800200 */
.L_x_10520:
[----:B------:R0:W-:Y:S01]  /*7e50*/  STG.E.U8 desc[UR36][R2.64], R5 ;  /* 0x0000000502007986 */ /* 0x0001e2000c101124 */
[----:B------:R-:W-:Y:S05]  /*7e60*/  BRA `(.L_x_10497) ;  /* 0x0000000000507947 */ /* 0x000fea0003800000 */
.L_x_10517:
        /* <DEDUP_REMOVED lines=12> */
.L_x_10522:
[----:B------:R-:W-:Y:S01]  /*7f30*/  IMAD.MOV.U32 R5, RZ, RZ, 0x7f ;  /* 0x0000007fff057424 */ /* 0x000fe200078e00ff */
[----:B------:R-:W-:-:S04]  /*7f40*/  ISETP.GT.U32.AND P0, PT, R7, 0x7f800000, PT ;  /* 0x7f8000000700780c */ /* 0x000fc80003f04070 */
[----:B------:R-:W-:-:S05]  /*7f50*/  SEL R5, R5, 0x7c, P0 ;  /* 0x0000007c05057807 */ /* 0x000fca0000000000 */
[----:B------:R0:W-:Y:S01]  /*7f60*/  STG.E.U8 desc[UR36][R2.64], R5 ;  /* 0x0000000502007986 */ /* 0x0001e2000c101124 */
[----:B------:R-:W-:Y:S05]  /*7f70*/  BRA `(.L_x_10497) ;  /* 0x00000000000c7947 */ /* 0x000fea0003800000 */
.L_x_10516:
[----:B------:R-:W-:-:S04]  /*7f80*/  I2FP.F32.U32 R0, R4 ;  /* 0x0000000400007245 */ /* 0x000fc80000201000 */
[----:B------:R-:W-:-:S05]  /*7f90*/  F2FP.BF16.F32.PACK_AB R0, RZ, R0 ;  /* 0x00000000ff00723e */ /* 0x000fca00000010ff */
[----:B------:R0:W-:Y:S02]  /*7fa0*/  STG.E.U16 desc[UR36][R2.64], R0 ;  /* 0x0000000002007986 */ /* 0x0001e4000c101524 */
.L_x_10497:
[----:B------:R-:W-:Y:S05]  /*7fb0*/  BSYNC.RECONVERGENT B6 ;  /* 0x0000000000067941 */ /* 0x000fea0003800200 */
.L_x_10491:
[----:B------:R-:W-:-:S07]  /*7fc0*/  IADD3 R17, PT, PT, R17, 0x80, RZ ;  /* 0x0000008011117810 */ /* 0x000fce0007ffe0ff */
.L_x_10423:
[----:B------:R-:W-:Y:S05]  /*7fd0*/  BSYNC.RECONVERGENT B7 ;  /* 0x0000000000077941 */ /* 0x000fea0003800200 */
.L_x_10422:
        /* <DEDUP_REMOVED lines=358> */
.L_x_10525:
        /* <DEDUP_REMOVED lines=16> */
.L_x_10529:
[----:B------:R0:W5:Y:S01]  /*9740*/  LDG.E.U8 R19, desc[UR36][R2.64] ;  /* 0x0000002402137981 */ /* 0x000162000c1e1100 */
[----:B------:R-:W-:Y:S05]  /*9750*/  BRA `(.L_x_10531) ;  /* 0x0000000c002c7947 */ /* 0x000fea0003800000 */
.L_x_10528:
        /* <DEDUP_REMOVED lines=8> */
.L_x_10533:
[----:B------:R0:W5:Y:S01]  /*97e0*/  LDG.E R19, desc[UR36][R2.64] ;  /* 0x0000002402137981 */ /* 0x000162000c1e1900 */
[----:B------:R-:W-:Y:S05]  /*97f0*/  BRA `(.L_x_10531) ;  /* 0x0000000c00047947 */ /* 0x000fea0003800000 */
.L_x_10532:
[----:B------:R0:W5:Y:S01]  /*9800*/  LDG.E.S16 R19, desc[UR36][R2.64] ;  /* 0x0000002402137981 */ /* 0x000162000c1e1700 */
[----:B------:R-:W-:Y:S05]  /*9810*/  BRA `(.L_x_10531) ;  /* 0x0000000800fc7947 */ /* 0x000fea0003800000 */
.L_x_10527:
        /* <DEDUP_REMOVED lines=9> */
.L_x_10535:
[----:B------:R-:W2:Y:S02]  /*98b0*/  LDG.E.U16 R2, desc[UR36][R2.64] ;  /* 0x0000002402027981 */ /* 0x000ea4000c1e1500 */
[----:B--2---:R-:W-:-:S06]  /*98c0*/  HADD2.F32 R19, -RZ, R2.H0_H0 ;  /* 0x20000002ff137230 */ /* 0x004fcc0000004100 */
[----:B------:R-:W0:Y:S01]  /*98d0*/  F2I.FTZ.TRUNC.NTZ R19, R19 ;  /* 0x0000001300137305 */ /* 0x000e22000021f100 */
[----:B------:R-:W-:Y:S05]  /*98e0*/  BRA `(.L_x_10531) ;  /* 0x0000000800c87947 */ /* 0x000fea0003800000 */
.L_x_10534:
        /* <DEDUP_REMOVED lines=9> */
.L_x_10537:
[----:B------:R-:W2:Y:S02]  /*9980*/  LDG.E.U16 R2, desc[UR36][R2.64] ;  /* 0x0000002402027981 */ /* 0x000ea4000c1e1500 */
[----:B--2---:R-:W-:-:S06]  /*9990*/  HADD2.F32 R19, -RZ, R2.H0_H0 ;  /* 0x20000002ff137230 */ /* 0x004fcc0000004100 */
[----:B------:R-:W0:Y:S01]  /*99a0*/  F2I.FTZ.TRUNC.NTZ R19, R19 ;  /* 0x0000001300137305 */ /* 0x000e22000021f100 */
[----:B------:R-:W-:Y:S05]  /*99b0*/  BRA `(.L_x_10531) ;  /* 0x0000000800947947 */ /* 0x000fea0003800000 */
.L_x_10536:
[----:B------:R-:W2:Y:S02]  /*99c0*/  LDG.E.64 R2, desc[UR36][R2.64] ;  /* 0x0000002402027981 */ /* 0x000ea4000c1e1b00 */
[----:B--2---:R0:W1:Y:S02]  /*99d0*/  F2I.F64.TRUNC R19, R2 ;  /* 0x0000000200137311 */ /* 0x004064000030d100 */
[----:B01----:R-:W-:Y:S05]  /*99e0*/  BRA `(.L_x_10531) ;  /* 0x0000000800887947 */ /* 0x003fea0003800000 */
.L_x_10526:
        /* <DEDUP_REMOVED lines=12> */
.L_x_10540:
[----:B------:R-:W2:Y:S02]  /*9ab0*/  LDG.E.64 R2, desc[UR36][R2.64] ;  /* 0x0000002402027981 */ /* 0x000ea4000c1e1b00 */
[----:B--2---:R0:W1:Y:S02]  /*9ac0*/  F2I.F64.TRUNC R19, R2 ;  /* 0x0000000200137311 */ /* 0x004064000030d100 */
[----:B01----:R-:W-:Y:S05]  /*9ad0*/  BRA `(.L_x_10531) ;  /* 0x00000008004c7947 */ /* 0x003fea0003800000 */
.L_x_10539:
        /* <DEDUP_REMOVED lines=26> */
.L_x_10542:
        /* <DEDUP_REMOVED lines=11> */
[----:B------:R0:W1:Y:S01]  /*9d30*/  F2I.FTZ.TRUNC.NTZ R19, R0 ;  /* 0x0000000000137305 */ /* 0x000062000021f100 */
[----:B------:R-:W-:Y:S05]  /*9d40*/  BRA `(.L_x_10531) ;  /* 0x0000000400b07947 */ /* 0x000fea0003800000 */
.L_x_10541:
[----:B------:R-:W2:Y:S02]  /*9d50*/  LDG.E.U16 R19, desc[UR36][R2.64] ;  /* 0x0000002402137981 */ /* 0x000ea4000c1e1500 */
[----:B--2---:R-:W-:-:S06]  /*9d60*/  IMAD.U32 R19, R19, 0x10000, RZ ;  /* 0x0001000013137824 */ /* 0x004fcc00078e00ff */
[----:B------:R-:W0:Y:S01]  /*9d70*/  F2I.FTZ.TRUNC.NTZ R19, R19 ;  /* 0x0000001300137305 */ /* 0x000e22000021f100 */
[----:B------:R-:W-:Y:S05]  /*9d80*/  BRA `(.L_x_10531) ;  /* 0x0000000400a07947 */ /* 0x000fea0003800000 */
.L_x_10538:
        /* <DEDUP_REMOVED lines=10> */
.L_x_10545:
        /* <DEDUP_REMOVED lines=21> */
.L_x_10549:
[----:B------:R-:W-:Y:S05]  /*9f80*/  BSYNC.RECONVERGENT B1 ;  /* 0x0000000000017941 */ /* 0x000fea0003800200 */
.L_x_10548:
[----:B------:R-:W-:Y:S02]  /*9f90*/  SHF.L.U32 R0, R0, 0x14, RZ ;  /* 0x0000001400007819 */ /* 0x000fe400000006ff */
[----:B------:R-:W-:-:S04]  /*9fa0*/  LEA R2, R2, 0x3b800000, 0x17 ;  /* 0x3b80000002027811 */ /* 0x000fc800078eb8ff */
[----:B------:R-:W-:-:S07]  /*9fb0*/  LOP3.LUT R19, R2, R0, R19, 0xfe, !PT ;  /* 0x0000000002137212 */ /* 0x000fce00078efe13 */
.L_x_10547:
[----:B------:R-:W-:Y:S05]  /*9fc0*/  BSYNC.RECONVERGENT B0 ;  /* 0x0000000000007941 */ /* 0x000fea0003800200 */
.L_x_10546:
[----:B------:R-:W1:Y:S01]  /*9fd0*/  F2I.FTZ.TRUNC.NTZ R19, R19 ;  /* 0x0000001300137305 */ /* 0x000e62000021f100 */
[----:B------:R-:W-:Y:S05]  /*9fe0*/  BRA `(.L_x_10531) ;  /* 0x0000000400087947 */ /* 0x000fea0003800000 */
.L_x_10544:
        /* <DEDUP_REMOVED lines=21> */
.L_x_10553:
[----:B------:R-:W-:Y:S05]  /*a140*/  BSYNC.RECONVERGENT B1 ;  /* 0x0000000000017941 */ /* 0x000fea0003800200 */
.L_x_10552:
[----:B------:R-:W-:Y:S01]  /*a150*/  IMAD.SHL.U32 R0, R0, 0x200000, RZ ;  /* 0x0020000000007824 */ /* 0x000fe200078e00ff */
[----:B------:R-:W-:-:S04]  /*a160*/  LEA R2, R2, 0x37800000, 0x17 ;  /* 0x3780000002027811 */ /* 0x000fc800078eb8ff */
[----:B------:R-:W-:-:S07]  /*a170*/  LOP3.LUT R19, R2, R0, R19, 0xfe, !PT ;  /* 0x0000000002137212 */ /* 0x000fce00078efe13 */
.L_x_10551:
[----:B------:R-:W-:Y:S05]  /*a180*/  BSYNC.RECONVERGENT B0 ;  /* 0x0000000000007941 */ /* 0x000fea0003800200 */
.L_x_10550:
[----:B------:R-:W2:Y:S01]  /*a190*/  F2I.FTZ.TRUNC.NTZ R19, R19 ;  /* 0x0000001300137305 */ /* 0x000ea2000021f100 */
[----:B------:R-:W-:Y:S05]  /*a1a0*/  BRA `(.L_x_10531) ;  /* 0x0000000000987947 */ /* 0x000fea0003800000 */
.L_x_10543:
        /* <DEDUP_REMOVED lines=14> */
.L_x_10557:
[----:B------:R-:W-:Y:S05]  /*a290*/  BSYNC.RECONVERGENT B0 ;  /* 0x0000000000007941 */ /* 0x000fea0003800200 */
.L_x_10556:
[----:B------:R-:W4:Y:S01]  /*a2a0*/  F2I.FTZ.TRUNC.NTZ R19, R19 ;  /* 0x0000001300137305 */ /* 0x000f22000021f100 */
[----:B------:R-:W-:Y:S05]  /*a2b0*/  BRA `(.L_x_10531) ;  /* 0x0000000000547947 */ /* 0x000fea0003800000 */
.L_x_10530:
        /* <DEDUP_REMOVED lines=16> */
.L_x_10558:
[----:B------:R-:W-:Y:S01]  /*a3c0*/  MOV R19, RZ ;  /* 0x000000ff00137202 */ /* 0x000fe20000000f00 */
[----:B------:R-:W-:Y:S06]  /*a3d0*/  BRA `(.L_x_10531) ;  /* 0x00000000000c7947 */ /* 0x000fec0003800000 */
.L_x_10555:
[----:B------:R0:W5:Y:S01]  /*a3e0*/  LDG.E R19, desc[UR36][R2.64] ;  /* 0x0000002402137981 */ /* 0x000162000c1e1900 */
[----:B------:R-:W-:Y:S05]  /*a3f0*/  BRA `(.L_x_10531) ;  /* 0x0000000000047947 */ /* 0x000fea0003800000 */
.L_x_10554:
[----:B------:R3:W5:Y:S02]  /*a400*/  LDG.E R19, desc[UR36][R2.64] ;  /* 0x0000002402137981 */ /* 0x000764000c1e1900 */
.L_x_10531:
        /* <DEDUP_REMOVED lines=16> */
.L_x_10562:
[----:B------:R0:W5:Y:S01]  /*a510*/  LDG.E.U8 R0, desc[UR36][R2.64] ;  /* 0x0000002402007981 */ /* 0x000162000c1e1100 */
[----:B------:R-:W-:Y:S05]  /*a520*/  BRA `(.L_x_10564) ;  /* 0x0000000c002c7947 */ /* 0x000fea0003800000 */
.L_x_10561:
        /* <DEDUP_REMOVED lines=8> */
.L_x_10566:
[----:B------:R0:W5:Y:S01]  /*a5b0*/  LDG.E R0, desc[UR36][R2.64] ;  /* 0x0000002402007981 */ /* 0x000162000c1e1900 */
[----:B------:R-:W-:Y:S05]  /*a5c0*/  BRA `(.L_x_10564) ;  /* 0x0000000c00047947 */ /* 0x000fea0003800000 */
.L_x_10565:
[----:B------:R0:W5:Y:S01]  /*a5d0*/  LDG.E.S16 R0, desc[UR36][R2.64] ;  /* 0x0000002402007981 */ /* 0x000162000c1e1700 */
[----:B------:R-:W-:Y:S05]  /*a5e0*/  BRA `(.L_x_10564) ;  /* 0x0000000800fc7947 */ /* 0x000fea0003800000 */
.L_x_10560:
        /* <DEDUP_REMOVED lines=9> */
.L_x_10568:
[----:B------:R-:W3:Y:S02]  /*a680*/  LDG.E.U16 R2, desc[UR36][R2.64] ;  /* 0x0000002402027981 */ /* 0x000ee4000c1e1500 */
[----:B---3--:R-:W-:-:S06]  /*a690*/  HADD2.F32 R0, -RZ, R2.H0_H0 ;  /* 0x20000002ff007230 */ /* 0x008fcc0000004100 */
[----:B------:R-:W0:Y:S01]  /*a6a0*/  F2I.FTZ.TRUNC.NTZ R0, R0 ;  /* 0x0000000000007305 */ /* 0x000e22000021f100 */
[----:B------:R-:W-:Y:S05]  /*a6b0*/  BRA `(.L_x_10564) ;  /* 0x0000000800c87947 */ /* 0x000fea0003800000 */
.L_x_10567:
        /* <DEDUP_REMOVED lines=9> */
.L_x_10570:
[----:B------:R-:W3:Y:S02]  /*a750*/  LDG.E.U16 R2, desc[UR36][R2.64] ;  /* 0x0000002402027981 */ /* 0x000ee4000c1e1500 */
[----:B---3--:R-:W-:-:S06]  /*a760*/  HADD2.F32 R0, -RZ, R2.H0_H0 ;  /* 0x20000002ff007230 */ /* 0x008fcc0000004100 */
[----:B------:R-:W0:Y:S01]  /*a770*/  F2I.FTZ.TRUNC.NTZ R0, R0 ;  /* 0x0000000000007305 */ /* 0x000e22000021f100 */
[----:B------:R-:W-:Y:S05]  /*a780*/  BRA `(.L_x_10564) ;  /* 0x0000000800947947 */ /* 0x000fea0003800000 */
.L_x_10569:
[----:B------:R-:W3:Y:S02]  /*a790*/  LDG.E.64 R2, desc[UR36][R2.64] ;  /* 0x0000002402027981 */ /* 0x000ee4000c1e1b00 */
[----:B---3--:R0:W3:Y:S02]  /*a7a0*/  F2I.F64.TRUNC R0, R2 ;  /* 0x0000000200007311 */ /* 0x0080e4000030d100 */
[----:B0--3--:R-:W-:Y:S05]  /*a7b0*/  BRA `(.L_x_10564) ;  /* 0x0000000800887947 */ /* 0x009fea0003800000 */
.L_x_10559:
        /* <DEDUP_REMOVED lines=12> */
.L_x_10573:
[----:B------:R-:W3:Y:S02]  /*a880*/  LDG.E.64 R2, desc[UR36][R2.64] ;  /* 0x0000002402027981 */ /* 0x000ee4000c1e1b00 */
[----:B---3--:R0:W3:Y:S02]  /*a890*/  F2I.F64.TRUNC R0, R2 ;  /* 0x0000000200007311 */ /* 0x0080e4000030d100 */
[----:B0--3--:R-:W-:Y:S05]  /*a8a0*/  BRA `(.L_x_10564) ;  /* 0x00000008004c7947 */ /* 0x009fea0003800000 */
.L_x_10572:
        /* <DEDUP_REMOVED lines=26> */
.L_x_10575:
[----:B------:R-:W3:Y:S02]  /*aa50*/  LDG.E.U8 R2, desc[UR36][R2.64] ;  /* 0x0000002402027981 */ /* 0x000ee4000c1e1100 */
[C---:B---3--:R-:W-:Y:S01]  /*aa60*/  SHF.L.U32 R0, R2.reuse, 0x19, RZ ;  /* 0x0000001902007819 */ /* 0x048fe200000006ff */
        /* <DEDUP_REMOVED lines=11> */
.L_x_10574:
[----:B------:R-:W3:Y:S02]  /*ab20*/  LDG.E.U16 R0, desc[UR36][R2.64] ;  /* 0x0000002402007981 */ /* 0x000ee4000c1e1500 */
[----:B---3--:R-:W-:-:S06]  /*ab30*/  IMAD.U32 R0, R0, 0x10000, RZ ;  /* 0x0001000000007824 */ /* 0x008fcc00078e00ff */
[----:B------:R-:W0:Y:S01]  /*ab40*/  F2I.FTZ.TRUNC.NTZ R0, R0 ;  /* 0x0000000000007305 */ /* 0x000e22000021f100 */
[----:B------:R-:W-:Y:S05]  /*ab50*/  BRA `(.L_x_10564) ;  /* 0x0000000400a07947 */ /* 0x000fea0003800000 */
.L_x_10571:
        /* <DEDUP_REMOVED lines=10> */
.L_x_10578:
        /* <DEDUP_REMOVED lines=21> */
.L_x_10582:
[----:B------:R-:W-:Y:S05]  /*ad50*/  BSYNC.RECONVERGENT B1 ;  /* 0x0000000000017941 */ /* 0x000fea0003800200 */
.L_x_10581:
[----:B------:R-:W-:Y:S01]  /*ad60*/  IMAD.SHL.U32 R0, R0, 0x100000, RZ ;  /* 0x0010000000007824 */ /* 0x000fe200078e00ff */
[----:B------:R-:W-:-:S04]  /*ad70*/  LEA R2, R2, 0x3b800000, 0x17 ;  /* 0x3b80000002027811 */ /* 0x000fc800078eb8ff */
[----:B------:R-:W-:-:S07]  /*ad80*/  LOP3.LUT R0, R2, R0, R7, 0xfe, !PT ;  /* 0x0000000002007212 */ /* 0x000fce00078efe07 */
.L_x_10580:
[----:B------:R-:W-:Y:S05]  /*ad90*/  BSYNC.RECONVERGENT B0 ;  /* 0x0000000000007941 */ /* 0x000fea0003800200 */
.L_x_10579:
[----:B------:R-:W0:Y:S01]  /*ada0*/  F2I.FTZ.TRUNC.NTZ R0, R0 ;  /* 0x0000000000007305 */ /* 0x000e22000021f100 */
[----:B------:R-:W-:Y:S05]  /*adb0*/  BRA `(.L_x_10564) ;  /* 0x0000000400087947 */ /* 0x000fea0003800000 */
.L_x_10577:
        /* <DEDUP_REMOVED lines=21> */
.L_x_10586:
[----:B------:R-:W-:Y:S05]  /*af10*/  BSYNC.RECONVERGENT B1 ;  /* 0x0000000000017941 */ /* 0x000fea0003800200 */
.L_x_10585:
[----:B------:R-:W-:Y:S02]  /*af20*/  SHF.L.U32 R0, R0, 0x15, RZ ;  /* 0x0000001500007819 */ /* 0x000fe400000006ff */
[----:B------:R-:W-:-:S04]  /*af30*/  LEA R2, R2, 0x37800000, 0x17 ;  /* 0x3780000002027811 */ /* 0x000fc800078eb8ff */
[----:B------:R-:W-:-:S07]  /*af40*/  LOP3.LUT R0, R2, R0, R7, 0xfe, !PT ;  /* 0x0000000002007212 */ /* 0x000fce00078efe07 */
.L_x_10584:
[----:B------:R-:W-:Y:S05]  /*af50*/  BSYNC.RECONVERGENT B0 ;  /* 0x0000000000007941 */ /* 0x000fea0003800200 */
.L_x_10583:
[----:B------:R-:W0:Y:S01]  /*af60*/  F2I.FTZ.TRUNC.NTZ R0, R0 ;  /* 0x0000000000007305 */ /* 0x000e22000021f100 */
[----:B------:R-:W-:Y:S05]  /*af70*/  BRA `(.L_x_10564) ;  /* 0x0000000000987947 */ /* 0x000fea0003800000 */
.L_x_10576:
[----:B------:R-:W-:-:S09]  /*af80*/  UISETP.NE.AND UP0, UPT, UR4, 0x1c, UPT ;  /* 0x0000001c0400788c */ /* 0x000fd2000bf05270 */
[----:B------:R-:W-:Y:S05]  /*af90*/  BRA.U !UP0, `(.L_x_10587) ;  /* 0x00000001088c7547 */ /* 0x000fea000b800000 */
[----:B------:R-:W-:-:S09]  /*afa0*/  UISETP.NE.AND UP0, UPT, UR4, 0x1d, UPT ;  /* 0x0000001d0400788c */ /* 0x000fd2000bf05270 */
[----:B------:R-:W-:Y:S05]  /*afb0*/  BRA.U !UP0, `(.L_x_10588) ;  /* 0x00000001087c7547 */ /* 0x000fea000b800000 */
[----:B------:R-:W-:-:S09]  /*afc0*/  UISETP.NE.AND UP0, UPT, UR4, 0x2c, UPT ;  /* 0x0000002c0400788c */ /* 0x000fd2000bf05270 */
[----:B------:R-:W-:Y:S05]  /*afd0*/  BRA.U UP0, `(.L_x_10563) ;  /* 0x00000001002c7547 */ /* 0x000fea000b800000 */
[----:B------:R-:W3:Y:S01]  /*afe0*/  LDG.E.U8 R2, desc[UR36][R2.64] ;  /* 0x0000002402027981 */ /* 0x000ee2000c1e1100 */
[----:B------:R-:W-:Y:S01]  /*aff0*/  BSSY.RECONVERGENT B0, `(.L_x_10589) ;  /* 0x0000007000007945 */ /* 0x000fe20003800200 */
[----:B------:R-:W-:Y:S01]  /*b000*/  IMAD.MOV.U32 R0, RZ, RZ, 0x400000 ;  /* 0x00400000ff007424 */ /* 0x000fe200078e00ff */
[----:B---3--:R-:W-:-:S13]  /*b010*/  ISETP.NE.AND P0, PT, R2, RZ, PT ;  /* 0x000000ff0200720c */ /* 0x008fda0003f05270 */
[----:B------:R-:W-:Y:S05]  /*b020*/  @!P0 BRA `(.L_x_10590) ;  /* 0x00000000000c8947 */ /* 0x000fea0003800000 */
[----:B------:R-:W-:-:S13]  /*b030*/  ISETP.NE.AND P0, PT, R2, 0xff, PT ;  /* 0x000000ff0200780c */ /* 0x000fda0003f05270 */
[----:B------:R-:W-:Y:S01]  /*b040*/  @!P0 IMAD.MOV.U32 R0, RZ, RZ, 0x7f800001 ;  /* 0x7f800001ff008424 */ /* 0x000fe200078e00ff */
[----:B------:R-:W-:-:S07]  /*b050*/  @P0 SHF.L.U32 R0, R2, 0x17, RZ ;  /* 0x0000001702000819 */ /* 0x000fce00000006ff */
.L_x_10590:
[----:B------:R-:W-:Y:S05]  /*b060*/  BSYNC.RECONVERGENT B0 ;  /* 0x0000000000007941 */ /* 0x000fea0003800200 */
.L_x_10589:
[----:B------:R-:W0:Y:S01]  /*b070*/  F2I.FTZ.TRUNC.NTZ R0, R0 ;  /* 0x0000000000007305 */ /* 0x000e22000021f100 */
[----:B------:R-:W-:Y:S05]  /*b080*/  BRA `(.L_x_10564) ;  /* 0x0000000000547947 */ /* 0x000fea0003800000 */
.L_x_10563:
        /* <DEDUP_REMOVED lines=16> */
.L_x_10591:
[----:B------:R-:W-:Y:S01]  /*b190*/  IMAD.MOV.U32 R0, RZ, RZ, RZ ;  /* 0x000000ffff007224 */ /* 0x000fe200078e00ff */
[----:B------:R-:W-:Y:S06]  /*b1a0*/  BRA `(.L_x_10564) ;  /* 0x00000000000c7947 */ /* 0x000fec0003800000 */
.L_x_10588:
[----:B------:R0:W5:Y:S01]  /*b1b0*/  LDG.E R0, desc[UR36][R2.64] ;  /* 0x0000002402007981 */ /* 0x000162000c1e1900 */
[----:B------:R-:W-:Y:S05]  /*b1c0*/  BRA `(.L_x_10564) ;  /* 0x0000000000047947 */ /* 0x000fea0003800000 */
.L_x_10587:
[----:B------:R0:W5:Y:S02]  /*b1d0*/  LDG.E R0, desc[UR36][R2.64] ;  /* 0x0000002402007981 */ /* 0x000164000c1e1900 */
.L_x_10564:
        /* <DEDUP_REMOVED lines=20> */
.L_x_10596:
[----:B------:R4:W-:Y:S01]  /*b320*/  STG.E.U8 desc[UR36][R2.64], R4 ;  /* 0x0000000402007986 */ /* 0x0009e2000c101124 */
[----:B------:R-:W-:Y:S05]  /*b330*/  BRA `(.L_x_10598) ;  /* 0x0000000800fc7947 */ /* 0x000fea0003800000 */
.L_x_10595:
        /* <DEDUP_REMOVED lines=9> */
.L_x_10600:
[----:B------:R2:W-:Y:S01]  /*b3d0*/  STG.E desc[UR36][R2.64], R4 ;  /* 0x0000000402007986 */ /* 0x0005e2000c101924 */
[----:B------:R-:W-:Y:S05]  /*b3e0*/  BRA `(.L_x_10598) ;  /* 0x0000000800d07947 */ /* 0x000fea0003800000 */
.L_x_10599:
[----:B------:R0:W-:Y:S01]  /*b3f0*/  STG.E.U16 desc[UR36][R2.64], R4 ;  /* 0x0000000402007986 */ /* 0x0001e2000c101524 */
[----:B------:R-:W-:Y:S05]  /*b400*/  BRA `(.L_x_10598) ;  /* 0x0000000800c87947 */ /* 0x000fea0003800000 */
.L_x_10594:
        /* <DEDUP_REMOVED lines=9> */
.L_x_10602:
[----:B------:R-:W-:-:S04]  /*b4a0*/  I2FP.F32.U32 R0, R4 ;  /* 0x0000000400007245 */ /* 0x000fc80000201000 */
[----:B------:R-:W-:-:S05]  /*b4b0*/  F2FP.F16.F32.PACK_AB R0, RZ, R0 ;  /* 0x00000000ff00723e */ /* 0x000fca00000000ff */
[----:B------:R0:W-:Y:S01]  /*b4c0*/  STG.E.U16 desc[UR36][R2.64], R0 ;  /* 0x0000000002007986 */ /* 0x0001e2000c101524 */
[----:B------:R-:W-:Y:S05]  /*b4d0*/  BRA `(.L_x_10598) ;  /* 0x0000000800947947 */ /* 0x000fea0003800000 */
.L_x_10601:
        /* <DEDUP_REMOVED lines=10> */
.L_x_10604:
[----:B------:R-:W-:-:S04]  /*b580*/  I2FP.F32.U32 R4, R4 ;  /* 0x0000000400047245 */ /* 0x000fc80000201000 */
[----:B------:R-:W-:-:S04]  /*b590*/  F2FP.F16.F32.PACK_AB R5, RZ, R4 ;  /* 0x00000004ff05723e */ /* 0x000fc800000000ff */
[----:B------:R-:W-:-:S05]  /*b5a0*/  PRMT R5, R5, 0x5410, RZ ;  /* 0x0000541005057816 */ /* 0x000fca00000000ff */
[----:B------:R0:W-:Y:S01]  /*b5b0*/  STG.E desc[UR36][R2.64], R5 ;  /* 0x0000000502007986 */ /* 0x0001e2000c101924 */
[----:B------:R-:W-:Y:S05]  /*b5c0*/  BRA `(.L_x_10598) ;  /* 0x0000000800587947 */ /* 0x000fea0003800000 */
.L_x_10603:
[----:B------:R-:W0:Y:S02]  /*b5d0*/  I2F.F64.U32 R4, R4 ;  /* 0x0000000400047312 */ /* 0x000e240000201800 */
[----:B0-----:R0:W-:Y:S01]  /*b5e0*/  STG.E.64 desc[UR36][R2.64], R4 ;  /* 0x0000000402007986 */ /* 0x0011e2000c101b24 */
[----:B------:R-:W-:Y:S05]  /*b5f0*/  BRA `(.L_x_10598) ;  /* 0x00000008004c7947 */ /* 0x000fea0003800000 */
.L_x_10593:
        /* <DEDUP_REMOVED lines=12> */
.L_x_10608:
        /* <DEDUP_REMOVED lines=17> */
.L_x_10610:
[----:B------:R-:W-:Y:S05]  /*b7d0*/  BSYNC.RECONVERGENT B0 ;  /* 0x0000000000007941 */ /* 0x000fea0003800200 */
.L_x_10609:
[----:B------:R0:W-:Y:S01]  /*b7e0*/  STG.E.U8 desc[UR36][R2.64], R0 ;  /* 0x0000000002007986 */ /* 0x0001e2000c101124 */
[----:B------:R-:W-:Y:S05]  /*b7f0*/  BRA `(.L_x_10598) ;  /* 0x0000000400cc7947 */ /* 0x000fea0003800000 */
.L_x_10607:
        /* <DEDUP_REMOVED lines=17> */
.L_x_10612:
[----:B------:R-:W-:Y:S05]  /*b910*/  BSYNC.RECONVERGENT B0 ;  /* 0x0000000000007941 */ /* 0x000fea0003800200 */
.L_x_10611:
[----:B------:R0:W-:Y:S01]  /*b920*/  STG.E.U8 desc[UR36][R2.64], R0 ;  /* 0x0000000002007986 */ /* 0x0001e2000c101124 */
[----:B------:R-:W-:Y:S05]  /*b930*/  BRA `(.L_x_10598) ;  /* 0x00000004007c7947 */ /* 0x000fea0003800000 */
.L_x_10606:
        /* <DEDUP_REMOVED lines=21> */
.L_x_10614:
[----:B------:R-:W-:-:S05]  /*ba90*/  IMAD.MOV.U32 R5, RZ, RZ, RZ ;  /* 0x000000ffff057224 */ /* 0x000fca00078e00ff */
[----:B------:R0:W-:Y:S01]  /*baa0*/  STG.E.64 desc[UR36][R2.64], R4 ;  /* 0x0000000402007986 */ /* 0x0001e2000c101b24 */
[----:B------:R-:W-:Y:S05]  /*bab0*/  BRA `(.L_x_10598) ;  /* 0x00000004001c7947 */ /* 0x000fea0003800000 */
.L_x_10613:
[----:B------:R0:W-:Y:S01]  /*bac0*/  STG.E desc[UR36][R2.64], R4 ;  /* 0x0000000402007986 */ /* 0x0001e2000c101924 */
[----:B------:R-:W-:Y:S05]  /*bad0*/  BRA `(.L_x_10598) ;  /* 0x0000000400147947 */ /* 0x000fea0003800000 */
.L_x_10605:
        /* <DEDUP_REMOVED lines=8> */
.L_x_10616:
[----:B------:R-:W-:Y:S01]  /*bb60*/  CS2R R6, SRZ ;  /* 0x0000000000067805 */ /* 0x000fe2000001ff00 */
[----:B------:R-:W0:Y:S04]  /*bb70*/  I2F.F64.U32 R4, R4 ;  /* 0x0000000400047312 */ /* 0x000e280000201800 */
[----:B0-----:R0:W-:Y:S01]  /*bb80*/  STG.E.128 desc[UR36][R2.64], R4 ;  /* 0x0000000402007986 */ /* 0x0011e2000c101d24 */
[----:B------:R-:W-:Y:S05]  /*bb90*/  BRA `(.L_x_10598) ;  /* 0x0000000000e47947 */ /* 0x000fea0003800000 */
.L_x_10615:
[----:B------:R-:W-:-:S09]  /*bba0*/  UISETP.NE.AND UP0, UPT, UR4, 0xf, UPT ;  /* 0x0000000f0400788c */ /* 0x000fd2000bf05270 */
[----:B------:R-:W-:Y:S05]  /*bbb0*/  BRA.U !UP0, `(.L_x_10617) ;  /* 0x0000000108d07547 */ /* 0x000fea000b800000 */
[----:B------:R-:W-:-:S09]  /*bbc0*/  UISETP.NE.AND UP0, UPT, UR4, 0x17, UPT ;  /* 0x000000170400788c */ /* 0x000fd2000bf05270 */
[----:B------:R-:W-:Y:S05]  /*bbd0*/  BRA.U !UP0, `(.L_x_10618) ;  /* 0x0000000108847547 */ /* 0x000fea000b800000 */
[----:B------:R-:W-:-:S09]  /*bbe0*/  UISETP.NE.AND UP0, UPT, UR4, 0x18, UPT ;  /* 0x000000180400788c */ /* 0x000fd2000bf05270 */
[----:B------:R-:W-:Y:S05]  /*bbf0*/  BRA.U !UP0, `(.L_x_10619) ;  /* 0x0000000108447547 */ /* 0x000fea000b800000 */
.L_x_10597:
        /* <DEDUP_REMOVED lines=16> */
.L_x_10620:
[----:B------:R-:W-:Y:S05]  /*bd00*/  BRA `(.L_x_10598) ;  /* 0x0000000000887947 */ /* 0x000fea0003800000 */
.L_x_10619:
        /* <DEDUP_REMOVED lines=11> */
.L_x_10622:
[----:B------:R-:W-:Y:S05]  /*bdc0*/  BSYNC.RECONVERGENT B0 ;  /* 0x0000000000007941 */ /* 0x000fea0003800200 */
.L_x_10621:
[----:B------:R0:W-:Y:S01]  /*bdd0*/  STG.E.U8 desc[UR36][R2.64], R5 ;  /* 0x0000000502007986 */ /* 0x0001e2000c101124 */
[----:B------:R-:W-:Y:S05]  /*bde0*/  BRA `(.L_x_10598) ;  /* 0x0000000000507947 */ /* 0x000fea0003800000 */
.L_x_10618:
        /* <DEDUP_REMOVED lines=12> */
.L_x_10623:
[----:B------:R-:W-:Y:S02]  /*beb0*/  ISETP.GT.U32.AND P0, PT, R7, 0x7f800000, PT ;  /* 0x7f8000000700780c */ /* 0x000fe40003f04070 */
[----:B------:R-:W-:-:S04]  /*bec0*/  MOV R5, 0x7f ;  /* 0x0000007f00057802 */ /* 0x000fc80000000f00 */
[----:B------:R-:W-:-:S05]  /*bed0*/  SEL R5, R5, 0x7c, P0 ;  /* 0x0000007c05057807 */ /* 0x000fca0000000000 */
[----:B------:R0:W-:Y:S01]  /*bee0*/  STG.E.U8 desc[UR36][R2.64], R5 ;  /* 0x0000000502007986 */ /* 0x0001e2000c101124 */
[----:B------:R-:W-:Y:S05]  /*bef0*/  BRA `(.L_x_10598) ;  /* 0x00000000000c7947 */ /* 0x000fea0003800000 */
.L_x_10617:
[----:B------:R-:W-:-:S04]  /*bf00*/  I2FP.F32.U32 R0, R4 ;  /* 0x0000000400007245 */ /* 0x000fc80000201000 */
[----:B------:R-:W-:-:S05]  /*bf10*/  F2FP.BF16.F32.PACK_AB R0, RZ, R0 ;  /* 0x00000000ff00723e */ /* 0x000fca00000010ff */
[----:B------:R0:W-:Y:S02]  /*bf20*/  STG.E.U16 desc[UR36][R2.64], R0 ;  /* 0x0000000002007986 */ /* 0x0001e4000c101524 */
.L_x_10598:
[----:B------:R-:W-:Y:S05]  /*bf30*/  BSYNC.RECONVERGENT B6 ;  /* 0x0000000000067941 */ /* 0x000fea0003800200 */
.L_x_10592:
[----:B------:R-:W-:-:S07]  /*bf40*/  VIADD R17, R17, 0x80 ;  /* 0x0000008011117836 */ /* 0x000fce0000000000 */
.L_x_10524:
[----:B------:R-:W-:Y:S05]  /*bf50*/  BSYNC.RECONVERGENT B7 ;  /* 0x0000000000077941 */ /* 0x000fea0003800200 */
.L_x_10523:
[----:B------:R-:W5:Y:S02]  /*bf60*/  LDCU UR4, c[0x0][0x380] ;  /* 0x00007000ff0477ac */ /* 0x000f640008000800 */
[----:B-----5:R-:W-:-:S13]  /*bf70*/  ISETP.GE.AND P0, PT, R17, UR4, PT ;  /* 0x0000000411007c0c */ /* 0x020fda000bf06270 */
[----:B------:R-:W-:Y:S05]  /*bf80*/  @P0 EXIT ;  /* 0x000000000000094d */ /* 0x000fea0003800000 */
        /* <DEDUP_REMOVED lines=354> */
.L_x_10624:
[----:B------:R-:W0:Y:S01]  /*d5b0*/  LDCU.64 UR6, c[0x0][0x5e8] ;  /* 0x0000bd00ff0677ac */ /* 0x000e220008000a00 */
[----:B------:R-:W1:Y:S01]  /*d5c0*/  LDCU.64 UR8, c[0x0][0x5f0] ;  /* 0x0000be00ff0877ac */ /* 0x000e620008000a00 */
[----:B------:R-:W-:-:S04]  /*d5d0*/  UPRMT UR4, UR39, 0x9910, URZ ;  /* 0x0000991027047896 */ /* 0x000fc800080000ff */
[----:B------:R-:W-:Y:S01]  /*d5e0*/  UISETP.GT.AND UP0, UPT, UR4, 0x9, UPT ;  /* 0x000000090400788c */ /* 0x000fe2000bf04270 */
[----:B0-----:R-:W-:Y:S02]  /*d5f0*/  IADD3 R16, P0, PT, R16, UR6, RZ ;  /* 0x0000000610107c10 */ /* 0x001fe4000ff1e0ff */
[----:B-1234-:R-:W-:-:S03]  /*d600*/  IADD3 R2, P1, PT, R0, UR8, RZ ;  /* 0x0000000800027c10 */ /* 0x01efc6000ff3e0ff */
        /* <DEDUP_REMOVED lines=13> */
.L_x_10628:
[----:B------:R0:W5:Y:S01]  /*d6e0*/  LDG.E.U8 R19, desc[UR36][R2.64] ;  /* 0x0000002402137981 */ /* 0x000162000c1e1100 */
[----:B------:R-:W-:Y:S05]  /*d6f0*/  BRA `(.L_x_10630) ;  /* 0x0000000c002c7947 */ /* 0x000fea0003800000 */
.L_x_10627:
        /* <DEDUP_REMOVED lines=8> */
.L_x_10632:
[----:B------:R0:W5:Y:S01]  /*d780*/  LDG.E R19, desc[UR36][R2.64] ;  /* 0x0000002402137981 */ /* 0x000162000c1e1900 */
[----:B------:R-:W-:Y:S05]  /*d790*/  BRA `(.L_x_10630) ;  /* 0x0000000c00047947 */ /* 0x000fea0003800000 */
.L_x_10631:
[----:B------:R0:W5:Y:S01]  /*d7a0*/  LDG.E.S16 R19, desc[UR36][R2.64] ;  /* 0x0000002402137981 */ /* 0x000162000c1e1700 */
[----:B------:R-:W-:Y:S05]  /*d7b0*/  BRA `(.L_x_10630) ;  /* 0x0000000800fc7947 */ /* 0x000fea0003800000 */
.L_x_10626:
        /* <DEDUP_REMOVED lines=9> */
.L_x_10634:
[----:B------:R-:W2:Y:S02]  /*d850*/  LDG.E.U16 R2, desc[UR36][R2.64] ;  /* 0x0000002402027981 */ /* 0x000ea4000c1e1500 */
[----:B--2---:R-:W-:-:S06]  /*d860*/  HADD2.F32 R19, -RZ, R2.H0_H0 ;  /* 0x20000002ff137230 */ /* 0x004fcc0000004100 */
[----:B------:R-:W0:Y:S01]  /*d870*/  F2I.FTZ.TRUNC.NTZ R19, R19 ;  /* 0x0000001300137305 */ /* 0x000e22000021f100 */
[----:B------:R-:W-:Y:S05]  /*d880*/  BRA `(.L_x_10630) ;  /* 0x0000000800c87947 */ /* 0x000fea0003800000 */
.L_x_10633:
        /* <DEDUP_REMOVED lines=9> */
.L_x_10636:
[----:B------:R-:W2:Y:S02]  /*d920*/  LDG.E.U16 R2, desc[UR36][R2.64] ;  /* 0x0000002402027981 */ /* 0x000ea4000c1e1500 */
[----:B--2---:R-:W-:-:S06]  /*d930*/  HADD2.F32 R19, -RZ, R2.H0_H0 ;  /* 0x20000002ff137230 */ /* 0x004fcc0000004100 */
[----:B------:R-:W0:Y:S01]  /*d940*/  F2I.FTZ.TRUNC.NTZ R19, R19 ;  /* 0x0000001300137305 */ /* 0x000e22000021f100 */
[----:B------:R-:W-:Y:S05]  /*d950*/  BRA `(.L_x_10630) ;  /* 0x0000000800947947 */ /* 0x000fea0003800000 */
.L_x_10635:
[----:B------:R-:W2:Y:S02]  /*d960*/  LDG.E.64 R2, desc[UR36][R2.64] ;  /* 0x0000002402027981 */ /* 0x000ea4000c1e1b00 */
[----:B--2---:R0:W1:Y:S02]  /*d970*/  F2I.F64.TRUNC R19, R2 ;  /* 0x0000000200137311 */ /* 0x004064000030d100 */
[----:B01----:R-:W-:Y:S05]  /*d980*/  BRA `(.L_x_10630) ;  /* 0x0000000800887947 */ /* 0x003fea0003800000 */
.L_x_10625:
        /* <DEDUP_REMOVED lines=12> */
.L_x_10639:
[----:B------:R-:W2:Y:S02]  /*da50*/  LDG.E.64 R2, desc[UR36][R2.64] ;  /* 0x0000002402027981 */ /* 0x000ea4000c1e1b00 */
[----:B--2---:R0:W1:Y:S02]  /*da60*/  F2I.F64.TRUNC R19, R2 ;  /* 0x0000000200137311 */ /* 0x004064000030d100 */
[----:B01----:R-:W-:Y:S05]  /*da70*/  BRA `(.L_x_10630) ;  /* 0x00000008004c7947 */ /* 0x003fea0003800000 */
.L_x_10638:
        /* <DEDUP_REMOVED lines=24> */
[----:B------:R0:W1:Y:S01]  /*dc00*/  F2I.FTZ.TRUNC.NTZ R19, R5 ;  /* 0x0000000500137305 */ /* 0x000062000021f100 */
[----:B------:R-:W-:Y:S05]  /*dc10*/  BRA `(.L_x_10630) ;  /* 0x0000000400e47947 */ /* 0x000fea0003800000 */
.L_x_10641:
        /* <DEDUP_REMOVED lines=11> */
[----:B------:R2:W3:Y:S01]  /*dcd0*/  F2I.FTZ.TRUNC.NTZ R19, R0 ;  /* 0x0000000000137305 */ /* 0x0004e2000021f100 */
[----:B------:R-:W-:Y:S05]  /*dce0*/  BRA `(.L_x_10630) ;  /* 0x0000000400b07947 */ /* 0x000fea0003800000 */
.L_x_10640:
[----:B------:R-:W2:Y:S02]  /*dcf0*/  LDG.E.U16 R19, desc[UR36][R2.64] ;  /* 0x0000002402137981 */ /* 0x000ea4000c1e1500 */
[----:B--2---:R-:W-:-:S06]  /*dd00*/  SHF.L.U32 R19, R19, 0x10, RZ ;  /* 0x0000001013137819 */ /* 0x004fcc00000006ff */
[----:B------:R-:W4:Y:S01]  /*dd10*/  F2I.FTZ.TRUNC.NTZ R19, R19 ;  /* 0x0000001300137305 */ /* 0x000f22000021f100 */
[----:B------:R-:W-:Y:S05]  /*dd20*/  BRA `(.L_x_10630) ;  /* 0x0000000400a07947 */ /* 0x000fea0003800000 */
.L_x_10637:
        /* <DEDUP_REMOVED lines=10> */
.L_x_10644:
        /* <DEDUP_REMOVED lines=21> */
.L_x_10648:
[----:B------:R-:W-:Y:S05]  /*df20*/  BSYNC.RECONVERGENT B1 ;  /* 0x0000000000017941 */ /* 0x000fea0003800200 */
.L_x_10647:
[----:B------:R-:W-:Y:S01]  /*df30*/  IMAD.SHL.U32 R0, R0, 0x100000, RZ ;  /* 0x0010000000007824 */ /* 0x000fe200078e00ff */
[----:B------:R-:W-:-:S04]  /*df40*/  LEA R2, R2, 0x3b800000, 0x17 ;  /* 0x3b80000002027811 */ /* 0x000fc800078eb8ff */
[----:B------:R-:W-:-:S07]  /*df50*/  LOP3.LUT R19, R2, R0, R19, 0xfe, !PT ;  /* 0x0000000002137212 */ /* 0x000fce00078efe13 */
.L_x_10646:
[----:B------:R-:W-:Y:S05]  /*df60*/  BSYNC.RECONVERGENT B0 ;  /* 0x0000000000007941 */ /* 0x000fea0003800200 */
.L_x_10645:
[----:B------:R-:W0:Y:S01]  /*df70*/  F2I.FTZ.TRUNC.NTZ R19, R19 ;  /* 0x0000001300137305 */ /* 0x000e22000021f100 */
[----:B------:R-:W-:Y:S05]  /*df80*/  BRA `(.L_x_10630) ;  /* 0x0000000400087947 */ /* 0x000fea0003800000 */
.L_x_10643:
        /* <DEDUP_REMOVED lines=21> */
.L_x_10652:
[----:B------:R-:W-:Y:S05]  /*e0e0*/  BSYNC.RECONVERGENT B1 ;  /* 0x0000000000017941 */ /* 0x000fea0003800200 */
.L_x_10651:
[----:B------:R-:W-:Y:S01]  /*e0f0*/  IMAD.SHL.U32 R0, R0, 0x200000, RZ ;  /* 0x0020000000007824 */ /* 0x000fe200078e00ff */
[----:B------:R-:W-:-:S04]  /*e100*/  LEA R2, R2, 0x37800000, 0x17 ;  /* 0x3780000002027811 */ /* 0x000fc800078eb8ff */
[----:B------:R-:W-:-:S07]  /*e110*/  LOP3.LUT R19, R2, R0, R19, 0xfe, !PT ;  /* 0x0000000002137212 */ /* 0x000fce00078efe13 */
.L_x_10650:
[----:B------:R-:W-:Y:S05]  /*e120*/  BSYNC.RECONVERGENT B0 ;  /* 0x0000000000007941 */ /* 0x000fea0003800200 */
.L_x_10649:
[----:B------:R-:W0:Y:S01]  /*e130*/  F2I.FTZ.TRUNC.NTZ R19, R19 ;  /* 0x0000001300137305 */ /* 0x000e22000021f100 */
[----:B------:R-:W-:Y:S05]  /*e140*/  BRA `(.L_x_10630) ;  /* 0x0000000000987947 */ /* 0x000fea0003800000 */
.L_x_10642:
        /* <DEDUP_REMOVED lines=14> */
.L_x_10656:
[----:B------:R-:W-:Y:S05]  /*e230*/  BSYNC.RECONVERGENT B0 ;  /* 0x0000000000007941 */ /* 0x000fea0003800200 */
.L_x_10655:
[----:B------:R-:W0:Y:S01]  /*e240*/  F2I.FTZ.TRUNC.NTZ R19, R19 ;  /* 0x0000001300137305 */ /* 0x000e22000021f100 */
[----:B------:R-:W-:Y:S05]  /*e250*/  BRA `(.L_x_10630) ;  /* 0x0000000000547947 */ /* 0x000fea0003800000 */
.L_x_10629:
        /* <DEDUP_REMOVED lines=16> */
.L_x_10657:
[----:B------:R-:W-:Y:S01]  /*e360*/  MOV R19, RZ ;  /* 0x000000ff00137202 */ /* 0x000fe20000000f00 */
[----:B------:R-:W-:Y:S06]  /*e370*/  BRA `(.L_x_10630) ;  /* 0x00000000000c7947 */ /* 0x000fec0003800000 */
.L_x_10654:
[----:B------:R0:W5:Y:S01]  /*e380*/  LDG.E R19, desc[UR36][R2.64] ;  /* 0x0000002402137981 */ /* 0x000162000c1e1900 */
[----:B------:R-:W-:Y:S05]  /*e390*/  BRA `(.L_x_10630) ;  /* 0x0000000000047947 */ /* 0x000fea0003800000 */
.L_x_10653:
[----:B------:R0:W5:Y:S02]  /*e3a0*/  LDG.E R19, desc[UR36][R2.64] ;  /* 0x0000002402137981 */ /* 0x000164000c1e1900 */
.L_x_10630:
        /* <DEDUP_REMOVED lines=14> */
[----:B--2---:R0:W5:Y:S01]  /*e490*/  LDG.E.S8 R0, desc[UR36][R2.64] ;  /* 0x0000002402007981 */ /* 0x004162000c1e1300 */
[----:B------:R-:W-:Y:S05]  /*e4a0*/  BRA `(.L_x_10663) ;  /* 0x0000000c00347947 */ /* 0x000fea0003800000 */
.L_x_10661:
[----:B--2---:R2:W5:Y:S01]  /*e4b0*/  LDG.E.U8 R0, desc[UR36][R2.64] ;  /* 0x0000002402007981 */ /* 0x004562000c1e1100 */
[----:B------:R-:W-:Y:S05]  /*e4c0*/  BRA `(.L_x_10663) ;  /* 0x0000000c002c7947 */ /* 0x000fea0003800000 */
.L_x_10660:
[----:B------:R-:W-:-:S09]  /*e4d0*/  UISETP.NE.AND UP0, UPT, UR4, 0x2, UPT ;  /* 0x000000020400788c */ /* 0x000fd2000bf05270 */
[----:B------:R-:W-:Y:S05]  /*e4e0*/  BRA.U !UP0, `(.L_x_10664) ;  /* 0x0000000108207547 */ /* 0x000fea000b800000 */
[----:B------:R-:W-:-:S09]  /*e4f0*/  UISETP.NE.AND UP0, UPT, UR4, 0x3, UPT ;  /* 0x000000030400788c */ /* 0x000fd2000bf05270 */
[----:B------:R-:W-:Y:S05]  /*e500*/  BRA.U !UP0, `(.L_x_10665) ;  /* 0x0000000108107547 */ /* 0x000fea000b800000 */
[----:B------:R-:W-:-:S09]  /*e510*/  UISETP.NE.AND UP0, UPT, UR4, 0x4, UPT ;  /* 0x000000040400788c */ /* 0x000fd2000bf05270 */
[----:B------:R-:W-:Y:S05]  /*e520*/  BRA.U UP0, `(.L_x_10662) ;  /* 0x0000000900c07547 */ /* 0x000fea000b800000 */
[----:B--2---:R0:W5:Y:S01]  /*e530*/  LDG.E R0, desc[UR36][R2.64] ;  /* 0x0000002402007981 */ /* 0x004162000c1e1900 */
[----:B------:R-:W-:Y:S05]  /*e540*/  BRA `(.L_x_10663) ;  /* 0x0000000c000c7947 */ /* 0x000fea0003800000 */
.L_x_10665:
[----:B--2---:R0:W5:Y:S01]  /*e550*/  LDG.E R0, desc[UR36][R2.64] ;  /* 0x0000002402007981 */ /* 0x004162000c1e1900 */
[----:B------:R-:W-:Y:S05]  /*e560*/  BRA `(.L_x_10663) ;  /* 0x0000000c00047947 */ /* 0x000fea0003800000 */
.L_x_10664:
[----:B--2---:R0:W5:Y:S01]  /*e570*/  LDG.E.S16 R0, desc[UR36][R2.64] ;  /* 0x0000002402007981 */ /* 0x004162000c1e1700 */
[----:B------:R-:W-:Y:S05]  /*e580*/  BRA `(.L_x_10663) ;  /* 0x0000000800fc7947 */ /* 0x000fea0003800000 */
.L_x_10659:
[----:B------:R-:W-:-:S09]  /*e590*/  UISETP.GT.AND UP0, UPT, UR4, 0x6, UPT ;  /* 0x000000060400788c */ /* 0x000fd2000bf04270 */
[----:B------:R-:W-:Y:S05]  /*e5a0*/  BRA.U UP0, `(.L_x_10666) ;  /* 0x00000001002c7547 */ /* 0x000fea000b800000 */
[----:B------:R-:W-:-:S09]  /*e5b0*/  UISETP.NE.AND UP0, UPT, UR4, 0x5, UPT ;  /* 0x000000050400788c */ /* 0x000fd2000bf05270 */
[----:B------:R-:W-:Y:S05]  /*e5c0*/  BRA.U !UP0, `(.L_x_10667) ;  /* 0x0000000108147547 */ /* 0x000fea000b800000 */
[----:B------:R-:W-:-:S09]  /*e5d0*/  UISETP.NE.AND UP0, UPT, UR4, 0x6, UPT ;  /* 0x000000060400788c */ /* 0x000fd2000bf05270 */
[----:B------:R-:W-:Y:S05]  /*e5e0*/  BRA.U UP0, `(.L_x_10662) ;  /* 0x0000000900907547 */ /* 0x000fea000b800000 */
[----:B--2---:R-:W2:Y:S02]  /*e5f0*/  LDG.E R0, desc[UR36][R2.64] ;  /* 0x0000002402007981 */ /* 0x004ea4000c1e1900 */
[----:B--2---:R-:W0:Y:S01]  /*e600*/  F2I.FTZ.TRUNC.NTZ R0, R0 ;  /* 0x0000000000007305 */ /* 0x004e22000021f100 */
[----:B------:R-:W-:Y:S05]  /*e610*/  BRA `(.L_x_10663) ;  /* 0x0000000800d87947 */ /* 0x000fea0003800000 */
.L_x_10667:
[----:B------:R-:W2:Y:S02]  /*e620*/  LDG.E.U16 R2, desc[UR36][R2.64] ;  /* 0x0000002402027981 */ /* 0x000ea4000c1e1500 */
[----:B--2---:R-:W-:-:S06]  /*e630*/  HADD2.F32 R0, -RZ, R2.H0_H0 ;  /* 0x20000002ff007230 */ /* 0x004fcc0000004100 */
[----:B------:R-:W0:Y:S01]  /*e640*/  F2I.FTZ.TRUNC.NTZ R0, R0 ;  /* 0x0000000000007305 */ /* 0x000e22000021f100 */
[----:B------:R-:W-:Y:S05]  /*e650*/  BRA `(.L_x_10663) ;  /* 0x0000000800c87947 */ /* 0x000fea0003800000 */
.L_x_10666:
[----:B------:R-:W-:-:S09]  /*e660*/  UISETP.NE.AND UP0, UPT, UR4, 0x7, UPT ;  /* 0x000000070400788c */ /* 0x000fd2000bf05270 */
[----:B------:R-:W-:Y:S05]  /*e670*/  BRA.U !UP0, `(.L_x_10668) ;  /* 0x00000001082c7547 */ /* 0x000fea000b800000 */
[----:B------:R-:W-:-:S09]  /*e680*/  UISETP.NE.AND UP0, UPT, UR4, 0x8, UPT ;  /* 0x000000080400788c */ /* 0x000fd2000bf05270 */
[----:B------:R-:W-:Y:S05]  /*e690*/  BRA.U !UP0, `(.L_x_10669) ;  /* 0x0000000108147547 */ /* 0x000fea000b800000 */
[----:B------:R-:W-:-:S09]  /*e6a0*/  UISETP.NE.AND UP0, UPT, UR4, 0x9, UPT ;  /* 0x000000090400788c */ /* 0x000fd2000bf05270 */
[----:B------:R-:W-:Y:S05]  /*e6b0*/  BRA.U UP0, `(.L_x_10662) ;  /* 0x00000009005c7547 */ /* 0x000fea000b800000 */
[----:B--2---:R-:W2:Y:S02]  /*e6c0*/  LDG.E R0, desc[UR36][R2.64] ;  /* 0x0000002402007981 */ /* 0x004ea4000c1e1900 */
[----:B--2---:R-:W0:Y:S01]  /*e6d0*/  F2I.FTZ.TRUNC.NTZ R0, R0 ;  /* 0x0000000000007305 */ /* 0x004e22000021f100 */
[----:B------:R-:W-:Y:S05]  /*e6e0*/  BRA `(.L_x_10663) ;  /* 0x0000000800a47947 */ /* 0x000fea0003800000 */
.L_x_10669:
[----:B------:R-:W2:Y:S02]  /*e6f0*/  LDG.E.U16 R2, desc[UR36][R2.64] ;  /* 0x0000002402027981 */ /* 0x000ea4000c1e1500 */
[----:B--2---:R-:W-:-:S06]  /*e700*/  HADD2.F32 R0, -RZ, R2.H0_H0 ;  /* 0x20000002ff007230 */ /* 0x004fcc0000004100 */
[----:B------:R-:W0:Y:S01]  /*e710*/  F2I.FTZ.TRUNC.NTZ R0, R0 ;  /* 0x0000000000007305 */ /* 0x000e22000021f100 */
[----:B------:R-:W-:Y:S05]  /*e720*/  BRA `(.L_x_10663) ;  /* 0x0000000800947947 */ /* 0x000fea0003800000 */
.L_x_10668:
[----:B------:R-:W2:Y:S02]  /*e730*/  LDG.E.64 R2, desc[UR36][R2.64] ;  /* 0x0000002402027981 */ /* 0x000ea4000c1e1b00 */
[----:B--2---:R0:W2:Y:S02]  /*e740*/  F2I.F64.TRUNC R0, R2 ;  /* 0x0000000200007311 */ /* 0x0040a4000030d100 */
[----:B0-2---:R-:W-:Y:S05]  /*e750*/  BRA `(.L_x_10663) ;  /* 0x0000000800887947 */ /* 0x005fea0003800000 */
.L_x_10658:
        /* <DEDUP_REMOVED lines=12> */
.L_x_10672:
[----:B------:R-:W2:Y:S02]  /*e820*/  LDG.E.64 R2, desc[UR36][R2.64] ;  /* 0x0000002402027981 */ /* 0x000ea4000c1e1b00 */
[----:B--2---:R0:W2:Y:S02]  /*e830*/  F2I.F64.TRUNC R0, R2 ;  /* 0x0000000200007311 */ /* 0x0040a4000030d100 */
[----:B0-2---:R-:W-:Y:S05]  /*e840*/  BRA `(.L_x_10663) ;  /* 0x00000008004c7947 */ /* 0x005fea0003800000 */
.L_x_10671:
[----:B------:R-:W-:-:S09]  /*e850*/  UISETP.NE.AND UP0, UPT, UR4, 0xf, UPT ;  /* 0x0000000f0400788c */ /* 0x000fd2000bf05270 */
[----:B------:R-:W-:Y:S05]  /*e860*/  BRA.U !UP0, `(.L_x_10673) ;  /* 0x0000000108947547 */ /* 0x000fea000b800000 */
[----:B------:R-:W-:-:S09]  /*e870*/  UISETP.NE.AND UP0, UPT, UR4, 0x17, UPT ;  /* 0x000000170400788c */ /* 0x000fd2000bf05270 */
[----:B------:R-:W-:Y:S05]  /*e880*/  BRA.U !UP0, `(.L_x_10674) ;  /* 0x0000000108587547 */ /* 0x000fea000b800000 */
[----:B------:R-:W-:-:S09]  /*e890*/  UISETP.NE.AND UP0, UPT, UR4, 0x18, UPT ;  /* 0x000000180400788c */ /* 0x000fd2000bf05270 */
[----:B------:R-:W-:Y:S05]  /*e8a0*/  BRA.U UP0, `(.L_x_10662) ;  /* 0x0000000500e07547 */ /* 0x000fea000b800000 */
[----:B--2---:R-:W2:Y:S01]  /*e8b0*/  LDG.E.U8 R0, desc[UR36][R2.64] ;  /* 0x0000002402007981 */ /* 0x004ea2000c1e1100 */
        /* <DEDUP_REMOVED lines=19> */
.L_x_10674:
        /* <DEDUP_REMOVED lines=13> */
.L_x_10673:
[----:B--2---:R-:W2:Y:S02]  /*eac0*/  LDG.E.U16 R0, desc[UR36][R2.64] ;  /* 0x0000002402007981 */ /* 0x004ea4000c1e1500 */
[----:B--2---:R-:W-:-:S06]  /*ead0*/  IMAD.U32 R0, R0, 0x10000, RZ ;  /* 0x0001000000007824 */ /* 0x004fcc00078e00ff */
[----:B------:R-:W0:Y:S01]  /*eae0*/  F2I.FTZ.TRUNC.NTZ R0, R0 ;  /* 0x0000000000007305 */ /* 0x000e22000021f100 */
[----:B------:R-:W-:Y:S05]  /*eaf0*/  BRA `(.L_x_10663) ;  /* 0x0000000400a07947 */ /* 0x000fea0003800000 */
.L_x_10670:
        /* <DEDUP_REMOVED lines=8> */
[----:B--2---:R0:W5:Y:S01]  /*eb80*/  LDG.E.U16 R0, desc[UR36][R2.64] ;  /* 0x0000002402007981 */ /* 0x004162000c1e1500 */
[----:B------:R-:W-:Y:S05]  /*eb90*/  BRA `(.L_x_10663) ;  /* 0x0000000400787947 */ /* 0x000fea0003800000 */
.L_x_10677:
[----:B------:R-:W3:Y:S01]  /*eba0*/  LDG.E.U8 R3, desc[UR36][R2.64] ;  /* 0x0000002402037981 */ /* 0x000ee2000c1e1100 */
[----:B------:R-:W-:Y:S01]  /*ebb0*/  BSSY.RECONVERGENT B0, `(.L_x_10678) ;  /* 0x0000018000007945 */ /* 0x000fe20003800200 */
[----:B--2---:R-:W-:Y:S01]  /*ebc0*/  HFMA2 R0, -RZ, RZ, 0, 0 ;  /* 0x00000000ff007431 */ /* 0x004fe200000001ff */
        /* <DEDUP_REMOVED lines=18> */
.L_x_10681:
[----:B------:R-:W-:Y:S05]  /*ecf0*/  BSYNC.RECONVERGENT B1 ;  /* 0x0000000000017941 */ /* 0x000fea0003800200 */
.L_x_10680:
[----:B------:R-:W-:Y:S02]  /*ed00*/  SHF.L.U32 R0, R0, 0x14, RZ ;  /* 0x0000001400007819 */ /* 0x000fe400000006ff */
[----:B------:R-:W-:-:S04]  /*ed10*/  LEA R2, R2, 0x3b800000, 0x17 ;  /* 0x3b80000002027811 */ /* 0x000fc800078eb8ff */
[----:B------:R-:W-:-:S07]  /*ed20*/  LOP3.LUT R0, R2, R0, R7, 0xfe, !PT ;  /* 0x0000000002007212 */ /* 0x000fce00078efe07 */
.L_x_10679:
[----:B------:R-:W-:Y:S05]  /*ed30*/  BSYNC.RECONVERGENT B0 ;  /* 0x0000000000007941 */ /* 0x000fea0003800200 */
.L_x_10678:
[----:B------:R-:W0:Y:S01]  /*ed40*/  F2I.FTZ.TRUNC.NTZ R0, R0 ;  /* 0x0000000000007305 */ /* 0x000e22000021f100 */
[----:B------:R-:W-:Y:S05]  /*ed50*/  BRA `(.L_x_10663) ;  /* 0x0000000400087947 */ /* 0x000fea0003800000 */
.L_x_10676:
[----:B------:R-:W3:Y:S01]  /*ed60*/  LDG.E.U8 R3, desc[UR36][R2.64] ;  /* 0x0000002402037981 */ /* 0x000ee2000c1e1100 */
[----:B------:R-:W-:Y:S01]  /*ed70*/  BSSY.RECONVERGENT B0, `(.L_x_10682) ;  /* 0x0000018000007945 */ /* 0x000fe20003800200 */
[----:B--2---:R-:W-:Y:S01]  /*ed80*/  IMAD.MOV.U32 R0, RZ, RZ, RZ ;  /* 0x000000ffff007224 */ /* 0x004fe200078e00ff */
        /* <DEDUP_REMOVED lines=18> */
.L_x_10685:
[----:B------:R-:W-:Y:S05]  /*eeb0*/  BSYNC.RECONVERGENT B1 ;  /* 0x0000000000017941 */ /* 0x000fea0003800200 */
.L_x_10684:
[----:B------:R-:W-:Y:S01]  /*eec0*/  IMAD.SHL.U32 R0, R0, 0x200000, RZ ;  /* 0x0020000000007824 */ /* 0x000fe200078e00ff */
[----:B------:R-:W-:-:S04]  /*eed0*/  LEA R2, R2, 0x37800000, 0x17 ;  /* 0x3780000002027811 */ /* 0x000fc800078eb8ff */
[----:B------:R-:W-:-:S07]  /*eee0*/  LOP3.LUT R0, R2, R0, R7, 0xfe, !PT ;  /* 0x0000000002007212 */ /* 0x000fce00078efe07 */
.L_x_10683:
[----:B------:R-:W-:Y:S05]  /*eef0*/  BSYNC.RECONVERGENT B0 ;  /* 0x0000000000007941 */ /* 0x000fea0003800200 */
.L_x_10682:
[----:B------:R-:W0:Y:S01]  /*ef00*/  F2I.FTZ.TRUNC.NTZ R0, R0 ;  /* 0x0000000000007305 */ /* 0x000e22000021f100 */
[----:B------:R-:W-:Y:S05]  /*ef10*/  BRA `(.L_x_10663) ;  /* 0x0000000000987947 */ /* 0x000fea0003800000 */
.L_x_10675:
        /* <DEDUP_REMOVED lines=8> */
[----:B--2---:R-:W-:Y:S01]  /*efa0*/  HFMA2 R0, -RZ, RZ, 3.814697265625e-06, 0 ;  /* 0x00400000ff007431 */ /* 0x004fe200000001ff */
[----:B---3--:R-:W-:-:S13]  /*efb0*/  ISETP.NE.AND P0, PT, R2, RZ, PT ;  /* 0x000000ff0200720c */ /* 0x008fda0003f05270 */
[----:B------:R-:W-:Y:S05]  /*efc0*/  @!P0 BRA `(.L_x_10689) ;  /* 0x00000000000c8947 */ /* 0x000fea0003800000 */
[----:B------:R-:W-:-:S13]  /*efd0*/  ISETP.NE.AND P0, PT, R2, 0xff, PT ;  /* 0x000000ff0200780c */ /* 0x000fda0003f05270 */
[----:B------:R-:W-:Y:S01]  /*efe0*/  @!P0 IMAD.MOV.U32 R0, RZ, RZ, 0x7f800001 ;  /* 0x7f800001ff008424 */ /* 0x000fe200078e00ff */
[----:B------:R-:W-:-:S07]  /*eff0*/  @P0 SHF.L.U32 R0, R2, 0x17, RZ ;  /* 0x0000001702000819 */ /* 0x000fce00000006ff */
.L_x_10689:
[----:B------:R-:W-:Y:S05]  /*f000*/  BSYNC.RECONVERGENT B0 ;  /* 0x0000000000007941 */ /* 0x000fea0003800200 */
.L_x_10688:
[----:B------:R-:W0:Y:S01]  /*f010*/  F2I.FTZ.TRUNC.NTZ R0, R0 ;  /* 0x0000000000007305 */ /* 0x000e22000021f100 */
[----:B------:R-:W-:Y:S05]  /*f020*/  BRA `(.L_x_10663) ;  /* 0x0000000000547947 */ /* 0x000fea0003800000 */
.L_x_10662:
        /* <DEDUP_REMOVED lines=15> */
[----:B--2-45:R-:W-:Y:S05]  /*f120*/  CALL.ABS.NOINC R2 ;  /* 0x0000000002007343 */ /* 0x034fea0003c00000 */
.L_x_10690:
[----:B------:R-:W-:Y:S01]  /*f130*/  MOV R0, RZ ;  /* 0x000000ff00007202 */ /* 0x000fe20000000f00 */
[----:B------:R-:W-:Y:S06]  /*f140*/  BRA `(.L_x_10663) ;  /* 0x00000000000c7947 */ /* 0x000fec0003800000 */
.L_x_10687:
[----:B--2---:R0:W5:Y:S01]  /*f150*/  LDG.E R0, desc[UR36][R2.64] ;  /* 0x0000002402007981 */ /* 0x004162000c1e1900 */
[----:B------:R-:W-:Y:S05]  /*f160*/  BRA `(.L_x_10663) ;  /* 0x0000000000047947 */ /* 0x000fea0003800000 */
.L_x_10686:
[----:B--2---:R0:W5:Y:S02]  /*f170*/  LDG.E R0, desc[UR36][R2.64] ;  /* 0x0000002402007981 */ /* 0x004164000c1e1900 */
.L_x_10663:
[----:B------:R-:W-:Y:S01]  /*f180*/  UPRMT UR4, UR43, 0x9910, URZ ;  /* 0x000099102b047896 */ /* 0x000fe200080000ff */
[----:B0----5:R-:W-:-:S03]  /*f190*/  ISETP.NE.AND P0, PT, R0, RZ, PT ;  /* 0x000000ff0000720c */ /* 0x021fc60003f05270 */
[----:B------:R-:W-:Y:S01]  /*f1a0*/  UISETP.GT.AND UP0, UPT, UR4, 0x9, UPT ;  /* 0x000000090400788c */ /* 0x000fe2000bf04270 */
[----:B-1-34-:R-:W-:-:S04]  /*f1b0*/  ISETP.NE.XOR P0, PT, R19, RZ, P0 ;  /* 0x000000ff1300720c */ /* 0x01afc80000705a70 */
[----:B--2---:R-:W-:-:S04]  /*f1c0*/  SEL R2, RZ, 0x1, !P0 ;  /* 0x00000001ff027807 */ /* 0x004fc80004000000 */
        /* <DEDUP_REMOVED lines=11> */
.L_x_10694:
[----:B------:R-:W-:Y:S01]  /*f280*/  STG.E.U8 desc[UR36][R16.64], R2 ;  /* 0x0000000210007986 */ /* 0x000fe2000c101124 */
[----:B------:R-:W-:Y:S05]  /*f290*/  EXIT ;  /* 0x000000000000794d */ /* 0x000fea0003800000 */
.L_x_10693:
        /* <DEDUP_REMOVED lines=9> */
.L_x_10697:
[----:B------:R-:W-:Y:S01]  /*f330*/  STG.E desc[UR36][R16.64], R2 ;  /* 0x0000000210007986 */ /* 0x000fe2000c101924 */
[----:B------:R-:W-:Y:S05]  /*f340*/  EXIT ;  /* 0x000000000000794d */ /* 0x000fea0003800000 */
.L_x_10696:
[----:B------:R-:W-:Y:S01]  /*f350*/  STG.E.U16 desc[UR36][R16.64], R2 ;  /* 0x0000000210007986 */ /* 0x000fe2000c101524 */
[----:B------:R-:W-:Y:S05]  /*f360*/  EXIT ;  /* 0x000000000000794d */ /* 0x000fea0003800000 */
.L_x_10692:
        /* <DEDUP_REMOVED lines=9> */
.L_x_10699:
[----:B------:R-:W-:-:S04]  /*f400*/  I2FP.F32.U32 R0, R2 ;  /* 0x0000000200007245 */ /* 0x000fc80000201000 */
[----:B------:R-:W-:-:S05]  /*f410*/  F2FP.F16.F32.PACK_AB R0, RZ, R0 ;  /* 0x00000000ff00723e */ /* 0x000fca00000000ff */
[----:B------:R-:W-:Y:S01]  /*f420*/  STG.E.U16 desc[UR36][R16.64], R0 ;  /* 0x0000000010007986 */ /* 0x000fe2000c101524 */
[----:B------:R-:W-:Y:S05]  /*f430*/  EXIT ;  /* 0x000000000000794d */ /* 0x000fea0003800000 */
.L_x_10698:
        /* <DEDUP_REMOVED lines=10> */
.L_x_10701:
[----:B------:R-:W-:-:S04]  /*f4e0*/  I2FP.F32.U32 R2, R2 ;  /* 0x0000000200027245 */ /* 0x000fc80000201000 */
[----:B------:R-:W-:-:S04]  /*f4f0*/  F2FP.F16.F32.PACK_AB R3, RZ, R2 ;  /* 0x00000002ff03723e */ /* 0x000fc800000000ff */
[----:B------:R-:W-:-:S05]  /*f500*/  PRMT R3, R3, 0x5410, RZ ;  /* 0x0000541003037816 */ /* 0x000fca00000000ff */
[----:B------:R-:W-:Y:S01]  /*f510*/  STG.E desc[UR36][R16.64], R3 ;  /* 0x0000000310007986 */ /* 0x000fe2000c101924 */
[----:B------:R-:W-:Y:S05]  /*f520*/  EXIT ;  /* 0x000000000000794d */ /* 0x000fea0003800000 */
.L_x_10700:
[----:B------:R-:W0:Y:S02]  /*f530*/  I2F.F64.U32 R2, R2 ;  /* 0x0000000200027312 */ /* 0x000e240000201800 */
[----:B0-----:R-:W-:Y:S01]  /*f540*/  STG.E.64 desc[UR36][R16.64], R2 ;  /* 0x0000000210007986 */ /* 0x001fe2000c101b24 */
[----:B------:R-:W-:Y:S05]  /*f550*/  EXIT ;  /* 0x000000000000794d */ /* 0x000fea0003800000 */
.L_x_10691:
        /* <DEDUP_REMOVED lines=12> */
.L_x_10705:
        /* <DEDUP_REMOVED lines=16> */
.L_x_10708:
[----:B------:R-:W-:-:S07]  /*f720*/  PRMT R8, R0, 0x7610, R8 ;  /* 0x0000761000087816 */ /* 0x000fce0000000008 */
.L_x_10707:
[----:B------:R-:W-:Y:S05]  /*f730*/  BSYNC.RECONVERGENT B0 ;  /* 0x0000000000007941 */ /* 0x000fea0003800200 */
.L_x_10706:
[----:B------:R-:W-:Y:S01]  /*f740*/  STG.E.U8 desc[UR36][R16.64], R8 ;  /* 0x0000000810007986 */ /* 0x000fe2000c101124 */
[----:B------:R-:W-:Y:S05]  /*f750*/  EXIT ;  /* 0x000000000000794d */ /* 0x000fea0003800000 */
.L_x_10704:
        /* <DEDUP_REMOVED lines=16> */
.L_x_10711:
[----:B------:R-:W-:-:S07]  /*f860*/  PRMT R8, R0, 0x7610, R8 ;  /* 0x0000761000087816 */ /* 0x000fce0000000008 */
.L_x_10710:
[----:B------:R-:W-:Y:S05]  /*f870*/  BSYNC.RECONVERGENT B0 ;  /* 0x0000000000007941 */ /* 0x000fea0003800200 */
.L_x_10709:
[----:B------:R-:W-:Y:S01]  /*f880*/  STG.E.U8 desc[UR36][R16.64], R8 ;  /* 0x0000000810007986 */ /* 0x000fe2000c101124 */
[----:B------:R-:W-:Y:S05]  /*f890*/  EXIT ;  /* 0x000000000000794d */ /* 0x000fea0003800000 */
.L_x_10703:
        /* <DEDUP_REMOVED lines=21> */
.L_x_10713:
[----:B------:R-:W-:-:S05]  /*f9f0*/  IMAD.MOV.U32 R3, RZ, RZ, RZ ;  /* 0x000000ffff037224 */ /* 0x000fca00078e00ff */
[----:B------:R-:W-:Y:S01]  /*fa00*/  STG.E.64 desc[UR36][R16.64], R2 ;  /* 0x0000000210007986 */ /* 0x000fe2000c101b24 */
[----:B------:R-:W-:Y:S05]  /*fa10*/  EXIT ;  /* 0x000000000000794d */ /* 0x000fea0003800000 */
.L_x_10712:
[----:B------:R-:W-:Y:S01]  /*fa20*/  STG.E desc[UR36][R16.64], R2 ;  /* 0x0000000210007986 */ /* 0x000fe2000c101924 */
[----:B------:R-:W-:Y:S05]  /*fa30*/  EXIT ;  /* 0x000000000000794d */ /* 0x000fea0003800000 */
.L_x_10702:
        /* <DEDUP_REMOVED lines=8> */
.L_x_10715:
[----:B------:R-:W-:Y:S01]  /*fac0*/  CS2R R6, SRZ ;  /* 0x0000000000067805 */ /* 0x000fe2000001ff00 */
[----:B------:R-:W0:Y:S04]  /*fad0*/  I2F.F64.U32 R4, R2 ;  /* 0x0000000200047312 */ /* 0x000e280000201800 */
[----:B0-----:R-:W-:Y:S01]  /*fae0*/  STG.E.128 desc[UR36][R16.64], R4 ;  /* 0x0000000410007986 */ /* 0x001fe2000c101d24 */
[----:B------:R-:W-:Y:S05]  /*faf0*/  EXIT ;  /* 0x000000000000794d */ /* 0x000fea0003800000 */
.L_x_10714:
[----:B------:R-:W-:-:S09]  /*fb00*/  UISETP.NE.AND UP0, UPT, UR4, 0xf, UPT ;  /* 0x0000000f0400788c */ /* 0x000fd2000bf05270 */
[----:B------:R-:W-:Y:S05]  /*fb10*/  BRA.U !UP0, `(.L_x_10716) ;  /* 0x0000000108d47547 */ /* 0x000fea000b800000 */
[----:B------:R-:W-:-:S09]  /*fb20*/  UISETP.NE.AND UP0, UPT, UR4, 0x17, UPT ;  /* 0x000000170400788c */ /* 0x000fd2000bf05270 */
[----:B------:R-:W-:Y:S05]  /*fb30*/  BRA.U !UP0, `(.L_x_10717) ;  /* 0x0000000108847547 */ /* 0x000fea000b800000 */
[----:B------:R-:W-:-:S09]  /*fb40*/  UISETP.NE.AND UP0, UPT, UR4, 0x18, UPT ;  /* 0x000000180400788c */ /* 0x000fd2000bf05270 */
[----:B------:R-:W-:Y:S05]  /*fb50*/  BRA.U !UP0, `(.L_x_10718) ;  /* 0x0000000108447547 */ /* 0x000fea000b800000 */
.L_x_10695:
        /* <DEDUP_REMOVED lines=16> */
.L_x_10719:
[----:B------:R-:W-:Y:S05]  /*fc60*/  EXIT ;  /* 0x000000000000794d */ /* 0x000fea0003800000 */
.L_x_10718:
        /* <DEDUP_REMOVED lines=11> */
.L_x_10721:
[----:B------:R-:W-:Y:S05]  /*fd20*/  BSYNC.RECONVERGENT B0 ;  /* 0x0000000000007941 */ /* 0x000fea0003800200 */
.L_x_10720:
[----:B------:R-:W-:Y:S01]  /*fd30*/  STG.E.U8 desc[UR36][R16.64], R3 ;  /* 0x0000000310007986 */ /* 0x000fe2000c101124 */
[----:B------:R-:W-:Y:S05]  /*fd40*/  EXIT ;  /* 0x000000000000794d */ /* 0x000fea0003800000 */
.L_x_10717:
        /* <DEDUP_REMOVED lines=13> */
.L_x_10722:
[----:B------:R-:W-:Y:S01]  /*fe20*/  HFMA2 R3, -RZ, RZ, 0, 7.569789886474609375e-06 ;  /* 0x0000007fff037431 */ /* 0x000fe200000001ff */
[----:B------:R-:W-:-:S04]  /*fe30*/  ISETP.GT.U32.AND P0, PT, R5, 0x7f800000, PT ;  /* 0x7f8000000500780c */ /* 0x000fc80003f04070 */
[----:B------:R-:W-:-:S05]  /*fe40*/  SEL R3, R3, 0x7c, P0 ;  /* 0x0000007c03037807 */ /* 0x000fca0000000000 */
[----:B------:R-:W-:Y:S01]  /*fe50*/  STG.E.U8 desc[UR36][R16.64], R3 ;  /* 0x0000000310007986 */ /* 0x000fe2000c101124 */
[----:B------:R-:W-:Y:S05]  /*fe60*/  EXIT ;  /* 0x000000000000794d */ /* 0x000fea0003800000 */
.L_x_10716:
[----:B------:R-:W-:-:S04]  /*fe70*/  I2FP.F32.U32 R0, R2 ;  /* 0x0000000200007245 */ /* 0x000fc80000201000 */
[----:B------:R-:W-:-:S05]  /*fe80*/  F2FP.BF16.F32.PACK_AB R0, RZ, R0 ;  /* 0x00000000ff00723e */ /* 0x000fca00000010ff */
[----:B------:R-:W-:Y:S01]  /*fe90*/  STG.E.U16 desc[UR36][R16.64], R0 ;  /* 0x0000000010007986 */ /* 0x000fe2000c101524 */
[----:B------:R-:W-:Y:S05]  /*fea0*/  EXIT ;  /* 0x000000000000794d */ /* 0x000fea0003800000 */
.L_x_10723:
        /* <DEDUP_REMOVED lines=13> */
.L_x_42793:


//--------------------- .text._ZN2at6native27unrolled_elementwise_kernelINS0_13BinaryFunctorIiibZZZNS0_23logical_xor_kernel_cudaERNS_14TensorIteratorEENKUlvE0_clEvENKUlvE1_clEvEUliiE_EESt5arrayIPcLm3EELi4E23TrivialOffsetCalculatorILi2EjESC_ILi1EjENS0_6memory12LoadWithCastILi2EEENSF_13StoreWithCastILi1EEEEEviT_T0_T2_T3_T4_T5_ --------------------------
	.section	.text._ZN2at6native27unrolled_elementwise_kernelINS0_13BinaryFunctorIiibZZZNS0_23logical_xor_kernel_cudaERNS_14TensorIteratorEENKUlvE0_clEvENKUlvE1_clEvEUliiE_EESt5arrayIPcLm3EELi4E23TrivialOffsetCalculatorILi2EjESC_ILi1EjENS0_6memory12LoadWithCastILi2EEENSF_13StoreWithCastILi1EEEEEviT_T0_T2_T3_T4_T5_,"ax",@progbits
	.align	128
        .global         _ZN2at6native27unrolled_elementwise_kernelINS0_13BinaryFunctorIiibZZZNS0_23logical_xor_kernel_cudaERNS_14TensorIteratorEENKUlvE0_clEvENKUlvE1_clEvEUliiE_EESt5arrayIPcLm3EELi4E23TrivialOffsetCalculatorILi2EjESC_ILi1EjENS0_6memory12LoadWithCastILi2EEENSF_13StoreWithCastILi1EEEEEviT_T0_T2_T3_T4_T5_
        .type           _ZN2at6native27unrolled_elementwise_kernelINS0_13BinaryFunctorIiibZZZNS0_23logical_xor_kernel_cudaERNS_14TensorIteratorEENKUlvE0_clEvENKUlvE1_clEvEUliiE_EESt5arrayIPcLm3EELi4E23TrivialOffsetCalculatorILi2EjESC_ILi1EjENS0_6memory12LoadWithCastILi2EEENSF_13StoreWithCastILi1EEEEEviT_T0_T2_T3_T4_T5_,@function
        .size           _ZN2at6native27unrolled_elementwise_kernelINS0_13BinaryFunctorIiibZZZNS0_23logical_xor_kernel_cudaERNS_14TensorIteratorEENKUlvE0_clEvENKUlvE1_clEvEUliiE_EESt5arrayIPcLm3EELi4E23TrivialOffsetCalculatorILi2EjESC_ILi1EjENS0_6memory12LoadWithCastILi2EEENSF_13StoreWithCastILi1EEEEEviT_T0_T2_T3_T4_T5_,(.L_x_42794 - _ZN2at6native27unrolled_elementwise_kernelINS0_13BinaryFunctorIiibZZZNS0_23logical_xor_kernel_cudaERNS_14TensorIteratorEENKUlvE0_clEvENKUlvE1_clEvEUliiE_EESt5arrayIPcLm3EELi4E23TrivialOffsetCalculatorILi2EjESC_ILi1EjENS0_6memory12LoadWithCastILi2EEENSF_13StoreWithCastILi1EEEEEviT_T0_T2_T3_T4_T5_)
        .other          _ZN2at6native27unrolled_elementwise_kernelINS0_13BinaryFunctorIiibZZZNS0_23logical_xor_kernel_cudaERNS_14TensorIteratorEENKUlvE0_clEvENKUlvE1_clEvEUliiE_EESt5arrayIPcLm3EELi4E23TrivialOffsetCalculatorILi2EjESC_ILi1EjENS0_6memory12LoadWithCastILi2EEENSF_13StoreWithCastILi1EEEEEviT_T0_T2_T3_T4_T5_,@"STO_CUDA_ENTRY STV_DEFAULT"
_ZN2at6native27unrolled_elementwise_kernelINS0_13BinaryFunctorIiibZZZNS0_23logical_xor_kernel_cudaERNS_14TensorIteratorEENKUlvE0_clEvENKUlvE1_clEvEUliiE_EESt5arrayIPcLm3EELi4E23TrivialOffsetCalculatorILi2EjESC_ILi1EjENS0_6memory12LoadWithCastILi2EEENSF_13StoreWithCastILi1EEEEEviT_T0_T2_T3_T4_T5_:
.text._ZN2at6native27unrolled_elementwise_kernelINS0_13BinaryFunctorIiibZZZNS0_23logical_xor_kernel_cudaERNS_14TensorIteratorEENKUlvE0_clEvENKUlvE1_clEvEUliiE_EESt5arrayIPcLm3EELi4E23TrivialOffsetCalculatorILi2EjESC_ILi1EjENS0_6memory12LoadWithCastILi2EEENSF_13StoreWithCastILi1EEEEEviT_T0_T2_T3_T4_T5_:
        /* <DEDUP_REMOVED lines=35> */
.L_x_10729:
[----:B------:R3:W5:Y:S01]  /*0230*/  LDG.E.U8 R19, desc[UR36][R4.64] ;  /* 0x0000002404137981 */ /* 0x000762000c1e1100 */
[----:B------:R-:W-:Y:S05]  /*0240*/  BRA `(.L_x_10731) ;  /* 0x0000000c00307947 */ /* 0x000fea0003800000 */
.L_x_10728:
        /* <DEDUP_REMOVED lines=8> */
.L_x_10733:
[----:B------:R1:W5:Y:S01]  /*02d0*/  LDG.E R19, desc[UR36][R4.64] ;  /* 0x0000002404137981 */ /* 0x000362000c1e1900 */
[----:B------:R-:W-:Y:S05]  /*02e0*/  BRA `(.L_x_10731) ;  /* 0x0000000c00087947 */ /* 0x000fea0003800000 */
.L_x_10732:
[----:B------:R2:W5:Y:S01]  /*02f0*/  LDG.E.S16 R19, desc[UR36][R4.64] ;  /* 0x0000002404137981 */ /* 0x000562000c1e1700 */
[----:B------:R-:W-:Y:S05]  /*0300*/  BRA `(.L_x_10731) ;  /* 0x0000000c00007947 */ /* 0x000fea0003800000 */
.L_x_10727:
        /* <DEDUP_REMOVED lines=9> */
.L_x_10735:
[----:B------:R-:W2:Y:S02]  /*03a0*/  LDG.E.U16 R4, desc[UR36][R4.64] ;  /* 0x0000002404047981 */ /* 0x000ea4000c1e1500 */
[----:B--2---:R-:W-:-:S06]  /*03b0*/  HADD2.F32 R19, -RZ, R4.H0_H0 ;  /* 0x20000004ff137230 */ /* 0x004fcc0000004100 */
[----:B------:R-:W0:Y:S01]  /*03c0*/  F2I.FTZ.TRUNC.NTZ R19, R19 ;  /* 0x0000001300137305 */ /* 0x000e22000021f100 */
[----:B------:R-:W-:Y:S05]  /*03d0*/  BRA `(.L_x_10731) ;  /* 0x0000000800cc7947 */ /* 0x000fea0003800000 */
.L_x_10734:
        /* <DEDUP_REMOVED lines=9> */
.L_x_10737:
[----:B------:R-:W2:Y:S02]  /*0470*/  LDG.E.U16 R4, desc[UR36][R4.64] ;  /* 0x0000002404047981 */ /* 0x000ea4000c1e1500 */
[----:B--2---:R-:W-:-:S06]  /*0480*/  HADD2.F32 R19, -RZ, R4.H0_H0 ;  /* 0x20000004ff137230 */ /* 0x004fcc0000004100 */
[----:B------:R-:W0:Y:S01]  /*0490*/  F2I.FTZ.TRUNC.NTZ R19, R19 ;  /* 0x0000001300137305 */ /* 0x000e22000021f100 */
[----:B------:R-:W-:Y:S05]  /*04a0*/  BRA `(.L_x_10731) ;  /* 0x0000000800987947 */ /* 0x000fea0003800000 */
.L_x_10736:
[----:B------:R-:W2:Y:S02]  /*04b0*/  LDG.E.64 R4, desc[UR36][R4.64] ;  /* 0x0000002404047981 */ /* 0x000ea4000c1e1b00 */
[----:B--2---:R0:W1:Y:S02]  /*04c0*/  F2I.F64.TRUNC R19, R4 ;  /* 0x0000000400137311 */ /* 0x004064000030d100 */
[----:B01----:R-:W-:Y:S05]  /*04d0*/  BRA `(.L_x_10731) ;  /* 0x00000008008c7947 */ /* 0x003fea0003800000 */
.L_x_10726:
        /* <DEDUP_REMOVED lines=12> */
.L_x_10740:
[----:B------:R-:W2:Y:S02]  /*05a0*/  LDG.E.64 R4, desc[UR36][R4.64] ;  /* 0x0000002404047981 */ /* 0x000ea4000c1e1b00 */
[----:B--2---:R0:W1:Y:S02]  /*05b0*/  F2I.F64.TRUNC R19, R4 ;  /* 0x0000000400137311 */ /* 0x004064000030d100 */
[----:B01----:R-:W-:Y:S05]  /*05c0*/  BRA `(.L_x_10731) ;  /* 0x0000000800507947 */ /* 0x003fea0003800000 */
.L_x_10739:
        /* <DEDUP_REMOVED lines=26> */
.L_x_10742:
        /* <DEDUP_REMOVED lines=12> */
[----:B------:R0:W1:Y:S01]  /*0830*/  F2I.FTZ.TRUNC.NTZ R19, R0 ;  /* 0x0000000000137305 */ /* 0x000062000021f100 */
[----:B------:R-:W-:Y:S05]  /*0840*/  BRA `(.L_x_10731) ;  /* 0x0000000400b07947 */ /* 0x000fea0003800000 */
.L_x_10741:
[----:B------:R-:W2:Y:S02]  /*0850*/  LDG.E.U16 R19, desc[UR36][R4.64] ;  /* 0x0000002404137981 */ /* 0x000ea4000c1e1500 */
[----:B--2---:R-:W-:-:S06]  /*0860*/  IMAD.U32 R19, R19, 0x10000, RZ ;  /* 0x0001000013137824 */ /* 0x004fcc00078e00ff */
[----:B------:R-:W0:Y:S01]  /*0870*/  F2I.FTZ.TRUNC.NTZ R19, R19 ;  /* 0x0000001300137305 */ /* 0x000e22000021f100 */
[----:B------:R-:W-:Y:S05]  /*0880*/  BRA `(.L_x_10731) ;  /* 0x0000000400a07947 */ /* 0x000fea0003800000 */
.L_x_10738:
        /* <DEDUP_REMOVED lines=10> */
.L_x_10745:
        /* <DEDUP_REMOVED lines=21> */
.L_x_10749:
[----:B------:R-:W-:Y:S05]  /*0a80*/  BSYNC.RECONVERGENT B1 ;  /* 0x0000000000017941 */ /* 0x000fea0003800200 */
.L_x_10748:
[----:B------:R-:W-:Y:S01]  /*0a90*/  IMAD.SHL.U32 R0, R0, 0x100000, RZ ;  /* 0x0010000000007824 */ /* 0x000fe200078e00ff */
[----:B------:R-:W-:-:S04]  /*0aa0*/  LEA R3, R3, 0x3b800000, 0x17 ;  /* 0x3b80000003037811 */ /* 0x000fc800078eb8ff */
[----:B------:R-:W-:-:S07]  /*0ab0*/  LOP3.LUT R19, R3, R0, R19, 0xfe, !PT ;  /* 0x0000000003137212 */ /* 0x000fce00078efe13 */
.L_x_10747:
[----:B------:R-:W-:Y:S05]  /*0ac0*/  BSYNC.RECONVERGENT B0 ;  /* 0x0000000000007941 */ /* 0x000fea0003800200 */
.L_x_10746:
[----:B------:R-:W0:Y:S01]  /*0ad0*/  F2I.FTZ.TRUNC.NTZ R19, R19 ;  /* 0x0000001300137305 */ /* 0x000e22000021f100 */
[----:B------:R-:W-:Y:S05]  /*0ae0*/  BRA `(.L_x_10731) ;  /* 0x0000000400087947 */ /* 0x000fea0003800000 */
.L_x_10744:
        /* <DEDUP_REMOVED lines=21> */
.L_x_10753:
[----:B------:R-:W-:Y:S05]  /*0c40*/  BSYNC.RECONVERGENT B1 ;  /* 0x0000000000017941 */ /* 0x000fea0003800200 */
.L_x_10752:
[----:B------:R-:W-:Y:S01]  /*0c50*/  IMAD.SHL.U32 R0, R0, 0x200000, RZ ;  /* 0x0020000000007824 */ /* 0x000fe200078e00ff */
[----:B------:R-:W-:-:S04]  /*0c60*/  LEA R3, R3, 0x37800000, 0x17 ;  /* 0x3780000003037811 */ /* 0x000fc800078eb8ff */
[----:B------:R-:W-:-:S07]  /*0c70*/  LOP3.LUT R19, R3, R0, R19, 0xfe, !PT ;  /* 0x0000000003137212 */ /* 0x000fce00078efe13 */
.L_x_10751:
[----:B------:R-:W-:Y:S05]  /*0c80*/  BSYNC.RECONVERGENT B0 ;  /* 0x0000000000007941 */ /* 0x000fea0003800200 */
.L_x_10750:
[----:B------:R-:W0:Y:S01]  /*0c90*/  F2I.FTZ.TRUNC.NTZ R19, R19 ;  /* 0x0000001300137305 */ /* 0x000e22000021f100 */
[----:B------:R-:W-:Y:S05]  /*0ca0*/  BRA `(.L_x_10731) ;  /* 0x0000000000987947 */ /* 0x000fea0003800000 */
.L_x_10743:
[----:B------:R-:W-:-:S09]  /*0cb0*/  UISETP.NE.AND UP0, UPT, UR4, 0x1c, UPT ;  /* 0x0000001c0400788c */ /* 0x000fd2000bf05270 */
[----:B------:R-:W-:Y:S05]  /*0cc0*/  BRA.U !UP0, `(.L_x_10754) ;  /* 0x00000001088c7547 */ /* 0x000fea000b800000 */
[----:B------:R-:W-:-:S09]  /*0cd0*/  UISETP.NE.AND UP0, UPT, UR4, 0x1d, UPT ;  /* 0x0000001d0400788c */ /* 0x000fd2000bf05270 */
[----:B------:R-:W-:Y:S05]  /*0ce0*/  BRA.U !UP0, `(.L_x_10755) ;  /* 0x00000001087c7547 */ /* 0x000fea000b800000 */
[----:B------:R-:W-:-:S09]  /*0cf0*/  UISETP.NE.AND UP0, UPT, UR4, 0x2c, UPT ;  /* 0x0000002c0400788c */ /* 0x000fd2000bf05270 */
[----:B------:R-:W-:Y:S05]  /*0d00*/  BRA.U !UP0, `(.L_x_10756) ;  /* 0x0000000108487547 */ /* 0x000fea000b800000 */
.L_x_10730:
        /* <DEDUP_REMOVED lines=16> */
.L_x_10757:
[----:B------:R-:W-:Y:S01]  /*0e10*/  IMAD.MOV.U32 R19, RZ, RZ, RZ ;  /* 0x000000ffff137224 */ /* 0x000fe200078e00ff */
[----:B------:R-:W-:Y:S06]  /*0e20*/  BRA `(.L_x_10731) ;  /* 0x0000000000387947 */ /* 0x000fec0003800000 */
.L_x_10756:
        /* <DEDUP_REMOVED lines=8> */
.L_x_10759:
[----:B------:R-:W-:Y:S05]  /*0eb0*/  BSYNC.RECONVERGENT B0 ;  /* 0x0000000000007941 */ /* 0x000fea0003800200 */
.L_x_10758:
[----:B------:R-:W0:Y:S01]  /*0ec0*/  F2I.FTZ.TRUNC.NTZ R19, R19 ;  /* 0x0000001300137305 */ /* 0x000e22000021f100 */
[----:B------:R-:W-:Y:S05]  /*0ed0*/  BRA `(.L_x_10731) ;  /* 0x00000000000c7947 */ /* 0x000fea0003800000 */
.L_x_10755:
[----:B------:R0:W5:Y:S01]  /*0ee0*/  LDG.E R19, desc[UR36][R4.64] ;  /* 0x0000002404137981 */ /* 0x000162000c1e1900 */
[----:B------:R-:W-:Y:S05]  /*0ef0*/  BRA `(.L_x_10731) ;  /* 0x0000000000047947 */ /* 0x000fea0003800000 */
.L_x_10754:
[----:B------:R0:W5:Y:S02]  /*0f00*/  LDG.E R19, desc[UR36][R4.64] ;  /* 0x0000002404137981 */ /* 0x000164000c1e1900 */
.L_x_10731:
        /* <DEDUP_REMOVED lines=18> */
.L_x_10763:
[----:B------:R1:W5:Y:S01]  /*1030*/  LDG.E.U8 R0, desc[UR36][R4.64] ;  /* 0x0000002404007981 */ /* 0x000362000c1e1100 */
[----:B------:R-:W-:Y:S05]  /*1040*/  BRA `(.L_x_10765) ;  /* 0x0000000c00307947 */ /* 0x000fea0003800000 */
.L_x_10762:
        /* <DEDUP_REMOVED lines=8> */
.L_x_10767:
[----:B------:R3:W5:Y:S01]  /*10d0*/  LDG.E R0, desc[UR36][R4.64] ;  /* 0x0000002404007981 */ /* 0x000762000c1e1900 */
[----:B------:R-:W-:Y:S05]  /*10e0*/  BRA `(.L_x_10765) ;  /* 0x0000000c00087947 */ /* 0x000fea0003800000 */
.L_x_10766:
[----:B------:R2:W5:Y:S01]  /*10f0*/  LDG.E.S16 R0, desc[UR36][R4.64] ;  /* 0x0000002404007981 */ /* 0x000562000c1e1700 */
[----:B------:R-:W-:Y:S05]  /*1100*/  BRA `(.L_x_10765) ;  /* 0x0000000c00007947 */ /* 0x000fea0003800000 */
.L_x_10761:
        /* <DEDUP_REMOVED lines=9> */
.L_x_10769:
[----:B------:R-:W2:Y:S02]  /*11a0*/  LDG.E.U16 R4, desc[UR36][R4.64] ;  /* 0x0000002404047981 */ /* 0x000ea4000c1e1500 */
[----:B--2---:R-:W-:-:S06]  /*11b0*/  HADD2.F32 R0, -RZ, R4.H0_H0 ;  /* 0x20000004ff007230 */ /* 0x004fcc0000004100 */
[----:B------:R-:W0:Y:S01]  /*11c0*/  F2I.FTZ.TRUNC.NTZ R0, R0 ;  /* 0x0000000000007305 */ /* 0x000e22000021f100 */
[----:B------:R-:W-:Y:S05]  /*11d0*/  BRA `(.L_x_10765) ;  /* 0x0000000800cc7947 */ /* 0x000fea0003800000 */
.L_x_10768:
        /* <DEDUP_REMOVED lines=9> */
.L_x_10771:
[----:B------:R-:W2:Y:S02]  /*1270*/  LDG.E.U16 R4, desc[UR36][R4.64] ;  /* 0x0000002404047981 */ /* 0x000ea4000c1e1500 */
[----:B--2---:R-:W-:-:S06]  /*1280*/  HADD2.F32 R0, -RZ, R4.H0_H0 ;  /* 0x20000004ff007230 */ /* 0x004fcc0000004100 */
[----:B------:R-:W0:Y:S01]  /*1290*/  F2I.FTZ.TRUNC.NTZ R0, R0 ;  /* 0x0000000000007305 */ /* 0x000e22000021f100 */
[----:B------:R-:W-:Y:S05]  /*12a0*/  BRA `(.L_x_10765) ;  /* 0x0000000800987947 */ /* 0x000fea0003800000 */
.L_x_10770:
[----:B------:R-:W2:Y:S02]  /*12b0*/  LDG.E.64 R4, desc[UR36][R4.64] ;  /* 0x0000002404047981 */ /* 0x000ea4000c1e1b00 */
[----:B--2---:R0:W1:Y:S02]  /*12c0*/  F2I.F64.TRUNC R0, R4 ;  /* 0x0000000400007311 */ /* 0x004064000030d100 */
[----:B01----:R-:W-:Y:S05]  /*12d0*/  BRA `(.L_x_10765) ;  /* 0x00000008008c7947 */ /* 0x003fea0003800000 */
.L_x_10760:
        /* <DEDUP_REMOVED lines=12> */
.L_x_10774:
[----:B------:R-:W2:Y:S02]  /*13a0*/  LDG.E.64 R4, desc[UR36][R4.64] ;  /* 0x0000002404047981 */ /* 0x000ea4000c1e1b00 */
[----:B--2---:R0:W1:Y:S02]  /*13b0*/  F2I.F64.TRUNC R0, R4 ;  /* 0x0000000400007311 */ /* 0x004064000030d100 */
[----:B01----:R-:W-:Y:S05]  /*13c0*/  BRA `(.L_x_10765) ;  /* 0x0000000800507947 */ /* 0x003fea0003800000 */
.L_x_10773:
        /* <DEDUP_REMOVED lines=26> */
.L_x_10776:
        /* <DEDUP_REMOVED lines=14> */
.L_x_10775:
[----:B------:R-:W2:Y:S02]  /*1650*/  LDG.E.U16 R0, desc[UR36][R4.64] ;  /* 0x0000002404007981 */ /* 0x000ea4000c1e1500 */
[----:B--2---:R-:W-:-:S06]  /*1660*/  IMAD.U32 R0, R0, 0x10000, RZ ;  /* 0x0001000000007824 */ /* 0x004fcc00078e00ff */
[----:B------:R-:W0:Y:S01]  /*1670*/  F2I.FTZ.TRUNC.NTZ R0, R0 ;  /* 0x0000000000007305 */ /* 0x000e22000021f100 */
[----:B------:R-:W-:Y:S05]  /*1680*/  BRA `(.L_x_10765) ;  /* 0x0000000400a07947 */ /* 0x000fea0003800000 */
.L_x_10772:
        /* <DEDUP_REMOVED lines=10> */
.L_x_10779:
        /* <DEDUP_REMOVED lines=21> */
.L_x_10783:
[----:B------:R-:W-:Y:S05]  /*1880*/  BSYNC.RECONVERGENT B1 ;  /* 0x0000000000017941 */ /* 0x000fea0003800200 */
.L_x_10782:
[----:B------:R-:W-:Y:S01]  /*1890*/  IMAD.SHL.U32 R0, R0, 0x100000, RZ ;  /* 0x0010000000007824 */ /* 0x000fe200078e00ff */
[----:B------:R-:W-:-:S04]  /*18a0*/  LEA R3, R3, 0x3b800000, 0x17 ;  /* 0x3b80000003037811 */ /* 0x000fc800078eb8ff */
[----:B------:R-:W-:-:S07]  /*18b0*/  LOP3.LUT R0, R3, R0, R7, 0xfe, !PT ;  /* 0x0000000003007212 */ /* 0x000fce00078efe07 */
.L_x_10781:
[----:B------:R-:W-:Y:S05]  /*18c0*/  BSYNC.RECONVERGENT B0 ;  /* 0x0000000000007941 */ /* 0x000fea0003800200 */
.L_x_10780:
[----:B------:R-:W0:Y:S01]  /*18d0*/  F2I.FTZ.TRUNC.NTZ R0, R0 ;  /* 0x0000000000007305 */ /* 0x000e22000021f100 */
[----:B------:R-:W-:Y:S05]  /*18e0*/  BRA `(.L_x_10765) ;  /* 0x0000000400087947 */ /* 0x000fea0003800000 */
.L_x_10778:
        /* <DEDUP_REMOVED lines=21> */
.L_x_10787:
[----:B------:R-:W-:Y:S05]  /*1a40*/  BSYNC.RECONVERGENT B1 ;  /* 0x0000000000017941 */ /* 0x000fea0003800200 */
.L_x_10786:
[----:B------:R-:W-:Y:S01]  /*1a50*/  IMAD.SHL.U32 R0, R0, 0x200000, RZ ;  /* 0x0020000000007824 */ /* 0x000fe200078e00ff */
[----:B------:R-:W-:-:S04]  /*1a60*/  LEA R3, R3, 0x37800000, 0x17 ;  /* 0x3780000003037811 */ /* 0x000fc800078eb8ff */
[----:B------:R-:W-:-:S07]  /*1a70*/  LOP3.LUT R0, R3, R0, R7, 0xfe, !PT ;  /* 0x0000000003007212 */ /* 0x000fce00078efe07 */
.L_x_10785:
[----:B------:R-:W-:Y:S05]  /*1a80*/  BSYNC.RECONVERGENT B0 ;  /* 0x0000000000007941 */ /* 0x000fea0003800200 */
.L_x_10784:
[----:B------:R-:W0:Y:S01]  /*1a90*/  F2I.FTZ.TRUNC.NTZ R0, R0 ;  /* 0x0000000000007305 */ /* 0x000e22000021f100 */
[----:B------:R-:W-:Y:S05]  /*1aa0*/  BRA `(.L_x_10765) ;  /* 0x0000000000987947 */ /* 0x000fea0003800000 */
.L_x_10777:
[----:B------:R-:W-:-:S09]  /*1ab0*/  UISETP.NE.AND UP0, UPT, UR4, 0x1c, UPT ;  /* 0x0000001c0400788c */ /* 0x000fd2000bf05270 */
[----:B------:R-:W-:Y:S05]  /*1ac0*/  BRA.U !UP0, `(.L_x_10788) ;  /* 0x00000001088c7547 */ /* 0x000fea000b800000 */
[----:B------:R-:W-:-:S09]  /*1ad0*/  UISETP.NE.AND UP0, UPT, UR4, 0x1d, UPT ;  /* 0x0000001d0400788c */ /* 0x000fd2000bf05270 */
[----:B------:R-:W-:Y:S05]  /*1ae0*/  BRA.U !UP0, `(.L_x_10789) ;  /* 0x00000001087c7547 */ /* 0x000fea000b800000 */
[----:B------:R-:W-:-:S09]  /*1af0*/  UISETP.NE.AND UP0, UPT, UR4, 0x2c, UPT ;  /* 0x0000002c0400788c */ /* 0x000fd2000bf05270 */
[----:B------:R-:W-:Y:S05]  /*1b00*/  BRA.U !UP0, `(.L_x_10790) ;  /* 0x0000000108487547 */ /* 0x000fea000b800000 */
.L_x_10764:
        /* <DEDUP_REMOVED lines=16> */
.L_x_10791:
[----:B------:R-:W-:Y:S01]  /*1c10*/  IMAD.MOV.U32 R0, RZ, RZ, RZ ;  /* 0x000000ffff007224 */ /* 0x000fe200078e00ff */
[----:B------:R-:W-:Y:S06]  /*1c20*/  BRA `(.L_x_10765) ;  /* 0x0000000000387947 */ /* 0x000fec0003800000 */
.L_x_10790:
        /* <DEDUP_REMOVED lines=8> */
.L_x_10793:
[----:B------:R-:W-:Y:S05]  /*1cb0*/  BSYNC.RECONVERGENT B0 ;  /* 0x0000000000007941 */ /* 0x000fea0003800200 */
.L_x_10792:
[----:B------:R-:W0:Y:S01]  /*1cc0*/  F2I.FTZ.TRUNC.NTZ R0, R0 ;  /* 0x0000000000007305 */ /* 0x000e22000021f100 */
[----:B------:R-:W-:Y:S05]  /*1cd0*/  BRA `(.L_x_10765) ;  /* 0x00000000000c7947 */ /* 0x000fea0003800000 */
.L_x_10789:
[----:B------:R0:W5:Y:S01]  /*1ce0*/  LDG.E R0, desc[UR36][R4.64] ;  /* 0x0000002404007981 */ /* 0x000162000c1e1900 */
[----:B------:R-:W-:Y:S05]  /*1cf0*/  BRA `(.L_x_10765) ;  /* 0x0000000000047947 */ /* 0x000fea0003800000 */
.L_x_10788:
[----:B------:R0:W5:Y:S02]  /*1d00*/  LDG.E R0, desc[UR36][R4.64] ;  /* 0x0000002404007981 */ /* 0x000164000c1e1900 */
.L_x_10765:
[----:B-----5:R-:W-:Y:S01]  /*1d10*/  ISETP.NE.AND P1, PT, R19, RZ, PT ;  /* 0x000000ff1300720c */ /* 0x020fe20003f25270 */
[----:B------:R-:W-:Y:S01]  /*1d20*/  VIADD R27, R17, 0x80 ;  /* 0x00000080111b7836 */ /* 0x000fe20000000000 */
[----:B0-----:R-:W-:Y:S02]  /*1d30*/  ISETP.NE.AND P0, PT, R0, RZ, PT ;  /* 0x000000ff0000720c */ /* 0x001fe40003f05270 */
[----:B------:R-:W-:Y:S02]  /*1d40*/  P2R R22, PR, RZ, 0x2 ;  /* 0x00000002ff167803 */ /* 0x000fe40000000000 */
[----:B------:R-:W-:-:S09]  /*1d50*/  P2R R19, PR, RZ, 0x1 ;  /* 0x00000001ff137803 */ /* 0x000fd20000000000 */
.L_x_10725:
[----:B------:R-:W-:Y:S05]  /*1d60*/  BSYNC.RECONVERGENT B6 ;  /* 0x0000000000067941 */ /* 0x000fea0003800200 */
.L_x_10724:
[----:B------:R-:W-:Y:S01]  /*1d70*/  ISETP.GE.AND P0, PT, R27, R16, PT ;  /* 0x000000101b00720c */ /* 0x000fe20003f06270 */
[----:B------:R-:W-:Y:S01]  /*1d80*/  BSSY.RECONVERGENT B6, `(.L_x_10794) ;  /* 0x00001cc000067945 */ /* 0x000fe20003800200 */
[----:B------:R-:W-:Y:S02]  /*1d90*/  PLOP3.LUT P2, PT, PT, PT, PT, 0x8, 0x80 ;  /* 0x000000000080781c */ /* 0x000fe40003f4e170 */
[----:B------:R-:W-:Y:S02]  /*1da0*/  PLOP3.LUT P1, PT, PT, PT, PT, 0x8, 0x80 ;  /* 0x000000000080781c */ /* 0x000fe40003f2e170 */
[----:B------:R-:W-:Y:S02]  /*1db0*/  P2R R24, PR, RZ, 0x4 ;  /* 0x00000004ff187803 */ /* 0x000fe40000000000 */
[----:B------:R-:W-:-:S05]  /*1dc0*/  P2R R23, PR, RZ, 0x2 ;  /* 0x00000002ff177803 */ /* 0x000fca0000000000 */
        /* <DEDUP_REMOVED lines=20> */
.L_x_10799:
[----:B------:R0:W5:Y:S01]  /*1f10*/  LDG.E.U8 R18, desc[UR36][R4.64] ;  /* 0x0000002404127981 */ /* 0x000162000c1e1100 */
[----:B------:R-:W-:Y:S05]  /*1f20*/  BRA `(.L_x_10801) ;  /* 0x0000000c00307947 */ /* 0x000fea0003800000 */
.L_x_10798:
        /* <DEDUP_REMOVED lines=8> */
.L_x_10803:
[----:B------:R0:W5:Y:S01]  /*1fb0*/  LDG.E R18, desc[UR36][R4.64] ;  /* 0x0000002404127981 */ /* 0x000162000c1e1900 */
[----:B------:R-:W-:Y:S05]  /*1fc0*/  BRA `(.L_x_10801) ;  /* 0x0000000c00087947 */ /* 0x000fea0003800000 */
.L_x_10802:
[----:B------:R0:W5:Y:S01]  /*1fd0*/  LDG.E.S16 R18, desc[UR36][R4.64] ;  /* 0x0000002404127981 */ /* 0x000162000c1e1700 */
[----:B------:R-:W-:Y:S05]  /*1fe0*/  BRA `(.L_x_10801) ;  /* 0x0000000c00007947 */ /* 0x000fea0003800000 */
.L_x_10797:
        /* <DEDUP_REMOVED lines=9> */
.L_x_10805:
[----:B------:R-:W2:Y:S02]  /*2080*/  LDG.E.U16 R4, desc[UR36][R4.64] ;  /* 0x0000002404047981 */ /* 0x000ea4000c1e1500 */
[----:B--2---:R-:W-:-:S06]  /*2090*/  HADD2.F32 R18, -RZ, R4.H0_H0 ;  /* 0x20000004ff127230 */ /* 0x004fcc0000004100 */
[----:B------:R-:W0:Y:S01]  /*20a0*/  F2I.FTZ.TRUNC.NTZ R18, R18 ;  /* 0x0000001200127305 */ /* 0x000e22000021f100 */
[----:B------:R-:W-:Y:S05]  /*20b0*/  BRA `(.L_x_10801) ;  /* 0x0000000800cc7947 */ /* 0x000fea0003800000 */
.L_x_10804:
        /* <DEDUP_REMOVED lines=9> */
.L_x_10807:
[----:B------:R-:W2:Y:S02]  /*2150*/  LDG.E.U16 R4, desc[UR36][R4.64] ;  /* 0x0000002404047981 */ /* 0x000ea4000c1e1500 */
[----:B--2---:R-:W-:-:S06]  /*2160*/  HADD2.F32 R18, -RZ, R4.H0_H0 ;  /* 0x20000004ff127230 */ /* 0x004fcc0000004100 */
[----:B------:R-:W0:Y:S01]  /*2170*/  F2I.FTZ.TRUNC.NTZ R18, R18 ;  /* 0x0000001200127305 */ /* 0x000e22000021f100 */
[----:B------:R-:W-:Y:S05]  /*2180*/  BRA `(.L_x_10801) ;  /* 0x0000000800987947 */ /* 0x000fea0003800000 */
.L_x_10806:
[----:B------:R-:W2:Y:S02]  /*2190*/  LDG.E.64 R4, desc[UR36][R4.64] ;  /* 0x0000002404047981 */ /* 0x000ea4000c1e1b00 */
[----:B--2---:R0:W1:Y:S02]  /*21a0*/  F2I.F64.TRUNC R18, R4 ;  /* 0x0000000400127311 */ /* 0x004064000030d100 */
[----:B01----:R-:W-:Y:S05]  /*21b0*/  BRA `(.L_x_10801) ;  /* 0x00000008008c7947 */ /* 0x003fea0003800000 */
.L_x_10796:
        /* <DEDUP_REMOVED lines=12> */
.L_x_10810:
[----:B------:R-:W2:Y:S02]  /*2280*/  LDG.E.64 R4, desc[UR36][R4.64] ;  /* 0x0000002404047981 */ /* 0x000ea4000c1e1b00 */
[----:B--2---:R0:W1:Y:S02]  /*2290*/  F2I.F64.TRUNC R18, R4 ;  /* 0x0000000400127311 */ /* 0x004064000030d100 */
[----:B01----:R-:W-:Y:S05]  /*22a0*/  BRA `(.L_x_10801) ;  /* 0x0000000800507947 */ /* 0x003fea0003800000 */
.L_x_10809:
        /* <DEDUP_REMOVED lines=24> */
[----:B------:R3:W4:Y:S01]  /*2430*/  F2I.FTZ.TRUNC.NTZ R18, R3 ;  /* 0x0000000300127305 */ /* 0x000722000021f100 */
[----:B------:R-:W-:Y:S05]  /*2440*/  BRA `(.L_x_10801) ;  /* 0x0000000400e87947 */ /* 0x000fea0003800000 */
.L_x_10812:
        /* <DEDUP_REMOVED lines=12> */
[----:B------:R1:W2:Y:S01]  /*2510*/  F2I.FTZ.TRUNC.NTZ R18, R0 ;  /* 0x0000000000127305 */ /* 0x0002a2000021f100 */
[----:B------:R-:W-:Y:S05]  /*2520*/  BRA `(.L_x_10801) ;  /* 0x0000000400b07947 */ /* 0x000fea0003800000 */
.L_x_10811:
[----:B------:R-:W2:Y:S02]  /*2530*/  LDG.E.U16 R18, desc[UR36][R4.64] ;  /* 0x0000002404127981 */ /* 0x000ea4000c1e1500 */
[----:B--2---:R-:W-:-:S06]  /*2540*/  IMAD.U32 R18, R18, 0x10000, RZ ;  /* 0x0001000012127824 */ /* 0x004fcc00078e00ff */
[----:B------:R-:W0:Y:S01]  /*2550*/  F2I.FTZ.TRUNC.NTZ R18, R18 ;  /* 0x0000001200127305 */ /* 0x000e22000021f100 */
[----:B------:R-:W-:Y:S05]  /*2560*/  BRA `(.L_x_10801) ;  /* 0x0000000400a07947 */ /* 0x000fea0003800000 */
.L_x_10808:
        /* <DEDUP_REMOVED lines=10> */
.L_x_10815:
        /* <DEDUP_REMOVED lines=21> */
.L_x_10819:
[----:B------:R-:W-:Y:S05]  /*2760*/  BSYNC.RECONVERGENT B1 ;  /* 0x0000000000017941 */ /* 0x000fea0003800200 */
.L_x_10818:
[----:B------:R-:W-:Y:S01]  /*2770*/  IMAD.SHL.U32 R0, R0, 0x100000, RZ ;  /* 0x0010000000007824 */ /* 0x000fe200078e00ff */
[----:B------:R-:W-:-:S04]  /*2780*/  LEA R3, R3, 0x3b800000, 0x17 ;  /* 0x3b80000003037811 */ /* 0x000fc800078eb8ff */
[----:B------:R-:W-:-:S07]  /*2790*/  LOP3.LUT R18, R3, R0, R7, 0xfe, !PT ;  /* 0x0000000003127212 */ /* 0x000fce00078efe07 */
.L_x_10817:
[----:B------:R-:W-:Y:S05]  /*27a0*/  BSYNC.RECONVERGENT B0 ;  /* 0x0000000000007941 */ /* 0x000fea0003800200 */
.L_x_10816:
[----:B------:R-:W0:Y:S01]  /*27b0*/  F2I.FTZ.TRUNC.NTZ R18, R18 ;  /* 0x0000001200127305 */ /* 0x000e22000021f100 */
[----:B------:R-:W-:Y:S05]  /*27c0*/  BRA `(.L_x_10801) ;  /* 0x0000000400087947 */ /* 0x000fea0003800000 */
.L_x_10814:
        /* <DEDUP_REMOVED lines=21> */
.L_x_10823:
[----:B------:R-:W-:Y:S05]  /*2920*/  BSYNC.RECONVERGENT B1 ;  /* 0x0000000000017941 */ /* 0x000fea0003800200 */
.L_x_10822:
[----:B------:R-:W-:Y:S01]  /*2930*/  IMAD.SHL.U32 R0, R0, 0x200000, RZ ;  /* 0x0020000000007824 */ /* 0x000fe200078e00ff */
[----:B------:R-:W-:-:S04]  /*2940*/  LEA R3, R3, 0x37800000, 0x17 ;  /* 0x3780000003037811 */ /* 0x000fc800078eb8ff */
[----:B------:R-:W-:-:S07]  /*2950*/  LOP3.LUT R18, R3, R0, R7, 0xfe, !PT ;  /* 0x0000000003127212 */ /* 0x000fce00078efe07 */
.L_x_10821:
[----:B------:R-:W-:Y:S05]  /*2960*/  BSYNC.RECONVERGENT B0 ;  /* 0x0000000000007941 */ /* 0x000fea0003800200 */
.L_x_10820:
[----:B------:R-:W0:Y:S01]  /*2970*/  F2I.FTZ.TRUNC.NTZ R18, R18 ;  /* 0x0000001200127305 */ /* 0x000e22000021f100 */
[----:B------:R-:W-:Y:S05]  /*2980*/  BRA `(.L_x_10801) ;  /* 0x0000000000987947 */ /* 0x000fea0003800000 */
.L_x_10813:
        /* <DEDUP_REMOVED lines=14> */
.L_x_10827:
[----:B------:R-:W-:Y:S05]  /*2a70*/  BSYNC.RECONVERGENT B0 ;  /* 0x0000000000007941 */ /* 0x000fea0003800200 */
.L_x_10826:
[----:B------:R-:W0:Y:S01]  /*2a80*/  F2I.FTZ.TRUNC.NTZ R18, R18 ;  /* 0x0000001200127305 */ /* 0x000e22000021f100 */
[----:B------:R-:W-:Y:S05]  /*2a90*/  BRA `(.L_x_10801) ;  /* 0x0000000000547947 */ /* 0x000fea0003800000 */
.L_x_10800:
        /* <DEDUP_REMOVED lines=16> */
.L_x_10828:
[----:B------:R-:W-:Y:S01]  /*2ba0*/  IMAD.MOV.U32 R18, RZ, RZ, RZ ;  /* 0x000000ffff127224 */ /* 0x000fe200078e00ff */
[----:B------:R-:W-:Y:S06]  /*2bb0*/  BRA `(.L_x_10801) ;  /* 0x00000000000c7947 */ /* 0x000fec0003800000 */
.L_x_10825:
[----:B------:R0:W5:Y:S01]  /*2bc0*/  LDG.E R18, desc[UR36][R4.64] ;  /* 0x0000002404127981 */ /* 0x000162000c1e1900 */
[----:B------:R-:W-:Y:S05]  /*2bd0*/  BRA `(.L_x_10801) ;  /* 0x0000000000047947 */ /* 0x000fea0003800000 */
.L_x_10824:
[----:B------:R0:W5:Y:S02]  /*2be0*/  LDG.E R18, desc[UR36][R4.64] ;  /* 0x0000002404127981 */ /* 0x000164000c1e1900 */
.L_x_10801:
[----:B0-----:R-:W0:Y:S01]  /*2bf0*/  LDC.64 R4, c[0x0][0x398] ;  /* 0x0000e600ff047b82 */ /* 0x001e220000000a00 */
[----:B------:R-:W3:Y:S01]  /*2c00*/  LDCU UR5, c[0x0][0x3ac] ;  /* 0x00007580ff0577ac */ /* 0x000ee20008000800 */
[----:B------:R-:W-:-:S04]  /*2c10*/  UPRMT UR4, UR39, 0x9910, URZ ;  /* 0x0000991027047896 */ /* 0x000fc800080000ff */
[----:B------:R-:W-:Y:S01]  /*2c20*/  UISETP.GT.AND UP0, UPT, UR4, 0x9, UPT ;  /* 0x000000090400788c */ /* 0x000fe2000bf04270 */
[----:B---3--:R-:W-:-:S05]  /*2c30*/  IMAD R23, R23, UR5, RZ ;  /* 0x0000000517177c24 */ /* 0x008fca000f8e02ff */
        /* <DEDUP_REMOVED lines=11> */
[----:B-1----:R0:W5:Y:S01]  /*2cf0*/  LDG.E.S8 R0, desc[UR36][R4.64] ;  /* 0x0000002404007981 */ /* 0x002162000c1e1300 */
[----:B------:R-:W-:Y:S05]  /*2d00*/  BRA `(.L_x_10834) ;  /* 0x0000000c00387947 */ /* 0x000fea0003800000 */
.L_x_10832:
[----:B-1----:R0:W5:Y:S01]  /*2d10*/  LDG.E.U8 R0, desc[UR36][R4.64] ;  /* 0x0000002404007981 */ /* 0x002162000c1e1100 */
[----:B------:R-:W-:Y:S05]  /*2d20*/  BRA `(.L_x_10834) ;  /* 0x0000000c00307947 */ /* 0x000fea0003800000 */
.L_x_10831:
[----:B------:R-:W-:-:S09]  /*2d30*/  UISETP.NE.AND UP0, UPT, UR4, 0x2, UPT ;  /* 0x000000020400788c */ /* 0x000fd2000bf05270 */
[----:B------:R-:W-:Y:S05]  /*2d40*/  BRA.U !UP0, `(.L_x_10835) ;  /* 0x0000000108207547 */ /* 0x000fea000b800000 */
[----:B------:R-:W-:-:S09]  /*2d50*/  UISETP.NE.AND UP0, UPT, UR4, 0x3, UPT ;  /* 0x000000030400788c */ /* 0x000fd2000bf05270 */
[----:B------:R-:W-:Y:S05]  /*2d60*/  BRA.U !UP0, `(.L_x_10836) ;  /* 0x0000000108107547 */ /* 0x000fea000b800000 */
[----:B------:R-:W-:-:S09]  /*2d70*/  UISETP.NE.AND UP0, UPT, UR4, 0x4, UPT ;  /* 0x000000040400788c */ /* 0x000fd2000bf05270 */
[----:B------:R-:W-:Y:S05]  /*2d80*/  BRA.U UP0, `(.L_x_10833) ;  /* 0x0000000900c47547 */ /* 0x000fea000b800000 */
[----:B-1----:R0:W5:Y:S01]  /*2d90*/  LDG.E R0, desc[UR36][R4.64] ;  /* 0x0000002404007981 */ /* 0x002162000c1e1900 */
[----:B------:R-:W-:Y:S05]  /*2da0*/  BRA `(.L_x_10834) ;  /* 0x0000000c00107947 */ /* 0x000fea0003800000 */
.L_x_10836:
[----:B-1----:R0:W5:Y:S01]  /*2db0*/  LDG.E R0, desc[UR36][R4.64] ;  /* 0x0000002404007981 */ /* 0x002162000c1e1900 */
[----:B------:R-:W-:Y:S05]  /*2dc0*/  BRA `(.L_x_10834) ;  /* 0x0000000c00087947 */ /* 0x000fea0003800000 */
.L_x_10835:
[----:B-1----:R0:W5:Y:S01]  /*2dd0*/  LDG.E.S16 R0, desc[UR36][R4.64] ;  /* 0x0000002404007981 */ /* 0x002162000c1e1700 */
[----:B------:R-:W-:Y:S05]  /*2de0*/  BRA `(.L_x_10834) ;  /* 0x0000000c00007947 */ /* 0x000fea0003800000 */
.L_x_10830:
[----:B------:R-:W-:-:S09]  /*2df0*/  UISETP.GT.AND UP0, UPT, UR4, 0x6, UPT ;  /* 0x000000060400788c */ /* 0x000fd2000bf04270 */
[----:B------:R-:W-:Y:S05]  /*2e00*/  BRA.U UP0, `(.L_x_10837) ;  /* 0x00000001002c7547 */ /* 0x000fea000b800000 */
[----:B------:R-:W-:-:S09]  /*2e10*/  UISETP.NE.AND UP0, UPT, UR4, 0x5, UPT ;  /* 0x000000050400788c */ /* 0x000fd2000bf05270 */
[----:B------:R-:W-:Y:S05]  /*2e20*/  BRA.U !UP0, `(.L_x_10838) ;  /* 0x0000000108147547 */ /* 0x000fea000b800000 */
[----:B------:R-:W-:-:S09]  /*2e30*/  UISETP.NE.AND UP0, UPT, UR4, 0x6, UPT ;  /* 0x000000060400788c */ /* 0x000fd2000bf05270 */
[----:B------:R-:W-:Y:S05]  /*2e40*/  BRA.U UP0, `(.L_x_10833) ;  /* 0x0000000900947547 */ /* 0x000fea000b800000 */
[----:B-1----:R-:W3:Y:S02]  /*2e50*/  LDG.E R0, desc[UR36][R4.64] ;  /* 0x0000002404007981 */ /* 0x002ee4000c1e1900 */
[----:B---3--:R-:W0:Y:S01]  /*2e60*/  F2I.FTZ.TRUNC.NTZ R0, R0 ;  /* 0x0000000000007305 */ /* 0x008e22000021f100 */
[----:B------:R-:W-:Y:S05]  /*2e70*/  BRA `(.L_x_10834) ;  /* 0x0000000800dc7947 */ /* 0x000fea0003800000 */
.L_x_10838:
[----:B------:R-:W1:Y:S02]  /*2e80*/  LDG.E.U16 R4, desc[UR36][R4.64] ;  /* 0x0000002404047981 */ /* 0x000e64000c1e1500 */
[----:B-1----:R-:W-:-:S06]  /*2e90*/  HADD2.F32 R0, -RZ, R4.H0_H0 ;  /* 0x20000004ff007230 */ /* 0x002fcc0000004100 */
[----:B------:R-:W0:Y:S01]  /*2ea0*/  F2I.FTZ.TRUNC.NTZ R0, R0 ;  /* 0x0000000000007305 */ /* 0x000e22000021f100 */
[----:B------:R-:W-:Y:S05]  /*2eb0*/  BRA `(.L_x_10834) ;  /* 0x0000000800cc7947 */ /* 0x000fea0003800000 */
.L_x_10837:
[----:B------:R-:W-:-:S09]  /*2ec0*/  UISETP.NE.AND UP0, UPT, UR4, 0x7, UPT ;  /* 0x000000070400788c */ /* 0x000fd2000bf05270 */
[----:B------:R-:W-:Y:S05]  /*2ed0*/  BRA.U !UP0, `(.L_x_10839) ;  /* 0x00000001082c7547 */ /* 0x000fea000b800000 */
[----:B------:R-:W-:-:S09]  /*2ee0*/  UISETP.NE.AND UP0, UPT, UR4, 0x8, UPT ;  /* 0x000000080400788c */ /* 0x000fd2000bf05270 */
[----:B------:R-:W-:Y:S05]  /*2ef0*/  BRA.U !UP0, `(.L_x_10840) ;  /* 0x0000000108147547 */ /* 0x000fea000b800000 */
[----:B------:R-:W-:-:S09]  /*2f00*/  UISETP.NE.AND UP0, UPT, UR4, 0x9, UPT ;  /* 0x000000090400788c */ /* 0x000fd2000bf05270 */
[----:B------:R-:W-:Y:S05]  /*2f10*/  BRA.U UP0, `(.L_x_10833) ;  /* 0x0000000900607547 */ /* 0x000fea000b800000 */
[----:B-1----:R-:W3:Y:S02]  /*2f20*/  LDG.E R0, desc[UR36][R4.64] ;  /* 0x0000002404007981 */ /* 0x002ee4000c1e1900 */
[----:B---3--:R-:W0:Y:S01]  /*2f30*/  F2I.FTZ.TRUNC.NTZ R0, R0 ;  /* 0x0000000000007305 */ /* 0x008e22000021f100 */
[----:B------:R-:W-:Y:S05]  /*2f40*/  BRA `(.L_x_10834) ;  /* 0x0000000800a87947 */ /* 0x000fea0003800000 */
.L_x_10840:
[----:B------:R-:W1:Y:S02]  /*2f50*/  LDG.E.U16 R4, desc[UR36][R4.64] ;  /* 0x0000002404047981 */ /* 0x000e64000c1e1500 */
[----:B-1----:R-:W-:-:S06]  /*2f60*/  HADD2.F32 R0, -RZ, R4.H0_H0 ;  /* 0x20000004ff007230 */ /* 0x002fcc0000004100 */
[----:B------:R-:W0:Y:S01]  /*2f70*/  F2I.FTZ.TRUNC.NTZ R0, R0 ;  /* 0x0000000000007305 */ /* 0x000e22000021f100 */
[----:B------:R-:W-:Y:S05]  /*2f80*/  BRA `(.L_x_10834) ;  /* 0x0000000800987947 */ /* 0x000fea0003800000 */
.L_x_10839:
[----:B------:R-:W1:Y:S02]  /*2f90*/  LDG.E.64 R4, desc[UR36][R4.64] ;  /* 0x0000002404047981 */ /* 0x000e64000c1e1b00 */
[----:B-1----:R0:W1:Y:S02]  /*2fa0*/  F2I.F64.TRUNC R0, R4 ;  /* 0x0000000400007311 */ /* 0x002064000030d100 */
[----:B01----:R-:W-:Y:S05]  /*2fb0*/  BRA `(.L_x_10834) ;  /* 0x00000008008c7947 */ /* 0x003fea0003800000 */
.L_x_10829:
        /* <DEDUP_REMOVED lines=10> */
[----:B-1----:R-:W-:Y:S01]  /*3060*/  SEL R0, RZ, 0x1, !P0 ;  /* 0x00000001ff007807 */ /* 0x002fe20004000000 */
[----:B------:R-:W-:Y:S08]  /*3070*/  BRA `(.L_x_10834) ;  /* 0x00000008005c7947 */ /* 0x000ff00003800000 */
.L_x_10843:
[----:B------:R-:W1:Y:S02]  /*3080*/  LDG.E.64 R4, desc[UR36][R4.64] ;  /* 0x0000002404047981 */ /* 0x000e64000c1e1b00 */
[----:B-1----:R0:W1:Y:S02]  /*3090*/  F2I.F64.TRUNC R0, R4 ;  /* 0x0000000400007311 */ /* 0x002064000030d100 */
[----:B01----:R-:W-:Y:S05]  /*30a0*/  BRA `(.L_x_10834) ;  /* 0x0000000800507947 */ /* 0x003fea0003800000 */
.L_x_10842:
[----:B------:R-:W-:-:S09]  /*30b0*/  UISETP.NE.AND UP0, UPT, UR4, 0xf, UPT ;  /* 0x0000000f0400788c */ /* 0x000fd2000bf05270 */
[----:B------:R-:W-:Y:S05]  /*30c0*/  BRA.U !UP0, `(.L_x_10844) ;  /* 0x0000000108987547 */ /* 0x000fea000b800000 */
[----:B------:R-:W-:-:S09]  /*30d0*/  UISETP.NE.AND UP0, UPT, UR4, 0x17, UPT ;  /* 0x000000170400788c */ /* 0x000fd2000bf05270 */
[----:B------:R-:W-:Y:S05]  /*30e0*/  BRA.U !UP0, `(.L_x_10845) ;  /* 0x0000000108587547 */ /* 0x000fea000b800000 */
[----:B------:R-:W-:-:S09]  /*30f0*/  UISETP.NE.AND UP0, UPT, UR4, 0x18, UPT ;  /* 0x000000180400788c */ /* 0x000fd2000bf05270 */
[----:B------:R-:W-:Y:S05]  /*3100*/  BRA.U UP0, `(.L_x_10833) ;  /* 0x0000000500e47547 */ /* 0x000fea000b800000 */
[----:B-1----:R-:W3:Y:S01]  /*3110*/  LDG.E.U8 R0, desc[UR36][R4.64] ;  /* 0x0000002404007981 */ /* 0x002ee2000c1e1100 */
[----:B------:R-:W-:Y:S02]  /*3120*/  IMAD.MOV.U32 R7, RZ, RZ, 0x1f ;  /* 0x0000001fff077424 */ /* 0x000fe400078e00ff */
        /* <DEDUP_REMOVED lines=18> */
.L_x_10845:
[----:B------:R-:W1:Y:S02]  /*3250*/  LDG.E.U8 R4, desc[UR36][R4.64] ;  /* 0x0000002404047981 */ /* 0x000e64000c1e1100 */
[C---:B-1----:R-:W-:Y:S02]  /*3260*/  IMAD.SHL.U32 R0, R4.reuse, 0x2000000, RZ ;  /* 0x0200000004007824 */ /* 0x042fe400078e00ff */
        /* <DEDUP_REMOVED lines=12> */
.L_x_10844:
[----:B-1----:R-:W3:Y:S02]  /*3330*/  LDG.E.U16 R0, desc[UR36][R4.64] ;  /* 0x0000002404007981 */ /* 0x002ee4000c1e1500 */
[----:B---3--:R-:W-:-:S06]  /*3340*/  IMAD.U32 R0, R0, 0x10000, RZ ;  /* 0x0001000000007824 */ /* 0x008fcc00078e00ff */
[----:B------:R-:W0:Y:S01]  /*3350*/  F2I.FTZ.TRUNC.NTZ R0, R0 ;  /* 0x0000000000007305 */ /* 0x000e22000021f100 */
[----:B------:R-:W-:Y:S05]  /*3360*/  BRA `(.L_x_10834) ;  /* 0x0000000400a07947 */ /* 0x000fea0003800000 */
.L_x_10841:
        /* <DEDUP_REMOVED lines=8> */
[----:B-1----:R3:W5:Y:S01]  /*33f0*/  LDG.E.U16 R0, desc[UR36][R4.64] ;  /* 0x0000002404007981 */ /* 0x002762000c1e1500 */
[----:B------:R-:W-:Y:S05]  /*3400*/  BRA `(.L_x_10834) ;  /* 0x0000000400787947 */ /* 0x000fea0003800000 */
.L_x_10848:
[----:B------:R-:W3:Y:S01]  /*3410*/  LDG.E.U8 R4, desc[UR36][R4.64] ;  /* 0x0000002404047981 */ /* 0x000ee2000c1e1100 */
[----:B------:R-:W-:Y:S01]  /*3420*/  BSSY.RECONVERGENT B0, `(.L_x_10849) ;  /* 0x0000018000007945 */ /* 0x000fe20003800200 */
[----:B-1----:R-:W-:Y:S01]  /*3430*/  IMAD.MOV.U32 R0, RZ, RZ, RZ ;  /* 0x000000ffff007224 */ /* 0x002fe200078e00ff */
        /* <DEDUP_REMOVED lines=18> */
.L_x_10852:
[----:B------:R-:W-:Y:S05]  /*3560*/  BSYNC.RECONVERGENT B1 ;  /* 0x0000000000017941 */ /* 0x000fea0003800200 */
.L_x_10851:
[----:B------:R-:W-:Y:S01]  /*3570*/  IMAD.SHL.U32 R0, R0, 0x100000, RZ ;  /* 0x0010000000007824 */ /* 0x000fe200078e00ff */
[----:B------:R-:W-:-:S04]  /*3580*/  LEA R3, R3, 0x3b800000, 0x17 ;  /* 0x3b80000003037811 */ /* 0x000fc800078eb8ff */
[----:B------:R-:W-:-:S07]  /*3590*/  LOP3.LUT R0, R3, R0, R7, 0xfe, !PT ;  /* 0x0000000003007212 */ /* 0x000fce00078efe07 */
.L_x_10850:
[----:B------:R-:W-:Y:S05]  /*35a0*/  BSYNC.RECONVERGENT B0 ;  /* 0x0000000000007941 */ /* 0x000fea0003800200 */
.L_x_10849:
[----:B------:R-:W1:Y:S01]  /*35b0*/  F2I.FTZ.TRUNC.NTZ R0, R0 ;  /* 0x0000000000007305 */ /* 0x000e62000021f100 */
[----:B------:R-:W-:Y:S05]  /*35c0*/  BRA `(.L_x_10834) ;  /* 0x0000000400087947 */ /* 0x000fea0003800000 */
.L_x_10847:
        /* <DEDUP_REMOVED lines=21> */
.L_x_10856:
[----:B------:R-:W-:Y:S05]  /*3720*/  BSYNC.RECONVERGENT B1 ;  /* 0x0000000000017941 */ /* 0x000fea0003800200 */
.L_x_10855:
[----:B------:R-:W-:Y:S01]  /*3730*/  IMAD.SHL.U32 R0, R0, 0x200000, RZ ;  /* 0x0020000000007824 */ /* 0x000fe200078e00ff */
[----:B------:R-:W-:-:S04]  /*3740*/  LEA R3, R3, 0x37800000, 0x17 ;  /* 0x3780000003037811 */ /* 0x000fc800078eb8ff */
[----:B------:R-:W-:-:S07]  /*3750*/  LOP3.LUT R0, R3, R0, R7, 0xfe, !PT ;  /* 0x0000000003007212 */ /* 0x000fce00078efe07 */
.L_x_10854:
[----:B------:R-:W-:Y:S05]  /*3760*/  BSYNC.RECONVERGENT B0 ;  /* 0x0000000000007941 */ /* 0x000fea0003800200 */
.L_x_10853:
[----:B------:R-:W0:Y:S01]  /*3770*/  F2I.FTZ.TRUNC.NTZ R0, R0 ;  /* 0x0000000000007305 */ /* 0x000e22000021f100 */
[----:B------:R-:W-:Y:S05]  /*3780*/  BRA `(.L_x_10834) ;  /* 0x0000000000987947 */ /* 0x000fea0003800000 */
.L_x_10846:
        /* <DEDUP_REMOVED lines=8> */
[----:B-1----:R-:W-:Y:S01]  /*3810*/  IMAD.MOV.U32 R0, RZ, RZ, 0x400000 ;  /* 0x00400000ff007424 */ /* 0x002fe200078e00ff */
[----:B---3--:R-:W-:-:S13]  /*3820*/  ISETP.NE.AND P0, PT, R4, RZ, PT ;  /* 0x000000ff0400720c */ /* 0x008fda0003f05270 */
[----:B------:R-:W-:Y:S05]  /*3830*/  @!P0 BRA `(.L_x_10860) ;  /* 0x00000000000c8947 */ /* 0x000fea0003800000 */
[----:B------:R-:W-:-:S13]  /*3840*/  ISETP.NE.AND P0, PT, R4, 0xff, PT ;  /* 0x000000ff0400780c */ /* 0x000fda0003f05270 */
[----:B------:R-:W-:Y:S02]  /*3850*/  @!P0 IMAD.MOV.U32 R0, RZ, RZ, 0x7f800001 ;  /* 0x7f800001ff008424 */ /* 0x000fe400078e00ff */
[----:B------:R-:W-:-:S07]  /*3860*/  @P0 IMAD.SHL.U32 R0, R4, 0x800000, RZ ;  /* 0x0080000004000824 */ /* 0x000fce00078e00ff */
.L_x_10860:
[----:B------:R-:W-:Y:S05]  /*3870*/  BSYNC.RECONVERGENT B0 ;  /* 0x0000000000007941 */ /* 0x000fea0003800200 */
.L_x_10859:
[----:B------:R-:W0:Y:S01]  /*3880*/  F2I.FTZ.TRUNC.NTZ R0, R0 ;  /* 0x0000000000007305 */ /* 0x000e22000021f100 */
[----:B------:R-:W-:Y:S05]  /*3890*/  BRA `(.L_x_10834) ;  /* 0x0000000000547947 */ /* 0x000fea0003800000 */
.L_x_10833:
[----:B------:R-:W-:Y:S01]  /*38a0*/  MOV R14, 0x0 ;  /* 0x00000000000e7802 */ /* 0x000fe20000000f00 */
[----:B------:R-:W0:Y:S01]  /*38b0*/  LDCU.64 UR4, c[0x4][0x140] ;  /* 0x01002800ff0477ac */ /* 0x000e220008000a00 */
[----:B------:R-:W-:Y:S02]  /*38c0*/  IMAD.MOV.U32 R8, RZ, RZ, 0x4e ;  /* 0x0000004eff087424 */ /* 0x000fe400078e00ff */
[----:B------:R-:W-:Y:S01]  /*38d0*/  IMAD.MOV.U32 R12, RZ, RZ, 0x1 ;  /* 0x00000001ff0c7424 */ /* 0x000fe200078e00ff */
[----:B------:R-:W3:Y:S01]  /*38e0*/  LDCU.64 UR6, c[0x4][0x148] ;  /* 0x01002900ff0677ac */ /* 0x000ee20008000a00 */
[----:B------:R-:W1:Y:S01]  /*38f0*/  LDC.64 R14, c[0x4][R14] ;  /* 0x010000000e0e7b82 */ /* 0x000e620000000a00 */
[----:B------:R-:W-:Y:S01]  /*3900*/  IMAD.MOV.U32 R13, RZ, RZ, RZ ;  /* 0x000000ffff0d7224 */ /* 0x000fe200078e00ff */
[----:B------:R-:W2:Y:S01]  /*3910*/  LDCU.64 UR8, c[0x4][0x20] ;  /* 0x01000400ff0877ac */ /* 0x000ea20008000a00 */
[----:B0-----:R-:W-:Y:S02]  /*3920*/  IMAD.U32 R4, RZ, RZ, UR4 ;  /* 0x00000004ff047e24 */ /* 0x001fe4000f8e00ff */
[----:B------:R-:W-:-:S02]  /*3930*/  IMAD.U32 R5, RZ, RZ, UR5 ;  /* 0x00000005ff057e24 */ /* 0x000fc4000f8e00ff */
[----:B---3--:R-:W-:Y:S02]  /*3940*/  IMAD.U32 R6, RZ, RZ, UR6 ;  /* 0x00000006ff067e24 */ /* 0x008fe4000f8e00ff */
[----:B------:R-:W-:Y:S02]  /*3950*/  IMAD.U32 R7, RZ, RZ, UR7 ;  /* 0x00000007ff077e24 */ /* 0x000fe4000f8e00ff */
[----:B--2---:R-:W-:Y:S02]  /*3960*/  IMAD.U32 R10, RZ, RZ, UR8 ;  /* 0x00000008ff0a7e24 */ /* 0x004fe4000f8e00ff */
[----:B------:R-:W-:-:S07]  /*3970*/  IMAD.U32 R11, RZ, RZ, UR9 ;  /* 0x00000009ff0b7e24 */ /* 0x000fce000f8e00ff */
[----:B------:R-:W-:-:S07]  /*3980*/  LEPC R20, `(.L_x_10861) ;  /* 0x000000001014794e */ /* 0x000fce0000000000 */
[----:B-1--45:R-:W-:Y:S05]  /*3990*/  CALL.ABS.NOINC R14 ;  /* 0x000000000e007343 */ /* 0x032fea0003c00000 */
.L_x_10861:
[----:B------:R-:W-:Y:S01]  /*39a0*/  IMAD.MOV.U32 R0, RZ, RZ, RZ ;  /* 0x000000ffff007224 */ /* 0x000fe200078e00ff */
[----:B------:R-:W-:Y:S06]  /*39b0*/  BRA `(.L_x_10834) ;  /* 0x00000000000c7947 */ /* 0x000fec0003800000 */
.L_x_10858:
[----:B-1----:R0:W5:Y:S01]  /*39c0*/  LDG.E R0, desc[UR36][R4.64] ;  /* 0x0000002404007981 */ /* 0x002162000c1e1900 */
[----:B------:R-:W-:Y:S05]  /*39d0*/  BRA `(.L_x_10834) ;  /* 0x0000000000047947 */ /* 0x000fea0003800000 */
.L_x_10857:
[----:B-1----:R0:W5:Y:S02]  /*39e0*/  LDG.E R0, desc[UR36][R4.64] ;  /* 0x0000002404007981 */ /* 0x002164000c1e1900 */
.L_x_10834:
[----:B--2-45:R-:W-:Y:S01]  /*39f0*/  ISETP.NE.AND P1, PT, R18, RZ, PT ;  /* 0x000000ff1200720c */ /* 0x034fe20003f25270 */
[----:B------:R-:W-:Y:S01]  /*3a00*/  VIADD R27, R27, 0x80 ;  /* 0x000000801b1b7836 */ /* 0x000fe20000000000 */
[----:B01----:R-:W-:Y:S02]  /*3a10*/  ISETP.NE.AND P0, PT, R0, RZ, PT ;  /* 0x000000ff0000720c */ /* 0x003fe40003f05270 */
[----:B------:R-:W-:Y:S02]  /*3a20*/  P2R R24, PR, RZ, 0x2 ;  /* 0x00000002ff187803 */ /* 0x000fe40000000000 */
[----:B------:R-:W-:-:S09]  /*3a30*/  P2R R23, PR, RZ, 0x1 ;  /* 0x00000001ff177803 */ /* 0x000fd20000000000 */
.L_x_10795:
[----:B------:R-:W-:Y:S05]  /*3a40*/  BSYNC.RECONVERGENT B6 ;  /* 0x0000000000067941 */ /* 0x000fea0003800200 */
.L_x_10794:
        /* <DEDUP_REMOVED lines=26> */
.L_x_10867:
[----:B------:R0:W5:Y:S01]  /*3bf0*/  LDG.E.U8 R18, desc[UR36][R4.64] ;  /* 0x0000002404127981 */ /* 0x000162000c1e1100 */
[----:B------:R-:W-:Y:S05]  /*3c00*/  BRA `(.L_x_10869) ;  /* 0x0000000c00307947 */ /* 0x000fea0003800000 */
.L_x_10866:
        /* <DEDUP_REMOVED lines=8> */
.L_x_10871:
[----:B------:R0:W5:Y:S01]  /*3c90*/  LDG.E R18, desc[UR36][R4.64] ;  /* 0x0000002404127981 */ /* 0x000162000c1e1900 */
[----:B------:R-:W-:Y:S05]  /*3ca0*/  BRA `(.L_x_10869) ;  /* 0x0000000c00087947 */ /* 0x000fea0003800000 */
.L_x_10870:
[----:B------:R0:W5:Y:S01]  /*3cb0*/  LDG.E.S16 R18, desc[UR36][R4.64] ;  /* 0x0000002404127981 */ /* 0x000162000c1e1700 */
[----:B------:R-:W-:Y:S05]  /*3cc0*/  BRA `(.L_x_10869) ;  /* 0x0000000c00007947 */ /* 0x000fea0003800000 */
.L_x_10865:
        /* <DEDUP_REMOVED lines=9> */
.L_x_10873:
[----:B------:R-:W2:Y:S02]  /*3d60*/  LDG.E.U16 R4, desc[UR36][R4.64] ;  /* 0x0000002404047981 */ /* 0x000ea4000c1e1500 */
[----:B--2---:R-:W-:-:S06]  /*3d70*/  HADD2.F32 R18, -RZ, R4.H0_H0 ;  /* 0x20000004ff127230 */ /* 0x004fcc0000004100 */
[----:B------:R-:W0:Y:S01]  /*3d80*/  F2I.FTZ.TRUNC.NTZ R18, R18 ;  /* 0x0000001200127305 */ /* 0x000e22000021f100 */
[----:B------:R-:W-:Y:S05]  /*3d90*/  BRA `(.L_x_10869) ;  /* 0x0000000800cc7947 */ /* 0x000fea0003800000 */
.L_x_10872:
        /* <DEDUP_REMOVED lines=9> */
.L_x_10875:
[----:B------:R-:W2:Y:S02]  /*3e30*/  LDG.E.U16 R4, desc[UR36][R4.64] ;  /* 0x0000002404047981 */ /* 0x000ea4000c1e1500 */
[----:B--2---:R-:W-:-:S06]  /*3e40*/  HADD2.F32 R18, -RZ, R4.H0_H0 ;  /* 0x20000004ff127230 */ /* 0x004fcc0000004100 */
[----:B------:R-:W0:Y:S01]  /*3e50*/  F2I.FTZ.TRUNC.NTZ R18, R18 ;  /* 0x0000001200127305 */ /* 0x000e22000021f100 */
[----:B------:R-:W-:Y:S05]  /*3e60*/  BRA `(.L_x_10869) ;  /* 0x0000000800987947 */ /* 0x000fea0003800000 */
.L_x_10874:
[----:B------:R-:W2:Y:S02]  /*3e70*/  LDG.E.64 R4, desc[UR36][R4.64] ;  /* 0x0000002404047981 */ /* 0x000ea4000c1e1b00 */
[----:B--2---:R0:W1:Y:S02]  /*3e80*/  F2I.F64.TRUNC R18, R4 ;  /* 0x0000000400127311 */ /* 0x004064000030d100 */
[----:B01----:R-:W-:Y:S05]  /*3e90*/  BRA `(.L_x_10869) ;  /* 0x00000008008c7947 */ /* 0x003fea0003800000 */
.L_x_10864:
        /* <DEDUP_REMOVED lines=12> */
.L_x_10878:
[----:B------:R-:W2:Y:S02]  /*3f60*/  LDG.E.64 R4, desc[UR36][R4.64] ;  /* 0x0000002404047981 */ /* 0x000ea4000c1e1b00 */
[----:B--2---:R0:W1:Y:S02]  /*3f70*/  F2I.F64.TRUNC R18, R4 ;  /* 0x0000000400127311 */ /* 0x004064000030d100 */
[----:B01----:R-:W-:Y:S05]  /*3f80*/  BRA `(.L_x_10869) ;  /* 0x0000000800507947 */ /* 0x003fea0003800000 */
.L_x_10877:
        /* <DEDUP_REMOVED lines=26> */
.L_x_10880:
        /* <DEDUP_REMOVED lines=14> */
.L_x_10879:
[----:B------:R-:W2:Y:S02]  /*4210*/  LDG.E.U16 R18, desc[UR36][R4.64] ;  /* 0x0000002404127981 */ /* 0x000ea4000c1e1500 */
[----:B--2---:R-:W-:-:S06]  /*4220*/  IMAD.U32 R18, R18, 0x10000, RZ ;  /* 0x0001000012127824 */ /* 0x004fcc00078e00ff */
[----:B------:R-:W0:Y:S01]  /*4230*/  F2I.FTZ.TRUNC.NTZ R18, R18 ;  /* 0x0000001200127305 */ /* 0x000e22000021f100 */
[----:B------:R-:W-:Y:S05]  /*4240*/  BRA `(.L_x_10869) ;  /* 0x0000000400a07947 */ /* 0x000fea0003800000 */
.L_x_10876:
        /* <DEDUP_REMOVED lines=10> */
.L_x_10883:
        /* <DEDUP_REMOVED lines=21> */
.L_x_10887:
[----:B------:R-:W-:Y:S05]  /*4440*/  BSYNC.RECONVERGENT B1 ;  /* 0x0000000000017941 */ /* 0x000fea0003800200 */
.L_x_10886:
[----:B------:R-:W-:Y:S01]  /*4450*/  IMAD.SHL.U32 R0, R0, 0x100000, RZ ;  /* 0x0010000000007824 */ /* 0x000fe200078e00ff */
[----:B------:R-:W-:-:S04]  /*4460*/  LEA R3, R3, 0x3b800000, 0x17 ;  /* 0x3b80000003037811 */ /* 0x000fc800078eb8ff */
[----:B------:R-:W-:-:S07]  /*4470*/  LOP3.LUT R18, R3, R0, R7, 0xfe, !PT ;  /* 0x0000000003127212 */ /* 0x000fce00078efe07 */
.L_x_10885:
[----:B------:R-:W-:Y:S05]  /*4480*/  BSYNC.RECONVERGENT B0 ;  /* 0x0000000000007941 */ /* 0x000fea0003800200 */
.L_x_10884:
[----:B------:R-:W0:Y:S01]  /*4490*/  F2I.FTZ.TRUNC.NTZ R18, R18 ;  /* 0x0000001200127305 */ /* 0x000e22000021f100 */
[----:B------:R-:W-:Y:S05]  /*44a0*/  BRA `(.L_x_10869) ;  /* 0x0000000400087947 */ /* 0x000fea0003800000 */
.L_x_10882:
        /* <DEDUP_REMOVED lines=21> */
.L_x_10891:
[----:B------:R-:W-:Y:S05]  /*4600*/  BSYNC.RECONVERGENT B1 ;  /* 0x0000000000017941 */ /* 0x000fea0003800200 */
.L_x_10890:
[----:B------:R-:W-:Y:S01]  /*4610*/  IMAD.SHL.U32 R0, R0, 0x200000, RZ ;  /* 0x0020000000007824 */ /* 0x000fe200078e00ff */
[----:B------:R-:W-:-:S04]  /*4620*/  LEA R3, R3, 0x37800000, 0x17 ;  /* 0x3780000003037811 */ /* 0x000fc800078eb8ff */
[----:B------:R-:W-:-:S07]  /*4630*/  LOP3.LUT R18, R3, R0, R7, 0xfe, !PT ;  /* 0x0000000003127212 */ /* 0x000fce00078efe07 */
.L_x_10889:
[----:B------:R-:W-:Y:S05]  /*4640*/  BSYNC.RECONVERGENT B0 ;  /* 0x0000000000007941 */ /* 0x000fea0003800200 */
.L_x_10888:
[----:B------:R-:W0:Y:S01]  /*4650*/  F2I.FTZ.TRUNC.NTZ R18, R18 ;  /* 0x0000001200127305 */ /* 0x000e22000021f100 */
[----:B------:R-:W-:Y:S05]  /*4660*/  BRA `(.L_x_10869) ;  /* 0x0000000000987947 */ /* 0x000fea0003800000 */
.L_x_10881:
        /* <DEDUP_REMOVED lines=14> */
.L_x_10895:
[----:B------:R-:W-:Y:S05]  /*4750*/  BSYNC.RECONVERGENT B0 ;  /* 0x0000000000007941 */ /* 0x000fea0003800200 */
.L_x_10894:
[----:B------:R-:W0:Y:S01]  /*4760*/  F2I.FTZ.TRUNC.NTZ R18, R18 ;  /* 0x0000001200127305 */ /* 0x000e22000021f100 */
[----:B------:R-:W-:Y:S05]  /*4770*/  BRA `(.L_x_10869) ;  /* 0x0000000000547947 */ /* 0x000fea0003800000 */
.L_x_10868:
        /* <DEDUP_REMOVED lines=16> */
.L_x_10896:
[----:B------:R-:W-:Y:S01]  /*4880*/  IMAD.MOV.U32 R18, RZ, RZ, RZ ;  /* 0x000000ffff127224 */ /* 0x000fe200078e00ff */
[----:B------:R-:W-:Y:S06]  /*4890*/  BRA `(.L_x_10869) ;  /* 0x00000000000c7947 */ /* 0x000fec0003800000 */
.L_x_10893:
[----:B------:R0:W5:Y:S01]  /*48a0*/  LDG.E R18, desc[UR36][R4.64] ;  /* 0x0000002404127981 */ /* 0x000162000c1e1900 */
[----:B------:R-:W-:Y:S05]  /*48b0*/  BRA `(.L_x_10869) ;  /* 0x0000000000047947 */ /* 0x000fea0003800000 */
.L_x_10892:
[----:B------:R0:W5:Y:S02]  /*48c0*/  LDG.E R18, desc[UR36][R4.64] ;  /* 0x0000002404127981 */ /* 0x000164000c1e1900 */
.L_x_10869:
[----:B------:R-:W3:Y:S01]  /*48d0*/  LDCU.U8 UR6, c[0x0][0x3a5] ;  /* 0x000074a0ff0677ac */ /* 0x000ee20008000000 */
[----:B0-----:R-:W0:Y:S01]  /*48e0*/  LDC.64 R4, c[0x0][0x398] ;  /* 0x0000e600ff047b82 */ /* 0x001e220000000a00 */
[----:B------:R-:W1:Y:S01]  /*48f0*/  LDCU UR5, c[0x0][0x3ac] ;  /* 0x00007580ff0577ac */ /* 0x000e620008000800 */
[----:B---3--:R-:W-:-:S04]  /*4900*/  UPRMT UR4, UR6, 0x9910, URZ ;  /* 0x0000991006047896 */ /* 0x008fc800080000ff */
        /* <DEDUP_REMOVED lines=15> */
.L_x_10900:
[----:B------:R0:W5:Y:S01]  /*4a00*/  LDG.E.U8 R0, desc[UR36][R4.64] ;  /* 0x0000002404007981 */ /* 0x000162000c1e1100 */
[----:B------:R-:W-:Y:S05]  /*4a10*/  BRA `(.L_x_10902) ;  /* 0x0000000c00307947 */ /* 0x000fea0003800000 */
.L_x_10899:
        /* <DEDUP_REMOVED lines=8> */
.L_x_10904:
[----:B------:R0:W5:Y:S01]  /*4aa0*/  LDG.E R0, desc[UR36][R4.64] ;  /* 0x0000002404007981 */ /* 0x000162000c1e1900 */
[----:B------:R-:W-:Y:S05]  /*4ab0*/  BRA `(.L_x_10902) ;  /* 0x0000000c00087947 */ /* 0x000fea0003800000 */
.L_x_10903:
[----:B------:R0:W5:Y:S01]  /*4ac0*/  LDG.E.S16 R0, desc[UR36][R4.64] ;  /* 0x0000002404007981 */ /* 0x000162000c1e1700 */
[----:B------:R-:W-:Y:S05]  /*4ad0*/  BRA `(.L_x_10902) ;  /* 0x0000000c00007947 */ /* 0x000fea0003800000 */
.L_x_10898:
        /* <DEDUP_REMOVED lines=9> */
.L_x_10906:
[----:B------:R-:W3:Y:S02]  /*4b70*/  LDG.E.U16 R4, desc[UR36][R4.64] ;  /* 0x0000002404047981 */ /* 0x000ee4000c1e1500 */
[----:B---3--:R-:W-:-:S06]  /*4b80*/  HADD2.F32 R0, -RZ, R4.H0_H0 ;  /* 0x20000004ff007230 */ /* 0x008fcc0000004100 */
[----:B------:R-:W0:Y:S01]  /*4b90*/  F2I.FTZ.TRUNC.NTZ R0, R0 ;  /* 0x0000000000007305 */ /* 0x000e22000021f100 */
[----:B------:R-:W-:Y:S05]  /*4ba0*/  BRA `(.L_x_10902) ;  /* 0x0000000800cc7947 */ /* 0x000fea0003800000 */
.L_x_10905:
        /* <DEDUP_REMOVED lines=9> */
.L_x_10908:
[----:B------:R-:W3:Y:S02]  /*4c40*/  LDG.E.U16 R4, desc[UR36][R4.64] ;  /* 0x0000002404047981 */ /* 0x000ee4000c1e1500 */
[----:B---3--:R-:W-:-:S06]  /*4c50*/  HADD2.F32 R0, -RZ, R4.H0_H0 ;  /* 0x20000004ff007230 */ /* 0x008fcc0000004100 */
[----:B------:R-:W0:Y:S01]  /*4c60*/  F2I.FTZ.TRUNC.NTZ R0, R0 ;  /* 0x0000000000007305 */ /* 0x000e22000021f100 */
[----:B------:R-:W-:Y:S05]  /*4c70*/  BRA `(.L_x_10902) ;  /* 0x0000000800987947 */ /* 0x000fea0003800000 */
.L_x_10907:
[----:B------:R-:W3:Y:S02]  /*4c80*/  LDG.E.64 R4, desc[UR36][R4.64] ;  /* 0x0000002404047981 */ /* 0x000ee4000c1e1b00 */
[----:B---3--:R0:W1:Y:S02]  /*4c90*/  F2I.F64.TRUNC R0, R4 ;  /* 0x0000000400007311 */ /* 0x008064000030d100 */
[----:B01----:R-:W-:Y:S05]  /*4ca0*/  BRA `(.L_x_10902) ;  /* 0x00000008008c7947 */ /* 0x003fea0003800000 */
.L_x_10897:
        /* <DEDUP_REMOVED lines=12> */
.L_x_10911:
[----:B------:R-:W3:Y:S02]  /*4d70*/  LDG.E.64 R4, desc[UR36][R4.64] ;  /* 0x0000002404047981 */ /* 0x000ee4000c1e1b00 */
[----:B---3--:R0:W1:Y:S02]  /*4d80*/  F2I.F64.TRUNC R0, R4 ;  /* 0x0000000400007311 */ /* 0x008064000030d100 */
[----:B01----:R-:W-:Y:S05]  /*4d90*/  BRA `(.L_x_10902) ;  /* 0x0000000800507947 */ /* 0x003fea0003800000 */
.L_x_10910:
        /* <DEDUP_REMOVED lines=26> */
.L_x_10913:
[----:B------:R-:W3:Y:S02]  /*4f40*/  LDG.E.U8 R4, desc[UR36][R4.64] ;  /* 0x0000002404047981 */ /* 0x000ee4000c1e1100 */
[C---:B---3--:R-:W-:Y:S02]  /*4f50*/  IMAD.SHL.U32 R0, R4.reuse, 0x2000000, RZ ;  /* 0x0200000004007824 */ /* 0x048fe400078e00ff */
        /* <DEDUP_REMOVED lines=12> */
.L_x_10912:
[----:B------:R-:W3:Y:S02]  /*5020*/  LDG.E.U16 R0, desc[UR36][R4.64] ;  /* 0x0000002404007981 */ /* 0x000ee4000c1e1500 */
[----:B---3--:R-:W-:-:S06]  /*5030*/  IMAD.U32 R0, R0, 0x10000, RZ ;  /* 0x0001000000007824 */ /* 0x008fcc00078e00ff */
[----:B------:R-:W0:Y:S01]  /*5040*/  F2I.FTZ.TRUNC.NTZ R0, R0 ;  /* 0x0000000000007305 */ /* 0x000e22000021f100 */
[----:B------:R-:W-:Y:S05]  /*5050*/  BRA `(.L_x_10902) ;  /* 0x0000000400a07947 */ /* 0x000fea0003800000 */
.L_x_10909:
        /* <DEDUP_REMOVED lines=10> */
.L_x_10916:
[----:B------:R-:W3:Y:S01]  /*5100*/  LDG.E.U8 R4, desc[UR36][R4.64] ;  /* 0x0000002404047981 */ /* 0x000ee2000c1e1100 */
[----:B------:R-:W-:Y:S01]  /*5110*/  BSSY.RECONVERGENT B0, `(.L_x_10917) ;  /* 0x0000018000007945 */ /* 0x000fe20003800200 */
[----:B------:R-:W-:Y:S01]  /*5120*/  IMAD.MOV.U32 R0, RZ, RZ, RZ ;  /* 0x000000ffff007224 */ /* 0x000fe200078e00ff */
        /* <DEDUP_REMOVED lines=18> */
.L_x_10920:
[----:B------:R-:W-:Y:S05]  /*5250*/  BSYNC.RECONVERGENT B1 ;  /* 0x0000000000017941 */ /* 0x000fea0003800200 */
.L_x_10919:
[----:B------:R-:W-:Y:S01]  /*5260*/  IMAD.SHL.U32 R0, R0, 0x100000, RZ ;  /* 0x0010000000007824 */ /* 0x000fe200078e00ff */
[----:B------:R-:W-:-:S04]  /*5270*/  LEA R3, R3, 0x3b800000, 0x17 ;  /* 0x3b80000003037811 */ /* 0x000fc800078eb8ff */
[----:B------:R-:W-:-:S07]  /*5280*/  LOP3.LUT R0, R3, R0, R7, 0xfe, !PT ;  /* 0x0000000003007212 */ /* 0x000fce00078efe07 */
.L_x_10918:
[----:B------:R-:W-:Y:S05]  /*5290*/  BSYNC.RECONVERGENT B0 ;  /* 0x0000000000007941 */ /* 0x000fea0003800200 */
.L_x_10917:
[----:B------:R-:W1:Y:S01]  /*52a0*/  F2I.FTZ.TRUNC.NTZ R0, R0 ;  /* 0x0000000000007305 */ /* 0x000e62000021f100 */
[----:B------:R-:W-:Y:S05]  /*52b0*/  BRA `(.L_x_10902) ;  /* 0x0000000400087947 */ /* 0x000fea0003800000 */
.L_x_10915:
        /* <DEDUP_REMOVED lines=21> */
.L_x_10924:
[----:B------:R-:W-:Y:S05]  /*5410*/  BSYNC.RECONVERGENT B1 ;  /* 0x0000000000017941 */ /* 0x000fea0003800200 */
.L_x_10923:
[----:B------:R-:W-:Y:S01]  /*5420*/  IMAD.SHL.U32 R0, R0, 0x200000, RZ ;  /* 0x0020000000007824 */ /* 0x000fe200078e00ff */
[----:B------:R-:W-:-:S04]  /*5430*/  LEA R3, R3, 0x37800000, 0x17 ;  /* 0x3780000003037811 */ /* 0x000fc800078eb8ff */
[----:B------:R-:W-:-:S07]  /*5440*/  LOP3.LUT R0, R3, R0, R7, 0xfe, !PT ;  /* 0x0000000003007212 */ /* 0x000fce00078efe07 */
.L_x_10922:
[----:B------:R-:W-:Y:S05]  /*5450*/  BSYNC.RECONVERGENT B0 ;  /* 0x0000000000007941 */ /* 0x000fea0003800200 */
.L_x_10921:
[----:B------:R-:W3:Y:S01]  /*5460*/  F2I.FTZ.TRUNC.NTZ R0, R0 ;  /* 0x0000000000007305 */ /* 0x000ee2000021f100 */
[----:B------:R-:W-:Y:S05]  /*5470*/  BRA `(.L_x_10902) ;  /* 0x0000000000987947 */ /* 0x000fea0003800000 */
.L_x_10914:
        /* <DEDUP_REMOVED lines=12> */
[----:B------:R-:W-:Y:S02]  /*5540*/  @!P0 IMAD.MOV.U32 R0, RZ, RZ, 0x7f800001 ;  /* 0x7f800001ff008424 */ /* 0x000fe400078e00ff */
[----:B------:R-:W-:-:S07]  /*5550*/  @P0 IMAD.SHL.U32 R0, R4, 0x800000, RZ ;  /* 0x0080000004000824 */ /* 0x000fce00078e00ff */
.L_x_10928:
[----:B------:R-:W-:Y:S05]  /*5560*/  BSYNC.RECONVERGENT B0 ;  /* 0x0000000000007941 */ /* 0x000fea0003800200 */
.L_x_10927:
[----:B------:R-:W0:Y:S01]  /*5570*/  F2I.FTZ.TRUNC.NTZ R0, R0 ;  /* 0x0000000000007305 */ /* 0x000e22000021f100 */
[----:B------:R-:W-:Y:S05]  /*5580*/  BRA `(.L_x_10902) ;  /* 0x0000000000547947 */ /* 0x000fea0003800000 */
.L_x_10901:
[----:B------:R-:W-:Y:S01]  /*5590*/  MOV R14, 0x0 ;  /* 0x00000000000e7802 */ /* 0x000fe20000000f00 */
[----:B------:R-:W0:Y:S01]  /*55a0*/  LDCU.64 UR4, c[0x4][0x140] ;  /* 0x01002800ff0477ac */ /* 0x000e220008000a00 */
[----:B------:R-:W-:Y:S02]  /*55b0*/  IMAD.MOV.U32 R8, RZ, RZ, 0x4e ;  /* 0x0000004eff087424 */ /* 0x000fe400078e00ff */
[----:B------:R-:W-:Y:S01]  /*55c0*/  IMAD.MOV.U32 R12, RZ, RZ, 0x1 ;  /* 0x00000001ff0c7424 */ /* 0x000fe200078e00ff */
[----:B------:R-:W1:Y:S01]  /*55d0*/  LDCU.64 UR6, c[0x4][0x148] ;  /* 0x01002900ff0677ac */ /* 0x000e620008000a00 */
[----:B------:R-:W3:Y:S01]  /*55e0*/  LDC.64 R14, c[0x4][R14] ;  /* 0x010000000e0e7b82 */ /* 0x000ee20000000a00 */
[----:B------:R-:W-:Y:S01]  /*55f0*/  IMAD.MOV.U32 R13, RZ, RZ, RZ ;  /* 0x000000ffff0d7224 */ /* 0x000fe200078e00ff */
[----:B------:R-:W2:Y:S01]  /*5600*/  LDCU.64 UR8, c[0x4][0x20] ;  /* 0x01000400ff0877ac */ /* 0x000ea20008000a00 */
[----:B0-----:R-:W-:Y:S02]  /*5610*/  IMAD.U32 R4, RZ, RZ, UR4 ;  /* 0x00000004ff047e24 */ /* 0x001fe4000f8e00ff */
[----:B------:R-:W-:-:S02]  /*5620*/  IMAD.U32 R5, RZ, RZ, UR5 ;  /* 0x00000005ff057e24 */ /* 0x000fc4000f8e00ff */
[----:B-1----:R-:W-:Y:S02]  /*5630*/  IMAD.U32 R6, RZ, RZ, UR6 ;  /* 0x00000006ff067e24 */ /* 0x002fe4000f8e00ff */
[----:B------:R-:W-:Y:S02]  /*5640*/  IMAD.U32 R7, RZ, RZ, UR7 ;  /* 0x00000007ff077e24 */ /* 0x000fe4000f8e00ff */
[----:B--2---:R-:W-:Y:S02]  /*5650*/  IMAD.U32 R10, RZ, RZ, UR8 ;  /* 0x00000008ff0a7e24 */ /* 0x004fe4000f8e00ff */
[----:B------:R-:W-:-:S07]  /*5660*/  IMAD.U32 R11, RZ, RZ, UR9 ;  /* 0x00000009ff0b7e24 */ /* 0x000fce000f8e00ff */
[----:B------:R-:W-:-:S07]  /*5670*/  LEPC R20, `(.L_x_10929) ;  /* 0x000000001014794e */ /* 0x000fce0000000000 */
[----:B---345:R-:W-:Y:S05]  /*5680*/  CALL.ABS.NOINC R14 ;  /* 0x000000000e007343 */ /* 0x038fea0003c00000 */
.L_x_10929:
[----:B------:R-:W-:Y:S01]  /*5690*/  IMAD.MOV.U32 R0, RZ, RZ, RZ ;  /* 0x000000ffff007224 */ /* 0x000fe200078e00ff */
[----:B------:R-:W-:Y:S06]  /*56a0*/  BRA `(.L_x_10902) ;  /* 0x00000000000c7947 */ /* 0x000fec0003800000 */
.L_x_10926:
[----:B------:R0:W5:Y:S01]  /*56b0*/  LDG.E R0, desc[UR36][R4.64] ;  /* 0x0000002404007981 */ /* 0x000162000c1e1900 */
[----:B------:R-:W-:Y:S05]  /*56c0*/  BRA `(.L_x_10902) ;  /* 0x0000000000047947 */ /* 0x000fea0003800000 */
.L_x_10925:
[----:B------:R0:W5:Y:S02]  /*56d0*/  LDG.E R0, desc[UR36][R4.64] ;  /* 0x0000002404007981 */ /* 0x000164000c1e1900 */
.L_x_10902:
[----:B--2-45:R-:W-:Y:S01]  /*56e0*/  ISETP.NE.AND P1, PT, R18, RZ, PT ;  /* 0x000000ff1200720c */ /* 0x034fe20003f25270 */
[----:B------:R-:W-:Y:S01]  /*56f0*/  VIADD R27, R27, 0x80 ;  /* 0x000000801b1b7836 */ /* 0x000fe20000000000 */
[----:B01-3--:R-:W-:Y:S02]  /*5700*/  ISETP.NE.AND P0, PT, R0, RZ, PT ;  /* 0x000000ff0000720c */ /* 0x00bfe40003f05270 */
[----:B------:R-:W-:Y:S02]  /*5710*/  P2R R26, PR, RZ, 0x2 ;  /* 0x00000002ff1a7803 */ /* 0x000fe40000000000 */
[----:B------:R-:W-:-:S09]  /*5720*/  P2R R25, PR, RZ, 0x1 ;  /* 0x00000001ff197803 */ /* 0x000fd20000000000 */
.L_x_10863:
[----:B------:R-:W-:Y:S05]  /*5730*/  BSYNC.RECONVERGENT B6 ;  /* 0x0000000000067941 */ /* 0x000fea0003800200 */
.L_x_10862:
        /* <DEDUP_REMOVED lines=23> */
.L_x_10935:
[----:B------:R0:W5:Y:S01]  /*58b0*/  LDG.E.U8 R18, desc[UR36][R4.64] ;  /* 0x0000002404127981 */ /* 0x000162000c1e1100 */
[----:B------:R-:W-:Y:S05]  /*58c0*/  BRA `(.L_x_10937) ;  /* 0x0000000c00307947 */ /* 0x000fea0003800000 */
.L_x_10934:
        /* <DEDUP_REMOVED lines=8> */
.L_x_10939:
[----:B------:R3:W5:Y:S01]  /*5950*/  LDG.E R18, desc[UR36][R4.64] ;  /* 0x0000002404127981 */ /* 0x000762000c1e1900 */
[----:B------:R-:W-:Y:S05]  /*5960*/  BRA `(.L_x_10937) ;  /* 0x0000000c00087947 */ /* 0x000fea0003800000 */
.L_x_10938:
[----:B------:R2:W5:Y:S01]  /*5970*/  LDG.E.S16 R18, desc[UR36][R4.64] ;  /* 0x0000002404127981 */ /* 0x000562000c1e1700 */
[----:B------:R-:W-:Y:S05]  /*5980*/  BRA `(.L_x_10937) ;  /* 0x0000000c00007947 */ /* 0x000fea0003800000 */
.L_x_10933:
        /* <DEDUP_REMOVED lines=9> */
.L_x_10941:
[----:B------:R-:W2:Y:S02]  /*5a20*/  LDG.E.U16 R4, desc[UR36][R4.64] ;  /* 0x0000002404047981 */ /* 0x000ea4000c1e1500 */
[----:B--2---:R-:W-:-:S06]  /*5a30*/  HADD2.F32 R18, -RZ, R4.H0_H0 ;  /* 0x20000004ff127230 */ /* 0x004fcc0000004100 */
[----:B------:R-:W0:Y:S01]  /*5a40*/  F2I.FTZ.TRUNC.NTZ R18, R18 ;  /* 0x0000001200127305 */ /* 0x000e22000021f100 */
[----:B------:R-:W-:Y:S05]  /*5a50*/  BRA `(.L_x_10937) ;  /* 0x0000000800cc7947 */ /* 0x000fea0003800000 */
.L_x_10940:
        /* <DEDUP_REMOVED lines=9> */
.L_x_10943:
[----:B------:R-:W2:Y:S02]  /*5af0*/  LDG.E.U16 R4, desc[UR36][R4.64] ;  /* 0x0000002404047981 */ /* 0x000ea4000c1e1500 */
[----:B--2---:R-:W-:-:S06]  /*5b00*/  HADD2.F32 R18, -RZ, R4.H0_H0 ;  /* 0x20000004ff127230 */ /* 0x004fcc0000004100 */
[----:B------:R-:W0:Y:S01]  /*5b10*/  F2I.FTZ.TRUNC.NTZ R18, R18 ;  /* 0x0000001200127305 */ /* 0x000e22000021f100 */
[----:B------:R-:W-:Y:S05]  /*5b20*/  BRA `(.L_x_10937) ;  /* 0x0000000800987947 */ /* 0x000fea0003800000 */
.L_x_10942:
[----:B------:R-:W2:Y:S02]  /*5b30*/  LDG.E.64 R4, desc[UR36][R4.64] ;  /* 0x0000002404047981 */ /* 0x000ea4000c1e1b00 */
[----:B--2---:R0:W1:Y:S02]  /*5b40*/  F2I.F64.TRUNC R18, R4 ;  /* 0x0000000400127311 */ /* 0x004064000030d100 */
[----:B01----:R-:W-:Y:S05]  /*5b50*/  BRA `(.L_x_10937) ;  /* 0x00000008008c7947 */ /* 0x003fea0003800000 */
.L_x_10932:
        /* <DEDUP_REMOVED lines=12> */
.L_x_10946:
[----:B------:R-:W2:Y:S02]  /*5c20*/  LDG.E.64 R4, desc[UR36][R4.64] ;  /* 0x0000002404047981 */ /* 0x000ea4000c1e1b00 */
[----:B--2---:R0:W1:Y:S02]  /*5c30*/  F2I.F64.TRUNC R18, R4 ;  /* 0x0000000400127311 */ /* 0x004064000030d100 */
[----:B01----:R-:W-:Y:S05]  /*5c40*/  BRA `(.L_x_10937) ;  /* 0x0000000800507947 */ /* 0x003fea0003800000 */
.L_x_10945:
        /* <DEDUP_REMOVED lines=26> */
.L_x_10948:
        /* <DEDUP_REMOVED lines=12> */
[----:B------:R0:W1:Y:S01]  /*5eb0*/  F2I.FTZ.TRUNC.NTZ R18, R0 ;  /* 0x0000000000127305 */ /* 0x000062000021f100 */
[----:B------:R-:W-:Y:S05]  /*5ec0*/  BRA `(.L_x_10937) ;  /* 0x0000000400b07947 */ /* 0x000fea0003800000 */
.L_x_10947:
[----:B------:R-:W2:Y:S02]  /*5ed0*/  LDG.E.U16 R18, desc[UR36][R4.64] ;  /* 0x0000002404127981 */ /* 0x000ea4000c1e1500 */
[----:B--2---:R-:W-:-:S06]  /*5ee0*/  IMAD.U32 R18, R18, 0x10000, RZ ;  /* 0x0001000012127824 */ /* 0x004fcc00078e00ff */
[----:B------:R-:W0:Y:S01]  /*5ef0*/  F2I.FTZ.TRUNC.NTZ R18, R18 ;  /* 0x0000001200127305 */ /* 0x000e22000021f100 */
[----:B------:R-:W-:Y:S05]  /*5f00*/  BRA `(.L_x_10937) ;  /* 0x0000000400a07947 */ /* 0x000fea0003800000 */
.L_x_10944:
        /* <DEDUP_REMOVED lines=10> */
.L_x_10951:
        /* <DEDUP_REMOVED lines=21> */
.L_x_10955:
[----:B------:R-:W-:Y:S05]  /*6100*/  BSYNC.RECONVERGENT B1 ;  /* 0x0000000000017941 */ /* 0x000fea0003800200 */
.L_x_10954:
[----:B------:R-:W-:Y:S01]  /*6110*/  IMAD.SHL.U32 R0, R0, 0x100000, RZ ;  /* 0x0010000000007824 */ /* 0x000fe200078e00ff */
[----:B------:R-:W-:-:S04]  /*6120*/  LEA R3, R3, 0x3b800000, 0x17 ;  /* 0x3b80000003037811 */ /* 0x000fc800078eb8ff */
[----:B------:R-:W-:-:S07]  /*6130*/  LOP3.LUT R18, R3, R0, R7, 0xfe, !PT ;  /* 0x0000000003127212 */ /* 0x000fce00078efe07 */
.L_x_10953:
[----:B------:R-:W-:Y:S05]  /*6140*/  BSYNC.RECONVERGENT B0 ;  /* 0x0000000000007941 */ /* 0x000fea0003800200 */
.L_x_10952:
[----:B------:R-:W0:Y:S01]  /*6150*/  F2I.FTZ.TRUNC.NTZ R18, R18 ;  /* 0x0000001200127305 */ /* 0x000e22000021f100 */
[----:B------:R-:W-:Y:S05]  /*6160*/  BRA `(.L_x_10937) ;  /* 0x0000000400087947 */ /* 0x000fea0003800000 */
.L_x_10950:
        /* <DEDUP_REMOVED lines=21> */
.L_x_10959:
[----:B------:R-:W-:Y:S05]  /*62c0*/  BSYNC.RECONVERGENT B1 ;  /* 0x0000000000017941 */ /* 0x000fea0003800200 */
.L_x_10958:
[----:B------:R-:W-:Y:S01]  /*62d0*/  IMAD.SHL.U32 R0, R0, 0x200000, RZ ;  /* 0x0020000000007824 */ /* 0x000fe200078e00ff */
[----:B------:R-:W-:-:S04]  /*62e0*/  LEA R3, R3, 0x37800000, 0x17 ;  /* 0x3780000003037811 */ /* 0x000fc800078eb8ff */
[----:B------:R-:W-:-:S07]  /*62f0*/  LOP3.LUT R18, R3, R0, R7, 0xfe, !PT ;  /* 0x0000000003127212 */ /* 0x000fce00078efe07 */
.L_x_10957:
[----:B------:R-:W-:Y:S05]  /*6300*/  BSYNC.RECONVERGENT B0 ;  /* 0x0000000000007941 */ /* 0x000fea0003800200 */
.L_x_10956:
[----:B------:R-:W0:Y:S01]  /*6310*/  F2I.FTZ.TRUNC.NTZ R18, R18 ;  /* 0x0000001200127305 */ /* 0x000e22000021f100 */
[----:B------:R-:W-:Y:S05]  /*6320*/  BRA `(.L_x_10937) ;  /* 0x0000000000987947 */ /* 0x000fea0003800000 */
.L_x_10949:
        /* <DEDUP_REMOVED lines=14> */
.L_x_10963:
[----:B------:R-:W-:Y:S05]  /*6410*/  BSYNC.RECONVERGENT B0 ;  /* 0x0000000000007941 */ /* 0x000fea0003800200 */
.L_x_10962:
[----:B------:R-:W0:Y:S01]  /*6420*/  F2I.FTZ.TRUNC.NTZ R18, R18 ;  /* 0x0000001200127305 */ /* 0x000e22000021f100 */
[----:B------:R-:W-:Y:S05]  /*6430*/  BRA `(.L_x_10937) ;  /* 0x0000000000547947 */ /* 0x000fea0003800000 */
.L_x_10936:
        /* <DEDUP_REMOVED lines=16> */
.L_x_10964:
[----:B------:R-:W-:Y:S01]  /*6540*/  IMAD.MOV.U32 R18, RZ, RZ, RZ ;  /* 0x000000ffff127224 */ /* 0x000fe200078e00ff */
[----:B------:R-:W-:Y:S06]  /*6550*/  BRA `(.L_x_10937) ;  /* 0x00000000000c7947 */ /* 0x000fec0003800000 */
.L_x_10961:
[----:B------:R0:W5:Y:S01]  /*6560*/  LDG.E R18, desc[UR36][R4.64] ;  /* 0x0000002404127981 */ /* 0x000162000c1e1900 */
[----:B------:R-:W-:Y:S05]  /*6570*/  BRA `(.L_x_10937) ;  /* 0x0000000000047947 */ /* 0x000fea0003800000 */
.L_x_10960:
[----:B------:R0:W5:Y:S02]  /*6580*/  LDG.E R18, desc[UR36][R4.64] ;  /* 0x0000002404127981 */ /* 0x000164000c1e1900 */
.L_x_10937:
        /* <DEDUP_REMOVED lines=19> */
.L_x_10968:
[----:B------:R0:W5:Y:S01]  /*66c0*/  LDG.E.U8 R0, desc[UR36][R4.64] ;  /* 0x0000002404007981 */ /* 0x000162000c1e1100 */
[----:B------:R-:W-:Y:S05]  /*66d0*/  BRA `(.L_x_10970) ;  /* 0x0000000c00307947 */ /* 0x000fea0003800000 */
.L_x_10967:
        /* <DEDUP_REMOVED lines=8> */
.L_x_10972:
[----:B------:R0:W5:Y:S01]  /*6760*/  LDG.E R0, desc[UR36][R4.64] ;  /* 0x0000002404007981 */ /* 0x000162000c1e1900 */
[----:B------:R-:W-:Y:S05]  /*6770*/  BRA `(.L_x_10970) ;  /* 0x0000000c00087947 */ /* 0x000fea0003800000 */
.L_x_10971:
[----:B------:R0:W5:Y:S01]  /*6780*/  LDG.E.S16 R0, desc[UR36][R4.64] ;  /* 0x0000002404007981 */ /* 0x000162000c1e1700 */
[----:B------:R-:W-:Y:S05]  /*6790*/  BRA `(.L_x_10970) ;  /* 0x0000000c00007947 */ /* 0x000fea0003800000 */
.L_x_10966:
        /* <DEDUP_REMOVED lines=9> */
.L_x_10974:
[----:B------:R-:W2:Y:S02]  /*6830*/  LDG.E.U16 R4, desc[UR36][R4.64] ;  /* 0x0000002404047981 */ /* 0x000ea4000c1e1500 */
[----:B--2---:R-:W-:-:S06]  /*6840*/  HADD2.F32 R0, -RZ, R4.H0_H0 ;  /* 0x20000004ff007230 */ /* 0x004fcc0000004100 */
[----:B------:R-:W0:Y:S01]  /*6850*/  F2I.FTZ.TRUNC.NTZ R0, R0 ;  /* 0x0000000000007305 */ /* 0x000e22000021f100 */
[----:B------:R-:W-:Y:S05]  /*6860*/  BRA `(.L_x_10970) ;  /* 0x0000000800cc7947 */ /* 0x000fea0003800000 */
.L_x_10973:
        /* <DEDUP_REMOVED lines=9> */
.L_x_10976:
[----:B------:R-:W2:Y:S02]  /*6900*/  LDG.E.U16 R4, desc[UR36][R4.64] ;  /* 0x0000002404047981 */ /* 0x000ea4000c1e1500 */
[----:B--2---:R-:W-:-:S06]  /*6910*/  HADD2.F32 R0, -RZ, R4.H0_H0 ;  /* 0x20000004ff007230 */ /* 0x004fcc0000004100 */
[----:B------:R-:W0:Y:S01]  /*6920*/  F2I.FTZ.TRUNC.NTZ R0, R0 ;  /* 0x0000000000007305 */ /* 0x000e22000021f100 */
[----:B------:R-:W-:Y:S05]  /*6930*/  BRA `(.L_x_10970) ;  /* 0x0000000800987947 */ /* 0x000fea0003800000 */
.L_x_10975:
[----:B------:R-:W2:Y:S02]  /*6940*/  LDG.E.64 R4, desc[UR36][R4.64] ;  /* 0x0000002404047981 */ /* 0x000ea4000c1e1b00 */
[----:B--2---:R0:W1:Y:S02]  /*6950*/  F2I.F64.TRUNC R0, R4 ;  /* 0x0000000400007311 */ /* 0x004064000030d100 */
[----:B01----:R-:W-:Y:S05]  /*6960*/  BRA `(.L_x_10970) ;  /* 0x00000008008c7947 */ /* 0x003fea0003800000 */
.L_x_10965:
        /* <DEDUP_REMOVED lines=12> */
.L_x_10979:
[----:B------:R-:W2:Y:S02]  /*6a30*/  LDG.E.64 R4, desc[UR36][R4.64] ;  /* 0x0000002404047981 */ /* 0x000ea4000c1e1b00 */
[----:B--2---:R0:W1:Y:S02]  /*6a40*/  F2I.F64.TRUNC R0, R4 ;  /* 0x0000000400007311 */ /* 0x004064000030d100 */
[----:B01----:R-:W-:Y:S05]  /*6a50*/  BRA `(.L_x_10970) ;  /* 0x0000000800507947 */ /* 0x003fea0003800000 */
.L_x_10978:
        /* <DEDUP_REMOVED lines=26> */
.L_x_10981:
        /* <DEDUP_REMOVED lines=14> */
.L_x_10980:
[----:B------:R-:W2:Y:S02]  /*6ce0*/  LDG.E.U16 R0, desc[UR36][R4.64] ;  /* 0x0000002404007981 */ /* 0x000ea4000c1e1500 */
[----:B--2---:R-:W-:-:S06]  /*6cf0*/  IMAD.U32 R0, R0, 0x10000, RZ ;  /* 0x0001000000007824 */ /* 0x004fcc00078e00ff */
[----:B------:R-:W0:Y:S01]  /*6d00*/  F2I.FTZ.TRUNC.NTZ R0, R0 ;  /* 0x0000000000007305 */ /* 0x000e22000021f100 */
[----:B------:R-:W-:Y:S05]  /*6d10*/  BRA `(.L_x_10970) ;  /* 0x0000000400a07947 */ /* 0x000fea0003800000 */
.L_x_10977:
        /* <DEDUP_REMOVED lines=10> */
.L_x_10984:
        /* <DEDUP_REMOVED lines=21> */
.L_x_10988:
[----:B------:R-:W-:Y:S05]  /*6f10*/  BSYNC.RECONVERGENT B1 ;  /* 0x0000000000017941 */ /* 0x000fea0003800200 */
.L_x_10987:
[----:B------:R-:W-:Y:S01]  /*6f20*/  IMAD.SHL.U32 R0, R0, 0x100000, RZ ;  /* 0x0010000000007824 */ /* 0x000fe200078e00ff */
[----:B------:R-:W-:-:S04]  /*6f30*/  LEA R3, R3, 0x3b800000, 0x17 ;  /* 0x3b80000003037811 */ /* 0x000fc800078eb8ff */
[----:B------:R-:W-:-:S07]  /*6f40*/  LOP3.LUT R0, R3, R0, R7, 0xfe, !PT ;  /* 0x0000000003007212 */ /* 0x000fce00078efe07 */
.L_x_10986:
[----:B------:R-:W-:Y:S05]  /*6f50*/  BSYNC.RECONVERGENT B0 ;  /* 0x0000000000007941 */ /* 0x000fea0003800200 */
.L_x_10985:
[----:B------:R-:W4:Y:S01]  /*6f60*/  F2I.FTZ.TRUNC.NTZ R0, R0 ;  /* 0x0000000000007305 */ /* 0x000f22000021f100 */
[----:B------:R-:W-:Y:S05]  /*6f70*/  BRA `(.L_x_10970) ;  /* 0x0000000400087947 */ /* 0x000fea0003800000 */
.L_x_10983:
        /* <DEDUP_REMOVED lines=21> */
.L_x_10992:
[----:B------:R-:W-:Y:S05]  /*70d0*/  BSYNC.RECONVERGENT B1 ;  /* 0x0000000000017941 */ /* 0x000fea0003800200 */
.L_x_10991:
[----:B------:R-:W-:Y:S01]  /*70e0*/  IMAD.SHL.U32 R0, R0, 0x200000, RZ ;  /* 0x0020000000007824 */ /* 0x000fe200078e00ff */
[----:B------:R-:W-:-:S04]  /*70f0*/  LEA R3, R3, 0x37800000, 0x17 ;  /* 0x3780000003037811 */ /* 0x000fc800078eb8ff */
[----:B------:R-:W-:-:S07]  /*7100*/  LOP3.LUT R0, R3, R0, R7, 0xfe, !PT ;  /* 0x0000000003007212 */ /* 0x000fce00078efe07 */
.L_x_10990:
[----:B------:R-:W-:Y:S05]  /*7110*/  BSYNC.RECONVERGENT B0 ;  /* 0x0000000000007941 */ /* 0x000fea0003800200 */
.L_x_10989:
[----:B------:R-:W3:Y:S01]  /*7120*/  F2I.FTZ.TRUNC.NTZ R0, R0 ;  /* 0x0000000000007305 */ /* 0x000ee2000021f100 */
[----:B------:R-:W-:Y:S05]  /*7130*/  BRA `(.L_x_10970) ;  /* 0x0000000000987947 */ /* 0x000fea0003800000 */
.L_x_10982:
        /* <DEDUP_REMOVED lines=14> */
.L_x_10996:
[----:B------:R-:W-:Y:S05]  /*7220*/  BSYNC.RECONVERGENT B0 ;  /* 0x0000000000007941 */ /* 0x000fea0003800200 */
.L_x_10995:
[----:B------:R-:W2:Y:S01]  /*7230*/  F2I.FTZ.TRUNC.NTZ R0, R0 ;  /* 0x0000000000007305 */ /* 0x000ea2000021f100 */
[----:B------:R-:W-:Y:S05]  /*7240*/  BRA `(.L_x_10970) ;  /* 0x0000000000547947 */ /* 0x000fea0003800000 */
.L_x_10969:
        /* <DEDUP_REMOVED lines=16> */
.L_x_10997:
[----:B------:R-:W-:Y:S01]  /*7350*/  IMAD.MOV.U32 R0, RZ, RZ, RZ ;  /* 0x000000ffff007224 */ /* 0x000fe200078e00ff */
[----:B------:R-:W-:Y:S06]  /*7360*/  BRA `(.L_x_10970) ;  /* 0x00000000000c7947 */ /* 0x000fec0003800000 */
.L_x_10994:
[----:B------:R1:W5:Y:S01]  /*7370*/  LDG.E R0, desc[UR36][R4.64] ;  /* 0x0000002404007981 */ /* 0x000362000c1e1900 */
[----:B------:R-:W-:Y:S05]  /*7380*/  BRA `(.L_x_10970) ;  /* 0x0000000000047947 */ /* 0x000fea0003800000 */
.L_x_10993:
[----:B------:R0:W5:Y:S02]  /*7390*/  LDG.E R0, desc[UR36][R4.64] ;  /* 0x0000002404007981 */ /* 0x000164000c1e1900 */
.L_x_10970:
[----:B0-2345:R-:W-:-:S04]  /*73a0*/  ISETP.NE.AND P0, PT, R0, RZ, PT ;  /* 0x000000ff0000720c */ /* 0x03dfc80003f05270 */
[----:B------:R-:W-:-:S13]  /*73b0*/  ISETP.NE.XOR P0, PT, R18, RZ, P0 ;  /* 0x000000ff1200720c */ /* 0x000fda0000705a70 */
.L_x_10931:
[----:B------:R-:W-:Y:S05]  /*73c0*/  BSYNC.RECONVERGENT B6 ;  /* 0x0000000000067941 */ /* 0x000fea0003800200 */
.L_x_10930:
        /* <DEDUP_REMOVED lines=40> */
.L_x_11005:
[----:B------:R0:W-:Y:S01]  /*7650*/  STG.E.U8 desc[UR36][R8.64], R11 ;  /* 0x0000000b08007986 */ /* 0x0001e2000c101124 */
[----:B------:R-:W-:Y:S05]  /*7660*/  BRA `(.L_x_11007) ;  /* 0x0000000c00087947 */ /* 0x000fea0003800000 */
.L_x_11004:
        /* <DEDUP_REMOVED lines=10> */
.L_x_11009:
[----:B------:R0:W-:Y:S01]  /*7710*/  STG.E desc[UR36][R8.64], R11 ;  /* 0x0000000b08007986 */ /* 0x0001e2000c101924 */
[----:B------:R-:W-:Y:S05]  /*7720*/  BRA `(.L_x_11007) ;  /* 0x0000000800d87947 */ /* 0x000fea0003800000 */
.L_x_11008:
[----:B------:R0:W-:Y:S01]  /*7730*/  STG.E.U16 desc[UR36][R8.64], R11 ;  /* 0x0000000b08007986 */ /* 0x0001e2000c101524 */
[----:B------:R-:W-:Y:S05]  /*7740*/  BRA `(.L_x_11007) ;  /* 0x0000000800d07947 */ /* 0x000fea0003800000 */
.L_x_11003:
        /* <DEDUP_REMOVED lines=9> */
.L_x_11011:
[----:B------:R-:W0:Y:S02]  /*77e0*/  I2F.S16 R0, R11 ;  /* 0x0000000b00007306 */ /* 0x000e240000101400 */
[----:B0-----:R-:W-:-:S05]  /*77f0*/  F2FP.F16.F32.PACK_AB R0, RZ, R0 ;  /* 0x00000000ff00723e */ /* 0x001fca00000000ff */
[----:B------:R0:W-:Y:S01]  /*7800*/  STG.E.U16 desc[UR36][R8.64], R0 ;  /* 0x0000000008007986 */ /* 0x0001e2000c101524 */
[----:B------:R-:W-:Y:S05]  /*7810*/  BRA `(.L_x_11007) ;  /* 0x00000008009c7947 */ /* 0x000fea0003800000 */
.L_x_11010:
        /* <DEDUP_REMOVED lines=10> */
.L_x_11013:
[----:B------:R-:W0:Y:S02]  /*78c0*/  I2F.S16 R11, R11 ;  /* 0x0000000b000b7306 */ /* 0x000e240000101400 */
[----:B0-----:R-:W-:-:S04]  /*78d0*/  F2FP.F16.F32.PACK_AB R3, RZ, R11 ;  /* 0x0000000bff03723e */ /* 0x001fc800000000ff */
[----:B------:R-:W-:-:S05]  /*78e0*/  PRMT R3, R3, 0x5410, RZ ;  /* 0x0000541003037816 */ /* 0x000fca00000000ff */
[----:B------:R0:W-:Y:S01]  /*78f0*/  STG.E desc[UR36][R8.64], R3 ;  /* 0x0000000308007986 */ /* 0x0001e2000c101924 */
[----:B------:R-:W-:Y:S05]  /*7900*/  BRA `(.L_x_11007) ;  /* 0x0000000800607947 */ /* 0x000fea0003800000 */
.L_x_11012:
[----:B------:R-:W0:Y:S02]  /*7910*/  I2F.F64.S16 R4, R11 ;  /* 0x0000000b00047312 */ /* 0x000e240000101c00 */
[----:B0-----:R0:W-:Y:S01]  /*7920*/  STG.E.64 desc[UR36][R8.64], R4 ;  /* 0x0000000408007986 */ /* 0x0011e2000c101b24 */
[----:B------:R-:W-:Y:S05]  /*7930*/  BRA `(.L_x_11007) ;  /* 0x0000000800547947 */ /* 0x000fea0003800000 */
.L_x_11002:
        /* <DEDUP_REMOVED lines=10> */
.L_x_11016:
[----:B------:R-:W-:Y:S01]  /*79e0*/  CS2R R6, SRZ ;  /* 0x0000000000067805 */ /* 0x000fe2000001ff00 */
[----:B------:R-:W0:Y:S04]  /*79f0*/  I2F.F64.S16 R4, R11 ;  /* 0x0000000b00047312 */ /* 0x000e280000101c00 */
[----:B0-----:R0:W-:Y:S01]  /*7a00*/  STG.E.128 desc[UR36][R8.64], R4 ;  /* 0x0000000408007986 */ /* 0x0011e2000c101d24 */
[----:B------:R-:W-:Y:S05]  /*7a10*/  BRA `(.L_x_11007) ;  /* 0x00000008001c7947 */ /* 0x000fea0003800000 */
.L_x_11015:
        /* <DEDUP_REMOVED lines=17> */
.L_x_11020:
[----:B------:R-:W-:Y:S05]  /*7b30*/  BSYNC.RECONVERGENT B0 ;  /* 0x0000000000007941 */ /* 0x000fea0003800200 */
.L_x_11019:
[----:B------:R0:W-:Y:S01]  /*7b40*/  STG.E.U8 desc[UR36][R8.64], R3 ;  /* 0x0000000308007986 */ /* 0x0001e2000c101124 */
[----:B------:R-:W-:Y:S05]  /*7b50*/  BRA `(.L_x_11007) ;  /* 0x0000000400cc7947 */ /* 0x000fea0003800000 */
.L_x_11018:
        /* <DEDUP_REMOVED lines=16> */
.L_x_11017:
[----:B------:R-:W0:Y:S02]  /*7c60*/  I2F.S16 R0, R11 ;  /* 0x0000000b00007306 */ /* 0x000e240000101400 */
[----:B0-----:R-:W-:-:S05]  /*7c70*/  F2FP.BF16.F32.PACK_AB R0, RZ, R0 ;  /* 0x00000000ff00723e */ /* 0x001fca00000010ff */
[----:B------:R0:W-:Y:S01]  /*7c80*/  STG.E.U16 desc[UR36][R8.64], R0 ;  /* 0x0000000008007986 */ /* 0x0001e2000c101524 */
[----:B------:R-:W-:Y:S05]  /*7c90*/  BRA `(.L_x_11007) ;  /* 0x00000004007c7947 */ /* 0x000fea0003800000 */
.L_x_11014:
        /* <DEDUP_REMOVED lines=10> */
.L_x_11023:
        /* <DEDUP_REMOVED lines=12> */
.L_x_11026:
[----:B------:R-:W-:-:S04]  /*7e00*/  SHF.R.U32.HI R0, RZ, 0x14, R11 ;  /* 0x00000014ff007819 */ /* 0x000fc8000001160b */
[----:B------:R-:W-:-:S04]  /*7e10*/  LOP3.LUT R0, R0, 0x1, RZ, 0xc0, !PT ;  /* 0x0000000100007812 */ /* 0x000fc800078ec0ff */
[----:B------:R-:W-:-:S04]  /*7e20*/  IADD3 R0, PT, PT, R11, 0x487ffff, R0 ;  /* 0x0487ffff0b007810 */ /* 0x000fc80007ffe000 */
[----:B------:R-:W-:-:S04]  /*7e30*/  SHF.R.U32.HI R0, RZ, 0x14, R0 ;  /* 0x00000014ff007819 */ /* 0x000fc80000011600 */
[----:B------:R-:W-:-:S07]  /*7e40*/  LOP3.LUT R0, R0, 0xff, RZ, 0xc0, !PT ;  /* 0x000000ff00007812 */ /* 0x000fce00078ec0ff */
.L_x_11027:
[----:B------:R-:W-:-:S07]  /*7e50*/  PRMT R4, R0, 0x7610, R4 ;  /* 0x0000761000047816 */ /* 0x000fce0000000004 */
.L_x_11025:
[----:B------:R-:W-:Y:S05]  /*7e60*/  BSYNC.RECONVERGENT B0 ;  /* 0x0000000000007941 */ /* 0x000fea0003800200 */
.L_x_11024:
[----:B------:R0:W-:Y:S01]  /*7e70*/  STG.E.U8 desc[UR36][R8.64], R4 ;  /* 0x0000000408007986 */ /* 0x0001e2000c101124 */
[----:B------:R-:W-:Y:S05]  /*7e80*/  BRA `(.L_x_11007) ;  /* 0x0000000400007947 */ /* 0x000fea0003800000 */
.L_x_11022:
        /* <DEDUP_REMOVED lines=12> */
.L_x_11030:
[----:B------:R-:W-:-:S04]  /*7f50*/  SHF.R.U32.HI R0, RZ, 0x15, R11 ;  /* 0x00000015ff007819 */ /* 0x000fc8000001160b */
[----:B------:R-:W-:-:S04]  /*7f60*/  LOP3.LUT R0, R0, 0x1, RZ, 0xc0, !PT ;  /* 0x0000000100007812 */ /* 0x000fc800078ec0ff */
[----:B------:R-:W-:-:S04]  /*7f70*/  IADD3 R0, PT, PT, R11, 0x88fffff, R0 ;  /* 0x088fffff0b007810 */ /* 0x000fc80007ffe000 */
[----:B------:R-:W-:-:S04]  /*7f80*/  SHF.R.U32.HI R0, RZ, 0x15, R0 ;  /* 0x00000015ff007819 */ /* 0x000fc80000011600 */
[----:B------:R-:W-:-:S07]  /*7f90*/  LOP3.LUT R0, R0, 0xff, RZ, 0xc0, !PT ;  /* 0x000000ff00007812 */ /* 0x000fce00078ec0ff */
.L_x_11031:
[----:B------:R-:W-:-:S07]  /*7fa0*/  PRMT R4, R0, 0x7610, R4 ;  /* 0x0000761000047816 */ /* 0x000fce0000000004 */
.L_x_11029:
[----:B------:R-:W-:Y:S05]  /*7fb0*/  BSYNC.RECONVERGENT B0 ;  /* 0x0000000000007941 */ /* 0x000fea0003800200 */
.L_x_11028:
[----:B------:R3:W-:Y:S01]  /*7fc0*/  STG.E.U8 desc[UR36][R8.64], R4 ;  /* 0x0000000408007986 */ /* 0x0007e2000c101124 */
[----:B------:R-:W-:Y:S05]  /*7fd0*/  BRA `(.L_x_11007) ;  /* 0x0000000000ac7947 */ /* 0x000fea0003800000 */
.L_x_11021:
[----:B------:R-:W-:-:S13]  /*7fe0*/  ISETP.NE.AND P0, PT, R0, 0x1c, PT ;  /* 0x0000001c0000780c */ /* 0x000fda0003f05270 */
[----:B------:R-:W-:Y:S05]  /*7ff0*/  @!P0 BRA `(.L_x_11032) ;  /* 0x0000000000a08947 */ /* 0x000fea0003800000 */
[----:B------:R-:W-:-:S13]  /*8000*/  ISETP.NE.AND P0, PT, R0, 0x1d, PT ;  /* 0x0000001d0000780c */ /* 0x000fda0003f05270 */
[----:B------:R-:W-:Y:S05]  /*8010*/  @!P0 BRA `(.L_x_11033) ;  /* 0x0000000000888947 */ /* 0x000fea0003800000 */
[----:B------:R-:W-:-:S13]  /*8020*/  ISETP.NE.AND P0, PT, R0, 0x2c, PT ;  /* 0x0000002c0000780c */ /* 0x000fda0003f05270 */
[----:B------:R-:W-:Y:S05]  /*8030*/  @!P0 BRA `(.L_x_11034) ;  /* 0x0000000000448947 */ /* 0x000fea0003800000 */
.L_x_11006:
        /* <DEDUP_REMOVED lines=16> */
.L_x_11035:
[----:B------:R-:W-:Y:S05]  /*8140*/  BRA `(.L_x_11007) ;  /* 0x0000000000507947 */ /* 0x000fea0003800000 */
.L_x_11034:
        /* <DEDUP_REMOVED lines=15> */
.L_x_11033:
[----:B------:R-:W-:Y:S02]  /*8240*/  IMAD.MOV.U32 R4, RZ, RZ, R11 ;  /* 0x000000ffff047224 */ /* 0x000fe400078e000b */
[----:B------:R-:W-:-:S05]  /*8250*/  IMAD.MOV.U32 R5, RZ, RZ, RZ ;  /* 0x000000ffff057224 */ /* 0x000fca00078e00ff */
[----:B------:R1:W-:Y:S01]  /*8260*/  STG.E.64 desc[UR36][R8.64], R4 ;  /* 0x0000000408007986 */ /* 0x0003e2000c101b24 */
[----:B------:R-:W-:Y:S05]  /*8270*/  BRA `(.L_x_11007) ;  /* 0x0000000000047947 */ /* 0x000fea0003800000 */
.L_x_11032:
[----:B------:R0:W-:Y:S02]  /*8280*/  STG.E desc[UR36][R8.64], R11 ;  /* 0x0000000b08007986 */ /* 0x0001e4000c101924 */
.L_x_11007:
[----:B------:R-:W-:Y:S05]  /*8290*/  BSYNC.RECONVERGENT B6 ;  /* 0x0000000000067941 */ /* 0x000fea0003800200 */
.L_x_11001:
        /* <DEDUP_REMOVED lines=24> */
.L_x_11041:
[----:B------:R4:W-:Y:S01]  /*8420*/  STG.E.U8 desc[UR36][R8.64], R26 ;  /* 0x0000001a08007986 */ /* 0x0009e2000c101124 */
[----:B------:R-:W-:Y:S05]  /*8430*/  BRA `(.L_x_11043) ;  /* 0x0000000800fc7947 */ /* 0x000fea0003800000 */
.L_x_11040:
        /* <DEDUP_REMOVED lines=9> */
.L_x_11045:
[----:B------:R2:W-:Y:S01]  /*84d0*/  STG.E desc[UR36][R8.64], R26 ;  /* 0x0000001a08007986 */ /* 0x0005e2000c101924 */
[----:B------:R-:W-:Y:S05]  /*84e0*/  BRA `(.L_x_11043) ;  /* 0x0000000800d07947 */ /* 0x000fea0003800000 */
.L_x_11044:
[----:B------:R0:W-:Y:S01]  /*84f0*/  STG.E.U16 desc[UR36][R8.64], R26 ;  /* 0x0000001a08007986 */ /* 0x0001e2000c101524 */
[----:B------:R-:W-:Y:S05]  /*8500*/  BRA `(.L_x_11043) ;  /* 0x0000000800c87947 */ /* 0x000fea0003800000 */
.L_x_11039:
        /* <DEDUP_REMOVED lines=9> */
.L_x_11047:
[----:B------:R-:W0:Y:S02]  /*85a0*/  I2F.S16 R0, R26 ;  /* 0x0000001a00007306 */ /* 0x000e240000101400 */
[----:B0-----:R-:W-:-:S05]  /*85b0*/  F2FP.F16.F32.PACK_AB R0, RZ, R0 ;  /* 0x00000000ff00723e */ /* 0x001fca00000000ff */
[----:B------:R0:W-:Y:S01]  /*85c0*/  STG.E.U16 desc[UR36][R8.64], R0 ;  /* 0x0000000008007986 */ /* 0x0001e2000c101524 */
[----:B------:R-:W-:Y:S05]  /*85d0*/  BRA `(.L_x_11043) ;  /* 0x0000000800947947 */ /* 0x000fea0003800000 */
.L_x_11046:
        /* <DEDUP_REMOVED lines=10> */
.L_x_11049:
[----:B------:R-:W0:Y:S02]  /*8680*/  I2F.S16 R26, R26 ;  /* 0x0000001a001a7306 */ /* 0x000e240000101400 */
[----:B0-----:R-:W-:-:S04]  /*8690*/  F2FP.F16.F32.PACK_AB R3, RZ, R26 ;  /* 0x0000001aff03723e */ /* 0x001fc800000000ff */
[----:B------:R-:W-:-:S05]  /*86a0*/  PRMT R3, R3, 0x5410, RZ ;  /* 0x0000541003037816 */ /* 0x000fca00000000ff */
[----:B------:R0:W-:Y:S01]  /*86b0*/  STG.E desc[UR36][R8.64], R3 ;  /* 0x0000000308007986 */ /* 0x0001e2000c101924 */
[----:B------:R-:W-:Y:S05]  /*86c0*/  BRA `(.L_x_11043) ;  /* 0x0000000800587947 */ /* 0x000fea0003800000 */
.L_x_11048:
[----:B------:R-:W0:Y:S02]  /*86d0*/  I2F.F64.S16 R26, R26 ;  /* 0x0000001a001a7312 */ /* 0x000e240000101c00 */
[----:B0-----:R0:W-:Y:S01]  /*86e0*/  STG.E.64 desc[UR36][R8.64], R26 ;  /* 0x0000001a08007986 */ /* 0x0011e2000c101b24 */
[----:B------:R-:W-:Y:S05]  /*86f0*/  BRA `(.L_x_11043) ;  /* 0x00000008004c7947 */ /* 0x000fea0003800000 */
.L_x_11038:
        /* <DEDUP_REMOVED lines=12> */
.L_x_11053:
        /* <DEDUP_REMOVED lines=16> */
.L_x_11056:
[----:B------:R-:W-:-:S07]  /*88c0*/  PRMT R4, R0, 0x7610, R4 ;  /* 0x0000761000047816 */ /* 0x000fce0000000004 */
.L_x_11055:
[----:B------:R-:W-:Y:S05]  /*88d0*/  BSYNC.RECONVERGENT B0 ;  /* 0x0000000000007941 */ /* 0x000fea0003800200 */
.L_x_11054:
[----:B------:R0:W-:Y:S01]  /*88e0*/  STG.E.U8 desc[UR36][R8.64], R4 ;  /* 0x0000000408007986 */ /* 0x0001e2000c101124 */
[----:B------:R-:W-:Y:S05]  /*88f0*/  BRA `(.L_x_11043) ;  /* 0x0000000400cc7947 */ /* 0x000fea0003800000 */
.L_x_11052:
        /* <DEDUP_REMOVED lines=16> */
.L_x_11059:
[----:B------:R-:W-:-:S07]  /*8a00*/  PRMT R4, R0, 0x7610, R4 ;  /* 0x0000761000047816 */ /* 0x000fce0000000004 */
.L_x_11058:
[----:B------:R-:W-:Y:S05]  /*8a10*/  BSYNC.RECONVERGENT B0 ;  /* 0x0000000000007941 */ /* 0x000fea0003800200 */
.L_x_11057:
[----:B------:R0:W-:Y:S01]  /*8a20*/  STG.E.U8 desc[UR36][R8.64], R4 ;  /* 0x0000000408007986 */ /* 0x0001e2000c101124 */
[----:B------:R-:W-:Y:S05]  /*8a30*/  BRA `(.L_x_11043) ;  /* 0x00000004007c7947 */ /* 0x000fea0003800000 */
.L_x_11051:
        /* <DEDUP_REMOVED lines=21> */
.L_x_11061:
[----:B------:R-:W-:-:S05]  /*8b90*/  IMAD.MOV.U32 R27, RZ, RZ, RZ ;  /* 0x000000ffff1b7224 */ /* 0x000fca00078e00ff */
[----:B------:R0:W-:Y:S01]  /*8ba0*/  STG.E.64 desc[UR36][R8.64], R26 ;  /* 0x0000001a08007986 */ /* 0x0001e2000c101b24 */
[----:B------:R-:W-:Y:S05]  /*8bb0*/  BRA `(.L_x_11043) ;  /* 0x00000004001c7947 */ /* 0x000fea0003800000 */
.L_x_11060:
[----:B------:R0:W-:Y:S01]  /*8bc0*/  STG.E desc[UR36][R8.64], R26 ;  /* 0x0000001a08007986 */ /* 0x0001e2000c101924 */
[----:B------:R-:W-:Y:S05]  /*8bd0*/  BRA `(.L_x_11043) ;  /* 0x0000000400147947 */ /* 0x000fea0003800000 */
.L_x_11050:
        /* <DEDUP_REMOVED lines=8> */
.L_x_11063:
[----:B------:R-:W-:Y:S01]  /*8c60*/  CS2R R6, SRZ ;  /* 0x0000000000067805 */ /* 0x000fe2000001ff00 */
[----:B------:R-:W0:Y:S04]  /*8c70*/  I2F.F64.S16 R4, R26 ;  /* 0x0000001a00047312 */ /* 0x000e280000101c00 */
[----:B0-----:R0:W-:Y:S01]  /*8c80*/  STG.E.128 desc[UR36][R8.64], R4 ;  /* 0x0000000408007986 */ /* 0x0011e2000c101d24 */
[----:B------:R-:W-:Y:S05]  /*8c90*/  BRA `(.L_x_11043) ;  /* 0x0000000000e47947 */ /* 0x000fea0003800000 */
.L_x_11062:
[----:B------:R-:W-:-:S13]  /*8ca0*/  ISETP.NE.AND P0, PT, R0, 0xf, PT ;  /* 0x0000000f0000780c */ /* 0x000fda0003f05270 */
[----:B------:R-:W-:Y:S05]  /*8cb0*/  @!P0 BRA `(.L_x_11064) ;  /* 0x0000000000d08947 */ /* 0x000fea0003800000 */
[----:B------:R-:W-:-:S13]  /*8cc0*/  ISETP.NE.AND P0, PT, R0, 0x17, PT ;  /* 0x000000170000780c */ /* 0x000fda0003f05270 */
[----:B------:R-:W-:Y:S05]  /*8cd0*/  @!P0 BRA `(.L_x_11065) ;  /* 0x0000000000848947 */ /* 0x000fea0003800000 */
[----:B------:R-:W-:-:S13]  /*8ce0*/  ISETP.NE.AND P0, PT, R0, 0x18, PT ;  /* 0x000000180000780c */ /* 0x000fda0003f05270 */
[----:B------:R-:W-:Y:S05]  /*8cf0*/  @!P0 BRA `(.L_x_11066) ;  /* 0x0000000000448947 */ /* 0x000fea0003800000 */
.L_x_11042:
        /* <DEDUP_REMOVED lines=16> */
.L_x_11067:
[----:B------:R-:W-:Y:S05]  /*8e00*/  BRA `(.L_x_11043) ;  /* 0x0000000000887947 */ /* 0x000fea0003800000 */
.L_x_11066:
        /* <DEDUP_REMOVED lines=11> */
.L_x_11069:
[----:B------:R-:W-:Y:S05]  /*8ec0*/  BSYNC.RECONVERGENT B0 ;  /* 0x0000000000007941 */ /* 0x000fea0003800200 */
.L_x_11068:
[----:B------:R0:W-:Y:S01]  /*8ed0*/  STG.E.U8 desc[UR36][R8.64], R3 ;  /* 0x0000000308007986 */ /* 0x0001e2000c101124 */
[----:B------:R-:W-:Y:S05]  /*8ee0*/  BRA `(.L_x_11043) ;  /* 0x0000000000507947 */ /* 0x000fea0003800000 */
.L_x_11065:
        /* <DEDUP_REMOVED lines=12> */
.L_x_11070:
[----:B------:R-:W-:Y:S01]  /*8fb0*/  IMAD.MOV.U32 R3, RZ, RZ, 0x7f ;  /* 0x0000007fff037424 */ /* 0x000fe200078e00ff */
[----:B------:R-:W-:-:S04]  /*8fc0*/  ISETP.GT.U32.AND P0, PT, R5, 0x7f800000, PT ;  /* 0x7f8000000500780c */ /* 0x000fc80003f04070 */
[----:B------:R-:W-:-:S05]  /*8fd0*/  SEL R3, R3, 0x7c, P0 ;  /* 0x0000007c03037807 */ /* 0x000fca0000000000 */
[----:B------:R0:W-:Y:S01]  /*8fe0*/  STG.E.U8 desc[UR36][R8.64], R3 ;  /* 0x0000000308007986 */ /* 0x0001e2000c101124 */
[----:B------:R-:W-:Y:S05]  /*8ff0*/  BRA `(.L_x_11043) ;  /* 0x00000000000c7947 */ /* 0x000fea0003800000 */
.L_x_11064:
[----:B------:R-:W0:Y:S02]  /*9000*/  I2F.S16 R0, R26 ;  /* 0x0000001a00007306 */ /* 0x000e240000101400 */
[----:B0-----:R-:W-:-:S05]  /*9010*/  F2FP.BF16.F32.PACK_AB R0, RZ, R0 ;  /* 0x00000000ff00723e */ /* 0x001fca00000010ff */
[----:B------:R0:W-:Y:S02]  /*9020*/  STG.E.U16 desc[UR36][R8.64], R0 ;  /* 0x0000000008007986 */ /* 0x0001e4000c101524 */
.L_x_11043:
[----:B------:R-:W-:Y:S05]  /*9030*/  BSYNC.RECONVERGENT B6 ;  /* 0x0000000000067941 */ /* 0x000fea0003800200 */
.L_x_11037:
[----:B------:R-:W-:-:S07]  /*9040*/  VIADD R17, R17, 0x80 ;  /* 0x0000008011117836 */ /* 0x000fce0000000000 */
.L_x_11000:
[----:B------:R-:W-:-:S13]  /*9050*/  ISETP.GE.AND P0, PT, R17, R16, PT ;  /* 0x000000101100720c */ /* 0x000fda0003f06270 */
[----:B------:R-:W-:Y:S05]  /*9060*/  @P0 BREAK.RELIABLE B7 ;  /* 0x0000000000070942 */ /* 0x000fea0003800100 */
[----:B------:R-:W-:Y:S05]  /*9070*/  @P0 BRA `(.L_x_11036) ;  /* 0x0000000c00640947 */ /* 0x000fea0003800000 */
[----:B------:R-:W-:Y:S05]  /*9080*/  BSYNC.RELIABLE B7 ;  /* 0x0000000000077941 */ /* 0x000fea0003800100 */
.L_x_10999:
        /* <DEDUP_REMOVED lines=21> */
.L_x_11075:
[----:B------:R4:W-:Y:S01]  /*91e0*/  STG.E.U8 desc[UR36][R8.64], R24 ;  /* 0x0000001808007986 */ /* 0x0009e2000c101124 */
[----:B------:R-:W-:Y:S05]  /*91f0*/  BRA `(.L_x_11077) ;  /* 0x0000000800fc7947 */ /* 0x000fea0003800000 */
.L_x_11074:
        /* <DEDUP_REMOVED lines=9> */
.L_x_11079:
[----:B------:R2:W-:Y:S01]  /*9290*/  STG.E desc[UR36][R8.64], R24 ;  /* 0x0000001808007986 */ /* 0x0005e2000c101924 */
[----:B------:R-:W-:Y:S05]  /*92a0*/  BRA `(.L_x_11077) ;  /* 0x0000000800d07947 */ /* 0x000fea0003800000 */
.L_x_11078:
[----:B------:R0:W-:Y:S01]  /*92b0*/  STG.E.U16 desc[UR36][R8.64], R24 ;  /* 0x0000001808007986 */ /* 0x0001e2000c101524 */
[----:B------:R-:W-:Y:S05]  /*92c0*/  BRA `(.L_x_11077) ;  /* 0x0000000800c87947 */ /* 0x000fea0003800000 */
.L_x_11073:
        /* <DEDUP_REMOVED lines=9> */
.L_x_11081:
[----:B------:R-:W0:Y:S02]  /*9360*/  I2F.S16 R0, R24 ;  /* 0x0000001800007306 */ /* 0x000e240000101400 */
[----:B0-----:R-:W-:-:S05]  /*9370*/  F2FP.F16.F32.PACK_AB R0, RZ, R0 ;  /* 0x00000000ff00723e */ /* 0x001fca00000000ff */
[----:B------:R0:W-:Y:S01]  /*9380*/  STG.E.U16 desc[UR36][R8.64], R0 ;  /* 0x0000000008007986 */ /* 0x0001e2000c101524 */
[----:B------:R-:W-:Y:S05]  /*9390*/  BRA `(.L_x_11077) ;  /* 0x0000000800947947 */ /* 0x000fea0003800000 */
.L_x_11080:
        /* <DEDUP_REMOVED lines=10> */
.L_x_11083:
[----:B------:R-:W0:Y:S02]  /*9440*/  I2F.S16 R24, R24 ;  /* 0x0000001800187306 */ /* 0x000e240000101400 */
[----:B0-----:R-:W-:-:S04]  /*9450*/  F2FP.F16.F32.PACK_AB R3, RZ, R24 ;  /* 0x00000018ff03723e */ /* 0x001fc800000000ff */
[----:B------:R-:W-:-:S05]  /*9460*/  PRMT R3, R3, 0x5410, RZ ;  /* 0x0000541003037816 */ /* 0x000fca00000000ff */
[----:B------:R0:W-:Y:S01]  /*9470*/  STG.E desc[UR36][R8.64], R3 ;  /* 0x0000000308007986 */ /* 0x0001e2000c101924 */
[----:B------:R-:W-:Y:S05]  /*9480*/  BRA `(.L_x_11077) ;  /* 0x0000000800587947 */ /* 0x000fea0003800000 */
.L_x_11082:
[----:B------:R-:W0:Y:S02]  /*9490*/  I2F.F64.S16 R24, R24 ;  /* 0x0000001800187312 */ /* 0x000e240000101c00 */
[----:B0-----:R0:W-:Y:S01]  /*94a0*/  STG.E.64 desc[UR36][R8.64], R24 ;  /* 0x0000001808007986 */ /* 0x0011e2000c101b24 */
[----:B------:R-:W-:Y:S05]  /*94b0*/  BRA `(.L_x_11077) ;  /* 0x00000008004c7947 */ /* 0x000fea0003800000 */
.L_x_11072:
        /* <DEDUP_REMOVED lines=12> */
.L_x_11087:
        /* <DEDUP_REMOVED lines=16> */
.L_x_11090:
[----:B------:R-:W-:-:S07]  /*9680*/  PRMT R4, R0, 0x7610, R4 ;  /* 0x0000761000047816 */ /* 0x000fce0000000004 */
.L_x_11089:
[----:B------:R-:W-:Y:S05]  /*9690*/  BSYNC.RECONVERGENT B0 ;  /* 0x0000000000007941 */ /* 0x000fea0003800200 */
.L_x_11088:
[----:B------:R0:W-:Y:S01]  /*96a0*/  STG.E.U8 desc[UR36][R8.64], R4 ;  /* 0x0000000408007986 */ /* 0x0001e2000c101124 */
[----:B------:R-:W-:Y:S05]  /*96b0*/  BRA `(.L_x_11077) ;  /* 0x0000000400cc7947 */ /* 0x000fea0003800000 */
.L_x_11086:
        /* <DEDUP_REMOVED lines=16> */
.L_x_11093:
[----:B------:R-:W-:-:S07]  /*97c0*/  PRMT R4, R0, 0x7610, R4 ;  /* 0x0000761000047816 */ /* 0x000fce0000000004 */
.L_x_11092:
[----:B------:R-:W-:Y:S05]  /*97d0*/  BSYNC.RECONVERGENT B0 ;  /* 0x0000000000007941 */ /* 0x000fea0003800200 */
.L_x_11091:
[----:B------:R0:W-:Y:S01]  /*97e0*/  STG.E.U8 desc[UR36][R8.64], R4 ;  /* 0x0000000408007986 */ /* 0x0001e2000c101124 */
[----:B------:R-:W-:Y:S05]  /*97f0*/  BRA `(.L_x_11077) ;  /* 0x00000004007c7947 */ /* 0x000fea0003800000 */
.L_x_11085:
        /* <DEDUP_REMOVED lines=21> */
.L_x_11095:
[----:B------:R-:W-:-:S05]  /*9950*/  IMAD.MOV.U32 R25, RZ, RZ, RZ ;  /* 0x000000ffff197224 */ /* 0x000fca00078e00ff */
[----:B------:R0:W-:Y:S01]  /*9960*/  STG.E.64 desc[UR36][R8.64], R24 ;  /* 0x0000001808007986 */ /* 0x0001e2000c101b24 */
[----:B------:R-:W-:Y:S05]  /*9970*/  BRA `(.L_x_11077) ;  /* 0x00000004001c7947 */ /* 0x000fea0003800000 */
.L_x_11094:
[----:B------:R0:W-:Y:S01]  /*9980*/  STG.E desc[UR36][R8.64], R24 ;  /* 0x0000001808007986 */ /* 0x0001e2000c101924 */
[----:B------:R-:W-:Y:S05]  /*9990*/  BRA `(.L_x_11077) ;  /* 0x0000000400147947 */ /* 0x000fea0003800000 */
.L_x_11084:
        /* <DEDUP_REMOVED lines=8> */
.L_x_11097:
[----:B------:R-:W-:Y:S01]  /*9a20*/  CS2R R6, SRZ ;  /* 0x0000000000067805 */ /* 0x000fe2000001ff00 */
[----:B------:R-:W0:Y:S04]  /*9a30*/  I2F.F64.S16 R4, R24 ;  /* 0x0000001800047312 */ /* 0x000e280000101c00 */
[----:B0-----:R0:W-:Y:S01]  /*9a40*/  STG.E.128 desc[UR36][R8.64], R4 ;  /* 0x0000000408007986 */ /* 0x0011e2000c101d24 */
[----:B------:R-:W-:Y:S05]  /*9a50*/  BRA `(.L_x_11077) ;  /* 0x0000000000e47947 */ /* 0x000fea0003800000 */
.L_x_11096:
[----:B------:R-:W-:-:S13]  /*9a60*/  ISETP.NE.AND P0, PT, R0, 0xf, PT ;  /* 0x0000000f0000780c */ /* 0x000fda0003f05270 */
[----:B------:R-:W-:Y:S05]  /*9a70*/  @!P0 BRA `(.L_x_11098) ;  /* 0x0000000000d08947 */ /* 0x000fea0003800000 */
[----:B------:R-:W-:-:S13]  /*9a80*/  ISETP.NE.AND P0, PT, R0, 0x17, PT ;  /* 0x000000170000780c */ /* 0x000fda0003f05270 */
[----:B------:R-:W-:Y:S05]  /*9a90*/  @!P0 BRA `(.L_x_11099) ;  /* 0x0000000000848947 */ /* 0x000fea0003800000 */
[----:B------:R-:W-:-:S13]  /*9aa0*/  ISETP.NE.AND P0, PT, R0, 0x18, PT ;  /* 0x000000180000780c */ /* 0x000fda0003f05270 */
[----:B------:R-:W-:Y:S05]  /*9ab0*/  @!P0 BRA `(.L_x_11100) ;  /* 0x0000000000448947 */ /* 0x000fea0003800000 */
.L_x_11076:
        /* <DEDUP_REMOVED lines=16> */
.L_x_11101:
[----:B------:R-:W-:Y:S05]  /*9bc0*/  BRA `(.L_x_11077) ;  /* 0x0000000000887947 */ /* 0x000fea0003800000 */
.L_x_11100:
        /* <DEDUP_REMOVED lines=11> */
.L_x_11103:
[----:B------:R-:W-:Y:S05]  /*9c80*/  BSYNC.RECONVERGENT B0 ;  /* 0x0000000000007941 */ /* 0x000fea0003800200 */
.L_x_11102:
[----:B------:R0:W-:Y:S01]  /*9c90*/  STG.E.U8 desc[UR36][R8.64], R3 ;  /* 0x0000000308007986 */ /* 0x0001e2000c101124 */
[----:B------:R-:W-:Y:S05]  /*9ca0*/  BRA `(.L_x_11077) ;  /* 0x0000000000507947 */ /* 0x000fea0003800000 */
.L_x_11099:
        /* <DEDUP_REMOVED lines=12> */
.L_x_11104:
[----:B------:R-:W-:Y:S01]  /*9d70*/  IMAD.MOV.U32 R3, RZ, RZ, 0x7f ;  /* 0x0000007fff037424 */ /* 0x000fe200078e00ff */
[----:B------:R-:W-:-:S04]  /*9d80*/  ISETP.GT.U32.AND P0, PT, R5, 0x7f800000, PT ;  /* 0x7f8000000500780c */ /* 0x000fc80003f04070 */
[----:B------:R-:W-:-:S05]  /*9d90*/  SEL R3, R3, 0x7c, P0 ;  /* 0x0000007c03037807 */ /* 0x000fca0000000000 */
[----:B------:R0:W-:Y:S01]  /*9da0*/  STG.E.U8 desc[UR36][R8.64], R3 ;  /* 0x0000000308007986 */ /* 0x0001e2000c101124 */
[----:B------:R-:W-:Y:S05]  /*9db0*/  BRA `(.L_x_11077) ;  /* 0x00000000000c7947 */ /* 0x000fea0003800000 */
.L_x_11098:
[----:B------:R-:W0:Y:S02]  /*9dc0*/  I2F.S16 R0, R24 ;  /* 0x0000001800007306 */ /* 0x000e240000101400 */
[----:B0-----:R-:W-:-:S05]  /*9dd0*/  F2FP.BF16.F32.PACK_AB R0, RZ, R0 ;  /* 0x00000000ff00723e */ /* 0x001fca00000010ff */
[----:B------:R0:W-:Y:S02]  /*9de0*/  STG.E.U16 desc[UR36][R8.64], R0 ;  /* 0x0000000008007986 */ /* 0x0001e4000c101524 */
.L_x_11077:
[----:B------:R-:W-:Y:S05]  /*9df0*/  BSYNC.RECONVERGENT B6 ;  /* 0x0000000000067941 */ /* 0x000fea0003800200 */
.L_x_11071:
[----:B------:R-:W-:-:S07]  /*9e00*/  VIADD R17, R17, 0x80 ;  /* 0x0000008011117836 */ /* 0x000fce0000000000 */
.L_x_11036:
[----:B------:R-:W-:Y:S05]  /*9e10*/  BSYNC.RECONVERGENT B8 ;  /* 0x0000000000087941 */ /* 0x000fea0003800200 */
.L_x_10998:
        /* <DEDUP_REMOVED lines=21> */
.L_x_11108:
[----:B------:R-:W-:Y:S01]  /*9f70*/  STG.E.U8 desc[UR36][R2.64], R22 ;  /* 0x0000001602007986 */ /* 0x000fe2000c101124 */
[----:B------:R-:W-:Y:S05]  /*9f80*/  EXIT ;  /* 0x000000000000794d */ /* 0x000fea0003800000 */
.L_x_11107:
        /* <DEDUP_REMOVED lines=9> */
.L_x_11111:
[----:B------:R-:W-:Y:S01]  /*a020*/  STG.E desc[UR36][R2.64], R22 ;  /* 0x0000001602007986 */ /* 0x000fe2000c101924 */
[----:B------:R-:W-:Y:S05]  /*a030*/  EXIT ;  /* 0x000000000000794d */ /* 0x000fea0003800000 */
.L_x_11110:
[----:B------:R-:W-:Y:S01]  /*a040*/  STG.E.U16 desc[UR36][R2.64], R22 ;  /* 0x0000001602007986 */ /* 0x000fe2000c101524 */
[----:B------:R-:W-:Y:S05]  /*a050*/  EXIT ;  /* 0x000000000000794d */ /* 0x000fea0003800000 */
.L_x_11106:
        /* <DEDUP_REMOVED lines=9> */
.L_x_11113:
[----:B------:R-:W0:Y:S02]  /*a0f0*/  I2F.S16 R0, R22 ;  /* 0x0000001600007306 */ /* 0x000e240000101400 */
[----:B0-----:R-:W-:-:S05]  /*a100*/  F2FP.F16.F32.PACK_AB R0, RZ, R0 ;  /* 0x00000000ff00723e */ /* 0x001fca00000000ff */
[----:B------:R-:W-:Y:S01]  /*a110*/  STG.E.U16 desc[UR36][R2.64], R0 ;  /* 0x0000000002007986 */ /* 0x000fe2000c101524 */
[----:B------:R-:W-:Y:S05]  /*a120*/  EXIT ;  /* 0x000000000000794d */ /* 0x000fea0003800000 */
.L_x_11112:
        /* <DEDUP_REMOVED lines=10> */
.L_x_11115:
[----:B------:R-:W0:Y:S02]  /*a1d0*/  I2F.S16 R22, R22 ;  /* 0x0000001600167306 */ /* 0x000e240000101400 */
[----:B0-----:R-:W-:-:S04]  /*a1e0*/  F2FP.F16.F32.PACK_AB R5, RZ, R22 ;  /* 0x00000016ff05723e */ /* 0x001fc800000000ff */
[----:B------:R-:W-:-:S05]  /*a1f0*/  PRMT R5, R5, 0x5410, RZ ;  /* 0x0000541005057816 */ /* 0x000fca00000000ff */
[----:B------:R-:W-:Y:S01]  /*a200*/  STG.E desc[UR36][R2.64], R5 ;  /* 0x0000000502007986 */ /* 0x000fe2000c101924 */
[----:B------:R-:W-:Y:S05]  /*a210*/  EXIT ;  /* 0x000000000000794d */ /* 0x000fea0003800000 */
.L_x_11114:
[----:B------:R-:W0:Y:S02]  /*a220*/  I2F.F64.S16 R22, R22 ;  /* 0x0000001600167312 */ /* 0x000e240000101c00 */
[----:B0-----:R-:W-:Y:S01]  /*a230*/  STG.E.64 desc[UR36][R2.64], R22 ;  /* 0x0000001602007986 */ /* 0x001fe2000c101b24 */
[----:B------:R-:W-:Y:S05]  /*a240*/  EXIT ;  /* 0x000000000000794d */ /* 0x000fea0003800000 */
.L_x_11105:
        /* <DEDUP_REMOVED lines=12> */
.L_x_11119:
        /* <DEDUP_REMOVED lines=17> */
.L_x_11121:
[----:B------:R-:W-:Y:S05]  /*a420*/  BSYNC.RECONVERGENT B0 ;  /* 0x0000000000007941 */ /* 0x000fea0003800200 */
.L_x_11120:
[----:B------:R-:W-:Y:S01]  /*a430*/  STG.E.U8 desc[UR36][R2.64], R0 ;  /* 0x0000000002007986 */ /* 0x000fe2000c101124 */
[----:B------:R-:W-:Y:S05]  /*a440*/  EXIT ;  /* 0x000000000000794d */ /* 0x000fea0003800000 */
.L_x_11118:
        /* <DEDUP_REMOVED lines=17> */
.L_x_11123:
[----:B------:R-:W-:Y:S05]  /*a560*/  BSYNC.RECONVERGENT B0 ;  /* 0x0000000000007941 */ /* 0x000fea0003800200 */
.L_x_11122:
[----:B------:R-:W-:Y:S01]  /*a570*/  STG.E.U8 desc[UR36][R2.64], R0 ;  /* 0x0000000002007986 */ /* 0x000fe2000c101124 */
[----:B------:R-:W-:Y:S05]  /*a580*/  EXIT ;  /* 0x000000000000794d */ /* 0x000fea0003800000 */
.L_x_11117:
        /* <DEDUP_REMOVED lines=21> */
.L_x_11125:
[----:B------:R-:W-:-:S05]  /*a6e0*/  IMAD.MOV.U32 R23, RZ, RZ, RZ ;  /* 0x000000ffff177224 */ /* 0x000fca00078e00ff */
[----:B------:R-:W-:Y:S01]  /*a6f0*/  STG.E.64 desc[UR36][R2.64], R22 ;  /* 0x0000001602007986 */ /* 0x000fe2000c101b24 */
[----:B------:R-:W-:Y:S05]  /*a700*/  EXIT ;  /* 0x000000000000794d */ /* 0x000fea0003800000 */
.L_x_11124:
[----:B------:R-:W-:Y:S01]  /*a710*/  STG.E desc[UR36][R2.64], R22 ;  /* 0x0000001602007986 */ /* 0x000fe2000c101924 */
[----:B------:R-:W-:Y:S05]  /*a720*/  EXIT ;  /* 0x000000000000794d */ /* 0x000fea0003800000 */
.L_x_11116:
        /* <DEDUP_REMOVED lines=8> */
.L_x_11127:
[----:B------:R-:W-:Y:S01]  /*a7b0*/  CS2R R6, SRZ ;  /* 0x0000000000067805 */ /* 0x000fe2000001ff00 */
[----:B------:R-:W0:Y:S04]  /*a7c0*/  I2F.F64.S16 R4, R22 ;  /* 0x0000001600047312 */ /* 0x000e280000101c00 */
[----:B0-----:R-:W-:Y:S01]  /*a7d0*/  STG.E.128 desc[UR36][R2.64], R4 ;  /* 0x0000000402007986 */ /* 0x001fe2000c101d24 */
[----:B------:R-:W-:Y:S05]  /*a7e0*/  EXIT ;  /* 0x000000000000794d */ /* 0x000fea0003800000 */
.L_x_11126:
[----:B------:R-:W-:-:S13]  /*a7f0*/  ISETP.NE.AND P0, PT, R0, 0xf, PT ;  /* 0x0000000f0000780c */ /* 0x000fda0003f05270 */
[----:B------:R-:W-:Y:S05]  /*a800*/  @!P0 BRA `(.L_x_11128) ;  /* 0x0000000000d48947 */ /* 0x000fea0003800000 */
[----:B------:R-:W-:-:S13]  /*a810*/  ISETP.NE.AND P0, PT, R0, 0x17, PT ;  /* 0x000000170000780c */ /* 0x000fda0003f05270 */
[----:B------:R-:W-:Y:S05]  /*a820*/  @!P0 BRA `(.L_x_11129) ;  /* 0x0000000000848947 */ /* 0x000fea0003800000 */
[----:B------:R-:W-:-:S13]  /*a830*/  ISETP.NE.AND P0, PT, R0, 0x18, PT ;  /* 0x000000180000780c */ /* 0x000fda0003f05270 */
[----:B------:R-:W-:Y:S05]  /*a840*/  @!P0 BRA `(.L_x_11130) ;  /* 0x0000000000448947 */ /* 0x000fea0003800000 */
.L_x_11109:
        /* <DEDUP_REMOVED lines=16> */
.L_x_11131:
[----:B------:R-:W-:Y:S05]  /*a950*/  EXIT ;  /* 0x000000000000794d */ /* 0x000fea0003800000 */
.L_x_11130:
        /* <DEDUP_REMOVED lines=11> */
.L_x_11133:
[----:B------:R-:W-:Y:S05]  /*aa10*/  BSYNC.RECONVERGENT B0 ;  /* 0x0000000000007941 */ /* 0x000fea0003800200 */
.L_x_11132:
[----:B------:R-:W-:Y:S01]  /*aa20*/  STG.E.U8 desc[UR36][R2.64], R5 ;  /* 0x0000000502007986 */ /* 0x000fe2000c101124 */
[----:B------:R-:W-:Y:S05]  /*aa30*/  EXIT ;  /* 0x000000000000794d */ /* 0x000fea0003800000 */
.L_x_11129:
        /* <DEDUP_REMOVED lines=13> */
.L_x_11134:
[----:B------:R-:W-:Y:S01]  /*ab10*/  IMAD.MOV.U32 R5, RZ, RZ, 0x7f ;  /* 0x0000007fff057424 */ /* 0x000fe200078e00ff */
[----:B------:R-:W-:-:S04]  /*ab20*/  ISETP.GT.U32.AND P0, PT, R7, 0x7f800000, PT ;  /* 0x7f8000000700780c */ /* 0x000fc80003f04070 */
[----:B------:R-:W-:-:S05]  /*ab30*/  SEL R5, R5, 0x7c, P0 ;  /* 0x0000007c05057807 */ /* 0x000fca0000000000 */
[----:B------:R-:W-:Y:S01]  /*ab40*/  STG.E.U8 desc[UR36][R2.64], R5 ;  /* 0x0000000502007986 */ /* 0x000fe2000c101124 */
[----:B------:R-:W-:Y:S05]  /*ab50*/  EXIT ;  /* 0x000000000000794d */ /* 0x000fea0003800000 */
.L_x_11128:
[----:B------:R-:W0:Y:S02]  /*ab60*/  I2F.S16 R0, R22 ;  /* 0x0000001600007306 */ /* 0x000e240000101400 */
[----:B0-----:R-:W-:-:S05]  /*ab70*/  F2FP.BF16.F32.PACK_AB R0, RZ, R0 ;  /* 0x00000000ff00723e */ /* 0x001fca00000010ff */
[----:B------:R-:W-:Y:S01]  /*ab80*/  STG.E.U16 desc[UR36][R2.64], R0 ;  /* 0x0000000002007986 */ /* 0x000fe2000c101524 */
[----:B------:R-:W-:Y:S05]  /*ab90*/  EXIT ;  /* 0x000000000000794d */ /* 0x000fea0003800000 */
.L_x_11135:
        /* <DEDUP_REMOVED lines=14> */
.L_x_42794:


//--------------------- .text._ZN2at6native18elementwise_kernelILi128ELi4EZNS0_22gpu_kernel_impl_nocastINS0_13BinaryFunctorIiibZZZNS0_23logical_xor_kernel_cudaERNS_14TensorIteratorEENKUlvE0_clEvENKUlvE1_clEvEUliiE_EEEEvRNS_18TensorIteratorBaseERKT_EUliE_EEviT1_ --------------------------
	.section	.text._ZN2at6native18elementwise_kernelILi128ELi4EZNS0_22gpu_kernel_impl_nocastINS0_13BinaryFunctorIiibZZZNS0_23logical_xor_kernel_cudaERNS_14TensorIteratorEENKUlvE0_clEvENKUlvE1_clEvEUliiE_EEEEvRNS_18TensorIteratorBaseERKT_EUliE_EEviT1_,"ax",@progbits
	.align	128
        .global         _ZN2at6native18elementwise_kernelILi128ELi4EZNS0_22gpu_kernel_impl_nocastINS0_13BinaryFunctorIiibZZZNS0_23logical_xor_kernel_cudaERNS_14TensorIteratorEENKUlvE0_clEvENKUlvE1_clEvEUliiE_EEEEvRNS_18TensorIteratorBaseERKT_EUliE_EEviT1_
        .type           _ZN2at6native18elementwise_kernelILi128ELi4EZNS0_22gpu_kernel_impl_nocastINS0_13BinaryFunctorIiibZZZNS0_23logical_xor_kernel_cudaERNS_14TensorIteratorEENKUlvE0_clEvENKUlvE1_clEvEUliiE_EEEEvRNS_18TensorIteratorBaseERKT_EUliE_EEviT1_,@function
        .size           _ZN2at6native18elementwise_kernelILi128ELi4EZNS0_22gpu_kernel_impl_nocastINS0_13BinaryFunctorIiibZZZNS0_23logical_xor_kernel_cudaERNS_14TensorIteratorEENKUlvE0_clEvENKUlvE1_clEvEUliiE_EEEEvRNS_18TensorIteratorBaseERKT_EUliE_EEviT1_,(.L_x_42795 - _ZN2at6native18elementwise_kernelILi128ELi4EZNS0_22gpu_kernel_impl_nocastINS0_13BinaryFunctorIiibZZZNS0_23logical_xor_kernel_cudaERNS_14TensorIteratorEENKUlvE0_clEvENKUlvE1_clEvEUliiE_EEEEvRNS_18TensorIteratorBaseERKT_EUliE_EEviT1_)
        .other          _ZN2at6native18elementwise_kernelILi128ELi4EZNS0_22gpu_kernel_impl_nocastINS0_13BinaryFunctorIiibZZZNS0_23logical_xor_kernel_cudaERNS_14TensorIteratorEENKUlvE0_clEvENKUlvE1_clEvEUliiE_EEEEvRNS_18TensorIteratorBaseERKT_EUliE_EEviT1_,@"STO_CUDA_ENTRY STV_DEFAULT"
_ZN2at6native18elementwise_kernelILi128ELi4EZNS0_22gpu_kernel_impl_nocastINS0_13BinaryFunctorIiibZZZNS0_23logical_xor_kernel_cudaERNS_14TensorIteratorEENKUlvE0_clEvENKUlvE1_clEvEUliiE_EEEEvRNS_18TensorIteratorBaseERKT_EUliE_EEviT1_:
.text._ZN2at6native18elementwise_kernelILi128ELi4EZNS0_22gpu_kernel_impl_nocastINS0_13BinaryFunctorIiibZZZNS0_23logical_xor_kernel_cudaERNS_14TensorIteratorEENKUlvE0_clEvENKUlvE1_clEvEUliiE_EEEEvRNS_18TensorIteratorBaseERKT_EUliE_EEviT1_:
        /* <DEDUP_REMOVED lines=33> */
[----:B---3--:R-:W-:-:S04]  /*0210*/  ISETP.NE.AND P0, PT, R6, RZ, PT ;  /* 0x000000ff0600720c */ /* 0x008fc80003f05270 */
[----:B--2---:R-:W-:-:S04]  /*0220*/  ISETP.NE.XOR P0, PT, R4, RZ, P0 ;  /* 0x000000ff0400720c */ /* 0x004fc80000705a70 */
[----:B------:R-:W-:-:S05]  /*0230*/  SEL R11, RZ, 0x1, !P0 ;  /* 0x00000001ff0b7807 */ /* 0x000fca0004000000 */
[----:B0-----:R0:W-:Y:S04]  /*0240*/  STG.E.U8 desc[UR6][R8.64], R11 ;  /* 0x0000000b08007986 */ /* 0x0011e8000c101106 */
.L_x_11139:
[----:B------:R-:W-:-:S13]  /*0250*/  ISETP.GE.AND P0, PT, R3, UR4, PT ;  /* 0x0000000403007c0c */ /* 0x000fda000bf06270 */
[----:B------:R-:W-:Y:S05]  /*0260*/  @P0 BREAK.RELIABLE B1 ;  /* 0x0000000000010942 */ /* 0x000fea0003800100 */
[----:B------:R-:W-:Y:S05]  /*0270*/  @P0 BRA `(.L_x_11140) ;  /* 0x00000000002c0947 */ /* 0x000fea0003800000 */
[----:B------:R-:W-:Y:S05]  /*0280*/  BSYNC.RELIABLE B1 ;  /* 0x0000000000017941 */ /* 0x000fea0003800100 */
.L_x_11138:
        /* <DEDUP_REMOVED lines=10> */
.L_x_11140:
[----:B------:R-:W-:Y:S05]  /*0330*/  BSYNC.RECONVERGENT B0 ;  /* 0x0000000000007941 */ /* 0x000fea0003800200 */
.L_x_11137:
        /* <DEDUP_REMOVED lines=8> */
[----:B--2---:R-:W-:-:S04]  /*03c0*/  ISETP.NE.AND P0, PT, R4, RZ, PT ;  /* 0x000000ff0400720c */ /* 0x004fc80003f05270 */
[----:B---3--:R-:W-:-:S04]  /*03d0*/  ISETP.NE.XOR P0, PT, R2, RZ, P0 ;  /* 0x000000ff0200720c */ /* 0x008fc80000705a70 */
[----:B01----:R-:W-:-:S05]  /*03e0*/  SEL R9, RZ, 0x1, !P0 ;  /* 0x00000001ff097807 */ /* 0x003fca0004000000 */
[----:B----4-:R-:W-:Y:S01]  /*03f0*/  STG.E.U8 desc[UR6][R6.64], R9 ;  /* 0x0000000906007986 */ /* 0x010fe2000c101106 */
[----:B------:R-:W-:Y:S05]  /*0400*/  EXIT ;  /* 0x000000000000794d */ /* 0x000fea0003800000 */
.L_x_11136:
        /* <DEDUP_REMOVED lines=356> */
.L_x_11144:
[----:B------:R-:W0:Y:S02]  /*1a50*/  LDCU.128 UR8, c[0x0][0x5f0] ;  /* 0x0000be00ff0877ac */ /* 0x000e240008000c00 */
[----:B0-----:R-:W-:Y:S02]  /*1a60*/  IADD3 R8, P1, PT, R6, UR10, RZ ;  /* 0x0000000a06087c10 */ /* 0x001fe4000ff3e0ff */
[----:B------:R-:W-:Y:S02]  /*1a70*/  IADD3 R6, P0, PT, R4, UR8, RZ ;  /* 0x0000000804067c10 */ /* 0x000fe4000ff1e0ff */
[----:B------:R-:W-:Y:S02]  /*1a80*/  IADD3.X R9, PT, PT, RZ, UR11, RZ, P1, !PT ;  /* 0x0000000bff097c10 */ /* 0x000fe40008ffe4ff */
[----:B------:R-:W-:Y:S01]  /*1a90*/  IADD3.X R7, PT, PT, RZ, UR9, RZ, P0, !PT ;  /* 0x00000009ff077c10 */ /* 0x000fe200087fe4ff */
[----:B------:R-:W0:Y:S02]  /*1aa0*/  LDCU.64 UR8, c[0x0][0x5e8] ;  /* 0x0000bd00ff0877ac */ /* 0x000e240008000a00 */
[----:B------:R-:W2:Y:S04]  /*1ab0*/  LDG.E R8, desc[UR6][R8.64] ;  /* 0x0000000608087981 */ /* 0x000ea8000c1e1900 */
[----:B------:R-:W3:Y:S01]  /*1ac0*/  LDG.E R6, desc[UR6][R6.64] ;  /* 0x0000000606067981 */ /* 0x000ee2000c1e1900 */
        /* <DEDUP_REMOVED lines=358> */
.L_x_11146:
        /* <DEDUP_REMOVED lines=13> */
[----:B------:R-:W-:-:S05]  /*3200*/  SEL R11, RZ, 0x1, !P0 ;  /* 0x00000001ff0b7807 */ /* 0x000fca0004000000 */
[----:B------:R0:W-:Y:S04]  /*3210*/  STG.E.U8 desc[UR6][R4.64], R11 ;  /* 0x0000000b04007986 */ /* 0x0001e8000c101106 */
.L_x_11143:
[----:B------:R-:W-:-:S13]  /*3220*/  ISETP.GE.AND P0, PT, R3, UR4, PT ;  /* 0x0000000403007c0c */ /* 0x000fda000bf06270 */
[----:B------:R-:W-:Y:S05]  /*3230*/  @P0 BREAK.RELIABLE B1 ;  /* 0x0000000000010942 */ /* 0x000fea0003800100 */
[----:B------:R-:W-:Y:S05]  /*3240*/  @P0 BRA `(.L_x_11145) ;  /* 0x0000001400b00947 */ /* 0x000fea0003800000 */
[----:B------:R-:W-:Y:S05]  /*3250*/  BSYNC.RELIABLE B1 ;  /* 0x0000000000017941 */ /* 0x000fea0003800100 */
.L_x_11142:
        /* <DEDUP_REMOVED lines=348> */
.L_x_11147:
        /* <DEDUP_REMOVED lines=15> */
.L_x_11145:
[----:B------:R-:W-:Y:S05]  /*4910*/  BSYNC.RECONVERGENT B0 ;  /* 0x0000000000007941 */ /* 0x000fea0003800200 */
.L_x_11141:
        /* <DEDUP_REMOVED lines=351> */
.L_x_11148:
        /* <DEDUP_REMOVED lines=10> */
[----:B--2---:R-:W-:-:S04]  /*5fb0*/  ISETP.NE.AND P0, PT, R6, RZ, PT ;  /* 0x000000ff0600720c */ /* 0x004fc80003f05270 */
[----:B---3--:R-:W-:-:S04]  /*5fc0*/  ISETP.NE.XOR P0, PT, R4, RZ, P0 ;  /* 0x000000ff0400720c */ /* 0x008fc80000705a70 */
[----:B------:R-:W-:-:S05]  /*5fd0*/  SEL R9, RZ, 0x1, !P0 ;  /* 0x00000001ff097807 */ /* 0x000fca0004000000 */
[----:B------:R-:W-:Y:S01]  /*5fe0*/  STG.E.U8 desc[UR6][R2.64], R9 ;  /* 0x0000000902007986 */ /* 0x000fe2000c101106 */
[----:B------:R-:W-:Y:S05]  /*5ff0*/  EXIT ;  /* 0x000000000000794d */ /* 0x000fea0003800000 */
.L_x_11149:
        /* <DEDUP_REMOVED lines=16> */
.L_x_42795:


//--------------------- .text._ZN2at6native27unrolled_elementwise_kernelINS0_13BinaryFunctorIiibZZZNS0_23logical_xor_kernel_cudaERNS_14TensorIteratorEENKUlvE0_clEvENKUlvE1_clEvEUliiE_EESt5arrayIPcLm3EELi4E23TrivialOffsetCalculatorILi2EjESC_ILi1EjENS0_6memory15LoadWithoutCastENSF_16StoreWithoutCastEEEviT_T0_T2_T3_T4_T5_ --------------------------
	.section	.text._ZN2at6native27unrolled_elementwise_kernelINS0_13BinaryFunctorIiibZZZNS0_23logical_xor_kernel_cudaERNS_14TensorIteratorEENKUlvE0_clEvENKUlvE1_clEvEUliiE_EESt5arrayIPcLm3EELi4E23TrivialOffsetCalculatorILi2EjESC_ILi1EjENS0_6memory15LoadWithoutCastENSF_16StoreWithoutCastEEEviT_T0_T2_T3_T4_T5_,"ax",@progbits
	.align	128
        .global         _ZN2at6native27unrolled_elementwise_kernelINS0_13BinaryFunctorIiibZZZNS0_23logical_xor_kernel_cudaERNS_14TensorIteratorEENKUlvE0_clEvENKUlvE1_clEvEUliiE_EESt5arrayIPcLm3EELi4E23TrivialOffsetCalculatorILi2EjESC_ILi1EjENS0_6memory15LoadWithoutCastENSF_16StoreWithoutCastEEEviT_T0_T2_T3_T4_T5_
        .type           _ZN2at6native27unrolled_elementwise_kernelINS0_13BinaryFunctorIiibZZZNS0_23logical_xor_kernel_cudaERNS_14TensorIteratorEENKUlvE0_clEvENKUlvE1_clEvEUliiE_EESt5arrayIPcLm3EELi4E23TrivialOffsetCalculatorILi2EjESC_ILi1EjENS0_6memory15LoadWithoutCastENSF_16StoreWithoutCastEEEviT_T0_T2_T3_T4_T5_,@function
        .size           _ZN2at6native27unrolled_elementwise_kernelINS0_13BinaryFunctorIiibZZZNS0_23logical_xor_kernel_cudaERNS_14TensorIteratorEENKUlvE0_clEvENKUlvE1_clEvEUliiE_EESt5arrayIPcLm3EELi4E23TrivialOffsetCalculatorILi2EjESC_ILi1EjENS0_6memory15LoadWithoutCastENSF_16StoreWithoutCastEEEviT_T0_T2_T3_T4_T5_,(.L_x_42796 - _ZN2at6native27unrolled_elementwise_kernelINS0_13BinaryFunctorIiibZZZNS0_23logical_xor_kernel_cudaERNS_14TensorIteratorEENKUlvE0_clEvENKUlvE1_clEvEUliiE_EESt5arrayIPcLm3EELi4E23TrivialOffsetCalculatorILi2EjESC_ILi1EjENS0_6memory15LoadWithoutCastENSF_16StoreWithoutCastEEEviT_T0_T2_T3_T4_T5_)
        .other          _ZN2at6native27unrolled_elementwise_kernelINS0_13BinaryFunctorIiibZZZNS0_23logical_xor_kernel_cudaERNS_14TensorIteratorEENKUlvE0_clEvENKUlvE1_clEvEUliiE_EESt5arrayIPcLm3EELi4E23TrivialOffsetCalculatorILi2EjESC_ILi1EjENS0_6memory15LoadWithoutCastENSF_16StoreWithoutCastEEEviT_T0_T2_T3_T4_T5_,@"STO_CUDA_ENTRY STV_DEFAULT"
_ZN2at6native27unrolled_elementwise_kernelINS0_13BinaryFunctorIiibZZZNS0_23logical_xor_kernel_cudaERNS_14TensorIteratorEENKUlvE0_clEvENKUlvE1_clEvEUliiE_EESt5arrayIPcLm3EELi4E23TrivialOffsetCalculatorILi2EjESC_ILi1EjENS0_6memory15LoadWithoutCastENSF_16StoreWithoutCastEEEviT_T0_T2_T3_T4_T5_:
.text._ZN2at6native27unrolled_elementwise_kernelINS0_13BinaryFunctorIiibZZZNS0_23logical_xor_kernel_cudaERNS_14TensorIteratorEENKUlvE0_clEvENKUlvE1_clEvEUliiE_EESt5arrayIPcLm3EELi4E23TrivialOffsetCalculatorILi2EjESC_ILi1EjENS0_6memory15LoadWithoutCastENSF_16StoreWithoutCastEEEviT_T0_T2_T3_T4_T5_:
        /* <DEDUP_REMOVED lines=20> */
[----:B-1----:R-:W4:Y:S03]  /*0140*/  @!P1 LDG.E R12, desc[UR4][R12.64] ;  /* 0x000000040c0c9981 */ /* 0x002f26000c1e1900 */
[----:B------:R-:W1:Y:S01]  /*0150*/  LDC.64 R10, c[0x0][0x398] ;  /* 0x0000e600ff0a7b82 */ /* 0x000e620000000a00 */
[----:B------:R-:W4:Y:S02]  /*0160*/  @!P1 LDG.E R16, desc[UR4][R16.64] ;  /* 0x0000000410109981 */ /* 0x000f24000c1e1900 */
        /* <DEDUP_REMOVED lines=8> */
[----:B------:R0:W5:Y:S02]  /*01f0*/  @!P3 LDG.E R4, desc[UR4][R4.64] ;  /* 0x000000040404b981 */ /* 0x000164000c1e1900 */
[----:B---3--:R-:W-:Y:S02]  /*0200*/  @!P3 IMAD.WIDE.U32 R6, R23, 0x4, R6 ;  /* 0x000000041706b825 */ /* 0x008fe400078e0006 */
[----:B------:R-:W3:Y:S02]  /*0210*/  @!P5 LDG.E R8, desc[UR4][R8.64] ;  /* 0x000000040808d981 */ /* 0x000ee4000c1e1900 */
[----:B------:R-:W-:Y:S02]  /*0220*/  @!P2 IMAD R25, R0, 0x200, R25 ;  /* 0x000002000019a824 */ /* 0x000fe400078e0219 */
[----:B-1----:R-:W-:Y:S01]  /*0230*/  @!P5 IMAD.WIDE.U32 R10, R21, 0x4, R10 ;  /* 0x00000004150ad825 */ /* 0x002fe200078e000a */
[----:B------:R-:W3:Y:S03]  /*0240*/  @!P3 LDG.E R6, desc[UR4][R6.64] ;  /* 0x000000040606b981 */ /* 0x000ee6000c1e1900 */
[----:B------:R-:W-:-:S02]  /*0250*/  @!P2 IMAD.WIDE.U32 R14, R25, 0x4, R14 ;  /* 0x00000004190ea825 */ /* 0x000fc400078e000e */
[----:B------:R-:W3:Y:S02]  /*0260*/  @!P5 LDG.E R10, desc[UR4][R10.64] ;  /* 0x000000040a0ad981 */ /* 0x000ee4000c1e1900 */
[----:B--2---:R-:W-:Y:S02]  /*0270*/  @!P2 IMAD.WIDE.U32 R2, R25, 0x4, R2 ;  /* 0x000000041902a825 */ /* 0x004fe400078e0002 */
[----:B------:R-:W2:Y:S04]  /*0280*/  @!P2 LDG.E R14, desc[UR4][R14.64] ;  /* 0x000000040e0ea981 */ /* 0x000ea8000c1e1900 */
[----:B------:R-:W5:Y:S01]  /*0290*/  @!P2 LDG.E R2, desc[UR4][R2.64] ;  /* 0x000000040202a981 */ /* 0x000f62000c1e1900 */
        /* <DEDUP_REMOVED lines=35> */
.L_x_11152:
[----:B------:R-:W-:Y:S05]  /*04d0*/  BSYNC.RELIABLE B1 ;  /* 0x0000000000017941 */ /* 0x000fea0003800100 */
.L_x_11151:
[----:B------:R-:W-:-:S13]  /*04e0*/  ISETP.GE.AND P0, PT, R19, R18, PT ;  /* 0x000000121300720c */ /* 0x000fda0003f06270 */
[----:B------:R-:W1:Y:S01]  /*04f0*/  @!P0 LDC.64 R4, c[0x0][0x388] ;  /* 0x0000e200ff048b82 */ /* 0x000e620000000a00 */
[----:B0-----:R-:W-:Y:S02]  /*0500*/  @!P0 IMAD R3, R0, 0x200, R19 ;  /* 0x0000020000038824 */ /* 0x001fe400078e0213 */
[----:B------:R-:W-:-:S03]  /*0510*/  @!P0 VIADD R19, R19, 0x80 ;  /* 0x0000008013138836 */ /* 0x000fc60000000000 */
[----:B-1----:R-:W-:-:S05]  /*0520*/  @!P0 IADD3 R2, P1, PT, R3, R4, RZ ;  /* 0x0000000403028210 */ /* 0x002fca0007f3e0ff */
[----:B------:R-:W-:-:S05]  /*0530*/  @!P0 IMAD.X R3, RZ, RZ, R5, P1 ;  /* 0x000000ffff038224 */ /* 0x000fca00008e0605 */
[----:B------:R1:W-:Y:S03]  /*0540*/  @!P0 STG.E.U8 desc[UR4][R2.64], R9 ;  /* 0x0000000902008986 */ /* 0x0003e6000c101104 */
.L_x_11153:
[----:B------:R-:W-:Y:S05]  /*0550*/  BSYNC.RECONVERGENT B0 ;  /* 0x0000000000007941 */ /* 0x000fea0003800200 */
.L_x_11150:
        /* <DEDUP_REMOVED lines=9> */
.L_x_11154:
        /* <DEDUP_REMOVED lines=9> */
.L_x_42796:


//--------------------- .text._ZN2at6native29vectorized_elementwise_kernelILi2ENS0_13BinaryFunctorIiibZZZNS0_23logical_xor_kernel_cudaERNS_14TensorIteratorEENKUlvE0_clEvENKUlvE1_clEvEUliiE_EESt5arrayIPcLm3EEEEviT0_T1_ --------------------------
	.section	.text._ZN2at6native29vectorized_elementwise_kernelILi2ENS0_13BinaryFunctorIiibZZZNS0_23logical_xor_kernel_cudaERNS_14TensorIteratorEENKUlvE0_clEvENKUlvE1_clEvEUliiE_EESt5arrayIPcLm3EEEEviT0_T1_,"ax",@progbits
	.align	128
        .global         _ZN2at6native29vectorized_elementwise_kernelILi2ENS0_13BinaryFunctorIiibZZZNS0_23logical_xor_kernel_cudaERNS_14TensorIteratorEENKUlvE0_clEvENKUlvE1_clEvEUliiE_EESt5arrayIPcLm3EEEEviT0_T1_
        .type           _ZN2at6native29vectorized_elementwise_kernelILi2ENS0_13BinaryFunctorIiibZZZNS0_23logical_xor_kernel_cudaERNS_14TensorIteratorEENKUlvE0_clEvENKUlvE1_clEvEUliiE_EESt5arrayIPcLm3EEEEviT0_T1_,@function
        .size           _ZN2at6native29vectorized_elementwise_kernelILi2ENS0_13BinaryFunctorIiibZZZNS0_23logical_xor_kernel_cudaERNS_14TensorIteratorEENKUlvE0_clEvENKUlvE1_clEvEUliiE_EESt5arrayIPcLm3EEEEviT0_T1_,(.L_x_42797 - _ZN2at6native29vectorized_elementwise_kernelILi2ENS0_13BinaryFunctorIiibZZZNS0_23logical_xor_kernel_cudaERNS_14TensorIteratorEENKUlvE0_clEvENKUlvE1_clEvEUliiE_EESt5arrayIPcLm3EEEEviT0_T1_)
        .other          _ZN2at6native29vectorized_elementwise_kernelILi2ENS0_13BinaryFunctorIiibZZZNS0_23logical_xor_kernel_cudaERNS_14TensorIteratorEENKUlvE0_clEvENKUlvE1_clEvEUliiE_EESt5arrayIPcLm3EEEEviT0_T1_,@"STO_CUDA_ENTRY STV_DEFAULT"
_ZN2at6native29vectorized_elementwise_kernelILi2ENS0_13BinaryFunctorIiibZZZNS0_23logical_xor_kernel_cudaERNS_14TensorIteratorEENKUlvE0_clEvENKUlvE1_clEvEUliiE_EESt5arrayIPcLm3EEEEviT0_T1_:
.text._ZN2at6native29vectorized_elementwise_kernelILi2ENS0_13BinaryFunctorIiibZZZNS0_23logical_xor_kernel_cudaERNS_14TensorIteratorEENKUlvE0_clEvENKUlvE1_clEvEUliiE_EESt5arrayIPcLm3EEEEviT0_T1_:
        /* <DEDUP_REMOVED lines=42> */
[----:B------:R-:W2:Y:S04]  /*02a0*/  @!P4 LDG.E R12, desc[UR4][R12.64] ;  /* 0x000000040c0cc981 */ /* 0x000ea8000c1e1900 */
[----:B------:R-:W5:Y:S01]  /*02b0*/  @!P4 LDG.E R22, desc[UR4][R22.64] ;  /* 0x000000041616c981 */ /* 0x000f62000c1e1900 */
        /* <DEDUP_REMOVED lines=12> */
[----:B------:R-:W3:Y:S01]  /*0380*/  @!P6 LDG.E R8, desc[UR4][R8.64] ;  /* 0x000000040808e981 */ /* 0x000ee2000c1e1900 */
[----:B------:R-:W0:Y:S03]  /*0390*/  LDC.64 R24, c[0x0][0x390] ;  /* 0x0000e400ff187b82 */ /* 0x000e260000000a00 */
[----:B------:R-:W4:Y:S01]  /*03a0*/  @!P6 LDG.E R6, desc[UR4][R6.64] ;  /* 0x000000040606e981 */ /* 0x000f22000c1e1900 */
        /* <DEDUP_REMOVED lines=9> */
[----:B------:R-:W2:Y:S04]  /*0440*/  @!P5 LDG.E R12, desc[UR4][R12.64] ;  /* 0x000000040c0cd981 */ /* 0x000ea8000c1e1900 */
[----:B------:R-:W4:Y:S01]  /*0450*/  @!P5 LDG.E R22, desc[UR4][R22.64] ;  /* 0x000000041616d981 */ /* 0x000f22000c1e1900 */
[----:B0-----:R-:W-:-:S04]  /*0460*/  @!P0 IMAD.WIDE.U32 R24, R3, 0x4, R24 ;  /* 0x0000000403188825 */ /* 0x001fc800078e0018 */
[C---:B------:R-:W-:Y:S02]  /*0470*/  @!P4 IMAD.WIDE.U32 R28, R5.reuse, 0x4, R28 ;  /* 0x00000004051cc825 */ /* 0x040fe400078e001c */
[----:B------:R-:W5:Y:S02]  /*0480*/  @!P0 LDG.E R24, desc[UR4][R24.64] ;  /* 0x0000000418188981 */ /* 0x000f64000c1e1900 */
[----:B------:R-:W-:Y:S02]  /*0490*/  @!P4 IMAD.WIDE.U32 R26, R5, 0x4, R26 ;  /* 0x00000004051ac825 */ /* 0x000fe400078e001a */
[----:B------:R-:W5:Y:S02]  /*04a0*/  @!P4 LDG.E R16, desc[UR4][R28.64] ;  /* 0x000000041c10c981 */ /* 0x000f64000c1e1900 */
[C---:B---3--:R-:W-:Y:S02]  /*04b0*/  @!P1 IMAD.WIDE.U32 R6, R11.reuse, 0x4, R6 ;  /* 0x000000040b069825 */ /* 0x048fe400078e0006 */
[----:B------:R-:W3:Y:S02]  /*04c0*/  @!P4 LDG.E R18, desc[UR4][R26.64] ;  /* 0x000000041a12c981 */ /* 0x000ee4000c1e1900 */
[----:B-1----:R-:W-:-:S02]  /*04d0*/  @!P1 IMAD.WIDE.U32 R8, R11, 0x4, R8 ;  /* 0x000000040b089825 */ /* 0x002fc400078e0008 */
[----:B------:R-:W0:Y:S01]  /*04e0*/  LDC.64 R10, c[0x0][0x390] ;  /* 0x0000e400ff0a7b82 */ /* 0x000e220000000a00 */
[----:B------:R-:W3:Y:S04]  /*04f0*/  @!P1 LDG.E R6, desc[UR4][R6.64] ;  /* 0x0000000406069981 */ /* 0x000ee8000c1e1900 */
[----:B------:R1:W3:Y:S01]  /*0500*/  @!P1 LDG.E R8, desc[UR4][R8.64] ;  /* 0x0000000408089981 */ /* 0x0002e2000c1e1900 */
[----:B0-----:R-:W-:-:S06]  /*0510*/  @!P2 IMAD.WIDE.U32 R10, R21, 0x4, R10 ;  /* 0x00000004150aa825 */ /* 0x001fcc00078e000a */
[----:B------:R-:W3:Y:S01]  /*0520*/  @!P2 LDG.E R10, desc[UR4][R10.64] ;  /* 0x000000040a0aa981 */ /* 0x000ee2000c1e1900 */
        /* <DEDUP_REMOVED lines=9> */
[----:B------:R-:W3:Y:S01]  /*05c0*/  @!P0 LDG.E R22, desc[UR4][R22.64] ;  /* 0x0000000416168981 */ /* 0x000ee2000c1e1900 */
[----:B----4-:R-:W-:-:S06]  /*05d0*/  @!P3 IMAD.WIDE.U32 R4, R19, 0x4, R4 ;  /* 0x000000041304b825 */ /* 0x010fcc00078e0004 */
[----:B------:R-:W4:Y:S01]  /*05e0*/  @!P3 LDG.E R4, desc[UR4][R4.64] ;  /* 0x000000040404b981 */ /* 0x000f22000c1e1900 */
[----:B--2---:R-:W-:-:S06]  /*05f0*/  @!P3 IMAD.WIDE.U32 R2, R19, 0x4, R2 ;  /* 0x000000041302b825 */ /* 0x004fcc00078e0002 */
[----:B------:R-:W2:Y:S01]  /*0600*/  @!P3 LDG.E R2, desc[UR4][R2.64] ;  /* 0x000000040202b981 */ /* 0x000ea2000c1e1900 */
[----:B0-----:R-:W-:-:S06]  /*0610*/  @!P2 IMAD.WIDE.U32 R12, R21, 0x4, R12 ;  /* 0x00000004150ca825 */ /* 0x001fcc00078e000c */
[----:B------:R-:W4:Y:S01]  /*0620*/  @!P2 LDG.E R12, desc[UR4][R12.64] ;  /* 0x000000040c0ca981 */ /* 0x000f22000c1e1900 */
        /* <DEDUP_REMOVED lines=40> */
.L_x_11158:
        /* <DEDUP_REMOVED lines=8> */
.L_x_11159:
        /* <DEDUP_REMOVED lines=8> */
.L_x_11160:
        /* <DEDUP_REMOVED lines=8> */
.L_x_11161:
        /* <DEDUP_REMOVED lines=9> */
.L_x_11162:
[----:B------:R-:W-:Y:S05]  /*0ac0*/  BSYNC.RELIABLE B1 ;  /* 0x0000000000017941 */ /* 0x000fea0003800100 */
.L_x_11157:
[----:B------:R-:W-:-:S13]  /*0ad0*/  ISETP.GE.U32.AND P0, PT, R17, R15, PT ;  /* 0x0000000f1100720c */ /* 0x000fda0003f06070 */
[----:B012---:R-:W0:Y:S01]  /*0ae0*/  @!P0 LDC.64 R6, c[0x0][0x388] ;  /* 0x0000e200ff068b82 */ /* 0x007e220000000a00 */
[----:B------:R-:W-:Y:S02]  /*0af0*/  @!P0 IMAD.IADD R5, R14, 0x1, R17 ;  /* 0x000000010e058824 */ /* 0x000fe400078e0211 */
[----:B------:R-:W-:-:S03]  /*0b00*/  @!P0 VIADD R17, R17, 0x80 ;  /* 0x0000008011118836 */ /* 0x000fc60000000000 */
[----:B0-----:R-:W-:-:S05]  /*0b10*/  @!P0 IADD3 R4, P1, PT, R5, R6, RZ ;  /* 0x0000000605048210 */ /* 0x001fca0007f3e0ff */
[----:B------:R-:W-:-:S05]  /*0b20*/  @!P0 IMAD.X R5, RZ, RZ, R7, P1 ;  /* 0x000000ffff058224 */ /* 0x000fca00008e0607 */
[----:B------:R3:W-:Y:S03]  /*0b30*/  @!P0 STG.E.U8 desc[UR4][R4.64], R3 ;  /* 0x0000000304008986 */ /* 0x0007e6000c101104 */
.L_x_11163:
[----:B------:R-:W-:Y:S05]  /*0b40*/  BSYNC.RECONVERGENT B0 ;  /* 0x0000000000007941 */ /* 0x000fea0003800200 */
.L_x_11156:
        /* <DEDUP_REMOVED lines=9> */
.L_x_11155:
        /* <DEDUP_REMOVED lines=11> */
[----:B------:R-:W5:Y:S04]  /*0c90*/  LDG.E.64 R8, desc[UR4][R4.64] ;  /* 0x0000000404087981 */ /* 0x000f68000c1e1b00 */
[----:B------:R-:W5:Y:S04]  /*0ca0*/  LDG.E.64 R22, desc[UR4][R6.64+0xc00] ;  /* 0x000c000406167981 */ /* 0x000f68000c1e1b00 */
[----:B------:R-:W5:Y:S04]  /*0cb0*/  LDG.E.64 R10, desc[UR4][R4.64+0x400] ;  /* 0x00040004040a7981 */ /* 0x000f68000c1e1b00 */
[----:B------:R-:W5:Y:S04]  /*0cc0*/  LDG.E.64 R12, desc[UR4][R4.64+0x800] ;  /* 0x00080004040c7981 */ /* 0x000f68000c1e1b00 */
[----:B------:R-:W5:Y:S01]  /*0cd0*/  LDG.E.64 R16, desc[UR4][R4.64+0xc00] ;  /* 0x000c000404107981 */ /* 0x000f62000c1e1b00 */
[----:B--2---:R-:W-:-:S05]  /*0ce0*/  IADD3 R2, P0, PT, R14, UR6, RZ ;  /* 0x000000060e027c10 */ /* 0x004fca000ff1e0ff */
[----:B------:R-:W-:Y:S02]  /*0cf0*/  IMAD.X R3, RZ, RZ, UR7, P0 ;  /* 0x00000007ff037e24 */ /* 0x000fe400080e06ff */
[----:B------:R-:W-:Y:S01]  /*0d00*/  IMAD.WIDE.U32 R2, R0, 0x2, R2 ;  /* 0x0000000200027825 */ /* 0x000fe200078e0002 */
[----:B---3--:R-:W-:Y:S02]  /*0d10*/  ISETP.NE.AND P5, PT, R24, RZ, PT ;  /* 0x000000ff1800720c */ /* 0x008fe40003fa5270 */
[----:B------:R-:W-:Y:S02]  /*0d20*/  ISETP.NE.AND P0, PT, R25, RZ, PT ;  /* 0x000000ff1900720c */ /* 0x000fe40003f05270 */
[----:B----4-:R-:W-:Y:S02]  /*0d30*/  ISETP.NE.AND P1, PT, R18, RZ, PT ;  /* 0x000000ff1200720c */ /* 0x010fe40003f25270 */
[----:B------:R-:W-:Y:S02]  /*0d40*/  ISETP.NE.AND P2, PT, R19, RZ, PT ;  /* 0x000000ff1300720c */ /* 0x000fe40003f45270 */
[----:B-----5:R-:W-:-:S02]  /*0d50*/  ISETP.NE.XOR P5, PT, R8, RZ, P5 ;  /* 0x000000ff0800720c */ /* 0x020fc40002fa5a70 */
[----:B------:R-:W-:Y:S02]  /*0d60*/  ISETP.NE.AND P6, PT, R20, RZ, PT ;  /* 0x000000ff1400720c */ /* 0x000fe40003fc5270 */
[----:B------:R-:W-:Y:S02]  /*0d70*/  SEL R0, RZ, 0x1, !P5 ;  /* 0x00000001ff007807 */ /* 0x000fe40006800000 */
[----:B------:R-:W-:Y:S02]  /*0d80*/  ISETP.NE.AND P3, PT, R21, RZ, PT ;  /* 0x000000ff1500720c */ /* 0x000fe40003f65270 */
[----:B------:R-:W-:Y:S02]  /*0d90*/  ISETP.NE.AND P4, PT, R22, RZ, PT ;  /* 0x000000ff1600720c */ /* 0x000fe40003f85270 */
[----:B------:R-:W-:Y:S02]  /*0da0*/  ISETP.NE.AND P5, PT, R23, RZ, PT ;  /* 0x000000ff1700720c */ /* 0x000fe40003fa5270 */
[----:B------:R-:W-:-:S02]  /*0db0*/  ISETP.NE.XOR P0, PT, R9, RZ, P0 ;  /* 0x000000ff0900720c */ /* 0x000fc40000705a70 */
[----:B------:R-:W-:Y:S02]  /*0dc0*/  ISETP.NE.XOR P1, PT, R10, RZ, P1 ;  /* 0x000000ff0a00720c */ /* 0x000fe40000f25a70 */
[----:B------:R-:W-:Y:S02]  /*0dd0*/  ISETP.NE.XOR P2, PT, R11, RZ, P2 ;  /* 0x000000ff0b00720c */ /* 0x000fe40001745a70 */
[----:B------:R-:W-:Y:S02]  /*0de0*/  ISETP.NE.XOR P6, PT, R12, RZ, P6 ;  /* 0x000000ff0c00720c */ /* 0x000fe400037c5a70 */
        /* <DEDUP_REMOVED lines=19> */
.L_x_11164:
        /* <DEDUP_REMOVED lines=14> */
.L_x_42797:


//--------------------- .text._ZN2at6native29vectorized_elementwise_kernelILi4ENS0_13BinaryFunctorIiibZZZNS0_23logical_xor_kernel_cudaERNS_14TensorIteratorEENKUlvE0_clEvENKUlvE1_clEvEUliiE_EESt5arrayIPcLm3EEEEviT0_T1_ --------------------------
	.section	.text._ZN2at6native29vectorized_elementwise_kernelILi4ENS0_13BinaryFunctorIiibZZZNS0_23logical_xor_kernel_cudaERNS_14TensorIteratorEENKUlvE0_clEvENKUlvE1_clEvEUliiE_EESt5arrayIPcLm3EEEEviT0_T1_,"ax",@progbits
	.align	128
        .global         _ZN2at6native29vectorized_elementwise_kernelILi4ENS0_13BinaryFunctorIiibZZZNS0_23logical_xor_kernel_cudaERNS_14TensorIteratorEENKUlvE0_clEvENKUlvE1_clEvEUliiE_EESt5arrayIPcLm3EEEEviT0_T1_
        .type           _ZN2at6native29vectorized_elementwise_kernelILi4ENS0_13BinaryFunctorIiibZZZNS0_23logical_xor_kernel_cudaERNS_14TensorIteratorEENKUlvE0_clEvENKUlvE1_clEvEUliiE_EESt5arrayIPcLm3EEEEviT0_T1_,@function
        .size           _ZN2at6native29vectorized_elementwise_kernelILi4ENS0_13BinaryFunctorIiibZZZNS0_23logical_xor_kernel_cudaERNS_14TensorIteratorEENKUlvE0_clEvENKUlvE1_clEvEUliiE_EESt5arrayIPcLm3EEEEviT0_T1_,(.L_x_42798 - _ZN2at6native29vectorized_elementwise_kernelILi4ENS0_13BinaryFunctorIiibZZZNS0_23logical_xor_kernel_cudaERNS_14TensorIteratorEENKUlvE0_clEvENKUlvE1_clEvEUliiE_EESt5arrayIPcLm3EEEEviT0_T1_)
        .other          _ZN2at6native29vectorized_elementwise_kernelILi4ENS0_13BinaryFunctorIiibZZZNS0_23logical_xor_kernel_cudaERNS_14TensorIteratorEENKUlvE0_clEvENKUlvE1_clEvEUliiE_EESt5arrayIPcLm3EEEEviT0_T1_,@"STO_CUDA_ENTRY STV_DEFAULT"
_ZN2at6native29vectorized_elementwise_kernelILi4ENS0_13BinaryFunctorIiibZZZNS0_23logical_xor_kernel_cudaERNS_14TensorIteratorEENKUlvE0_clEvENKUlvE1_clEvEUliiE_EESt5arrayIPcLm3EEEEviT0_T1_:
.text._ZN2at6native29vectorized_elementwise_kernelILi4ENS0_13BinaryFunctorIiibZZZNS0_23logical_xor_kernel_cudaERNS_14TensorIteratorEENKUlvE0_clEvENKUlvE1_clEvEUliiE_EESt5arrayIPcLm3EEEEviT0_T1_:
        /* <DEDUP_REMOVED lines=139> */
.L_x_11168:
        /* <DEDUP_REMOVED lines=8> */
.L_x_11169:
        /* <DEDUP_REMOVED lines=8> */
.L_x_11170:
        /* <DEDUP_REMOVED lines=8> */
.L_x_11171:
        /* <DEDUP_REMOVED lines=9> */
.L_x_11172:
[----:B------:R-:W-:Y:S05]  /*0ac0*/  BSYNC.RELIABLE B1 ;  /* 0x0000000000017941 */ /* 0x000fea0003800100 */
.L_x_11167:
[----:B------:R-:W-:-:S13]  /*0ad0*/  ISETP.GE.U32.AND P0, PT, R17, R15, PT ;  /* 0x0000000f1100720c */ /* 0x000fda0003f06070 */
[----:B012---:R-:W0:Y:S01]  /*0ae0*/  @!P0 LDC.64 R6, c[0x0][0x388] ;  /* 0x0000e200ff068b82 */ /* 0x007e220000000a00 */
[----:B------:R-:W-:Y:S02]  /*0af0*/  @!P0 IMAD.IADD R5, R14, 0x1, R17 ;  /* 0x000000010e058824 */ /* 0x000fe400078e0211 */
[----:B------:R-:W-:-:S03]  /*0b00*/  @!P0 VIADD R17, R17, 0x80 ;  /* 0x0000008011118836 */ /* 0x000fc60000000000 */
[----:B0-----:R-:W-:-:S05]  /*0b10*/  @!P0 IADD3 R4, P1, PT, R5, R6, RZ ;  /* 0x0000000605048210 */ /* 0x001fca0007f3e0ff */
[----:B------:R-:W-:-:S05]  /*0b20*/  @!P0 IMAD.X R5, RZ, RZ, R7, P1 ;  /* 0x000000ffff058224 */ /* 0x000fca00008e0607 */
[----:B------:R3:W-:Y:S03]  /*0b30*/  @!P0 STG.E.U8 desc[UR4][R4.64], R3 ;  /* 0x0000000304008986 */ /* 0x0007e6000c101104 */
.L_x_11173:
[----:B------:R-:W-:Y:S05]  /*0b40*/  BSYNC.RECONVERGENT B0 ;  /* 0x0000000000007941 */ /* 0x000fea0003800200 */
.L_x_11166:
        /* <DEDUP_REMOVED lines=9> */
.L_x_11165:
        /* <DEDUP_REMOVED lines=9> */
[----:B------:R-:W-:-:S05]  /*0c70*/  IMAD.WIDE.U32 R2, R0, 0x10, R2 ;  /* 0x0000001000027825 */ /* 0x000fca00078e0002 */
[----:B------:R-:W5:Y:S04]  /*0c80*/  LDG.E.128 R8, desc[UR4][R2.64] ;  /* 0x0000000402087981 */ /* 0x000f68000c1e1d00 */
[----:B------:R0:W2:Y:S01]  /*0c90*/  LDG.E.128 R4, desc[UR4][R2.64+0x800] ;  /* 0x0008000402047981 */ /* 0x0000a2000c1e1d00 */
[----:B---3--:R-:W-:Y:S02]  /*0ca0*/  ISETP.NE.AND P0, PT, R23, RZ, PT ;  /* 0x000000ff1700720c */ /* 0x008fe40003f05270 */
[----:B------:R-:W-:Y:S02]  /*0cb0*/  ISETP.NE.AND P6, PT, R22, RZ, PT ;  /* 0x000000ff1600720c */ /* 0x000fe40003fc5270 */
[----:B------:R-:W-:Y:S02]  /*0cc0*/  ISETP.NE.AND P3, PT, R20, RZ, PT ;  /* 0x000000ff1400720c */ /* 0x000fe40003f65270 */
[----:B-----5:R-:W-:-:S02]  /*0cd0*/  ISETP.NE.XOR P2, PT, R11, RZ, P0 ;  /* 0x000000ff0b00720c */ /* 0x020fc40000745a70 */
[----:B------:R-:W-:Y:S02]  /*0ce0*/  ISETP.NE.AND P4, PT, R21, RZ, PT ;  /* 0x000000ff1500720c */ /* 0x000fe40003f85270 */
[----:B0-----:R-:W-:Y:S02]  /*0cf0*/  SEL R2, RZ, 0x1, !P2 ;  /* 0x00000001ff027807 */ /* 0x001fe40005000000 */
[----:B----4-:R-:W-:Y:S02]  /*0d00*/  ISETP.NE.AND P0, PT, R16, RZ, PT ;  /* 0x000000ff1000720c */ /* 0x010fe40003f05270 */
[----:B------:R-:W-:Y:S02]  /*0d10*/  ISETP.NE.AND P5, PT, R17, RZ, PT ;  /* 0x000000ff1100720c */ /* 0x000fe40003fa5270 */
[----:B------:R-:W-:Y:S02]  /*0d20*/  ISETP.NE.AND P1, PT, R18, RZ, PT ;  /* 0x000000ff1200720c */ /* 0x000fe40003f25270 */
[----:B------:R-:W-:-:S02]  /*0d30*/  ISETP.NE.AND P2, PT, R19, RZ, PT ;  /* 0x000000ff1300720c */ /* 0x000fc40003f45270 */
[----:B------:R-:W-:Y:S02]  /*0d40*/  ISETP.NE.XOR P6, PT, R10, RZ, P6 ;  /* 0x000000ff0a00720c */ /* 0x000fe400037c5a70 */
[----:B------:R-:W-:Y:S02]  /*0d50*/  ISETP.NE.XOR P3, PT, R8, RZ, P3 ;  /* 0x000000ff0800720c */ /* 0x000fe40001f65a70 */
[----:B------:R-:W-:Y:S02]  /*0d60*/  ISETP.NE.XOR P4, PT, R9, RZ, P4 ;  /* 0x000000ff0900720c */ /* 0x000fe40002785a70 */
[----:B--2---:R-:W-:Y:S02]  /*0d70*/  ISETP.NE.XOR P0, PT, R4, RZ, P0 ;  /* 0x000000ff0400720c */ /* 0x004fe40000705a70 */
[----:B------:R-:W-:Y:S02]  /*0d80*/  ISETP.NE.XOR P5, PT, R5, RZ, P5 ;  /* 0x000000ff0500720c */ /* 0x000fe40002fa5a70 */
[----:B------:R-:W-:-:S02]  /*0d90*/  ISETP.NE.XOR P1, PT, R6, RZ, P1 ;  /* 0x000000ff0600720c */ /* 0x000fc40000f25a70 */
[----:B------:R-:W-:Y:S02]  /*0da0*/  ISETP.NE.XOR P2, PT, R7, RZ, P2 ;  /* 0x000000ff0700720c */ /* 0x000fe40001745a70 */
[----:B------:R-:W-:Y:S02]  /*0db0*/  SEL R3, RZ, 0x1, !P6 ;  /* 0x00000001ff037807 */ /* 0x000fe40007000000 */
[----:B------:R-:W-:Y:S02]  /*0dc0*/  IADD3 R14, P6, PT, R14, UR6, RZ ;  /* 0x000000060e0e7c10 */ /* 0x000fe4000ffde0ff */
[----:B------:R-:W-:Y:S02]  /*0dd0*/  SEL R4, RZ, 0x1, !P4 ;  /* 0x00000001ff047807 */ /* 0x000fe40006000000 */
[----:B------:R-:W-:Y:S02]  /*0de0*/  SEL R5, RZ, 0x1, !P3 ;  /* 0x00000001ff057807 */ /* 0x000fe40005800000 */
[----:B------:R-:W-:-:S02]  /*0df0*/  SEL R6, RZ, 0x1, !P2 ;  /* 0x00000001ff067807 */ /* 0x000fc40005000000 */
[----:B------:R-:W-:Y:S02]  /*0e00*/  SEL R7, RZ, 0x1, !P1 ;  /* 0x00000001ff077807 */ /* 0x000fe40004800000 */
[----:B------:R-:W-:Y:S02]  /*0e10*/  SEL R8, RZ, 0x1, !P5 ;  /* 0x00000001ff087807 */ /* 0x000fe40006800000 */
[----:B------:R-:W-:Y:S01]  /*0e20*/  SEL R9, RZ, 0x1, !P0 ;  /* 0x00000001ff097807 */ /* 0x000fe20004000000 */
[----:B------:R-:W-:Y:S01]  /*0e30*/  IMAD.X R15, RZ, RZ, UR7, P6 ;  /* 0x00000007ff0f7e24 */ /* 0x000fe2000b0e06ff */
[----:B------:R-:W-:Y:S02]  /*0e40*/  PRMT R2, R3, 0x3340, R2 ;  /* 0x0000334003027816 */ /* 0x000fe40000000002 */
[----:B------:R-:W-:Y:S02]  /*0e50*/  PRMT R5, R5, 0x3340, R4 ;  /* 0x0000334005057816 */ /* 0x000fe40000000004 */
[----:B------:R-:W-:-:S02]  /*0e60*/  PRMT R6, R7, 0x3340, R6 ;  /* 0x0000334007067816 */ /* 0x000fc40000000006 */
[----:B------:R-:W-:Y:S01]  /*0e70*/  PRMT R9, R9, 0x3340, R8 ;  /* 0x0000334009097816 */ /* 0x000fe20000000008 */
[----:B------:R-:W-:Y:S01]  /*0e80*/  IMAD.WIDE.U32 R14, R0, 0x4, R14 ;  /* 0x00000004000e7825 */ /* 0x000fe200078e000e */
[----:B------:R-:W-:Y:S02]  /*0e90*/  PRMT R5, R5, 0x5410, R2 ;  /* 0x0000541005057816 */ /* 0x000fe40000000002 */
[----:B------:R-:W-:-:S03]  /*0ea0*/  PRMT R9, R9, 0x5410, R6 ;  /* 0x0000541009097816 */ /* 0x000fc60000000006 */
[----:B------:R-:W-:Y:S04]  /*0eb0*/  STG.E desc[UR4][R14.64], R5 ;  /* 0x000000050e007986 */ /* 0x000fe8000c101904 */
[----:B------:R-:W-:Y:S01]  /*0ec0*/  STG.E desc[UR4][R14.64+0x200], R9 ;  /* 0x000200090e007986 */ /* 0x000fe2000c101904 */
[----:B------:R-:W-:Y:S05]  /*0ed0*/  EXIT ;  /* 0x000000000000794d */ /* 0x000fea0003800000 */
.L_x_11174:
        /* <DEDUP_REMOVED lines=10> */
.L_x_42798:


//--------------------- .text._ZN2at6native29vectorized_elementwise_kernelILi8ENS0_13BinaryFunctorIiibZZZNS0_23logical_xor_kernel_cudaERNS_14TensorIteratorEENKUlvE0_clEvENKUlvE1_clEvEUliiE_EESt5arrayIPcLm3EEEEviT0_T1_ --------------------------
	.section	.text._ZN2at6native29vectorized_elementwise_kernelILi8ENS0_13BinaryFunctorIiibZZZNS0_23logical_xor_kernel_cudaERNS_14TensorIteratorEENKUlvE0_clEvENKUlvE1_clEvEUliiE_EESt5arrayIPcLm3EEEEviT0_T1_,"ax",@progbits
	.align	128
        .global         _ZN2at6native29vectorized_elementwise_kernelILi8ENS0_13BinaryFunctorIiibZZZNS0_23logical_xor_kernel_cudaERNS_14TensorIteratorEENKUlvE0_clEvENKUlvE1_clEvEUliiE_EESt5arrayIPcLm3EEEEviT0_T1_
        .type           _ZN2at6native29vectorized_elementwise_kernelILi8ENS0_13BinaryFunctorIiibZZZNS0_23logical_xor_kernel_cudaERNS_14TensorIteratorEENKUlvE0_clEvENKUlvE1_clEvEUliiE_EESt5arrayIPcLm3EEEEviT0_T1_,@function
        .size           _ZN2at6native29vectorized_elementwise_kernelILi8ENS0_13BinaryFunctorIiibZZZNS0_23logical_xor_kernel_cudaERNS_14TensorIteratorEENKUlvE0_clEvENKUlvE1_clEvEUliiE_EESt5arrayIPcLm3EEEEviT0_T1_,(.L_x_42799 - _ZN2at6native29vectorized_elementwise_kernelILi8ENS0_13BinaryFunctorIiibZZZNS0_23logical_xor_kernel_cudaERNS_14TensorIteratorEENKUlvE0_clEvENKUlvE1_clEvEUliiE_EESt5arrayIPcLm3EEEEviT0_T1_)
        .other          _ZN2at6native29vectorized_elementwise_kernelILi8ENS0_13BinaryFunctorIiibZZZNS0_23logical_xor_kernel_cudaERNS_14TensorIteratorEENKUlvE0_clEvENKUlvE1_clEvEUliiE_EESt5arrayIPcLm3EEEEviT0_T1_,@"STO_CUDA_ENTRY STV_DEFAULT"
_ZN2at6native29vectorized_elementwise_kernelILi8ENS0_13BinaryFunctorIiibZZZNS0_23logical_xor_kernel_cudaERNS_14TensorIteratorEENKUlvE0_clEvENKUlvE1_clEvEUliiE_EESt5arrayIPcLm3EEEEviT0_T1_:
.text._ZN2at6native29vectorized_elementwise_kernelILi8ENS0_13BinaryFunctorIiibZZZNS0_23logical_xor_kernel_cudaERNS_14TensorIteratorEENKUlvE0_clEvENKUlvE1_clEvEUliiE_EESt5arrayIPcLm3EEEEviT0_T1_:
[----:B------:R-:W-:Y:S01]  /*0000*/  LDC R1, c[0x0][0x37c] ;  /* 0x0000df00ff017b82 */ /* 0x000fe20000000800 */
[----:B------:R-:W-:Y:S05]  /*0010*/  EXIT ;  /* 0x000000000000794d */ /* 0x000fea0003800000 */
.L_x_11175:
        /* <DEDUP_REMOVED lines=14> */
.L_x_42799:


//--------------------- .text._ZN2at6native18elementwise_kernelILi128ELi4EZNS0_15gpu_kernel_implINS0_13AUnaryFunctorIaabZZZNS0_23logical_xor_kernel_cudaERNS_14TensorIteratorEENKUlvE0_clEvENKUlvE0_clEvEUlaaE_EEEEvRNS_18TensorIteratorBaseERKT_EUliE_EEviT1_ --------------------------
	.section	.text._ZN2at6native18elementwise_kernelILi128ELi4EZNS0_15gpu_kernel_implINS0_13AUnaryFunctorIaabZZZNS0_23logical_xor_kernel_cudaERNS_14TensorIteratorEENKUlvE0_clEvENKUlvE0_clEvEUlaaE_EEEEvRNS_18TensorIteratorBaseERKT_EUliE_EEviT1_,"ax",@progbits
	.align	128
        .global         _ZN2at6native18elementwise_kernelILi128ELi4EZNS0_15gpu_kernel_implINS0_13AUnaryFunctorIaabZZZNS0_23logical_xor_kernel_cudaERNS_14TensorIteratorEENKUlvE0_clEvENKUlvE0_clEvEUlaaE_EEEEvRNS_18TensorIteratorBaseERKT_EUliE_EEviT1_
        .type           _ZN2at6native18elementwise_kernelILi128ELi4EZNS0_15gpu_kernel_implINS0_13AUnaryFunctorIaabZZZNS0_23logical_xor_kernel_cudaERNS_14TensorIteratorEENKUlvE0_clEvENKUlvE0_clEvEUlaaE_EEEEvRNS_18TensorIteratorBaseERKT_EUliE_EEviT1_,@function
        .size           _ZN2at6native18elementwise_kernelILi128ELi4EZNS0_15gpu_kernel_implINS0_13AUnaryFunctorIaabZZZNS0_23logical_xor_kernel_cudaERNS_14TensorIteratorEENKUlvE0_clEvENKUlvE0_clEvEUlaaE_EEEEvRNS_18TensorIteratorBaseERKT_EUliE_EEviT1_,(.L_x_42800 - _ZN2at6native18elementwise_kernelILi128ELi4EZNS0_15gpu_kernel_implINS0_13AUnaryFunctorIaabZZZNS0_23logical_xor_kernel_cudaERNS_14TensorIteratorEENKUlvE0_clEvENKUlvE0_clEvEUlaaE_EEEEvRNS_18TensorIteratorBaseERKT_EUliE_EEviT1_)
        .other          _ZN2at6native18elementwise_kernelILi128ELi4EZNS0_15gpu_kernel_implINS0_13AUnaryFunctorIaabZZZNS0_23logical_xor_kernel_cudaERNS_14TensorIteratorEENKUlvE0_clEvENKUlvE0_clEvEUlaaE_EEEEvRNS_18TensorIteratorBaseERKT_EUliE_EEviT1_,@"STO_CUDA_ENTRY STV_DEFAULT"
_ZN2at6native18elementwise_kernelILi128ELi4EZNS0_15gpu_kernel_implINS0_13AUnaryFunctorIaabZZZNS0_23logical_xor_kernel_cudaERNS_14TensorIteratorEENKUlvE0_clEvENKUlvE0_clEvEUlaaE_EEEEvRNS_18TensorIteratorBaseERKT_EUliE_EEviT1_:
.text._ZN2at6native18elementwise_kernelILi128ELi4EZNS0_15gpu_kernel_implINS0_13AUnaryFunctorIaabZZZNS0_23logical_xor_kernel_cudaERNS_14TensorIteratorEENKUlvE0_clEvENKUlvE0_clEvEUlaaE_EEEEvRNS_18TensorIteratorBaseERKT_EUliE_EEviT1_:
        /* <DEDUP_REMOVED lines=320> */
.L_x_11178:
        /* <DEDUP_REMOVED lines=14> */
[----:B------:R0:W5:Y:S01]  /*14e0*/  LDG.E.U8 R0, desc[UR36][R2.64] ;  /* 0x0000002402007981 */ /* 0x000162000c1e1100 */
[----:B------:R-:W-:Y:S05]  /*14f0*/  BRA `(.L_x_11184) ;  /* 0x0000000c00547947 */ /* 0x000fea0003800000 */
.L_x_11182:
[----:B------:R0:W5:Y:S01]  /*1500*/  LDG.E.U8 R0, desc[UR36][R2.64] ;  /* 0x0000002402007981 */ /* 0x000162000c1e1100 */
[----:B------:R-:W-:Y:S05]  /*1510*/  BRA `(.L_x_11184) ;  /* 0x0000000c004c7947 */ /* 0x000fea0003800000 */
.L_x_11181:
[----:B------:R-:W-:-:S09]  /*1520*/  UISETP.NE.AND UP0, UPT, UR4, 0x2, UPT ;  /* 0x000000020400788c */ /* 0x000fd2000bf05270 */
[----:B------:R-:W-:Y:S05]  /*1530*/  BRA.U !UP0, `(.L_x_11185) ;  /* 0x0000000108207547 */ /* 0x000fea000b800000 */
[----:B------:R-:W-:-:S09]  /*1540*/  UISETP.NE.AND UP0, UPT, UR4, 0x3, UPT ;  /* 0x000000030400788c */ /* 0x000fd2000bf05270 */
[----:B------:R-:W-:Y:S05]  /*1550*/  BRA.U !UP0, `(.L_x_11186) ;  /* 0x0000000108107547 */ /* 0x000fea000b800000 */
[----:B------:R-:W-:-:S09]  /*1560*/  UISETP.NE.AND UP0, UPT, UR4, 0x4, UPT ;  /* 0x000000040400788c */ /* 0x000fd2000bf05270 */
[----:B------:R-:W-:Y:S05]  /*1570*/  BRA.U UP0, `(.L_x_11183) ;  /* 0x0000000900b07547 */ /* 0x000fea000b800000 */
[----:B------:R0:W5:Y:S01]  /*1580*/  LDG.E.U8 R0, desc[UR36][R2.64] ;  /* 0x0000002402007981 */ /* 0x000162000c1e1100 */
[----:B------:R-:W-:Y:S05]  /*1590*/  BRA `(.L_x_11184) ;  /* 0x0000000c002c7947 */ /* 0x000fea0003800000 */
.L_x_11186:
[----:B------:R0:W5:Y:S01]  /*15a0*/  LDG.E.U8 R0, desc[UR36][R2.64] ;  /* 0x0000002402007981 */ /* 0x000162000c1e1100 */
[----:B------:R-:W-:Y:S05]  /*15b0*/  BRA `(.L_x_11184) ;  /* 0x0000000c00247947 */ /* 0x000fea0003800000 */
.L_x_11185:
[----:B------:R0:W5:Y:S01]  /*15c0*/  LDG.E.U16 R0, desc[UR36][R2.64] ;  /* 0x0000002402007981 */ /* 0x000162000c1e1500 */
[----:B------:R-:W-:Y:S05]  /*15d0*/  BRA `(.L_x_11184) ;  /* 0x0000000c001c7947 */ /* 0x000fea0003800000 */
.L_x_11180:
        /* <DEDUP_REMOVED lines=9> */
.L_x_11188:
[----:B------:R-:W2:Y:S02]  /*1670*/  LDG.E.U16 R4, desc[UR36][R2.64] ;  /* 0x0000002402047981 */ /* 0x000ea4000c1e1500 */
[----:B--2---:R-:W-:-:S06]  /*1680*/  HADD2.F32 R4, -RZ, R4.H0_H0 ;  /* 0x20000004ff047230 */ /* 0x004fcc0000004100 */
[----:B------:R-:W0:Y:S02]  /*1690*/  F2I.FTZ.TRUNC.NTZ R4, R4 ;  /* 0x0000000400047305 */ /* 0x000e24000021f100 */
[----:B0-----:R-:W-:Y:S01]  /*16a0*/  PRMT R0, R4, 0x7610, R0 ;  /* 0x0000761004007816 */ /* 0x001fe20000000000 */
[----:B------:R-:W-:Y:S06]  /*16b0*/  BRA `(.L_x_11184) ;  /* 0x0000000800e47947 */ /* 0x000fec0003800000 */
.L_x_11187:
        /* <DEDUP_REMOVED lines=9> */
.L_x_11190:
[----:B------:R-:W2:Y:S02]  /*1750*/  LDG.E.U16 R2, desc[UR36][R2.64] ;  /* 0x0000002402027981 */ /* 0x000ea4000c1e1500 */
[----:B--2---:R-:W-:-:S06]  /*1760*/  HADD2.F32 R4, -RZ, R2.H0_H0 ;  /* 0x20000002ff047230 */ /* 0x004fcc0000004100 */
[----:B------:R-:W0:Y:S02]  /*1770*/  F2I.FTZ.TRUNC.NTZ R4, R4 ;  /* 0x0000000400047305 */ /* 0x000e24000021f100 */
[----:B0-----:R-:W-:Y:S01]  /*1780*/  PRMT R0, R4, 0x7610, R0 ;  /* 0x0000761004007816 */ /* 0x001fe20000000000 */
[----:B------:R-:W-:Y:S06]  /*1790*/  BRA `(.L_x_11184) ;  /* 0x0000000800ac7947 */ /* 0x000fec0003800000 */
.L_x_11189:
[----:B------:R-:W2:Y:S02]  /*17a0*/  LDG.E.64 R2, desc[UR36][R2.64] ;  /* 0x0000002402027981 */ /* 0x000ea4000c1e1b00 */
[----:B--2---:R0:W1:Y:S02]  /*17b0*/  F2I.F64.TRUNC R0, R2 ;  /* 0x0000000200007311 */ /* 0x004064000030d100 */
[----:B01----:R-:W-:Y:S05]  /*17c0*/  BRA `(.L_x_11184) ;  /* 0x0000000800a07947 */ /* 0x003fea0003800000 */
.L_x_11179:
        /* <DEDUP_REMOVED lines=12> */
.L_x_11193:
[----:B------:R-:W2:Y:S02]  /*1890*/  LDG.E.64 R2, desc[UR36][R2.64] ;  /* 0x0000002402027981 */ /* 0x000ea4000c1e1b00 */
[----:B--2---:R3:W4:Y:S02]  /*18a0*/  F2I.F64.TRUNC R0, R2 ;  /* 0x0000000200007311 */ /* 0x004724000030d100 */
[----:B---34-:R-:W-:Y:S05]  /*18b0*/  BRA `(.L_x_11184) ;  /* 0x0000000800647947 */ /* 0x018fea0003800000 */
.L_x_11192:
        /* <DEDUP_REMOVED lines=27> */
.L_x_11195:
        /* <DEDUP_REMOVED lines=14> */
.L_x_11194:
[----:B------:R-:W2:Y:S02]  /*1b50*/  LDG.E.U16 R4, desc[UR36][R2.64] ;  /* 0x0000002402047981 */ /* 0x000ea4000c1e1500 */
[----:B--2---:R-:W-:-:S06]  /*1b60*/  SHF.L.U32 R4, R4, 0x10, RZ ;  /* 0x0000001004047819 */ /* 0x004fcc00000006ff */
[----:B------:R-:W0:Y:S02]  /*1b70*/  F2I.FTZ.TRUNC.NTZ R4, R4 ;  /* 0x0000000400047305 */ /* 0x000e24000021f100 */
[----:B0-----:R-:W-:Y:S01]  /*1b80*/  PRMT R0, R4, 0x7610, R0 ;  /* 0x0000761004007816 */ /* 0x001fe20000000000 */
[----:B------:R-:W-:Y:S06]  /*1b90*/  BRA `(.L_x_11184) ;  /* 0x0000000400ac7947 */ /* 0x000fec0003800000 */
.L_x_11191:
        /* <DEDUP_REMOVED lines=10> */
.L_x_11198:
        /* <DEDUP_REMOVED lines=21> */
.L_x_11202:
[----:B------:R-:W-:Y:S05]  /*1d90*/  BSYNC.RECONVERGENT B1 ;  /* 0x0000000000017941 */ /* 0x000fea0003800200 */
.L_x_11201:
[----:B------:R-:W-:Y:S01]  /*1da0*/  IMAD.SHL.U32 R0, R0, 0x100000, RZ ;  /* 0x0010000000007824 */ /* 0x000fe200078e00ff */
[----:B------:R-:W-:-:S04]  /*1db0*/  LEA R2, R2, 0x3b800000, 0x17 ;  /* 0x3b80000002027811 */ /* 0x000fc800078eb8ff */
[----:B------:R-:W-:-:S07]  /*1dc0*/  LOP3.LUT R4, R2, R0, R7, 0xfe, !PT ;  /* 0x0000000002047212 */ /* 0x000fce00078efe07 */
.L_x_11200:
[----:B------:R-:W-:Y:S05]  /*1dd0*/  BSYNC.RECONVERGENT B0 ;  /* 0x0000000000007941 */ /* 0x000fea0003800200 */
.L_x_11199:
[----:B------:R-:W0:Y:S02]  /*1de0*/  F2I.FTZ.TRUNC.NTZ R4, R4 ;  /* 0x0000000400047305 */ /* 0x000e24000021f100 */
[----:B0-----:R-:W-:Y:S01]  /*1df0*/  PRMT R0, R4, 0x7610, R0 ;  /* 0x0000761004007816 */ /* 0x001fe20000000000 */
[----:B------:R-:W-:Y:S06]  /*1e00*/  BRA `(.L_x_11184) ;  /* 0x0000000400107947 */ /* 0x000fec0003800000 */
.L_x_11197:
        /* <DEDUP_REMOVED lines=21> */
.L_x_11206:
[----:B------:R-:W-:Y:S05]  /*1f60*/  BSYNC.RECONVERGENT B1 ;  /* 0x0000000000017941 */ /* 0x000fea0003800200 */
.L_x_11205:
[----:B------:R-:W-:Y:S01]  /*1f70*/  IMAD.SHL.U32 R0, R0, 0x200000, RZ ;  /* 0x0020000000007824 */ /* 0x000fe200078e00ff */
[----:B------:R-:W-:-:S04]  /*1f80*/  LEA R2, R2, 0x37800000, 0x17 ;  /* 0x3780000002027811 */ /* 0x000fc800078eb8ff */
[----:B------:R-:W-:-:S07]  /*1f90*/  LOP3.LUT R4, R2, R0, R7, 0xfe, !PT ;  /* 0x0000000002047212 */ /* 0x000fce00078efe07 */
.L_x_11204:
[----:B------:R-:W-:Y:S05]  /*1fa0*/  BSYNC.RECONVERGENT B0 ;  /* 0x0000000000007941 */ /* 0x000fea0003800200 */
.L_x_11203:
[----:B------:R-:W0:Y:S02]  /*1fb0*/  F2I.FTZ.TRUNC.NTZ R4, R4 ;  /* 0x0000000400047305 */ /* 0x000e24000021f100 */
[----:B0-----:R-:W-:Y:S01]  /*1fc0*/  PRMT R0, R4, 0x7610, R0 ;  /* 0x0000761004007816 */ /* 0x001fe20000000000 */
[----:B------:R-:W-:Y:S06]  /*1fd0*/  BRA `(.L_x_11184) ;  /* 0x00000000009c7947 */ /* 0x000fec0003800000 */
.L_x_11196:
[----:B------:R-:W-:-:S09]  /*1fe0*/  UISETP.NE.AND UP0, UPT, UR4, 0x1c, UPT ;  /* 0x0000001c0400788c */ /* 0x000fd2000bf05270 */
[----:B------:R-:W-:Y:S05]  /*1ff0*/  BRA.U !UP0, `(.L_x_11207) ;  /* 0x0000000108907547 */ /* 0x000fea000b800000 */
[----:B------:R-:W-:-:S09]  /*2000*/  UISETP.NE.AND UP0, UPT, UR4, 0x1d, UPT ;  /* 0x0000001d0400788c */ /* 0x000fd2000bf05270 */
[----:B------:R-:W-:Y:S05]  /*2010*/  BRA.U !UP0, `(.L_x_11208) ;  /* 0x0000000108807547 */ /* 0x000fea000b800000 */
[----:B------:R-:W-:-:S09]  /*2020*/  UISETP.NE.AND UP0, UPT, UR4, 0x2c, UPT ;  /* 0x0000002c0400788c */ /* 0x000fd2000bf05270 */
[----:B------:R-:W-:Y:S05]  /*2030*/  BRA.U !UP0, `(.L_x_11209) ;  /* 0x0000000108487547 */ /* 0x000fea000b800000 */
.L_x_11183:
        /* <DEDUP_REMOVED lines=16> */
.L_x_11210:
[----:B------:R-:W-:Y:S01]  /*2140*/  PRMT R0, RZ, 0x7610, R0 ;  /* 0x00007610ff007816 */ /* 0x000fe20000000000 */
[----:B------:R-:W-:Y:S06]  /*2150*/  BRA `(.L_x_11184) ;  /* 0x00000000003c7947 */ /* 0x000fec0003800000 */
.L_x_11209:
        /* <DEDUP_REMOVED lines=8> */
.L_x_11212:
[----:B------:R-:W-:Y:S05]  /*21e0*/  BSYNC.RECONVERGENT B0 ;  /* 0x0000000000007941 */ /* 0x000fea0003800200 */
.L_x_11211:
[----:B------:R-:W0:Y:S02]  /*21f0*/  F2I.FTZ.TRUNC.NTZ R4, R4 ;  /* 0x0000000400047305 */ /* 0x000e24000021f100 */
[----:B0-----:R-:W-:Y:S01]  /*2200*/  PRMT R0, R4, 0x7610, R0 ;  /* 0x0000761004007816 */ /* 0x001fe20000000000 */
[----:B------:R-:W-:Y:S06]  /*2210*/  BRA `(.L_x_11184) ;  /* 0x00000000000c7947 */ /* 0x000fec0003800000 */
.L_x_11208:
[----:B------:R2:W5:Y:S01]  /*2220*/  LDG.E.U8 R0, desc[UR36][R2.64] ;  /* 0x0000002402007981 */ /* 0x000562000c1e1100 */
[----:B------:R-:W-:Y:S05]  /*2230*/  BRA `(.L_x_11184) ;  /* 0x0000000000047947 */ /* 0x000fea0003800000 */
.L_x_11207:
[----:B------:R1:W5:Y:S02]  /*2240*/  LDG.E.U8 R0, desc[UR36][R2.64] ;  /* 0x0000002402007981 */ /* 0x000364000c1e1100 */
.L_x_11184:
[----:B------:R-:W0:Y:S01]  /*2250*/  LDCU.64 UR6, c[0x0][0x580] ;  /* 0x0000b000ff0677ac */ /* 0x000e220008000a00 */
[----:B-1--45:R-:W-:Y:S01]  /*2260*/  LOP3.LUT P0, RZ, R0, 0xff, RZ, 0xc0, !PT ;  /* 0x000000ff00ff7812 */ /* 0x032fe2000780c0ff */
[----:B------:R-:W-:Y:S01]  /*2270*/  BSSY.RECONVERGENT B6, `(.L_x_11213) ;  /* 0x00000d4000067945 */ /* 0x000fe20003800200 */
[----:B------:R-:W-:Y:S02]  /*2280*/  UPRMT UR4, UR40, 0x9910, URZ ;  /* 0x0000991028047896 */ /* 0x000fe400080000ff */
[----:B------:R-:W-:Y:S02]  /*2290*/  ISETP.NE.XOR P0, PT, RZ, UR43, P0 ;  /* 0x0000002bff007c0c */ /* 0x000fe40008705a70 */
[----:B------:R-:W-:Y:S02]  /*22a0*/  UISETP.GT.AND UP0, UPT, UR4, 0x9, UPT ;  /* 0x000000090400788c */ /* 0x000fe4000bf04270 */
        /* <DEDUP_REMOVED lines=14> */
.L_x_11217:
[----:B------:R3:W-:Y:S01]  /*2390*/  STG.E.U8 desc[UR36][R2.64], R4 ;  /* 0x0000000402007986 */ /* 0x0007e2000c101124 */
[----:B------:R-:W-:Y:S05]  /*23a0*/  BRA `(.L_x_11219) ;  /* 0x0000000c00007947 */ /* 0x000fea0003800000 */
.L_x_11216:
        /* <DEDUP_REMOVED lines=9> */
.L_x_11221:
[----:B------:R1:W-:Y:S01]  /*2440*/  STG.E desc[UR36][R2.64], R4 ;  /* 0x0000000402007986 */ /* 0x0003e2000c101924 */
[----:B------:R-:W-:Y:S05]  /*2450*/  BRA `(.L_x_11219) ;  /* 0x0000000800d47947 */ /* 0x000fea0003800000 */
.L_x_11220:
[----:B------:R2:W-:Y:S01]  /*2460*/  STG.E.U16 desc[UR36][R2.64], R4 ;  /* 0x0000000402007986 */ /* 0x0005e2000c101524 */
[----:B------:R-:W-:Y:S05]  /*2470*/  BRA `(.L_x_11219) ;  /* 0x0000000800cc7947 */ /* 0x000fea0003800000 */
.L_x_11215:
        /* <DEDUP_REMOVED lines=9> */
.L_x_11223:
[----:B------:R-:W-:-:S04]  /*2510*/  I2FP.F32.U32 R0, R4 ;  /* 0x0000000400007245 */ /* 0x000fc80000201000 */
[----:B------:R-:W-:-:S05]  /*2520*/  F2FP.F16.F32.PACK_AB R0, RZ, R0 ;  /* 0x00000000ff00723e */ /* 0x000fca00000000ff */
[----:B------:R0:W-:Y:S01]  /*2530*/  STG.E.U16 desc[UR36][R2.64], R0 ;  /* 0x0000000002007986 */ /* 0x0001e2000c101524 */
[----:B------:R-:W-:Y:S05]  /*2540*/  BRA `(.L_x_11219) ;  /* 0x0000000800987947 */ /* 0x000fea0003800000 */
.L_x_11222:
        /* <DEDUP_REMOVED lines=10> */
.L_x_11225:
[----:B------:R-:W-:-:S04]  /*25f0*/  I2FP.F32.U32 R4, R4 ;  /* 0x0000000400047245 */ /* 0x000fc80000201000 */
[----:B------:R-:W-:-:S04]  /*2600*/  F2FP.F16.F32.PACK_AB R5, RZ, R4 ;  /* 0x00000004ff05723e */ /* 0x000fc800000000ff */
[----:B------:R-:W-:-:S05]  /*2610*/  PRMT R5, R5, 0x5410, RZ ;  /* 0x0000541005057816 */ /* 0x000fca00000000ff */
[----:B------:R0:W-:Y:S01]  /*2620*/  STG.E desc[UR36][R2.64], R5 ;  /* 0x0000000502007986 */ /* 0x0001e2000c101924 */
[----:B------:R-:W-:Y:S05]  /*2630*/  BRA `(.L_x_11219) ;  /* 0x00000008005c7947 */ /* 0x000fea0003800000 */
.L_x_11224:
[----:B------:R-:W0:Y:S02]  /*2640*/  I2F.F64.U32 R4, R4 ;  /* 0x0000000400047312 */ /* 0x000e240000201800 */
[----:B0-----:R0:W-:Y:S01]  /*2650*/  STG.E.64 desc[UR36][R2.64], R4 ;  /* 0x0000000402007986 */ /* 0x0011e2000c101b24 */
[----:B------:R-:W-:Y:S05]  /*2660*/  BRA `(.L_x_11219) ;  /* 0x0000000800507947 */ /* 0x000fea0003800000 */
.L_x_11214:
        /* <DEDUP_REMOVED lines=10> */
.L_x_11228:
[----:B------:R-:W-:Y:S01]  /*2710*/  CS2R R6, SRZ ;  /* 0x0000000000067805 */ /* 0x000fe2000001ff00 */
[----:B------:R-:W0:Y:S04]  /*2720*/  I2F.F64.U32 R4, R4 ;  /* 0x0000000400047312 */ /* 0x000e280000201800 */
[----:B0-----:R0:W-:Y:S01]  /*2730*/  STG.E.128 desc[UR36][R2.64], R4 ;  /* 0x0000000402007986 */ /* 0x0011e2000c101d24 */
[----:B------:R-:W-:Y:S05]  /*2740*/  BRA `(.L_x_11219) ;  /* 0x0000000800187947 */ /* 0x000fea0003800000 */
.L_x_11227:
        /* <DEDUP_REMOVED lines=17> */
.L_x_11232:
[----:B------:R-:W-:Y:S05]  /*2860*/  BSYNC.RECONVERGENT B0 ;  /* 0x0000000000007941 */ /* 0x000fea0003800200 */
.L_x_11231:
[----:B------:R0:W-:Y:S01]  /*2870*/  STG.E.U8 desc[UR36][R2.64], R5 ;  /* 0x0000000502007986 */ /* 0x0001e2000c101124 */
[----:B------:R-:W-:Y:S05]  /*2880*/  BRA `(.L_x_11219) ;  /* 0x0000000400c87947 */ /* 0x000fea0003800000 */
.L_x_11230:
        /* <DEDUP_REMOVED lines=16> */
.L_x_11229:
[----:B------:R-:W-:-:S04]  /*2990*/  I2FP.F32.U32 R0, R4 ;  /* 0x0000000400007245 */ /* 0x000fc80000201000 */
[----:B------:R-:W-:-:S05]  /*29a0*/  F2FP.BF16.F32.PACK_AB R0, RZ, R0 ;  /* 0x00000000ff00723e */ /* 0x000fca00000010ff */
[----:B------:R0:W-:Y:S01]  /*29b0*/  STG.E.U16 desc[UR36][R2.64], R0 ;  /* 0x0000000002007986 */ /* 0x0001e2000c101524 */
[----:B------:R-:W-:Y:S05]  /*29c0*/  BRA `(.L_x_11219) ;  /* 0x0000000400787947 */ /* 0x000fea0003800000 */
.L_x_11226:
        /* <DEDUP_REMOVED lines=10> */
.L_x_11235:
        /* <DEDUP_REMOVED lines=12> */
.L_x_11238:
[----:B------:R-:W-:-:S04]  /*2b30*/  SHF.R.U32.HI R0, RZ, 0x14, R5 ;  /* 0x00000014ff007819 */ /* 0x000fc80000011605 */
[----:B------:R-:W-:-:S04]  /*2b40*/  LOP3.LUT R0, R0, 0x1, RZ, 0xc0, !PT ;  /* 0x0000000100007812 */ /* 0x000fc800078ec0ff */
[----:B------:R-:W-:-:S04]  /*2b50*/  IADD3 R0, PT, PT, R5, 0x487ffff, R0 ;  /* 0x0487ffff05007810 */ /* 0x000fc80007ffe000 */
[----:B------:R-:W-:-:S04]  /*2b60*/  SHF.R.U32.HI R0, RZ, 0x14, R0 ;  /* 0x00000014ff007819 */ /* 0x000fc80000011600 */
[----:B------:R-:W-:-:S07]  /*2b70*/  LOP3.LUT R4, R0, 0xff, RZ, 0xc0, !PT ;  /* 0x000000ff00047812 */ /* 0x000fce00078ec0ff */
.L_x_11239:
[----:B------:R-:W-:-:S07]  /*2b80*/  PRMT R0, R4, 0x7610, R0 ;  /* 0x0000761004007816 */ /* 0x000fce0000000000 */
.L_x_11237:
[----:B------:R-:W-:Y:S05]  /*2b90*/  BSYNC.RECONVERGENT B0 ;  /* 0x0000000000007941 */ /* 0x000fea0003800200 */
.L_x_11236:
[----:B------:R0:W-:Y:S01]  /*2ba0*/  STG.E.U8 desc[UR36][R2.64], R0 ;  /* 0x0000000002007986 */ /* 0x0001e2000c101124 */
[----:B------:R-:W-:Y:S05]  /*2bb0*/  BRA `(.L_x_11219) ;  /* 0x0000000000fc7947 */ /* 0x000fea0003800000 */
.L_x_11234:
        /* <DEDUP_REMOVED lines=12> */
.L_x_11242:
[----:B------:R-:W-:-:S04]  /*2c80*/  SHF.R.U32.HI R0, RZ, 0x15, R5 ;  /* 0x00000015ff007819 */ /* 0x000fc80000011605 */
[----:B------:R-:W-:-:S04]  /*2c90*/  LOP3.LUT R0, R0, 0x1, RZ, 0xc0, !PT ;  /* 0x0000000100007812 */ /* 0x000fc800078ec0ff */
[----:B------:R-:W-:-:S04]  /*2ca0*/  IADD3 R0, PT, PT, R5, 0x88fffff, R0 ;  /* 0x088fffff05007810 */ /* 0x000fc80007ffe000 */
[----:B------:R-:W-:-:S04]  /*2cb0*/  SHF.R.U32.HI R0, RZ, 0x15, R0 ;  /* 0x00000015ff007819 */ /* 0x000fc80000011600 */
[----:B------:R-:W-:-:S07]  /*2cc0*/  LOP3.LUT R4, R0, 0xff, RZ, 0xc0, !PT ;  /* 0x000000ff00047812 */ /* 0x000fce00078ec0ff */
.L_x_11243:
[----:B------:R-:W-:-:S07]  /*2cd0*/  PRMT R0, R4, 0x7610, R0 ;  /* 0x0000761004007816 */ /* 0x000fce0000000000 */
.L_x_11241:
[----:B------:R-:W-:Y:S05]  /*2ce0*/  BSYNC.RECONVERGENT B0 ;  /* 0x0000000000007941 */ /* 0x000fea0003800200 */
.L_x_11240:
[----:B------:R0:W-:Y:S01]  /*2cf0*/  STG.E.U8 desc[UR36][R2.64], R0 ;  /* 0x0000000002007986 */ /* 0x0001e2000c101124 */
[----:B------:R-:W-:Y:S05]  /*2d00*/  BRA `(.L_x_11219) ;  /* 0x0000000000a87947 */ /* 0x000fea0003800000 */
.L_x_11233:
[----:B------:R-:W-:-:S09]  /*2d10*/  UISETP.NE.AND UP0, UPT, UR4, 0x1c, UPT ;  /* 0x0000001c0400788c */ /* 0x000fd2000bf05270 */
[----:B------:R-:W-:Y:S05]  /*2d20*/  BRA.U !UP0, `(.L_x_11244) ;  /* 0x00000001089c7547 */ /* 0x000fea000b800000 */
[----:B------:R-:W-:-:S09]  /*2d30*/  UISETP.NE.AND UP0, UPT, UR4, 0x1d, UPT ;  /* 0x0000001d0400788c */ /* 0x000fd2000bf05270 */
[----:B------:R-:W-:Y:S05]  /*2d40*/  BRA.U !UP0, `(.L_x_11245) ;  /* 0x0000000108887547 */ /* 0x000fea000b800000 */
[----:B------:R-:W-:-:S09]  /*2d50*/  UISETP.NE.AND UP0, UPT, UR4, 0x2c, UPT ;  /* 0x0000002c0400788c */ /* 0x000fd2000bf05270 */
[----:B------:R-:W-:Y:S05]  /*2d60*/  BRA.U !UP0, `(.L_x_11246) ;  /* 0x0000000108447547 */ /* 0x000fea000b800000 */
.L_x_11218:
        /* <DEDUP_REMOVED lines=16> */
.L_x_11247:
[----:B------:R-:W-:Y:S05]  /*2e70*/  BRA `(.L_x_11219) ;  /* 0x00000000004c7947 */ /* 0x000fea0003800000 */
.L_x_11246:
        /* <DEDUP_REMOVED lines=15> */
.L_x_11245:
[----:B------:R-:W-:-:S05]  /*2f70*/  IMAD.MOV.U32 R5, RZ, RZ, RZ ;  /* 0x000000ffff057224 */ /* 0x000fca00078e00ff */
[----:B------:R0:W-:Y:S01]  /*2f80*/  STG.E.64 desc[UR36][R2.64], R4 ;  /* 0x0000000402007986 */ /* 0x0001e2000c101b24 */
[----:B------:R-:W-:Y:S05]  /*2f90*/  BRA `(.L_x_11219) ;  /* 0x0000000000047947 */ /* 0x000fea0003800000 */
.L_x_11244:
[----:B------:R0:W-:Y:S02]  /*2fa0*/  STG.E desc[UR36][R2.64], R4 ;  /* 0x0000000402007986 */ /* 0x0001e4000c101924 */
.L_x_11219:
[----:B------:R-:W-:Y:S05]  /*2fb0*/  BSYNC.RECONVERGENT B6 ;  /* 0x0000000000067941 */ /* 0x000fea0003800200 */
.L_x_11213:
[----:B------:R-:W-:-:S07]  /*2fc0*/  VIADD R17, R17, 0x80 ;  /* 0x0000008011117836 */ /* 0x000fce0000000000 */
.L_x_11177:
[----:B------:R-:W-:Y:S05]  /*2fd0*/  BSYNC.RECONVERGENT B7 ;  /* 0x0000000000077941 */ /* 0x000fea0003800200 */
.L_x_11176:
        /* <DEDUP_REMOVED lines=307> */
.L_x_11250:
        /* <DEDUP_REMOVED lines=16> */
.L_x_11254:
[----:B------:R0:W5:Y:S01]  /*4410*/  LDG.E.U8 R0, desc[UR36][R2.64] ;  /* 0x0000002402007981 */ /* 0x000162000c1e1100 */
[----:B------:R-:W-:Y:S05]  /*4420*/  BRA `(.L_x_11256) ;  /* 0x0000000c004c7947 */ /* 0x000fea0003800000 */
.L_x_11253:
        /* <DEDUP_REMOVED lines=8> */
.L_x_11258:
[----:B------:R0:W5:Y:S01]  /*44b0*/  LDG.E.U8 R0, desc[UR36][R2.64] ;  /* 0x0000002402007981 */ /* 0x000162000c1e1100 */
[----:B------:R-:W-:Y:S05]  /*44c0*/  BRA `(.L_x_11256) ;  /* 0x0000000c00247947 */ /* 0x000fea0003800000 */
.L_x_11257:
[----:B------:R0:W5:Y:S01]  /*44d0*/  LDG.E.U16 R0, desc[UR36][R2.64] ;  /* 0x0000002402007981 */ /* 0x000162000c1e1500 */
[----:B------:R-:W-:Y:S05]  /*44e0*/  BRA `(.L_x_11256) ;  /* 0x0000000c001c7947 */ /* 0x000fea0003800000 */
.L_x_11252:
        /* <DEDUP_REMOVED lines=9> */
.L_x_11260:
[----:B------:R-:W2:Y:S02]  /*4580*/  LDG.E.U16 R4, desc[UR36][R2.64] ;  /* 0x0000002402047981 */ /* 0x000ea4000c1e1500 */
[----:B--2---:R-:W-:-:S06]  /*4590*/  HADD2.F32 R4, -RZ, R4.H0_H0 ;  /* 0x20000004ff047230 */ /* 0x004fcc0000004100 */
[----:B------:R-:W0:Y:S02]  /*45a0*/  F2I.FTZ.TRUNC.NTZ R4, R4 ;  /* 0x0000000400047305 */ /* 0x000e24000021f100 */
[----:B0-----:R-:W-:Y:S01]  /*45b0*/  PRMT R0, R4, 0x7610, R0 ;  /* 0x0000761004007816 */ /* 0x001fe20000000000 */
[----:B------:R-:W-:Y:S06]  /*45c0*/  BRA `(.L_x_11256) ;  /* 0x0000000800e47947 */ /* 0x000fec0003800000 */
.L_x_11259:
        /* <DEDUP_REMOVED lines=9> */
.L_x_11262:
[----:B------:R-:W2:Y:S02]  /*4660*/  LDG.E.U16 R2, desc[UR36][R2.64] ;  /* 0x0000002402027981 */ /* 0x000ea4000c1e1500 */
[----:B--2---:R-:W-:-:S06]  /*4670*/  HADD2.F32 R4, -RZ, R2.H0_H0 ;  /* 0x20000002ff047230 */ /* 0x004fcc0000004100 */
[----:B------:R-:W0:Y:S02]  /*4680*/  F2I.FTZ.TRUNC.NTZ R4, R4 ;  /* 0x0000000400047305 */ /* 0x000e24000021f100 */
[----:B0-----:R-:W-:Y:S01]  /*4690*/  PRMT R0, R4, 0x7610, R0 ;  /* 0x0000761004007816 */ /* 0x001fe20000000000 */
[----:B------:R-:W-:Y:S06]  /*46a0*/  BRA `(.L_x_11256) ;  /* 0x0000000800ac7947 */ /* 0x000fec0003800000 */
.L_x_11261:
[----:B------:R-:W2:Y:S02]  /*46b0*/  LDG.E.64 R2, desc[UR36][R2.64] ;  /* 0x0000002402027981 */ /* 0x000ea4000c1e1b00 */
[----:B--2---:R0:W1:Y:S02]  /*46c0*/  F2I.F64.TRUNC R0, R2 ;  /* 0x0000000200007311 */ /* 0x004064000030d100 */
[----:B01----:R-:W-:Y:S05]  /*46d0*/  BRA `(.L_x_11256) ;  /* 0x0000000800a07947 */ /* 0x003fea0003800000 */
.L_x_11251:
        /* <DEDUP_REMOVED lines=12> */
.L_x_11265:
[----:B------:R-:W2:Y:S02]  /*47a0*/  LDG.E.64 R2, desc[UR36][R2.64] ;  /* 0x0000002402027981 */ /* 0x000ea4000c1e1b00 */
[----:B--2---:R3:W4:Y:S02]  /*47b0*/  F2I.F64.TRUNC R0, R2 ;  /* 0x0000000200007311 */ /* 0x004724000030d100 */
[----:B---34-:R-:W-:Y:S05]  /*47c0*/  BRA `(.L_x_11256) ;  /* 0x0000000800647947 */ /* 0x018fea0003800000 */
.L_x_11264:
        /* <DEDUP_REMOVED lines=27> */
.L_x_11267:
        /* <DEDUP_REMOVED lines=14> */
.L_x_11266:
[----:B------:R-:W2:Y:S02]  /*4a60*/  LDG.E.U16 R4, desc[UR36][R2.64] ;  /* 0x0000002402047981 */ /* 0x000ea4000c1e1500 */
[----:B--2---:R-:W-:-:S06]  /*4a70*/  IMAD.U32 R4, R4, 0x10000, RZ ;  /* 0x0001000004047824 */ /* 0x004fcc00078e00ff */
[----:B------:R-:W0:Y:S02]  /*4a80*/  F2I.FTZ.TRUNC.NTZ R4, R4 ;  /* 0x0000000400047305 */ /* 0x000e24000021f100 */
[----:B0-----:R-:W-:Y:S01]  /*4a90*/  PRMT R0, R4, 0x7610, R0 ;  /* 0x0000761004007816 */ /* 0x001fe20000000000 */
[----:B------:R-:W-:Y:S06]  /*4aa0*/  BRA `(.L_x_11256) ;  /* 0x0000000400ac7947 */ /* 0x000fec0003800000 */
.L_x_11263:
        /* <DEDUP_REMOVED lines=10> */
.L_x_11270:
        /* <DEDUP_REMOVED lines=21> */
.L_x_11274:
[----:B------:R-:W-:Y:S05]  /*4ca0*/  BSYNC.RECONVERGENT B1 ;  /* 0x0000000000017941 */ /* 0x000fea0003800200 */
.L_x_11273:
[----:B------:R-:W-:Y:S01]  /*4cb0*/  IMAD.SHL.U32 R0, R0, 0x100000, RZ ;  /* 0x0010000000007824 */ /* 0x000fe200078e00ff */
[----:B------:R-:W-:-:S04]  /*4cc0*/  LEA R2, R2, 0x3b800000, 0x17 ;  /* 0x3b80000002027811 */ /* 0x000fc800078eb8ff */
[----:B------:R-:W-:-:S07]  /*4cd0*/  LOP3.LUT R4, R2, R0, R7, 0xfe, !PT ;  /* 0x0000000002047212 */ /* 0x000fce00078efe07 */
.L_x_11272:
[----:B------:R-:W-:Y:S05]  /*4ce0*/  BSYNC.RECONVERGENT B0 ;  /* 0x0000000000007941 */ /* 0x000fea0003800200 */
.L_x_11271:
[----:B------:R-:W0:Y:S02]  /*4cf0*/  F2I.FTZ.TRUNC.NTZ R4, R4 ;  /* 0x0000000400047305 */ /* 0x000e24000021f100 */
[----:B0-----:R-:W-:Y:S01]  /*4d00*/  PRMT R0, R4, 0x7610, R0 ;  /* 0x0000761004007816 */ /* 0x001fe20000000000 */
[----:B------:R-:W-:Y:S06]  /*4d10*/  BRA `(.L_x_11256) ;  /* 0x0000000400107947 */ /* 0x000fec0003800000 */
.L_x_11269:
        /* <DEDUP_REMOVED lines=21> */
.L_x_11278:
[----:B------:R-:W-:Y:S05]  /*4e70*/  BSYNC.RECONVERGENT B1 ;  /* 0x0000000000017941 */ /* 0x000fea0003800200 */
.L_x_11277:
[----:B------:R-:W-:Y:S02]  /*4e80*/  SHF.L.U32 R0, R0, 0x15, RZ ;  /* 0x0000001500007819 */ /* 0x000fe400000006ff */
[----:B------:R-:W-:-:S04]  /*4e90*/  LEA R2, R2, 0x37800000, 0x17 ;  /* 0x3780000002027811 */ /* 0x000fc800078eb8ff */
[----:B------:R-:W-:-:S07]  /*4ea0*/  LOP3.LUT R4, R2, R0, R7, 0xfe, !PT ;  /* 0x0000000002047212 */ /* 0x000fce00078efe07 */
.L_x_11276:
[----:B------:R-:W-:Y:S05]  /*4eb0*/  BSYNC.RECONVERGENT B0 ;  /* 0x0000000000007941 */ /* 0x000fea0003800200 */
.L_x_11275:
[----:B------:R-:W0:Y:S02]  /*4ec0*/  F2I.FTZ.TRUNC.NTZ R4, R4 ;  /* 0x0000000400047305 */ /* 0x000e24000021f100 */
[----:B0-----:R-:W-:Y:S01]  /*4ed0*/  PRMT R0, R4, 0x7610, R0 ;  /* 0x0000761004007816 */ /* 0x001fe20000000000 */
[----:B------:R-:W-:Y:S06]  /*4ee0*/  BRA `(.L_x_11256) ;  /* 0x00000000009c7947 */ /* 0x000fec0003800000 */
.L_x_11268:
        /* <DEDUP_REMOVED lines=14> */
.L_x_11282:
[----:B------:R-:W-:Y:S05]  /*4fd0*/  BSYNC.RECONVERGENT B0 ;  /* 0x0000000000007941 */ /* 0x000fea0003800200 */
.L_x_11281:
[----:B------:R-:W0:Y:S02]  /*4fe0*/  F2I.FTZ.TRUNC.NTZ R4, R4 ;  /* 0x0000000400047305 */ /* 0x000e24000021f100 */
[----:B0-----:R-:W-:Y:S01]  /*4ff0*/  PRMT R0, R4, 0x7610, R0 ;  /* 0x0000761004007816 */ /* 0x001fe20000000000 */
[----:B------:R-:W-:Y:S06]  /*5000*/  BRA `(.L_x_11256) ;  /* 0x0000000000547947 */ /* 0x000fec0003800000 */
.L_x_11255:
        /* <DEDUP_REMOVED lines=16> */
.L_x_11283:
[----:B------:R-:W-:Y:S01]  /*5110*/  PRMT R0, RZ, 0x7610, R0 ;  /* 0x00007610ff007816 */ /* 0x000fe20000000000 */
[----:B------:R-:W-:Y:S06]  /*5120*/  BRA `(.L_x_11256) ;  /* 0x00000000000c7947 */ /* 0x000fec0003800000 */
.L_x_11280:
[----:B------:R1:W5:Y:S01]  /*5130*/  LDG.E.U8 R0, desc[UR36][R2.64] ;  /* 0x0000002402007981 */ /* 0x000362000c1e1100 */
[----:B------:R-:W-:Y:S05]  /*5140*/  BRA `(.L_x_11256) ;  /* 0x0000000000047947 */ /* 0x000fea0003800000 */
.L_x_11279:
[----:B------:R2:W5:Y:S02]  /*5150*/  LDG.E.U8 R0, desc[UR36][R2.64] ;  /* 0x0000002402007981 */ /* 0x000564000c1e1100 */
.L_x_11256:
        /* <DEDUP_REMOVED lines=20> */
.L_x_11288:
[----:B------:R0:W-:Y:S01]  /*52a0*/  STG.E.U8 desc[UR36][R2.64], R4 ;  /* 0x0000000402007986 */ /* 0x0001e2000c101124 */
[----:B------:R-:W-:Y:S05]  /*52b0*/  BRA `(.L_x_11290) ;  /* 0x0000000800fc7947 */ /* 0x000fea0003800000 */
.L_x_11287:
        /* <DEDUP_REMOVED lines=9> */
.L_x_11292:
[----:B------:R0:W-:Y:S01]  /*5350*/  STG.E desc[UR36][R2.64], R4 ;  /* 0x0000000402007986 */ /* 0x0001e2000c101924 */
[----:B------:R-:W-:Y:S05]  /*5360*/  BRA `(.L_x_11290) ;  /* 0x0000000800d07947 */ /* 0x000fea0003800000 */
.L_x_11291:
[----:B------:R0:W-:Y:S01]  /*5370*/  STG.E.U16 desc[UR36][R2.64], R4 ;  /* 0x0000000402007986 */ /* 0x0001e2000c101524 */
[----:B------:R-:W-:Y:S05]  /*5380*/  BRA `(.L_x_11290) ;  /* 0x0000000800c87947 */ /* 0x000fea0003800000 */
.L_x_11286:
        /* <DEDUP_REMOVED lines=9> */
.L_x_11294:
[----:B------:R-:W-:-:S04]  /*5420*/  I2FP.F32.U32 R0, R4 ;  /* 0x0000000400007245 */ /* 0x000fc80000201000 */
[----:B------:R-:W-:-:S05]  /*5430*/  F2FP.F16.F32.PACK_AB R0, RZ, R0 ;  /* 0x00000000ff00723e */ /* 0x000fca00000000ff */
[----:B------:R0:W-:Y:S01]  /*5440*/  STG.E.U16 desc[UR36][R2.64], R0 ;  /* 0x0000000002007986 */ /* 0x0001e2000c101524 */
[----:B------:R-:W-:Y:S05]  /*5450*/  BRA `(.L_x_11290) ;  /* 0x0000000800947947 */ /* 0x000fea0003800000 */
.L_x_11293:
        /* <DEDUP_REMOVED lines=10> */
.L_x_11296:
[----:B------:R-:W-:-:S04]  /*5500*/  I2FP.F32.U32 R4, R4 ;  /* 0x0000000400047245 */ /* 0x000fc80000201000 */
[----:B------:R-:W-:-:S04]  /*5510*/  F2FP.F16.F32.PACK_AB R5, RZ, R4 ;  /* 0x00000004ff05723e */ /* 0x000fc800000000ff */
[----:B------:R-:W-:-:S05]  /*5520*/  PRMT R5, R5, 0x5410, RZ ;  /* 0x0000541005057816 */ /* 0x000fca00000000ff */
[----:B------:R0:W-:Y:S01]  /*5530*/  STG.E desc[UR36][R2.64], R5 ;  /* 0x0000000502007986 */ /* 0x0001e2000c101924 */
[----:B------:R-:W-:Y:S05]  /*5540*/  BRA `(.L_x_11290) ;  /* 0x0000000800587947 */ /* 0x000fea0003800000 */
.L_x_11295:
[----:B------:R-:W0:Y:S02]  /*5550*/  I2F.F64.U32 R4, R4 ;  /* 0x0000000400047312 */ /* 0x000e240000201800 */
[----:B0-----:R0:W-:Y:S01]  /*5560*/  STG.E.64 desc[UR36][R2.64], R4 ;  /* 0x0000000402007986 */ /* 0x0011e2000c101b24 */
[----:B------:R-:W-:Y:S05]  /*5570*/  BRA `(.L_x_11290) ;  /* 0x00000008004c7947 */ /* 0x000fea0003800000 */
.L_x_11285:
        /* <DEDUP_REMOVED lines=12> */
.L_x_11300:
        /* <DEDUP_REMOVED lines=17> */
.L_x_11302:
[----:B------:R-:W-:Y:S05]  /*5750*/  BSYNC.RECONVERGENT B0 ;  /* 0x0000000000007941 */ /* 0x000fea0003800200 */
.L_x_11301:
[----:B------:R0:W-:Y:S01]  /*5760*/  STG.E.U8 desc[UR36][R2.64], R0 ;  /* 0x0000000002007986 */ /* 0x0001e2000c101124 */
[----:B------:R-:W-:Y:S05]  /*5770*/  BRA `(.L_x_11290) ;  /* 0x0000000400cc7947 */ /* 0x000fea0003800000 */
.L_x_11299:
        /* <DEDUP_REMOVED lines=17> */
.L_x_11304:
[----:B------:R-:W-:Y:S05]  /*5890*/  BSYNC.RECONVERGENT B0 ;  /* 0x0000000000007941 */ /* 0x000fea0003800200 */
.L_x_11303:
[----:B------:R0:W-:Y:S01]  /*58a0*/  STG.E.U8 desc[UR36][R2.64], R0 ;  /* 0x0000000002007986 */ /* 0x0001e2000c101124 */
[----:B------:R-:W-:Y:S05]  /*58b0*/  BRA `(.L_x_11290) ;  /* 0x00000004007c7947 */ /* 0x000fea0003800000 */
.L_x_11298:
        /* <DEDUP_REMOVED lines=21> */
.L_x_11306:
[----:B------:R-:W-:-:S05]  /*5a10*/  HFMA2 R5, -RZ, RZ, 0, 0 ;  /* 0x00000000ff057431 */ /* 0x000fca00000001ff */
[----:B------:R0:W-:Y:S01]  /*5a20*/  STG.E.64 desc[UR36][R2.64], R4 ;  /* 0x0000000402007986 */ /* 0x0001e2000c101b24 */
[----:B------:R-:W-:Y:S05]  /*5a30*/  BRA `(.L_x_11290) ;  /* 0x00000004001c7947 */ /* 0x000fea0003800000 */
.L_x_11305:
[----:B------:R0:W-:Y:S01]  /*5a40*/  STG.E desc[UR36][R2.64], R4 ;  /* 0x0000000402007986 */ /* 0x0001e2000c101924 */
[----:B------:R-:W-:Y:S05]  /*5a50*/  BRA `(.L_x_11290) ;  /* 0x0000000400147947 */ /* 0x000fea0003800000 */
.L_x_11297:
        /* <DEDUP_REMOVED lines=8> */
.L_x_11308:
[----:B------:R-:W-:Y:S01]  /*5ae0*/  CS2R R6, SRZ ;  /* 0x0000000000067805 */ /* 0x000fe2000001ff00 */
[----:B------:R-:W0:Y:S04]  /*5af0*/  I2F.F64.U32 R4, R4 ;  /* 0x0000000400047312 */ /* 0x000e280000201800 */
[----:B0-----:R4:W-:Y:S01]  /*5b00*/  STG.E.128 desc[UR36][R2.64], R4 ;  /* 0x0000000402007986 */ /* 0x0019e2000c101d24 */
[----:B------:R-:W-:Y:S05]  /*5b10*/  BRA `(.L_x_11290) ;  /* 0x0000000000e47947 */ /* 0x000fea0003800000 */
.L_x_11307:
[----:B------:R-:W-:-:S09]  /*5b20*/  UISETP.NE.AND UP0, UPT, UR4, 0xf, UPT ;  /* 0x0000000f0400788c */ /* 0x000fd2000bf05270 */
[----:B------:R-:W-:Y:S05]  /*5b30*/  BRA.U !UP0, `(.L_x_11309) ;  /* 0x0000000108d07547 */ /* 0x000fea000b800000 */
[----:B------:R-:W-:-:S09]  /*5b40*/  UISETP.NE.AND UP0, UPT, UR4, 0x17, UPT ;  /* 0x000000170400788c */ /* 0x000fd2000bf05270 */
[----:B------:R-:W-:Y:S05]  /*5b50*/  BRA.U !UP0, `(.L_x_11310) ;  /* 0x0000000108847547 */ /* 0x000fea000b800000 */
[----:B------:R-:W-:-:S09]  /*5b60*/  UISETP.NE.AND UP0, UPT, UR4, 0x18, UPT ;  /* 0x000000180400788c */ /* 0x000fd2000bf05270 */
[----:B------:R-:W-:Y:S05]  /*5b70*/  BRA.U !UP0, `(.L_x_11311) ;  /* 0x0000000108447547 */ /* 0x000fea000b800000 */
.L_x_11289:
        /* <DEDUP_REMOVED lines=16> */
.L_x_11312:
[----:B------:R-:W-:Y:S05]  /*5c80*/  BRA `(.L_x_11290) ;  /* 0x0000000000887947 */ /* 0x000fea0003800000 */
.L_x_11311:
        /* <DEDUP_REMOVED lines=11> */
.L_x_11314:
[----:B------:R-:W-:Y:S05]  /*5d40*/  BSYNC.RECONVERGENT B0 ;  /* 0x0000000000007941 */ /* 0x000fea0003800200 */
.L_x_11313:
[----:B------:R3:W-:Y:S01]  /*5d50*/  STG.E.U8 desc[UR36][R2.64], R5 ;  /* 0x0000000502007986 */ /* 0x0007e2000c101124 */
[----:B------:R-:W-:Y:S05]  /*5d60*/  BRA `(.L_x_11290) ;  /* 0x0000000000507947 */ /* 0x000fea0003800000 */
.L_x_11310:
        /* <DEDUP_REMOVED lines=12> */
.L_x_11315:
[----:B------:R-:W-:Y:S01]  /*5e30*/  IMAD.MOV.U32 R5, RZ, RZ, 0x7f ;  /* 0x0000007fff057424 */ /* 0x000fe200078e00ff */
[----:B------:R-:W-:-:S04]  /*5e40*/  ISETP.GT.U32.AND P0, PT, R7, 0x7f800000, PT ;  /* 0x7f8000000700780c */ /* 0x000fc80003f04070 */
[----:B------:R-:W-:-:S05]  /*5e50*/  SEL R5, R5, 0x7c, P0 ;  /* 0x0000007c05057807 */ /* 0x000fca0000000000 */
[----:B------:R2:W-:Y:S01]  /*5e60*/  STG.E.U8 desc[UR36][R2.64], R5 ;  /* 0x0000000502007986 */ /* 0x0005e2000c101124 */
[----:B------:R-:W-:Y:S05]  /*5e70*/  BRA `(.L_x_11290) ;  /* 0x00000000000c7947 */ /* 0x000fea0003800000 */
.L_x_11309:
[----:B------:R-:W-:-:S04]  /*5e80*/  I2FP.F32.U32 R0, R4 ;  /* 0x0000000400007245 */ /* 0x000fc80000201000 */
[----:B------:R-:W-:-:S05]  /*5e90*/  F2FP.BF16.F32.PACK_AB R0, RZ, R0 ;  /* 0x00000000ff00723e */ /* 0x000fca00000010ff */
[----:B------:R0:W-:Y:S02]  /*5ea0*/  STG.E.U16 desc[UR36][R2.64], R0 ;  /* 0x0000000002007986 */ /* 0x0001e4000c101524 */
.L_x_11290:
[----:B------:R-:W-:Y:S05]  /*5eb0*/  BSYNC.RECONVERGENT B6 ;  /* 0x0000000000067941 */ /* 0x000fea0003800200 */
.L_x_11284:
[----:B------:R-:W-:-:S07]  /*5ec0*/  IADD3 R17, PT, PT, R17, 0x80, RZ ;  /* 0x0000008011117810 */ /* 0x000fce0007ffe0ff */
.L_x_11249:
[----:B------:R-:W-:Y:S05]  /*5ed0*/  BSYNC.RECONVERGENT B7 ;  /* 0x0000000000077941 */ /* 0x000fea0003800200 */
.L_x_11248:
        /* <DEDUP_REMOVED lines=307> */
.L_x_11318:
        /* <DEDUP_REMOVED lines=16> */
.L_x_11322:
[----:B------:R0:W5:Y:S01]  /*7310*/  LDG.E.U8 R0, desc[UR36][R2.64] ;  /* 0x0000002402007981 */ /* 0x000162000c1e1100 */
[----:B------:R-:W-:Y:S05]  /*7320*/  BRA `(.L_x_11324) ;  /* 0x0000000c004c7947 */ /* 0x000fea0003800000 */
.L_x_11321:
        /* <DEDUP_REMOVED lines=8> */
.L_x_11326:
[----:B------:R3:W5:Y:S01]  /*73b0*/  LDG.E.U8 R0, desc[UR36][R2.64] ;  /* 0x0000002402007981 */ /* 0x000762000c1e1100 */
[----:B------:R-:W-:Y:S05]  /*73c0*/  BRA `(.L_x_11324) ;  /* 0x0000000c00247947 */ /* 0x000fea0003800000 */
.L_x_11325:
[----:B------:R2:W5:Y:S01]  /*73d0*/  LDG.E.U16 R0, desc[UR36][R2.64] ;  /* 0x0000002402007981 */ /* 0x000562000c1e1500 */
[----:B------:R-:W-:Y:S05]  /*73e0*/  BRA `(.L_x_11324) ;  /* 0x0000000c001c7947 */ /* 0x000fea0003800000 */
.L_x_11320:
        /* <DEDUP_REMOVED lines=9> */
.L_x_11328:
[----:B------:R-:W2:Y:S02]  /*7480*/  LDG.E.U16 R4, desc[UR36][R2.64] ;  /* 0x0000002402047981 */ /* 0x000ea4000c1e1500 */
[----:B--2---:R-:W-:-:S06]  /*7490*/  HADD2.F32 R4, -RZ, R4.H0_H0 ;  /* 0x20000004ff047230 */ /* 0x004fcc0000004100 */
[----:B------:R-:W0:Y:S02]  /*74a0*/  F2I.FTZ.TRUNC.NTZ R4, R4 ;  /* 0x0000000400047305 */ /* 0x000e24000021f100 */
[----:B0-----:R-:W-:Y:S01]  /*74b0*/  PRMT R0, R4, 0x7610, R0 ;  /* 0x0000761004007816 */ /* 0x001fe20000000000 */
[----:B------:R-:W-:Y:S06]  /*74c0*/  BRA `(.L_x_11324) ;  /* 0x0000000800e47947 */ /* 0x000fec0003800000 */
.L_x_11327:
        /* <DEDUP_REMOVED lines=9> */
.L_x_11330:
[----:B------:R-:W2:Y:S02]  /*7560*/  LDG.E.U16 R2, desc[UR36][R2.64] ;  /* 0x0000002402027981 */ /* 0x000ea4000c1e1500 */
[----:B--2---:R-:W-:-:S06]  /*7570*/  HADD2.F32 R4, -RZ, R2.H0_H0 ;  /* 0x20000002ff047230 */ /* 0x004fcc0000004100 */
[----:B------:R-:W0:Y:S02]  /*7580*/  F2I.FTZ.TRUNC.NTZ R4, R4 ;  /* 0x0000000400047305 */ /* 0x000e24000021f100 */
[----:B0-----:R-:W-:Y:S01]  /*7590*/  PRMT R0, R4, 0x7610, R0 ;  /* 0x0000761004007816 */ /* 0x001fe20000000000 */
[----:B------:R-:W-:Y:S06]  /*75a0*/  BRA `(.L_x_11324) ;  /* 0x0000000800ac7947 */ /* 0x000fec0003800000 */
.L_x_11329:
[----:B------:R-:W2:Y:S02]  /*75b0*/  LDG.E.64 R2, desc[UR36][R2.64] ;  /* 0x0000002402027981 */ /* 0x000ea4000c1e1b00 */
[----:B--2---:R0:W1:Y:S02]  /*75c0*/  F2I.F64.TRUNC R0, R2 ;  /* 0x0000000200007311 */ /* 0x004064000030d100 */
[----:B01----:R-:W-:Y:S05]  /*75d0*/  BRA `(.L_x_11324) ;  /* 0x0000000800a07947 */ /* 0x003fea0003800000 */
.L_x_11319:
        /* <DEDUP_REMOVED lines=12> */
.L_x_11333:
[----:B------:R-:W2:Y:S02]  /*76a0*/  LDG.E.64 R2, desc[UR36][R2.64] ;  /* 0x0000002402027981 */ /* 0x000ea4000c1e1b00 */
[----:B--2---:R0:W1:Y:S02]  /*76b0*/  F2I.F64.TRUNC R0, R2 ;  /* 0x0000000200007311 */ /* 0x004064000030d100 */
[----:B01----:R-:W-:Y:S05]  /*76c0*/  BRA `(.L_x_11324) ;  /* 0x0000000800647947 */ /* 0x003fea0003800000 */
.L_x_11332:
        /* <DEDUP_REMOVED lines=27> */
.L_x_11335:
        /* <DEDUP_REMOVED lines=14> */
.L_x_11334:
[----:B------:R-:W2:Y:S02]  /*7960*/  LDG.E.U16 R4, desc[UR36][R2.64] ;  /* 0x0000002402047981 */ /* 0x000ea4000c1e1500 */
[----:B--2---:R-:W-:-:S06]  /*7970*/  SHF.L.U32 R4, R4, 0x10, RZ ;  /* 0x0000001004047819 */ /* 0x004fcc00000006ff */
[----:B------:R-:W0:Y:S02]  /*7980*/  F2I.FTZ.TRUNC.NTZ R4, R4 ;  /* 0x0000000400047305 */ /* 0x000e24000021f100 */
[----:B0-----:R-:W-:Y:S01]  /*7990*/  PRMT R0, R4, 0x7610, R0 ;  /* 0x0000761004007816 */ /* 0x001fe20000000000 */
[----:B------:R-:W-:Y:S06]  /*79a0*/  BRA `(.L_x_11324) ;  /* 0x0000000400ac7947 */ /* 0x000fec0003800000 */
.L_x_11331:
        /* <DEDUP_REMOVED lines=10> */
.L_x_11338:
        /* <DEDUP_REMOVED lines=21> */
.L_x_11342:
[----:B------:R-:W-:Y:S05]  /*7ba0*/  BSYNC.RECONVERGENT B1 ;  /* 0x0000000000017941 */ /* 0x000fea0003800200 */
.L_x_11341:
[----:B------:R-:W-:Y:S01]  /*7bb0*/  IMAD.SHL.U32 R0, R0, 0x100000, RZ ;  /* 0x0010000000007824 */ /* 0x000fe200078e00ff */
[----:B------:R-:W-:-:S04]  /*7bc0*/  LEA R2, R2, 0x3b800000, 0x17 ;  /* 0x3b80000002027811 */ /* 0x000fc800078eb8ff */
[----:B------:R-:W-:-:S07]  /*7bd0*/  LOP3.LUT R4, R2, R0, R7, 0xfe, !PT ;  /* 0x0000000002047212 */ /* 0x000fce00078efe07 */
.L_x_11340:
[----:B------:R-:W-:Y:S05]  /*7be0*/  BSYNC.RECONVERGENT B0 ;  /* 0x0000000000007941 */ /* 0x000fea0003800200 */
.L_x_11339:
[----:B------:R-:W0:Y:S02]  /*7bf0*/  F2I.FTZ.TRUNC.NTZ R4, R4 ;  /* 0x0000000400047305 */ /* 0x000e24000021f100 */
[----:B0-----:R-:W-:Y:S01]  /*7c00*/  PRMT R0, R4, 0x7610, R0 ;  /* 0x0000761004007816 */ /* 0x001fe20000000000 */
[----:B------:R-:W-:Y:S06]  /*7c10*/  BRA `(.L_x_11324) ;  /* 0x0000000400107947 */ /* 0x000fec0003800000 */
.L_x_11337:
        /* <DEDUP_REMOVED lines=21> */
.L_x_11346:
[----:B------:R-:W-:Y:S05]  /*7d70*/  BSYNC.RECONVERGENT B1 ;  /* 0x0000000000017941 */ /* 0x000fea0003800200 */
.L_x_11345:
[----:B------:R-:W-:Y:S01]  /*7d80*/  IMAD.SHL.U32 R0, R0, 0x200000, RZ ;  /* 0x0020000000007824 */ /* 0x000fe200078e00ff */
[----:B------:R-:W-:-:S04]  /*7d90*/  LEA R2, R2, 0x37800000, 0x17 ;  /* 0x3780000002027811 */ /* 0x000fc800078eb8ff */
[----:B------:R-:W-:-:S07]  /*7da0*/  LOP3.LUT R4, R2, R0, R7, 0xfe, !PT ;  /* 0x0000000002047212 */ /* 0x000fce00078efe07 */
.L_x_11344:
[----:B------:R-:W-:Y:S05]  /*7db0*/  BSYNC.RECONVERGENT B0 ;  /* 0x0000000000007941 */ /* 0x000fea0003800200 */
.L_x_11343:
[----:B------:R-:W0:Y:S02]  /*7dc0*/  F2I.FTZ.TRUNC.NTZ R4, R4 ;  /* 0x0000000400047305 */ /* 0x000e24000021f100 */
[----:B0-----:R-:W-:Y:S01]  /*7dd0*/  PRMT R0, R4, 0x7610, R0 ;  /* 0x0000761004007816 */ /* 0x001fe20000000000 */
[----:B------:R-:W-:Y:S06]  /*7de0*/  BRA `(.L_x_11324) ;  /* 0x00000000009c7947 */ /* 0x000fec0003800000 */
.L_x_11336:
        /* <DEDUP_REMOVED lines=14> */
.L_x_11350:
[----:B------:R-:W-:Y:S05]  /*7ed0*/  BSYNC.RECONVERGENT B0 ;  /* 0x0000000000007941 */ /* 0x000fea0003800200 */
.L_x_11349:
[----:B------:R-:W0:Y:S02]  /*7ee0*/  F2I.FTZ.TRUNC.NTZ R4, R4 ;  /* 0x0000000400047305 */ /* 0x000e24000021f100 */
[----:B0-----:R-:W-:Y:S01]  /*7ef0*/  PRMT R0, R4, 0x7610, R0 ;  /* 0x0000761004007816 */ /* 0x001fe20000000000 */
[----:B------:R-:W-:Y:S06]  /*7f00*/  BRA `(.L_x_11324) ;  /* 0x0000000000547947 */ /* 0x000fec0003800000 */
.L_x_11323:
        /* <DEDUP_REMOVED lines=16> */
.L_x_11351:
[----:B------:R-:W-:Y:S01]  /*8010*/  PRMT R0, RZ, 0x7610, R0 ;  /* 0x00007610ff007816 */ /* 0x000fe20000000000 */
[----:B------:R-:W-:Y:S06]  /*8020*/  BRA `(.L_x_11324) ;  /* 0x00000000000c7947 */ /* 0x000fec0003800000 */
.L_x_11348:
[----:B------:R0:W5:Y:S01]  /*8030*/  LDG.E.U8 R0, desc[UR36][R2.64] ;  /* 0x0000002402007981 */ /* 0x000162000c1e1100 */
[----:B------:R-:W-:Y:S05]  /*8040*/  BRA `(.L_x_11324) ;  /* 0x0000000000047947 */ /* 0x000fea0003800000 */
.L_x_11347:
[----:B------:R0:W5:Y:S02]  /*8050*/  LDG.E.U8 R0, desc[UR36][R2.64] ;  /* 0x0000002402007981 */ /* 0x000164000c1e1100 */
.L_x_11324:
[----:B------:R-:W0:Y:S01]  /*8060*/  LDCU.64 UR6, c[0x0][0x580] ;  /* 0x0000b000ff0677ac */ /* 0x000e220008000a00 */
[----:B-1---5:R-:W-:Y:S01]  /*8070*/  LOP3.LUT P0, RZ, R0, 0xff, RZ, 0xc0, !PT ;  /* 0x000000ff00ff7812 */ /* 0x022fe2000780c0ff */
[----:B------:R-:W-:Y:S01]  /*8080*/  BSSY.RECONVERGENT B6, `(.L_x_11352) ;  /* 0x00000d3000067945 */ /* 0x000fe20003800200 */
[----:B------:R-:W-:Y:S02]  /*8090*/  UPRMT UR4, UR40, 0x9910, URZ ;  /* 0x0000991028047896 */ /* 0x000fe400080000ff */
[----:B------:R-:W-:Y:S02]  /*80a0*/  ISETP.NE.XOR P0, PT, RZ, UR43, P0 ;  /* 0x0000002bff007c0c */ /* 0x000fe40008705a70 */
[----:B------:R-:W-:Y:S02]  /*80b0*/  UISETP.GT.AND UP0, UPT, UR4, 0x9, UPT ;  /* 0x000000090400788c */ /* 0x000fe4000bf04270 */
[----:B------:R-:W-:Y:S02]  /*80c0*/  SEL R4, RZ, 0x1, !P0 ;  /* 0x00000001ff047807 */ /* 0x000fe40004000000 */
[----:B0-234-:R-:W-:-:S05]  /*80d0*/  IADD3 R2, P1, PT, R16, UR6, RZ ;  /* 0x0000000610027c10 */ /* 0x01dfca000ff3e0ff */
        /* <DEDUP_REMOVED lines=12> */
.L_x_11356:
[----:B------:R0:W-:Y:S01]  /*81a0*/  STG.E.U8 desc[UR36][R2.64], R4 ;  /* 0x0000000402007986 */ /* 0x0001e2000c101124 */
[----:B------:R-:W-:Y:S05]  /*81b0*/  BRA `(.L_x_11358) ;  /* 0x0000000800fc7947 */ /* 0x000fea0003800000 */
.L_x_11355:
        /* <DEDUP_REMOVED lines=9> */
.L_x_11360:
[----:B------:R0:W-:Y:S01]  /*8250*/  STG.E desc[UR36][R2.64], R4 ;  /* 0x0000000402007986 */ /* 0x0001e2000c101924 */
[----:B------:R-:W-:Y:S05]  /*8260*/  BRA `(.L_x_11358) ;  /* 0x0000000800d07947 */ /* 0x000fea0003800000 */
.L_x_11359:
[----:B------:R0:W-:Y:S01]  /*8270*/  STG.E.U16 desc[UR36][R2.64], R4 ;  /* 0x0000000402007986 */ /* 0x0001e2000c101524 */
[----:B------:R-:W-:Y:S05]  /*8280*/  BRA `(.L_x_11358) ;  /* 0x0000000800c87947 */ /* 0x000fea0003800000 */
.L_x_11354:
        /* <DEDUP_REMOVED lines=9> */
.L_x_11362:
[----:B------:R-:W-:-:S04]  /*8320*/  I2FP.F32.U32 R0, R4 ;  /* 0x0000000400007245 */ /* 0x000fc80000201000 */
[----:B------:R-:W-:-:S05]  /*8330*/  F2FP.F16.F32.PACK_AB R0, RZ, R0 ;  /* 0x00000000ff00723e */ /* 0x000fca00000000ff */
[----:B------:R0:W-:Y:S01]  /*8340*/  STG.E.U16 desc[UR36][R2.64], R0 ;  /* 0x0000000002007986 */ /* 0x0001e2000c101524 */
[----:B------:R-:W-:Y:S05]  /*8350*/  BRA `(.L_x_11358) ;  /* 0x0000000800947947 */ /* 0x000fea0003800000 */
.L_x_11361:
        /* <DEDUP_REMOVED lines=10> */
.L_x_11364:
[----:B------:R-:W-:-:S04]  /*8400*/  I2FP.F32.U32 R4, R4 ;  /* 0x0000000400047245 */ /* 0x000fc80000201000 */
[----:B------:R-:W-:-:S04]  /*8410*/  F2FP.F16.F32.PACK_AB R5, RZ, R4 ;  /* 0x00000004ff05723e */ /* 0x000fc800000000ff */
[----:B------:R-:W-:-:S05]  /*8420*/  PRMT R5, R5, 0x5410, RZ ;  /* 0x0000541005057816 */ /* 0x000fca00000000ff */
[----:B------:R0:W-:Y:S01]  /*8430*/  STG.E desc[UR36][R2.64], R5 ;  /* 0x0000000502007986 */ /* 0x0001e2000c101924 */
[----:B------:R-:W-:Y:S05]  /*8440*/  BRA `(.L_x_11358) ;  /* 0x0000000800587947 */ /* 0x000fea0003800000 */
.L_x_11363:
[----:B------:R-:W0:Y:S02]  /*8450*/  I2F.F64.U32 R4, R4 ;  /* 0x0000000400047312 */ /* 0x000e240000201800 */
[----:B0-----:R0:W-:Y:S01]  /*8460*/  STG.E.64 desc[UR36][R2.64], R4 ;  /* 0x0000000402007986 */ /* 0x0011e2000c101b24 */
[----:B------:R-:W-:Y:S05]  /*8470*/  BRA `(.L_x_11358) ;  /* 0x00000008004c7947 */ /* 0x000fea0003800000 */
.L_x_11353:
        /* <DEDUP_REMOVED lines=12> */
.L_x_11368:
        /* <DEDUP_REMOVED lines=17> */
.L_x_11370:
[----:B------:R-:W-:Y:S05]  /*8650*/  BSYNC.RECONVERGENT B0 ;  /* 0x0000000000007941 */ /* 0x000fea0003800200 */
.L_x_11369:
[----:B------:R0:W-:Y:S01]  /*8660*/  STG.E.U8 desc[UR36][R2.64], R0 ;  /* 0x0000000002007986 */ /* 0x0001e2000c101124 */
[----:B------:R-:W-:Y:S05]  /*8670*/  BRA `(.L_x_11358) ;  /* 0x0000000400cc7947 */ /* 0x000fea0003800000 */
.L_x_11367:
        /* <DEDUP_REMOVED lines=17> */
.L_x_11372:
[----:B------:R-:W-:Y:S05]  /*8790*/  BSYNC.RECONVERGENT B0 ;  /* 0x0000000000007941 */ /* 0x000fea0003800200 */
.L_x_11371:
[----:B------:R0:W-:Y:S01]  /*87a0*/  STG.E.U8 desc[UR36][R2.64], R0 ;  /* 0x0000000002007986 */ /* 0x0001e2000c101124 */
[----:B------:R-:W-:Y:S05]  /*87b0*/  BRA `(.L_x_11358) ;  /* 0x00000004007c7947 */ /* 0x000fea0003800000 */
.L_x_11366:
        /* <DEDUP_REMOVED lines=21> */
.L_x_11374:
[----:B------:R-:W-:-:S05]  /*8910*/  IMAD.MOV.U32 R5, RZ, RZ, RZ ;  /* 0x000000ffff057224 */ /* 0x000fca00078e00ff */
[----:B------:R0:W-:Y:S01]  /*8920*/  STG.E.64 desc[UR36][R2.64], R4 ;  /* 0x0000000402007986 */ /* 0x0001e2000c101b24 */
[----:B------:R-:W-:Y:S05]  /*8930*/  BRA `(.L_x_11358) ;  /* 0x00000004001c7947 */ /* 0x000fea0003800000 */
.L_x_11373:
[----:B------:R0:W-:Y:S01]  /*8940*/  STG.E desc[UR36][R2.64], R4 ;  /* 0x0000000402007986 */ /* 0x0001e2000c101924 */
[----:B------:R-:W-:Y:S05]  /*8950*/  BRA `(.L_x_11358) ;  /* 0x0000000400147947 */ /* 0x000fea0003800000 */
.L_x_11365:
        /* <DEDUP_REMOVED lines=8> */
.L_x_11376:
[----:B------:R-:W-:Y:S01]  /*89e0*/  CS2R R6, SRZ ;  /* 0x0000000000067805 */ /* 0x000fe2000001ff00 */
[----:B------:R-:W0:Y:S04]  /*89f0*/  I2F.F64.U32 R4, R4 ;  /* 0x0000000400047312 */ /* 0x000e280000201800 */
[----:B0-----:R4:W-:Y:S01]  /*8a00*/  STG.E.128 desc[UR36][R2.64], R4 ;  /* 0x0000000402007986 */ /* 0x0019e2000c101d24 */
[----:B------:R-:W-:Y:S05]  /*8a10*/  BRA `(.L_x_11358) ;  /* 0x0000000000e47947 */ /* 0x000fea0003800000 */
.L_x_11375:
[----:B------:R-:W-:-:S09]  /*8a20*/  UISETP.NE.AND UP0, UPT, UR4, 0xf, UPT ;  /* 0x0000000f0400788c */ /* 0x000fd2000bf05270 */
[----:B------:R-:W-:Y:S05]  /*8a30*/  BRA.U !UP0, `(.L_x_11377) ;  /* 0x0000000108d07547 */ /* 0x000fea000b800000 */
[----:B------:R-:W-:-:S09]  /*8a40*/  UISETP.NE.AND UP0, UPT, UR4, 0x17, UPT ;  /* 0x000000170400788c */ /* 0x000fd2000bf05270 */
[----:B------:R-:W-:Y:S05]  /*8a50*/  BRA.U !UP0, `(.L_x_11378) ;  /* 0x0000000108847547 */ /* 0x000fea000b800000 */
[----:B------:R-:W-:-:S09]  /*8a60*/  UISETP.NE.AND UP0, UPT, UR4, 0x18, UPT ;  /* 0x000000180400788c */ /* 0x000fd2000bf05270 */
[----:B------:R-:W-:Y:S05]  /*8a70*/  BRA.U !UP0, `(.L_x_11379) ;  /* 0x0000000108447547 */ /* 0x000fea000b800000 */
.L_x_11357:
        /* <DEDUP_REMOVED lines=16> */
.L_x_11380:
[----:B------:R-:W-:Y:S05]  /*8b80*/  BRA `(.L_x_11358) ;  /* 0x0000000000887947 */ /* 0x000fea0003800000 */
.L_x_11379:
        /* <DEDUP_REMOVED lines=11> */
.L_x_11382:
[----:B------:R-:W-:Y:S05]  /*8c40*/  BSYNC.RECONVERGENT B0 ;  /* 0x0000000000007941 */ /* 0x000fea0003800200 */
.L_x_11381:
[----:B------:R3:W-:Y:S01]  /*8c50*/  STG.E.U8 desc[UR36][R2.64], R5 ;  /* 0x0000000502007986 */ /* 0x0007e2000c101124 */
[----:B------:R-:W-:Y:S05]  /*8c60*/  BRA `(.L_x_11358) ;  /* 0x0000000000507947 */ /* 0x000fea0003800000 */
.L_x_11378:
        /* <DEDUP_REMOVED lines=12> */
.L_x_11383:
[----:B------:R-:W-:Y:S02]  /*8d30*/  ISETP.GT.U32.AND P0, PT, R7, 0x7f800000, PT ;  /* 0x7f8000000700780c */ /* 0x000fe40003f04070 */
[----:B------:R-:W-:-:S04]  /*8d40*/  MOV R5, 0x7f ;  /* 0x0000007f00057802 */ /* 0x000fc80000000f00 */
[----:B------:R-:W-:-:S05]  /*8d50*/  SEL R5, R5, 0x7c, P0 ;  /* 0x0000007c05057807 */ /* 0x000fca0000000000 */
[----:B------:R2:W-:Y:S01]  /*8d60*/  STG.E.U8 desc[UR36][R2.64], R5 ;  /* 0x0000000502007986 */ /* 0x0005e2000c101124 */
[----:B------:R-:W-:Y:S05]  /*8d70*/  BRA `(.L_x_11358) ;  /* 0x00000000000c7947 */ /* 0x000fea0003800000 */
.L_x_11377:
[----:B------:R-:W-:-:S04]  /*8d80*/  I2FP.F32.U32 R0, R4 ;  /* 0x0000000400007245 */ /* 0x000fc80000201000 */
[----:B------:R-:W-:-:S05]  /*8d90*/  F2FP.BF16.F32.PACK_AB R0, RZ, R0 ;  /* 0x00000000ff00723e */ /* 0x000fca00000010ff */
[----:B------:R0:W-:Y:S02]  /*8da0*/  STG.E.U16 desc[UR36][R2.64], R0 ;  /* 0x0000000002007986 */ /* 0x0001e4000c101524 */
.L_x_11358:
[----:B------:R-:W-:Y:S05]  /*8db0*/  BSYNC.RECONVERGENT B6 ;  /* 0x0000000000067941 */ /* 0x000fea0003800200 */
.L_x_11352:
[----:B------:R-:W-:-:S07]  /*8dc0*/  VIADD R17, R17, 0x80 ;  /* 0x0000008011117836 */ /* 0x000fce0000000000 */
.L_x_11317:
[----:B------:R-:W-:Y:S05]  /*8dd0*/  BSYNC.RECONVERGENT B7 ;  /* 0x0000000000077941 */ /* 0x000fea0003800200 */
.L_x_11316:
        /* <DEDUP_REMOVED lines=306> */
.L_x_11384:
        /* <DEDUP_REMOVED lines=18> */
.L_x_11388:
[----:B------:R4:W5:Y:S01]  /*a220*/  LDG.E.U8 R0, desc[UR36][R2.64] ;  /* 0x0000002402007981 */ /* 0x000962000c1e1100 */
[----:B------:R-:W-:Y:S05]  /*a230*/  BRA `(.L_x_11390) ;  /* 0x0000000c004c7947 */ /* 0x000fea0003800000 */
.L_x_11387:
        /* <DEDUP_REMOVED lines=8> */
.L_x_11392:
[----:B------:R2:W5:Y:S01]  /*a2c0*/  LDG.E.U8 R0, desc[UR36][R2.64] ;  /* 0x0000002402007981 */ /* 0x000562000c1e1100 */
[----:B------:R-:W-:Y:S05]  /*a2d0*/  BRA `(.L_x_11390) ;  /* 0x0000000c00247947 */ /* 0x000fea0003800000 */
.L_x_11391:
[----:B------:R0:W5:Y:S01]  /*a2e0*/  LDG.E.U16 R0, desc[UR36][R2.64] ;  /* 0x0000002402007981 */ /* 0x000162000c1e1500 */
[----:B------:R-:W-:Y:S05]  /*a2f0*/  BRA `(.L_x_11390) ;  /* 0x0000000c001c7947 */ /* 0x000fea0003800000 */
.L_x_11386:
        /* <DEDUP_REMOVED lines=9> */
.L_x_11394:
[----:B------:R-:W2:Y:S02]  /*a390*/  LDG.E.U16 R4, desc[UR36][R2.64] ;  /* 0x0000002402047981 */ /* 0x000ea4000c1e1500 */
[----:B--2---:R-:W-:-:S06]  /*a3a0*/  HADD2.F32 R4, -RZ, R4.H0_H0 ;  /* 0x20000004ff047230 */ /* 0x004fcc0000004100 */
[----:B------:R-:W0:Y:S02]  /*a3b0*/  F2I.FTZ.TRUNC.NTZ R4, R4 ;  /* 0x0000000400047305 */ /* 0x000e24000021f100 */
[----:B0-----:R-:W-:Y:S01]  /*a3c0*/  PRMT R0, R4, 0x7610, R0 ;  /* 0x0000761004007816 */ /* 0x001fe20000000000 */
[----:B------:R-:W-:Y:S06]  /*a3d0*/  BRA `(.L_x_11390) ;  /* 0x0000000800e47947 */ /* 0x000fec0003800000 */
.L_x_11393:
        /* <DEDUP_REMOVED lines=9> */
.L_x_11396:
[----:B------:R-:W2:Y:S02]  /*a470*/  LDG.E.U16 R2, desc[UR36][R2.64] ;  /* 0x0000002402027981 */ /* 0x000ea4000c1e1500 */
[----:B--2---:R-:W-:-:S06]  /*a480*/  HADD2.F32 R4, -RZ, R2.H0_H0 ;  /* 0x20000002ff047230 */ /* 0x004fcc0000004100 */
[----:B------:R-:W0:Y:S02]  /*a490*/  F2I.FTZ.TRUNC.NTZ R4, R4 ;  /* 0x0000000400047305 */ /* 0x000e24000021f100 */
[----:B0-----:R-:W-:Y:S01]  /*a4a0*/  PRMT R0, R4, 0x7610, R0 ;  /* 0x0000761004007816 */ /* 0x001fe20000000000 */
[----:B------:R-:W-:Y:S06]  /*a4b0*/  BRA `(.L_x_11390) ;  /* 0x0000000800ac7947 */ /* 0x000fec0003800000 */
.L_x_11395:
[----:B------:R-:W2:Y:S02]  /*a4c0*/  LDG.E.64 R2, desc[UR36][R2.64] ;  /* 0x0000002402027981 */ /* 0x000ea4000c1e1b00 */
[----:B--2---:R0:W1:Y:S02]  /*a4d0*/  F2I.F64.TRUNC R0, R2 ;  /* 0x0000000200007311 */ /* 0x004064000030d100 */
[----:B01----:R-:W-:Y:S05]  /*a4e0*/  BRA `(.L_x_11390) ;  /* 0x0000000800a07947 */ /* 0x003fea0003800000 */
.L_x_11385:
        /* <DEDUP_REMOVED lines=12> */
.L_x_11399:
[----:B------:R-:W2:Y:S02]  /*a5b0*/  LDG.E.64 R2, desc[UR36][R2.64] ;  /* 0x0000002402027981 */ /* 0x000ea4000c1e1b00 */
[----:B--2---:R0:W1:Y:S02]  /*a5c0*/  F2I.F64.TRUNC R0, R2 ;  /* 0x0000000200007311 */ /* 0x004064000030d100 */
[----:B01----:R-:W-:Y:S05]  /*a5d0*/  BRA `(.L_x_11390) ;  /* 0x0000000800647947 */ /* 0x003fea0003800000 */
.L_x_11398:
        /* <DEDUP_REMOVED lines=27> */
.L_x_11401:
        /* <DEDUP_REMOVED lines=14> */
.L_x_11400:
[----:B------:R-:W2:Y:S02]  /*a870*/  LDG.E.U16 R4, desc[UR36][R2.64] ;  /* 0x0000002402047981 */ /* 0x000ea4000c1e1500 */
[----:B--2---:R-:W-:-:S06]  /*a880*/  IMAD.U32 R4, R4, 0x10000, RZ ;  /* 0x0001000004047824 */ /* 0x004fcc00078e00ff */
[----:B------:R-:W0:Y:S02]  /*a890*/  F2I.FTZ.TRUNC.NTZ R4, R4 ;  /* 0x0000000400047305 */ /* 0x000e24000021f100 */
[----:B0-----:R-:W-:Y:S01]  /*a8a0*/  PRMT R0, R4, 0x7610, R0 ;  /* 0x0000761004007816 */ /* 0x001fe20000000000 */
[----:B------:R-:W-:Y:S06]  /*a8b0*/  BRA `(.L_x_11390) ;  /* 0x0000000400ac7947 */ /* 0x000fec0003800000 */
.L_x_11397:
        /* <DEDUP_REMOVED lines=10> */
.L_x_11404:
        /* <DEDUP_REMOVED lines=21> */
.L_x_11408:
[----:B------:R-:W-:Y:S05]  /*aab0*/  BSYNC.RECONVERGENT B1 ;  /* 0x0000000000017941 */ /* 0x000fea0003800200 */
.L_x_11407:
[----:B------:R-:W-:Y:S01]  /*aac0*/  IMAD.SHL.U32 R0, R0, 0x100000, RZ ;  /* 0x0010000000007824 */ /* 0x000fe200078e00ff */
[----:B------:R-:W-:-:S04]  /*aad0*/  LEA R2, R2, 0x3b800000, 0x17 ;  /* 0x3b80000002027811 */ /* 0x000fc800078eb8ff */
[----:B------:R-:W-:-:S07]  /*aae0*/  LOP3.LUT R4, R2, R0, R7, 0xfe, !PT ;  /* 0x0000000002047212 */ /* 0x000fce00078efe07 */
.L_x_11406:
[----:B------:R-:W-:Y:S05]  /*aaf0*/  BSYNC.RECONVERGENT B0 ;  /* 0x0000000000007941 */ /* 0x000fea0003800200 */
.L_x_11405:
[----:B------:R-:W0:Y:S02]  /*ab00*/  F2I.FTZ.TRUNC.NTZ R4, R4 ;  /* 0x0000000400047305 */ /* 0x000e24000021f100 */
[----:B0-----:R-:W-:Y:S01]  /*ab10*/  PRMT R0, R4, 0x7610, R0 ;  /* 0x0000761004007816 */ /* 0x001fe20000000000 */
[----:B------:R-:W-:Y:S06]  /*ab20*/  BRA `(.L_x_11390) ;  /* 0x0000000400107947 */ /* 0x000fec0003800000 */
.L_x_11403:
        /* <DEDUP_REMOVED lines=21> */
.L_x_11412:
[----:B------:R-:W-:Y:S05]  /*ac80*/  BSYNC.RECONVERGENT B1 ;  /* 0x0000000000017941 */ /* 0x000fea0003800200 */
.L_x_11411:
[----:B------:R-:W-:Y:S02]  /*ac90*/  SHF.L.U32 R0, R0, 0x15, RZ ;  /* 0x0000001500007819 */ /* 0x000fe400000006ff */
[----:B------:R-:W-:-:S04]  /*aca0*/  LEA R2, R2, 0x37800000, 0x17 ;  /* 0x3780000002027811 */ /* 0x000fc800078eb8ff */
[----:B------:R-:W-:-:S07]  /*acb0*/  LOP3.LUT R4, R2, R0, R7, 0xfe, !PT ;  /* 0x0000000002047212 */ /* 0x000fce00078efe07 */
.L_x_11410:
[----:B------:R-:W-:Y:S05]  /*acc0*/  BSYNC.RECONVERGENT B0 ;  /* 0x0000000000007941 */ /* 0x000fea0003800200 */
.L_x_11409:
[----:B------:R-:W0:Y:S02]  /*acd0*/  F2I.FTZ.TRUNC.NTZ R4, R4 ;  /* 0x0000000400047305 */ /* 0x000e24000021f100 */
[----:B0-----:R-:W-:Y:S01]  /*ace0*/  PRMT R0, R4, 0x7610, R0 ;  /* 0x0000761004007816 */ /* 0x001fe20000000000 */
[----:B------:R-:W-:Y:S06]  /*acf0*/  BRA `(.L_x_11390) ;  /* 0x00000000009c7947 */ /* 0x000fec0003800000 */
.L_x_11402:
        /* <DEDUP_REMOVED lines=14> */
.L_x_11416:
[----:B------:R-:W-:Y:S05]  /*ade0*/  BSYNC.RECONVERGENT B0 ;  /* 0x0000000000007941 */ /* 0x000fea0003800200 */
.L_x_11415:
[----:B------:R-:W0:Y:S02]  /*adf0*/  F2I.FTZ.TRUNC.NTZ R4, R4 ;  /* 0x0000000400047305 */ /* 0x000e24000021f100 */
[----:B0-----:R-:W-:Y:S01]  /*ae00*/  PRMT R0, R4, 0x7610, R0 ;  /* 0x0000761004007816 */ /* 0x001fe20000000000 */
[----:B------:R-:W-:Y:S06]  /*ae10*/  BRA `(.L_x_11390) ;  /* 0x0000000000547947 */ /* 0x000fec0003800000 */
.L_x_11389:
        /* <DEDUP_REMOVED lines=16> */
.L_x_11417:
[----:B------:R-:W-:Y:S01]  /*af20*/  PRMT R0, RZ, 0x7610, R0 ;  /* 0x00007610ff007816 */ /* 0x000fe20000000000 */
[----:B------:R-:W-:Y:S06]  /*af30*/  BRA `(.L_x_11390) ;  /* 0x00000000000c7947 */ /* 0x000fec0003800000 */
.L_x_11414:
[----:B------:R0:W5:Y:S01]  /*af40*/  LDG.E.U8 R0, desc[UR36][R2.64] ;  /* 0x0000002402007981 */ /* 0x000162000c1e1100 */
[----:B------:R-:W-:Y:S05]  /*af50*/  BRA `(.L_x_11390) ;  /* 0x0000000000047947 */ /* 0x000fea0003800000 */
.L_x_11413:
[----:B------:R0:W5:Y:S02]  /*af60*/  LDG.E.U8 R0, desc[UR36][R2.64] ;  /* 0x0000002402007981 */ /* 0x000164000c1e1100 */
.L_x_11390:
[----:B------:R-:W-:Y:S01]  /*af70*/  UPRMT UR4, UR40, 0x9910, URZ ;  /* 0x0000991028047896 */ /* 0x000fe200080000ff */
[----:B-1---5:R-:W-:-:S03]  /*af80*/  LOP3.LUT P0, RZ, R0, 0xff, RZ, 0xc0, !PT ;  /* 0x000000ff00ff7812 */ /* 0x022fc6000780c0ff */
[----:B------:R-:W-:Y:S01]  /*af90*/  UISETP.GT.AND UP0, UPT, UR4, 0x9, UPT ;  /* 0x000000090400788c */ /* 0x000fe2000bf04270 */
[----:B------:R-:W-:-:S04]  /*afa0*/  ISETP.NE.XOR P0, PT, RZ, UR43, P0 ;  /* 0x0000002bff007c0c */ /* 0x000fc80008705a70 */
[----:B0-234-:R-:W-:-:S04]  /*afb0*/  SEL R2, RZ, 0x1, !P0 ;  /* 0x00000001ff027807 */ /* 0x01dfc80004000000 */
        /* <DEDUP_REMOVED lines=11> */
.L_x_11421:
[----:B------:R-:W-:Y:S01]  /*b070*/  STG.E.U8 desc[UR36][R16.64], R2 ;  /* 0x0000000210007986 */ /* 0x000fe2000c101124 */
[----:B------:R-:W-:Y:S05]  /*b080*/  EXIT ;  /* 0x000000000000794d */ /* 0x000fea0003800000 */
.L_x_11420:
        /* <DEDUP_REMOVED lines=9> */
.L_x_11424:
[----:B------:R-:W-:Y:S01]  /*b120*/  STG.E desc[UR36][R16.64], R2 ;  /* 0x0000000210007986 */ /* 0x000fe2000c101924 */
[----:B------:R-:W-:Y:S05]  /*b130*/  EXIT ;  /* 0x000000000000794d */ /* 0x000fea0003800000 */
.L_x_11423:
[----:B------:R-:W-:Y:S01]  /*b140*/  STG.E.U16 desc[UR36][R16.64], R2 ;  /* 0x0000000210007986 */ /* 0x000fe2000c101524 */
[----:B------:R-:W-:Y:S05]  /*b150*/  EXIT ;  /* 0x000000000000794d */ /* 0x000fea0003800000 */
.L_x_11419:
        /* <DEDUP_REMOVED lines=9> */
.L_x_11426:
[----:B------:R-:W-:-:S04]  /*b1f0*/  I2FP.F32.U32 R0, R2 ;  /* 0x0000000200007245 */ /* 0x000fc80000201000 */
[----:B------:R-:W-:-:S05]  /*b200*/  F2FP.F16.F32.PACK_AB R0, RZ, R0 ;  /* 0x00000000ff00723e */ /* 0x000fca00000000ff */
[----:B------:R-:W-:Y:S01]  /*b210*/  STG.E.U16 desc[UR36][R16.64], R0 ;  /* 0x0000000010007986 */ /* 0x000fe2000c101524 */
[----:B------:R-:W-:Y:S05]  /*b220*/  EXIT ;  /* 0x000000000000794d */ /* 0x000fea0003800000 */
.L_x_11425:
        /* <DEDUP_REMOVED lines=10> */
.L_x_11428:
[----:B------:R-:W-:-:S04]  /*b2d0*/  I2FP.F32.U32 R2, R2 ;  /* 0x0000000200027245 */ /* 0x000fc80000201000 */
[----:B------:R-:W-:-:S04]  /*b2e0*/  F2FP.F16.F32.PACK_AB R3, RZ, R2 ;  /* 0x00000002ff03723e */ /* 0x000fc800000000ff */
[----:B------:R-:W-:-:S05]  /*b2f0*/  PRMT R3, R3, 0x5410, RZ ;  /* 0x0000541003037816 */ /* 0x000fca00000000ff */
[----:B------:R-:W-:Y:S01]  /*b300*/  STG.E desc[UR36][R16.64], R3 ;  /* 0x0000000310007986 */ /* 0x000fe2000c101924 */
[----:B------:R-:W-:Y:S05]  /*b310*/  EXIT ;  /* 0x000000000000794d */ /* 0x000fea0003800000 */
.L_x_11427:
[----:B------:R-:W0:Y:S02]  /*b320*/  I2F.F64.U32 R2, R2 ;  /* 0x0000000200027312 */ /* 0x000e240000201800 */
[----:B0-----:R-:W-:Y:S01]  /*b330*/  STG.E.64 desc[UR36][R16.64], R2 ;  /* 0x0000000210007986 */ /* 0x001fe2000c101b24 */
[----:B------:R-:W-:Y:S05]  /*b340*/  EXIT ;  /* 0x000000000000794d */ /* 0x000fea0003800000 */
.L_x_11418:
        /* <DEDUP_REMOVED lines=12> */
.L_x_11432:
        /* <DEDUP_REMOVED lines=16> */
.L_x_11435:
[----:B------:R-:W-:-:S07]  /*b510*/  PRMT R8, R0, 0x7610, R8 ;  /* 0x0000761000087816 */ /* 0x000fce0000000008 */
.L_x_11434:
[----:B------:R-:W-:Y:S05]  /*b520*/  BSYNC.RECONVERGENT B0 ;  /* 0x0000000000007941 */ /* 0x000fea0003800200 */
.L_x_11433:
[----:B------:R-:W-:Y:S01]  /*b530*/  STG.E.U8 desc[UR36][R16.64], R8 ;  /* 0x0000000810007986 */ /* 0x000fe2000c101124 */
[----:B------:R-:W-:Y:S05]  /*b540*/  EXIT ;  /* 0x000000000000794d */ /* 0x000fea0003800000 */
.L_x_11431:
        /* <DEDUP_REMOVED lines=16> */
.L_x_11438:
[----:B------:R-:W-:-:S07]  /*b650*/  PRMT R8, R0, 0x7610, R8 ;  /* 0x0000761000087816 */ /* 0x000fce0000000008 */
.L_x_11437:
[----:B------:R-:W-:Y:S05]  /*b660*/  BSYNC.RECONVERGENT B0 ;  /* 0x0000000000007941 */ /* 0x000fea0003800200 */
.L_x_11436:
[----:B------:R-:W-:Y:S01]  /*b670*/  STG.E.U8 desc[UR36][R16.64], R8 ;  /* 0x0000000810007986 */ /* 0x000fe2000c101124 */
[----:B------:R-:W-:Y:S05]  /*b680*/  EXIT ;  /* 0x000000000000794d */ /* 0x000fea0003800000 */
.L_x_11430:
        /* <DEDUP_REMOVED lines=21> */
.L_x_11440:
[----:B------:R-:W-:-:S05]  /*b7e0*/  IMAD.MOV.U32 R3, RZ, RZ, RZ ;  /* 0x000000ffff037224 */ /* 0x000fca00078e00ff */
[----:B------:R-:W-:Y:S01]  /*b7f0*/  STG.E.64 desc[UR36][R16.64], R2 ;  /* 0x0000000210007986 */ /* 0x000fe2000c101b24 */
[----:B------:R-:W-:Y:S05]  /*b800*/  EXIT ;  /* 0x000000000000794d */ /* 0x000fea0003800000 */
.L_x_11439:
[----:B------:R-:W-:Y:S01]  /*b810*/  STG.E desc[UR36][R16.64], R2 ;  /* 0x0000000210007986 */ /* 0x000fe2000c101924 */
[----:B------:R-:W-:Y:S05]  /*b820*/  EXIT ;  /* 0x000000000000794d */ /* 0x000fea0003800000 */
.L_x_11429:
        /* <DEDUP_REMOVED lines=8> */
.L_x_11442:
[----:B------:R-:W-:Y:S01]  /*b8b0*/  CS2R R6, SRZ ;  /* 0x0000000000067805 */ /* 0x000fe2000001ff00 */
[----:B------:R-:W0:Y:S04]  /*b8c0*/  I2F.F64.U32 R4, R2 ;  /* 0x0000000200047312 */ /* 0x000e280000201800 */
[----:B0-----:R-:W-:Y:S01]  /*b8d0*/  STG.E.128 desc[UR36][R16.64], R4 ;  /* 0x0000000410007986 */ /* 0x001fe2000c101d24 */
[----:B------:R-:W-:Y:S05]  /*b8e0*/  EXIT ;  /* 0x000000000000794d */ /* 0x000fea0003800000 */
.L_x_11441:
[----:B------:R-:W-:-:S09]  /*b8f0*/  UISETP.NE.AND UP0, UPT, UR4, 0xf, UPT ;  /* 0x0000000f0400788c */ /* 0x000fd2000bf05270 */
[----:B------:R-:W-:Y:S05]  /*b900*/  BRA.U !UP0, `(.L_x_11443) ;  /* 0x0000000108d47547 */ /* 0x000fea000b800000 */
[----:B------:R-:W-:-:S09]  /*b910*/  UISETP.NE.AND UP0, UPT, UR4, 0x17, UPT ;  /* 0x000000170400788c */ /* 0x000fd2000bf05270 */
[----:B------:R-:W-:Y:S05]  /*b920*/  BRA.U !UP0, `(.L_x_11444) ;  /* 0x0000000108847547 */ /* 0x000fea000b800000 */
[----:B------:R-:W-:-:S09]  /*b930*/  UISETP.NE.AND UP0, UPT, UR4, 0x18, UPT ;  /* 0x000000180400788c */ /* 0x000fd2000bf05270 */
[----:B------:R-:W-:Y:S05]  /*b940*/  BRA.U !UP0, `(.L_x_11445) ;  /* 0x0000000108447547 */ /* 0x000fea000b800000 */
.L_x_11422:
        /* <DEDUP_REMOVED lines=16> */
.L_x_11446:
[----:B------:R-:W-:Y:S05]  /*ba50*/  EXIT ;  /* 0x000000000000794d */ /* 0x000fea0003800000 */
.L_x_11445:
        /* <DEDUP_REMOVED lines=11> */
.L_x_11448:
[----:B------:R-:W-:Y:S05]  /*bb10*/  BSYNC.RECONVERGENT B0 ;  /* 0x0000000000007941 */ /* 0x000fea0003800200 */
.L_x_11447:
[----:B------:R-:W-:Y:S01]  /*bb20*/  STG.E.U8 desc[UR36][R16.64], R3 ;  /* 0x0000000310007986 */ /* 0x000fe2000c101124 */
[----:B------:R-:W-:Y:S05]  /*bb30*/  EXIT ;  /* 0x000000000000794d */ /* 0x000fea0003800000 */
.L_x_11444:
        /* <DEDUP_REMOVED lines=13> */
.L_x_11449:
[----:B------:R-:W-:Y:S01]  /*bc10*/  HFMA2 R3, -RZ, RZ, 0, 7.569789886474609375e-06 ;  /* 0x0000007fff037431 */ /* 0x000fe200000001ff */
[----:B------:R-:W-:-:S04]  /*bc20*/  ISETP.GT.U32.AND P0, PT, R5, 0x7f800000, PT ;  /* 0x7f8000000500780c */ /* 0x000fc80003f04070 */
[----:B------:R-:W-:-:S05]  /*bc30*/  SEL R3, R3, 0x7c, P0 ;  /* 0x0000007c03037807 */ /* 0x000fca0000000000 */
[----:B------:R-:W-:Y:S01]  /*bc40*/  STG.E.U8 desc[UR36][R16.64], R3 ;  /* 0x0000000310007986 */ /* 0x000fe2000c101124 */
[----:B------:R-:W-:Y:S05]  /*bc50*/  EXIT ;  /* 0x000000000000794d */ /* 0x000fea0003800000 */
.L_x_11443:
[----:B------:R-:W-:-:S04]  /*bc60*/  I2FP.F32.U32 R0, R2 ;  /* 0x0000000200007245 */ /* 0x000fc80000201000 */
[----:B------:R-:W-:-:S05]  /*bc70*/  F2FP.BF16.F32.PACK_AB R0, RZ, R0 ;  /* 0x00000000ff00723e */ /* 0x000fca00000010ff */
[----:B------:R-:W-:Y:S01]  /*bc80*/  STG.E.U16 desc[UR36][R16.64], R0 ;  /* 0x0000000010007986 */ /* 0x000fe2000c101524 */
[----:B------:R-:W-:Y:S05]  /*bc90*/  EXIT ;  /* 0x000000000000794d */ /* 0x000fea0003800000 */
.L_x_11450:
        /* <DEDUP_REMOVED lines=14> */
.L_x_42800:


//--------------------- .text._ZN2at6native27unrolled_elementwise_kernelINS0_13AUnaryFunctorIaabZZZNS0_23logical_xor_kernel_cudaERNS_14TensorIteratorEENKUlvE0_clEvENKUlvE0_clEvEUlaaE_EESt5arrayIPcLm2EELi4E23TrivialOffsetCalculatorILi1EjESD_NS0_6memory12LoadWithCastILi1EEENSE_13StoreWithCastILi1EEEEEviT_T0_T2_T3_T4_T5_ --------------------------
	.section	.text._ZN2at6native27unrolled_elementwise_kernelINS0_13AUnaryFunctorIaabZZZNS0_23logical_xor_kernel_cudaERNS_14TensorIteratorEENKUlvE0_clEvENKUlvE0_clEvEUlaaE_EESt5arrayIPcLm2EELi4E23TrivialOffsetCalculatorILi1EjESD_NS0_6memory12LoadWithCastILi1EEENSE_13StoreWithCastILi1EEEEEviT_T0_T2_T3_T4_T5_,"ax",@progbits
	.align	128
        .global         _ZN2at6native27unrolled_elementwise_kernelINS0_13AUnaryFunctorIaabZZZNS0_23logical_xor_kernel_cudaERNS_14TensorIteratorEENKUlvE0_clEvENKUlvE0_clEvEUlaaE_EESt5arrayIPcLm2EELi4E23TrivialOffsetCalculatorILi1EjESD_NS0_6memory12LoadWithCastILi1EEENSE_13StoreWithCastILi1EEEEEviT_T0_T2_T3_T4_T5_
        .type           _ZN2at6native27unrolled_elementwise_kernelINS0_13AUnaryFunctorIaabZZZNS0_23logical_xor_kernel_cudaERNS_14TensorIteratorEENKUlvE0_clEvENKUlvE0_clEvEUlaaE_EESt5arrayIPcLm2EELi4E23TrivialOffsetCalculatorILi1EjESD_NS0_6memory12LoadWithCastILi1EEENSE_13StoreWithCastILi1EEEEEviT_T0_T2_T3_T4_T5_,@function
        .size           _ZN2at6native27unrolled_elementwise_kernelINS0_13AUnaryFunctorIaabZZZNS0_23logical_xor_kernel_cudaERNS_14TensorIteratorEENKUlvE0_clEvENKUlvE0_clEvEUlaaE_EESt5arrayIPcLm2EELi4E23TrivialOffsetCalculatorILi1EjESD_NS0_6memory12LoadWithCastILi1EEENSE_13StoreWithCastILi1EEEEEviT_T0_T2_T3_T4_T5_,(.L_x_42801 - _ZN2at6native27unrolled_elementwise_kernelINS0_13AUnaryFunctorIaabZZZNS0_23logical_xor_kernel_cudaERNS_14TensorIteratorEENKUlvE0_clEvENKUlvE0_clEvEUlaaE_EESt5arrayIPcLm2EELi4E23TrivialOffsetCalculatorILi1EjESD_NS0_6memory12LoadWithCastILi1EEENSE_13StoreWithCastILi1EEEEEviT_T0_T2_T3_T4_T5_)
        .other          _ZN2at6native27unrolled_elementwise_kernelINS0_13AUnaryFunctorIaabZZZNS0_23logical_xor_kernel_cudaERNS_14TensorIteratorEENKUlvE0_clEvENKUlvE0_clEvEUlaaE_EESt5arrayIPcLm2EELi4E23TrivialOffsetCalculatorILi1EjESD_NS0_6memory12LoadWithCastILi1EEENSE_13StoreWithCastILi1EEEEEviT_T0_T2_T3_T4_T5_,@"STO_CUDA_ENTRY STV_DEFAULT"
_ZN2at6native27unrolled_elementwise_kernelINS0_13AUnaryFunctorIaabZZZNS0_23logical_xor_kernel_cudaERNS_14TensorIteratorEENKUlvE0_clEvENKUlvE0_clEvEUlaaE_EESt5arrayIPcLm2EELi4E23TrivialOffsetCalculatorILi1EjESD_NS0_6memory12LoadWithCastILi1EEENSE_13StoreWithCastILi1EEEEEviT_T0_T2_T3_T4_T5_:
.text._ZN2at6native27unrolled_elementwise_kernelINS0_13AUnaryFunctorIaabZZZNS0_23logical_xor_kernel_cudaERNS_14TensorIteratorEENKUlvE0_clEvENKUlvE0_clEvEUlaaE_EESt5arrayIPcLm2EELi4E23TrivialOffsetCalculatorILi1EjESD_NS0_6memory12LoadWithCastILi1EEENSE_13StoreWithCastILi1EEEEEviT_T0_T2_T3_T4_T5_:
        /* <DEDUP_REMOVED lines=32> */
.L_x_11456:
[----:B------:R3:W5:Y:S01]  /*0200*/  LDG.E.U8 R0, desc[UR36][R4.64] ;  /* 0x0000002404007981 */ /* 0x000762000c1e1100 */
[----:B------:R-:W-:Y:S05]  /*0210*/  BRA `(.L_x_11458) ;  /* 0x0000000c00507947 */ /* 0x000fea0003800000 */
.L_x_11455:
        /* <DEDUP_REMOVED lines=8> */
.L_x_11460:
[----:B------:R1:W5:Y:S01]  /*02a0*/  LDG.E.U8 R0, desc[UR36][R4.64] ;  /* 0x0000002404007981 */ /* 0x000362000c1e1100 */
[----:B------:R-:W-:Y:S05]  /*02b0*/  BRA `(.L_x_11458) ;  /* 0x0000000c00287947 */ /* 0x000fea0003800000 */
.L_x_11459:
[----:B------:R2:W5:Y:S01]  /*02c0*/  LDG.E.U16 R0, desc[UR36][R4.64] ;  /* 0x0000002404007981 */ /* 0x000562000c1e1500 */
[----:B------:R-:W-:Y:S05]  /*02d0*/  BRA `(.L_x_11458) ;  /* 0x0000000c00207947 */ /* 0x000fea0003800000 */
.L_x_11454:
        /* <DEDUP_REMOVED lines=9> */
.L_x_11462:
[----:B------:R-:W2:Y:S02]  /*0370*/  LDG.E.U16 R3, desc[UR36][R4.64] ;  /* 0x0000002404037981 */ /* 0x000ea4000c1e1500 */
[----:B--2---:R-:W-:-:S06]  /*0380*/  HADD2.F32 R3, -RZ, R3.H0_H0 ;  /* 0x20000003ff037230 */ /* 0x004fcc0000004100 */
[----:B------:R-:W0:Y:S02]  /*0390*/  F2I.FTZ.TRUNC.NTZ R3, R3 ;  /* 0x0000000300037305 */ /* 0x000e24000021f100 */
[----:B0-----:R-:W-:Y:S01]  /*03a0*/  PRMT R0, R3, 0x7610, R0 ;  /* 0x0000761003007816 */ /* 0x001fe20000000000 */
[----:B------:R-:W-:Y:S06]  /*03b0*/  BRA `(.L_x_11458) ;  /* 0x0000000800e87947 */ /* 0x000fec0003800000 */
.L_x_11461:
        /* <DEDUP_REMOVED lines=9> */
.L_x_11464:
[----:B------:R-:W2:Y:S02]  /*0450*/  LDG.E.U16 R4, desc[UR36][R4.64] ;  /* 0x0000002404047981 */ /* 0x000ea4000c1e1500 */
[----:B--2---:R-:W-:-:S06]  /*0460*/  HADD2.F32 R3, -RZ, R4.H0_H0 ;  /* 0x20000004ff037230 */ /* 0x004fcc0000004100 */
[----:B------:R-:W0:Y:S02]  /*0470*/  F2I.FTZ.TRUNC.NTZ R3, R3 ;  /* 0x0000000300037305 */ /* 0x000e24000021f100 */
[----:B0-----:R-:W-:Y:S01]  /*0480*/  PRMT R0, R3, 0x7610, R0 ;  /* 0x0000761003007816 */ /* 0x001fe20000000000 */
[----:B------:R-:W-:Y:S06]  /*0490*/  BRA `(.L_x_11458) ;  /* 0x0000000800b07947 */ /* 0x000fec0003800000 */
.L_x_11463:
[----:B------:R-:W2:Y:S02]  /*04a0*/  LDG.E.64 R4, desc[UR36][R4.64] ;  /* 0x0000002404047981 */ /* 0x000ea4000c1e1b00 */
[----:B--2---:R0:W1:Y:S02]  /*04b0*/  F2I.F64.TRUNC R0, R4 ;  /* 0x0000000400007311 */ /* 0x004064000030d100 */
[----:B01----:R-:W-:Y:S05]  /*04c0*/  BRA `(.L_x_11458) ;  /* 0x0000000800a47947 */ /* 0x003fea0003800000 */
.L_x_11453:
        /* <DEDUP_REMOVED lines=12> */
.L_x_11467:
[----:B------:R-:W2:Y:S02]  /*0590*/  LDG.E.64 R4, desc[UR36][R4.64] ;  /* 0x0000002404047981 */ /* 0x000ea4000c1e1b00 */
[----:B--2---:R0:W1:Y:S02]  /*05a0*/  F2I.F64.TRUNC R0, R4 ;  /* 0x0000000400007311 */ /* 0x004064000030d100 */
[----:B01----:R-:W-:Y:S05]  /*05b0*/  BRA `(.L_x_11458) ;  /* 0x0000000800687947 */ /* 0x003fea0003800000 */
.L_x_11466:
        /* <DEDUP_REMOVED lines=27> */
.L_x_11469:
        /* <DEDUP_REMOVED lines=15> */
.L_x_11468:
[----:B------:R-:W2:Y:S02]  /*0860*/  LDG.E.U16 R3, desc[UR36][R4.64] ;  /* 0x0000002404037981 */ /* 0x000ea4000c1e1500 */
[----:B--2---:R-:W-:-:S06]  /*0870*/  IMAD.U32 R3, R3, 0x10000, RZ ;  /* 0x0001000003037824 */ /* 0x004fcc00078e00ff */
[----:B------:R-:W0:Y:S02]  /*0880*/  F2I.FTZ.TRUNC.NTZ R3, R3 ;  /* 0x0000000300037305 */ /* 0x000e24000021f100 */
[----:B0-----:R-:W-:Y:S01]  /*0890*/  PRMT R0, R3, 0x7610, R0 ;  /* 0x0000761003007816 */ /* 0x001fe20000000000 */
[----:B------:R-:W-:Y:S06]  /*08a0*/  BRA `(.L_x_11458) ;  /* 0x0000000400ac7947 */ /* 0x000fec0003800000 */
.L_x_11465:
        /* <DEDUP_REMOVED lines=10> */
.L_x_11472:
        /* <DEDUP_REMOVED lines=21> */
.L_x_11476:
[----:B------:R-:W-:Y:S05]  /*0aa0*/  BSYNC.RECONVERGENT B1 ;  /* 0x0000000000017941 */ /* 0x000fea0003800200 */
.L_x_11475:
[----:B------:R-:W-:Y:S01]  /*0ab0*/  IMAD.SHL.U32 R0, R0, 0x100000, RZ ;  /* 0x0010000000007824 */ /* 0x000fe200078e00ff */
[----:B------:R-:W-:-:S04]  /*0ac0*/  LEA R3, R3, 0x3b800000, 0x17 ;  /* 0x3b80000003037811 */ /* 0x000fc800078eb8ff */
[----:B------:R-:W-:-:S07]  /*0ad0*/  LOP3.LUT R3, R3, R0, R7, 0xfe, !PT ;  /* 0x0000000003037212 */ /* 0x000fce00078efe07 */
.L_x_11474:
[----:B------:R-:W-:Y:S05]  /*0ae0*/  BSYNC.RECONVERGENT B0 ;  /* 0x0000000000007941 */ /* 0x000fea0003800200 */
.L_x_11473:
[----:B------:R-:W0:Y:S02]  /*0af0*/  F2I.FTZ.TRUNC.NTZ R3, R3 ;  /* 0x0000000300037305 */ /* 0x000e24000021f100 */
[----:B0-----:R-:W-:Y:S01]  /*0b00*/  PRMT R0, R3, 0x7610, R0 ;  /* 0x0000761003007816 */ /* 0x001fe20000000000 */
[----:B------:R-:W-:Y:S06]  /*0b10*/  BRA `(.L_x_11458) ;  /* 0x0000000400107947 */ /* 0x000fec0003800000 */
.L_x_11471:
        /* <DEDUP_REMOVED lines=21> */
.L_x_11480:
[----:B------:R-:W-:Y:S05]  /*0c70*/  BSYNC.RECONVERGENT B1 ;  /* 0x0000000000017941 */ /* 0x000fea0003800200 */
.L_x_11479:
[----:B------:R-:W-:Y:S01]  /*0c80*/  IMAD.SHL.U32 R0, R0, 0x200000, RZ ;  /* 0x0020000000007824 */ /* 0x000fe200078e00ff */
[----:B------:R-:W-:-:S04]  /*0c90*/  LEA R3, R3, 0x37800000, 0x17 ;  /* 0x3780000003037811 */ /* 0x000fc800078eb8ff */
[----:B------:R-:W-:-:S07]  /*0ca0*/  LOP3.LUT R3, R3, R0, R7, 0xfe, !PT ;  /* 0x0000000003037212 */ /* 0x000fce00078efe07 */
.L_x_11478:
[----:B------:R-:W-:Y:S05]  /*0cb0*/  BSYNC.RECONVERGENT B0 ;  /* 0x0000000000007941 */ /* 0x000fea0003800200 */
.L_x_11477:
[----:B------:R-:W0:Y:S02]  /*0cc0*/  F2I.FTZ.TRUNC.NTZ R3, R3 ;  /* 0x0000000300037305 */ /* 0x000e24000021f100 */
[----:B0-----:R-:W-:Y:S01]  /*0cd0*/  PRMT R0, R3, 0x7610, R0 ;  /* 0x0000761003007816 */ /* 0x001fe20000000000 */
[----:B------:R-:W-:Y:S06]  /*0ce0*/  BRA `(.L_x_11458) ;  /* 0x00000000009c7947 */ /* 0x000fec0003800000 */
.L_x_11470:
[----:B------:R-:W-:-:S09]  /*0cf0*/  UISETP.NE.AND UP0, UPT, UR4, 0x1c, UPT ;  /* 0x0000001c0400788c */ /* 0x000fd2000bf05270 */
[----:B------:R-:W-:Y:S05]  /*0d00*/  BRA.U !UP0, `(.L_x_11481) ;  /* 0x0000000108907547 */ /* 0x000fea000b800000 */
[----:B------:R-:W-:-:S09]  /*0d10*/  UISETP.NE.AND UP0, UPT, UR4, 0x1d, UPT ;  /* 0x0000001d0400788c */ /* 0x000fd2000bf05270 */
[----:B------:R-:W-:Y:S05]  /*0d20*/  BRA.U !UP0, `(.L_x_11482) ;  /* 0x0000000108807547 */ /* 0x000fea000b800000 */
[----:B------:R-:W-:-:S09]  /*0d30*/  UISETP.NE.AND UP0, UPT, UR4, 0x2c, UPT ;  /* 0x0000002c0400788c */ /* 0x000fd2000bf05270 */
[----:B------:R-:W-:Y:S05]  /*0d40*/  BRA.U !UP0, `(.L_x_11483) ;  /* 0x0000000108487547 */ /* 0x000fea000b800000 */
.L_x_11457:
        /* <DEDUP_REMOVED lines=16> */
.L_x_11484:
[----:B------:R-:W-:Y:S01]  /*0e50*/  PRMT R0, RZ, 0x7610, R0 ;  /* 0x00007610ff007816 */ /* 0x000fe20000000000 */
[----:B------:R-:W-:Y:S06]  /*0e60*/  BRA `(.L_x_11458) ;  /* 0x00000000003c7947 */ /* 0x000fec0003800000 */
.L_x_11483:
        /* <DEDUP_REMOVED lines=8> */
.L_x_11486:
[----:B------:R-:W-:Y:S05]  /*0ef0*/  BSYNC.RECONVERGENT B0 ;  /* 0x0000000000007941 */ /* 0x000fea0003800200 */
.L_x_11485:
[----:B------:R-:W0:Y:S02]  /*0f00*/  F2I.FTZ.TRUNC.NTZ R3, R3 ;  /* 0x0000000300037305 */ /* 0x000e24000021f100 */
[----:B0-----:R-:W-:Y:S01]  /*0f10*/  PRMT R0, R3, 0x7610, R0 ;  /* 0x0000761003007816 */ /* 0x001fe20000000000 */
[----:B------:R-:W-:Y:S06]  /*0f20*/  BRA `(.L_x_11458) ;  /* 0x00000000000c7947 */ /* 0x000fec0003800000 */
.L_x_11482:
[----:B------:R0:W5:Y:S01]  /*0f30*/  LDG.E.U8 R0, desc[UR36][R4.64] ;  /* 0x0000002404007981 */ /* 0x000162000c1e1100 */
[----:B------:R-:W-:Y:S05]  /*0f40*/  BRA `(.L_x_11458) ;  /* 0x0000000000047947 */ /* 0x000fea0003800000 */
.L_x_11481:
[----:B------:R0:W5:Y:S02]  /*0f50*/  LDG.E.U8 R0, desc[UR36][R4.64] ;  /* 0x0000002404007981 */ /* 0x000164000c1e1100 */
.L_x_11458:
[----:B-1---5:R-:W-:Y:S01]  /*0f60*/  LOP3.LUT P0, RZ, R0, 0xff, RZ, 0xc0, !PT ;  /* 0x000000ff00ff7812 */ /* 0x022fe2000780c0ff */
[----:B------:R-:W-:-:S03]  /*0f70*/  VIADD R25, R17, 0x80 ;  /* 0x0000008011197836 */ /* 0x000fc60000000000 */
[----:B------:R-:W-:-:S09]  /*0f80*/  P2R R18, PR, RZ, 0x1 ;  /* 0x00000001ff127803 */ /* 0x000fd20000000000 */
.L_x_11452:
[----:B------:R-:W-:Y:S05]  /*0f90*/  BSYNC.RECONVERGENT B6 ;  /* 0x0000000000067941 */ /* 0x000fea0003800200 */
.L_x_11451:
        /* <DEDUP_REMOVED lines=24> */
.L_x_11492:
[----:B------:R0:W5:Y:S01]  /*1120*/  LDG.E.U8 R0, desc[UR36][R4.64] ;  /* 0x0000002404007981 */ /* 0x000162000c1e1100 */
[----:B------:R-:W-:Y:S05]  /*1130*/  BRA `(.L_x_11494) ;  /* 0x0000000c00507947 */ /* 0x000fea0003800000 */
.L_x_11491:
        /* <DEDUP_REMOVED lines=8> */
.L_x_11496:
[----:B------:R0:W5:Y:S01]  /*11c0*/  LDG.E.U8 R0, desc[UR36][R4.64] ;  /* 0x0000002404007981 */ /* 0x000162000c1e1100 */
[----:B------:R-:W-:Y:S05]  /*11d0*/  BRA `(.L_x_11494) ;  /* 0x0000000c00287947 */ /* 0x000fea0003800000 */
.L_x_11495:
[----:B------:R0:W5:Y:S01]  /*11e0*/  LDG.E.U16 R0, desc[UR36][R4.64] ;  /* 0x0000002404007981 */ /* 0x000162000c1e1500 */
[----:B------:R-:W-:Y:S05]  /*11f0*/  BRA `(.L_x_11494) ;  /* 0x0000000c00207947 */ /* 0x000fea0003800000 */
.L_x_11490:
        /* <DEDUP_REMOVED lines=9> */
.L_x_11498:
[----:B------:R-:W2:Y:S02]  /*1290*/  LDG.E.U16 R3, desc[UR36][R4.64] ;  /* 0x0000002404037981 */ /* 0x000ea4000c1e1500 */
[----:B--2---:R-:W-:-:S06]  /*12a0*/  HADD2.F32 R3, -RZ, R3.H0_H0 ;  /* 0x20000003ff037230 */ /* 0x004fcc0000004100 */
[----:B------:R-:W0:Y:S02]  /*12b0*/  F2I.FTZ.TRUNC.NTZ R3, R3 ;  /* 0x0000000300037305 */ /* 0x000e24000021f100 */
[----:B0-----:R-:W-:Y:S01]  /*12c0*/  PRMT R0, R3, 0x7610, R0 ;  /* 0x0000761003007816 */ /* 0x001fe20000000000 */
[----:B------:R-:W-:Y:S06]  /*12d0*/  BRA `(.L_x_11494) ;  /* 0x0000000800e87947 */ /* 0x000fec0003800000 */
.L_x_11497:
        /* <DEDUP_REMOVED lines=9> */
.L_x_11500:
[----:B------:R-:W2:Y:S02]  /*1370*/  LDG.E.U16 R4, desc[UR36][R4.64] ;  /* 0x0000002404047981 */ /* 0x000ea4000c1e1500 */
[----:B--2---:R-:W-:-:S06]  /*1380*/  HADD2.F32 R3, -RZ, R4.H0_H0 ;  /* 0x20000004ff037230 */ /* 0x004fcc0000004100 */
[----:B------:R-:W0:Y:S02]  /*1390*/  F2I.FTZ.TRUNC.NTZ R3, R3 ;  /* 0x0000000300037305 */ /* 0x000e24000021f100 */
[----:B0-----:R-:W-:Y:S01]  /*13a0*/  PRMT R0, R3, 0x7610, R0 ;  /* 0x0000761003007816 */ /* 0x001fe20000000000 */
[----:B------:R-:W-:Y:S06]  /*13b0*/  BRA `(.L_x_11494) ;  /* 0x0000000800b07947 */ /* 0x000fec0003800000 */
.L_x_11499:
[----:B------:R-:W2:Y:S02]  /*13c0*/  LDG.E.64 R4, desc[UR36][R4.64] ;  /* 0x0000002404047981 */ /* 0x000ea4000c1e1b00 */
[----:B--2---:R0:W1:Y:S02]  /*13d0*/  F2I.F64.TRUNC R0, R4 ;  /* 0x0000000400007311 */ /* 0x004064000030d100 */
[----:B01----:R-:W-:Y:S05]  /*13e0*/  BRA `(.L_x_11494) ;  /* 0x0000000800a47947 */ /* 0x003fea0003800000 */
.L_x_11489:
        /* <DEDUP_REMOVED lines=12> */
.L_x_11503:
[----:B------:R-:W2:Y:S02]  /*14b0*/  LDG.E.64 R4, desc[UR36][R4.64] ;  /* 0x0000002404047981 */ /* 0x000ea4000c1e1b00 */
[----:B--2---:R0:W1:Y:S02]  /*14c0*/  F2I.F64.TRUNC R0, R4 ;  /* 0x0000000400007311 */ /* 0x004064000030d100 */
[----:B01----:R-:W-:Y:S05]  /*14d0*/  BRA `(.L_x_11494) ;  /* 0x0000000800687947 */ /* 0x003fea0003800000 */
.L_x_11502:
        /* <DEDUP_REMOVED lines=27> */
.L_x_11505:
        /* <DEDUP_REMOVED lines=15> */
.L_x_11504:
[----:B------:R-:W2:Y:S02]  /*1780*/  LDG.E.U16 R3, desc[UR36][R4.64] ;  /* 0x0000002404037981 */ /* 0x000ea4000c1e1500 */
[----:B--2---:R-:W-:-:S06]  /*1790*/  IMAD.U32 R3, R3, 0x10000, RZ ;  /* 0x0001000003037824 */ /* 0x004fcc00078e00ff */
[----:B------:R-:W0:Y:S02]  /*17a0*/  F2I.FTZ.TRUNC.NTZ R3, R3 ;  /* 0x0000000300037305 */ /* 0x000e24000021f100 */
[----:B0-----:R-:W-:Y:S01]  /*17b0*/  PRMT R0, R3, 0x7610, R0 ;  /* 0x0000761003007816 */ /* 0x001fe20000000000 */
[----:B------:R-:W-:Y:S06]  /*17c0*/  BRA `(.L_x_11494) ;  /* 0x0000000400ac7947 */ /* 0x000fec0003800000 */
.L_x_11501:
        /* <DEDUP_REMOVED lines=10> */
.L_x_11508:
        /* <DEDUP_REMOVED lines=21> */
.L_x_11512:
[----:B------:R-:W-:Y:S05]  /*19c0*/  BSYNC.RECONVERGENT B1 ;  /* 0x0000000000017941 */ /* 0x000fea0003800200 */
.L_x_11511:
[----:B------:R-:W-:Y:S01]  /*19d0*/  IMAD.SHL.U32 R0, R0, 0x100000, RZ ;  /* 0x0010000000007824 */ /* 0x000fe200078e00ff */
[----:B------:R-:W-:-:S04]  /*19e0*/  LEA R3, R3, 0x3b800000, 0x17 ;  /* 0x3b80000003037811 */ /* 0x000fc800078eb8ff */
[----:B------:R-:W-:-:S07]  /*19f0*/  LOP3.LUT R3, R3, R0, R7, 0xfe, !PT ;  /* 0x0000000003037212 */ /* 0x000fce00078efe07 */
.L_x_11510:
[----:B------:R-:W-:Y:S05]  /*1a00*/  BSYNC.RECONVERGENT B0 ;  /* 0x0000000000007941 */ /* 0x000fea0003800200 */
.L_x_11509:
[----:B------:R-:W0:Y:S02]  /*1a10*/  F2I.FTZ.TRUNC.NTZ R3, R3 ;  /* 0x0000000300037305 */ /* 0x000e24000021f100 */
[----:B0-----:R-:W-:Y:S01]  /*1a20*/  PRMT R0, R3, 0x7610, R0 ;  /* 0x0000761003007816 */ /* 0x001fe20000000000 */
[----:B------:R-:W-:Y:S06]  /*1a30*/  BRA `(.L_x_11494) ;  /* 0x0000000400107947 */ /* 0x000fec0003800000 */
.L_x_11507:
        /* <DEDUP_REMOVED lines=21> */
.L_x_11516:
[----:B------:R-:W-:Y:S05]  /*1b90*/  BSYNC.RECONVERGENT B1 ;  /* 0x0000000000017941 */ /* 0x000fea0003800200 */
.L_x_11515:
[----:B------:R-:W-:Y:S01]  /*1ba0*/  IMAD.SHL.U32 R0, R0, 0x200000, RZ ;  /* 0x0020000000007824 */ /* 0x000fe200078e00ff */
[----:B------:R-:W-:-:S04]  /*1bb0*/  LEA R3, R3, 0x37800000, 0x17 ;  /* 0x3780000003037811 */ /* 0x000fc800078eb8ff */
[----:B------:R-:W-:-:S07]  /*1bc0*/  LOP3.LUT R3, R3, R0, R7, 0xfe, !PT ;  /* 0x0000000003037212 */ /* 0x000fce00078efe07 */
.L_x_11514:
[----:B------:R-:W-:Y:S05]  /*1bd0*/  BSYNC.RECONVERGENT B0 ;  /* 0x0000000000007941 */ /* 0x000fea0003800200 */
.L_x_11513:
[----:B------:R-:W0:Y:S02]  /*1be0*/  F2I.FTZ.TRUNC.NTZ R3, R3 ;  /* 0x0000000300037305 */ /* 0x000e24000021f100 */
[----:B0-----:R-:W-:Y:S01]  /*1bf0*/  PRMT R0, R3, 0x7610, R0 ;  /* 0x0000761003007816 */ /* 0x001fe20000000000 */
[----:B------:R-:W-:Y:S06]  /*1c00*/  BRA `(.L_x_11494) ;  /* 0x00000000009c7947 */ /* 0x000fec0003800000 */
.L_x_11506:
        /* <DEDUP_REMOVED lines=14> */
.L_x_11520:
[----:B------:R-:W-:Y:S05]  /*1cf0*/  BSYNC.RECONVERGENT B0 ;  /* 0x0000000000007941 */ /* 0x000fea0003800200 */
.L_x_11519:
[----:B------:R-:W0:Y:S02]  /*1d00*/  F2I.FTZ.TRUNC.NTZ R3, R3 ;  /* 0x0000000300037305 */ /* 0x000e24000021f100 */
[----:B0-----:R-:W-:Y:S01]  /*1d10*/  PRMT R0, R3, 0x7610, R0 ;  /* 0x0000761003007816 */ /* 0x001fe20000000000 */
[----:B------:R-:W-:Y:S06]  /*1d20*/  BRA `(.L_x_11494) ;  /* 0x0000000000547947 */ /* 0x000fec0003800000 */
.L_x_11493:
        /* <DEDUP_REMOVED lines=16> */
.L_x_11521:
[----:B------:R-:W-:Y:S01]  /*1e30*/  PRMT R0, RZ, 0x7610, R0 ;  /* 0x00007610ff007816 */ /* 0x000fe20000000000 */
[----:B------:R-:W-:Y:S06]  /*1e40*/  BRA `(.L_x_11494) ;  /* 0x00000000000c7947 */ /* 0x000fec0003800000 */
.L_x_11518:
[----:B------:R1:W5:Y:S01]  /*1e50*/  LDG.E.U8 R0, desc[UR36][R4.64] ;  /* 0x0000002404007981 */ /* 0x000362000c1e1100 */
[----:B------:R-:W-:Y:S05]  /*1e60*/  BRA `(.L_x_11494) ;  /* 0x0000000000047947 */ /* 0x000fea0003800000 */
.L_x_11517:
[----:B------:R0:W5:Y:S02]  /*1e70*/  LDG.E.U8 R0, desc[UR36][R4.64] ;  /* 0x0000002404007981 */ /* 0x000164000c1e1100 */
.L_x_11494:
[----:B-1--45:R-:W-:Y:S01]  /*1e80*/  LOP3.LUT P0, RZ, R0, 0xff, RZ, 0xc0, !PT ;  /* 0x000000ff00ff7812 */ /* 0x032fe2000780c0ff */
[----:B------:R-:W-:-:S03]  /*1e90*/  VIADD R25, R25, 0x80 ;  /* 0x0000008019197836 */ /* 0x000fc60000000000 */
[----:B------:R-:W-:-:S09]  /*1ea0*/  P2R R19, PR, RZ, 0x1 ;  /* 0x00000001ff137803 */ /* 0x000fd20000000000 */
.L_x_11488:
[----:B------:R-:W-:Y:S05]  /*1eb0*/  BSYNC.RECONVERGENT B6 ;  /* 0x0000000000067941 */ /* 0x000fea0003800200 */
.L_x_11487:
        /* <DEDUP_REMOVED lines=24> */
.L_x_11527:
[----:B------:R0:W5:Y:S01]  /*2040*/  LDG.E.U8 R0, desc[UR36][R4.64] ;  /* 0x0000002404007981 */ /* 0x000162000c1e1100 */
[----:B------:R-:W-:Y:S05]  /*2050*/  BRA `(.L_x_11529) ;  /* 0x0000000c00507947 */ /* 0x000fea0003800000 */
.L_x_11526:
        /* <DEDUP_REMOVED lines=8> */
.L_x_11531:
[----:B------:R0:W5:Y:S01]  /*20e0*/  LDG.E.U8 R0, desc[UR36][R4.64] ;  /* 0x0000002404007981 */ /* 0x000162000c1e1100 */
[----:B------:R-:W-:Y:S05]  /*20f0*/  BRA `(.L_x_11529) ;  /* 0x0000000c00287947 */ /* 0x000fea0003800000 */
.L_x_11530:
[----:B------:R0:W5:Y:S01]  /*2100*/  LDG.E.U16 R0, desc[UR36][R4.64] ;  /* 0x0000002404007981 */ /* 0x000162000c1e1500 */
[----:B------:R-:W-:Y:S05]  /*2110*/  BRA `(.L_x_11529) ;  /* 0x0000000c00207947 */ /* 0x000fea0003800000 */
.L_x_11525:
        /* <DEDUP_REMOVED lines=9> */
.L_x_11533:
[----:B------:R-:W2:Y:S02]  /*21b0*/  LDG.E.U16 R3, desc[UR36][R4.64] ;  /* 0x0000002404037981 */ /* 0x000ea4000c1e1500 */
[----:B--2---:R-:W-:-:S06]  /*21c0*/  HADD2.F32 R3, -RZ, R3.H0_H0 ;  /* 0x20000003ff037230 */ /* 0x004fcc0000004100 */
[----:B------:R-:W0:Y:S02]  /*21d0*/  F2I.FTZ.TRUNC.NTZ R3, R3 ;  /* 0x0000000300037305 */ /* 0x000e24000021f100 */
[----:B0-----:R-:W-:Y:S01]  /*21e0*/  PRMT R0, R3, 0x7610, R0 ;  /* 0x0000761003007816 */ /* 0x001fe20000000000 */
[----:B------:R-:W-:Y:S06]  /*21f0*/  BRA `(.L_x_11529) ;  /* 0x0000000800e87947 */ /* 0x000fec0003800000 */
.L_x_11532:
        /* <DEDUP_REMOVED lines=9> */
.L_x_11535:
[----:B------:R-:W2:Y:S02]  /*2290*/  LDG.E.U16 R4, desc[UR36][R4.64] ;  /* 0x0000002404047981 */ /* 0x000ea4000c1e1500 */
[----:B--2---:R-:W-:-:S06]  /*22a0*/  HADD2.F32 R3, -RZ, R4.H0_H0 ;  /* 0x20000004ff037230 */ /* 0x004fcc0000004100 */
[----:B------:R-:W0:Y:S02]  /*22b0*/  F2I.FTZ.TRUNC.NTZ R3, R3 ;  /* 0x0000000300037305 */ /* 0x000e24000021f100 */
[----:B0-----:R-:W-:Y:S01]  /*22c0*/  PRMT R0, R3, 0x7610, R0 ;  /* 0x0000761003007816 */ /* 0x001fe20000000000 */
[----:B------:R-:W-:Y:S06]  /*22d0*/  BRA `(.L_x_11529) ;  /* 0x0000000800b07947 */ /* 0x000fec0003800000 */
.L_x_11534:
[----:B------:R-:W2:Y:S02]  /*22e0*/  LDG.E.64 R4, desc[UR36][R4.64] ;  /* 0x0000002404047981 */ /* 0x000ea4000c1e1b00 */
[----:B--2---:R0:W1:Y:S02]  /*22f0*/  F2I.F64.TRUNC R0, R4 ;  /* 0x0000000400007311 */ /* 0x004064000030d100 */
[----:B01----:R-:W-:Y:S05]  /*2300*/  BRA `(.L_x_11529) ;  /* 0x0000000800a47947 */ /* 0x003fea0003800000 */
.L_x_11524:
        /* <DEDUP_REMOVED lines=12> */
.L_x_11538:
[----:B------:R-:W2:Y:S02]  /*23d0*/  LDG.E.64 R4, desc[UR36][R4.64] ;  /* 0x0000002404047981 */ /* 0x000ea4000c1e1b00 */
[----:B--2---:R3:W4:Y:S02]  /*23e0*/  F2I.F64.TRUNC R0, R4 ;  /* 0x0000000400007311 */ /* 0x004724000030d100 */
[----:B---34-:R-:W-:Y:S05]  /*23f0*/  BRA `(.L_x_11529) ;  /* 0x0000000800687947 */ /* 0x018fea0003800000 */
.L_x_11537:
        /* <DEDUP_REMOVED lines=27> */
.L_x_11540:
        /* <DEDUP_REMOVED lines=15> */
.L_x_11539:
[----:B------:R-:W2:Y:S02]  /*26a0*/  LDG.E.U16 R3, desc[UR36][R4.64] ;  /* 0x0000002404037981 */ /* 0x000ea4000c1e1500 */
[----:B--2---:R-:W-:-:S06]  /*26b0*/  IMAD.U32 R3, R3, 0x10000, RZ ;  /* 0x0001000003037824 */ /* 0x004fcc00078e00ff */
[----:B------:R-:W0:Y:S02]  /*26c0*/  F2I.FTZ.TRUNC.NTZ R3, R3 ;  /* 0x0000000300037305 */ /* 0x000e24000021f100 */
[----:B0-----:R-:W-:Y:S01]  /*26d0*/  PRMT R0, R3, 0x7610, R0 ;  /* 0x0000761003007816 */ /* 0x001fe20000000000 */
[----:B------:R-:W-:Y:S06]  /*26e0*/  BRA `(.L_x_11529) ;  /* 0x0000000400ac7947 */ /* 0x000fec0003800000 */
.L_x_11536:
        /* <DEDUP_REMOVED lines=10> */
.L_x_11543:
        /* <DEDUP_REMOVED lines=21> */
.L_x_11547:
[----:B------:R-:W-:Y:S05]  /*28e0*/  BSYNC.RECONVERGENT B1 ;  /* 0x0000000000017941 */ /* 0x000fea0003800200 */
.L_x_11546:
[----:B------:R-:W-:Y:S01]  /*28f0*/  IMAD.SHL.U32 R0, R0, 0x100000, RZ ;  /* 0x0010000000007824 */ /* 0x000fe200078e00ff */
[----:B------:R-:W-:-:S04]  /*2900*/  LEA R3, R3, 0x3b800000, 0x17 ;  /* 0x3b80000003037811 */ /* 0x000fc800078eb8ff */
[----:B------:R-:W-:-:S07]  /*2910*/  LOP3.LUT R3, R3, R0, R7, 0xfe, !PT ;  /* 0x0000000003037212 */ /* 0x000fce00078efe07 */
.L_x_11545:
[----:B------:R-:W-:Y:S05]  /*2920*/  BSYNC.RECONVERGENT B0 ;  /* 0x0000000000007941 */ /* 0x000fea0003800200 */
.L_x_11544:
[----:B------:R-:W0:Y:S02]  /*2930*/  F2I.FTZ.TRUNC.NTZ R3, R3 ;  /* 0x0000000300037305 */ /* 0x000e24000021f100 */
[----:B0-----:R-:W-:Y:S01]  /*2940*/  PRMT R0, R3, 0x7610, R0 ;  /* 0x0000761003007816 */ /* 0x001fe20000000000 */
[----:B------:R-:W-:Y:S06]  /*2950*/  BRA `(.L_x_11529) ;  /* 0x0000000400107947 */ /* 0x000fec0003800000 */
.L_x_11542:
        /* <DEDUP_REMOVED lines=21> */
.L_x_11551:
[----:B------:R-:W-:Y:S05]  /*2ab0*/  BSYNC.RECONVERGENT B1 ;  /* 0x0000000000017941 */ /* 0x000fea0003800200 */
.L_x_11550:
[----:B------:R-:W-:Y:S01]  /*2ac0*/  IMAD.SHL.U32 R0, R0, 0x200000, RZ ;  /* 0x0020000000007824 */ /* 0x000fe200078e00ff */
[----:B------:R-:W-:-:S04]  /*2ad0*/  LEA R3, R3, 0x37800000, 0x17 ;  /* 0x3780000003037811 */ /* 0x000fc800078eb8ff */
[----:B------:R-:W-:-:S07]  /*2ae0*/  LOP3.LUT R3, R3, R0, R7, 0xfe, !PT ;  /* 0x0000000003037212 */ /* 0x000fce00078efe07 */
.L_x_11549:
[----:B------:R-:W-:Y:S05]  /*2af0*/  BSYNC.RECONVERGENT B0 ;  /* 0x0000000000007941 */ /* 0x000fea0003800200 */
.L_x_11548:
[----:B------:R-:W0:Y:S02]  /*2b00*/  F2I.FTZ.TRUNC.NTZ R3, R3 ;  /* 0x0000000300037305 */ /* 0x000e24000021f100 */
[----:B0-----:R-:W-:Y:S01]  /*2b10*/  PRMT R0, R3, 0x7610, R0 ;  /* 0x0000761003007816 */ /* 0x001fe20000000000 */
[----:B------:R-:W-:Y:S06]  /*2b20*/  BRA `(.L_x_11529) ;  /* 0x00000000009c7947 */ /* 0x000fec0003800000 */
.L_x_11541:
        /* <DEDUP_REMOVED lines=14> */
.L_x_11555:
[----:B------:R-:W-:Y:S05]  /*2c10*/  BSYNC.RECONVERGENT B0 ;  /* 0x0000000000007941 */ /* 0x000fea0003800200 */
.L_x_11554:
[----:B------:R-:W0:Y:S02]  /*2c20*/  F2I.FTZ.TRUNC.NTZ R3, R3 ;  /* 0x0000000300037305 */ /* 0x000e24000021f100 */
[----:B0-----:R-:W-:Y:S01]  /*2c30*/  PRMT R0, R3, 0x7610, R0 ;  /* 0x0000761003007816 */ /* 0x001fe20000000000 */
[----:B------:R-:W-:Y:S06]  /*2c40*/  BRA `(.L_x_11529) ;  /* 0x0000000000547947 */ /* 0x000fec0003800000 */
.L_x_11528:
        /* <DEDUP_REMOVED lines=16> */
.L_x_11556:
[----:B------:R-:W-:Y:S01]  /*2d50*/  PRMT R0, RZ, 0x7610, R0 ;  /* 0x00007610ff007816 */ /* 0x000fe20000000000 */
[----:B------:R-:W-:Y:S06]  /*2d60*/  BRA `(.L_x_11529) ;  /* 0x00000000000c7947 */ /* 0x000fec0003800000 */
.L_x_11553:
[----:B------:R2:W5:Y:S01]  /*2d70*/  LDG.E.U8 R0, desc[UR36][R4.64] ;  /* 0x0000002404007981 */ /* 0x000562000c1e1100 */
[----:B------:R-:W-:Y:S05]  /*2d80*/  BRA `(.L_x_11529) ;  /* 0x0000000000047947 */ /* 0x000fea0003800000 */
.L_x_11552:
[----:B------:R1:W5:Y:S02]  /*2d90*/  LDG.E.U8 R0, desc[UR36][R4.64] ;  /* 0x0000002404007981 */ /* 0x000364000c1e1100 */
.L_x_11529:
[----:B-1--45:R-:W-:Y:S01]  /*2da0*/  LOP3.LUT P0, RZ, R0, 0xff, RZ, 0xc0, !PT ;  /* 0x000000ff00ff7812 */ /* 0x032fe2000780c0ff */
[----:B------:R-:W-:-:S03]  /*2db0*/  VIADD R25, R25, 0x80 ;  /* 0x0000008019197836 */ /* 0x000fc60000000000 */
[----:B------:R-:W-:-:S09]  /*2dc0*/  P2R R23, PR, RZ, 0x1 ;  /* 0x00000001ff177803 */ /* 0x000fd20000000000 */
.L_x_11523:
[----:B------:R-:W-:Y:S05]  /*2dd0*/  BSYNC.RECONVERGENT B6 ;  /* 0x0000000000067941 */ /* 0x000fea0003800200 */
.L_x_11522:
[----:B------:R-:W1:Y:S01]  /*2de0*/  LDC.U8 R22, c[0x0][0x385] ;  /* 0x0000e140ff167b82 */ /* 0x000e620000000000 */
[----:B------:R-:W-:Y:S01]  /*2df0*/  ISETP.GE.AND P1, PT, R25, R16, PT ;  /* 0x000000101900720c */ /* 0x000fe20003f26270 */
[----:B------:R-:W-:Y:S01]  /*2e00*/  BSSY.RECONVERGENT B6, `(.L_x_11557) ;  /* 0x00000ed000067945 */ /* 0x000fe20003800200 */
[----:B------:R-:W-:-:S11]  /*2e10*/  PLOP3.LUT P0, PT, PT, PT, PT, 0x8, 0x80 ;  /* 0x000000000080781c */ /* 0x000fd60003f0e170 */
[----:B------:R-:W-:Y:S05]  /*2e20*/  @P1 BRA `(.L_x_11558) ;  /* 0x0000000c00a81947 */ /* 0x000fea0003800000 */
[----:B0-234-:R-:W0:Y:S01]  /*2e30*/  LDC.64 R4, c[0x0][0x390] ;  /* 0x0000e400ff047b82 */ /* 0x01de220000000a00 */
[----:B------:R-:W2:Y:S01]  /*2e40*/  LDCU UR5, c[0x0][0x3a0] ;  /* 0x00007400ff0577ac */ /* 0x000ea20008000800 */
[----:B------:R-:W-:Y:S01]  /*2e50*/  IMAD R0, R2, 0x200, R25 ;  /* 0x0000020002007824 */ /* 0x000fe200078e0219 */
        /* <DEDUP_REMOVED lines=16> */
.L_x_11562:
[----:B------:R0:W5:Y:S01]  /*2f60*/  LDG.E.U8 R0, desc[UR36][R4.64] ;  /* 0x0000002404007981 */ /* 0x000162000c1e1100 */
[----:B------:R-:W-:Y:S05]  /*2f70*/  BRA `(.L_x_11564) ;  /* 0x0000000c00507947 */ /* 0x000fea0003800000 */
.L_x_11561:
        /* <DEDUP_REMOVED lines=8> */
.L_x_11566:
[----:B------:R0:W5:Y:S01]  /*3000*/  LDG.E.U8 R0, desc[UR36][R4.64] ;  /* 0x0000002404007981 */ /* 0x000162000c1e1100 */
[----:B------:R-:W-:Y:S05]  /*3010*/  BRA `(.L_x_11564) ;  /* 0x0000000c00287947 */ /* 0x000fea0003800000 */
.L_x_11565:
[----:B------:R0:W5:Y:S01]  /*3020*/  LDG.E.U16 R0, desc[UR36][R4.64] ;  /* 0x0000002404007981 */ /* 0x000162000c1e1500 */
[----:B------:R-:W-:Y:S05]  /*3030*/  BRA `(.L_x_11564) ;  /* 0x0000000c00207947 */ /* 0x000fea0003800000 */
.L_x_11560:
[----:B------:R-:W-:-:S09]  /*3040*/  UISETP.GT.AND UP0, UPT, UR4, 0x6, UPT ;  /* 0x000000060400788c */ /* 0x000fd2000bf04270 */
[----:B------:R-:W-:Y:S05]  /*3050*/  BRA.U UP0, `(.L_x_11567) ;  /* 0x0000000100307547 */ /* 0x000fea000b800000 */
[----:B------:R-:W-:-:S09]  /*3060*/  UISETP.NE.AND UP0, UPT, UR4, 0x5, UPT ;  /* 0x000000050400788c */ /* 0x000fd2000bf05270 */
[----:B------:R-:W-:Y:S05]  /*3070*/  BRA.U !UP0, `(.L_x_11568) ;  /* 0x0000000108147547 */ /* 0x000fea000b800000 */
[----:B------:R-:W-:-:S09]  /*3080*/  UISETP.NE.AND UP0, UPT, UR4, 0x6, UPT ;  /* 0x000000060400788c */ /* 0x000fd2000bf05270 */
[----:B------:R-:W-:Y:S05]  /*3090*/  BRA.U UP0, `(.L_x_11563) ;  /* 0x0000000900b47547 */ /* 0x000fea000b800000 */
[----:B------:R-:W2:Y:S02]  /*30a0*/  LDG.E R4, desc[UR36][R4.64] ;  /* 0x0000002404047981 */ /* 0x000ea4000c1e1900 */
[----:B--2---:R4:W0:Y:S01]  /*30b0*/  F2I.FTZ.TRUNC.NTZ R0, R4 ;  /* 0x0000000400007305 */ /* 0x004822000021f100 */
[----:B------:R-:W-:Y:S05]  /*30c0*/  BRA `(.L_x_11564) ;  /* 0x0000000800fc7947 */ /* 0x000fea0003800000 */
.L_x_11568:
[----:B------:R-:W2:Y:S02]  /*30d0*/  LDG.E.U16 R3, desc[UR36][R4.64] ;  /* 0x0000002404037981 */ /* 0x000ea4000c1e1500 */
[----:B--2---:R-:W-:-:S06]  /*30e0*/  HADD2.F32 R3, -RZ, R3.H0_H0 ;  /* 0x20000003ff037230 */ /* 0x004fcc0000004100 */
[----:B------:R-:W0:Y:S02]  /*30f0*/  F2I.FTZ.TRUNC.NTZ R3, R3 ;  /* 0x0000000300037305 */ /* 0x000e24000021f100 */
[----:B0-----:R-:W-:Y:S01]  /*3100*/  PRMT R0, R3, 0x7610, R0 ;  /* 0x0000761003007816 */ /* 0x001fe20000000000 */
[----:B------:R-:W-:Y:S06]  /*3110*/  BRA `(.L_x_11564) ;  /* 0x0000000800e87947 */ /* 0x000fec0003800000 */
.L_x_11567:
[----:B------:R-:W-:-:S09]  /*3120*/  UISETP.NE.AND UP0, UPT, UR4, 0x7, UPT ;  /* 0x000000070400788c */ /* 0x000fd2000bf05270 */
[----:B------:R-:W-:Y:S05]  /*3130*/  BRA.U !UP0, `(.L_x_11569) ;  /* 0x0000000108307547 */ /* 0x000fea000b800000 */
[----:B------:R-:W-:-:S09]  /*3140*/  UISETP.NE.AND UP0, UPT, UR4, 0x8, UPT ;  /* 0x000000080400788c */ /* 0x000fd2000bf05270 */
[----:B------:R-:W-:Y:S05]  /*3150*/  BRA.U !UP0, `(.L_x_11570) ;  /* 0x0000000108147547 */ /* 0x000fea000b800000 */
[----:B------:R-:W-:-:S09]  /*3160*/  UISETP.NE.AND UP0, UPT, UR4, 0x9, UPT ;  /* 0x000000090400788c */ /* 0x000fd2000bf05270 */
[----:B------:R-:W-:Y:S05]  /*3170*/  BRA.U UP0, `(.L_x_11563) ;  /* 0x00000009007c7547 */ /* 0x000fea000b800000 */
[----:B------:R-:W2:Y:S02]  /*3180*/  LDG.E R4, desc[UR36][R4.64] ;  /* 0x0000002404047981 */ /* 0x000ea4000c1e1900 */
[----:B--2---:R0:W2:Y:S01]  /*3190*/  F2I.FTZ.TRUNC.NTZ R0, R4 ;  /* 0x0000000400007305 */ /* 0x0040a2000021f100 */
[----:B------:R-:W-:Y:S05]  /*31a0*/  BRA `(.L_x_11564) ;  /* 0x0000000800c47947 */ /* 0x000fea0003800000 */
.L_x_11570:
[----:B------:R-:W2:Y:S02]  /*31b0*/  LDG.E.U16 R4, desc[UR36][R4.64] ;  /* 0x0000002404047981 */ /* 0x000ea4000c1e1500 */
[----:B--2---:R-:W-:-:S06]  /*31c0*/  HADD2.F32 R3, -RZ, R4.H0_H0 ;  /* 0x20000004ff037230 */ /* 0x004fcc0000004100 */
[----:B------:R-:W0:Y:S02]  /*31d0*/  F2I.FTZ.TRUNC.NTZ R3, R3 ;  /* 0x0000000300037305 */ /* 0x000e24000021f100 */
[----:B0-----:R-:W-:Y:S01]  /*31e0*/  PRMT R0, R3, 0x7610, R0 ;  /* 0x0000761003007816 */ /* 0x001fe20000000000 */
[----:B------:R-:W-:Y:S06]  /*31f0*/  BRA `(.L_x_11564) ;  /* 0x0000000800b07947 */ /* 0x000fec0003800000 */
.L_x_11569:
[----:B------:R-:W2:Y:S02]  /*3200*/  LDG.E.64 R4, desc[UR36][R4.64] ;  /* 0x0000002404047981 */ /* 0x000ea4000c1e1b00 */
[----:B--2---:R0:W2:Y:S02]  /*3210*/  F2I.F64.TRUNC R0, R4 ;  /* 0x0000000400007311 */ /* 0x0040a4000030d100 */
[----:B0-2---:R-:W-:Y:S05]  /*3220*/  BRA `(.L_x_11564) ;  /* 0x0000000800a47947 */ /* 0x005fea0003800000 */
.L_x_11559:
        /* <DEDUP_REMOVED lines=12> */
.L_x_11573:
[----:B------:R-:W2:Y:S02]  /*32f0*/  LDG.E.64 R4, desc[UR36][R4.64] ;  /* 0x0000002404047981 */ /* 0x000ea4000c1e1b00 */
[----:B--2---:R4:W0:Y:S02]  /*3300*/  F2I.F64.TRUNC R0, R4 ;  /* 0x0000000400007311 */ /* 0x004824000030d100 */
[----:B0---4-:R-:W-:Y:S05]  /*3310*/  BRA `(.L_x_11564) ;  /* 0x0000000800687947 */ /* 0x011fea0003800000 */
.L_x_11572:
        /* <DEDUP_REMOVED lines=27> */
.L_x_11575:
        /* <DEDUP_REMOVED lines=15> */
.L_x_11574:
[----:B------:R-:W2:Y:S02]  /*35c0*/  LDG.E.U16 R3, desc[UR36][R4.64] ;  /* 0x0000002404037981 */ /* 0x000ea4000c1e1500 */
[----:B--2---:R-:W-:-:S06]  /*35d0*/  IMAD.U32 R3, R3, 0x10000, RZ ;  /* 0x0001000003037824 */ /* 0x004fcc00078e00ff */
[----:B------:R-:W0:Y:S02]  /*35e0*/  F2I.FTZ.TRUNC.NTZ R3, R3 ;  /* 0x0000000300037305 */ /* 0x000e24000021f100 */
[----:B0-----:R-:W-:Y:S01]  /*35f0*/  PRMT R0, R3, 0x7610, R0 ;  /* 0x0000761003007816 */ /* 0x001fe20000000000 */
[----:B------:R-:W-:Y:S06]  /*3600*/  BRA `(.L_x_11564) ;  /* 0x0000000400ac7947 */ /* 0x000fec0003800000 */
.L_x_11571:
        /* <DEDUP_REMOVED lines=10> */
.L_x_11578:
        /* <DEDUP_REMOVED lines=21> */
.L_x_11582:
[----:B------:R-:W-:Y:S05]  /*3800*/  BSYNC.RECONVERGENT B1 ;  /* 0x0000000000017941 */ /* 0x000fea0003800200 */
.L_x_11581:
[----:B------:R-:W-:Y:S01]  /*3810*/  IMAD.SHL.U32 R0, R0, 0x100000, RZ ;  /* 0x0010000000007824 */ /* 0x000fe200078e00ff */
[----:B------:R-:W-:-:S04]  /*3820*/  LEA R3, R3, 0x3b800000, 0x17 ;  /* 0x3b80000003037811 */ /* 0x000fc800078eb8ff */
[----:B------:R-:W-:-:S07]  /*3830*/  LOP3.LUT R3, R3, R0, R7, 0xfe, !PT ;  /* 0x0000000003037212 */ /* 0x000fce00078efe07 */
.L_x_11580:
[----:B------:R-:W-:Y:S05]  /*3840*/  BSYNC.RECONVERGENT B0 ;  /* 0x0000000000007941 */ /* 0x000fea0003800200 */
.L_x_11579:
[----:B------:R-:W0:Y:S02]  /*3850*/  F2I.FTZ.TRUNC.NTZ R3, R3 ;  /* 0x0000000300037305 */ /* 0x000e24000021f100 */
[----:B0-----:R-:W-:Y:S01]  /*3860*/  PRMT R0, R3, 0x7610, R0 ;  /* 0x0000761003007816 */ /* 0x001fe20000000000 */
[----:B------:R-:W-:Y:S06]  /*3870*/  BRA `(.L_x_11564) ;  /* 0x0000000400107947 */ /* 0x000fec0003800000 */
.L_x_11577:
        /* <DEDUP_REMOVED lines=21> */
.L_x_11586:
[----:B------:R-:W-:Y:S05]  /*39d0*/  BSYNC.RECONVERGENT B1 ;  /* 0x0000000000017941 */ /* 0x000fea0003800200 */
.L_x_11585:
[----:B------:R-:W-:Y:S01]  /*39e0*/  IMAD.SHL.U32 R0, R0, 0x200000, RZ ;  /* 0x0020000000007824 */ /* 0x000fe200078e00ff */
[----:B------:R-:W-:-:S04]  /*39f0*/  LEA R3, R3, 0x37800000, 0x17 ;  /* 0x3780000003037811 */ /* 0x000fc800078eb8ff */
[----:B------:R-:W-:-:S07]  /*3a00*/  LOP3.LUT R3, R3, R0, R7, 0xfe, !PT ;  /* 0x0000000003037212 */ /* 0x000fce00078efe07 */
.L_x_11584:
[----:B------:R-:W-:Y:S05]  /*3a10*/  BSYNC.RECONVERGENT B0 ;  /* 0x0000000000007941 */ /* 0x000fea0003800200 */
.L_x_11583:
[----:B------:R-:W0:Y:S02]  /*3a20*/  F2I.FTZ.TRUNC.NTZ R3, R3 ;  /* 0x0000000300037305 */ /* 0x000e24000021f100 */
[----:B0-----:R-:W-:Y:S01]  /*3a30*/  PRMT R0, R3, 0x7610, R0 ;  /* 0x0000761003007816 */ /* 0x001fe20000000000 */
[----:B------:R-:W-:Y:S06]  /*3a40*/  BRA `(.L_x_11564) ;  /* 0x00000000009c7947 */ /* 0x000fec0003800000 */
.L_x_11576:
        /* <DEDUP_REMOVED lines=14> */
.L_x_11590:
[----:B------:R-:W-:Y:S05]  /*3b30*/  BSYNC.RECONVERGENT B0 ;  /* 0x0000000000007941 */ /* 0x000fea0003800200 */
.L_x_11589:
[----:B------:R-:W0:Y:S02]  /*3b40*/  F2I.FTZ.TRUNC.NTZ R3, R3 ;  /* 0x0000000300037305 */ /* 0x000e24000021f100 */
[----:B0-----:R-:W-:Y:S01]  /*3b50*/  PRMT R0, R3, 0x7610, R0 ;  /* 0x0000761003007816 */ /* 0x001fe20000000000 */
[----:B------:R-:W-:Y:S06]  /*3b60*/  BRA `(.L_x_11564) ;  /* 0x0000000000547947 */ /* 0x000fec0003800000 */
.L_x_11563:
        /* <DEDUP_REMOVED lines=16> */
.L_x_11591:
[----:B------:R-:W-:Y:S01]  /*3c70*/  PRMT R0, RZ, 0x7610, R0 ;  /* 0x00007610ff007816 */ /* 0x000fe20000000000 */
[----:B------:R-:W-:Y:S06]  /*3c80*/  BRA `(.L_x_11564) ;  /* 0x00000000000c7947 */ /* 0x000fec0003800000 */
.L_x_11588:
[----:B------:R3:W5:Y:S01]  /*3c90*/  LDG.E.U8 R0, desc[UR36][R4.64] ;  /* 0x0000002404007981 */ /* 0x000762000c1e1100 */
[----:B------:R-:W-:Y:S05]  /*3ca0*/  BRA `(.L_x_11564) ;  /* 0x0000000000047947 */ /* 0x000fea0003800000 */
.L_x_11587:
[----:B------:R2:W5:Y:S02]  /*3cb0*/  LDG.E.U8 R0, desc[UR36][R4.64] ;  /* 0x0000002404007981 */ /* 0x000564000c1e1100 */
.L_x_11564:
[----:B0-2--5:R-:W-:-:S13]  /*3cc0*/  LOP3.LUT P0, RZ, R0, 0xff, RZ, 0xc0, !PT ;  /* 0x000000ff00ff7812 */ /* 0x025fda000780c0ff */
.L_x_11558:
[----:B------:R-:W-:Y:S05]  /*3cd0*/  BSYNC.RECONVERGENT B6 ;  /* 0x0000000000067941 */ /* 0x000fea0003800200 */
.L_x_11557:
[----:B------:R-:W-:Y:S01]  /*3ce0*/  ISETP.NE.AND P1, PT, R18, RZ, PT ;  /* 0x000000ff1200720c */ /* 0x000fe20003f25270 */
[----:B------:R-:W-:Y:S01]  /*3cf0*/  BSSY.RECONVERGENT B8, `(.L_x_11592) ;  /* 0x00002a1000087945 */ /* 0x000fe20003800200 */
[----:B------:R-:W0:Y:S01]  /*3d00*/  LDC.U8 R18, c[0x0][0x3a4] ;  /* 0x0000e900ff127b82 */ /* 0x000e220000000000 */
[----:B------:R-:W-:Y:S02]  /*3d10*/  ISETP.GE.AND P4, PT, R17, R16, PT ;  /* 0x000000101100720c */ /* 0x000fe40003f86270 */
[----:B------:R-:W-:Y:S01]  /*3d20*/  BSSY.RELIABLE B7, `(.L_x_11593) ;  /* 0x00001c5000077945 */ /* 0x000fe20003800100 */
[----:B------:R-:W-:Y:S02]  /*3d30*/  ISETP.NE.AND P2, PT, R19, RZ, PT ;  /* 0x000000ff1300720c */ /* 0x000fe40003f45270 */
[----:B------:R-:W-:Y:S02]  /*3d40*/  ISETP.NE.AND P3, PT, R23, RZ, PT ;  /* 0x000000ff1700720c */ /* 0x000fe40003f65270 */
[----:B-1----:R-:W-:-:S02]  /*3d50*/  ISETP.NE.XOR P1, PT, R22, RZ, P1 ;  /* 0x000000ff1600720c */ /* 0x002fc40000f25a70 */
[C---:B------:R-:W-:Y:S02]  /*3d60*/  ISETP.NE.XOR P2, PT, R22.reuse, RZ, P2 ;  /* 0x000000ff1600720c */ /* 0x040fe40001745a70 */
[C---:B------:R-:W-:Y:S02]  /*3d70*/  ISETP.NE.XOR P3, PT, R22.reuse, RZ, P3 ;  /* 0x000000ff1600720c */ /* 0x040fe40001f65a70 */
[----:B------:R-:W-:Y:S02]  /*3d80*/  ISETP.NE.XOR P0, PT, R22, RZ, P0 ;  /* 0x000000ff1600720c */ /* 0x000fe40000705a70 */
[----:B------:R-:W-:Y:S02]  /*3d90*/  SEL R11, RZ, 0x1, !P1 ;  /* 0x00000001ff0b7807 */ /* 0x000fe40004800000 */
[----:B------:R-:W-:Y:S02]  /*3da0*/  SEL R26, RZ, 0x1, !P2 ;  /* 0x00000001ff1a7807 */ /* 0x000fe40005000000 */
[----:B------:R-:W-:-:S02]  /*3db0*/  SEL R24, RZ, 0x1, !P3 ;  /* 0x00000001ff187807 */ /* 0x000fc40005800000 */
        /* <DEDUP_REMOVED lines=24> */
.L_x_11599:
[----:B------:R0:W-:Y:S01]  /*3f40*/  STG.E.U8 desc[UR36][R8.64], R11 ;  /* 0x0000000b08007986 */ /* 0x0001e2000c101124 */
[----:B------:R-:W-:Y:S05]  /*3f50*/  BRA `(.L_x_11601) ;  /* 0x0000000c00087947 */ /* 0x000fea0003800000 */
.L_x_11598:
        /* <DEDUP_REMOVED lines=10> */
.L_x_11603:
[----:B------:R0:W-:Y:S01]  /*4000*/  STG.E desc[UR36][R8.64], R11 ;  /* 0x0000000b08007986 */ /* 0x0001e2000c101924 */
[----:B------:R-:W-:Y:S05]  /*4010*/  BRA `(.L_x_11601) ;  /* 0x0000000800d87947 */ /* 0x000fea0003800000 */
.L_x_11602:
[----:B------:R0:W-:Y:S01]  /*4020*/  STG.E.U16 desc[UR36][R8.64], R11 ;  /* 0x0000000b08007986 */ /* 0x0001e2000c101524 */
[----:B------:R-:W-:Y:S05]  /*4030*/  BRA `(.L_x_11601) ;  /* 0x0000000800d07947 */ /* 0x000fea0003800000 */
.L_x_11597:
        /* <DEDUP_REMOVED lines=9> */
.L_x_11605:
[----:B------:R-:W0:Y:S02]  /*40d0*/  I2F.S16 R0, R11 ;  /* 0x0000000b00007306 */ /* 0x000e240000101400 */
[----:B0-----:R-:W-:-:S05]  /*40e0*/  F2FP.F16.F32.PACK_AB R0, RZ, R0 ;  /* 0x00000000ff00723e */ /* 0x001fca00000000ff */
[----:B------:R0:W-:Y:S01]  /*40f0*/  STG.E.U16 desc[UR36][R8.64], R0 ;  /* 0x0000000008007986 */ /* 0x0001e2000c101524 */
[----:B------:R-:W-:Y:S05]  /*4100*/  BRA `(.L_x_11601) ;  /* 0x00000008009c7947 */ /* 0x000fea0003800000 */
.L_x_11604:
        /* <DEDUP_REMOVED lines=10> */
.L_x_11607:
[----:B------:R-:W0:Y:S02]  /*41b0*/  I2F.S16 R11, R11 ;  /* 0x0000000b000b7306 */ /* 0x000e240000101400 */
[----:B0-----:R-:W-:-:S04]  /*41c0*/  F2FP.F16.F32.PACK_AB R3, RZ, R11 ;  /* 0x0000000bff03723e */ /* 0x001fc800000000ff */
[----:B------:R-:W-:-:S05]  /*41d0*/  PRMT R3, R3, 0x5410, RZ ;  /* 0x0000541003037816 */ /* 0x000fca00000000ff */
[----:B------:R0:W-:Y:S01]  /*41e0*/  STG.E desc[UR36][R8.64], R3 ;  /* 0x0000000308007986 */ /* 0x0001e2000c101924 */
[----:B------:R-:W-:Y:S05]  /*41f0*/  BRA `(.L_x_11601) ;  /* 0x0000000800607947 */ /* 0x000fea0003800000 */
.L_x_11606:
[----:B------:R-:W0:Y:S02]  /*4200*/  I2F.F64.S16 R4, R11 ;  /* 0x0000000b00047312 */ /* 0x000e240000101c00 */
[----:B0-----:R0:W-:Y:S01]  /*4210*/  STG.E.64 desc[UR36][R8.64], R4 ;  /* 0x0000000408007986 */ /* 0x0011e2000c101b24 */
[----:B------:R-:W-:Y:S05]  /*4220*/  BRA `(.L_x_11601) ;  /* 0x0000000800547947 */ /* 0x000fea0003800000 */
.L_x_11596:
        /* <DEDUP_REMOVED lines=10> */
.L_x_11610:
[----:B------:R-:W-:Y:S01]  /*42d0*/  CS2R R6, SRZ ;  /* 0x0000000000067805 */ /* 0x000fe2000001ff00 */
[----:B------:R-:W0:Y:S04]  /*42e0*/  I2F.F64.S16 R4, R11 ;  /* 0x0000000b00047312 */ /* 0x000e280000101c00 */
[----:B0-----:R0:W-:Y:S01]  /*42f0*/  STG.E.128 desc[UR36][R8.64], R4 ;  /* 0x0000000408007986 */ /* 0x0011e2000c101d24 */
[----:B------:R-:W-:Y:S05]  /*4300*/  BRA `(.L_x_11601) ;  /* 0x00000008001c7947 */ /* 0x000fea0003800000 */
.L_x_11609:
        /* <DEDUP_REMOVED lines=17> */
.L_x_11614:
[----:B------:R-:W-:Y:S05]  /*4420*/  BSYNC.RECONVERGENT B0 ;  /* 0x0000000000007941 */ /* 0x000fea0003800200 */
.L_x_11613:
[----:B------:R0:W-:Y:S01]  /*4430*/  STG.E.U8 desc[UR36][R8.64], R3 ;  /* 0x0000000308007986 */ /* 0x0001e2000c101124 */
[----:B------:R-:W-:Y:S05]  /*4440*/  BRA `(.L_x_11601) ;  /* 0x0000000400cc7947 */ /* 0x000fea0003800000 */
.L_x_11612:
        /* <DEDUP_REMOVED lines=16> */
.L_x_11611:
[----:B------:R-:W0:Y:S02]  /*4550*/  I2F.S16 R0, R11 ;  /* 0x0000000b00007306 */ /* 0x000e240000101400 */
[----:B0-----:R-:W-:-:S05]  /*4560*/  F2FP.BF16.F32.PACK_AB R0, RZ, R0 ;  /* 0x00000000ff00723e */ /* 0x001fca00000010ff */
[----:B------:R0:W-:Y:S01]  /*4570*/  STG.E.U16 desc[UR36][R8.64], R0 ;  /* 0x0000000008007986 */ /* 0x0001e2000c101524 */
[----:B------:R-:W-:Y:S05]  /*4580*/  BRA `(.L_x_11601) ;  /* 0x00000004007c7947 */ /* 0x000fea0003800000 */
.L_x_11608:
        /* <DEDUP_REMOVED lines=10> */
.L_x_11617:
        /* <DEDUP_REMOVED lines=12> */
.L_x_11620:
[----:B------:R-:W-:-:S04]  /*46f0*/  SHF.R.U32.HI R0, RZ, 0x14, R11 ;  /* 0x00000014ff007819 */ /* 0x000fc8000001160b */
[----:B------:R-:W-:-:S04]  /*4700*/  LOP3.LUT R0, R0, 0x1, RZ, 0xc0, !PT ;  /* 0x0000000100007812 */ /* 0x000fc800078ec0ff */
[----:B------:R-:W-:-:S04]  /*4710*/  IADD3 R0, PT, PT, R11, 0x487ffff, R0 ;  /* 0x0487ffff0b007810 */ /* 0x000fc80007ffe000 */
[----:B------:R-:W-:-:S04]  /*4720*/  SHF.R.U32.HI R0, RZ, 0x14, R0 ;  /* 0x00000014ff007819 */ /* 0x000fc80000011600 */
[----:B------:R-:W-:-:S07]  /*4730*/  LOP3.LUT R0, R0, 0xff, RZ, 0xc0, !PT ;  /* 0x000000ff00007812 */ /* 0x000fce00078ec0ff */
.L_x_11621:
[----:B------:R-:W-:-:S07]  /*4740*/  PRMT R4, R0, 0x7610, R4 ;  /* 0x0000761000047816 */ /* 0x000fce0000000004 */
.L_x_11619:
[----:B------:R-:W-:Y:S05]  /*4750*/  BSYNC.RECONVERGENT B0 ;  /* 0x0000000000007941 */ /* 0x000fea0003800200 */
.L_x_11618:
[----:B------:R3:W-:Y:S01]  /*4760*/  STG.E.U8 desc[UR36][R8.64], R4 ;  /* 0x0000000408007986 */ /* 0x0007e2000c101124 */
[----:B------:R-:W-:Y:S05]  /*4770*/  BRA `(.L_x_11601) ;  /* 0x0000000400007947 */ /* 0x000fea0003800000 */
.L_x_11616:
        /* <DEDUP_REMOVED lines=12> */
.L_x_11624:
[----:B------:R-:W-:-:S04]  /*4840*/  SHF.R.U32.HI R0, RZ, 0x15, R11 ;  /* 0x00000015ff007819 */ /* 0x000fc8000001160b */
[----:B------:R-:W-:-:S04]  /*4850*/  LOP3.LUT R0, R0, 0x1, RZ, 0xc0, !PT ;  /* 0x0000000100007812 */ /* 0x000fc800078ec0ff */
[----:B------:R-:W-:-:S04]  /*4860*/  IADD3 R0, PT, PT, R11, 0x88fffff, R0 ;  /* 0x088fffff0b007810 */ /* 0x000fc80007ffe000 */
[----:B------:R-:W-:-:S04]  /*4870*/  SHF.R.U32.HI R0, RZ, 0x15, R0 ;  /* 0x00000015ff007819 */ /* 0x000fc80000011600 */
[----:B------:R-:W-:-:S07]  /*4880*/  LOP3.LUT R0, R0, 0xff, RZ, 0xc0, !PT ;  /* 0x000000ff00007812 */ /* 0x000fce00078ec0ff */
.L_x_11625:
[----:B------:R-:W-:-:S07]  /*4890*/  PRMT R4, R0, 0x7610, R4 ;  /* 0x0000761000047816 */ /* 0x000fce0000000004 */
.L_x_11623:
[----:B------:R-:W-:Y:S05]  /*48a0*/  BSYNC.RECONVERGENT B0 ;  /* 0x0000000000007941 */ /* 0x000fea0003800200 */
.L_x_11622:
[----:B------:R0:W-:Y:S01]  /*48b0*/  STG.E.U8 desc[UR36][R8.64], R4 ;  /* 0x0000000408007986 */ /* 0x0001e2000c101124 */
[----:B------:R-:W-:Y:S05]  /*48c0*/  BRA `(.L_x_11601) ;  /* 0x0000000000ac7947 */ /* 0x000fea0003800000 */
.L_x_11615:
[----:B------:R-:W-:-:S13]  /*48d0*/  ISETP.NE.AND P0, PT, R0, 0x1c, PT ;  /* 0x0000001c0000780c */ /* 0x000fda0003f05270 */
[----:B------:R-:W-:Y:S05]  /*48e0*/  @!P0 BRA `(.L_x_11626) ;  /* 0x0000000000a08947 */ /* 0x000fea0003800000 */
[----:B------:R-:W-:-:S13]  /*48f0*/  ISETP.NE.AND P0, PT, R0, 0x1d, PT ;  /* 0x0000001d0000780c */ /* 0x000fda0003f05270 */
[----:B------:R-:W-:Y:S05]  /*4900*/  @!P0 BRA `(.L_x_11627) ;  /* 0x0000000000888947 */ /* 0x000fea0003800000 */
[----:B------:R-:W-:-:S13]  /*4910*/  ISETP.NE.AND P0, PT, R0, 0x2c, PT ;  /* 0x0000002c0000780c */ /* 0x000fda0003f05270 */
[----:B------:R-:W-:Y:S05]  /*4920*/  @!P0 BRA `(.L_x_11628) ;  /* 0x0000000000448947 */ /* 0x000fea0003800000 */
.L_x_11600:
        /* <DEDUP_REMOVED lines=16> */
.L_x_11629:
[----:B------:R-:W-:Y:S05]  /*4a30*/  BRA `(.L_x_11601) ;  /* 0x0000000000507947 */ /* 0x000fea0003800000 */
.L_x_11628:
        /* <DEDUP_REMOVED lines=15> */
.L_x_11627:
[----:B------:R-:W-:Y:S02]  /*4b30*/  IMAD.MOV.U32 R4, RZ, RZ, R11 ;  /* 0x000000ffff047224 */ /* 0x000fe400078e000b */
[----:B------:R-:W-:-:S05]  /*4b40*/  IMAD.MOV.U32 R5, RZ, RZ, RZ ;  /* 0x000000ffff057224 */ /* 0x000fca00078e00ff */
[----:B------:R2:W-:Y:S01]  /*4b50*/  STG.E.64 desc[UR36][R8.64], R4 ;  /* 0x0000000408007986 */ /* 0x0005e2000c101b24 */
[----:B------:R-:W-:Y:S05]  /*4b60*/  BRA `(.L_x_11601) ;  /* 0x0000000000047947 */ /* 0x000fea0003800000 */
.L_x_11626:
[----:B------:R0:W-:Y:S02]  /*4b70*/  STG.E desc[UR36][R8.64], R11 ;  /* 0x0000000b08007986 */ /* 0x0001e4000c101924 */
.L_x_11601:
[----:B------:R-:W-:Y:S05]  /*4b80*/  BSYNC.RECONVERGENT B6 ;  /* 0x0000000000067941 */ /* 0x000fea0003800200 */
.L_x_11595:
        /* <DEDUP_REMOVED lines=24> */
.L_x_11635:
[----:B------:R0:W-:Y:S01]  /*4d10*/  STG.E.U8 desc[UR36][R8.64], R26 ;  /* 0x0000001a08007986 */ /* 0x0001e2000c101124 */
[----:B------:R-:W-:Y:S05]  /*4d20*/  BRA `(.L_x_11637) ;  /* 0x0000000800fc7947 */ /* 0x000fea0003800000 */
.L_x_11634:
        /* <DEDUP_REMOVED lines=9> */
.L_x_11639:
[----:B------:R3:W-:Y:S01]  /*4dc0*/  STG.E desc[UR36][R8.64], R26 ;  /* 0x0000001a08007986 */ /* 0x0007e2000c101924 */
[----:B------:R-:W-:Y:S05]  /*4dd0*/  BRA `(.L_x_11637) ;  /* 0x0000000800d07947 */ /* 0x000fea0003800000 */
.L_x_11638:
[----:B------:R2:W-:Y:S01]  /*4de0*/  STG.E.U16 desc[UR36][R8.64], R26 ;  /* 0x0000001a08007986 */ /* 0x0005e2000c101524 */
[----:B------:R-:W-:Y:S05]  /*4df0*/  BRA `(.L_x_11637) ;  /* 0x0000000800c87947 */ /* 0x000fea0003800000 */
.L_x_11633:
        /* <DEDUP_REMOVED lines=9> */
.L_x_11641:
[----:B------:R-:W0:Y:S02]  /*4e90*/  I2F.S16 R0, R26 ;  /* 0x0000001a00007306 */ /* 0x000e240000101400 */
[----:B0-----:R-:W-:-:S05]  /*4ea0*/  F2FP.F16.F32.PACK_AB R0, RZ, R0 ;  /* 0x00000000ff00723e */ /* 0x001fca00000000ff */
[----:B------:R0:W-:Y:S01]  /*4eb0*/  STG.E.U16 desc[UR36][R8.64], R0 ;  /* 0x0000000008007986 */ /* 0x0001e2000c101524 */
[----:B------:R-:W-:Y:S05]  /*4ec0*/  BRA `(.L_x_11637) ;  /* 0x0000000800947947 */ /* 0x000fea0003800000 */
.L_x_11640:
        /* <DEDUP_REMOVED lines=10> */
.L_x_11643:
[----:B------:R-:W0:Y:S02]  /*4f70*/  I2F.S16 R26, R26 ;  /* 0x0000001a001a7306 */ /* 0x000e240000101400 */
[----:B0-----:R-:W-:-:S04]  /*4f80*/  F2FP.F16.F32.PACK_AB R3, RZ, R26 ;  /* 0x0000001aff03723e */ /* 0x001fc800000000ff */
[----:B------:R-:W-:-:S05]  /*4f90*/  PRMT R3, R3, 0x5410, RZ ;  /* 0x0000541003037816 */ /* 0x000fca00000000ff */
[----:B------:R0:W-:Y:S01]  /*4fa0*/  STG.E desc[UR36][R8.64], R3 ;  /* 0x0000000308007986 */ /* 0x0001e2000c101924 */
[----:B------:R-:W-:Y:S05]  /*4fb0*/  BRA `(.L_x_11637) ;  /* 0x0000000800587947 */ /* 0x000fea0003800000 */
.L_x_11642:
[----:B------:R-:W0:Y:S02]  /*4fc0*/  I2F.F64.S16 R26, R26 ;  /* 0x0000001a001a7312 */ /* 0x000e240000101c00 */
[----:B0-----:R0:W-:Y:S01]  /*4fd0*/  STG.E.64 desc[UR36][R8.64], R26 ;  /* 0x0000001a08007986 */ /* 0x0011e2000c101b24 */
[----:B------:R-:W-:Y:S05]  /*4fe0*/  BRA `(.L_x_11637) ;  /* 0x00000008004c7947 */ /* 0x000fea0003800000 */
.L_x_11632:
        /* <DEDUP_REMOVED lines=12> */
.L_x_11647:
        /* <DEDUP_REMOVED lines=16> */
.L_x_11650:
[----:B------:R-:W-:-:S07]  /*51b0*/  PRMT R4, R0, 0x7610, R4 ;  /* 0x0000761000047816 */ /* 0x000fce0000000004 */
.L_x_11649:
[----:B------:R-:W-:Y:S05]  /*51c0*/  BSYNC.RECONVERGENT B0 ;  /* 0x0000000000007941 */ /* 0x000fea0003800200 */
.L_x_11648:
[----:B------:R0:W-:Y:S01]  /*51d0*/  STG.E.U8 desc[UR36][R8.64], R4 ;  /* 0x0000000408007986 */ /* 0x0001e2000c101124 */
[----:B------:R-:W-:Y:S05]  /*51e0*/  BRA `(.L_x_11637) ;  /* 0x0000000400cc7947 */ /* 0x000fea0003800000 */
.L_x_11646:
        /* <DEDUP_REMOVED lines=16> */
.L_x_11653:
[----:B------:R-:W-:-:S07]  /*52f0*/  PRMT R4, R0, 0x7610, R4 ;  /* 0x0000761000047816 */ /* 0x000fce0000000004 */
.L_x_11652:
[----:B------:R-:W-:Y:S05]  /*5300*/  BSYNC.RECONVERGENT B0 ;  /* 0x0000000000007941 */ /* 0x000fea0003800200 */
.L_x_11651:
[----:B------:R0:W-:Y:S01]  /*5310*/  STG.E.U8 desc[UR36][R8.64], R4 ;  /* 0x0000000408007986 */ /* 0x0001e2000c101124 */
[----:B------:R-:W-:Y:S05]  /*5320*/  BRA `(.L_x_11637) ;  /* 0x00000004007c7947 */ /* 0x000fea0003800000 */
.L_x_11645:
        /* <DEDUP_REMOVED lines=21> */
.L_x_11655:
[----:B------:R-:W-:-:S05]  /*5480*/  IMAD.MOV.U32 R27, RZ, RZ, RZ ;  /* 0x000000ffff1b7224 */ /* 0x000fca00078e00ff */
[----:B------:R0:W-:Y:S01]  /*5490*/  STG.E.64 desc[UR36][R8.64], R26 ;  /* 0x0000001a08007986 */ /* 0x0001e2000c101b24 */
[----:B------:R-:W-:Y:S05]  /*54a0*/  BRA `(.L_x_11637) ;  /* 0x00000004001c7947 */ /* 0x000fea0003800000 */
.L_x_11654:
[----:B------:R0:W-:Y:S01]  /*54b0*/  STG.E desc[UR36][R8.64], R26 ;  /* 0x0000001a08007986 */ /* 0x0001e2000c101924 */
[----:B------:R-:W-:Y:S05]  /*54c0*/  BRA `(.L_x_11637) ;  /* 0x0000000400147947 */ /* 0x000fea0003800000 */
.L_x_11644:
        /* <DEDUP_REMOVED lines=8> */
.L_x_11657:
[----:B------:R-:W-:Y:S01]  /*5550*/  CS2R R6, SRZ ;  /* 0x0000000000067805 */ /* 0x000fe2000001ff00 */
[----:B------:R-:W0:Y:S04]  /*5560*/  I2F.F64.S16 R4, R26 ;  /* 0x0000001a00047312 */ /* 0x000e280000101c00 */
[----:B0-----:R0:W-:Y:S01]  /*5570*/  STG.E.128 desc[UR36][R8.64], R4 ;  /* 0x0000000408007986 */ /* 0x0011e2000c101d24 */
[----:B------:R-:W-:Y:S05]  /*5580*/  BRA `(.L_x_11637) ;  /* 0x0000000000e47947 */ /* 0x000fea0003800000 */
.L_x_11656:
[----:B------:R-:W-:-:S13]  /*5590*/  ISETP.NE.AND P0, PT, R0, 0xf, PT ;  /* 0x0000000f0000780c */ /* 0x000fda0003f05270 */
[----:B------:R-:W-:Y:S05]  /*55a0*/  @!P0 BRA `(.L_x_11658) ;  /* 0x0000000000d08947 */ /* 0x000fea0003800000 */
[----:B------:R-:W-:-:S13]  /*55b0*/  ISETP.NE.AND P0, PT, R0, 0x17, PT ;  /* 0x000000170000780c */ /* 0x000fda0003f05270 */
[----:B------:R-:W-:Y:S05]  /*55c0*/  @!P0 BRA `(.L_x_11659) ;  /* 0x0000000000848947 */ /* 0x000fea0003800000 */
[----:B------:R-:W-:-:S13]  /*55d0*/  ISETP.NE.AND P0, PT, R0, 0x18, PT ;  /* 0x000000180000780c */ /* 0x000fda0003f05270 */
[----:B------:R-:W-:Y:S05]  /*55e0*/  @!P0 BRA `(.L_x_11660) ;  /* 0x0000000000448947 */ /* 0x000fea0003800000 */
.L_x_11636:
        /* <DEDUP_REMOVED lines=16> */
.L_x_11661:
[----:B------:R-:W-:Y:S05]  /*56f0*/  BRA `(.L_x_11637) ;  /* 0x0000000000887947 */ /* 0x000fea0003800000 */
.L_x_11660:
        /* <DEDUP_REMOVED lines=11> */
.L_x_11663:
[----:B------:R-:W-:Y:S05]  /*57b0*/  BSYNC.RECONVERGENT B0 ;  /* 0x0000000000007941 */ /* 0x000fea0003800200 */
.L_x_11662:
[----:B------:R0:W-:Y:S01]  /*57c0*/  STG.E.U8 desc[UR36][R8.64], R3 ;  /* 0x0000000308007986 */ /* 0x0001e2000c101124 */
[----:B------:R-:W-:Y:S05]  /*57d0*/  BRA `(.L_x_11637) ;  /* 0x0000000000507947 */ /* 0x000fea0003800000 */
.L_x_11659:
        /* <DEDUP_REMOVED lines=12> */
.L_x_11664:
[----:B------:R-:W-:Y:S01]  /*58a0*/  IMAD.MOV.U32 R3, RZ, RZ, 0x7f ;  /* 0x0000007fff037424 */ /* 0x000fe200078e00ff */
[----:B------:R-:W-:-:S04]  /*58b0*/  ISETP.GT.U32.AND P0, PT, R5, 0x7f800000, PT ;  /* 0x7f8000000500780c */ /* 0x000fc80003f04070 */
[----:B------:R-:W-:-:S05]  /*58c0*/  SEL R3, R3, 0x7c, P0 ;  /* 0x0000007c03037807 */ /* 0x000fca0000000000 */
[----:B------:R0:W-:Y:S01]  /*58d0*/  STG.E.U8 desc[UR36][R8.64], R3 ;  /* 0x0000000308007986 */ /* 0x0001e2000c101124 */
[----:B------:R-:W-:Y:S05]  /*58e0*/  BRA `(.L_x_11637) ;  /* 0x00000000000c7947 */ /* 0x000fea0003800000 */
.L_x_11658:
[----:B------:R-:W0:Y:S02]  /*58f0*/  I2F.S16 R0, R26 ;  /* 0x0000001a00007306 */ /* 0x000e240000101400 */
[----:B0-----:R-:W-:-:S05]  /*5900*/  F2FP.BF16.F32.PACK_AB R0, RZ, R0 ;  /* 0x00000000ff00723e */ /* 0x001fca00000010ff */
[----:B------:R0:W-:Y:S02]  /*5910*/  STG.E.U16 desc[UR36][R8.64], R0 ;  /* 0x0000000008007986 */ /* 0x0001e4000c101524 */
.L_x_11637:
[----:B------:R-:W-:Y:S05]  /*5920*/  BSYNC.RECONVERGENT B6 ;  /* 0x0000000000067941 */ /* 0x000fea0003800200 */
.L_x_11631:
[----:B------:R-:W-:-:S07]  /*5930*/  VIADD R17, R17, 0x80 ;  /* 0x0000008011117836 */ /* 0x000fce0000000000 */
.L_x_11594:
[----:B------:R-:W-:-:S13]  /*5940*/  ISETP.GE.AND P0, PT, R17, R16, PT ;  /* 0x000000101100720c */ /* 0x000fda0003f06270 */
[----:B------:R-:W-:Y:S05]  /*5950*/  @P0 BREAK.RELIABLE B7 ;  /* 0x0000000000070942 */ /* 0x000fea0003800100 */
[----:B------:R-:W-:Y:S05]  /*5960*/  @P0 BRA `(.L_x_11630) ;  /* 0x0000000c00640947 */ /* 0x000fea0003800000 */
[----:B------:R-:W-:Y:S05]  /*5970*/  BSYNC.RELIABLE B7 ;  /* 0x0000000000077941 */ /* 0x000fea0003800100 */
.L_x_11593:
        /* <DEDUP_REMOVED lines=21> */
.L_x_11669:
[----:B------:R0:W-:Y:S01]  /*5ad0*/  STG.E.U8 desc[UR36][R8.64], R24 ;  /* 0x0000001808007986 */ /* 0x0001e2000c101124 */
[----:B------:R-:W-:Y:S05]  /*5ae0*/  BRA `(.L_x_11671) ;  /* 0x0000000800fc7947 */ /* 0x000fea0003800000 */
.L_x_11668:
        /* <DEDUP_REMOVED lines=9> */
.L_x_11673:
[----:B------:R3:W-:Y:S01]  /*5b80*/  STG.E desc[UR36][R8.64], R24 ;  /* 0x0000001808007986 */ /* 0x0007e2000c101924 */
[----:B------:R-:W-:Y:S05]  /*5b90*/  BRA `(.L_x_11671) ;  /* 0x0000000800d07947 */ /* 0x000fea0003800000 */
.L_x_11672:
[----:B------:R2:W-:Y:S01]  /*5ba0*/  STG.E.U16 desc[UR36][R8.64], R24 ;  /* 0x0000001808007986 */ /* 0x0005e2000c101524 */
[----:B------:R-:W-:Y:S05]  /*5bb0*/  BRA `(.L_x_11671) ;  /* 0x0000000800c87947 */ /* 0x000fea0003800000 */
.L_x_11667:
        /* <DEDUP_REMOVED lines=9> */
.L_x_11675:
[----:B------:R-:W0:Y:S02]  /*5c50*/  I2F.S16 R0, R24 ;  /* 0x0000001800007306 */ /* 0x000e240000101400 */
[----:B0-----:R-:W-:-:S05]  /*5c60*/  F2FP.F16.F32.PACK_AB R0, RZ, R0 ;  /* 0x00000000ff00723e */ /* 0x001fca00000000ff */
[----:B------:R0:W-:Y:S01]  /*5c70*/  STG.E.U16 desc[UR36][R8.64], R0 ;  /* 0x0000000008007986 */ /* 0x0001e2000c101524 */
[----:B------:R-:W-:Y:S05]  /*5c80*/  BRA `(.L_x_11671) ;  /* 0x0000000800947947 */ /* 0x000fea0003800000 */
.L_x_11674:
        /* <DEDUP_REMOVED lines=10> */
.L_x_11677:
[----:B------:R-:W0:Y:S02]  /*5d30*/  I2F.S16 R24, R24 ;  /* 0x0000001800187306 */ /* 0x000e240000101400 */
[----:B0-----:R-:W-:-:S04]  /*5d40*/  F2FP.F16.F32.PACK_AB R3, RZ, R24 ;  /* 0x00000018ff03723e */ /* 0x001fc800000000ff */
[----:B------:R-:W-:-:S05]  /*5d50*/  PRMT R3, R3, 0x5410, RZ ;  /* 0x0000541003037816 */ /* 0x000fca00000000ff */
[----:B------:R0:W-:Y:S01]  /*5d60*/  STG.E desc[UR36][R8.64], R3 ;  /* 0x0000000308007986 */ /* 0x0001e2000c101924 */
[----:B------:R-:W-:Y:S05]  /*5d70*/  BRA `(.L_x_11671) ;  /* 0x0000000800587947 */ /* 0x000fea0003800000 */
.L_x_11676:
[----:B------:R-:W0:Y:S02]  /*5d80*/  I2F.F64.S16 R24, R24 ;  /* 0x0000001800187312 */ /* 0x000e240000101c00 */
[----:B0-----:R0:W-:Y:S01]  /*5d90*/  STG.E.64 desc[UR36][R8.64], R24 ;  /* 0x0000001808007986 */ /* 0x0011e2000c101b24 */
[----:B------:R-:W-:Y:S05]  /*5da0*/  BRA `(.L_x_11671) ;  /* 0x00000008004c7947 */ /* 0x000fea0003800000 */
.L_x_11666:
        /* <DEDUP_REMOVED lines=12> */
.L_x_11681:
        /* <DEDUP_REMOVED lines=16> */
.L_x_11684:
[----:B------:R-:W-:-:S07]  /*5f70*/  PRMT R4, R0, 0x7610, R4 ;  /* 0x0000761000047816 */ /* 0x000fce0000000004 */
.L_x_11683:
[----:B------:R-:W-:Y:S05]  /*5f80*/  BSYNC.RECONVERGENT B0 ;  /* 0x0000000000007941 */ /* 0x000fea0003800200 */
.L_x_11682:
[----:B------:R0:W-:Y:S01]  /*5f90*/  STG.E.U8 desc[UR36][R8.64], R4 ;  /* 0x0000000408007986 */ /* 0x0001e2000c101124 */
[----:B------:R-:W-:Y:S05]  /*5fa0*/  BRA `(.L_x_11671) ;  /* 0x0000000400cc7947 */ /* 0x000fea0003800000 */
.L_x_11680:
        /* <DEDUP_REMOVED lines=16> */
.L_x_11687:
[----:B------:R-:W-:-:S07]  /*60b0*/  PRMT R4, R0, 0x7610, R4 ;  /* 0x0000761000047816 */ /* 0x000fce0000000004 */
.L_x_11686:
[----:B------:R-:W-:Y:S05]  /*60c0*/  BSYNC.RECONVERGENT B0 ;  /* 0x0000000000007941 */ /* 0x000fea0003800200 */
.L_x_11685:
[----:B------:R0:W-:Y:S01]  /*60d0*/  STG.E.U8 desc[UR36][R8.64], R4 ;  /* 0x0000000408007986 */ /* 0x0001e2000c101124 */
[----:B------:R-:W-:Y:S05]  /*60e0*/  BRA `(.L_x_11671) ;  /* 0x00000004007c7947 */ /* 0x000fea0003800000 */
.L_x_11679:
        /* <DEDUP_REMOVED lines=21> */
.L_x_11689:
[----:B------:R-:W-:-:S05]  /*6240*/  IMAD.MOV.U32 R25, RZ, RZ, RZ ;  /* 0x000000ffff197224 */ /* 0x000fca00078e00ff */
[----:B------:R0:W-:Y:S01]  /*6250*/  STG.E.64 desc[UR36][R8.64], R24 ;  /* 0x0000001808007986 */ /* 0x0001e2000c101b24 */
[----:B------:R-:W-:Y:S05]  /*6260*/  BRA `(.L_x_11671) ;  /* 0x00000004001c7947 */ /* 0x000fea0003800000 */
.L_x_11688:
[----:B------:R0:W-:Y:S01]  /*6270*/  STG.E desc[UR36][R8.64], R24 ;  /* 0x0000001808007986 */ /* 0x0001e2000c101924 */
[----:B------:R-:W-:Y:S05]  /*6280*/  BRA `(.L_x_11671) ;  /* 0x0000000400147947 */ /* 0x000fea0003800000 */
.L_x_11678:
        /* <DEDUP_REMOVED lines=8> */
.L_x_11691:
[----:B------:R-:W-:Y:S01]  /*6310*/  CS2R R6, SRZ ;  /* 0x0000000000067805 */ /* 0x000fe2000001ff00 */
[----:B------:R-:W0:Y:S04]  /*6320*/  I2F.F64.S16 R4, R24 ;  /* 0x0000001800047312 */ /* 0x000e280000101c00 */
[----:B0-----:R0:W-:Y:S01]  /*6330*/  STG.E.128 desc[UR36][R8.64], R4 ;  /* 0x0000000408007986 */ /* 0x0011e2000c101d24 */
[----:B------:R-:W-:Y:S05]  /*6340*/  BRA `(.L_x_11671) ;  /* 0x0000000000e47947 */ /* 0x000fea0003800000 */
.L_x_11690:
[----:B------:R-:W-:-:S13]  /*6350*/  ISETP.NE.AND P0, PT, R0, 0xf, PT ;  /* 0x0000000f0000780c */ /* 0x000fda0003f05270 */
[----:B------:R-:W-:Y:S05]  /*6360*/  @!P0 BRA `(.L_x_11692) ;  /* 0x0000000000d08947 */ /* 0x000fea0003800000 */
[----:B------:R-:W-:-:S13]  /*6370*/  ISETP.NE.AND P0, PT, R0, 0x17, PT ;  /* 0x000000170000780c */ /* 0x000fda0003f05270 */
[----:B------:R-:W-:Y:S05]  /*6380*/  @!P0 BRA `(.L_x_11693) ;  /* 0x0000000000848947 */ /* 0x000fea0003800000 */
[----:B------:R-:W-:-:S13]  /*6390*/  ISETP.NE.AND P0, PT, R0, 0x18, PT ;  /* 0x000000180000780c */ /* 0x000fda0003f05270 */
[----:B------:R-:W-:Y:S05]  /*63a0*/  @!P0 BRA `(.L_x_11694) ;  /* 0x0000000000448947 */ /* 0x000fea0003800000 */
.L_x_11670:
        /* <DEDUP_REMOVED lines=16> */
.L_x_11695:
[----:B------:R-:W-:Y:S05]  /*64b0*/  BRA `(.L_x_11671) ;  /* 0x0000000000887947 */ /* 0x000fea0003800000 */
.L_x_11694:
        /* <DEDUP_REMOVED lines=11> */
.L_x_11697:
[----:B------:R-:W-:Y:S05]  /*6570*/  BSYNC.RECONVERGENT B0 ;  /* 0x0000000000007941 */ /* 0x000fea0003800200 */
.L_x_11696:
[----:B------:R0:W-:Y:S01]  /*6580*/  STG.E.U8 desc[UR36][R8.64], R3 ;  /* 0x0000000308007986 */ /* 0x0001e2000c101124 */
[----:B------:R-:W-:Y:S05]  /*6590*/  BRA `(.L_x_11671) ;  /* 0x0000000000507947 */ /* 0x000fea0003800000 */
.L_x_11693:
        /* <DEDUP_REMOVED lines=12> */
.L_x_11698:
[----:B------:R-:W-:Y:S01]  /*6660*/  IMAD.MOV.U32 R3, RZ, RZ, 0x7f ;  /* 0x0000007fff037424 */ /* 0x000fe200078e00ff */
[----:B------:R-:W-:-:S04]  /*6670*/  ISETP.GT.U32.AND P0, PT, R5, 0x7f800000, PT ;  /* 0x7f8000000500780c */ /* 0x000fc80003f04070 */
[----:B------:R-:W-:-:S05]  /*6680*/  SEL R3, R3, 0x7c, P0 ;  /* 0x0000007c03037807 */ /* 0x000fca0000000000 */
[----:B------:R0:W-:Y:S01]  /*6690*/  STG.E.U8 desc[UR36][R8.64], R3 ;  /* 0x0000000308007986 */ /* 0x0001e2000c101124 */
[----:B------:R-:W-:Y:S05]  /*66a0*/  BRA `(.L_x_11671) ;  /* 0x00000000000c7947 */ /* 0x000fea0003800000 */
.L_x_11692:
[----:B------:R-:W0:Y:S02]  /*66b0*/  I2F.S16 R0, R24 ;  /* 0x0000001800007306 */ /* 0x000e240000101400 */
[----:B0-----:R-:W-:-:S05]  /*66c0*/  F2FP.BF16.F32.PACK_AB R0, RZ, R0 ;  /* 0x00000000ff00723e */ /* 0x001fca00000010ff */
[----:B------:R0:W-:Y:S02]  /*66d0*/  STG.E.U16 desc[UR36][R8.64], R0 ;  /* 0x0000000008007986 */ /* 0x0001e4000c101524 */
.L_x_11671:
[----:B------:R-:W-:Y:S05]  /*66e0*/  BSYNC.RECONVERGENT B6 ;  /* 0x0000000000067941 */ /* 0x000fea0003800200 */
.L_x_11665:
[----:B------:R-:W-:-:S07]  /*66f0*/  VIADD R17, R17, 0x80 ;  /* 0x0000008011117836 */ /* 0x000fce0000000000 */
.L_x_11630:
[----:B------:R-:W-:Y:S05]  /*6700*/  BSYNC.RECONVERGENT B8 ;  /* 0x0000000000087941 */ /* 0x000fea0003800200 */
.L_x_11592:
        /* <DEDUP_REMOVED lines=21> */
.L_x_11702:
[----:B------:R-:W-:Y:S01]  /*6860*/  STG.E.U8 desc[UR36][R2.64], R22 ;  /* 0x0000001602007986 */ /* 0x000fe2000c101124 */
[----:B------:R-:W-:Y:S05]  /*6870*/  EXIT ;  /* 0x000000000000794d */ /* 0x000fea0003800000 */
.L_x_11701:
        /* <DEDUP_REMOVED lines=9> */
.L_x_11705:
[----:B------:R-:W-:Y:S01]  /*6910*/  STG.E desc[UR36][R2.64], R22 ;  /* 0x0000001602007986 */ /* 0x000fe2000c101924 */
[----:B------:R-:W-:Y:S05]  /*6920*/  EXIT ;  /* 0x000000000000794d */ /* 0x000fea0003800000 */
.L_x_11704:
[----:B------:R-:W-:Y:S01]  /*6930*/  STG.E.U16 desc[UR36][R2.64], R22 ;  /* 0x0000001602007986 */ /* 0x000fe2000c101524 */
[----:B------:R-:W-:Y:S05]  /*6940*/  EXIT ;  /* 0x000000000000794d */ /* 0x000fea0003800000 */
.L_x_11700:
        /* <DEDUP_REMOVED lines=9> */
.L_x_11707:
[----:B------:R-:W0:Y:S02]  /*69e0*/  I2F.S16 R0, R22 ;  /* 0x0000001600007306 */ /* 0x000e240000101400 */
[----:B0-----:R-:W-:-:S05]  /*69f0*/  F2FP.F16.F32.PACK_AB R0, RZ, R0 ;  /* 0x00000000ff00723e */ /* 0x001fca00000000ff */
[----:B------:R-:W-:Y:S01]  /*6a00*/  STG.E.U16 desc[UR36][R2.64], R0 ;  /* 0x0000000002007986 */ /* 0x000fe2000c101524 */
[----:B------:R-:W-:Y:S05]  /*6a10*/  EXIT ;  /* 0x000000000000794d */ /* 0x000fea0003800000 */
.L_x_11706:
        /* <DEDUP_REMOVED lines=10> */
.L_x_11709:
[----:B------:R-:W0:Y:S02]  /*6ac0*/  I2F.S16 R22, R22 ;  /* 0x0000001600167306 */ /* 0x000e240000101400 */
[----:B0-----:R-:W-:-:S04]  /*6ad0*/  F2FP.F16.F32.PACK_AB R5, RZ, R22 ;  /* 0x00000016ff05723e */ /* 0x001fc800000000ff */
[----:B------:R-:W-:-:S05]  /*6ae0*/  PRMT R5, R5, 0x5410, RZ ;  /* 0x0000541005057816 */ /* 0x000fca00000000ff */
[----:B------:R-:W-:Y:S01]  /*6af0*/  STG.E desc[UR36][R2.64], R5 ;  /* 0x0000000502007986 */ /* 0x000fe2000c101924 */
[----:B------:R-:W-:Y:S05]  /*6b00*/  EXIT ;  /* 0x000000000000794d */ /* 0x000fea0003800000 */
.L_x_11708:
[----:B------:R-:W0:Y:S02]  /*6b10*/  I2F.F64.S16 R22, R22 ;  /* 0x0000001600167312 */ /* 0x000e240000101c00 */
[----:B0-----:R-:W-:Y:S01]  /*6b20*/  STG.E.64 desc[UR36][R2.64], R22 ;  /* 0x0000001602007986 */ /* 0x001fe2000c101b24 */
[----:B------:R-:W-:Y:S05]  /*6b30*/  EXIT ;  /* 0x000000000000794d */ /* 0x000fea0003800000 */
.L_x_11699:
        /* <DEDUP_REMOVED lines=12> */
.L_x_11713:
        /* <DEDUP_REMOVED lines=17> */
.L_x_11715:
[----:B------:R-:W-:Y:S05]  /*6d10*/  BSYNC.RECONVERGENT B0 ;  /* 0x0000000000007941 */ /* 0x000fea0003800200 */
.L_x_11714:
[----:B------:R-:W-:Y:S01]  /*6d20*/  STG.E.U8 desc[UR36][R2.64], R0 ;  /* 0x0000000002007986 */ /* 0x000fe2000c101124 */
[----:B------:R-:W-:Y:S05]  /*6d30*/  EXIT ;  /* 0x000000000000794d */ /* 0x000fea0003800000 */
.L_x_11712:
        /* <DEDUP_REMOVED lines=17> */
.L_x_11717:
[----:B------:R-:W-:Y:S05]  /*6e50*/  BSYNC.RECONVERGENT B0 ;  /* 0x0000000000007941 */ /* 0x000fea0003800200 */
.L_x_11716:
[----:B------:R-:W-:Y:S01]  /*6e60*/  STG.E.U8 desc[UR36][R2.64], R0 ;  /* 0x0000000002007986 */ /* 0x000fe2000c101124 */
[----:B------:R-:W-:Y:S05]  /*6e70*/  EXIT ;  /* 0x000000000000794d */ /* 0x000fea0003800000 */
.L_x_11711:
        /* <DEDUP_REMOVED lines=21> */
.L_x_11719:
[----:B------:R-:W-:-:S05]  /*6fd0*/  IMAD.MOV.U32 R23, RZ, RZ, RZ ;  /* 0x000000ffff177224 */ /* 0x000fca00078e00ff */
[----:B------:R-:W-:Y:S01]  /*6fe0*/  STG.E.64 desc[UR36][R2.64], R22 ;  /* 0x0000001602007986 */ /* 0x000fe2000c101b24 */
[----:B------:R-:W-:Y:S05]  /*6ff0*/  EXIT ;  /* 0x000000000000794d */ /* 0x000fea0003800000 */
.L_x_11718:
[----:B------:R-:W-:Y:S01]  /*7000*/  STG.E desc[UR36][R2.64], R22 ;  /* 0x0000001602007986 */ /* 0x000fe2000c101924 */
[----:B------:R-:W-:Y:S05]  /*7010*/  EXIT ;  /* 0x000000000000794d */ /* 0x000fea0003800000 */
.L_x_11710:
        /* <DEDUP_REMOVED lines=8> */
.L_x_11721:
[----:B------:R-:W-:Y:S01]  /*70a0*/  CS2R R6, SRZ ;  /* 0x0000000000067805 */ /* 0x000fe2000001ff00 */
[----:B------:R-:W0:Y:S04]  /*70b0*/  I2F.F64.S16 R4, R22 ;  /* 0x0000001600047312 */ /* 0x000e280000101c00 */
[----:B0-----:R-:W-:Y:S01]  /*70c0*/  STG.E.128 desc[UR36][R2.64], R4 ;  /* 0x0000000402007986 */ /* 0x001fe2000c101d24 */
[----:B------:R-:W-:Y:S05]  /*70d0*/  EXIT ;  /* 0x000000000000794d */ /* 0x000fea0003800000 */
.L_x_11720:
[----:B------:R-:W-:-:S13]  /*70e0*/  ISETP.NE.AND P0, PT, R0, 0xf, PT ;  /* 0x0000000f0000780c */ /* 0x000fda0003f05270 */
[----:B------:R-:W-:Y:S05]  /*70f0*/  @!P0 BRA `(.L_x_11722) ;  /* 0x0000000000d48947 */ /* 0x000fea0003800000 */
[----:B------:R-:W-:-:S13]  /*7100*/  ISETP.NE.AND P0, PT, R0, 0x17, PT ;  /* 0x000000170000780c */ /* 0x000fda0003f05270 */
[----:B------:R-:W-:Y:S05]  /*7110*/  @!P0 BRA `(.L_x_11723) ;  /* 0x0000000000848947 */ /* 0x000fea0003800000 */
[----:B------:R-:W-:-:S13]  /*7120*/  ISETP.NE.AND P0, PT, R0, 0x18, PT ;  /* 0x000000180000780c */ /* 0x000fda0003f05270 */
[----:B------:R-:W-:Y:S05]  /*7130*/  @!P0 BRA `(.L_x_11724) ;  /* 0x0000000000448947 */ /* 0x000fea0003800000 */
.L_x_11703:
        /* <DEDUP_REMOVED lines=16> */
.L_x_11725:
[----:B------:R-:W-:Y:S05]  /*7240*/  EXIT ;  /* 0x000000000000794d */ /* 0x000fea0003800000 */
.L_x_11724:
        /* <DEDUP_REMOVED lines=11> */
.L_x_11727:
[----:B------:R-:W-:Y:S05]  /*7300*/  BSYNC.RECONVERGENT B0 ;  /* 0x0000000000007941 */ /* 0x000fea0003800200 */
.L_x_11726:
[----:B------:R-:W-:Y:S01]  /*7310*/  STG.E.U8 desc[UR36][R2.64], R5 ;  /* 0x0000000502007986 */ /* 0x000fe2000c101124 */
[----:B------:R-:W-:Y:S05]  /*7320*/  EXIT ;  /* 0x000000000000794d */ /* 0x000fea0003800000 */
.L_x_11723:
        /* <DEDUP_REMOVED lines=13> */
.L_x_11728:
[----:B------:R-:W-:Y:S01]  /*7400*/  IMAD.MOV.U32 R5, RZ, RZ, 0x7f ;  /* 0x0000007fff057424 */ /* 0x000fe200078e00ff */
[----:B------:R-:W-:-:S04]  /*7410*/  ISETP.GT.U32.AND P0, PT, R7, 0x7f800000, PT ;  /* 0x7f8000000700780c */ /* 0x000fc80003f04070 */
[----:B------:R-:W-:-:S05]  /*7420*/  SEL R5, R5, 0x7c, P0 ;  /* 0x0000007c05057807 */ /* 0x000fca0000000000 */
[----:B------:R-:W-:Y:S01]  /*7430*/  STG.E.U8 desc[UR36][R2.64], R5 ;  /* 0x0000000502007986 */ /* 0x000fe2000c101124 */
[----:B------:R-:W-:Y:S05]  /*7440*/  EXIT ;  /* 0x000000000000794d */ /* 0x000fea0003800000 */
.L_x_11722:
[----:B------:R-:W0:Y:S02]  /*7450*/  I2F.S16 R0, R22 ;  /* 0x0000001600007306 */ /* 0x000e240000101400 */
[----:B0-----:R-:W-:-:S05]  /*7460*/  F2FP.BF16.F32.PACK_AB R0, RZ, R0 ;  /* 0x00000000ff00723e */ /* 0x001fca00000010ff */
[----:B------:R-:W-:Y:S01]  /*7470*/  STG.E.U16 desc[UR36][R2.64], R0 ;  /* 0x0000000002007986 */ /* 0x000fe2000c101524 */
[----:B------:R-:W-:Y:S05]  /*7480*/  EXIT ;  /* 0x000000000000794d */ /* 0x000fea0003800000 */
.L_x_11729:
        /* <DEDUP_REMOVED lines=15> */
.L_x_42801:


//--------------------- .text._ZN2at6native18elementwise_kernelILi128ELi4EZNS0_22gpu_kernel_impl_nocastINS0_13AUnaryFunctorIaabZZZNS0_23logical_xor_kernel_cudaERNS_14TensorIteratorEENKUlvE0_clEvENKUlvE0_clEvEUlaaE_EEEEvRNS_18TensorIteratorBaseERKT_EUliE_EEviT1_ --------------------------
	.section	.text._ZN2at6native18elementwise_kernelILi128ELi4EZNS0_22gpu_kernel_impl_nocastINS0_13AUnaryFunctorIaabZZZNS0_23logical_xor_kernel_cudaERNS_14TensorIteratorEENKUlvE0_clEvENKUlvE0_clEvEUlaaE_EEEEvRNS_18TensorIteratorBaseERKT_EUliE_EEviT1_,"ax",@progbits
	.align	128
        .global         _ZN2at6native18elementwise_kernelILi128ELi4EZNS0_22gpu_kernel_impl_nocastINS0_13AUnaryFunctorIaabZZZNS0_23logical_xor_kernel_cudaERNS_14TensorIteratorEENKUlvE0_clEvENKUlvE0_clEvEUlaaE_EEEEvRNS_18TensorIteratorBaseERKT_EUliE_EEviT1_
        .type           _ZN2at6native18elementwise_kernelILi128ELi4EZNS0_22gpu_kernel_impl_nocastINS0_13AUnaryFunctorIaabZZZNS0_23logical_xor_kernel_cudaERNS_14TensorIteratorEENKUlvE0_clEvENKUlvE0_clEvEUlaaE_EEEEvRNS_18TensorIteratorBaseERKT_EUliE_EEviT1_,@function
        .size           _ZN2at6native18elementwise_kernelILi128ELi4EZNS0_22gpu_kernel_impl_nocastINS0_13AUnaryFunctorIaabZZZNS0_23logical_xor_kernel_cudaERNS_14TensorIteratorEENKUlvE0_clEvENKUlvE0_clEvEUlaaE_EEEEvRNS_18TensorIteratorBaseERKT_EUliE_EEviT1_,(.L_x_42802 - _ZN2at6native18elementwise_kernelILi128ELi4EZNS0_22gpu_kernel_impl_nocastINS0_13AUnaryFunctorIaabZZZNS0_23logical_xor_kernel_cudaERNS_14TensorIteratorEENKUlvE0_clEvENKUlvE0_clEvEUlaaE_EEEEvRNS_18TensorIteratorBaseERKT_EUliE_EEviT1_)
        .other          _ZN2at6native18elementwise_kernelILi128ELi4EZNS0_22gpu_kernel_impl_nocastINS0_13AUnaryFunctorIaabZZZNS0_23logical_xor_kernel_cudaERNS_14TensorIteratorEENKUlvE0_clEvENKUlvE0_clEvEUlaaE_EEEEvRNS_18TensorIteratorBaseERKT_EUliE_EEviT1_,@"STO_CUDA_ENTRY STV_DEFAULT"
_ZN2at6native18elementwise_kernelILi128ELi4EZNS0_22gpu_kernel_impl_nocastINS0_13AUnaryFunctorIaabZZZNS0_23logical_xor_kernel_cudaERNS_14TensorIteratorEENKUlvE0_clEvENKUlvE0_clEvEUlaaE_EEEEvRNS_18TensorIteratorBaseERKT_EUliE_EEviT1_:
.text._ZN2at6native18elementwise_kernelILi128ELi4EZNS0_22gpu_kernel_impl_nocastINS0_13AUnaryFunctorIaabZZZNS0_23logical_xor_kernel_cudaERNS_14TensorIteratorEENKUlvE0_clEvENKUlvE0_clEvEUlaaE_EEEEvRNS_18TensorIteratorBaseERKT_EUliE_EEviT1_:
        /* <DEDUP_REMOVED lines=34> */
.L_x_11733:
[----:B------:R-:W-:-:S13]  /*0220*/  ISETP.GE.AND P0, PT, R3, UR4, PT ;  /* 0x0000000403007c0c */ /* 0x000fda000bf06270 */
[----:B------:R-:W-:Y:S05]  /*0230*/  @P0 BREAK.RELIABLE B1 ;  /* 0x0000000000010942 */ /* 0x000fea0003800100 */
[----:B------:R-:W-:Y:S05]  /*0240*/  @P0 BRA `(.L_x_11734) ;  /* 0x0000000000240947 */ /* 0x000fea0003800000 */
[----:B------:R-:W-:Y:S05]  /*0250*/  BSYNC.RELIABLE B1 ;  /* 0x0000000000017941 */ /* 0x000fea0003800100 */
.L_x_11732:
        /* <DEDUP_REMOVED lines=8> */
.L_x_11734:
[----:B------:R-:W-:Y:S05]  /*02e0*/  BSYNC.RECONVERGENT B0 ;  /* 0x0000000000007941 */ /* 0x000fea0003800200 */
.L_x_11731:
        /* <DEDUP_REMOVED lines=11> */
.L_x_11730:
        /* <DEDUP_REMOVED lines=306> */
.L_x_11738:
        /* <DEDUP_REMOVED lines=312> */
.L_x_11740:
        /* <DEDUP_REMOVED lines=11> */
.L_x_11737:
[----:B------:R-:W-:-:S13]  /*2af0*/  ISETP.GE.AND P0, PT, R3, UR4, PT ;  /* 0x0000000403007c0c */ /* 0x000fda000bf06270 */
[----:B------:R-:W-:Y:S05]  /*2b00*/  @P0 BREAK.RELIABLE B1 ;  /* 0x0000000000010942 */ /* 0x000fea0003800100 */
[----:B------:R-:W-:Y:S05]  /*2b10*/  @P0 BRA `(.L_x_11739) ;  /* 0x0000001000d80947 */ /* 0x000fea0003800000 */
[----:B------:R-:W-:Y:S05]  /*2b20*/  BSYNC.RELIABLE B1 ;  /* 0x0000000000017941 */ /* 0x000fea0003800100 */
.L_x_11736:
        /* <DEDUP_REMOVED lines=298> */
.L_x_11741:
        /* <DEDUP_REMOVED lines=11> */
.L_x_11739:
[----:B------:R-:W-:Y:S05]  /*3e80*/  BSYNC.RECONVERGENT B0 ;  /* 0x0000000000007941 */ /* 0x000fea0003800200 */
.L_x_11735:
        /* <DEDUP_REMOVED lines=301> */
.L_x_11742:
        /* <DEDUP_REMOVED lines=11> */
.L_x_11743:
        /* <DEDUP_REMOVED lines=15> */
.L_x_42802:


//--------------------- .text._ZN2at6native27unrolled_elementwise_kernelINS0_13AUnaryFunctorIaabZZZNS0_23logical_xor_kernel_cudaERNS_14TensorIteratorEENKUlvE0_clEvENKUlvE0_clEvEUlaaE_EESt5arrayIPcLm2EELi4E23TrivialOffsetCalculatorILi1EjESD_NS0_6memory15LoadWithoutCastENSE_16StoreWithoutCastEEEviT_T0_T2_T3_T4_T5_ --------------------------
	.section	.text._ZN2at6native27unrolled_elementwise_kernelINS0_13AUnaryFunctorIaabZZZNS0_23logical_xor_kernel_cudaERNS_14TensorIteratorEENKUlvE0_clEvENKUlvE0_clEvEUlaaE_EESt5arrayIPcLm2EELi4E23TrivialOffsetCalculatorILi1EjESD_NS0_6memory15LoadWithoutCastENSE_16StoreWithoutCastEEEviT_T0_T2_T3_T4_T5_,"ax",@progbits
	.align	128
        .global         _ZN2at6native27unrolled_elementwise_kernelINS0_13AUnaryFunctorIaabZZZNS0_23logical_xor_kernel_cudaERNS_14TensorIteratorEENKUlvE0_clEvENKUlvE0_clEvEUlaaE_EESt5arrayIPcLm2EELi4E23TrivialOffsetCalculatorILi1EjESD_NS0_6memory15LoadWithoutCastENSE_16StoreWithoutCastEEEviT_T0_T2_T3_T4_T5_
        .type           _ZN2at6native27unrolled_elementwise_kernelINS0_13AUnaryFunctorIaabZZZNS0_23logical_xor_kernel_cudaERNS_14TensorIteratorEENKUlvE0_clEvENKUlvE0_clEvEUlaaE_EESt5arrayIPcLm2EELi4E23TrivialOffsetCalculatorILi1EjESD_NS0_6memory15LoadWithoutCastENSE_16StoreWithoutCastEEEviT_T0_T2_T3_T4_T5_,@function
        .size           _ZN2at6native27unrolled_elementwise_kernelINS0_13AUnaryFunctorIaabZZZNS0_23logical_xor_kernel_cudaERNS_14TensorIteratorEENKUlvE0_clEvENKUlvE0_clEvEUlaaE_EESt5arrayIPcLm2EELi4E23TrivialOffsetCalculatorILi1EjESD_NS0_6memory15LoadWithoutCastENSE_16StoreWithoutCastEEEviT_T0_T2_T3_T4_T5_,(.L_x_42803 - _ZN2at6native27unrolled_elementwise_kernelINS0_13AUnaryFunctorIaabZZZNS0_23logical_xor_kernel_cudaERNS_14TensorIteratorEENKUlvE0_clEvENKUlvE0_clEvEUlaaE_EESt5arrayIPcLm2EELi4E23TrivialOffsetCalculatorILi1EjESD_NS0_6memory15LoadWithoutCastENSE_16StoreWithoutCastEEEviT_T0_T2_T3_T4_T5_)
        .other          _ZN2at6native27unrolled_elementwise_kernelINS0_13AUnaryFunctorIaabZZZNS0_23logical_xor_kernel_cudaERNS_14TensorIteratorEENKUlvE0_clEvENKUlvE0_clEvEUlaaE_EESt5arrayIPcLm2EELi4E23TrivialOffsetCalculatorILi1EjESD_NS0_6memory15LoadWithoutCastENSE_16StoreWithoutCastEEEviT_T0_T2_T3_T4_T5_,@"STO_CUDA_ENTRY STV_DEFAULT"
_ZN2at6native27unrolled_elementwise_kernelINS0_13AUnaryFunctorIaabZZZNS0_23logical_xor_kernel_cudaERNS_14TensorIteratorEENKUlvE0_clEvENKUlvE0_clEvEUlaaE_EESt5arrayIPcLm2EELi4E23TrivialOffsetCalculatorILi1EjESD_NS0_6memory15LoadWithoutCastENSE_16StoreWithoutCastEEEviT_T0_T2_T3_T4_T5_:
.text._ZN2at6native27unrolled_elementwise_kernelINS0_13AUnaryFunctorIaabZZZNS0_23logical_xor_kernel_cudaERNS_14TensorIteratorEENKUlvE0_clEvENKUlvE0_clEvEUlaaE_EESt5arrayIPcLm2EELi4E23TrivialOffsetCalculatorILi1EjESD_NS0_6memory15LoadWithoutCastENSE_16StoreWithoutCastEEEviT_T0_T2_T3_T4_T5_:
        /* <DEDUP_REMOVED lines=66> */
.L_x_11746:
[----:B------:R-:W-:Y:S05]  /*0420*/  BSYNC.RELIABLE B1 ;  /* 0x0000000000017941 */ /* 0x000fea0003800100 */
.L_x_11745:
[----:B------:R-:W-:-:S13]  /*0430*/  ISETP.GE.AND P0, PT, R5, R4, PT ;  /* 0x000000040500720c */ /* 0x000fda0003f06270 */
[----:B------:R-:W1:Y:S01]  /*0440*/  @!P0 LDC.64 R6, c[0x0][0x388] ;  /* 0x0000e200ff068b82 */ /* 0x000e620000000a00 */
[----:B0-----:R-:W-:Y:S02]  /*0450*/  @!P0 IMAD R3, R0, 0x200, R5 ;  /* 0x0000020000038824 */ /* 0x001fe400078e0205 */
[----:B------:R-:W-:-:S03]  /*0460*/  @!P0 VIADD R5, R5, 0x80 ;  /* 0x0000008005058836 */ /* 0x000fc60000000000 */
[----:B-1----:R-:W-:-:S05]  /*0470*/  @!P0 IADD3 R2, P1, PT, R3, R6, RZ ;  /* 0x0000000603028210 */ /* 0x002fca0007f3e0ff */
[----:B------:R-:W-:-:S05]  /*0480*/  @!P0 IMAD.X R3, RZ, RZ, R7, P1 ;  /* 0x000000ffff038224 */ /* 0x000fca00008e0607 */
[----:B------:R1:W-:Y:S03]  /*0490*/  @!P0 STG.E.U8 desc[UR4][R2.64], R11 ;  /* 0x0000000b02008986 */ /* 0x0003e6000c101104 */
.L_x_11747:
[----:B------:R-:W-:Y:S05]  /*04a0*/  BSYNC.RECONVERGENT B0 ;  /* 0x0000000000007941 */ /* 0x000fea0003800200 */
.L_x_11744:
        /* <DEDUP_REMOVED lines=9> */
.L_x_11748:
        /* <DEDUP_REMOVED lines=12> */
.L_x_42803:


//--------------------- .text._ZN2at6native29vectorized_elementwise_kernelILi2ENS0_13AUnaryFunctorIaabZZZNS0_23logical_xor_kernel_cudaERNS_14TensorIteratorEENKUlvE0_clEvENKUlvE0_clEvEUlaaE_EESt5arrayIPcLm2EEEEviT0_T1_ --------------------------
	.section	.text._ZN2at6native29vectorized_elementwise_kernelILi2ENS0_13AUnaryFunctorIaabZZZNS0_23logical_xor_kernel_cudaERNS_14TensorIteratorEENKUlvE0_clEvENKUlvE0_clEvEUlaaE_EESt5arrayIPcLm2EEEEviT0_T1_,"ax",@progbits
	.align	128
        .global         _ZN2at6native29vectorized_elementwise_kernelILi2ENS0_13AUnaryFunctorIaabZZZNS0_23logical_xor_kernel_cudaERNS_14TensorIteratorEENKUlvE0_clEvENKUlvE0_clEvEUlaaE_EESt5arrayIPcLm2EEEEviT0_T1_
        .type           _ZN2at6native29vectorized_elementwise_kernelILi2ENS0_13AUnaryFunctorIaabZZZNS0_23logical_xor_kernel_cudaERNS_14TensorIteratorEENKUlvE0_clEvENKUlvE0_clEvEUlaaE_EESt5arrayIPcLm2EEEEviT0_T1_,@function
        .size           _ZN2at6native29vectorized_elementwise_kernelILi2ENS0_13AUnaryFunctorIaabZZZNS0_23logical_xor_kernel_cudaERNS_14TensorIteratorEENKUlvE0_clEvENKUlvE0_clEvEUlaaE_EESt5arrayIPcLm2EEEEviT0_T1_,(.L_x_42804 - _ZN2at6native29vectorized_elementwise_kernelILi2ENS0_13AUnaryFunctorIaabZZZNS0_23logical_xor_kernel_cudaERNS_14TensorIteratorEENKUlvE0_clEvENKUlvE0_clEvEUlaaE_EESt5arrayIPcLm2EEEEviT0_T1_)
        .other          _ZN2at6native29vectorized_elementwise_kernelILi2ENS0_13AUnaryFunctorIaabZZZNS0_23logical_xor_kernel_cudaERNS_14TensorIteratorEENKUlvE0_clEvENKUlvE0_clEvEUlaaE_EESt5arrayIPcLm2EEEEviT0_T1_,@"STO_CUDA_ENTRY STV_DEFAULT"
_ZN2at6native29vectorized_elementwise_kernelILi2ENS0_13AUnaryFunctorIaabZZZNS0_23logical_xor_kernel_cudaERNS_14TensorIteratorEENKUlvE0_clEvENKUlvE0_clEvEUlaaE_EESt5arrayIPcLm2EEEEviT0_T1_:
.text._ZN2at6native29vectorized_elementwise_kernelILi2ENS0_13AUnaryFunctorIaabZZZNS0_23logical_xor_kernel_cudaERNS_14TensorIteratorEENKUlvE0_clEvENKUlvE0_clEvEUlaaE_EESt5arrayIPcLm2EEEEviT0_T1_:
        /* <DEDUP_REMOVED lines=114> */
.L_x_11752:
        /* <DEDUP_REMOVED lines=8> */
.L_x_11753:
        /* <DEDUP_REMOVED lines=8> */
.L_x_11754:
        /* <DEDUP_REMOVED lines=8> */
.L_x_11755:
        /* <DEDUP_REMOVED lines=9> */
.L_x_11756:
[----:B------:R-:W-:Y:S05]  /*0930*/  BSYNC.RELIABLE B1 ;  /* 0x0000000000017941 */ /* 0x000fea0003800100 */
.L_x_11751:
[----:B------:R-:W-:-:S13]  /*0940*/  ISETP.GE.U32.AND P0, PT, R0, UR5, PT ;  /* 0x0000000500007c0c */ /* 0x000fda000bf06070 */
[----:B0-----:R-:W0:Y:S01]  /*0950*/  @!P0 LDC.64 R6, c[0x0][0x388] ;  /* 0x0000e200ff068b82 */ /* 0x001e220000000a00 */
[C---:B-12---:R-:W-:Y:S02]  /*0960*/  @!P0 VIADD R5, R0.reuse, UR4 ;  /* 0x0000000400058c36 */ /* 0x046fe40008000000 */
[----:B------:R-:W-:-:S03]  /*0970*/  @!P0 VIADD R0, R0, 0x80 ;  /* 0x0000008000008836 */ /* 0x000fc60000000000 */
[----:B0-----:R-:W-:-:S05]  /*0980*/  @!P0 IADD3 R4, P1, PT, R5, R6, RZ ;  /* 0x0000000605048210 */ /* 0x001fca0007f3e0ff */
[----:B------:R-:W-:-:S05]  /*0990*/  @!P0 IMAD.X R5, RZ, RZ, R7, P1 ;  /* 0x000000ffff058224 */ /* 0x000fca00008e0607 */
[----:B------:R3:W-:Y:S03]  /*09a0*/  @!P0 STG.E.U8 desc[UR8][R4.64], R3 ;  /* 0x0000000304008986 */ /* 0x0007e6000c101108 */
.L_x_11757:
[----:B------:R-:W-:Y:S05]  /*09b0*/  BSYNC.RECONVERGENT B0 ;  /* 0x0000000000007941 */ /* 0x000fea0003800200 */
.L_x_11750:
        /* <DEDUP_REMOVED lines=9> */
.L_x_11749:
        /* <DEDUP_REMOVED lines=51> */
.L_x_11758:
        /* <DEDUP_REMOVED lines=16> */
.L_x_42804:


//--------------------- .text._ZN2at6native29vectorized_elementwise_kernelILi4ENS0_13AUnaryFunctorIaabZZZNS0_23logical_xor_kernel_cudaERNS_14TensorIteratorEENKUlvE0_clEvENKUlvE0_clEvEUlaaE_EESt5arrayIPcLm2EEEEviT0_T1_ --------------------------
	.section	.text._ZN2at6native29vectorized_elementwise_kernelILi4ENS0_13AUnaryFunctorIaabZZZNS0_23logical_xor_kernel_cudaERNS_14TensorIteratorEENKUlvE0_clEvENKUlvE0_clEvEUlaaE_EESt5arrayIPcLm2EEEEviT0_T1_,"ax",@progbits
	.align	128
        .global         _ZN2at6native29vectorized_elementwise_kernelILi4ENS0_13AUnaryFunctorIaabZZZNS0_23logical_xor_kernel_cudaERNS_14TensorIteratorEENKUlvE0_clEvENKUlvE0_clEvEUlaaE_EESt5arrayIPcLm2EEEEviT0_T1_
        .type           _ZN2at6native29vectorized_elementwise_kernelILi4ENS0_13AUnaryFunctorIaabZZZNS0_23logical_xor_kernel_cudaERNS_14TensorIteratorEENKUlvE0_clEvENKUlvE0_clEvEUlaaE_EESt5arrayIPcLm2EEEEviT0_T1_,@function
        .size           _ZN2at6native29vectorized_elementwise_kernelILi4ENS0_13AUnaryFunctorIaabZZZNS0_23logical_xor_kernel_cudaERNS_14TensorIteratorEENKUlvE0_clEvENKUlvE0_clEvEUlaaE_EESt5arrayIPcLm2EEEEviT0_T1_,(.L_x_42805 - _ZN2at6native29vectorized_elementwise_kernelILi4ENS0_13AUnaryFunctorIaabZZZNS0_23logical_xor_kernel_cudaERNS_14TensorIteratorEENKUlvE0_clEvENKUlvE0_clEvEUlaaE_EESt5arrayIPcLm2EEEEviT0_T1_)
        .other          _ZN2at6native29vectorized_elementwise_kernelILi4ENS0_13AUnaryFunctorIaabZZZNS0_23logical_xor_kernel_cudaERNS_14TensorIteratorEENKUlvE0_clEvENKUlvE0_clEvEUlaaE_EESt5arrayIPcLm2EEEEviT0_T1_,@"STO_CUDA_ENTRY STV_DEFAULT"
_ZN2at6native29vectorized_elementwise_kernelILi4ENS0_13AUnaryFunctorIaabZZZNS0_23logical_xor_kernel_cudaERNS_14TensorIteratorEENKUlvE0_clEvENKUlvE0_clEvEUlaaE_EESt5arrayIPcLm2EEEEviT0_T1_:
.text._ZN2at6native29vectorized_elementwise_kernelILi4ENS0_13AUnaryFunctorIaabZZZNS0_23logical_xor_kernel_cudaERNS_14TensorIteratorEENKUlvE0_clEvENKUlvE0_clEvEUlaaE_EESt5arrayIPcLm2EEEEviT0_T1_:
        /* <DEDUP_REMOVED lines=114> */
.L_x_11762:
        /* <DEDUP_REMOVED lines=8> */
.L_x_11763:
        /* <DEDUP_REMOVED lines=8> */
.L_x_11764:
        /* <DEDUP_REMOVED lines=8> */
.L_x_11765:
        /* <DEDUP_REMOVED lines=9> */
.L_x_11766:
[----:B------:R-:W-:Y:S05]  /*0930*/  BSYNC.RELIABLE B1 ;  /* 0x0000000000017941 */ /* 0x000fea0003800100 */
.L_x_11761:
[----:B------:R-:W-:-:S13]  /*0940*/  ISETP.GE.U32.AND P0, PT, R0, UR5, PT ;  /* 0x0000000500007c0c */ /* 0x000fda000bf06070 */
[----:B0-----:R-:W0:Y:S01]  /*0950*/  @!P0 LDC.64 R6, c[0x0][0x388] ;  /* 0x0000e200ff068b82 */ /* 0x001e220000000a00 */
[C---:B-12---:R-:W-:Y:S02]  /*0960*/  @!P0 VIADD R5, R0.reuse, UR4 ;  /* 0x0000000400058c36 */ /* 0x046fe40008000000 */
[----:B------:R-:W-:-:S03]  /*0970*/  @!P0 VIADD R0, R0, 0x80 ;  /* 0x0000008000008836 */ /* 0x000fc60000000000 */
[----:B0-----:R-:W-:-:S05]  /*0980*/  @!P0 IADD3 R4, P1, PT, R5, R6, RZ ;  /* 0x0000000605048210 */ /* 0x001fca0007f3e0ff */
[----:B------:R-:W-:-:S05]  /*0990*/  @!P0 IMAD.X R5, RZ, RZ, R7, P1 ;  /* 0x000000ffff058224 */ /* 0x000fca00008e0607 */
[----:B------:R3:W-:Y:S03]  /*09a0*/  @!P0 STG.E.U8 desc[UR8][R4.64], R3 ;  /* 0x0000000304008986 */ /* 0x0007e6000c101108 */
.L_x_11767:
[----:B------:R-:W-:Y:S05]  /*09b0*/  BSYNC.RECONVERGENT B0 ;  /* 0x0000000000007941 */ /* 0x000fea0003800200 */
.L_x_11760:
        /* <DEDUP_REMOVED lines=9> */
.L_x_11759:
        /* <DEDUP_REMOVED lines=49> */
.L_x_11768:
        /* <DEDUP_REMOVED lines=10> */
.L_x_42805:


//--------------------- .text._ZN2at6native29vectorized_elementwise_kernelILi8ENS0_13AUnaryFunctorIaabZZZNS0_23logical_xor_kernel_cudaERNS_14TensorIteratorEENKUlvE0_clEvENKUlvE0_clEvEUlaaE_EESt5arrayIPcLm2EEEEviT0_T1_ --------------------------
	.section	.text._ZN2at6native29vectorized_elementwise_kernelILi8ENS0_13AUnaryFunctorIaabZZZNS0_23logical_xor_kernel_cudaERNS_14TensorIteratorEENKUlvE0_clEvENKUlvE0_clEvEUlaaE_EESt5arrayIPcLm2EEEEviT0_T1_,"ax",@progbits
	.align	128
        .global         _ZN2at6native29vectorized_elementwise_kernelILi8ENS0_13AUnaryFunctorIaabZZZNS0_23logical_xor_kernel_cudaERNS_14TensorIteratorEENKUlvE0_clEvENKUlvE0_clEvEUlaaE_EESt5arrayIPcLm2EEEEviT0_T1_
        .type           _ZN2at6native29vectorized_elementwise_kernelILi8ENS0_13AUnaryFunctorIaabZZZNS0_23logical_xor_kernel_cudaERNS_14TensorIteratorEENKUlvE0_clEvENKUlvE0_clEvEUlaaE_EESt5arrayIPcLm2EEEEviT0_T1_,@function
        .size           _ZN2at6native29vectorized_elementwise_kernelILi8ENS0_13AUnaryFunctorIaabZZZNS0_23logical_xor_kernel_cudaERNS_14TensorIteratorEENKUlvE0_clEvENKUlvE0_clEvEUlaaE_EESt5arrayIPcLm2EEEEviT0_T1_,(.L_x_42806 - _ZN2at6native29vectorized_elementwise_kernelILi8ENS0_13AUnaryFunctorIaabZZZNS0_23logical_xor_kernel_cudaERNS_14TensorIteratorEENKUlvE0_clEvENKUlvE0_clEvEUlaaE_EESt5arrayIPcLm2EEEEviT0_T1_)
        .other          _ZN2at6native29vectorized_elementwise_kernelILi8ENS0_13AUnaryFunctorIaabZZZNS0_23logical_xor_kernel_cudaERNS_14TensorIteratorEENKUlvE0_clEvENKUlvE0_clEvEUlaaE_EESt5arrayIPcLm2EEEEviT0_T1_,@"STO_CUDA_ENTRY STV_DEFAULT"
_ZN2at6native29vectorized_elementwise_kernelILi8ENS0_13AUnaryFunctorIaabZZZNS0_23logical_xor_kernel_cudaERNS_14TensorIteratorEENKUlvE0_clEvENKUlvE0_clEvEUlaaE_EESt5arrayIPcLm2EEEEviT0_T1_:
.text._ZN2at6native29vectorized_elementwise_kernelILi8ENS0_13AUnaryFunctorIaabZZZNS0_23logical_xor_kernel_cudaERNS_14TensorIteratorEENKUlvE0_clEvENKUlvE0_clEvEUlaaE_EESt5arrayIPcLm2EEEEviT0_T1_:
[----:B------:R-:W-:Y:S01]  /*0000*/  LDC R1, c[0x0][0x37c] ;  /* 0x0000df00ff017b82 */ /* 0x000fe20000000800 */
[----:B------:R-:W-:Y:S05]  /*0010*/  EXIT ;  /* 0x000000000000794d */ /* 0x000fea0003800000 */
.L_x_11769:
        /* <DEDUP_REMOVED lines=14> */
.L_x_42806:


//--------------------- .text._ZN2at6native18elementwise_kernelILi128ELi4EZNS0_15gpu_kernel_implINS0_13BinaryFunctorIaabZZZNS0_23logical_xor_kernel_cudaERNS_14TensorIteratorEENKUlvE0_clEvENKUlvE0_clEvEUlaaE_EEEEvRNS_18TensorIteratorBaseERKT_EUliE_EEviT1_ --------------------------
	.section	.text._ZN2at6native18elementwise_kernelILi128ELi4EZNS0_15gpu_kernel_implINS0_13BinaryFunctorIaabZZZNS0_23logical_xor_kernel_cudaERNS_14TensorIteratorEENKUlvE0_clEvENKUlvE0_clEvEUlaaE_EEEEvRNS_18TensorIteratorBaseERKT_EUliE_EEviT1_,"ax",@progbits
	.align	128
        .global         _ZN2at6native18elementwise_kernelILi128ELi4EZNS0_15gpu_kernel_implINS0_13BinaryFunctorIaabZZZNS0_23logical_xor_kernel_cudaERNS_14TensorIteratorEENKUlvE0_clEvENKUlvE0_clEvEUlaaE_EEEEvRNS_18TensorIteratorBaseERKT_EUliE_EEviT1_
        .type           _ZN2at6native18elementwise_kernelILi128ELi4EZNS0_15gpu_kernel_implINS0_13BinaryFunctorIaabZZZNS0_23logical_xor_kernel_cudaERNS_14TensorIteratorEENKUlvE0_clEvENKUlvE0_clEvEUlaaE_EEEEvRNS_18TensorIteratorBaseERKT_EUliE_EEviT1_,@function
        .size           _ZN2at6native18elementwise_kernelILi128ELi4EZNS0_15gpu_kernel_implINS0_13BinaryFunctorIaabZZZNS0_23logical_xor_kernel_cudaERNS_14TensorIteratorEENKUlvE0_clEvENKUlvE0_clEvEUlaaE_EEEEvRNS_18TensorIteratorBaseERKT_EUliE_EEviT1_,(.L_x_42807 - _ZN2at6native18elementwise_kernelILi128ELi4EZNS0_15gpu_kernel_implINS0_13BinaryFunctorIaabZZZNS0_23logical_xor_kernel_cudaERNS_14TensorIteratorEENKUlvE0_clEvENKUlvE0_clEvEUlaaE_EEEEvRNS_18TensorIteratorBaseERKT_EUliE_EEviT1_)
        .other          _ZN2at6native18elementwise_kernelILi128ELi4EZNS0_15gpu_kernel_implINS0_13BinaryFunctorIaabZZZNS0_23logical_xor_kernel_cudaERNS_14TensorIteratorEENKUlvE0_clEvENKUlvE0_clEvEUlaaE_EEEEvRNS_18TensorIteratorBaseERKT_EUliE_EEviT1_,@"STO_CUDA_ENTRY STV_DEFAULT"
_ZN2at6native18elementwise_kernelILi128ELi4EZNS0_15gpu_kernel_implINS0_13BinaryFunctorIaabZZZNS0_23logical_xor_kernel_cudaERNS_14TensorIteratorEENKUlvE0_clEvENKUlvE0_clEvEUlaaE_EEEEvRNS_18TensorIteratorBaseERKT_EUliE_EEviT1_:
.text._ZN2at6native18elementwise_kernelILi128ELi4EZNS0_15gpu_kernel_implINS0_13BinaryFunctorIaabZZZNS0_23logical_xor_kernel_cudaERNS_14TensorIteratorEENKUlvE0_clEvENKUlvE0_clEvEUlaaE_EEEEvRNS_18TensorIteratorBaseERKT_EUliE_EEviT1_:
        /* <DEDUP_REMOVED lines=371> */
.L_x_11772:
        /* <DEDUP_REMOVED lines=16> */
.L_x_11776:
[----:B------:R0:W5:Y:S01]  /*1830*/  LDG.E.U8 R19, desc[UR36][R2.64] ;  /* 0x0000002402137981 */ /* 0x000162000c1e1100 */
[----:B------:R-:W-:Y:S05]  /*1840*/  BRA `(.L_x_11778) ;  /* 0x0000000c004c7947 */ /* 0x000fea0003800000 */
.L_x_11775:
        /* <DEDUP_REMOVED lines=8> */
.L_x_11780:
[----:B------:R0:W5:Y:S01]  /*18d0*/  LDG.E.U8 R19, desc[UR36][R2.64] ;  /* 0x0000002402137981 */ /* 0x000162000c1e1100 */
[----:B------:R-:W-:Y:S05]  /*18e0*/  BRA `(.L_x_11778) ;  /* 0x0000000c00247947 */ /* 0x000fea0003800000 */
.L_x_11779:
[----:B------:R0:W5:Y:S01]  /*18f0*/  LDG.E.U16 R19, desc[UR36][R2.64] ;  /* 0x0000002402137981 */ /* 0x000162000c1e1500 */
[----:B------:R-:W-:Y:S05]  /*1900*/  BRA `(.L_x_11778) ;  /* 0x0000000c001c7947 */ /* 0x000fea0003800000 */
.L_x_11774:
        /* <DEDUP_REMOVED lines=9> */
.L_x_11782:
[----:B------:R-:W2:Y:S02]  /*19a0*/  LDG.E.U16 R0, desc[UR36][R2.64] ;  /* 0x0000002402007981 */ /* 0x000ea4000c1e1500 */
[----:B--2---:R-:W-:-:S06]  /*19b0*/  HADD2.F32 R0, -RZ, R0.H0_H0 ;  /* 0x20000000ff007230 */ /* 0x004fcc0000004100 */
[----:B------:R-:W0:Y:S02]  /*19c0*/  F2I.FTZ.TRUNC.NTZ R0, R0 ;  /* 0x0000000000007305 */ /* 0x000e24000021f100 */
[----:B0-----:R-:W-:Y:S01]  /*19d0*/  PRMT R19, R0, 0x7610, R19 ;  /* 0x0000761000137816 */ /* 0x001fe20000000013 */
[----:B------:R-:W-:Y:S06]  /*19e0*/  BRA `(.L_x_11778) ;  /* 0x0000000800e47947 */ /* 0x000fec0003800000 */
.L_x_11781:
        /* <DEDUP_REMOVED lines=9> */
.L_x_11784:
[----:B------:R-:W2:Y:S02]  /*1a80*/  LDG.E.U16 R2, desc[UR36][R2.64] ;  /* 0x0000002402027981 */ /* 0x000ea4000c1e1500 */
[----:B--2---:R-:W-:-:S06]  /*1a90*/  HADD2.F32 R0, -RZ, R2.H0_H0 ;  /* 0x20000002ff007230 */ /* 0x004fcc0000004100 */
[----:B------:R-:W0:Y:S02]  /*1aa0*/  F2I.FTZ.TRUNC.NTZ R0, R0 ;  /* 0x0000000000007305 */ /* 0x000e24000021f100 */
[----:B0-----:R-:W-:Y:S01]  /*1ab0*/  PRMT R19, R0, 0x7610, R19 ;  /* 0x0000761000137816 */ /* 0x001fe20000000013 */
[----:B------:R-:W-:Y:S06]  /*1ac0*/  BRA `(.L_x_11778) ;  /* 0x0000000800ac7947 */ /* 0x000fec0003800000 */
.L_x_11783:
[----:B------:R-:W2:Y:S02]  /*1ad0*/  LDG.E.64 R2, desc[UR36][R2.64] ;  /* 0x0000002402027981 */ /* 0x000ea4000c1e1b00 */
[----:B--2---:R0:W1:Y:S02]  /*1ae0*/  F2I.F64.TRUNC R19, R2 ;  /* 0x0000000200137311 */ /* 0x004064000030d100 */
[----:B01----:R-:W-:Y:S05]  /*1af0*/  BRA `(.L_x_11778) ;  /* 0x0000000800a07947 */ /* 0x003fea0003800000 */
.L_x_11773:
        /* <DEDUP_REMOVED lines=12> */
.L_x_11787:
[----:B------:R-:W2:Y:S02]  /*1bc0*/  LDG.E.64 R2, desc[UR36][R2.64] ;  /* 0x0000002402027981 */ /* 0x000ea4000c1e1b00 */
[----:B--2---:R3:W4:Y:S02]  /*1bd0*/  F2I.F64.TRUNC R19, R2 ;  /* 0x0000000200137311 */ /* 0x004724000030d100 */
[----:B---34-:R-:W-:Y:S05]  /*1be0*/  BRA `(.L_x_11778) ;  /* 0x0000000800647947 */ /* 0x018fea0003800000 */
.L_x_11786:
        /* <DEDUP_REMOVED lines=27> */
.L_x_11789:
        /* <DEDUP_REMOVED lines=14> */
.L_x_11788:
[----:B------:R-:W2:Y:S02]  /*1e80*/  LDG.E.U16 R0, desc[UR36][R2.64] ;  /* 0x0000002402007981 */ /* 0x000ea4000c1e1500 */
[----:B--2---:R-:W-:-:S06]  /*1e90*/  SHF.L.U32 R0, R0, 0x10, RZ ;  /* 0x0000001000007819 */ /* 0x004fcc00000006ff */
[----:B------:R-:W0:Y:S02]  /*1ea0*/  F2I.FTZ.TRUNC.NTZ R0, R0 ;  /* 0x0000000000007305 */ /* 0x000e24000021f100 */
[----:B0-----:R-:W-:Y:S01]  /*1eb0*/  PRMT R19, R0, 0x7610, R19 ;  /* 0x0000761000137816 */ /* 0x001fe20000000013 */
[----:B------:R-:W-:Y:S06]  /*1ec0*/  BRA `(.L_x_11778) ;  /* 0x0000000400ac7947 */ /* 0x000fec0003800000 */
.L_x_11785:
        /* <DEDUP_REMOVED lines=10> */
.L_x_11792:
        /* <DEDUP_REMOVED lines=21> */
.L_x_11796:
[----:B------:R-:W-:Y:S05]  /*20c0*/  BSYNC.RECONVERGENT B1 ;  /* 0x0000000000017941 */ /* 0x000fea0003800200 */
.L_x_11795:
[----:B------:R-:W-:Y:S01]  /*20d0*/  IMAD.SHL.U32 R0, R0, 0x100000, RZ ;  /* 0x0010000000007824 */ /* 0x000fe200078e00ff */
[----:B------:R-:W-:-:S04]  /*20e0*/  LEA R2, R2, 0x3b800000, 0x17 ;  /* 0x3b80000002027811 */ /* 0x000fc800078eb8ff */
[----:B------:R-:W-:-:S07]  /*20f0*/  LOP3.LUT R0, R2, R0, R7, 0xfe, !PT ;  /* 0x0000000002007212 */ /* 0x000fce00078efe07 */
.L_x_11794:
[----:B------:R-:W-:Y:S05]  /*2100*/  BSYNC.RECONVERGENT B0 ;  /* 0x0000000000007941 */ /* 0x000fea0003800200 */
.L_x_11793:
[----:B------:R-:W0:Y:S02]  /*2110*/  F2I.FTZ.TRUNC.NTZ R0, R0 ;  /* 0x0000000000007305 */ /* 0x000e24000021f100 */
[----:B0-----:R-:W-:Y:S01]  /*2120*/  PRMT R19, R0, 0x7610, R19 ;  /* 0x0000761000137816 */ /* 0x001fe20000000013 */
[----:B------:R-:W-:Y:S06]  /*2130*/  BRA `(.L_x_11778) ;  /* 0x0000000400107947 */ /* 0x000fec0003800000 */
.L_x_11791:
        /* <DEDUP_REMOVED lines=21> */
.L_x_11800:
[----:B------:R-:W-:Y:S05]  /*2290*/  BSYNC.RECONVERGENT B1 ;  /* 0x0000000000017941 */ /* 0x000fea0003800200 */
.L_x_11799:
[----:B------:R-:W-:Y:S01]  /*22a0*/  IMAD.SHL.U32 R0, R0, 0x200000, RZ ;  /* 0x0020000000007824 */ /* 0x000fe200078e00ff */
[----:B------:R-:W-:-:S04]  /*22b0*/  LEA R2, R2, 0x37800000, 0x17 ;  /* 0x3780000002027811 */ /* 0x000fc800078eb8ff */
[----:B------:R-:W-:-:S07]  /*22c0*/  LOP3.LUT R0, R2, R0, R7, 0xfe, !PT ;  /* 0x0000000002007212 */ /* 0x000fce00078efe07 */
.L_x_11798:
[----:B------:R-:W-:Y:S05]  /*22d0*/  BSYNC.RECONVERGENT B0 ;  /* 0x0000000000007941 */ /* 0x000fea0003800200 */
.L_x_11797:
[----:B------:R-:W0:Y:S02]  /*22e0*/  F2I.FTZ.TRUNC.NTZ R0, R0 ;  /* 0x0000000000007305 */ /* 0x000e24000021f100 */
[----:B0-----:R-:W-:Y:S01]  /*22f0*/  PRMT R19, R0, 0x7610, R19 ;  /* 0x0000761000137816 */ /* 0x001fe20000000013 */
[----:B------:R-:W-:Y:S06]  /*2300*/  BRA `(.L_x_11778) ;  /* 0x00000000009c7947 */ /* 0x000fec0003800000 */
.L_x_11790:
[----:B------:R-:W-:-:S09]  /*2310*/  UISETP.NE.AND UP0, UPT, UR4, 0x1c, UPT ;  /* 0x0000001c0400788c */ /* 0x000fd2000bf05270 */
[----:B------:R-:W-:Y:S05]  /*2320*/  BRA.U !UP0, `(.L_x_11801) ;  /* 0x0000000108907547 */ /* 0x000fea000b800000 */
[----:B------:R-:W-:-:S09]  /*2330*/  UISETP.NE.AND UP0, UPT, UR4, 0x1d, UPT ;  /* 0x0000001d0400788c */ /* 0x000fd2000bf05270 */
[----:B------:R-:W-:Y:S05]  /*2340*/  BRA.U !UP0, `(.L_x_11802) ;  /* 0x0000000108807547 */ /* 0x000fea000b800000 */
[----:B------:R-:W-:-:S09]  /*2350*/  UISETP.NE.AND UP0, UPT, UR4, 0x2c, UPT ;  /* 0x0000002c0400788c */ /* 0x000fd2000bf05270 */
[----:B------:R-:W-:Y:S05]  /*2360*/  BRA.U !UP0, `(.L_x_11803) ;  /* 0x0000000108487547 */ /* 0x000fea000b800000 */
.L_x_11777:
        /* <DEDUP_REMOVED lines=16> */
.L_x_11804:
[----:B------:R-:W-:Y:S01]  /*2470*/  PRMT R19, RZ, 0x7610, R19 ;  /* 0x00007610ff137816 */ /* 0x000fe20000000013 */
[----:B------:R-:W-:Y:S06]  /*2480*/  BRA `(.L_x_11778) ;  /* 0x00000000003c7947 */ /* 0x000fec0003800000 */
.L_x_11803:
        /* <DEDUP_REMOVED lines=8> */
.L_x_11806:
[----:B------:R-:W-:Y:S05]  /*2510*/  BSYNC.RECONVERGENT B0 ;  /* 0x0000000000007941 */ /* 0x000fea0003800200 */
.L_x_11805:
[----:B------:R-:W0:Y:S02]  /*2520*/  F2I.FTZ.TRUNC.NTZ R0, R0 ;  /* 0x0000000000007305 */ /* 0x000e24000021f100 */
[----:B0-----:R-:W-:Y:S01]  /*2530*/  PRMT R19, R0, 0x7610, R19 ;  /* 0x0000761000137816 */ /* 0x001fe20000000013 */
[----:B------:R-:W-:Y:S06]  /*2540*/  BRA `(.L_x_11778) ;  /* 0x00000000000c7947 */ /* 0x000fec0003800000 */
.L_x_11802:
[----:B------:R2:W5:Y:S01]  /*2550*/  LDG.E.U8 R19, desc[UR36][R2.64] ;  /* 0x0000002402137981 */ /* 0x000562000c1e1100 */
[----:B------:R-:W-:Y:S05]  /*2560*/  BRA `(.L_x_11778) ;  /* 0x0000000000047947 */ /* 0x000fea0003800000 */
.L_x_11801:
[----:B------:R1:W5:Y:S02]  /*2570*/  LDG.E.U8 R19, desc[UR36][R2.64] ;  /* 0x0000002402137981 */ /* 0x000364000c1e1100 */
.L_x_11778:
        /* <DEDUP_REMOVED lines=16> */
.L_x_11810:
[----:B------:R3:W5:Y:S01]  /*2680*/  LDG.E.U8 R0, desc[UR36][R2.64] ;  /* 0x0000002402007981 */ /* 0x000762000c1e1100 */
[----:B------:R-:W-:Y:S05]  /*2690*/  BRA `(.L_x_11812) ;  /* 0x0000000c004c7947 */ /* 0x000fea0003800000 */
.L_x_11809:
        /* <DEDUP_REMOVED lines=8> */
.L_x_11814:
[----:B------:R1:W5:Y:S01]  /*2720*/  LDG.E.U8 R0, desc[UR36][R2.64] ;  /* 0x0000002402007981 */ /* 0x000362000c1e1100 */
[----:B------:R-:W-:Y:S05]  /*2730*/  BRA `(.L_x_11812) ;  /* 0x0000000c00247947 */ /* 0x000fea0003800000 */
.L_x_11813:
[----:B------:R2:W5:Y:S01]  /*2740*/  LDG.E.U16 R0, desc[UR36][R2.64] ;  /* 0x0000002402007981 */ /* 0x000562000c1e1500 */
[----:B------:R-:W-:Y:S05]  /*2750*/  BRA `(.L_x_11812) ;  /* 0x0000000c001c7947 */ /* 0x000fea0003800000 */
.L_x_11808:
        /* <DEDUP_REMOVED lines=9> */
.L_x_11816:
[----:B------:R-:W2:Y:S02]  /*27f0*/  LDG.E.U16 R4, desc[UR36][R2.64] ;  /* 0x0000002402047981 */ /* 0x000ea4000c1e1500 */
[----:B--2---:R-:W-:-:S06]  /*2800*/  HADD2.F32 R4, -RZ, R4.H0_H0 ;  /* 0x20000004ff047230 */ /* 0x004fcc0000004100 */
[----:B------:R-:W0:Y:S02]  /*2810*/  F2I.FTZ.TRUNC.NTZ R4, R4 ;  /* 0x0000000400047305 */ /* 0x000e24000021f100 */
[----:B0-----:R-:W-:Y:S01]  /*2820*/  PRMT R0, R4, 0x7610, R0 ;  /* 0x0000761004007816 */ /* 0x001fe20000000000 */
[----:B------:R-:W-:Y:S06]  /*2830*/  BRA `(.L_x_11812) ;  /* 0x0000000800e47947 */ /* 0x000fec0003800000 */
.L_x_11815:
        /* <DEDUP_REMOVED lines=9> */
.L_x_11818:
[----:B------:R-:W2:Y:S02]  /*28d0*/  LDG.E.U16 R2, desc[UR36][R2.64] ;  /* 0x0000002402027981 */ /* 0x000ea4000c1e1500 */
[----:B--2---:R-:W-:-:S06]  /*28e0*/  HADD2.F32 R4, -RZ, R2.H0_H0 ;  /* 0x20000002ff047230 */ /* 0x004fcc0000004100 */
[----:B------:R-:W0:Y:S02]  /*28f0*/  F2I.FTZ.TRUNC.NTZ R4, R4 ;  /* 0x0000000400047305 */ /* 0x000e24000021f100 */
[----:B0-----:R-:W-:Y:S01]  /*2900*/  PRMT R0, R4, 0x7610, R0 ;  /* 0x0000761004007816 */ /* 0x001fe20000000000 */
[----:B------:R-:W-:Y:S06]  /*2910*/  BRA `(.L_x_11812) ;  /* 0x0000000800ac7947 */ /* 0x000fec0003800000 */
.L_x_11817:
[----:B------:R-:W2:Y:S02]  /*2920*/  LDG.E.64 R2, desc[UR36][R2.64] ;  /* 0x0000002402027981 */ /* 0x000ea4000c1e1b00 */
[----:B--2---:R0:W1:Y:S02]  /*2930*/  F2I.F64.TRUNC R0, R2 ;  /* 0x0000000200007311 */ /* 0x004064000030d100 */
[----:B01----:R-:W-:Y:S05]  /*2940*/  BRA `(.L_x_11812) ;  /* 0x0000000800a07947 */ /* 0x003fea0003800000 */
.L_x_11807:
        /* <DEDUP_REMOVED lines=12> */
.L_x_11821:
[----:B------:R-:W2:Y:S02]  /*2a10*/  LDG.E.64 R2, desc[UR36][R2.64] ;  /* 0x0000002402027981 */ /* 0x000ea4000c1e1b00 */
[----:B--2---:R0:W1:Y:S02]  /*2a20*/  F2I.F64.TRUNC R0, R2 ;  /* 0x0000000200007311 */ /* 0x004064000030d100 */
[----:B01----:R-:W-:Y:S05]  /*2a30*/  BRA `(.L_x_11812) ;  /* 0x0000000800647947 */ /* 0x003fea0003800000 */
.L_x_11820:
        /* <DEDUP_REMOVED lines=27> */
.L_x_11823:
        /* <DEDUP_REMOVED lines=14> */
.L_x_11822:
[----:B------:R-:W2:Y:S02]  /*2cd0*/  LDG.E.U16 R4, desc[UR36][R2.64] ;  /* 0x0000002402047981 */ /* 0x000ea4000c1e1500 */
[----:B--2---:R-:W-:-:S06]  /*2ce0*/  IMAD.U32 R4, R4, 0x10000, RZ ;  /* 0x0001000004047824 */ /* 0x004fcc00078e00ff */
[----:B------:R-:W0:Y:S02]  /*2cf0*/  F2I.FTZ.TRUNC.NTZ R4, R4 ;  /* 0x0000000400047305 */ /* 0x000e24000021f100 */
[----:B0-----:R-:W-:Y:S01]  /*2d00*/  PRMT R0, R4, 0x7610, R0 ;  /* 0x0000761004007816 */ /* 0x001fe20000000000 */
[----:B------:R-:W-:Y:S06]  /*2d10*/  BRA `(.L_x_11812) ;  /* 0x0000000400ac7947 */ /* 0x000fec0003800000 */
.L_x_11819:
        /* <DEDUP_REMOVED lines=10> */
.L_x_11826:
        /* <DEDUP_REMOVED lines=21> */
.L_x_11830:
[----:B------:R-:W-:Y:S05]  /*2f10*/  BSYNC.RECONVERGENT B1 ;  /* 0x0000000000017941 */ /* 0x000fea0003800200 */
.L_x_11829:
[----:B------:R-:W-:Y:S01]  /*2f20*/  IMAD.SHL.U32 R0, R0, 0x100000, RZ ;  /* 0x0010000000007824 */ /* 0x000fe200078e00ff */
[----:B------:R-:W-:-:S04]  /*2f30*/  LEA R2, R2, 0x3b800000, 0x17 ;  /* 0x3b80000002027811 */ /* 0x000fc800078eb8ff */
[----:B------:R-:W-:-:S07]  /*2f40*/  LOP3.LUT R4, R2, R0, R7, 0xfe, !PT ;  /* 0x0000000002047212 */ /* 0x000fce00078efe07 */
.L_x_11828:
[----:B------:R-:W-:Y:S05]  /*2f50*/  BSYNC.RECONVERGENT B0 ;  /* 0x0000000000007941 */ /* 0x000fea0003800200 */
.L_x_11827:
[----:B------:R-:W0:Y:S02]  /*2f60*/  F2I.FTZ.TRUNC.NTZ R4, R4 ;  /* 0x0000000400047305 */ /* 0x000e24000021f100 */
[----:B0-----:R-:W-:Y:S01]  /*2f70*/  PRMT R0, R4, 0x7610, R0 ;  /* 0x0000761004007816 */ /* 0x001fe20000000000 */
[----:B------:R-:W-:Y:S06]  /*2f80*/  BRA `(.L_x_11812) ;  /* 0x0000000400107947 */ /* 0x000fec0003800000 */
.L_x_11825:
        /* <DEDUP_REMOVED lines=21> */
.L_x_11834:
[----:B------:R-:W-:Y:S05]  /*30e0*/  BSYNC.RECONVERGENT B1 ;  /* 0x0000000000017941 */ /* 0x000fea0003800200 */
.L_x_11833:
[----:B------:R-:W-:Y:S01]  /*30f0*/  IMAD.SHL.U32 R0, R0, 0x200000, RZ ;  /* 0x0020000000007824 */ /* 0x000fe200078e00ff */
[----:B------:R-:W-:-:S04]  /*3100*/  LEA R2, R2, 0x37800000, 0x17 ;  /* 0x3780000002027811 */ /* 0x000fc800078eb8ff */
[----:B------:R-:W-:-:S07]  /*3110*/  LOP3.LUT R4, R2, R0, R7, 0xfe, !PT ;  /* 0x0000000002047212 */ /* 0x000fce00078efe07 */
.L_x_11832:
[----:B------:R-:W-:Y:S05]  /*3120*/  BSYNC.RECONVERGENT B0 ;  /* 0x0000000000007941 */ /* 0x000fea0003800200 */
.L_x_11831:
[----:B------:R-:W0:Y:S02]  /*3130*/  F2I.FTZ.TRUNC.NTZ R4, R4 ;  /* 0x0000000400047305 */ /* 0x000e24000021f100 */
[----:B0-----:R-:W-:Y:S01]  /*3140*/  PRMT R0, R4, 0x7610, R0 ;  /* 0x0000761004007816 */ /* 0x001fe20000000000 */
[----:B------:R-:W-:Y:S06]  /*3150*/  BRA `(.L_x_11812) ;  /* 0x00000000009c7947 */ /* 0x000fec0003800000 */
.L_x_11824:
[----:B------:R-:W-:-:S09]  /*3160*/  UISETP.NE.AND UP0, UPT, UR4, 0x1c, UPT ;  /* 0x0000001c0400788c */ /* 0x000fd2000bf05270 */
[----:B------:R-:W-:Y:S05]  /*3170*/  BRA.U !UP0, `(.L_x_11835) ;  /* 0x0000000108907547 */ /* 0x000fea000b800000 */
[----:B------:R-:W-:-:S09]  /*3180*/  UISETP.NE.AND UP0, UPT, UR4, 0x1d, UPT ;  /* 0x0000001d0400788c */ /* 0x000fd2000bf05270 */
[----:B------:R-:W-:Y:S05]  /*3190*/  BRA.U !UP0, `(.L_x_11836) ;  /* 0x0000000108807547 */ /* 0x000fea000b800000 */
[----:B------:R-:W-:-:S09]  /*31a0*/  UISETP.NE.AND UP0, UPT, UR4, 0x2c, UPT ;  /* 0x0000002c0400788c */ /* 0x000fd2000bf05270 */
[----:B------:R-:W-:Y:S05]  /*31b0*/  BRA.U !UP0, `(.L_x_11837) ;  /* 0x0000000108487547 */ /* 0x000fea000b800000 */
.L_x_11811:
        /* <DEDUP_REMOVED lines=16> */
.L_x_11838:
[----:B------:R-:W-:Y:S01]  /*32c0*/  PRMT R0, RZ, 0x7610, R0 ;  /* 0x00007610ff007816 */ /* 0x000fe20000000000 */
[----:B------:R-:W-:Y:S06]  /*32d0*/  BRA `(.L_x_11812) ;  /* 0x00000000003c7947 */ /* 0x000fec0003800000 */
.L_x_11837:
        /* <DEDUP_REMOVED lines=8> */
.L_x_11840:
[----:B------:R-:W-:Y:S05]  /*3360*/  BSYNC.RECONVERGENT B0 ;  /* 0x0000000000007941 */ /* 0x000fea0003800200 */
.L_x_11839:
[----:B------:R-:W0:Y:S02]  /*3370*/  F2I.FTZ.TRUNC.NTZ R4, R4 ;  /* 0x0000000400047305 */ /* 0x000e24000021f100 */
[----:B0-----:R-:W-:Y:S01]  /*3380*/  PRMT R0, R4, 0x7610, R0 ;  /* 0x0000761004007816 */ /* 0x001fe20000000000 */
[----:B------:R-:W-:Y:S06]  /*3390*/  BRA `(.L_x_11812) ;  /* 0x00000000000c7947 */ /* 0x000fec0003800000 */
.L_x_11836:
[----:B------:R0:W5:Y:S01]  /*33a0*/  LDG.E.U8 R0, desc[UR36][R2.64] ;  /* 0x0000002402007981 */ /* 0x000162000c1e1100 */
[----:B------:R-:W-:Y:S05]  /*33b0*/  BRA `(.L_x_11812) ;  /* 0x0000000000047947 */ /* 0x000fea0003800000 */
.L_x_11835:
[----:B------:R0:W5:Y:S02]  /*33c0*/  LDG.E.U8 R0, desc[UR36][R2.64] ;  /* 0x0000002402007981 */ /* 0x000164000c1e1100 */
.L_x_11812:
[----:B------:R-:W0:Y:S01]  /*33d0*/  LDCU.64 UR6, c[0x0][0x5e8] ;  /* 0x0000bd00ff0677ac */ /* 0x000e220008000a00 */
[----:B----45:R-:W-:Y:S01]  /*33e0*/  LOP3.LUT P0, RZ, R19, 0xff, RZ, 0xc0, !PT ;  /* 0x000000ff13ff7812 */ /* 0x030fe2000780c0ff */
[----:B------:R-:W-:Y:S01]  /*33f0*/  BSSY.RECONVERGENT B6, `(.L_x_11841) ;  /* 0x00000d5000067945 */ /* 0x000fe20003800200 */
[----:B-1----:R-:W-:Y:S01]  /*3400*/  LOP3.LUT P1, RZ, R0, 0xff, RZ, 0xc0, !PT ;  /* 0x000000ff00ff7812 */ /* 0x002fe2000782c0ff */
[----:B------:R-:W-:-:S03]  /*3410*/  UPRMT UR4, UR43, 0x9910, URZ ;  /* 0x000099102b047896 */ /* 0x000fc600080000ff */
[----:B------:R-:W-:Y:S01]  /*3420*/  PLOP3.LUT P0, PT, P0, P1, PT, 0x28, 0x82 ;  /* 0x000000000082781c */ /* 0x000fe20000702570 */
[----:B------:R-:W-:-:S03]  /*3430*/  UISETP.GT.AND UP0, UPT, UR4, 0x9, UPT ;  /* 0x000000090400788c */ /* 0x000fc6000bf04270 */
[----:B------:R-:W-:Y:S02]  /*3440*/  SEL R4, RZ, 0x1, !P0 ;  /* 0x00000001ff047807 */ /* 0x000fe40004000000 */
[----:B0-23--:R-:W-:-:S04]  /*3450*/  IADD3 R2, P2, PT, R16, UR6, RZ ;  /* 0x0000000610027c10 */ /* 0x00dfc8000ff5e0ff */
        /* <DEDUP_REMOVED lines=12> */
.L_x_11845:
[----:B------:R1:W-:Y:S01]  /*3520*/  STG.E.U8 desc[UR36][R2.64], R4 ;  /* 0x0000000402007986 */ /* 0x0003e2000c101124 */
[----:B------:R-:W-:Y:S05]  /*3530*/  BRA `(.L_x_11847) ;  /* 0x0000000c00007947 */ /* 0x000fea0003800000 */
.L_x_11844:
        /* <DEDUP_REMOVED lines=9> */
.L_x_11849:
[----:B------:R3:W-:Y:S01]  /*35d0*/  STG.E desc[UR36][R2.64], R4 ;  /* 0x0000000402007986 */ /* 0x0007e2000c101924 */
[----:B------:R-:W-:Y:S05]  /*35e0*/  BRA `(.L_x_11847) ;  /* 0x0000000800d47947 */ /* 0x000fea0003800000 */
.L_x_11848:
[----:B------:R2:W-:Y:S01]  /*35f0*/  STG.E.U16 desc[UR36][R2.64], R4 ;  /* 0x0000000402007986 */ /* 0x0005e2000c101524 */
[----:B------:R-:W-:Y:S05]  /*3600*/  BRA `(.L_x_11847) ;  /* 0x0000000800cc7947 */ /* 0x000fea0003800000 */
.L_x_11843:
        /* <DEDUP_REMOVED lines=9> */
.L_x_11851:
[----:B------:R-:W-:-:S04]  /*36a0*/  I2FP.F32.U32 R0, R4 ;  /* 0x0000000400007245 */ /* 0x000fc80000201000 */
[----:B------:R-:W-:-:S05]  /*36b0*/  F2FP.F16.F32.PACK_AB R0, RZ, R0 ;  /* 0x00000000ff00723e */ /* 0x000fca00000000ff */
[----:B------:R0:W-:Y:S01]  /*36c0*/  STG.E.U16 desc[UR36][R2.64], R0 ;  /* 0x0000000002007986 */ /* 0x0001e2000c101524 */
[----:B------:R-:W-:Y:S05]  /*36d0*/  BRA `(.L_x_11847) ;  /* 0x0000000800987947 */ /* 0x000fea0003800000 */
.L_x_11850:
        /* <DEDUP_REMOVED lines=10> */
.L_x_11853:
[----:B------:R-:W-:-:S04]  /*3780*/  I2FP.F32.U32 R4, R4 ;  /* 0x0000000400047245 */ /* 0x000fc80000201000 */
[----:B------:R-:W-:-:S04]  /*3790*/  F2FP.F16.F32.PACK_AB R5, RZ, R4 ;  /* 0x00000004ff05723e */ /* 0x000fc800000000ff */
[----:B------:R-:W-:-:S05]  /*37a0*/  PRMT R5, R5, 0x5410, RZ ;  /* 0x0000541005057816 */ /* 0x000fca00000000ff */
[----:B------:R0:W-:Y:S01]  /*37b0*/  STG.E desc[UR36][R2.64], R5 ;  /* 0x0000000502007986 */ /* 0x0001e2000c101924 */
[----:B------:R-:W-:Y:S05]  /*37c0*/  BRA `(.L_x_11847) ;  /* 0x00000008005c7947 */ /* 0x000fea0003800000 */
.L_x_11852:
[----:B------:R-:W0:Y:S02]  /*37d0*/  I2F.F64.U32 R4, R4 ;  /* 0x0000000400047312 */ /* 0x000e240000201800 */
[----:B0-----:R0:W-:Y:S01]  /*37e0*/  STG.E.64 desc[UR36][R2.64], R4 ;  /* 0x0000000402007986 */ /* 0x0011e2000c101b24 */
[----:B------:R-:W-:Y:S05]  /*37f0*/  BRA `(.L_x_11847) ;  /* 0x0000000800507947 */ /* 0x000fea0003800000 */
.L_x_11842:
        /* <DEDUP_REMOVED lines=10> */
.L_x_11856:
[----:B------:R-:W-:Y:S01]  /*38a0*/  CS2R R6, SRZ ;  /* 0x0000000000067805 */ /* 0x000fe2000001ff00 */
[----:B------:R-:W0:Y:S04]  /*38b0*/  I2F.F64.U32 R4, R4 ;  /* 0x0000000400047312 */ /* 0x000e280000201800 */
[----:B0-----:R0:W-:Y:S01]  /*38c0*/  STG.E.128 desc[UR36][R2.64], R4 ;  /* 0x0000000402007986 */ /* 0x0011e2000c101d24 */
[----:B------:R-:W-:Y:S05]  /*38d0*/  BRA `(.L_x_11847) ;  /* 0x0000000800187947 */ /* 0x000fea0003800000 */
.L_x_11855:
        /* <DEDUP_REMOVED lines=17> */
.L_x_11860:
[----:B------:R-:W-:Y:S05]  /*39f0*/  BSYNC.RECONVERGENT B0 ;  /* 0x0000000000007941 */ /* 0x000fea0003800200 */
.L_x_11859:
[----:B------:R0:W-:Y:S01]  /*3a00*/  STG.E.U8 desc[UR36][R2.64], R5 ;  /* 0x0000000502007986 */ /* 0x0001e2000c101124 */
[----:B------:R-:W-:Y:S05]  /*3a10*/  BRA `(.L_x_11847) ;  /* 0x0000000400c87947 */ /* 0x000fea0003800000 */
.L_x_11858:
        /* <DEDUP_REMOVED lines=16> */
.L_x_11857:
[----:B------:R-:W-:-:S04]  /*3b20*/  I2FP.F32.U32 R0, R4 ;  /* 0x0000000400007245 */ /* 0x000fc80000201000 */
[----:B------:R-:W-:-:S05]  /*3b30*/  F2FP.BF16.F32.PACK_AB R0, RZ, R0 ;  /* 0x00000000ff00723e */ /* 0x000fca00000010ff */
[----:B------:R0:W-:Y:S01]  /*3b40*/  STG.E.U16 desc[UR36][R2.64], R0 ;  /* 0x0000000002007986 */ /* 0x0001e2000c101524 */
[----:B------:R-:W-:Y:S05]  /*3b50*/  BRA `(.L_x_11847) ;  /* 0x0000000400787947 */ /* 0x000fea0003800000 */
.L_x_11854:
        /* <DEDUP_REMOVED lines=10> */
.L_x_11863:
        /* <DEDUP_REMOVED lines=12> */
.L_x_11866:
[----:B------:R-:W-:-:S04]  /*3cc0*/  SHF.R.U32.HI R0, RZ, 0x14, R5 ;  /* 0x00000014ff007819 */ /* 0x000fc80000011605 */
[----:B------:R-:W-:-:S04]  /*3cd0*/  LOP3.LUT R0, R0, 0x1, RZ, 0xc0, !PT ;  /* 0x0000000100007812 */ /* 0x000fc800078ec0ff */
[----:B------:R-:W-:-:S04]  /*3ce0*/  IADD3 R0, PT, PT, R5, 0x487ffff, R0 ;  /* 0x0487ffff05007810 */ /* 0x000fc80007ffe000 */
[----:B------:R-:W-:-:S04]  /*3cf0*/  SHF.R.U32.HI R0, RZ, 0x14, R0 ;  /* 0x00000014ff007819 */ /* 0x000fc80000011600 */
[----:B------:R-:W-:-:S07]  /*3d00*/  LOP3.LUT R4, R0, 0xff, RZ, 0xc0, !PT ;  /* 0x000000ff00047812 */ /* 0x000fce00078ec0ff */
.L_x_11867:
[----:B------:R-:W-:-:S07]  /*3d10*/  PRMT R0, R4, 0x7610, R0 ;  /* 0x0000761004007816 */ /* 0x000fce0000000000 */
.L_x_11865:
[----:B------:R-:W-:Y:S05]  /*3d20*/  BSYNC.RECONVERGENT B0 ;  /* 0x0000000000007941 */ /* 0x000fea0003800200 */
.L_x_11864:
[----:B------:R0:W-:Y:S01]  /*3d30*/  STG.E.U8 desc[UR36][R2.64], R0 ;  /* 0x0000000002007986 */ /* 0x0001e2000c101124 */
[----:B------:R-:W-:Y:S05]  /*3d40*/  BRA `(.L_x_11847) ;  /* 0x0000000000fc7947 */ /* 0x000fea0003800000 */
.L_x_11862:
        /* <DEDUP_REMOVED lines=12> */
.L_x_11870:
[----:B------:R-:W-:-:S04]  /*3e10*/  SHF.R.U32.HI R0, RZ, 0x15, R5 ;  /* 0x00000015ff007819 */ /* 0x000fc80000011605 */
[----:B------:R-:W-:-:S04]  /*3e20*/  LOP3.LUT R0, R0, 0x1, RZ, 0xc0, !PT ;  /* 0x0000000100007812 */ /* 0x000fc800078ec0ff */
[----:B------:R-:W-:-:S04]  /*3e30*/  IADD3 R0, PT, PT, R5, 0x88fffff, R0 ;  /* 0x088fffff05007810 */ /* 0x000fc80007ffe000 */
[----:B------:R-:W-:-:S04]  /*3e40*/  SHF.R.U32.HI R0, RZ, 0x15, R0 ;  /* 0x00000015ff007819 */ /* 0x000fc80000011600 */
[----:B------:R-:W-:-:S07]  /*3e50*/  LOP3.LUT R4, R0, 0xff, RZ, 0xc0, !PT ;  /* 0x000000ff00047812 */ /* 0x000fce00078ec0ff */
.L_x_11871:
[----:B------:R-:W-:-:S07]  /*3e60*/  PRMT R0, R4, 0x7610, R0 ;  /* 0x0000761004007816 */ /* 0x000fce0000000000 */
.L_x_11869:
[----:B------:R-:W-:Y:S05]  /*3e70*/  BSYNC.RECONVERGENT B0 ;  /* 0x0000000000007941 */ /* 0x000fea0003800200 */
.L_x_11868:
[----:B------:R0:W-:Y:S01]  /*3e80*/  STG.E.U8 desc[UR36][R2.64], R0 ;  /* 0x0000000002007986 */ /* 0x0001e2000c101124 */
[----:B------:R-:W-:Y:S05]  /*3e90*/  BRA `(.L_x_11847) ;  /* 0x0000000000a87947 */ /* 0x000fea0003800000 */
.L_x_11861:
[----:B------:R-:W-:-:S09]  /*3ea0*/  UISETP.NE.AND UP0, UPT, UR4, 0x1c, UPT ;  /* 0x0000001c0400788c */ /* 0x000fd2000bf05270 */
[----:B------:R-:W-:Y:S05]  /*3eb0*/  BRA.U !UP0, `(.L_x_11872) ;  /* 0x00000001089c7547 */ /* 0x000fea000b800000 */
[----:B------:R-:W-:-:S09]  /*3ec0*/  UISETP.NE.AND UP0, UPT, UR4, 0x1d, UPT ;  /* 0x0000001d0400788c */ /* 0x000fd2000bf05270 */
[----:B------:R-:W-:Y:S05]  /*3ed0*/  BRA.U !UP0, `(.L_x_11873) ;  /* 0x0000000108887547 */ /* 0x000fea000b800000 */
[----:B------:R-:W-:-:S09]  /*3ee0*/  UISETP.NE.AND UP0, UPT, UR4, 0x2c, UPT ;  /* 0x0000002c0400788c */ /* 0x000fd2000bf05270 */
[----:B------:R-:W-:Y:S05]  /*3ef0*/  BRA.U !UP0, `(.L_x_11874) ;  /* 0x0000000108447547 */ /* 0x000fea000b800000 */
.L_x_11846:
        /* <DEDUP_REMOVED lines=16> */
.L_x_11875:
[----:B------:R-:W-:Y:S05]  /*4000*/  BRA `(.L_x_11847) ;  /* 0x00000000004c7947 */ /* 0x000fea0003800000 */
.L_x_11874:
        /* <DEDUP_REMOVED lines=15> */
.L_x_11873:
[----:B------:R-:W-:-:S05]  /*4100*/  MOV R5, RZ ;  /* 0x000000ff00057202 */ /* 0x000fca0000000f00 */
[----:B------:R0:W-:Y:S01]  /*4110*/  STG.E.64 desc[UR36][R2.64], R4 ;  /* 0x0000000402007986 */ /* 0x0001e2000c101b24 */
[----:B------:R-:W-:Y:S05]  /*4120*/  BRA `(.L_x_11847) ;  /* 0x0000000000047947 */ /* 0x000fea0003800000 */
.L_x_11872:
[----:B------:R0:W-:Y:S02]  /*4130*/  STG.E desc[UR36][R2.64], R4 ;  /* 0x0000000402007986 */ /* 0x0001e4000c101924 */
.L_x_11847:
[----:B------:R-:W-:Y:S05]  /*4140*/  BSYNC.RECONVERGENT B6 ;  /* 0x0000000000067941 */ /* 0x000fea0003800200 */
.L_x_11841:
[----:B------:R-:W-:-:S07]  /*4150*/  VIADD R17, R17, 0x80 ;  /* 0x0000008011117836 */ /* 0x000fce0000000000 */
.L_x_11771:
[----:B------:R-:W-:Y:S05]  /*4160*/  BSYNC.RECONVERGENT B7 ;  /* 0x0000000000077941 */ /* 0x000fea0003800200 */
.L_x_11770:
        /* <DEDUP_REMOVED lines=358> */
.L_x_11878:
        /* <DEDUP_REMOVED lines=16> */
.L_x_11882:
[----:B------:R0:W5:Y:S01]  /*58d0*/  LDG.E.U8 R19, desc[UR36][R2.64] ;  /* 0x0000002402137981 */ /* 0x000162000c1e1100 */
[----:B------:R-:W-:Y:S05]  /*58e0*/  BRA `(.L_x_11884) ;  /* 0x0000000c004c7947 */ /* 0x000fea0003800000 */
.L_x_11881:
        /* <DEDUP_REMOVED lines=8> */
.L_x_11886:
[----:B------:R0:W5:Y:S01]  /*5970*/  LDG.E.U8 R19, desc[UR36][R2.64] ;  /* 0x0000002402137981 */ /* 0x000162000c1e1100 */
[----:B------:R-:W-:Y:S05]  /*5980*/  BRA `(.L_x_11884) ;  /* 0x0000000c00247947 */ /* 0x000fea0003800000 */
.L_x_11885:
[----:B------:R0:W5:Y:S01]  /*5990*/  LDG.E.U16 R19, desc[UR36][R2.64] ;  /* 0x0000002402137981 */ /* 0x000162000c1e1500 */
[----:B------:R-:W-:Y:S05]  /*59a0*/  BRA `(.L_x_11884) ;  /* 0x0000000c001c7947 */ /* 0x000fea0003800000 */
.L_x_11880:
        /* <DEDUP_REMOVED lines=9> */
.L_x_11888:
[----:B------:R-:W2:Y:S02]  /*5a40*/  LDG.E.U16 R0, desc[UR36][R2.64] ;  /* 0x0000002402007981 */ /* 0x000ea4000c1e1500 */
[----:B--2---:R-:W-:-:S06]  /*5a50*/  HADD2.F32 R0, -RZ, R0.H0_H0 ;  /* 0x20000000ff007230 */ /* 0x004fcc0000004100 */
[----:B------:R-:W0:Y:S02]  /*5a60*/  F2I.FTZ.TRUNC.NTZ R0, R0 ;  /* 0x0000000000007305 */ /* 0x000e24000021f100 */
[----:B0-----:R-:W-:Y:S01]  /*5a70*/  PRMT R19, R0, 0x7610, R19 ;  /* 0x0000761000137816 */ /* 0x001fe20000000013 */
[----:B------:R-:W-:Y:S06]  /*5a80*/  BRA `(.L_x_11884) ;  /* 0x0000000800e47947 */ /* 0x000fec0003800000 */
.L_x_11887:
        /* <DEDUP_REMOVED lines=9> */
.L_x_11890:
[----:B------:R-:W2:Y:S02]  /*5b20*/  LDG.E.U16 R2, desc[UR36][R2.64] ;  /* 0x0000002402027981 */ /* 0x000ea4000c1e1500 */
[----:B--2---:R-:W-:-:S06]  /*5b30*/  HADD2.F32 R0, -RZ, R2.H0_H0 ;  /* 0x20000002ff007230 */ /* 0x004fcc0000004100 */
[----:B------:R-:W0:Y:S02]  /*5b40*/  F2I.FTZ.TRUNC.NTZ R0, R0 ;  /* 0x0000000000007305 */ /* 0x000e24000021f100 */
[----:B0-----:R-:W-:Y:S01]  /*5b50*/  PRMT R19, R0, 0x7610, R19 ;  /* 0x0000761000137816 */ /* 0x001fe20000000013 */
[----:B------:R-:W-:Y:S06]  /*5b60*/  BRA `(.L_x_11884) ;  /* 0x0000000800ac7947 */ /* 0x000fec0003800000 */
.L_x_11889:
[----:B------:R-:W2:Y:S02]  /*5b70*/  LDG.E.64 R2, desc[UR36][R2.64] ;  /* 0x0000002402027981 */ /* 0x000ea4000c1e1b00 */
[----:B--2---:R0:W1:Y:S02]  /*5b80*/  F2I.F64.TRUNC R19, R2 ;  /* 0x0000000200137311 */ /* 0x004064000030d100 */
[----:B01----:R-:W-:Y:S05]  /*5b90*/  BRA `(.L_x_11884) ;  /* 0x0000000800a07947 */ /* 0x003fea0003800000 */
.L_x_11879:
        /* <DEDUP_REMOVED lines=12> */
.L_x_11893:
[----:B------:R-:W2:Y:S02]  /*5c60*/  LDG.E.64 R2, desc[UR36][R2.64] ;  /* 0x0000002402027981 */ /* 0x000ea4000c1e1b00 */
[----:B--2---:R0:W1:Y:S02]  /*5c70*/  F2I.F64.TRUNC R19, R2 ;  /* 0x0000000200137311 */ /* 0x004064000030d100 */
[----:B01----:R-:W-:Y:S05]  /*5c80*/  BRA `(.L_x_11884) ;  /* 0x0000000800647947 */ /* 0x003fea0003800000 */
.L_x_11892:
        /* <DEDUP_REMOVED lines=27> */
.L_x_11895:
        /* <DEDUP_REMOVED lines=14> */
.L_x_11894:
[----:B------:R-:W2:Y:S02]  /*5f20*/  LDG.E.U16 R0, desc[UR36][R2.64] ;  /* 0x0000002402007981 */ /* 0x000ea4000c1e1500 */
[----:B--2---:R-:W-:-:S06]  /*5f30*/  IMAD.U32 R0, R0, 0x10000, RZ ;  /* 0x0001000000007824 */ /* 0x004fcc00078e00ff */
[----:B------:R-:W0:Y:S02]  /*5f40*/  F2I.FTZ.TRUNC.NTZ R0, R0 ;  /* 0x0000000000007305 */ /* 0x000e24000021f100 */
[----:B0-----:R-:W-:Y:S01]  /*5f50*/  PRMT R19, R0, 0x7610, R19 ;  /* 0x0000761000137816 */ /* 0x001fe20000000013 */
[----:B------:R-:W-:Y:S06]  /*5f60*/  BRA `(.L_x_11884) ;  /* 0x0000000400ac7947 */ /* 0x000fec0003800000 */
.L_x_11891:
        /* <DEDUP_REMOVED lines=10> */
.L_x_11898:
        /* <DEDUP_REMOVED lines=21> */
.L_x_11902:
[----:B------:R-:W-:Y:S05]  /*6160*/  BSYNC.RECONVERGENT B1 ;  /* 0x0000000000017941 */ /* 0x000fea0003800200 */
.L_x_11901:
[----:B------:R-:W-:Y:S01]  /*6170*/  IMAD.SHL.U32 R0, R0, 0x100000, RZ ;  /* 0x0010000000007824 */ /* 0x000fe200078e00ff */
[----:B------:R-:W-:-:S04]  /*6180*/  LEA R2, R2, 0x3b800000, 0x17 ;  /* 0x3b80000002027811 */ /* 0x000fc800078eb8ff */
[----:B------:R-:W-:-:S07]  /*6190*/  LOP3.LUT R0, R2, R0, R7, 0xfe, !PT ;  /* 0x0000000002007212 */ /* 0x000fce00078efe07 */
.L_x_11900:
[----:B------:R-:W-:Y:S05]  /*61a0*/  BSYNC.RECONVERGENT B0 ;  /* 0x0000000000007941 */ /* 0x000fea0003800200 */
.L_x_11899:
[----:B------:R-:W0:Y:S02]  /*61b0*/  F2I.FTZ.TRUNC.NTZ R0, R0 ;  /* 0x0000000000007305 */ /* 0x000e24000021f100 */
[----:B0-----:R-:W-:Y:S01]  /*61c0*/  PRMT R19, R0, 0x7610, R19 ;  /* 0x0000761000137816 */ /* 0x001fe20000000013 */
[----:B------:R-:W-:Y:S06]  /*61d0*/  BRA `(.L_x_11884) ;  /* 0x0000000400107947 */ /* 0x000fec0003800000 */
.L_x_11897:
        /* <DEDUP_REMOVED lines=21> */
.L_x_11906:
[----:B------:R-:W-:Y:S05]  /*6330*/  BSYNC.RECONVERGENT B1 ;  /* 0x0000000000017941 */ /* 0x000fea0003800200 */
.L_x_11905:
[----:B------:R-:W-:Y:S01]  /*6340*/  IMAD.SHL.U32 R0, R0, 0x200000, RZ ;  /* 0x0020000000007824 */ /* 0x000fe200078e00ff */
[----:B------:R-:W-:-:S04]  /*6350*/  LEA R2, R2, 0x37800000, 0x17 ;  /* 0x3780000002027811 */ /* 0x000fc800078eb8ff */
[----:B------:R-:W-:-:S07]  /*6360*/  LOP3.LUT R0, R2, R0, R7, 0xfe, !PT ;  /* 0x0000000002007212 */ /* 0x000fce00078efe07 */
.L_x_11904:
[----:B------:R-:W-:Y:S05]  /*6370*/  BSYNC.RECONVERGENT B0 ;  /* 0x0000000000007941 */ /* 0x000fea0003800200 */
.L_x_11903:
[----:B------:R-:W0:Y:S02]  /*6380*/  F2I.FTZ.TRUNC.NTZ R0, R0 ;  /* 0x0000000000007305 */ /* 0x000e24000021f100 */
[----:B0-----:R-:W-:Y:S01]  /*6390*/  PRMT R19, R0, 0x7610, R19 ;  /* 0x0000761000137816 */ /* 0x001fe20000000013 */
[----:B------:R-:W-:Y:S06]  /*63a0*/  BRA `(.L_x_11884) ;  /* 0x00000000009c7947 */ /* 0x000fec0003800000 */
.L_x_11896:
        /* <DEDUP_REMOVED lines=14> */
.L_x_11910:
[----:B------:R-:W-:Y:S05]  /*6490*/  BSYNC.RECONVERGENT B0 ;  /* 0x0000000000007941 */ /* 0x000fea0003800200 */
.L_x_11909:
[----:B------:R-:W0:Y:S02]  /*64a0*/  F2I.FTZ.TRUNC.NTZ R0, R0 ;  /* 0x0000000000007305 */ /* 0x000e24000021f100 */
[----:B0-----:R-:W-:Y:S01]  /*64b0*/  PRMT R19, R0, 0x7610, R19 ;  /* 0x0000761000137816 */ /* 0x001fe20000000013 */
[----:B------:R-:W-:Y:S06]  /*64c0*/  BRA `(.L_x_11884) ;  /* 0x0000000000547947 */ /* 0x000fec0003800000 */
.L_x_11883:
        /* <DEDUP_REMOVED lines=16> */
.L_x_11911:
[----:B------:R-:W-:Y:S01]  /*65d0*/  PRMT R19, RZ, 0x7610, R19 ;  /* 0x00007610ff137816 */ /* 0x000fe20000000013 */
[----:B------:R-:W-:Y:S06]  /*65e0*/  BRA `(.L_x_11884) ;  /* 0x00000000000c7947 */ /* 0x000fec0003800000 */
.L_x_11908:
[----:B------:R2:W5:Y:S01]  /*65f0*/  LDG.E.U8 R19, desc[UR36][R2.64] ;  /* 0x0000002402137981 */ /* 0x000562000c1e1100 */
[----:B------:R-:W-:Y:S05]  /*6600*/  BRA `(.L_x_11884) ;  /* 0x0000000000047947 */ /* 0x000fea0003800000 */
.L_x_11907:
[----:B------:R1:W5:Y:S02]  /*6610*/  LDG.E.U8 R19, desc[UR36][R2.64] ;  /* 0x0000002402137981 */ /* 0x000364000c1e1100 */
.L_x_11884:
        /* <DEDUP_REMOVED lines=16> */
.L_x_11915:
[----:B------:R0:W5:Y:S01]  /*6720*/  LDG.E.U8 R0, desc[UR36][R2.64] ;  /* 0x0000002402007981 */ /* 0x000162000c1e1100 */
[----:B------:R-:W-:Y:S05]  /*6730*/  BRA `(.L_x_11917) ;  /* 0x0000000c004c7947 */ /* 0x000fea0003800000 */
.L_x_11914:
        /* <DEDUP_REMOVED lines=8> */
.L_x_11919:
[----:B------:R3:W5:Y:S01]  /*67c0*/  LDG.E.U8 R0, desc[UR36][R2.64] ;  /* 0x0000002402007981 */ /* 0x000762000c1e1100 */
[----:B------:R-:W-:Y:S05]  /*67d0*/  BRA `(.L_x_11917) ;  /* 0x0000000c00247947 */ /* 0x000fea0003800000 */
.L_x_11918:
[----:B------:R0:W5:Y:S01]  /*67e0*/  LDG.E.U16 R0, desc[UR36][R2.64] ;  /* 0x0000002402007981 */ /* 0x000162000c1e1500 */
[----:B------:R-:W-:Y:S05]  /*67f0*/  BRA `(.L_x_11917) ;  /* 0x0000000c001c7947 */ /* 0x000fea0003800000 */
.L_x_11913:
        /* <DEDUP_REMOVED lines=9> */
.L_x_11921:
[----:B------:R-:W2:Y:S02]  /*6890*/  LDG.E.U16 R4, desc[UR36][R2.64] ;  /* 0x0000002402047981 */ /* 0x000ea4000c1e1500 */
[----:B--2---:R-:W-:-:S06]  /*68a0*/  HADD2.F32 R4, -RZ, R4.H0_H0 ;  /* 0x20000004ff047230 */ /* 0x004fcc0000004100 */
[----:B------:R-:W0:Y:S02]  /*68b0*/  F2I.FTZ.TRUNC.NTZ R4, R4 ;  /* 0x0000000400047305 */ /* 0x000e24000021f100 */
[----:B0-----:R-:W-:Y:S01]  /*68c0*/  PRMT R0, R4, 0x7610, R0 ;  /* 0x0000761004007816 */ /* 0x001fe20000000000 */
[----:B------:R-:W-:Y:S06]  /*68d0*/  BRA `(.L_x_11917) ;  /* 0x0000000800e47947 */ /* 0x000fec0003800000 */
.L_x_11920:
        /* <DEDUP_REMOVED lines=9> */
.L_x_11923:
[----:B------:R-:W2:Y:S02]  /*6970*/  LDG.E.U16 R2, desc[UR36][R2.64] ;  /* 0x0000002402027981 */ /* 0x000ea4000c1e1500 */
[----:B--2---:R-:W-:-:S06]  /*6980*/  HADD2.F32 R4, -RZ, R2.H0_H0 ;  /* 0x20000002ff047230 */ /* 0x004fcc0000004100 */
[----:B------:R-:W0:Y:S02]  /*6990*/  F2I.FTZ.TRUNC.NTZ R4, R4 ;  /* 0x0000000400047305 */ /* 0x000e24000021f100 */
[----:B0-----:R-:W-:Y:S01]  /*69a0*/  PRMT R0, R4, 0x7610, R0 ;  /* 0x0000761004007816 */ /* 0x001fe20000000000 */
[----:B------:R-:W-:Y:S06]  /*69b0*/  BRA `(.L_x_11917) ;  /* 0x0000000800ac7947 */ /* 0x000fec0003800000 */
.L_x_11922:
[----:B------:R-:W2:Y:S02]  /*69c0*/  LDG.E.64 R2, desc[UR36][R2.64] ;  /* 0x0000002402027981 */ /* 0x000ea4000c1e1b00 */
[----:B--2---:R0:W1:Y:S02]  /*69d0*/  F2I.F64.TRUNC R0, R2 ;  /* 0x0000000200007311 */ /* 0x004064000030d100 */
[----:B01----:R-:W-:Y:S05]  /*69e0*/  BRA `(.L_x_11917) ;  /* 0x0000000800a07947 */ /* 0x003fea0003800000 */
.L_x_11912:
        /* <DEDUP_REMOVED lines=12> */
.L_x_11926:
[----:B------:R-:W2:Y:S02]  /*6ab0*/  LDG.E.64 R2, desc[UR36][R2.64] ;  /* 0x0000002402027981 */ /* 0x000ea4000c1e1b00 */
[----:B--2---:R0:W1:Y:S02]  /*6ac0*/  F2I.F64.TRUNC R0, R2 ;  /* 0x0000000200007311 */ /* 0x004064000030d100 */
[----:B01----:R-:W-:Y:S05]  /*6ad0*/  BRA `(.L_x_11917) ;  /* 0x0000000800647947 */ /* 0x003fea0003800000 */
.L_x_11925:
        /* <DEDUP_REMOVED lines=27> */
.L_x_11928:
        /* <DEDUP_REMOVED lines=14> */
.L_x_11927:
[----:B------:R-:W2:Y:S02]  /*6d70*/  LDG.E.U16 R4, desc[UR36][R2.64] ;  /* 0x0000002402047981 */ /* 0x000ea4000c1e1500 */
[----:B--2---:R-:W-:-:S06]  /*6d80*/  IMAD.U32 R4, R4, 0x10000, RZ ;  /* 0x0001000004047824 */ /* 0x004fcc00078e00ff */
[----:B------:R-:W0:Y:S02]  /*6d90*/  F2I.FTZ.TRUNC.NTZ R4, R4 ;  /* 0x0000000400047305 */ /* 0x000e24000021f100 */
[----:B0-----:R-:W-:Y:S01]  /*6da0*/  PRMT R0, R4, 0x7610, R0 ;  /* 0x0000761004007816 */ /* 0x001fe20000000000 */
[----:B------:R-:W-:Y:S06]  /*6db0*/  BRA `(.L_x_11917) ;  /* 0x0000000400ac7947 */ /* 0x000fec0003800000 */
.L_x_11924:
        /* <DEDUP_REMOVED lines=10> */
.L_x_11931:
        /* <DEDUP_REMOVED lines=21> */
.L_x_11935:
[----:B------:R-:W-:Y:S05]  /*6fb0*/  BSYNC.RECONVERGENT B1 ;  /* 0x0000000000017941 */ /* 0x000fea0003800200 */
.L_x_11934:
[----:B------:R-:W-:Y:S01]  /*6fc0*/  IMAD.SHL.U32 R0, R0, 0x100000, RZ ;  /* 0x0010000000007824 */ /* 0x000fe200078e00ff */
[----:B------:R-:W-:-:S04]  /*6fd0*/  LEA R2, R2, 0x3b800000, 0x17 ;  /* 0x3b80000002027811 */ /* 0x000fc800078eb8ff */
[----:B------:R-:W-:-:S07]  /*6fe0*/  LOP3.LUT R4, R2, R0, R7, 0xfe, !PT ;  /* 0x0000000002047212 */ /* 0x000fce00078efe07 */
.L_x_11933:
[----:B------:R-:W-:Y:S05]  /*6ff0*/  BSYNC.RECONVERGENT B0 ;  /* 0x0000000000007941 */ /* 0x000fea0003800200 */
.L_x_11932:
[----:B------:R-:W0:Y:S02]  /*7000*/  F2I.FTZ.TRUNC.NTZ R4, R4 ;  /* 0x0000000400047305 */ /* 0x000e24000021f100 */
[----:B0-----:R-:W-:Y:S01]  /*7010*/  PRMT R0, R4, 0x7610, R0 ;  /* 0x0000761004007816 */ /* 0x001fe20000000000 */
[----:B------:R-:W-:Y:S06]  /*7020*/  BRA `(.L_x_11917) ;  /* 0x0000000400107947 */ /* 0x000fec0003800000 */
.L_x_11930:
        /* <DEDUP_REMOVED lines=21> */
.L_x_11939:
[----:B------:R-:W-:Y:S05]  /*7180*/  BSYNC.RECONVERGENT B1 ;  /* 0x0000000000017941 */ /* 0x000fea0003800200 */
.L_x_11938:
[----:B------:R-:W-:Y:S02]  /*7190*/  SHF.L.U32 R0, R0, 0x15, RZ ;  /* 0x0000001500007819 */ /* 0x000fe400000006ff */
[----:B------:R-:W-:-:S04]  /*71a0*/  LEA R2, R2, 0x37800000, 0x17 ;  /* 0x3780000002027811 */ /* 0x000fc800078eb8ff */
[----:B------:R-:W-:-:S07]  /*71b0*/  LOP3.LUT R4, R2, R0, R7, 0xfe, !PT ;  /* 0x0000000002047212 */ /* 0x000fce00078efe07 */
.L_x_11937:
[----:B------:R-:W-:Y:S05]  /*71c0*/  BSYNC.RECONVERGENT B0 ;  /* 0x0000000000007941 */ /* 0x000fea0003800200 */
.L_x_11936:
[----:B------:R-:W0:Y:S02]  /*71d0*/  F2I.FTZ.TRUNC.NTZ R4, R4 ;  /* 0x0000000400047305 */ /* 0x000e24000021f100 */
[----:B0-----:R-:W-:Y:S01]  /*71e0*/  PRMT R0, R4, 0x7610, R0 ;  /* 0x0000761004007816 */ /* 0x001fe20000000000 */
[----:B------:R-:W-:Y:S06]  /*71f0*/  BRA `(.L_x_11917) ;  /* 0x00000000009c7947 */ /* 0x000fec0003800000 */
.L_x_11929:
        /* <DEDUP_REMOVED lines=14> */
.L_x_11943:
[----:B------:R-:W-:Y:S05]  /*72e0*/  BSYNC.RECONVERGENT B0 ;  /* 0x0000000000007941 */ /* 0x000fea0003800200 */
.L_x_11942:
[----:B------:R-:W0:Y:S02]  /*72f0*/  F2I.FTZ.TRUNC.NTZ R4, R4 ;  /* 0x0000000400047305 */ /* 0x000e24000021f100 */
[----:B0-----:R-:W-:Y:S01]  /*7300*/  PRMT R0, R4, 0x7610, R0 ;  /* 0x0000761004007816 */ /* 0x001fe20000000000 */
[----:B------:R-:W-:Y:S06]  /*7310*/  BRA `(.L_x_11917) ;  /* 0x0000000000547947 */ /* 0x000fec0003800000 */
.L_x_11916:
        /* <DEDUP_REMOVED lines=16> */
.L_x_11944:
[----:B------:R-:W-:Y:S01]  /*7420*/  PRMT R0, RZ, 0x7610, R0 ;  /* 0x00007610ff007816 */ /* 0x000fe20000000000 */
[----:B------:R-:W-:Y:S06]  /*7430*/  BRA `(.L_x_11917) ;  /* 0x00000000000c7947 */ /* 0x000fec0003800000 */
.L_x_11941:
[----:B------:R1:W5:Y:S01]  /*7440*/  LDG.E.U8 R0, desc[UR36][R2.64] ;  /* 0x0000002402007981 */ /* 0x000362000c1e1100 */
[----:B------:R-:W-:Y:S05]  /*7450*/  BRA `(.L_x_11917) ;  /* 0x0000000000047947 */ /* 0x000fea0003800000 */
.L_x_11940:
[----:B------:R2:W5:Y:S02]  /*7460*/  LDG.E.U8 R0, desc[UR36][R2.64] ;  /* 0x0000002402007981 */ /* 0x000564000c1e1100 */
.L_x_11917:
        /* <DEDUP_REMOVED lines=21> */
.L_x_11949:
[----:B------:R4:W-:Y:S01]  /*75c0*/  STG.E.U8 desc[UR36][R2.64], R4 ;  /* 0x0000000402007986 */ /* 0x0009e2000c101124 */
[----:B------:R-:W-:Y:S05]  /*75d0*/  BRA `(.L_x_11951) ;  /* 0x0000000800fc7947 */ /* 0x000fea0003800000 */
.L_x_11948:
        /* <DEDUP_REMOVED lines=9> */
.L_x_11953:
[----:B------:R2:W-:Y:S01]  /*7670*/  STG.E desc[UR36][R2.64], R4 ;  /* 0x0000000402007986 */ /* 0x0005e2000c101924 */
[----:B------:R-:W-:Y:S05]  /*7680*/  BRA `(.L_x_11951) ;  /* 0x0000000800d07947 */ /* 0x000fea0003800000 */
.L_x_11952:
[----:B------:R0:W-:Y:S01]  /*7690*/  STG.E.U16 desc[UR36][R2.64], R4 ;  /* 0x0000000402007986 */ /* 0x0001e2000c101524 */
[----:B------:R-:W-:Y:S05]  /*76a0*/  BRA `(.L_x_11951) ;  /* 0x0000000800c87947 */ /* 0x000fea0003800000 */
.L_x_11947:
        /* <DEDUP_REMOVED lines=9> */
.L_x_11955:
[----:B------:R-:W-:-:S04]  /*7740*/  I2FP.F32.U32 R0, R4 ;  /* 0x0000000400007245 */ /* 0x000fc80000201000 */
[----:B------:R-:W-:-:S05]  /*7750*/  F2FP.F16.F32.PACK_AB R0, RZ, R0 ;  /* 0x00000000ff00723e */ /* 0x000fca00000000ff */
[----:B------:R0:W-:Y:S01]  /*7760*/  STG.E.U16 desc[UR36][R2.64], R0 ;  /* 0x0000000002007986 */ /* 0x0001e2000c101524 */
[----:B------:R-:W-:Y:S05]  /*7770*/  BRA `(.L_x_11951) ;  /* 0x0000000800947947 */ /* 0x000fea0003800000 */
.L_x_11954:
        /* <DEDUP_REMOVED lines=10> */
.L_x_11957:
[----:B------:R-:W-:-:S04]  /*7820*/  I2FP.F32.U32 R4, R4 ;  /* 0x0000000400047245 */ /* 0x000fc80000201000 */
[----:B------:R-:W-:-:S04]  /*7830*/  F2FP.F16.F32.PACK_AB R5, RZ, R4 ;  /* 0x00000004ff05723e */ /* 0x000fc800000000ff */
[----:B------:R-:W-:-:S05]  /*7840*/  PRMT R5, R5, 0x5410, RZ ;  /* 0x0000541005057816 */ /* 0x000fca00000000ff */
[----:B------:R0:W-:Y:S01]  /*7850*/  STG.E desc[UR36][R2.64], R5 ;  /* 0x0000000502007986 */ /* 0x0001e2000c101924 */
[----:B------:R-:W-:Y:S05]  /*7860*/  BRA `(.L_x_11951) ;  /* 0x0000000800587947 */ /* 0x000fea0003800000 */
.L_x_11956:
[----:B------:R-:W0:Y:S02]  /*7870*/  I2F.F64.U32 R4, R4 ;  /* 0x0000000400047312 */ /* 0x000e240000201800 */
[----:B0-----:R0:W-:Y:S01]  /*7880*/  STG.E.64 desc[UR36][R2.64], R4 ;  /* 0x0000000402007986 */ /* 0x0011e2000c101b24 */
[----:B------:R-:W-:Y:S05]  /*7890*/  BRA `(.L_x_11951) ;  /* 0x00000008004c7947 */ /* 0x000fea0003800000 */
.L_x_11946:
        /* <DEDUP_REMOVED lines=12> */
.L_x_11961:
        /* <DEDUP_REMOVED lines=17> */
.L_x_11963:
[----:B------:R-:W-:Y:S05]  /*7a70*/  BSYNC.RECONVERGENT B0 ;  /* 0x0000000000007941 */ /* 0x000fea0003800200 */
.L_x_11962:
[----:B------:R0:W-:Y:S01]  /*7a80*/  STG.E.U8 desc[UR36][R2.64], R0 ;  /* 0x0000000002007986 */ /* 0x0001e2000c101124 */
[----:B------:R-:W-:Y:S05]  /*7a90*/  BRA `(.L_x_11951) ;  /* 0x0000000400cc7947 */ /* 0x000fea0003800000 */
.L_x_11960:
        /* <DEDUP_REMOVED lines=17> */
.L_x_11965:
[----:B------:R-:W-:Y:S05]  /*7bb0*/  BSYNC.RECONVERGENT B0 ;  /* 0x0000000000007941 */ /* 0x000fea0003800200 */
.L_x_11964:
[----:B------:R0:W-:Y:S01]  /*7bc0*/  STG.E.U8 desc[UR36][R2.64], R0 ;  /* 0x0000000002007986 */ /* 0x0001e2000c101124 */
[----:B------:R-:W-:Y:S05]  /*7bd0*/  BRA `(.L_x_11951) ;  /* 0x00000004007c7947 */ /* 0x000fea0003800000 */
.L_x_11959:
        /* <DEDUP_REMOVED lines=21> */
.L_x_11967:
[----:B------:R-:W-:-:S05]  /*7d30*/  MOV R5, RZ ;  /* 0x000000ff00057202 */ /* 0x000fca0000000f00 */
[----:B------:R0:W-:Y:S01]  /*7d40*/  STG.E.64 desc[UR36][R2.64], R4 ;  /* 0x0000000402007986 */ /* 0x0001e2000c101b24 */
[----:B------:R-:W-:Y:S05]  /*7d50*/  BRA `(.L_x_11951) ;  /* 0x00000004001c7947 */ /* 0x000fea0003800000 */
.L_x_11966:
[----:B------:R0:W-:Y:S01]  /*7d60*/  STG.E desc[UR36][R2.64], R4 ;  /* 0x0000000402007986 */ /* 0x0001e2000c101924 */
[----:B------:R-:W-:Y:S05]  /*7d70*/  BRA `(.L_x_11951) ;  /* 0x0000000400147947 */ /* 0x000fea0003800000 */
.L_x_11958:
        /* <DEDUP_REMOVED lines=8> */
.L_x_11969:
[----:B------:R-:W-:Y:S01]  /*7e00*/  CS2R R6, SRZ ;  /* 0x0000000000067805 */ /* 0x000fe2000001ff00 */
[----:B------:R-:W0:Y:S04]  /*7e10*/  I2F.F64.U32 R4, R4 ;  /* 0x0000000400047312 */ /* 0x000e280000201800 */
[----:B0-----:R0:W-:Y:S01]  /*7e20*/  STG.E.128 desc[UR36][R2.64], R4 ;  /* 0x0000000402007986 */ /* 0x0011e2000c101d24 */
[----:B------:R-:W-:Y:S05]  /*7e30*/  BRA `(.L_x_11951) ;  /* 0x0000000000e47947 */ /* 0x000fea0003800000 */
.L_x_11968:
[----:B------:R-:W-:-:S09]  /*7e40*/  UISETP.NE.AND UP0, UPT, UR4, 0xf, UPT ;  /* 0x0000000f0400788c */ /* 0x000fd2000bf05270 */
[----:B------:R-:W-:Y:S05]  /*7e50*/  BRA.U !UP0, `(.L_x_11970) ;  /* 0x0000000108d07547 */ /* 0x000fea000b800000 */
[----:B------:R-:W-:-:S09]  /*7e60*/  UISETP.NE.AND UP0, UPT, UR4, 0x17, UPT ;  /* 0x000000170400788c */ /* 0x000fd2000bf05270 */
[----:B------:R-:W-:Y:S05]  /*7e70*/  BRA.U !UP0, `(.L_x_11971) ;  /* 0x0000000108847547 */ /* 0x000fea000b800000 */
[----:B------:R-:W-:-:S09]  /*7e80*/  UISETP.NE.AND UP0, UPT, UR4, 0x18, UPT ;  /* 0x000000180400788c */ /* 0x000fd2000bf05270 */
[----:B------:R-:W-:Y:S05]  /*7e90*/  BRA.U !UP0, `(.L_x_11972) ;  /* 0x0000000108447547 */ /* 0x000fea000b800000 */
.L_x_11950:
        /* <DEDUP_REMOVED lines=16> */
.L_x_11973:
[----:B------:R-:W-:Y:S05]  /*7fa0*/  BRA `(.L_x_11951) ;  /* 0x0000000000887947 */ /* 0x000fea0003800000 */
.L_x_11972:
        /* <DEDUP_REMOVED lines=11> */
.L_x_11975:
[----:B------:R-:W-:Y:S05]  /*8060*/  BSYNC.RECONVERGENT B0 ;  /* 0x0000000000007941 */ /* 0x000fea0003800200 */
.L_x_11974:
[----:B------:R0:W-:Y:S01]  /*8070*/  STG.E.U8 desc[UR36][R2.64], R5 ;  /* 0x0000000502007986 */ /* 0x0001e2000c101124 */
[----:B------:R-:W-:Y:S05]  /*8080*/  BRA `(.L_x_11951) ;  /* 0x0000000000507947 */ /* 0x000fea0003800000 */
.L_x_11971:
        /* <DEDUP_REMOVED lines=12> */
.L_x_11976:
[----:B------:R-:W-:Y:S01]  /*8150*/  IMAD.MOV.U32 R5, RZ, RZ, 0x7f ;  /* 0x0000007fff057424 */ /* 0x000fe200078e00ff */
[----:B------:R-:W-:-:S04]  /*8160*/  ISETP.GT.U32.AND P0, PT, R7, 0x7f800000, PT ;  /* 0x7f8000000700780c */ /* 0x000fc80003f04070 */
[----:B------:R-:W-:-:S05]  /*8170*/  SEL R5, R5, 0x7c, P0 ;  /* 0x0000007c05057807 */ /* 0x000fca0000000000 */
[----:B------:R0:W-:Y:S01]  /*8180*/  STG.E.U8 desc[UR36][R2.64], R5 ;  /* 0x0000000502007986 */ /* 0x0001e2000c101124 */
[----:B------:R-:W-:Y:S05]  /*8190*/  BRA `(.L_x_11951) ;  /* 0x00000000000c7947 */ /* 0x000fea0003800000 */
.L_x_11970:
[----:B------:R-:W-:-:S04]  /*81a0*/  I2FP.F32.U32 R0, R4 ;  /* 0x0000000400007245 */ /* 0x000fc80000201000 */
[----:B------:R-:W-:-:S05]  /*81b0*/  F2FP.BF16.F32.PACK_AB R0, RZ, R0 ;  /* 0x00000000ff00723e */ /* 0x000fca00000010ff */
[----:B------:R0:W-:Y:S02]  /*81c0*/  STG.E.U16 desc[UR36][R2.64], R0 ;  /* 0x0000000002007986 */ /* 0x0001e4000c101524 */
.L_x_11951:
[----:B------:R-:W-:Y:S05]  /*81d0*/  BSYNC.RECONVERGENT B6 ;  /* 0x0000000000067941 */ /* 0x000fea0003800200 */
.L_x_11945:
[----:B------:R-:W-:-:S07]  /*81e0*/  IADD3 R17, PT, PT, R17, 0x80, RZ ;  /* 0x0000008011117810 */ /* 0x000fce0007ffe0ff */
.L_x_11877:
[----:B------:R-:W-:Y:S05]  /*81f0*/  BSYNC.RECONVERGENT B7 ;  /* 0x0000000000077941 */ /* 0x000fea0003800200 */
.L_x_11876:
        /* <DEDUP_REMOVED lines=358> */
.L_x_11979:
        /* <DEDUP_REMOVED lines=16> */
.L_x_11983:
[----:B------:R3:W5:Y:S01]  /*9960*/  LDG.E.U8 R19, desc[UR36][R2.64] ;  /* 0x0000002402137981 */ /* 0x000762000c1e1100 */
[----:B------:R-:W-:Y:S05]  /*9970*/  BRA `(.L_x_11985) ;  /* 0x0000000c004c7947 */ /* 0x000fea0003800000 */
.L_x_11982:
        /* <DEDUP_REMOVED lines=8> */
.L_x_11987:
[----:B------:R0:W5:Y:S01]  /*9a00*/  LDG.E.U8 R19, desc[UR36][R2.64] ;  /* 0x0000002402137981 */ /* 0x000162000c1e1100 */
[----:B------:R-:W-:Y:S05]  /*9a10*/  BRA `(.L_x_11985) ;  /* 0x0000000c00247947 */ /* 0x000fea0003800000 */
.L_x_11986:
[----:B------:R0:W5:Y:S01]  /*9a20*/  LDG.E.U16 R19, desc[UR36][R2.64] ;  /* 0x0000002402137981 */ /* 0x000162000c1e1500 */
[----:B------:R-:W-:Y:S05]  /*9a30*/  BRA `(.L_x_11985) ;  /* 0x0000000c001c7947 */ /* 0x000fea0003800000 */
.L_x_11981:
        /* <DEDUP_REMOVED lines=9> */
.L_x_11989:
[----:B------:R-:W2:Y:S02]  /*9ad0*/  LDG.E.U16 R0, desc[UR36][R2.64] ;  /* 0x0000002402007981 */ /* 0x000ea4000c1e1500 */
[----:B--2---:R-:W-:-:S06]  /*9ae0*/  HADD2.F32 R0, -RZ, R0.H0_H0 ;  /* 0x20000000ff007230 */ /* 0x004fcc0000004100 */
[----:B------:R-:W0:Y:S02]  /*9af0*/  F2I.FTZ.TRUNC.NTZ R0, R0 ;  /* 0x0000000000007305 */ /* 0x000e24000021f100 */
[----:B0-----:R-:W-:Y:S01]  /*9b00*/  PRMT R19, R0, 0x7610, R19 ;  /* 0x0000761000137816 */ /* 0x001fe20000000013 */
[----:B------:R-:W-:Y:S06]  /*9b10*/  BRA `(.L_x_11985) ;  /* 0x0000000800e47947 */ /* 0x000fec0003800000 */
.L_x_11988:
        /* <DEDUP_REMOVED lines=9> */
.L_x_11991:
[----:B------:R-:W2:Y:S02]  /*9bb0*/  LDG.E.U16 R2, desc[UR36][R2.64] ;  /* 0x0000002402027981 */ /* 0x000ea4000c1e1500 */
[----:B--2---:R-:W-:-:S06]  /*9bc0*/  HADD2.F32 R0, -RZ, R2.H0_H0 ;  /* 0x20000002ff007230 */ /* 0x004fcc0000004100 */
[----:B------:R-:W0:Y:S02]  /*9bd0*/  F2I.FTZ.TRUNC.NTZ R0, R0 ;  /* 0x0000000000007305 */ /* 0x000e24000021f100 */
[----:B0-----:R-:W-:Y:S01]  /*9be0*/  PRMT R19, R0, 0x7610, R19 ;  /* 0x0000761000137816 */ /* 0x001fe20000000013 */
[----:B------:R-:W-:Y:S06]  /*9bf0*/  BRA `(.L_x_11985) ;  /* 0x0000000800ac7947 */ /* 0x000fec0003800000 */
.L_x_11990:
[----:B------:R-:W2:Y:S02]  /*9c00*/  LDG.E.64 R2, desc[UR36][R2.64] ;  /* 0x0000002402027981 */ /* 0x000ea4000c1e1b00 */
[----:B--2---:R0:W1:Y:S02]  /*9c10*/  F2I.F64.TRUNC R19, R2 ;  /* 0x0000000200137311 */ /* 0x004064000030d100 */
[----:B01----:R-:W-:Y:S05]  /*9c20*/  BRA `(.L_x_11985) ;  /* 0x0000000800a07947 */ /* 0x003fea0003800000 */
.L_x_11980:
        /* <DEDUP_REMOVED lines=12> */
.L_x_11994:
[----:B------:R-:W2:Y:S02]  /*9cf0*/  LDG.E.64 R2, desc[UR36][R2.64] ;  /* 0x0000002402027981 */ /* 0x000ea4000c1e1b00 */
[----:B--2---:R3:W4:Y:S02]  /*9d00*/  F2I.F64.TRUNC R19, R2 ;  /* 0x0000000200137311 */ /* 0x004724000030d100 */
[----:B---34-:R-:W-:Y:S05]  /*9d10*/  BRA `(.L_x_11985) ;  /* 0x0000000800647947 */ /* 0x018fea0003800000 */
.L_x_11993:
        /* <DEDUP_REMOVED lines=27> */
.L_x_11996:
        /* <DEDUP_REMOVED lines=14> */
.L_x_11995:
[----:B------:R-:W2:Y:S02]  /*9fb0*/  LDG.E.U16 R0, desc[UR36][R2.64] ;  /* 0x0000002402007981 */ /* 0x000ea4000c1e1500 */
[----:B--2---:R-:W-:-:S06]  /*9fc0*/  IMAD.U32 R0, R0, 0x10000, RZ ;  /* 0x0001000000007824 */ /* 0x004fcc00078e00ff */
[----:B------:R-:W0:Y:S02]  /*9fd0*/  F2I.FTZ.TRUNC.NTZ R0, R0 ;  /* 0x0000000000007305 */ /* 0x000e24000021f100 */
[----:B0-----:R-:W-:Y:S01]  /*9fe0*/  PRMT R19, R0, 0x7610, R19 ;  /* 0x0000761000137816 */ /* 0x001fe20000000013 */
[----:B------:R-:W-:Y:S06]  /*9ff0*/  BRA `(.L_x_11985) ;  /* 0x0000000400ac7947 */ /* 0x000fec0003800000 */
.L_x_11992:
        /* <DEDUP_REMOVED lines=10> */
.L_x_11999:
        /* <DEDUP_REMOVED lines=21> */
.L_x_12003:
[----:B------:R-:W-:Y:S05]  /*a1f0*/  BSYNC.RECONVERGENT B1 ;  /* 0x0000000000017941 */ /* 0x000fea0003800200 */
.L_x_12002:
[----:B------:R-:W-:Y:S02]  /*a200*/  SHF.L.U32 R0, R0, 0x14, RZ ;  /* 0x0000001400007819 */ /* 0x000fe400000006ff */
[----:B------:R-:W-:-:S04]  /*a210*/  LEA R2, R2, 0x3b800000, 0x17 ;  /* 0x3b80000002027811 */ /* 0x000fc800078eb8ff */
[----:B------:R-:W-:-:S07]  /*a220*/  LOP3.LUT R0, R2, R0, R7, 0xfe, !PT ;  /* 0x0000000002007212 */ /* 0x000fce00078efe07 */
.L_x_12001:
[----:B------:R-:W-:Y:S05]  /*a230*/  BSYNC.RECONVERGENT B0 ;  /* 0x0000000000007941 */ /* 0x000fea0003800200 */
.L_x_12000:
[----:B------:R-:W0:Y:S02]  /*a240*/  F2I.FTZ.TRUNC.NTZ R0, R0 ;  /* 0x0000000000007305 */ /* 0x000e24000021f100 */
[----:B0-----:R-:W-:Y:S01]  /*a250*/  PRMT R19, R0, 0x7610, R19 ;  /* 0x0000761000137816 */ /* 0x001fe20000000013 */
[----:B------:R-:W-:Y:S06]  /*a260*/  BRA `(.L_x_11985) ;  /* 0x0000000400107947 */ /* 0x000fec0003800000 */
.L_x_11998:
        /* <DEDUP_REMOVED lines=21> */
.L_x_12007:
[----:B------:R-:W-:Y:S05]  /*a3c0*/  BSYNC.RECONVERGENT B1 ;  /* 0x0000000000017941 */ /* 0x000fea0003800200 */
.L_x_12006:
[----:B------:R-:W-:Y:S01]  /*a3d0*/  IMAD.SHL.U32 R0, R0, 0x200000, RZ ;  /* 0x0020000000007824 */ /* 0x000fe200078e00ff */
[----:B------:R-:W-:-:S04]  /*a3e0*/  LEA R2, R2, 0x37800000, 0x17 ;  /* 0x3780000002027811 */ /* 0x000fc800078eb8ff */
[----:B------:R-:W-:-:S07]  /*a3f0*/  LOP3.LUT R0, R2, R0, R7, 0xfe, !PT ;  /* 0x0000000002007212 */ /* 0x000fce00078efe07 */
.L_x_12005:
[----:B------:R-:W-:Y:S05]  /*a400*/  BSYNC.RECONVERGENT B0 ;  /* 0x0000000000007941 */ /* 0x000fea0003800200 */
.L_x_12004:
[----:B------:R-:W0:Y:S02]  /*a410*/  F2I.FTZ.TRUNC.NTZ R0, R0 ;  /* 0x0000000000007305 */ /* 0x000e24000021f100 */
[----:B0-----:R-:W-:Y:S01]  /*a420*/  PRMT R19, R0, 0x7610, R19 ;  /* 0x0000761000137816 */ /* 0x001fe20000000013 */
[----:B------:R-:W-:Y:S06]  /*a430*/  BRA `(.L_x_11985) ;  /* 0x00000000009c7947 */ /* 0x000fec0003800000 */
.L_x_11997:
        /* <DEDUP_REMOVED lines=14> */
.L_x_12011:
[----:B------:R-:W-:Y:S05]  /*a520*/  BSYNC.RECONVERGENT B0 ;  /* 0x0000000000007941 */ /* 0x000fea0003800200 */
.L_x_12010:
[----:B------:R-:W0:Y:S02]  /*a530*/  F2I.FTZ.TRUNC.NTZ R0, R0 ;  /* 0x0000000000007305 */ /* 0x000e24000021f100 */
[----:B0-----:R-:W-:Y:S01]  /*a540*/  PRMT R19, R0, 0x7610, R19 ;  /* 0x0000761000137816 */ /* 0x001fe20000000013 */
[----:B------:R-:W-:Y:S06]  /*a550*/  BRA `(.L_x_11985) ;  /* 0x0000000000547947 */ /* 0x000fec0003800000 */
.L_x_11984:
        /* <DEDUP_REMOVED lines=16> */
.L_x_12012:
[----:B------:R-:W-:Y:S01]  /*a660*/  PRMT R19, RZ, 0x7610, R19 ;  /* 0x00007610ff137816 */ /* 0x000fe20000000013 */
[----:B------:R-:W-:Y:S06]  /*a670*/  BRA `(.L_x_11985) ;  /* 0x00000000000c7947 */ /* 0x000fec0003800000 */
.L_x_12009:
[----:B------:R2:W5:Y:S01]  /*a680*/  LDG.E.U8 R19, desc[UR36][R2.64] ;  /* 0x0000002402137981 */ /* 0x000562000c1e1100 */
[----:B------:R-:W-:Y:S05]  /*a690*/  BRA `(.L_x_11985) ;  /* 0x0000000000047947 */ /* 0x000fea0003800000 */
.L_x_12008:
[----:B------:R1:W5:Y:S02]  /*a6a0*/  LDG.E.U8 R19, desc[UR36][R2.64] ;  /* 0x0000002402137981 */ /* 0x000364000c1e1100 */
.L_x_11985:
[----:B------:R-:W0:Y:S01]  /*a6b0*/  LDCU.64 UR6, c[0x0][0x5f8] ;  /* 0x0000bf00ff0677ac */ /* 0x000e220008000a00 */
[----:B------:R-:W-:-:S04]  /*a6c0*/  UPRMT UR4, UR42, 0x9910, URZ ;  /* 0x000099102a047896 */ /* 0x000fc800080000ff */
[----:B------:R-:W-:Y:S01]  /*a6d0*/  UISETP.GT.AND UP0, UPT, UR4, 0x9, UPT ;  /* 0x000000090400788c */ /* 0x000fe2000bf04270 */
[----:B01234-:R-:W-:-:S04]  /*a6e0*/  IADD3 R2, P0, PT, R18, UR6, RZ ;  /* 0x0000000612027c10 */ /* 0x01ffc8000ff1e0ff */
        /* <DEDUP_REMOVED lines=12> */
.L_x_12016:
[----:B------:R0:W5:Y:S01]  /*a7b0*/  LDG.E.U8 R0, desc[UR36][R2.64] ;  /* 0x0000002402007981 */ /* 0x000162000c1e1100 */
[----:B------:R-:W-:Y:S05]  /*a7c0*/  BRA `(.L_x_12018) ;  /* 0x0000000c004c7947 */ /* 0x000fea0003800000 */
.L_x_12015:
        /* <DEDUP_REMOVED lines=8> */
.L_x_12020:
[----:B------:R0:W5:Y:S01]  /*a850*/  LDG.E.U8 R0, desc[UR36][R2.64] ;  /* 0x0000002402007981 */ /* 0x000162000c1e1100 */
[----:B------:R-:W-:Y:S05]  /*a860*/  BRA `(.L_x_12018) ;  /* 0x0000000c00247947 */ /* 0x000fea0003800000 */
.L_x_12019:
[----:B------:R0:W5:Y:S01]  /*a870*/  LDG.E.U16 R0, desc[UR36][R2.64] ;  /* 0x0000002402007981 */ /* 0x000162000c1e1500 */
[----:B------:R-:W-:Y:S05]  /*a880*/  BRA `(.L_x_12018) ;  /* 0x0000000c001c7947 */ /* 0x000fea0003800000 */
.L_x_12014:
        /* <DEDUP_REMOVED lines=9> */
.L_x_12022:
[----:B------:R-:W2:Y:S02]  /*a920*/  LDG.E.U16 R4, desc[UR36][R2.64] ;  /* 0x0000002402047981 */ /* 0x000ea4000c1e1500 */
[----:B--2---:R-:W-:-:S06]  /*a930*/  HADD2.F32 R4, -RZ, R4.H0_H0 ;  /* 0x20000004ff047230 */ /* 0x004fcc0000004100 */
[----:B------:R-:W0:Y:S02]  /*a940*/  F2I.FTZ.TRUNC.NTZ R4, R4 ;  /* 0x0000000400047305 */ /* 0x000e24000021f100 */
[----:B0-----:R-:W-:Y:S01]  /*a950*/  PRMT R0, R4, 0x7610, R0 ;  /* 0x0000761004007816 */ /* 0x001fe20000000000 */
[----:B------:R-:W-:Y:S06]  /*a960*/  BRA `(.L_x_12018) ;  /* 0x0000000800e47947 */ /* 0x000fec0003800000 */
.L_x_12021:
        /* <DEDUP_REMOVED lines=9> */
.L_x_12024:
[----:B------:R-:W2:Y:S02]  /*aa00*/  LDG.E.U16 R2, desc[UR36][R2.64] ;  /* 0x0000002402027981 */ /* 0x000ea4000c1e1500 */
[----:B--2---:R-:W-:-:S06]  /*aa10*/  HADD2.F32 R4, -RZ, R2.H0_H0 ;  /* 0x20000002ff047230 */ /* 0x004fcc0000004100 */
[----:B------:R-:W0:Y:S02]  /*aa20*/  F2I.FTZ.TRUNC.NTZ R4, R4 ;  /* 0x0000000400047305 */ /* 0x000e24000021f100 */
[----:B0-----:R-:W-:Y:S01]  /*aa30*/  PRMT R0, R4, 0x7610, R0 ;  /* 0x0000761004007816 */ /* 0x001fe20000000000 */
[----:B------:R-:W-:Y:S06]  /*aa40*/  BRA `(.L_x_12018) ;  /* 0x0000000800ac7947 */ /* 0x000fec0003800000 */
.L_x_12023:
[----:B------:R-:W2:Y:S02]  /*aa50*/  LDG.E.64 R2, desc[UR36][R2.64] ;  /* 0x0000002402027981 */ /* 0x000ea4000c1e1b00 */
[----:B--2---:R3:W4:Y:S02]  /*aa60*/  F2I.F64.TRUNC R0, R2 ;  /* 0x0000000200007311 */ /* 0x004724000030d100 */
[----:B---34-:R-:W-:Y:S05]  /*aa70*/  BRA `(.L_x_12018) ;  /* 0x0000000800a07947 */ /* 0x018fea0003800000 */
.L_x_12013:
        /* <DEDUP_REMOVED lines=12> */
.L_x_12027:
[----:B------:R-:W2:Y:S02]  /*ab40*/  LDG.E.64 R2, desc[UR36][R2.64] ;  /* 0x0000002402027981 */ /* 0x000ea4000c1e1b00 */
[----:B--2---:R3:W4:Y:S02]  /*ab50*/  F2I.F64.TRUNC R0, R2 ;  /* 0x0000000200007311 */ /* 0x004724000030d100 */
[----:B---34-:R-:W-:Y:S05]  /*ab60*/  BRA `(.L_x_12018) ;  /* 0x0000000800647947 */ /* 0x018fea0003800000 */
.L_x_12026:
        /* <DEDUP_REMOVED lines=27> */
.L_x_12029:
        /* <DEDUP_REMOVED lines=14> */
.L_x_12028:
[----:B------:R-:W2:Y:S02]  /*ae00*/  LDG.E.U16 R4, desc[UR36][R2.64] ;  /* 0x0000002402047981 */ /* 0x000ea4000c1e1500 */
[----:B--2---:R-:W-:-:S06]  /*ae10*/  IMAD.U32 R4, R4, 0x10000, RZ ;  /* 0x0001000004047824 */ /* 0x004fcc00078e00ff */
[----:B------:R-:W0:Y:S02]  /*ae20*/  F2I.FTZ.TRUNC.NTZ R4, R4 ;  /* 0x0000000400047305 */ /* 0x000e24000021f100 */
[----:B0-----:R-:W-:Y:S01]  /*ae30*/  PRMT R0, R4, 0x7610, R0 ;  /* 0x0000761004007816 */ /* 0x001fe20000000000 */
[----:B------:R-:W-:Y:S06]  /*ae40*/  BRA `(.L_x_12018) ;  /* 0x0000000400ac7947 */ /* 0x000fec0003800000 */
.L_x_12025:
        /* <DEDUP_REMOVED lines=10> */
.L_x_12032:
        /* <DEDUP_REMOVED lines=21> */
.L_x_12036:
[----:B------:R-:W-:Y:S05]  /*b040*/  BSYNC.RECONVERGENT B1 ;  /* 0x0000000000017941 */ /* 0x000fea0003800200 */
.L_x_12035:
[----:B------:R-:W-:Y:S02]  /*b050*/  SHF.L.U32 R0, R0, 0x14, RZ ;  /* 0x0000001400007819 */ /* 0x000fe400000006ff */
[----:B------:R-:W-:-:S04]  /*b060*/  LEA R2, R2, 0x3b800000, 0x17 ;  /* 0x3b80000002027811 */ /* 0x000fc800078eb8ff */
[----:B------:R-:W-:-:S07]  /*b070*/  LOP3.LUT R4, R2, R0, R7, 0xfe, !PT ;  /* 0x0000000002047212 */ /* 0x000fce00078efe07 */
.L_x_12034:
[----:B------:R-:W-:Y:S05]  /*b080*/  BSYNC.RECONVERGENT B0 ;  /* 0x0000000000007941 */ /* 0x000fea0003800200 */
.L_x_12033:
[----:B------:R-:W0:Y:S02]  /*b090*/  F2I.FTZ.TRUNC.NTZ R4, R4 ;  /* 0x0000000400047305 */ /* 0x000e24000021f100 */
[----:B0-----:R-:W-:Y:S01]  /*b0a0*/  PRMT R0, R4, 0x7610, R0 ;  /* 0x0000761004007816 */ /* 0x001fe20000000000 */
[----:B------:R-:W-:Y:S06]  /*b0b0*/  BRA `(.L_x_12018) ;  /* 0x0000000400107947 */ /* 0x000fec0003800000 */
.L_x_12031:
        /* <DEDUP_REMOVED lines=21> */
.L_x_12040:
[----:B------:R-:W-:Y:S05]  /*b210*/  BSYNC.RECONVERGENT B1 ;  /* 0x0000000000017941 */ /* 0x000fea0003800200 */
.L_x_12039:
[----:B------:R-:W-:Y:S01]  /*b220*/  IMAD.SHL.U32 R0, R0, 0x200000, RZ ;  /* 0x0020000000007824 */ /* 0x000fe200078e00ff */
[----:B------:R-:W-:-:S04]  /*b230*/  LEA R2, R2, 0x37800000, 0x17 ;  /* 0x3780000002027811 */ /* 0x000fc800078eb8ff */
[----:B------:R-:W-:-:S07]  /*b240*/  LOP3.LUT R4, R2, R0, R7, 0xfe, !PT ;  /* 0x0000000002047212 */ /* 0x000fce00078efe07 */
.L_x_12038:
[----:B------:R-:W-:Y:S05]  /*b250*/  BSYNC.RECONVERGENT B0 ;  /* 0x0000000000007941 */ /* 0x000fea0003800200 */
.L_x_12037:
[----:B------:R-:W0:Y:S02]  /*b260*/  F2I.FTZ.TRUNC.NTZ R4, R4 ;  /* 0x0000000400047305 */ /* 0x000e24000021f100 */
[----:B0-----:R-:W-:Y:S01]  /*b270*/  PRMT R0, R4, 0x7610, R0 ;  /* 0x0000761004007816 */ /* 0x001fe20000000000 */
[----:B------:R-:W-:Y:S06]  /*b280*/  BRA `(.L_x_12018) ;  /* 0x00000000009c7947 */ /* 0x000fec0003800000 */
.L_x_12030:
        /* <DEDUP_REMOVED lines=14> */
.L_x_12044:
[----:B------:R-:W-:Y:S05]  /*b370*/  BSYNC.RECONVERGENT B0 ;  /* 0x0000000000007941 */ /* 0x000fea0003800200 */
.L_x_12043:
[----:B------:R-:W0:Y:S02]  /*b380*/  F2I.FTZ.TRUNC.NTZ R4, R4 ;  /* 0x0000000400047305 */ /* 0x000e24000021f100 */
[----:B0-----:R-:W-:Y:S01]  /*b390*/  PRMT R0, R4, 0x7610, R0 ;  /* 0x0000761004007816 */ /* 0x001fe20000000000 */
[----:B------:R-:W-:Y:S06]  /*b3a0*/  BRA `(.L_x_12018) ;  /* 0x0000000000547947 */ /* 0x000fec0003800000 */
.L_x_12017:
        /* <DEDUP_REMOVED lines=16> */
.L_x_12045:
[----:B------:R-:W-:Y:S01]  /*b4b0*/  PRMT R0, RZ, 0x7610, R0 ;  /* 0x00007610ff007816 */ /* 0x000fe20000000000 */
[----:B------:R-:W-:Y:S06]  /*b4c0*/  BRA `(.L_x_12018) ;  /* 0x00000000000c7947 */ /* 0x000fec0003800000 */
.L_x_12042:
[----:B------:R2:W5:Y:S01]  /*b4d0*/  LDG.E.U8 R0, desc[UR36][R2.64] ;  /* 0x0000002402007981 */ /* 0x000562000c1e1100 */
[----:B------:R-:W-:Y:S05]  /*b4e0*/  BRA `(.L_x_12018) ;  /* 0x0000000000047947 */ /* 0x000fea0003800000 */
.L_x_12041:
[----:B------:R1:W5:Y:S02]  /*b4f0*/  LDG.E.U8 R0, desc[UR36][R2.64] ;  /* 0x0000002402007981 */ /* 0x000364000c1e1100 */
.L_x_12018:
[----:B------:R-:W0:Y:S01]  /*b500*/  LDCU.64 UR6, c[0x0][0x5e8] ;  /* 0x0000bd00ff0677ac */ /* 0x000e220008000a00 */
[----:B-----5:R-:W-:Y:S01]  /*b510*/  LOP3.LUT P0, RZ, R19, 0xff, RZ, 0xc0, !PT ;  /* 0x000000ff13ff7812 */ /* 0x020fe2000780c0ff */
[----:B------:R-:W-:Y:S01]  /*b520*/  BSSY.RECONVERGENT B6, `(.L_x_12046) ;  /* 0x00000d4000067945 */ /* 0x000fe20003800200 */
[----:B-1--4-:R-:W-:Y:S01]  /*b530*/  LOP3.LUT P1, RZ, R0, 0xff, RZ, 0xc0, !PT ;  /* 0x000000ff00ff7812 */ /* 0x012fe2000782c0ff */
        /* <DEDUP_REMOVED lines=17> */
.L_x_12050:
[----:B------:R4:W-:Y:S01]  /*b650*/  STG.E.U8 desc[UR36][R2.64], R4 ;  /* 0x0000000402007986 */ /* 0x0009e2000c101124 */
[----:B------:R-:W-:Y:S05]  /*b660*/  BRA `(.L_x_12052) ;  /* 0x0000000800fc7947 */ /* 0x000fea0003800000 */
.L_x_12049:
        /* <DEDUP_REMOVED lines=9> */
.L_x_12054:
[----:B------:R2:W-:Y:S01]  /*b700*/  STG.E desc[UR36][R2.64], R4 ;  /* 0x0000000402007986 */ /* 0x0005e2000c101924 */
[----:B------:R-:W-:Y:S05]  /*b710*/  BRA `(.L_x_12052) ;  /* 0x0000000800d07947 */ /* 0x000fea0003800000 */
.L_x_12053:
[----:B------:R0:W-:Y:S01]  /*b720*/  STG.E.U16 desc[UR36][R2.64], R4 ;  /* 0x0000000402007986 */ /* 0x0001e2000c101524 */
[----:B------:R-:W-:Y:S05]  /*b730*/  BRA `(.L_x_12052) ;  /* 0x0000000800c87947 */ /* 0x000fea0003800000 */
.L_x_12048:
        /* <DEDUP_REMOVED lines=9> */
.L_x_12056:
[----:B------:R-:W-:-:S04]  /*b7d0*/  I2FP.F32.U32 R0, R4 ;  /* 0x0000000400007245 */ /* 0x000fc80000201000 */
[----:B------:R-:W-:-:S05]  /*b7e0*/  F2FP.F16.F32.PACK_AB R0, RZ, R0 ;  /* 0x00000000ff00723e */ /* 0x000fca00000000ff */
[----:B------:R0:W-:Y:S01]  /*b7f0*/  STG.E.U16 desc[UR36][R2.64], R0 ;  /* 0x0000000002007986 */ /* 0x0001e2000c101524 */
[----:B------:R-:W-:Y:S05]  /*b800*/  BRA `(.L_x_12052) ;  /* 0x0000000800947947 */ /* 0x000fea0003800000 */
.L_x_12055:
        /* <DEDUP_REMOVED lines=10> */
.L_x_12058:
[----:B------:R-:W-:-:S04]  /*b8b0*/  I2FP.F32.U32 R4, R4 ;  /* 0x0000000400047245 */ /* 0x000fc80000201000 */
[----:B------:R-:W-:-:S04]  /*b8c0*/  F2FP.F16.F32.PACK_AB R5, RZ, R4 ;  /* 0x00000004ff05723e */ /* 0x000fc800000000ff */
[----:B------:R-:W-:-:S05]  /*b8d0*/  PRMT R5, R5, 0x5410, RZ ;  /* 0x0000541005057816 */ /* 0x000fca00000000ff */
[----:B------:R0:W-:Y:S01]  /*b8e0*/  STG.E desc[UR36][R2.64], R5 ;  /* 0x0000000502007986 */ /* 0x0001e2000c101924 */
[----:B------:R-:W-:Y:S05]  /*b8f0*/  BRA `(.L_x_12052) ;  /* 0x0000000800587947 */ /* 0x000fea0003800000 */
.L_x_12057:
[----:B------:R-:W0:Y:S02]  /*b900*/  I2F.F64.U32 R4, R4 ;  /* 0x0000000400047312 */ /* 0x000e240000201800 */
[----:B0-----:R0:W-:Y:S01]  /*b910*/  STG.E.64 desc[UR36][R2.64], R4 ;  /* 0x0000000402007986 */ /* 0x0011e2000c101b24 */
[----:B------:R-:W-:Y:S05]  /*b920*/  BRA `(.L_x_12052) ;  /* 0x00000008004c7947 */ /* 0x000fea0003800000 */
.L_x_12047:
        /* <DEDUP_REMOVED lines=12> */
.L_x_12062:
        /* <DEDUP_REMOVED lines=17> */
.L_x_12064:
[----:B------:R-:W-:Y:S05]  /*bb00*/  BSYNC.RECONVERGENT B0 ;  /* 0x0000000000007941 */ /* 0x000fea0003800200 */
.L_x_12063:
[----:B------:R0:W-:Y:S01]  /*bb10*/  STG.E.U8 desc[UR36][R2.64], R0 ;  /* 0x0000000002007986 */ /* 0x0001e2000c101124 */
[----:B------:R-:W-:Y:S05]  /*bb20*/  BRA `(.L_x_12052) ;  /* 0x0000000400cc7947 */ /* 0x000fea0003800000 */
.L_x_12061:
        /* <DEDUP_REMOVED lines=17> */
.L_x_12066:
[----:B------:R-:W-:Y:S05]  /*bc40*/  BSYNC.RECONVERGENT B0 ;  /* 0x0000000000007941 */ /* 0x000fea0003800200 */
.L_x_12065:
[----:B------:R0:W-:Y:S01]  /*bc50*/  STG.E.U8 desc[UR36][R2.64], R0 ;  /* 0x0000000002007986 */ /* 0x0001e2000c101124 */
[----:B------:R-:W-:Y:S05]  /*bc60*/  BRA `(.L_x_12052) ;  /* 0x00000004007c7947 */ /* 0x000fea0003800000 */
.L_x_12060:
        /* <DEDUP_REMOVED lines=21> */
.L_x_12068:
[----:B------:R-:W-:-:S05]  /*bdc0*/  IMAD.MOV.U32 R5, RZ, RZ, RZ ;  /* 0x000000ffff057224 */ /* 0x000fca00078e00ff */
[----:B------:R0:W-:Y:S01]  /*bdd0*/  STG.E.64 desc[UR36][R2.64], R4 ;  /* 0x0000000402007986 */ /* 0x0001e2000c101b24 */
[----:B------:R-:W-:Y:S05]  /*bde0*/  BRA `(.L_x_12052) ;  /* 0x00000004001c7947 */ /* 0x000fea0003800000 */
.L_x_12067:
[----:B------:R0:W-:Y:S01]  /*bdf0*/  STG.E desc[UR36][R2.64], R4 ;  /* 0x0000000402007986 */ /* 0x0001e2000c101924 */
[----:B------:R-:W-:Y:S05]  /*be00*/  BRA `(.L_x_12052) ;  /* 0x0000000400147947 */ /* 0x000fea0003800000 */
.L_x_12059:
        /* <DEDUP_REMOVED lines=8> */
.L_x_12070:
[----:B------:R-:W-:Y:S01]  /*be90*/  CS2R R6, SRZ ;  /* 0x0000000000067805 */ /* 0x000fe2000001ff00 */
[----:B------:R-:W0:Y:S04]  /*bea0*/  I2F.F64.U32 R4, R4 ;  /* 0x0000000400047312 */ /* 0x000e280000201800 */
[----:B0-----:R0:W-:Y:S01]  /*beb0*/  STG.E.128 desc[UR36][R2.64], R4 ;  /* 0x0000000402007986 */ /* 0x0011e2000c101d24 */
[----:B------:R-:W-:Y:S05]  /*bec0*/  BRA `(.L_x_12052) ;  /* 0x0000000000e47947 */ /* 0x000fea0003800000 */
.L_x_12069:
[----:B------:R-:W-:-:S09]  /*bed0*/  UISETP.NE.AND UP0, UPT, UR4, 0xf, UPT ;  /* 0x0000000f0400788c */ /* 0x000fd2000bf05270 */
[----:B------:R-:W-:Y:S05]  /*bee0*/  BRA.U !UP0, `(.L_x_12071) ;  /* 0x0000000108d07547 */ /* 0x000fea000b800000 */
[----:B------:R-:W-:-:S09]  /*bef0*/  UISETP.NE.AND UP0, UPT, UR4, 0x17, UPT ;  /* 0x000000170400788c */ /* 0x000fd2000bf05270 */
[----:B------:R-:W-:Y:S05]  /*bf00*/  BRA.U !UP0, `(.L_x_12072) ;  /* 0x0000000108847547 */ /* 0x000fea000b800000 */
[----:B------:R-:W-:-:S09]  /*bf10*/  UISETP.NE.AND UP0, UPT, UR4, 0x18, UPT ;  /* 0x000000180400788c */ /* 0x000fd2000bf05270 */
[----:B------:R-:W-:Y:S05]  /*bf20*/  BRA.U !UP0, `(.L_x_12073) ;  /* 0x0000000108447547 */ /* 0x000fea000b800000 */
.L_x_12051:
        /* <DEDUP_REMOVED lines=16> */
.L_x_12074:
[----:B------:R-:W-:Y:S05]  /*c030*/  BRA `(.L_x_12052) ;  /* 0x0000000000887947 */ /* 0x000fea0003800000 */
.L_x_12073:
        /* <DEDUP_REMOVED lines=11> */
.L_x_12076:
[----:B------:R-:W-:Y:S05]  /*c0f0*/  BSYNC.RECONVERGENT B0 ;  /* 0x0000000000007941 */ /* 0x000fea0003800200 */
.L_x_12075:
[----:B------:R0:W-:Y:S01]  /*c100*/  STG.E.U8 desc[UR36][R2.64], R5 ;  /* 0x0000000502007986 */ /* 0x0001e2000c101124 */
[----:B------:R-:W-:Y:S05]  /*c110*/  BRA `(.L_x_12052) ;  /* 0x0000000000507947 */ /* 0x000fea0003800000 */
.L_x_12072:
        /* <DEDUP_REMOVED lines=12> */
.L_x_12077:
[----:B------:R-:W-:Y:S01]  /*c1e0*/  IMAD.MOV.U32 R5, RZ, RZ, 0x7f ;  /* 0x0000007fff057424 */ /* 0x000fe200078e00ff */
[----:B------:R-:W-:-:S04]  /*c1f0*/  ISETP.GT.U32.AND P0, PT, R7, 0x7f800000, PT ;  /* 0x7f8000000700780c */ /* 0x000fc80003f04070 */
[----:B------:R-:W-:-:S05]  /*c200*/  SEL R5, R5, 0x7c, P0 ;  /* 0x0000007c05057807 */ /* 0x000fca0000000000 */
[----:B------:R0:W-:Y:S01]  /*c210*/  STG.E.U8 desc[UR36][R2.64], R5 ;  /* 0x0000000502007986 */ /* 0x0001e2000c101124 */
[----:B------:R-:W-:Y:S05]  /*c220*/  BRA `(.L_x_12052) ;  /* 0x00000000000c7947 */ /* 0x000fea0003800000 */
.L_x_12071:
[----:B------:R-:W-:-:S04]  /*c230*/  I2FP.F32.U32 R0, R4 ;  /* 0x0000000400007245 */ /* 0x000fc80000201000 */
[----:B------:R-:W-:-:S05]  /*c240*/  F2FP.BF16.F32.PACK_AB R0, RZ, R0 ;  /* 0x00000000ff00723e */ /* 0x000fca00000010ff */
[----:B------:R0:W-:Y:S02]  /*c250*/  STG.E.U16 desc[UR36][R2.64], R0 ;  /* 0x0000000002007986 */ /* 0x0001e4000c101524 */
.L_x_12052:
[----:B------:R-:W-:Y:S05]  /*c260*/  BSYNC.RECONVERGENT B6 ;  /* 0x0000000000067941 */ /* 0x000fea0003800200 */
.L_x_12046:
[----:B------:R-:W-:-:S07]  /*c270*/  VIADD R17, R17, 0x80 ;  /* 0x0000008011117836 */ /* 0x000fce0000000000 */
.L_x_11978:
[----:B------:R-:W-:Y:S05]  /*c280*/  BSYNC.RECONVERGENT B7 ;  /* 0x0000000000077941 */ /* 0x000fea0003800200 */
.L_x_11977:
        /* <DEDUP_REMOVED lines=357> */
.L_x_12078:
        /* <DEDUP_REMOVED lines=19> */
.L_x_12082:
[----:B------:R0:W5:Y:S01]  /*da10*/  LDG.E.U8 R19, desc[UR36][R2.64] ;  /* 0x0000002402137981 */ /* 0x000162000c1e1100 */
[----:B------:R-:W-:Y:S05]  /*da20*/  BRA `(.L_x_12084) ;  /* 0x0000000c004c7947 */ /* 0x000fea0003800000 */
.L_x_12081:
        /* <DEDUP_REMOVED lines=8> */
.L_x_12086:
[----:B------:R0:W5:Y:S01]  /*dab0*/  LDG.E.U8 R19, desc[UR36][R2.64] ;  /* 0x0000002402137981 */ /* 0x000162000c1e1100 */
[----:B------:R-:W-:Y:S05]  /*dac0*/  BRA `(.L_x_12084) ;  /* 0x0000000c00247947 */ /* 0x000fea0003800000 */
.L_x_12085:
[----:B------:R0:W5:Y:S01]  /*dad0*/  LDG.E.U16 R19, desc[UR36][R2.64] ;  /* 0x0000002402137981 */ /* 0x000162000c1e1500 */
[----:B------:R-:W-:Y:S05]  /*dae0*/  BRA `(.L_x_12084) ;  /* 0x0000000c001c7947 */ /* 0x000fea0003800000 */
.L_x_12080:
        /* <DEDUP_REMOVED lines=9> */
.L_x_12088:
[----:B------:R-:W2:Y:S02]  /*db80*/  LDG.E.U16 R0, desc[UR36][R2.64] ;  /* 0x0000002402007981 */ /* 0x000ea4000c1e1500 */
[----:B--2---:R-:W-:-:S06]  /*db90*/  HADD2.F32 R0, -RZ, R0.H0_H0 ;  /* 0x20000000ff007230 */ /* 0x004fcc0000004100 */
[----:B------:R-:W0:Y:S02]  /*dba0*/  F2I.FTZ.TRUNC.NTZ R0, R0 ;  /* 0x0000000000007305 */ /* 0x000e24000021f100 */
[----:B0-----:R-:W-:Y:S01]  /*dbb0*/  PRMT R19, R0, 0x7610, R19 ;  /* 0x0000761000137816 */ /* 0x001fe20000000013 */
[----:B------:R-:W-:Y:S06]  /*dbc0*/  BRA `(.L_x_12084) ;  /* 0x0000000800e47947 */ /* 0x000fec0003800000 */
.L_x_12087:
        /* <DEDUP_REMOVED lines=9> */
.L_x_12090:
[----:B------:R-:W2:Y:S02]  /*dc60*/  LDG.E.U16 R2, desc[UR36][R2.64] ;  /* 0x0000002402027981 */ /* 0x000ea4000c1e1500 */
[----:B--2---:R-:W-:-:S06]  /*dc70*/  HADD2.F32 R0, -RZ, R2.H0_H0 ;  /* 0x20000002ff007230 */ /* 0x004fcc0000004100 */
[----:B------:R-:W0:Y:S02]  /*dc80*/  F2I.FTZ.TRUNC.NTZ R0, R0 ;  /* 0x0000000000007305 */ /* 0x000e24000021f100 */
[----:B0-----:R-:W-:Y:S01]  /*dc90*/  PRMT R19, R0, 0x7610, R19 ;  /* 0x0000761000137816 */ /* 0x001fe20000000013 */
[----:B------:R-:W-:Y:S06]  /*dca0*/  BRA `(.L_x_12084) ;  /* 0x0000000800ac7947 */ /* 0x000fec0003800000 */
.L_x_12089:
[----:B------:R-:W2:Y:S02]  /*dcb0*/  LDG.E.64 R2, desc[UR36][R2.64] ;  /* 0x0000002402027981 */ /* 0x000ea4000c1e1b00 */
[----:B--2---:R3:W4:Y:S02]  /*dcc0*/  F2I.F64.TRUNC R19, R2 ;  /* 0x0000000200137311 */ /* 0x004724000030d100 */
[----:B---34-:R-:W-:Y:S05]  /*dcd0*/  BRA `(.L_x_12084) ;  /* 0x0000000800a07947 */ /* 0x018fea0003800000 */
.L_x_12079:
        /* <DEDUP_REMOVED lines=12> */
.L_x_12093:
[----:B------:R-:W2:Y:S02]  /*dda0*/  LDG.E.64 R2, desc[UR36][R2.64] ;  /* 0x0000002402027981 */ /* 0x000ea4000c1e1b00 */
[----:B--2---:R0:W1:Y:S02]  /*ddb0*/  F2I.F64.TRUNC R19, R2 ;  /* 0x0000000200137311 */ /* 0x004064000030d100 */
[----:B01----:R-:W-:Y:S05]  /*ddc0*/  BRA `(.L_x_12084) ;  /* 0x0000000800647947 */ /* 0x003fea0003800000 */
.L_x_12092:
        /* <DEDUP_REMOVED lines=27> */
.L_x_12095:
        /* <DEDUP_REMOVED lines=14> */
.L_x_12094:
[----:B------:R-:W2:Y:S02]  /*e060*/  LDG.E.U16 R0, desc[UR36][R2.64] ;  /* 0x0000002402007981 */ /* 0x000ea4000c1e1500 */
[----:B--2---:R-:W-:-:S06]  /*e070*/  IMAD.U32 R0, R0, 0x10000, RZ ;  /* 0x0001000000007824 */ /* 0x004fcc00078e00ff */
[----:B------:R-:W0:Y:S02]  /*e080*/  F2I.FTZ.TRUNC.NTZ R0, R0 ;  /* 0x0000000000007305 */ /* 0x000e24000021f100 */
[----:B0-----:R-:W-:Y:S01]  /*e090*/  PRMT R19, R0, 0x7610, R19 ;  /* 0x0000761000137816 */ /* 0x001fe20000000013 */
[----:B------:R-:W-:Y:S06]  /*e0a0*/  BRA `(.L_x_12084) ;  /* 0x0000000400ac7947 */ /* 0x000fec0003800000 */
.L_x_12091:
        /* <DEDUP_REMOVED lines=10> */
.L_x_12098:
        /* <DEDUP_REMOVED lines=21> */
.L_x_12102:
[----:B------:R-:W-:Y:S05]  /*e2a0*/  BSYNC.RECONVERGENT B1 ;  /* 0x0000000000017941 */ /* 0x000fea0003800200 */
.L_x_12101:
[----:B------:R-:W-:Y:S02]  /*e2b0*/  SHF.L.U32 R0, R0, 0x14, RZ ;  /* 0x0000001400007819 */ /* 0x000fe400000006ff */
[----:B------:R-:W-:-:S04]  /*e2c0*/  LEA R2, R2, 0x3b800000, 0x17 ;  /* 0x3b80000002027811 */ /* 0x000fc800078eb8ff */
[----:B------:R-:W-:-:S07]  /*e2d0*/  LOP3.LUT R0, R2, R0, R7, 0xfe, !PT ;  /* 0x0000000002007212 */ /* 0x000fce00078efe07 */
.L_x_12100:
[----:B------:R-:W-:Y:S05]  /*e2e0*/  BSYNC.RECONVERGENT B0 ;  /* 0x0000000000007941 */ /* 0x000fea0003800200 */
.L_x_12099:
[----:B------:R-:W0:Y:S02]  /*e2f0*/  F2I.FTZ.TRUNC.NTZ R0, R0 ;  /* 0x0000000000007305 */ /* 0x000e24000021f100 */
[----:B0-----:R-:W-:Y:S01]  /*e300*/  PRMT R19, R0, 0x7610, R19 ;  /* 0x0000761000137816 */ /* 0x001fe20000000013 */
[----:B------:R-:W-:Y:S06]  /*e310*/  BRA `(.L_x_12084) ;  /* 0x0000000400107947 */ /* 0x000fec0003800000 */
.L_x_12097:
        /* <DEDUP_REMOVED lines=21> */
.L_x_12106:
[----:B------:R-:W-:Y:S05]  /*e470*/  BSYNC.RECONVERGENT B1 ;  /* 0x0000000000017941 */ /* 0x000fea0003800200 */
.L_x_12105:
[----:B------:R-:W-:Y:S01]  /*e480*/  IMAD.SHL.U32 R0, R0, 0x200000, RZ ;  /* 0x0020000000007824 */ /* 0x000fe200078e00ff */
[----:B------:R-:W-:-:S04]  /*e490*/  LEA R2, R2, 0x37800000, 0x17 ;  /* 0x3780000002027811 */ /* 0x000fc800078eb8ff */
[----:B------:R-:W-:-:S07]  /*e4a0*/  LOP3.LUT R0, R2, R0, R7, 0xfe, !PT ;  /* 0x0000000002007212 */ /* 0x000fce00078efe07 */
.L_x_12104:
[----:B------:R-:W-:Y:S05]  /*e4b0*/  BSYNC.RECONVERGENT B0 ;  /* 0x0000000000007941 */ /* 0x000fea0003800200 */
.L_x_12103:
[----:B------:R-:W0:Y:S02]  /*e4c0*/  F2I.FTZ.TRUNC.NTZ R0, R0 ;  /* 0x0000000000007305 */ /* 0x000e24000021f100 */
[----:B0-----:R-:W-:Y:S01]  /*e4d0*/  PRMT R19, R0, 0x7610, R19 ;  /* 0x0000761000137816 */ /* 0x001fe20000000013 */
[----:B------:R-:W-:Y:S06]  /*e4e0*/  BRA `(.L_x_12084) ;  /* 0x00000000009c7947 */ /* 0x000fec0003800000 */
.L_x_12096:
        /* <DEDUP_REMOVED lines=14> */
.L_x_12110:
[----:B------:R-:W-:Y:S05]  /*e5d0*/  BSYNC.RECONVERGENT B0 ;  /* 0x0000000000007941 */ /* 0x000fea0003800200 */
.L_x_12109:
[----:B------:R-:W0:Y:S02]  /*e5e0*/  F2I.FTZ.TRUNC.NTZ R0, R0 ;  /* 0x0000000000007305 */ /* 0x000e24000021f100 */
[----:B0-----:R-:W-:Y:S01]  /*e5f0*/  PRMT R19, R0, 0x7610, R19 ;  /* 0x0000761000137816 */ /* 0x001fe20000000013 */
[----:B------:R-:W-:Y:S06]  /*e600*/  BRA `(.L_x_12084) ;  /* 0x0000000000547947 */ /* 0x000fec0003800000 */
.L_x_12083:
        /* <DEDUP_REMOVED lines=16> */
.L_x_12111:
[----:B------:R-:W-:Y:S01]  /*e710*/  PRMT R19, RZ, 0x7610, R19 ;  /* 0x00007610ff137816 */ /* 0x000fe20000000013 */
[----:B------:R-:W-:Y:S06]  /*e720*/  BRA `(.L_x_12084) ;  /* 0x00000000000c7947 */ /* 0x000fec0003800000 */
.L_x_12108:
[----:B------:R0:W5:Y:S01]  /*e730*/  LDG.E.U8 R19, desc[UR36][R2.64] ;  /* 0x0000002402137981 */ /* 0x000162000c1e1100 */
[----:B------:R-:W-:Y:S05]  /*e740*/  BRA `(.L_x_12084) ;  /* 0x0000000000047947 */ /* 0x000fea0003800000 */
.L_x_12107:
[----:B------:R1:W5:Y:S02]  /*e750*/  LDG.E.U8 R19, desc[UR36][R2.64] ;  /* 0x0000002402137981 */ /* 0x000364000c1e1100 */
.L_x_12084:
        /* <DEDUP_REMOVED lines=16> */
.L_x_12115:
[----:B------:R1:W5:Y:S01]  /*e860*/  LDG.E.U8 R0, desc[UR36][R2.64] ;  /* 0x0000002402007981 */ /* 0x000362000c1e1100 */
[----:B------:R-:W-:Y:S05]  /*e870*/  BRA `(.L_x_12117) ;  /* 0x0000000c004c7947 */ /* 0x000fea0003800000 */
.L_x_12114:
        /* <DEDUP_REMOVED lines=8> */
.L_x_12119:
[----:B------:R3:W5:Y:S01]  /*e900*/  LDG.E.U8 R0, desc[UR36][R2.64] ;  /* 0x0000002402007981 */ /* 0x000762000c1e1100 */
[----:B------:R-:W-:Y:S05]  /*e910*/  BRA `(.L_x_12117) ;  /* 0x0000000c00247947 */ /* 0x000fea0003800000 */
.L_x_12118:
[----:B------:R0:W5:Y:S01]  /*e920*/  LDG.E.U16 R0, desc[UR36][R2.64] ;  /* 0x0000002402007981 */ /* 0x000162000c1e1500 */
[----:B------:R-:W-:Y:S05]  /*e930*/  BRA `(.L_x_12117) ;  /* 0x0000000c001c7947 */ /* 0x000fea0003800000 */
.L_x_12113:
        /* <DEDUP_REMOVED lines=9> */
.L_x_12121:
[----:B------:R-:W2:Y:S02]  /*e9d0*/  LDG.E.U16 R4, desc[UR36][R2.64] ;  /* 0x0000002402047981 */ /* 0x000ea4000c1e1500 */
[----:B--2---:R-:W-:-:S06]  /*e9e0*/  HADD2.F32 R4, -RZ, R4.H0_H0 ;  /* 0x20000004ff047230 */ /* 0x004fcc0000004100 */
[----:B------:R-:W0:Y:S02]  /*e9f0*/  F2I.FTZ.TRUNC.NTZ R4, R4 ;  /* 0x0000000400047305 */ /* 0x000e24000021f100 */
[----:B0-----:R-:W-:Y:S01]  /*ea00*/  PRMT R0, R4, 0x7610, R0 ;  /* 0x0000761004007816 */ /* 0x001fe20000000000 */
[----:B------:R-:W-:Y:S06]  /*ea10*/  BRA `(.L_x_12117) ;  /* 0x0000000800e47947 */ /* 0x000fec0003800000 */
.L_x_12120:
        /* <DEDUP_REMOVED lines=9> */
.L_x_12123:
[----:B------:R-:W2:Y:S02]  /*eab0*/  LDG.E.U16 R2, desc[UR36][R2.64] ;  /* 0x0000002402027981 */ /* 0x000ea4000c1e1500 */
[----:B--2---:R-:W-:-:S06]  /*eac0*/  HADD2.F32 R4, -RZ, R2.H0_H0 ;  /* 0x20000002ff047230 */ /* 0x004fcc0000004100 */
[----:B------:R-:W0:Y:S02]  /*ead0*/  F2I.FTZ.TRUNC.NTZ R4, R4 ;  /* 0x0000000400047305 */ /* 0x000e24000021f100 */
[----:B0-----:R-:W-:Y:S01]  /*eae0*/  PRMT R0, R4, 0x7610, R0 ;  /* 0x0000761004007816 */ /* 0x001fe20000000000 */
[----:B------:R-:W-:Y:S06]  /*eaf0*/  BRA `(.L_x_12117) ;  /* 0x0000000800ac7947 */ /* 0x000fec0003800000 */
.L_x_12122:
[----:B------:R-:W2:Y:S02]  /*eb00*/  LDG.E.64 R2, desc[UR36][R2.64] ;  /* 0x0000002402027981 */ /* 0x000ea4000c1e1b00 */
[----:B--2---:R0:W1:Y:S02]  /*eb10*/  F2I.F64.TRUNC R0, R2 ;  /* 0x0000000200007311 */ /* 0x004064000030d100 */
[----:B01----:R-:W-:Y:S05]  /*eb20*/  BRA `(.L_x_12117) ;  /* 0x0000000800a07947 */ /* 0x003fea0003800000 */
.L_x_12112:
        /* <DEDUP_REMOVED lines=12> */
.L_x_12126:
[----:B------:R-:W2:Y:S02]  /*ebf0*/  LDG.E.64 R2, desc[UR36][R2.64] ;  /* 0x0000002402027981 */ /* 0x000ea4000c1e1b00 */
[----:B--2---:R0:W1:Y:S02]  /*ec00*/  F2I.F64.TRUNC R0, R2 ;  /* 0x0000000200007311 */ /* 0x004064000030d100 */
[----:B01----:R-:W-:Y:S05]  /*ec10*/  BRA `(.L_x_12117) ;  /* 0x0000000800647947 */ /* 0x003fea0003800000 */
.L_x_12125:
        /* <DEDUP_REMOVED lines=27> */
.L_x_12128:
        /* <DEDUP_REMOVED lines=14> */
.L_x_12127:
[----:B------:R-:W2:Y:S02]  /*eeb0*/  LDG.E.U16 R4, desc[UR36][R2.64] ;  /* 0x0000002402047981 */ /* 0x000ea4000c1e1500 */
[----:B--2---:R-:W-:-:S06]  /*eec0*/  IMAD.U32 R4, R4, 0x10000, RZ ;  /* 0x0001000004047824 */ /* 0x004fcc00078e00ff */
[----:B------:R-:W0:Y:S02]  /*eed0*/  F2I.FTZ.TRUNC.NTZ R4, R4 ;  /* 0x0000000400047305 */ /* 0x000e24000021f100 */
[----:B0-----:R-:W-:Y:S01]  /*eee0*/  PRMT R0, R4, 0x7610, R0 ;  /* 0x0000761004007816 */ /* 0x001fe20000000000 */
[----:B------:R-:W-:Y:S06]  /*eef0*/  BRA `(.L_x_12117) ;  /* 0x0000000400ac7947 */ /* 0x000fec0003800000 */
.L_x_12124:
        /* <DEDUP_REMOVED lines=10> */
.L_x_12131:
        /* <DEDUP_REMOVED lines=21> */
.L_x_12135:
[----:B------:R-:W-:Y:S05]  /*f0f0*/  BSYNC.RECONVERGENT B1 ;  /* 0x0000000000017941 */ /* 0x000fea0003800200 */
.L_x_12134:
[----:B------:R-:W-:Y:S02]  /*f100*/  SHF.L.U32 R0, R0, 0x14, RZ ;  /* 0x0000001400007819 */ /* 0x000fe400000006ff */
[----:B------:R-:W-:-:S04]  /*f110*/  LEA R2, R2, 0x3b800000, 0x17 ;  /* 0x3b80000002027811 */ /* 0x000fc800078eb8ff */
[----:B------:R-:W-:-:S07]  /*f120*/  LOP3.LUT R4, R2, R0, R7, 0xfe, !PT ;  /* 0x0000000002047212 */ /* 0x000fce00078efe07 */
.L_x_12133:
[----:B------:R-:W-:Y:S05]  /*f130*/  BSYNC.RECONVERGENT B0 ;  /* 0x0000000000007941 */ /* 0x000fea0003800200 */
.L_x_12132:
[----:B------:R-:W0:Y:S02]  /*f140*/  F2I.FTZ.TRUNC.NTZ R4, R4 ;  /* 0x0000000400047305 */ /* 0x000e24000021f100 */
[----:B0-----:R-:W-:Y:S01]  /*f150*/  PRMT R0, R4, 0x7610, R0 ;  /* 0x0000761004007816 */ /* 0x001fe20000000000 */
[----:B------:R-:W-:Y:S06]  /*f160*/  BRA `(.L_x_12117) ;  /* 0x0000000400107947 */ /* 0x000fec0003800000 */
.L_x_12130:
        /* <DEDUP_REMOVED lines=21> */
.L_x_12139:
[----:B------:R-:W-:Y:S05]  /*f2c0*/  BSYNC.RECONVERGENT B1 ;  /* 0x0000000000017941 */ /* 0x000fea0003800200 */
.L_x_12138:
[----:B------:R-:W-:Y:S01]  /*f2d0*/  IMAD.SHL.U32 R0, R0, 0x200000, RZ ;  /* 0x0020000000007824 */ /* 0x000fe200078e00ff */
[----:B------:R-:W-:-:S04]  /*f2e0*/  LEA R2, R2, 0x37800000, 0x17 ;  /* 0x3780000002027811 */ /* 0x000fc800078eb8ff */
[----:B------:R-:W-:-:S07]  /*f2f0*/  LOP3.LUT R4, R2, R0, R7, 0xfe, !PT ;  /* 0x0000000002047212 */ /* 0x000fce00078efe07 */
.L_x_12137:
[----:B------:R-:W-:Y:S05]  /*f300*/  BSYNC.RECONVERGENT B0 ;  /* 0x0000000000007941 */ /* 0x000fea0003800200 */
.L_x_12136:
[----:B------:R-:W0:Y:S02]  /*f310*/  F2I.FTZ.TRUNC.NTZ R4, R4 ;  /* 0x0000000400047305 */ /* 0x000e24000021f100 */
[----:B0-----:R-:W-:Y:S01]  /*f320*/  PRMT R0, R4, 0x7610, R0 ;  /* 0x0000761004007816 */ /* 0x001fe20000000000 */
[----:B------:R-:W-:Y:S06]  /*f330*/  BRA `(.L_x_12117) ;  /* 0x00000000009c7947 */ /* 0x000fec0003800000 */
.L_x_12129:
        /* <DEDUP_REMOVED lines=14> */
.L_x_12143:
[----:B------:R-:W-:Y:S05]  /*f420*/  BSYNC.RECONVERGENT B0 ;  /* 0x0000000000007941 */ /* 0x000fea0003800200 */
.L_x_12142:
[----:B------:R-:W0:Y:S02]  /*f430*/  F2I.FTZ.TRUNC.NTZ R4, R4 ;  /* 0x0000000400047305 */ /* 0x000e24000021f100 */
[----:B0-----:R-:W-:Y:S01]  /*f440*/  PRMT R0, R4, 0x7610, R0 ;  /* 0x0000761004007816 */ /* 0x001fe20000000000 */
[----:B------:R-:W-:Y:S06]  /*f450*/  BRA `(.L_x_12117) ;  /* 0x0000000000547947 */ /* 0x000fec0003800000 */
.L_x_12116:
        /* <DEDUP_REMOVED lines=16> */
.L_x_12144:
[----:B------:R-:W-:Y:S01]  /*f560*/  PRMT R0, RZ, 0x7610, R0 ;  /* 0x00007610ff007816 */ /* 0x000fe20000000000 */
[----:B------:R-:W-:Y:S06]  /*f570*/  BRA `(.L_x_12117) ;  /* 0x00000000000c7947 */ /* 0x000fec0003800000 */
.L_x_12141:
[----:B------:R0:W5:Y:S01]  /*f580*/  LDG.E.U8 R0, desc[UR36][R2.64] ;  /* 0x0000002402007981 */ /* 0x000162000c1e1100 */
[----:B------:R-:W-:Y:S05]  /*f590*/  BRA `(.L_x_12117) ;  /* 0x0000000000047947 */ /* 0x000fea0003800000 */
.L_x_12140:
[----:B------:R0:W5:Y:S02]  /*f5a0*/  LDG.E.U8 R0, desc[UR36][R2.64] ;  /* 0x0000002402007981 */ /* 0x000164000c1e1100 */
.L_x_12117:
[----:B------:R-:W-:Y:S01]  /*f5b0*/  UPRMT UR4, UR43, 0x9910, URZ ;  /* 0x000099102b047896 */ /* 0x000fe200080000ff */
[----:B----45:R-:W-:Y:S02]  /*f5c0*/  LOP3.LUT P0, RZ, R19, 0xff, RZ, 0xc0, !PT ;  /* 0x000000ff13ff7812 */ /* 0x030fe4000780c0ff */
[----:B-1----:R-:W-:Y:S01]  /*f5d0*/  LOP3.LUT P1, RZ, R0, 0xff, RZ, 0xc0, !PT ;  /* 0x000000ff00ff7812 */ /* 0x002fe2000782c0ff */
[----:B------:R-:W-:-:S03]  /*f5e0*/  UISETP.GT.AND UP0, UPT, UR4, 0x9, UPT ;  /* 0x000000090400788c */ /* 0x000fc6000bf04270 */
[----:B------:R-:W-:-:S04]  /*f5f0*/  PLOP3.LUT P0, PT, P0, P1, PT, 0x28, 0x82 ;  /* 0x000000000082781c */ /* 0x000fc80000702570 */
[----:B0-23--:R-:W-:Y:S02]  /*f600*/  SEL R2, RZ, 0x1, !P0 ;  /* 0x00000001ff027807 */ /* 0x00dfe40004000000 */
        /* <DEDUP_REMOVED lines=11> */
.L_x_12148:
[----:B------:R-:W-:Y:S01]  /*f6c0*/  STG.E.U8 desc[UR36][R16.64], R2 ;  /* 0x0000000210007986 */ /* 0x000fe2000c101124 */
[----:B------:R-:W-:Y:S05]  /*f6d0*/  EXIT ;  /* 0x000000000000794d */ /* 0x000fea0003800000 */
.L_x_12147:
        /* <DEDUP_REMOVED lines=9> */
.L_x_12151:
[----:B------:R-:W-:Y:S01]  /*f770*/  STG.E desc[UR36][R16.64], R2 ;  /* 0x0000000210007986 */ /* 0x000fe2000c101924 */
[----:B------:R-:W-:Y:S05]  /*f780*/  EXIT ;  /* 0x000000000000794d */ /* 0x000fea0003800000 */
.L_x_12150:
[----:B------:R-:W-:Y:S01]  /*f790*/  STG.E.U16 desc[UR36][R16.64], R2 ;  /* 0x0000000210007986 */ /* 0x000fe2000c101524 */
[----:B------:R-:W-:Y:S05]  /*f7a0*/  EXIT ;  /* 0x000000000000794d */ /* 0x000fea0003800000 */
.L_x_12146:
        /* <DEDUP_REMOVED lines=9> */
.L_x_12153:
[----:B------:R-:W-:-:S04]  /*f840*/  I2FP.F32.U32 R0, R2 ;  /* 0x0000000200007245 */ /* 0x000fc80000201000 */
[----:B------:R-:W-:-:S05]  /*f850*/  F2FP.F16.F32.PACK_AB R0, RZ, R0 ;  /* 0x00000000ff00723e */ /* 0x000fca00000000ff */
[----:B------:R-:W-:Y:S01]  /*f860*/  STG.E.U16 desc[UR36][R16.64], R0 ;  /* 0x0000000010007986 */ /* 0x000fe2000c101524 */
[----:B------:R-:W-:Y:S05]  /*f870*/  EXIT ;  /* 0x000000000000794d */ /* 0x000fea0003800000 */
.L_x_12152:
        /* <DEDUP_REMOVED lines=10> */
.L_x_12155:
[----:B------:R-:W-:-:S04]  /*f920*/  I2FP.F32.U32 R2, R2 ;  /* 0x0000000200027245 */ /* 0x000fc80000201000 */
[----:B------:R-:W-:-:S04]  /*f930*/  F2FP.F16.F32.PACK_AB R3, RZ, R2 ;  /* 0x00000002ff03723e */ /* 0x000fc800000000ff */
[----:B------:R-:W-:-:S05]  /*f940*/  PRMT R3, R3, 0x5410, RZ ;  /* 0x0000541003037816 */ /* 0x000fca00000000ff */
[----:B------:R-:W-:Y:S01]  /*f950*/  STG.E desc[UR36][R16.64], R3 ;  /* 0x0000000310007986 */ /* 0x000fe2000c101924 */
[----:B------:R-:W-:Y:S05]  /*f960*/  EXIT ;  /* 0x000000000000794d */ /* 0x000fea0003800000 */
.L_x_12154:
[----:B------:R-:W0:Y:S02]  /*f970*/  I2F.F64.U32 R2, R2 ;  /* 0x0000000200027312 */ /* 0x000e240000201800 */
[----:B0-----:R-:W-:Y:S01]  /*f980*/  STG.E.64 desc[UR36][R16.64], R2 ;  /* 0x0000000210007986 */ /* 0x001fe2000c101b24 */
[----:B------:R-:W-:Y:S05]  /*f990*/  EXIT ;  /* 0x000000000000794d */ /* 0x000fea0003800000 */
.L_x_12145:
        /* <DEDUP_REMOVED lines=12> */
.L_x_12159:
        /* <DEDUP_REMOVED lines=16> */
.L_x_12162:
[----:B------:R-:W-:-:S07]  /*fb60*/  PRMT R8, R0, 0x7610, R8 ;  /* 0x0000761000087816 */ /* 0x000fce0000000008 */
.L_x_12161:
[----:B------:R-:W-:Y:S05]  /*fb70*/  BSYNC.RECONVERGENT B0 ;  /* 0x0000000000007941 */ /* 0x000fea0003800200 */
.L_x_12160:
[----:B------:R-:W-:Y:S01]  /*fb80*/  STG.E.U8 desc[UR36][R16.64], R8 ;  /* 0x0000000810007986 */ /* 0x000fe2000c101124 */
[----:B------:R-:W-:Y:S05]  /*fb90*/  EXIT ;  /* 0x000000000000794d */ /* 0x000fea0003800000 */
.L_x_12158:
        /* <DEDUP_REMOVED lines=16> */
.L_x_12165:
[----:B------:R-:W-:-:S07]  /*fca0*/  PRMT R8, R0, 0x7610, R8 ;  /* 0x0000761000087816 */ /* 0x000fce0000000008 */
.L_x_12164:
[----:B------:R-:W-:Y:S05]  /*fcb0*/  BSYNC.RECONVERGENT B0 ;  /* 0x0000000000007941 */ /* 0x000fea0003800200 */
.L_x_12163:
[----:B------:R-:W-:Y:S01]  /*fcc0*/  STG.E.U8 desc[UR36][R16.64], R8 ;  /* 0x0000000810007986 */ /* 0x000fe2000c101124 */
[----:B------:R-:W-:Y:S05]  /*fcd0*/  EXIT ;  /* 0x000000000000794d */ /* 0x000fea0003800000 */
.L_x_12157:
        /* <DEDUP_REMOVED lines=21> */
.L_x_12167:
[----:B------:R-:W-:-:S05]  /*fe30*/  IMAD.MOV.U32 R3, RZ, RZ, RZ ;  /* 0x000000ffff037224 */ /* 0x000fca00078e00ff */
[----:B------:R-:W-:Y:S01]  /*fe40*/  STG.E.64 desc[UR36][R16.64], R2 ;  /* 0x0000000210007986 */ /* 0x000fe2000c101b24 */
[----:B------:R-:W-:Y:S05]  /*fe50*/  EXIT ;  /* 0x000000000000794d */ /* 0x000fea0003800000 */
.L_x_12166:
[----:B------:R-:W-:Y:S01]  /*fe60*/  STG.E desc[UR36][R16.64], R2 ;  /* 0x0000000210007986 */ /* 0x000fe2000c101924 */
[----:B------:R-:W-:Y:S05]  /*fe70*/  EXIT ;  /* 0x000000000000794d */ /* 0x000fea0003800000 */
.L_x_12156:
        /* <DEDUP_REMOVED lines=8> */
.L_x_12169:
[----:B------:R-:W-:Y:S01]  /*ff00*/  CS2R R6, SRZ ;  /* 0x0000000000067805 */ /* 0x000fe2000001ff00 */
[----:B------:R-:W0:Y:S04]  /*ff10*/  I2F.F64.U32 R4, R2 ;  /* 0x0000000200047312 */ /* 0x000e280000201800 */
[----:B0-----:R-:W-:Y:S01]  /*ff20*/  STG.E.128 desc[UR36][R16.64], R4 ;  /* 0x0000000410007986 */ /* 0x001fe2000c101d24 */
[----:B------:R-:W-:Y:S05]  /*ff30*/  EXIT ;  /* 0x000000000000794d */ /* 0x000fea0003800000 */
.L_x_12168:
[----:B------:R-:W-:-:S09]  /*ff40*/  UISETP.NE.AND UP0, UPT, UR4, 0xf, UPT ;  /* 0x0000000f0400788c */ /* 0x000fd2000bf05270 */
[----:B------:R-:W-:Y:S05]  /*ff50*/  BRA.U !UP0, `(.L_x_12170) ;  /* 0x0000000108d47547 */ /* 0x000fea000b800000 */
[----:B------:R-:W-:-:S09]  /*ff60*/  UISETP.NE.AND UP0, UPT, UR4, 0x17, UPT ;  /* 0x000000170400788c */ /* 0x000fd2000bf05270 */
[----:B------:R-:W-:Y:S05]  /*ff70*/  BRA.U !UP0, `(.L_x_12171) ;  /* 0x0000000108847547 */ /* 0x000fea000b800000 */
[----:B------:R-:W-:-:S09]  /*ff80*/  UISETP.NE.AND UP0, UPT, UR4, 0x18, UPT ;  /* 0x000000180400788c */ /* 0x000fd2000bf05270 */
[----:B------:R-:W-:Y:S05]  /*ff90*/  BRA.U !UP0, `(.L_x_12172) ;  /* 0x0000000108447547 */ /* 0x000fea000b800000 */
.L_x_12149:
        /* <DEDUP_REMOVED lines=16> */
.L_x_12173:
[----:B------:R-:W-:Y:S05]  /*100a0*/  EXIT ;  /* 0x000000000000794d */ /* 0x000fea0003800000 */
.L_x_12172:
        /* <DEDUP_REMOVED lines=11> */
.L_x_12175:
[----:B------:R-:W-:Y:S05]  /*10160*/  BSYNC.RECONVERGENT B0 ;  /* 0x0000000000007941 */ /* 0x000fea0003800200 */
.L_x_12174:
[----:B------:R-:W-:Y:S01]  /*10170*/  STG.E.U8 desc[UR36][R16.64], R3 ;  /* 0x0000000310007986 */ /* 0x000fe2000c101124 */
[----:B------:R-:W-:Y:S05]  /*10180*/  EXIT ;  /* 0x000000000000794d */ /* 0x000fea0003800000 */
.L_x_12171:
        /* <DEDUP_REMOVED lines=13> */
.L_x_12176:
[----:B------:R-:W-:Y:S01]  /*10260*/  IMAD.MOV.U32 R3, RZ, RZ, 0x7f ;  /* 0x0000007fff037424 */ /* 0x000fe200078e00ff */
[----:B------:R-:W-:-:S04]  /*10270*/  ISETP.GT.U32.AND P0, PT, R5, 0x7f800000, PT ;  /* 0x7f8000000500780c */ /* 0x000fc80003f04070 */
[----:B------:R-:W-:-:S05]  /*10280*/  SEL R3, R3, 0x7c, P0 ;  /* 0x0000007c03037807 */ /* 0x000fca0000000000 */
[----:B------:R-:W-:Y:S01]  /*10290*/  STG.E.U8 desc[UR36][R16.64], R3 ;  /* 0x0000000310007986 */ /* 0x000fe2000c101124 */
[----:B------:R-:W-:Y:S05]  /*102a0*/  EXIT ;  /* 0x000000000000794d */ /* 0x000fea0003800000 */
.L_x_12170:
[----:B------:R-:W-:-:S04]  /*102b0*/  I2FP.F32.U32 R0, R2 ;  /* 0x0000000200007245 */ /* 0x000fc80000201000 */
[----:B------:R-:W-:-:S05]  /*102c0*/  F2FP.BF16.F32.PACK_AB R0, RZ, R0 ;  /* 0x00000000ff00723e */ /* 0x000fca00000010ff */
[----:B------:R-:W-:Y:S01]  /*102d0*/  STG.E.U16 desc[UR36][R16.64], R0 ;  /* 0x0000000010007986 */ /* 0x000fe2000c101524 */
[----:B------:R-:W-:Y:S05]  /*102e0*/  EXIT ;  /* 0x000000000000794d */ /* 0x000fea0003800000 */
.L_x_12177:
        /* <DEDUP_REMOVED lines=9> */
.L_x_42807:


//--------------------- .text._ZN2at6native27unrolled_elementwise_kernelINS0_13BinaryFunctorIaabZZZNS0_23logical_xor_kernel_cudaERNS_14TensorIteratorEENKUlvE0_clEvENKUlvE0_clEvEUlaaE_EESt5arrayIPcLm3EELi4E23TrivialOffsetCalculatorILi2EjESC_ILi1EjENS0_6memory12LoadWithCastILi2EEENSF_13StoreWithCastILi1EEEEEviT_T0_T2_T3_T4_T5_ --------------------------
	.section	.text._ZN2at6native27unrolled_elementwise_kernelINS0_13BinaryFunctorIaabZZZNS0_23logical_xor_kernel_cudaERNS_14TensorIteratorEENKUlvE0_clEvENKUlvE0_clEvEUlaaE_EESt5arrayIPcLm3EELi4E23TrivialOffsetCalculatorILi2EjESC_ILi1EjENS0_6memory12LoadWithCastILi2EEENSF_13StoreWithCastILi1EEEEEviT_T0_T2_T3_T4_T5_,"ax",@progbits
	.align	128
        .global         _ZN2at6native27unrolled_elementwise_kernelINS0_13BinaryFunctorIaabZZZNS0_23logical_xor_kernel_cudaERNS_14TensorIteratorEENKUlvE0_clEvENKUlvE0_clEvEUlaaE_EESt5arrayIPcLm3EELi4E23TrivialOffsetCalculatorILi2EjESC_ILi1EjENS0_6memory12LoadWithCastILi2EEENSF_13StoreWithCastILi1EEEEEviT_T0_T2_T3_T4_T5_
        .type           _ZN2at6native27unrolled_elementwise_kernelINS0_13BinaryFunctorIaabZZZNS0_23logical_xor_kernel_cudaERNS_14TensorIteratorEENKUlvE0_clEvENKUlvE0_clEvEUlaaE_EESt5arrayIPcLm3EELi4E23TrivialOffsetCalculatorILi2EjESC_ILi1EjENS0_6memory12LoadWithCastILi2EEENSF_13StoreWithCastILi1EEEEEviT_T0_T2_T3_T4_T5_,@function
        .size           _ZN2at6native27unrolled_elementwise_kernelINS0_13BinaryFunctorIaabZZZNS0_23logical_xor_kernel_cudaERNS_14TensorIteratorEENKUlvE0_clEvENKUlvE0_clEvEUlaaE_EESt5arrayIPcLm3EELi4E23TrivialOffsetCalculatorILi2EjESC_ILi1EjENS0_6memory12LoadWithCastILi2EEENSF_13StoreWithCastILi1EEEEEviT_T0_T2_T3_T4_T5_,(.L_x_42808 - _ZN2at6native27unrolled_elementwise_kernelINS0_13BinaryFunctorIaabZZZNS0_23logical_xor_kernel_cudaERNS_14TensorIteratorEENKUlvE0_clEvENKUlvE0_clEvEUlaaE_EESt5arrayIPcLm3EELi4E23TrivialOffsetCalculatorILi2EjESC_ILi1EjENS0_6memory12LoadWithCastILi2EEENSF_13StoreWithCastILi1EEEEEviT_T0_T2_T3_T4_T5_)
        .other          _ZN2at6native27unrolled_elementwise_kernelINS0_13BinaryFunctorIaabZZZNS0_23logical_xor_kernel_cudaERNS_14TensorIteratorEENKUlvE0_clEvENKUlvE0_clEvEUlaaE_EESt5arrayIPcLm3EELi4E23TrivialOffsetCalculatorILi2EjESC_ILi1EjENS0_6memory12LoadWithCastILi2EEENSF_13StoreWithCastILi1EEEEEviT_T0_T2_T3_T4_T5_,@"STO_CUDA_ENTRY STV_DEFAULT"
_ZN2at6native27unrolled_elementwise_kernelINS0_13BinaryFunctorIaabZZZNS0_23logical_xor_kernel_cudaERNS_14TensorIteratorEENKUlvE0_clEvENKUlvE0_clEvEUlaaE_EESt5arrayIPcLm3EELi4E23TrivialOffsetCalculatorILi2EjESC_ILi1EjENS0_6memory12LoadWithCastILi2EEENSF_13StoreWithCastILi1EEEEEviT_T0_T2_T3_T4_T5_:
.text._ZN2at6native27unrolled_elementwise_kernelINS0_13BinaryFunctorIaabZZZNS0_23logical_xor_kernel_cudaERNS_14TensorIteratorEENKUlvE0_clEvENKUlvE0_clEvEUlaaE_EESt5arrayIPcLm3EELi4E23TrivialOffsetCalculatorILi2EjESC_ILi1EjENS0_6memory12LoadWithCastILi2EEENSF_13StoreWithCastILi1EEEEEviT_T0_T2_T3_T4_T5_:
        /* <DEDUP_REMOVED lines=35> */
.L_x_12183:
[----:B------:R3:W5:Y:S01]  /*0230*/  LDG.E.U8 R19, desc[UR36][R4.64] ;  /* 0x0000002404137981 */ /* 0x000762000c1e1100 */
[----:B------:R-:W-:Y:S05]  /*0240*/  BRA `(.L_x_12185) ;  /* 0x0000000c00507947 */ /* 0x000fea0003800000 */
.L_x_12182:
        /* <DEDUP_REMOVED lines=8> */
.L_x_12187:
[----:B------:R1:W5:Y:S01]  /*02d0*/  LDG.E.U8 R19, desc[UR36][R4.64] ;  /* 0x0000002404137981 */ /* 0x000362000c1e1100 */
[----:B------:R-:W-:Y:S05]  /*02e0*/  BRA `(.L_x_12185) ;  /* 0x0000000c00287947 */ /* 0x000fea0003800000 */
.L_x_12186:
[----:B------:R2:W5:Y:S01]  /*02f0*/  LDG.E.U16 R19, desc[UR36][R4.64] ;  /* 0x0000002404137981 */ /* 0x000562000c1e1500 */
[----:B------:R-:W-:Y:S05]  /*0300*/  BRA `(.L_x_12185) ;  /* 0x0000000c00207947 */ /* 0x000fea0003800000 */
.L_x_12181:
        /* <DEDUP_REMOVED lines=9> */
.L_x_12189:
[----:B------:R-:W2:Y:S02]  /*03a0*/  LDG.E.U16 R0, desc[UR36][R4.64] ;  /* 0x0000002404007981 */ /* 0x000ea4000c1e1500 */
[----:B--2---:R-:W-:-:S06]  /*03b0*/  HADD2.F32 R0, -RZ, R0.H0_H0 ;  /* 0x20000000ff007230 */ /* 0x004fcc0000004100 */
[----:B------:R-:W0:Y:S02]  /*03c0*/  F2I.FTZ.TRUNC.NTZ R0, R0 ;  /* 0x0000000000007305 */ /* 0x000e24000021f100 */
[----:B0-----:R-:W-:Y:S01]  /*03d0*/  PRMT R19, R0, 0x7610, R19 ;  /* 0x0000761000137816 */ /* 0x001fe20000000013 */
[----:B------:R-:W-:Y:S06]  /*03e0*/  BRA `(.L_x_12185) ;  /* 0x0000000800e87947 */ /* 0x000fec0003800000 */
.L_x_12188:
        /* <DEDUP_REMOVED lines=9> */
.L_x_12191:
[----:B------:R-:W2:Y:S02]  /*0480*/  LDG.E.U16 R4, desc[UR36][R4.64] ;  /* 0x0000002404047981 */ /* 0x000ea4000c1e1500 */
[----:B--2---:R-:W-:-:S06]  /*0490*/  HADD2.F32 R0, -RZ, R4.H0_H0 ;  /* 0x20000004ff007230 */ /* 0x004fcc0000004100 */
[----:B------:R-:W0:Y:S02]  /*04a0*/  F2I.FTZ.TRUNC.NTZ R0, R0 ;  /* 0x0000000000007305 */ /* 0x000e24000021f100 */
[----:B0-----:R-:W-:Y:S01]  /*04b0*/  PRMT R19, R0, 0x7610, R19 ;  /* 0x0000761000137816 */ /* 0x001fe20000000013 */
[----:B------:R-:W-:Y:S06]  /*04c0*/  BRA `(.L_x_12185) ;  /* 0x0000000800b07947 */ /* 0x000fec0003800000 */
.L_x_12190:
[----:B------:R-:W2:Y:S02]  /*04d0*/  LDG.E.64 R4, desc[UR36][R4.64] ;  /* 0x0000002404047981 */ /* 0x000ea4000c1e1b00 */
[----:B--2---:R0:W1:Y:S02]  /*04e0*/  F2I.F64.TRUNC R19, R4 ;  /* 0x0000000400137311 */ /* 0x004064000030d100 */
[----:B01----:R-:W-:Y:S05]  /*04f0*/  BRA `(.L_x_12185) ;  /* 0x0000000800a47947 */ /* 0x003fea0003800000 */
.L_x_12180:
        /* <DEDUP_REMOVED lines=12> */
.L_x_12194:
[----:B------:R-:W2:Y:S02]  /*05c0*/  LDG.E.64 R4, desc[UR36][R4.64] ;  /* 0x0000002404047981 */ /* 0x000ea4000c1e1b00 */
[----:B--2---:R0:W1:Y:S02]  /*05d0*/  F2I.F64.TRUNC R19, R4 ;  /* 0x0000000400137311 */ /* 0x004064000030d100 */
[----:B01----:R-:W-:Y:S05]  /*05e0*/  BRA `(.L_x_12185) ;  /* 0x0000000800687947 */ /* 0x003fea0003800000 */
.L_x_12193:
        /* <DEDUP_REMOVED lines=27> */
.L_x_12196:
        /* <DEDUP_REMOVED lines=15> */
.L_x_12195:
[----:B------:R-:W2:Y:S02]  /*0890*/  LDG.E.U16 R0, desc[UR36][R4.64] ;  /* 0x0000002404007981 */ /* 0x000ea4000c1e1500 */
[----:B--2---:R-:W-:-:S06]  /*08a0*/  IMAD.U32 R0, R0, 0x10000, RZ ;  /* 0x0001000000007824 */ /* 0x004fcc00078e00ff */
[----:B------:R-:W0:Y:S02]  /*08b0*/  F2I.FTZ.TRUNC.NTZ R0, R0 ;  /* 0x0000000000007305 */ /* 0x000e24000021f100 */
[----:B0-----:R-:W-:Y:S01]  /*08c0*/  PRMT R19, R0, 0x7610, R19 ;  /* 0x0000761000137816 */ /* 0x001fe20000000013 */
[----:B------:R-:W-:Y:S06]  /*08d0*/  BRA `(.L_x_12185) ;  /* 0x0000000400ac7947 */ /* 0x000fec0003800000 */
.L_x_12192:
        /* <DEDUP_REMOVED lines=10> */
.L_x_12199:
        /* <DEDUP_REMOVED lines=21> */
.L_x_12203:
[----:B------:R-:W-:Y:S05]  /*0ad0*/  BSYNC.RECONVERGENT B1 ;  /* 0x0000000000017941 */ /* 0x000fea0003800200 */
.L_x_12202:
[----:B------:R-:W-:Y:S01]  /*0ae0*/  IMAD.SHL.U32 R0, R0, 0x100000, RZ ;  /* 0x0010000000007824 */ /* 0x000fe200078e00ff */
[----:B------:R-:W-:-:S04]  /*0af0*/  LEA R3, R3, 0x3b800000, 0x17 ;  /* 0x3b80000003037811 */ /* 0x000fc800078eb8ff */
[----:B------:R-:W-:-:S07]  /*0b00*/  LOP3.LUT R0, R3, R0, R7, 0xfe, !PT ;  /* 0x0000000003007212 */ /* 0x000fce00078efe07 */
.L_x_12201:
[----:B------:R-:W-:Y:S05]  /*0b10*/  BSYNC.RECONVERGENT B0 ;  /* 0x0000000000007941 */ /* 0x000fea0003800200 */
.L_x_12200:
[----:B------:R-:W0:Y:S02]  /*0b20*/  F2I.FTZ.TRUNC.NTZ R0, R0 ;  /* 0x0000000000007305 */ /* 0x000e24000021f100 */
[----:B0-----:R-:W-:Y:S01]  /*0b30*/  PRMT R19, R0, 0x7610, R19 ;  /* 0x0000761000137816 */ /* 0x001fe20000000013 */
[----:B------:R-:W-:Y:S06]  /*0b40*/  BRA `(.L_x_12185) ;  /* 0x0000000400107947 */ /* 0x000fec0003800000 */
.L_x_12198:
        /* <DEDUP_REMOVED lines=21> */
.L_x_12207:
[----:B------:R-:W-:Y:S05]  /*0ca0*/  BSYNC.RECONVERGENT B1 ;  /* 0x0000000000017941 */ /* 0x000fea0003800200 */
.L_x_12206:
[----:B------:R-:W-:Y:S01]  /*0cb0*/  IMAD.SHL.U32 R0, R0, 0x200000, RZ ;  /* 0x0020000000007824 */ /* 0x000fe200078e00ff */
[----:B------:R-:W-:-:S04]  /*0cc0*/  LEA R3, R3, 0x37800000, 0x17 ;  /* 0x3780000003037811 */ /* 0x000fc800078eb8ff */
[----:B------:R-:W-:-:S07]  /*0cd0*/  LOP3.LUT R0, R3, R0, R7, 0xfe, !PT ;  /* 0x0000000003007212 */ /* 0x000fce00078efe07 */
.L_x_12205:
[----:B------:R-:W-:Y:S05]  /*0ce0*/  BSYNC.RECONVERGENT B0 ;  /* 0x0000000000007941 */ /* 0x000fea0003800200 */
.L_x_12204:
[----:B------:R-:W0:Y:S02]  /*0cf0*/  F2I.FTZ.TRUNC.NTZ R0, R0 ;  /* 0x0000000000007305 */ /* 0x000e24000021f100 */
[----:B0-----:R-:W-:Y:S01]  /*0d00*/  PRMT R19, R0, 0x7610, R19 ;  /* 0x0000761000137816 */ /* 0x001fe20000000013 */
[----:B------:R-:W-:Y:S06]  /*0d10*/  BRA `(.L_x_12185) ;  /* 0x00000000009c7947 */ /* 0x000fec0003800000 */
.L_x_12197:
[----:B------:R-:W-:-:S09]  /*0d20*/  UISETP.NE.AND UP0, UPT, UR4, 0x1c, UPT ;  /* 0x0000001c0400788c */ /* 0x000fd2000bf05270 */
[----:B------:R-:W-:Y:S05]  /*0d30*/  BRA.U !UP0, `(.L_x_12208) ;  /* 0x0000000108907547 */ /* 0x000fea000b800000 */
[----:B------:R-:W-:-:S09]  /*0d40*/  UISETP.NE.AND UP0, UPT, UR4, 0x1d, UPT ;  /* 0x0000001d0400788c */ /* 0x000fd2000bf05270 */
[----:B------:R-:W-:Y:S05]  /*0d50*/  BRA.U !UP0, `(.L_x_12209) ;  /* 0x0000000108807547 */ /* 0x000fea000b800000 */
[----:B------:R-:W-:-:S09]  /*0d60*/  UISETP.NE.AND UP0, UPT, UR4, 0x2c, UPT ;  /* 0x0000002c0400788c */ /* 0x000fd2000bf05270 */
[----:B------:R-:W-:Y:S05]  /*0d70*/  BRA.U !UP0, `(.L_x_12210) ;  /* 0x0000000108487547 */ /* 0x000fea000b800000 */
.L_x_12184:
        /* <DEDUP_REMOVED lines=16> */
.L_x_12211:
[----:B------:R-:W-:Y:S01]  /*0e80*/  PRMT R19, RZ, 0x7610, R19 ;  /* 0x00007610ff137816 */ /* 0x000fe20000000013 */
[----:B------:R-:W-:Y:S06]  /*0e90*/  BRA `(.L_x_12185) ;  /* 0x00000000003c7947 */ /* 0x000fec0003800000 */
.L_x_12210:
        /* <DEDUP_REMOVED lines=8> */
.L_x_12213:
[----:B------:R-:W-:Y:S05]  /*0f20*/  BSYNC.RECONVERGENT B0 ;  /* 0x0000000000007941 */ /* 0x000fea0003800200 */
.L_x_12212:
[----:B------:R-:W0:Y:S02]  /*0f30*/  F2I.FTZ.TRUNC.NTZ R0, R0 ;  /* 0x0000000000007305 */ /* 0x000e24000021f100 */
[----:B0-----:R-:W-:Y:S01]  /*0f40*/  PRMT R19, R0, 0x7610, R19 ;  /* 0x0000761000137816 */ /* 0x001fe20000000013 */
[----:B------:R-:W-:Y:S06]  /*0f50*/  BRA `(.L_x_12185) ;  /* 0x00000000000c7947 */ /* 0x000fec0003800000 */
.L_x_12209:
[----:B------:R0:W5:Y:S01]  /*0f60*/  LDG.E.U8 R19, desc[UR36][R4.64] ;  /* 0x0000002404137981 */ /* 0x000162000c1e1100 */
[----:B------:R-:W-:Y:S05]  /*0f70*/  BRA `(.L_x_12185) ;  /* 0x0000000000047947 */ /* 0x000fea0003800000 */
.L_x_12208:
[----:B------:R0:W5:Y:S02]  /*0f80*/  LDG.E.U8 R19, desc[UR36][R4.64] ;  /* 0x0000002404137981 */ /* 0x000164000c1e1100 */
.L_x_12185:
        /* <DEDUP_REMOVED lines=18> */
.L_x_12217:
[----:B------:R1:W5:Y:S01]  /*10b0*/  LDG.E.U8 R0, desc[UR36][R4.64] ;  /* 0x0000002404007981 */ /* 0x000362000c1e1100 */
[----:B------:R-:W-:Y:S05]  /*10c0*/  BRA `(.L_x_12219) ;  /* 0x0000000c00507947 */ /* 0x000fea0003800000 */
.L_x_12216:
        /* <DEDUP_REMOVED lines=8> */
.L_x_12221:
[----:B------:R3:W5:Y:S01]  /*1150*/  LDG.E.U8 R0, desc[UR36][R4.64] ;  /* 0x0000002404007981 */ /* 0x000762000c1e1100 */
[----:B------:R-:W-:Y:S05]  /*1160*/  BRA `(.L_x_12219) ;  /* 0x0000000c00287947 */ /* 0x000fea0003800000 */
.L_x_12220:
[----:B------:R2:W5:Y:S01]  /*1170*/  LDG.E.U16 R0, desc[UR36][R4.64] ;  /* 0x0000002404007981 */ /* 0x000562000c1e1500 */
[----:B------:R-:W-:Y:S05]  /*1180*/  BRA `(.L_x_12219) ;  /* 0x0000000c00207947 */ /* 0x000fea0003800000 */
.L_x_12215:
        /* <DEDUP_REMOVED lines=9> */
.L_x_12223:
[----:B------:R-:W2:Y:S02]  /*1220*/  LDG.E.U16 R3, desc[UR36][R4.64] ;  /* 0x0000002404037981 */ /* 0x000ea4000c1e1500 */
[----:B--2---:R-:W-:-:S06]  /*1230*/  HADD2.F32 R3, -RZ, R3.H0_H0 ;  /* 0x20000003ff037230 */ /* 0x004fcc0000004100 */
[----:B------:R-:W0:Y:S02]  /*1240*/  F2I.FTZ.TRUNC.NTZ R3, R3 ;  /* 0x0000000300037305 */ /* 0x000e24000021f100 */
[----:B0-----:R-:W-:Y:S01]  /*1250*/  PRMT R0, R3, 0x7610, R0 ;  /* 0x0000761003007816 */ /* 0x001fe20000000000 */
[----:B------:R-:W-:Y:S06]  /*1260*/  BRA `(.L_x_12219) ;  /* 0x0000000800e87947 */ /* 0x000fec0003800000 */
.L_x_12222:
        /* <DEDUP_REMOVED lines=9> */
.L_x_12225:
[----:B------:R-:W2:Y:S02]  /*1300*/  LDG.E.U16 R4, desc[UR36][R4.64] ;  /* 0x0000002404047981 */ /* 0x000ea4000c1e1500 */
[----:B--2---:R-:W-:-:S06]  /*1310*/  HADD2.F32 R3, -RZ, R4.H0_H0 ;  /* 0x20000004ff037230 */ /* 0x004fcc0000004100 */
[----:B------:R-:W0:Y:S02]  /*1320*/  F2I.FTZ.TRUNC.NTZ R3, R3 ;  /* 0x0000000300037305 */ /* 0x000e24000021f100 */
[----:B0-----:R-:W-:Y:S01]  /*1330*/  PRMT R0, R3, 0x7610, R0 ;  /* 0x0000761003007816 */ /* 0x001fe20000000000 */
[----:B------:R-:W-:Y:S06]  /*1340*/  BRA `(.L_x_12219) ;  /* 0x0000000800b07947 */ /* 0x000fec0003800000 */
.L_x_12224:
[----:B------:R-:W2:Y:S02]  /*1350*/  LDG.E.64 R4, desc[UR36][R4.64] ;  /* 0x0000002404047981 */ /* 0x000ea4000c1e1b00 */
[----:B--2---:R0:W1:Y:S02]  /*1360*/  F2I.F64.TRUNC R0, R4 ;  /* 0x0000000400007311 */ /* 0x004064000030d100 */
[----:B01----:R-:W-:Y:S05]  /*1370*/  BRA `(.L_x_12219) ;  /* 0x0000000800a47947 */ /* 0x003fea0003800000 */
.L_x_12214:
        /* <DEDUP_REMOVED lines=12> */
.L_x_12228:
[----:B------:R-:W2:Y:S02]  /*1440*/  LDG.E.64 R4, desc[UR36][R4.64] ;  /* 0x0000002404047981 */ /* 0x000ea4000c1e1b00 */
[----:B--2---:R0:W1:Y:S02]  /*1450*/  F2I.F64.TRUNC R0, R4 ;  /* 0x0000000400007311 */ /* 0x004064000030d100 */
[----:B01----:R-:W-:Y:S05]  /*1460*/  BRA `(.L_x_12219) ;  /* 0x0000000800687947 */ /* 0x003fea0003800000 */
.L_x_12227:
        /* <DEDUP_REMOVED lines=27> */
.L_x_12230:
        /* <DEDUP_REMOVED lines=15> */
.L_x_12229:
[----:B------:R-:W2:Y:S02]  /*1710*/  LDG.E.U16 R3, desc[UR36][R4.64] ;  /* 0x0000002404037981 */ /* 0x000ea4000c1e1500 */
[----:B--2---:R-:W-:-:S06]  /*1720*/  IMAD.U32 R3, R3, 0x10000, RZ ;  /* 0x0001000003037824 */ /* 0x004fcc00078e00ff */
[----:B------:R-:W0:Y:S02]  /*1730*/  F2I.FTZ.TRUNC.NTZ R3, R3 ;  /* 0x0000000300037305 */ /* 0x000e24000021f100 */
[----:B0-----:R-:W-:Y:S01]  /*1740*/  PRMT R0, R3, 0x7610, R0 ;  /* 0x0000761003007816 */ /* 0x001fe20000000000 */
[----:B------:R-:W-:Y:S06]  /*1750*/  BRA `(.L_x_12219) ;  /* 0x0000000400ac7947 */ /* 0x000fec0003800000 */
.L_x_12226:
        /* <DEDUP_REMOVED lines=10> */
.L_x_12233:
        /* <DEDUP_REMOVED lines=21> */
.L_x_12237:
[----:B------:R-:W-:Y:S05]  /*1950*/  BSYNC.RECONVERGENT B1 ;  /* 0x0000000000017941 */ /* 0x000fea0003800200 */
.L_x_12236:
[----:B------:R-:W-:Y:S01]  /*1960*/  IMAD.SHL.U32 R0, R0, 0x100000, RZ ;  /* 0x0010000000007824 */ /* 0x000fe200078e00ff */
[----:B------:R-:W-:-:S04]  /*1970*/  LEA R3, R3, 0x3b800000, 0x17 ;  /* 0x3b80000003037811 */ /* 0x000fc800078eb8ff */
[----:B------:R-:W-:-:S07]  /*1980*/  LOP3.LUT R3, R3, R0, R7, 0xfe, !PT ;  /* 0x0000000003037212 */ /* 0x000fce00078efe07 */
.L_x_12235:
[----:B------:R-:W-:Y:S05]  /*1990*/  BSYNC.RECONVERGENT B0 ;  /* 0x0000000000007941 */ /* 0x000fea0003800200 */
.L_x_12234:
[----:B------:R-:W0:Y:S02]  /*19a0*/  F2I.FTZ.TRUNC.NTZ R3, R3 ;  /* 0x0000000300037305 */ /* 0x000e24000021f100 */
[----:B0-----:R-:W-:Y:S01]  /*19b0*/  PRMT R0, R3, 0x7610, R0 ;  /* 0x0000761003007816 */ /* 0x001fe20000000000 */
[----:B------:R-:W-:Y:S06]  /*19c0*/  BRA `(.L_x_12219) ;  /* 0x0000000400107947 */ /* 0x000fec0003800000 */
.L_x_12232:
        /* <DEDUP_REMOVED lines=21> */
.L_x_12241:
[----:B------:R-:W-:Y:S05]  /*1b20*/  BSYNC.RECONVERGENT B1 ;  /* 0x0000000000017941 */ /* 0x000fea0003800200 */
.L_x_12240:
[----:B------:R-:W-:Y:S01]  /*1b30*/  IMAD.SHL.U32 R0, R0, 0x200000, RZ ;  /* 0x0020000000007824 */ /* 0x000fe200078e00ff */
[----:B------:R-:W-:-:S04]  /*1b40*/  LEA R3, R3, 0x37800000, 0x17 ;  /* 0x3780000003037811 */ /* 0x000fc800078eb8ff */
[----:B------:R-:W-:-:S07]  /*1b50*/  LOP3.LUT R3, R3, R0, R7, 0xfe, !PT ;  /* 0x0000000003037212 */ /* 0x000fce00078efe07 */
.L_x_12239:
[----:B------:R-:W-:Y:S05]  /*1b60*/  BSYNC.RECONVERGENT B0 ;  /* 0x0000000000007941 */ /* 0x000fea0003800200 */
.L_x_12238:
[----:B------:R-:W0:Y:S02]  /*1b70*/  F2I.FTZ.TRUNC.NTZ R3, R3 ;  /* 0x0000000300037305 */ /* 0x000e24000021f100 */
[----:B0-----:R-:W-:Y:S01]  /*1b80*/  PRMT R0, R3, 0x7610, R0 ;  /* 0x0000761003007816 */ /* 0x001fe20000000000 */
[----:B------:R-:W-:Y:S06]  /*1b90*/  BRA `(.L_x_12219) ;  /* 0x00000000009c7947 */ /* 0x000fec0003800000 */
.L_x_12231:
[----:B------:R-:W-:-:S09]  /*1ba0*/  UISETP.NE.AND UP0, UPT, UR4, 0x1c, UPT ;  /* 0x0000001c0400788c */ /* 0x000fd2000bf05270 */
[----:B------:R-:W-:Y:S05]  /*1bb0*/  BRA.U !UP0, `(.L_x_12242) ;  /* 0x0000000108907547 */ /* 0x000fea000b800000 */
[----:B------:R-:W-:-:S09]  /*1bc0*/  UISETP.NE.AND UP0, UPT, UR4, 0x1d, UPT ;  /* 0x0000001d0400788c */ /* 0x000fd2000bf05270 */
[----:B------:R-:W-:Y:S05]  /*1bd0*/  BRA.U !UP0, `(.L_x_12243) ;  /* 0x0000000108807547 */ /* 0x000fea000b800000 */
[----:B------:R-:W-:-:S09]  /*1be0*/  UISETP.NE.AND UP0, UPT, UR4, 0x2c, UPT ;  /* 0x0000002c0400788c */ /* 0x000fd2000bf05270 */
[----:B------:R-:W-:Y:S05]  /*1bf0*/  BRA.U !UP0, `(.L_x_12244) ;  /* 0x0000000108487547 */ /* 0x000fea000b800000 */
.L_x_12218:
        /* <DEDUP_REMOVED lines=16> */
.L_x_12245:
[----:B------:R-:W-:Y:S01]  /*1d00*/  PRMT R0, RZ, 0x7610, R0 ;  /* 0x00007610ff007816 */ /* 0x000fe20000000000 */
[----:B------:R-:W-:Y:S06]  /*1d10*/  BRA `(.L_x_12219) ;  /* 0x00000000003c7947 */ /* 0x000fec0003800000 */
.L_x_12244:
        /* <DEDUP_REMOVED lines=8> */
.L_x_12247:
[----:B------:R-:W-:Y:S05]  /*1da0*/  BSYNC.RECONVERGENT B0 ;  /* 0x0000000000007941 */ /* 0x000fea0003800200 */
.L_x_12246:
[----:B------:R-:W0:Y:S02]  /*1db0*/  F2I.FTZ.TRUNC.NTZ R3, R3 ;  /* 0x0000000300037305 */ /* 0x000e24000021f100 */
[----:B0-----:R-:W-:Y:S01]  /*1dc0*/  PRMT R0, R3, 0x7610, R0 ;  /* 0x0000761003007816 */ /* 0x001fe20000000000 */
[----:B------:R-:W-:Y:S06]  /*1dd0*/  BRA `(.L_x_12219) ;  /* 0x00000000000c7947 */ /* 0x000fec0003800000 */
.L_x_12243:
[----:B------:R0:W5:Y:S01]  /*1de0*/  LDG.E.U8 R0, desc[UR36][R4.64] ;  /* 0x0000002404007981 */ /* 0x000162000c1e1100 */
[----:B------:R-:W-:Y:S05]  /*1df0*/  BRA `(.L_x_12219) ;  /* 0x0000000000047947 */ /* 0x000fea0003800000 */
.L_x_12242:
[----:B------:R0:W5:Y:S02]  /*1e00*/  LDG.E.U8 R0, desc[UR36][R4.64] ;  /* 0x0000002404007981 */ /* 0x000164000c1e1100 */
.L_x_12219:
[----:B-----5:R-:W-:Y:S01]  /*1e10*/  LOP3.LUT P1, RZ, R19, 0xff, RZ, 0xc0, !PT ;  /* 0x000000ff13ff7812 */ /* 0x020fe2000782c0ff */
[----:B------:R-:W-:Y:S01]  /*1e20*/  VIADD R27, R17, 0x80 ;  /* 0x00000080111b7836 */ /* 0x000fe20000000000 */
[----:B-1----:R-:W-:Y:S02]  /*1e30*/  LOP3.LUT P0, RZ, R0, 0xff, RZ, 0xc0, !PT ;  /* 0x000000ff00ff7812 */ /* 0x002fe4000780c0ff */
[----:B------:R-:W-:Y:S02]  /*1e40*/  P2R R22, PR, RZ, 0x2 ;  /* 0x00000002ff167803 */ /* 0x000fe40000000000 */
[----:B------:R-:W-:-:S09]  /*1e50*/  P2R R19, PR, RZ, 0x1 ;  /* 0x00000001ff137803 */ /* 0x000fd20000000000 */
.L_x_12179:
[----:B------:R-:W-:Y:S05]  /*1e60*/  BSYNC.RECONVERGENT B6 ;  /* 0x0000000000067941 */ /* 0x000fea0003800200 */
.L_x_12178:
        /* <DEDUP_REMOVED lines=26> */
.L_x_12253:
[----:B------:R3:W5:Y:S01]  /*2010*/  LDG.E.U8 R18, desc[UR36][R4.64] ;  /* 0x0000002404127981 */ /* 0x000762000c1e1100 */
[----:B------:R-:W-:Y:S05]  /*2020*/  BRA `(.L_x_12255) ;  /* 0x0000000c00507947 */ /* 0x000fea0003800000 */
.L_x_12252:
        /* <DEDUP_REMOVED lines=8> */
.L_x_12257:
[----:B------:R0:W5:Y:S01]  /*20b0*/  LDG.E.U8 R18, desc[UR36][R4.64] ;  /* 0x0000002404127981 */ /* 0x000162000c1e1100 */
[----:B------:R-:W-:Y:S05]  /*20c0*/  BRA `(.L_x_12255) ;  /* 0x0000000c00287947 */ /* 0x000fea0003800000 */
.L_x_12256:
[----:B------:R0:W5:Y:S01]  /*20d0*/  LDG.E.U16 R18, desc[UR36][R4.64] ;  /* 0x0000002404127981 */ /* 0x000162000c1e1500 */
[----:B------:R-:W-:Y:S05]  /*20e0*/  BRA `(.L_x_12255) ;  /* 0x0000000c00207947 */ /* 0x000fea0003800000 */
.L_x_12251:
        /* <DEDUP_REMOVED lines=9> */
.L_x_12259:
[----:B------:R-:W2:Y:S02]  /*2180*/  LDG.E.U16 R0, desc[UR36][R4.64] ;  /* 0x0000002404007981 */ /* 0x000ea4000c1e1500 */
[----:B--2---:R-:W-:-:S06]  /*2190*/  HADD2.F32 R0, -RZ, R0.H0_H0 ;  /* 0x20000000ff007230 */ /* 0x004fcc0000004100 */
[----:B------:R-:W0:Y:S02]  /*21a0*/  F2I.FTZ.TRUNC.NTZ R0, R0 ;  /* 0x0000000000007305 */ /* 0x000e24000021f100 */
[----:B0-----:R-:W-:Y:S01]  /*21b0*/  PRMT R18, R0, 0x7610, R18 ;  /* 0x0000761000127816 */ /* 0x001fe20000000012 */
[----:B------:R-:W-:Y:S06]  /*21c0*/  BRA `(.L_x_12255) ;  /* 0x0000000800e87947 */ /* 0x000fec0003800000 */
.L_x_12258:
        /* <DEDUP_REMOVED lines=9> */
.L_x_12261:
[----:B------:R-:W2:Y:S02]  /*2260*/  LDG.E.U16 R4, desc[UR36][R4.64] ;  /* 0x0000002404047981 */ /* 0x000ea4000c1e1500 */
[----:B--2---:R-:W-:-:S06]  /*2270*/  HADD2.F32 R0, -RZ, R4.H0_H0 ;  /* 0x20000004ff007230 */ /* 0x004fcc0000004100 */
[----:B------:R-:W0:Y:S02]  /*2280*/  F2I.FTZ.TRUNC.NTZ R0, R0 ;  /* 0x0000000000007305 */ /* 0x000e24000021f100 */
[----:B0-----:R-:W-:Y:S01]  /*2290*/  PRMT R18, R0, 0x7610, R18 ;  /* 0x0000761000127816 */ /* 0x001fe20000000012 */
[----:B------:R-:W-:Y:S06]  /*22a0*/  BRA `(.L_x_12255) ;  /* 0x0000000800b07947 */ /* 0x000fec0003800000 */
.L_x_12260:
[----:B------:R-:W2:Y:S02]  /*22b0*/  LDG.E.64 R4, desc[UR36][R4.64] ;  /* 0x0000002404047981 */ /* 0x000ea4000c1e1b00 */
[----:B--2---:R0:W1:Y:S02]  /*22c0*/  F2I.F64.TRUNC R18, R4 ;  /* 0x0000000400127311 */ /* 0x004064000030d100 */
[----:B01----:R-:W-:Y:S05]  /*22d0*/  BRA `(.L_x_12255) ;  /* 0x0000000800a47947 */ /* 0x003fea0003800000 */
.L_x_12250:
        /* <DEDUP_REMOVED lines=12> */
.L_x_12264:
[----:B------:R-:W2:Y:S02]  /*23a0*/  LDG.E.64 R4, desc[UR36][R4.64] ;  /* 0x0000002404047981 */ /* 0x000ea4000c1e1b00 */
[----:B--2---:R0:W1:Y:S02]  /*23b0*/  F2I.F64.TRUNC R18, R4 ;  /* 0x0000000400127311 */ /* 0x004064000030d100 */
[----:B01----:R-:W-:Y:S05]  /*23c0*/  BRA `(.L_x_12255) ;  /* 0x0000000800687947 */ /* 0x003fea0003800000 */
.L_x_12263:
        /* <DEDUP_REMOVED lines=27> */
.L_x_12266:
        /* <DEDUP_REMOVED lines=15> */
.L_x_12265:
[----:B------:R-:W2:Y:S02]  /*2670*/  LDG.E.U16 R0, desc[UR36][R4.64] ;  /* 0x0000002404007981 */ /* 0x000ea4000c1e1500 */
[----:B--2---:R-:W-:-:S06]  /*2680*/  IMAD.U32 R0, R0, 0x10000, RZ ;  /* 0x0001000000007824 */ /* 0x004fcc00078e00ff */
[----:B------:R-:W0:Y:S02]  /*2690*/  F2I.FTZ.TRUNC.NTZ R0, R0 ;  /* 0x0000000000007305 */ /* 0x000e24000021f100 */
[----:B0-----:R-:W-:Y:S01]  /*26a0*/  PRMT R18, R0, 0x7610, R18 ;  /* 0x0000761000127816 */ /* 0x001fe20000000012 */
[----:B------:R-:W-:Y:S06]  /*26b0*/  BRA `(.L_x_12255) ;  /* 0x0000000400ac7947 */ /* 0x000fec0003800000 */
.L_x_12262:
        /* <DEDUP_REMOVED lines=10> */
.L_x_12269:
        /* <DEDUP_REMOVED lines=21> */
.L_x_12273:
[----:B------:R-:W-:Y:S05]  /*28b0*/  BSYNC.RECONVERGENT B1 ;  /* 0x0000000000017941 */ /* 0x000fea0003800200 */
.L_x_12272:
[----:B------:R-:W-:Y:S01]  /*28c0*/  IMAD.SHL.U32 R0, R0, 0x100000, RZ ;  /* 0x0010000000007824 */ /* 0x000fe200078e00ff */
[----:B------:R-:W-:-:S04]  /*28d0*/  LEA R3, R3, 0x3b800000, 0x17 ;  /* 0x3b80000003037811 */ /* 0x000fc800078eb8ff */
[----:B------:R-:W-:-:S07]  /*28e0*/  LOP3.LUT R0, R3, R0, R7, 0xfe, !PT ;  /* 0x0000000003007212 */ /* 0x000fce00078efe07 */
.L_x_12271:
[----:B------:R-:W-:Y:S05]  /*28f0*/  BSYNC.RECONVERGENT B0 ;  /* 0x0000000000007941 */ /* 0x000fea0003800200 */
.L_x_12270:
[----:B------:R-:W0:Y:S02]  /*2900*/  F2I.FTZ.TRUNC.NTZ R0, R0 ;  /* 0x0000000000007305 */ /* 0x000e24000021f100 */
[----:B0-----:R-:W-:Y:S01]  /*2910*/  PRMT R18, R0, 0x7610, R18 ;  /* 0x0000761000127816 */ /* 0x001fe20000000012 */
[----:B------:R-:W-:Y:S06]  /*2920*/  BRA `(.L_x_12255) ;  /* 0x0000000400107947 */ /* 0x000fec0003800000 */
.L_x_12268:
        /* <DEDUP_REMOVED lines=21> */
.L_x_12277:
[----:B------:R-:W-:Y:S05]  /*2a80*/  BSYNC.RECONVERGENT B1 ;  /* 0x0000000000017941 */ /* 0x000fea0003800200 */
.L_x_12276:
[----:B------:R-:W-:Y:S01]  /*2a90*/  IMAD.SHL.U32 R0, R0, 0x200000, RZ ;  /* 0x0020000000007824 */ /* 0x000fe200078e00ff */
[----:B------:R-:W-:-:S04]  /*2aa0*/  LEA R3, R3, 0x37800000, 0x17 ;  /* 0x3780000003037811 */ /* 0x000fc800078eb8ff */
[----:B------:R-:W-:-:S07]  /*2ab0*/  LOP3.LUT R0, R3, R0, R7, 0xfe, !PT ;  /* 0x0000000003007212 */ /* 0x000fce00078efe07 */
.L_x_12275:
[----:B------:R-:W-:Y:S05]  /*2ac0*/  BSYNC.RECONVERGENT B0 ;  /* 0x0000000000007941 */ /* 0x000fea0003800200 */
.L_x_12274:
[----:B------:R-:W0:Y:S02]  /*2ad0*/  F2I.FTZ.TRUNC.NTZ R0, R0 ;  /* 0x0000000000007305 */ /* 0x000e24000021f100 */
[----:B0-----:R-:W-:Y:S01]  /*2ae0*/  PRMT R18, R0, 0x7610, R18 ;  /* 0x0000761000127816 */ /* 0x001fe20000000012 */
[----:B------:R-:W-:Y:S06]  /*2af0*/  BRA `(.L_x_12255) ;  /* 0x00000000009c7947 */ /* 0x000fec0003800000 */
.L_x_12267:
        /* <DEDUP_REMOVED lines=14> */
.L_x_12281:
[----:B------:R-:W-:Y:S05]  /*2be0*/  BSYNC.RECONVERGENT B0 ;  /* 0x0000000000007941 */ /* 0x000fea0003800200 */
.L_x_12280:
[----:B------:R-:W0:Y:S02]  /*2bf0*/  F2I.FTZ.TRUNC.NTZ R0, R0 ;  /* 0x0000000000007305 */ /* 0x000e24000021f100 */
[----:B0-----:R-:W-:Y:S01]  /*2c00*/  PRMT R18, R0, 0x7610, R18 ;  /* 0x0000761000127816 */ /* 0x001fe20000000012 */
[----:B------:R-:W-:Y:S06]  /*2c10*/  BRA `(.L_x_12255) ;  /* 0x0000000000547947 */ /* 0x000fec0003800000 */
.L_x_12254:
        /* <DEDUP_REMOVED lines=16> */
.L_x_12282:
[----:B------:R-:W-:Y:S01]  /*2d20*/  PRMT R18, RZ, 0x7610, R18 ;  /* 0x00007610ff127816 */ /* 0x000fe20000000012 */
[----:B------:R-:W-:Y:S06]  /*2d30*/  BRA `(.L_x_12255) ;  /* 0x00000000000c7947 */ /* 0x000fec0003800000 */
.L_x_12279:
[----:B------:R0:W5:Y:S01]  /*2d40*/  LDG.E.U8 R18, desc[UR36][R4.64] ;  /* 0x0000002404127981 */ /* 0x000162000c1e1100 */
[----:B------:R-:W-:Y:S05]  /*2d50*/  BRA `(.L_x_12255) ;  /* 0x0000000000047947 */ /* 0x000fea0003800000 */
.L_x_12278:
[----:B------:R1:W5:Y:S02]  /*2d60*/  LDG.E.U8 R18, desc[UR36][R4.64] ;  /* 0x0000002404127981 */ /* 0x000364000c1e1100 */
.L_x_12255:
        /* <DEDUP_REMOVED lines=18> */
.L_x_12286:
[----:B------:R0:W5:Y:S01]  /*2e90*/  LDG.E.U8 R0, desc[UR36][R4.64] ;  /* 0x0000002404007981 */ /* 0x000162000c1e1100 */
[----:B------:R-:W-:Y:S05]  /*2ea0*/  BRA `(.L_x_12288) ;  /* 0x0000000c00507947 */ /* 0x000fea0003800000 */
.L_x_12285:
        /* <DEDUP_REMOVED lines=8> */
.L_x_12290:
[----:B------:R0:W5:Y:S01]  /*2f30*/  LDG.E.U8 R0, desc[UR36][R4.64] ;  /* 0x0000002404007981 */ /* 0x000162000c1e1100 */
[----:B------:R-:W-:Y:S05]  /*2f40*/  BRA `(.L_x_12288) ;  /* 0x0000000c00287947 */ /* 0x000fea0003800000 */
.L_x_12289:
[----:B------:R0:W5:Y:S01]  /*2f50*/  LDG.E.U16 R0, desc[UR36][R4.64] ;  /* 0x0000002404007981 */ /* 0x000162000c1e1500 */
[----:B------:R-:W-:Y:S05]  /*2f60*/  BRA `(.L_x_12288) ;  /* 0x0000000c00207947 */ /* 0x000fea0003800000 */
.L_x_12284:
        /* <DEDUP_REMOVED lines=9> */
.L_x_12292:
[----:B------:R-:W2:Y:S02]  /*3000*/  LDG.E.U16 R3, desc[UR36][R4.64] ;  /* 0x0000002404037981 */ /* 0x000ea4000c1e1500 */
[----:B--2---:R-:W-:-:S06]  /*3010*/  HADD2.F32 R3, -RZ, R3.H0_H0 ;  /* 0x20000003ff037230 */ /* 0x004fcc0000004100 */
[----:B------:R-:W0:Y:S02]  /*3020*/  F2I.FTZ.TRUNC.NTZ R3, R3 ;  /* 0x0000000300037305 */ /* 0x000e24000021f100 */
[----:B0-----:R-:W-:Y:S01]  /*3030*/  PRMT R0, R3, 0x7610, R0 ;  /* 0x0000761003007816 */ /* 0x001fe20000000000 */
[----:B------:R-:W-:Y:S06]  /*3040*/  BRA `(.L_x_12288) ;  /* 0x0000000800e87947 */ /* 0x000fec0003800000 */
.L_x_12291:
        /* <DEDUP_REMOVED lines=9> */
.L_x_12294:
[----:B------:R-:W2:Y:S02]  /*30e0*/  LDG.E.U16 R4, desc[UR36][R4.64] ;  /* 0x0000002404047981 */ /* 0x000ea4000c1e1500 */
[----:B--2---:R-:W-:-:S06]  /*30f0*/  HADD2.F32 R3, -RZ, R4.H0_H0 ;  /* 0x20000004ff037230 */ /* 0x004fcc0000004100 */
[----:B------:R-:W0:Y:S02]  /*3100*/  F2I.FTZ.TRUNC.NTZ R3, R3 ;  /* 0x0000000300037305 */ /* 0x000e24000021f100 */
[----:B0-----:R-:W-:Y:S01]  /*3110*/  PRMT R0, R3, 0x7610, R0 ;  /* 0x0000761003007816 */ /* 0x001fe20000000000 */
[----:B------:R-:W-:Y:S06]  /*3120*/  BRA `(.L_x_12288) ;  /* 0x0000000800b07947 */ /* 0x000fec0003800000 */
.L_x_12293:
[----:B------:R-:W2:Y:S02]  /*3130*/  LDG.E.64 R4, desc[UR36][R4.64] ;  /* 0x0000002404047981 */ /* 0x000ea4000c1e1b00 */
[----:B--2---:R0:W1:Y:S02]  /*3140*/  F2I.F64.TRUNC R0, R4 ;  /* 0x0000000400007311 */ /* 0x004064000030d100 */
[----:B01----:R-:W-:Y:S05]  /*3150*/  BRA `(.L_x_12288) ;  /* 0x0000000800a47947 */ /* 0x003fea0003800000 */
.L_x_12283:
        /* <DEDUP_REMOVED lines=12> */
.L_x_12297:
[----:B------:R-:W2:Y:S02]  /*3220*/  LDG.E.64 R4, desc[UR36][R4.64] ;  /* 0x0000002404047981 */ /* 0x000ea4000c1e1b00 */
[----:B--2---:R3:W4:Y:S02]  /*3230*/  F2I.F64.TRUNC R0, R4 ;  /* 0x0000000400007311 */ /* 0x004724000030d100 */
[----:B---34-:R-:W-:Y:S05]  /*3240*/  BRA `(.L_x_12288) ;  /* 0x0000000800687947 */ /* 0x018fea0003800000 */
.L_x_12296:
        /* <DEDUP_REMOVED lines=27> */
.L_x_12299:
        /* <DEDUP_REMOVED lines=15> */
.L_x_12298:
[----:B------:R-:W2:Y:S02]  /*34f0*/  LDG.E.U16 R3, desc[UR36][R4.64] ;  /* 0x0000002404037981 */ /* 0x000ea4000c1e1500 */
[----:B--2---:R-:W-:-:S06]  /*3500*/  IMAD.U32 R3, R3, 0x10000, RZ ;  /* 0x0001000003037824 */ /* 0x004fcc00078e00ff */
[----:B------:R-:W0:Y:S02]  /*3510*/  F2I.FTZ.TRUNC.NTZ R3, R3 ;  /* 0x0000000300037305 */ /* 0x000e24000021f100 */
[----:B0-----:R-:W-:Y:S01]  /*3520*/  PRMT R0, R3, 0x7610, R0 ;  /* 0x0000761003007816 */ /* 0x001fe20000000000 */
[----:B------:R-:W-:Y:S06]  /*3530*/  BRA `(.L_x_12288) ;  /* 0x0000000400ac7947 */ /* 0x000fec0003800000 */
.L_x_12295:
        /* <DEDUP_REMOVED lines=10> */
.L_x_12302:
        /* <DEDUP_REMOVED lines=21> */
.L_x_12306:
[----:B------:R-:W-:Y:S05]  /*3730*/  BSYNC.RECONVERGENT B1 ;  /* 0x0000000000017941 */ /* 0x000fea0003800200 */
.L_x_12305:
[----:B------:R-:W-:Y:S01]  /*3740*/  IMAD.SHL.U32 R0, R0, 0x100000, RZ ;  /* 0x0010000000007824 */ /* 0x000fe200078e00ff */
[----:B------:R-:W-:-:S04]  /*3750*/  LEA R3, R3, 0x3b800000, 0x17 ;  /* 0x3b80000003037811 */ /* 0x000fc800078eb8ff */
[----:B------:R-:W-:-:S07]  /*3760*/  LOP3.LUT R3, R3, R0, R7, 0xfe, !PT ;  /* 0x0000000003037212 */ /* 0x000fce00078efe07 */
.L_x_12304:
[----:B------:R-:W-:Y:S05]  /*3770*/  BSYNC.RECONVERGENT B0 ;  /* 0x0000000000007941 */ /* 0x000fea0003800200 */
.L_x_12303:
[----:B------:R-:W0:Y:S02]  /*3780*/  F2I.FTZ.TRUNC.NTZ R3, R3 ;  /* 0x0000000300037305 */ /* 0x000e24000021f100 */
[----:B0-----:R-:W-:Y:S01]  /*3790*/  PRMT R0, R3, 0x7610, R0 ;  /* 0x0000761003007816 */ /* 0x001fe20000000000 */
[----:B------:R-:W-:Y:S06]  /*37a0*/  BRA `(.L_x_12288) ;  /* 0x0000000400107947 */ /* 0x000fec0003800000 */
.L_x_12301:
        /* <DEDUP_REMOVED lines=21> */
.L_x_12310:
[----:B------:R-:W-:Y:S05]  /*3900*/  BSYNC.RECONVERGENT B1 ;  /* 0x0000000000017941 */ /* 0x000fea0003800200 */
.L_x_12309:
[----:B------:R-:W-:Y:S01]  /*3910*/  IMAD.SHL.U32 R0, R0, 0x200000, RZ ;  /* 0x0020000000007824 */ /* 0x000fe200078e00ff */
[----:B------:R-:W-:-:S04]  /*3920*/  LEA R3, R3, 0x37800000, 0x17 ;  /* 0x3780000003037811 */ /* 0x000fc800078eb8ff */
[----:B------:R-:W-:-:S07]  /*3930*/  LOP3.LUT R3, R3, R0, R7, 0xfe, !PT ;  /* 0x0000000003037212 */ /* 0x000fce00078efe07 */
.L_x_12308:
[----:B------:R-:W-:Y:S05]  /*3940*/  BSYNC.RECONVERGENT B0 ;  /* 0x0000000000007941 */ /* 0x000fea0003800200 */
.L_x_12307:
[----:B------:R-:W0:Y:S02]  /*3950*/  F2I.FTZ.TRUNC.NTZ R3, R3 ;  /* 0x0000000300037305 */ /* 0x000e24000021f100 */
[----:B0-----:R-:W-:Y:S01]  /*3960*/  PRMT R0, R3, 0x7610, R0 ;  /* 0x0000761003007816 */ /* 0x001fe20000000000 */
[----:B------:R-:W-:Y:S06]  /*3970*/  BRA `(.L_x_12288) ;  /* 0x00000000009c7947 */ /* 0x000fec0003800000 */
.L_x_12300:
        /* <DEDUP_REMOVED lines=14> */
.L_x_12314:
[----:B------:R-:W-:Y:S05]  /*3a60*/  BSYNC.RECONVERGENT B0 ;  /* 0x0000000000007941 */ /* 0x000fea0003800200 */
.L_x_12313:
[----:B------:R-:W0:Y:S02]  /*3a70*/  F2I.FTZ.TRUNC.NTZ R3, R3 ;  /* 0x0000000300037305 */ /* 0x000e24000021f100 */
[----:B0-----:R-:W-:Y:S01]  /*3a80*/  PRMT R0, R3, 0x7610, R0 ;  /* 0x0000761003007816 */ /* 0x001fe20000000000 */
[----:B------:R-:W-:Y:S06]  /*3a90*/  BRA `(.L_x_12288) ;  /* 0x0000000000547947 */ /* 0x000fec0003800000 */
.L_x_12287:
        /* <DEDUP_REMOVED lines=16> */
.L_x_12315:
[----:B------:R-:W-:Y:S01]  /*3ba0*/  PRMT R0, RZ, 0x7610, R0 ;  /* 0x00007610ff007816 */ /* 0x000fe20000000000 */
[----:B------:R-:W-:Y:S06]  /*3bb0*/  BRA `(.L_x_12288) ;  /* 0x00000000000c7947 */ /* 0x000fec0003800000 */
.L_x_12312:
[----:B------:R1:W5:Y:S01]  /*3bc0*/  LDG.E.U8 R0, desc[UR36][R4.64] ;  /* 0x0000002404007981 */ /* 0x000362000c1e1100 */
[----:B------:R-:W-:Y:S05]  /*3bd0*/  BRA `(.L_x_12288) ;  /* 0x0000000000047947 */ /* 0x000fea0003800000 */
.L_x_12311:
[----:B------:R2:W5:Y:S02]  /*3be0*/  LDG.E.U8 R0, desc[UR36][R4.64] ;  /* 0x0000002404007981 */ /* 0x000564000c1e1100 */
.L_x_12288:
[----:B-----5:R-:W-:Y:S01]  /*3bf0*/  LOP3.LUT P1, RZ, R18, 0xff, RZ, 0xc0, !PT ;  /* 0x000000ff12ff7812 */ /* 0x020fe2000782c0ff */
[----:B------:R-:W-:Y:S01]  /*3c00*/  VIADD R27, R27, 0x80 ;  /* 0x000000801b1b7836 */ /* 0x000fe20000000000 */
[----:B-1--4-:R-:W-:Y:S02]  /*3c10*/  LOP3.LUT P0, RZ, R0, 0xff, RZ, 0xc0, !PT ;  /* 0x000000ff00ff7812 */ /* 0x012fe4000780c0ff */
[----:B------:R-:W-:Y:S02]  /*3c20*/  P2R R24, PR, RZ, 0x2 ;  /* 0x00000002ff187803 */ /* 0x000fe40000000000 */
[----:B------:R-:W-:-:S09]  /*3c30*/  P2R R23, PR, RZ, 0x1 ;  /* 0x00000001ff177803 */ /* 0x000fd20000000000 */
.L_x_12249:
[----:B------:R-:W-:Y:S05]  /*3c40*/  BSYNC.RECONVERGENT B6 ;  /* 0x0000000000067941 */ /* 0x000fea0003800200 */
.L_x_12248:
        /* <DEDUP_REMOVED lines=26> */
.L_x_12321:
[----:B------:R3:W5:Y:S01]  /*3df0*/  LDG.E.U8 R18, desc[UR36][R4.64] ;  /* 0x0000002404127981 */ /* 0x000762000c1e1100 */
[----:B------:R-:W-:Y:S05]  /*3e00*/  BRA `(.L_x_12323) ;  /* 0x0000000c00507947 */ /* 0x000fea0003800000 */
.L_x_12320:
        /* <DEDUP_REMOVED lines=8> */
.L_x_12325:
[----:B------:R0:W5:Y:S01]  /*3e90*/  LDG.E.U8 R18, desc[UR36][R4.64] ;  /* 0x0000002404127981 */ /* 0x000162000c1e1100 */
[----:B------:R-:W-:Y:S05]  /*3ea0*/  BRA `(.L_x_12323) ;  /* 0x0000000c00287947 */ /* 0x000fea0003800000 */
.L_x_12324:
[----:B------:R0:W5:Y:S01]  /*3eb0*/  LDG.E.U16 R18, desc[UR36][R4.64] ;  /* 0x0000002404127981 */ /* 0x000162000c1e1500 */
[----:B------:R-:W-:Y:S05]  /*3ec0*/  BRA `(.L_x_12323) ;  /* 0x0000000c00207947 */ /* 0x000fea0003800000 */
.L_x_12319:
        /* <DEDUP_REMOVED lines=9> */
.L_x_12327:
[----:B------:R-:W2:Y:S02]  /*3f60*/  LDG.E.U16 R0, desc[UR36][R4.64] ;  /* 0x0000002404007981 */ /* 0x000ea4000c1e1500 */
[----:B--2---:R-:W-:-:S06]  /*3f70*/  HADD2.F32 R0, -RZ, R0.H0_H0 ;  /* 0x20000000ff007230 */ /* 0x004fcc0000004100 */
[----:B------:R-:W0:Y:S02]  /*3f80*/  F2I.FTZ.TRUNC.NTZ R0, R0 ;  /* 0x0000000000007305 */ /* 0x000e24000021f100 */
[----:B0-----:R-:W-:Y:S01]  /*3f90*/  PRMT R18, R0, 0x7610, R18 ;  /* 0x0000761000127816 */ /* 0x001fe20000000012 */
[----:B------:R-:W-:Y:S06]  /*3fa0*/  BRA `(.L_x_12323) ;  /* 0x0000000800e87947 */ /* 0x000fec0003800000 */
.L_x_12326:
        /* <DEDUP_REMOVED lines=9> */
.L_x_12329:
[----:B------:R-:W2:Y:S02]  /*4040*/  LDG.E.U16 R4, desc[UR36][R4.64] ;  /* 0x0000002404047981 */ /* 0x000ea4000c1e1500 */
[----:B--2---:R-:W-:-:S06]  /*4050*/  HADD2.F32 R0, -RZ, R4.H0_H0 ;  /* 0x20000004ff007230 */ /* 0x004fcc0000004100 */
[----:B------:R-:W0:Y:S02]  /*4060*/  F2I.FTZ.TRUNC.NTZ R0, R0 ;  /* 0x0000000000007305 */ /* 0x000e24000021f100 */
[----:B0-----:R-:W-:Y:S01]  /*4070*/  PRMT R18, R0, 0x7610, R18 ;  /* 0x0000761000127816 */ /* 0x001fe20000000012 */
[----:B------:R-:W-:Y:S06]  /*4080*/  BRA `(.L_x_12323) ;  /* 0x0000000800b07947 */ /* 0x000fec0003800000 */
.L_x_12328:
[----:B------:R-:W2:Y:S02]  /*4090*/  LDG.E.64 R4, desc[UR36][R4.64] ;  /* 0x0000002404047981 */ /* 0x000ea4000c1e1b00 */
[----:B--2---:R0:W1:Y:S02]  /*40a0*/  F2I.F64.TRUNC R18, R4 ;  /* 0x0000000400127311 */ /* 0x004064000030d100 */
[----:B01----:R-:W-:Y:S05]  /*40b0*/  BRA `(.L_x_12323) ;  /* 0x0000000800a47947 */ /* 0x003fea0003800000 */
.L_x_12318:
        /* <DEDUP_REMOVED lines=12> */
.L_x_12332:
[----:B------:R-:W2:Y:S02]  /*4180*/  LDG.E.64 R4, desc[UR36][R4.64] ;  /* 0x0000002404047981 */ /* 0x000ea4000c1e1b00 */
[----:B--2---:R0:W1:Y:S02]  /*4190*/  F2I.F64.TRUNC R18, R4 ;  /* 0x0000000400127311 */ /* 0x004064000030d100 */
[----:B01----:R-:W-:Y:S05]  /*41a0*/  BRA `(.L_x_12323) ;  /* 0x0000000800687947 */ /* 0x003fea0003800000 */
.L_x_12331:
        /* <DEDUP_REMOVED lines=27> */
.L_x_12334:
        /* <DEDUP_REMOVED lines=15> */
.L_x_12333:
[----:B------:R-:W2:Y:S02]  /*4450*/  LDG.E.U16 R0, desc[UR36][R4.64] ;  /* 0x0000002404007981 */ /* 0x000ea4000c1e1500 */
[----:B--2---:R-:W-:-:S06]  /*4460*/  IMAD.U32 R0, R0, 0x10000, RZ ;  /* 0x0001000000007824 */ /* 0x004fcc00078e00ff */
[----:B------:R-:W0:Y:S02]  /*4470*/  F2I.FTZ.TRUNC.NTZ R0, R0 ;  /* 0x0000000000007305 */ /* 0x000e24000021f100 */
[----:B0-----:R-:W-:Y:S01]  /*4480*/  PRMT R18, R0, 0x7610, R18 ;  /* 0x0000761000127816 */ /* 0x001fe20000000012 */
[----:B------:R-:W-:Y:S06]  /*4490*/  BRA `(.L_x_12323) ;  /* 0x0000000400ac7947 */ /* 0x000fec0003800000 */
.L_x_12330:
        /* <DEDUP_REMOVED lines=10> */
.L_x_12337:
        /* <DEDUP_REMOVED lines=21> */
.L_x_12341:
[----:B------:R-:W-:Y:S05]  /*4690*/  BSYNC.RECONVERGENT B1 ;  /* 0x0000000000017941 */ /* 0x000fea0003800200 */
.L_x_12340:
[----:B------:R-:W-:Y:S01]  /*46a0*/  IMAD.SHL.U32 R0, R0, 0x100000, RZ ;  /* 0x0010000000007824 */ /* 0x000fe200078e00ff */
[----:B------:R-:W-:-:S04]  /*46b0*/  LEA R3, R3, 0x3b800000, 0x17 ;  /* 0x3b80000003037811 */ /* 0x000fc800078eb8ff */
[----:B------:R-:W-:-:S07]  /*46c0*/  LOP3.LUT R0, R3, R0, R7, 0xfe, !PT ;  /* 0x0000000003007212 */ /* 0x000fce00078efe07 */
.L_x_12339:
[----:B------:R-:W-:Y:S05]  /*46d0*/  BSYNC.RECONVERGENT B0 ;  /* 0x0000000000007941 */ /* 0x000fea0003800200 */
.L_x_12338:
[----:B------:R-:W0:Y:S02]  /*46e0*/  F2I.FTZ.TRUNC.NTZ R0, R0 ;  /* 0x0000000000007305 */ /* 0x000e24000021f100 */
[----:B0-----:R-:W-:Y:S01]  /*46f0*/  PRMT R18, R0, 0x7610, R18 ;  /* 0x0000761000127816 */ /* 0x001fe20000000012 */
[----:B------:R-:W-:Y:S06]  /*4700*/  BRA `(.L_x_12323) ;  /* 0x0000000400107947 */ /* 0x000fec0003800000 */
.L_x_12336:
        /* <DEDUP_REMOVED lines=21> */
.L_x_12345:
[----:B------:R-:W-:Y:S05]  /*4860*/  BSYNC.RECONVERGENT B1 ;  /* 0x0000000000017941 */ /* 0x000fea0003800200 */
.L_x_12344:
[----:B------:R-:W-:Y:S01]  /*4870*/  IMAD.SHL.U32 R0, R0, 0x200000, RZ ;  /* 0x0020000000007824 */ /* 0x000fe200078e00ff */
[----:B------:R-:W-:-:S04]  /*4880*/  LEA R3, R3, 0x37800000, 0x17 ;  /* 0x3780000003037811 */ /* 0x000fc800078eb8ff */
[----:B------:R-:W-:-:S07]  /*4890*/  LOP3.LUT R0, R3, R0, R7, 0xfe, !PT ;  /* 0x0000000003007212 */ /* 0x000fce00078efe07 */
.L_x_12343:
[----:B------:R-:W-:Y:S05]  /*48a0*/  BSYNC.RECONVERGENT B0 ;  /* 0x0000000000007941 */ /* 0x000fea0003800200 */
.L_x_12342:
[----:B------:R-:W0:Y:S02]  /*48b0*/  F2I.FTZ.TRUNC.NTZ R0, R0 ;  /* 0x0000000000007305 */ /* 0x000e24000021f100 */
[----:B0-----:R-:W-:Y:S01]  /*48c0*/  PRMT R18, R0, 0x7610, R18 ;  /* 0x0000761000127816 */ /* 0x001fe20000000012 */
[----:B------:R-:W-:Y:S06]  /*48d0*/  BRA `(.L_x_12323) ;  /* 0x00000000009c7947 */ /* 0x000fec0003800000 */
.L_x_12335:
        /* <DEDUP_REMOVED lines=14> */
.L_x_12349:
[----:B------:R-:W-:Y:S05]  /*49c0*/  BSYNC.RECONVERGENT B0 ;  /* 0x0000000000007941 */ /* 0x000fea0003800200 */
.L_x_12348:
[----:B------:R-:W0:Y:S02]  /*49d0*/  F2I.FTZ.TRUNC.NTZ R0, R0 ;  /* 0x0000000000007305 */ /* 0x000e24000021f100 */
[----:B0-----:R-:W-:Y:S01]  /*49e0*/  PRMT R18, R0, 0x7610, R18 ;  /* 0x0000761000127816 */ /* 0x001fe20000000012 */
[----:B------:R-:W-:Y:S06]  /*49f0*/  BRA `(.L_x_12323) ;  /* 0x0000000000547947 */ /* 0x000fec0003800000 */
.L_x_12322:
        /* <DEDUP_REMOVED lines=16> */
.L_x_12350:
[----:B------:R-:W-:Y:S01]  /*4b00*/  PRMT R18, RZ, 0x7610, R18 ;  /* 0x00007610ff127816 */ /* 0x000fe20000000012 */
[----:B------:R-:W-:Y:S06]  /*4b10*/  BRA `(.L_x_12323) ;  /* 0x00000000000c7947 */ /* 0x000fec0003800000 */
.L_x_12347:
[----:B------:R1:W5:Y:S01]  /*4b20*/  LDG.E.U8 R18, desc[UR36][R4.64] ;  /* 0x0000002404127981 */ /* 0x000362000c1e1100 */
[----:B------:R-:W-:Y:S05]  /*4b30*/  BRA `(.L_x_12323) ;  /* 0x0000000000047947 */ /* 0x000fea0003800000 */
.L_x_12346:
[----:B------:R2:W5:Y:S02]  /*4b40*/  LDG.E.U8 R18, desc[UR36][R4.64] ;  /* 0x0000002404127981 */ /* 0x000564000c1e1100 */
.L_x_12323:
        /* <DEDUP_REMOVED lines=19> */
.L_x_12354:
[----:B------:R0:W5:Y:S01]  /*4c80*/  LDG.E.U8 R0, desc[UR36][R4.64] ;  /* 0x0000002404007981 */ /* 0x000162000c1e1100 */
[----:B------:R-:W-:Y:S05]  /*4c90*/  BRA `(.L_x_12356) ;  /* 0x0000000c00507947 */ /* 0x000fea0003800000 */
.L_x_12353:
        /* <DEDUP_REMOVED lines=8> */
.L_x_12358:
[----:B------:R4:W5:Y:S01]  /*4d20*/  LDG.E.U8 R0, desc[UR36][R4.64] ;  /* 0x0000002404007981 */ /* 0x000962000c1e1100 */
[----:B------:R-:W-:Y:S05]  /*4d30*/  BRA `(.L_x_12356) ;  /* 0x0000000c00287947 */ /* 0x000fea0003800000 */
.L_x_12357:
[----:B------:R3:W5:Y:S01]  /*4d40*/  LDG.E.U16 R0, desc[UR36][R4.64] ;  /* 0x0000002404007981 */ /* 0x000762000c1e1500 */
[----:B------:R-:W-:Y:S05]  /*4d50*/  BRA `(.L_x_12356) ;  /* 0x0000000c00207947 */ /* 0x000fea0003800000 */
.L_x_12352:
        /* <DEDUP_REMOVED lines=9> */
.L_x_12360:
[----:B------:R-:W2:Y:S02]  /*4df0*/  LDG.E.U16 R3, desc[UR36][R4.64] ;  /* 0x0000002404037981 */ /* 0x000ea4000c1e1500 */
[----:B--2---:R-:W-:-:S06]  /*4e00*/  HADD2.F32 R3, -RZ, R3.H0_H0 ;  /* 0x20000003ff037230 */ /* 0x004fcc0000004100 */
[----:B------:R-:W0:Y:S02]  /*4e10*/  F2I.FTZ.TRUNC.NTZ R3, R3 ;  /* 0x0000000300037305 */ /* 0x000e24000021f100 */
[----:B0-----:R-:W-:Y:S01]  /*4e20*/  PRMT R0, R3, 0x7610, R0 ;  /* 0x0000761003007816 */ /* 0x001fe20000000000 */
[----:B------:R-:W-:Y:S06]  /*4e30*/  BRA `(.L_x_12356) ;  /* 0x0000000800e87947 */ /* 0x000fec0003800000 */
.L_x_12359:
        /* <DEDUP_REMOVED lines=9> */
.L_x_12362:
[----:B------:R-:W2:Y:S02]  /*4ed0*/  LDG.E.U16 R4, desc[UR36][R4.64] ;  /* 0x0000002404047981 */ /* 0x000ea4000c1e1500 */
[----:B--2---:R-:W-:-:S06]  /*4ee0*/  HADD2.F32 R3, -RZ, R4.H0_H0 ;  /* 0x20000004ff037230 */ /* 0x004fcc0000004100 */
[----:B------:R-:W0:Y:S02]  /*4ef0*/  F2I.FTZ.TRUNC.NTZ R3, R3 ;  /* 0x0000000300037305 */ /* 0x000e24000021f100 */
[----:B0-----:R-:W-:Y:S01]  /*4f00*/  PRMT R0, R3, 0x7610, R0 ;  /* 0x0000761003007816 */ /* 0x001fe20000000000 */
[----:B------:R-:W-:Y:S06]  /*4f10*/  BRA `(.L_x_12356) ;  /* 0x0000000800b07947 */ /* 0x000fec0003800000 */
.L_x_12361:
[----:B------:R-:W2:Y:S02]  /*4f20*/  LDG.E.64 R4, desc[UR36][R4.64] ;  /* 0x0000002404047981 */ /* 0x000ea4000c1e1b00 */
[----:B--2---:R0:W1:Y:S02]  /*4f30*/  F2I.F64.TRUNC R0, R4 ;  /* 0x0000000400007311 */ /* 0x004064000030d100 */
[----:B01----:R-:W-:Y:S05]  /*4f40*/  BRA `(.L_x_12356) ;  /* 0x0000000800a47947 */ /* 0x003fea0003800000 */
.L_x_12351:
        /* <DEDUP_REMOVED lines=12> */
.L_x_12365:
[----:B------:R-:W2:Y:S02]  /*5010*/  LDG.E.64 R4, desc[UR36][R4.64] ;  /* 0x0000002404047981 */ /* 0x000ea4000c1e1b00 */
[----:B--2---:R3:W4:Y:S02]  /*5020*/  F2I.F64.TRUNC R0, R4 ;  /* 0x0000000400007311 */ /* 0x004724000030d100 */
[----:B---34-:R-:W-:Y:S05]  /*5030*/  BRA `(.L_x_12356) ;  /* 0x0000000800687947 */ /* 0x018fea0003800000 */
.L_x_12364:
        /* <DEDUP_REMOVED lines=27> */
.L_x_12367:
        /* <DEDUP_REMOVED lines=15> */
.L_x_12366:
[----:B------:R-:W2:Y:S02]  /*52e0*/  LDG.E.U16 R3, desc[UR36][R4.64] ;  /* 0x0000002404037981 */ /* 0x000ea4000c1e1500 */
[----:B--2---:R-:W-:-:S06]  /*52f0*/  IMAD.U32 R3, R3, 0x10000, RZ ;  /* 0x0001000003037824 */ /* 0x004fcc00078e00ff */
[----:B------:R-:W0:Y:S02]  /*5300*/  F2I.FTZ.TRUNC.NTZ R3, R3 ;  /* 0x0000000300037305 */ /* 0x000e24000021f100 */
[----:B0-----:R-:W-:Y:S01]  /*5310*/  PRMT R0, R3, 0x7610, R0 ;  /* 0x0000761003007816 */ /* 0x001fe20000000000 */
[----:B------:R-:W-:Y:S06]  /*5320*/  BRA `(.L_x_12356) ;  /* 0x0000000400ac7947 */ /* 0x000fec0003800000 */
.L_x_12363:
        /* <DEDUP_REMOVED lines=10> */
.L_x_12370:
        /* <DEDUP_REMOVED lines=21> */
.L_x_12374:
[----:B------:R-:W-:Y:S05]  /*5520*/  BSYNC.RECONVERGENT B1 ;  /* 0x0000000000017941 */ /* 0x000fea0003800200 */
.L_x_12373:
[----:B------:R-:W-:Y:S01]  /*5530*/  IMAD.SHL.U32 R0, R0, 0x100000, RZ ;  /* 0x0010000000007824 */ /* 0x000fe200078e00ff */
[----:B------:R-:W-:-:S04]  /*5540*/  LEA R3, R3, 0x3b800000, 0x17 ;  /* 0x3b80000003037811 */ /* 0x000fc800078eb8ff */
[----:B------:R-:W-:-:S07]  /*5550*/  LOP3.LUT R3, R3, R0, R7, 0xfe, !PT ;  /* 0x0000000003037212 */ /* 0x000fce00078efe07 */
.L_x_12372:
[----:B------:R-:W-:Y:S05]  /*5560*/  BSYNC.RECONVERGENT B0 ;  /* 0x0000000000007941 */ /* 0x000fea0003800200 */
.L_x_12371:
[----:B------:R-:W0:Y:S02]  /*5570*/  F2I.FTZ.TRUNC.NTZ R3, R3 ;  /* 0x0000000300037305 */ /* 0x000e24000021f100 */
[----:B0-----:R-:W-:Y:S01]  /*5580*/  PRMT R0, R3, 0x7610, R0 ;  /* 0x0000761003007816 */ /* 0x001fe20000000000 */
[----:B------:R-:W-:Y:S06]  /*5590*/  BRA `(.L_x_12356) ;  /* 0x0000000400107947 */ /* 0x000fec0003800000 */
.L_x_12369:
        /* <DEDUP_REMOVED lines=21> */
.L_x_12378:
[----:B------:R-:W-:Y:S05]  /*56f0*/  BSYNC.RECONVERGENT B1 ;  /* 0x0000000000017941 */ /* 0x000fea0003800200 */
.L_x_12377:
[----:B------:R-:W-:Y:S01]  /*5700*/  IMAD.SHL.U32 R0, R0, 0x200000, RZ ;  /* 0x0020000000007824 */ /* 0x000fe200078e00ff */
[----:B------:R-:W-:-:S04]  /*5710*/  LEA R3, R3, 0x37800000, 0x17 ;  /* 0x3780000003037811 */ /* 0x000fc800078eb8ff */
[----:B------:R-:W-:-:S07]  /*5720*/  LOP3.LUT R3, R3, R0, R7, 0xfe, !PT ;  /* 0x0000000003037212 */ /* 0x000fce00078efe07 */
.L_x_12376:
[----:B------:R-:W-:Y:S05]  /*5730*/  BSYNC.RECONVERGENT B0 ;  /* 0x0000000000007941 */ /* 0x000fea0003800200 */
.L_x_12375:
[----:B------:R-:W0:Y:S02]  /*5740*/  F2I.FTZ.TRUNC.NTZ R3, R3 ;  /* 0x0000000300037305 */ /* 0x000e24000021f100 */
[----:B0-----:R-:W-:Y:S01]  /*5750*/  PRMT R0, R3, 0x7610, R0 ;  /* 0x0000761003007816 */ /* 0x001fe20000000000 */
[----:B------:R-:W-:Y:S06]  /*5760*/  BRA `(.L_x_12356) ;  /* 0x00000000009c7947 */ /* 0x000fec0003800000 */
.L_x_12368:
        /* <DEDUP_REMOVED lines=14> */
.L_x_12382:
[----:B------:R-:W-:Y:S05]  /*5850*/  BSYNC.RECONVERGENT B0 ;  /* 0x0000000000007941 */ /* 0x000fea0003800200 */
.L_x_12381:
[----:B------:R-:W0:Y:S02]  /*5860*/  F2I.FTZ.TRUNC.NTZ R3, R3 ;  /* 0x0000000300037305 */ /* 0x000e24000021f100 */
[----:B0-----:R-:W-:Y:S01]  /*5870*/  PRMT R0, R3, 0x7610, R0 ;  /* 0x0000761003007816 */ /* 0x001fe20000000000 */
[----:B------:R-:W-:Y:S06]  /*5880*/  BRA `(.L_x_12356) ;  /* 0x0000000000547947 */ /* 0x000fec0003800000 */
.L_x_12355:
        /* <DEDUP_REMOVED lines=16> */
.L_x_12383:
[----:B------:R-:W-:Y:S01]  /*5990*/  PRMT R0, RZ, 0x7610, R0 ;  /* 0x00007610ff007816 */ /* 0x000fe20000000000 */
[----:B------:R-:W-:Y:S06]  /*59a0*/  BRA `(.L_x_12356) ;  /* 0x00000000000c7947 */ /* 0x000fec0003800000 */
.L_x_12380:
[----:B------:R1:W5:Y:S01]  /*59b0*/  LDG.E.U8 R0, desc[UR36][R4.64] ;  /* 0x0000002404007981 */ /* 0x000362000c1e1100 */
[----:B------:R-:W-:Y:S05]  /*59c0*/  BRA `(.L_x_12356) ;  /* 0x0000000000047947 */ /* 0x000fea0003800000 */
.L_x_12379:
[----:B------:R2:W5:Y:S02]  /*59d0*/  LDG.E.U8 R0, desc[UR36][R4.64] ;  /* 0x0000002404007981 */ /* 0x000564000c1e1100 */
.L_x_12356:
[----:B-----5:R-:W-:Y:S01]  /*59e0*/  LOP3.LUT P1, RZ, R18, 0xff, RZ, 0xc0, !PT ;  /* 0x000000ff12ff7812 */ /* 0x020fe2000782c0ff */
[----:B------:R-:W-:Y:S01]  /*59f0*/  VIADD R27, R27, 0x80 ;  /* 0x000000801b1b7836 */ /* 0x000fe20000000000 */
[----:B-1----:R-:W-:Y:S02]  /*5a00*/  LOP3.LUT P0, RZ, R0, 0xff, RZ, 0xc0, !PT ;  /* 0x000000ff00ff7812 */ /* 0x002fe4000780c0ff */
[----:B------:R-:W-:Y:S02]  /*5a10*/  P2R R26, PR, RZ, 0x2 ;  /* 0x00000002ff1a7803 */ /* 0x000fe40000000000 */
[----:B------:R-:W-:-:S09]  /*5a20*/  P2R R25, PR, RZ, 0x1 ;  /* 0x00000001ff197803 */ /* 0x000fd20000000000 */
.L_x_12317:
[----:B------:R-:W-:Y:S05]  /*5a30*/  BSYNC.RECONVERGENT B6 ;  /* 0x0000000000067941 */ /* 0x000fea0003800200 */
.L_x_12316:
        /* <DEDUP_REMOVED lines=23> */
.L_x_12389:
[----:B------:R0:W5:Y:S01]  /*5bb0*/  LDG.E.U8 R18, desc[UR36][R4.64] ;  /* 0x0000002404127981 */ /* 0x000162000c1e1100 */
[----:B------:R-:W-:Y:S05]  /*5bc0*/  BRA `(.L_x_12391) ;  /* 0x0000000c00507947 */ /* 0x000fea0003800000 */
.L_x_12388:
        /* <DEDUP_REMOVED lines=8> */
.L_x_12393:
[----:B------:R3:W5:Y:S01]  /*5c50*/  LDG.E.U8 R18, desc[UR36][R4.64] ;  /* 0x0000002404127981 */ /* 0x000762000c1e1100 */
[----:B------:R-:W-:Y:S05]  /*5c60*/  BRA `(.L_x_12391) ;  /* 0x0000000c00287947 */ /* 0x000fea0003800000 */
.L_x_12392:
[----:B------:R2:W5:Y:S01]  /*5c70*/  LDG.E.U16 R18, desc[UR36][R4.64] ;  /* 0x0000002404127981 */ /* 0x000562000c1e1500 */
[----:B------:R-:W-:Y:S05]  /*5c80*/  BRA `(.L_x_12391) ;  /* 0x0000000c00207947 */ /* 0x000fea0003800000 */
.L_x_12387:
        /* <DEDUP_REMOVED lines=9> */
.L_x_12395:
[----:B------:R-:W2:Y:S02]  /*5d20*/  LDG.E.U16 R0, desc[UR36][R4.64] ;  /* 0x0000002404007981 */ /* 0x000ea4000c1e1500 */
[----:B--2---:R-:W-:-:S06]  /*5d30*/  HADD2.F32 R0, -RZ, R0.H0_H0 ;  /* 0x20000000ff007230 */ /* 0x004fcc0000004100 */
[----:B------:R-:W0:Y:S02]  /*5d40*/  F2I.FTZ.TRUNC.NTZ R0, R0 ;  /* 0x0000000000007305 */ /* 0x000e24000021f100 */
[----:B0-----:R-:W-:Y:S01]  /*5d50*/  PRMT R18, R0, 0x7610, R18 ;  /* 0x0000761000127816 */ /* 0x001fe20000000012 */
[----:B------:R-:W-:Y:S06]  /*5d60*/  BRA `(.L_x_12391) ;  /* 0x0000000800e87947 */ /* 0x000fec0003800000 */
.L_x_12394:
        /* <DEDUP_REMOVED lines=9> */
.L_x_12397:
[----:B------:R-:W2:Y:S02]  /*5e00*/  LDG.E.U16 R4, desc[UR36][R4.64] ;  /* 0x0000002404047981 */ /* 0x000ea4000c1e1500 */
[----:B--2---:R-:W-:-:S06]  /*5e10*/  HADD2.F32 R0, -RZ, R4.H0_H0 ;  /* 0x20000004ff007230 */ /* 0x004fcc0000004100 */
[----:B------:R-:W0:Y:S02]  /*5e20*/  F2I.FTZ.TRUNC.NTZ R0, R0 ;  /* 0x0000000000007305 */ /* 0x000e24000021f100 */
[----:B0-----:R-:W-:Y:S01]  /*5e30*/  PRMT R18, R0, 0x7610, R18 ;  /* 0x0000761000127816 */ /* 0x001fe20000000012 */
[----:B------:R-:W-:Y:S06]  /*5e40*/  BRA `(.L_x_12391) ;  /* 0x0000000800b07947 */ /* 0x000fec0003800000 */
.L_x_12396:
[----:B------:R-:W2:Y:S02]  /*5e50*/  LDG.E.64 R4, desc[UR36][R4.64] ;  /* 0x0000002404047981 */ /* 0x000ea4000c1e1b00 */
[----:B--2---:R0:W1:Y:S02]  /*5e60*/  F2I.F64.TRUNC R18, R4 ;  /* 0x0000000400127311 */ /* 0x004064000030d100 */
[----:B01----:R-:W-:Y:S05]  /*5e70*/  BRA `(.L_x_12391) ;  /* 0x0000000800a47947 */ /* 0x003fea0003800000 */
.L_x_12386:
        /* <DEDUP_REMOVED lines=12> */
.L_x_12400:
[----:B------:R-:W2:Y:S02]  /*5f40*/  LDG.E.64 R4, desc[UR36][R4.64] ;  /* 0x0000002404047981 */ /* 0x000ea4000c1e1b00 */
[----:B--2---:R0:W1:Y:S02]  /*5f50*/  F2I.F64.TRUNC R18, R4 ;  /* 0x0000000400127311 */ /* 0x004064000030d100 */
[----:B01----:R-:W-:Y:S05]  /*5f60*/  BRA `(.L_x_12391) ;  /* 0x0000000800687947 */ /* 0x003fea0003800000 */
.L_x_12399:
        /* <DEDUP_REMOVED lines=27> */
.L_x_12402:
        /* <DEDUP_REMOVED lines=15> */
.L_x_12401:
[----:B------:R-:W2:Y:S02]  /*6210*/  LDG.E.U16 R0, desc[UR36][R4.64] ;  /* 0x0000002404007981 */ /* 0x000ea4000c1e1500 */
[----:B--2---:R-:W-:-:S06]  /*6220*/  IMAD.U32 R0, R0, 0x10000, RZ ;  /* 0x0001000000007824 */ /* 0x004fcc00078e00ff */
[----:B------:R-:W0:Y:S02]  /*6230*/  F2I.FTZ.TRUNC.NTZ R0, R0 ;  /* 0x0000000000007305 */ /* 0x000e24000021f100 */
[----:B0-----:R-:W-:Y:S01]  /*6240*/  PRMT R18, R0, 0x7610, R18 ;  /* 0x0000761000127816 */ /* 0x001fe20000000012 */
[----:B------:R-:W-:Y:S06]  /*6250*/  BRA `(.L_x_12391) ;  /* 0x0000000400ac7947 */ /* 0x000fec0003800000 */
.L_x_12398:
        /* <DEDUP_REMOVED lines=10> */
.L_x_12405:
        /* <DEDUP_REMOVED lines=21> */
.L_x_12409:
[----:B------:R-:W-:Y:S05]  /*6450*/  BSYNC.RECONVERGENT B1 ;  /* 0x0000000000017941 */ /* 0x000fea0003800200 */
.L_x_12408:
[----:B------:R-:W-:Y:S01]  /*6460*/  IMAD.SHL.U32 R0, R0, 0x100000, RZ ;  /* 0x0010000000007824 */ /* 0x000fe200078e00ff */
[----:B------:R-:W-:-:S04]  /*6470*/  LEA R3, R3, 0x3b800000, 0x17 ;  /* 0x3b80000003037811 */ /* 0x000fc800078eb8ff */
[----:B------:R-:W-:-:S07]  /*6480*/  LOP3.LUT R0, R3, R0, R7, 0xfe, !PT ;  /* 0x0000000003007212 */ /* 0x000fce00078efe07 */
.L_x_12407:
[----:B------:R-:W-:Y:S05]  /*6490*/  BSYNC.RECONVERGENT B0 ;  /* 0x0000000000007941 */ /* 0x000fea0003800200 */
.L_x_12406:
[----:B------:R-:W0:Y:S02]  /*64a0*/  F2I.FTZ.TRUNC.NTZ R0, R0 ;  /* 0x0000000000007305 */ /* 0x000e24000021f100 */
[----:B0-----:R-:W-:Y:S01]  /*64b0*/  PRMT R18, R0, 0x7610, R18 ;  /* 0x0000761000127816 */ /* 0x001fe20000000012 */
[----:B------:R-:W-:Y:S06]  /*64c0*/  BRA `(.L_x_12391) ;  /* 0x0000000400107947 */ /* 0x000fec0003800000 */
.L_x_12404:
        /* <DEDUP_REMOVED lines=21> */
.L_x_12413:
[----:B------:R-:W-:Y:S05]  /*6620*/  BSYNC.RECONVERGENT B1 ;  /* 0x0000000000017941 */ /* 0x000fea0003800200 */
.L_x_12412:
[----:B------:R-:W-:Y:S01]  /*6630*/  IMAD.SHL.U32 R0, R0, 0x200000, RZ ;  /* 0x0020000000007824 */ /* 0x000fe200078e00ff */
[----:B------:R-:W-:-:S04]  /*6640*/  LEA R3, R3, 0x37800000, 0x17 ;  /* 0x3780000003037811 */ /* 0x000fc800078eb8ff */
[----:B------:R-:W-:-:S07]  /*6650*/  LOP3.LUT R0, R3, R0, R7, 0xfe, !PT ;  /* 0x0000000003007212 */ /* 0x000fce00078efe07 */
.L_x_12411:
[----:B------:R-:W-:Y:S05]  /*6660*/  BSYNC.RECONVERGENT B0 ;  /* 0x0000000000007941 */ /* 0x000fea0003800200 */
.L_x_12410:
[----:B------:R-:W0:Y:S02]  /*6670*/  F2I.FTZ.TRUNC.NTZ R0, R0 ;  /* 0x0000000000007305 */ /* 0x000e24000021f100 */
[----:B0-----:R-:W-:Y:S01]  /*6680*/  PRMT R18, R0, 0x7610, R18 ;  /* 0x0000761000127816 */ /* 0x001fe20000000012 */
[----:B------:R-:W-:Y:S06]  /*6690*/  BRA `(.L_x_12391) ;  /* 0x00000000009c7947 */ /* 0x000fec0003800000 */
.L_x_12403:
        /* <DEDUP_REMOVED lines=14> */
.L_x_12417:
[----:B------:R-:W-:Y:S05]  /*6780*/  BSYNC.RECONVERGENT B0 ;  /* 0x0000000000007941 */ /* 0x000fea0003800200 */
.L_x_12416:
[----:B------:R-:W0:Y:S02]  /*6790*/  F2I.FTZ.TRUNC.NTZ R0, R0 ;  /* 0x0000000000007305 */ /* 0x000e24000021f100 */
[----:B0-----:R-:W-:Y:S01]  /*67a0*/  PRMT R18, R0, 0x7610, R18 ;  /* 0x0000761000127816 */ /* 0x001fe20000000012 */
[----:B------:R-:W-:Y:S06]  /*67b0*/  BRA `(.L_x_12391) ;  /* 0x0000000000547947 */ /* 0x000fec0003800000 */
.L_x_12390:
        /* <DEDUP_REMOVED lines=16> */
.L_x_12418:
[----:B------:R-:W-:Y:S01]  /*68c0*/  PRMT R18, RZ, 0x7610, R18 ;  /* 0x00007610ff127816 */ /* 0x000fe20000000012 */
[----:B------:R-:W-:Y:S06]  /*68d0*/  BRA `(.L_x_12391) ;  /* 0x00000000000c7947 */ /* 0x000fec0003800000 */
.L_x_12415:
[----:B------:R0:W5:Y:S01]  /*68e0*/  LDG.E.U8 R18, desc[UR36][R4.64] ;  /* 0x0000002404127981 */ /* 0x000162000c1e1100 */
[----:B------:R-:W-:Y:S05]  /*68f0*/  BRA `(.L_x_12391) ;  /* 0x0000000000047947 */ /* 0x000fea0003800000 */
.L_x_12414:
[----:B------:R0:W5:Y:S02]  /*6900*/  LDG.E.U8 R18, desc[UR36][R4.64] ;  /* 0x0000002404127981 */ /* 0x000164000c1e1100 */
.L_x_12391:
        /* <DEDUP_REMOVED lines=19> */
.L_x_12422:
[----:B------:R0:W5:Y:S01]  /*6a40*/  LDG.E.U8 R0, desc[UR36][R4.64] ;  /* 0x0000002404007981 */ /* 0x000162000c1e1100 */
[----:B------:R-:W-:Y:S05]  /*6a50*/  BRA `(.L_x_12424) ;  /* 0x0000000c00507947 */ /* 0x000fea0003800000 */
.L_x_12421:
        /* <DEDUP_REMOVED lines=8> */
.L_x_12426:
[----:B------:R0:W5:Y:S01]  /*6ae0*/  LDG.E.U8 R0, desc[UR36][R4.64] ;  /* 0x0000002404007981 */ /* 0x000162000c1e1100 */
[----:B------:R-:W-:Y:S05]  /*6af0*/  BRA `(.L_x_12424) ;  /* 0x0000000c00287947 */ /* 0x000fea0003800000 */
.L_x_12425:
[----:B------:R0:W5:Y:S01]  /*6b00*/  LDG.E.U16 R0, desc[UR36][R4.64] ;  /* 0x0000002404007981 */ /* 0x000162000c1e1500 */
[----:B------:R-:W-:Y:S05]  /*6b10*/  BRA `(.L_x_12424) ;  /* 0x0000000c00207947 */ /* 0x000fea0003800000 */
.L_x_12420:
        /* <DEDUP_REMOVED lines=9> */
.L_x_12428:
[----:B------:R-:W2:Y:S02]  /*6bb0*/  LDG.E.U16 R3, desc[UR36][R4.64] ;  /* 0x0000002404037981 */ /* 0x000ea4000c1e1500 */
[----:B--2---:R-:W-:-:S06]  /*6bc0*/  HADD2.F32 R3, -RZ, R3.H0_H0 ;  /* 0x20000003ff037230 */ /* 0x004fcc0000004100 */
[----:B------:R-:W0:Y:S02]  /*6bd0*/  F2I.FTZ.TRUNC.NTZ R3, R3 ;  /* 0x0000000300037305 */ /* 0x000e24000021f100 */
[----:B0-----:R-:W-:Y:S01]  /*6be0*/  PRMT R0, R3, 0x7610, R0 ;  /* 0x0000761003007816 */ /* 0x001fe20000000000 */
[----:B------:R-:W-:Y:S06]  /*6bf0*/  BRA `(.L_x_12424) ;  /* 0x0000000800e87947 */ /* 0x000fec0003800000 */
.L_x_12427:
        /* <DEDUP_REMOVED lines=9> */
.L_x_12430:
[----:B------:R-:W2:Y:S02]  /*6c90*/  LDG.E.U16 R4, desc[UR36][R4.64] ;  /* 0x0000002404047981 */ /* 0x000ea4000c1e1500 */
[----:B--2---:R-:W-:-:S06]  /*6ca0*/  HADD2.F32 R3, -RZ, R4.H0_H0 ;  /* 0x20000004ff037230 */ /* 0x004fcc0000004100 */
[----:B------:R-:W0:Y:S02]  /*6cb0*/  F2I.FTZ.TRUNC.NTZ R3, R3 ;  /* 0x0000000300037305 */ /* 0x000e24000021f100 */
[----:B0-----:R-:W-:Y:S01]  /*6cc0*/  PRMT R0, R3, 0x7610, R0 ;  /* 0x0000761003007816 */ /* 0x001fe20000000000 */
[----:B------:R-:W-:Y:S06]  /*6cd0*/  BRA `(.L_x_12424) ;  /* 0x0000000800b07947 */ /* 0x000fec0003800000 */
.L_x_12429:
[----:B------:R-:W2:Y:S02]  /*6ce0*/  LDG.E.64 R4, desc[UR36][R4.64] ;  /* 0x0000002404047981 */ /* 0x000ea4000c1e1b00 */
[----:B--2---:R0:W1:Y:S02]  /*6cf0*/  F2I.F64.TRUNC R0, R4 ;  /* 0x0000000400007311 */ /* 0x004064000030d100 */
[----:B01----:R-:W-:Y:S05]  /*6d00*/  BRA `(.L_x_12424) ;  /* 0x0000000800a47947 */ /* 0x003fea0003800000 */
.L_x_12419:
        /* <DEDUP_REMOVED lines=12> */
.L_x_12433:
[----:B------:R-:W2:Y:S02]  /*6dd0*/  LDG.E.64 R4, desc[UR36][R4.64] ;  /* 0x0000002404047981 */ /* 0x000ea4000c1e1b00 */
[----:B--2---:R3:W4:Y:S02]  /*6de0*/  F2I.F64.TRUNC R0, R4 ;  /* 0x0000000400007311 */ /* 0x004724000030d100 */
[----:B---34-:R-:W-:Y:S05]  /*6df0*/  BRA `(.L_x_12424) ;  /* 0x0000000800687947 */ /* 0x018fea0003800000 */
.L_x_12432:
        /* <DEDUP_REMOVED lines=27> */
.L_x_12435:
        /* <DEDUP_REMOVED lines=15> */
.L_x_12434:
[----:B------:R-:W2:Y:S02]  /*70a0*/  LDG.E.U16 R3, desc[UR36][R4.64] ;  /* 0x0000002404037981 */ /* 0x000ea4000c1e1500 */
[----:B--2---:R-:W-:-:S06]  /*70b0*/  IMAD.U32 R3, R3, 0x10000, RZ ;  /* 0x0001000003037824 */ /* 0x004fcc00078e00ff */
[----:B------:R-:W0:Y:S02]  /*70c0*/  F2I.FTZ.TRUNC.NTZ R3, R3 ;  /* 0x0000000300037305 */ /* 0x000e24000021f100 */
[----:B0-----:R-:W-:Y:S01]  /*70d0*/  PRMT R0, R3, 0x7610, R0 ;  /* 0x0000761003007816 */ /* 0x001fe20000000000 */
[----:B------:R-:W-:Y:S06]  /*70e0*/  BRA `(.L_x_12424) ;  /* 0x0000000400ac7947 */ /* 0x000fec0003800000 */
.L_x_12431:
        /* <DEDUP_REMOVED lines=10> */
.L_x_12438:
        /* <DEDUP_REMOVED lines=21> */
.L_x_12442:
[----:B------:R-:W-:Y:S05]  /*72e0*/  BSYNC.RECONVERGENT B1 ;  /* 0x0000000000017941 */ /* 0x000fea0003800200 */
.L_x_12441:
[----:B------:R-:W-:Y:S01]  /*72f0*/  IMAD.SHL.U32 R0, R0, 0x100000, RZ ;  /* 0x0010000000007824 */ /* 0x000fe200078e00ff */
[----:B------:R-:W-:-:S04]  /*7300*/  LEA R3, R3, 0x3b800000, 0x17 ;  /* 0x3b80000003037811 */ /* 0x000fc800078eb8ff */
[----:B------:R-:W-:-:S07]  /*7310*/  LOP3.LUT R3, R3, R0, R7, 0xfe, !PT ;  /* 0x0000000003037212 */ /* 0x000fce00078efe07 */
.L_x_12440:
[----:B------:R-:W-:Y:S05]  /*7320*/  BSYNC.RECONVERGENT B0 ;  /* 0x0000000000007941 */ /* 0x000fea0003800200 */
.L_x_12439:
[----:B------:R-:W0:Y:S02]  /*7330*/  F2I.FTZ.TRUNC.NTZ R3, R3 ;  /* 0x0000000300037305 */ /* 0x000e24000021f100 */
[----:B0-----:R-:W-:Y:S01]  /*7340*/  PRMT R0, R3, 0x7610, R0 ;  /* 0x0000761003007816 */ /* 0x001fe20000000000 */
[----:B------:R-:W-:Y:S06]  /*7350*/  BRA `(.L_x_12424) ;  /* 0x0000000400107947 */ /* 0x000fec0003800000 */
.L_x_12437:
        /* <DEDUP_REMOVED lines=21> */
.L_x_12446:
[----:B------:R-:W-:Y:S05]  /*74b0*/  BSYNC.RECONVERGENT B1 ;  /* 0x0000000000017941 */ /* 0x000fea0003800200 */
.L_x_12445:
[----:B------:R-:W-:Y:S01]  /*74c0*/  IMAD.SHL.U32 R0, R0, 0x200000, RZ ;  /* 0x0020000000007824 */ /* 0x000fe200078e00ff */
[----:B------:R-:W-:-:S04]  /*74d0*/  LEA R3, R3, 0x37800000, 0x17 ;  /* 0x3780000003037811 */ /* 0x000fc800078eb8ff */
[----:B------:R-:W-:-:S07]  /*74e0*/  LOP3.LUT R3, R3, R0, R7, 0xfe, !PT ;  /* 0x0000000003037212 */ /* 0x000fce00078efe07 */
.L_x_12444:
[----:B------:R-:W-:Y:S05]  /*74f0*/  BSYNC.RECONVERGENT B0 ;  /* 0x0000000000007941 */ /* 0x000fea0003800200 */
.L_x_12443:
[----:B------:R-:W0:Y:S02]  /*7500*/  F2I.FTZ.TRUNC.NTZ R3, R3 ;  /* 0x0000000300037305 */ /* 0x000e24000021f100 */
[----:B0-----:R-:W-:Y:S01]  /*7510*/  PRMT R0, R3, 0x7610, R0 ;  /* 0x0000761003007816 */ /* 0x001fe20000000000 */
[----:B------:R-:W-:Y:S06]  /*7520*/  BRA `(.L_x_12424) ;  /* 0x00000000009c7947 */ /* 0x000fec0003800000 */
.L_x_12436:
        /* <DEDUP_REMOVED lines=14> */
.L_x_12450:
[----:B------:R-:W-:Y:S05]  /*7610*/  BSYNC.RECONVERGENT B0 ;  /* 0x0000000000007941 */ /* 0x000fea0003800200 */
.L_x_12449:
[----:B------:R-:W0:Y:S02]  /*7620*/  F2I.FTZ.TRUNC.NTZ R3, R3 ;  /* 0x0000000300037305 */ /* 0x000e24000021f100 */
[----:B0-----:R-:W-:Y:S01]  /*7630*/  PRMT R0, R3, 0x7610, R0 ;  /* 0x0000761003007816 */ /* 0x001fe20000000000 */
[----:B------:R-:W-:Y:S06]  /*7640*/  BRA `(.L_x_12424) ;  /* 0x0000000000547947 */ /* 0x000fec0003800000 */
.L_x_12423:
        /* <DEDUP_REMOVED lines=16> */
.L_x_12451:
[----:B------:R-:W-:Y:S01]  /*7750*/  PRMT R0, RZ, 0x7610, R0 ;  /* 0x00007610ff007816 */ /* 0x000fe20000000000 */
[----:B------:R-:W-:Y:S06]  /*7760*/  BRA `(.L_x_12424) ;  /* 0x00000000000c7947 */ /* 0x000fec0003800000 */
.L_x_12448:
[----:B------:R1:W5:Y:S01]  /*7770*/  LDG.E.U8 R0, desc[UR36][R4.64] ;  /* 0x0000002404007981 */ /* 0x000362000c1e1100 */
[----:B------:R-:W-:Y:S05]  /*7780*/  BRA `(.L_x_12424) ;  /* 0x0000000000047947 */ /* 0x000fea0003800000 */
.L_x_12447:
[----:B------:R0:W5:Y:S02]  /*7790*/  LDG.E.U8 R0, desc[UR36][R4.64] ;  /* 0x0000002404007981 */ /* 0x000164000c1e1100 */
.L_x_12424:
[----:B-----5:R-:W-:Y:S02]  /*77a0*/  LOP3.LUT P0, RZ, R18, 0xff, RZ, 0xc0, !PT ;  /* 0x000000ff12ff7812 */ /* 0x020fe4000780c0ff */
[----:B-1--4-:R-:W-:-:S04]  /*77b0*/  LOP3.LUT P1, RZ, R0, 0xff, RZ, 0xc0, !PT ;  /* 0x000000ff00ff7812 */ /* 0x012fc8000782c0ff */
[----:B------:R-:W-:-:S13]  /*77c0*/  PLOP3.LUT P0, PT, P0, P1, PT, 0x28, 0x82 ;  /* 0x000000000082781c */ /* 0x000fda0000702570 */
.L_x_12385:
[----:B------:R-:W-:Y:S05]  /*77d0*/  BSYNC.RECONVERGENT B6 ;  /* 0x0000000000067941 */ /* 0x000fea0003800200 */
.L_x_12384:
        /* <DEDUP_REMOVED lines=40> */
.L_x_12459:
[----:B------:R0:W-:Y:S01]  /*7a60*/  STG.E.U8 desc[UR36][R8.64], R11 ;  /* 0x0000000b08007986 */ /* 0x0001e2000c101124 */
[----:B------:R-:W-:Y:S05]  /*7a70*/  BRA `(.L_x_12461) ;  /* 0x0000000c00087947 */ /* 0x000fea0003800000 */
.L_x_12458:
        /* <DEDUP_REMOVED lines=10> */
.L_x_12463:
[----:B------:R0:W-:Y:S01]  /*7b20*/  STG.E desc[UR36][R8.64], R11 ;  /* 0x0000000b08007986 */ /* 0x0001e2000c101924 */
[----:B------:R-:W-:Y:S05]  /*7b30*/  BRA `(.L_x_12461) ;  /* 0x0000000800d87947 */ /* 0x000fea0003800000 */
.L_x_12462:
[----:B------:R0:W-:Y:S01]  /*7b40*/  STG.E.U16 desc[UR36][R8.64], R11 ;  /* 0x0000000b08007986 */ /* 0x0001e2000c101524 */
[----:B------:R-:W-:Y:S05]  /*7b50*/  BRA `(.L_x_12461) ;  /* 0x0000000800d07947 */ /* 0x000fea0003800000 */
.L_x_12457:
        /* <DEDUP_REMOVED lines=9> */
.L_x_12465:
[----:B------:R-:W0:Y:S02]  /*7bf0*/  I2F.S16 R0, R11 ;  /* 0x0000000b00007306 */ /* 0x000e240000101400 */
[----:B0-----:R-:W-:-:S05]  /*7c00*/  F2FP.F16.F32.PACK_AB R0, RZ, R0 ;  /* 0x00000000ff00723e */ /* 0x001fca00000000ff */
[----:B------:R0:W-:Y:S01]  /*7c10*/  STG.E.U16 desc[UR36][R8.64], R0 ;  /* 0x0000000008007986 */ /* 0x0001e2000c101524 */
[----:B------:R-:W-:Y:S05]  /*7c20*/  BRA `(.L_x_12461) ;  /* 0x00000008009c7947 */ /* 0x000fea0003800000 */
.L_x_12464:
        /* <DEDUP_REMOVED lines=10> */
.L_x_12467:
[----:B------:R-:W0:Y:S02]  /*7cd0*/  I2F.S16 R11, R11 ;  /* 0x0000000b000b7306 */ /* 0x000e240000101400 */
[----:B0-----:R-:W-:-:S04]  /*7ce0*/  F2FP.F16.F32.PACK_AB R3, RZ, R11 ;  /* 0x0000000bff03723e */ /* 0x001fc800000000ff */
[----:B------:R-:W-:-:S05]  /*7cf0*/  PRMT R3, R3, 0x5410, RZ ;  /* 0x0000541003037816 */ /* 0x000fca00000000ff */
[----:B------:R0:W-:Y:S01]  /*7d00*/  STG.E desc[UR36][R8.64], R3 ;  /* 0x0000000308007986 */ /* 0x0001e2000c101924 */
[----:B------:R-:W-:Y:S05]  /*7d10*/  BRA `(.L_x_12461) ;  /* 0x0000000800607947 */ /* 0x000fea0003800000 */
.L_x_12466:
[----:B------:R-:W0:Y:S02]  /*7d20*/  I2F.F64.S16 R4, R11 ;  /* 0x0000000b00047312 */ /* 0x000e240000101c00 */
[----:B0-----:R0:W-:Y:S01]  /*7d30*/  STG.E.64 desc[UR36][R8.64], R4 ;  /* 0x0000000408007986 */ /* 0x0011e2000c101b24 */
[----:B------:R-:W-:Y:S05]  /*7d40*/  BRA `(.L_x_12461) ;  /* 0x0000000800547947 */ /* 0x000fea0003800000 */
.L_x_12456:
        /* <DEDUP_REMOVED lines=10> */
.L_x_12470:
[----:B------:R-:W-:Y:S01]  /*7df0*/  CS2R R6, SRZ ;  /* 0x0000000000067805 */ /* 0x000fe2000001ff00 */
[----:B------:R-:W0:Y:S04]  /*7e00*/  I2F.F64.S16 R4, R11 ;  /* 0x0000000b00047312 */ /* 0x000e280000101c00 */
[----:B0-----:R0:W-:Y:S01]  /*7e10*/  STG.E.128 desc[UR36][R8.64], R4 ;  /* 0x0000000408007986 */ /* 0x0011e2000c101d24 */
[----:B------:R-:W-:Y:S05]  /*7e20*/  BRA `(.L_x_12461) ;  /* 0x00000008001c7947 */ /* 0x000fea0003800000 */
.L_x_12469:
        /* <DEDUP_REMOVED lines=17> */
.L_x_12474:
[----:B------:R-:W-:Y:S05]  /*7f40*/  BSYNC.RECONVERGENT B0 ;  /* 0x0000000000007941 */ /* 0x000fea0003800200 */
.L_x_12473:
[----:B------:R0:W-:Y:S01]  /*7f50*/  STG.E.U8 desc[UR36][R8.64], R3 ;  /* 0x0000000308007986 */ /* 0x0001e2000c101124 */
[----:B------:R-:W-:Y:S05]  /*7f60*/  BRA `(.L_x_12461) ;  /* 0x0000000400cc7947 */ /* 0x000fea0003800000 */
.L_x_12472:
        /* <DEDUP_REMOVED lines=16> */
.L_x_12471:
[----:B------:R-:W0:Y:S02]  /*8070*/  I2F.S16 R0, R11 ;  /* 0x0000000b00007306 */ /* 0x000e240000101400 */
[----:B0-----:R-:W-:-:S05]  /*8080*/  F2FP.BF16.F32.PACK_AB R0, RZ, R0 ;  /* 0x00000000ff00723e */ /* 0x001fca00000010ff */
[----:B------:R0:W-:Y:S01]  /*8090*/  STG.E.U16 desc[UR36][R8.64], R0 ;  /* 0x0000000008007986 */ /* 0x0001e2000c101524 */
[----:B------:R-:W-:Y:S05]  /*80a0*/  BRA `(.L_x_12461) ;  /* 0x00000004007c7947 */ /* 0x000fea0003800000 */
.L_x_12468:
        /* <DEDUP_REMOVED lines=10> */
.L_x_12477:
        /* <DEDUP_REMOVED lines=12> */
.L_x_12480:
[----:B------:R-:W-:-:S04]  /*8210*/  SHF.R.U32.HI R0, RZ, 0x14, R11 ;  /* 0x00000014ff007819 */ /* 0x000fc8000001160b */
[----:B------:R-:W-:-:S04]  /*8220*/  LOP3.LUT R0, R0, 0x1, RZ, 0xc0, !PT ;  /* 0x0000000100007812 */ /* 0x000fc800078ec0ff */
[----:B------:R-:W-:-:S04]  /*8230*/  IADD3 R0, PT, PT, R11, 0x487ffff, R0 ;  /* 0x0487ffff0b007810 */ /* 0x000fc80007ffe000 */
[----:B------:R-:W-:-:S04]  /*8240*/  SHF.R.U32.HI R0, RZ, 0x14, R0 ;  /* 0x00000014ff007819 */ /* 0x000fc80000011600 */
[----:B------:R-:W-:-:S07]  /*8250*/  LOP3.LUT R0, R0, 0xff, RZ, 0xc0, !PT ;  /* 0x000000ff00007812 */ /* 0x000fce00078ec0ff */
.L_x_12481:
[----:B------:R-:W-:-:S07]  /*8260*/  PRMT R4, R0, 0x7610, R4 ;  /* 0x0000761000047816 */ /* 0x000fce0000000004 */
.L_x_12479:
[----:B------:R-:W-:Y:S05]  /*8270*/  BSYNC.RECONVERGENT B0 ;  /* 0x0000000000007941 */ /* 0x000fea0003800200 */
.L_x_12478:
[----:B------:R0:W-:Y:S01]  /*8280*/  STG.E.U8 desc[UR36][R8.64], R4 ;  /* 0x0000000408007986 */ /* 0x0001e2000c101124 */
[----:B------:R-:W-:Y:S05]  /*8290*/  BRA `(.L_x_12461) ;  /* 0x0000000400007947 */ /* 0x000fea0003800000 */
.L_x_12476:
        /* <DEDUP_REMOVED lines=12> */
.L_x_12484:
[----:B------:R-:W-:-:S04]  /*8360*/  SHF.R.U32.HI R0, RZ, 0x15, R11 ;  /* 0x00000015ff007819 */ /* 0x000fc8000001160b */
[----:B------:R-:W-:-:S04]  /*8370*/  LOP3.LUT R0, R0, 0x1, RZ, 0xc0, !PT ;  /* 0x0000000100007812 */ /* 0x000fc800078ec0ff */
[----:B------:R-:W-:-:S04]  /*8380*/  IADD3 R0, PT, PT, R11, 0x88fffff, R0 ;  /* 0x088fffff0b007810 */ /* 0x000fc80007ffe000 */
[----:B------:R-:W-:-:S04]  /*8390*/  SHF.R.U32.HI R0, RZ, 0x15, R0 ;  /* 0x00000015ff007819 */ /* 0x000fc80000011600 */
[----:B------:R-:W-:-:S07]  /*83a0*/  LOP3.LUT R0, R0, 0xff, RZ, 0xc0, !PT ;  /* 0x000000ff00007812 */ /* 0x000fce00078ec0ff */
.L_x_12485:
[----:B------:R-:W-:-:S07]  /*83b0*/  PRMT R4, R0, 0x7610, R4 ;  /* 0x0000761000047816 */ /* 0x000fce0000000004 */
.L_x_12483:
[----:B------:R-:W-:Y:S05]  /*83c0*/  BSYNC.RECONVERGENT B0 ;  /* 0x0000000000007941 */ /* 0x000fea0003800200 */
.L_x_12482:
[----:B------:R3:W-:Y:S01]  /*83d0*/  STG.E.U8 desc[UR36][R8.64], R4 ;  /* 0x0000000408007986 */ /* 0x0007e2000c101124 */
[----:B------:R-:W-:Y:S05]  /*83e0*/  BRA `(.L_x_12461) ;  /* 0x0000000000ac7947 */ /* 0x000fea0003800000 */
.L_x_12475:
[----:B------:R-:W-:-:S13]  /*83f0*/  ISETP.NE.AND P0, PT, R0, 0x1c, PT ;  /* 0x0000001c0000780c */ /* 0x000fda0003f05270 */
[----:B------:R-:W-:Y:S05]  /*8400*/  @!P0 BRA `(.L_x_12486) ;  /* 0x0000000000a08947 */ /* 0x000fea0003800000 */
[----:B------:R-:W-:-:S13]  /*8410*/  ISETP.NE.AND P0, PT, R0, 0x1d, PT ;  /* 0x0000001d0000780c */ /* 0x000fda0003f05270 */
[----:B------:R-:W-:Y:S05]  /*8420*/  @!P0 BRA `(.L_x_12487) ;  /* 0x0000000000888947 */ /* 0x000fea0003800000 */
[----:B------:R-:W-:-:S13]  /*8430*/  ISETP.NE.AND P0, PT, R0, 0x2c, PT ;  /* 0x0000002c0000780c */ /* 0x000fda0003f05270 */
[----:B------:R-:W-:Y:S05]  /*8440*/  @!P0 BRA `(.L_x_12488) ;  /* 0x0000000000448947 */ /* 0x000fea0003800000 */
.L_x_12460:
        /* <DEDUP_REMOVED lines=16> */
.L_x_12489:
[----:B------:R-:W-:Y:S05]  /*8550*/  BRA `(.L_x_12461) ;  /* 0x0000000000507947 */ /* 0x000fea0003800000 */
.L_x_12488:
        /* <DEDUP_REMOVED lines=15> */
.L_x_12487:
[----:B------:R-:W-:Y:S02]  /*8650*/  IMAD.MOV.U32 R4, RZ, RZ, R11 ;  /* 0x000000ffff047224 */ /* 0x000fe400078e000b */
[----:B------:R-:W-:-:S05]  /*8660*/  IMAD.MOV.U32 R5, RZ, RZ, RZ ;  /* 0x000000ffff057224 */ /* 0x000fca00078e00ff */
[----:B------:R1:W-:Y:S01]  /*8670*/  STG.E.64 desc[UR36][R8.64], R4 ;  /* 0x0000000408007986 */ /* 0x0003e2000c101b24 */
[----:B------:R-:W-:Y:S05]  /*8680*/  BRA `(.L_x_12461) ;  /* 0x0000000000047947 */ /* 0x000fea0003800000 */
.L_x_12486:
[----:B------:R0:W-:Y:S02]  /*8690*/  STG.E desc[UR36][R8.64], R11 ;  /* 0x0000000b08007986 */ /* 0x0001e4000c101924 */
.L_x_12461:
[----:B------:R-:W-:Y:S05]  /*86a0*/  BSYNC.RECONVERGENT B6 ;  /* 0x0000000000067941 */ /* 0x000fea0003800200 */
.L_x_12455:
        /* <DEDUP_REMOVED lines=24> */
.L_x_12495:
[----:B------:R4:W-:Y:S01]  /*8830*/  STG.E.U8 desc[UR36][R8.64], R26 ;  /* 0x0000001a08007986 */ /* 0x0009e2000c101124 */
[----:B------:R-:W-:Y:S05]  /*8840*/  BRA `(.L_x_12497) ;  /* 0x0000000800fc7947 */ /* 0x000fea0003800000 */
.L_x_12494:
        /* <DEDUP_REMOVED lines=9> */
.L_x_12499:
[----:B------:R2:W-:Y:S01]  /*88e0*/  STG.E desc[UR36][R8.64], R26 ;  /* 0x0000001a08007986 */ /* 0x0005e2000c101924 */
[----:B------:R-:W-:Y:S05]  /*88f0*/  BRA `(.L_x_12497) ;  /* 0x0000000800d07947 */ /* 0x000fea0003800000 */
.L_x_12498:
[----:B------:R0:W-:Y:S01]  /*8900*/  STG.E.U16 desc[UR36][R8.64], R26 ;  /* 0x0000001a08007986 */ /* 0x0001e2000c101524 */
[----:B------:R-:W-:Y:S05]  /*8910*/  BRA `(.L_x_12497) ;  /* 0x0000000800c87947 */ /* 0x000fea0003800000 */
.L_x_12493:
        /* <DEDUP_REMOVED lines=9> */
.L_x_12501:
[----:B------:R-:W0:Y:S02]  /*89b0*/  I2F.S16 R0, R26 ;  /* 0x0000001a00007306 */ /* 0x000e240000101400 */
[----:B0-----:R-:W-:-:S05]  /*89c0*/  F2FP.F16.F32.PACK_AB R0, RZ, R0 ;  /* 0x00000000ff00723e */ /* 0x001fca00000000ff */
[----:B------:R0:W-:Y:S01]  /*89d0*/  STG.E.U16 desc[UR36][R8.64], R0 ;  /* 0x0000000008007986 */ /* 0x0001e2000c101524 */
[----:B------:R-:W-:Y:S05]  /*89e0*/  BRA `(.L_x_12497) ;  /* 0x0000000800947947 */ /* 0x000fea0003800000 */
.L_x_12500:
        /* <DEDUP_REMOVED lines=10> */
.L_x_12503:
[----:B------:R-:W0:Y:S02]  /*8a90*/  I2F.S16 R26, R26 ;  /* 0x0000001a001a7306 */ /* 0x000e240000101400 */
[----:B0-----:R-:W-:-:S04]  /*8aa0*/  F2FP.F16.F32.PACK_AB R3, RZ, R26 ;  /* 0x0000001aff03723e */ /* 0x001fc800000000ff */
[----:B------:R-:W-:-:S05]  /*8ab0*/  PRMT R3, R3, 0x5410, RZ ;  /* 0x0000541003037816 */ /* 0x000fca00000000ff */
[----:B------:R0:W-:Y:S01]  /*8ac0*/  STG.E desc[UR36][R8.64], R3 ;  /* 0x0000000308007986 */ /* 0x0001e2000c101924 */
[----:B------:R-:W-:Y:S05]  /*8ad0*/  BRA `(.L_x_12497) ;  /* 0x0000000800587947 */ /* 0x000fea0003800000 */
.L_x_12502:
[----:B------:R-:W0:Y:S02]  /*8ae0*/  I2F.F64.S16 R26, R26 ;  /* 0x0000001a001a7312 */ /* 0x000e240000101c00 */
[----:B0-----:R0:W-:Y:S01]  /*8af0*/  STG.E.64 desc[UR36][R8.64], R26 ;  /* 0x0000001a08007986 */ /* 0x0011e2000c101b24 */
[----:B------:R-:W-:Y:S05]  /*8b00*/  BRA `(.L_x_12497) ;  /* 0x00000008004c7947 */ /* 0x000fea0003800000 */
.L_x_12492:
        /* <DEDUP_REMOVED lines=12> */
.L_x_12507:
        /* <DEDUP_REMOVED lines=16> */
.L_x_12510:
[----:B------:R-:W-:-:S07]  /*8cd0*/  PRMT R4, R0, 0x7610, R4 ;  /* 0x0000761000047816 */ /* 0x000fce0000000004 */
.L_x_12509:
[----:B------:R-:W-:Y:S05]  /*8ce0*/  BSYNC.RECONVERGENT B0 ;  /* 0x0000000000007941 */ /* 0x000fea0003800200 */
.L_x_12508:
[----:B------:R0:W-:Y:S01]  /*8cf0*/  STG.E.U8 desc[UR36][R8.64], R4 ;  /* 0x0000000408007986 */ /* 0x0001e2000c101124 */
[----:B------:R-:W-:Y:S05]  /*8d00*/  BRA `(.L_x_12497) ;  /* 0x0000000400cc7947 */ /* 0x000fea0003800000 */
.L_x_12506:
        /* <DEDUP_REMOVED lines=16> */
.L_x_12513:
[----:B------:R-:W-:-:S07]  /*8e10*/  PRMT R4, R0, 0x7610, R4 ;  /* 0x0000761000047816 */ /* 0x000fce0000000004 */
.L_x_12512:
[----:B------:R-:W-:Y:S05]  /*8e20*/  BSYNC.RECONVERGENT B0 ;  /* 0x0000000000007941 */ /* 0x000fea0003800200 */
.L_x_12511:
[----:B------:R0:W-:Y:S01]  /*8e30*/  STG.E.U8 desc[UR36][R8.64], R4 ;  /* 0x0000000408007986 */ /* 0x0001e2000c101124 */
[----:B------:R-:W-:Y:S05]  /*8e40*/  BRA `(.L_x_12497) ;  /* 0x00000004007c7947 */ /* 0x000fea0003800000 */
.L_x_12505:
        /* <DEDUP_REMOVED lines=21> */
.L_x_12515:
[----:B------:R-:W-:-:S05]  /*8fa0*/  IMAD.MOV.U32 R27, RZ, RZ, RZ ;  /* 0x000000ffff1b7224 */ /* 0x000fca00078e00ff */
[----:B------:R0:W-:Y:S01]  /*8fb0*/  STG.E.64 desc[UR36][R8.64], R26 ;  /* 0x0000001a08007986 */ /* 0x0001e2000c101b24 */
[----:B------:R-:W-:Y:S05]  /*8fc0*/  BRA `(.L_x_12497) ;  /* 0x00000004001c7947 */ /* 0x000fea0003800000 */
.L_x_12514:
[----:B------:R0:W-:Y:S01]  /*8fd0*/  STG.E desc[UR36][R8.64], R26 ;  /* 0x0000001a08007986 */ /* 0x0001e2000c101924 */
[----:B------:R-:W-:Y:S05]  /*8fe0*/  BRA `(.L_x_12497) ;  /* 0x0000000400147947 */ /* 0x000fea0003800000 */
.L_x_12504:
        /* <DEDUP_REMOVED lines=8> */
.L_x_12517:
[----:B------:R-:W-:Y:S01]  /*9070*/  CS2R R6, SRZ ;  /* 0x0000000000067805 */ /* 0x000fe2000001ff00 */
[----:B------:R-:W0:Y:S04]  /*9080*/  I2F.F64.S16 R4, R26 ;  /* 0x0000001a00047312 */ /* 0x000e280000101c00 */
[----:B0-----:R0:W-:Y:S01]  /*9090*/  STG.E.128 desc[UR36][R8.64], R4 ;  /* 0x0000000408007986 */ /* 0x0011e2000c101d24 */
[----:B------:R-:W-:Y:S05]  /*90a0*/  BRA `(.L_x_12497) ;  /* 0x0000000000e47947 */ /* 0x000fea0003800000 */
.L_x_12516:
[----:B------:R-:W-:-:S13]  /*90b0*/  ISETP.NE.AND P0, PT, R0, 0xf, PT ;  /* 0x0000000f0000780c */ /* 0x000fda0003f05270 */
[----:B------:R-:W-:Y:S05]  /*90c0*/  @!P0 BRA `(.L_x_12518) ;  /* 0x0000000000d08947 */ /* 0x000fea0003800000 */
[----:B------:R-:W-:-:S13]  /*90d0*/  ISETP.NE.AND P0, PT, R0, 0x17, PT ;  /* 0x000000170000780c */ /* 0x000fda0003f05270 */
[----:B------:R-:W-:Y:S05]  /*90e0*/  @!P0 BRA `(.L_x_12519) ;  /* 0x0000000000848947 */ /* 0x000fea0003800000 */
[----:B------:R-:W-:-:S13]  /*90f0*/  ISETP.NE.AND P0, PT, R0, 0x18, PT ;  /* 0x000000180000780c */ /* 0x000fda0003f05270 */
[----:B------:R-:W-:Y:S05]  /*9100*/  @!P0 BRA `(.L_x_12520) ;  /* 0x0000000000448947 */ /* 0x000fea0003800000 */
.L_x_12496:
        /* <DEDUP_REMOVED lines=16> */
.L_x_12521:
[----:B------:R-:W-:Y:S05]  /*9210*/  BRA `(.L_x_12497) ;  /* 0x0000000000887947 */ /* 0x000fea0003800000 */
.L_x_12520:
        /* <DEDUP_REMOVED lines=11> */
.L_x_12523:
[----:B------:R-:W-:Y:S05]  /*92d0*/  BSYNC.RECONVERGENT B0 ;  /* 0x0000000000007941 */ /* 0x000fea0003800200 */
.L_x_12522:
[----:B------:R0:W-:Y:S01]  /*92e0*/  STG.E.U8 desc[UR36][R8.64], R3 ;  /* 0x0000000308007986 */ /* 0x0001e2000c101124 */
[----:B------:R-:W-:Y:S05]  /*92f0*/  BRA `(.L_x_12497) ;  /* 0x0000000000507947 */ /* 0x000fea0003800000 */
.L_x_12519:
        /* <DEDUP_REMOVED lines=12> */
.L_x_12524:
[----:B------:R-:W-:Y:S01]  /*93c0*/  IMAD.MOV.U32 R3, RZ, RZ, 0x7f ;  /* 0x0000007fff037424 */ /* 0x000fe200078e00ff */
[----:B------:R-:W-:-:S04]  /*93d0*/  ISETP.GT.U32.AND P0, PT, R5, 0x7f800000, PT ;  /* 0x7f8000000500780c */ /* 0x000fc80003f04070 */
[----:B------:R-:W-:-:S05]  /*93e0*/  SEL R3, R3, 0x7c, P0 ;  /* 0x0000007c03037807 */ /* 0x000fca0000000000 */
[----:B------:R0:W-:Y:S01]  /*93f0*/  STG.E.U8 desc[UR36][R8.64], R3 ;  /* 0x0000000308007986 */ /* 0x0001e2000c101124 */
[----:B------:R-:W-:Y:S05]  /*9400*/  BRA `(.L_x_12497) ;  /* 0x00000000000c7947 */ /* 0x000fea0003800000 */
.L_x_12518:
[----:B------:R-:W0:Y:S02]  /*9410*/  I2F.S16 R0, R26 ;  /* 0x0000001a00007306 */ /* 0x000e240000101400 */
[----:B0-----:R-:W-:-:S05]  /*9420*/  F2FP.BF16.F32.PACK_AB R0, RZ, R0 ;  /* 0x00000000ff00723e */ /* 0x001fca00000010ff */
[----:B------:R0:W-:Y:S02]  /*9430*/  STG.E.U16 desc[UR36][R8.64], R0 ;  /* 0x0000000008007986 */ /* 0x0001e4000c101524 */
.L_x_12497:
[----:B------:R-:W-:Y:S05]  /*9440*/  BSYNC.RECONVERGENT B6 ;  /* 0x0000000000067941 */ /* 0x000fea0003800200 */
.L_x_12491:
[----:B------:R-:W-:-:S07]  /*9450*/  VIADD R17, R17, 0x80 ;  /* 0x0000008011117836 */ /* 0x000fce0000000000 */
.L_x_12454:
[----:B------:R-:W-:-:S13]  /*9460*/  ISETP.GE.AND P0, PT, R17, R16, PT ;  /* 0x000000101100720c */ /* 0x000fda0003f06270 */
[----:B------:R-:W-:Y:S05]  /*9470*/  @P0 BREAK.RELIABLE B7 ;  /* 0x0000000000070942 */ /* 0x000fea0003800100 */
[----:B------:R-:W-:Y:S05]  /*9480*/  @P0 BRA `(.L_x_12490) ;  /* 0x0000000c00640947 */ /* 0x000fea0003800000 */
[----:B------:R-:W-:Y:S05]  /*9490*/  BSYNC.RELIABLE B7 ;  /* 0x0000000000077941 */ /* 0x000fea0003800100 */
.L_x_12453:
        /* <DEDUP_REMOVED lines=21> */
.L_x_12529:
[----:B------:R4:W-:Y:S01]  /*95f0*/  STG.E.U8 desc[UR36][R8.64], R24 ;  /* 0x0000001808007986 */ /* 0x0009e2000c101124 */
[----:B------:R-:W-:Y:S05]  /*9600*/  BRA `(.L_x_12531) ;  /* 0x0000000800fc7947 */ /* 0x000fea0003800000 */
.L_x_12528:
        /* <DEDUP_REMOVED lines=9> */
.L_x_12533:
[----:B------:R2:W-:Y:S01]  /*96a0*/  STG.E desc[UR36][R8.64], R24 ;  /* 0x0000001808007986 */ /* 0x0005e2000c101924 */
[----:B------:R-:W-:Y:S05]  /*96b0*/  BRA `(.L_x_12531) ;  /* 0x0000000800d07947 */ /* 0x000fea0003800000 */
.L_x_12532:
[----:B------:R0:W-:Y:S01]  /*96c0*/  STG.E.U16 desc[UR36][R8.64], R24 ;  /* 0x0000001808007986 */ /* 0x0001e2000c101524 */
[----:B------:R-:W-:Y:S05]  /*96d0*/  BRA `(.L_x_12531) ;  /* 0x0000000800c87947 */ /* 0x000fea0003800000 */
.L_x_12527:
        /* <DEDUP_REMOVED lines=9> */
.L_x_12535:
[----:B------:R-:W0:Y:S02]  /*9770*/  I2F.S16 R0, R24 ;  /* 0x0000001800007306 */ /* 0x000e240000101400 */
[----:B0-----:R-:W-:-:S05]  /*9780*/  F2FP.F16.F32.PACK_AB R0, RZ, R0 ;  /* 0x00000000ff00723e */ /* 0x001fca00000000ff */
[----:B------:R0:W-:Y:S01]  /*9790*/  STG.E.U16 desc[UR36][R8.64], R0 ;  /* 0x0000000008007986 */ /* 0x0001e2000c101524 */
[----:B------:R-:W-:Y:S05]  /*97a0*/  BRA `(.L_x_12531) ;  /* 0x0000000800947947 */ /* 0x000fea0003800000 */
.L_x_12534:
        /* <DEDUP_REMOVED lines=10> */
.L_x_12537:
[----:B------:R-:W0:Y:S02]  /*9850*/  I2F.S16 R24, R24 ;  /* 0x0000001800187306 */ /* 0x000e240000101400 */
[----:B0-----:R-:W-:-:S04]  /*9860*/  F2FP.F16.F32.PACK_AB R3, RZ, R24 ;  /* 0x00000018ff03723e */ /* 0x001fc800000000ff */
[----:B------:R-:W-:-:S05]  /*9870*/  PRMT R3, R3, 0x5410, RZ ;  /* 0x0000541003037816 */ /* 0x000fca00000000ff */
[----:B------:R0:W-:Y:S01]  /*9880*/  STG.E desc[UR36][R8.64], R3 ;  /* 0x0000000308007986 */ /* 0x0001e2000c101924 */
[----:B------:R-:W-:Y:S05]  /*9890*/  BRA `(.L_x_12531) ;  /* 0x0000000800587947 */ /* 0x000fea0003800000 */
.L_x_12536:
[----:B------:R-:W0:Y:S02]  /*98a0*/  I2F.F64.S16 R24, R24 ;  /* 0x0000001800187312 */ /* 0x000e240000101c00 */
[----:B0-----:R0:W-:Y:S01]  /*98b0*/  STG.E.64 desc[UR36][R8.64], R24 ;  /* 0x0000001808007986 */ /* 0x0011e2000c101b24 */
[----:B------:R-:W-:Y:S05]  /*98c0*/  BRA `(.L_x_12531) ;  /* 0x00000008004c7947 */ /* 0x000fea0003800000 */
.L_x_12526:
        /* <DEDUP_REMOVED lines=12> */
.L_x_12541:
        /* <DEDUP_REMOVED lines=16> */
.L_x_12544:
[----:B------:R-:W-:-:S07]  /*9a90*/  PRMT R4, R0, 0x7610, R4 ;  /* 0x0000761000047816 */ /* 0x000fce0000000004 */
.L_x_12543:
[----:B------:R-:W-:Y:S05]  /*9aa0*/  BSYNC.RECONVERGENT B0 ;  /* 0x0000000000007941 */ /* 0x000fea0003800200 */
.L_x_12542:
[----:B------:R0:W-:Y:S01]  /*9ab0*/  STG.E.U8 desc[UR36][R8.64], R4 ;  /* 0x0000000408007986 */ /* 0x0001e2000c101124 */
[----:B------:R-:W-:Y:S05]  /*9ac0*/  BRA `(.L_x_12531) ;  /* 0x0000000400cc7947 */ /* 0x000fea0003800000 */
.L_x_12540:
        /* <DEDUP_REMOVED lines=16> */
.L_x_12547:
[----:B------:R-:W-:-:S07]  /*9bd0*/  PRMT R4, R0, 0x7610, R4 ;  /* 0x0000761000047816 */ /* 0x000fce0000000004 */
.L_x_12546:
[----:B------:R-:W-:Y:S05]  /*9be0*/  BSYNC.RECONVERGENT B0 ;  /* 0x0000000000007941 */ /* 0x000fea0003800200 */
.L_x_12545:
[----:B------:R0:W-:Y:S01]  /*9bf0*/  STG.E.U8 desc[UR36][R8.64], R4 ;  /* 0x0000000408007986 */ /* 0x0001e2000c101124 */
[----:B------:R-:W-:Y:S05]  /*9c00*/  BRA `(.L_x_12531) ;  /* 0x00000004007c7947 */ /* 0x000fea0003800000 */
.L_x_12539:
        /* <DEDUP_REMOVED lines=21> */
.L_x_12549:
[----:B------:R-:W-:-:S05]  /*9d60*/  IMAD.MOV.U32 R25, RZ, RZ, RZ ;  /* 0x000000ffff197224 */ /* 0x000fca00078e00ff */
[----:B------:R0:W-:Y:S01]  /*9d70*/  STG.E.64 desc[UR36][R8.64], R24 ;  /* 0x0000001808007986 */ /* 0x0001e2000c101b24 */
[----:B------:R-:W-:Y:S05]  /*9d80*/  BRA `(.L_x_12531) ;  /* 0x00000004001c7947 */ /* 0x000fea0003800000 */
.L_x_12548:
[----:B------:R0:W-:Y:S01]  /*9d90*/  STG.E desc[UR36][R8.64], R24 ;  /* 0x0000001808007986 */ /* 0x0001e2000c101924 */
[----:B------:R-:W-:Y:S05]  /*9da0*/  BRA `(.L_x_12531) ;  /* 0x0000000400147947 */ /* 0x000fea0003800000 */
.L_x_12538:
        /* <DEDUP_REMOVED lines=8> */
.L_x_12551:
[----:B------:R-:W-:Y:S01]  /*9e30*/  CS2R R6, SRZ ;  /* 0x0000000000067805 */ /* 0x000fe2000001ff00 */
[----:B------:R-:W0:Y:S04]  /*9e40*/  I2F.F64.S16 R4, R24 ;  /* 0x0000001800047312 */ /* 0x000e280000101c00 */
[----:B0-----:R0:W-:Y:S01]  /*9e50*/  STG.E.128 desc[UR36][R8.64], R4 ;  /* 0x0000000408007986 */ /* 0x0011e2000c101d24 */
[----:B------:R-:W-:Y:S05]  /*9e60*/  BRA `(.L_x_12531) ;  /* 0x0000000000e47947 */ /* 0x000fea0003800000 */
.L_x_12550:
[----:B------:R-:W-:-:S13]  /*9e70*/  ISETP.NE.AND P0, PT, R0, 0xf, PT ;  /* 0x0000000f0000780c */ /* 0x000fda0003f05270 */
[----:B------:R-:W-:Y:S05]  /*9e80*/  @!P0 BRA `(.L_x_12552) ;  /* 0x0000000000d08947 */ /* 0x000fea0003800000 */
[----:B------:R-:W-:-:S13]  /*9e90*/  ISETP.NE.AND P0, PT, R0, 0x17, PT ;  /* 0x000000170000780c */ /* 0x000fda0003f05270 */
[----:B------:R-:W-:Y:S05]  /*9ea0*/  @!P0 BRA `(.L_x_12553) ;  /* 0x0000000000848947 */ /* 0x000fea0003800000 */
[----:B------:R-:W-:-:S13]  /*9eb0*/  ISETP.NE.AND P0, PT, R0, 0x18, PT ;  /* 0x000000180000780c */ /* 0x000fda0003f05270 */
[----:B------:R-:W-:Y:S05]  /*9ec0*/  @!P0 BRA `(.L_x_12554) ;  /* 0x0000000000448947 */ /* 0x000fea0003800000 */
.L_x_12530:
        /* <DEDUP_REMOVED lines=16> */
.L_x_12555:
[----:B------:R-:W-:Y:S05]  /*9fd0*/  BRA `(.L_x_12531) ;  /* 0x0000000000887947 */ /* 0x000fea0003800000 */
.L_x_12554:
        /* <DEDUP_REMOVED lines=11> */
.L_x_12557:
[----:B------:R-:W-:Y:S05]  /*a090*/  BSYNC.RECONVERGENT B0 ;  /* 0x0000000000007941 */ /* 0x000fea0003800200 */
.L_x_12556:
[----:B------:R0:W-:Y:S01]  /*a0a0*/  STG.E.U8 desc[UR36][R8.64], R3 ;  /* 0x0000000308007986 */ /* 0x0001e2000c101124 */
[----:B------:R-:W-:Y:S05]  /*a0b0*/  BRA `(.L_x_12531) ;  /* 0x0000000000507947 */ /* 0x000fea0003800000 */
.L_x_12553:
        /* <DEDUP_REMOVED lines=12> */
.L_x_12558:
[----:B------:R-:W-:Y:S01]  /*a180*/  IMAD.MOV.U32 R3, RZ, RZ, 0x7f ;  /* 0x0000007fff037424 */ /* 0x000fe200078e00ff */
[----:B------:R-:W-:-:S04]  /*a190*/  ISETP.GT.U32.AND P0, PT, R5, 0x7f800000, PT ;  /* 0x7f8000000500780c */ /* 0x000fc80003f04070 */
[----:B------:R-:W-:-:S05]  /*a1a0*/  SEL R3, R3, 0x7c, P0 ;  /* 0x0000007c03037807 */ /* 0x000fca0000000000 */
[----:B------:R0:W-:Y:S01]  /*a1b0*/  STG.E.U8 desc[UR36][R8.64], R3 ;  /* 0x0000000308007986 */ /* 0x0001e2000c101124 */
[----:B------:R-:W-:Y:S05]  /*a1c0*/  BRA `(.L_x_12531) ;  /* 0x00000000000c7947 */ /* 0x000fea0003800000 */
.L_x_12552:
[----:B------:R-:W0:Y:S02]  /*a1d0*/  I2F.S16 R0, R24 ;  /* 0x0000001800007306 */ /* 0x000e240000101400 */
[----:B0-----:R-:W-:-:S05]  /*a1e0*/  F2FP.BF16.F32.PACK_AB R0, RZ, R0 ;  /* 0x00000000ff00723e */ /* 0x001fca00000010ff */
[----:B------:R0:W-:Y:S02]  /*a1f0*/  STG.E.U16 desc[UR36][R8.64], R0 ;  /* 0x0000000008007986 */ /* 0x0001e4000c101524 */
.L_x_12531:
[----:B------:R-:W-:Y:S05]  /*a200*/  BSYNC.RECONVERGENT B6 ;  /* 0x0000000000067941 */ /* 0x000fea0003800200 */
.L_x_12525:
[----:B------:R-:W-:-:S07]  /*a210*/  VIADD R17, R17, 0x80 ;  /* 0x0000008011117836 */ /* 0x000fce0000000000 */
.L_x_12490:
[----:B------:R-:W-:Y:S05]  /*a220*/  BSYNC.RECONVERGENT B8 ;  /* 0x0000000000087941 */ /* 0x000fea0003800200 */
.L_x_12452:
        /* <DEDUP_REMOVED lines=21> */
.L_x_12562:
[----:B------:R-:W-:Y:S01]  /*a380*/  STG.E.U8 desc[UR36][R2.64], R22 ;  /* 0x0000001602007986 */ /* 0x000fe2000c101124 */
[----:B------:R-:W-:Y:S05]  /*a390*/  EXIT ;  /* 0x000000000000794d */ /* 0x000fea0003800000 */
.L_x_12561:
        /* <DEDUP_REMOVED lines=9> */
.L_x_12565:
[----:B------:R-:W-:Y:S01]  /*a430*/  STG.E desc[UR36][R2.64], R22 ;  /* 0x0000001602007986 */ /* 0x000fe2000c101924 */
[----:B------:R-:W-:Y:S05]  /*a440*/  EXIT ;  /* 0x000000000000794d */ /* 0x000fea0003800000 */
.L_x_12564:
[----:B------:R-:W-:Y:S01]  /*a450*/  STG.E.U16 desc[UR36][R2.64], R22 ;  /* 0x0000001602007986 */ /* 0x000fe2000c101524 */
[----:B------:R-:W-:Y:S05]  /*a460*/  EXIT ;  /* 0x000000000000794d */ /* 0x000fea0003800000 */
.L_x_12560:
        /* <DEDUP_REMOVED lines=9> */
.L_x_12567:
[----:B------:R-:W0:Y:S02]  /*a500*/  I2F.S16 R0, R22 ;  /* 0x0000001600007306 */ /* 0x000e240000101400 */
[----:B0-----:R-:W-:-:S05]  /*a510*/  F2FP.F16.F32.PACK_AB R0, RZ, R0 ;  /* 0x00000000ff00723e */ /* 0x001fca00000000ff */
[----:B------:R-:W-:Y:S01]  /*a520*/  STG.E.U16 desc[UR36][R2.64], R0 ;  /* 0x0000000002007986 */ /* 0x000fe2000c101524 */
[----:B------:R-:W-:Y:S05]  /*a530*/  EXIT ;  /* 0x000000000000794d */ /* 0x000fea0003800000 */
.L_x_12566:
        /* <DEDUP_REMOVED lines=10> */
.L_x_12569:
[----:B------:R-:W0:Y:S02]  /*a5e0*/  I2F.S16 R22, R22 ;  /* 0x0000001600167306 */ /* 0x000e240000101400 */
[----:B0-----:R-:W-:-:S04]  /*a5f0*/  F2FP.F16.F32.PACK_AB R5, RZ, R22 ;  /* 0x00000016ff05723e */ /* 0x001fc800000000ff */
[----:B------:R-:W-:-:S05]  /*a600*/  PRMT R5, R5, 0x5410, RZ ;  /* 0x0000541005057816 */ /* 0x000fca00000000ff */
[----:B------:R-:W-:Y:S01]  /*a610*/  STG.E desc[UR36][R2.64], R5 ;  /* 0x0000000502007986 */ /* 0x000fe2000c101924 */
[----:B------:R-:W-:Y:S05]  /*a620*/  EXIT ;  /* 0x000000000000794d */ /* 0x000fea0003800000 */
.L_x_12568:
[----:B------:R-:W0:Y:S02]  /*a630*/  I2F.F64.S16 R22, R22 ;  /* 0x0000001600167312 */ /* 0x000e240000101c00 */
[----:B0-----:R-:W-:Y:S01]  /*a640*/  STG.E.64 desc[UR36][R2.64], R22 ;  /* 0x0000001602007986 */ /* 0x001fe2000c101b24 */
[----:B------:R-:W-:Y:S05]  /*a650*/  EXIT ;  /* 0x000000000000794d */ /* 0x000fea0003800000 */
.L_x_12559:
        /* <DEDUP_REMOVED lines=12> */
.L_x_12573:
        /* <DEDUP_REMOVED lines=17> */
.L_x_12575:
[----:B------:R-:W-:Y:S05]  /*a830*/  BSYNC.RECONVERGENT B0 ;  /* 0x0000000000007941 */ /* 0x000fea0003800200 */
.L_x_12574:
[----:B------:R-:W-:Y:S01]  /*a840*/  STG.E.U8 desc[UR36][R2.64], R0 ;  /* 0x0000000002007986 */ /* 0x000fe2000c101124 */
[----:B------:R-:W-:Y:S05]  /*a850*/  EXIT ;  /* 0x000000000000794d */ /* 0x000fea0003800000 */
.L_x_12572:
        /* <DEDUP_REMOVED lines=17> */
.L_x_12577:
[----:B------:R-:W-:Y:S05]  /*a970*/  BSYNC.RECONVERGENT B0 ;  /* 0x0000000000007941 */ /* 0x000fea0003800200 */
.L_x_12576:
[----:B------:R-:W-:Y:S01]  /*a980*/  STG.E.U8 desc[UR36][R2.64], R0 ;  /* 0x0000000002007986 */ /* 0x000fe2000c101124 */
[----:B------:R-:W-:Y:S05]  /*a990*/  EXIT ;  /* 0x000000000000794d */ /* 0x000fea0003800000 */
.L_x_12571:
        /* <DEDUP_REMOVED lines=21> */
.L_x_12579:
[----:B------:R-:W-:-:S05]  /*aaf0*/  IMAD.MOV.U32 R23, RZ, RZ, RZ ;  /* 0x000000ffff177224 */ /* 0x000fca00078e00ff */
[----:B------:R-:W-:Y:S01]  /*ab00*/  STG.E.64 desc[UR36][R2.64], R22 ;  /* 0x0000001602007986 */ /* 0x000fe2000c101b24 */
[----:B------:R-:W-:Y:S05]  /*ab10*/  EXIT ;  /* 0x000000000000794d */ /* 0x000fea0003800000 */
.L_x_12578:
[----:B------:R-:W-:Y:S01]  /*ab20*/  STG.E desc[UR36][R2.64], R22 ;  /* 0x0000001602007986 */ /* 0x000fe2000c101924 */
[----:B------:R-:W-:Y:S05]  /*ab30*/  EXIT ;  /* 0x000000000000794d */ /* 0x000fea0003800000 */
.L_x_12570:
        /* <DEDUP_REMOVED lines=8> */
.L_x_12581:
[----:B------:R-:W-:Y:S01]  /*abc0*/  CS2R R6, SRZ ;  /* 0x0000000000067805 */ /* 0x000fe2000001ff00 */
[----:B------:R-:W0:Y:S04]  /*abd0*/  I2F.F64.S16 R4, R22 ;  /* 0x0000001600047312 */ /* 0x000e280000101c00 */
[----:B0-----:R-:W-:Y:S01]  /*abe0*/  STG.E.128 desc[UR36][R2.64], R4 ;  /* 0x0000000402007986 */ /* 0x001fe2000c101d24 */
[----:B------:R-:W-:Y:S05]  /*abf0*/  EXIT ;  /* 0x000000000000794d */ /* 0x000fea0003800000 */
.L_x_12580:
[----:B------:R-:W-:-:S13]  /*ac00*/  ISETP.NE.AND P0, PT, R0, 0xf, PT ;  /* 0x0000000f0000780c */ /* 0x000fda0003f05270 */
[----:B------:R-:W-:Y:S05]  /*ac10*/  @!P0 BRA `(.L_x_12582) ;  /* 0x0000000000d48947 */ /* 0x000fea0003800000 */
[----:B------:R-:W-:-:S13]  /*ac20*/  ISETP.NE.AND P0, PT, R0, 0x17, PT ;  /* 0x000000170000780c */ /* 0x000fda0003f05270 */
[----:B------:R-:W-:Y:S05]  /*ac30*/  @!P0 BRA `(.L_x_12583) ;  /* 0x0000000000848947 */ /* 0x000fea0003800000 */
[----:B------:R-:W-:-:S13]  /*ac40*/  ISETP.NE.AND P0, PT, R0, 0x18, PT ;  /* 0x000000180000780c */ /* 0x000fda0003f05270 */
[----:B------:R-:W-:Y:S05]  /*ac50*/  @!P0 BRA `(.L_x_12584) ;  /* 0x0000000000448947 */ /* 0x000fea0003800000 */
.L_x_12563:
        /* <DEDUP_REMOVED lines=16> */
.L_x_12585:
[----:B------:R-:W-:Y:S05]  /*ad60*/  EXIT ;  /* 0x000000000000794d */ /* 0x000fea0003800000 */
.L_x_12584:
        /* <DEDUP_REMOVED lines=11> */
.L_x_12587:
[----:B------:R-:W-:Y:S05]  /*ae20*/  BSYNC.RECONVERGENT B0 ;  /* 0x0000000000007941 */ /* 0x000fea0003800200 */
.L_x_12586:
[----:B------:R-:W-:Y:S01]  /*ae30*/  STG.E.U8 desc[UR36][R2.64], R5 ;  /* 0x0000000502007986 */ /* 0x000fe2000c101124 */
[----:B------:R-:W-:Y:S05]  /*ae40*/  EXIT ;  /* 0x000000000000794d */ /* 0x000fea0003800000 */
.L_x_12583:
        /* <DEDUP_REMOVED lines=13> */
.L_x_12588:
[----:B------:R-:W-:Y:S01]  /*af20*/  IMAD.MOV.U32 R5, RZ, RZ, 0x7f ;  /* 0x0000007fff057424 */ /* 0x000fe200078e00ff */
[----:B------:R-:W-:-:S04]  /*af30*/  ISETP.GT.U32.AND P0, PT, R7, 0x7f800000, PT ;  /* 0x7f8000000700780c */ /* 0x000fc80003f04070 */
[----:B------:R-:W-:-:S05]  /*af40*/  SEL R5, R5, 0x7c, P0 ;  /* 0x0000007c05057807 */ /* 0x000fca0000000000 */
[----:B------:R-:W-:Y:S01]  /*af50*/  STG.E.U8 desc[UR36][R2.64], R5 ;  /* 0x0000000502007986 */ /* 0x000fe2000c101124 */
[----:B------:R-:W-:Y:S05]  /*af60*/  EXIT ;  /* 0x000000000000794d */ /* 0x000fea0003800000 */
.L_x_12582:
[----:B------:R-:W0:Y:S02]  /*af70*/  I2F.S16 R0, R22 ;  /* 0x0000001600007306 */ /* 0x000e240000101400 */
[----:B0-----:R-:W-:-:S05]  /*af80*/  F2FP.BF16.F32.PACK_AB R0, RZ, R0 ;  /* 0x00000000ff00723e */ /* 0x001fca00000010ff */
[----:B------:R-:W-:Y:S01]  /*af90*/  STG.E.U16 desc[UR36][R2.64], R0 ;  /* 0x0000000002007986 */ /* 0x000fe2000c101524 */
[----:B------:R-:W-:Y:S05]  /*afa0*/  EXIT ;  /* 0x000000000000794d */ /* 0x000fea0003800000 */
.L_x_12589:
        /* <DEDUP_REMOVED lines=13> */
.L_x_42808:


//--------------------- .text._ZN2at6native18elementwise_kernelILi128ELi4EZNS0_22gpu_kernel_impl_nocastINS0_13BinaryFunctorIaabZZZNS0_23logical_xor_kernel_cudaERNS_14TensorIteratorEENKUlvE0_clEvENKUlvE0_clEvEUlaaE_EEEEvRNS_18TensorIteratorBaseERKT_EUliE_EEviT1_ --------------------------
	.section	.text._ZN2at6native18elementwise_kernelILi128ELi4EZNS0_22gpu_kernel_impl_nocastINS0_13BinaryFunctorIaabZZZNS0_23logical_xor_kernel_cudaERNS_14TensorIteratorEENKUlvE0_clEvENKUlvE0_clEvEUlaaE_EEEEvRNS_18TensorIteratorBaseERKT_EUliE_EEviT1_,"ax",@progbits
	.align	128
        .global         _ZN2at6native18elementwise_kernelILi128ELi4EZNS0_22gpu_kernel_impl_nocastINS0_13BinaryFunctorIaabZZZNS0_23logical_xor_kernel_cudaERNS_14TensorIteratorEENKUlvE0_clEvENKUlvE0_clEvEUlaaE_EEEEvRNS_18TensorIteratorBaseERKT_EUliE_EEviT1_
        .type           _ZN2at6native18elementwise_kernelILi128ELi4EZNS0_22gpu_kernel_impl_nocastINS0_13BinaryFunctorIaabZZZNS0_23logical_xor_kernel_cudaERNS_14TensorIteratorEENKUlvE0_clEvENKUlvE0_clEvEUlaaE_EEEEvRNS_18TensorIteratorBaseERKT_EUliE_EEviT1_,@function
        .size           _ZN2at6native18elementwise_kernelILi128ELi4EZNS0_22gpu_kernel_impl_nocastINS0_13BinaryFunctorIaabZZZNS0_23logical_xor_kernel_cudaERNS_14TensorIteratorEENKUlvE0_clEvENKUlvE0_clEvEUlaaE_EEEEvRNS_18TensorIteratorBaseERKT_EUliE_EEviT1_,(.L_x_42809 - _ZN2at6native18elementwise_kernelILi128ELi4EZNS0_22gpu_kernel_impl_nocastINS0_13BinaryFunctorIaabZZZNS0_23logical_xor_kernel_cudaERNS_14TensorIteratorEENKUlvE0_clEvENKUlvE0_clEvEUlaaE_EEEEvRNS_18TensorIteratorBaseERKT_EUliE_EEviT1_)
        .other          _ZN2at6native18elementwise_kernelILi128ELi4EZNS0_22gpu_kernel_impl_nocastINS0_13BinaryFunctorIaabZZZNS0_23logical_xor_kernel_cudaERNS_14TensorIteratorEENKUlvE0_clEvENKUlvE0_clEvEUlaaE_EEEEvRNS_18TensorIteratorBaseERKT_EUliE_EEviT1_,@"STO_CUDA_ENTRY STV_DEFAULT"
_ZN2at6native18elementwise_kernelILi128ELi4EZNS0_22gpu_kernel_impl_nocastINS0_13BinaryFunctorIaabZZZNS0_23logical_xor_kernel_cudaERNS_14TensorIteratorEENKUlvE0_clEvENKUlvE0_clEvEUlaaE_EEEEvRNS_18TensorIteratorBaseERKT_EUliE_EEviT1_:
.text._ZN2at6native18elementwise_kernelILi128ELi4EZNS0_22gpu_kernel_impl_nocastINS0_13BinaryFunctorIaabZZZNS0_23logical_xor_kernel_cudaERNS_14TensorIteratorEENKUlvE0_clEvENKUlvE0_clEvEUlaaE_EEEEvRNS_18TensorIteratorBaseERKT_EUliE_EEviT1_:
        /* <DEDUP_REMOVED lines=37> */
.L_x_12593:
[----:B------:R-:W-:-:S13]  /*0250*/  ISETP.GE.AND P0, PT, R3, UR4, PT ;  /* 0x0000000403007c0c */ /* 0x000fda000bf06270 */
[----:B------:R-:W-:Y:S05]  /*0260*/  @P0 BREAK.RELIABLE B1 ;  /* 0x0000000000010942 */ /* 0x000fea0003800100 */
[----:B------:R-:W-:Y:S05]  /*0270*/  @P0 BRA `(.L_x_12594) ;  /* 0x00000000002c0947 */ /* 0x000fea0003800000 */
[----:B------:R-:W-:Y:S05]  /*0280*/  BSYNC.RELIABLE B1 ;  /* 0x0000000000017941 */ /* 0x000fea0003800100 */
.L_x_12592:
        /* <DEDUP_REMOVED lines=10> */
.L_x_12594:
[----:B------:R-:W-:Y:S05]  /*0330*/  BSYNC.RECONVERGENT B0 ;  /* 0x0000000000007941 */ /* 0x000fea0003800200 */
.L_x_12591:
        /* <DEDUP_REMOVED lines=13> */
.L_x_12590:
        /* <DEDUP_REMOVED lines=356> */
.L_x_12598:
        /* <DEDUP_REMOVED lines=366> */
.L_x_12600:
        /* <DEDUP_REMOVED lines=15> */
.L_x_12597:
[----:B------:R-:W-:-:S13]  /*3220*/  ISETP.GE.AND P0, PT, R3, UR4, PT ;  /* 0x0000000403007c0c */ /* 0x000fda000bf06270 */
[----:B------:R-:W-:Y:S05]  /*3230*/  @P0 BREAK.RELIABLE B1 ;  /* 0x0000000000010942 */ /* 0x000fea0003800100 */
[----:B------:R-:W-:Y:S05]  /*3240*/  @P0 BRA `(.L_x_12599) ;  /* 0x0000001400b00947 */ /* 0x000fea0003800000 */
[----:B------:R-:W-:Y:S05]  /*3250*/  BSYNC.RELIABLE B1 ;  /* 0x0000000000017941 */ /* 0x000fea0003800100 */
.L_x_12596:
        /* <DEDUP_REMOVED lines=348> */
.L_x_12601:
        /* <DEDUP_REMOVED lines=15> */
.L_x_12599:
[----:B------:R-:W-:Y:S05]  /*4910*/  BSYNC.RECONVERGENT B0 ;  /* 0x0000000000007941 */ /* 0x000fea0003800200 */
.L_x_12595:
        /* <DEDUP_REMOVED lines=351> */
.L_x_12602:
        /* <DEDUP_REMOVED lines=15> */
.L_x_12603:
        /* <DEDUP_REMOVED lines=16> */
.L_x_42809:


//--------------------- .text._ZN2at6native27unrolled_elementwise_kernelINS0_13BinaryFunctorIaabZZZNS0_23logical_xor_kernel_cudaERNS_14TensorIteratorEENKUlvE0_clEvENKUlvE0_clEvEUlaaE_EESt5arrayIPcLm3EELi4E23TrivialOffsetCalculatorILi2EjESC_ILi1EjENS0_6memory15LoadWithoutCastENSF_16StoreWithoutCastEEEviT_T0_T2_T3_T4_T5_ --------------------------
	.section	.text._ZN2at6native27unrolled_elementwise_kernelINS0_13BinaryFunctorIaabZZZNS0_23logical_xor_kernel_cudaERNS_14TensorIteratorEENKUlvE0_clEvENKUlvE0_clEvEUlaaE_EESt5arrayIPcLm3EELi4E23TrivialOffsetCalculatorILi2EjESC_ILi1EjENS0_6memory15LoadWithoutCastENSF_16StoreWithoutCastEEEviT_T0_T2_T3_T4_T5_,"ax",@progbits
	.align	128
        .global         _ZN2at6native27unrolled_elementwise_kernelINS0_13BinaryFunctorIaabZZZNS0_23logical_xor_kernel_cudaERNS_14TensorIteratorEENKUlvE0_clEvENKUlvE0_clEvEUlaaE_EESt5arrayIPcLm3EELi4E23TrivialOffsetCalculatorILi2EjESC_ILi1EjENS0_6memory15LoadWithoutCastENSF_16StoreWithoutCastEEEviT_T0_T2_T3_T4_T5_
        .type           _ZN2at6native27unrolled_elementwise_kernelINS0_13BinaryFunctorIaabZZZNS0_23logical_xor_kernel_cudaERNS_14TensorIteratorEENKUlvE0_clEvENKUlvE0_clEvEUlaaE_EESt5arrayIPcLm3EELi4E23TrivialOffsetCalculatorILi2EjESC_ILi1EjENS0_6memory15LoadWithoutCastENSF_16StoreWithoutCastEEEviT_T0_T2_T3_T4_T5_,@function
        .size           _ZN2at6native27unrolled_elementwise_kernelINS0_13BinaryFunctorIaabZZZNS0_23logical_xor_kernel_cudaERNS_14TensorIteratorEENKUlvE0_clEvENKUlvE0_clEvEUlaaE_EESt5arrayIPcLm3EELi4E23TrivialOffsetCalculatorILi2EjESC_ILi1EjENS0_6memory15LoadWithoutCastENSF_16StoreWithoutCastEEEviT_T0_T2_T3_T4_T5_,(.L_x_42810 - _ZN2at6native27unrolled_elementwise_kernelINS0_13BinaryFunctorIaabZZZNS0_23logical_xor_kernel_cudaERNS_14TensorIteratorEENKUlvE0_clEvENKUlvE0_clEvEUlaaE_EESt5arrayIPcLm3EELi4E23TrivialOffsetCalculatorILi2EjESC_ILi1EjENS0_6memory15LoadWithoutCastENSF_16StoreWithoutCastEEEviT_T0_T2_T3_T4_T5_)
        .other          _ZN2at6native27unrolled_elementwise_kernelINS0_13BinaryFunctorIaabZZZNS0_23logical_xor_kernel_cudaERNS_14TensorIteratorEENKUlvE0_clEvENKUlvE0_clEvEUlaaE_EESt5arrayIPcLm3EELi4E23TrivialOffsetCalculatorILi2EjESC_ILi1EjENS0_6memory15LoadWithoutCastENSF_16StoreWithoutCastEEEviT_T0_T2_T3_T4_T5_,@"STO_CUDA_ENTRY STV_DEFAULT"
_ZN2at6native27unrolled_elementwise_kernelINS0_13BinaryFunctorIaabZZZNS0_23logical_xor_kernel_cudaERNS_14TensorIteratorEENKUlvE0_clEvENKUlvE0_clEvEUlaaE_EESt5arrayIPcLm3EELi4E23TrivialOffsetCalculatorILi2EjESC_ILi1EjENS0_6memory15LoadWithoutCastENSF_16StoreWithoutCastEEEviT_T0_T2_T3_T4_T5_:
.text._ZN2at6native27unrolled_elementwise_kernelINS0_13BinaryFunctorIaabZZZNS0_23logical_xor_kernel_cudaERNS_14TensorIteratorEENKUlvE0_clEvENKUlvE0_clEvEUlaaE_EESt5arrayIPcLm3EELi4E23TrivialOffsetCalculatorILi2EjESC_ILi1EjENS0_6memory15LoadWithoutCastENSF_16StoreWithoutCastEEEviT_T0_T2_T3_T4_T5_:
        /* <DEDUP_REMOVED lines=85> */
.L_x_12606:
[----:B------:R-:W-:Y:S05]  /*0550*/  BSYNC.RELIABLE B1 ;  /* 0x0000000000017941 */ /* 0x000fea0003800100 */
.L_x_12605:
[----:B------:R-:W-:-:S13]  /*0560*/  ISETP.GE.AND P0, PT, R19, R18, PT ;  /* 0x000000121300720c */ /* 0x000fda0003f06270 */
[----:B------:R-:W1:Y:S01]  /*0570*/  @!P0 LDC.64 R4, c[0x0][0x388] ;  /* 0x0000e200ff048b82 */ /* 0x000e620000000a00 */
[----:B0-----:R-:W-:Y:S02]  /*0580*/  @!P0 IMAD R3, R0, 0x200, R19 ;  /* 0x0000020000038824 */ /* 0x001fe400078e0213 */
[----:B------:R-:W-:-:S03]  /*0590*/  @!P0 VIADD R19, R19, 0x80 ;  /* 0x0000008013138836 */ /* 0x000fc60000000000 */
[----:B-1----:R-:W-:-:S05]  /*05a0*/  @!P0 IADD3 R2, P1, PT, R3, R4, RZ ;  /* 0x0000000403028210 */ /* 0x002fca0007f3e0ff */
[----:B------:R-:W-:-:S05]  /*05b0*/  @!P0 IMAD.X R3, RZ, RZ, R5, P1 ;  /* 0x000000ffff038224 */ /* 0x000fca00008e0605 */
[----:B------:R1:W-:Y:S03]  /*05c0*/  @!P0 STG.E.U8 desc[UR4][R2.64], R9 ;  /* 0x0000000902008986 */ /* 0x0003e6000c101104 */
.L_x_12607:
[----:B------:R-:W-:Y:S05]  /*05d0*/  BSYNC.RECONVERGENT B0 ;  /* 0x0000000000007941 */ /* 0x000fea0003800200 */
.L_x_12604:
        /* <DEDUP_REMOVED lines=9> */
.L_x_12608:
        /* <DEDUP_REMOVED lines=9> */
.L_x_42810:


//--------------------- .text._ZN2at6native29vectorized_elementwise_kernelILi2ENS0_13BinaryFunctorIaabZZZNS0_23logical_xor_kernel_cudaERNS_14TensorIteratorEENKUlvE0_clEvENKUlvE0_clEvEUlaaE_EESt5arrayIPcLm3EEEEviT0_T1_ --------------------------
	.section	.text._ZN2at6native29vectorized_elementwise_kernelILi2ENS0_13BinaryFunctorIaabZZZNS0_23logical_xor_kernel_cudaERNS_14TensorIteratorEENKUlvE0_clEvENKUlvE0_clEvEUlaaE_EESt5arrayIPcLm3EEEEviT0_T1_,"ax",@progbits
	.align	128
        .global         _ZN2at6native29vectorized_elementwise_kernelILi2ENS0_13BinaryFunctorIaabZZZNS0_23logical_xor_kernel_cudaERNS_14TensorIteratorEENKUlvE0_clEvENKUlvE0_clEvEUlaaE_EESt5arrayIPcLm3EEEEviT0_T1_
        .type           _ZN2at6native29vectorized_elementwise_kernelILi2ENS0_13BinaryFunctorIaabZZZNS0_23logical_xor_kernel_cudaERNS_14TensorIteratorEENKUlvE0_clEvENKUlvE0_clEvEUlaaE_EESt5arrayIPcLm3EEEEviT0_T1_,@function
        .size           _ZN2at6native29vectorized_elementwise_kernelILi2ENS0_13BinaryFunctorIaabZZZNS0_23logical_xor_kernel_cudaERNS_14TensorIteratorEENKUlvE0_clEvENKUlvE0_clEvEUlaaE_EESt5arrayIPcLm3EEEEviT0_T1_,(.L_x_42811 - _ZN2at6native29vectorized_elementwise_kernelILi2ENS0_13BinaryFunctorIaabZZZNS0_23logical_xor_kernel_cudaERNS_14TensorIteratorEENKUlvE0_clEvENKUlvE0_clEvEUlaaE_EESt5arrayIPcLm3EEEEviT0_T1_)
        .other          _ZN2at6native29vectorized_elementwise_kernelILi2ENS0_13BinaryFunctorIaabZZZNS0_23logical_xor_kernel_cudaERNS_14TensorIteratorEENKUlvE0_clEvENKUlvE0_clEvEUlaaE_EESt5arrayIPcLm3EEEEviT0_T1_,@"STO_CUDA_ENTRY STV_DEFAULT"
_ZN2at6native29vectorized_elementwise_kernelILi2ENS0_13BinaryFunctorIaabZZZNS0_23logical_xor_kernel_cudaERNS_14TensorIteratorEENKUlvE0_clEvENKUlvE0_clEvEUlaaE_EESt5arrayIPcLm3EEEEviT0_T1_:
.text._ZN2at6native29vectorized_elementwise_kernelILi2ENS0_13BinaryFunctorIaabZZZNS0_23logical_xor_kernel_cudaERNS_14TensorIteratorEENKUlvE0_clEvENKUlvE0_clEvEUlaaE_EESt5arrayIPcLm3EEEEviT0_T1_:
        /* <DEDUP_REMOVED lines=203> */
.L_x_12612:
        /* <DEDUP_REMOVED lines=8> */
.L_x_12613:
        /* <DEDUP_REMOVED lines=8> */
.L_x_12614:
        /* <DEDUP_REMOVED lines=8> */
.L_x_12615:
        /* <DEDUP_REMOVED lines=9> */
.L_x_12616:
[----:B------:R-:W-:Y:S05]  /*0ec0*/  BSYNC.RELIABLE B1 ;  /* 0x0000000000017941 */ /* 0x000fea0003800100 */
.L_x_12611:
[----:B------:R-:W-:-:S13]  /*0ed0*/  ISETP.GE.U32.AND P0, PT, R0, UR5, PT ;  /* 0x0000000500007c0c */ /* 0x000fda000bf06070 */
[----:B-1----:R-:W1:Y:S01]  /*0ee0*/  @!P0 LDC.64 R4, c[0x0][0x388] ;  /* 0x0000e200ff048b82 */ /* 0x002e620000000a00 */
[C---:B0-2---:R-:W-:Y:S02]  /*0ef0*/  @!P0 VIADD R3, R0.reuse, UR4 ;  /* 0x0000000400038c36 */ /* 0x045fe40008000000 */
[----:B------:R-:W-:-:S03]  /*0f00*/  @!P0 VIADD R0, R0, 0x80 ;  /* 0x0000008000008836 */ /* 0x000fc60000000000 */
[----:B-1----:R-:W-:-:S05]  /*0f10*/  @!P0 IADD3 R2, P1, PT, R3, R4, RZ ;  /* 0x0000000403028210 */ /* 0x002fca0007f3e0ff */
[----:B------:R-:W-:-:S05]  /*0f20*/  @!P0 IMAD.X R3, RZ, RZ, R5, P1 ;  /* 0x000000ffff038224 */ /* 0x000fca00008e0605 */
[----:B------:R3:W-:Y:S03]  /*0f30*/  @!P0 STG.E.U8 desc[UR12][R2.64], R13 ;  /* 0x0000000d02008986 */ /* 0x0007e6000c10110c */
.L_x_12617:
[----:B------:R-:W-:Y:S05]  /*0f40*/  BSYNC.RECONVERGENT B0 ;  /* 0x0000000000007941 */ /* 0x000fea0003800200 */
.L_x_12610:
        /* <DEDUP_REMOVED lines=9> */
.L_x_12609:
        /* <DEDUP_REMOVED lines=75> */
.L_x_12618:
        /* <DEDUP_REMOVED lines=15> */
.L_x_42811:


//--------------------- .text._ZN2at6native29vectorized_elementwise_kernelILi4ENS0_13BinaryFunctorIaabZZZNS0_23logical_xor_kernel_cudaERNS_14TensorIteratorEENKUlvE0_clEvENKUlvE0_clEvEUlaaE_EESt5arrayIPcLm3EEEEviT0_T1_ --------------------------
	.section	.text._ZN2at6native29vectorized_elementwise_kernelILi4ENS0_13BinaryFunctorIaabZZZNS0_23logical_xor_kernel_cudaERNS_14TensorIteratorEENKUlvE0_clEvENKUlvE0_clEvEUlaaE_EESt5arrayIPcLm3EEEEviT0_T1_,"ax",@progbits
	.align	128
        .global         _ZN2at6native29vectorized_elementwise_kernelILi4ENS0_13BinaryFunctorIaabZZZNS0_23logical_xor_kernel_cudaERNS_14TensorIteratorEENKUlvE0_clEvENKUlvE0_clEvEUlaaE_EESt5arrayIPcLm3EEEEviT0_T1_
        .type           _ZN2at6native29vectorized_elementwise_kernelILi4ENS0_13BinaryFunctorIaabZZZNS0_23logical_xor_kernel_cudaERNS_14TensorIteratorEENKUlvE0_clEvENKUlvE0_clEvEUlaaE_EESt5arrayIPcLm3EEEEviT0_T1_,@function
        .size           _ZN2at6native29vectorized_elementwise_kernelILi4ENS0_13BinaryFunctorIaabZZZNS0_23logical_xor_kernel_cudaERNS_14TensorIteratorEENKUlvE0_clEvENKUlvE0_clEvEUlaaE_EESt5arrayIPcLm3EEEEviT0_T1_,(.L_x_42812 - _ZN2at6native29vectorized_elementwise_kernelILi4ENS0_13BinaryFunctorIaabZZZNS0_23logical_xor_kernel_cudaERNS_14TensorIteratorEENKUlvE0_clEvENKUlvE0_clEvEUlaaE_EESt5arrayIPcLm3EEEEviT0_T1_)
        .other          _ZN2at6native29vectorized_elementwise_kernelILi4ENS0_13BinaryFunctorIaabZZZNS0_23logical_xor_kernel_cudaERNS_14TensorIteratorEENKUlvE0_clEvENKUlvE0_clEvEUlaaE_EESt5arrayIPcLm3EEEEviT0_T1_,@"STO_CUDA_ENTRY STV_DEFAULT"
_ZN2at6native29vectorized_elementwise_kernelILi4ENS0_13BinaryFunctorIaabZZZNS0_23logical_xor_kernel_cudaERNS_14TensorIteratorEENKUlvE0_clEvENKUlvE0_clEvEUlaaE_EESt5arrayIPcLm3EEEEviT0_T1_:
.text._ZN2at6native29vectorized_elementwise_kernelILi4ENS0_13BinaryFunctorIaabZZZNS0_23logical_xor_kernel_cudaERNS_14TensorIteratorEENKUlvE0_clEvENKUlvE0_clEvEUlaaE_EESt5arrayIPcLm3EEEEviT0_T1_:
        /* <DEDUP_REMOVED lines=203> */
.L_x_12622:
        /* <DEDUP_REMOVED lines=8> */
.L_x_12623:
        /* <DEDUP_REMOVED lines=8> */
.L_x_12624:
        /* <DEDUP_REMOVED lines=8> */
.L_x_12625:
        /* <DEDUP_REMOVED lines=9> */
.L_x_12626:
[----:B------:R-:W-:Y:S05]  /*0ec0*/  BSYNC.RELIABLE B1 ;  /* 0x0000000000017941 */ /* 0x000fea0003800100 */
.L_x_12621:
[----:B------:R-:W-:-:S13]  /*0ed0*/  ISETP.GE.U32.AND P0, PT, R0, UR5, PT ;  /* 0x0000000500007c0c */ /* 0x000fda000bf06070 */
[----:B-1----:R-:W1:Y:S01]  /*0ee0*/  @!P0 LDC.64 R4, c[0x0][0x388] ;  /* 0x0000e200ff048b82 */ /* 0x002e620000000a00 */
[C---:B0-2---:R-:W-:Y:S02]  /*0ef0*/  @!P0 VIADD R3, R0.reuse, UR4 ;  /* 0x0000000400038c36 */ /* 0x045fe40008000000 */
[----:B------:R-:W-:-:S03]  /*0f00*/  @!P0 VIADD R0, R0, 0x80 ;  /* 0x0000008000008836 */ /* 0x000fc60000000000 */
[----:B-1----:R-:W-:-:S05]  /*0f10*/  @!P0 IADD3 R2, P1, PT, R3, R4, RZ ;  /* 0x0000000403028210 */ /* 0x002fca0007f3e0ff */
[----:B------:R-:W-:-:S05]  /*0f20*/  @!P0 IMAD.X R3, RZ, RZ, R5, P1 ;  /* 0x000000ffff038224 */ /* 0x000fca00008e0605 */
[----:B------:R3:W-:Y:S03]  /*0f30*/  @!P0 STG.E.U8 desc[UR12][R2.64], R13 ;  /* 0x0000000d02008986 */ /* 0x0007e6000c10110c */
.L_x_12627:
[----:B------:R-:W-:Y:S05]  /*0f40*/  BSYNC.RECONVERGENT B0 ;  /* 0x0000000000007941 */ /* 0x000fea0003800200 */
.L_x_12620:
        /* <DEDUP_REMOVED lines=9> */
.L_x_12619:
        /* <DEDUP_REMOVED lines=71> */
.L_x_12628:
        /* <DEDUP_REMOVED lines=11> */
.L_x_42812:


//--------------------- .text._ZN2at6native29vectorized_elementwise_kernelILi8ENS0_13BinaryFunctorIaabZZZNS0_23logical_xor_kernel_cudaERNS_14TensorIteratorEENKUlvE0_clEvENKUlvE0_clEvEUlaaE_EESt5arrayIPcLm3EEEEviT0_T1_ --------------------------
	.section	.text._ZN2at6native29vectorized_elementwise_kernelILi8ENS0_13BinaryFunctorIaabZZZNS0_23logical_xor_kernel_cudaERNS_14TensorIteratorEENKUlvE0_clEvENKUlvE0_clEvEUlaaE_EESt5arrayIPcLm3EEEEviT0_T1_,"ax",@progbits
	.align	128
        .global         _ZN2at6native29vectorized_elementwise_kernelILi8ENS0_13BinaryFunctorIaabZZZNS0_23logical_xor_kernel_cudaERNS_14TensorIteratorEENKUlvE0_clEvENKUlvE0_clEvEUlaaE_EESt5arrayIPcLm3EEEEviT0_T1_
        .type           _ZN2at6native29vectorized_elementwise_kernelILi8ENS0_13BinaryFunctorIaabZZZNS0_23logical_xor_kernel_cudaERNS_14TensorIteratorEENKUlvE0_clEvENKUlvE0_clEvEUlaaE_EESt5arrayIPcLm3EEEEviT0_T1_,@function
        .size           _ZN2at6native29vectorized_elementwise_kernelILi8ENS0_13BinaryFunctorIaabZZZNS0_23logical_xor_kernel_cudaERNS_14TensorIteratorEENKUlvE0_clEvENKUlvE0_clEvEUlaaE_EESt5arrayIPcLm3EEEEviT0_T1_,(.L_x_42813 - _ZN2at6native29vectorized_elementwise_kernelILi8ENS0_13BinaryFunctorIaabZZZNS0_23logical_xor_kernel_cudaERNS_14TensorIteratorEENKUlvE0_clEvENKUlvE0_clEvEUlaaE_EESt5arrayIPcLm3EEEEviT0_T1_)
        .other          _ZN2at6native29vectorized_elementwise_kernelILi8ENS0_13BinaryFunctorIaabZZZNS0_23logical_xor_kernel_cudaERNS_14TensorIteratorEENKUlvE0_clEvENKUlvE0_clEvEUlaaE_EESt5arrayIPcLm3EEEEviT0_T1_,@"STO_CUDA_ENTRY STV_DEFAULT"
_ZN2at6native29vectorized_elementwise_kernelILi8ENS0_13BinaryFunctorIaabZZZNS0_23logical_xor_kernel_cudaERNS_14TensorIteratorEENKUlvE0_clEvENKUlvE0_clEvEUlaaE_EESt5arrayIPcLm3EEEEviT0_T1_:
.text._ZN2at6native29vectorized_elementwise_kernelILi8ENS0_13BinaryFunctorIaabZZZNS0_23logical_xor_kernel_cudaERNS_14TensorIteratorEENKUlvE0_clEvENKUlvE0_clEvEUlaaE_EESt5arrayIPcLm3EEEEviT0_T1_:
[----:B------:R-:W-:Y:S01]  /*0000*/  LDC R1, c[0x0][0x37c] ;  /* 0x0000df00ff017b82 */ /* 0x000fe20000000800 */
[----:B------:R-:W-:Y:S05]  /*0010*/  EXIT ;  /* 0x000000000000794d */ /* 0x000fea0003800000 */
.L_x_12629:
        /* <DEDUP_REMOVED lines=14> */
.L_x_42813:


//--------------------- .text._ZN2at6native18elementwise_kernelILi128ELi4EZNS0_15gpu_kernel_implINS0_13AUnaryFunctorIhhbZZZNS0_23logical_xor_kernel_cudaERNS_14TensorIteratorEENKUlvE0_clEvENKUlvE_clEvEUlhhE_EEEEvRNS_18TensorIteratorBaseERKT_EUliE_EEviT1_ --------------------------
	.section	.text._ZN2at6native18elementwise_kernelILi128ELi4EZNS0_15gpu_kernel_implINS0_13AUnaryFunctorIhhbZZZNS0_23logical_xor_kernel_cudaERNS_14TensorIteratorEENKUlvE0_clEvENKUlvE_clEvEUlhhE_EEEEvRNS_18TensorIteratorBaseERKT_EUliE_EEviT1_,"ax",@progbits
	.align	128
        .global         _ZN2at6native18elementwise_kernelILi128ELi4EZNS0_15gpu_kernel_implINS0_13AUnaryFunctorIhhbZZZNS0_23logical_xor_kernel_cudaERNS_14TensorIteratorEENKUlvE0_clEvENKUlvE_clEvEUlhhE_EEEEvRNS_18TensorIteratorBaseERKT_EUliE_EEviT1_
        .type           _ZN2at6native18elementwise_kernelILi128ELi4EZNS0_15gpu_kernel_implINS0_13AUnaryFunctorIhhbZZZNS0_23logical_xor_kernel_cudaERNS_14TensorIteratorEENKUlvE0_clEvENKUlvE_clEvEUlhhE_EEEEvRNS_18TensorIteratorBaseERKT_EUliE_EEviT1_,@function
        .size           _ZN2at6native18elementwise_kernelILi128ELi4EZNS0_15gpu_kernel_implINS0_13AUnaryFunctorIhhbZZZNS0_23logical_xor_kernel_cudaERNS_14TensorIteratorEENKUlvE0_clEvENKUlvE_clEvEUlhhE_EEEEvRNS_18TensorIteratorBaseERKT_EUliE_EEviT1_,(.L_x_42814 - _ZN2at6native18elementwise_kernelILi128ELi4EZNS0_15gpu_kernel_implINS0_13AUnaryFunctorIhhbZZZNS0_23logical_xor_kernel_cudaERNS_14TensorIteratorEENKUlvE0_clEvENKUlvE_clEvEUlhhE_EEEEvRNS_18TensorIteratorBaseERKT_EUliE_EEviT1_)
        .other          _ZN2at6native18elementwise_kernelILi128ELi4EZNS0_15gpu_kernel_implINS0_13AUnaryFunctorIhhbZZZNS0_23logical_xor_kernel_cudaERNS_14TensorIteratorEENKUlvE0_clEvENKUlvE_clEvEUlhhE_EEEEvRNS_18TensorIteratorBaseERKT_EUliE_EEviT1_,@"STO_CUDA_ENTRY STV_DEFAULT"
_ZN2at6native18elementwise_kernelILi128ELi4EZNS0_15gpu_kernel_implINS0_13AUnaryFunctorIhhbZZZNS0_23logical_xor_kernel_cudaERNS_14TensorIteratorEENKUlvE0_clEvENKUlvE_clEvEUlhhE_EEEEvRNS_18TensorIteratorBaseERKT_EUliE_EEviT1_:
.text._ZN2at6native18elementwise_kernelILi128ELi4EZNS0_15gpu_kernel_implINS0_13AUnaryFunctorIhhbZZZNS0_23logical_xor_kernel_cudaERNS_14TensorIteratorEENKUlvE0_clEvENKUlvE_clEvEUlhhE_EEEEvRNS_18TensorIteratorBaseERKT_EUliE_EEviT1_:
        /* <DEDUP_REMOVED lines=320> */
.L_x_12632:
        /* <DEDUP_REMOVED lines=16> */
.L_x_12636:
[----:B------:R0:W5:Y:S01]  /*1500*/  LDG.E.U8 R0, desc[UR36][R4.64] ;  /* 0x0000002404007981 */ /* 0x000162000c1e1100 */
[----:B------:R-:W-:Y:S05]  /*1510*/  BRA `(.L_x_12638) ;  /* 0x0000000c005c7947 */ /* 0x000fea0003800000 */
.L_x_12635:
        /* <DEDUP_REMOVED lines=8> */
.L_x_12640:
[----:B------:R3:W5:Y:S01]  /*15a0*/  LDG.E.U8 R0, desc[UR36][R4.64] ;  /* 0x0000002404007981 */ /* 0x000762000c1e1100 */
[----:B------:R-:W-:Y:S05]  /*15b0*/  BRA `(.L_x_12638) ;  /* 0x0000000c00347947 */ /* 0x000fea0003800000 */
.L_x_12639:
[----:B------:R0:W5:Y:S01]  /*15c0*/  LDG.E.U16 R0, desc[UR36][R4.64] ;  /* 0x0000002404007981 */ /* 0x000162000c1e1500 */
[----:B------:R-:W-:Y:S05]  /*15d0*/  BRA `(.L_x_12638) ;  /* 0x0000000c002c7947 */ /* 0x000fea0003800000 */
.L_x_12634:
[----:B------:R-:W-:-:S09]  /*15e0*/  UISETP.GT.AND UP0, UPT, UR4, 0x6, UPT ;  /* 0x000000060400788c */ /* 0x000fd2000bf04270 */
[----:B------:R-:W-:Y:S05]  /*15f0*/  BRA.U UP0, `(.L_x_12641) ;  /* 0x0000000100347547 */ /* 0x000fea000b800000 */
[----:B------:R-:W-:-:S09]  /*1600*/  UISETP.NE.AND UP0, UPT, UR4, 0x5, UPT ;  /* 0x000000050400788c */ /* 0x000fd2000bf05270 */
[----:B------:R-:W-:Y:S05]  /*1610*/  BRA.U !UP0, `(.L_x_12642) ;  /* 0x0000000108187547 */ /* 0x000fea000b800000 */
[----:B------:R-:W-:-:S09]  /*1620*/  UISETP.NE.AND UP0, UPT, UR4, 0x6, UPT ;  /* 0x000000060400788c */ /* 0x000fd2000bf05270 */
[----:B------:R-:W-:Y:S05]  /*1630*/  BRA.U UP0, `(.L_x_12637) ;  /* 0x0000000900907547 */ /* 0x000fea000b800000 */
[----:B------:R-:W2:Y:S02]  /*1640*/  LDG.E R2, desc[UR36][R4.64] ;  /* 0x0000002404027981 */ /* 0x000ea4000c1e1900 */
[----:B--2---:R-:W0:Y:S02]  /*1650*/  F2I.S64.TRUNC R2, R2 ;  /* 0x0000000200027311 */ /* 0x004e24000020d900 */
[----:B0-----:R-:W-:Y:S01]  /*1660*/  PRMT R0, R2, 0x7610, R0 ;  /* 0x0000761002007816 */ /* 0x001fe20000000000 */
[----:B------:R-:W-:Y:S06]  /*1670*/  BRA `(.L_x_12638) ;  /* 0x0000000c00047947 */ /* 0x000fec0003800000 */
.L_x_12642:
[----:B------:R-:W2:Y:S02]  /*1680*/  LDG.E.U16 R2, desc[UR36][R4.64] ;  /* 0x0000002404027981 */ /* 0x000ea4000c1e1500 */
[----:B--2---:R-:W-:-:S06]  /*1690*/  HADD2.F32 R2, -RZ, R2.H0_H0 ;  /* 0x20000002ff027230 */ /* 0x004fcc0000004100 */
[----:B------:R-:W0:Y:S02]  /*16a0*/  F2I.S64.TRUNC R2, R2 ;  /* 0x0000000200027311 */ /* 0x000e24000020d900 */
[----:B0-----:R-:W-:Y:S01]  /*16b0*/  PRMT R0, R2, 0x7610, R0 ;  /* 0x0000761002007816 */ /* 0x001fe20000000000 */
[----:B------:R-:W-:Y:S06]  /*16c0*/  BRA `(.L_x_12638) ;  /* 0x0000000800f07947 */ /* 0x000fec0003800000 */
.L_x_12641:
[----:B------:R-:W-:-:S09]  /*16d0*/  UISETP.NE.AND UP0, UPT, UR4, 0x7, UPT ;  /* 0x000000070400788c */ /* 0x000fd2000bf05270 */
[----:B------:R-:W-:Y:S05]  /*16e0*/  BRA.U !UP0, `(.L_x_12643) ;  /* 0x0000000108347547 */ /* 0x000fea000b800000 */
        /* <DEDUP_REMOVED lines=8> */
.L_x_12644:
[----:B------:R-:W2:Y:S02]  /*1770*/  LDG.E.U16 R4, desc[UR36][R4.64] ;  /* 0x0000002404047981 */ /* 0x000ea4000c1e1500 */
[----:B--2---:R-:W-:-:S06]  /*1780*/  HADD2.F32 R2, -RZ, R4.H0_H0 ;  /* 0x20000004ff027230 */ /* 0x004fcc0000004100 */
[----:B------:R-:W0:Y:S02]  /*1790*/  F2I.S64.TRUNC R2, R2 ;  /* 0x0000000200027311 */ /* 0x000e24000020d900 */
[----:B0-----:R-:W-:Y:S01]  /*17a0*/  PRMT R0, R2, 0x7610, R0 ;  /* 0x0000761002007816 */ /* 0x001fe20000000000 */
[----:B------:R-:W-:Y:S06]  /*17b0*/  BRA `(.L_x_12638) ;  /* 0x0000000800b47947 */ /* 0x000fec0003800000 */
.L_x_12643:
[----:B------:R-:W2:Y:S02]  /*17c0*/  LDG.E.64 R2, desc[UR36][R4.64] ;  /* 0x0000002404027981 */ /* 0x000ea4000c1e1b00 */
[----:B--2---:R-:W0:Y:S02]  /*17d0*/  F2I.S64.F64.TRUNC R2, R2 ;  /* 0x0000000200027311 */ /* 0x004e24000030d900 */
[----:B0-----:R-:W-:Y:S01]  /*17e0*/  PRMT R0, R2, 0x7610, R0 ;  /* 0x0000761002007816 */ /* 0x001fe20000000000 */
[----:B------:R-:W-:Y:S06]  /*17f0*/  BRA `(.L_x_12638) ;  /* 0x0000000800a47947 */ /* 0x000fec0003800000 */
.L_x_12633:
        /* <DEDUP_REMOVED lines=12> */
.L_x_12647:
[----:B------:R-:W2:Y:S02]  /*18c0*/  LDG.E.64 R4, desc[UR36][R4.64] ;  /* 0x0000002404047981 */ /* 0x000ea4000c1e1b00 */
[----:B--2---:R-:W0:Y:S02]  /*18d0*/  F2I.S64.F64.TRUNC R2, R4 ;  /* 0x0000000400027311 */ /* 0x004e24000030d900 */
[----:B0-----:R-:W-:Y:S01]  /*18e0*/  PRMT R0, R2, 0x7610, R0 ;  /* 0x0000761002007816 */ /* 0x001fe20000000000 */
[----:B------:R-:W-:Y:S06]  /*18f0*/  BRA `(.L_x_12638) ;  /* 0x0000000800647947 */ /* 0x000fec0003800000 */
.L_x_12646:
        /* <DEDUP_REMOVED lines=24> */
[----:B------:R-:W0:Y:S02]  /*1a80*/  F2I.S64.TRUNC R2, R3 ;  /* 0x0000000300027311 */ /* 0x000e24000020d900 */
[----:B0-----:R-:W-:Y:S01]  /*1a90*/  PRMT R0, R2, 0x7610, R0 ;  /* 0x0000761002007816 */ /* 0x001fe20000000000 */
[----:B------:R-:W-:Y:S06]  /*1aa0*/  BRA `(.L_x_12638) ;  /* 0x0000000400f87947 */ /* 0x000fec0003800000 */
.L_x_12649:
        /* <DEDUP_REMOVED lines=11> */
[----:B------:R-:W0:Y:S02]  /*1b60*/  F2I.S64.TRUNC R2, R3 ;  /* 0x0000000300027311 */ /* 0x000e24000020d900 */
[----:B0-----:R-:W-:Y:S01]  /*1b70*/  PRMT R0, R2, 0x7610, R0 ;  /* 0x0000761002007816 */ /* 0x001fe20000000000 */
[----:B------:R-:W-:Y:S06]  /*1b80*/  BRA `(.L_x_12638) ;  /* 0x0000000400c07947 */ /* 0x000fec0003800000 */
.L_x_12648:
[----:B------:R-:W2:Y:S02]  /*1b90*/  LDG.E.U16 R2, desc[UR36][R4.64] ;  /* 0x0000002404027981 */ /* 0x000ea4000c1e1500 */
[----:B--2---:R-:W-:-:S06]  /*1ba0*/  IMAD.U32 R2, R2, 0x10000, RZ ;  /* 0x0001000002027824 */ /* 0x004fcc00078e00ff */
[----:B------:R-:W0:Y:S02]  /*1bb0*/  F2I.S64.TRUNC R2, R2 ;  /* 0x0000000200027311 */ /* 0x000e24000020d900 */
[----:B0-----:R-:W-:Y:S01]  /*1bc0*/  PRMT R0, R2, 0x7610, R0 ;  /* 0x0000761002007816 */ /* 0x001fe20000000000 */
[----:B------:R-:W-:Y:S06]  /*1bd0*/  BRA `(.L_x_12638) ;  /* 0x0000000400ac7947 */ /* 0x000fec0003800000 */
.L_x_12645:
        /* <DEDUP_REMOVED lines=10> */
.L_x_12652:
        /* <DEDUP_REMOVED lines=21> */
.L_x_12656:
[----:B------:R-:W-:Y:S05]  /*1dd0*/  BSYNC.RECONVERGENT B1 ;  /* 0x0000000000017941 */ /* 0x000fea0003800200 */
.L_x_12655:
[----:B------:R-:W-:Y:S01]  /*1de0*/  IMAD.SHL.U32 R0, R0, 0x100000, RZ ;  /* 0x0010000000007824 */ /* 0x000fe200078e00ff */
[----:B------:R-:W-:-:S04]  /*1df0*/  LEA R2, R2, 0x3b800000, 0x17 ;  /* 0x3b80000002027811 */ /* 0x000fc800078eb8ff */
[----:B------:R-:W-:-:S07]  /*1e00*/  LOP3.LUT R2, R2, R0, R7, 0xfe, !PT ;  /* 0x0000000002027212 */ /* 0x000fce00078efe07 */
.L_x_12654:
[----:B------:R-:W-:Y:S05]  /*1e10*/  BSYNC.RECONVERGENT B0 ;  /* 0x0000000000007941 */ /* 0x000fea0003800200 */
.L_x_12653:
[----:B------:R-:W0:Y:S02]  /*1e20*/  F2I.S64.TRUNC R2, R2 ;  /* 0x0000000200027311 */ /* 0x000e24000020d900 */
[----:B0-----:R-:W-:Y:S01]  /*1e30*/  PRMT R0, R2, 0x7610, R0 ;  /* 0x0000761002007816 */ /* 0x001fe20000000000 */
[----:B------:R-:W-:Y:S06]  /*1e40*/  BRA `(.L_x_12638) ;  /* 0x0000000400107947 */ /* 0x000fec0003800000 */
.L_x_12651:
        /* <DEDUP_REMOVED lines=21> */
.L_x_12660:
[----:B------:R-:W-:Y:S05]  /*1fa0*/  BSYNC.RECONVERGENT B1 ;  /* 0x0000000000017941 */ /* 0x000fea0003800200 */
.L_x_12659:
[----:B------:R-:W-:Y:S02]  /*1fb0*/  SHF.L.U32 R0, R0, 0x15, RZ ;  /* 0x0000001500007819 */ /* 0x000fe400000006ff */
[----:B------:R-:W-:-:S04]  /*1fc0*/  LEA R2, R2, 0x37800000, 0x17 ;  /* 0x3780000002027811 */ /* 0x000fc800078eb8ff */
[----:B------:R-:W-:-:S07]  /*1fd0*/  LOP3.LUT R2, R2, R0, R7, 0xfe, !PT ;  /* 0x0000000002027212 */ /* 0x000fce00078efe07 */
.L_x_12658:
[----:B------:R-:W-:Y:S05]  /*1fe0*/  BSYNC.RECONVERGENT B0 ;  /* 0x0000000000007941 */ /* 0x000fea0003800200 */
.L_x_12657:
[----:B------:R-:W0:Y:S02]  /*1ff0*/  F2I.S64.TRUNC R2, R2 ;  /* 0x0000000200027311 */ /* 0x000e24000020d900 */
[----:B0-----:R-:W-:Y:S01]  /*2000*/  PRMT R0, R2, 0x7610, R0 ;  /* 0x0000761002007816 */ /* 0x001fe20000000000 */
[----:B------:R-:W-:Y:S06]  /*2010*/  BRA `(.L_x_12638) ;  /* 0x00000000009c7947 */ /* 0x000fec0003800000 */
.L_x_12650:
[----:B------:R-:W-:-:S09]  /*2020*/  UISETP.NE.AND UP0, UPT, UR4, 0x1c, UPT ;  /* 0x0000001c0400788c */ /* 0x000fd2000bf05270 */
[----:B------:R-:W-:Y:S05]  /*2030*/  BRA.U !UP0, `(.L_x_12661) ;  /* 0x0000000108907547 */ /* 0x000fea000b800000 */
[----:B------:R-:W-:-:S09]  /*2040*/  UISETP.NE.AND UP0, UPT, UR4, 0x1d, UPT ;  /* 0x0000001d0400788c */ /* 0x000fd2000bf05270 */
[----:B------:R-:W-:Y:S05]  /*2050*/  BRA.U !UP0, `(.L_x_12662) ;  /* 0x0000000108807547 */ /* 0x000fea000b800000 */
[----:B------:R-:W-:-:S09]  /*2060*/  UISETP.NE.AND UP0, UPT, UR4, 0x2c, UPT ;  /* 0x0000002c0400788c */ /* 0x000fd2000bf05270 */
[----:B------:R-:W-:Y:S05]  /*2070*/  BRA.U !UP0, `(.L_x_12663) ;  /* 0x0000000108487547 */ /* 0x000fea000b800000 */
.L_x_12637:
        /* <DEDUP_REMOVED lines=16> */
.L_x_12664:
[----:B------:R-:W-:Y:S01]  /*2180*/  PRMT R0, RZ, 0x7610, R0 ;  /* 0x00007610ff007816 */ /* 0x000fe20000000000 */
[----:B------:R-:W-:Y:S06]  /*2190*/  BRA `(.L_x_12638) ;  /* 0x00000000003c7947 */ /* 0x000fec0003800000 */
.L_x_12663:
        /* <DEDUP_REMOVED lines=8> */
.L_x_12666:
[----:B------:R-:W-:Y:S05]  /*2220*/  BSYNC.RECONVERGENT B0 ;  /* 0x0000000000007941 */ /* 0x000fea0003800200 */
.L_x_12665:
[----:B------:R-:W0:Y:S02]  /*2230*/  F2I.S64.TRUNC R2, R2 ;  /* 0x0000000200027311 */ /* 0x000e24000020d900 */
[----:B0-----:R-:W-:Y:S01]  /*2240*/  PRMT R0, R2, 0x7610, R0 ;  /* 0x0000761002007816 */ /* 0x001fe20000000000 */
[----:B------:R-:W-:Y:S06]  /*2250*/  BRA `(.L_x_12638) ;  /* 0x00000000000c7947 */ /* 0x000fec0003800000 */
.L_x_12662:
[----:B------:R2:W5:Y:S01]  /*2260*/  LDG.E.U8 R0, desc[UR36][R4.64] ;  /* 0x0000002404007981 */ /* 0x000562000c1e1100 */
[----:B------:R-:W-:Y:S05]  /*2270*/  BRA `(.L_x_12638) ;  /* 0x0000000000047947 */ /* 0x000fea0003800000 */
.L_x_12661:
[----:B------:R1:W5:Y:S02]  /*2280*/  LDG.E.U8 R0, desc[UR36][R4.64] ;  /* 0x0000002404007981 */ /* 0x000364000c1e1100 */
.L_x_12638:
[----:B------:R-:W0:Y:S01]  /*2290*/  LDCU.64 UR6, c[0x0][0x580] ;  /* 0x0000b000ff0677ac */ /* 0x000e220008000a00 */
[----:B-----5:R-:W-:Y:S01]  /*22a0*/  LOP3.LUT P0, RZ, R0, 0xff, RZ, 0xc0, !PT ;  /* 0x000000ff00ff7812 */ /* 0x020fe2000780c0ff */
[----:B------:R-:W-:Y:S01]  /*22b0*/  BSSY.RECONVERGENT B6, `(.L_x_12667) ;  /* 0x00000d4000067945 */ /* 0x000fe20003800200 */
[----:B------:R-:W-:Y:S02]  /*22c0*/  UPRMT UR4, UR40, 0x9910, URZ ;  /* 0x0000991028047896 */ /* 0x000fe400080000ff */
[----:B------:R-:W-:Y:S02]  /*22d0*/  ISETP.NE.XOR P0, PT, RZ, UR43, P0 ;  /* 0x0000002bff007c0c */ /* 0x000fe40008705a70 */
[----:B------:R-:W-:Y:S02]  /*22e0*/  UISETP.GT.AND UP0, UPT, UR4, 0x9, UPT ;  /* 0x000000090400788c */ /* 0x000fe4000bf04270 */
[----:B01234-:R-:W-:Y:S02]  /*22f0*/  SEL R4, RZ, 0x1, !P0 ;  /* 0x00000001ff047807 */ /* 0x01ffe40004000000 */
        /* <DEDUP_REMOVED lines=13> */
.L_x_12671:
[----:B------:R3:W-:Y:S01]  /*23d0*/  STG.E.U8 desc[UR36][R2.64], R4 ;  /* 0x0000000402007986 */ /* 0x0007e2000c101124 */
[----:B------:R-:W-:Y:S05]  /*23e0*/  BRA `(.L_x_12673) ;  /* 0x0000000c00007947 */ /* 0x000fea0003800000 */
.L_x_12670:
        /* <DEDUP_REMOVED lines=9> */
.L_x_12675:
[----:B------:R1:W-:Y:S01]  /*2480*/  STG.E desc[UR36][R2.64], R4 ;  /* 0x0000000402007986 */ /* 0x0003e2000c101924 */
[----:B------:R-:W-:Y:S05]  /*2490*/  BRA `(.L_x_12673) ;  /* 0x0000000800d47947 */ /* 0x000fea0003800000 */
.L_x_12674:
[----:B------:R2:W-:Y:S01]  /*24a0*/  STG.E.U16 desc[UR36][R2.64], R4 ;  /* 0x0000000402007986 */ /* 0x0005e2000c101524 */
[----:B------:R-:W-:Y:S05]  /*24b0*/  BRA `(.L_x_12673) ;  /* 0x0000000800cc7947 */ /* 0x000fea0003800000 */
.L_x_12669:
        /* <DEDUP_REMOVED lines=9> */
.L_x_12677:
[----:B------:R-:W-:-:S04]  /*2550*/  I2FP.F32.U32 R0, R4 ;  /* 0x0000000400007245 */ /* 0x000fc80000201000 */
[----:B------:R-:W-:-:S05]  /*2560*/  F2FP.F16.F32.PACK_AB R0, RZ, R0 ;  /* 0x00000000ff00723e */ /* 0x000fca00000000ff */
[----:B------:R0:W-:Y:S01]  /*2570*/  STG.E.U16 desc[UR36][R2.64], R0 ;  /* 0x0000000002007986 */ /* 0x0001e2000c101524 */
[----:B------:R-:W-:Y:S05]  /*2580*/  BRA `(.L_x_12673) ;  /* 0x0000000800987947 */ /* 0x000fea0003800000 */
.L_x_12676:
        /* <DEDUP_REMOVED lines=10> */
.L_x_12679:
[----:B------:R-:W-:-:S04]  /*2630*/  I2FP.F32.U32 R4, R4 ;  /* 0x0000000400047245 */ /* 0x000fc80000201000 */
[----:B------:R-:W-:-:S04]  /*2640*/  F2FP.F16.F32.PACK_AB R5, RZ, R4 ;  /* 0x00000004ff05723e */ /* 0x000fc800000000ff */
[----:B------:R-:W-:-:S05]  /*2650*/  PRMT R5, R5, 0x5410, RZ ;  /* 0x0000541005057816 */ /* 0x000fca00000000ff */
[----:B------:R0:W-:Y:S01]  /*2660*/  STG.E desc[UR36][R2.64], R5 ;  /* 0x0000000502007986 */ /* 0x0001e2000c101924 */
[----:B------:R-:W-:Y:S05]  /*2670*/  BRA `(.L_x_12673) ;  /* 0x00000008005c7947 */ /* 0x000fea0003800000 */
.L_x_12678:
[----:B------:R-:W0:Y:S02]  /*2680*/  I2F.F64.U32 R4, R4 ;  /* 0x0000000400047312 */ /* 0x000e240000201800 */
[----:B0-----:R0:W-:Y:S01]  /*2690*/  STG.E.64 desc[UR36][R2.64], R4 ;  /* 0x0000000402007986 */ /* 0x0011e2000c101b24 */
[----:B------:R-:W-:Y:S05]  /*26a0*/  BRA `(.L_x_12673) ;  /* 0x0000000800507947 */ /* 0x000fea0003800000 */
.L_x_12668:
        /* <DEDUP_REMOVED lines=10> */
.L_x_12682:
[----:B------:R-:W-:Y:S01]  /*2750*/  CS2R R6, SRZ ;  /* 0x0000000000067805 */ /* 0x000fe2000001ff00 */
[----:B------:R-:W0:Y:S04]  /*2760*/  I2F.F64.U32 R4, R4 ;  /* 0x0000000400047312 */ /* 0x000e280000201800 */
[----:B0-----:R0:W-:Y:S01]  /*2770*/  STG.E.128 desc[UR36][R2.64], R4 ;  /* 0x0000000402007986 */ /* 0x0011e2000c101d24 */
[----:B------:R-:W-:Y:S05]  /*2780*/  BRA `(.L_x_12673) ;  /* 0x0000000800187947 */ /* 0x000fea0003800000 */
.L_x_12681:
        /* <DEDUP_REMOVED lines=17> */
.L_x_12686:
[----:B------:R-:W-:Y:S05]  /*28a0*/  BSYNC.RECONVERGENT B0 ;  /* 0x0000000000007941 */ /* 0x000fea0003800200 */
.L_x_12685:
[----:B------:R0:W-:Y:S01]  /*28b0*/  STG.E.U8 desc[UR36][R2.64], R5 ;  /* 0x0000000502007986 */ /* 0x0001e2000c101124 */
[----:B------:R-:W-:Y:S05]  /*28c0*/  BRA `(.L_x_12673) ;  /* 0x0000000400c87947 */ /* 0x000fea0003800000 */
.L_x_12684:
        /* <DEDUP_REMOVED lines=16> */
.L_x_12683:
[----:B------:R-:W-:-:S04]  /*29d0*/  I2FP.F32.U32 R0, R4 ;  /* 0x0000000400007245 */ /* 0x000fc80000201000 */
[----:B------:R-:W-:-:S05]  /*29e0*/  F2FP.BF16.F32.PACK_AB R0, RZ, R0 ;  /* 0x00000000ff00723e */ /* 0x000fca00000010ff */
[----:B------:R0:W-:Y:S01]  /*29f0*/  STG.E.U16 desc[UR36][R2.64], R0 ;  /* 0x0000000002007986 */ /* 0x0001e2000c101524 */
[----:B------:R-:W-:Y:S05]  /*2a00*/  BRA `(.L_x_12673) ;  /* 0x0000000400787947 */ /* 0x000fea0003800000 */
.L_x_12680:
        /* <DEDUP_REMOVED lines=10> */
.L_x_12689:
        /* <DEDUP_REMOVED lines=12> */
.L_x_12692:
[----:B------:R-:W-:-:S04]  /*2b70*/  SHF.R.U32.HI R0, RZ, 0x14, R5 ;  /* 0x00000014ff007819 */ /* 0x000fc80000011605 */
[----:B------:R-:W-:-:S04]  /*2b80*/  LOP3.LUT R0, R0, 0x1, RZ, 0xc0, !PT ;  /* 0x0000000100007812 */ /* 0x000fc800078ec0ff */
[----:B------:R-:W-:-:S04]  /*2b90*/  IADD3 R0, PT, PT, R5, 0x487ffff, R0 ;  /* 0x0487ffff05007810 */ /* 0x000fc80007ffe000 */
[----:B------:R-:W-:-:S04]  /*2ba0*/  SHF.R.U32.HI R0, RZ, 0x14, R0 ;  /* 0x00000014ff007819 */ /* 0x000fc80000011600 */
[----:B------:R-:W-:-:S07]  /*2bb0*/  LOP3.LUT R4, R0, 0xff, RZ, 0xc0, !PT ;  /* 0x000000ff00047812 */ /* 0x000fce00078ec0ff */
.L_x_12693:
[----:B------:R-:W-:-:S07]  /*2bc0*/  PRMT R0, R4, 0x7610, R0 ;  /* 0x0000761004007816 */ /* 0x000fce0000000000 */
.L_x_12691:
[----:B------:R-:W-:Y:S05]  /*2bd0*/  BSYNC.RECONVERGENT B0 ;  /* 0x0000000000007941 */ /* 0x000fea0003800200 */
.L_x_12690:
[----:B------:R0:W-:Y:S01]  /*2be0*/  STG.E.U8 desc[UR36][R2.64], R0 ;  /* 0x0000000002007986 */ /* 0x0001e2000c101124 */
[----:B------:R-:W-:Y:S05]  /*2bf0*/  BRA `(.L_x_12673) ;  /* 0x0000000000fc7947 */ /* 0x000fea0003800000 */
.L_x_12688:
        /* <DEDUP_REMOVED lines=12> */
.L_x_12696:
[----:B------:R-:W-:-:S04]  /*2cc0*/  SHF.R.U32.HI R0, RZ, 0x15, R5 ;  /* 0x00000015ff007819 */ /* 0x000fc80000011605 */
[----:B------:R-:W-:-:S04]  /*2cd0*/  LOP3.LUT R0, R0, 0x1, RZ, 0xc0, !PT ;  /* 0x0000000100007812 */ /* 0x000fc800078ec0ff */
[----:B------:R-:W-:-:S04]  /*2ce0*/  IADD3 R0, PT, PT, R5, 0x88fffff, R0 ;  /* 0x088fffff05007810 */ /* 0x000fc80007ffe000 */
[----:B------:R-:W-:-:S04]  /*2cf0*/  SHF.R.U32.HI R0, RZ, 0x15, R0 ;  /* 0x00000015ff007819 */ /* 0x000fc80000011600 */
[----:B------:R-:W-:-:S07]  /*2d00*/  LOP3.LUT R4, R0, 0xff, RZ, 0xc0, !PT ;  /* 0x000000ff00047812 */ /* 0x000fce00078ec0ff */
.L_x_12697:
[----:B------:R-:W-:-:S07]  /*2d10*/  PRMT R0, R4, 0x7610, R0 ;  /* 0x0000761004007816 */ /* 0x000fce0000000000 */
.L_x_12695:
[----:B------:R-:W-:Y:S05]  /*2d20*/  BSYNC.RECONVERGENT B0 ;  /* 0x0000000000007941 */ /* 0x000fea0003800200 */
.L_x_12694:
[----:B------:R0:W-:Y:S01]  /*2d30*/  STG.E.U8 desc[UR36][R2.64], R0 ;  /* 0x0000000002007986 */ /* 0x0001e2000c101124 */
[----:B------:R-:W-:Y:S05]  /*2d40*/  BRA `(.L_x_12673) ;  /* 0x0000000000a87947 */ /* 0x000fea0003800000 */
.L_x_12687:
[----:B------:R-:W-:-:S09]  /*2d50*/  UISETP.NE.AND UP0, UPT, UR4, 0x1c, UPT ;  /* 0x0000001c0400788c */ /* 0x000fd2000bf05270 */
[----:B------:R-:W-:Y:S05]  /*2d60*/  BRA.U !UP0, `(.L_x_12698) ;  /* 0x00000001089c7547 */ /* 0x000fea000b800000 */
[----:B------:R-:W-:-:S09]  /*2d70*/  UISETP.NE.AND UP0, UPT, UR4, 0x1d, UPT ;  /* 0x0000001d0400788c */ /* 0x000fd2000bf05270 */
[----:B------:R-:W-:Y:S05]  /*2d80*/  BRA.U !UP0, `(.L_x_12699) ;  /* 0x0000000108887547 */ /* 0x000fea000b800000 */
[----:B------:R-:W-:-:S09]  /*2d90*/  UISETP.NE.AND UP0, UPT, UR4, 0x2c, UPT ;  /* 0x0000002c0400788c */ /* 0x000fd2000bf05270 */
[----:B------:R-:W-:Y:S05]  /*2da0*/  BRA.U !UP0, `(.L_x_12700) ;  /* 0x0000000108447547 */ /* 0x000fea000b800000 */
.L_x_12672:
        /* <DEDUP_REMOVED lines=16> */
.L_x_12701:
[----:B------:R-:W-:Y:S05]  /*2eb0*/  BRA `(.L_x_12673) ;  /* 0x00000000004c7947 */ /* 0x000fea0003800000 */
.L_x_12700:
        /* <DEDUP_REMOVED lines=15> */
.L_x_12699:
[----:B------:R-:W-:-:S05]  /*2fb0*/  HFMA2 R5, -RZ, RZ, 0, 0 ;  /* 0x00000000ff057431 */ /* 0x000fca00000001ff */
[----:B------:R0:W-:Y:S01]  /*2fc0*/  STG.E.64 desc[UR36][R2.64], R4 ;  /* 0x0000000402007986 */ /* 0x0001e2000c101b24 */
[----:B------:R-:W-:Y:S05]  /*2fd0*/  BRA `(.L_x_12673) ;  /* 0x0000000000047947 */ /* 0x000fea0003800000 */
.L_x_12698:
[----:B------:R0:W-:Y:S02]  /*2fe0*/  STG.E desc[UR36][R2.64], R4 ;  /* 0x0000000402007986 */ /* 0x0001e4000c101924 */
.L_x_12673:
[----:B------:R-:W-:Y:S05]  /*2ff0*/  BSYNC.RECONVERGENT B6 ;  /* 0x0000000000067941 */ /* 0x000fea0003800200 */
.L_x_12667:
[----:B------:R-:W-:-:S07]  /*3000*/  VIADD R17, R17, 0x80 ;  /* 0x0000008011117836 */ /* 0x000fce0000000000 */
.L_x_12631:
[----:B------:R-:W-:Y:S05]  /*3010*/  BSYNC.RECONVERGENT B7 ;  /* 0x0000000000077941 */ /* 0x000fea0003800200 */
.L_x_12630:
[----:B------:R-:W5:Y:S01]  /*3020*/  LDCU UR4, c[0x0][0x380] ;  /* 0x00007000ff0477ac */ /* 0x000f620008000800 */
[----:B------:R-:W-:Y:S01]  /*3030*/  BSSY.RECONVERGENT B7, `(.L_x_12702) ;  /* 0x00002f2000077945 */ /* 0x000fe20003800200 */
[----:B-----5:R-:W-:-:S13]  /*3040*/  ISETP.GE.AND P0, PT, R17, UR4, PT ;  /* 0x0000000411007c0c */ /* 0x020fda000bf06270 */
[----:B------:R-:W-:Y:S05]  /*3050*/  @P0 BRA `(.L_x_12703) ;  /* 0x0000002c00bc0947 */ /* 0x000fea0003800000 */
[----:B------:R-:W5:Y:S01]  /*3060*/  LDCU UR4, c[0x0][0x388] ;  /* 0x00007100ff0477ac */ /* 0x000f620008000800 */
[----:B0-----:R-:W-:Y:S01]  /*3070*/  IMAD.MOV.U32 R0, RZ, RZ, RZ ;  /* 0x000000ffff007224 */ /* 0x001fe200078e00ff */
[----:B------:R-:W-:Y:S01]  /*3080*/  MOV R16, RZ ;  /* 0x000000ff00107202 */ /* 0x000fe20000000f00 */
        /* <DEDUP_REMOVED lines=300> */
.L_x_12704:
        /* <DEDUP_REMOVED lines=16> */
.L_x_12708:
[----:B------:R4:W5:Y:S01]  /*4450*/  LDG.E.U8 R0, desc[UR36][R4.64] ;  /* 0x0000002404007981 */ /* 0x000962000c1e1100 */
[----:B------:R-:W-:Y:S05]  /*4460*/  BRA `(.L_x_12710) ;  /* 0x0000000c005c7947 */ /* 0x000fea0003800000 */
.L_x_12707:
        /* <DEDUP_REMOVED lines=8> */
.L_x_12712:
[----:B------:R0:W5:Y:S01]  /*44f0*/  LDG.E.U8 R0, desc[UR36][R4.64] ;  /* 0x0000002404007981 */ /* 0x000162000c1e1100 */
[----:B------:R-:W-:Y:S05]  /*4500*/  BRA `(.L_x_12710) ;  /* 0x0000000c00347947 */ /* 0x000fea0003800000 */
.L_x_12711:
[----:B------:R0:W5:Y:S01]  /*4510*/  LDG.E.U16 R0, desc[UR36][R4.64] ;  /* 0x0000002404007981 */ /* 0x000162000c1e1500 */
[----:B------:R-:W-:Y:S05]  /*4520*/  BRA `(.L_x_12710) ;  /* 0x0000000c002c7947 */ /* 0x000fea0003800000 */
.L_x_12706:
        /* <DEDUP_REMOVED lines=10> */
.L_x_12714:
[----:B------:R-:W2:Y:S02]  /*45d0*/  LDG.E.U16 R2, desc[UR36][R4.64] ;  /* 0x0000002404027981 */ /* 0x000ea4000c1e1500 */
[----:B--2---:R-:W-:-:S06]  /*45e0*/  HADD2.F32 R2, -RZ, R2.H0_H0 ;  /* 0x20000002ff027230 */ /* 0x004fcc0000004100 */
[----:B------:R-:W0:Y:S02]  /*45f0*/  F2I.S64.TRUNC R2, R2 ;  /* 0x0000000200027311 */ /* 0x000e24000020d900 */
[----:B0-----:R-:W-:Y:S01]  /*4600*/  PRMT R0, R2, 0x7610, R0 ;  /* 0x0000761002007816 */ /* 0x001fe20000000000 */
[----:B------:R-:W-:Y:S06]  /*4610*/  BRA `(.L_x_12710) ;  /* 0x0000000800f07947 */ /* 0x000fec0003800000 */
.L_x_12713:
        /* <DEDUP_REMOVED lines=10> */
.L_x_12716:
[----:B------:R-:W2:Y:S02]  /*46c0*/  LDG.E.U16 R4, desc[UR36][R4.64] ;  /* 0x0000002404047981 */ /* 0x000ea4000c1e1500 */
[----:B--2---:R-:W-:-:S06]  /*46d0*/  HADD2.F32 R2, -RZ, R4.H0_H0 ;  /* 0x20000004ff027230 */ /* 0x004fcc0000004100 */
[----:B------:R-:W0:Y:S02]  /*46e0*/  F2I.S64.TRUNC R2, R2 ;  /* 0x0000000200027311 */ /* 0x000e24000020d900 */
[----:B0-----:R-:W-:Y:S01]  /*46f0*/  PRMT R0, R2, 0x7610, R0 ;  /* 0x0000761002007816 */ /* 0x001fe20000000000 */
[----:B------:R-:W-:Y:S06]  /*4700*/  BRA `(.L_x_12710) ;  /* 0x0000000800b47947 */ /* 0x000fec0003800000 */
.L_x_12715:
[----:B------:R-:W2:Y:S02]  /*4710*/  LDG.E.64 R2, desc[UR36][R4.64] ;  /* 0x0000002404027981 */ /* 0x000ea4000c1e1b00 */
[----:B--2---:R-:W0:Y:S02]  /*4720*/  F2I.S64.F64.TRUNC R2, R2 ;  /* 0x0000000200027311 */ /* 0x004e24000030d900 */
[----:B0-----:R-:W-:Y:S01]  /*4730*/  PRMT R0, R2, 0x7610, R0 ;  /* 0x0000761002007816 */ /* 0x001fe20000000000 */
[----:B------:R-:W-:Y:S06]  /*4740*/  BRA `(.L_x_12710) ;  /* 0x0000000800a47947 */ /* 0x000fec0003800000 */
.L_x_12705:
        /* <DEDUP_REMOVED lines=12> */
.L_x_12719:
[----:B------:R-:W2:Y:S02]  /*4810*/  LDG.E.64 R4, desc[UR36][R4.64] ;  /* 0x0000002404047981 */ /* 0x000ea4000c1e1b00 */
[----:B--2---:R-:W0:Y:S02]  /*4820*/  F2I.S64.F64.TRUNC R2, R4 ;  /* 0x0000000400027311 */ /* 0x004e24000030d900 */
[----:B0-----:R-:W-:Y:S01]  /*4830*/  PRMT R0, R2, 0x7610, R0 ;  /* 0x0000761002007816 */ /* 0x001fe20000000000 */
[----:B------:R-:W-:Y:S06]  /*4840*/  BRA `(.L_x_12710) ;  /* 0x0000000800647947 */ /* 0x000fec0003800000 */
.L_x_12718:
        /* <DEDUP_REMOVED lines=24> */
[----:B------:R-:W0:Y:S02]  /*49d0*/  F2I.S64.TRUNC R2, R3 ;  /* 0x0000000300027311 */ /* 0x000e24000020d900 */
[----:B0-----:R-:W-:Y:S01]  /*49e0*/  PRMT R0, R2, 0x7610, R0 ;  /* 0x0000761002007816 */ /* 0x001fe20000000000 */
[----:B------:R-:W-:Y:S06]  /*49f0*/  BRA `(.L_x_12710) ;  /* 0x0000000400f87947 */ /* 0x000fec0003800000 */
.L_x_12721:
        /* <DEDUP_REMOVED lines=12> */
[----:B0-----:R-:W-:Y:S01]  /*4ac0*/  PRMT R0, R2, 0x7610, R0 ;  /* 0x0000761002007816 */ /* 0x001fe20000000000 */
[----:B------:R-:W-:Y:S06]  /*4ad0*/  BRA `(.L_x_12710) ;  /* 0x0000000400c07947 */ /* 0x000fec0003800000 */
.L_x_12720:
[----:B------:R-:W2:Y:S02]  /*4ae0*/  LDG.E.U16 R2, desc[UR36][R4.64] ;  /* 0x0000002404027981 */ /* 0x000ea4000c1e1500 */
[----:B--2---:R-:W-:-:S06]  /*4af0*/  IMAD.U32 R2, R2, 0x10000, RZ ;  /* 0x0001000002027824 */ /* 0x004fcc00078e00ff */
[----:B------:R-:W0:Y:S02]  /*4b00*/  F2I.S64.TRUNC R2, R2 ;  /* 0x0000000200027311 */ /* 0x000e24000020d900 */
[----:B0-----:R-:W-:Y:S01]  /*4b10*/  PRMT R0, R2, 0x7610, R0 ;  /* 0x0000761002007816 */ /* 0x001fe20000000000 */
[----:B------:R-:W-:Y:S06]  /*4b20*/  BRA `(.L_x_12710) ;  /* 0x0000000400ac7947 */ /* 0x000fec0003800000 */
.L_x_12717:
        /* <DEDUP_REMOVED lines=10> */
.L_x_12724:
        /* <DEDUP_REMOVED lines=21> */
.L_x_12728:
[----:B------:R-:W-:Y:S05]  /*4d20*/  BSYNC.RECONVERGENT B1 ;  /* 0x0000000000017941 */ /* 0x000fea0003800200 */
.L_x_12727:
[----:B------:R-:W-:Y:S02]  /*4d30*/  SHF.L.U32 R0, R0, 0x14, RZ ;  /* 0x0000001400007819 */ /* 0x000fe400000006ff */
[----:B------:R-:W-:-:S04]  /*4d40*/  LEA R2, R2, 0x3b800000, 0x17 ;  /* 0x3b80000002027811 */ /* 0x000fc800078eb8ff */
[----:B------:R-:W-:-:S07]  /*4d50*/  LOP3.LUT R2, R2, R0, R7, 0xfe, !PT ;  /* 0x0000000002027212 */ /* 0x000fce00078efe07 */
.L_x_12726:
[----:B------:R-:W-:Y:S05]  /*4d60*/  BSYNC.RECONVERGENT B0 ;  /* 0x0000000000007941 */ /* 0x000fea0003800200 */
.L_x_12725:
[----:B------:R-:W0:Y:S02]  /*4d70*/  F2I.S64.TRUNC R2, R2 ;  /* 0x0000000200027311 */ /* 0x000e24000020d900 */
[----:B0-----:R-:W-:Y:S01]  /*4d80*/  PRMT R0, R2, 0x7610, R0 ;  /* 0x0000761002007816 */ /* 0x001fe20000000000 */
[----:B------:R-:W-:Y:S06]  /*4d90*/  BRA `(.L_x_12710) ;  /* 0x0000000400107947 */ /* 0x000fec0003800000 */
.L_x_12723:
        /* <DEDUP_REMOVED lines=21> */
.L_x_12732:
[----:B------:R-:W-:Y:S05]  /*4ef0*/  BSYNC.RECONVERGENT B1 ;  /* 0x0000000000017941 */ /* 0x000fea0003800200 */
.L_x_12731:
[----:B------:R-:W-:Y:S01]  /*4f00*/  IMAD.SHL.U32 R0, R0, 0x200000, RZ ;  /* 0x0020000000007824 */ /* 0x000fe200078e00ff */
[----:B------:R-:W-:-:S04]  /*4f10*/  LEA R2, R2, 0x37800000, 0x17 ;  /* 0x3780000002027811 */ /* 0x000fc800078eb8ff */
[----:B------:R-:W-:-:S07]  /*4f20*/  LOP3.LUT R2, R2, R0, R7, 0xfe, !PT ;  /* 0x0000000002027212 */ /* 0x000fce00078efe07 */
.L_x_12730:
[----:B------:R-:W-:Y:S05]  /*4f30*/  BSYNC.RECONVERGENT B0 ;  /* 0x0000000000007941 */ /* 0x000fea0003800200 */
.L_x_12729:
[----:B------:R-:W0:Y:S02]  /*4f40*/  F2I.S64.TRUNC R2, R2 ;  /* 0x0000000200027311 */ /* 0x000e24000020d900 */
[----:B0-----:R-:W-:Y:S01]  /*4f50*/  PRMT R0, R2, 0x7610, R0 ;  /* 0x0000761002007816 */ /* 0x001fe20000000000 */
[----:B------:R-:W-:Y:S06]  /*4f60*/  BRA `(.L_x_12710) ;  /* 0x00000000009c7947 */ /* 0x000fec0003800000 */
.L_x_12722:
        /* <DEDUP_REMOVED lines=14> */
.L_x_12736:
[----:B------:R-:W-:Y:S05]  /*5050*/  BSYNC.RECONVERGENT B0 ;  /* 0x0000000000007941 */ /* 0x000fea0003800200 */
.L_x_12735:
[----:B------:R-:W0:Y:S02]  /*5060*/  F2I.S64.TRUNC R2, R2 ;  /* 0x0000000200027311 */ /* 0x000e24000020d900 */
[----:B0-----:R-:W-:Y:S01]  /*5070*/  PRMT R0, R2, 0x7610, R0 ;  /* 0x0000761002007816 */ /* 0x001fe20000000000 */
[----:B------:R-:W-:Y:S06]  /*5080*/  BRA `(.L_x_12710) ;  /* 0x0000000000547947 */ /* 0x000fec0003800000 */
.L_x_12709:
        /* <DEDUP_REMOVED lines=16> */
.L_x_12737:
[----:B------:R-:W-:Y:S01]  /*5190*/  PRMT R0, RZ, 0x7610, R0 ;  /* 0x00007610ff007816 */ /* 0x000fe20000000000 */
[----:B------:R-:W-:Y:S06]  /*51a0*/  BRA `(.L_x_12710) ;  /* 0x00000000000c7947 */ /* 0x000fec0003800000 */
.L_x_12734:
[----:B------:R1:W5:Y:S01]  /*51b0*/  LDG.E.U8 R0, desc[UR36][R4.64] ;  /* 0x0000002404007981 */ /* 0x000362000c1e1100 */
[----:B------:R-:W-:Y:S05]  /*51c0*/  BRA `(.L_x_12710) ;  /* 0x0000000000047947 */ /* 0x000fea0003800000 */
.L_x_12733:
[----:B------:R2:W5:Y:S02]  /*51d0*/  LDG.E.U8 R0, desc[UR36][R4.64] ;  /* 0x0000002404007981 */ /* 0x000564000c1e1100 */
.L_x_12710:
[----:B------:R-:W0:Y:S01]  /*51e0*/  LDCU.64 UR6, c[0x0][0x580] ;  /* 0x0000b000ff0677ac */ /* 0x000e220008000a00 */
[----:B-----5:R-:W-:Y:S01]  /*51f0*/  LOP3.LUT P0, RZ, R0, 0xff, RZ, 0xc0, !PT ;  /* 0x000000ff00ff7812 */ /* 0x020fe2000780c0ff */
[----:B------:R-:W-:Y:S01]  /*5200*/  BSSY.RECONVERGENT B6, `(.L_x_12738) ;  /* 0x00000d3000067945 */ /* 0x000fe20003800200 */
[----:B------:R-:W-:Y:S02]  /*5210*/  UPRMT UR4, UR40, 0x9910, URZ ;  /* 0x0000991028047896 */ /* 0x000fe400080000ff */
[----:B------:R-:W-:Y:S02]  /*5220*/  ISETP.NE.XOR P0, PT, RZ, UR43, P0 ;  /* 0x0000002bff007c0c */ /* 0x000fe40008705a70 */
[----:B------:R-:W-:Y:S02]  /*5230*/  UISETP.GT.AND UP0, UPT, UR4, 0x9, UPT ;  /* 0x000000090400788c */ /* 0x000fe4000bf04270 */
[----:B01234-:R-:W-:Y:S02]  /*5240*/  SEL R4, RZ, 0x1, !P0 ;  /* 0x00000001ff047807 */ /* 0x01ffe40004000000 */
[----:B------:R-:W-:-:S04]  /*5250*/  IADD3 R2, P1, PT, R16, UR6, RZ ;  /* 0x0000000610027c10 */ /* 0x000fc8000ff3e0ff */
        /* <DEDUP_REMOVED lines=12> */
.L_x_12742:
[----:B------:R0:W-:Y:S01]  /*5320*/  STG.E.U8 desc[UR36][R2.64], R4 ;  /* 0x0000000402007986 */ /* 0x0001e2000c101124 */
[----:B------:R-:W-:Y:S05]  /*5330*/  BRA `(.L_x_12744) ;  /* 0x0000000800fc7947 */ /* 0x000fea0003800000 */
.L_x_12741:
        /* <DEDUP_REMOVED lines=9> */
.L_x_12746:
[----:B------:R0:W-:Y:S01]  /*53d0*/  STG.E desc[UR36][R2.64], R4 ;  /* 0x0000000402007986 */ /* 0x0001e2000c101924 */
[----:B------:R-:W-:Y:S05]  /*53e0*/  BRA `(.L_x_12744) ;  /* 0x0000000800d07947 */ /* 0x000fea0003800000 */
.L_x_12745:
[----:B------:R0:W-:Y:S01]  /*53f0*/  STG.E.U16 desc[UR36][R2.64], R4 ;  /* 0x0000000402007986 */ /* 0x0001e2000c101524 */
[----:B------:R-:W-:Y:S05]  /*5400*/  BRA `(.L_x_12744) ;  /* 0x0000000800c87947 */ /* 0x000fea0003800000 */
.L_x_12740:
        /* <DEDUP_REMOVED lines=9> */
.L_x_12748:
[----:B------:R-:W-:-:S04]  /*54a0*/  I2FP.F32.U32 R0, R4 ;  /* 0x0000000400007245 */ /* 0x000fc80000201000 */
[----:B------:R-:W-:-:S05]  /*54b0*/  F2FP.F16.F32.PACK_AB R0, RZ, R0 ;  /* 0x00000000ff00723e */ /* 0x000fca00000000ff */
[----:B------:R0:W-:Y:S01]  /*54c0*/  STG.E.U16 desc[UR36][R2.64], R0 ;  /* 0x0000000002007986 */ /* 0x0001e2000c101524 */
[----:B------:R-:W-:Y:S05]  /*54d0*/  BRA `(.L_x_12744) ;  /* 0x0000000800947947 */ /* 0x000fea0003800000 */
.L_x_12747:
        /* <DEDUP_REMOVED lines=10> */
.L_x_12750:
[----:B------:R-:W-:-:S04]  /*5580*/  I2FP.F32.U32 R4, R4 ;  /* 0x0000000400047245 */ /* 0x000fc80000201000 */
[----:B------:R-:W-:-:S04]  /*5590*/  F2FP.F16.F32.PACK_AB R5, RZ, R4 ;  /* 0x00000004ff05723e */ /* 0x000fc800000000ff */
[----:B------:R-:W-:-:S05]  /*55a0*/  PRMT R5, R5, 0x5410, RZ ;  /* 0x0000541005057816 */ /* 0x000fca00000000ff */
[----:B------:R0:W-:Y:S01]  /*55b0*/  STG.E desc[UR36][R2.64], R5 ;  /* 0x0000000502007986 */ /* 0x0001e2000c101924 */
[----:B------:R-:W-:Y:S05]  /*55c0*/  BRA `(.L_x_12744) ;  /* 0x0000000800587947 */ /* 0x000fea0003800000 */
.L_x_12749:
[----:B------:R-:W0:Y:S02]  /*55d0*/  I2F.F64.U32 R4, R4 ;  /* 0x0000000400047312 */ /* 0x000e240000201800 */
[----:B0-----:R0:W-:Y:S01]  /*55e0*/  STG.E.64 desc[UR36][R2.64], R4 ;  /* 0x0000000402007986 */ /* 0x0011e2000c101b24 */
[----:B------:R-:W-:Y:S05]  /*55f0*/  BRA `(.L_x_12744) ;  /* 0x00000008004c7947 */ /* 0x000fea0003800000 */
.L_x_12739:
        /* <DEDUP_REMOVED lines=12> */
.L_x_12754:
        /* <DEDUP_REMOVED lines=17> */
.L_x_12756:
[----:B------:R-:W-:Y:S05]  /*57d0*/  BSYNC.RECONVERGENT B0 ;  /* 0x0000000000007941 */ /* 0x000fea0003800200 */
.L_x_12755:
[----:B------:R0:W-:Y:S01]  /*57e0*/  STG.E.U8 desc[UR36][R2.64], R0 ;  /* 0x0000000002007986 */ /* 0x0001e2000c101124 */
[----:B------:R-:W-:Y:S05]  /*57f0*/  BRA `(.L_x_12744) ;  /* 0x0000000400cc7947 */ /* 0x000fea0003800000 */
.L_x_12753:
        /* <DEDUP_REMOVED lines=17> */
.L_x_12758:
[----:B------:R-:W-:Y:S05]  /*5910*/  BSYNC.RECONVERGENT B0 ;  /* 0x0000000000007941 */ /* 0x000fea0003800200 */
.L_x_12757:
[----:B------:R0:W-:Y:S01]  /*5920*/  STG.E.U8 desc[UR36][R2.64], R0 ;  /* 0x0000000002007986 */ /* 0x0001e2000c101124 */
[----:B------:R-:W-:Y:S05]  /*5930*/  BRA `(.L_x_12744) ;  /* 0x00000004007c7947 */ /* 0x000fea0003800000 */
.L_x_12752:
        /* <DEDUP_REMOVED lines=21> */
.L_x_12760:
[----:B------:R-:W-:-:S05]  /*5a90*/  IMAD.MOV.U32 R5, RZ, RZ, RZ ;  /* 0x000000ffff057224 */ /* 0x000fca00078e00ff */
[----:B------:R0:W-:Y:S01]  /*5aa0*/  STG.E.64 desc[UR36][R2.64], R4 ;  /* 0x0000000402007986 */ /* 0x0001e2000c101b24 */
[----:B------:R-:W-:Y:S05]  /*5ab0*/  BRA `(.L_x_12744) ;  /* 0x00000004001c7947 */ /* 0x000fea0003800000 */
.L_x_12759:
[----:B------:R0:W-:Y:S01]  /*5ac0*/  STG.E desc[UR36][R2.64], R4 ;  /* 0x0000000402007986 */ /* 0x0001e2000c101924 */
[----:B------:R-:W-:Y:S05]  /*5ad0*/  BRA `(.L_x_12744) ;  /* 0x0000000400147947 */ /* 0x000fea0003800000 */
.L_x_12751:
        /* <DEDUP_REMOVED lines=8> */
.L_x_12762:
[----:B------:R-:W-:Y:S01]  /*5b60*/  CS2R R6, SRZ ;  /* 0x0000000000067805 */ /* 0x000fe2000001ff00 */
[----:B------:R-:W0:Y:S04]  /*5b70*/  I2F.F64.U32 R4, R4 ;  /* 0x0000000400047312 */ /* 0x000e280000201800 */
[----:B0-----:R4:W-:Y:S01]  /*5b80*/  STG.E.128 desc[UR36][R2.64], R4 ;  /* 0x0000000402007986 */ /* 0x0019e2000c101d24 */
[----:B------:R-:W-:Y:S05]  /*5b90*/  BRA `(.L_x_12744) ;  /* 0x0000000000e47947 */ /* 0x000fea0003800000 */
.L_x_12761:
[----:B------:R-:W-:-:S09]  /*5ba0*/  UISETP.NE.AND UP0, UPT, UR4, 0xf, UPT ;  /* 0x0000000f0400788c */ /* 0x000fd2000bf05270 */
[----:B------:R-:W-:Y:S05]  /*5bb0*/  BRA.U !UP0, `(.L_x_12763) ;  /* 0x0000000108d07547 */ /* 0x000fea000b800000 */
[----:B------:R-:W-:-:S09]  /*5bc0*/  UISETP.NE.AND UP0, UPT, UR4, 0x17, UPT ;  /* 0x000000170400788c */ /* 0x000fd2000bf05270 */
[----:B------:R-:W-:Y:S05]  /*5bd0*/  BRA.U !UP0, `(.L_x_12764) ;  /* 0x0000000108847547 */ /* 0x000fea000b800000 */
[----:B------:R-:W-:-:S09]  /*5be0*/  UISETP.NE.AND UP0, UPT, UR4, 0x18, UPT ;  /* 0x000000180400788c */ /* 0x000fd2000bf05270 */
[----:B------:R-:W-:Y:S05]  /*5bf0*/  BRA.U !UP0, `(.L_x_12765) ;  /* 0x0000000108447547 */ /* 0x000fea000b800000 */
.L_x_12743:
        /* <DEDUP_REMOVED lines=16> */
.L_x_12766:
[----:B------:R-:W-:Y:S05]  /*5d00*/  BRA `(.L_x_12744) ;  /* 0x0000000000887947 */ /* 0x000fea0003800000 */
.L_x_12765:
        /* <DEDUP_REMOVED lines=11> */
.L_x_12768:
[----:B------:R-:W-:Y:S05]  /*5dc0*/  BSYNC.RECONVERGENT B0 ;  /* 0x0000000000007941 */ /* 0x000fea0003800200 */
.L_x_12767:
[----:B------:R3:W-:Y:S01]  /*5dd0*/  STG.E.U8 desc[UR36][R2.64], R5 ;  /* 0x0000000502007986 */ /* 0x0007e2000c101124 */
[----:B------:R-:W-:Y:S05]  /*5de0*/  BRA `(.L_x_12744) ;  /* 0x0000000000507947 */ /* 0x000fea0003800000 */
.L_x_12764:
        /* <DEDUP_REMOVED lines=12> */
.L_x_12769:
[----:B------:R-:W-:Y:S01]  /*5eb0*/  IMAD.MOV.U32 R5, RZ, RZ, 0x7f ;  /* 0x0000007fff057424 */ /* 0x000fe200078e00ff */
[----:B------:R-:W-:-:S04]  /*5ec0*/  ISETP.GT.U32.AND P0, PT, R7, 0x7f800000, PT ;  /* 0x7f8000000700780c */ /* 0x000fc80003f04070 */
[----:B------:R-:W-:-:S05]  /*5ed0*/  SEL R5, R5, 0x7c, P0 ;  /* 0x0000007c05057807 */ /* 0x000fca0000000000 */
[----:B------:R2:W-:Y:S01]  /*5ee0*/  STG.E.U8 desc[UR36][R2.64], R5 ;  /* 0x0000000502007986 */ /* 0x0005e2000c101124 */
[----:B------:R-:W-:Y:S05]  /*5ef0*/  BRA `(.L_x_12744) ;  /* 0x00000000000c7947 */ /* 0x000fea0003800000 */
.L_x_12763:
[----:B------:R-:W-:-:S04]  /*5f00*/  I2FP.F32.U32 R0, R4 ;  /* 0x0000000400007245 */ /* 0x000fc80000201000 */
[----:B------:R-:W-:-:S05]  /*5f10*/  F2FP.BF16.F32.PACK_AB R0, RZ, R0 ;  /* 0x00000000ff00723e */ /* 0x000fca00000010ff */
[----:B------:R0:W-:Y:S02]  /*5f20*/  STG.E.U16 desc[UR36][R2.64], R0 ;  /* 0x0000000002007986 */ /* 0x0001e4000c101524 */
.L_x_12744:
[----:B------:R-:W-:Y:S05]  /*5f30*/  BSYNC.RECONVERGENT B6 ;  /* 0x0000000000067941 */ /* 0x000fea0003800200 */
.L_x_12738:
[----:B------:R-:W-:-:S07]  /*5f40*/  VIADD R17, R17, 0x80 ;  /* 0x0000008011117836 */ /* 0x000fce0000000000 */
.L_x_12703:
[----:B------:R-:W-:Y:S05]  /*5f50*/  BSYNC.RECONVERGENT B7 ;  /* 0x0000000000077941 */ /* 0x000fea0003800200 */
.L_x_12702:
        /* <DEDUP_REMOVED lines=307> */
.L_x_12772:
        /* <DEDUP_REMOVED lines=16> */
.L_x_12776:
[----:B------:R0:W5:Y:S01]  /*7390*/  LDG.E.U8 R0, desc[UR36][R4.64] ;  /* 0x0000002404007981 */ /* 0x000162000c1e1100 */
[----:B------:R-:W-:Y:S05]  /*73a0*/  BRA `(.L_x_12778) ;  /* 0x0000000c005c7947 */ /* 0x000fea0003800000 */
.L_x_12775:
        /* <DEDUP_REMOVED lines=8> */
.L_x_12780:
[----:B------:R3:W5:Y:S01]  /*7430*/  LDG.E.U8 R0, desc[UR36][R4.64] ;  /* 0x0000002404007981 */ /* 0x000762000c1e1100 */
[----:B------:R-:W-:Y:S05]  /*7440*/  BRA `(.L_x_12778) ;  /* 0x0000000c00347947 */ /* 0x000fea0003800000 */
.L_x_12779:
[----:B------:R2:W5:Y:S01]  /*7450*/  LDG.E.U16 R0, desc[UR36][R4.64] ;  /* 0x0000002404007981 */ /* 0x000562000c1e1500 */
[----:B------:R-:W-:Y:S05]  /*7460*/  BRA `(.L_x_12778) ;  /* 0x0000000c002c7947 */ /* 0x000fea0003800000 */
.L_x_12774:
        /* <DEDUP_REMOVED lines=10> */
.L_x_12782:
[----:B------:R-:W2:Y:S02]  /*7510*/  LDG.E.U16 R2, desc[UR36][R4.64] ;  /* 0x0000002404027981 */ /* 0x000ea4000c1e1500 */
[----:B--2---:R-:W-:-:S06]  /*7520*/  HADD2.F32 R2, -RZ, R2.H0_H0 ;  /* 0x20000002ff027230 */ /* 0x004fcc0000004100 */
[----:B------:R-:W0:Y:S02]  /*7530*/  F2I.S64.TRUNC R2, R2 ;  /* 0x0000000200027311 */ /* 0x000e24000020d900 */
[----:B0-----:R-:W-:Y:S01]  /*7540*/  PRMT R0, R2, 0x7610, R0 ;  /* 0x0000761002007816 */ /* 0x001fe20000000000 */
[----:B------:R-:W-:Y:S06]  /*7550*/  BRA `(.L_x_12778) ;  /* 0x0000000800f07947 */ /* 0x000fec0003800000 */
.L_x_12781:
        /* <DEDUP_REMOVED lines=10> */
.L_x_12784:
[----:B------:R-:W2:Y:S02]  /*7600*/  LDG.E.U16 R4, desc[UR36][R4.64] ;  /* 0x0000002404047981 */ /* 0x000ea4000c1e1500 */
[----:B--2---:R-:W-:-:S06]  /*7610*/  HADD2.F32 R2, -RZ, R4.H0_H0 ;  /* 0x20000004ff027230 */ /* 0x004fcc0000004100 */
[----:B------:R-:W0:Y:S02]  /*7620*/  F2I.S64.TRUNC R2, R2 ;  /* 0x0000000200027311 */ /* 0x000e24000020d900 */
[----:B0-----:R-:W-:Y:S01]  /*7630*/  PRMT R0, R2, 0x7610, R0 ;  /* 0x0000761002007816 */ /* 0x001fe20000000000 */
[----:B------:R-:W-:Y:S06]  /*7640*/  BRA `(.L_x_12778) ;  /* 0x0000000800b47947 */ /* 0x000fec0003800000 */
.L_x_12783:
[----:B------:R-:W2:Y:S02]  /*7650*/  LDG.E.64 R2, desc[UR36][R4.64] ;  /* 0x0000002404027981 */ /* 0x000ea4000c1e1b00 */
[----:B--2---:R-:W0:Y:S02]  /*7660*/  F2I.S64.F64.TRUNC R2, R2 ;  /* 0x0000000200027311 */ /* 0x004e24000030d900 */
[----:B0-----:R-:W-:Y:S01]  /*7670*/  PRMT R0, R2, 0x7610, R0 ;  /* 0x0000761002007816 */ /* 0x001fe20000000000 */
[----:B------:R-:W-:Y:S06]  /*7680*/  BRA `(.L_x_12778) ;  /* 0x0000000800a47947 */ /* 0x000fec0003800000 */
.L_x_12773:
        /* <DEDUP_REMOVED lines=12> */
.L_x_12787:
[----:B------:R-:W2:Y:S02]  /*7750*/  LDG.E.64 R4, desc[UR36][R4.64] ;  /* 0x0000002404047981 */ /* 0x000ea4000c1e1b00 */
[----:B--2---:R-:W0:Y:S02]  /*7760*/  F2I.S64.F64.TRUNC R2, R4 ;  /* 0x0000000400027311 */ /* 0x004e24000030d900 */
[----:B0-----:R-:W-:Y:S01]  /*7770*/  PRMT R0, R2, 0x7610, R0 ;  /* 0x0000761002007816 */ /* 0x001fe20000000000 */
[----:B------:R-:W-:Y:S06]  /*7780*/  BRA `(.L_x_12778) ;  /* 0x0000000800647947 */ /* 0x000fec0003800000 */
.L_x_12786:
        /* <DEDUP_REMOVED lines=27> */
.L_x_12789:
        /* <DEDUP_REMOVED lines=14> */
.L_x_12788:
[----:B------:R-:W2:Y:S02]  /*7a20*/  LDG.E.U16 R2, desc[UR36][R4.64] ;  /* 0x0000002404027981 */ /* 0x000ea4000c1e1500 */
[----:B--2---:R-:W-:-:S06]  /*7a30*/  IMAD.U32 R2, R2, 0x10000, RZ ;  /* 0x0001000002027824 */ /* 0x004fcc00078e00ff */
[----:B------:R-:W0:Y:S02]  /*7a40*/  F2I.S64.TRUNC R2, R2 ;  /* 0x0000000200027311 */ /* 0x000e24000020d900 */
[----:B0-----:R-:W-:Y:S01]  /*7a50*/  PRMT R0, R2, 0x7610, R0 ;  /* 0x0000761002007816 */ /* 0x001fe20000000000 */
[----:B------:R-:W-:Y:S06]  /*7a60*/  BRA `(.L_x_12778) ;  /* 0x0000000400ac7947 */ /* 0x000fec0003800000 */
.L_x_12785:
        /* <DEDUP_REMOVED lines=10> */
.L_x_12792:
        /* <DEDUP_REMOVED lines=21> */
.L_x_12796:
[----:B------:R-:W-:Y:S05]  /*7c60*/  BSYNC.RECONVERGENT B1 ;  /* 0x0000000000017941 */ /* 0x000fea0003800200 */
.L_x_12795:
[----:B------:R-:W-:Y:S01]  /*7c70*/  IMAD.SHL.U32 R0, R0, 0x100000, RZ ;  /* 0x0010000000007824 */ /* 0x000fe200078e00ff */
[----:B------:R-:W-:-:S04]  /*7c80*/  LEA R2, R2, 0x3b800000, 0x17 ;  /* 0x3b80000002027811 */ /* 0x000fc800078eb8ff */
[----:B------:R-:W-:-:S07]  /*7c90*/  LOP3.LUT R2, R2, R0, R7, 0xfe, !PT ;  /* 0x0000000002027212 */ /* 0x000fce00078efe07 */
.L_x_12794:
[----:B------:R-:W-:Y:S05]  /*7ca0*/  BSYNC.RECONVERGENT B0 ;  /* 0x0000000000007941 */ /* 0x000fea0003800200 */
.L_x_12793:
[----:B------:R-:W0:Y:S02]  /*7cb0*/  F2I.S64.TRUNC R2, R2 ;  /* 0x0000000200027311 */ /* 0x000e24000020d900 */
[----:B0-----:R-:W-:Y:S01]  /*7cc0*/  PRMT R0, R2, 0x7610, R0 ;  /* 0x0000761002007816 */ /* 0x001fe20000000000 */
[----:B------:R-:W-:Y:S06]  /*7cd0*/  BRA `(.L_x_12778) ;  /* 0x0000000400107947 */ /* 0x000fec0003800000 */
.L_x_12791:
        /* <DEDUP_REMOVED lines=21> */
.L_x_12800:
[----:B------:R-:W-:Y:S05]  /*7e30*/  BSYNC.RECONVERGENT B1 ;  /* 0x0000000000017941 */ /* 0x000fea0003800200 */
.L_x_12799:
[----:B------:R-:W-:Y:S02]  /*7e40*/  SHF.L.U32 R0, R0, 0x15, RZ ;  /* 0x0000001500007819 */ /* 0x000fe400000006ff */
[----:B------:R-:W-:-:S04]  /*7e50*/  LEA R2, R2, 0x37800000, 0x17 ;  /* 0x3780000002027811 */ /* 0x000fc800078eb8ff */
[----:B------:R-:W-:-:S07]  /*7e60*/  LOP3.LUT R2, R2, R0, R7, 0xfe, !PT ;  /* 0x0000000002027212 */ /* 0x000fce00078efe07 */
.L_x_12798:
[----:B------:R-:W-:Y:S05]  /*7e70*/  BSYNC.RECONVERGENT B0 ;  /* 0x0000000000007941 */ /* 0x000fea0003800200 */
.L_x_12797:
[----:B------:R-:W0:Y:S02]  /*7e80*/  F2I.S64.TRUNC R2, R2 ;  /* 0x0000000200027311 */ /* 0x000e24000020d900 */
[----:B0-----:R-:W-:Y:S01]  /*7e90*/  PRMT R0, R2, 0x7610, R0 ;  /* 0x0000761002007816 */ /* 0x001fe20000000000 */
[----:B------:R-:W-:Y:S06]  /*7ea0*/  BRA `(.L_x_12778) ;  /* 0x00000000009c7947 */ /* 0x000fec0003800000 */
.L_x_12790:
        /* <DEDUP_REMOVED lines=14> */
.L_x_12804:
[----:B------:R-:W-:Y:S05]  /*7f90*/  BSYNC.RECONVERGENT B0 ;  /* 0x0000000000007941 */ /* 0x000fea0003800200 */
.L_x_12803:
[----:B------:R-:W0:Y:S02]  /*7fa0*/  F2I.S64.TRUNC R2, R2 ;  /* 0x0000000200027311 */ /* 0x000e24000020d900 */
[----:B0-----:R-:W-:Y:S01]  /*7fb0*/  PRMT R0, R2, 0x7610, R0 ;  /* 0x0000761002007816 */ /* 0x001fe20000000000 */
[----:B------:R-:W-:Y:S06]  /*7fc0*/  BRA `(.L_x_12778) ;  /* 0x0000000000547947 */ /* 0x000fec0003800000 */
.L_x_12777:
        /* <DEDUP_REMOVED lines=16> */
.L_x_12805:
[----:B------:R-:W-:Y:S01]  /*80d0*/  PRMT R0, RZ, 0x7610, R0 ;  /* 0x00007610ff007816 */ /* 0x000fe20000000000 */
[----:B------:R-:W-:Y:S06]  /*80e0*/  BRA `(.L_x_12778) ;  /* 0x00000000000c7947 */ /* 0x000fec0003800000 */
.L_x_12802:
[----:B------:R0:W5:Y:S01]  /*80f0*/  LDG.E.U8 R0, desc[UR36][R4.64] ;  /* 0x0000002404007981 */ /* 0x000162000c1e1100 */
[----:B------:R-:W-:Y:S05]  /*8100*/  BRA `(.L_x_12778) ;  /* 0x0000000000047947 */ /* 0x000fea0003800000 */
.L_x_12801:
[----:B------:R0:W5:Y:S02]  /*8110*/  LDG.E.U8 R0, desc[UR36][R4.64] ;  /* 0x0000002404007981 */ /* 0x000164000c1e1100 */
.L_x_12778:
        /* <DEDUP_REMOVED lines=20> */
.L_x_12810:
[----:B------:R0:W-:Y:S01]  /*8260*/  STG.E.U8 desc[UR36][R2.64], R4 ;  /* 0x0000000402007986 */ /* 0x0001e2000c101124 */
[----:B------:R-:W-:Y:S05]  /*8270*/  BRA `(.L_x_12812) ;  /* 0x0000000800fc7947 */ /* 0x000fea0003800000 */
.L_x_12809:
        /* <DEDUP_REMOVED lines=9> */
.L_x_12814:
[----:B------:R0:W-:Y:S01]  /*8310*/  STG.E desc[UR36][R2.64], R4 ;  /* 0x0000000402007986 */ /* 0x0001e2000c101924 */
[----:B------:R-:W-:Y:S05]  /*8320*/  BRA `(.L_x_12812) ;  /* 0x0000000800d07947 */ /* 0x000fea0003800000 */
.L_x_12813:
[----:B------:R0:W-:Y:S01]  /*8330*/  STG.E.U16 desc[UR36][R2.64], R4 ;  /* 0x0000000402007986 */ /* 0x0001e2000c101524 */
[----:B------:R-:W-:Y:S05]  /*8340*/  BRA `(.L_x_12812) ;  /* 0x0000000800c87947 */ /* 0x000fea0003800000 */
.L_x_12808:
        /* <DEDUP_REMOVED lines=9> */
.L_x_12816:
[----:B------:R-:W-:-:S04]  /*83e0*/  I2FP.F32.U32 R0, R4 ;  /* 0x0000000400007245 */ /* 0x000fc80000201000 */
[----:B------:R-:W-:-:S05]  /*83f0*/  F2FP.F16.F32.PACK_AB R0, RZ, R0 ;  /* 0x00000000ff00723e */ /* 0x000fca00000000ff */
[----:B------:R0:W-:Y:S01]  /*8400*/  STG.E.U16 desc[UR36][R2.64], R0 ;  /* 0x0000000002007986 */ /* 0x0001e2000c101524 */
[----:B------:R-:W-:Y:S05]  /*8410*/  BRA `(.L_x_12812) ;  /* 0x0000000800947947 */ /* 0x000fea0003800000 */
.L_x_12815:
        /* <DEDUP_REMOVED lines=10> */
.L_x_12818:
[----:B------:R-:W-:-:S04]  /*84c0*/  I2FP.F32.U32 R4, R4 ;  /* 0x0000000400047245 */ /* 0x000fc80000201000 */
[----:B------:R-:W-:-:S04]  /*84d0*/  F2FP.F16.F32.PACK_AB R5, RZ, R4 ;  /* 0x00000004ff05723e */ /* 0x000fc800000000ff */
[----:B------:R-:W-:-:S05]  /*84e0*/  PRMT R5, R5, 0x5410, RZ ;  /* 0x0000541005057816 */ /* 0x000fca00000000ff */
[----:B------:R0:W-:Y:S01]  /*84f0*/  STG.E desc[UR36][R2.64], R5 ;  /* 0x0000000502007986 */ /* 0x0001e2000c101924 */
[----:B------:R-:W-:Y:S05]  /*8500*/  BRA `(.L_x_12812) ;  /* 0x0000000800587947 */ /* 0x000fea0003800000 */
.L_x_12817:
[----:B------:R-:W0:Y:S02]  /*8510*/  I2F.F64.U32 R4, R4 ;  /* 0x0000000400047312 */ /* 0x000e240000201800 */
[----:B0-----:R0:W-:Y:S01]  /*8520*/  STG.E.64 desc[UR36][R2.64], R4 ;  /* 0x0000000402007986 */ /* 0x0011e2000c101b24 */
[----:B------:R-:W-:Y:S05]  /*8530*/  BRA `(.L_x_12812) ;  /* 0x00000008004c7947 */ /* 0x000fea0003800000 */
.L_x_12807:
        /* <DEDUP_REMOVED lines=12> */
.L_x_12822:
        /* <DEDUP_REMOVED lines=17> */
.L_x_12824:
[----:B------:R-:W-:Y:S05]  /*8710*/  BSYNC.RECONVERGENT B0 ;  /* 0x0000000000007941 */ /* 0x000fea0003800200 */
.L_x_12823:
[----:B------:R0:W-:Y:S01]  /*8720*/  STG.E.U8 desc[UR36][R2.64], R0 ;  /* 0x0000000002007986 */ /* 0x0001e2000c101124 */
[----:B------:R-:W-:Y:S05]  /*8730*/  BRA `(.L_x_12812) ;  /* 0x0000000400cc7947 */ /* 0x000fea0003800000 */
.L_x_12821:
        /* <DEDUP_REMOVED lines=17> */
.L_x_12826:
[----:B------:R-:W-:Y:S05]  /*8850*/  BSYNC.RECONVERGENT B0 ;  /* 0x0000000000007941 */ /* 0x000fea0003800200 */
.L_x_12825:
[----:B------:R0:W-:Y:S01]  /*8860*/  STG.E.U8 desc[UR36][R2.64], R0 ;  /* 0x0000000002007986 */ /* 0x0001e2000c101124 */
[----:B------:R-:W-:Y:S05]  /*8870*/  BRA `(.L_x_12812) ;  /* 0x00000004007c7947 */ /* 0x000fea0003800000 */
.L_x_12820:
        /* <DEDUP_REMOVED lines=21> */
.L_x_12828:
[----:B------:R-:W-:-:S05]  /*89d0*/  HFMA2 R5, -RZ, RZ, 0, 0 ;  /* 0x00000000ff057431 */ /* 0x000fca00000001ff */
[----:B------:R0:W-:Y:S01]  /*89e0*/  STG.E.64 desc[UR36][R2.64], R4 ;  /* 0x0000000402007986 */ /* 0x0001e2000c101b24 */
[----:B------:R-:W-:Y:S05]  /*89f0*/  BRA `(.L_x_12812) ;  /* 0x00000004001c7947 */ /* 0x000fea0003800000 */
.L_x_12827:
[----:B------:R0:W-:Y:S01]  /*8a00*/  STG.E desc[UR36][R2.64], R4 ;  /* 0x0000000402007986 */ /* 0x0001e2000c101924 */
[----:B------:R-:W-:Y:S05]  /*8a10*/  BRA `(.L_x_12812) ;  /* 0x0000000400147947 */ /* 0x000fea0003800000 */
.L_x_12819:
        /* <DEDUP_REMOVED lines=8> */
.L_x_12830:
[----:B------:R-:W-:Y:S01]  /*8aa0*/  CS2R R6, SRZ ;  /* 0x0000000000067805 */ /* 0x000fe2000001ff00 */
[----:B------:R-:W0:Y:S04]  /*8ab0*/  I2F.F64.U32 R4, R4 ;  /* 0x0000000400047312 */ /* 0x000e280000201800 */
[----:B0-----:R4:W-:Y:S01]  /*8ac0*/  STG.E.128 desc[UR36][R2.64], R4 ;  /* 0x0000000402007986 */ /* 0x0019e2000c101d24 */
[----:B------:R-:W-:Y:S05]  /*8ad0*/  BRA `(.L_x_12812) ;  /* 0x0000000000e47947 */ /* 0x000fea0003800000 */
.L_x_12829:
[----:B------:R-:W-:-:S09]  /*8ae0*/  UISETP.NE.AND UP0, UPT, UR4, 0xf, UPT ;  /* 0x0000000f0400788c */ /* 0x000fd2000bf05270 */
[----:B------:R-:W-:Y:S05]  /*8af0*/  BRA.U !UP0, `(.L_x_12831) ;  /* 0x0000000108d07547 */ /* 0x000fea000b800000 */
[----:B------:R-:W-:-:S09]  /*8b00*/  UISETP.NE.AND UP0, UPT, UR4, 0x17, UPT ;  /* 0x000000170400788c */ /* 0x000fd2000bf05270 */
[----:B------:R-:W-:Y:S05]  /*8b10*/  BRA.U !UP0, `(.L_x_12832) ;  /* 0x0000000108847547 */ /* 0x000fea000b800000 */
[----:B------:R-:W-:-:S09]  /*8b20*/  UISETP.NE.AND UP0, UPT, UR4, 0x18, UPT ;  /* 0x000000180400788c */ /* 0x000fd2000bf05270 */
[----:B------:R-:W-:Y:S05]  /*8b30*/  BRA.U !UP0, `(.L_x_12833) ;  /* 0x0000000108447547 */ /* 0x000fea000b800000 */
.L_x_12811:
        /* <DEDUP_REMOVED lines=16> */
.L_x_12834:
[----:B------:R-:W-:Y:S05]  /*8c40*/  BRA `(.L_x_12812) ;  /* 0x0000000000887947 */ /* 0x000fea0003800000 */
.L_x_12833:
        /* <DEDUP_REMOVED lines=11> */
.L_x_12836:
[----:B------:R-:W-:Y:S05]  /*8d00*/  BSYNC.RECONVERGENT B0 ;  /* 0x0000000000007941 */ /* 0x000fea0003800200 */
.L_x_12835:
[----:B------:R3:W-:Y:S01]  /*8d10*/  STG.E.U8 desc[UR36][R2.64], R5 ;  /* 0x0000000502007986 */ /* 0x0007e2000c101124 */
[----:B------:R-:W-:Y:S05]  /*8d20*/  BRA `(.L_x_12812) ;  /* 0x0000000000507947 */ /* 0x000fea0003800000 */
.L_x_12832:
        /* <DEDUP_REMOVED lines=12> */
.L_x_12837:
[----:B------:R-:W-:Y:S01]  /*8df0*/  IMAD.MOV.U32 R5, RZ, RZ, 0x7f ;  /* 0x0000007fff057424 */ /* 0x000fe200078e00ff */
[----:B------:R-:W-:-:S04]  /*8e00*/  ISETP.GT.U32.AND P0, PT, R7, 0x7f800000, PT ;  /* 0x7f8000000700780c */ /* 0x000fc80003f04070 */
[----:B------:R-:W-:-:S05]  /*8e10*/  SEL R5, R5, 0x7c, P0 ;  /* 0x0000007c05057807 */ /* 0x000fca0000000000 */
[----:B------:R2:W-:Y:S01]  /*8e20*/  STG.E.U8 desc[UR36][R2.64], R5 ;  /* 0x0000000502007986 */ /* 0x0005e2000c101124 */
[----:B------:R-:W-:Y:S05]  /*8e30*/  BRA `(.L_x_12812) ;  /* 0x00000000000c7947 */ /* 0x000fea0003800000 */
.L_x_12831:
[----:B------:R-:W-:-:S04]  /*8e40*/  I2FP.F32.U32 R0, R4 ;  /* 0x0000000400007245 */ /* 0x000fc80000201000 */
[----:B------:R-:W-:-:S05]  /*8e50*/  F2FP.BF16.F32.PACK_AB R0, RZ, R0 ;  /* 0x00000000ff00723e */ /* 0x000fca00000010ff */
[----:B------:R0:W-:Y:S02]  /*8e60*/  STG.E.U16 desc[UR36][R2.64], R0 ;  /* 0x0000000002007986 */ /* 0x0001e4000c101524 */
.L_x_12812:
[----:B------:R-:W-:Y:S05]  /*8e70*/  BSYNC.RECONVERGENT B6 ;  /* 0x0000000000067941 */ /* 0x000fea0003800200 */
.L_x_12806:
[----:B------:R-:W-:-:S07]  /*8e80*/  IADD3 R17, PT, PT, R17, 0x80, RZ ;  /* 0x0000008011117810 */ /* 0x000fce0007ffe0ff */
.L_x_12771:
[----:B------:R-:W-:Y:S05]  /*8e90*/  BSYNC.RECONVERGENT B7 ;  /* 0x0000000000077941 */ /* 0x000fea0003800200 */
.L_x_12770:
        /* <DEDUP_REMOVED lines=306> */
.L_x_12838:
        /* <DEDUP_REMOVED lines=18> */
.L_x_12842:
[----:B------:R4:W5:Y:S01]  /*a2e0*/  LDG.E.U8 R0, desc[UR36][R4.64] ;  /* 0x0000002404007981 */ /* 0x000962000c1e1100 */
[----:B------:R-:W-:Y:S05]  /*a2f0*/  BRA `(.L_x_12844) ;  /* 0x0000000c005c7947 */ /* 0x000fea0003800000 */
.L_x_12841:
        /* <DEDUP_REMOVED lines=8> */
.L_x_12846:
[----:B------:R2:W5:Y:S01]  /*a380*/  LDG.E.U8 R0, desc[UR36][R4.64] ;  /* 0x0000002404007981 */ /* 0x000562000c1e1100 */
[----:B------:R-:W-:Y:S05]  /*a390*/  BRA `(.L_x_12844) ;  /* 0x0000000c00347947 */ /* 0x000fea0003800000 */
.L_x_12845:
[----:B------:R0:W5:Y:S01]  /*a3a0*/  LDG.E.U16 R0, desc[UR36][R4.64] ;  /* 0x0000002404007981 */ /* 0x000162000c1e1500 */
[----:B------:R-:W-:Y:S05]  /*a3b0*/  BRA `(.L_x_12844) ;  /* 0x0000000c002c7947 */ /* 0x000fea0003800000 */
.L_x_12840:
        /* <DEDUP_REMOVED lines=10> */
.L_x_12848:
[----:B------:R-:W2:Y:S02]  /*a460*/  LDG.E.U16 R2, desc[UR36][R4.64] ;  /* 0x0000002404027981 */ /* 0x000ea4000c1e1500 */
[----:B--2---:R-:W-:-:S06]  /*a470*/  HADD2.F32 R2, -RZ, R2.H0_H0 ;  /* 0x20000002ff027230 */ /* 0x004fcc0000004100 */
[----:B------:R-:W0:Y:S02]  /*a480*/  F2I.S64.TRUNC R2, R2 ;  /* 0x0000000200027311 */ /* 0x000e24000020d900 */
[----:B0-----:R-:W-:Y:S01]  /*a490*/  PRMT R0, R2, 0x7610, R0 ;  /* 0x0000761002007816 */ /* 0x001fe20000000000 */
[----:B------:R-:W-:Y:S06]  /*a4a0*/  BRA `(.L_x_12844) ;  /* 0x0000000800f07947 */ /* 0x000fec0003800000 */
.L_x_12847:
        /* <DEDUP_REMOVED lines=10> */
.L_x_12850:
[----:B------:R-:W2:Y:S02]  /*a550*/  LDG.E.U16 R4, desc[UR36][R4.64] ;  /* 0x0000002404047981 */ /* 0x000ea4000c1e1500 */
[----:B--2---:R-:W-:-:S06]  /*a560*/  HADD2.F32 R2, -RZ, R4.H0_H0 ;  /* 0x20000004ff027230 */ /* 0x004fcc0000004100 */
[----:B------:R-:W0:Y:S02]  /*a570*/  F2I.S64.TRUNC R2, R2 ;  /* 0x0000000200027311 */ /* 0x000e24000020d900 */
[----:B0-----:R-:W-:Y:S01]  /*a580*/  PRMT R0, R2, 0x7610, R0 ;  /* 0x0000761002007816 */ /* 0x001fe20000000000 */
[----:B------:R-:W-:Y:S06]  /*a590*/  BRA `(.L_x_12844) ;  /* 0x0000000800b47947 */ /* 0x000fec0003800000 */
.L_x_12849:
[----:B------:R-:W2:Y:S02]  /*a5a0*/  LDG.E.64 R2, desc[UR36][R4.64] ;  /* 0x0000002404027981 */ /* 0x000ea4000c1e1b00 */
[----:B--2---:R-:W0:Y:S02]  /*a5b0*/  F2I.S64.F64.TRUNC R2, R2 ;  /* 0x0000000200027311 */ /* 0x004e24000030d900 */
[----:B0-----:R-:W-:Y:S01]  /*a5c0*/  PRMT R0, R2, 0x7610, R0 ;  /* 0x0000761002007816 */ /* 0x001fe20000000000 */
[----:B------:R-:W-:Y:S06]  /*a5d0*/  BRA `(.L_x_12844) ;  /* 0x0000000800a47947 */ /* 0x000fec0003800000 */
.L_x_12839:
        /* <DEDUP_REMOVED lines=12> */
.L_x_12853:
[----:B------:R-:W2:Y:S02]  /*a6a0*/  LDG.E.64 R4, desc[UR36][R4.64] ;  /* 0x0000002404047981 */ /* 0x000ea4000c1e1b00 */
[----:B--2---:R-:W0:Y:S02]  /*a6b0*/  F2I.S64.F64.TRUNC R2, R4 ;  /* 0x0000000400027311 */ /* 0x004e24000030d900 */
[----:B0-----:R-:W-:Y:S01]  /*a6c0*/  PRMT R0, R2, 0x7610, R0 ;  /* 0x0000761002007816 */ /* 0x001fe20000000000 */
[----:B------:R-:W-:Y:S06]  /*a6d0*/  BRA `(.L_x_12844) ;  /* 0x0000000800647947 */ /* 0x000fec0003800000 */
.L_x_12852:
        /* <DEDUP_REMOVED lines=27> */
.L_x_12855:
        /* <DEDUP_REMOVED lines=14> */
.L_x_12854:
[----:B------:R-:W2:Y:S02]  /*a970*/  LDG.E.U16 R2, desc[UR36][R4.64] ;  /* 0x0000002404027981 */ /* 0x000ea4000c1e1500 */
[----:B--2---:R-:W-:-:S06]  /*a980*/  IMAD.U32 R2, R2, 0x10000, RZ ;  /* 0x0001000002027824 */ /* 0x004fcc00078e00ff */
[----:B------:R-:W0:Y:S02]  /*a990*/  F2I.S64.TRUNC R2, R2 ;  /* 0x0000000200027311 */ /* 0x000e24000020d900 */
[----:B0-----:R-:W-:Y:S01]  /*a9a0*/  PRMT R0, R2, 0x7610, R0 ;  /* 0x0000761002007816 */ /* 0x001fe20000000000 */
[----:B------:R-:W-:Y:S06]  /*a9b0*/  BRA `(.L_x_12844) ;  /* 0x0000000400ac7947 */ /* 0x000fec0003800000 */
.L_x_12851:
        /* <DEDUP_REMOVED lines=10> */
.L_x_12858:
        /* <DEDUP_REMOVED lines=21> */
.L_x_12862:
[----:B------:R-:W-:Y:S05]  /*abb0*/  BSYNC.RECONVERGENT B1 ;  /* 0x0000000000017941 */ /* 0x000fea0003800200 */
.L_x_12861:
[----:B------:R-:W-:Y:S02]  /*abc0*/  SHF.L.U32 R0, R0, 0x14, RZ ;  /* 0x0000001400007819 */ /* 0x000fe400000006ff */
[----:B------:R-:W-:-:S04]  /*abd0*/  LEA R2, R2, 0x3b800000, 0x17 ;  /* 0x3b80000002027811 */ /* 0x000fc800078eb8ff */
[----:B------:R-:W-:-:S07]  /*abe0*/  LOP3.LUT R2, R2, R0, R7, 0xfe, !PT ;  /* 0x0000000002027212 */ /* 0x000fce00078efe07 */
.L_x_12860:
[----:B------:R-:W-:Y:S05]  /*abf0*/  BSYNC.RECONVERGENT B0 ;  /* 0x0000000000007941 */ /* 0x000fea0003800200 */
.L_x_12859:
[----:B------:R-:W0:Y:S02]  /*ac00*/  F2I.S64.TRUNC R2, R2 ;  /* 0x0000000200027311 */ /* 0x000e24000020d900 */
[----:B0-----:R-:W-:Y:S01]  /*ac10*/  PRMT R0, R2, 0x7610, R0 ;  /* 0x0000761002007816 */ /* 0x001fe20000000000 */
[----:B------:R-:W-:Y:S06]  /*ac20*/  BRA `(.L_x_12844) ;  /* 0x0000000400107947 */ /* 0x000fec0003800000 */
.L_x_12857:
        /* <DEDUP_REMOVED lines=21> */
.L_x_12866:
[----:B------:R-:W-:Y:S05]  /*ad80*/  BSYNC.RECONVERGENT B1 ;  /* 0x0000000000017941 */ /* 0x000fea0003800200 */
.L_x_12865:
[----:B------:R-:W-:Y:S01]  /*ad90*/  IMAD.SHL.U32 R0, R0, 0x200000, RZ ;  /* 0x0020000000007824 */ /* 0x000fe200078e00ff */
[----:B------:R-:W-:-:S04]  /*ada0*/  LEA R2, R2, 0x37800000, 0x17 ;  /* 0x3780000002027811 */ /* 0x000fc800078eb8ff */
[----:B------:R-:W-:-:S07]  /*adb0*/  LOP3.LUT R2, R2, R0, R7, 0xfe, !PT ;  /* 0x0000000002027212 */ /* 0x000fce00078efe07 */
.L_x_12864:
[----:B------:R-:W-:Y:S05]  /*adc0*/  BSYNC.RECONVERGENT B0 ;  /* 0x0000000000007941 */ /* 0x000fea0003800200 */
.L_x_12863:
[----:B------:R-:W0:Y:S02]  /*add0*/  F2I.S64.TRUNC R2, R2 ;  /* 0x0000000200027311 */ /* 0x000e24000020d900 */
[----:B0-----:R-:W-:Y:S01]  /*ade0*/  PRMT R0, R2, 0x7610, R0 ;  /* 0x0000761002007816 */ /* 0x001fe20000000000 */
[----:B------:R-:W-:Y:S06]  /*adf0*/  BRA `(.L_x_12844) ;  /* 0x00000000009c7947 */ /* 0x000fec0003800000 */
.L_x_12856:
        /* <DEDUP_REMOVED lines=14> */
.L_x_12870:
[----:B------:R-:W-:Y:S05]  /*aee0*/  BSYNC.RECONVERGENT B0 ;  /* 0x0000000000007941 */ /* 0x000fea0003800200 */
.L_x_12869:
[----:B------:R-:W0:Y:S02]  /*aef0*/  F2I.S64.TRUNC R2, R2 ;  /* 0x0000000200027311 */ /* 0x000e24000020d900 */
[----:B0-----:R-:W-:Y:S01]  /*af00*/  PRMT R0, R2, 0x7610, R0 ;  /* 0x0000761002007816 */ /* 0x001fe20000000000 */
[----:B------:R-:W-:Y:S06]  /*af10*/  BRA `(.L_x_12844) ;  /* 0x0000000000547947 */ /* 0x000fec0003800000 */
.L_x_12843:
        /* <DEDUP_REMOVED lines=16> */
.L_x_12871:
[----:B------:R-:W-:Y:S01]  /*b020*/  PRMT R0, RZ, 0x7610, R0 ;  /* 0x00007610ff007816 */ /* 0x000fe20000000000 */
[----:B------:R-:W-:Y:S06]  /*b030*/  BRA `(.L_x_12844) ;  /* 0x00000000000c7947 */ /* 0x000fec0003800000 */
.L_x_12868:
[----:B------:R0:W5:Y:S01]  /*b040*/  LDG.E.U8 R0, desc[UR36][R4.64] ;  /* 0x0000002404007981 */ /* 0x000162000c1e1100 */
[----:B------:R-:W-:Y:S05]  /*b050*/  BRA `(.L_x_12844) ;  /* 0x0000000000047947 */ /* 0x000fea0003800000 */
.L_x_12867:
[----:B------:R0:W5:Y:S02]  /*b060*/  LDG.E.U8 R0, desc[UR36][R4.64] ;  /* 0x0000002404007981 */ /* 0x000164000c1e1100 */
.L_x_12844:
[----:B------:R-:W-:Y:S01]  /*b070*/  UPRMT UR4, UR40, 0x9910, URZ ;  /* 0x0000991028047896 */ /* 0x000fe200080000ff */
[----:B-----5:R-:W-:-:S03]  /*b080*/  LOP3.LUT P0, RZ, R0, 0xff, RZ, 0xc0, !PT ;  /* 0x000000ff00ff7812 */ /* 0x020fc6000780c0ff */
[----:B------:R-:W-:Y:S01]  /*b090*/  UISETP.GT.AND UP0, UPT, UR4, 0x9, UPT ;  /* 0x000000090400788c */ /* 0x000fe2000bf04270 */
[----:B------:R-:W-:-:S04]  /*b0a0*/  ISETP.NE.XOR P0, PT, RZ, UR43, P0 ;  /* 0x0000002bff007c0c */ /* 0x000fc80008705a70 */
        /* <DEDUP_REMOVED lines=12> */
.L_x_12875:
[----:B------:R-:W-:Y:S01]  /*b170*/  STG.E.U8 desc[UR36][R16.64], R2 ;  /* 0x0000000210007986 */ /* 0x000fe2000c101124 */
[----:B------:R-:W-:Y:S05]  /*b180*/  EXIT ;  /* 0x000000000000794d */ /* 0x000fea0003800000 */
.L_x_12874:
        /* <DEDUP_REMOVED lines=9> */
.L_x_12878:
[----:B------:R-:W-:Y:S01]  /*b220*/  STG.E desc[UR36][R16.64], R2 ;  /* 0x0000000210007986 */ /* 0x000fe2000c101924 */
[----:B------:R-:W-:Y:S05]  /*b230*/  EXIT ;  /* 0x000000000000794d */ /* 0x000fea0003800000 */
.L_x_12877:
[----:B------:R-:W-:Y:S01]  /*b240*/  STG.E.U16 desc[UR36][R16.64], R2 ;  /* 0x0000000210007986 */ /* 0x000fe2000c101524 */
[----:B------:R-:W-:Y:S05]  /*b250*/  EXIT ;  /* 0x000000000000794d */ /* 0x000fea0003800000 */
.L_x_12873:
        /* <DEDUP_REMOVED lines=9> */
.L_x_12880:
[----:B------:R-:W-:-:S04]  /*b2f0*/  I2FP.F32.U32 R0, R2 ;  /* 0x0000000200007245 */ /* 0x000fc80000201000 */
[----:B------:R-:W-:-:S05]  /*b300*/  F2FP.F16.F32.PACK_AB R0, RZ, R0 ;  /* 0x00000000ff00723e */ /* 0x000fca00000000ff */
[----:B------:R-:W-:Y:S01]  /*b310*/  STG.E.U16 desc[UR36][R16.64], R0 ;  /* 0x0000000010007986 */ /* 0x000fe2000c101524 */
[----:B------:R-:W-:Y:S05]  /*b320*/  EXIT ;  /* 0x000000000000794d */ /* 0x000fea0003800000 */
.L_x_12879:
        /* <DEDUP_REMOVED lines=10> */
.L_x_12882:
[----:B------:R-:W-:-:S04]  /*b3d0*/  I2FP.F32.U32 R2, R2 ;  /* 0x0000000200027245 */ /* 0x000fc80000201000 */
[----:B------:R-:W-:-:S04]  /*b3e0*/  F2FP.F16.F32.PACK_AB R3, RZ, R2 ;  /* 0x00000002ff03723e */ /* 0x000fc800000000ff */
[----:B------:R-:W-:-:S05]  /*b3f0*/  PRMT R3, R3, 0x5410, RZ ;  /* 0x0000541003037816 */ /* 0x000fca00000000ff */
[----:B------:R-:W-:Y:S01]  /*b400*/  STG.E desc[UR36][R16.64], R3 ;  /* 0x0000000310007986 */ /* 0x000fe2000c101924 */
[----:B------:R-:W-:Y:S05]  /*b410*/  EXIT ;  /* 0x000000000000794d */ /* 0x000fea0003800000 */
.L_x_12881:
[----:B------:R-:W5:Y:S02]  /*b420*/  I2F.F64.U32 R2, R2 ;  /* 0x0000000200027312 */ /* 0x000f640000201800 */
[----:B-----5:R-:W-:Y:S01]  /*b430*/  STG.E.64 desc[UR36][R16.64], R2 ;  /* 0x0000000210007986 */ /* 0x020fe2000c101b24 */
[----:B------:R-:W-:Y:S05]  /*b440*/  EXIT ;  /* 0x000000000000794d */ /* 0x000fea0003800000 */
.L_x_12872:
        /* <DEDUP_REMOVED lines=12> */
.L_x_12886:
        /* <DEDUP_REMOVED lines=16> */
.L_x_12889:
[----:B------:R-:W-:-:S07]  /*b610*/  PRMT R8, R0, 0x7610, R8 ;  /* 0x0000761000087816 */ /* 0x000fce0000000008 */
.L_x_12888:
[----:B------:R-:W-:Y:S05]  /*b620*/  BSYNC.RECONVERGENT B0 ;  /* 0x0000000000007941 */ /* 0x000fea0003800200 */
.L_x_12887:
[----:B------:R-:W-:Y:S01]  /*b630*/  STG.E.U8 desc[UR36][R16.64], R8 ;  /* 0x0000000810007986 */ /* 0x000fe2000c101124 */
[----:B------:R-:W-:Y:S05]  /*b640*/  EXIT ;  /* 0x000000000000794d */ /* 0x000fea0003800000 */
.L_x_12885:
        /* <DEDUP_REMOVED lines=16> */
.L_x_12892:
[----:B------:R-:W-:-:S07]  /*b750*/  PRMT R8, R0, 0x7610, R8 ;  /* 0x0000761000087816 */ /* 0x000fce0000000008 */
.L_x_12891:
[----:B------:R-:W-:Y:S05]  /*b760*/  BSYNC.RECONVERGENT B0 ;  /* 0x0000000000007941 */ /* 0x000fea0003800200 */
.L_x_12890:
[----:B------:R-:W-:Y:S01]  /*b770*/  STG.E.U8 desc[UR36][R16.64], R8 ;  /* 0x0000000810007986 */ /* 0x000fe2000c101124 */
[----:B------:R-:W-:Y:S05]  /*b780*/  EXIT ;  /* 0x000000000000794d */ /* 0x000fea0003800000 */
.L_x_12884:
        /* <DEDUP_REMOVED lines=21> */
.L_x_12894:
[----:B------:R-:W-:-:S05]  /*b8e0*/  IMAD.MOV.U32 R3, RZ, RZ, RZ ;  /* 0x000000ffff037224 */ /* 0x000fca00078e00ff */
[----:B------:R-:W-:Y:S01]  /*b8f0*/  STG.E.64 desc[UR36][R16.64], R2 ;  /* 0x0000000210007986 */ /* 0x000fe2000c101b24 */
[----:B------:R-:W-:Y:S05]  /*b900*/  EXIT ;  /* 0x000000000000794d */ /* 0x000fea0003800000 */
.L_x_12893:
[----:B------:R-:W-:Y:S01]  /*b910*/  STG.E desc[UR36][R16.64], R2 ;  /* 0x0000000210007986 */ /* 0x000fe2000c101924 */
[----:B------:R-:W-:Y:S05]  /*b920*/  EXIT ;  /* 0x000000000000794d */ /* 0x000fea0003800000 */
.L_x_12883:
        /* <DEDUP_REMOVED lines=8> */
.L_x_12896:
[----:B------:R-:W-:Y:S01]  /*b9b0*/  CS2R R6, SRZ ;  /* 0x0000000000067805 */ /* 0x000fe2000001ff00 */
[----:B01234-:R-:W0:Y:S04]  /*b9c0*/  I2F.F64.U32 R4, R2 ;  /* 0x0000000200047312 */ /* 0x01fe280000201800 */
[----:B0-----:R-:W-:Y:S01]  /*b9d0*/  STG.E.128 desc[UR36][R16.64], R4 ;  /* 0x0000000410007986 */ /* 0x001fe2000c101d24 */
[----:B------:R-:W-:Y:S05]  /*b9e0*/  EXIT ;  /* 0x000000000000794d */ /* 0x000fea0003800000 */
.L_x_12895:
[----:B------:R-:W-:-:S09]  /*b9f0*/  UISETP.NE.AND UP0, UPT, UR4, 0xf, UPT ;  /* 0x0000000f0400788c */ /* 0x000fd2000bf05270 */
[----:B------:R-:W-:Y:S05]  /*ba00*/  BRA.U !UP0, `(.L_x_12897) ;  /* 0x0000000108d47547 */ /* 0x000fea000b800000 */
[----:B------:R-:W-:-:S09]  /*ba10*/  UISETP.NE.AND UP0, UPT, UR4, 0x17, UPT ;  /* 0x000000170400788c */ /* 0x000fd2000bf05270 */
[----:B------:R-:W-:Y:S05]  /*ba20*/  BRA.U !UP0, `(.L_x_12898) ;  /* 0x0000000108847547 */ /* 0x000fea000b800000 */
[----:B------:R-:W-:-:S09]  /*ba30*/  UISETP.NE.AND UP0, UPT, UR4, 0x18, UPT ;  /* 0x000000180400788c */ /* 0x000fd2000bf05270 */
[----:B------:R-:W-:Y:S05]  /*ba40*/  BRA.U !UP0, `(.L_x_12899) ;  /* 0x0000000108447547 */ /* 0x000fea000b800000 */
.L_x_12876:
[----:B------:R-:W-:Y:S01]  /*ba50*/  MOV R0, 0x0 ;  /* 0x0000000000007802 */ /* 0x000fe20000000f00 */
[----:B------:R-:W0:Y:S01]  /*ba60*/  LDCU.64 UR4, c[0x4][0x140] ;  /* 0x01002800ff0477ac */ /* 0x000e220008000a00 */
[----:B------:R-:W-:Y:S02]  /*ba70*/  HFMA2 R8, -RZ, RZ, 0, 6.020069122314453125e-06 ;  /* 0x00000065ff087431 */ /* 0x000fe400000001ff */
[----:B------:R-:W-:Y:S01]  /*ba80*/  IMAD.MOV.U32 R12, RZ, RZ, 0x1 ;  /* 0x00000001ff0c7424 */ /* 0x000fe200078e00ff */
[----:B------:R0:W0:Y:S01]  /*ba90*/  LDC.64 R2, c[0x4][R0] ;  /* 0x0100000000027b82 */ /* 0x0000220000000a00 */
[----:B------:R-:W5:Y:S01]  /*baa0*/  LDCU.64 UR6, c[0x4][0x148] ;  /* 0x01002900ff0677ac */ /* 0x000f620008000a00 */
[----:B------:R-:W-:Y:S01]  /*bab0*/  IMAD.MOV.U32 R13, RZ, RZ, RZ ;  /* 0x000000ffff0d7224 */ /* 0x000fe200078e00ff */
[----:B------:R-:W5:Y:S01]  /*bac0*/  LDCU.64 UR8, c[0x4][0x10] ;  /* 0x01000200ff0877ac */ /* 0x000f620008000a00 */
[----:B01234-:R-:W-:Y:S01]  /*bad0*/  MOV R4, UR4 ;  /* 0x0000000400047c02 */ /* 0x01ffe20008000f00 */
[----:B------:R-:W-:-:S02]  /*bae0*/  IMAD.U32 R5, RZ, RZ, UR5 ;  /* 0x00000005ff057e24 */ /* 0x000fc4000f8e00ff */
[----:B-----5:R-:W-:Y:S01]  /*baf0*/  IMAD.U32 R6, RZ, RZ, UR6 ;  /* 0x00000006ff067e24 */ /* 0x020fe2000f8e00ff */
[----:B------:R-:W-:Y:S01]  /*bb00*/  MOV R7, UR7 ;  /* 0x0000000700077c02 */ /* 0x000fe20008000f00 */
[----:B------:R-:W-:Y:S02]  /*bb10*/  IMAD.U32 R10, RZ, RZ, UR8 ;  /* 0x00000008ff0a7e24 */ /* 0x000fe4000f8e00ff */
[----:B------:R-:W-:-:S07]  /*bb20*/  IMAD.U32 R11, RZ, RZ, UR9 ;  /* 0x00000009ff0b7e24 */ /* 0x000fce000f8e00ff */
[----:B------:R-:W-:-:S07]  /*bb30*/  LEPC R20, `(.L_x_12900) ;  /* 0x000000001014794e */ /* 0x000fce0000000000 */
[----:B------:R-:W-:Y:S05]  /*bb40*/  CALL.ABS.NOINC R2 ;  /* 0x0000000002007343 */ /* 0x000fea0003c00000 */
.L_x_12900:
[----:B------:R-:W-:Y:S05]  /*bb50*/  EXIT ;  /* 0x000000000000794d */ /* 0x000fea0003800000 */
.L_x_12899:
[----:B01234-:R-:W-:Y:S01]  /*bb60*/  I2FP.F32.U32 R5, R2 ;  /* 0x0000000200057245 */ /* 0x01ffe20000201000 */
        /* <DEDUP_REMOVED lines=10> */
.L_x_12902:
[----:B------:R-:W-:Y:S05]  /*bc10*/  BSYNC.RECONVERGENT B0 ;  /* 0x0000000000007941 */ /* 0x000fea0003800200 */
.L_x_12901:
[----:B------:R-:W-:Y:S01]  /*bc20*/  STG.E.U8 desc[UR36][R16.64], R3 ;  /* 0x0000000310007986 */ /* 0x000fe2000c101124 */
[----:B------:R-:W-:Y:S05]  /*bc30*/  EXIT ;  /* 0x000000000000794d */ /* 0x000fea0003800000 */
.L_x_12898:
[----:B01234-:R-:W-:-:S04]  /*bc40*/  I2FP.F32.U32 R5, R2 ;  /* 0x0000000200057245 */ /* 0x01ffc80000201000 */
        /* <DEDUP_REMOVED lines=12> */
.L_x_12903:
[----:B------:R-:W-:Y:S01]  /*bd10*/  IMAD.MOV.U32 R3, RZ, RZ, 0x7f ;  /* 0x0000007fff037424 */ /* 0x000fe200078e00ff */
[----:B------:R-:W-:-:S04]  /*bd20*/  ISETP.GT.U32.AND P0, PT, R5, 0x7f800000, PT ;  /* 0x7f8000000500780c */ /* 0x000fc80003f04070 */
[----:B------:R-:W-:-:S05]  /*bd30*/  SEL R3, R3, 0x7c, P0 ;  /* 0x0000007c03037807 */ /* 0x000fca0000000000 */
[----:B------:R-:W-:Y:S01]  /*bd40*/  STG.E.U8 desc[UR36][R16.64], R3 ;  /* 0x0000000310007986 */ /* 0x000fe2000c101124 */
[----:B------:R-:W-:Y:S05]  /*bd50*/  EXIT ;  /* 0x000000000000794d */ /* 0x000fea0003800000 */
.L_x_12897:
[----:B------:R-:W-:-:S04]  /*bd60*/  I2FP.F32.U32 R0, R2 ;  /* 0x0000000200007245 */ /* 0x000fc80000201000 */
[----:B------:R-:W-:-:S05]  /*bd70*/  F2FP.BF16.F32.PACK_AB R0, RZ, R0 ;  /* 0x00000000ff00723e */ /* 0x000fca00000010ff */
[----:B------:R-:W-:Y:S01]  /*bd80*/  STG.E.U16 desc[UR36][R16.64], R0 ;  /* 0x0000000010007986 */ /* 0x000fe2000c101524 */
[----:B------:R-:W-:Y:S05]  /*bd90*/  EXIT ;  /* 0x000000000000794d */ /* 0x000fea0003800000 */
.L_x_12904:
        /* <DEDUP_REMOVED lines=14> */
.L_x_42814:


//--------------------- .text._ZN2at6native27unrolled_elementwise_kernelINS0_13AUnaryFunctorIhhbZZZNS0_23logical_xor_kernel_cudaERNS_14TensorIteratorEENKUlvE0_clEvENKUlvE_clEvEUlhhE_EESt5arrayIPcLm2EELi4E23TrivialOffsetCalculatorILi1EjESD_NS0_6memory12LoadWithCastILi1EEENSE_13StoreWithCastILi1EEEEEviT_T0_T2_T3_T4_T5_ --------------------------
	.section	.text._ZN2at6native27unrolled_elementwise_kernelINS0_13AUnaryFunctorIhhbZZZNS0_23logical_xor_kernel_cudaERNS_14TensorIteratorEENKUlvE0_clEvENKUlvE_clEvEUlhhE_EESt5arrayIPcLm2EELi4E23TrivialOffsetCalculatorILi1EjESD_NS0_6memory12LoadWithCastILi1EEENSE_13StoreWithCastILi1EEEEEviT_T0_T2_T3_T4_T5_,"ax",@progbits
	.align	128
        .global         _ZN2at6native27unrolled_elementwise_kernelINS0_13AUnaryFunctorIhhbZZZNS0_23logical_xor_kernel_cudaERNS_14TensorIteratorEENKUlvE0_clEvENKUlvE_clEvEUlhhE_EESt5arrayIPcLm2EELi4E23TrivialOffsetCalculatorILi1EjESD_NS0_6memory12LoadWithCastILi1EEENSE_13StoreWithCastILi1EEEEEviT_T0_T2_T3_T4_T5_
        .type           _ZN2at6native27unrolled_elementwise_kernelINS0_13AUnaryFunctorIhhbZZZNS0_23logical_xor_kernel_cudaERNS_14TensorIteratorEENKUlvE0_clEvENKUlvE_clEvEUlhhE_EESt5arrayIPcLm2EELi4E23TrivialOffsetCalculatorILi1EjESD_NS0_6memory12LoadWithCastILi1EEENSE_13StoreWithCastILi1EEEEEviT_T0_T2_T3_T4_T5_,@function
        .size           _ZN2at6native27unrolled_elementwise_kernelINS0_13AUnaryFunctorIhhbZZZNS0_23logical_xor_kernel_cudaERNS_14TensorIteratorEENKUlvE0_clEvENKUlvE_clEvEUlhhE_EESt5arrayIPcLm2EELi4E23TrivialOffsetCalculatorILi1EjESD_NS0_6memory12LoadWithCastILi1EEENSE_13StoreWithCastILi1EEEEEviT_T0_T2_T3_T4_T5_,(.L_x_42815 - _ZN2at6native27unrolled_elementwise_kernelINS0_13AUnaryFunctorIhhbZZZNS0_23logical_xor_kernel_cudaERNS_14TensorIteratorEENKUlvE0_clEvENKUlvE_clEvEUlhhE_EESt5arrayIPcLm2EELi4E23TrivialOffsetCalculatorILi1EjESD_NS0_6memory12LoadWithCastILi1EEENSE_13StoreWithCastILi1EEEEEviT_T0_T2_T3_T4_T5_)
        .other          _ZN2at6native27unrolled_elementwise_kernelINS0_13AUnaryFunctorIhhbZZZNS0_23logical_xor_kernel_cudaERNS_14TensorIteratorEENKUlvE0_clEvENKUlvE_clEvEUlhhE_EESt5arrayIPcLm2EELi4E23TrivialOffsetCalculatorILi1EjESD_NS0_6memory12LoadWithCastILi1EEENSE_13StoreWithCastILi1EEEEEviT_T0_T2_T3_T4_T5_,@"STO_CUDA_ENTRY STV_DEFAULT"
_ZN2at6native27unrolled_elementwise_kernelINS0_13AUnaryFunctorIhhbZZZNS0_23logical_xor_kernel_cudaERNS_14TensorIteratorEENKUlvE0_clEvENKUlvE_clEvEUlhhE_EESt5arrayIPcLm2EELi4E23TrivialOffsetCalculatorILi1EjESD_NS0_6memory12LoadWithCastILi1EEENSE_13StoreWithCastILi1EEEEEviT_T0_T2_T3_T4_T5_:
.text._ZN2at6native27unrolled_elementwise_kernelINS0_13AUnaryFunctorIhhbZZZNS0_23logical_xor_kernel_cudaERNS_14TensorIteratorEENKUlvE0_clEvENKUlvE_clEvEUlhhE_EESt5arrayIPcLm2EELi4E23TrivialOffsetCalculatorILi1EjESD_NS0_6memory12LoadWithCastILi1EEENSE_13StoreWithCastILi1EEEEEviT_T0_T2_T3_T4_T5_:
        /* <DEDUP_REMOVED lines=32> */
.L_x_12910:
[----:B------:R3:W5:Y:S01]  /*0200*/  LDG.E.U8 R0, desc[UR36][R6.64] ;  /* 0x0000002406007981 */ /* 0x000762000c1e1100 */
[----:B------:R-:W-:Y:S05]  /*0210*/  BRA `(.L_x_12912) ;  /* 0x0000000c00607947 */ /* 0x000fea0003800000 */
.L_x_12909:
        /* <DEDUP_REMOVED lines=8> */
.L_x_12914:
[----:B------:R1:W5:Y:S01]  /*02a0*/  LDG.E.U8 R0, desc[UR36][R6.64] ;  /* 0x0000002406007981 */ /* 0x000362000c1e1100 */
[----:B------:R-:W-:Y:S05]  /*02b0*/  BRA `(.L_x_12912) ;  /* 0x0000000c00387947 */ /* 0x000fea0003800000 */
.L_x_12913:
[----:B------:R2:W5:Y:S01]  /*02c0*/  LDG.E.U16 R0, desc[UR36][R6.64] ;  /* 0x0000002406007981 */ /* 0x000562000c1e1500 */
[----:B------:R-:W-:Y:S05]  /*02d0*/  BRA `(.L_x_12912) ;  /* 0x0000000c00307947 */ /* 0x000fea0003800000 */
.L_x_12908:
        /* <DEDUP_REMOVED lines=10> */
.L_x_12916:
[----:B------:R-:W2:Y:S02]  /*0380*/  LDG.E.U16 R4, desc[UR36][R6.64] ;  /* 0x0000002406047981 */ /* 0x000ea4000c1e1500 */
[----:B--2---:R-:W-:-:S06]  /*0390*/  HADD2.F32 R4, -RZ, R4.H0_H0 ;  /* 0x20000004ff047230 */ /* 0x004fcc0000004100 */
[----:B------:R-:W0:Y:S02]  /*03a0*/  F2I.S64.TRUNC R4, R4 ;  /* 0x0000000400047311 */ /* 0x000e24000020d900 */
[----:B0-----:R-:W-:Y:S01]  /*03b0*/  PRMT R0, R4, 0x7610, R0 ;  /* 0x0000761004007816 */ /* 0x001fe20000000000 */
[----:B------:R-:W-:Y:S06]  /*03c0*/  BRA `(.L_x_12912) ;  /* 0x0000000800f47947 */ /* 0x000fec0003800000 */
.L_x_12915:
        /* <DEDUP_REMOVED lines=10> */
.L_x_12918:
[----:B------:R-:W2:Y:S02]  /*0470*/  LDG.E.U16 R6, desc[UR36][R6.64] ;  /* 0x0000002406067981 */ /* 0x000ea4000c1e1500 */
[----:B--2---:R-:W-:-:S06]  /*0480*/  HADD2.F32 R4, -RZ, R6.H0_H0 ;  /* 0x20000006ff047230 */ /* 0x004fcc0000004100 */
[----:B------:R-:W0:Y:S02]  /*0490*/  F2I.S64.TRUNC R4, R4 ;  /* 0x0000000400047311 */ /* 0x000e24000020d900 */
[----:B0-----:R-:W-:Y:S01]  /*04a0*/  PRMT R0, R4, 0x7610, R0 ;  /* 0x0000761004007816 */ /* 0x001fe20000000000 */
[----:B------:R-:W-:Y:S06]  /*04b0*/  BRA `(.L_x_12912) ;  /* 0x0000000800b87947 */ /* 0x000fec0003800000 */
.L_x_12917:
[----:B------:R-:W2:Y:S02]  /*04c0*/  LDG.E.64 R4, desc[UR36][R6.64] ;  /* 0x0000002406047981 */ /* 0x000ea4000c1e1b00 */
[----:B--2---:R-:W0:Y:S02]  /*04d0*/  F2I.S64.F64.TRUNC R4, R4 ;  /* 0x0000000400047311 */ /* 0x004e24000030d900 */
[----:B0-----:R-:W-:Y:S01]  /*04e0*/  PRMT R0, R4, 0x7610, R0 ;  /* 0x0000761004007816 */ /* 0x001fe20000000000 */
[----:B------:R-:W-:Y:S06]  /*04f0*/  BRA `(.L_x_12912) ;  /* 0x0000000800a87947 */ /* 0x000fec0003800000 */
.L_x_12907:
        /* <DEDUP_REMOVED lines=12> */
.L_x_12921:
[----:B------:R-:W2:Y:S02]  /*05c0*/  LDG.E.64 R6, desc[UR36][R6.64] ;  /* 0x0000002406067981 */ /* 0x000ea4000c1e1b00 */
[----:B--2---:R-:W0:Y:S02]  /*05d0*/  F2I.S64.F64.TRUNC R4, R6 ;  /* 0x0000000600047311 */ /* 0x004e24000030d900 */
[----:B0-----:R-:W-:Y:S01]  /*05e0*/  PRMT R0, R4, 0x7610, R0 ;  /* 0x0000761004007816 */ /* 0x001fe20000000000 */
[----:B------:R-:W-:Y:S06]  /*05f0*/  BRA `(.L_x_12912) ;  /* 0x0000000800687947 */ /* 0x000fec0003800000 */
.L_x_12920:
        /* <DEDUP_REMOVED lines=24> */
[----:B------:R-:W0:Y:S02]  /*0780*/  F2I.S64.TRUNC R4, R3 ;  /* 0x0000000300047311 */ /* 0x000e24000020d900 */
[----:B0-----:R-:W-:Y:S01]  /*0790*/  PRMT R0, R4, 0x7610, R0 ;  /* 0x0000761004007816 */ /* 0x001fe20000000000 */
[----:B------:R-:W-:Y:S06]  /*07a0*/  BRA `(.L_x_12912) ;  /* 0x0000000400fc7947 */ /* 0x000fec0003800000 */
.L_x_12923:
        /* <DEDUP_REMOVED lines=12> */
[----:B------:R-:W0:Y:S02]  /*0870*/  F2I.S64.TRUNC R4, R3 ;  /* 0x0000000300047311 */ /* 0x000e24000020d900 */
[----:B0-----:R-:W-:Y:S01]  /*0880*/  PRMT R0, R4, 0x7610, R0 ;  /* 0x0000761004007816 */ /* 0x001fe20000000000 */
[----:B------:R-:W-:Y:S06]  /*0890*/  BRA `(.L_x_12912) ;  /* 0x0000000400c07947 */ /* 0x000fec0003800000 */
.L_x_12922:
[----:B------:R-:W2:Y:S02]  /*08a0*/  LDG.E.U16 R4, desc[UR36][R6.64] ;  /* 0x0000002406047981 */ /* 0x000ea4000c1e1500 */
[----:B--2---:R-:W-:-:S06]  /*08b0*/  IMAD.U32 R4, R4, 0x10000, RZ ;  /* 0x0001000004047824 */ /* 0x004fcc00078e00ff */
[----:B------:R-:W0:Y:S02]  /*08c0*/  F2I.S64.TRUNC R4, R4 ;  /* 0x0000000400047311 */ /* 0x000e24000020d900 */
[----:B0-----:R-:W-:Y:S01]  /*08d0*/  PRMT R0, R4, 0x7610, R0 ;  /* 0x0000761004007816 */ /* 0x001fe20000000000 */
[----:B------:R-:W-:Y:S06]  /*08e0*/  BRA `(.L_x_12912) ;  /* 0x0000000400ac7947 */ /* 0x000fec0003800000 */
.L_x_12919:
        /* <DEDUP_REMOVED lines=10> */
.L_x_12926:
        /* <DEDUP_REMOVED lines=21> */
.L_x_12930:
[----:B------:R-:W-:Y:S05]  /*0ae0*/  BSYNC.RECONVERGENT B1 ;  /* 0x0000000000017941 */ /* 0x000fea0003800200 */
.L_x_12929:
[----:B------:R-:W-:Y:S01]  /*0af0*/  IMAD.SHL.U32 R0, R0, 0x100000, RZ ;  /* 0x0010000000007824 */ /* 0x000fe200078e00ff */
[----:B------:R-:W-:-:S04]  /*0b00*/  LEA R3, R3, 0x3b800000, 0x17 ;  /* 0x3b80000003037811 */ /* 0x000fc800078eb8ff */
[----:B------:R-:W-:-:S07]  /*0b10*/  LOP3.LUT R4, R3, R0, R7, 0xfe, !PT ;  /* 0x0000000003047212 */ /* 0x000fce00078efe07 */
.L_x_12928:
[----:B------:R-:W-:Y:S05]  /*0b20*/  BSYNC.RECONVERGENT B0 ;  /* 0x0000000000007941 */ /* 0x000fea0003800200 */
.L_x_12927:
[----:B------:R-:W0:Y:S02]  /*0b30*/  F2I.S64.TRUNC R4, R4 ;  /* 0x0000000400047311 */ /* 0x000e24000020d900 */
[----:B0-----:R-:W-:Y:S01]  /*0b40*/  PRMT R0, R4, 0x7610, R0 ;  /* 0x0000761004007816 */ /* 0x001fe20000000000 */
[----:B------:R-:W-:Y:S06]  /*0b50*/  BRA `(.L_x_12912) ;  /* 0x0000000400107947 */ /* 0x000fec0003800000 */
.L_x_12925:
        /* <DEDUP_REMOVED lines=21> */
.L_x_12934:
[----:B------:R-:W-:Y:S05]  /*0cb0*/  BSYNC.RECONVERGENT B1 ;  /* 0x0000000000017941 */ /* 0x000fea0003800200 */
.L_x_12933:
[----:B------:R-:W-:Y:S01]  /*0cc0*/  IMAD.SHL.U32 R0, R0, 0x200000, RZ ;  /* 0x0020000000007824 */ /* 0x000fe200078e00ff */
[----:B------:R-:W-:-:S04]  /*0cd0*/  LEA R3, R3, 0x37800000, 0x17 ;  /* 0x3780000003037811 */ /* 0x000fc800078eb8ff */
[----:B------:R-:W-:-:S07]  /*0ce0*/  LOP3.LUT R4, R3, R0, R7, 0xfe, !PT ;  /* 0x0000000003047212 */ /* 0x000fce00078efe07 */
.L_x_12932:
[----:B------:R-:W-:Y:S05]  /*0cf0*/  BSYNC.RECONVERGENT B0 ;  /* 0x0000000000007941 */ /* 0x000fea0003800200 */
.L_x_12931:
[----:B------:R-:W0:Y:S02]  /*0d00*/  F2I.S64.TRUNC R4, R4 ;  /* 0x0000000400047311 */ /* 0x000e24000020d900 */
[----:B0-----:R-:W-:Y:S01]  /*0d10*/  PRMT R0, R4, 0x7610, R0 ;  /* 0x0000761004007816 */ /* 0x001fe20000000000 */
[----:B------:R-:W-:Y:S06]  /*0d20*/  BRA `(.L_x_12912) ;  /* 0x00000000009c7947 */ /* 0x000fec0003800000 */
.L_x_12924:
[----:B------:R-:W-:-:S09]  /*0d30*/  UISETP.NE.AND UP0, UPT, UR4, 0x1c, UPT ;  /* 0x0000001c0400788c */ /* 0x000fd2000bf05270 */
[----:B------:R-:W-:Y:S05]  /*0d40*/  BRA.U !UP0, `(.L_x_12935) ;  /* 0x0000000108907547 */ /* 0x000fea000b800000 */
[----:B------:R-:W-:-:S09]  /*0d50*/  UISETP.NE.AND UP0, UPT, UR4, 0x1d, UPT ;  /* 0x0000001d0400788c */ /* 0x000fd2000bf05270 */
[----:B------:R-:W-:Y:S05]  /*0d60*/  BRA.U !UP0, `(.L_x_12936) ;  /* 0x0000000108807547 */ /* 0x000fea000b800000 */
[----:B------:R-:W-:-:S09]  /*0d70*/  UISETP.NE.AND UP0, UPT, UR4, 0x2c, UPT ;  /* 0x0000002c0400788c */ /* 0x000fd2000bf05270 */
[----:B------:R-:W-:Y:S05]  /*0d80*/  BRA.U !UP0, `(.L_x_12937) ;  /* 0x0000000108487547 */ /* 0x000fea000b800000 */
.L_x_12911:
        /* <DEDUP_REMOVED lines=16> */
.L_x_12938:
[----:B------:R-:W-:Y:S01]  /*0e90*/  PRMT R0, RZ, 0x7610, R0 ;  /* 0x00007610ff007816 */ /* 0x000fe20000000000 */
[----:B------:R-:W-:Y:S06]  /*0ea0*/  BRA `(.L_x_12912) ;  /* 0x00000000003c7947 */ /* 0x000fec0003800000 */
.L_x_12937:
        /* <DEDUP_REMOVED lines=8> */
.L_x_12940:
[----:B------:R-:W-:Y:S05]  /*0f30*/  BSYNC.RECONVERGENT B0 ;  /* 0x0000000000007941 */ /* 0x000fea0003800200 */
.L_x_12939:
[----:B------:R-:W0:Y:S02]  /*0f40*/  F2I.S64.TRUNC R4, R4 ;  /* 0x0000000400047311 */ /* 0x000e24000020d900 */
[----:B0-----:R-:W-:Y:S01]  /*0f50*/  PRMT R0, R4, 0x7610, R0 ;  /* 0x0000761004007816 */ /* 0x001fe20000000000 */
[----:B------:R-:W-:Y:S06]  /*0f60*/  BRA `(.L_x_12912) ;  /* 0x00000000000c7947 */ /* 0x000fec0003800000 */
.L_x_12936:
[----:B------:R0:W5:Y:S01]  /*0f70*/  LDG.E.U8 R0, desc[UR36][R6.64] ;  /* 0x0000002406007981 */ /* 0x000162000c1e1100 */
[----:B------:R-:W-:Y:S05]  /*0f80*/  BRA `(.L_x_12912) ;  /* 0x0000000000047947 */ /* 0x000fea0003800000 */
.L_x_12935:
[----:B------:R0:W5:Y:S02]  /*0f90*/  LDG.E.U8 R0, desc[UR36][R6.64] ;  /* 0x0000002406007981 */ /* 0x000164000c1e1100 */
.L_x_12912:
[----:B-----5:R-:W-:Y:S01]  /*0fa0*/  LOP3.LUT P0, RZ, R0, 0xff, RZ, 0xc0, !PT ;  /* 0x000000ff00ff7812 */ /* 0x020fe2000780c0ff */
[----:B------:R-:W-:-:S03]  /*0fb0*/  VIADD R25, R17, 0x80 ;  /* 0x0000008011197836 */ /* 0x000fc60000000000 */
[----:B------:R-:W-:-:S09]  /*0fc0*/  P2R R18, PR, RZ, 0x1 ;  /* 0x00000001ff127803 */ /* 0x000fd20000000000 */
.L_x_12906:
[----:B------:R-:W-:Y:S05]  /*0fd0*/  BSYNC.RECONVERGENT B6 ;  /* 0x0000000000067941 */ /* 0x000fea0003800200 */
.L_x_12905:
        /* <DEDUP_REMOVED lines=24> */
.L_x_12946:
[----:B------:R0:W5:Y:S01]  /*1160*/  LDG.E.U8 R0, desc[UR36][R6.64] ;  /* 0x0000002406007981 */ /* 0x000162000c1e1100 */
[----:B------:R-:W-:Y:S05]  /*1170*/  BRA `(.L_x_12948) ;  /* 0x0000000c00607947 */ /* 0x000fea0003800000 */
.L_x_12945:
        /* <DEDUP_REMOVED lines=8> */
.L_x_12950:
[----:B------:R4:W5:Y:S01]  /*1200*/  LDG.E.U8 R0, desc[UR36][R6.64] ;  /* 0x0000002406007981 */ /* 0x000962000c1e1100 */
[----:B------:R-:W-:Y:S05]  /*1210*/  BRA `(.L_x_12948) ;  /* 0x0000000c00387947 */ /* 0x000fea0003800000 */
.L_x_12949:
[----:B------:R0:W5:Y:S01]  /*1220*/  LDG.E.U16 R0, desc[UR36][R6.64] ;  /* 0x0000002406007981 */ /* 0x000162000c1e1500 */
[----:B------:R-:W-:Y:S05]  /*1230*/  BRA `(.L_x_12948) ;  /* 0x0000000c00307947 */ /* 0x000fea0003800000 */
.L_x_12944:
        /* <DEDUP_REMOVED lines=10> */
.L_x_12952:
[----:B------:R-:W2:Y:S02]  /*12e0*/  LDG.E.U16 R4, desc[UR36][R6.64] ;  /* 0x0000002406047981 */ /* 0x000ea4000c1e1500 */
[----:B--2---:R-:W-:-:S06]  /*12f0*/  HADD2.F32 R4, -RZ, R4.H0_H0 ;  /* 0x20000004ff047230 */ /* 0x004fcc0000004100 */
[----:B------:R-:W0:Y:S02]  /*1300*/  F2I.S64.TRUNC R4, R4 ;  /* 0x0000000400047311 */ /* 0x000e24000020d900 */
[----:B0-----:R-:W-:Y:S01]  /*1310*/  PRMT R0, R4, 0x7610, R0 ;  /* 0x0000761004007816 */ /* 0x001fe20000000000 */
[----:B------:R-:W-:Y:S06]  /*1320*/  BRA `(.L_x_12948) ;  /* 0x0000000800f47947 */ /* 0x000fec0003800000 */
.L_x_12951:
        /* <DEDUP_REMOVED lines=10> */
.L_x_12954:
[----:B------:R-:W2:Y:S02]  /*13d0*/  LDG.E.U16 R6, desc[UR36][R6.64] ;  /* 0x0000002406067981 */ /* 0x000ea4000c1e1500 */
[----:B--2---:R-:W-:-:S06]  /*13e0*/  HADD2.F32 R4, -RZ, R6.H0_H0 ;  /* 0x20000006ff047230 */ /* 0x004fcc0000004100 */
[----:B------:R-:W0:Y:S02]  /*13f0*/  F2I.S64.TRUNC R4, R4 ;  /* 0x0000000400047311 */ /* 0x000e24000020d900 */
[----:B0-----:R-:W-:Y:S01]  /*1400*/  PRMT R0, R4, 0x7610, R0 ;  /* 0x0000761004007816 */ /* 0x001fe20000000000 */
[----:B------:R-:W-:Y:S06]  /*1410*/  BRA `(.L_x_12948) ;  /* 0x0000000800b87947 */ /* 0x000fec0003800000 */
.L_x_12953:
[----:B------:R-:W2:Y:S02]  /*1420*/  LDG.E.64 R4, desc[UR36][R6.64] ;  /* 0x0000002406047981 */ /* 0x000ea4000c1e1b00 */
[----:B--2---:R-:W0:Y:S02]  /*1430*/  F2I.S64.F64.TRUNC R4, R4 ;  /* 0x0000000400047311 */ /* 0x004e24000030d900 */
[----:B0-----:R-:W-:Y:S01]  /*1440*/  PRMT R0, R4, 0x7610, R0 ;  /* 0x0000761004007816 */ /* 0x001fe20000000000 */
[----:B------:R-:W-:Y:S06]  /*1450*/  BRA `(.L_x_12948) ;  /* 0x0000000800a87947 */ /* 0x000fec0003800000 */
.L_x_12943:
        /* <DEDUP_REMOVED lines=12> */
.L_x_12957:
[----:B------:R-:W2:Y:S02]  /*1520*/  LDG.E.64 R6, desc[UR36][R6.64] ;  /* 0x0000002406067981 */ /* 0x000ea4000c1e1b00 */
[----:B--2---:R-:W0:Y:S02]  /*1530*/  F2I.S64.F64.TRUNC R4, R6 ;  /* 0x0000000600047311 */ /* 0x004e24000030d900 */
[----:B0-----:R-:W-:Y:S01]  /*1540*/  PRMT R0, R4, 0x7610, R0 ;  /* 0x0000761004007816 */ /* 0x001fe20000000000 */
[----:B------:R-:W-:Y:S06]  /*1550*/  BRA `(.L_x_12948) ;  /* 0x0000000800687947 */ /* 0x000fec0003800000 */
.L_x_12956:
        /* <DEDUP_REMOVED lines=27> */
.L_x_12959:
        /* <DEDUP_REMOVED lines=12> */
[----:B------:R-:W0:Y:S02]  /*17d0*/  F2I.S64.TRUNC R4, R3 ;  /* 0x0000000300047311 */ /* 0x000e24000020d900 */
[----:B0-----:R-:W-:Y:S01]  /*17e0*/  PRMT R0, R4, 0x7610, R0 ;  /* 0x0000761004007816 */ /* 0x001fe20000000000 */
[----:B------:R-:W-:Y:S06]  /*17f0*/  BRA `(.L_x_12948) ;  /* 0x0000000400c07947 */ /* 0x000fec0003800000 */
.L_x_12958:
[----:B------:R-:W2:Y:S02]  /*1800*/  LDG.E.U16 R4, desc[UR36][R6.64] ;  /* 0x0000002406047981 */ /* 0x000ea4000c1e1500 */
[----:B--2---:R-:W-:-:S06]  /*1810*/  IMAD.U32 R4, R4, 0x10000, RZ ;  /* 0x0001000004047824 */ /* 0x004fcc00078e00ff */
[----:B------:R-:W0:Y:S02]  /*1820*/  F2I.S64.TRUNC R4, R4 ;  /* 0x0000000400047311 */ /* 0x000e24000020d900 */
[----:B0-----:R-:W-:Y:S01]  /*1830*/  PRMT R0, R4, 0x7610, R0 ;  /* 0x0000761004007816 */ /* 0x001fe20000000000 */
[----:B------:R-:W-:Y:S06]  /*1840*/  BRA `(.L_x_12948) ;  /* 0x0000000400ac7947 */ /* 0x000fec0003800000 */
.L_x_12955:
        /* <DEDUP_REMOVED lines=10> */
.L_x_12962:
        /* <DEDUP_REMOVED lines=21> */
.L_x_12966:
[----:B------:R-:W-:Y:S05]  /*1a40*/  BSYNC.RECONVERGENT B1 ;  /* 0x0000000000017941 */ /* 0x000fea0003800200 */
.L_x_12965:
[----:B------:R-:W-:Y:S01]  /*1a50*/  IMAD.SHL.U32 R0, R0, 0x100000, RZ ;  /* 0x0010000000007824 */ /* 0x000fe200078e00ff */
[----:B------:R-:W-:-:S04]  /*1a60*/  LEA R3, R3, 0x3b800000, 0x17 ;  /* 0x3b80000003037811 */ /* 0x000fc800078eb8ff */
[----:B------:R-:W-:-:S07]  /*1a70*/  LOP3.LUT R4, R3, R0, R7, 0xfe, !PT ;  /* 0x0000000003047212 */ /* 0x000fce00078efe07 */
.L_x_12964:
[----:B------:R-:W-:Y:S05]  /*1a80*/  BSYNC.RECONVERGENT B0 ;  /* 0x0000000000007941 */ /* 0x000fea0003800200 */
.L_x_12963:
[----:B------:R-:W0:Y:S02]  /*1a90*/  F2I.S64.TRUNC R4, R4 ;  /* 0x0000000400047311 */ /* 0x000e24000020d900 */
[----:B0-----:R-:W-:Y:S01]  /*1aa0*/  PRMT R0, R4, 0x7610, R0 ;  /* 0x0000761004007816 */ /* 0x001fe20000000000 */
[----:B------:R-:W-:Y:S06]  /*1ab0*/  BRA `(.L_x_12948) ;  /* 0x0000000400107947 */ /* 0x000fec0003800000 */
.L_x_12961:
        /* <DEDUP_REMOVED lines=21> */
.L_x_12970:
[----:B------:R-:W-:Y:S05]  /*1c10*/  BSYNC.RECONVERGENT B1 ;  /* 0x0000000000017941 */ /* 0x000fea0003800200 */
.L_x_12969:
[----:B------:R-:W-:Y:S01]  /*1c20*/  IMAD.SHL.U32 R0, R0, 0x200000, RZ ;  /* 0x0020000000007824 */ /* 0x000fe200078e00ff */
[----:B------:R-:W-:-:S04]  /*1c30*/  LEA R3, R3, 0x37800000, 0x17 ;  /* 0x3780000003037811 */ /* 0x000fc800078eb8ff */
[----:B------:R-:W-:-:S07]  /*1c40*/  LOP3.LUT R4, R3, R0, R7, 0xfe, !PT ;  /* 0x0000000003047212 */ /* 0x000fce00078efe07 */
.L_x_12968:
[----:B------:R-:W-:Y:S05]  /*1c50*/  BSYNC.RECONVERGENT B0 ;  /* 0x0000000000007941 */ /* 0x000fea0003800200 */
.L_x_12967:
[----:B------:R-:W0:Y:S02]  /*1c60*/  F2I.S64.TRUNC R4, R4 ;  /* 0x0000000400047311 */ /* 0x000e24000020d900 */
[----:B0-----:R-:W-:Y:S01]  /*1c70*/  PRMT R0, R4, 0x7610, R0 ;  /* 0x0000761004007816 */ /* 0x001fe20000000000 */
[----:B------:R-:W-:Y:S06]  /*1c80*/  BRA `(.L_x_12948) ;  /* 0x00000000009c7947 */ /* 0x000fec0003800000 */
.L_x_12960:
        /* <DEDUP_REMOVED lines=14> */
.L_x_12974:
[----:B------:R-:W-:Y:S05]  /*1d70*/  BSYNC.RECONVERGENT B0 ;  /* 0x0000000000007941 */ /* 0x000fea0003800200 */
.L_x_12973:
[----:B------:R-:W0:Y:S02]  /*1d80*/  F2I.S64.TRUNC R4, R4 ;  /* 0x0000000400047311 */ /* 0x000e24000020d900 */
[----:B0-----:R-:W-:Y:S01]  /*1d90*/  PRMT R0, R4, 0x7610, R0 ;  /* 0x0000761004007816 */ /* 0x001fe20000000000 */
[----:B------:R-:W-:Y:S06]  /*1da0*/  BRA `(.L_x_12948) ;  /* 0x0000000000547947 */ /* 0x000fec0003800000 */
.L_x_12947:
        /* <DEDUP_REMOVED lines=16> */
.L_x_12975:
[----:B------:R-:W-:Y:S01]  /*1eb0*/  PRMT R0, RZ, 0x7610, R0 ;  /* 0x00007610ff007816 */ /* 0x000fe20000000000 */
[----:B------:R-:W-:Y:S06]  /*1ec0*/  BRA `(.L_x_12948) ;  /* 0x00000000000c7947 */ /* 0x000fec0003800000 */
.L_x_12972:
[----:B------:R1:W5:Y:S01]  /*1ed0*/  LDG.E.U8 R0, desc[UR36][R6.64] ;  /* 0x0000002406007981 */ /* 0x000362000c1e1100 */
[----:B------:R-:W-:Y:S05]  /*1ee0*/  BRA `(.L_x_12948) ;  /* 0x0000000000047947 */ /* 0x000fea0003800000 */
.L_x_12971:
[----:B------:R0:W5:Y:S02]  /*1ef0*/  LDG.E.U8 R0, desc[UR36][R6.64] ;  /* 0x0000002406007981 */ /* 0x000164000c1e1100 */
.L_x_12948:
[----:B-----5:R-:W-:Y:S01]  /*1f00*/  LOP3.LUT P0, RZ, R0, 0xff, RZ, 0xc0, !PT ;  /* 0x000000ff00ff7812 */ /* 0x020fe2000780c0ff */
[----:B------:R-:W-:-:S03]  /*1f10*/  VIADD R25, R25, 0x80 ;  /* 0x0000008019197836 */ /* 0x000fc60000000000 */
[----:B------:R-:W-:-:S09]  /*1f20*/  P2R R19, PR, RZ, 0x1 ;  /* 0x00000001ff137803 */ /* 0x000fd20000000000 */
.L_x_12942:
[----:B------:R-:W-:Y:S05]  /*1f30*/  BSYNC.RECONVERGENT B6 ;  /* 0x0000000000067941 */ /* 0x000fea0003800200 */
.L_x_12941:
        /* <DEDUP_REMOVED lines=24> */
.L_x_12981:
[----:B------:R0:W5:Y:S01]  /*20c0*/  LDG.E.U8 R0, desc[UR36][R6.64] ;  /* 0x0000002406007981 */ /* 0x000162000c1e1100 */
[----:B------:R-:W-:Y:S05]  /*20d0*/  BRA `(.L_x_12983) ;  /* 0x0000000c00607947 */ /* 0x000fea0003800000 */
.L_x_12980:
        /* <DEDUP_REMOVED lines=8> */
.L_x_12985:
[----:B------:R3:W5:Y:S01]  /*2160*/  LDG.E.U8 R0, desc[UR36][R6.64] ;  /* 0x0000002406007981 */ /* 0x000762000c1e1100 */
[----:B------:R-:W-:Y:S05]  /*2170*/  BRA `(.L_x_12983) ;  /* 0x0000000c00387947 */ /* 0x000fea0003800000 */
.L_x_12984:
[----:B------:R0:W5:Y:S01]  /*2180*/  LDG.E.U16 R0, desc[UR36][R6.64] ;  /* 0x0000002406007981 */ /* 0x000162000c1e1500 */
[----:B------:R-:W-:Y:S05]  /*2190*/  BRA `(.L_x_12983) ;  /* 0x0000000c00307947 */ /* 0x000fea0003800000 */
.L_x_12979:
        /* <DEDUP_REMOVED lines=10> */
.L_x_12987:
[----:B------:R-:W2:Y:S02]  /*2240*/  LDG.E.U16 R4, desc[UR36][R6.64] ;  /* 0x0000002406047981 */ /* 0x000ea4000c1e1500 */
[----:B--2---:R-:W-:-:S06]  /*2250*/  HADD2.F32 R4, -RZ, R4.H0_H0 ;  /* 0x20000004ff047230 */ /* 0x004fcc0000004100 */
[----:B------:R-:W0:Y:S02]  /*2260*/  F2I.S64.TRUNC R4, R4 ;  /* 0x0000000400047311 */ /* 0x000e24000020d900 */
[----:B0-----:R-:W-:Y:S01]  /*2270*/  PRMT R0, R4, 0x7610, R0 ;  /* 0x0000761004007816 */ /* 0x001fe20000000000 */
[----:B------:R-:W-:Y:S06]  /*2280*/  BRA `(.L_x_12983) ;  /* 0x0000000800f47947 */ /* 0x000fec0003800000 */
.L_x_12986:
        /* <DEDUP_REMOVED lines=10> */
.L_x_12989:
[----:B------:R-:W2:Y:S02]  /*2330*/  LDG.E.U16 R6, desc[UR36][R6.64] ;  /* 0x0000002406067981 */ /* 0x000ea4000c1e1500 */
[----:B--2---:R-:W-:-:S06]  /*2340*/  HADD2.F32 R4, -RZ, R6.H0_H0 ;  /* 0x20000006ff047230 */ /* 0x004fcc0000004100 */
[----:B------:R-:W0:Y:S02]  /*2350*/  F2I.S64.TRUNC R4, R4 ;  /* 0x0000000400047311 */ /* 0x000e24000020d900 */
[----:B0-----:R-:W-:Y:S01]  /*2360*/  PRMT R0, R4, 0x7610, R0 ;  /* 0x0000761004007816 */ /* 0x001fe20000000000 */
[----:B------:R-:W-:Y:S06]  /*2370*/  BRA `(.L_x_12983) ;  /* 0x0000000800b87947 */ /* 0x000fec0003800000 */
.L_x_12988:
[----:B------:R-:W2:Y:S02]  /*2380*/  LDG.E.64 R4, desc[UR36][R6.64] ;  /* 0x0000002406047981 */ /* 0x000ea4000c1e1b00 */
[----:B--2---:R-:W0:Y:S02]  /*2390*/  F2I.S64.F64.TRUNC R4, R4 ;  /* 0x0000000400047311 */ /* 0x004e24000030d900 */
[----:B0-----:R-:W-:Y:S01]  /*23a0*/  PRMT R0, R4, 0x7610, R0 ;  /* 0x0000761004007816 */ /* 0x001fe20000000000 */
[----:B------:R-:W-:Y:S06]  /*23b0*/  BRA `(.L_x_12983) ;  /* 0x0000000800a87947 */ /* 0x000fec0003800000 */
.L_x_12978:
        /* <DEDUP_REMOVED lines=12> */
.L_x_12992:
[----:B------:R-:W2:Y:S02]  /*2480*/  LDG.E.64 R6, desc[UR36][R6.64] ;  /* 0x0000002406067981 */ /* 0x000ea4000c1e1b00 */
[----:B--2---:R-:W0:Y:S02]  /*2490*/  F2I.S64.F64.TRUNC R4, R6 ;  /* 0x0000000600047311 */ /* 0x004e24000030d900 */
[----:B0-----:R-:W-:Y:S01]  /*24a0*/  PRMT R0, R4, 0x7610, R0 ;  /* 0x0000761004007816 */ /* 0x001fe20000000000 */
[----:B------:R-:W-:Y:S06]  /*24b0*/  BRA `(.L_x_12983) ;  /* 0x0000000800687947 */ /* 0x000fec0003800000 */
.L_x_12991:
        /* <DEDUP_REMOVED lines=27> */
.L_x_12994:
        /* <DEDUP_REMOVED lines=15> */
.L_x_12993:
[----:B------:R-:W2:Y:S02]  /*2760*/  LDG.E.U16 R4, desc[UR36][R6.64] ;  /* 0x0000002406047981 */ /* 0x000ea4000c1e1500 */
[----:B--2---:R-:W-:-:S06]  /*2770*/  IMAD.U32 R4, R4, 0x10000, RZ ;  /* 0x0001000004047824 */ /* 0x004fcc00078e00ff */
[----:B------:R-:W0:Y:S02]  /*2780*/  F2I.S64.TRUNC R4, R4 ;  /* 0x0000000400047311 */ /* 0x000e24000020d900 */
[----:B0-----:R-:W-:Y:S01]  /*2790*/  PRMT R0, R4, 0x7610, R0 ;  /* 0x0000761004007816 */ /* 0x001fe20000000000 */
[----:B------:R-:W-:Y:S06]  /*27a0*/  BRA `(.L_x_12983) ;  /* 0x0000000400ac7947 */ /* 0x000fec0003800000 */
.L_x_12990:
        /* <DEDUP_REMOVED lines=10> */
.L_x_12997:
        /* <DEDUP_REMOVED lines=21> */
.L_x_13001:
[----:B------:R-:W-:Y:S05]  /*29a0*/  BSYNC.RECONVERGENT B1 ;  /* 0x0000000000017941 */ /* 0x000fea0003800200 */
.L_x_13000:
[----:B------:R-:W-:Y:S01]  /*29b0*/  IMAD.SHL.U32 R0, R0, 0x100000, RZ ;  /* 0x0010000000007824 */ /* 0x000fe200078e00ff */
[----:B------:R-:W-:-:S04]  /*29c0*/  LEA R3, R3, 0x3b800000, 0x17 ;  /* 0x3b80000003037811 */ /* 0x000fc800078eb8ff */
[----:B------:R-:W-:-:S07]  /*29d0*/  LOP3.LUT R4, R3, R0, R7, 0xfe, !PT ;  /* 0x0000000003047212 */ /* 0x000fce00078efe07 */
.L_x_12999:
[----:B------:R-:W-:Y:S05]  /*29e0*/  BSYNC.RECONVERGENT B0 ;  /* 0x0000000000007941 */ /* 0x000fea0003800200 */
.L_x_12998:
[----:B------:R-:W0:Y:S02]  /*29f0*/  F2I.S64.TRUNC R4, R4 ;  /* 0x0000000400047311 */ /* 0x000e24000020d900 */
[----:B0-----:R-:W-:Y:S01]  /*2a00*/  PRMT R0, R4, 0x7610, R0 ;  /* 0x0000761004007816 */ /* 0x001fe20000000000 */
[----:B------:R-:W-:Y:S06]  /*2a10*/  BRA `(.L_x_12983) ;  /* 0x0000000400107947 */ /* 0x000fec0003800000 */
.L_x_12996:
        /* <DEDUP_REMOVED lines=21> */
.L_x_13005:
[----:B------:R-:W-:Y:S05]  /*2b70*/  BSYNC.RECONVERGENT B1 ;  /* 0x0000000000017941 */ /* 0x000fea0003800200 */
.L_x_13004:
[----:B------:R-:W-:Y:S01]  /*2b80*/  IMAD.SHL.U32 R0, R0, 0x200000, RZ ;  /* 0x0020000000007824 */ /* 0x000fe200078e00ff */
[----:B------:R-:W-:-:S04]  /*2b90*/  LEA R3, R3, 0x37800000, 0x17 ;  /* 0x3780000003037811 */ /* 0x000fc800078eb8ff */
[----:B------:R-:W-:-:S07]  /*2ba0*/  LOP3.LUT R4, R3, R0, R7, 0xfe, !PT ;  /* 0x0000000003047212 */ /* 0x000fce00078efe07 */
.L_x_13003:
[----:B------:R-:W-:Y:S05]  /*2bb0*/  BSYNC.RECONVERGENT B0 ;  /* 0x0000000000007941 */ /* 0x000fea0003800200 */
.L_x_13002:
[----:B------:R-:W0:Y:S02]  /*2bc0*/  F2I.S64.TRUNC R4, R4 ;  /* 0x0000000400047311 */ /* 0x000e24000020d900 */
[----:B0-----:R-:W-:Y:S01]  /*2bd0*/  PRMT R0, R4, 0x7610, R0 ;  /* 0x0000761004007816 */ /* 0x001fe20000000000 */
[----:B------:R-:W-:Y:S06]  /*2be0*/  BRA `(.L_x_12983) ;  /* 0x00000000009c7947 */ /* 0x000fec0003800000 */
.L_x_12995:
        /* <DEDUP_REMOVED lines=14> */
.L_x_13009:
[----:B------:R-:W-:Y:S05]  /*2cd0*/  BSYNC.RECONVERGENT B0 ;  /* 0x0000000000007941 */ /* 0x000fea0003800200 */
.L_x_13008:
[----:B------:R-:W0:Y:S02]  /*2ce0*/  F2I.S64.TRUNC R4, R4 ;  /* 0x0000000400047311 */ /* 0x000e24000020d900 */
[----:B0-----:R-:W-:Y:S01]  /*2cf0*/  PRMT R0, R4, 0x7610, R0 ;  /* 0x0000761004007816 */ /* 0x001fe20000000000 */
[----:B------:R-:W-:Y:S06]  /*2d00*/  BRA `(.L_x_12983) ;  /* 0x0000000000547947 */ /* 0x000fec0003800000 */
.L_x_12982:
        /* <DEDUP_REMOVED lines=16> */
.L_x_13010:
[----:B------:R-:W-:Y:S01]  /*2e10*/  PRMT R0, RZ, 0x7610, R0 ;  /* 0x00007610ff007816 */ /* 0x000fe20000000000 */
[----:B------:R-:W-:Y:S06]  /*2e20*/  BRA `(.L_x_12983) ;  /* 0x00000000000c7947 */ /* 0x000fec0003800000 */
.L_x_13007:
[----:B------:R2:W5:Y:S01]  /*2e30*/  LDG.E.U8 R0, desc[UR36][R6.64] ;  /* 0x0000002406007981 */ /* 0x000562000c1e1100 */
[----:B------:R-:W-:Y:S05]  /*2e40*/  BRA `(.L_x_12983) ;  /* 0x0000000000047947 */ /* 0x000fea0003800000 */
.L_x_13006:
[----:B------:R1:W5:Y:S02]  /*2e50*/  LDG.E.U8 R0, desc[UR36][R6.64] ;  /* 0x0000002406007981 */ /* 0x000364000c1e1100 */
.L_x_12983:
[----:B-----5:R-:W-:Y:S01]  /*2e60*/  LOP3.LUT P0, RZ, R0, 0xff, RZ, 0xc0, !PT ;  /* 0x000000ff00ff7812 */ /* 0x020fe2000780c0ff */
[----:B------:R-:W-:-:S03]  /*2e70*/  VIADD R25, R25, 0x80 ;  /* 0x0000008019197836 */ /* 0x000fc60000000000 */
[----:B------:R-:W-:-:S09]  /*2e80*/  P2R R23, PR, RZ, 0x1 ;  /* 0x00000001ff177803 */ /* 0x000fd20000000000 */
.L_x_12977:
[----:B------:R-:W-:Y:S05]  /*2e90*/  BSYNC.RECONVERGENT B6 ;  /* 0x0000000000067941 */ /* 0x000fea0003800200 */
.L_x_12976:
[----:B------:R-:W0:Y:S01]  /*2ea0*/  LDC.U8 R22, c[0x0][0x385] ;  /* 0x0000e140ff167b82 */ /* 0x000e220000000000 */
        /* <DEDUP_REMOVED lines=23> */
.L_x_13016:
[----:B------:R0:W5:Y:S01]  /*3020*/  LDG.E.U8 R0, desc[UR36][R6.64] ;  /* 0x0000002406007981 */ /* 0x000162000c1e1100 */
[----:B------:R-:W-:Y:S05]  /*3030*/  BRA `(.L_x_13018) ;  /* 0x0000000c00607947 */ /* 0x000fea0003800000 */
.L_x_13015:
        /* <DEDUP_REMOVED lines=8> */
.L_x_13020:
[----:B------:R4:W5:Y:S01]  /*30c0*/  LDG.E.U8 R0, desc[UR36][R6.64] ;  /* 0x0000002406007981 */ /* 0x000962000c1e1100 */
[----:B------:R-:W-:Y:S05]  /*30d0*/  BRA `(.L_x_13018) ;  /* 0x0000000c00387947 */ /* 0x000fea0003800000 */
.L_x_13019:
[----:B------:R3:W5:Y:S01]  /*30e0*/  LDG.E.U16 R0, desc[UR36][R6.64] ;  /* 0x0000002406007981 */ /* 0x000762000c1e1500 */
[----:B------:R-:W-:Y:S05]  /*30f0*/  BRA `(.L_x_13018) ;  /* 0x0000000c00307947 */ /* 0x000fea0003800000 */
.L_x_13014:
        /* <DEDUP_REMOVED lines=10> */
.L_x_13022:
[----:B------:R-:W2:Y:S02]  /*31a0*/  LDG.E.U16 R4, desc[UR36][R6.64] ;  /* 0x0000002406047981 */ /* 0x000ea4000c1e1500 */
[----:B--2---:R-:W-:-:S06]  /*31b0*/  HADD2.F32 R4, -RZ, R4.H0_H0 ;  /* 0x20000004ff047230 */ /* 0x004fcc0000004100 */
[----:B------:R-:W0:Y:S02]  /*31c0*/  F2I.S64.TRUNC R4, R4 ;  /* 0x0000000400047311 */ /* 0x000e24000020d900 */
[----:B0-----:R-:W-:Y:S01]  /*31d0*/  PRMT R0, R4, 0x7610, R0 ;  /* 0x0000761004007816 */ /* 0x001fe20000000000 */
[----:B------:R-:W-:Y:S06]  /*31e0*/  BRA `(.L_x_13018) ;  /* 0x0000000800f47947 */ /* 0x000fec0003800000 */
.L_x_13021:
        /* <DEDUP_REMOVED lines=10> */
.L_x_13024:
[----:B------:R-:W2:Y:S02]  /*3290*/  LDG.E.U16 R6, desc[UR36][R6.64] ;  /* 0x0000002406067981 */ /* 0x000ea4000c1e1500 */
[----:B--2---:R-:W-:-:S06]  /*32a0*/  HADD2.F32 R4, -RZ, R6.H0_H0 ;  /* 0x20000006ff047230 */ /* 0x004fcc0000004100 */
[----:B------:R-:W0:Y:S02]  /*32b0*/  F2I.S64.TRUNC R4, R4 ;  /* 0x0000000400047311 */ /* 0x000e24000020d900 */
[----:B0-----:R-:W-:Y:S01]  /*32c0*/  PRMT R0, R4, 0x7610, R0 ;  /* 0x0000761004007816 */ /* 0x001fe20000000000 */
[----:B------:R-:W-:Y:S06]  /*32d0*/  BRA `(.L_x_13018) ;  /* 0x0000000800b87947 */ /* 0x000fec0003800000 */
.L_x_13023:
[----:B------:R-:W2:Y:S02]  /*32e0*/  LDG.E.64 R4, desc[UR36][R6.64] ;  /* 0x0000002406047981 */ /* 0x000ea4000c1e1b00 */
[----:B--2---:R-:W0:Y:S02]  /*32f0*/  F2I.S64.F64.TRUNC R4, R4 ;  /* 0x0000000400047311 */ /* 0x004e24000030d900 */
[----:B0-----:R-:W-:Y:S01]  /*3300*/  PRMT R0, R4, 0x7610, R0 ;  /* 0x0000761004007816 */ /* 0x001fe20000000000 */
[----:B------:R-:W-:Y:S06]  /*3310*/  BRA `(.L_x_13018) ;  /* 0x0000000800a87947 */ /* 0x000fec0003800000 */
.L_x_13013:
        /* <DEDUP_REMOVED lines=12> */
.L_x_13027:
[----:B------:R-:W2:Y:S02]  /*33e0*/  LDG.E.64 R6, desc[UR36][R6.64] ;  /* 0x0000002406067981 */ /* 0x000ea4000c1e1b00 */
[----:B--2---:R-:W0:Y:S02]  /*33f0*/  F2I.S64.F64.TRUNC R4, R6 ;  /* 0x0000000600047311 */ /* 0x004e24000030d900 */
[----:B0-----:R-:W-:Y:S01]  /*3400*/  PRMT R0, R4, 0x7610, R0 ;  /* 0x0000761004007816 */ /* 0x001fe20000000000 */
[----:B------:R-:W-:Y:S06]  /*3410*/  BRA `(.L_x_13018) ;  /* 0x0000000800687947 */ /* 0x000fec0003800000 */
.L_x_13026:
        /* <DEDUP_REMOVED lines=27> */
.L_x_13029:
        /* <DEDUP_REMOVED lines=15> */
.L_x_13028:
[----:B------:R-:W2:Y:S02]  /*36c0*/  LDG.E.U16 R4, desc[UR36][R6.64] ;  /* 0x0000002406047981 */ /* 0x000ea4000c1e1500 */
[----:B--2---:R-:W-:-:S06]  /*36d0*/  IMAD.U32 R4, R4, 0x10000, RZ ;  /* 0x0001000004047824 */ /* 0x004fcc00078e00ff */
[----:B------:R-:W0:Y:S02]  /*36e0*/  F2I.S64.TRUNC R4, R4 ;  /* 0x0000000400047311 */ /* 0x000e24000020d900 */
[----:B0-----:R-:W-:Y:S01]  /*36f0*/  PRMT R0, R4, 0x7610, R0 ;  /* 0x0000761004007816 */ /* 0x001fe20000000000 */
[----:B------:R-:W-:Y:S06]  /*3700*/  BRA `(.L_x_13018) ;  /* 0x0000000400ac7947 */ /* 0x000fec0003800000 */
.L_x_13025:
        /* <DEDUP_REMOVED lines=10> */
.L_x_13032:
        /* <DEDUP_REMOVED lines=21> */
.L_x_13036:
[----:B------:R-:W-:Y:S05]  /*3900*/  BSYNC.RECONVERGENT B1 ;  /* 0x0000000000017941 */ /* 0x000fea0003800200 */
.L_x_13035:
[----:B------:R-:W-:Y:S01]  /*3910*/  IMAD.SHL.U32 R0, R0, 0x100000, RZ ;  /* 0x0010000000007824 */ /* 0x000fe200078e00ff */
[----:B------:R-:W-:-:S04]  /*3920*/  LEA R3, R3, 0x3b800000, 0x17 ;  /* 0x3b80000003037811 */ /* 0x000fc800078eb8ff */
[----:B------:R-:W-:-:S07]  /*3930*/  LOP3.LUT R4, R3, R0, R7, 0xfe, !PT ;  /* 0x0000000003047212 */ /* 0x000fce00078efe07 */
.L_x_13034:
[----:B------:R-:W-:Y:S05]  /*3940*/  BSYNC.RECONVERGENT B0 ;  /* 0x0000000000007941 */ /* 0x000fea0003800200 */
.L_x_13033:
[----:B------:R-:W0:Y:S02]  /*3950*/  F2I.S64.TRUNC R4, R4 ;  /* 0x0000000400047311 */ /* 0x000e24000020d900 */
[----:B0-----:R-:W-:Y:S01]  /*3960*/  PRMT R0, R4, 0x7610, R0 ;  /* 0x0000761004007816 */ /* 0x001fe20000000000 */
[----:B------:R-:W-:Y:S06]  /*3970*/  BRA `(.L_x_13018) ;  /* 0x0000000400107947 */ /* 0x000fec0003800000 */
.L_x_13031:
        /* <DEDUP_REMOVED lines=21> */
.L_x_13040:
[----:B------:R-:W-:Y:S05]  /*3ad0*/  BSYNC.RECONVERGENT B1 ;  /* 0x0000000000017941 */ /* 0x000fea0003800200 */
.L_x_13039:
[----:B------:R-:W-:Y:S01]  /*3ae0*/  IMAD.SHL.U32 R0, R0, 0x200000, RZ ;  /* 0x0020000000007824 */ /* 0x000fe200078e00ff */
[----:B------:R-:W-:-:S04]  /*3af0*/  LEA R3, R3, 0x37800000, 0x17 ;  /* 0x3780000003037811 */ /* 0x000fc800078eb8ff */
[----:B------:R-:W-:-:S07]  /*3b00*/  LOP3.LUT R4, R3, R0, R7, 0xfe, !PT ;  /* 0x0000000003047212 */ /* 0x000fce00078efe07 */
.L_x_13038:
[----:B------:R-:W-:Y:S05]  /*3b10*/  BSYNC.RECONVERGENT B0 ;  /* 0x0000000000007941 */ /* 0x000fea0003800200 */
.L_x_13037:
[----:B------:R-:W0:Y:S02]  /*3b20*/  F2I.S64.TRUNC R4, R4 ;  /* 0x0000000400047311 */ /* 0x000e24000020d900 */
[----:B0-----:R-:W-:Y:S01]  /*3b30*/  PRMT R0, R4, 0x7610, R0 ;  /* 0x0000761004007816 */ /* 0x001fe20000000000 */
[----:B------:R-:W-:Y:S06]  /*3b40*/  BRA `(.L_x_13018) ;  /* 0x00000000009c7947 */ /* 0x000fec0003800000 */
.L_x_13030:
        /* <DEDUP_REMOVED lines=14> */
.L_x_13044:
[----:B------:R-:W-:Y:S05]  /*3c30*/  BSYNC.RECONVERGENT B0 ;  /* 0x0000000000007941 */ /* 0x000fea0003800200 */
.L_x_13043:
[----:B------:R-:W0:Y:S02]  /*3c40*/  F2I.S64.TRUNC R4, R4 ;  /* 0x0000000400047311 */ /* 0x000e24000020d900 */
[----:B0-----:R-:W-:Y:S01]  /*3c50*/  PRMT R0, R4, 0x7610, R0 ;  /* 0x0000761004007816 */ /* 0x001fe20000000000 */
[----:B------:R-:W-:Y:S06]  /*3c60*/  BRA `(.L_x_13018) ;  /* 0x0000000000547947 */ /* 0x000fec0003800000 */
.L_x_13017:
        /* <DEDUP_REMOVED lines=16> */
.L_x_13045:
[----:B------:R-:W-:Y:S01]  /*3d70*/  PRMT R0, RZ, 0x7610, R0 ;  /* 0x00007610ff007816 */ /* 0x000fe20000000000 */
[----:B------:R-:W-:Y:S06]  /*3d80*/  BRA `(.L_x_13018) ;  /* 0x00000000000c7947 */ /* 0x000fec0003800000 */
.L_x_13042:
[----:B------:R2:W5:Y:S01]  /*3d90*/  LDG.E.U8 R0, desc[UR36][R6.64] ;  /* 0x0000002406007981 */ /* 0x000562000c1e1100 */
[----:B------:R-:W-:Y:S05]  /*3da0*/  BRA `(.L_x_13018) ;  /* 0x0000000000047947 */ /* 0x000fea0003800000 */
.L_x_13041:
[----:B------:R1:W5:Y:S02]  /*3db0*/  LDG.E.U8 R0, desc[UR36][R6.64] ;  /* 0x0000002406007981 */ /* 0x000364000c1e1100 */
.L_x_13018:
[----:B-----5:R-:W-:-:S13]  /*3dc0*/  LOP3.LUT P0, RZ, R0, 0xff, RZ, 0xc0, !PT ;  /* 0x000000ff00ff7812 */ /* 0x020fda000780c0ff */
.L_x_13012:
[----:B------:R-:W-:Y:S05]  /*3dd0*/  BSYNC.RECONVERGENT B6 ;  /* 0x0000000000067941 */ /* 0x000fea0003800200 */
.L_x_13011:
[----:B------:R-:W-:Y:S01]  /*3de0*/  ISETP.NE.AND P1, PT, R18, RZ, PT ;  /* 0x000000ff1200720c */ /* 0x000fe20003f25270 */
[----:B------:R-:W-:Y:S01]  /*3df0*/  BSSY.RECONVERGENT B8, `(.L_x_13046) ;  /* 0x00002a1000087945 */ /* 0x000fe20003800200 */
[----:B------:R-:W1:Y:S01]  /*3e00*/  LDC.U8 R18, c[0x0][0x3a4] ;  /* 0x0000e900ff127b82 */ /* 0x000e620000000000 */
[----:B------:R-:W-:Y:S02]  /*3e10*/  ISETP.GE.AND P4, PT, R17, R16, PT ;  /* 0x000000101100720c */ /* 0x000fe40003f86270 */
[----:B------:R-:W-:Y:S01]  /*3e20*/  BSSY.RELIABLE B7, `(.L_x_13047) ;  /* 0x00001c5000077945 */ /* 0x000fe20003800100 */
[----:B------:R-:W-:Y:S02]  /*3e30*/  ISETP.NE.AND P2, PT, R19, RZ, PT ;  /* 0x000000ff1300720c */ /* 0x000fe40003f45270 */
[----:B------:R-:W-:Y:S02]  /*3e40*/  ISETP.NE.AND P3, PT, R23, RZ, PT ;  /* 0x000000ff1700720c */ /* 0x000fe40003f65270 */
[----:B0-----:R-:W-:-:S02]  /*3e50*/  ISETP.NE.XOR P1, PT, R22, RZ, P1 ;  /* 0x000000ff1600720c */ /* 0x001fc40000f25a70 */
        /* <DEDUP_REMOVED lines=11> */
[----:B-1----:R-:W-:Y:S01]  /*3f10*/  PRMT R4, R18, 0x9910, RZ ;  /* 0x0000991012047816 */ /* 0x002fe200000000ff */
        /* <DEDUP_REMOVED lines=18> */
.L_x_13053:
[----:B------:R0:W-:Y:S01]  /*4040*/  STG.E.U8 desc[UR36][R8.64], R11 ;  /* 0x0000000b08007986 */ /* 0x0001e2000c101124 */
[----:B------:R-:W-:Y:S05]  /*4050*/  BRA `(.L_x_13055) ;  /* 0x0000000c00087947 */ /* 0x000fea0003800000 */
.L_x_13052:
        /* <DEDUP_REMOVED lines=10> */
.L_x_13057:
[----:B------:R0:W-:Y:S01]  /*4100*/  STG.E desc[UR36][R8.64], R11 ;  /* 0x0000000b08007986 */ /* 0x0001e2000c101924 */
[----:B------:R-:W-:Y:S05]  /*4110*/  BRA `(.L_x_13055) ;  /* 0x0000000800d87947 */ /* 0x000fea0003800000 */
.L_x_13056:
[----:B------:R0:W-:Y:S01]  /*4120*/  STG.E.U16 desc[UR36][R8.64], R11 ;  /* 0x0000000b08007986 */ /* 0x0001e2000c101524 */
[----:B------:R-:W-:Y:S05]  /*4130*/  BRA `(.L_x_13055) ;  /* 0x0000000800d07947 */ /* 0x000fea0003800000 */
.L_x_13051:
        /* <DEDUP_REMOVED lines=9> */
.L_x_13059:
[----:B------:R-:W0:Y:S02]  /*41d0*/  I2F.S16 R0, R11 ;  /* 0x0000000b00007306 */ /* 0x000e240000101400 */
[----:B0-----:R-:W-:-:S05]  /*41e0*/  F2FP.F16.F32.PACK_AB R0, RZ, R0 ;  /* 0x00000000ff00723e */ /* 0x001fca00000000ff */
[----:B------:R0:W-:Y:S01]  /*41f0*/  STG.E.U16 desc[UR36][R8.64], R0 ;  /* 0x0000000008007986 */ /* 0x0001e2000c101524 */
[----:B------:R-:W-:Y:S05]  /*4200*/  BRA `(.L_x_13055) ;  /* 0x00000008009c7947 */ /* 0x000fea0003800000 */
.L_x_13058:
        /* <DEDUP_REMOVED lines=10> */
.L_x_13061:
[----:B------:R-:W0:Y:S02]  /*42b0*/  I2F.S16 R11, R11 ;  /* 0x0000000b000b7306 */ /* 0x000e240000101400 */
[----:B0-----:R-:W-:-:S04]  /*42c0*/  F2FP.F16.F32.PACK_AB R3, RZ, R11 ;  /* 0x0000000bff03723e */ /* 0x001fc800000000ff */
[----:B------:R-:W-:-:S05]  /*42d0*/  PRMT R3, R3, 0x5410, RZ ;  /* 0x0000541003037816 */ /* 0x000fca00000000ff */
[----:B------:R0:W-:Y:S01]  /*42e0*/  STG.E desc[UR36][R8.64], R3 ;  /* 0x0000000308007986 */ /* 0x0001e2000c101924 */
[----:B------:R-:W-:Y:S05]  /*42f0*/  BRA `(.L_x_13055) ;  /* 0x0000000800607947 */ /* 0x000fea0003800000 */
.L_x_13060:
[----:B------:R-:W0:Y:S02]  /*4300*/  I2F.F64.S16 R4, R11 ;  /* 0x0000000b00047312 */ /* 0x000e240000101c00 */
[----:B0-----:R0:W-:Y:S01]  /*4310*/  STG.E.64 desc[UR36][R8.64], R4 ;  /* 0x0000000408007986 */ /* 0x0011e2000c101b24 */
[----:B------:R-:W-:Y:S05]  /*4320*/  BRA `(.L_x_13055) ;  /* 0x0000000800547947 */ /* 0x000fea0003800000 */
.L_x_13050:
        /* <DEDUP_REMOVED lines=10> */
.L_x_13064:
[----:B--234-:R-:W-:Y:S01]  /*43d0*/  CS2R R6, SRZ ;  /* 0x0000000000067805 */ /* 0x01cfe2000001ff00 */
[----:B------:R-:W0:Y:S04]  /*43e0*/  I2F.F64.S16 R4, R11 ;  /* 0x0000000b00047312 */ /* 0x000e280000101c00 */
[----:B0-----:R0:W-:Y:S01]  /*43f0*/  STG.E.128 desc[UR36][R8.64], R4 ;  /* 0x0000000408007986 */ /* 0x0011e2000c101d24 */
[----:B------:R-:W-:Y:S05]  /*4400*/  BRA `(.L_x_13055) ;  /* 0x00000008001c7947 */ /* 0x000fea0003800000 */
.L_x_13063:
        /* <DEDUP_REMOVED lines=17> */
.L_x_13068:
[----:B------:R-:W-:Y:S05]  /*4520*/  BSYNC.RECONVERGENT B0 ;  /* 0x0000000000007941 */ /* 0x000fea0003800200 */
.L_x_13067:
[----:B------:R0:W-:Y:S01]  /*4530*/  STG.E.U8 desc[UR36][R8.64], R3 ;  /* 0x0000000308007986 */ /* 0x0001e2000c101124 */
[----:B------:R-:W-:Y:S05]  /*4540*/  BRA `(.L_x_13055) ;  /* 0x0000000400cc7947 */ /* 0x000fea0003800000 */
.L_x_13066:
        /* <DEDUP_REMOVED lines=16> */
.L_x_13065:
[----:B------:R-:W0:Y:S02]  /*4650*/  I2F.S16 R0, R11 ;  /* 0x0000000b00007306 */ /* 0x000e240000101400 */
[----:B0-----:R-:W-:-:S05]  /*4660*/  F2FP.BF16.F32.PACK_AB R0, RZ, R0 ;  /* 0x00000000ff00723e */ /* 0x001fca00000010ff */
[----:B------:R0:W-:Y:S01]  /*4670*/  STG.E.U16 desc[UR36][R8.64], R0 ;  /* 0x0000000008007986 */ /* 0x0001e2000c101524 */
[----:B------:R-:W-:Y:S05]  /*4680*/  BRA `(.L_x_13055) ;  /* 0x00000004007c7947 */ /* 0x000fea0003800000 */
.L_x_13062:
        /* <DEDUP_REMOVED lines=10> */
.L_x_13071:
        /* <DEDUP_REMOVED lines=12> */
.L_x_13074:
[----:B------:R-:W-:-:S04]  /*47f0*/  SHF.R.U32.HI R0, RZ, 0x14, R11 ;  /* 0x00000014ff007819 */ /* 0x000fc8000001160b */
[----:B------:R-:W-:-:S04]  /*4800*/  LOP3.LUT R0, R0, 0x1, RZ, 0xc0, !PT ;  /* 0x0000000100007812 */ /* 0x000fc800078ec0ff */
[----:B------:R-:W-:-:S04]  /*4810*/  IADD3 R0, PT, PT, R11, 0x487ffff, R0 ;  /* 0x0487ffff0b007810 */ /* 0x000fc80007ffe000 */
[----:B------:R-:W-:-:S04]  /*4820*/  SHF.R.U32.HI R0, RZ, 0x14, R0 ;  /* 0x00000014ff007819 */ /* 0x000fc80000011600 */
[----:B------:R-:W-:-:S07]  /*4830*/  LOP3.LUT R0, R0, 0xff, RZ, 0xc0, !PT ;  /* 0x000000ff00007812 */ /* 0x000fce00078ec0ff */
.L_x_13075:
[----:B------:R-:W-:-:S07]  /*4840*/  PRMT R4, R0, 0x7610, R4 ;  /* 0x0000761000047816 */ /* 0x000fce0000000004 */
.L_x_13073:
[----:B------:R-:W-:Y:S05]  /*4850*/  BSYNC.RECONVERGENT B0 ;  /* 0x0000000000007941 */ /* 0x000fea0003800200 */
.L_x_13072:
[----:B------:R0:W-:Y:S01]  /*4860*/  STG.E.U8 desc[UR36][R8.64], R4 ;  /* 0x0000000408007986 */ /* 0x0001e2000c101124 */
[----:B------:R-:W-:Y:S05]  /*4870*/  BRA `(.L_x_13055) ;  /* 0x0000000400007947 */ /* 0x000fea0003800000 */
.L_x_13070:
        /* <DEDUP_REMOVED lines=12> */
.L_x_13078:
[----:B------:R-:W-:-:S04]  /*4940*/  SHF.R.U32.HI R0, RZ, 0x15, R11 ;  /* 0x00000015ff007819 */ /* 0x000fc8000001160b */
[----:B------:R-:W-:-:S04]  /*4950*/  LOP3.LUT R0, R0, 0x1, RZ, 0xc0, !PT ;  /* 0x0000000100007812 */ /* 0x000fc800078ec0ff */
[----:B------:R-:W-:-:S04]  /*4960*/  IADD3 R0, PT, PT, R11, 0x88fffff, R0 ;  /* 0x088fffff0b007810 */ /* 0x000fc80007ffe000 */
[----:B------:R-:W-:-:S04]  /*4970*/  SHF.R.U32.HI R0, RZ, 0x15, R0 ;  /* 0x00000015ff007819 */ /* 0x000fc80000011600 */
[----:B------:R-:W-:-:S07]  /*4980*/  LOP3.LUT R0, R0, 0xff, RZ, 0xc0, !PT ;  /* 0x000000ff00007812 */ /* 0x000fce00078ec0ff */
.L_x_13079:
[----:B------:R-:W-:-:S07]  /*4990*/  PRMT R4, R0, 0x7610, R4 ;  /* 0x0000761000047816 */ /* 0x000fce0000000004 */
.L_x_13077:
[----:B------:R-:W-:Y:S05]  /*49a0*/  BSYNC.RECONVERGENT B0 ;  /* 0x0000000000007941 */ /* 0x000fea0003800200 */
.L_x_13076:
[----:B------:R0:W-:Y:S01]  /*49b0*/  STG.E.U8 desc[UR36][R8.64], R4 ;  /* 0x0000000408007986 */ /* 0x0001e2000c101124 */
[----:B------:R-:W-:Y:S05]  /*49c0*/  BRA `(.L_x_13055) ;  /* 0x0000000000ac7947 */ /* 0x000fea0003800000 */
.L_x_13069:
[----:B------:R-:W-:-:S13]  /*49d0*/  ISETP.NE.AND P0, PT, R0, 0x1c, PT ;  /* 0x0000001c0000780c */ /* 0x000fda0003f05270 */
[----:B------:R-:W-:Y:S05]  /*49e0*/  @!P0 BRA `(.L_x_13080) ;  /* 0x0000000000a08947 */ /* 0x000fea0003800000 */
[----:B------:R-:W-:-:S13]  /*49f0*/  ISETP.NE.AND P0, PT, R0, 0x1d, PT ;  /* 0x0000001d0000780c */ /* 0x000fda0003f05270 */
[----:B------:R-:W-:Y:S05]  /*4a00*/  @!P0 BRA `(.L_x_13081) ;  /* 0x0000000000888947 */ /* 0x000fea0003800000 */
[----:B------:R-:W-:-:S13]  /*4a10*/  ISETP.NE.AND P0, PT, R0, 0x2c, PT ;  /* 0x0000002c0000780c */ /* 0x000fda0003f05270 */
[----:B------:R-:W-:Y:S05]  /*4a20*/  @!P0 BRA `(.L_x_13082) ;  /* 0x0000000000448947 */ /* 0x000fea0003800000 */
.L_x_13054:
        /* <DEDUP_REMOVED lines=16> */
.L_x_13083:
[----:B------:R-:W-:Y:S05]  /*4b30*/  BRA `(.L_x_13055) ;  /* 0x0000000000507947 */ /* 0x000fea0003800000 */
.L_x_13082:
        /* <DEDUP_REMOVED lines=15> */
.L_x_13081:
[----:B------:R-:W-:Y:S02]  /*4c30*/  IMAD.MOV.U32 R4, RZ, RZ, R11 ;  /* 0x000000ffff047224 */ /* 0x000fe400078e000b */
[----:B------:R-:W-:-:S05]  /*4c40*/  IMAD.MOV.U32 R5, RZ, RZ, RZ ;  /* 0x000000ffff057224 */ /* 0x000fca00078e00ff */
[----:B------:R0:W-:Y:S01]  /*4c50*/  STG.E.64 desc[UR36][R8.64], R4 ;  /* 0x0000000408007986 */ /* 0x0001e2000c101b24 */
[----:B------:R-:W-:Y:S05]  /*4c60*/  BRA `(.L_x_13055) ;  /* 0x0000000000047947 */ /* 0x000fea0003800000 */
.L_x_13080:
[----:B------:R0:W-:Y:S02]  /*4c70*/  STG.E desc[UR36][R8.64], R11 ;  /* 0x0000000b08007986 */ /* 0x0001e4000c101924 */
.L_x_13055:
[----:B------:R-:W-:Y:S05]  /*4c80*/  BSYNC.RECONVERGENT B6 ;  /* 0x0000000000067941 */ /* 0x000fea0003800200 */
.L_x_13049:
        /* <DEDUP_REMOVED lines=24> */
.L_x_13089:
[----:B------:R0:W-:Y:S01]  /*4e10*/  STG.E.U8 desc[UR36][R8.64], R26 ;  /* 0x0000001a08007986 */ /* 0x0001e2000c101124 */
[----:B------:R-:W-:Y:S05]  /*4e20*/  BRA `(.L_x_13091) ;  /* 0x0000000800fc7947 */ /* 0x000fea0003800000 */
.L_x_13088:
        /* <DEDUP_REMOVED lines=9> */
.L_x_13093:
[----:B------:R0:W-:Y:S01]  /*4ec0*/  STG.E desc[UR36][R8.64], R26 ;  /* 0x0000001a08007986 */ /* 0x0001e2000c101924 */
[----:B------:R-:W-:Y:S05]  /*4ed0*/  BRA `(.L_x_13091) ;  /* 0x0000000800d07947 */ /* 0x000fea0003800000 */
.L_x_13092:
[----:B------:R0:W-:Y:S01]  /*4ee0*/  STG.E.U16 desc[UR36][R8.64], R26 ;  /* 0x0000001a08007986 */ /* 0x0001e2000c101524 */
[----:B------:R-:W-:Y:S05]  /*4ef0*/  BRA `(.L_x_13091) ;  /* 0x0000000800c87947 */ /* 0x000fea0003800000 */
.L_x_13087:
        /* <DEDUP_REMOVED lines=9> */
.L_x_13095:
[----:B------:R-:W0:Y:S02]  /*4f90*/  I2F.S16 R0, R26 ;  /* 0x0000001a00007306 */ /* 0x000e240000101400 */
[----:B0-----:R-:W-:-:S05]  /*4fa0*/  F2FP.F16.F32.PACK_AB R0, RZ, R0 ;  /* 0x00000000ff00723e */ /* 0x001fca00000000ff */
[----:B------:R0:W-:Y:S01]  /*4fb0*/  STG.E.U16 desc[UR36][R8.64], R0 ;  /* 0x0000000008007986 */ /* 0x0001e2000c101524 */
[----:B------:R-:W-:Y:S05]  /*4fc0*/  BRA `(.L_x_13091) ;  /* 0x0000000800947947 */ /* 0x000fea0003800000 */
.L_x_13094:
        /* <DEDUP_REMOVED lines=10> */
.L_x_13097:
[----:B------:R-:W0:Y:S02]  /*5070*/  I2F.S16 R26, R26 ;  /* 0x0000001a001a7306 */ /* 0x000e240000101400 */
[----:B0-----:R-:W-:-:S04]  /*5080*/  F2FP.F16.F32.PACK_AB R3, RZ, R26 ;  /* 0x0000001aff03723e */ /* 0x001fc800000000ff */
[----:B------:R-:W-:-:S05]  /*5090*/  PRMT R3, R3, 0x5410, RZ ;  /* 0x0000541003037816 */ /* 0x000fca00000000ff */
[----:B------:R0:W-:Y:S01]  /*50a0*/  STG.E desc[UR36][R8.64], R3 ;  /* 0x0000000308007986 */ /* 0x0001e2000c101924 */
[----:B------:R-:W-:Y:S05]  /*50b0*/  BRA `(.L_x_13091) ;  /* 0x0000000800587947 */ /* 0x000fea0003800000 */
.L_x_13096:
[----:B------:R-:W0:Y:S02]  /*50c0*/  I2F.F64.S16 R26, R26 ;  /* 0x0000001a001a7312 */ /* 0x000e240000101c00 */
[----:B0-----:R0:W-:Y:S01]  /*50d0*/  STG.E.64 desc[UR36][R8.64], R26 ;  /* 0x0000001a08007986 */ /* 0x0011e2000c101b24 */
[----:B------:R-:W-:Y:S05]  /*50e0*/  BRA `(.L_x_13091) ;  /* 0x00000008004c7947 */ /* 0x000fea0003800000 */
.L_x_13086:
        /* <DEDUP_REMOVED lines=12> */
.L_x_13101:
        /* <DEDUP_REMOVED lines=16> */
.L_x_13104:
[----:B------:R-:W-:-:S07]  /*52b0*/  PRMT R4, R0, 0x7610, R4 ;  /* 0x0000761000047816 */ /* 0x000fce0000000004 */
.L_x_13103:
[----:B------:R-:W-:Y:S05]  /*52c0*/  BSYNC.RECONVERGENT B0 ;  /* 0x0000000000007941 */ /* 0x000fea0003800200 */
.L_x_13102:
[----:B------:R0:W-:Y:S01]  /*52d0*/  STG.E.U8 desc[UR36][R8.64], R4 ;  /* 0x0000000408007986 */ /* 0x0001e2000c101124 */
[----:B------:R-:W-:Y:S05]  /*52e0*/  BRA `(.L_x_13091) ;  /* 0x0000000400cc7947 */ /* 0x000fea0003800000 */
.L_x_13100:
        /* <DEDUP_REMOVED lines=16> */
.L_x_13107:
[----:B------:R-:W-:-:S07]  /*53f0*/  PRMT R4, R0, 0x7610, R4 ;  /* 0x0000761000047816 */ /* 0x000fce0000000004 */
.L_x_13106:
[----:B------:R-:W-:Y:S05]  /*5400*/  BSYNC.RECONVERGENT B0 ;  /* 0x0000000000007941 */ /* 0x000fea0003800200 */
.L_x_13105:
[----:B------:R0:W-:Y:S01]  /*5410*/  STG.E.U8 desc[UR36][R8.64], R4 ;  /* 0x0000000408007986 */ /* 0x0001e2000c101124 */
[----:B------:R-:W-:Y:S05]  /*5420*/  BRA `(.L_x_13091) ;  /* 0x00000004007c7947 */ /* 0x000fea0003800000 */
.L_x_13099:
        /* <DEDUP_REMOVED lines=21> */
.L_x_13109:
[----:B------:R-:W-:-:S05]  /*5580*/  IMAD.MOV.U32 R27, RZ, RZ, RZ ;  /* 0x000000ffff1b7224 */ /* 0x000fca00078e00ff */
[----:B------:R0:W-:Y:S01]  /*5590*/  STG.E.64 desc[UR36][R8.64], R26 ;  /* 0x0000001a08007986 */ /* 0x0001e2000c101b24 */
[----:B------:R-:W-:Y:S05]  /*55a0*/  BRA `(.L_x_13091) ;  /* 0x00000004001c7947 */ /* 0x000fea0003800000 */
.L_x_13108:
[----:B------:R0:W-:Y:S01]  /*55b0*/  STG.E desc[UR36][R8.64], R26 ;  /* 0x0000001a08007986 */ /* 0x0001e2000c101924 */
[----:B------:R-:W-:Y:S05]  /*55c0*/  BRA `(.L_x_13091) ;  /* 0x0000000400147947 */ /* 0x000fea0003800000 */
.L_x_13098:
        /* <DEDUP_REMOVED lines=8> */
.L_x_13111:
[----:B--234-:R-:W-:Y:S01]  /*5650*/  CS2R R6, SRZ ;  /* 0x0000000000067805 */ /* 0x01cfe2000001ff00 */
[----:B------:R-:W0:Y:S04]  /*5660*/  I2F.F64.S16 R4, R26 ;  /* 0x0000001a00047312 */ /* 0x000e280000101c00 */
[----:B0-----:R0:W-:Y:S01]  /*5670*/  STG.E.128 desc[UR36][R8.64], R4 ;  /* 0x0000000408007986 */ /* 0x0011e2000c101d24 */
[----:B------:R-:W-:Y:S05]  /*5680*/  BRA `(.L_x_13091) ;  /* 0x0000000000e47947 */ /* 0x000fea0003800000 */
.L_x_13110:
[----:B------:R-:W-:-:S13]  /*5690*/  ISETP.NE.AND P0, PT, R0, 0xf, PT ;  /* 0x0000000f0000780c */ /* 0x000fda0003f05270 */
[----:B------:R-:W-:Y:S05]  /*56a0*/  @!P0 BRA `(.L_x_13112) ;  /* 0x0000000000d08947 */ /* 0x000fea0003800000 */
[----:B------:R-:W-:-:S13]  /*56b0*/  ISETP.NE.AND P0, PT, R0, 0x17, PT ;  /* 0x000000170000780c */ /* 0x000fda0003f05270 */
[----:B------:R-:W-:Y:S05]  /*56c0*/  @!P0 BRA `(.L_x_13113) ;  /* 0x0000000000848947 */ /* 0x000fea0003800000 */
[----:B------:R-:W-:-:S13]  /*56d0*/  ISETP.NE.AND P0, PT, R0, 0x18, PT ;  /* 0x000000180000780c */ /* 0x000fda0003f05270 */
[----:B------:R-:W-:Y:S05]  /*56e0*/  @!P0 BRA `(.L_x_13114) ;  /* 0x0000000000448947 */ /* 0x000fea0003800000 */
.L_x_13090:
        /* <DEDUP_REMOVED lines=16> */
.L_x_13115:
[----:B------:R-:W-:Y:S05]  /*57f0*/  BRA `(.L_x_13091) ;  /* 0x0000000000887947 */ /* 0x000fea0003800000 */
.L_x_13114:
        /* <DEDUP_REMOVED lines=11> */
.L_x_13117:
[----:B------:R-:W-:Y:S05]  /*58b0*/  BSYNC.RECONVERGENT B0 ;  /* 0x0000000000007941 */ /* 0x000fea0003800200 */
.L_x_13116:
[----:B------:R0:W-:Y:S01]  /*58c0*/  STG.E.U8 desc[UR36][R8.64], R3 ;  /* 0x0000000308007986 */ /* 0x0001e2000c101124 */
[----:B------:R-:W-:Y:S05]  /*58d0*/  BRA `(.L_x_13091) ;  /* 0x0000000000507947 */ /* 0x000fea0003800000 */
.L_x_13113:
        /* <DEDUP_REMOVED lines=12> */
.L_x_13118:
[----:B------:R-:W-:Y:S01]  /*59a0*/  IMAD.MOV.U32 R3, RZ, RZ, 0x7f ;  /* 0x0000007fff037424 */ /* 0x000fe200078e00ff */
[----:B------:R-:W-:-:S04]  /*59b0*/  ISETP.GT.U32.AND P0, PT, R5, 0x7f800000, PT ;  /* 0x7f8000000500780c */ /* 0x000fc80003f04070 */
[----:B------:R-:W-:-:S05]  /*59c0*/  SEL R3, R3, 0x7c, P0 ;  /* 0x0000007c03037807 */ /* 0x000fca0000000000 */
[----:B------:R0:W-:Y:S01]  /*59d0*/  STG.E.U8 desc[UR36][R8.64], R3 ;  /* 0x0000000308007986 */ /* 0x0001e2000c101124 */
[----:B------:R-:W-:Y:S05]  /*59e0*/  BRA `(.L_x_13091) ;  /* 0x00000000000c7947 */ /* 0x000fea0003800000 */
.L_x_13112:
[----:B------:R-:W0:Y:S02]  /*59f0*/  I2F.S16 R0, R26 ;  /* 0x0000001a00007306 */ /* 0x000e240000101400 */
[----:B0-----:R-:W-:-:S05]  /*5a00*/  F2FP.BF16.F32.PACK_AB R0, RZ, R0 ;  /* 0x00000000ff00723e */ /* 0x001fca00000010ff */
[----:B------:R0:W-:Y:S02]  /*5a10*/  STG.E.U16 desc[UR36][R8.64], R0 ;  /* 0x0000000008007986 */ /* 0x0001e4000c101524 */
.L_x_13091:
[----:B------:R-:W-:Y:S05]  /*5a20*/  BSYNC.RECONVERGENT B6 ;  /* 0x0000000000067941 */ /* 0x000fea0003800200 */
.L_x_13085:
[----:B------:R-:W-:-:S07]  /*5a30*/  VIADD R17, R17, 0x80 ;  /* 0x0000008011117836 */ /* 0x000fce0000000000 */
.L_x_13048:
[----:B------:R-:W-:-:S13]  /*5a40*/  ISETP.GE.AND P0, PT, R17, R16, PT ;  /* 0x000000101100720c */ /* 0x000fda0003f06270 */
[----:B------:R-:W-:Y:S05]  /*5a50*/  @P0 BREAK.RELIABLE B7 ;  /* 0x0000000000070942 */ /* 0x000fea0003800100 */
[----:B------:R-:W-:Y:S05]  /*5a60*/  @P0 BRA `(.L_x_13084) ;  /* 0x0000000c00640947 */ /* 0x000fea0003800000 */
[----:B------:R-:W-:Y:S05]  /*5a70*/  BSYNC.RELIABLE B7 ;  /* 0x0000000000077941 */ /* 0x000fea0003800100 */
.L_x_13047:
        /* <DEDUP_REMOVED lines=21> */
.L_x_13123:
[----:B------:R0:W-:Y:S01]  /*5bd0*/  STG.E.U8 desc[UR36][R8.64], R24 ;  /* 0x0000001808007986 */ /* 0x0001e2000c101124 */
[----:B------:R-:W-:Y:S05]  /*5be0*/  BRA `(.L_x_13125) ;  /* 0x0000000800fc7947 */ /* 0x000fea0003800000 */
.L_x_13122:
        /* <DEDUP_REMOVED lines=9> */
.L_x_13127:
[----:B------:R0:W-:Y:S01]  /*5c80*/  STG.E desc[UR36][R8.64], R24 ;  /* 0x0000001808007986 */ /* 0x0001e2000c101924 */
[----:B------:R-:W-:Y:S05]  /*5c90*/  BRA `(.L_x_13125) ;  /* 0x0000000800d07947 */ /* 0x000fea0003800000 */
.L_x_13126:
[----:B------:R0:W-:Y:S01]  /*5ca0*/  STG.E.U16 desc[UR36][R8.64], R24 ;  /* 0x0000001808007986 */ /* 0x0001e2000c101524 */
[----:B------:R-:W-:Y:S05]  /*5cb0*/  BRA `(.L_x_13125) ;  /* 0x0000000800c87947 */ /* 0x000fea0003800000 */
.L_x_13121:
        /* <DEDUP_REMOVED lines=9> */
.L_x_13129:
[----:B------:R-:W0:Y:S02]  /*5d50*/  I2F.S16 R0, R24 ;  /* 0x0000001800007306 */ /* 0x000e240000101400 */
[----:B0-----:R-:W-:-:S05]  /*5d60*/  F2FP.F16.F32.PACK_AB R0, RZ, R0 ;  /* 0x00000000ff00723e */ /* 0x001fca00000000ff */
[----:B------:R0:W-:Y:S01]  /*5d70*/  STG.E.U16 desc[UR36][R8.64], R0 ;  /* 0x0000000008007986 */ /* 0x0001e2000c101524 */
[----:B------:R-:W-:Y:S05]  /*5d80*/  BRA `(.L_x_13125) ;  /* 0x0000000800947947 */ /* 0x000fea0003800000 */
.L_x_13128:
        /* <DEDUP_REMOVED lines=10> */
.L_x_13131:
[----:B------:R-:W0:Y:S02]  /*5e30*/  I2F.S16 R24, R24 ;  /* 0x0000001800187306 */ /* 0x000e240000101400 */
[----:B0-----:R-:W-:-:S04]  /*5e40*/  F2FP.F16.F32.PACK_AB R3, RZ, R24 ;  /* 0x00000018ff03723e */ /* 0x001fc800000000ff */
[----:B------:R-:W-:-:S05]  /*5e50*/  PRMT R3, R3, 0x5410, RZ ;  /* 0x0000541003037816 */ /* 0x000fca00000000ff */
[----:B------:R0:W-:Y:S01]  /*5e60*/  STG.E desc[UR36][R8.64], R3 ;  /* 0x0000000308007986 */ /* 0x0001e2000c101924 */
[----:B------:R-:W-:Y:S05]  /*5e70*/  BRA `(.L_x_13125) ;  /* 0x0000000800587947 */ /* 0x000fea0003800000 */
.L_x_13130:
[----:B------:R-:W0:Y:S02]  /*5e80*/  I2F.F64.S16 R24, R24 ;  /* 0x0000001800187312 */ /* 0x000e240000101c00 */
[----:B0-----:R0:W-:Y:S01]  /*5e90*/  STG.E.64 desc[UR36][R8.64], R24 ;  /* 0x0000001808007986 */ /* 0x0011e2000c101b24 */
[----:B------:R-:W-:Y:S05]  /*5ea0*/  BRA `(.L_x_13125) ;  /* 0x00000008004c7947 */ /* 0x000fea0003800000 */
.L_x_13120:
        /* <DEDUP_REMOVED lines=12> */
.L_x_13135:
        /* <DEDUP_REMOVED lines=16> */
.L_x_13138:
[----:B------:R-:W-:-:S07]  /*6070*/  PRMT R4, R0, 0x7610, R4 ;  /* 0x0000761000047816 */ /* 0x000fce0000000004 */
.L_x_13137:
[----:B------:R-:W-:Y:S05]  /*6080*/  BSYNC.RECONVERGENT B0 ;  /* 0x0000000000007941 */ /* 0x000fea0003800200 */
.L_x_13136:
[----:B------:R0:W-:Y:S01]  /*6090*/  STG.E.U8 desc[UR36][R8.64], R4 ;  /* 0x0000000408007986 */ /* 0x0001e2000c101124 */
[----:B------:R-:W-:Y:S05]  /*60a0*/  BRA `(.L_x_13125) ;  /* 0x0000000400cc7947 */ /* 0x000fea0003800000 */
.L_x_13134:
        /* <DEDUP_REMOVED lines=16> */
.L_x_13141:
[----:B------:R-:W-:-:S07]  /*61b0*/  PRMT R4, R0, 0x7610, R4 ;  /* 0x0000761000047816 */ /* 0x000fce0000000004 */
.L_x_13140:
[----:B------:R-:W-:Y:S05]  /*61c0*/  BSYNC.RECONVERGENT B0 ;  /* 0x0000000000007941 */ /* 0x000fea0003800200 */
.L_x_13139:
[----:B------:R0:W-:Y:S01]  /*61d0*/  STG.E.U8 desc[UR36][R8.64], R4 ;  /* 0x0000000408007986 */ /* 0x0001e2000c101124 */
[----:B------:R-:W-:Y:S05]  /*61e0*/  BRA `(.L_x_13125) ;  /* 0x00000004007c7947 */ /* 0x000fea0003800000 */
.L_x_13133:
        /* <DEDUP_REMOVED lines=21> */
.L_x_13143:
[----:B------:R-:W-:-:S05]  /*6340*/  IMAD.MOV.U32 R25, RZ, RZ, RZ ;  /* 0x000000ffff197224 */ /* 0x000fca00078e00ff */
[----:B------:R0:W-:Y:S01]  /*6350*/  STG.E.64 desc[UR36][R8.64], R24 ;  /* 0x0000001808007986 */ /* 0x0001e2000c101b24 */
[----:B------:R-:W-:Y:S05]  /*6360*/  BRA `(.L_x_13125) ;  /* 0x00000004001c7947 */ /* 0x000fea0003800000 */
.L_x_13142:
[----:B------:R0:W-:Y:S01]  /*6370*/  STG.E desc[UR36][R8.64], R24 ;  /* 0x0000001808007986 */ /* 0x0001e2000c101924 */
[----:B------:R-:W-:Y:S05]  /*6380*/  BRA `(.L_x_13125) ;  /* 0x0000000400147947 */ /* 0x000fea0003800000 */
.L_x_13132:
        /* <DEDUP_REMOVED lines=8> */
.L_x_13145:
[----:B--234-:R-:W-:Y:S01]  /*6410*/  CS2R R6, SRZ ;  /* 0x0000000000067805 */ /* 0x01cfe2000001ff00 */
[----:B------:R-:W0:Y:S04]  /*6420*/  I2F.F64.S16 R4, R24 ;  /* 0x0000001800047312 */ /* 0x000e280000101c00 */
[----:B0-----:R0:W-:Y:S01]  /*6430*/  STG.E.128 desc[UR36][R8.64], R4 ;  /* 0x0000000408007986 */ /* 0x0011e2000c101d24 */
[----:B------:R-:W-:Y:S05]  /*6440*/  BRA `(.L_x_13125) ;  /* 0x0000000000e47947 */ /* 0x000fea0003800000 */
.L_x_13144:
[----:B------:R-:W-:-:S13]  /*6450*/  ISETP.NE.AND P0, PT, R0, 0xf, PT ;  /* 0x0000000f0000780c */ /* 0x000fda0003f05270 */
[----:B------:R-:W-:Y:S05]  /*6460*/  @!P0 BRA `(.L_x_13146) ;  /* 0x0000000000d08947 */ /* 0x000fea0003800000 */
[----:B------:R-:W-:-:S13]  /*6470*/  ISETP.NE.AND P0, PT, R0, 0x17, PT ;  /* 0x000000170000780c */ /* 0x000fda0003f05270 */
[----:B------:R-:W-:Y:S05]  /*6480*/  @!P0 BRA `(.L_x_13147) ;  /* 0x0000000000848947 */ /* 0x000fea0003800000 */
[----:B------:R-:W-:-:S13]  /*6490*/  ISETP.NE.AND P0, PT, R0, 0x18, PT ;  /* 0x000000180000780c */ /* 0x000fda0003f05270 */
[----:B------:R-:W-:Y:S05]  /*64a0*/  @!P0 BRA `(.L_x_13148) ;  /* 0x0000000000448947 */ /* 0x000fea0003800000 */
.L_x_13124:
        /* <DEDUP_REMOVED lines=16> */
.L_x_13149:
[----:B------:R-:W-:Y:S05]  /*65b0*/  BRA `(.L_x_13125) ;  /* 0x0000000000887947 */ /* 0x000fea0003800000 */
.L_x_13148:
        /* <DEDUP_REMOVED lines=11> */
.L_x_13151:
[----:B------:R-:W-:Y:S05]  /*6670*/  BSYNC.RECONVERGENT B0 ;  /* 0x0000000000007941 */ /* 0x000fea0003800200 */
.L_x_13150:
[----:B------:R0:W-:Y:S01]  /*6680*/  STG.E.U8 desc[UR36][R8.64], R3 ;  /* 0x0000000308007986 */ /* 0x0001e2000c101124 */
[----:B------:R-:W-:Y:S05]  /*6690*/  BRA `(.L_x_13125) ;  /* 0x0000000000507947 */ /* 0x000fea0003800000 */
.L_x_13147:
        /* <DEDUP_REMOVED lines=12> */
.L_x_13152:
[----:B------:R-:W-:Y:S01]  /*6760*/  IMAD.MOV.U32 R3, RZ, RZ, 0x7f ;  /* 0x0000007fff037424 */ /* 0x000fe200078e00ff */
[----:B------:R-:W-:-:S04]  /*6770*/  ISETP.GT.U32.AND P0, PT, R5, 0x7f800000, PT ;  /* 0x7f8000000500780c */ /* 0x000fc80003f04070 */
[----:B------:R-:W-:-:S05]  /*6780*/  SEL R3, R3, 0x7c, P0 ;  /* 0x0000007c03037807 */ /* 0x000fca0000000000 */
[----:B------:R0:W-:Y:S01]  /*6790*/  STG.E.U8 desc[UR36][R8.64], R3 ;  /* 0x0000000308007986 */ /* 0x0001e2000c101124 */
[----:B------:R-:W-:Y:S05]  /*67a0*/  BRA `(.L_x_13125) ;  /* 0x00000000000c7947 */ /* 0x000fea0003800000 */
.L_x_13146:
[----:B------:R-:W0:Y:S02]  /*67b0*/  I2F.S16 R0, R24 ;  /* 0x0000001800007306 */ /* 0x000e240000101400 */
[----:B0-----:R-:W-:-:S05]  /*67c0*/  F2FP.BF16.F32.PACK_AB R0, RZ, R0 ;  /* 0x00000000ff00723e */ /* 0x001fca00000010ff */
[----:B------:R0:W-:Y:S02]  /*67d0*/  STG.E.U16 desc[UR36][R8.64], R0 ;  /* 0x0000000008007986 */ /* 0x0001e4000c101524 */
.L_x_13125:
[----:B------:R-:W-:Y:S05]  /*67e0*/  BSYNC.RECONVERGENT B6 ;  /* 0x0000000000067941 */ /* 0x000fea0003800200 */
.L_x_13119:
[----:B------:R-:W-:-:S07]  /*67f0*/  VIADD R17, R17, 0x80 ;  /* 0x0000008011117836 */ /* 0x000fce0000000000 */
.L_x_13084:
[----:B------:R-:W-:Y:S05]  /*6800*/  BSYNC.RECONVERGENT B8 ;  /* 0x0000000000087941 */ /* 0x000fea0003800200 */
.L_x_13046:
[----:B------:R-:W-:-:S13]  /*6810*/  ISETP.GE.AND P0, PT, R17, R16, PT ;  /* 0x000000101100720c */ /* 0x000fda0003f06270 */
[----:B------:R-:W-:Y:S05]  /*6820*/  @P0 EXIT ;  /* 0x000000000000094d */ /* 0x000fea0003800000 */
[----:B0-----:R-:W0:Y:S01]  /*6830*/  LDC.64 R4, c[0x0][0x388] ;  /* 0x0000e200ff047b82 */ /* 0x001e220000000a00 */
[----:B------:R-:W5:Y:S01]  /*6840*/  LDCU UR4, c[0x0][0x3a8] ;  /* 0x00007500ff0477ac */ /* 0x000f620008000800 */
[----:B-1----:R-:W-:Y:S01]  /*6850*/  PRMT R0, R18, 0x9910, RZ ;  /* 0x0000991012007816 */ /* 0x002fe200000000ff */
[----:B------:R-:W-:-:S03]  /*6860*/  IMAD R2, R2, 0x200, R17 ;  /* 0x0000020002027824 */ /* 0x000fc600078e0211 */
[----:B------:R-:W-:Y:S01]  /*6870*/  ISETP.GT.AND P1, PT, R0, 0x9, PT ;  /* 0x000000090000780c */ /* 0x000fe20003f24270 */
[----:B-----5:R-:W-:-:S05]  /*6880*/  IMAD R3, R2, UR4, RZ ;  /* 0x0000000402037c24 */ /* 0x020fca000f8e02ff */
        /* <DEDUP_REMOVED lines=13> */
.L_x_13156:
[----:B------:R-:W-:Y:S01]  /*6960*/  STG.E.U8 desc[UR36][R2.64], R22 ;  /* 0x0000001602007986 */ /* 0x000fe2000c101124 */
[----:B------:R-:W-:Y:S05]  /*6970*/  EXIT ;  /* 0x000000000000794d */ /* 0x000fea0003800000 */
.L_x_13155:
        /* <DEDUP_REMOVED lines=9> */
.L_x_13159:
[----:B------:R-:W-:Y:S01]  /*6a10*/  STG.E desc[UR36][R2.64], R22 ;  /* 0x0000001602007986 */ /* 0x000fe2000c101924 */
[----:B------:R-:W-:Y:S05]  /*6a20*/  EXIT ;  /* 0x000000000000794d */ /* 0x000fea0003800000 */
.L_x_13158:
[----:B------:R-:W-:Y:S01]  /*6a30*/  STG.E.U16 desc[UR36][R2.64], R22 ;  /* 0x0000001602007986 */ /* 0x000fe2000c101524 */
[----:B------:R-:W-:Y:S05]  /*6a40*/  EXIT ;  /* 0x000000000000794d */ /* 0x000fea0003800000 */
.L_x_13154:
        /* <DEDUP_REMOVED lines=9> */
.L_x_13161:
[----:B------:R-:W0:Y:S02]  /*6ae0*/  I2F.S16 R0, R22 ;  /* 0x0000001600007306 */ /* 0x000e240000101400 */
[----:B0-----:R-:W-:-:S05]  /*6af0*/  F2FP.F16.F32.PACK_AB R0, RZ, R0 ;  /* 0x00000000ff00723e */ /* 0x001fca00000000ff */
[----:B------:R-:W-:Y:S01]  /*6b00*/  STG.E.U16 desc[UR36][R2.64], R0 ;  /* 0x0000000002007986 */ /* 0x000fe2000c101524 */
[----:B------:R-:W-:Y:S05]  /*6b10*/  EXIT ;  /* 0x000000000000794d */ /* 0x000fea0003800000 */
.L_x_13160:
        /* <DEDUP_REMOVED lines=10> */
.L_x_13163:
[----:B------:R-:W0:Y:S02]  /*6bc0*/  I2F.S16 R22, R22 ;  /* 0x0000001600167306 */ /* 0x000e240000101400 */
[----:B0-----:R-:W-:-:S04]  /*6bd0*/  F2FP.F16.F32.PACK_AB R5, RZ, R22 ;  /* 0x00000016ff05723e */ /* 0x001fc800000000ff */
[----:B------:R-:W-:-:S05]  /*6be0*/  PRMT R5, R5, 0x5410, RZ ;  /* 0x0000541005057816 */ /* 0x000fca00000000ff */
[----:B------:R-:W-:Y:S01]  /*6bf0*/  STG.E desc[UR36][R2.64], R5 ;  /* 0x0000000502007986 */ /* 0x000fe2000c101924 */
[----:B------:R-:W-:Y:S05]  /*6c00*/  EXIT ;  /* 0x000000000000794d */ /* 0x000fea0003800000 */
.L_x_13162:
[----:B------:R-:W0:Y:S02]  /*6c10*/  I2F.F64.S16 R22, R22 ;  /* 0x0000001600167312 */ /* 0x000e240000101c00 */
[----:B0-----:R-:W-:Y:S01]  /*6c20*/  STG.E.64 desc[UR36][R2.64], R22 ;  /* 0x0000001602007986 */ /* 0x001fe2000c101b24 */
[----:B------:R-:W-:Y:S05]  /*6c30*/  EXIT ;  /* 0x000000000000794d */ /* 0x000fea0003800000 */
.L_x_13153:
        /* <DEDUP_REMOVED lines=12> */
.L_x_13167:
        /* <DEDUP_REMOVED lines=17> */
.L_x_13169:
[----:B------:R-:W-:Y:S05]  /*6e10*/  BSYNC.RECONVERGENT B0 ;  /* 0x0000000000007941 */ /* 0x000fea0003800200 */
.L_x_13168:
[----:B------:R-:W-:Y:S01]  /*6e20*/  STG.E.U8 desc[UR36][R2.64], R0 ;  /* 0x0000000002007986 */ /* 0x000fe2000c101124 */
[----:B------:R-:W-:Y:S05]  /*6e30*/  EXIT ;  /* 0x000000000000794d */ /* 0x000fea0003800000 */
.L_x_13166:
        /* <DEDUP_REMOVED lines=17> */
.L_x_13171:
[----:B------:R-:W-:Y:S05]  /*6f50*/  BSYNC.RECONVERGENT B0 ;  /* 0x0000000000007941 */ /* 0x000fea0003800200 */
.L_x_13170:
[----:B------:R-:W-:Y:S01]  /*6f60*/  STG.E.U8 desc[UR36][R2.64], R0 ;  /* 0x0000000002007986 */ /* 0x000fe2000c101124 */
[----:B------:R-:W-:Y:S05]  /*6f70*/  EXIT ;  /* 0x000000000000794d */ /* 0x000fea0003800000 */
.L_x_13165:
        /* <DEDUP_REMOVED lines=21> */
.L_x_13173:
[----:B------:R-:W-:-:S05]  /*70d0*/  IMAD.MOV.U32 R23, RZ, RZ, RZ ;  /* 0x000000ffff177224 */ /* 0x000fca00078e00ff */
[----:B------:R-:W-:Y:S01]  /*70e0*/  STG.E.64 desc[UR36][R2.64], R22 ;  /* 0x0000001602007986 */ /* 0x000fe2000c101b24 */
[----:B------:R-:W-:Y:S05]  /*70f0*/  EXIT ;  /* 0x000000000000794d */ /* 0x000fea0003800000 */
.L_x_13172:
[----:B------:R-:W-:Y:S01]  /*7100*/  STG.E desc[UR36][R2.64], R22 ;  /* 0x0000001602007986 */ /* 0x000fe2000c101924 */
[----:B------:R-:W-:Y:S05]  /*7110*/  EXIT ;  /* 0x000000000000794d */ /* 0x000fea0003800000 */
.L_x_13164:
        /* <DEDUP_REMOVED lines=8> */
.L_x_13175:
[----:B--234-:R-:W-:Y:S01]  /*71a0*/  CS2R R6, SRZ ;  /* 0x0000000000067805 */ /* 0x01cfe2000001ff00 */
[----:B------:R-:W0:Y:S04]  /*71b0*/  I2F.F64.S16 R4, R22 ;  /* 0x0000001600047312 */ /* 0x000e280000101c00 */
[----:B0-----:R-:W-:Y:S01]  /*71c0*/  STG.E.128 desc[UR36][R2.64], R4 ;  /* 0x0000000402007986 */ /* 0x001fe2000c101d24 */
[----:B------:R-:W-:Y:S05]  /*71d0*/  EXIT ;  /* 0x000000000000794d */ /* 0x000fea0003800000 */
.L_x_13174:
[----:B------:R-:W-:-:S13]  /*71e0*/  ISETP.NE.AND P0, PT, R0, 0xf, PT ;  /* 0x0000000f0000780c */ /* 0x000fda0003f05270 */
[----:B------:R-:W-:Y:S05]  /*71f0*/  @!P0 BRA `(.L_x_13176) ;  /* 0x0000000000d48947 */ /* 0x000fea0003800000 */
[----:B------:R-:W-:-:S13]  /*7200*/  ISETP.NE.AND P0, PT, R0, 0x17, PT ;  /* 0x000000170000780c */ /* 0x000fda0003f05270 */
[----:B------:R-:W-:Y:S05]  /*7210*/  @!P0 BRA `(.L_x_13177) ;  /* 0x0000000000848947 */ /* 0x000fea0003800000 */
[----:B------:R-:W-:-:S13]  /*7220*/  ISETP.NE.AND P0, PT, R0, 0x18, PT ;  /* 0x000000180000780c */ /* 0x000fda0003f05270 */
[----:B------:R-:W-:Y:S05]  /*7230*/  @!P0 BRA `(.L_x_13178) ;  /* 0x0000000000448947 */ /* 0x000fea0003800000 */
.L_x_13157:
        /* <DEDUP_REMOVED lines=16> */
.L_x_13179:
[----:B------:R-:W-:Y:S05]  /*7340*/  EXIT ;  /* 0x000000000000794d */ /* 0x000fea0003800000 */
.L_x_13178:
        /* <DEDUP_REMOVED lines=11> */
.L_x_13181:
[----:B------:R-:W-:Y:S05]  /*7400*/  BSYNC.RECONVERGENT B0 ;  /* 0x0000000000007941 */ /* 0x000fea0003800200 */
.L_x_13180:
[----:B------:R-:W-:Y:S01]  /*7410*/  STG.E.U8 desc[UR36][R2.64], R5 ;  /* 0x0000000502007986 */ /* 0x000fe2000c101124 */
[----:B------:R-:W-:Y:S05]  /*7420*/  EXIT ;  /* 0x000000000000794d */ /* 0x000fea0003800000 */
.L_x_13177:
        /* <DEDUP_REMOVED lines=13> */
.L_x_13182:
[----:B------:R-:W-:Y:S01]  /*7500*/  IMAD.MOV.U32 R5, RZ, RZ, 0x7f ;  /* 0x0000007fff057424 */ /* 0x000fe200078e00ff */
[----:B------:R-:W-:-:S04]  /*7510*/  ISETP.GT.U32.AND P0, PT, R7, 0x7f800000, PT ;  /* 0x7f8000000700780c */ /* 0x000fc80003f04070 */
[----:B------:R-:W-:-:S05]  /*7520*/  SEL R5, R5, 0x7c, P0 ;  /* 0x0000007c05057807 */ /* 0x000fca0000000000 */
[----:B------:R-:W-:Y:S01]  /*7530*/  STG.E.U8 desc[UR36][R2.64], R5 ;  /* 0x0000000502007986 */ /* 0x000fe2000c101124 */
[----:B------:R-:W-:Y:S05]  /*7540*/  EXIT ;  /* 0x000000000000794d */ /* 0x000fea0003800000 */
.L_x_13176:
[----:B------:R-:W0:Y:S02]  /*7550*/  I2F.S16 R0, R22 ;  /* 0x0000001600007306 */ /* 0x000e240000101400 */
[----:B0-----:R-:W-:-:S05]  /*7560*/  F2FP.BF16.F32.PACK_AB R0, RZ, R0 ;  /* 0x00000000ff00723e */ /* 0x001fca00000010ff */
[----:B------:R-:W-:Y:S01]  /*7570*/  STG.E.U16 desc[UR36][R2.64], R0 ;  /* 0x0000000002007986 */ /* 0x000fe2000c101524 */
[----:B------:R-:W-:Y:S05]  /*7580*/  EXIT ;  /* 0x000000000000794d */ /* 0x000fea0003800000 */
.L_x_13183:
        /* <DEDUP_REMOVED lines=15> */
.L_x_42815:


//--------------------- .text._ZN2at6native18elementwise_kernelILi128ELi4EZNS0_22gpu_kernel_impl_nocastINS0_13AUnaryFunctorIhhbZZZNS0_23logical_xor_kernel_cudaERNS_14TensorIteratorEENKUlvE0_clEvENKUlvE_clEvEUlhhE_EEEEvRNS_18TensorIteratorBaseERKT_EUliE_EEviT1_ --------------------------
	.section	.text._ZN2at6native18elementwise_kernelILi128ELi4EZNS0_22gpu_kernel_impl_nocastINS0_13AUnaryFunctorIhhbZZZNS0_23logical_xor_kernel_cudaERNS_14TensorIteratorEENKUlvE0_clEvENKUlvE_clEvEUlhhE_EEEEvRNS_18TensorIteratorBaseERKT_EUliE_EEviT1_,"ax",@progbits
	.align	128
        .global         _ZN2at6native18elementwise_kernelILi128ELi4EZNS0_22gpu_kernel_impl_nocastINS0_13AUnaryFunctorIhhbZZZNS0_23logical_xor_kernel_cudaERNS_14TensorIteratorEENKUlvE0_clEvENKUlvE_clEvEUlhhE_EEEEvRNS_18TensorIteratorBaseERKT_EUliE_EEviT1_
        .type           _ZN2at6native18elementwise_kernelILi128ELi4EZNS0_22gpu_kernel_impl_nocastINS0_13AUnaryFunctorIhhbZZZNS0_23logical_xor_kernel_cudaERNS_14TensorIteratorEENKUlvE0_clEvENKUlvE_clEvEUlhhE_EEEEvRNS_18TensorIteratorBaseERKT_EUliE_EEviT1_,@function
        .size           _ZN2at6native18elementwise_kernelILi128ELi4EZNS0_22gpu_kernel_impl_nocastINS0_13AUnaryFunctorIhhbZZZNS0_23logical_xor_kernel_cudaERNS_14TensorIteratorEENKUlvE0_clEvENKUlvE_clEvEUlhhE_EEEEvRNS_18TensorIteratorBaseERKT_EUliE_EEviT1_,(.L_x_42816 - _ZN2at6native18elementwise_kernelILi128ELi4EZNS0_22gpu_kernel_impl_nocastINS0_13AUnaryFunctorIhhbZZZNS0_23logical_xor_kernel_cudaERNS_14TensorIteratorEENKUlvE0_clEvENKUlvE_clEvEUlhhE_EEEEvRNS_18TensorIteratorBaseERKT_EUliE_EEviT1_)
        .other          _ZN2at6native18elementwise_kernelILi128ELi4EZNS0_22gpu_kernel_impl_nocastINS0_13AUnaryFunctorIhhbZZZNS0_23logical_xor_kernel_cudaERNS_14TensorIteratorEENKUlvE0_clEvENKUlvE_clEvEUlhhE_EEEEvRNS_18TensorIteratorBaseERKT_EUliE_EEviT1_,@"STO_CUDA_ENTRY STV_DEFAULT"
_ZN2at6native18elementwise_kernelILi128ELi4EZNS0_22gpu_kernel_impl_nocastINS0_13AUnaryFunctorIhhbZZZNS0_23logical_xor_kernel_cudaERNS_14TensorIteratorEENKUlvE0_clEvENKUlvE_clEvEUlhhE_EEEEvRNS_18TensorIteratorBaseERKT_EUliE_EEviT1_:
.text._ZN2at6native18elementwise_kernelILi128ELi4EZNS0_22gpu_kernel_impl_nocastINS0_13AUnaryFunctorIhhbZZZNS0_23logical_xor_kernel_cudaERNS_14TensorIteratorEENKUlvE0_clEvENKUlvE_clEvEUlhhE_EEEEvRNS_18TensorIteratorBaseERKT_EUliE_EEviT1_:
        /* <DEDUP_REMOVED lines=34> */
.L_x_13187:
[----:B------:R-:W-:-:S13]  /*0220*/  ISETP.GE.AND P0, PT, R3, UR4, PT ;  /* 0x0000000403007c0c */ /* 0x000fda000bf06270 */
[----:B------:R-:W-:Y:S05]  /*0230*/  @P0 BREAK.RELIABLE B1 ;  /* 0x0000000000010942 */ /* 0x000fea0003800100 */
[----:B------:R-:W-:Y:S05]  /*0240*/  @P0 BRA `(.L_x_13188) ;  /* 0x0000000000240947 */ /* 0x000fea0003800000 */
[----:B------:R-:W-:Y:S05]  /*0250*/  BSYNC.RELIABLE B1 ;  /* 0x0000000000017941 */ /* 0x000fea0003800100 */
.L_x_13186:
        /* <DEDUP_REMOVED lines=8> */
.L_x_13188:
[----:B------:R-:W-:Y:S05]  /*02e0*/  BSYNC.RECONVERGENT B0 ;  /* 0x0000000000007941 */ /* 0x000fea0003800200 */
.L_x_13185:
        /* <DEDUP_REMOVED lines=11> */
.L_x_13184:
        /* <DEDUP_REMOVED lines=306> */
.L_x_13192:
        /* <DEDUP_REMOVED lines=312> */
.L_x_13194:
        /* <DEDUP_REMOVED lines=11> */
.L_x_13191:
[----:B------:R-:W-:-:S13]  /*2af0*/  ISETP.GE.AND P0, PT, R3, UR4, PT ;  /* 0x0000000403007c0c */ /* 0x000fda000bf06270 */
[----:B------:R-:W-:Y:S05]  /*2b00*/  @P0 BREAK.RELIABLE B1 ;  /* 0x0000000000010942 */ /* 0x000fea0003800100 */
[----:B------:R-:W-:Y:S05]  /*2b10*/  @P0 BRA `(.L_x_13193) ;  /* 0x0000001000d80947 */ /* 0x000fea0003800000 */
[----:B------:R-:W-:Y:S05]  /*2b20*/  BSYNC.RELIABLE B1 ;  /* 0x0000000000017941 */ /* 0x000fea0003800100 */
.L_x_13190:
        /* <DEDUP_REMOVED lines=298> */
.L_x_13195:
        /* <DEDUP_REMOVED lines=11> */
.L_x_13193:
[----:B------:R-:W-:Y:S05]  /*3e80*/  BSYNC.RECONVERGENT B0 ;  /* 0x0000000000007941 */ /* 0x000fea0003800200 */
.L_x_13189:
        /* <DEDUP_REMOVED lines=301> */
.L_x_13196:
        /* <DEDUP_REMOVED lines=11> */
.L_x_13197:
        /* <DEDUP_REMOVED lines=15> */
.L_x_42816:


//--------------------- .text._ZN2at6native27unrolled_elementwise_kernelINS0_13AUnaryFunctorIhhbZZZNS0_23logical_xor_kernel_cudaERNS_14TensorIteratorEENKUlvE0_clEvENKUlvE_clEvEUlhhE_EESt5arrayIPcLm2EELi4E23TrivialOffsetCalculatorILi1EjESD_NS0_6memory15LoadWithoutCastENSE_16StoreWithoutCastEEEviT_T0_T2_T3_T4_T5_ --------------------------
	.section	.text._ZN2at6native27unrolled_elementwise_kernelINS0_13AUnaryFunctorIhhbZZZNS0_23logical_xor_kernel_cudaERNS_14TensorIteratorEENKUlvE0_clEvENKUlvE_clEvEUlhhE_EESt5arrayIPcLm2EELi4E23TrivialOffsetCalculatorILi1EjESD_NS0_6memory15LoadWithoutCastENSE_16StoreWithoutCastEEEviT_T0_T2_T3_T4_T5_,"ax",@progbits
	.align	128
        .global         _ZN2at6native27unrolled_elementwise_kernelINS0_13AUnaryFunctorIhhbZZZNS0_23logical_xor_kernel_cudaERNS_14TensorIteratorEENKUlvE0_clEvENKUlvE_clEvEUlhhE_EESt5arrayIPcLm2EELi4E23TrivialOffsetCalculatorILi1EjESD_NS0_6memory15LoadWithoutCastENSE_16StoreWithoutCastEEEviT_T0_T2_T3_T4_T5_
        .type           _ZN2at6native27unrolled_elementwise_kernelINS0_13AUnaryFunctorIhhbZZZNS0_23logical_xor_kernel_cudaERNS_14TensorIteratorEENKUlvE0_clEvENKUlvE_clEvEUlhhE_EESt5arrayIPcLm2EELi4E23TrivialOffsetCalculatorILi1EjESD_NS0_6memory15LoadWithoutCastENSE_16StoreWithoutCastEEEviT_T0_T2_T3_T4_T5_,@function
        .size           _ZN2at6native27unrolled_elementwise_kernelINS0_13AUnaryFunctorIhhbZZZNS0_23logical_xor_kernel_cudaERNS_14TensorIteratorEENKUlvE0_clEvENKUlvE_clEvEUlhhE_EESt5arrayIPcLm2EELi4E23TrivialOffsetCalculatorILi1EjESD_NS0_6memory15LoadWithoutCastENSE_16StoreWithoutCastEEEviT_T0_T2_T3_T4_T5_,(.L_x_42817 - _ZN2at6native27unrolled_elementwise_kernelINS0_13AUnaryFunctorIhhbZZZNS0_23logical_xor_kernel_cudaERNS_14TensorIteratorEENKUlvE0_clEvENKUlvE_clEvEUlhhE_EESt5arrayIPcLm2EELi4E23TrivialOffsetCalculatorILi1EjESD_NS0_6memory15LoadWithoutCastENSE_16StoreWithoutCastEEEviT_T0_T2_T3_T4_T5_)
        .other          _ZN2at6native27unrolled_elementwise_kernelINS0_13AUnaryFunctorIhhbZZZNS0_23logical_xor_kernel_cudaERNS_14TensorIteratorEENKUlvE0_clEvENKUlvE_clEvEUlhhE_EESt5arrayIPcLm2EELi4E23TrivialOffsetCalculatorILi1EjESD_NS0_6memory15LoadWithoutCastENSE_16StoreWithoutCastEEEviT_T0_T2_T3_T4_T5_,@"STO_CUDA_ENTRY STV_DEFAULT"
_ZN2at6native27unrolled_elementwise_kernelINS0_13AUnaryFunctorIhhbZZZNS0_23logical_xor_kernel_cudaERNS_14TensorIteratorEENKUlvE0_clEvENKUlvE_clEvEUlhhE_EESt5arrayIPcLm2EELi4E23TrivialOffsetCalculatorILi1EjESD_NS0_6memory15LoadWithoutCastENSE_16StoreWithoutCastEEEviT_T0_T2_T3_T4_T5_:
.text._ZN2at6native27unrolled_elementwise_kernelINS0_13AUnaryFunctorIhhbZZZNS0_23logical_xor_kernel_cudaERNS_14TensorIteratorEENKUlvE0_clEvENKUlvE_clEvEUlhhE_EESt5arrayIPcLm2EELi4E23TrivialOffsetCalculatorILi1EjESD_NS0_6memory15LoadWithoutCastENSE_16StoreWithoutCastEEEviT_T0_T2_T3_T4_T5_:
        /* <DEDUP_REMOVED lines=66> */
.L_x_13200:
[----:B------:R-:W-:Y:S05]  /*0420*/  BSYNC.RELIABLE B1 ;  /* 0x0000000000017941 */ /* 0x000fea0003800100 */
.L_x_13199:
[----:B------:R-:W-:-:S13]  /*0430*/  ISETP.GE.AND P0, PT, R5, R4, PT ;  /* 0x000000040500720c */ /* 0x000fda0003f06270 */
[----:B------:R-:W1:Y:S01]  /*0440*/  @!P0 LDC.64 R6, c[0x0][0x388] ;  /* 0x0000e200ff068b82 */ /* 0x000e620000000a00 */
[----:B0-----:R-:W-:Y:S02]  /*0450*/  @!P0 IMAD R3, R0, 0x200, R5 ;  /* 0x0000020000038824 */ /* 0x001fe400078e0205 */
[----:B------:R-:W-:-:S03]  /*0460*/  @!P0 VIADD R5, R5, 0x80 ;  /* 0x0000008005058836 */ /* 0x000fc60000000000 */
[----:B-1----:R-:W-:-:S05]  /*0470*/  @!P0 IADD3 R2, P1, PT, R3, R6, RZ ;  /* 0x0000000603028210 */ /* 0x002fca0007f3e0ff */
[----:B------:R-:W-:-:S05]  /*0480*/  @!P0 IMAD.X R3, RZ, RZ, R7, P1 ;  /* 0x000000ffff038224 */ /* 0x000fca00008e0607 */
[----:B------:R1:W-:Y:S03]  /*0490*/  @!P0 STG.E.U8 desc[UR4][R2.64], R11 ;  /* 0x0000000b02008986 */ /* 0x0003e6000c101104 */
.L_x_13201:
[----:B------:R-:W-:Y:S05]  /*04a0*/  BSYNC.RECONVERGENT B0 ;  /* 0x0000000000007941 */ /* 0x000fea0003800200 */
.L_x_13198:
        /* <DEDUP_REMOVED lines=9> */
.L_x_13202:
        /* <DEDUP_REMOVED lines=12> */
.L_x_42817:


//--------------------- .text._ZN2at6native29vectorized_elementwise_kernelILi2ENS0_13AUnaryFunctorIhhbZZZNS0_23logical_xor_kernel_cudaERNS_14TensorIteratorEENKUlvE0_clEvENKUlvE_clEvEUlhhE_EESt5arrayIPcLm2EEEEviT0_T1_ --------------------------
	.section	.text._ZN2at6native29vectorized_elementwise_kernelILi2ENS0_13AUnaryFunctorIhhbZZZNS0_23logical_xor_kernel_cudaERNS_14TensorIteratorEENKUlvE0_clEvENKUlvE_clEvEUlhhE_EESt5arrayIPcLm2EEEEviT0_T1_,"ax",@progbits
	.align	128
        .global         _ZN2at6native29vectorized_elementwise_kernelILi2ENS0_13AUnaryFunctorIhhbZZZNS0_23logical_xor_kernel_cudaERNS_14TensorIteratorEENKUlvE0_clEvENKUlvE_clEvEUlhhE_EESt5arrayIPcLm2EEEEviT0_T1_
        .type           _ZN2at6native29vectorized_elementwise_kernelILi2ENS0_13AUnaryFunctorIhhbZZZNS0_23logical_xor_kernel_cudaERNS_14TensorIteratorEENKUlvE0_clEvENKUlvE_clEvEUlhhE_EESt5arrayIPcLm2EEEEviT0_T1_,@function
        .size           _ZN2at6native29vectorized_elementwise_kernelILi2ENS0_13AUnaryFunctorIhhbZZZNS0_23logical_xor_kernel_cudaERNS_14TensorIteratorEENKUlvE0_clEvENKUlvE_clEvEUlhhE_EESt5arrayIPcLm2EEEEviT0_T1_,(.L_x_42818 - _ZN2at6native29vectorized_elementwise_kernelILi2ENS0_13AUnaryFunctorIhhbZZZNS0_23logical_xor_kernel_cudaERNS_14TensorIteratorEENKUlvE0_clEvENKUlvE_clEvEUlhhE_EESt5arrayIPcLm2EEEEviT0_T1_)
        .other          _ZN2at6native29vectorized_elementwise_kernelILi2ENS0_13AUnaryFunctorIhhbZZZNS0_23logical_xor_kernel_cudaERNS_14TensorIteratorEENKUlvE0_clEvENKUlvE_clEvEUlhhE_EESt5arrayIPcLm2EEEEviT0_T1_,@"STO_CUDA_ENTRY STV_DEFAULT"
_ZN2at6native29vectorized_elementwise_kernelILi2ENS0_13AUnaryFunctorIhhbZZZNS0_23logical_xor_kernel_cudaERNS_14TensorIteratorEENKUlvE0_clEvENKUlvE_clEvEUlhhE_EESt5arrayIPcLm2EEEEviT0_T1_:
.text._ZN2at6native29vectorized_elementwise_kernelILi2ENS0_13AUnaryFunctorIhhbZZZNS0_23logical_xor_kernel_cudaERNS_14TensorIteratorEENKUlvE0_clEvENKUlvE_clEvEUlhhE_EESt5arrayIPcLm2EEEEviT0_T1_:
        /* <DEDUP_REMOVED lines=114> */
.L_x_13206:
        /* <DEDUP_REMOVED lines=8> */
.L_x_13207:
        /* <DEDUP_REMOVED lines=8> */
.L_x_13208:
        /* <DEDUP_REMOVED lines=8> */
.L_x_13209:
        /* <DEDUP_REMOVED lines=9> */
.L_x_13210:
[----:B------:R-:W-:Y:S05]  /*0930*/  BSYNC.RELIABLE B1 ;  /* 0x0000000000017941 */ /* 0x000fea0003800100 */
.L_x_13205:
[----:B------:R-:W-:-:S13]  /*0940*/  ISETP.GE.U32.AND P0, PT, R0, UR5, PT ;  /* 0x0000000500007c0c */ /* 0x000fda000bf06070 */
[----:B0-----:R-:W0:Y:S01]  /*0950*/  @!P0 LDC.64 R6, c[0x0][0x388] ;  /* 0x0000e200ff068b82 */ /* 0x001e220000000a00 */
[C---:B-12---:R-:W-:Y:S02]  /*0960*/  @!P0 VIADD R5, R0.reuse, UR4 ;  /* 0x0000000400058c36 */ /* 0x046fe40008000000 */
[----:B------:R-:W-:-:S03]  /*0970*/  @!P0 VIADD R0, R0, 0x80 ;  /* 0x0000008000008836 */ /* 0x000fc60000000000 */
[----:B0-----:R-:W-:-:S05]  /*0980*/  @!P0 IADD3 R4, P1, PT, R5, R6, RZ ;  /* 0x0000000605048210 */ /* 0x001fca0007f3e0ff */
[----:B------:R-:W-:-:S05]  /*0990*/  @!P0 IMAD.X R5, RZ, RZ, R7, P1 ;  /* 0x000000ffff058224 */ /* 0x000fca00008e0607 */
[----:B------:R3:W-:Y:S03]  /*09a0*/  @!P0 STG.E.U8 desc[UR8][R4.64], R3 ;  /* 0x0000000304008986 */ /* 0x0007e6000c101108 */
.L_x_13211:
[----:B------:R-:W-:Y:S05]  /*09b0*/  BSYNC.RECONVERGENT B0 ;  /* 0x0000000000007941 */ /* 0x000fea0003800200 */
.L_x_13204:
        /* <DEDUP_REMOVED lines=9> */
.L_x_13203:
        /* <DEDUP_REMOVED lines=51> */
.L_x_13212:
        /* <DEDUP_REMOVED lines=16> */
.L_x_42818:


//--------------------- .text._ZN2at6native29vectorized_elementwise_kernelILi4ENS0_13AUnaryFunctorIhhbZZZNS0_23logical_xor_kernel_cudaERNS_14TensorIteratorEENKUlvE0_clEvENKUlvE_clEvEUlhhE_EESt5arrayIPcLm2EEEEviT0_T1_ --------------------------
	.section	.text._ZN2at6native29vectorized_elementwise_kernelILi4ENS0_13AUnaryFunctorIhhbZZZNS0_23logical_xor_kernel_cudaERNS_14TensorIteratorEENKUlvE0_clEvENKUlvE_clEvEUlhhE_EESt5arrayIPcLm2EEEEviT0_T1_,"ax",@progbits
	.align	128
        .global         _ZN2at6native29vectorized_elementwise_kernelILi4ENS0_13AUnaryFunctorIhhbZZZNS0_23logical_xor_kernel_cudaERNS_14TensorIteratorEENKUlvE0_clEvENKUlvE_clEvEUlhhE_EESt5arrayIPcLm2EEEEviT0_T1_
        .type           _ZN2at6native29vectorized_elementwise_kernelILi4ENS0_13AUnaryFunctorIhhbZZZNS0_23logical_xor_kernel_cudaERNS_14TensorIteratorEENKUlvE0_clEvENKUlvE_clEvEUlhhE_EESt5arrayIPcLm2EEEEviT0_T1_,@function
        .size           _ZN2at6native29vectorized_elementwise_kernelILi4ENS0_13AUnaryFunctorIhhbZZZNS0_23logical_xor_kernel_cudaERNS_14TensorIteratorEENKUlvE0_clEvENKUlvE_clEvEUlhhE_EESt5arrayIPcLm2EEEEviT0_T1_,(.L_x_42819 - _ZN2at6native29vectorized_elementwise_kernelILi4ENS0_13AUnaryFunctorIhhbZZZNS0_23logical_xor_kernel_cudaERNS_14TensorIteratorEENKUlvE0_clEvENKUlvE_clEvEUlhhE_EESt5arrayIPcLm2EEEEviT0_T1_)
        .other          _ZN2at6native29vectorized_elementwise_kernelILi4ENS0_13AUnaryFunctorIhhbZZZNS0_23logical_xor_kernel_cudaERNS_14TensorIteratorEENKUlvE0_clEvENKUlvE_clEvEUlhhE_EESt5arrayIPcLm2EEEEviT0_T1_,@"STO_CUDA_ENTRY STV_DEFAULT"
_ZN2at6native29vectorized_elementwise_kernelILi4ENS0_13AUnaryFunctorIhhbZZZNS0_23logical_xor_kernel_cudaERNS_14TensorIteratorEENKUlvE0_clEvENKUlvE_clEvEUlhhE_EESt5arrayIPcLm2EEEEviT0_T1_:
.text._ZN2at6native29vectorized_elementwise_kernelILi4ENS0_13AUnaryFunctorIhhbZZZNS0_23logical_xor_kernel_cudaERNS_14TensorIteratorEENKUlvE0_clEvENKUlvE_clEvEUlhhE_EESt5arrayIPcLm2EEEEviT0_T1_:
        /* <DEDUP_REMOVED lines=114> */
.L_x_13216:
        /* <DEDUP_REMOVED lines=8> */
.L_x_13217:
        /* <DEDUP_REMOVED lines=8> */
.L_x_13218:
        /* <DEDUP_REMOVED lines=8> */
.L_x_13219:
        /* <DEDUP_REMOVED lines=9> */
.L_x_13220:
[----:B------:R-:W-:Y:S05]  /*0930*/  BSYNC.RELIABLE B1 ;  /* 0x0000000000017941 */ /* 0x000fea0003800100 */
.L_x_13215:
[----:B------:R-:W-:-:S13]  /*0940*/  ISETP.GE.U32.AND P0, PT, R0, UR5, PT ;  /* 0x0000000500007c0c */ /* 0x000fda000bf06070 */
[----:B0-----:R-:W0:Y:S01]  /*0950*/  @!P0 LDC.64 R6, c[0x0][0x388] ;  /* 0x0000e200ff068b82 */ /* 0x001e220000000a00 */
[C---:B-12---:R-:W-:Y:S02]  /*0960*/  @!P0 VIADD R5, R0.reuse, UR4 ;  /* 0x0000000400058c36 */ /* 0x046fe40008000000 */
[----:B------:R-:W-:-:S03]  /*0970*/  @!P0 VIADD R0, R0, 0x80 ;  /* 0x0000008000008836 */ /* 0x000fc60000000000 */
[----:B0-----:R-:W-:-:S05]  /*0980*/  @!P0 IADD3 R4, P1, PT, R5, R6, RZ ;  /* 0x0000000605048210 */ /* 0x001fca0007f3e0ff */
[----:B------:R-:W-:-:S05]  /*0990*/  @!P0 IMAD.X R5, RZ, RZ, R7, P1 ;  /* 0x000000ffff058224 */ /* 0x000fca00008e0607 */
[----:B------:R3:W-:Y:S03]  /*09a0*/  @!P0 STG.E.U8 desc[UR8][R4.64], R3 ;  /* 0x0000000304008986 */ /* 0x0007e6000c101108 */
.L_x_13221:
[----:B------:R-:W-:Y:S05]  /*09b0*/  BSYNC.RECONVERGENT B0 ;  /* 0x0000000000007941 */ /* 0x000fea0003800200 */
.L_x_13214:
        /* <DEDUP_REMOVED lines=9> */
.L_x_13213:
        /* <DEDUP_REMOVED lines=49> */
.L_x_13222:
        /* <DEDUP_REMOVED lines=10> */
.L_x_42819:


//--------------------- .text._ZN2at6native29vectorized_elementwise_kernelILi8ENS0_13AUnaryFunctorIhhbZZZNS0_23logical_xor_kernel_cudaERNS_14TensorIteratorEENKUlvE0_clEvENKUlvE_clEvEUlhhE_EESt5arrayIPcLm2EEEEviT0_T1_ --------------------------
	.section	.text._ZN2at6native29vectorized_elementwise_kernelILi8ENS0_13AUnaryFunctorIhhbZZZNS0_23logical_xor_kernel_cudaERNS_14TensorIteratorEENKUlvE0_clEvENKUlvE_clEvEUlhhE_EESt5arrayIPcLm2EEEEviT0_T1_,"ax",@progbits
	.align	128
        .global         _ZN2at6native29vectorized_elementwise_kernelILi8ENS0_13AUnaryFunctorIhhbZZZNS0_23logical_xor_kernel_cudaERNS_14TensorIteratorEENKUlvE0_clEvENKUlvE_clEvEUlhhE_EESt5arrayIPcLm2EEEEviT0_T1_
        .type           _ZN2at6native29vectorized_elementwise_kernelILi8ENS0_13AUnaryFunctorIhhbZZZNS0_23logical_xor_kernel_cudaERNS_14TensorIteratorEENKUlvE0_clEvENKUlvE_clEvEUlhhE_EESt5arrayIPcLm2EEEEviT0_T1_,@function
        .size           _ZN2at6native29vectorized_elementwise_kernelILi8ENS0_13AUnaryFunctorIhhbZZZNS0_23logical_xor_kernel_cudaERNS_14TensorIteratorEENKUlvE0_clEvENKUlvE_clEvEUlhhE_EESt5arrayIPcLm2EEEEviT0_T1_,(.L_x_42820 - _ZN2at6native29vectorized_elementwise_kernelILi8ENS0_13AUnaryFunctorIhhbZZZNS0_23logical_xor_kernel_cudaERNS_14TensorIteratorEENKUlvE0_clEvENKUlvE_clEvEUlhhE_EESt5arrayIPcLm2EEEEviT0_T1_)
        .other          _ZN2at6native29vectorized_elementwise_kernelILi8ENS0_13AUnaryFunctorIhhbZZZNS0_23logical_xor_kernel_cudaERNS_14TensorIteratorEENKUlvE0_clEvENKUlvE_clEvEUlhhE_EESt5arrayIPcLm2EEEEviT0_T1_,@"STO_CUDA_ENTRY STV_DEFAULT"
_ZN2at6native29vectorized_elementwise_kernelILi8ENS0_13AUnaryFunctorIhhbZZZNS0_23logical_xor_kernel_cudaERNS_14TensorIteratorEENKUlvE0_clEvENKUlvE_clEvEUlhhE_EESt5arrayIPcLm2EEEEviT0_T1_:
.text._ZN2at6native29vectorized_elementwise_kernelILi8ENS0_13AUnaryFunctorIhhbZZZNS0_23logical_xor_kernel_cudaERNS_14TensorIteratorEENKUlvE0_clEvENKUlvE_clEvEUlhhE_EESt5arrayIPcLm2EEEEviT0_T1_:
[----:B------:R-:W-:Y:S01]  /*0000*/  LDC R1, c[0x0][0x37c] ;  /* 0x0000df00ff017b82 */ /* 0x000fe20000000800 */
[----:B------:R-:W-:Y:S05]  /*0010*/  EXIT ;  /* 0x000000000000794d */ /* 0x000fea0003800000 */
.L_x_13223:
        /* <DEDUP_REMOVED lines=14> */
.L_x_42820:


//--------------------- .text._ZN2at6native18elementwise_kernelILi128ELi4EZNS0_15gpu_kernel_implINS0_13BinaryFunctorIhhbZZZNS0_23logical_xor_kernel_cudaERNS_14TensorIteratorEENKUlvE0_clEvENKUlvE_clEvEUlhhE_EEEEvRNS_18TensorIteratorBaseERKT_EUliE_EEviT1_ --------------------------
	.section	.text._ZN2at6native18elementwise_kernelILi128ELi4EZNS0_15gpu_kernel_implINS0_13BinaryFunctorIhhbZZZNS0_23logical_xor_kernel_cudaERNS_14TensorIteratorEENKUlvE0_clEvENKUlvE_clEvEUlhhE_EEEEvRNS_18TensorIteratorBaseERKT_EUliE_EEviT1_,"ax",@progbits
	.align	128
        .global         _ZN2at6native18elementwise_kernelILi128ELi4EZNS0_15gpu_kernel_implINS0_13BinaryFunctorIhhbZZZNS0_23logical_xor_kernel_cudaERNS_14TensorIteratorEENKUlvE0_clEvENKUlvE_clEvEUlhhE_EEEEvRNS_18TensorIteratorBaseERKT_EUliE_EEviT1_
        .type           _ZN2at6native18elementwise_kernelILi128ELi4EZNS0_15gpu_kernel_implINS0_13BinaryFunctorIhhbZZZNS0_23logical_xor_kernel_cudaERNS_14TensorIteratorEENKUlvE0_clEvENKUlvE_clEvEUlhhE_EEEEvRNS_18TensorIteratorBaseERKT_EUliE_EEviT1_,@function
        .size           _ZN2at6native18elementwise_kernelILi128ELi4EZNS0_15gpu_kernel_implINS0_13BinaryFunctorIhhbZZZNS0_23logical_xor_kernel_cudaERNS_14TensorIteratorEENKUlvE0_clEvENKUlvE_clEvEUlhhE_EEEEvRNS_18TensorIteratorBaseERKT_EUliE_EEviT1_,(.L_x_42821 - _ZN2at6native18elementwise_kernelILi128ELi4EZNS0_15gpu_kernel_implINS0_13BinaryFunctorIhhbZZZNS0_23logical_xor_kernel_cudaERNS_14TensorIteratorEENKUlvE0_clEvENKUlvE_clEvEUlhhE_EEEEvRNS_18TensorIteratorBaseERKT_EUliE_EEviT1_)
        .other          _ZN2at6native18elementwise_kernelILi128ELi4EZNS0_15gpu_kernel_implINS0_13BinaryFunctorIhhbZZZNS0_23logical_xor_kernel_cudaERNS_14TensorIteratorEENKUlvE0_clEvENKUlvE_clEvEUlhhE_EEEEvRNS_18TensorIteratorBaseERKT_EUliE_EEviT1_,@"STO_CUDA_ENTRY STV_DEFAULT"
_ZN2at6native18elementwise_kernelILi128ELi4EZNS0_15gpu_kernel_implINS0_13BinaryFunctorIhhbZZZNS0_23logical_xor_kernel_cudaERNS_14TensorIteratorEENKUlvE0_clEvENKUlvE_clEvEUlhhE_EEEEvRNS_18TensorIteratorBaseERKT_EUliE_EEviT1_:
.text._ZN2at6native18elementwise_kernelILi128ELi4EZNS0_15gpu_kernel_implINS0_13BinaryFunctorIhhbZZZNS0_23logical_xor_kernel_cudaERNS_14TensorIteratorEENKUlvE0_clEvENKUlvE_clEvEUlhhE_EEEEvRNS_18TensorIteratorBaseERKT_EUliE_EEviT1_:
        /* <DEDUP_REMOVED lines=371> */
.L_x_13226:
        /* <DEDUP_REMOVED lines=16> */
.L_x_13230:
[----:B------:R0:W5:Y:S01]  /*1830*/  LDG.E.U8 R19, desc[UR36][R4.64] ;  /* 0x0000002404137981 */ /* 0x000162000c1e1100 */
[----:B------:R-:W-:Y:S05]  /*1840*/  BRA `(.L_x_13232) ;  /* 0x0000000c005c7947 */ /* 0x000fea0003800000 */
.L_x_13229:
        /* <DEDUP_REMOVED lines=8> */
.L_x_13234:
[----:B------:R3:W5:Y:S01]  /*18d0*/  LDG.E.U8 R19, desc[UR36][R4.64] ;  /* 0x0000002404137981 */ /* 0x000762000c1e1100 */
[----:B------:R-:W-:Y:S05]  /*18e0*/  BRA `(.L_x_13232) ;  /* 0x0000000c00347947 */ /* 0x000fea0003800000 */
.L_x_13233:
[----:B------:R0:W5:Y:S01]  /*18f0*/  LDG.E.U16 R19, desc[UR36][R4.64] ;  /* 0x0000002404137981 */ /* 0x000162000c1e1500 */
[----:B------:R-:W-:Y:S05]  /*1900*/  BRA `(.L_x_13232) ;  /* 0x0000000c002c7947 */ /* 0x000fea0003800000 */
.L_x_13228:
        /* <DEDUP_REMOVED lines=10> */
.L_x_13236:
[----:B------:R-:W2:Y:S02]  /*19b0*/  LDG.E.U16 R2, desc[UR36][R4.64] ;  /* 0x0000002404027981 */ /* 0x000ea4000c1e1500 */
[----:B--2---:R-:W-:-:S06]  /*19c0*/  HADD2.F32 R2, -RZ, R2.H0_H0 ;  /* 0x20000002ff027230 */ /* 0x004fcc0000004100 */
[----:B------:R-:W0:Y:S02]  /*19d0*/  F2I.S64.TRUNC R2, R2 ;  /* 0x0000000200027311 */ /* 0x000e24000020d900 */
[----:B0-----:R-:W-:Y:S01]  /*19e0*/  PRMT R19, R2, 0x7610, R19 ;  /* 0x0000761002137816 */ /* 0x001fe20000000013 */
[----:B------:R-:W-:Y:S06]  /*19f0*/  BRA `(.L_x_13232) ;  /* 0x0000000800f07947 */ /* 0x000fec0003800000 */
.L_x_13235:
        /* <DEDUP_REMOVED lines=10> */
.L_x_13238:
[----:B------:R-:W2:Y:S02]  /*1aa0*/  LDG.E.U16 R4, desc[UR36][R4.64] ;  /* 0x0000002404047981 */ /* 0x000ea4000c1e1500 */
[----:B--2---:R-:W-:-:S06]  /*1ab0*/  HADD2.F32 R2, -RZ, R4.H0_H0 ;  /* 0x20000004ff027230 */ /* 0x004fcc0000004100 */
[----:B------:R-:W0:Y:S02]  /*1ac0*/  F2I.S64.TRUNC R2, R2 ;  /* 0x0000000200027311 */ /* 0x000e24000020d900 */
[----:B0-----:R-:W-:Y:S01]  /*1ad0*/  PRMT R19, R2, 0x7610, R19 ;  /* 0x0000761002137816 */ /* 0x001fe20000000013 */
[----:B------:R-:W-:Y:S06]  /*1ae0*/  BRA `(.L_x_13232) ;  /* 0x0000000800b47947 */ /* 0x000fec0003800000 */
.L_x_13237:
[----:B------:R-:W2:Y:S02]  /*1af0*/  LDG.E.64 R2, desc[UR36][R4.64] ;  /* 0x0000002404027981 */ /* 0x000ea4000c1e1b00 */
[----:B--2---:R-:W0:Y:S02]  /*1b00*/  F2I.S64.F64.TRUNC R2, R2 ;  /* 0x0000000200027311 */ /* 0x004e24000030d900 */
[----:B0-----:R-:W-:Y:S01]  /*1b10*/  PRMT R19, R2, 0x7610, R19 ;  /* 0x0000761002137816 */ /* 0x001fe20000000013 */
[----:B------:R-:W-:Y:S06]  /*1b20*/  BRA `(.L_x_13232) ;  /* 0x0000000800a47947 */ /* 0x000fec0003800000 */
.L_x_13227:
        /* <DEDUP_REMOVED lines=12> */
.L_x_13241:
[----:B------:R-:W2:Y:S02]  /*1bf0*/  LDG.E.64 R4, desc[UR36][R4.64] ;  /* 0x0000002404047981 */ /* 0x000ea4000c1e1b00 */
[----:B--2---:R-:W0:Y:S02]  /*1c00*/  F2I.S64.F64.TRUNC R2, R4 ;  /* 0x0000000400027311 */ /* 0x004e24000030d900 */
[----:B0-----:R-:W-:Y:S01]  /*1c10*/  PRMT R19, R2, 0x7610, R19 ;  /* 0x0000761002137816 */ /* 0x001fe20000000013 */
[----:B------:R-:W-:Y:S06]  /*1c20*/  BRA `(.L_x_13232) ;  /* 0x0000000800647947 */ /* 0x000fec0003800000 */
.L_x_13240:
        /* <DEDUP_REMOVED lines=27> */
.L_x_13243:
        /* <DEDUP_REMOVED lines=14> */
.L_x_13242:
[----:B------:R-:W2:Y:S02]  /*1ec0*/  LDG.E.U16 R2, desc[UR36][R4.64] ;  /* 0x0000002404027981 */ /* 0x000ea4000c1e1500 */
[----:B--2---:R-:W-:-:S06]  /*1ed0*/  SHF.L.U32 R2, R2, 0x10, RZ ;  /* 0x0000001002027819 */ /* 0x004fcc00000006ff */
[----:B------:R-:W0:Y:S02]  /*1ee0*/  F2I.S64.TRUNC R2, R2 ;  /* 0x0000000200027311 */ /* 0x000e24000020d900 */
[----:B0-----:R-:W-:Y:S01]  /*1ef0*/  PRMT R19, R2, 0x7610, R19 ;  /* 0x0000761002137816 */ /* 0x001fe20000000013 */
[----:B------:R-:W-:Y:S06]  /*1f00*/  BRA `(.L_x_13232) ;  /* 0x0000000400ac7947 */ /* 0x000fec0003800000 */
.L_x_13239:
        /* <DEDUP_REMOVED lines=10> */
.L_x_13246:
        /* <DEDUP_REMOVED lines=21> */
.L_x_13250:
[----:B------:R-:W-:Y:S05]  /*2100*/  BSYNC.RECONVERGENT B1 ;  /* 0x0000000000017941 */ /* 0x000fea0003800200 */
.L_x_13249:
[----:B------:R-:W-:Y:S01]  /*2110*/  IMAD.SHL.U32 R0, R0, 0x100000, RZ ;  /* 0x0010000000007824 */ /* 0x000fe200078e00ff */
[----:B------:R-:W-:-:S04]  /*2120*/  LEA R2, R2, 0x3b800000, 0x17 ;  /* 0x3b80000002027811 */ /* 0x000fc800078eb8ff */
[----:B------:R-:W-:-:S07]  /*2130*/  LOP3.LUT R2, R2, R0, R7, 0xfe, !PT ;  /* 0x0000000002027212 */ /* 0x000fce00078efe07 */
.L_x_13248:
[----:B------:R-:W-:Y:S05]  /*2140*/  BSYNC.RECONVERGENT B0 ;  /* 0x0000000000007941 */ /* 0x000fea0003800200 */
.L_x_13247:
[----:B------:R-:W0:Y:S02]  /*2150*/  F2I.S64.TRUNC R2, R2 ;  /* 0x0000000200027311 */ /* 0x000e24000020d900 */
[----:B0-----:R-:W-:Y:S01]  /*2160*/  PRMT R19, R2, 0x7610, R19 ;  /* 0x0000761002137816 */ /* 0x001fe20000000013 */
[----:B------:R-:W-:Y:S06]  /*2170*/  BRA `(.L_x_13232) ;  /* 0x0000000400107947 */ /* 0x000fec0003800000 */
.L_x_13245:
        /* <DEDUP_REMOVED lines=21> */
.L_x_13254:
[----:B------:R-:W-:Y:S05]  /*22d0*/  BSYNC.RECONVERGENT B1 ;  /* 0x0000000000017941 */ /* 0x000fea0003800200 */
.L_x_13253:
[----:B------:R-:W-:Y:S01]  /*22e0*/  IMAD.SHL.U32 R0, R0, 0x200000, RZ ;  /* 0x0020000000007824 */ /* 0x000fe200078e00ff */
[----:B------:R-:W-:-:S04]  /*22f0*/  LEA R2, R2, 0x37800000, 0x17 ;  /* 0x3780000002027811 */ /* 0x000fc800078eb8ff */
[----:B------:R-:W-:-:S07]  /*2300*/  LOP3.LUT R2, R2, R0, R7, 0xfe, !PT ;  /* 0x0000000002027212 */ /* 0x000fce00078efe07 */
.L_x_13252:
[----:B------:R-:W-:Y:S05]  /*2310*/  BSYNC.RECONVERGENT B0 ;  /* 0x0000000000007941 */ /* 0x000fea0003800200 */
.L_x_13251:
[----:B------:R-:W0:Y:S02]  /*2320*/  F2I.S64.TRUNC R2, R2 ;  /* 0x0000000200027311 */ /* 0x000e24000020d900 */
[----:B0-----:R-:W-:Y:S01]  /*2330*/  PRMT R19, R2, 0x7610, R19 ;  /* 0x0000761002137816 */ /* 0x001fe20000000013 */
[----:B------:R-:W-:Y:S06]  /*2340*/  BRA `(.L_x_13232) ;  /* 0x00000000009c7947 */ /* 0x000fec0003800000 */
.L_x_13244:
[----:B------:R-:W-:-:S09]  /*2350*/  UISETP.NE.AND UP0, UPT, UR4, 0x1c, UPT ;  /* 0x0000001c0400788c */ /* 0x000fd2000bf05270 */
[----:B------:R-:W-:Y:S05]  /*2360*/  BRA.U !UP0, `(.L_x_13255) ;  /* 0x0000000108907547 */ /* 0x000fea000b800000 */
[----:B------:R-:W-:-:S09]  /*2370*/  UISETP.NE.AND UP0, UPT, UR4, 0x1d, UPT ;  /* 0x0000001d0400788c */ /* 0x000fd2000bf05270 */
[----:B------:R-:W-:Y:S05]  /*2380*/  BRA.U !UP0, `(.L_x_13256) ;  /* 0x0000000108807547 */ /* 0x000fea000b800000 */
[----:B------:R-:W-:-:S09]  /*2390*/  UISETP.NE.AND UP0, UPT, UR4, 0x2c, UPT ;  /* 0x0000002c0400788c */ /* 0x000fd2000bf05270 */
[----:B------:R-:W-:Y:S05]  /*23a0*/  BRA.U !UP0, `(.L_x_13257) ;  /* 0x0000000108487547 */ /* 0x000fea000b800000 */
.L_x_13231:
        /* <DEDUP_REMOVED lines=16> */
.L_x_13258:
[----:B------:R-:W-:Y:S01]  /*24b0*/  PRMT R19, RZ, 0x7610, R19 ;  /* 0x00007610ff137816 */ /* 0x000fe20000000013 */
[----:B------:R-:W-:Y:S06]  /*24c0*/  BRA `(.L_x_13232) ;  /* 0x00000000003c7947 */ /* 0x000fec0003800000 */
.L_x_13257:
        /* <DEDUP_REMOVED lines=8> */
.L_x_13260:
[----:B------:R-:W-:Y:S05]  /*2550*/  BSYNC.RECONVERGENT B0 ;  /* 0x0000000000007941 */ /* 0x000fea0003800200 */
.L_x_13259:
[----:B------:R-:W0:Y:S02]  /*2560*/  F2I.S64.TRUNC R2, R2 ;  /* 0x0000000200027311 */ /* 0x000e24000020d900 */
[----:B0-----:R-:W-:Y:S01]  /*2570*/  PRMT R19, R2, 0x7610, R19 ;  /* 0x0000761002137816 */ /* 0x001fe20000000013 */
[----:B------:R-:W-:Y:S06]  /*2580*/  BRA `(.L_x_13232) ;  /* 0x00000000000c7947 */ /* 0x000fec0003800000 */
.L_x_13256:
[----:B------:R2:W5:Y:S01]  /*2590*/  LDG.E.U8 R19, desc[UR36][R4.64] ;  /* 0x0000002404137981 */ /* 0x000562000c1e1100 */
[----:B------:R-:W-:Y:S05]  /*25a0*/  BRA `(.L_x_13232) ;  /* 0x0000000000047947 */ /* 0x000fea0003800000 */
.L_x_13255:
[----:B------:R1:W5:Y:S02]  /*25b0*/  LDG.E.U8 R19, desc[UR36][R4.64] ;  /* 0x0000002404137981 */ /* 0x000364000c1e1100 */
.L_x_13232:
        /* <DEDUP_REMOVED lines=16> */
.L_x_13264:
[----:B------:R3:W5:Y:S01]  /*26c0*/  LDG.E.U8 R0, desc[UR36][R4.64] ;  /* 0x0000002404007981 */ /* 0x000762000c1e1100 */
[----:B------:R-:W-:Y:S05]  /*26d0*/  BRA `(.L_x_13266) ;  /* 0x0000000c005c7947 */ /* 0x000fea0003800000 */
.L_x_13263:
        /* <DEDUP_REMOVED lines=8> */
.L_x_13268:
[----:B------:R1:W5:Y:S01]  /*2760*/  LDG.E.U8 R0, desc[UR36][R4.64] ;  /* 0x0000002404007981 */ /* 0x000362000c1e1100 */
[----:B------:R-:W-:Y:S05]  /*2770*/  BRA `(.L_x_13266) ;  /* 0x0000000c00347947 */ /* 0x000fea0003800000 */
.L_x_13267:
[----:B------:R2:W5:Y:S01]  /*2780*/  LDG.E.U16 R0, desc[UR36][R4.64] ;  /* 0x0000002404007981 */ /* 0x000562000c1e1500 */
[----:B------:R-:W-:Y:S05]  /*2790*/  BRA `(.L_x_13266) ;  /* 0x0000000c002c7947 */ /* 0x000fea0003800000 */
.L_x_13262:
        /* <DEDUP_REMOVED lines=10> */
.L_x_13270:
[----:B------:R-:W2:Y:S02]  /*2840*/  LDG.E.U16 R2, desc[UR36][R4.64] ;  /* 0x0000002404027981 */ /* 0x000ea4000c1e1500 */
[----:B--2---:R-:W-:-:S06]  /*2850*/  HADD2.F32 R2, -RZ, R2.H0_H0 ;  /* 0x20000002ff027230 */ /* 0x004fcc0000004100 */
[----:B------:R-:W0:Y:S02]  /*2860*/  F2I.S64.TRUNC R2, R2 ;  /* 0x0000000200027311 */ /* 0x000e24000020d900 */
[----:B0-----:R-:W-:Y:S01]  /*2870*/  PRMT R0, R2, 0x7610, R0 ;  /* 0x0000761002007816 */ /* 0x001fe20000000000 */
[----:B------:R-:W-:Y:S06]  /*2880*/  BRA `(.L_x_13266) ;  /* 0x0000000800f07947 */ /* 0x000fec0003800000 */
.L_x_13269:
        /* <DEDUP_REMOVED lines=10> */
.L_x_13272:
[----:B------:R-:W2:Y:S02]  /*2930*/  LDG.E.U16 R4, desc[UR36][R4.64] ;  /* 0x0000002404047981 */ /* 0x000ea4000c1e1500 */
[----:B--2---:R-:W-:-:S06]  /*2940*/  HADD2.F32 R2, -RZ, R4.H0_H0 ;  /* 0x20000004ff027230 */ /* 0x004fcc0000004100 */
[----:B------:R-:W0:Y:S02]  /*2950*/  F2I.S64.TRUNC R2, R2 ;  /* 0x0000000200027311 */ /* 0x000e24000020d900 */
[----:B0-----:R-:W-:Y:S01]  /*2960*/  PRMT R0, R2, 0x7610, R0 ;  /* 0x0000761002007816 */ /* 0x001fe20000000000 */
[----:B------:R-:W-:Y:S06]  /*2970*/  BRA `(.L_x_13266) ;  /* 0x0000000800b47947 */ /* 0x000fec0003800000 */
.L_x_13271:
[----:B------:R-:W2:Y:S02]  /*2980*/  LDG.E.64 R2, desc[UR36][R4.64] ;  /* 0x0000002404027981 */ /* 0x000ea4000c1e1b00 */
[----:B--2---:R-:W0:Y:S02]  /*2990*/  F2I.S64.F64.TRUNC R2, R2 ;  /* 0x0000000200027311 */ /* 0x004e24000030d900 */
[----:B0-----:R-:W-:Y:S01]  /*29a0*/  PRMT R0, R2, 0x7610, R0 ;  /* 0x0000761002007816 */ /* 0x001fe20000000000 */
[----:B------:R-:W-:Y:S06]  /*29b0*/  BRA `(.L_x_13266) ;  /* 0x0000000800a47947 */ /* 0x000fec0003800000 */
.L_x_13261:
        /* <DEDUP_REMOVED lines=12> */
.L_x_13275:
[----:B------:R-:W2:Y:S02]  /*2a80*/  LDG.E.64 R4, desc[UR36][R4.64] ;  /* 0x0000002404047981 */ /* 0x000ea4000c1e1b00 */
[----:B--2---:R-:W0:Y:S02]  /*2a90*/  F2I.S64.F64.TRUNC R2, R4 ;  /* 0x0000000400027311 */ /* 0x004e24000030d900 */
[----:B0-----:R-:W-:Y:S01]  /*2aa0*/  PRMT R0, R2, 0x7610, R0 ;  /* 0x0000761002007816 */ /* 0x001fe20000000000 */
[----:B------:R-:W-:Y:S06]  /*2ab0*/  BRA `(.L_x_13266) ;  /* 0x0000000800647947 */ /* 0x000fec0003800000 */
.L_x_13274:
        /* <DEDUP_REMOVED lines=27> */
.L_x_13277:
        /* <DEDUP_REMOVED lines=14> */
.L_x_13276:
[----:B------:R-:W2:Y:S02]  /*2d50*/  LDG.E.U16 R2, desc[UR36][R4.64] ;  /* 0x0000002404027981 */ /* 0x000ea4000c1e1500 */
[----:B--2---:R-:W-:-:S06]  /*2d60*/  IMAD.U32 R2, R2, 0x10000, RZ ;  /* 0x0001000002027824 */ /* 0x004fcc00078e00ff */
[----:B------:R-:W0:Y:S02]  /*2d70*/  F2I.S64.TRUNC R2, R2 ;  /* 0x0000000200027311 */ /* 0x000e24000020d900 */
[----:B0-----:R-:W-:Y:S01]  /*2d80*/  PRMT R0, R2, 0x7610, R0 ;  /* 0x0000761002007816 */ /* 0x001fe20000000000 */
[----:B------:R-:W-:Y:S06]  /*2d90*/  BRA `(.L_x_13266) ;  /* 0x0000000400ac7947 */ /* 0x000fec0003800000 */
.L_x_13273:
        /* <DEDUP_REMOVED lines=10> */
.L_x_13280:
        /* <DEDUP_REMOVED lines=21> */
.L_x_13284:
[----:B------:R-:W-:Y:S05]  /*2f90*/  BSYNC.RECONVERGENT B1 ;  /* 0x0000000000017941 */ /* 0x000fea0003800200 */
.L_x_13283:
[----:B------:R-:W-:Y:S01]  /*2fa0*/  IMAD.SHL.U32 R0, R0, 0x100000, RZ ;  /* 0x0010000000007824 */ /* 0x000fe200078e00ff */
[----:B------:R-:W-:-:S04]  /*2fb0*/  LEA R2, R2, 0x3b800000, 0x17 ;  /* 0x3b80000002027811 */ /* 0x000fc800078eb8ff */
[----:B------:R-:W-:-:S07]  /*2fc0*/  LOP3.LUT R2, R2, R0, R7, 0xfe, !PT ;  /* 0x0000000002027212 */ /* 0x000fce00078efe07 */
.L_x_13282:
[----:B------:R-:W-:Y:S05]  /*2fd0*/  BSYNC.RECONVERGENT B0 ;  /* 0x0000000000007941 */ /* 0x000fea0003800200 */
.L_x_13281:
[----:B------:R-:W0:Y:S02]  /*2fe0*/  F2I.S64.TRUNC R2, R2 ;  /* 0x0000000200027311 */ /* 0x000e24000020d900 */
[----:B0-----:R-:W-:Y:S01]  /*2ff0*/  PRMT R0, R2, 0x7610, R0 ;  /* 0x0000761002007816 */ /* 0x001fe20000000000 */
[----:B------:R-:W-:Y:S06]  /*3000*/  BRA `(.L_x_13266) ;  /* 0x0000000400107947 */ /* 0x000fec0003800000 */
.L_x_13279:
        /* <DEDUP_REMOVED lines=21> */
.L_x_13288:
[----:B------:R-:W-:Y:S05]  /*3160*/  BSYNC.RECONVERGENT B1 ;  /* 0x0000000000017941 */ /* 0x000fea0003800200 */
.L_x_13287:
[----:B------:R-:W-:Y:S01]  /*3170*/  IMAD.SHL.U32 R0, R0, 0x200000, RZ ;  /* 0x0020000000007824 */ /* 0x000fe200078e00ff */
[----:B------:R-:W-:-:S04]  /*3180*/  LEA R2, R2, 0x37800000, 0x17 ;  /* 0x3780000002027811 */ /* 0x000fc800078eb8ff */
[----:B------:R-:W-:-:S07]  /*3190*/  LOP3.LUT R2, R2, R0, R7, 0xfe, !PT ;  /* 0x0000000002027212 */ /* 0x000fce00078efe07 */
.L_x_13286:
[----:B------:R-:W-:Y:S05]  /*31a0*/  BSYNC.RECONVERGENT B0 ;  /* 0x0000000000007941 */ /* 0x000fea0003800200 */
.L_x_13285:
[----:B------:R-:W0:Y:S02]  /*31b0*/  F2I.S64.TRUNC R2, R2 ;  /* 0x0000000200027311 */ /* 0x000e24000020d900 */
[----:B0-----:R-:W-:Y:S01]  /*31c0*/  PRMT R0, R2, 0x7610, R0 ;  /* 0x0000761002007816 */ /* 0x001fe20000000000 */
[----:B------:R-:W-:Y:S06]  /*31d0*/  BRA `(.L_x_13266) ;  /* 0x00000000009c7947 */ /* 0x000fec0003800000 */
.L_x_13278:
[----:B------:R-:W-:-:S09]  /*31e0*/  UISETP.NE.AND UP0, UPT, UR4, 0x1c, UPT ;  /* 0x0000001c0400788c */ /* 0x000fd2000bf05270 */
[----:B------:R-:W-:Y:S05]  /*31f0*/  BRA.U !UP0, `(.L_x_13289) ;  /* 0x0000000108907547 */ /* 0x000fea000b800000 */
[----:B------:R-:W-:-:S09]  /*3200*/  UISETP.NE.AND UP0, UPT, UR4, 0x1d, UPT ;  /* 0x0000001d0400788c */ /* 0x000fd2000bf05270 */
[----:B------:R-:W-:Y:S05]  /*3210*/  BRA.U !UP0, `(.L_x_13290) ;  /* 0x0000000108807547 */ /* 0x000fea000b800000 */
[----:B------:R-:W-:-:S09]  /*3220*/  UISETP.NE.AND UP0, UPT, UR4, 0x2c, UPT ;  /* 0x0000002c0400788c */ /* 0x000fd2000bf05270 */
[----:B------:R-:W-:Y:S05]  /*3230*/  BRA.U !UP0, `(.L_x_13291) ;  /* 0x0000000108487547 */ /* 0x000fea000b800000 */
.L_x_13265:
        /* <DEDUP_REMOVED lines=15> */
[----:B--2--5:R-:W-:Y:S05]  /*3330*/  CALL.ABS.NOINC R2 ;  /* 0x0000000002007343 */ /* 0x024fea0003c00000 */
.L_x_13292:
[----:B------:R-:W-:Y:S01]  /*3340*/  PRMT R0, RZ, 0x7610, R0 ;  /* 0x00007610ff007816 */ /* 0x000fe20000000000 */
[----:B------:R-:W-:Y:S06]  /*3350*/  BRA `(.L_x_13266) ;  /* 0x00000000003c7947 */ /* 0x000fec0003800000 */
.L_x_13291:
        /* <DEDUP_REMOVED lines=8> */
.L_x_13294:
[----:B------:R-:W-:Y:S05]  /*33e0*/  BSYNC.RECONVERGENT B0 ;  /* 0x0000000000007941 */ /* 0x000fea0003800200 */
.L_x_13293:
[----:B------:R-:W0:Y:S02]  /*33f0*/  F2I.S64.TRUNC R2, R2 ;  /* 0x0000000200027311 */ /* 0x000e24000020d900 */
[----:B0-----:R-:W-:Y:S01]  /*3400*/  PRMT R0, R2, 0x7610, R0 ;  /* 0x0000761002007816 */ /* 0x001fe20000000000 */
[----:B------:R-:W-:Y:S06]  /*3410*/  BRA `(.L_x_13266) ;  /* 0x00000000000c7947 */ /* 0x000fec0003800000 */
.L_x_13290:
[----:B------:R0:W5:Y:S01]  /*3420*/  LDG.E.U8 R0, desc[UR36][R4.64] ;  /* 0x0000002404007981 */ /* 0x000162000c1e1100 */
[----:B------:R-:W-:Y:S05]  /*3430*/  BRA `(.L_x_13266) ;  /* 0x0000000000047947 */ /* 0x000fea0003800000 */
.L_x_13289:
[----:B------:R0:W5:Y:S02]  /*3440*/  LDG.E.U8 R0, desc[UR36][R4.64] ;  /* 0x0000002404007981 */ /* 0x000164000c1e1100 */
.L_x_13266:
[----:B------:R-:W0:Y:S01]  /*3450*/  LDCU.64 UR6, c[0x0][0x5e8] ;  /* 0x0000bd00ff0677ac */ /* 0x000e220008000a00 */
[----:B-----5:R-:W-:Y:S01]  /*3460*/  LOP3.LUT P0, RZ, R19, 0xff, RZ, 0xc0, !PT ;  /* 0x000000ff13ff7812 */ /* 0x020fe2000780c0ff */
[----:B------:R-:W-:Y:S01]  /*3470*/  BSSY.RECONVERGENT B6, `(.L_x_13295) ;  /* 0x00000d5000067945 */ /* 0x000fe20003800200 */
[----:B------:R-:W-:Y:S01]  /*3480*/  LOP3.LUT P1, RZ, R0, 0xff, RZ, 0xc0, !PT ;  /* 0x000000ff00ff7812 */ /* 0x000fe2000782c0ff */
[----:B------:R-:W-:-:S03]  /*3490*/  UPRMT UR4, UR43, 0x9910, URZ ;  /* 0x000099102b047896 */ /* 0x000fc600080000ff */
[----:B------:R-:W-:Y:S01]  /*34a0*/  PLOP3.LUT P0, PT, P0, P1, PT, 0x28, 0x82 ;  /* 0x000000000082781c */ /* 0x000fe20000702570 */
[----:B------:R-:W-:-:S03]  /*34b0*/  UISETP.GT.AND UP0, UPT, UR4, 0x9, UPT ;  /* 0x000000090400788c */ /* 0x000fc6000bf04270 */
        /* <DEDUP_REMOVED lines=14> */
.L_x_13299:
[----:B------:R1:W-:Y:S01]  /*35a0*/  STG.E.U8 desc[UR36][R2.64], R4 ;  /* 0x0000000402007986 */ /* 0x0003e2000c101124 */
[----:B------:R-:W-:Y:S05]  /*35b0*/  BRA `(.L_x_13301) ;  /* 0x0000000c00007947 */ /* 0x000fea0003800000 */
.L_x_13298:
        /* <DEDUP_REMOVED lines=9> */
.L_x_13303:
[----:B------:R3:W-:Y:S01]  /*3650*/  STG.E desc[UR36][R2.64], R4 ;  /* 0x0000000402007986 */ /* 0x0007e2000c101924 */
[----:B------:R-:W-:Y:S05]  /*3660*/  BRA `(.L_x_13301) ;  /* 0x0000000800d47947 */ /* 0x000fea0003800000 */
.L_x_13302:
[----:B------:R2:W-:Y:S01]  /*3670*/  STG.E.U16 desc[UR36][R2.64], R4 ;  /* 0x0000000402007986 */ /* 0x0005e2000c101524 */
[----:B------:R-:W-:Y:S05]  /*3680*/  BRA `(.L_x_13301) ;  /* 0x0000000800cc7947 */ /* 0x000fea0003800000 */
.L_x_13297:
        /* <DEDUP_REMOVED lines=9> */
.L_x_13305:
[----:B------:R-:W-:-:S04]  /*3720*/  I2FP.F32.U32 R0, R4 ;  /* 0x0000000400007245 */ /* 0x000fc80000201000 */
[----:B------:R-:W-:-:S05]  /*3730*/  F2FP.F16.F32.PACK_AB R0, RZ, R0 ;  /* 0x00000000ff00723e */ /* 0x000fca00000000ff */
[----:B------:R0:W-:Y:S01]  /*3740*/  STG.E.U16 desc[UR36][R2.64], R0 ;  /* 0x0000000002007986 */ /* 0x0001e2000c101524 */
[----:B------:R-:W-:Y:S05]  /*3750*/  BRA `(.L_x_13301) ;  /* 0x0000000800987947 */ /* 0x000fea0003800000 */
.L_x_13304:
        /* <DEDUP_REMOVED lines=10> */
.L_x_13307:
[----:B------:R-:W-:-:S04]  /*3800*/  I2FP.F32.U32 R4, R4 ;  /* 0x0000000400047245 */ /* 0x000fc80000201000 */
[----:B------:R-:W-:-:S04]  /*3810*/  F2FP.F16.F32.PACK_AB R5, RZ, R4 ;  /* 0x00000004ff05723e */ /* 0x000fc800000000ff */
[----:B------:R-:W-:-:S05]  /*3820*/  PRMT R5, R5, 0x5410, RZ ;  /* 0x0000541005057816 */ /* 0x000fca00000000ff */
[----:B------:R0:W-:Y:S01]  /*3830*/  STG.E desc[UR36][R2.64], R5 ;  /* 0x0000000502007986 */ /* 0x0001e2000c101924 */
[----:B------:R-:W-:Y:S05]  /*3840*/  BRA `(.L_x_13301) ;  /* 0x00000008005c7947 */ /* 0x000fea0003800000 */
.L_x_13306:
[----:B------:R-:W0:Y:S02]  /*3850*/  I2F.F64.U32 R4, R4 ;  /* 0x0000000400047312 */ /* 0x000e240000201800 */
[----:B0-----:R0:W-:Y:S01]  /*3860*/  STG.E.64 desc[UR36][R2.64], R4 ;  /* 0x0000000402007986 */ /* 0x0011e2000c101b24 */
[----:B------:R-:W-:Y:S05]  /*3870*/  BRA `(.L_x_13301) ;  /* 0x0000000800507947 */ /* 0x000fea0003800000 */
.L_x_13296:
        /* <DEDUP_REMOVED lines=10> */
.L_x_13310:
[----:B------:R-:W-:Y:S01]  /*3920*/  CS2R R6, SRZ ;  /* 0x0000000000067805 */ /* 0x000fe2000001ff00 */
[----:B------:R-:W0:Y:S04]  /*3930*/  I2F.F64.U32 R4, R4 ;  /* 0x0000000400047312 */ /* 0x000e280000201800 */
[----:B0-----:R0:W-:Y:S01]  /*3940*/  STG.E.128 desc[UR36][R2.64], R4 ;  /* 0x0000000402007986 */ /* 0x0011e2000c101d24 */
[----:B------:R-:W-:Y:S05]  /*3950*/  BRA `(.L_x_13301) ;  /* 0x0000000800187947 */ /* 0x000fea0003800000 */
.L_x_13309:
        /* <DEDUP_REMOVED lines=17> */
.L_x_13314:
[----:B------:R-:W-:Y:S05]  /*3a70*/  BSYNC.RECONVERGENT B0 ;  /* 0x0000000000007941 */ /* 0x000fea0003800200 */
.L_x_13313:
[----:B------:R0:W-:Y:S01]  /*3a80*/  STG.E.U8 desc[UR36][R2.64], R5 ;  /* 0x0000000502007986 */ /* 0x0001e2000c101124 */
[----:B------:R-:W-:Y:S05]  /*3a90*/  BRA `(.L_x_13301) ;  /* 0x0000000400c87947 */ /* 0x000fea0003800000 */
.L_x_13312:
        /* <DEDUP_REMOVED lines=16> */
.L_x_13311:
[----:B------:R-:W-:-:S04]  /*3ba0*/  I2FP.F32.U32 R0, R4 ;  /* 0x0000000400007245 */ /* 0x000fc80000201000 */
[----:B------:R-:W-:-:S05]  /*3bb0*/  F2FP.BF16.F32.PACK_AB R0, RZ, R0 ;  /* 0x00000000ff00723e */ /* 0x000fca00000010ff */
[----:B------:R0:W-:Y:S01]  /*3bc0*/  STG.E.U16 desc[UR36][R2.64], R0 ;  /* 0x0000000002007986 */ /* 0x0001e2000c101524 */
[----:B------:R-:W-:Y:S05]  /*3bd0*/  BRA `(.L_x_13301) ;  /* 0x0000000400787947 */ /* 0x000fea0003800000 */
.L_x_13308:
        /* <DEDUP_REMOVED lines=10> */
.L_x_13317:
        /* <DEDUP_REMOVED lines=12> */
.L_x_13320:
[----:B------:R-:W-:-:S04]  /*3d40*/  SHF.R.U32.HI R0, RZ, 0x14, R5 ;  /* 0x00000014ff007819 */ /* 0x000fc80000011605 */
[----:B------:R-:W-:-:S04]  /*3d50*/  LOP3.LUT R0, R0, 0x1, RZ, 0xc0, !PT ;  /* 0x0000000100007812 */ /* 0x000fc800078ec0ff */
[----:B------:R-:W-:-:S04]  /*3d60*/  IADD3 R0, PT, PT, R5, 0x487ffff, R0 ;  /* 0x0487ffff05007810 */ /* 0x000fc80007ffe000 */
[----:B------:R-:W-:-:S04]  /*3d70*/  SHF.R.U32.HI R0, RZ, 0x14, R0 ;  /* 0x00000014ff007819 */ /* 0x000fc80000011600 */
[----:B------:R-:W-:-:S07]  /*3d80*/  LOP3.LUT R4, R0, 0xff, RZ, 0xc0, !PT ;  /* 0x000000ff00047812 */ /* 0x000fce00078ec0ff */
.L_x_13321:
[----:B------:R-:W-:-:S07]  /*3d90*/  PRMT R0, R4, 0x7610, R0 ;  /* 0x0000761004007816 */ /* 0x000fce0000000000 */
.L_x_13319:
[----:B------:R-:W-:Y:S05]  /*3da0*/  BSYNC.RECONVERGENT B0 ;  /* 0x0000000000007941 */ /* 0x000fea0003800200 */
.L_x_13318:
[----:B------:R0:W-:Y:S01]  /*3db0*/  STG.E.U8 desc[UR36][R2.64], R0 ;  /* 0x0000000002007986 */ /* 0x0001e2000c101124 */
[----:B------:R-:W-:Y:S05]  /*3dc0*/  BRA `(.L_x_13301) ;  /* 0x0000000000fc7947 */ /* 0x000fea0003800000 */
.L_x_13316:
        /* <DEDUP_REMOVED lines=12> */
.L_x_13324:
[----:B------:R-:W-:-:S04]  /*3e90*/  SHF.R.U32.HI R0, RZ, 0x15, R5 ;  /* 0x00000015ff007819 */ /* 0x000fc80000011605 */
[----:B------:R-:W-:-:S04]  /*3ea0*/  LOP3.LUT R0, R0, 0x1, RZ, 0xc0, !PT ;  /* 0x0000000100007812 */ /* 0x000fc800078ec0ff */
[----:B------:R-:W-:-:S04]  /*3eb0*/  IADD3 R0, PT, PT, R5, 0x88fffff, R0 ;  /* 0x088fffff05007810 */ /* 0x000fc80007ffe000 */
[----:B------:R-:W-:-:S04]  /*3ec0*/  SHF.R.U32.HI R0, RZ, 0x15, R0 ;  /* 0x00000015ff007819 */ /* 0x000fc80000011600 */
[----:B------:R-:W-:-:S07]  /*3ed0*/  LOP3.LUT R4, R0, 0xff, RZ, 0xc0, !PT ;  /* 0x000000ff00047812 */ /* 0x000fce00078ec0ff */
.L_x_13325:
[----:B------:R-:W-:-:S07]  /*3ee0*/  PRMT R0, R4, 0x7610, R0 ;  /* 0x0000761004007816 */ /* 0x000fce0000000000 */
.L_x_13323:
[----:B------:R-:W-:Y:S05]  /*3ef0*/  BSYNC.RECONVERGENT B0 ;  /* 0x0000000000007941 */ /* 0x000fea0003800200 */
.L_x_13322:
[----:B------:R0:W-:Y:S01]  /*3f00*/  STG.E.U8 desc[UR36][R2.64], R0 ;  /* 0x0000000002007986 */ /* 0x0001e2000c101124 */
[----:B------:R-:W-:Y:S05]  /*3f10*/  BRA `(.L_x_13301) ;  /* 0x0000000000a87947 */ /* 0x000fea0003800000 */
.L_x_13315:
[----:B------:R-:W-:-:S09]  /*3f20*/  UISETP.NE.AND UP0, UPT, UR4, 0x1c, UPT ;  /* 0x0000001c0400788c */ /* 0x000fd2000bf05270 */
[----:B------:R-:W-:Y:S05]  /*3f30*/  BRA.U !UP0, `(.L_x_13326) ;  /* 0x00000001089c7547 */ /* 0x000fea000b800000 */
[----:B------:R-:W-:-:S09]  /*3f40*/  UISETP.NE.AND UP0, UPT, UR4, 0x1d, UPT ;  /* 0x0000001d0400788c */ /* 0x000fd2000bf05270 */
[----:B------:R-:W-:Y:S05]  /*3f50*/  BRA.U !UP0, `(.L_x_13327) ;  /* 0x0000000108887547 */ /* 0x000fea000b800000 */
[----:B------:R-:W-:-:S09]  /*3f60*/  UISETP.NE.AND UP0, UPT, UR4, 0x2c, UPT ;  /* 0x0000002c0400788c */ /* 0x000fd2000bf05270 */
[----:B------:R-:W-:Y:S05]  /*3f70*/  BRA.U !UP0, `(.L_x_13328) ;  /* 0x0000000108447547 */ /* 0x000fea000b800000 */
.L_x_13300:
        /* <DEDUP_REMOVED lines=16> */
.L_x_13329:
[----:B------:R-:W-:Y:S05]  /*4080*/  BRA `(.L_x_13301) ;  /* 0x00000000004c7947 */ /* 0x000fea0003800000 */
.L_x_13328:
        /* <DEDUP_REMOVED lines=15> */
.L_x_13327:
[----:B------:R-:W-:-:S05]  /*4180*/  MOV R5, RZ ;  /* 0x000000ff00057202 */ /* 0x000fca0000000f00 */
[----:B------:R0:W-:Y:S01]  /*4190*/  STG.E.64 desc[UR36][R2.64], R4 ;  /* 0x0000000402007986 */ /* 0x0001e2000c101b24 */
[----:B------:R-:W-:Y:S05]  /*41a0*/  BRA `(.L_x_13301) ;  /* 0x0000000000047947 */ /* 0x000fea0003800000 */
.L_x_13326:
[----:B------:R0:W-:Y:S02]  /*41b0*/  STG.E desc[UR36][R2.64], R4 ;  /* 0x0000000402007986 */ /* 0x0001e4000c101924 */
.L_x_13301:
[----:B------:R-:W-:Y:S05]  /*41c0*/  BSYNC.RECONVERGENT B6 ;  /* 0x0000000000067941 */ /* 0x000fea0003800200 */
.L_x_13295:
[----:B------:R-:W-:-:S07]  /*41d0*/  VIADD R17, R17, 0x80 ;  /* 0x0000008011117836 */ /* 0x000fce0000000000 */
.L_x_13225:
[----:B------:R-:W-:Y:S05]  /*41e0*/  BSYNC.RECONVERGENT B7 ;  /* 0x0000000000077941 */ /* 0x000fea0003800200 */
.L_x_13224:
        /* <DEDUP_REMOVED lines=358> */
.L_x_13332:
        /* <DEDUP_REMOVED lines=16> */
.L_x_13336:
[----:B------:R3:W5:Y:S01]  /*5950*/  LDG.E.U8 R19, desc[UR36][R4.64] ;  /* 0x0000002404137981 */ /* 0x000762000c1e1100 */
[----:B------:R-:W-:Y:S05]  /*5960*/  BRA `(.L_x_13338) ;  /* 0x0000000c005c7947 */ /* 0x000fea0003800000 */
.L_x_13335:
        /* <DEDUP_REMOVED lines=8> */
.L_x_13340:
[----:B------:R0:W5:Y:S01]  /*59f0*/  LDG.E.U8 R19, desc[UR36][R4.64] ;  /* 0x0000002404137981 */ /* 0x000162000c1e1100 */
[----:B------:R-:W-:Y:S05]  /*5a00*/  BRA `(.L_x_13338) ;  /* 0x0000000c00347947 */ /* 0x000fea0003800000 */
.L_x_13339:
[----:B------:R0:W5:Y:S01]  /*5a10*/  LDG.E.U16 R19, desc[UR36][R4.64] ;  /* 0x0000002404137981 */ /* 0x000162000c1e1500 */
[----:B------:R-:W-:Y:S05]  /*5a20*/  BRA `(.L_x_13338) ;  /* 0x0000000c002c7947 */ /* 0x000fea0003800000 */
.L_x_13334:
        /* <DEDUP_REMOVED lines=10> */
.L_x_13342:
[----:B------:R-:W2:Y:S02]  /*5ad0*/  LDG.E.U16 R2, desc[UR36][R4.64] ;  /* 0x0000002404027981 */ /* 0x000ea4000c1e1500 */
[----:B--2---:R-:W-:-:S06]  /*5ae0*/  HADD2.F32 R2, -RZ, R2.H0_H0 ;  /* 0x20000002ff027230 */ /* 0x004fcc0000004100 */
[----:B------:R-:W0:Y:S02]  /*5af0*/  F2I.S64.TRUNC R2, R2 ;  /* 0x0000000200027311 */ /* 0x000e24000020d900 */
[----:B0-----:R-:W-:Y:S01]  /*5b00*/  PRMT R19, R2, 0x7610, R19 ;  /* 0x0000761002137816 */ /* 0x001fe20000000013 */
[----:B------:R-:W-:Y:S06]  /*5b10*/  BRA `(.L_x_13338) ;  /* 0x0000000800f07947 */ /* 0x000fec0003800000 */
.L_x_13341:
        /* <DEDUP_REMOVED lines=10> */
.L_x_13344:
[----:B------:R-:W2:Y:S02]  /*5bc0*/  LDG.E.U16 R4, desc[UR36][R4.64] ;  /* 0x0000002404047981 */ /* 0x000ea4000c1e1500 */
[----:B--2---:R-:W-:-:S06]  /*5bd0*/  HADD2.F32 R2, -RZ, R4.H0_H0 ;  /* 0x20000004ff027230 */ /* 0x004fcc0000004100 */
[----:B------:R-:W0:Y:S02]  /*5be0*/  F2I.S64.TRUNC R2, R2 ;  /* 0x0000000200027311 */ /* 0x000e24000020d900 */
[----:B0-----:R-:W-:Y:S01]  /*5bf0*/  PRMT R19, R2, 0x7610, R19 ;  /* 0x0000761002137816 */ /* 0x001fe20000000013 */
[----:B------:R-:W-:Y:S06]  /*5c00*/  BRA `(.L_x_13338) ;  /* 0x0000000800b47947 */ /* 0x000fec0003800000 */
.L_x_13343:
[----:B------:R-:W2:Y:S02]  /*5c10*/  LDG.E.64 R2, desc[UR36][R4.64] ;  /* 0x0000002404027981 */ /* 0x000ea4000c1e1b00 */
[----:B--2---:R-:W0:Y:S02]  /*5c20*/  F2I.S64.F64.TRUNC R2, R2 ;  /* 0x0000000200027311 */ /* 0x004e24000030d900 */
[----:B0-----:R-:W-:Y:S01]  /*5c30*/  PRMT R19, R2, 0x7610, R19 ;  /* 0x0000761002137816 */ /* 0x001fe20000000013 */
[----:B------:R-:W-:Y:S06]  /*5c40*/  BRA `(.L_x_13338) ;  /* 0x0000000800a47947 */ /* 0x000fec0003800000 */
.L_x_13333:
        /* <DEDUP_REMOVED lines=12> */
.L_x_13347:
[----:B------:R-:W2:Y:S02]  /*5d10*/  LDG.E.64 R4, desc[UR36][R4.64] ;  /* 0x0000002404047981 */ /* 0x000ea4000c1e1b00 */
[----:B--2---:R-:W0:Y:S02]  /*5d20*/  F2I.S64.F64.TRUNC R2, R4 ;  /* 0x0000000400027311 */ /* 0x004e24000030d900 */
[----:B0-----:R-:W-:Y:S01]  /*5d30*/  PRMT R19, R2, 0x7610, R19 ;  /* 0x0000761002137816 */ /* 0x001fe20000000013 */
[----:B------:R-:W-:Y:S06]  /*5d40*/  BRA `(.L_x_13338) ;  /* 0x0000000800647947 */ /* 0x000fec0003800000 */
.L_x_13346:
        /* <DEDUP_REMOVED lines=27> */
.L_x_13349:
        /* <DEDUP_REMOVED lines=14> */
.L_x_13348:
[----:B------:R-:W2:Y:S02]  /*5fe0*/  LDG.E.U16 R2, desc[UR36][R4.64] ;  /* 0x0000002404027981 */ /* 0x000ea4000c1e1500 */
[----:B--2---:R-:W-:-:S06]  /*5ff0*/  IMAD.U32 R2, R2, 0x10000, RZ ;  /* 0x0001000002027824 */ /* 0x004fcc00078e00ff */
[----:B------:R-:W0:Y:S02]  /*6000*/  F2I.S64.TRUNC R2, R2 ;  /* 0x0000000200027311 */ /* 0x000e24000020d900 */
[----:B0-----:R-:W-:Y:S01]  /*6010*/  PRMT R19, R2, 0x7610, R19 ;  /* 0x0000761002137816 */ /* 0x001fe20000000013 */
[----:B------:R-:W-:Y:S06]  /*6020*/  BRA `(.L_x_13338) ;  /* 0x0000000400ac7947 */ /* 0x000fec0003800000 */
.L_x_13345:
        /* <DEDUP_REMOVED lines=10> */
.L_x_13352:
        /* <DEDUP_REMOVED lines=21> */
.L_x_13356:
[----:B------:R-:W-:Y:S05]  /*6220*/  BSYNC.RECONVERGENT B1 ;  /* 0x0000000000017941 */ /* 0x000fea0003800200 */
.L_x_13355:
[----:B------:R-:W-:Y:S01]  /*6230*/  IMAD.SHL.U32 R0, R0, 0x100000, RZ ;  /* 0x0010000000007824 */ /* 0x000fe200078e00ff */
[----:B------:R-:W-:-:S04]  /*6240*/  LEA R2, R2, 0x3b800000, 0x17 ;  /* 0x3b80000002027811 */ /* 0x000fc800078eb8ff */
[----:B------:R-:W-:-:S07]  /*6250*/  LOP3.LUT R2, R2, R0, R7, 0xfe, !PT ;  /* 0x0000000002027212 */ /* 0x000fce00078efe07 */
.L_x_13354:
[----:B------:R-:W-:Y:S05]  /*6260*/  BSYNC.RECONVERGENT B0 ;  /* 0x0000000000007941 */ /* 0x000fea0003800200 */
.L_x_13353:
[----:B------:R-:W0:Y:S02]  /*6270*/  F2I.S64.TRUNC R2, R2 ;  /* 0x0000000200027311 */ /* 0x000e24000020d900 */
[----:B0-----:R-:W-:Y:S01]  /*6280*/  PRMT R19, R2, 0x7610, R19 ;  /* 0x0000761002137816 */ /* 0x001fe20000000013 */
[----:B------:R-:W-:Y:S06]  /*6290*/  BRA `(.L_x_13338) ;  /* 0x0000000400107947 */ /* 0x000fec0003800000 */
.L_x_13351:
        /* <DEDUP_REMOVED lines=21> */
.L_x_13360:
[----:B------:R-:W-:Y:S05]  /*63f0*/  BSYNC.RECONVERGENT B1 ;  /* 0x0000000000017941 */ /* 0x000fea0003800200 */
.L_x_13359:
[----:B------:R-:W-:Y:S01]  /*6400*/  IMAD.SHL.U32 R0, R0, 0x200000, RZ ;  /* 0x0020000000007824 */ /* 0x000fe200078e00ff */
[----:B------:R-:W-:-:S04]  /*6410*/  LEA R2, R2, 0x37800000, 0x17 ;  /* 0x3780000002027811 */ /* 0x000fc800078eb8ff */
[----:B------:R-:W-:-:S07]  /*6420*/  LOP3.LUT R2, R2, R0, R7, 0xfe, !PT ;  /* 0x0000000002027212 */ /* 0x000fce00078efe07 */
.L_x_13358:
[----:B------:R-:W-:Y:S05]  /*6430*/  BSYNC.RECONVERGENT B0 ;  /* 0x0000000000007941 */ /* 0x000fea0003800200 */
.L_x_13357:
[----:B------:R-:W0:Y:S02]  /*6440*/  F2I.S64.TRUNC R2, R2 ;  /* 0x0000000200027311 */ /* 0x000e24000020d900 */
[----:B0-----:R-:W-:Y:S01]  /*6450*/  PRMT R19, R2, 0x7610, R19 ;  /* 0x0000761002137816 */ /* 0x001fe20000000013 */
[----:B------:R-:W-:Y:S06]  /*6460*/  BRA `(.L_x_13338) ;  /* 0x00000000009c7947 */ /* 0x000fec0003800000 */
.L_x_13350:
        /* <DEDUP_REMOVED lines=14> */
.L_x_13364:
[----:B------:R-:W-:Y:S05]  /*6550*/  BSYNC.RECONVERGENT B0 ;  /* 0x0000000000007941 */ /* 0x000fea0003800200 */
.L_x_13363:
[----:B------:R-:W0:Y:S02]  /*6560*/  F2I.S64.TRUNC R2, R2 ;  /* 0x0000000200027311 */ /* 0x000e24000020d900 */
[----:B0-----:R-:W-:Y:S01]  /*6570*/  PRMT R19, R2, 0x7610, R19 ;  /* 0x0000761002137816 */ /* 0x001fe20000000013 */
[----:B------:R-:W-:Y:S06]  /*6580*/  BRA `(.L_x_13338) ;  /* 0x0000000000547947 */ /* 0x000fec0003800000 */
.L_x_13337:
        /* <DEDUP_REMOVED lines=16> */
.L_x_13365:
[----:B------:R-:W-:Y:S01]  /*6690*/  PRMT R19, RZ, 0x7610, R19 ;  /* 0x00007610ff137816 */ /* 0x000fe20000000013 */
[----:B------:R-:W-:Y:S06]  /*66a0*/  BRA `(.L_x_13338) ;  /* 0x00000000000c7947 */ /* 0x000fec0003800000 */
.L_x_13362:
[----:B------:R2:W5:Y:S01]  /*66b0*/  LDG.E.U8 R19, desc[UR36][R4.64] ;  /* 0x0000002404137981 */ /* 0x000562000c1e1100 */
[----:B------:R-:W-:Y:S05]  /*66c0*/  BRA `(.L_x_13338) ;  /* 0x0000000000047947 */ /* 0x000fea0003800000 */
.L_x_13361:
[----:B------:R1:W5:Y:S02]  /*66d0*/  LDG.E.U8 R19, desc[UR36][R4.64] ;  /* 0x0000002404137981 */ /* 0x000364000c1e1100 */
.L_x_13338:
        /* <DEDUP_REMOVED lines=16> */
.L_x_13369:
[----:B------:R0:W5:Y:S01]  /*67e0*/  LDG.E.U8 R0, desc[UR36][R4.64] ;  /* 0x0000002404007981 */ /* 0x000162000c1e1100 */
[----:B------:R-:W-:Y:S05]  /*67f0*/  BRA `(.L_x_13371) ;  /* 0x0000000c005c7947 */ /* 0x000fea0003800000 */
.L_x_13368:
        /* <DEDUP_REMOVED lines=8> */
.L_x_13373:
[----:B------:R3:W5:Y:S01]  /*6880*/  LDG.E.U8 R0, desc[UR36][R4.64] ;  /* 0x0000002404007981 */ /* 0x000762000c1e1100 */
[----:B------:R-:W-:Y:S05]  /*6890*/  BRA `(.L_x_13371) ;  /* 0x0000000c00347947 */ /* 0x000fea0003800000 */
.L_x_13372:
[----:B------:R0:W5:Y:S01]  /*68a0*/  LDG.E.U16 R0, desc[UR36][R4.64] ;  /* 0x0000002404007981 */ /* 0x000162000c1e1500 */
[----:B------:R-:W-:Y:S05]  /*68b0*/  BRA `(.L_x_13371) ;  /* 0x0000000c002c7947 */ /* 0x000fea0003800000 */
.L_x_13367:
        /* <DEDUP_REMOVED lines=10> */
.L_x_13375:
[----:B------:R-:W2:Y:S02]  /*6960*/  LDG.E.U16 R2, desc[UR36][R4.64] ;  /* 0x0000002404027981 */ /* 0x000ea4000c1e1500 */
[----:B--2---:R-:W-:-:S06]  /*6970*/  HADD2.F32 R2, -RZ, R2.H0_H0 ;  /* 0x20000002ff027230 */ /* 0x004fcc0000004100 */
[----:B------:R-:W0:Y:S02]  /*6980*/  F2I.S64.TRUNC R2, R2 ;  /* 0x0000000200027311 */ /* 0x000e24000020d900 */
[----:B0-----:R-:W-:Y:S01]  /*6990*/  PRMT R0, R2, 0x7610, R0 ;  /* 0x0000761002007816 */ /* 0x001fe20000000000 */
[----:B------:R-:W-:Y:S06]  /*69a0*/  BRA `(.L_x_13371) ;  /* 0x0000000800f07947 */ /* 0x000fec0003800000 */
.L_x_13374:
        /* <DEDUP_REMOVED lines=10> */
.L_x_13377:
[----:B------:R-:W2:Y:S02]  /*6a50*/  LDG.E.U16 R4, desc[UR36][R4.64] ;  /* 0x0000002404047981 */ /* 0x000ea4000c1e1500 */
[----:B--2---:R-:W-:-:S06]  /*6a60*/  HADD2.F32 R2, -RZ, R4.H0_H0 ;  /* 0x20000004ff027230 */ /* 0x004fcc0000004100 */
[----:B------:R-:W0:Y:S02]  /*6a70*/  F2I.S64.TRUNC R2, R2 ;  /* 0x0000000200027311 */ /* 0x000e24000020d900 */
[----:B0-----:R-:W-:Y:S01]  /*6a80*/  PRMT R0, R2, 0x7610, R0 ;  /* 0x0000761002007816 */ /* 0x001fe20000000000 */
[----:B------:R-:W-:Y:S06]  /*6a90*/  BRA `(.L_x_13371) ;  /* 0x0000000800b47947 */ /* 0x000fec0003800000 */
.L_x_13376:
[----:B------:R-:W2:Y:S02]  /*6aa0*/  LDG.E.64 R2, desc[UR36][R4.64] ;  /* 0x0000002404027981 */ /* 0x000ea4000c1e1b00 */
[----:B--2---:R-:W0:Y:S02]  /*6ab0*/  F2I.S64.F64.TRUNC R2, R2 ;  /* 0x0000000200027311 */ /* 0x004e24000030d900 */
[----:B0-----:R-:W-:Y:S01]  /*6ac0*/  PRMT R0, R2, 0x7610, R0 ;  /* 0x0000761002007816 */ /* 0x001fe20000000000 */
[----:B------:R-:W-:Y:S06]  /*6ad0*/  BRA `(.L_x_13371) ;  /* 0x0000000800a47947 */ /* 0x000fec0003800000 */
.L_x_13366:
        /* <DEDUP_REMOVED lines=12> */
.L_x_13380:
[----:B------:R-:W2:Y:S02]  /*6ba0*/  LDG.E.64 R4, desc[UR36][R4.64] ;  /* 0x0000002404047981 */ /* 0x000ea4000c1e1b00 */
[----:B--2---:R-:W0:Y:S02]  /*6bb0*/  F2I.S64.F64.TRUNC R2, R4 ;  /* 0x0000000400027311 */ /* 0x004e24000030d900 */
[----:B0-----:R-:W-:Y:S01]  /*6bc0*/  PRMT R0, R2, 0x7610, R0 ;  /* 0x0000761002007816 */ /* 0x001fe20000000000 */
[----:B------:R-:W-:Y:S06]  /*6bd0*/  BRA `(.L_x_13371) ;  /* 0x0000000800647947 */ /* 0x000fec0003800000 */
.L_x_13379:
        /* <DEDUP_REMOVED lines=27> */
.L_x_13382:
        /* <DEDUP_REMOVED lines=14> */
.L_x_13381:
[----:B------:R-:W2:Y:S02]  /*6e70*/  LDG.E.U16 R2, desc[UR36][R4.64] ;  /* 0x0000002404027981 */ /* 0x000ea4000c1e1500 */
[----:B--2---:R-:W-:-:S06]  /*6e80*/  IMAD.U32 R2, R2, 0x10000, RZ ;  /* 0x0001000002027824 */ /* 0x004fcc00078e00ff */
[----:B------:R-:W0:Y:S02]  /*6e90*/  F2I.S64.TRUNC R2, R2 ;  /* 0x0000000200027311 */ /* 0x000e24000020d900 */
[----:B0-----:R-:W-:Y:S01]  /*6ea0*/  PRMT R0, R2, 0x7610, R0 ;  /* 0x0000761002007816 */ /* 0x001fe20000000000 */
[----:B------:R-:W-:Y:S06]  /*6eb0*/  BRA `(.L_x_13371) ;  /* 0x0000000400ac7947 */ /* 0x000fec0003800000 */
.L_x_13378:
        /* <DEDUP_REMOVED lines=10> */
.L_x_13385:
        /* <DEDUP_REMOVED lines=21> */
.L_x_13389:
[----:B------:R-:W-:Y:S05]  /*70b0*/  BSYNC.RECONVERGENT B1 ;  /* 0x0000000000017941 */ /* 0x000fea0003800200 */
.L_x_13388:
[----:B------:R-:W-:Y:S01]  /*70c0*/  IMAD.SHL.U32 R0, R0, 0x100000, RZ ;  /* 0x0010000000007824 */ /* 0x000fe200078e00ff */
[----:B------:R-:W-:-:S04]  /*70d0*/  LEA R2, R2, 0x3b800000, 0x17 ;  /* 0x3b80000002027811 */ /* 0x000fc800078eb8ff */
[----:B------:R-:W-:-:S07]  /*70e0*/  LOP3.LUT R2, R2, R0, R7, 0xfe, !PT ;  /* 0x0000000002027212 */ /* 0x000fce00078efe07 */
.L_x_13387:
[----:B------:R-:W-:Y:S05]  /*70f0*/  BSYNC.RECONVERGENT B0 ;  /* 0x0000000000007941 */ /* 0x000fea0003800200 */
.L_x_13386:
[----:B------:R-:W0:Y:S02]  /*7100*/  F2I.S64.TRUNC R2, R2 ;  /* 0x0000000200027311 */ /* 0x000e24000020d900 */
[----:B0-----:R-:W-:Y:S01]  /*7110*/  PRMT R0, R2, 0x7610, R0 ;  /* 0x0000761002007816 */ /* 0x001fe20000000000 */
[----:B------:R-:W-:Y:S06]  /*7120*/  BRA `(.L_x_13371) ;  /* 0x0000000400107947 */ /* 0x000fec0003800000 */
.L_x_13384:
        /* <DEDUP_REMOVED lines=21> */
.L_x_13393:
[----:B------:R-:W-:Y:S05]  /*7280*/  BSYNC.RECONVERGENT B1 ;  /* 0x0000000000017941 */ /* 0x000fea0003800200 */
.L_x_13392:
[----:B------:R-:W-:Y:S02]  /*7290*/  SHF.L.U32 R0, R0, 0x15, RZ ;  /* 0x0000001500007819 */ /* 0x000fe400000006ff */
[----:B------:R-:W-:-:S04]  /*72a0*/  LEA R2, R2, 0x37800000, 0x17 ;  /* 0x3780000002027811 */ /* 0x000fc800078eb8ff */
[----:B------:R-:W-:-:S07]  /*72b0*/  LOP3.LUT R2, R2, R0, R7, 0xfe, !PT ;  /* 0x0000000002027212 */ /* 0x000fce00078efe07 */
.L_x_13391:
[----:B------:R-:W-:Y:S05]  /*72c0*/  BSYNC.RECONVERGENT B0 ;  /* 0x0000000000007941 */ /* 0x000fea0003800200 */
.L_x_13390:
[----:B------:R-:W0:Y:S02]  /*72d0*/  F2I.S64.TRUNC R2, R2 ;  /* 0x0000000200027311 */ /* 0x000e24000020d900 */
[----:B0-----:R-:W-:Y:S01]  /*72e0*/  PRMT R0, R2, 0x7610, R0 ;  /* 0x0000761002007816 */ /* 0x001fe20000000000 */
[----:B------:R-:W-:Y:S06]  /*72f0*/  BRA `(.L_x_13371) ;  /* 0x00000000009c7947 */ /* 0x000fec0003800000 */
.L_x_13383:
        /* <DEDUP_REMOVED lines=14> */
.L_x_13397:
[----:B------:R-:W-:Y:S05]  /*73e0*/  BSYNC.RECONVERGENT B0 ;  /* 0x0000000000007941 */ /* 0x000fea0003800200 */
.L_x_13396:
[----:B------:R-:W0:Y:S02]  /*73f0*/  F2I.S64.TRUNC R2, R2 ;  /* 0x0000000200027311 */ /* 0x000e24000020d900 */
[----:B0-----:R-:W-:Y:S01]  /*7400*/  PRMT R0, R2, 0x7610, R0 ;  /* 0x0000761002007816 */ /* 0x001fe20000000000 */
[----:B------:R-:W-:Y:S06]  /*7410*/  BRA `(.L_x_13371) ;  /* 0x0000000000547947 */ /* 0x000fec0003800000 */
.L_x_13370:
        /* <DEDUP_REMOVED lines=16> */
.L_x_13398:
[----:B------:R-:W-:Y:S01]  /*7520*/  PRMT R0, RZ, 0x7610, R0 ;  /* 0x00007610ff007816 */ /* 0x000fe20000000000 */
[----:B------:R-:W-:Y:S06]  /*7530*/  BRA `(.L_x_13371) ;  /* 0x00000000000c7947 */ /* 0x000fec0003800000 */
.L_x_13395:
[----:B------:R1:W5:Y:S01]  /*7540*/  LDG.E.U8 R0, desc[UR36][R4.64] ;  /* 0x0000002404007981 */ /* 0x000362000c1e1100 */
[----:B------:R-:W-:Y:S05]  /*7550*/  BRA `(.L_x_13371) ;  /* 0x0000000000047947 */ /* 0x000fea0003800000 */
.L_x_13394:
[----:B------:R2:W5:Y:S02]  /*7560*/  LDG.E.U8 R0, desc[UR36][R4.64] ;  /* 0x0000002404007981 */ /* 0x000564000c1e1100 */
.L_x_13371:
        /* <DEDUP_REMOVED lines=21> */
.L_x_13403:
[----:B------:R4:W-:Y:S01]  /*76c0*/  STG.E.U8 desc[UR36][R2.64], R4 ;  /* 0x0000000402007986 */ /* 0x0009e2000c101124 */
[----:B------:R-:W-:Y:S05]  /*76d0*/  BRA `(.L_x_13405) ;  /* 0x0000000800fc7947 */ /* 0x000fea0003800000 */
.L_x_13402:
        /* <DEDUP_REMOVED lines=9> */
.L_x_13407:
[----:B------:R2:W-:Y:S01]  /*7770*/  STG.E desc[UR36][R2.64], R4 ;  /* 0x0000000402007986 */ /* 0x0005e2000c101924 */
[----:B------:R-:W-:Y:S05]  /*7780*/  BRA `(.L_x_13405) ;  /* 0x0000000800d07947 */ /* 0x000fea0003800000 */
.L_x_13406:
[----:B------:R0:W-:Y:S01]  /*7790*/  STG.E.U16 desc[UR36][R2.64], R4 ;  /* 0x0000000402007986 */ /* 0x0001e2000c101524 */
[----:B------:R-:W-:Y:S05]  /*77a0*/  BRA `(.L_x_13405) ;  /* 0x0000000800c87947 */ /* 0x000fea0003800000 */
.L_x_13401:
        /* <DEDUP_REMOVED lines=9> */
.L_x_13409:
[----:B------:R-:W-:-:S04]  /*7840*/  I2FP.F32.U32 R0, R4 ;  /* 0x0000000400007245 */ /* 0x000fc80000201000 */
[----:B------:R-:W-:-:S05]  /*7850*/  F2FP.F16.F32.PACK_AB R0, RZ, R0 ;  /* 0x00000000ff00723e */ /* 0x000fca00000000ff */
[----:B------:R0:W-:Y:S01]  /*7860*/  STG.E.U16 desc[UR36][R2.64], R0 ;  /* 0x0000000002007986 */ /* 0x0001e2000c101524 */
[----:B------:R-:W-:Y:S05]  /*7870*/  BRA `(.L_x_13405) ;  /* 0x0000000800947947 */ /* 0x000fea0003800000 */
.L_x_13408:
        /* <DEDUP_REMOVED lines=10> */
.L_x_13411:
[----:B------:R-:W-:-:S04]  /*7920*/  I2FP.F32.U32 R4, R4 ;  /* 0x0000000400047245 */ /* 0x000fc80000201000 */
[----:B------:R-:W-:-:S04]  /*7930*/  F2FP.F16.F32.PACK_AB R5, RZ, R4 ;  /* 0x00000004ff05723e */ /* 0x000fc800000000ff */
[----:B------:R-:W-:-:S05]  /*7940*/  PRMT R5, R5, 0x5410, RZ ;  /* 0x0000541005057816 */ /* 0x000fca00000000ff */
[----:B------:R0:W-:Y:S01]  /*7950*/  STG.E desc[UR36][R2.64], R5 ;  /* 0x0000000502007986 */ /* 0x0001e2000c101924 */
[----:B------:R-:W-:Y:S05]  /*7960*/  BRA `(.L_x_13405) ;  /* 0x0000000800587947 */ /* 0x000fea0003800000 */
.L_x_13410:
[----:B------:R-:W0:Y:S02]  /*7970*/  I2F.F64.U32 R4, R4 ;  /* 0x0000000400047312 */ /* 0x000e240000201800 */
[----:B0-----:R0:W-:Y:S01]  /*7980*/  STG.E.64 desc[UR36][R2.64], R4 ;  /* 0x0000000402007986 */ /* 0x0011e2000c101b24 */
[----:B------:R-:W-:Y:S05]  /*7990*/  BRA `(.L_x_13405) ;  /* 0x00000008004c7947 */ /* 0x000fea0003800000 */
.L_x_13400:
        /* <DEDUP_REMOVED lines=12> */
.L_x_13415:
        /* <DEDUP_REMOVED lines=17> */
.L_x_13417:
[----:B------:R-:W-:Y:S05]  /*7b70*/  BSYNC.RECONVERGENT B0 ;  /* 0x0000000000007941 */ /* 0x000fea0003800200 */
.L_x_13416:
[----:B------:R0:W-:Y:S01]  /*7b80*/  STG.E.U8 desc[UR36][R2.64], R0 ;  /* 0x0000000002007986 */ /* 0x0001e2000c101124 */
[----:B------:R-:W-:Y:S05]  /*7b90*/  BRA `(.L_x_13405) ;  /* 0x0000000400cc7947 */ /* 0x000fea0003800000 */
.L_x_13414:
        /* <DEDUP_REMOVED lines=17> */
.L_x_13419:
[----:B------:R-:W-:Y:S05]  /*7cb0*/  BSYNC.RECONVERGENT B0 ;  /* 0x0000000000007941 */ /* 0x000fea0003800200 */
.L_x_13418:
[----:B------:R0:W-:Y:S01]  /*7cc0*/  STG.E.U8 desc[UR36][R2.64], R0 ;  /* 0x0000000002007986 */ /* 0x0001e2000c101124 */
[----:B------:R-:W-:Y:S05]  /*7cd0*/  BRA `(.L_x_13405) ;  /* 0x00000004007c7947 */ /* 0x000fea0003800000 */
.L_x_13413:
        /* <DEDUP_REMOVED lines=21> */
.L_x_13421:
[----:B------:R-:W-:-:S05]  /*7e30*/  MOV R5, RZ ;  /* 0x000000ff00057202 */ /* 0x000fca0000000f00 */
[----:B------:R0:W-:Y:S01]  /*7e40*/  STG.E.64 desc[UR36][R2.64], R4 ;  /* 0x0000000402007986 */ /* 0x0001e2000c101b24 */
[----:B------:R-:W-:Y:S05]  /*7e50*/  BRA `(.L_x_13405) ;  /* 0x00000004001c7947 */ /* 0x000fea0003800000 */
.L_x_13420:
[----:B------:R0:W-:Y:S01]  /*7e60*/  STG.E desc[UR36][R2.64], R4 ;  /* 0x0000000402007986 */ /* 0x0001e2000c101924 */
[----:B------:R-:W-:Y:S05]  /*7e70*/  BRA `(.L_x_13405) ;  /* 0x0000000400147947 */ /* 0x000fea0003800000 */
.L_x_13412:
        /* <DEDUP_REMOVED lines=8> */
.L_x_13423:
[----:B------:R-:W-:Y:S01]  /*7f00*/  CS2R R6, SRZ ;  /* 0x0000000000067805 */ /* 0x000fe2000001ff00 */
[----:B------:R-:W0:Y:S04]  /*7f10*/  I2F.F64.U32 R4, R4 ;  /* 0x0000000400047312 */ /* 0x000e280000201800 */
[----:B0-----:R0:W-:Y:S01]  /*7f20*/  STG.E.128 desc[UR36][R2.64], R4 ;  /* 0x0000000402007986 */ /* 0x0011e2000c101d24 */
[----:B------:R-:W-:Y:S05]  /*7f30*/  BRA `(.L_x_13405) ;  /* 0x0000000000e47947 */ /* 0x000fea0003800000 */
.L_x_13422:
[----:B------:R-:W-:-:S09]  /*7f40*/  UISETP.NE.AND UP0, UPT, UR4, 0xf, UPT ;  /* 0x0000000f0400788c */ /* 0x000fd2000bf05270 */
[----:B------:R-:W-:Y:S05]  /*7f50*/  BRA.U !UP0, `(.L_x_13424) ;  /* 0x0000000108d07547 */ /* 0x000fea000b800000 */
[----:B------:R-:W-:-:S09]  /*7f60*/  UISETP.NE.AND UP0, UPT, UR4, 0x17, UPT ;  /* 0x000000170400788c */ /* 0x000fd2000bf05270 */
[----:B------:R-:W-:Y:S05]  /*7f70*/  BRA.U !UP0, `(.L_x_13425) ;  /* 0x0000000108847547 */ /* 0x000fea000b800000 */
[----:B------:R-:W-:-:S09]  /*7f80*/  UISETP.NE.AND UP0, UPT, UR4, 0x18, UPT ;  /* 0x000000180400788c */ /* 0x000fd2000bf05270 */
[----:B------:R-:W-:Y:S05]  /*7f90*/  BRA.U !UP0, `(.L_x_13426) ;  /* 0x0000000108447547 */ /* 0x000fea000b800000 */
.L_x_13404:
        /* <DEDUP_REMOVED lines=16> */
.L_x_13427:
[----:B------:R-:W-:Y:S05]  /*80a0*/  BRA `(.L_x_13405) ;  /* 0x0000000000887947 */ /* 0x000fea0003800000 */
.L_x_13426:
        /* <DEDUP_REMOVED lines=11> */
.L_x_13429:
[----:B------:R-:W-:Y:S05]  /*8160*/  BSYNC.RECONVERGENT B0 ;  /* 0x0000000000007941 */ /* 0x000fea0003800200 */
.L_x_13428:
[----:B------:R0:W-:Y:S01]  /*8170*/  STG.E.U8 desc[UR36][R2.64], R5 ;  /* 0x0000000502007986 */ /* 0x0001e2000c101124 */
[----:B------:R-:W-:Y:S05]  /*8180*/  BRA `(.L_x_13405) ;  /* 0x0000000000507947 */ /* 0x000fea0003800000 */
.L_x_13425:
        /* <DEDUP_REMOVED lines=12> */
.L_x_13430:
[----:B------:R-:W-:Y:S01]  /*8250*/  IMAD.MOV.U32 R5, RZ, RZ, 0x7f ;  /* 0x0000007fff057424 */ /* 0x000fe200078e00ff */
[----:B------:R-:W-:-:S04]  /*8260*/  ISETP.GT.U32.AND P0, PT, R7, 0x7f800000, PT ;  /* 0x7f8000000700780c */ /* 0x000fc80003f04070 */
[----:B------:R-:W-:-:S05]  /*8270*/  SEL R5, R5, 0x7c, P0 ;  /* 0x0000007c05057807 */ /* 0x000fca0000000000 */
[----:B------:R0:W-:Y:S01]  /*8280*/  STG.E.U8 desc[UR36][R2.64], R5 ;  /* 0x0000000502007986 */ /* 0x0001e2000c101124 */
[----:B------:R-:W-:Y:S05]  /*8290*/  BRA `(.L_x_13405) ;  /* 0x00000000000c7947 */ /* 0x000fea0003800000 */
.L_x_13424:
[----:B------:R-:W-:-:S04]  /*82a0*/  I2FP.F32.U32 R0, R4 ;  /* 0x0000000400007245 */ /* 0x000fc80000201000 */
[----:B------:R-:W-:-:S05]  /*82b0*/  F2FP.BF16.F32.PACK_AB R0, RZ, R0 ;  /* 0x00000000ff00723e */ /* 0x000fca00000010ff */
[----:B------:R0:W-:Y:S02]  /*82c0*/  STG.E.U16 desc[UR36][R2.64], R0 ;  /* 0x0000000002007986 */ /* 0x0001e4000c101524 */
.L_x_13405:
[----:B------:R-:W-:Y:S05]  /*82d0*/  BSYNC.RECONVERGENT B6 ;  /* 0x0000000000067941 */ /* 0x000fea0003800200 */
.L_x_13399:
[----:B------:R-:W-:-:S07]  /*82e0*/  IADD3 R17, PT, PT, R17, 0x80, RZ ;  /* 0x0000008011117810 */ /* 0x000fce0007ffe0ff */
.L_x_13331:
[----:B------:R-:W-:Y:S05]  /*82f0*/  BSYNC.RECONVERGENT B7 ;  /* 0x0000000000077941 */ /* 0x000fea0003800200 */
.L_x_13330:
        /* <DEDUP_REMOVED lines=358> */
.L_x_13433:
        /* <DEDUP_REMOVED lines=16> */
.L_x_13437:
[----:B------:R3:W5:Y:S01]  /*9a60*/  LDG.E.U8 R19, desc[UR36][R4.64] ;  /* 0x0000002404137981 */ /* 0x000762000c1e1100 */
[----:B------:R-:W-:Y:S05]  /*9a70*/  BRA `(.L_x_13439) ;  /* 0x0000000c005c7947 */ /* 0x000fea0003800000 */
.L_x_13436:
        /* <DEDUP_REMOVED lines=8> */
.L_x_13441:
[----:B------:R0:W5:Y:S01]  /*9b00*/  LDG.E.U8 R19, desc[UR36][R4.64] ;  /* 0x0000002404137981 */ /* 0x000162000c1e1100 */
[----:B------:R-:W-:Y:S05]  /*9b10*/  BRA `(.L_x_13439) ;  /* 0x0000000c00347947 */ /* 0x000fea0003800000 */
.L_x_13440:
[----:B------:R0:W5:Y:S01]  /*9b20*/  LDG.E.U16 R19, desc[UR36][R4.64] ;  /* 0x0000002404137981 */ /* 0x000162000c1e1500 */
[----:B------:R-:W-:Y:S05]  /*9b30*/  BRA `(.L_x_13439) ;  /* 0x0000000c002c7947 */ /* 0x000fea0003800000 */
.L_x_13435:
        /* <DEDUP_REMOVED lines=10> */
.L_x_13443:
[----:B------:R-:W2:Y:S02]  /*9be0*/  LDG.E.U16 R2, desc[UR36][R4.64] ;  /* 0x0000002404027981 */ /* 0x000ea4000c1e1500 */
[----:B--2---:R-:W-:-:S06]  /*9bf0*/  HADD2.F32 R2, -RZ, R2.H0_H0 ;  /* 0x20000002ff027230 */ /* 0x004fcc0000004100 */
[----:B------:R-:W0:Y:S02]  /*9c00*/  F2I.S64.TRUNC R2, R2 ;  /* 0x0000000200027311 */ /* 0x000e24000020d900 */
[----:B0-----:R-:W-:Y:S01]  /*9c10*/  PRMT R19, R2, 0x7610, R19 ;  /* 0x0000761002137816 */ /* 0x001fe20000000013 */
[----:B------:R-:W-:Y:S06]  /*9c20*/  BRA `(.L_x_13439) ;  /* 0x0000000800f07947 */ /* 0x000fec0003800000 */
.L_x_13442:
        /* <DEDUP_REMOVED lines=10> */
.L_x_13445:
[----:B------:R-:W2:Y:S02]  /*9cd0*/  LDG.E.U16 R4, desc[UR36][R4.64] ;  /* 0x0000002404047981 */ /* 0x000ea4000c1e1500 */
[----:B--2---:R-:W-:-:S06]  /*9ce0*/  HADD2.F32 R2, -RZ, R4.H0_H0 ;  /* 0x20000004ff027230 */ /* 0x004fcc0000004100 */
[----:B------:R-:W0:Y:S02]  /*9cf0*/  F2I.S64.TRUNC R2, R2 ;  /* 0x0000000200027311 */ /* 0x000e24000020d900 */
[----:B0-----:R-:W-:Y:S01]  /*9d00*/  PRMT R19, R2, 0x7610, R19 ;  /* 0x0000761002137816 */ /* 0x001fe20000000013 */
[----:B------:R-:W-:Y:S06]  /*9d10*/  BRA `(.L_x_13439) ;  /* 0x0000000800b47947 */ /* 0x000fec0003800000 */
.L_x_13444:
[----:B------:R-:W2:Y:S02]  /*9d20*/  LDG.E.64 R2, desc[UR36][R4.64] ;  /* 0x0000002404027981 */ /* 0x000ea4000c1e1b00 */
[----:B--2---:R-:W0:Y:S02]  /*9d30*/  F2I.S64.F64.TRUNC R2, R2 ;  /* 0x0000000200027311 */ /* 0x004e24000030d900 */
[----:B0-----:R-:W-:Y:S01]  /*9d40*/  PRMT R19, R2, 0x7610, R19 ;  /* 0x0000761002137816 */ /* 0x001fe20000000013 */
[----:B------:R-:W-:Y:S06]  /*9d50*/  BRA `(.L_x_13439) ;  /* 0x0000000800a47947 */ /* 0x000fec0003800000 */
.L_x_13434:
        /* <DEDUP_REMOVED lines=12> */
.L_x_13448:
[----:B------:R-:W2:Y:S02]  /*9e20*/  LDG.E.64 R4, desc[UR36][R4.64] ;  /* 0x0000002404047981 */ /* 0x000ea4000c1e1b00 */
[----:B--2---:R-:W0:Y:S02]  /*9e30*/  F2I.S64.F64.TRUNC R2, R4 ;  /* 0x0000000400027311 */ /* 0x004e24000030d900 */
[----:B0-----:R-:W-:Y:S01]  /*9e40*/  PRMT R19, R2, 0x7610, R19 ;  /* 0x0000761002137816 */ /* 0x001fe20000000013 */
[----:B------:R-:W-:Y:S06]  /*9e50*/  BRA `(.L_x_13439) ;  /* 0x0000000800647947 */ /* 0x000fec0003800000 */
.L_x_13447:
        /* <DEDUP_REMOVED lines=27> */
.L_x_13450:
        /* <DEDUP_REMOVED lines=14> */
.L_x_13449:
[----:B------:R-:W2:Y:S02]  /*a0f0*/  LDG.E.U16 R2, desc[UR36][R4.64] ;  /* 0x0000002404027981 */ /* 0x000ea4000c1e1500 */
[----:B--2---:R-:W-:-:S06]  /*a100*/  SHF.L.U32 R2, R2, 0x10, RZ ;  /* 0x0000001002027819 */ /* 0x004fcc00000006ff */
[----:B------:R-:W0:Y:S02]  /*a110*/  F2I.S64.TRUNC R2, R2 ;  /* 0x0000000200027311 */ /* 0x000e24000020d900 */
[----:B0-----:R-:W-:Y:S01]  /*a120*/  PRMT R19, R2, 0x7610, R19 ;  /* 0x0000761002137816 */ /* 0x001fe20000000013 */
[----:B------:R-:W-:Y:S06]  /*a130*/  BRA `(.L_x_13439) ;  /* 0x0000000400ac7947 */ /* 0x000fec0003800000 */
.L_x_13446:
        /* <DEDUP_REMOVED lines=10> */
.L_x_13453:
        /* <DEDUP_REMOVED lines=21> */
.L_x_13457:
[----:B------:R-:W-:Y:S05]  /*a330*/  BSYNC.RECONVERGENT B1 ;  /* 0x0000000000017941 */ /* 0x000fea0003800200 */
.L_x_13456:
[----:B------:R-:W-:Y:S01]  /*a340*/  IMAD.SHL.U32 R0, R0, 0x100000, RZ ;  /* 0x0010000000007824 */ /* 0x000fe200078e00ff */
[----:B------:R-:W-:-:S04]  /*a350*/  LEA R2, R2, 0x3b800000, 0x17 ;  /* 0x3b80000002027811 */ /* 0x000fc800078eb8ff */
[----:B------:R-:W-:-:S07]  /*a360*/  LOP3.LUT R2, R2, R0, R7, 0xfe, !PT ;  /* 0x0000000002027212 */ /* 0x000fce00078efe07 */
.L_x_13455:
[----:B------:R-:W-:Y:S05]  /*a370*/  BSYNC.RECONVERGENT B0 ;  /* 0x0000000000007941 */ /* 0x000fea0003800200 */
.L_x_13454:
[----:B------:R-:W0:Y:S02]  /*a380*/  F2I.S64.TRUNC R2, R2 ;  /* 0x0000000200027311 */ /* 0x000e24000020d900 */
[----:B0-----:R-:W-:Y:S01]  /*a390*/  PRMT R19, R2, 0x7610, R19 ;  /* 0x0000761002137816 */ /* 0x001fe20000000013 */
[----:B------:R-:W-:Y:S06]  /*a3a0*/  BRA `(.L_x_13439) ;  /* 0x0000000400107947 */ /* 0x000fec0003800000 */
.L_x_13452:
        /* <DEDUP_REMOVED lines=21> */
.L_x_13461:
[----:B------:R-:W-:Y:S05]  /*a500*/  BSYNC.RECONVERGENT B1 ;  /* 0x0000000000017941 */ /* 0x000fea0003800200 */
.L_x_13460:
[----:B------:R-:W-:Y:S01]  /*a510*/  IMAD.SHL.U32 R0, R0, 0x200000, RZ ;  /* 0x0020000000007824 */ /* 0x000fe200078e00ff */
[----:B------:R-:W-:-:S04]  /*a520*/  LEA R2, R2, 0x37800000, 0x17 ;  /* 0x3780000002027811 */ /* 0x000fc800078eb8ff */
[----:B------:R-:W-:-:S07]  /*a530*/  LOP3.LUT R2, R2, R0, R7, 0xfe, !PT ;  /* 0x0000000002027212 */ /* 0x000fce00078efe07 */
.L_x_13459:
[----:B------:R-:W-:Y:S05]  /*a540*/  BSYNC.RECONVERGENT B0 ;  /* 0x0000000000007941 */ /* 0x000fea0003800200 */
.L_x_13458:
[----:B------:R-:W0:Y:S02]  /*a550*/  F2I.S64.TRUNC R2, R2 ;  /* 0x0000000200027311 */ /* 0x000e24000020d900 */
[----:B0-----:R-:W-:Y:S01]  /*a560*/  PRMT R19, R2, 0x7610, R19 ;  /* 0x0000761002137816 */ /* 0x001fe20000000013 */
[----:B------:R-:W-:Y:S06]  /*a570*/  BRA `(.L_x_13439) ;  /* 0x00000000009c7947 */ /* 0x000fec0003800000 */
.L_x_13451:
        /* <DEDUP_REMOVED lines=14> */
.L_x_13465:
[----:B------:R-:W-:Y:S05]  /*a660*/  BSYNC.RECONVERGENT B0 ;  /* 0x0000000000007941 */ /* 0x000fea0003800200 */
.L_x_13464:
[----:B------:R-:W0:Y:S02]  /*a670*/  F2I.S64.TRUNC R2, R2 ;  /* 0x0000000200027311 */ /* 0x000e24000020d900 */
[----:B0-----:R-:W-:Y:S01]  /*a680*/  PRMT R19, R2, 0x7610, R19 ;  /* 0x0000761002137816 */ /* 0x001fe20000000013 */
[----:B------:R-:W-:Y:S06]  /*a690*/  BRA `(.L_x_13439) ;  /* 0x0000000000547947 */ /* 0x000fec0003800000 */
.L_x_13438:
        /* <DEDUP_REMOVED lines=16> */
.L_x_13466:
[----:B------:R-:W-:Y:S01]  /*a7a0*/  PRMT R19, RZ, 0x7610, R19 ;  /* 0x00007610ff137816 */ /* 0x000fe20000000013 */
[----:B------:R-:W-:Y:S06]  /*a7b0*/  BRA `(.L_x_13439) ;  /* 0x00000000000c7947 */ /* 0x000fec0003800000 */
.L_x_13463:
[----:B------:R2:W5:Y:S01]  /*a7c0*/  LDG.E.U8 R19, desc[UR36][R4.64] ;  /* 0x0000002404137981 */ /* 0x000562000c1e1100 */
[----:B------:R-:W-:Y:S05]  /*a7d0*/  BRA `(.L_x_13439) ;  /* 0x0000000000047947 */ /* 0x000fea0003800000 */
.L_x_13462:
[----:B------:R1:W5:Y:S02]  /*a7e0*/  LDG.E.U8 R19, desc[UR36][R4.64] ;  /* 0x0000002404137981 */ /* 0x000364000c1e1100 */
.L_x_13439:
        /* <DEDUP_REMOVED lines=16> */
.L_x_13470:
[----:B------:R0:W5:Y:S01]  /*a8f0*/  LDG.E.U8 R0, desc[UR36][R4.64] ;  /* 0x0000002404007981 */ /* 0x000162000c1e1100 */
[----:B------:R-:W-:Y:S05]  /*a900*/  BRA `(.L_x_13472) ;  /* 0x0000000c005c7947 */ /* 0x000fea0003800000 */
.L_x_13469:
        /* <DEDUP_REMOVED lines=8> */
.L_x_13474:
[----:B------:R4:W5:Y:S01]  /*a990*/  LDG.E.U8 R0, desc[UR36][R4.64] ;  /* 0x0000002404007981 */ /* 0x000962000c1e1100 */
[----:B------:R-:W-:Y:S05]  /*a9a0*/  BRA `(.L_x_13472) ;  /* 0x0000000c00347947 */ /* 0x000fea0003800000 */
.L_x_13473:
[----:B------:R0:W5:Y:S01]  /*a9b0*/  LDG.E.U16 R0, desc[UR36][R4.64] ;  /* 0x0000002404007981 */ /* 0x000162000c1e1500 */
[----:B------:R-:W-:Y:S05]  /*a9c0*/  BRA `(.L_x_13472) ;  /* 0x0000000c002c7947 */ /* 0x000fea0003800000 */
.L_x_13468:
        /* <DEDUP_REMOVED lines=10> */
.L_x_13476:
[----:B------:R-:W2:Y:S02]  /*aa70*/  LDG.E.U16 R2, desc[UR36][R4.64] ;  /* 0x0000002404027981 */ /* 0x000ea4000c1e1500 */
[----:B--2---:R-:W-:-:S06]  /*aa80*/  HADD2.F32 R2, -RZ, R2.H0_H0 ;  /* 0x20000002ff027230 */ /* 0x004fcc0000004100 */
[----:B------:R-:W0:Y:S02]  /*aa90*/  F2I.S64.TRUNC R2, R2 ;  /* 0x0000000200027311 */ /* 0x000e24000020d900 */
[----:B0-----:R-:W-:Y:S01]  /*aaa0*/  PRMT R0, R2, 0x7610, R0 ;  /* 0x0000761002007816 */ /* 0x001fe20000000000 */
[----:B------:R-:W-:Y:S06]  /*aab0*/  BRA `(.L_x_13472) ;  /* 0x0000000800f07947 */ /* 0x000fec0003800000 */
.L_x_13475:
        /* <DEDUP_REMOVED lines=10> */
.L_x_13478:
[----:B------:R-:W2:Y:S02]  /*ab60*/  LDG.E.U16 R4, desc[UR36][R4.64] ;  /* 0x0000002404047981 */ /* 0x000ea4000c1e1500 */
[----:B--2---:R-:W-:-:S06]  /*ab70*/  HADD2.F32 R2, -RZ, R4.H0_H0 ;  /* 0x20000004ff027230 */ /* 0x004fcc0000004100 */
[----:B------:R-:W0:Y:S02]  /*ab80*/  F2I.S64.TRUNC R2, R2 ;  /* 0x0000000200027311 */ /* 0x000e24000020d900 */
[----:B0-----:R-:W-:Y:S01]  /*ab90*/  PRMT R0, R2, 0x7610, R0 ;  /* 0x0000761002007816 */ /* 0x001fe20000000000 */
[----:B------:R-:W-:Y:S06]  /*aba0*/  BRA `(.L_x_13472) ;  /* 0x0000000800b47947 */ /* 0x000fec0003800000 */
.L_x_13477:
[----:B------:R-:W2:Y:S02]  /*abb0*/  LDG.E.64 R2, desc[UR36][R4.64] ;  /* 0x0000002404027981 */ /* 0x000ea4000c1e1b00 */
[----:B--2---:R-:W0:Y:S02]  /*abc0*/  F2I.S64.F64.TRUNC R2, R2 ;  /* 0x0000000200027311 */ /* 0x004e24000030d900 */
[----:B0-----:R-:W-:Y:S01]  /*abd0*/  PRMT R0, R2, 0x7610, R0 ;  /* 0x0000761002007816 */ /* 0x001fe20000000000 */
[----:B------:R-:W-:Y:S06]  /*abe0*/  BRA `(.L_x_13472) ;  /* 0x0000000800a47947 */ /* 0x000fec0003800000 */
.L_x_13467:
        /* <DEDUP_REMOVED lines=12> */
.L_x_13481:
[----:B------:R-:W2:Y:S02]  /*acb0*/  LDG.E.64 R4, desc[UR36][R4.64] ;  /* 0x0000002404047981 */ /* 0x000ea4000c1e1b00 */
[----:B--2---:R-:W0:Y:S02]  /*acc0*/  F2I.S64.F64.TRUNC R2, R4 ;  /* 0x0000000400027311 */ /* 0x004e24000030d900 */
[----:B0-----:R-:W-:Y:S01]  /*acd0*/  PRMT R0, R2, 0x7610, R0 ;  /* 0x0000761002007816 */ /* 0x001fe20000000000 */
[----:B------:R-:W-:Y:S06]  /*ace0*/  BRA `(.L_x_13472) ;  /* 0x0000000800647947 */ /* 0x000fec0003800000 */
.L_x_13480:
        /* <DEDUP_REMOVED lines=27> */
.L_x_13483:
        /* <DEDUP_REMOVED lines=14> */
.L_x_13482:
[----:B------:R-:W2:Y:S02]  /*af80*/  LDG.E.U16 R2, desc[UR36][R4.64] ;  /* 0x0000002404027981 */ /* 0x000ea4000c1e1500 */
[----:B--2---:R-:W-:-:S06]  /*af90*/  IMAD.U32 R2, R2, 0x10000, RZ ;  /* 0x0001000002027824 */ /* 0x004fcc00078e00ff */
[----:B------:R-:W0:Y:S02]  /*afa0*/  F2I.S64.TRUNC R2, R2 ;  /* 0x0000000200027311 */ /* 0x000e24000020d900 */
[----:B0-----:R-:W-:Y:S01]  /*afb0*/  PRMT R0, R2, 0x7610, R0 ;  /* 0x0000761002007816 */ /* 0x001fe20000000000 */
[----:B------:R-:W-:Y:S06]  /*afc0*/  BRA `(.L_x_13472) ;  /* 0x0000000400ac7947 */ /* 0x000fec0003800000 */
.L_x_13479:
        /* <DEDUP_REMOVED lines=10> */
.L_x_13486:
        /* <DEDUP_REMOVED lines=21> */
.L_x_13490:
[----:B------:R-:W-:Y:S05]  /*b1c0*/  BSYNC.RECONVERGENT B1 ;  /* 0x0000000000017941 */ /* 0x000fea0003800200 */
.L_x_13489:
[----:B------:R-:W-:Y:S01]  /*b1d0*/  IMAD.SHL.U32 R0, R0, 0x100000, RZ ;  /* 0x0010000000007824 */ /* 0x000fe200078e00ff */
[----:B------:R-:W-:-:S04]  /*b1e0*/  LEA R2, R2, 0x3b800000, 0x17 ;  /* 0x3b80000002027811 */ /* 0x000fc800078eb8ff */
[----:B------:R-:W-:-:S07]  /*b1f0*/  LOP3.LUT R2, R2, R0, R7, 0xfe, !PT ;  /* 0x0000000002027212 */ /* 0x000fce00078efe07 */
.L_x_13488:
[----:B------:R-:W-:Y:S05]  /*b200*/  BSYNC.RECONVERGENT B0 ;  /* 0x0000000000007941 */ /* 0x000fea0003800200 */
.L_x_13487:
[----:B------:R-:W0:Y:S02]  /*b210*/  F2I.S64.TRUNC R2, R2 ;  /* 0x0000000200027311 */ /* 0x000e24000020d900 */
[----:B0-----:R-:W-:Y:S01]  /*b220*/  PRMT R0, R2, 0x7610, R0 ;  /* 0x0000761002007816 */ /* 0x001fe20000000000 */
[----:B------:R-:W-:Y:S06]  /*b230*/  BRA `(.L_x_13472) ;  /* 0x0000000400107947 */ /* 0x000fec0003800000 */
.L_x_13485:
        /* <DEDUP_REMOVED lines=21> */
.L_x_13494:
[----:B------:R-:W-:Y:S05]  /*b390*/  BSYNC.RECONVERGENT B1 ;  /* 0x0000000000017941 */ /* 0x000fea0003800200 */
.L_x_13493:
[----:B------:R-:W-:Y:S01]  /*b3a0*/  IMAD.SHL.U32 R0, R0, 0x200000, RZ ;  /* 0x0020000000007824 */ /* 0x000fe200078e00ff */
[----:B------:R-:W-:-:S04]  /*b3b0*/  LEA R2, R2, 0x37800000, 0x17 ;  /* 0x3780000002027811 */ /* 0x000fc800078eb8ff */
[----:B------:R-:W-:-:S07]  /*b3c0*/  LOP3.LUT R2, R2, R0, R7, 0xfe, !PT ;  /* 0x0000000002027212 */ /* 0x000fce00078efe07 */
.L_x_13492:
[----:B------:R-:W-:Y:S05]  /*b3d0*/  BSYNC.RECONVERGENT B0 ;  /* 0x0000000000007941 */ /* 0x000fea0003800200 */
.L_x_13491:
[----:B------:R-:W0:Y:S02]  /*b3e0*/  F2I.S64.TRUNC R2, R2 ;  /* 0x0000000200027311 */ /* 0x000e24000020d900 */
[----:B0-----:R-:W-:Y:S01]  /*b3f0*/  PRMT R0, R2, 0x7610, R0 ;  /* 0x0000761002007816 */ /* 0x001fe20000000000 */
[----:B------:R-:W-:Y:S06]  /*b400*/  BRA `(.L_x_13472) ;  /* 0x00000000009c7947 */ /* 0x000fec0003800000 */
.L_x_13484:
        /* <DEDUP_REMOVED lines=14> */
.L_x_13498:
[----:B------:R-:W-:Y:S05]  /*b4f0*/  BSYNC.RECONVERGENT B0 ;  /* 0x0000000000007941 */ /* 0x000fea0003800200 */
.L_x_13497:
[----:B------:R-:W0:Y:S02]  /*b500*/  F2I.S64.TRUNC R2, R2 ;  /* 0x0000000200027311 */ /* 0x000e24000020d900 */
[----:B0-----:R-:W-:Y:S01]  /*b510*/  PRMT R0, R2, 0x7610, R0 ;  /* 0x0000761002007816 */ /* 0x001fe20000000000 */
[----:B------:R-:W-:Y:S06]  /*b520*/  BRA `(.L_x_13472) ;  /* 0x0000000000547947 */ /* 0x000fec0003800000 */
.L_x_13471:
        /* <DEDUP_REMOVED lines=15> */
[----:B--2--5:R-:W-:Y:S05]  /*b620*/  CALL.ABS.NOINC R2 ;  /* 0x0000000002007343 */ /* 0x024fea0003c00000 */
.L_x_13499:
[----:B------:R-:W-:Y:S01]  /*b630*/  PRMT R0, RZ, 0x7610, R0 ;  /* 0x00007610ff007816 */ /* 0x000fe20000000000 */
[----:B------:R-:W-:Y:S06]  /*b640*/  BRA `(.L_x_13472) ;  /* 0x00000000000c7947 */ /* 0x000fec0003800000 */
.L_x_13496:
[----:B------:R2:W5:Y:S01]  /*b650*/  LDG.E.U8 R0, desc[UR36][R4.64] ;  /* 0x0000002404007981 */ /* 0x000562000c1e1100 */
[----:B------:R-:W-:Y:S05]  /*b660*/  BRA `(.L_x_13472) ;  /* 0x0000000000047947 */ /* 0x000fea0003800000 */
.L_x_13495:
[----:B------:R1:W5:Y:S02]  /*b670*/  LDG.E.U8 R0, desc[UR36][R4.64] ;  /* 0x0000002404007981 */ /* 0x000364000c1e1100 */
.L_x_13472:
        /* <DEDUP_REMOVED lines=21> */
.L_x_13504:
[----:B------:R4:W-:Y:S01]  /*b7d0*/  STG.E.U8 desc[UR36][R2.64], R4 ;  /* 0x0000000402007986 */ /* 0x0009e2000c101124 */
[----:B------:R-:W-:Y:S05]  /*b7e0*/  BRA `(.L_x_13506) ;  /* 0x0000000800fc7947 */ /* 0x000fea0003800000 */
.L_x_13503:
        /* <DEDUP_REMOVED lines=9> */
.L_x_13508:
[----:B------:R2:W-:Y:S01]  /*b880*/  STG.E desc[UR36][R2.64], R4 ;  /* 0x0000000402007986 */ /* 0x0005e2000c101924 */
[----:B------:R-:W-:Y:S05]  /*b890*/  BRA `(.L_x_13506) ;  /* 0x0000000800d07947 */ /* 0x000fea0003800000 */
.L_x_13507:
[----:B------:R0:W-:Y:S01]  /*b8a0*/  STG.E.U16 desc[UR36][R2.64], R4 ;  /* 0x0000000402007986 */ /* 0x0001e2000c101524 */
[----:B------:R-:W-:Y:S05]  /*b8b0*/  BRA `(.L_x_13506) ;  /* 0x0000000800c87947 */ /* 0x000fea0003800000 */
.L_x_13502:
        /* <DEDUP_REMOVED lines=9> */
.L_x_13510:
[----:B------:R-:W-:-:S04]  /*b950*/  I2FP.F32.U32 R0, R4 ;  /* 0x0000000400007245 */ /* 0x000fc80000201000 */
[----:B------:R-:W-:-:S05]  /*b960*/  F2FP.F16.F32.PACK_AB R0, RZ, R0 ;  /* 0x00000000ff00723e */ /* 0x000fca00000000ff */
[----:B------:R0:W-:Y:S01]  /*b970*/  STG.E.U16 desc[UR36][R2.64], R0 ;  /* 0x0000000002007986 */ /* 0x0001e2000c101524 */
[----:B------:R-:W-:Y:S05]  /*b980*/  BRA `(.L_x_13506) ;  /* 0x0000000800947947 */ /* 0x000fea0003800000 */
.L_x_13509:
        /* <DEDUP_REMOVED lines=10> */
.L_x_13512:
[----:B------:R-:W-:-:S04]  /*ba30*/  I2FP.F32.U32 R4, R4 ;  /* 0x0000000400047245 */ /* 0x000fc80000201000 */
[----:B------:R-:W-:-:S04]  /*ba40*/  F2FP.F16.F32.PACK_AB R5, RZ, R4 ;  /* 0x00000004ff05723e */ /* 0x000fc800000000ff */
[----:B------:R-:W-:-:S05]  /*ba50*/  PRMT R5, R5, 0x5410, RZ ;  /* 0x0000541005057816 */ /* 0x000fca00000000ff */
[----:B------:R0:W-:Y:S01]  /*ba60*/  STG.E desc[UR36][R2.64], R5 ;  /* 0x0000000502007986 */ /* 0x0001e2000c101924 */
[----:B------:R-:W-:Y:S05]  /*ba70*/  BRA `(.L_x_13506) ;  /* 0x0000000800587947 */ /* 0x000fea0003800000 */
.L_x_13511:
[----:B------:R-:W0:Y:S02]  /*ba80*/  I2F.F64.U32 R4, R4 ;  /* 0x0000000400047312 */ /* 0x000e240000201800 */
[----:B0-----:R0:W-:Y:S01]  /*ba90*/  STG.E.64 desc[UR36][R2.64], R4 ;  /* 0x0000000402007986 */ /* 0x0011e2000c101b24 */
[----:B------:R-:W-:Y:S05]  /*baa0*/  BRA `(.L_x_13506) ;  /* 0x00000008004c7947 */ /* 0x000fea0003800000 */
.L_x_13501:
        /* <DEDUP_REMOVED lines=12> */
.L_x_13516:
        /* <DEDUP_REMOVED lines=17> */
.L_x_13518:
[----:B------:R-:W-:Y:S05]  /*bc80*/  BSYNC.RECONVERGENT B0 ;  /* 0x0000000000007941 */ /* 0x000fea0003800200 */
.L_x_13517:
[----:B------:R0:W-:Y:S01]  /*bc90*/  STG.E.U8 desc[UR36][R2.64], R0 ;  /* 0x0000000002007986 */ /* 0x0001e2000c101124 */
[----:B------:R-:W-:Y:S05]  /*bca0*/  BRA `(.L_x_13506) ;  /* 0x0000000400cc7947 */ /* 0x000fea0003800000 */
.L_x_13515:
        /* <DEDUP_REMOVED lines=17> */
.L_x_13520:
[----:B------:R-:W-:Y:S05]  /*bdc0*/  BSYNC.RECONVERGENT B0 ;  /* 0x0000000000007941 */ /* 0x000fea0003800200 */
.L_x_13519:
[----:B------:R0:W-:Y:S01]  /*bdd0*/  STG.E.U8 desc[UR36][R2.64], R0 ;  /* 0x0000000002007986 */ /* 0x0001e2000c101124 */
[----:B------:R-:W-:Y:S05]  /*bde0*/  BRA `(.L_x_13506) ;  /* 0x00000004007c7947 */ /* 0x000fea0003800000 */
.L_x_13514:
        /* <DEDUP_REMOVED lines=21> */
.L_x_13522:
[----:B------:R-:W-:-:S05]  /*bf40*/  IMAD.MOV.U32 R5, RZ, RZ, RZ ;  /* 0x000000ffff057224 */ /* 0x000fca00078e00ff */
[----:B------:R0:W-:Y:S01]  /*bf50*/  STG.E.64 desc[UR36][R2.64], R4 ;  /* 0x0000000402007986 */ /* 0x0001e2000c101b24 */
[----:B------:R-:W-:Y:S05]  /*bf60*/  BRA `(.L_x_13506) ;  /* 0x00000004001c7947 */ /* 0x000fea0003800000 */
.L_x_13521:
[----:B------:R0:W-:Y:S01]  /*bf70*/  STG.E desc[UR36][R2.64], R4 ;  /* 0x0000000402007986 */ /* 0x0001e2000c101924 */
[----:B------:R-:W-:Y:S05]  /*bf80*/  BRA `(.L_x_13506) ;  /* 0x0000000400147947 */ /* 0x000fea0003800000 */
.L_x_13513:
        /* <DEDUP_REMOVED lines=8> */
.L_x_13524:
[----:B------:R-:W-:Y:S01]  /*c010*/  CS2R R6, SRZ ;  /* 0x0000000000067805 */ /* 0x000fe2000001ff00 */
[----:B------:R-:W0:Y:S04]  /*c020*/  I2F.F64.U32 R4, R4 ;  /* 0x0000000400047312 */ /* 0x000e280000201800 */
[----:B0-----:R0:W-:Y:S01]  /*c030*/  STG.E.128 desc[UR36][R2.64], R4 ;  /* 0x0000000402007986 */ /* 0x0011e2000c101d24 */
[----:B------:R-:W-:Y:S05]  /*c040*/  BRA `(.L_x_13506) ;  /* 0x0000000000e47947 */ /* 0x000fea0003800000 */
.L_x_13523:
[----:B------:R-:W-:-:S09]  /*c050*/  UISETP.NE.AND UP0, UPT, UR4, 0xf, UPT ;  /* 0x0000000f0400788c */ /* 0x000fd2000bf05270 */
[----:B------:R-:W-:Y:S05]  /*c060*/  BRA.U !UP0, `(.L_x_13525) ;  /* 0x0000000108d07547 */ /* 0x000fea000b800000 */
[----:B------:R-:W-:-:S09]  /*c070*/  UISETP.NE.AND UP0, UPT, UR4, 0x17, UPT ;  /* 0x000000170400788c */ /* 0x000fd2000bf05270 */
[----:B------:R-:W-:Y:S05]  /*c080*/  BRA.U !UP0, `(.L_x_13526) ;  /* 0x0000000108847547 */ /* 0x000fea000b800000 */
[----:B------:R-:W-:-:S09]  /*c090*/  UISETP.NE.AND UP0, UPT, UR4, 0x18, UPT ;  /* 0x000000180400788c */ /* 0x000fd2000bf05270 */
[----:B------:R-:W-:Y:S05]  /*c0a0*/  BRA.U !UP0, `(.L_x_13527) ;  /* 0x0000000108447547 */ /* 0x000fea000b800000 */
.L_x_13505:
        /* <DEDUP_REMOVED lines=16> */
.L_x_13528:
[----:B------:R-:W-:Y:S05]  /*c1b0*/  BRA `(.L_x_13506) ;  /* 0x0000000000887947 */ /* 0x000fea0003800000 */
.L_x_13527:
        /* <DEDUP_REMOVED lines=11> */
.L_x_13530:
[----:B------:R-:W-:Y:S05]  /*c270*/  BSYNC.RECONVERGENT B0 ;  /* 0x0000000000007941 */ /* 0x000fea0003800200 */
.L_x_13529:
[----:B------:R0:W-:Y:S01]  /*c280*/  STG.E.U8 desc[UR36][R2.64], R5 ;  /* 0x0000000502007986 */ /* 0x0001e2000c101124 */
[----:B------:R-:W-:Y:S05]  /*c290*/  BRA `(.L_x_13506) ;  /* 0x0000000000507947 */ /* 0x000fea0003800000 */
.L_x_13526:
        /* <DEDUP_REMOVED lines=12> */
.L_x_13531:
[----:B------:R-:W-:Y:S01]  /*c360*/  IMAD.MOV.U32 R5, RZ, RZ, 0x7f ;  /* 0x0000007fff057424 */ /* 0x000fe200078e00ff */
[----:B------:R-:W-:-:S04]  /*c370*/  ISETP.GT.U32.AND P0, PT, R7, 0x7f800000, PT ;  /* 0x7f8000000700780c */ /* 0x000fc80003f04070 */
[----:B------:R-:W-:-:S05]  /*c380*/  SEL R5, R5, 0x7c, P0 ;  /* 0x0000007c05057807 */ /* 0x000fca0000000000 */
[----:B------:R0:W-:Y:S01]  /*c390*/  STG.E.U8 desc[UR36][R2.64], R5 ;  /* 0x0000000502007986 */ /* 0x0001e2000c101124 */
[----:B------:R-:W-:Y:S05]  /*c3a0*/  BRA `(.L_x_13506) ;  /* 0x00000000000c7947 */ /* 0x000fea0003800000 */
.L_x_13525:
[----:B------:R-:W-:-:S04]  /*c3b0*/  I2FP.F32.U32 R0, R4 ;  /* 0x0000000400007245 */ /* 0x000fc80000201000 */
[----:B------:R-:W-:-:S05]  /*c3c0*/  F2FP.BF16.F32.PACK_AB R0, RZ, R0 ;  /* 0x00000000ff00723e */ /* 0x000fca00000010ff */
[----:B------:R0:W-:Y:S02]  /*c3d0*/  STG.E.U16 desc[UR36][R2.64], R0 ;  /* 0x0000000002007986 */ /* 0x0001e4000c101524 */
.L_x_13506:
[----:B------:R-:W-:Y:S05]  /*c3e0*/  BSYNC.RECONVERGENT B6 ;  /* 0x0000000000067941 */ /* 0x000fea0003800200 */
.L_x_13500:
[----:B------:R-:W-:-:S07]  /*c3f0*/  VIADD R17, R17, 0x80 ;  /* 0x0000008011117836 */ /* 0x000fce0000000000 */
.L_x_13432:
[----:B------:R-:W-:Y:S05]  /*c400*/  BSYNC.RECONVERGENT B7 ;  /* 0x0000000000077941 */ /* 0x000fea0003800200 */
.L_x_13431:
[----:B------:R-:W5:Y:S02]  /*c410*/  LDCU UR4, c[0x0][0x380] ;  /* 0x00007000ff0477ac */ /* 0x000f640008000800 */
[----:B-----5:R-:W-:-:S13]  /*c420*/  ISETP.GE.AND P0, PT, R17, UR4, PT ;  /* 0x0000000411007c0c */ /* 0x020fda000bf06270 */
[----:B------:R-:W-:Y:S05]  /*c430*/  @P0 EXIT ;  /* 0x000000000000094d */ /* 0x000fea0003800000 */
[----:B------:R-:W5:Y:S01]  /*c440*/  LDCU UR4, c[0x0][0x388] ;  /* 0x00007100ff0477ac */ /* 0x000f620008000800 */
[----:B------:R-:W-:Y:S01]  /*c450*/  MOV R18, RZ ;  /* 0x000000ff00127202 */ /* 0x000fe20000000f00 */
        /* <DEDUP_REMOVED lines=352> */
.L_x_13532:
        /* <DEDUP_REMOVED lines=19> */
.L_x_13536:
[----:B------:R0:W5:Y:S01]  /*db90*/  LDG.E.U8 R19, desc[UR36][R4.64] ;  /* 0x0000002404137981 */ /* 0x000162000c1e1100 */
[----:B------:R-:W-:Y:S05]  /*dba0*/  BRA `(.L_x_13538) ;  /* 0x0000000c005c7947 */ /* 0x000fea0003800000 */
.L_x_13535:
        /* <DEDUP_REMOVED lines=8> */
.L_x_13540:
[----:B------:R4:W5:Y:S01]  /*dc30*/  LDG.E.U8 R19, desc[UR36][R4.64] ;  /* 0x0000002404137981 */ /* 0x000962000c1e1100 */
[----:B------:R-:W-:Y:S05]  /*dc40*/  BRA `(.L_x_13538) ;  /* 0x0000000c00347947 */ /* 0x000fea0003800000 */
.L_x_13539:
[----:B------:R0:W5:Y:S01]  /*dc50*/  LDG.E.U16 R19, desc[UR36][R4.64] ;  /* 0x0000002404137981 */ /* 0x000162000c1e1500 */
[----:B------:R-:W-:Y:S05]  /*dc60*/  BRA `(.L_x_13538) ;  /* 0x0000000c002c7947 */ /* 0x000fea0003800000 */
.L_x_13534:
        /* <DEDUP_REMOVED lines=10> */
.L_x_13542:
[----:B------:R-:W2:Y:S02]  /*dd10*/  LDG.E.U16 R2, desc[UR36][R4.64] ;  /* 0x0000002404027981 */ /* 0x000ea4000c1e1500 */
[----:B--2---:R-:W-:-:S06]  /*dd20*/  HADD2.F32 R2, -RZ, R2.H0_H0 ;  /* 0x20000002ff027230 */ /* 0x004fcc0000004100 */
[----:B------:R-:W0:Y:S02]  /*dd30*/  F2I.S64.TRUNC R2, R2 ;  /* 0x0000000200027311 */ /* 0x000e24000020d900 */
[----:B0-----:R-:W-:Y:S01]  /*dd40*/  PRMT R19, R2, 0x7610, R19 ;  /* 0x0000761002137816 */ /* 0x001fe20000000013 */
[----:B------:R-:W-:Y:S06]  /*dd50*/  BRA `(.L_x_13538) ;  /* 0x0000000800f07947 */ /* 0x000fec0003800000 */
.L_x_13541:
        /* <DEDUP_REMOVED lines=10> */
.L_x_13544:
[----:B------:R-:W2:Y:S02]  /*de00*/  LDG.E.U16 R4, desc[UR36][R4.64] ;  /* 0x0000002404047981 */ /* 0x000ea4000c1e1500 */
[----:B--2---:R-:W-:-:S06]  /*de10*/  HADD2.F32 R2, -RZ, R4.H0_H0 ;  /* 0x20000004ff027230 */ /* 0x004fcc0000004100 */
[----:B------:R-:W0:Y:S02]  /*de20*/  F2I.S64.TRUNC R2, R2 ;  /* 0x0000000200027311 */ /* 0x000e24000020d900 */
[----:B0-----:R-:W-:Y:S01]  /*de30*/  PRMT R19, R2, 0x7610, R19 ;  /* 0x0000761002137816 */ /* 0x001fe20000000013 */
[----:B------:R-:W-:Y:S06]  /*de40*/  BRA `(.L_x_13538) ;  /* 0x0000000800b47947 */ /* 0x000fec0003800000 */
.L_x_13543:
[----:B------:R-:W2:Y:S02]  /*de50*/  LDG.E.64 R2, desc[UR36][R4.64] ;  /* 0x0000002404027981 */ /* 0x000ea4000c1e1b00 */
[----:B--2---:R-:W0:Y:S02]  /*de60*/  F2I.S64.F64.TRUNC R2, R2 ;  /* 0x0000000200027311 */ /* 0x004e24000030d900 */
[----:B0-----:R-:W-:Y:S01]  /*de70*/  PRMT R19, R2, 0x7610, R19 ;  /* 0x0000761002137816 */ /* 0x001fe20000000013 */
[----:B------:R-:W-:Y:S06]  /*de80*/  BRA `(.L_x_13538) ;  /* 0x0000000800a47947 */ /* 0x000fec0003800000 */
.L_x_13533:
        /* <DEDUP_REMOVED lines=12> */
.L_x_13547:
[----:B------:R-:W2:Y:S02]  /*df50*/  LDG.E.64 R4, desc[UR36][R4.64] ;  /* 0x0000002404047981 */ /* 0x000ea4000c1e1b00 */
[----:B--2---:R-:W0:Y:S02]  /*df60*/  F2I.S64.F64.TRUNC R2, R4 ;  /* 0x0000000400027311 */ /* 0x004e24000030d900 */
[----:B0-----:R-:W-:Y:S01]  /*df70*/  PRMT R19, R2, 0x7610, R19 ;  /* 0x0000761002137816 */ /* 0x001fe20000000013 */
[----:B------:R-:W-:Y:S06]  /*df80*/  BRA `(.L_x_13538) ;  /* 0x0000000800647947 */ /* 0x000fec0003800000 */
.L_x_13546:
        /* <DEDUP_REMOVED lines=27> */
.L_x_13549:
        /* <DEDUP_REMOVED lines=14> */
.L_x_13548:
[----:B------:R-:W2:Y:S02]  /*e220*/  LDG.E.U16 R2, desc[UR36][R4.64] ;  /* 0x0000002404027981 */ /* 0x000ea4000c1e1500 */
[----:B--2---:R-:W-:-:S06]  /*e230*/  SHF.L.U32 R2, R2, 0x10, RZ ;  /* 0x0000001002027819 */ /* 0x004fcc00000006ff */
[----:B------:R-:W0:Y:S02]  /*e240*/  F2I.S64.TRUNC R2, R2 ;  /* 0x0000000200027311 */ /* 0x000e24000020d900 */
[----:B0-----:R-:W-:Y:S01]  /*e250*/  PRMT R19, R2, 0x7610, R19 ;  /* 0x0000761002137816 */ /* 0x001fe20000000013 */
[----:B------:R-:W-:Y:S06]  /*e260*/  BRA `(.L_x_13538) ;  /* 0x0000000400ac7947 */ /* 0x000fec0003800000 */
.L_x_13545:
        /* <DEDUP_REMOVED lines=10> */
.L_x_13552:
        /* <DEDUP_REMOVED lines=21> */
.L_x_13556:
[----:B------:R-:W-:Y:S05]  /*e460*/  BSYNC.RECONVERGENT B1 ;  /* 0x0000000000017941 */ /* 0x000fea0003800200 */
.L_x_13555:
[----:B------:R-:W-:Y:S01]  /*e470*/  IMAD.SHL.U32 R0, R0, 0x100000, RZ ;  /* 0x0010000000007824 */ /* 0x000fe200078e00ff */
[----:B------:R-:W-:-:S04]  /*e480*/  LEA R2, R2, 0x3b800000, 0x17 ;  /* 0x3b80000002027811 */ /* 0x000fc800078eb8ff */
[----:B------:R-:W-:-:S07]  /*e490*/  LOP3.LUT R2, R2, R0, R7, 0xfe, !PT ;  /* 0x0000000002027212 */ /* 0x000fce00078efe07 */
.L_x_13554:
[----:B------:R-:W-:Y:S05]  /*e4a0*/  BSYNC.RECONVERGENT B0 ;  /* 0x0000000000007941 */ /* 0x000fea0003800200 */
.L_x_13553:
[----:B------:R-:W0:Y:S02]  /*e4b0*/  F2I.S64.TRUNC R2, R2 ;  /* 0x0000000200027311 */ /* 0x000e24000020d900 */
[----:B0-----:R-:W-:Y:S01]  /*e4c0*/  PRMT R19, R2, 0x7610, R19 ;  /* 0x0000761002137816 */ /* 0x001fe20000000013 */
[----:B------:R-:W-:Y:S06]  /*e4d0*/  BRA `(.L_x_13538) ;  /* 0x0000000400107947 */ /* 0x000fec0003800000 */
.L_x_13551:
        /* <DEDUP_REMOVED lines=21> */
.L_x_13560:
[----:B------:R-:W-:Y:S05]  /*e630*/  BSYNC.RECONVERGENT B1 ;  /* 0x0000000000017941 */ /* 0x000fea0003800200 */
.L_x_13559:
[----:B------:R-:W-:Y:S01]  /*e640*/  IMAD.SHL.U32 R0, R0, 0x200000, RZ ;  /* 0x0020000000007824 */ /* 0x000fe200078e00ff */
[----:B------:R-:W-:-:S04]  /*e650*/  LEA R2, R2, 0x37800000, 0x17 ;  /* 0x3780000002027811 */ /* 0x000fc800078eb8ff */
[----:B------:R-:W-:-:S07]  /*e660*/  LOP3.LUT R2, R2, R0, R7, 0xfe, !PT ;  /* 0x0000000002027212 */ /* 0x000fce00078efe07 */
.L_x_13558:
[----:B------:R-:W-:Y:S05]  /*e670*/  BSYNC.RECONVERGENT B0 ;  /* 0x0000000000007941 */ /* 0x000fea0003800200 */
.L_x_13557:
[----:B------:R-:W0:Y:S02]  /*e680*/  F2I.S64.TRUNC R2, R2 ;  /* 0x0000000200027311 */ /* 0x000e24000020d900 */
[----:B0-----:R-:W-:Y:S01]  /*e690*/  PRMT R19, R2, 0x7610, R19 ;  /* 0x0000761002137816 */ /* 0x001fe20000000013 */
[----:B------:R-:W-:Y:S06]  /*e6a0*/  BRA `(.L_x_13538) ;  /* 0x00000000009c7947 */ /* 0x000fec0003800000 */
.L_x_13550:
        /* <DEDUP_REMOVED lines=14> */
.L_x_13564:
[----:B------:R-:W-:Y:S05]  /*e790*/  BSYNC.RECONVERGENT B0 ;  /* 0x0000000000007941 */ /* 0x000fea0003800200 */
.L_x_13563:
[----:B------:R-:W0:Y:S02]  /*e7a0*/  F2I.S64.TRUNC R2, R2 ;  /* 0x0000000200027311 */ /* 0x000e24000020d900 */
[----:B0-----:R-:W-:Y:S01]  /*e7b0*/  PRMT R19, R2, 0x7610, R19 ;  /* 0x0000761002137816 */ /* 0x001fe20000000013 */
[----:B------:R-:W-:Y:S06]  /*e7c0*/  BRA `(.L_x_13538) ;  /* 0x0000000000547947 */ /* 0x000fec0003800000 */
.L_x_13537:
        /* <DEDUP_REMOVED lines=16> */
.L_x_13565:
[----:B------:R-:W-:Y:S01]  /*e8d0*/  PRMT R19, RZ, 0x7610, R19 ;  /* 0x00007610ff137816 */ /* 0x000fe20000000013 */
[----:B------:R-:W-:Y:S06]  /*e8e0*/  BRA `(.L_x_13538) ;  /* 0x00000000000c7947 */ /* 0x000fec0003800000 */
.L_x_13562:
[----:B------:R0:W5:Y:S01]  /*e8f0*/  LDG.E.U8 R19, desc[UR36][R4.64] ;  /* 0x0000002404137981 */ /* 0x000162000c1e1100 */
[----:B------:R-:W-:Y:S05]  /*e900*/  BRA `(.L_x_13538) ;  /* 0x0000000000047947 */ /* 0x000fea0003800000 */
.L_x_13561:
[----:B------:R1:W5:Y:S02]  /*e910*/  LDG.E.U8 R19, desc[UR36][R4.64] ;  /* 0x0000002404137981 */ /* 0x000364000c1e1100 */
.L_x_13538:
        /* <DEDUP_REMOVED lines=16> */
.L_x_13569:
[----:B------:R1:W5:Y:S01]  /*ea20*/  LDG.E.U8 R0, desc[UR36][R4.64] ;  /* 0x0000002404007981 */ /* 0x000362000c1e1100 */
[----:B------:R-:W-:Y:S05]  /*ea30*/  BRA `(.L_x_13571) ;  /* 0x0000000c005c7947 */ /* 0x000fea0003800000 */
.L_x_13568:
        /* <DEDUP_REMOVED lines=8> */
.L_x_13573:
[----:B------:R3:W5:Y:S01]  /*eac0*/  LDG.E.U8 R0, desc[UR36][R4.64] ;  /* 0x0000002404007981 */ /* 0x000762000c1e1100 */
[----:B------:R-:W-:Y:S05]  /*ead0*/  BRA `(.L_x_13571) ;  /* 0x0000000c00347947 */ /* 0x000fea0003800000 */
.L_x_13572:
[----:B------:R4:W5:Y:S01]  /*eae0*/  LDG.E.U16 R0, desc[UR36][R4.64] ;  /* 0x0000002404007981 */ /* 0x000962000c1e1500 */
[----:B------:R-:W-:Y:S05]  /*eaf0*/  BRA `(.L_x_13571) ;  /* 0x0000000c002c7947 */ /* 0x000fea0003800000 */
.L_x_13567:
        /* <DEDUP_REMOVED lines=10> */
.L_x_13575:
[----:B------:R-:W2:Y:S02]  /*eba0*/  LDG.E.U16 R2, desc[UR36][R4.64] ;  /* 0x0000002404027981 */ /* 0x000ea4000c1e1500 */
[----:B--2---:R-:W-:-:S06]  /*ebb0*/  HADD2.F32 R2, -RZ, R2.H0_H0 ;  /* 0x20000002ff027230 */ /* 0x004fcc0000004100 */
[----:B------:R-:W0:Y:S02]  /*ebc0*/  F2I.S64.TRUNC R2, R2 ;  /* 0x0000000200027311 */ /* 0x000e24000020d900 */
[----:B0-----:R-:W-:Y:S01]  /*ebd0*/  PRMT R0, R2, 0x7610, R0 ;  /* 0x0000761002007816 */ /* 0x001fe20000000000 */
[----:B------:R-:W-:Y:S06]  /*ebe0*/  BRA `(.L_x_13571) ;  /* 0x0000000800f07947 */ /* 0x000fec0003800000 */
.L_x_13574:
        /* <DEDUP_REMOVED lines=10> */
.L_x_13577:
[----:B------:R-:W2:Y:S02]  /*ec90*/  LDG.E.U16 R4, desc[UR36][R4.64] ;  /* 0x0000002404047981 */ /* 0x000ea4000c1e1500 */
[----:B--2---:R-:W-:-:S06]  /*eca0*/  HADD2.F32 R2, -RZ, R4.H0_H0 ;  /* 0x20000004ff027230 */ /* 0x004fcc0000004100 */
[----:B------:R-:W0:Y:S02]  /*ecb0*/  F2I.S64.TRUNC R2, R2 ;  /* 0x0000000200027311 */ /* 0x000e24000020d900 */
[----:B0-----:R-:W-:Y:S01]  /*ecc0*/  PRMT R0, R2, 0x7610, R0 ;  /* 0x0000761002007816 */ /* 0x001fe20000000000 */
[----:B------:R-:W-:Y:S06]  /*ecd0*/  BRA `(.L_x_13571) ;  /* 0x0000000800b47947 */ /* 0x000fec0003800000 */
.L_x_13576:
[----:B------:R-:W2:Y:S02]  /*ece0*/  LDG.E.64 R2, desc[UR36][R4.64] ;  /* 0x0000002404027981 */ /* 0x000ea4000c1e1b00 */
[----:B--2---:R-:W0:Y:S02]  /*ecf0*/  F2I.S64.F64.TRUNC R2, R2 ;  /* 0x0000000200027311 */ /* 0x004e24000030d900 */
[----:B0-----:R-:W-:Y:S01]  /*ed00*/  PRMT R0, R2, 0x7610, R0 ;  /* 0x0000761002007816 */ /* 0x001fe20000000000 */
[----:B------:R-:W-:Y:S06]  /*ed10*/  BRA `(.L_x_13571) ;  /* 0x0000000800a47947 */ /* 0x000fec0003800000 */
.L_x_13566:
        /* <DEDUP_REMOVED lines=12> */
.L_x_13580:
[----:B------:R-:W2:Y:S02]  /*ede0*/  LDG.E.64 R4, desc[UR36][R4.64] ;  /* 0x0000002404047981 */ /* 0x000ea4000c1e1b00 */
[----:B--2---:R-:W0:Y:S02]  /*edf0*/  F2I.S64.F64.TRUNC R2, R4 ;  /* 0x0000000400027311 */ /* 0x004e24000030d900 */
[----:B0-----:R-:W-:Y:S01]  /*ee00*/  PRMT R0, R2, 0x7610, R0 ;  /* 0x0000761002007816 */ /* 0x001fe20000000000 */
[----:B------:R-:W-:Y:S06]  /*ee10*/  BRA `(.L_x_13571) ;  /* 0x0000000800647947 */ /* 0x000fec0003800000 */
.L_x_13579:
        /* <DEDUP_REMOVED lines=27> */
.L_x_13582:
        /* <DEDUP_REMOVED lines=14> */
.L_x_13581:
[----:B------:R-:W2:Y:S02]  /*f0b0*/  LDG.E.U16 R2, desc[UR36][R4.64] ;  /* 0x0000002404027981 */ /* 0x000ea4000c1e1500 */
[----:B--2---:R-:W-:-:S06]  /*f0c0*/  IMAD.U32 R2, R2, 0x10000, RZ ;  /* 0x0001000002027824 */ /* 0x004fcc00078e00ff */
[----:B------:R-:W0:Y:S02]  /*f0d0*/  F2I.S64.TRUNC R2, R2 ;  /* 0x0000000200027311 */ /* 0x000e24000020d900 */
[----:B0-----:R-:W-:Y:S01]  /*f0e0*/  PRMT R0, R2, 0x7610, R0 ;  /* 0x0000761002007816 */ /* 0x001fe20000000000 */
[----:B------:R-:W-:Y:S06]  /*f0f0*/  BRA `(.L_x_13571) ;  /* 0x0000000400ac7947 */ /* 0x000fec0003800000 */
.L_x_13578:
        /* <DEDUP_REMOVED lines=10> */
.L_x_13585:
        /* <DEDUP_REMOVED lines=21> */
.L_x_13589:
[----:B------:R-:W-:Y:S05]  /*f2f0*/  BSYNC.RECONVERGENT B1 ;  /* 0x0000000000017941 */ /* 0x000fea0003800200 */
.L_x_13588:
[----:B------:R-:W-:Y:S01]  /*f300*/  IMAD.SHL.U32 R0, R0, 0x100000, RZ ;  /* 0x0010000000007824 */ /* 0x000fe200078e00ff */
[----:B------:R-:W-:-:S04]  /*f310*/  LEA R2, R2, 0x3b800000, 0x17 ;  /* 0x3b80000002027811 */ /* 0x000fc800078eb8ff */
[----:B------:R-:W-:-:S07]  /*f320*/  LOP3.LUT R2, R2, R0, R7, 0xfe, !PT ;  /* 0x0000000002027212 */ /* 0x000fce00078efe07 */
.L_x_13587:
[----:B------:R-:W-:Y:S05]  /*f330*/  BSYNC.RECONVERGENT B0 ;  /* 0x0000000000007941 */ /* 0x000fea0003800200 */
.L_x_13586:
[----:B------:R-:W0:Y:S02]  /*f340*/  F2I.S64.TRUNC R2, R2 ;  /* 0x0000000200027311 */ /* 0x000e24000020d900 */
[----:B0-----:R-:W-:Y:S01]  /*f350*/  PRMT R0, R2, 0x7610, R0 ;  /* 0x0000761002007816 */ /* 0x001fe20000000000 */
[----:B------:R-:W-:Y:S06]  /*f360*/  BRA `(.L_x_13571) ;  /* 0x0000000400107947 */ /* 0x000fec0003800000 */
.L_x_13584:
        /* <DEDUP_REMOVED lines=21> */
.L_x_13593:
[----:B------:R-:W-:Y:S05]  /*f4c0*/  BSYNC.RECONVERGENT B1 ;  /* 0x0000000000017941 */ /* 0x000fea0003800200 */
.L_x_13592:
[----:B------:R-:W-:Y:S01]  /*f4d0*/  IMAD.SHL.U32 R0, R0, 0x200000, RZ ;  /* 0x0020000000007824 */ /* 0x000fe200078e00ff */
[----:B------:R-:W-:-:S04]  /*f4e0*/  LEA R2, R2, 0x37800000, 0x17 ;  /* 0x3780000002027811 */ /* 0x000fc800078eb8ff */
[----:B------:R-:W-:-:S07]  /*f4f0*/  LOP3.LUT R2, R2, R0, R7, 0xfe, !PT ;  /* 0x0000000002027212 */ /* 0x000fce00078efe07 */
.L_x_13591:
[----:B------:R-:W-:Y:S05]  /*f500*/  BSYNC.RECONVERGENT B0 ;  /* 0x0000000000007941 */ /* 0x000fea0003800200 */
.L_x_13590:
[----:B------:R-:W0:Y:S02]  /*f510*/  F2I.S64.TRUNC R2, R2 ;  /* 0x0000000200027311 */ /* 0x000e24000020d900 */
[----:B0-----:R-:W-:Y:S01]  /*f520*/  PRMT R0, R2, 0x7610, R0 ;  /* 0x0000761002007816 */ /* 0x001fe20000000000 */
[----:B------:R-:W-:Y:S06]  /*f530*/  BRA `(.L_x_13571) ;  /* 0x00000000009c7947 */ /* 0x000fec0003800000 */
.L_x_13583:
        /* <DEDUP_REMOVED lines=14> */
.L_x_13597:
[----:B------:R-:W-:Y:S05]  /*f620*/  BSYNC.RECONVERGENT B0 ;  /* 0x0000000000007941 */ /* 0x000fea0003800200 */
.L_x_13596:
[----:B------:R-:W0:Y:S02]  /*f630*/  F2I.S64.TRUNC R2, R2 ;  /* 0x0000000200027311 */ /* 0x000e24000020d900 */
[----:B0-----:R-:W-:Y:S01]  /*f640*/  PRMT R0, R2, 0x7610, R0 ;  /* 0x0000761002007816 */ /* 0x001fe20000000000 */
[----:B------:R-:W-:Y:S06]  /*f650*/  BRA `(.L_x_13571) ;  /* 0x0000000000547947 */ /* 0x000fec0003800000 */
.L_x_13570:
        /* <DEDUP_REMOVED lines=16> */
.L_x_13598:
[----:B------:R-:W-:Y:S01]  /*f760*/  PRMT R0, RZ, 0x7610, R0 ;  /* 0x00007610ff007816 */ /* 0x000fe20000000000 */
[----:B------:R-:W-:Y:S06]  /*f770*/  BRA `(.L_x_13571) ;  /* 0x00000000000c7947 */ /* 0x000fec0003800000 */
.L_x_13595:
[----:B------:R0:W5:Y:S01]  /*f780*/  LDG.E.U8 R0, desc[UR36][R4.64] ;  /* 0x0000002404007981 */ /* 0x000162000c1e1100 */
[----:B------:R-:W-:Y:S05]  /*f790*/  BRA `(.L_x_13571) ;  /* 0x0000000000047947 */ /* 0x000fea0003800000 */
.L_x_13594:
[----:B------:R0:W5:Y:S02]  /*f7a0*/  LDG.E.U8 R0, desc[UR36][R4.64] ;  /* 0x0000002404007981 */ /* 0x000164000c1e1100 */
.L_x_13571:
[----:B------:R-:W-:Y:S01]  /*f7b0*/  UPRMT UR4, UR43, 0x9910, URZ ;  /* 0x000099102b047896 */ /* 0x000fe200080000ff */
[----:B-----5:R-:W-:Y:S02]  /*f7c0*/  LOP3.LUT P0, RZ, R19, 0xff, RZ, 0xc0, !PT ;  /* 0x000000ff13ff7812 */ /* 0x020fe4000780c0ff */
[----:B------:R-:W-:Y:S01]  /*f7d0*/  LOP3.LUT P1, RZ, R0, 0xff, RZ, 0xc0, !PT ;  /* 0x000000ff00ff7812 */ /* 0x000fe2000782c0ff */
[----:B------:R-:W-:-:S03]  /*f7e0*/  UISETP.GT.AND UP0, UPT, UR4, 0x9, UPT ;  /* 0x000000090400788c */ /* 0x000fc6000bf04270 */
[----:B------:R-:W-:-:S04]  /*f7f0*/  PLOP3.LUT P0, PT, P0, P1, PT, 0x28, 0x82 ;  /* 0x000000000082781c */ /* 0x000fc80000702570 */
[----:B------:R-:W-:Y:S02]  /*f800*/  SEL R2, RZ, 0x1, !P0 ;  /* 0x00000001ff027807 */ /* 0x000fe40004000000 */
        /* <DEDUP_REMOVED lines=11> */
.L_x_13602:
[----:B------:R-:W-:Y:S01]  /*f8c0*/  STG.E.U8 desc[UR36][R16.64], R2 ;  /* 0x0000000210007986 */ /* 0x000fe2000c101124 */
[----:B------:R-:W-:Y:S05]  /*f8d0*/  EXIT ;  /* 0x000000000000794d */ /* 0x000fea0003800000 */
.L_x_13601:
        /* <DEDUP_REMOVED lines=9> */
.L_x_13605:
[----:B------:R-:W-:Y:S01]  /*f970*/  STG.E desc[UR36][R16.64], R2 ;  /* 0x0000000210007986 */ /* 0x000fe2000c101924 */
[----:B------:R-:W-:Y:S05]  /*f980*/  EXIT ;  /* 0x000000000000794d */ /* 0x000fea0003800000 */
.L_x_13604:
[----:B------:R-:W-:Y:S01]  /*f990*/  STG.E.U16 desc[UR36][R16.64], R2 ;  /* 0x0000000210007986 */ /* 0x000fe2000c101524 */
[----:B------:R-:W-:Y:S05]  /*f9a0*/  EXIT ;  /* 0x000000000000794d */ /* 0x000fea0003800000 */
.L_x_13600:
        /* <DEDUP_REMOVED lines=9> */
.L_x_13607:
[----:B------:R-:W-:-:S04]  /*fa40*/  I2FP.F32.U32 R0, R2 ;  /* 0x0000000200007245 */ /* 0x000fc80000201000 */
[----:B------:R-:W-:-:S05]  /*fa50*/  F2FP.F16.F32.PACK_AB R0, RZ, R0 ;  /* 0x00000000ff00723e */ /* 0x000fca00000000ff */
[----:B------:R-:W-:Y:S01]  /*fa60*/  STG.E.U16 desc[UR36][R16.64], R0 ;  /* 0x0000000010007986 */ /* 0x000fe2000c101524 */
[----:B------:R-:W-:Y:S05]  /*fa70*/  EXIT ;  /* 0x000000000000794d */ /* 0x000fea0003800000 */
.L_x_13606:
        /* <DEDUP_REMOVED lines=10> */
.L_x_13609:
[----:B------:R-:W-:-:S04]  /*fb20*/  I2FP.F32.U32 R2, R2 ;  /* 0x0000000200027245 */ /* 0x000fc80000201000 */
[----:B------:R-:W-:-:S04]  /*fb30*/  F2FP.F16.F32.PACK_AB R3, RZ, R2 ;  /* 0x00000002ff03723e */ /* 0x000fc800000000ff */
[----:B------:R-:W-:-:S05]  /*fb40*/  PRMT R3, R3, 0x5410, RZ ;  /* 0x0000541003037816 */ /* 0x000fca00000000ff */
[----:B------:R-:W-:Y:S01]  /*fb50*/  STG.E desc[UR36][R16.64], R3 ;  /* 0x0000000310007986 */ /* 0x000fe2000c101924 */
[----:B------:R-:W-:Y:S05]  /*fb60*/  EXIT ;  /* 0x000000000000794d */ /* 0x000fea0003800000 */
.L_x_13608:
[----:B------:R-:W5:Y:S02]  /*fb70*/  I2F.F64.U32 R2, R2 ;  /* 0x0000000200027312 */ /* 0x000f640000201800 */
[----:B-----5:R-:W-:Y:S01]  /*fb80*/  STG.E.64 desc[UR36][R16.64], R2 ;  /* 0x0000000210007986 */ /* 0x020fe2000c101b24 */
[----:B------:R-:W-:Y:S05]  /*fb90*/  EXIT ;  /* 0x000000000000794d */ /* 0x000fea0003800000 */
.L_x_13599:
        /* <DEDUP_REMOVED lines=12> */
.L_x_13613:
        /* <DEDUP_REMOVED lines=16> */
.L_x_13616:
[----:B------:R-:W-:-:S07]  /*fd60*/  PRMT R8, R0, 0x7610, R8 ;  /* 0x0000761000087816 */ /* 0x000fce0000000008 */
.L_x_13615:
[----:B------:R-:W-:Y:S05]  /*fd70*/  BSYNC.RECONVERGENT B0 ;  /* 0x0000000000007941 */ /* 0x000fea0003800200 */
.L_x_13614:
[----:B------:R-:W-:Y:S01]  /*fd80*/  STG.E.U8 desc[UR36][R16.64], R8 ;  /* 0x0000000810007986 */ /* 0x000fe2000c101124 */
[----:B------:R-:W-:Y:S05]  /*fd90*/  EXIT ;  /* 0x000000000000794d */ /* 0x000fea0003800000 */
.L_x_13612:
        /* <DEDUP_REMOVED lines=16> */
.L_x_13619:
[----:B------:R-:W-:-:S07]  /*fea0*/  PRMT R8, R0, 0x7610, R8 ;  /* 0x0000761000087816 */ /* 0x000fce0000000008 */
.L_x_13618:
[----:B------:R-:W-:Y:S05]  /*feb0*/  BSYNC.RECONVERGENT B0 ;  /* 0x0000000000007941 */ /* 0x000fea0003800200 */
.L_x_13617:
[----:B------:R-:W-:Y:S01]  /*fec0*/  STG.E.U8 desc[UR36][R16.64], R8 ;  /* 0x0000000810007986 */ /* 0x000fe2000c101124 */
[----:B------:R-:W-:Y:S05]  /*fed0*/  EXIT ;  /* 0x000000000000794d */ /* 0x000fea0003800000 */
.L_x_13611:
        /* <DEDUP_REMOVED lines=21> */
.L_x_13621:
[----:B------:R-:W-:-:S05]  /*10030*/  IMAD.MOV.U32 R3, RZ, RZ, RZ ;  /* 0x000000ffff037224 */ /* 0x000fca00078e00ff */
[----:B------:R-:W-:Y:S01]  /*10040*/  STG.E.64 desc[UR36][R16.64], R2 ;  /* 0x0000000210007986 */ /* 0x000fe2000c101b24 */
[----:B------:R-:W-:Y:S05]  /*10050*/  EXIT ;  /* 0x000000000000794d */ /* 0x000fea0003800000 */
.L_x_13620:
[----:B------:R-:W-:Y:S01]  /*10060*/  STG.E desc[UR36][R16.64], R2 ;  /* 0x0000000210007986 */ /* 0x000fe2000c101924 */
[----:B------:R-:W-:Y:S05]  /*10070*/  EXIT ;  /* 0x000000000000794d */ /* 0x000fea0003800000 */
.L_x_13610:
        /* <DEDUP_REMOVED lines=8> */
.L_x_13623:
[----:B------:R-:W-:Y:S01]  /*10100*/  CS2R R6, SRZ ;  /* 0x0000000000067805 */ /* 0x000fe2000001ff00 */
[----:B01234-:R-:W0:Y:S04]  /*10110*/  I2F.F64.U32 R4, R2 ;  /* 0x0000000200047312 */ /* 0x01fe280000201800 */
[----:B0-----:R-:W-:Y:S01]  /*10120*/  STG.E.128 desc[UR36][R16.64], R4 ;  /* 0x0000000410007986 */ /* 0x001fe2000c101d24 */
[----:B------:R-:W-:Y:S05]  /*10130*/  EXIT ;  /* 0x000000000000794d */ /* 0x000fea0003800000 */
.L_x_13622:
[----:B------:R-:W-:-:S09]  /*10140*/  UISETP.NE.AND UP0, UPT, UR4, 0xf, UPT ;  /* 0x0000000f0400788c */ /* 0x000fd2000bf05270 */
[----:B------:R-:W-:Y:S05]  /*10150*/  BRA.U !UP0, `(.L_x_13624) ;  /* 0x0000000108d47547 */ /* 0x000fea000b800000 */
[----:B------:R-:W-:-:S09]  /*10160*/  UISETP.NE.AND UP0, UPT, UR4, 0x17, UPT ;  /* 0x000000170400788c */ /* 0x000fd2000bf05270 */
[----:B------:R-:W-:Y:S05]  /*10170*/  BRA.U !UP0, `(.L_x_13625) ;  /* 0x0000000108847547 */ /* 0x000fea000b800000 */
[----:B------:R-:W-:-:S09]  /*10180*/  UISETP.NE.AND UP0, UPT, UR4, 0x18, UPT ;  /* 0x000000180400788c */ /* 0x000fd2000bf05270 */
[----:B------:R-:W-:Y:S05]  /*10190*/  BRA.U !UP0, `(.L_x_13626) ;  /* 0x0000000108447547 */ /* 0x000fea000b800000 */
.L_x_13603:
        /* <DEDUP_REMOVED lines=16> */
.L_x_13627:
[----:B------:R-:W-:Y:S05]  /*102a0*/  EXIT ;  /* 0x000000000000794d */ /* 0x000fea0003800000 */
.L_x_13626:
        /* <DEDUP_REMOVED lines=11> */
.L_x_13629:
[----:B------:R-:W-:Y:S05]  /*10360*/  BSYNC.RECONVERGENT B0 ;  /* 0x0000000000007941 */ /* 0x000fea0003800200 */
.L_x_13628:
[----:B------:R-:W-:Y:S01]  /*10370*/  STG.E.U8 desc[UR36][R16.64], R3 ;  /* 0x0000000310007986 */ /* 0x000fe2000c101124 */
[----:B------:R-:W-:Y:S05]  /*10380*/  EXIT ;  /* 0x000000000000794d */ /* 0x000fea0003800000 */
.L_x_13625:
        /* <DEDUP_REMOVED lines=13> */
.L_x_13630:
[----:B------:R-:W-:Y:S01]  /*10460*/  IMAD.MOV.U32 R3, RZ, RZ, 0x7f ;  /* 0x0000007fff037424 */ /* 0x000fe200078e00ff */
[----:B------:R-:W-:-:S04]  /*10470*/  ISETP.GT.U32.AND P0, PT, R5, 0x7f800000, PT ;  /* 0x7f8000000500780c */ /* 0x000fc80003f04070 */
[----:B------:R-:W-:-:S05]  /*10480*/  SEL R3, R3, 0x7c, P0 ;  /* 0x0000007c03037807 */ /* 0x000fca0000000000 */
[----:B------:R-:W-:Y:S01]  /*10490*/  STG.E.U8 desc[UR36][R16.64], R3 ;  /* 0x0000000310007986 */ /* 0x000fe2000c101124 */
[----:B------:R-:W-:Y:S05]  /*104a0*/  EXIT ;  /* 0x000000000000794d */ /* 0x000fea0003800000 */
.L_x_13624:
[----:B------:R-:W-:-:S04]  /*104b0*/  I2FP.F32.U32 R0, R2 ;  /* 0x0000000200007245 */ /* 0x000fc80000201000 */
[----:B------:R-:W-:-:S05]  /*104c0*/  F2FP.BF16.F32.PACK_AB R0, RZ, R0 ;  /* 0x00000000ff00723e */ /* 0x000fca00000010ff */
[----:B------:R-:W-:Y:S01]  /*104d0*/  STG.E.U16 desc[UR36][R16.64], R0 ;  /* 0x0000000010007986 */ /* 0x000fe2000c101524 */
[----:B------:R-:W-:Y:S05]  /*104e0*/  EXIT ;  /* 0x000000000000794d */ /* 0x000fea0003800000 */
.L_x_13631:
        /* <DEDUP_REMOVED lines=9> */
.L_x_42821:


//--------------------- .text._ZN2at6native27unrolled_elementwise_kernelINS0_13BinaryFunctorIhhbZZZNS0_23logical_xor_kernel_cudaERNS_14TensorIteratorEENKUlvE0_clEvENKUlvE_clEvEUlhhE_EESt5arrayIPcLm3EELi4E23TrivialOffsetCalculatorILi2EjESC_ILi1EjENS0_6memory12LoadWithCastILi2EEENSF_13StoreWithCastILi1EEEEEviT_T0_T2_T3_T4_T5_ --------------------------
	.section	.text._ZN2at6native27unrolled_elementwise_kernelINS0_13BinaryFunctorIhhbZZZNS0_23logical_xor_kernel_cudaERNS_14TensorIteratorEENKUlvE0_clEvENKUlvE_clEvEUlhhE_EESt5arrayIPcLm3EELi4E23TrivialOffsetCalculatorILi2EjESC_ILi1EjENS0_6memory12LoadWithCastILi2EEENSF_13StoreWithCastILi1EEEEEviT_T0_T2_T3_T4_T5_,"ax",@progbits
	.align	128
        .global         _ZN2at6native27unrolled_elementwise_kernelINS0_13BinaryFunctorIhhbZZZNS0_23logical_xor_kernel_cudaERNS_14TensorIteratorEENKUlvE0_clEvENKUlvE_clEvEUlhhE_EESt5arrayIPcLm3EELi4E23TrivialOffsetCalculatorILi2EjESC_ILi1EjENS0_6memory12LoadWithCastILi2EEENSF_13StoreWithCastILi1EEEEEviT_T0_T2_T3_T4_T5_
        .type           _ZN2at6native27unrolled_elementwise_kernelINS0_13BinaryFunctorIhhbZZZNS0_23logical_xor_kernel_cudaERNS_14TensorIteratorEENKUlvE0_clEvENKUlvE_clEvEUlhhE_EESt5arrayIPcLm3EELi4E23TrivialOffsetCalculatorILi2EjESC_ILi1EjENS0_6memory12LoadWithCastILi2EEENSF_13StoreWithCastILi1EEEEEviT_T0_T2_T3_T4_T5_,@function
        .size           _ZN2at6native27unrolled_elementwise_kernelINS0_13BinaryFunctorIhhbZZZNS0_23logical_xor_kernel_cudaERNS_14TensorIteratorEENKUlvE0_clEvENKUlvE_clEvEUlhhE_EESt5arrayIPcLm3EELi4E23TrivialOffsetCalculatorILi2EjESC_ILi1EjENS0_6memory12LoadWithCastILi2EEENSF_13StoreWithCastILi1EEEEEviT_T0_T2_T3_T4_T5_,(.L_x_42822 - _ZN2at6native27unrolled_elementwise_kernelINS0_13BinaryFunctorIhhbZZZNS0_23logical_xor_kernel_cudaERNS_14TensorIteratorEENKUlvE0_clEvENKUlvE_clEvEUlhhE_EESt5arrayIPcLm3EELi4E23TrivialOffsetCalculatorILi2EjESC_ILi1EjENS0_6memory12LoadWithCastILi2EEENSF_13StoreWithCastILi1EEEEEviT_T0_T2_T3_T4_T5_)
        .other          _ZN2at6native27unrolled_elementwise_kernelINS0_13BinaryFunctorIhhbZZZNS0_23logical_xor_kernel_cudaERNS_14TensorIteratorEENKUlvE0_clEvENKUlvE_clEvEUlhhE_EESt5arrayIPcLm3EELi4E23TrivialOffsetCalculatorILi2EjESC_ILi1EjENS0_6memory12LoadWithCastILi2EEENSF_13StoreWithCastILi1EEEEEviT_T0_T2_T3_T4_T5_,@"STO_CUDA_ENTRY STV_DEFAULT"
_ZN2at6native27unrolled_elementwise_kernelINS0_13BinaryFunctorIhhbZZZNS0_23logical_xor_kernel_cudaERNS_14TensorIteratorEENKUlvE0_clEvENKUlvE_clEvEUlhhE_EESt5arrayIPcLm3EELi4E23TrivialOffsetCalculatorILi2EjESC_ILi1EjENS0_6memory12LoadWithCastILi2EEENSF_13StoreWithCastILi1EEEEEviT_T0_T2_T3_T4_T5_:
.text._ZN2at6native27unrolled_elementwise_kernelINS0_13BinaryFunctorIhhbZZZNS0_23logical_xor_kernel_cudaERNS_14TensorIteratorEENKUlvE0_clEvENKUlvE_clEvEUlhhE_EESt5arrayIPcLm3EELi4E23TrivialOffsetCalculatorILi2EjESC_ILi1EjENS0_6memory12LoadWithCastILi2EEENSF_13StoreWithCastILi1EEEEEviT_T0_T2_T3_T4_T5_:
        /* <DEDUP_REMOVED lines=35> */
.L_x_13637:
[----:B------:R3:W5:Y:S01]  /*0230*/  LDG.E.U8 R19, desc[UR36][R6.64] ;  /* 0x0000002406137981 */ /* 0x000762000c1e1100 */
[----:B------:R-:W-:Y:S05]  /*0240*/  BRA `(.L_x_13639) ;  /* 0x0000000c00607947 */ /* 0x000fea0003800000 */
.L_x_13636:
        /* <DEDUP_REMOVED lines=8> */
.L_x_13641:
[----:B------:R1:W5:Y:S01]  /*02d0*/  LDG.E.U8 R19, desc[UR36][R6.64] ;  /* 0x0000002406137981 */ /* 0x000362000c1e1100 */
[----:B------:R-:W-:Y:S05]  /*02e0*/  BRA `(.L_x_13639) ;  /* 0x0000000c00387947 */ /* 0x000fea0003800000 */
.L_x_13640:
[----:B------:R2:W5:Y:S01]  /*02f0*/  LDG.E.U16 R19, desc[UR36][R6.64] ;  /* 0x0000002406137981 */ /* 0x000562000c1e1500 */
[----:B------:R-:W-:Y:S05]  /*0300*/  BRA `(.L_x_13639) ;  /* 0x0000000c00307947 */ /* 0x000fea0003800000 */
.L_x_13635:
        /* <DEDUP_REMOVED lines=10> */
.L_x_13643:
[----:B------:R-:W2:Y:S02]  /*03b0*/  LDG.E.U16 R4, desc[UR36][R6.64] ;  /* 0x0000002406047981 */ /* 0x000ea4000c1e1500 */
[----:B--2---:R-:W-:-:S06]  /*03c0*/  HADD2.F32 R4, -RZ, R4.H0_H0 ;  /* 0x20000004ff047230 */ /* 0x004fcc0000004100 */
[----:B------:R-:W0:Y:S02]  /*03d0*/  F2I.S64.TRUNC R4, R4 ;  /* 0x0000000400047311 */ /* 0x000e24000020d900 */
[----:B0-----:R-:W-:Y:S01]  /*03e0*/  PRMT R19, R4, 0x7610, R19 ;  /* 0x0000761004137816 */ /* 0x001fe20000000013 */
[----:B------:R-:W-:Y:S06]  /*03f0*/  BRA `(.L_x_13639) ;  /* 0x0000000800f47947 */ /* 0x000fec0003800000 */
.L_x_13642:
        /* <DEDUP_REMOVED lines=10> */
.L_x_13645:
[----:B------:R-:W2:Y:S02]  /*04a0*/  LDG.E.U16 R6, desc[UR36][R6.64] ;  /* 0x0000002406067981 */ /* 0x000ea4000c1e1500 */
[----:B--2---:R-:W-:-:S06]  /*04b0*/  HADD2.F32 R4, -RZ, R6.H0_H0 ;  /* 0x20000006ff047230 */ /* 0x004fcc0000004100 */
[----:B------:R-:W0:Y:S02]  /*04c0*/  F2I.S64.TRUNC R4, R4 ;  /* 0x0000000400047311 */ /* 0x000e24000020d900 */
[----:B0-----:R-:W-:Y:S01]  /*04d0*/  PRMT R19, R4, 0x7610, R19 ;  /* 0x0000761004137816 */ /* 0x001fe20000000013 */
[----:B------:R-:W-:Y:S06]  /*04e0*/  BRA `(.L_x_13639) ;  /* 0x0000000800b87947 */ /* 0x000fec0003800000 */
.L_x_13644:
[----:B------:R-:W2:Y:S02]  /*04f0*/  LDG.E.64 R4, desc[UR36][R6.64] ;  /* 0x0000002406047981 */ /* 0x000ea4000c1e1b00 */
[----:B--2---:R-:W0:Y:S02]  /*0500*/  F2I.S64.F64.TRUNC R4, R4 ;  /* 0x0000000400047311 */ /* 0x004e24000030d900 */
[----:B0-----:R-:W-:Y:S01]  /*0510*/  PRMT R19, R4, 0x7610, R19 ;  /* 0x0000761004137816 */ /* 0x001fe20000000013 */
[----:B------:R-:W-:Y:S06]  /*0520*/  BRA `(.L_x_13639) ;  /* 0x0000000800a87947 */ /* 0x000fec0003800000 */
.L_x_13634:
        /* <DEDUP_REMOVED lines=12> */
.L_x_13648:
[----:B------:R-:W2:Y:S02]  /*05f0*/  LDG.E.64 R6, desc[UR36][R6.64] ;  /* 0x0000002406067981 */ /* 0x000ea4000c1e1b00 */
[----:B--2---:R-:W0:Y:S02]  /*0600*/  F2I.S64.F64.TRUNC R4, R6 ;  /* 0x0000000600047311 */ /* 0x004e24000030d900 */
[----:B0-----:R-:W-:Y:S01]  /*0610*/  PRMT R19, R4, 0x7610, R19 ;  /* 0x0000761004137816 */ /* 0x001fe20000000013 */
[----:B------:R-:W-:Y:S06]  /*0620*/  BRA `(.L_x_13639) ;  /* 0x0000000800687947 */ /* 0x000fec0003800000 */
.L_x_13647:
        /* <DEDUP_REMOVED lines=27> */
.L_x_13650:
        /* <DEDUP_REMOVED lines=15> */
.L_x_13649:
[----:B------:R-:W2:Y:S02]  /*08d0*/  LDG.E.U16 R4, desc[UR36][R6.64] ;  /* 0x0000002406047981 */ /* 0x000ea4000c1e1500 */
[----:B--2---:R-:W-:-:S06]  /*08e0*/  IMAD.U32 R4, R4, 0x10000, RZ ;  /* 0x0001000004047824 */ /* 0x004fcc00078e00ff */
[----:B------:R-:W0:Y:S02]  /*08f0*/  F2I.S64.TRUNC R4, R4 ;  /* 0x0000000400047311 */ /* 0x000e24000020d900 */
[----:B0-----:R-:W-:Y:S01]  /*0900*/  PRMT R19, R4, 0x7610, R19 ;  /* 0x0000761004137816 */ /* 0x001fe20000000013 */
[----:B------:R-:W-:Y:S06]  /*0910*/  BRA `(.L_x_13639) ;  /* 0x0000000400ac7947 */ /* 0x000fec0003800000 */
.L_x_13646:
        /* <DEDUP_REMOVED lines=10> */
.L_x_13653:
        /* <DEDUP_REMOVED lines=21> */
.L_x_13657:
[----:B------:R-:W-:Y:S05]  /*0b10*/  BSYNC.RECONVERGENT B1 ;  /* 0x0000000000017941 */ /* 0x000fea0003800200 */
.L_x_13656:
[----:B------:R-:W-:Y:S01]  /*0b20*/  IMAD.SHL.U32 R0, R0, 0x100000, RZ ;  /* 0x0010000000007824 */ /* 0x000fe200078e00ff */
[----:B------:R-:W-:-:S04]  /*0b30*/  LEA R3, R3, 0x3b800000, 0x17 ;  /* 0x3b80000003037811 */ /* 0x000fc800078eb8ff */
[----:B------:R-:W-:-:S07]  /*0b40*/  LOP3.LUT R4, R3, R0, R7, 0xfe, !PT ;  /* 0x0000000003047212 */ /* 0x000fce00078efe07 */
.L_x_13655:
[----:B------:R-:W-:Y:S05]  /*0b50*/  BSYNC.RECONVERGENT B0 ;  /* 0x0000000000007941 */ /* 0x000fea0003800200 */
.L_x_13654:
[----:B------:R-:W0:Y:S02]  /*0b60*/  F2I.S64.TRUNC R4, R4 ;  /* 0x0000000400047311 */ /* 0x000e24000020d900 */
[----:B0-----:R-:W-:Y:S01]  /*0b70*/  PRMT R19, R4, 0x7610, R19 ;  /* 0x0000761004137816 */ /* 0x001fe20000000013 */
[----:B------:R-:W-:Y:S06]  /*0b80*/  BRA `(.L_x_13639) ;  /* 0x0000000400107947 */ /* 0x000fec0003800000 */
.L_x_13652:
        /* <DEDUP_REMOVED lines=21> */
.L_x_13661:
[----:B------:R-:W-:Y:S05]  /*0ce0*/  BSYNC.RECONVERGENT B1 ;  /* 0x0000000000017941 */ /* 0x000fea0003800200 */
.L_x_13660:
[----:B------:R-:W-:Y:S01]  /*0cf0*/  IMAD.SHL.U32 R0, R0, 0x200000, RZ ;  /* 0x0020000000007824 */ /* 0x000fe200078e00ff */
[----:B------:R-:W-:-:S04]  /*0d00*/  LEA R3, R3, 0x37800000, 0x17 ;  /* 0x3780000003037811 */ /* 0x000fc800078eb8ff */
[----:B------:R-:W-:-:S07]  /*0d10*/  LOP3.LUT R4, R3, R0, R7, 0xfe, !PT ;  /* 0x0000000003047212 */ /* 0x000fce00078efe07 */
.L_x_13659:
[----:B------:R-:W-:Y:S05]  /*0d20*/  BSYNC.RECONVERGENT B0 ;  /* 0x0000000000007941 */ /* 0x000fea0003800200 */
.L_x_13658:
[----:B------:R-:W0:Y:S02]  /*0d30*/  F2I.S64.TRUNC R4, R4 ;  /* 0x0000000400047311 */ /* 0x000e24000020d900 */
[----:B0-----:R-:W-:Y:S01]  /*0d40*/  PRMT R19, R4, 0x7610, R19 ;  /* 0x0000761004137816 */ /* 0x001fe20000000013 */
[----:B------:R-:W-:Y:S06]  /*0d50*/  BRA `(.L_x_13639) ;  /* 0x00000000009c7947 */ /* 0x000fec0003800000 */
.L_x_13651:
[----:B------:R-:W-:-:S09]  /*0d60*/  UISETP.NE.AND UP0, UPT, UR4, 0x1c, UPT ;  /* 0x0000001c0400788c */ /* 0x000fd2000bf05270 */
[----:B------:R-:W-:Y:S05]  /*0d70*/  BRA.U !UP0, `(.L_x_13662) ;  /* 0x0000000108907547 */ /* 0x000fea000b800000 */
[----:B------:R-:W-:-:S09]  /*0d80*/  UISETP.NE.AND UP0, UPT, UR4, 0x1d, UPT ;  /* 0x0000001d0400788c */ /* 0x000fd2000bf05270 */
[----:B------:R-:W-:Y:S05]  /*0d90*/  BRA.U !UP0, `(.L_x_13663) ;  /* 0x0000000108807547 */ /* 0x000fea000b800000 */
[----:B------:R-:W-:-:S09]  /*0da0*/  UISETP.NE.AND UP0, UPT, UR4, 0x2c, UPT ;  /* 0x0000002c0400788c */ /* 0x000fd2000bf05270 */
[----:B------:R-:W-:Y:S05]  /*0db0*/  BRA.U !UP0, `(.L_x_13664) ;  /* 0x0000000108487547 */ /* 0x000fea000b800000 */
.L_x_13638:
        /* <DEDUP_REMOVED lines=16> */
.L_x_13665:
[----:B------:R-:W-:Y:S01]  /*0ec0*/  PRMT R19, RZ, 0x7610, R19 ;  /* 0x00007610ff137816 */ /* 0x000fe20000000013 */
[----:B------:R-:W-:Y:S06]  /*0ed0*/  BRA `(.L_x_13639) ;  /* 0x00000000003c7947 */ /* 0x000fec0003800000 */
.L_x_13664:
        /* <DEDUP_REMOVED lines=8> */
.L_x_13667:
[----:B------:R-:W-:Y:S05]  /*0f60*/  BSYNC.RECONVERGENT B0 ;  /* 0x0000000000007941 */ /* 0x000fea0003800200 */
.L_x_13666:
[----:B------:R-:W0:Y:S02]  /*0f70*/  F2I.S64.TRUNC R4, R4 ;  /* 0x0000000400047311 */ /* 0x000e24000020d900 */
[----:B0-----:R-:W-:Y:S01]  /*0f80*/  PRMT R19, R4, 0x7610, R19 ;  /* 0x0000761004137816 */ /* 0x001fe20000000013 */
[----:B------:R-:W-:Y:S06]  /*0f90*/  BRA `(.L_x_13639) ;  /* 0x00000000000c7947 */ /* 0x000fec0003800000 */
.L_x_13663:
[----:B------:R0:W5:Y:S01]  /*0fa0*/  LDG.E.U8 R19, desc[UR36][R6.64] ;  /* 0x0000002406137981 */ /* 0x000162000c1e1100 */
[----:B------:R-:W-:Y:S05]  /*0fb0*/  BRA `(.L_x_13639) ;  /* 0x0000000000047947 */ /* 0x000fea0003800000 */
.L_x_13662:
[----:B------:R0:W5:Y:S02]  /*0fc0*/  LDG.E.U8 R19, desc[UR36][R6.64] ;  /* 0x0000002406137981 */ /* 0x000164000c1e1100 */
.L_x_13639:
        /* <DEDUP_REMOVED lines=18> */
.L_x_13671:
[----:B------:R1:W5:Y:S01]  /*10f0*/  LDG.E.U8 R0, desc[UR36][R6.64] ;  /* 0x0000002406007981 */ /* 0x000362000c1e1100 */
[----:B------:R-:W-:Y:S05]  /*1100*/  BRA `(.L_x_13673) ;  /* 0x0000000c00607947 */ /* 0x000fea0003800000 */
.L_x_13670:
        /* <DEDUP_REMOVED lines=8> */
.L_x_13675:
[----:B------:R3:W5:Y:S01]  /*1190*/  LDG.E.U8 R0, desc[UR36][R6.64] ;  /* 0x0000002406007981 */ /* 0x000762000c1e1100 */
[----:B------:R-:W-:Y:S05]  /*11a0*/  BRA `(.L_x_13673) ;  /* 0x0000000c00387947 */ /* 0x000fea0003800000 */
.L_x_13674:
[----:B------:R2:W5:Y:S01]  /*11b0*/  LDG.E.U16 R0, desc[UR36][R6.64] ;  /* 0x0000002406007981 */ /* 0x000562000c1e1500 */
[----:B------:R-:W-:Y:S05]  /*11c0*/  BRA `(.L_x_13673) ;  /* 0x0000000c00307947 */ /* 0x000fea0003800000 */
.L_x_13669:
        /* <DEDUP_REMOVED lines=10> */
.L_x_13677:
[----:B------:R-:W2:Y:S02]  /*1270*/  LDG.E.U16 R4, desc[UR36][R6.64] ;  /* 0x0000002406047981 */ /* 0x000ea4000c1e1500 */
[----:B--2---:R-:W-:-:S06]  /*1280*/  HADD2.F32 R4, -RZ, R4.H0_H0 ;  /* 0x20000004ff047230 */ /* 0x004fcc0000004100 */
[----:B------:R-:W0:Y:S02]  /*1290*/  F2I.S64.TRUNC R4, R4 ;  /* 0x0000000400047311 */ /* 0x000e24000020d900 */
[----:B0-----:R-:W-:Y:S01]  /*12a0*/  PRMT R0, R4, 0x7610, R0 ;  /* 0x0000761004007816 */ /* 0x001fe20000000000 */
[----:B------:R-:W-:Y:S06]  /*12b0*/  BRA `(.L_x_13673) ;  /* 0x0000000800f47947 */ /* 0x000fec0003800000 */
.L_x_13676:
        /* <DEDUP_REMOVED lines=10> */
.L_x_13679:
[----:B------:R-:W2:Y:S02]  /*1360*/  LDG.E.U16 R6, desc[UR36][R6.64] ;  /* 0x0000002406067981 */ /* 0x000ea4000c1e1500 */
[----:B--2---:R-:W-:-:S06]  /*1370*/  HADD2.F32 R4, -RZ, R6.H0_H0 ;  /* 0x20000006ff047230 */ /* 0x004fcc0000004100 */
[----:B------:R-:W0:Y:S02]  /*1380*/  F2I.S64.TRUNC R4, R4 ;  /* 0x0000000400047311 */ /* 0x000e24000020d900 */
[----:B0-----:R-:W-:Y:S01]  /*1390*/  PRMT R0, R4, 0x7610, R0 ;  /* 0x0000761004007816 */ /* 0x001fe20000000000 */
[----:B------:R-:W-:Y:S06]  /*13a0*/  BRA `(.L_x_13673) ;  /* 0x0000000800b87947 */ /* 0x000fec0003800000 */
.L_x_13678:
[----:B------:R-:W2:Y:S02]  /*13b0*/  LDG.E.64 R4, desc[UR36][R6.64] ;  /* 0x0000002406047981 */ /* 0x000ea4000c1e1b00 */
[----:B--2---:R-:W0:Y:S02]  /*13c0*/  F2I.S64.F64.TRUNC R4, R4 ;  /* 0x0000000400047311 */ /* 0x004e24000030d900 */
[----:B0-----:R-:W-:Y:S01]  /*13d0*/  PRMT R0, R4, 0x7610, R0 ;  /* 0x0000761004007816 */ /* 0x001fe20000000000 */
[----:B------:R-:W-:Y:S06]  /*13e0*/  BRA `(.L_x_13673) ;  /* 0x0000000800a87947 */ /* 0x000fec0003800000 */
.L_x_13668:
        /* <DEDUP_REMOVED lines=12> */
.L_x_13682:
[----:B------:R-:W2:Y:S02]  /*14b0*/  LDG.E.64 R6, desc[UR36][R6.64] ;  /* 0x0000002406067981 */ /* 0x000ea4000c1e1b00 */
[----:B--2---:R-:W0:Y:S02]  /*14c0*/  F2I.S64.F64.TRUNC R4, R6 ;  /* 0x0000000600047311 */ /* 0x004e24000030d900 */
[----:B0-----:R-:W-:Y:S01]  /*14d0*/  PRMT R0, R4, 0x7610, R0 ;  /* 0x0000761004007816 */ /* 0x001fe20000000000 */
[----:B------:R-:W-:Y:S06]  /*14e0*/  BRA `(.L_x_13673) ;  /* 0x0000000800687947 */ /* 0x000fec0003800000 */
.L_x_13681:
        /* <DEDUP_REMOVED lines=27> */
.L_x_13684:
        /* <DEDUP_REMOVED lines=15> */
.L_x_13683:
[----:B------:R-:W2:Y:S02]  /*1790*/  LDG.E.U16 R4, desc[UR36][R6.64] ;  /* 0x0000002406047981 */ /* 0x000ea4000c1e1500 */
[----:B--2---:R-:W-:-:S06]  /*17a0*/  IMAD.U32 R4, R4, 0x10000, RZ ;  /* 0x0001000004047824 */ /* 0x004fcc00078e00ff */
[----:B------:R-:W0:Y:S02]  /*17b0*/  F2I.S64.TRUNC R4, R4 ;  /* 0x0000000400047311 */ /* 0x000e24000020d900 */
[----:B0-----:R-:W-:Y:S01]  /*17c0*/  PRMT R0, R4, 0x7610, R0 ;  /* 0x0000761004007816 */ /* 0x001fe20000000000 */
[----:B------:R-:W-:Y:S06]  /*17d0*/  BRA `(.L_x_13673) ;  /* 0x0000000400ac7947 */ /* 0x000fec0003800000 */
.L_x_13680:
        /* <DEDUP_REMOVED lines=10> */
.L_x_13687:
        /* <DEDUP_REMOVED lines=21> */
.L_x_13691:
[----:B------:R-:W-:Y:S05]  /*19d0*/  BSYNC.RECONVERGENT B1 ;  /* 0x0000000000017941 */ /* 0x000fea0003800200 */
.L_x_13690:
[----:B------:R-:W-:Y:S01]  /*19e0*/  IMAD.SHL.U32 R0, R0, 0x100000, RZ ;  /* 0x0010000000007824 */ /* 0x000fe200078e00ff */
[----:B------:R-:W-:-:S04]  /*19f0*/  LEA R3, R3, 0x3b800000, 0x17 ;  /* 0x3b80000003037811 */ /* 0x000fc800078eb8ff */
[----:B------:R-:W-:-:S07]  /*1a00*/  LOP3.LUT R4, R3, R0, R7, 0xfe, !PT ;  /* 0x0000000003047212 */ /* 0x000fce00078efe07 */
.L_x_13689:
[----:B------:R-:W-:Y:S05]  /*1a10*/  BSYNC.RECONVERGENT B0 ;  /* 0x0000000000007941 */ /* 0x000fea0003800200 */
.L_x_13688:
[----:B------:R-:W0:Y:S02]  /*1a20*/  F2I.S64.TRUNC R4, R4 ;  /* 0x0000000400047311 */ /* 0x000e24000020d900 */
[----:B0-----:R-:W-:Y:S01]  /*1a30*/  PRMT R0, R4, 0x7610, R0 ;  /* 0x0000761004007816 */ /* 0x001fe20000000000 */
[----:B------:R-:W-:Y:S06]  /*1a40*/  BRA `(.L_x_13673) ;  /* 0x0000000400107947 */ /* 0x000fec0003800000 */
.L_x_13686:
        /* <DEDUP_REMOVED lines=21> */
.L_x_13695:
[----:B------:R-:W-:Y:S05]  /*1ba0*/  BSYNC.RECONVERGENT B1 ;  /* 0x0000000000017941 */ /* 0x000fea0003800200 */
.L_x_13694:
[----:B------:R-:W-:Y:S01]  /*1bb0*/  IMAD.SHL.U32 R0, R0, 0x200000, RZ ;  /* 0x0020000000007824 */ /* 0x000fe200078e00ff */
[----:B------:R-:W-:-:S04]  /*1bc0*/  LEA R3, R3, 0x37800000, 0x17 ;  /* 0x3780000003037811 */ /* 0x000fc800078eb8ff */
[----:B------:R-:W-:-:S07]  /*1bd0*/  LOP3.LUT R4, R3, R0, R7, 0xfe, !PT ;  /* 0x0000000003047212 */ /* 0x000fce00078efe07 */
.L_x_13693:
[----:B------:R-:W-:Y:S05]  /*1be0*/  BSYNC.RECONVERGENT B0 ;  /* 0x0000000000007941 */ /* 0x000fea0003800200 */
.L_x_13692:
[----:B------:R-:W0:Y:S02]  /*1bf0*/  F2I.S64.TRUNC R4, R4 ;  /* 0x0000000400047311 */ /* 0x000e24000020d900 */
[----:B0-----:R-:W-:Y:S01]  /*1c00*/  PRMT R0, R4, 0x7610, R0 ;  /* 0x0000761004007816 */ /* 0x001fe20000000000 */
[----:B------:R-:W-:Y:S06]  /*1c10*/  BRA `(.L_x_13673) ;  /* 0x00000000009c7947 */ /* 0x000fec0003800000 */
.L_x_13685:
[----:B------:R-:W-:-:S09]  /*1c20*/  UISETP.NE.AND UP0, UPT, UR4, 0x1c, UPT ;  /* 0x0000001c0400788c */ /* 0x000fd2000bf05270 */
[----:B------:R-:W-:Y:S05]  /*1c30*/  BRA.U !UP0, `(.L_x_13696) ;  /* 0x0000000108907547 */ /* 0x000fea000b800000 */
[----:B------:R-:W-:-:S09]  /*1c40*/  UISETP.NE.AND UP0, UPT, UR4, 0x1d, UPT ;  /* 0x0000001d0400788c */ /* 0x000fd2000bf05270 */
[----:B------:R-:W-:Y:S05]  /*1c50*/  BRA.U !UP0, `(.L_x_13697) ;  /* 0x0000000108807547 */ /* 0x000fea000b800000 */
[----:B------:R-:W-:-:S09]  /*1c60*/  UISETP.NE.AND UP0, UPT, UR4, 0x2c, UPT ;  /* 0x0000002c0400788c */ /* 0x000fd2000bf05270 */
[----:B------:R-:W-:Y:S05]  /*1c70*/  BRA.U !UP0, `(.L_x_13698) ;  /* 0x0000000108487547 */ /* 0x000fea000b800000 */
.L_x_13672:
        /* <DEDUP_REMOVED lines=16> */
.L_x_13699:
[----:B------:R-:W-:Y:S01]  /*1d80*/  PRMT R0, RZ, 0x7610, R0 ;  /* 0x00007610ff007816 */ /* 0x000fe20000000000 */
[----:B------:R-:W-:Y:S06]  /*1d90*/  BRA `(.L_x_13673) ;  /* 0x00000000003c7947 */ /* 0x000fec0003800000 */
.L_x_13698:
        /* <DEDUP_REMOVED lines=8> */
.L_x_13701:
[----:B------:R-:W-:Y:S05]  /*1e20*/  BSYNC.RECONVERGENT B0 ;  /* 0x0000000000007941 */ /* 0x000fea0003800200 */
.L_x_13700:
[----:B------:R-:W0:Y:S02]  /*1e30*/  F2I.S64.TRUNC R4, R4 ;  /* 0x0000000400047311 */ /* 0x000e24000020d900 */
[----:B0-----:R-:W-:Y:S01]  /*1e40*/  PRMT R0, R4, 0x7610, R0 ;  /* 0x0000761004007816 */ /* 0x001fe20000000000 */
[----:B------:R-:W-:Y:S06]  /*1e50*/  BRA `(.L_x_13673) ;  /* 0x00000000000c7947 */ /* 0x000fec0003800000 */
.L_x_13697:
[----:B------:R0:W5:Y:S01]  /*1e60*/  LDG.E.U8 R0, desc[UR36][R6.64] ;  /* 0x0000002406007981 */ /* 0x000162000c1e1100 */
[----:B------:R-:W-:Y:S05]  /*1e70*/  BRA `(.L_x_13673) ;  /* 0x0000000000047947 */ /* 0x000fea0003800000 */
.L_x_13696:
[----:B------:R0:W5:Y:S02]  /*1e80*/  LDG.E.U8 R0, desc[UR36][R6.64] ;  /* 0x0000002406007981 */ /* 0x000164000c1e1100 */
.L_x_13673:
[----:B-----5:R-:W-:Y:S01]  /*1e90*/  LOP3.LUT P1, RZ, R19, 0xff, RZ, 0xc0, !PT ;  /* 0x000000ff13ff7812 */ /* 0x020fe2000782c0ff */
[----:B------:R-:W-:Y:S01]  /*1ea0*/  VIADD R27, R17, 0x80 ;  /* 0x00000080111b7836 */ /* 0x000fe20000000000 */
[----:B------:R-:W-:Y:S02]  /*1eb0*/  LOP3.LUT P0, RZ, R0, 0xff, RZ, 0xc0, !PT ;  /* 0x000000ff00ff7812 */ /* 0x000fe4000780c0ff */
[----:B------:R-:W-:Y:S02]  /*1ec0*/  P2R R22, PR, RZ, 0x2 ;  /* 0x00000002ff167803 */ /* 0x000fe40000000000 */
[----:B------:R-:W-:-:S09]  /*1ed0*/  P2R R19, PR, RZ, 0x1 ;  /* 0x00000001ff137803 */ /* 0x000fd20000000000 */
.L_x_13633:
[----:B------:R-:W-:Y:S05]  /*1ee0*/  BSYNC.RECONVERGENT B6 ;  /* 0x0000000000067941 */ /* 0x000fea0003800200 */
.L_x_13632:
[----:B------:R-:W-:Y:S01]  /*1ef0*/  ISETP.GE.AND P0, PT, R27, R16, PT ;  /* 0x000000101b00720c */ /* 0x000fe20003f06270 */
[----:B------:R-:W-:Y:S01]  /*1f00*/  BSSY.RECONVERGENT B6, `(.L_x_13702) ;  /* 0x00001e4000067945 */ /* 0x000fe20003800200 */
[----:B------:R-:W-:Y:S02]  /*1f10*/  PLOP3.LUT P2, PT, PT, PT, PT, 0x8, 0x80 ;  /* 0x000000000080781c */ /* 0x000fe40003f4e170 */
[----:B------:R-:W-:Y:S02]  /*1f20*/  PLOP3.LUT P1, PT, PT, PT, PT, 0x8, 0x80 ;  /* 0x000000000080781c */ /* 0x000fe40003f2e170 */
[----:B------:R-:W-:Y:S02]  /*1f30*/  P2R R24, PR, RZ, 0x4 ;  /* 0x00000004ff187803 */ /* 0x000fe40000000000 */
[----:B------:R-:W-:-:S05]  /*1f40*/  P2R R23, PR, RZ, 0x2 ;  /* 0x00000002ff177803 */ /* 0x000fca0000000000 */
        /* <DEDUP_REMOVED lines=20> */
.L_x_13707:
[----:B------:R3:W5:Y:S01]  /*2090*/  LDG.E.U8 R18, desc[UR36][R6.64] ;  /* 0x0000002406127981 */ /* 0x000762000c1e1100 */
[----:B------:R-:W-:Y:S05]  /*20a0*/  BRA `(.L_x_13709) ;  /* 0x0000000c00607947 */ /* 0x000fea0003800000 */
.L_x_13706:
        /* <DEDUP_REMOVED lines=8> */
.L_x_13711:
[----:B------:R0:W5:Y:S01]  /*2130*/  LDG.E.U8 R18, desc[UR36][R6.64] ;  /* 0x0000002406127981 */ /* 0x000162000c1e1100 */
[----:B------:R-:W-:Y:S05]  /*2140*/  BRA `(.L_x_13709) ;  /* 0x0000000c00387947 */ /* 0x000fea0003800000 */
.L_x_13710:
[----:B------:R0:W5:Y:S01]  /*2150*/  LDG.E.U16 R18, desc[UR36][R6.64] ;  /* 0x0000002406127981 */ /* 0x000162000c1e1500 */
[----:B------:R-:W-:Y:S05]  /*2160*/  BRA `(.L_x_13709) ;  /* 0x0000000c00307947 */ /* 0x000fea0003800000 */
.L_x_13705:
        /* <DEDUP_REMOVED lines=10> */
.L_x_13713:
[----:B------:R-:W2:Y:S02]  /*2210*/  LDG.E.U16 R4, desc[UR36][R6.64] ;  /* 0x0000002406047981 */ /* 0x000ea4000c1e1500 */
[----:B--2---:R-:W-:-:S06]  /*2220*/  HADD2.F32 R4, -RZ, R4.H0_H0 ;  /* 0x20000004ff047230 */ /* 0x004fcc0000004100 */
[----:B------:R-:W0:Y:S02]  /*2230*/  F2I.S64.TRUNC R4, R4 ;  /* 0x0000000400047311 */ /* 0x000e24000020d900 */
[----:B0-----:R-:W-:Y:S01]  /*2240*/  PRMT R18, R4, 0x7610, R18 ;  /* 0x0000761004127816 */ /* 0x001fe20000000012 */
[----:B------:R-:W-:Y:S06]  /*2250*/  BRA `(.L_x_13709) ;  /* 0x0000000800f47947 */ /* 0x000fec0003800000 */
.L_x_13712:
        /* <DEDUP_REMOVED lines=10> */
.L_x_13715:
[----:B------:R-:W2:Y:S02]  /*2300*/  LDG.E.U16 R6, desc[UR36][R6.64] ;  /* 0x0000002406067981 */ /* 0x000ea4000c1e1500 */
[----:B--2---:R-:W-:-:S06]  /*2310*/  HADD2.F32 R4, -RZ, R6.H0_H0 ;  /* 0x20000006ff047230 */ /* 0x004fcc0000004100 */
[----:B------:R-:W0:Y:S02]  /*2320*/  F2I.S64.TRUNC R4, R4 ;  /* 0x0000000400047311 */ /* 0x000e24000020d900 */
[----:B0-----:R-:W-:Y:S01]  /*2330*/  PRMT R18, R4, 0x7610, R18 ;  /* 0x0000761004127816 */ /* 0x001fe20000000012 */
[----:B------:R-:W-:Y:S06]  /*2340*/  BRA `(.L_x_13709) ;  /* 0x0000000800b87947 */ /* 0x000fec0003800000 */
.L_x_13714:
[----:B------:R-:W2:Y:S02]  /*2350*/  LDG.E.64 R4, desc[UR36][R6.64] ;  /* 0x0000002406047981 */ /* 0x000ea4000c1e1b00 */
[----:B--2---:R-:W0:Y:S02]  /*2360*/  F2I.S64.F64.TRUNC R4, R4 ;  /* 0x0000000400047311 */ /* 0x004e24000030d900 */
[----:B0-----:R-:W-:Y:S01]  /*2370*/  PRMT R18, R4, 0x7610, R18 ;  /* 0x0000761004127816 */ /* 0x001fe20000000012 */
[----:B------:R-:W-:Y:S06]  /*2380*/  BRA `(.L_x_13709) ;  /* 0x0000000800a87947 */ /* 0x000fec0003800000 */
.L_x_13704:
        /* <DEDUP_REMOVED lines=12> */
.L_x_13718:
[----:B------:R-:W2:Y:S02]  /*2450*/  LDG.E.64 R6, desc[UR36][R6.64] ;  /* 0x0000002406067981 */ /* 0x000ea4000c1e1b00 */
[----:B--2---:R-:W0:Y:S02]  /*2460*/  F2I.S64.F64.TRUNC R4, R6 ;  /* 0x0000000600047311 */ /* 0x004e24000030d900 */
[----:B0-----:R-:W-:Y:S01]  /*2470*/  PRMT R18, R4, 0x7610, R18 ;  /* 0x0000761004127816 */ /* 0x001fe20000000012 */
[----:B------:R-:W-:Y:S06]  /*2480*/  BRA `(.L_x_13709) ;  /* 0x0000000800687947 */ /* 0x000fec0003800000 */
.L_x_13717:
        /* <DEDUP_REMOVED lines=27> */
.L_x_13720:
        /* <DEDUP_REMOVED lines=15> */
.L_x_13719:
[----:B------:R-:W2:Y:S02]  /*2730*/  LDG.E.U16 R4, desc[UR36][R6.64] ;  /* 0x0000002406047981 */ /* 0x000ea4000c1e1500 */
[----:B--2---:R-:W-:-:S06]  /*2740*/  IMAD.U32 R4, R4, 0x10000, RZ ;  /* 0x0001000004047824 */ /* 0x004fcc00078e00ff */
[----:B------:R-:W0:Y:S02]  /*2750*/  F2I.S64.TRUNC R4, R4 ;  /* 0x0000000400047311 */ /* 0x000e24000020d900 */
[----:B0-----:R-:W-:Y:S01]  /*2760*/  PRMT R18, R4, 0x7610, R18 ;  /* 0x0000761004127816 */ /* 0x001fe20000000012 */
[----:B------:R-:W-:Y:S06]  /*2770*/  BRA `(.L_x_13709) ;  /* 0x0000000400ac7947 */ /* 0x000fec0003800000 */
.L_x_13716:
        /* <DEDUP_REMOVED lines=10> */
.L_x_13723:
        /* <DEDUP_REMOVED lines=21> */
.L_x_13727:
[----:B------:R-:W-:Y:S05]  /*2970*/  BSYNC.RECONVERGENT B1 ;  /* 0x0000000000017941 */ /* 0x000fea0003800200 */
.L_x_13726:
[----:B------:R-:W-:Y:S01]  /*2980*/  IMAD.SHL.U32 R0, R0, 0x100000, RZ ;  /* 0x0010000000007824 */ /* 0x000fe200078e00ff */
[----:B------:R-:W-:-:S04]  /*2990*/  LEA R3, R3, 0x3b800000, 0x17 ;  /* 0x3b80000003037811 */ /* 0x000fc800078eb8ff */
[----:B------:R-:W-:-:S07]  /*29a0*/  LOP3.LUT R4, R3, R0, R7, 0xfe, !PT ;  /* 0x0000000003047212 */ /* 0x000fce00078efe07 */
.L_x_13725:
[----:B------:R-:W-:Y:S05]  /*29b0*/  BSYNC.RECONVERGENT B0 ;  /* 0x0000000000007941 */ /* 0x000fea0003800200 */
.L_x_13724:
[----:B------:R-:W0:Y:S02]  /*29c0*/  F2I.S64.TRUNC R4, R4 ;  /* 0x0000000400047311 */ /* 0x000e24000020d900 */
[----:B0-----:R-:W-:Y:S01]  /*29d0*/  PRMT R18, R4, 0x7610, R18 ;  /* 0x0000761004127816 */ /* 0x001fe20000000012 */
[----:B------:R-:W-:Y:S06]  /*29e0*/  BRA `(.L_x_13709) ;  /* 0x0000000400107947 */ /* 0x000fec0003800000 */
.L_x_13722:
        /* <DEDUP_REMOVED lines=21> */
.L_x_13731:
[----:B------:R-:W-:Y:S05]  /*2b40*/  BSYNC.RECONVERGENT B1 ;  /* 0x0000000000017941 */ /* 0x000fea0003800200 */
.L_x_13730:
[----:B------:R-:W-:Y:S01]  /*2b50*/  IMAD.SHL.U32 R0, R0, 0x200000, RZ ;  /* 0x0020000000007824 */ /* 0x000fe200078e00ff */
[----:B------:R-:W-:-:S04]  /*2b60*/  LEA R3, R3, 0x37800000, 0x17 ;  /* 0x3780000003037811 */ /* 0x000fc800078eb8ff */
[----:B------:R-:W-:-:S07]  /*2b70*/  LOP3.LUT R4, R3, R0, R7, 0xfe, !PT ;  /* 0x0000000003047212 */ /* 0x000fce00078efe07 */
.L_x_13729:
[----:B------:R-:W-:Y:S05]  /*2b80*/  BSYNC.RECONVERGENT B0 ;  /* 0x0000000000007941 */ /* 0x000fea0003800200 */
.L_x_13728:
[----:B------:R-:W0:Y:S02]  /*2b90*/  F2I.S64.TRUNC R4, R4 ;  /* 0x0000000400047311 */ /* 0x000e24000020d900 */
[----:B0-----:R-:W-:Y:S01]  /*2ba0*/  PRMT R18, R4, 0x7610, R18 ;  /* 0x0000761004127816 */ /* 0x001fe20000000012 */
[----:B------:R-:W-:Y:S06]  /*2bb0*/  BRA `(.L_x_13709) ;  /* 0x00000000009c7947 */ /* 0x000fec0003800000 */
.L_x_13721:
        /* <DEDUP_REMOVED lines=14> */
.L_x_13735:
[----:B------:R-:W-:Y:S05]  /*2ca0*/  BSYNC.RECONVERGENT B0 ;  /* 0x0000000000007941 */ /* 0x000fea0003800200 */
.L_x_13734:
[----:B------:R-:W0:Y:S02]  /*2cb0*/  F2I.S64.TRUNC R4, R4 ;  /* 0x0000000400047311 */ /* 0x000e24000020d900 */
[----:B0-----:R-:W-:Y:S01]  /*2cc0*/  PRMT R18, R4, 0x7610, R18 ;  /* 0x0000761004127816 */ /* 0x001fe20000000012 */
[----:B------:R-:W-:Y:S06]  /*2cd0*/  BRA `(.L_x_13709) ;  /* 0x0000000000547947 */ /* 0x000fec0003800000 */
.L_x_13708:
        /* <DEDUP_REMOVED lines=16> */
.L_x_13736:
[----:B------:R-:W-:Y:S01]  /*2de0*/  PRMT R18, RZ, 0x7610, R18 ;  /* 0x00007610ff127816 */ /* 0x000fe20000000012 */
[----:B------:R-:W-:Y:S06]  /*2df0*/  BRA `(.L_x_13709) ;  /* 0x00000000000c7947 */ /* 0x000fec0003800000 */
.L_x_13733:
[----:B------:R0:W5:Y:S01]  /*2e00*/  LDG.E.U8 R18, desc[UR36][R6.64] ;  /* 0x0000002406127981 */ /* 0x000162000c1e1100 */
[----:B------:R-:W-:Y:S05]  /*2e10*/  BRA `(.L_x_13709) ;  /* 0x0000000000047947 */ /* 0x000fea0003800000 */
.L_x_13732:
[----:B------:R1:W5:Y:S02]  /*2e20*/  LDG.E.U8 R18, desc[UR36][R6.64] ;  /* 0x0000002406127981 */ /* 0x000364000c1e1100 */
.L_x_13709:
        /* <DEDUP_REMOVED lines=18> */
.L_x_13740:
[----:B------:R4:W5:Y:S01]  /*2f50*/  LDG.E.U8 R0, desc[UR36][R6.64] ;  /* 0x0000002406007981 */ /* 0x000962000c1e1100 */
[----:B------:R-:W-:Y:S05]  /*2f60*/  BRA `(.L_x_13742) ;  /* 0x0000000c00607947 */ /* 0x000fea0003800000 */
.L_x_13739:
        /* <DEDUP_REMOVED lines=8> */
.L_x_13744:
[----:B------:R0:W5:Y:S01]  /*2ff0*/  LDG.E.U8 R0, desc[UR36][R6.64] ;  /* 0x0000002406007981 */ /* 0x000162000c1e1100 */
[----:B------:R-:W-:Y:S05]  /*3000*/  BRA `(.L_x_13742) ;  /* 0x0000000c00387947 */ /* 0x000fea0003800000 */
.L_x_13743:
[----:B------:R0:W5:Y:S01]  /*3010*/  LDG.E.U16 R0, desc[UR36][R6.64] ;  /* 0x0000002406007981 */ /* 0x000162000c1e1500 */
[----:B------:R-:W-:Y:S05]  /*3020*/  BRA `(.L_x_13742) ;  /* 0x0000000c00307947 */ /* 0x000fea0003800000 */
.L_x_13738:
        /* <DEDUP_REMOVED lines=10> */
.L_x_13746:
[----:B------:R-:W2:Y:S02]  /*30d0*/  LDG.E.U16 R4, desc[UR36][R6.64] ;  /* 0x0000002406047981 */ /* 0x000ea4000c1e1500 */
[----:B--2---:R-:W-:-:S06]  /*30e0*/  HADD2.F32 R4, -RZ, R4.H0_H0 ;  /* 0x20000004ff047230 */ /* 0x004fcc0000004100 */
[----:B------:R-:W0:Y:S02]  /*30f0*/  F2I.S64.TRUNC R4, R4 ;  /* 0x0000000400047311 */ /* 0x000e24000020d900 */
[----:B0-----:R-:W-:Y:S01]  /*3100*/  PRMT R0, R4, 0x7610, R0 ;  /* 0x0000761004007816 */ /* 0x001fe20000000000 */
[----:B------:R-:W-:Y:S06]  /*3110*/  BRA `(.L_x_13742) ;  /* 0x0000000800f47947 */ /* 0x000fec0003800000 */
.L_x_13745:
        /* <DEDUP_REMOVED lines=10> */
.L_x_13748:
[----:B------:R-:W2:Y:S02]  /*31c0*/  LDG.E.U16 R6, desc[UR36][R6.64] ;  /* 0x0000002406067981 */ /* 0x000ea4000c1e1500 */
[----:B--2---:R-:W-:-:S06]  /*31d0*/  HADD2.F32 R4, -RZ, R6.H0_H0 ;  /* 0x20000006ff047230 */ /* 0x004fcc0000004100 */
[----:B------:R-:W0:Y:S02]  /*31e0*/  F2I.S64.TRUNC R4, R4 ;  /* 0x0000000400047311 */ /* 0x000e24000020d900 */
[----:B0-----:R-:W-:Y:S01]  /*31f0*/  PRMT R0, R4, 0x7610, R0 ;  /* 0x0000761004007816 */ /* 0x001fe20000000000 */
[----:B------:R-:W-:Y:S06]  /*3200*/  BRA `(.L_x_13742) ;  /* 0x0000000800b87947 */ /* 0x000fec0003800000 */
.L_x_13747:
[----:B------:R-:W2:Y:S02]  /*3210*/  LDG.E.64 R4, desc[UR36][R6.64] ;  /* 0x0000002406047981 */ /* 0x000ea4000c1e1b00 */
[----:B--2---:R-:W0:Y:S02]  /*3220*/  F2I.S64.F64.TRUNC R4, R4 ;  /* 0x0000000400047311 */ /* 0x004e24000030d900 */
[----:B0-----:R-:W-:Y:S01]  /*3230*/  PRMT R0, R4, 0x7610, R0 ;  /* 0x0000761004007816 */ /* 0x001fe20000000000 */
[----:B------:R-:W-:Y:S06]  /*3240*/  BRA `(.L_x_13742) ;  /* 0x0000000800a87947 */ /* 0x000fec0003800000 */
.L_x_13737:
        /* <DEDUP_REMOVED lines=12> */
.L_x_13751:
[----:B------:R-:W2:Y:S02]  /*3310*/  LDG.E.64 R6, desc[UR36][R6.64] ;  /* 0x0000002406067981 */ /* 0x000ea4000c1e1b00 */
[----:B--2---:R-:W0:Y:S02]  /*3320*/  F2I.S64.F64.TRUNC R4, R6 ;  /* 0x0000000600047311 */ /* 0x004e24000030d900 */
[----:B0-----:R-:W-:Y:S01]  /*3330*/  PRMT R0, R4, 0x7610, R0 ;  /* 0x0000761004007816 */ /* 0x001fe20000000000 */
[----:B------:R-:W-:Y:S06]  /*3340*/  BRA `(.L_x_13742) ;  /* 0x0000000800687947 */ /* 0x000fec0003800000 */
.L_x_13750:
        /* <DEDUP_REMOVED lines=27> */
.L_x_13753:
        /* <DEDUP_REMOVED lines=15> */
.L_x_13752:
[----:B------:R-:W2:Y:S02]  /*35f0*/  LDG.E.U16 R4, desc[UR36][R6.64] ;  /* 0x0000002406047981 */ /* 0x000ea4000c1e1500 */
[----:B--2---:R-:W-:-:S06]  /*3600*/  IMAD.U32 R4, R4, 0x10000, RZ ;  /* 0x0001000004047824 */ /* 0x004fcc00078e00ff */
[----:B------:R-:W0:Y:S02]  /*3610*/  F2I.S64.TRUNC R4, R4 ;  /* 0x0000000400047311 */ /* 0x000e24000020d900 */
[----:B0-----:R-:W-:Y:S01]  /*3620*/  PRMT R0, R4, 0x7610, R0 ;  /* 0x0000761004007816 */ /* 0x001fe20000000000 */
[----:B------:R-:W-:Y:S06]  /*3630*/  BRA `(.L_x_13742) ;  /* 0x0000000400ac7947 */ /* 0x000fec0003800000 */
.L_x_13749:
        /* <DEDUP_REMOVED lines=10> */
.L_x_13756:
        /* <DEDUP_REMOVED lines=21> */
.L_x_13760:
[----:B------:R-:W-:Y:S05]  /*3830*/  BSYNC.RECONVERGENT B1 ;  /* 0x0000000000017941 */ /* 0x000fea0003800200 */
.L_x_13759:
[----:B------:R-:W-:Y:S01]  /*3840*/  IMAD.SHL.U32 R0, R0, 0x100000, RZ ;  /* 0x0010000000007824 */ /* 0x000fe200078e00ff */
[----:B------:R-:W-:-:S04]  /*3850*/  LEA R3, R3, 0x3b800000, 0x17 ;  /* 0x3b80000003037811 */ /* 0x000fc800078eb8ff */
[----:B------:R-:W-:-:S07]  /*3860*/  LOP3.LUT R4, R3, R0, R7, 0xfe, !PT ;  /* 0x0000000003047212 */ /* 0x000fce00078efe07 */
.L_x_13758:
[----:B------:R-:W-:Y:S05]  /*3870*/  BSYNC.RECONVERGENT B0 ;  /* 0x0000000000007941 */ /* 0x000fea0003800200 */
.L_x_13757:
[----:B------:R-:W0:Y:S02]  /*3880*/  F2I.S64.TRUNC R4, R4 ;  /* 0x0000000400047311 */ /* 0x000e24000020d900 */
[----:B0-----:R-:W-:Y:S01]  /*3890*/  PRMT R0, R4, 0x7610, R0 ;  /* 0x0000761004007816 */ /* 0x001fe20000000000 */
[----:B------:R-:W-:Y:S06]  /*38a0*/  BRA `(.L_x_13742) ;  /* 0x0000000400107947 */ /* 0x000fec0003800000 */
.L_x_13755:
        /* <DEDUP_REMOVED lines=21> */
.L_x_13764:
[----:B------:R-:W-:Y:S05]  /*3a00*/  BSYNC.RECONVERGENT B1 ;  /* 0x0000000000017941 */ /* 0x000fea0003800200 */
.L_x_13763:
[----:B------:R-:W-:Y:S01]  /*3a10*/  IMAD.SHL.U32 R0, R0, 0x200000, RZ ;  /* 0x0020000000007824 */ /* 0x000fe200078e00ff */
[----:B------:R-:W-:-:S04]  /*3a20*/  LEA R3, R3, 0x37800000, 0x17 ;  /* 0x3780000003037811 */ /* 0x000fc800078eb8ff */
[----:B------:R-:W-:-:S07]  /*3a30*/  LOP3.LUT R4, R3, R0, R7, 0xfe, !PT ;  /* 0x0000000003047212 */ /* 0x000fce00078efe07 */
.L_x_13762:
[----:B------:R-:W-:Y:S05]  /*3a40*/  BSYNC.RECONVERGENT B0 ;  /* 0x0000000000007941 */ /* 0x000fea0003800200 */
.L_x_13761:
[----:B------:R-:W0:Y:S02]  /*3a50*/  F2I.S64.TRUNC R4, R4 ;  /* 0x0000000400047311 */ /* 0x000e24000020d900 */
[----:B0-----:R-:W-:Y:S01]  /*3a60*/  PRMT R0, R4, 0x7610, R0 ;  /* 0x0000761004007816 */ /* 0x001fe20000000000 */
[----:B------:R-:W-:Y:S06]  /*3a70*/  BRA `(.L_x_13742) ;  /* 0x00000000009c7947 */ /* 0x000fec0003800000 */
.L_x_13754:
        /* <DEDUP_REMOVED lines=14> */
.L_x_13768:
[----:B------:R-:W-:Y:S05]  /*3b60*/  BSYNC.RECONVERGENT B0 ;  /* 0x0000000000007941 */ /* 0x000fea0003800200 */
.L_x_13767:
[----:B------:R-:W0:Y:S02]  /*3b70*/  F2I.S64.TRUNC R4, R4 ;  /* 0x0000000400047311 */ /* 0x000e24000020d900 */
[----:B0-----:R-:W-:Y:S01]  /*3b80*/  PRMT R0, R4, 0x7610, R0 ;  /* 0x0000761004007816 */ /* 0x001fe20000000000 */
[----:B------:R-:W-:Y:S06]  /*3b90*/  BRA `(.L_x_13742) ;  /* 0x0000000000547947 */ /* 0x000fec0003800000 */
.L_x_13741:
        /* <DEDUP_REMOVED lines=16> */
.L_x_13769:
[----:B------:R-:W-:Y:S01]  /*3ca0*/  PRMT R0, RZ, 0x7610, R0 ;  /* 0x00007610ff007816 */ /* 0x000fe20000000000 */
[----:B------:R-:W-:Y:S06]  /*3cb0*/  BRA `(.L_x_13742) ;  /* 0x00000000000c7947 */ /* 0x000fec0003800000 */
.L_x_13766:
[----:B------:R1:W5:Y:S01]  /*3cc0*/  LDG.E.U8 R0, desc[UR36][R6.64] ;  /* 0x0000002406007981 */ /* 0x000362000c1e1100 */
[----:B------:R-:W-:Y:S05]  /*3cd0*/  BRA `(.L_x_13742) ;  /* 0x0000000000047947 */ /* 0x000fea0003800000 */
.L_x_13765:
[----:B------:R2:W5:Y:S02]  /*3ce0*/  LDG.E.U8 R0, desc[UR36][R6.64] ;  /* 0x0000002406007981 */ /* 0x000564000c1e1100 */
.L_x_13742:
[----:B-----5:R-:W-:Y:S01]  /*3cf0*/  LOP3.LUT P1, RZ, R18, 0xff, RZ, 0xc0, !PT ;  /* 0x000000ff12ff7812 */ /* 0x020fe2000782c0ff */
[----:B------:R-:W-:Y:S01]  /*3d00*/  VIADD R27, R27, 0x80 ;  /* 0x000000801b1b7836 */ /* 0x000fe20000000000 */
[----:B------:R-:W-:Y:S02]  /*3d10*/  LOP3.LUT P0, RZ, R0, 0xff, RZ, 0xc0, !PT ;  /* 0x000000ff00ff7812 */ /* 0x000fe4000780c0ff */
[----:B------:R-:W-:Y:S02]  /*3d20*/  P2R R24, PR, RZ, 0x2 ;  /* 0x00000002ff187803 */ /* 0x000fe40000000000 */
[----:B------:R-:W-:-:S09]  /*3d30*/  P2R R23, PR, RZ, 0x1 ;  /* 0x00000001ff177803 */ /* 0x000fd20000000000 */
.L_x_13703:
[----:B------:R-:W-:Y:S05]  /*3d40*/  BSYNC.RECONVERGENT B6 ;  /* 0x0000000000067941 */ /* 0x000fea0003800200 */
.L_x_13702:
        /* <DEDUP_REMOVED lines=26> */
.L_x_13775:
[----:B------:R3:W5:Y:S01]  /*3ef0*/  LDG.E.U8 R18, desc[UR36][R6.64] ;  /* 0x0000002406127981 */ /* 0x000762000c1e1100 */
[----:B------:R-:W-:Y:S05]  /*3f00*/  BRA `(.L_x_13777) ;  /* 0x0000000c00607947 */ /* 0x000fea0003800000 */
.L_x_13774:
        /* <DEDUP_REMOVED lines=8> */
.L_x_13779:
[----:B------:R0:W5:Y:S01]  /*3f90*/  LDG.E.U8 R18, desc[UR36][R6.64] ;  /* 0x0000002406127981 */ /* 0x000162000c1e1100 */
[----:B------:R-:W-:Y:S05]  /*3fa0*/  BRA `(.L_x_13777) ;  /* 0x0000000c00387947 */ /* 0x000fea0003800000 */
.L_x_13778:
[----:B------:R0:W5:Y:S01]  /*3fb0*/  LDG.E.U16 R18, desc[UR36][R6.64] ;  /* 0x0000002406127981 */ /* 0x000162000c1e1500 */
[----:B------:R-:W-:Y:S05]  /*3fc0*/  BRA `(.L_x_13777) ;  /* 0x0000000c00307947 */ /* 0x000fea0003800000 */
.L_x_13773:
        /* <DEDUP_REMOVED lines=10> */
.L_x_13781:
[----:B------:R-:W2:Y:S02]  /*4070*/  LDG.E.U16 R4, desc[UR36][R6.64] ;  /* 0x0000002406047981 */ /* 0x000ea4000c1e1500 */
[----:B--2---:R-:W-:-:S06]  /*4080*/  HADD2.F32 R4, -RZ, R4.H0_H0 ;  /* 0x20000004ff047230 */ /* 0x004fcc0000004100 */
[----:B------:R-:W0:Y:S02]  /*4090*/  F2I.S64.TRUNC R4, R4 ;  /* 0x0000000400047311 */ /* 0x000e24000020d900 */
[----:B0-----:R-:W-:Y:S01]  /*40a0*/  PRMT R18, R4, 0x7610, R18 ;  /* 0x0000761004127816 */ /* 0x001fe20000000012 */
[----:B------:R-:W-:Y:S06]  /*40b0*/  BRA `(.L_x_13777) ;  /* 0x0000000800f47947 */ /* 0x000fec0003800000 */
.L_x_13780:
        /* <DEDUP_REMOVED lines=10> */
.L_x_13783:
[----:B------:R-:W2:Y:S02]  /*4160*/  LDG.E.U16 R6, desc[UR36][R6.64] ;  /* 0x0000002406067981 */ /* 0x000ea4000c1e1500 */
[----:B--2---:R-:W-:-:S06]  /*4170*/  HADD2.F32 R4, -RZ, R6.H0_H0 ;  /* 0x20000006ff047230 */ /* 0x004fcc0000004100 */
[----:B------:R-:W0:Y:S02]  /*4180*/  F2I.S64.TRUNC R4, R4 ;  /* 0x0000000400047311 */ /* 0x000e24000020d900 */
[----:B0-----:R-:W-:Y:S01]  /*4190*/  PRMT R18, R4, 0x7610, R18 ;  /* 0x0000761004127816 */ /* 0x001fe20000000012 */
[----:B------:R-:W-:Y:S06]  /*41a0*/  BRA `(.L_x_13777) ;  /* 0x0000000800b87947 */ /* 0x000fec0003800000 */
.L_x_13782:
[----:B------:R-:W2:Y:S02]  /*41b0*/  LDG.E.64 R4, desc[UR36][R6.64] ;  /* 0x0000002406047981 */ /* 0x000ea4000c1e1b00 */
[----:B--2---:R-:W0:Y:S02]  /*41c0*/  F2I.S64.F64.TRUNC R4, R4 ;  /* 0x0000000400047311 */ /* 0x004e24000030d900 */
[----:B0-----:R-:W-:Y:S01]  /*41d0*/  PRMT R18, R4, 0x7610, R18 ;  /* 0x0000761004127816 */ /* 0x001fe20000000012 */
[----:B------:R-:W-:Y:S06]  /*41e0*/  BRA `(.L_x_13777) ;  /* 0x0000000800a87947 */ /* 0x000fec0003800000 */
.L_x_13772:
        /* <DEDUP_REMOVED lines=12> */
.L_x_13786:
[----:B------:R-:W2:Y:S02]  /*42b0*/  LDG.E.64 R6, desc[UR36][R6.64] ;  /* 0x0000002406067981 */ /* 0x000ea4000c1e1b00 */
[----:B--2---:R-:W0:Y:S02]  /*42c0*/  F2I.S64.F64.TRUNC R4, R6 ;  /* 0x0000000600047311 */ /* 0x004e24000030d900 */
[----:B0-----:R-:W-:Y:S01]  /*42d0*/  PRMT R18, R4, 0x7610, R18 ;  /* 0x0000761004127816 */ /* 0x001fe20000000012 */
[----:B------:R-:W-:Y:S06]  /*42e0*/  BRA `(.L_x_13777) ;  /* 0x0000000800687947 */ /* 0x000fec0003800000 */
.L_x_13785:
        /* <DEDUP_REMOVED lines=27> */
.L_x_13788:
        /* <DEDUP_REMOVED lines=15> */
.L_x_13787:
[----:B------:R-:W2:Y:S02]  /*4590*/  LDG.E.U16 R4, desc[UR36][R6.64] ;  /* 0x0000002406047981 */ /* 0x000ea4000c1e1500 */
[----:B--2---:R-:W-:-:S06]  /*45a0*/  IMAD.U32 R4, R4, 0x10000, RZ ;  /* 0x0001000004047824 */ /* 0x004fcc00078e00ff */
[----:B------:R-:W0:Y:S02]  /*45b0*/  F2I.S64.TRUNC R4, R4 ;  /* 0x0000000400047311 */ /* 0x000e24000020d900 */
[----:B0-----:R-:W-:Y:S01]  /*45c0*/  PRMT R18, R4, 0x7610, R18 ;  /* 0x0000761004127816 */ /* 0x001fe20000000012 */
[----:B------:R-:W-:Y:S06]  /*45d0*/  BRA `(.L_x_13777) ;  /* 0x0000000400ac7947 */ /* 0x000fec0003800000 */
.L_x_13784:
        /* <DEDUP_REMOVED lines=10> */
.L_x_13791:
        /* <DEDUP_REMOVED lines=21> */
.L_x_13795:
[----:B------:R-:W-:Y:S05]  /*47d0*/  BSYNC.RECONVERGENT B1 ;  /* 0x0000000000017941 */ /* 0x000fea0003800200 */
.L_x_13794:
[----:B------:R-:W-:Y:S01]  /*47e0*/  IMAD.SHL.U32 R0, R0, 0x100000, RZ ;  /* 0x0010000000007824 */ /* 0x000fe200078e00ff */
[----:B------:R-:W-:-:S04]  /*47f0*/  LEA R3, R3, 0x3b800000, 0x17 ;  /* 0x3b80000003037811 */ /* 0x000fc800078eb8ff */
[----:B------:R-:W-:-:S07]  /*4800*/  LOP3.LUT R4, R3, R0, R7, 0xfe, !PT ;  /* 0x0000000003047212 */ /* 0x000fce00078efe07 */
.L_x_13793:
[----:B------:R-:W-:Y:S05]  /*4810*/  BSYNC.RECONVERGENT B0 ;  /* 0x0000000000007941 */ /* 0x000fea0003800200 */
.L_x_13792:
[----:B------:R-:W0:Y:S02]  /*4820*/  F2I.S64.TRUNC R4, R4 ;  /* 0x0000000400047311 */ /* 0x000e24000020d900 */
[----:B0-----:R-:W-:Y:S01]  /*4830*/  PRMT R18, R4, 0x7610, R18 ;  /* 0x0000761004127816 */ /* 0x001fe20000000012 */
[----:B------:R-:W-:Y:S06]  /*4840*/  BRA `(.L_x_13777) ;  /* 0x0000000400107947 */ /* 0x000fec0003800000 */
.L_x_13790:
        /* <DEDUP_REMOVED lines=21> */
.L_x_13799:
[----:B------:R-:W-:Y:S05]  /*49a0*/  BSYNC.RECONVERGENT B1 ;  /* 0x0000000000017941 */ /* 0x000fea0003800200 */
.L_x_13798:
[----:B------:R-:W-:Y:S01]  /*49b0*/  IMAD.SHL.U32 R0, R0, 0x200000, RZ ;  /* 0x0020000000007824 */ /* 0x000fe200078e00ff */
[----:B------:R-:W-:-:S04]  /*49c0*/  LEA R3, R3, 0x37800000, 0x17 ;  /* 0x3780000003037811 */ /* 0x000fc800078eb8ff */
[----:B------:R-:W-:-:S07]  /*49d0*/  LOP3.LUT R4, R3, R0, R7, 0xfe, !PT ;  /* 0x0000000003047212 */ /* 0x000fce00078efe07 */
.L_x_13797:
[----:B------:R-:W-:Y:S05]  /*49e0*/  BSYNC.RECONVERGENT B0 ;  /* 0x0000000000007941 */ /* 0x000fea0003800200 */
.L_x_13796:
[----:B------:R-:W0:Y:S02]  /*49f0*/  F2I.S64.TRUNC R4, R4 ;  /* 0x0000000400047311 */ /* 0x000e24000020d900 */
[----:B0-----:R-:W-:Y:S01]  /*4a00*/  PRMT R18, R4, 0x7610, R18 ;  /* 0x0000761004127816 */ /* 0x001fe20000000012 */
[----:B------:R-:W-:Y:S06]  /*4a10*/  BRA `(.L_x_13777) ;  /* 0x00000000009c7947 */ /* 0x000fec0003800000 */
.L_x_13789:
        /* <DEDUP_REMOVED lines=14> */
.L_x_13803:
[----:B------:R-:W-:Y:S05]  /*4b00*/  BSYNC.RECONVERGENT B0 ;  /* 0x0000000000007941 */ /* 0x000fea0003800200 */
.L_x_13802:
[----:B------:R-:W0:Y:S02]  /*4b10*/  F2I.S64.TRUNC R4, R4 ;  /* 0x0000000400047311 */ /* 0x000e24000020d900 */
[----:B0-----:R-:W-:Y:S01]  /*4b20*/  PRMT R18, R4, 0x7610, R18 ;  /* 0x0000761004127816 */ /* 0x001fe20000000012 */
[----:B------:R-:W-:Y:S06]  /*4b30*/  BRA `(.L_x_13777) ;  /* 0x0000000000547947 */ /* 0x000fec0003800000 */
.L_x_13776:
        /* <DEDUP_REMOVED lines=16> */
.L_x_13804:
[----:B------:R-:W-:Y:S01]  /*4c40*/  PRMT R18, RZ, 0x7610, R18 ;  /* 0x00007610ff127816 */ /* 0x000fe20000000012 */
[----:B------:R-:W-:Y:S06]  /*4c50*/  BRA `(.L_x_13777) ;  /* 0x00000000000c7947 */ /* 0x000fec0003800000 */
.L_x_13801:
[----:B------:R1:W5:Y:S01]  /*4c60*/  LDG.E.U8 R18, desc[UR36][R6.64] ;  /* 0x0000002406127981 */ /* 0x000362000c1e1100 */
[----:B------:R-:W-:Y:S05]  /*4c70*/  BRA `(.L_x_13777) ;  /* 0x0000000000047947 */ /* 0x000fea0003800000 */
.L_x_13800:
[----:B------:R2:W5:Y:S02]  /*4c80*/  LDG.E.U8 R18, desc[UR36][R6.64] ;  /* 0x0000002406127981 */ /* 0x000564000c1e1100 */
.L_x_13777:
        /* <DEDUP_REMOVED lines=19> */
.L_x_13808:
[----:B------:R0:W5:Y:S01]  /*4dc0*/  LDG.E.U8 R0, desc[UR36][R6.64] ;  /* 0x0000002406007981 */ /* 0x000162000c1e1100 */
[----:B------:R-:W-:Y:S05]  /*4dd0*/  BRA `(.L_x_13810) ;  /* 0x0000000c00607947 */ /* 0x000fea0003800000 */
.L_x_13807:
        /* <DEDUP_REMOVED lines=8> */
.L_x_13812:
[----:B------:R4:W5:Y:S01]  /*4e60*/  LDG.E.U8 R0, desc[UR36][R6.64] ;  /* 0x0000002406007981 */ /* 0x000962000c1e1100 */
[----:B------:R-:W-:Y:S05]  /*4e70*/  BRA `(.L_x_13810) ;  /* 0x0000000c00387947 */ /* 0x000fea0003800000 */
.L_x_13811:
[----:B------:R3:W5:Y:S01]  /*4e80*/  LDG.E.U16 R0, desc[UR36][R6.64] ;  /* 0x0000002406007981 */ /* 0x000762000c1e1500 */
[----:B------:R-:W-:Y:S05]  /*4e90*/  BRA `(.L_x_13810) ;  /* 0x0000000c00307947 */ /* 0x000fea0003800000 */
.L_x_13806:
        /* <DEDUP_REMOVED lines=10> */
.L_x_13814:
[----:B------:R-:W2:Y:S02]  /*4f40*/  LDG.E.U16 R4, desc[UR36][R6.64] ;  /* 0x0000002406047981 */ /* 0x000ea4000c1e1500 */
[----:B--2---:R-:W-:-:S06]  /*4f50*/  HADD2.F32 R4, -RZ, R4.H0_H0 ;  /* 0x20000004ff047230 */ /* 0x004fcc0000004100 */
[----:B------:R-:W0:Y:S02]  /*4f60*/  F2I.S64.TRUNC R4, R4 ;  /* 0x0000000400047311 */ /* 0x000e24000020d900 */
[----:B0-----:R-:W-:Y:S01]  /*4f70*/  PRMT R0, R4, 0x7610, R0 ;  /* 0x0000761004007816 */ /* 0x001fe20000000000 */
[----:B------:R-:W-:Y:S06]  /*4f80*/  BRA `(.L_x_13810) ;  /* 0x0000000800f47947 */ /* 0x000fec0003800000 */
.L_x_13813:
        /* <DEDUP_REMOVED lines=10> */
.L_x_13816:
[----:B------:R-:W2:Y:S02]  /*5030*/  LDG.E.U16 R6, desc[UR36][R6.64] ;  /* 0x0000002406067981 */ /* 0x000ea4000c1e1500 */
[----:B--2---:R-:W-:-:S06]  /*5040*/  HADD2.F32 R4, -RZ, R6.H0_H0 ;  /* 0x20000006ff047230 */ /* 0x004fcc0000004100 */
[----:B------:R-:W0:Y:S02]  /*5050*/  F2I.S64.TRUNC R4, R4 ;  /* 0x0000000400047311 */ /* 0x000e24000020d900 */
[----:B0-----:R-:W-:Y:S01]  /*5060*/  PRMT R0, R4, 0x7610, R0 ;  /* 0x0000761004007816 */ /* 0x001fe20000000000 */
[----:B------:R-:W-:Y:S06]  /*5070*/  BRA `(.L_x_13810) ;  /* 0x0000000800b87947 */ /* 0x000fec0003800000 */
.L_x_13815:
[----:B------:R-:W2:Y:S02]  /*5080*/  LDG.E.64 R4, desc[UR36][R6.64] ;  /* 0x0000002406047981 */ /* 0x000ea4000c1e1b00 */
[----:B--2---:R-:W0:Y:S02]  /*5090*/  F2I.S64.F64.TRUNC R4, R4 ;  /* 0x0000000400047311 */ /* 0x004e24000030d900 */
[----:B0-----:R-:W-:Y:S01]  /*50a0*/  PRMT R0, R4, 0x7610, R0 ;  /* 0x0000761004007816 */ /* 0x001fe20000000000 */
[----:B------:R-:W-:Y:S06]  /*50b0*/  BRA `(.L_x_13810) ;  /* 0x0000000800a87947 */ /* 0x000fec0003800000 */
.L_x_13805:
        /* <DEDUP_REMOVED lines=12> */
.L_x_13819:
[----:B------:R-:W2:Y:S02]  /*5180*/  LDG.E.64 R6, desc[UR36][R6.64] ;  /* 0x0000002406067981 */ /* 0x000ea4000c1e1b00 */
[----:B--2---:R-:W0:Y:S02]  /*5190*/  F2I.S64.F64.TRUNC R4, R6 ;  /* 0x0000000600047311 */ /* 0x004e24000030d900 */
[----:B0-----:R-:W-:Y:S01]  /*51a0*/  PRMT R0, R4, 0x7610, R0 ;  /* 0x0000761004007816 */ /* 0x001fe20000000000 */
[----:B------:R-:W-:Y:S06]  /*51b0*/  BRA `(.L_x_13810) ;  /* 0x0000000800687947 */ /* 0x000fec0003800000 */
.L_x_13818:
        /* <DEDUP_REMOVED lines=27> */
.L_x_13821:
        /* <DEDUP_REMOVED lines=15> */
.L_x_13820:
[----:B------:R-:W2:Y:S02]  /*5460*/  LDG.E.U16 R4, desc[UR36][R6.64] ;  /* 0x0000002406047981 */ /* 0x000ea4000c1e1500 */
[----:B--2---:R-:W-:-:S06]  /*5470*/  IMAD.U32 R4, R4, 0x10000, RZ ;  /* 0x0001000004047824 */ /* 0x004fcc00078e00ff */
[----:B------:R-:W0:Y:S02]  /*5480*/  F2I.S64.TRUNC R4, R4 ;  /* 0x0000000400047311 */ /* 0x000e24000020d900 */
[----:B0-----:R-:W-:Y:S01]  /*5490*/  PRMT R0, R4, 0x7610, R0 ;  /* 0x0000761004007816 */ /* 0x001fe20000000000 */
[----:B------:R-:W-:Y:S06]  /*54a0*/  BRA `(.L_x_13810) ;  /* 0x0000000400ac7947 */ /* 0x000fec0003800000 */
.L_x_13817:
        /* <DEDUP_REMOVED lines=10> */
.L_x_13824:
        /* <DEDUP_REMOVED lines=21> */
.L_x_13828:
[----:B------:R-:W-:Y:S05]  /*56a0*/  BSYNC.RECONVERGENT B1 ;  /* 0x0000000000017941 */ /* 0x000fea0003800200 */
.L_x_13827:
[----:B------:R-:W-:Y:S01]  /*56b0*/  IMAD.SHL.U32 R0, R0, 0x100000, RZ ;  /* 0x0010000000007824 */ /* 0x000fe200078e00ff */
[----:B------:R-:W-:-:S04]  /*56c0*/  LEA R3, R3, 0x3b800000, 0x17 ;  /* 0x3b80000003037811 */ /* 0x000fc800078eb8ff */
[----:B------:R-:W-:-:S07]  /*56d0*/  LOP3.LUT R4, R3, R0, R7, 0xfe, !PT ;  /* 0x0000000003047212 */ /* 0x000fce00078efe07 */
.L_x_13826:
[----:B------:R-:W-:Y:S05]  /*56e0*/  BSYNC.RECONVERGENT B0 ;  /* 0x0000000000007941 */ /* 0x000fea0003800200 */
.L_x_13825:
[----:B------:R-:W0:Y:S02]  /*56f0*/  F2I.S64.TRUNC R4, R4 ;  /* 0x0000000400047311 */ /* 0x000e24000020d900 */
[----:B0-----:R-:W-:Y:S01]  /*5700*/  PRMT R0, R4, 0x7610, R0 ;  /* 0x0000761004007816 */ /* 0x001fe20000000000 */
[----:B------:R-:W-:Y:S06]  /*5710*/  BRA `(.L_x_13810) ;  /* 0x0000000400107947 */ /* 0x000fec0003800000 */
.L_x_13823:
        /* <DEDUP_REMOVED lines=21> */
.L_x_13832:
[----:B------:R-:W-:Y:S05]  /*5870*/  BSYNC.RECONVERGENT B1 ;  /* 0x0000000000017941 */ /* 0x000fea0003800200 */
.L_x_13831:
[----:B------:R-:W-:Y:S01]  /*5880*/  IMAD.SHL.U32 R0, R0, 0x200000, RZ ;  /* 0x0020000000007824 */ /* 0x000fe200078e00ff */
[----:B------:R-:W-:-:S04]  /*5890*/  LEA R3, R3, 0x37800000, 0x17 ;  /* 0x3780000003037811 */ /* 0x000fc800078eb8ff */
[----:B------:R-:W-:-:S07]  /*58a0*/  LOP3.LUT R4, R3, R0, R7, 0xfe, !PT ;  /* 0x0000000003047212 */ /* 0x000fce00078efe07 */
.L_x_13830:
[----:B------:R-:W-:Y:S05]  /*58b0*/  BSYNC.RECONVERGENT B0 ;  /* 0x0000000000007941 */ /* 0x000fea0003800200 */
.L_x_13829:
[----:B------:R-:W0:Y:S02]  /*58c0*/  F2I.S64.TRUNC R4, R4 ;  /* 0x0000000400047311 */ /* 0x000e24000020d900 */
[----:B0-----:R-:W-:Y:S01]  /*58d0*/  PRMT R0, R4, 0x7610, R0 ;  /* 0x0000761004007816 */ /* 0x001fe20000000000 */
[----:B------:R-:W-:Y:S06]  /*58e0*/  BRA `(.L_x_13810) ;  /* 0x00000000009c7947 */ /* 0x000fec0003800000 */
.L_x_13822:
        /* <DEDUP_REMOVED lines=14> */
.L_x_13836:
[----:B------:R-:W-:Y:S05]  /*59d0*/  BSYNC.RECONVERGENT B0 ;  /* 0x0000000000007941 */ /* 0x000fea0003800200 */
.L_x_13835:
[----:B------:R-:W0:Y:S02]  /*59e0*/  F2I.S64.TRUNC R4, R4 ;  /* 0x0000000400047311 */ /* 0x000e24000020d900 */
[----:B0-----:R-:W-:Y:S01]  /*59f0*/  PRMT R0, R4, 0x7610, R0 ;  /* 0x0000761004007816 */ /* 0x001fe20000000000 */
[----:B------:R-:W-:Y:S06]  /*5a00*/  BRA `(.L_x_13810) ;  /* 0x0000000000547947 */ /* 0x000fec0003800000 */
.L_x_13809:
        /* <DEDUP_REMOVED lines=16> */
.L_x_13837:
[----:B------:R-:W-:Y:S01]  /*5b10*/  PRMT R0, RZ, 0x7610, R0 ;  /* 0x00007610ff007816 */ /* 0x000fe20000000000 */
[----:B------:R-:W-:Y:S06]  /*5b20*/  BRA `(.L_x_13810) ;  /* 0x00000000000c7947 */ /* 0x000fec0003800000 */
.L_x_13834:
[----:B------:R1:W5:Y:S01]  /*5b30*/  LDG.E.U8 R0, desc[UR36][R6.64] ;  /* 0x0000002406007981 */ /* 0x000362000c1e1100 */
[----:B------:R-:W-:Y:S05]  /*5b40*/  BRA `(.L_x_13810) ;  /* 0x0000000000047947 */ /* 0x000fea0003800000 */
.L_x_13833:
[----:B------:R2:W5:Y:S02]  /*5b50*/  LDG.E.U8 R0, desc[UR36][R6.64] ;  /* 0x0000002406007981 */ /* 0x000564000c1e1100 */
.L_x_13810:
[----:B-----5:R-:W-:Y:S01]  /*5b60*/  LOP3.LUT P1, RZ, R18, 0xff, RZ, 0xc0, !PT ;  /* 0x000000ff12ff7812 */ /* 0x020fe2000782c0ff */
[----:B------:R-:W-:Y:S01]  /*5b70*/  VIADD R27, R27, 0x80 ;  /* 0x000000801b1b7836 */ /* 0x000fe20000000000 */
[----:B------:R-:W-:Y:S02]  /*5b80*/  LOP3.LUT P0, RZ, R0, 0xff, RZ, 0xc0, !PT ;  /* 0x000000ff00ff7812 */ /* 0x000fe4000780c0ff */
[----:B------:R-:W-:Y:S02]  /*5b90*/  P2R R26, PR, RZ, 0x2 ;  /* 0x00000002ff1a7803 */ /* 0x000fe40000000000 */
[----:B------:R-:W-:-:S09]  /*5ba0*/  P2R R25, PR, RZ, 0x1 ;  /* 0x00000001ff197803 */ /* 0x000fd20000000000 */
.L_x_13771:
[----:B------:R-:W-:Y:S05]  /*5bb0*/  BSYNC.RECONVERGENT B6 ;  /* 0x0000000000067941 */ /* 0x000fea0003800200 */
.L_x_13770:
        /* <DEDUP_REMOVED lines=23> */
.L_x_13843:
[----:B------:R0:W5:Y:S01]  /*5d30*/  LDG.E.U8 R18, desc[UR36][R6.64] ;  /* 0x0000002406127981 */ /* 0x000162000c1e1100 */
[----:B------:R-:W-:Y:S05]  /*5d40*/  BRA `(.L_x_13845) ;  /* 0x0000000c00607947 */ /* 0x000fea0003800000 */
.L_x_13842:
        /* <DEDUP_REMOVED lines=8> */
.L_x_13847:
[----:B------:R3:W5:Y:S01]  /*5dd0*/  LDG.E.U8 R18, desc[UR36][R6.64] ;  /* 0x0000002406127981 */ /* 0x000762000c1e1100 */
[----:B------:R-:W-:Y:S05]  /*5de0*/  BRA `(.L_x_13845) ;  /* 0x0000000c00387947 */ /* 0x000fea0003800000 */
.L_x_13846:
[----:B------:R2:W5:Y:S01]  /*5df0*/  LDG.E.U16 R18, desc[UR36][R6.64] ;  /* 0x0000002406127981 */ /* 0x000562000c1e1500 */
[----:B------:R-:W-:Y:S05]  /*5e00*/  BRA `(.L_x_13845) ;  /* 0x0000000c00307947 */ /* 0x000fea0003800000 */
.L_x_13841:
        /* <DEDUP_REMOVED lines=10> */
.L_x_13849:
[----:B------:R-:W2:Y:S02]  /*5eb0*/  LDG.E.U16 R4, desc[UR36][R6.64] ;  /* 0x0000002406047981 */ /* 0x000ea4000c1e1500 */
[----:B--2---:R-:W-:-:S06]  /*5ec0*/  HADD2.F32 R4, -RZ, R4.H0_H0 ;  /* 0x20000004ff047230 */ /* 0x004fcc0000004100 */
[----:B------:R-:W0:Y:S02]  /*5ed0*/  F2I.S64.TRUNC R4, R4 ;  /* 0x0000000400047311 */ /* 0x000e24000020d900 */
[----:B0-----:R-:W-:Y:S01]  /*5ee0*/  PRMT R18, R4, 0x7610, R18 ;  /* 0x0000761004127816 */ /* 0x001fe20000000012 */
[----:B------:R-:W-:Y:S06]  /*5ef0*/  BRA `(.L_x_13845) ;  /* 0x0000000800f47947 */ /* 0x000fec0003800000 */
.L_x_13848:
        /* <DEDUP_REMOVED lines=10> */
.L_x_13851:
[----:B------:R-:W2:Y:S02]  /*5fa0*/  LDG.E.U16 R6, desc[UR36][R6.64] ;  /* 0x0000002406067981 */ /* 0x000ea4000c1e1500 */
[----:B--2---:R-:W-:-:S06]  /*5fb0*/  HADD2.F32 R4, -RZ, R6.H0_H0 ;  /* 0x20000006ff047230 */ /* 0x004fcc0000004100 */
[----:B------:R-:W0:Y:S02]  /*5fc0*/  F2I.S64.TRUNC R4, R4 ;  /* 0x0000000400047311 */ /* 0x000e24000020d900 */
[----:B0-----:R-:W-:Y:S01]  /*5fd0*/  PRMT R18, R4, 0x7610, R18 ;  /* 0x0000761004127816 */ /* 0x001fe20000000012 */
[----:B------:R-:W-:Y:S06]  /*5fe0*/  BRA `(.L_x_13845) ;  /* 0x0000000800b87947 */ /* 0x000fec0003800000 */
.L_x_13850:
[----:B------:R-:W2:Y:S02]  /*5ff0*/  LDG.E.64 R4, desc[UR36][R6.64] ;  /* 0x0000002406047981 */ /* 0x000ea4000c1e1b00 */
[----:B--2---:R-:W0:Y:S02]  /*6000*/  F2I.S64.F64.TRUNC R4, R4 ;  /* 0x0000000400047311 */ /* 0x004e24000030d900 */
[----:B0-----:R-:W-:Y:S01]  /*6010*/  PRMT R18, R4, 0x7610, R18 ;  /* 0x0000761004127816 */ /* 0x001fe20000000012 */
[----:B------:R-:W-:Y:S06]  /*6020*/  BRA `(.L_x_13845) ;  /* 0x0000000800a87947 */ /* 0x000fec0003800000 */
.L_x_13840:
        /* <DEDUP_REMOVED lines=12> */
.L_x_13854:
[----:B------:R-:W2:Y:S02]  /*60f0*/  LDG.E.64 R6, desc[UR36][R6.64] ;  /* 0x0000002406067981 */ /* 0x000ea4000c1e1b00 */
[----:B--2---:R-:W0:Y:S02]  /*6100*/  F2I.S64.F64.TRUNC R4, R6 ;  /* 0x0000000600047311 */ /* 0x004e24000030d900 */
[----:B0-----:R-:W-:Y:S01]  /*6110*/  PRMT R18, R4, 0x7610, R18 ;  /* 0x0000761004127816 */ /* 0x001fe20000000012 */
[----:B------:R-:W-:Y:S06]  /*6120*/  BRA `(.L_x_13845) ;  /* 0x0000000800687947 */ /* 0x000fec0003800000 */
.L_x_13853:
        /* <DEDUP_REMOVED lines=27> */
.L_x_13856:
        /* <DEDUP_REMOVED lines=15> */
.L_x_13855:
[----:B------:R-:W2:Y:S02]  /*63d0*/  LDG.E.U16 R4, desc[UR36][R6.64] ;  /* 0x0000002406047981 */ /* 0x000ea4000c1e1500 */
[----:B--2---:R-:W-:-:S06]  /*63e0*/  IMAD.U32 R4, R4, 0x10000, RZ ;  /* 0x0001000004047824 */ /* 0x004fcc00078e00ff */
[----:B------:R-:W0:Y:S02]  /*63f0*/  F2I.S64.TRUNC R4, R4 ;  /* 0x0000000400047311 */ /* 0x000e24000020d900 */
[----:B0-----:R-:W-:Y:S01]  /*6400*/  PRMT R18, R4, 0x7610, R18 ;  /* 0x0000761004127816 */ /* 0x001fe20000000012 */
[----:B------:R-:W-:Y:S06]  /*6410*/  BRA `(.L_x_13845) ;  /* 0x0000000400ac7947 */ /* 0x000fec0003800000 */
.L_x_13852:
        /* <DEDUP_REMOVED lines=10> */
.L_x_13859:
        /* <DEDUP_REMOVED lines=21> */
.L_x_13863:
[----:B------:R-:W-:Y:S05]  /*6610*/  BSYNC.RECONVERGENT B1 ;  /* 0x0000000000017941 */ /* 0x000fea0003800200 */
.L_x_13862:
[----:B------:R-:W-:Y:S01]  /*6620*/  IMAD.SHL.U32 R0, R0, 0x100000, RZ ;  /* 0x0010000000007824 */ /* 0x000fe200078e00ff */
[----:B------:R-:W-:-:S04]  /*6630*/  LEA R3, R3, 0x3b800000, 0x17 ;  /* 0x3b80000003037811 */ /* 0x000fc800078eb8ff */
[----:B------:R-:W-:-:S07]  /*6640*/  LOP3.LUT R4, R3, R0, R7, 0xfe, !PT ;  /* 0x0000000003047212 */ /* 0x000fce00078efe07 */
.L_x_13861:
[----:B------:R-:W-:Y:S05]  /*6650*/  BSYNC.RECONVERGENT B0 ;  /* 0x0000000000007941 */ /* 0x000fea0003800200 */
.L_x_13860:
[----:B------:R-:W0:Y:S02]  /*6660*/  F2I.S64.TRUNC R4, R4 ;  /* 0x0000000400047311 */ /* 0x000e24000020d900 */
[----:B0-----:R-:W-:Y:S01]  /*6670*/  PRMT R18, R4, 0x7610, R18 ;  /* 0x0000761004127816 */ /* 0x001fe20000000012 */
[----:B------:R-:W-:Y:S06]  /*6680*/  BRA `(.L_x_13845) ;  /* 0x0000000400107947 */ /* 0x000fec0003800000 */
.L_x_13858:
        /* <DEDUP_REMOVED lines=21> */
.L_x_13867:
[----:B------:R-:W-:Y:S05]  /*67e0*/  BSYNC.RECONVERGENT B1 ;  /* 0x0000000000017941 */ /* 0x000fea0003800200 */
.L_x_13866:
[----:B------:R-:W-:Y:S01]  /*67f0*/  IMAD.SHL.U32 R0, R0, 0x200000, RZ ;  /* 0x0020000000007824 */ /* 0x000fe200078e00ff */
[----:B------:R-:W-:-:S04]  /*6800*/  LEA R3, R3, 0x37800000, 0x17 ;  /* 0x3780000003037811 */ /* 0x000fc800078eb8ff */
[----:B------:R-:W-:-:S07]  /*6810*/  LOP3.LUT R4, R3, R0, R7, 0xfe, !PT ;  /* 0x0000000003047212 */ /* 0x000fce00078efe07 */
.L_x_13865:
[----:B------:R-:W-:Y:S05]  /*6820*/  BSYNC.RECONVERGENT B0 ;  /* 0x0000000000007941 */ /* 0x000fea0003800200 */
.L_x_13864:
[----:B------:R-:W0:Y:S02]  /*6830*/  F2I.S64.TRUNC R4, R4 ;  /* 0x0000000400047311 */ /* 0x000e24000020d900 */
[----:B0-----:R-:W-:Y:S01]  /*6840*/  PRMT R18, R4, 0x7610, R18 ;  /* 0x0000761004127816 */ /* 0x001fe20000000012 */
[----:B------:R-:W-:Y:S06]  /*6850*/  BRA `(.L_x_13845) ;  /* 0x00000000009c7947 */ /* 0x000fec0003800000 */
.L_x_13857:
        /* <DEDUP_REMOVED lines=14> */
.L_x_13871:
[----:B------:R-:W-:Y:S05]  /*6940*/  BSYNC.RECONVERGENT B0 ;  /* 0x0000000000007941 */ /* 0x000fea0003800200 */
.L_x_13870:
[----:B------:R-:W0:Y:S02]  /*6950*/  F2I.S64.TRUNC R4, R4 ;  /* 0x0000000400047311 */ /* 0x000e24000020d900 */
[----:B0-----:R-:W-:Y:S01]  /*6960*/  PRMT R18, R4, 0x7610, R18 ;  /* 0x0000761004127816 */ /* 0x001fe20000000012 */
[----:B------:R-:W-:Y:S06]  /*6970*/  BRA `(.L_x_13845) ;  /* 0x0000000000547947 */ /* 0x000fec0003800000 */
.L_x_13844:
        /* <DEDUP_REMOVED lines=16> */
.L_x_13872:
[----:B------:R-:W-:Y:S01]  /*6a80*/  PRMT R18, RZ, 0x7610, R18 ;  /* 0x00007610ff127816 */ /* 0x000fe20000000012 */
[----:B------:R-:W-:Y:S06]  /*6a90*/  BRA `(.L_x_13845) ;  /* 0x00000000000c7947 */ /* 0x000fec0003800000 */
.L_x_13869:
[----:B------:R0:W5:Y:S01]  /*6aa0*/  LDG.E.U8 R18, desc[UR36][R6.64] ;  /* 0x0000002406127981 */ /* 0x000162000c1e1100 */
[----:B------:R-:W-:Y:S05]  /*6ab0*/  BRA `(.L_x_13845) ;  /* 0x0000000000047947 */ /* 0x000fea0003800000 */
.L_x_13868:
[----:B------:R0:W5:Y:S02]  /*6ac0*/  LDG.E.U8 R18, desc[UR36][R6.64] ;  /* 0x0000002406127981 */ /* 0x000164000c1e1100 */
.L_x_13845:
        /* <DEDUP_REMOVED lines=19> */
.L_x_13876:
[----:B------:R3:W5:Y:S01]  /*6c00*/  LDG.E.U8 R0, desc[UR36][R6.64] ;  /* 0x0000002406007981 */ /* 0x000762000c1e1100 */
[----:B------:R-:W-:Y:S05]  /*6c10*/  BRA `(.L_x_13878) ;  /* 0x0000000c00607947 */ /* 0x000fea0003800000 */
.L_x_13875:
        /* <DEDUP_REMOVED lines=8> */
.L_x_13880:
[----:B------:R0:W5:Y:S01]  /*6ca0*/  LDG.E.U8 R0, desc[UR36][R6.64] ;  /* 0x0000002406007981 */ /* 0x000162000c1e1100 */
[----:B------:R-:W-:Y:S05]  /*6cb0*/  BRA `(.L_x_13878) ;  /* 0x0000000c00387947 */ /* 0x000fea0003800000 */
.L_x_13879:
[----:B------:R0:W5:Y:S01]  /*6cc0*/  LDG.E.U16 R0, desc[UR36][R6.64] ;  /* 0x0000002406007981 */ /* 0x000162000c1e1500 */
[----:B------:R-:W-:Y:S05]  /*6cd0*/  BRA `(.L_x_13878) ;  /* 0x0000000c00307947 */ /* 0x000fea0003800000 */
.L_x_13874:
        /* <DEDUP_REMOVED lines=10> */
.L_x_13882:
[----:B------:R-:W2:Y:S02]  /*6d80*/  LDG.E.U16 R4, desc[UR36][R6.64] ;  /* 0x0000002406047981 */ /* 0x000ea4000c1e1500 */
[----:B--2---:R-:W-:-:S06]  /*6d90*/  HADD2.F32 R4, -RZ, R4.H0_H0 ;  /* 0x20000004ff047230 */ /* 0x004fcc0000004100 */
[----:B------:R-:W0:Y:S02]  /*6da0*/  F2I.S64.TRUNC R4, R4 ;  /* 0x0000000400047311 */ /* 0x000e24000020d900 */
[----:B0-----:R-:W-:Y:S01]  /*6db0*/  PRMT R0, R4, 0x7610, R0 ;  /* 0x0000761004007816 */ /* 0x001fe20000000000 */
[----:B------:R-:W-:Y:S06]  /*6dc0*/  BRA `(.L_x_13878) ;  /* 0x0000000800f47947 */ /* 0x000fec0003800000 */
.L_x_13881:
        /* <DEDUP_REMOVED lines=10> */
.L_x_13884:
[----:B------:R-:W2:Y:S02]  /*6e70*/  LDG.E.U16 R6, desc[UR36][R6.64] ;  /* 0x0000002406067981 */ /* 0x000ea4000c1e1500 */
[----:B--2---:R-:W-:-:S06]  /*6e80*/  HADD2.F32 R4, -RZ, R6.H0_H0 ;  /* 0x20000006ff047230 */ /* 0x004fcc0000004100 */
[----:B------:R-:W0:Y:S02]  /*6e90*/  F2I.S64.TRUNC R4, R4 ;  /* 0x0000000400047311 */ /* 0x000e24000020d900 */
[----:B0-----:R-:W-:Y:S01]  /*6ea0*/  PRMT R0, R4, 0x7610, R0 ;  /* 0x0000761004007816 */ /* 0x001fe20000000000 */
[----:B------:R-:W-:Y:S06]  /*6eb0*/  BRA `(.L_x_13878) ;  /* 0x0000000800b87947 */ /* 0x000fec0003800000 */
.L_x_13883:
[----:B------:R-:W2:Y:S02]  /*6ec0*/  LDG.E.64 R4, desc[UR36][R6.64] ;  /* 0x0000002406047981 */ /* 0x000ea4000c1e1b00 */
[----:B--2---:R-:W0:Y:S02]  /*6ed0*/  F2I.S64.F64.TRUNC R4, R4 ;  /* 0x0000000400047311 */ /* 0x004e24000030d900 */
[----:B0-----:R-:W-:Y:S01]  /*6ee0*/  PRMT R0, R4, 0x7610, R0 ;  /* 0x0000761004007816 */ /* 0x001fe20000000000 */
[----:B------:R-:W-:Y:S06]  /*6ef0*/  BRA `(.L_x_13878) ;  /* 0x0000000800a87947 */ /* 0x000fec0003800000 */
.L_x_13873:
        /* <DEDUP_REMOVED lines=12> */
.L_x_13887:
[----:B------:R-:W2:Y:S02]  /*6fc0*/  LDG.E.64 R6, desc[UR36][R6.64] ;  /* 0x0000002406067981 */ /* 0x000ea4000c1e1b00 */
[----:B--2---:R-:W0:Y:S02]  /*6fd0*/  F2I.S64.F64.TRUNC R4, R6 ;  /* 0x0000000600047311 */ /* 0x004e24000030d900 */
[----:B0-----:R-:W-:Y:S01]  /*6fe0*/  PRMT R0, R4, 0x7610, R0 ;  /* 0x0000761004007816 */ /* 0x001fe20000000000 */
[----:B------:R-:W-:Y:S06]  /*6ff0*/  BRA `(.L_x_13878) ;  /* 0x0000000800687947 */ /* 0x000fec0003800000 */
.L_x_13886:
        /* <DEDUP_REMOVED lines=27> */
.L_x_13889:
        /* <DEDUP_REMOVED lines=15> */
.L_x_13888:
[----:B------:R-:W2:Y:S02]  /*72a0*/  LDG.E.U16 R4, desc[UR36][R6.64] ;  /* 0x0000002406047981 */ /* 0x000ea4000c1e1500 */
[----:B--2---:R-:W-:-:S06]  /*72b0*/  IMAD.U32 R4, R4, 0x10000, RZ ;  /* 0x0001000004047824 */ /* 0x004fcc00078e00ff */
[----:B------:R-:W0:Y:S02]  /*72c0*/  F2I.S64.TRUNC R4, R4 ;  /* 0x0000000400047311 */ /* 0x000e24000020d900 */
[----:B0-----:R-:W-:Y:S01]  /*72d0*/  PRMT R0, R4, 0x7610, R0 ;  /* 0x0000761004007816 */ /* 0x001fe20000000000 */
[----:B------:R-:W-:Y:S06]  /*72e0*/  BRA `(.L_x_13878) ;  /* 0x0000000400ac7947 */ /* 0x000fec0003800000 */
.L_x_13885:
        /* <DEDUP_REMOVED lines=10> */
.L_x_13892:
        /* <DEDUP_REMOVED lines=21> */
.L_x_13896:
[----:B------:R-:W-:Y:S05]  /*74e0*/  BSYNC.RECONVERGENT B1 ;  /* 0x0000000000017941 */ /* 0x000fea0003800200 */
.L_x_13895:
[----:B------:R-:W-:Y:S01]  /*74f0*/  IMAD.SHL.U32 R0, R0, 0x100000, RZ ;  /* 0x0010000000007824 */ /* 0x000fe200078e00ff */
[----:B------:R-:W-:-:S04]  /*7500*/  LEA R3, R3, 0x3b800000, 0x17 ;  /* 0x3b80000003037811 */ /* 0x000fc800078eb8ff */
[----:B------:R-:W-:-:S07]  /*7510*/  LOP3.LUT R4, R3, R0, R7, 0xfe, !PT ;  /* 0x0000000003047212 */ /* 0x000fce00078efe07 */
.L_x_13894:
[----:B------:R-:W-:Y:S05]  /*7520*/  BSYNC.RECONVERGENT B0 ;  /* 0x0000000000007941 */ /* 0x000fea0003800200 */
.L_x_13893:
[----:B------:R-:W0:Y:S02]  /*7530*/  F2I.S64.TRUNC R4, R4 ;  /* 0x0000000400047311 */ /* 0x000e24000020d900 */
[----:B0-----:R-:W-:Y:S01]  /*7540*/  PRMT R0, R4, 0x7610, R0 ;  /* 0x0000761004007816 */ /* 0x001fe20000000000 */
[----:B------:R-:W-:Y:S06]  /*7550*/  BRA `(.L_x_13878) ;  /* 0x0000000400107947 */ /* 0x000fec0003800000 */
.L_x_13891:
        /* <DEDUP_REMOVED lines=21> */
.L_x_13900:
[----:B------:R-:W-:Y:S05]  /*76b0*/  BSYNC.RECONVERGENT B1 ;  /* 0x0000000000017941 */ /* 0x000fea0003800200 */
.L_x_13899:
[----:B------:R-:W-:Y:S01]  /*76c0*/  IMAD.SHL.U32 R0, R0, 0x200000, RZ ;  /* 0x0020000000007824 */ /* 0x000fe200078e00ff */
[----:B------:R-:W-:-:S04]  /*76d0*/  LEA R3, R3, 0x37800000, 0x17 ;  /* 0x3780000003037811 */ /* 0x000fc800078eb8ff */
[----:B------:R-:W-:-:S07]  /*76e0*/  LOP3.LUT R4, R3, R0, R7, 0xfe, !PT ;  /* 0x0000000003047212 */ /* 0x000fce00078efe07 */
.L_x_13898:
[----:B------:R-:W-:Y:S05]  /*76f0*/  BSYNC.RECONVERGENT B0 ;  /* 0x0000000000007941 */ /* 0x000fea0003800200 */
.L_x_13897:
[----:B------:R-:W0:Y:S02]  /*7700*/  F2I.S64.TRUNC R4, R4 ;  /* 0x0000000400047311 */ /* 0x000e24000020d900 */
[----:B0-----:R-:W-:Y:S01]  /*7710*/  PRMT R0, R4, 0x7610, R0 ;  /* 0x0000761004007816 */ /* 0x001fe20000000000 */
[----:B------:R-:W-:Y:S06]  /*7720*/  BRA `(.L_x_13878) ;  /* 0x00000000009c7947 */ /* 0x000fec0003800000 */
.L_x_13890:
        /* <DEDUP_REMOVED lines=14> */
.L_x_13904:
[----:B------:R-:W-:Y:S05]  /*7810*/  BSYNC.RECONVERGENT B0 ;  /* 0x0000000000007941 */ /* 0x000fea0003800200 */
.L_x_13903:
[----:B------:R-:W0:Y:S02]  /*7820*/  F2I.S64.TRUNC R4, R4 ;  /* 0x0000000400047311 */ /* 0x000e24000020d900 */
[----:B0-----:R-:W-:Y:S01]  /*7830*/  PRMT R0, R4, 0x7610, R0 ;  /* 0x0000761004007816 */ /* 0x001fe20000000000 */
[----:B------:R-:W-:Y:S06]  /*7840*/  BRA `(.L_x_13878) ;  /* 0x0000000000547947 */ /* 0x000fec0003800000 */
.L_x_13877:
        /* <DEDUP_REMOVED lines=16> */
.L_x_13905:
[----:B------:R-:W-:Y:S01]  /*7950*/  PRMT R0, RZ, 0x7610, R0 ;  /* 0x00007610ff007816 */ /* 0x000fe20000000000 */
[----:B------:R-:W-:Y:S06]  /*7960*/  BRA `(.L_x_13878) ;  /* 0x00000000000c7947 */ /* 0x000fec0003800000 */
.L_x_13902:
[----:B------:R1:W5:Y:S01]  /*7970*/  LDG.E.U8 R0, desc[UR36][R6.64] ;  /* 0x0000002406007981 */ /* 0x000362000c1e1100 */
[----:B------:R-:W-:Y:S05]  /*7980*/  BRA `(.L_x_13878) ;  /* 0x0000000000047947 */ /* 0x000fea0003800000 */
.L_x_13901:
[----:B------:R0:W5:Y:S02]  /*7990*/  LDG.E.U8 R0, desc[UR36][R6.64] ;  /* 0x0000002406007981 */ /* 0x000164000c1e1100 */
.L_x_13878:
[----:B-----5:R-:W-:Y:S02]  /*79a0*/  LOP3.LUT P0, RZ, R18, 0xff, RZ, 0xc0, !PT ;  /* 0x000000ff12ff7812 */ /* 0x020fe4000780c0ff */
[----:B------:R-:W-:-:S04]  /*79b0*/  LOP3.LUT P1, RZ, R0, 0xff, RZ, 0xc0, !PT ;  /* 0x000000ff00ff7812 */ /* 0x000fc8000782c0ff */
[----:B------:R-:W-:-:S13]  /*79c0*/  PLOP3.LUT P0, PT, P0, P1, PT, 0x28, 0x82 ;  /* 0x000000000082781c */ /* 0x000fda0000702570 */
.L_x_13839:
[----:B------:R-:W-:Y:S05]  /*79d0*/  BSYNC.RECONVERGENT B6 ;  /* 0x0000000000067941 */ /* 0x000fea0003800200 */
.L_x_13838:
        /* <DEDUP_REMOVED lines=40> */
.L_x_13913:
[----:B------:R0:W-:Y:S01]  /*7c60*/  STG.E.U8 desc[UR36][R8.64], R11 ;  /* 0x0000000b08007986 */ /* 0x0001e2000c101124 */
[----:B------:R-:W-:Y:S05]  /*7c70*/  BRA `(.L_x_13915) ;  /* 0x0000000c00087947 */ /* 0x000fea0003800000 */
.L_x_13912:
        /* <DEDUP_REMOVED lines=10> */
.L_x_13917:
[----:B------:R0:W-:Y:S01]  /*7d20*/  STG.E desc[UR36][R8.64], R11 ;  /* 0x0000000b08007986 */ /* 0x0001e2000c101924 */
[----:B------:R-:W-:Y:S05]  /*7d30*/  BRA `(.L_x_13915) ;  /* 0x0000000800d87947 */ /* 0x000fea0003800000 */
.L_x_13916:
[----:B------:R0:W-:Y:S01]  /*7d40*/  STG.E.U16 desc[UR36][R8.64], R11 ;  /* 0x0000000b08007986 */ /* 0x0001e2000c101524 */
[----:B------:R-:W-:Y:S05]  /*7d50*/  BRA `(.L_x_13915) ;  /* 0x0000000800d07947 */ /* 0x000fea0003800000 */
.L_x_13911:
        /* <DEDUP_REMOVED lines=9> */
.L_x_13919:
[----:B------:R-:W0:Y:S02]  /*7df0*/  I2F.S16 R0, R11 ;  /* 0x0000000b00007306 */ /* 0x000e240000101400 */
[----:B0-----:R-:W-:-:S05]  /*7e00*/  F2FP.F16.F32.PACK_AB R0, RZ, R0 ;  /* 0x00000000ff00723e */ /* 0x001fca00000000ff */
[----:B------:R0:W-:Y:S01]  /*7e10*/  STG.E.U16 desc[UR36][R8.64], R0 ;  /* 0x0000000008007986 */ /* 0x0001e2000c101524 */
[----:B------:R-:W-:Y:S05]  /*7e20*/  BRA `(.L_x_13915) ;  /* 0x00000008009c7947 */ /* 0x000fea0003800000 */
.L_x_13918:
        /* <DEDUP_REMOVED lines=10> */
.L_x_13921:
[----:B------:R-:W0:Y:S02]  /*7ed0*/  I2F.S16 R11, R11 ;  /* 0x0000000b000b7306 */ /* 0x000e240000101400 */
[----:B0-----:R-:W-:-:S04]  /*7ee0*/  F2FP.F16.F32.PACK_AB R3, RZ, R11 ;  /* 0x0000000bff03723e */ /* 0x001fc800000000ff */
[----:B------:R-:W-:-:S05]  /*7ef0*/  PRMT R3, R3, 0x5410, RZ ;  /* 0x0000541003037816 */ /* 0x000fca00000000ff */
[----:B------:R0:W-:Y:S01]  /*7f00*/  STG.E desc[UR36][R8.64], R3 ;  /* 0x0000000308007986 */ /* 0x0001e2000c101924 */
[----:B------:R-:W-:Y:S05]  /*7f10*/  BRA `(.L_x_13915) ;  /* 0x0000000800607947 */ /* 0x000fea0003800000 */
.L_x_13920:
[----:B------:R-:W0:Y:S02]  /*7f20*/  I2F.F64.S16 R4, R11 ;  /* 0x0000000b00047312 */ /* 0x000e240000101c00 */
[----:B0-----:R0:W-:Y:S01]  /*7f30*/  STG.E.64 desc[UR36][R8.64], R4 ;  /* 0x0000000408007986 */ /* 0x0011e2000c101b24 */
[----:B------:R-:W-:Y:S05]  /*7f40*/  BRA `(.L_x_13915) ;  /* 0x0000000800547947 */ /* 0x000fea0003800000 */
.L_x_13910:
        /* <DEDUP_REMOVED lines=10> */
.L_x_13924:
[----:B--234-:R-:W-:Y:S01]  /*7ff0*/  CS2R R6, SRZ ;  /* 0x0000000000067805 */ /* 0x01cfe2000001ff00 */
[----:B------:R-:W0:Y:S04]  /*8000*/  I2F.F64.S16 R4, R11 ;  /* 0x0000000b00047312 */ /* 0x000e280000101c00 */
[----:B0-----:R0:W-:Y:S01]  /*8010*/  STG.E.128 desc[UR36][R8.64], R4 ;  /* 0x0000000408007986 */ /* 0x0011e2000c101d24 */
[----:B------:R-:W-:Y:S05]  /*8020*/  BRA `(.L_x_13915) ;  /* 0x00000008001c7947 */ /* 0x000fea0003800000 */
.L_x_13923:
        /* <DEDUP_REMOVED lines=17> */
.L_x_13928:
[----:B------:R-:W-:Y:S05]  /*8140*/  BSYNC.RECONVERGENT B0 ;  /* 0x0000000000007941 */ /* 0x000fea0003800200 */
.L_x_13927:
[----:B------:R0:W-:Y:S01]  /*8150*/  STG.E.U8 desc[UR36][R8.64], R3 ;  /* 0x0000000308007986 */ /* 0x0001e2000c101124 */
[----:B------:R-:W-:Y:S05]  /*8160*/  BRA `(.L_x_13915) ;  /* 0x0000000400cc7947 */ /* 0x000fea0003800000 */
.L_x_13926:
        /* <DEDUP_REMOVED lines=16> */
.L_x_13925:
[----:B------:R-:W0:Y:S02]  /*8270*/  I2F.S16 R0, R11 ;  /* 0x0000000b00007306 */ /* 0x000e240000101400 */
[----:B0-----:R-:W-:-:S05]  /*8280*/  F2FP.BF16.F32.PACK_AB R0, RZ, R0 ;  /* 0x00000000ff00723e */ /* 0x001fca00000010ff */
[----:B------:R0:W-:Y:S01]  /*8290*/  STG.E.U16 desc[UR36][R8.64], R0 ;  /* 0x0000000008007986 */ /* 0x0001e2000c101524 */
[----:B------:R-:W-:Y:S05]  /*82a0*/  BRA `(.L_x_13915) ;  /* 0x00000004007c7947 */ /* 0x000fea0003800000 */
.L_x_13922:
        /* <DEDUP_REMOVED lines=10> */
.L_x_13931:
        /* <DEDUP_REMOVED lines=12> */
.L_x_13934:
[----:B------:R-:W-:-:S04]  /*8410*/  SHF.R.U32.HI R0, RZ, 0x14, R11 ;  /* 0x00000014ff007819 */ /* 0x000fc8000001160b */
[----:B------:R-:W-:-:S04]  /*8420*/  LOP3.LUT R0, R0, 0x1, RZ, 0xc0, !PT ;  /* 0x0000000100007812 */ /* 0x000fc800078ec0ff */
[----:B------:R-:W-:-:S04]  /*8430*/  IADD3 R0, PT, PT, R11, 0x487ffff, R0 ;  /* 0x0487ffff0b007810 */ /* 0x000fc80007ffe000 */
[----:B------:R-:W-:-:S04]  /*8440*/  SHF.R.U32.HI R0, RZ, 0x14, R0 ;  /* 0x00000014ff007819 */ /* 0x000fc80000011600 */
[----:B------:R-:W-:-:S07]  /*8450*/  LOP3.LUT R0, R0, 0xff, RZ, 0xc0, !PT ;  /* 0x000000ff00007812 */ /* 0x000fce00078ec0ff */
.L_x_13935:
[----:B------:R-:W-:-:S07]  /*8460*/  PRMT R4, R0, 0x7610, R4 ;  /* 0x0000761000047816 */ /* 0x000fce0000000004 */
.L_x_13933:
[----:B------:R-:W-:Y:S05]  /*8470*/  BSYNC.RECONVERGENT B0 ;  /* 0x0000000000007941 */ /* 0x000fea0003800200 */
.L_x_13932:
[----:B------:R0:W-:Y:S01]  /*8480*/  STG.E.U8 desc[UR36][R8.64], R4 ;  /* 0x0000000408007986 */ /* 0x0001e2000c101124 */
[----:B------:R-:W-:Y:S05]  /*8490*/  BRA `(.L_x_13915) ;  /* 0x0000000400007947 */ /* 0x000fea0003800000 */
.L_x_13930:
        /* <DEDUP_REMOVED lines=12> */
.L_x_13938:
[----:B------:R-:W-:-:S04]  /*8560*/  SHF.R.U32.HI R0, RZ, 0x15, R11 ;  /* 0x00000015ff007819 */ /* 0x000fc8000001160b */
[----:B------:R-:W-:-:S04]  /*8570*/  LOP3.LUT R0, R0, 0x1, RZ, 0xc0, !PT ;  /* 0x0000000100007812 */ /* 0x000fc800078ec0ff */
[----:B------:R-:W-:-:S04]  /*8580*/  IADD3 R0, PT, PT, R11, 0x88fffff, R0 ;  /* 0x088fffff0b007810 */ /* 0x000fc80007ffe000 */
[----:B------:R-:W-:-:S04]  /*8590*/  SHF.R.U32.HI R0, RZ, 0x15, R0 ;  /* 0x00000015ff007819 */ /* 0x000fc80000011600 */
[----:B------:R-:W-:-:S07]  /*85a0*/  LOP3.LUT R0, R0, 0xff, RZ, 0xc0, !PT ;  /* 0x000000ff00007812 */ /* 0x000fce00078ec0ff */
.L_x_13939:
[----:B------:R-:W-:-:S07]  /*85b0*/  PRMT R4, R0, 0x7610, R4 ;  /* 0x0000761000047816 */ /* 0x000fce0000000004 */
.L_x_13937:
[----:B------:R-:W-:Y:S05]  /*85c0*/  BSYNC.RECONVERGENT B0 ;  /* 0x0000000000007941 */ /* 0x000fea0003800200 */
.L_x_13936:
[----:B------:R0:W-:Y:S01]  /*85d0*/  STG.E.U8 desc[UR36][R8.64], R4 ;  /* 0x0000000408007986 */ /* 0x0001e2000c101124 */
[----:B------:R-:W-:Y:S05]  /*85e0*/  BRA `(.L_x_13915) ;  /* 0x0000000000ac7947 */ /* 0x000fea0003800000 */
.L_x_13929:
[----:B------:R-:W-:-:S13]  /*85f0*/  ISETP.NE.AND P0, PT, R0, 0x1c, PT ;  /* 0x0000001c0000780c */ /* 0x000fda0003f05270 */
[----:B------:R-:W-:Y:S05]  /*8600*/  @!P0 BRA `(.L_x_13940) ;  /* 0x0000000000a08947 */ /* 0x000fea0003800000 */
[----:B------:R-:W-:-:S13]  /*8610*/  ISETP.NE.AND P0, PT, R0, 0x1d, PT ;  /* 0x0000001d0000780c */ /* 0x000fda0003f05270 */
[----:B------:R-:W-:Y:S05]  /*8620*/  @!P0 BRA `(.L_x_13941) ;  /* 0x0000000000888947 */ /* 0x000fea0003800000 */
[----:B------:R-:W-:-:S13]  /*8630*/  ISETP.NE.AND P0, PT, R0, 0x2c, PT ;  /* 0x0000002c0000780c */ /* 0x000fda0003f05270 */
[----:B------:R-:W-:Y:S05]  /*8640*/  @!P0 BRA `(.L_x_13942) ;  /* 0x0000000000448947 */ /* 0x000fea0003800000 */
.L_x_13914:
        /* <DEDUP_REMOVED lines=16> */
.L_x_13943:
[----:B------:R-:W-:Y:S05]  /*8750*/  BRA `(.L_x_13915) ;  /* 0x0000000000507947 */ /* 0x000fea0003800000 */
.L_x_13942:
        /* <DEDUP_REMOVED lines=15> */
.L_x_13941:
[----:B------:R-:W-:Y:S02]  /*8850*/  IMAD.MOV.U32 R4, RZ, RZ, R11 ;  /* 0x000000ffff047224 */ /* 0x000fe400078e000b */
[----:B------:R-:W-:-:S05]  /*8860*/  IMAD.MOV.U32 R5, RZ, RZ, RZ ;  /* 0x000000ffff057224 */ /* 0x000fca00078e00ff */
[----:B------:R1:W-:Y:S01]  /*8870*/  STG.E.64 desc[UR36][R8.64], R4 ;  /* 0x0000000408007986 */ /* 0x0003e2000c101b24 */
[----:B------:R-:W-:Y:S05]  /*8880*/  BRA `(.L_x_13915) ;  /* 0x0000000000047947 */ /* 0x000fea0003800000 */
.L_x_13940:
[----:B------:R0:W-:Y:S02]  /*8890*/  STG.E desc[UR36][R8.64], R11 ;  /* 0x0000000b08007986 */ /* 0x0001e4000c101924 */
.L_x_13915:
[----:B------:R-:W-:Y:S05]  /*88a0*/  BSYNC.RECONVERGENT B6 ;  /* 0x0000000000067941 */ /* 0x000fea0003800200 */
.L_x_13909:
        /* <DEDUP_REMOVED lines=24> */
.L_x_13949:
[----:B------:R0:W-:Y:S01]  /*8a30*/  STG.E.U8 desc[UR36][R8.64], R26 ;  /* 0x0000001a08007986 */ /* 0x0001e2000c101124 */
[----:B------:R-:W-:Y:S05]  /*8a40*/  BRA `(.L_x_13951) ;  /* 0x0000000800fc7947 */ /* 0x000fea0003800000 */
.L_x_13948:
        /* <DEDUP_REMOVED lines=9> */
.L_x_13953:
[----:B------:R0:W-:Y:S01]  /*8ae0*/  STG.E desc[UR36][R8.64], R26 ;  /* 0x0000001a08007986 */ /* 0x0001e2000c101924 */
[----:B------:R-:W-:Y:S05]  /*8af0*/  BRA `(.L_x_13951) ;  /* 0x0000000800d07947 */ /* 0x000fea0003800000 */
.L_x_13952:
[----:B------:R0:W-:Y:S01]  /*8b00*/  STG.E.U16 desc[UR36][R8.64], R26 ;  /* 0x0000001a08007986 */ /* 0x0001e2000c101524 */
[----:B------:R-:W-:Y:S05]  /*8b10*/  BRA `(.L_x_13951) ;  /* 0x0000000800c87947 */ /* 0x000fea0003800000 */
.L_x_13947:
        /* <DEDUP_REMOVED lines=9> */
.L_x_13955:
[----:B------:R-:W0:Y:S02]  /*8bb0*/  I2F.S16 R0, R26 ;  /* 0x0000001a00007306 */ /* 0x000e240000101400 */
[----:B0-----:R-:W-:-:S05]  /*8bc0*/  F2FP.F16.F32.PACK_AB R0, RZ, R0 ;  /* 0x00000000ff00723e */ /* 0x001fca00000000ff */
[----:B------:R0:W-:Y:S01]  /*8bd0*/  STG.E.U16 desc[UR36][R8.64], R0 ;  /* 0x0000000008007986 */ /* 0x0001e2000c101524 */
[----:B------:R-:W-:Y:S05]  /*8be0*/  BRA `(.L_x_13951) ;  /* 0x0000000800947947 */ /* 0x000fea0003800000 */
.L_x_13954:
        /* <DEDUP_REMOVED lines=10> */
.L_x_13957:
[----:B------:R-:W0:Y:S02]  /*8c90*/  I2F.S16 R26, R26 ;  /* 0x0000001a001a7306 */ /* 0x000e240000101400 */
[----:B0-----:R-:W-:-:S04]  /*8ca0*/  F2FP.F16.F32.PACK_AB R3, RZ, R26 ;  /* 0x0000001aff03723e */ /* 0x001fc800000000ff */
[----:B------:R-:W-:-:S05]  /*8cb0*/  PRMT R3, R3, 0x5410, RZ ;  /* 0x0000541003037816 */ /* 0x000fca00000000ff */
[----:B------:R0:W-:Y:S01]  /*8cc0*/  STG.E desc[UR36][R8.64], R3 ;  /* 0x0000000308007986 */ /* 0x0001e2000c101924 */
[----:B------:R-:W-:Y:S05]  /*8cd0*/  BRA `(.L_x_13951) ;  /* 0x0000000800587947 */ /* 0x000fea0003800000 */
.L_x_13956:
[----:B------:R-:W0:Y:S02]  /*8ce0*/  I2F.F64.S16 R26, R26 ;  /* 0x0000001a001a7312 */ /* 0x000e240000101c00 */
[----:B0-----:R0:W-:Y:S01]  /*8cf0*/  STG.E.64 desc[UR36][R8.64], R26 ;  /* 0x0000001a08007986 */ /* 0x0011e2000c101b24 */
[----:B------:R-:W-:Y:S05]  /*8d00*/  BRA `(.L_x_13951) ;  /* 0x00000008004c7947 */ /* 0x000fea0003800000 */
.L_x_13946:
        /* <DEDUP_REMOVED lines=12> */
.L_x_13961:
        /* <DEDUP_REMOVED lines=16> */
.L_x_13964:
[----:B------:R-:W-:-:S07]  /*8ed0*/  PRMT R4, R0, 0x7610, R4 ;  /* 0x0000761000047816 */ /* 0x000fce0000000004 */
.L_x_13963:
[----:B------:R-:W-:Y:S05]  /*8ee0*/  BSYNC.RECONVERGENT B0 ;  /* 0x0000000000007941 */ /* 0x000fea0003800200 */
.L_x_13962:
[----:B------:R0:W-:Y:S01]  /*8ef0*/  STG.E.U8 desc[UR36][R8.64], R4 ;  /* 0x0000000408007986 */ /* 0x0001e2000c101124 */
[----:B------:R-:W-:Y:S05]  /*8f00*/  BRA `(.L_x_13951) ;  /* 0x0000000400cc7947 */ /* 0x000fea0003800000 */
.L_x_13960:
        /* <DEDUP_REMOVED lines=16> */
.L_x_13967:
[----:B------:R-:W-:-:S07]  /*9010*/  PRMT R4, R0, 0x7610, R4 ;  /* 0x0000761000047816 */ /* 0x000fce0000000004 */
.L_x_13966:
[----:B------:R-:W-:Y:S05]  /*9020*/  BSYNC.RECONVERGENT B0 ;  /* 0x0000000000007941 */ /* 0x000fea0003800200 */
.L_x_13965:
[----:B------:R0:W-:Y:S01]  /*9030*/  STG.E.U8 desc[UR36][R8.64], R4 ;  /* 0x0000000408007986 */ /* 0x0001e2000c101124 */
[----:B------:R-:W-:Y:S05]  /*9040*/  BRA `(.L_x_13951) ;  /* 0x00000004007c7947 */ /* 0x000fea0003800000 */
.L_x_13959:
        /* <DEDUP_REMOVED lines=21> */
.L_x_13969:
[----:B------:R-:W-:-:S05]  /*91a0*/  IMAD.MOV.U32 R27, RZ, RZ, RZ ;  /* 0x000000ffff1b7224 */ /* 0x000fca00078e00ff */
[----:B------:R0:W-:Y:S01]  /*91b0*/  STG.E.64 desc[UR36][R8.64], R26 ;  /* 0x0000001a08007986 */ /* 0x0001e2000c101b24 */
[----:B------:R-:W-:Y:S05]  /*91c0*/  BRA `(.L_x_13951) ;  /* 0x00000004001c7947 */ /* 0x000fea0003800000 */
.L_x_13968:
[----:B------:R0:W-:Y:S01]  /*91d0*/  STG.E desc[UR36][R8.64], R26 ;  /* 0x0000001a08007986 */ /* 0x0001e2000c101924 */
[----:B------:R-:W-:Y:S05]  /*91e0*/  BRA `(.L_x_13951) ;  /* 0x0000000400147947 */ /* 0x000fea0003800000 */
.L_x_13958:
        /* <DEDUP_REMOVED lines=8> */
.L_x_13971:
[----:B--234-:R-:W-:Y:S01]  /*9270*/  CS2R R6, SRZ ;  /* 0x0000000000067805 */ /* 0x01cfe2000001ff00 */
[----:B------:R-:W0:Y:S04]  /*9280*/  I2F.F64.S16 R4, R26 ;  /* 0x0000001a00047312 */ /* 0x000e280000101c00 */
[----:B0-----:R0:W-:Y:S01]  /*9290*/  STG.E.128 desc[UR36][R8.64], R4 ;  /* 0x0000000408007986 */ /* 0x0011e2000c101d24 */
[----:B------:R-:W-:Y:S05]  /*92a0*/  BRA `(.L_x_13951) ;  /* 0x0000000000e47947 */ /* 0x000fea0003800000 */
.L_x_13970:
[----:B------:R-:W-:-:S13]  /*92b0*/  ISETP.NE.AND P0, PT, R0, 0xf, PT ;  /* 0x0000000f0000780c */ /* 0x000fda0003f05270 */
[----:B------:R-:W-:Y:S05]  /*92c0*/  @!P0 BRA `(.L_x_13972) ;  /* 0x0000000000d08947 */ /* 0x000fea0003800000 */
[----:B------:R-:W-:-:S13]  /*92d0*/  ISETP.NE.AND P0, PT, R0, 0x17, PT ;  /* 0x000000170000780c */ /* 0x000fda0003f05270 */
[----:B------:R-:W-:Y:S05]  /*92e0*/  @!P0 BRA `(.L_x_13973) ;  /* 0x0000000000848947 */ /* 0x000fea0003800000 */
[----:B------:R-:W-:-:S13]  /*92f0*/  ISETP.NE.AND P0, PT, R0, 0x18, PT ;  /* 0x000000180000780c */ /* 0x000fda0003f05270 */
[----:B------:R-:W-:Y:S05]  /*9300*/  @!P0 BRA `(.L_x_13974) ;  /* 0x0000000000448947 */ /* 0x000fea0003800000 */
.L_x_13950:
        /* <DEDUP_REMOVED lines=16> */
.L_x_13975:
[----:B------:R-:W-:Y:S05]  /*9410*/  BRA `(.L_x_13951) ;  /* 0x0000000000887947 */ /* 0x000fea0003800000 */
.L_x_13974:
        /* <DEDUP_REMOVED lines=11> */
.L_x_13977:
[----:B------:R-:W-:Y:S05]  /*94d0*/  BSYNC.RECONVERGENT B0 ;  /* 0x0000000000007941 */ /* 0x000fea0003800200 */
.L_x_13976:
[----:B------:R0:W-:Y:S01]  /*94e0*/  STG.E.U8 desc[UR36][R8.64], R3 ;  /* 0x0000000308007986 */ /* 0x0001e2000c101124 */
[----:B------:R-:W-:Y:S05]  /*94f0*/  BRA `(.L_x_13951) ;  /* 0x0000000000507947 */ /* 0x000fea0003800000 */
.L_x_13973:
        /* <DEDUP_REMOVED lines=12> */
.L_x_13978:
[----:B------:R-:W-:Y:S01]  /*95c0*/  IMAD.MOV.U32 R3, RZ, RZ, 0x7f ;  /* 0x0000007fff037424 */ /* 0x000fe200078e00ff */
[----:B------:R-:W-:-:S04]  /*95d0*/  ISETP.GT.U32.AND P0, PT, R5, 0x7f800000, PT ;  /* 0x7f8000000500780c */ /* 0x000fc80003f04070 */
[----:B------:R-:W-:-:S05]  /*95e0*/  SEL R3, R3, 0x7c, P0 ;  /* 0x0000007c03037807 */ /* 0x000fca0000000000 */
[----:B------:R0:W-:Y:S01]  /*95f0*/  STG.E.U8 desc[UR36][R8.64], R3 ;  /* 0x0000000308007986 */ /* 0x0001e2000c101124 */
[----:B------:R-:W-:Y:S05]  /*9600*/  BRA `(.L_x_13951) ;  /* 0x00000000000c7947 */ /* 0x000fea0003800000 */
.L_x_13972:
[----:B------:R-:W0:Y:S02]  /*9610*/  I2F.S16 R0, R26 ;  /* 0x0000001a00007306 */ /* 0x000e240000101400 */
[----:B0-----:R-:W-:-:S05]  /*9620*/  F2FP.BF16.F32.PACK_AB R0, RZ, R0 ;  /* 0x00000000ff00723e */ /* 0x001fca00000010ff */
[----:B------:R0:W-:Y:S02]  /*9630*/  STG.E.U16 desc[UR36][R8.64], R0 ;  /* 0x0000000008007986 */ /* 0x0001e4000c101524 */
.L_x_13951:
[----:B------:R-:W-:Y:S05]  /*9640*/  BSYNC.RECONVERGENT B6 ;  /* 0x0000000000067941 */ /* 0x000fea0003800200 */
.L_x_13945:
[----:B------:R-:W-:-:S07]  /*9650*/  VIADD R17, R17, 0x80 ;  /* 0x0000008011117836 */ /* 0x000fce0000000000 */
.L_x_13908:
[----:B------:R-:W-:-:S13]  /*9660*/  ISETP.GE.AND P0, PT, R17, R16, PT ;  /* 0x000000101100720c */ /* 0x000fda0003f06270 */
[----:B------:R-:W-:Y:S05]  /*9670*/  @P0 BREAK.RELIABLE B7 ;  /* 0x0000000000070942 */ /* 0x000fea0003800100 */
[----:B------:R-:W-:Y:S05]  /*9680*/  @P0 BRA `(.L_x_13944) ;  /* 0x0000000c00640947 */ /* 0x000fea0003800000 */
[----:B------:R-:W-:Y:S05]  /*9690*/  BSYNC.RELIABLE B7 ;  /* 0x0000000000077941 */ /* 0x000fea0003800100 */
.L_x_13907:
        /* <DEDUP_REMOVED lines=21> */
.L_x_13983:
[----:B------:R0:W-:Y:S01]  /*97f0*/  STG.E.U8 desc[UR36][R8.64], R24 ;  /* 0x0000001808007986 */ /* 0x0001e2000c101124 */
[----:B------:R-:W-:Y:S05]  /*9800*/  BRA `(.L_x_13985) ;  /* 0x0000000800fc7947 */ /* 0x000fea0003800000 */
.L_x_13982:
        /* <DEDUP_REMOVED lines=9> */
.L_x_13987:
[----:B------:R0:W-:Y:S01]  /*98a0*/  STG.E desc[UR36][R8.64], R24 ;  /* 0x0000001808007986 */ /* 0x0001e2000c101924 */
[----:B------:R-:W-:Y:S05]  /*98b0*/  BRA `(.L_x_13985) ;  /* 0x0000000800d07947 */ /* 0x000fea0003800000 */
.L_x_13986:
[----:B------:R0:W-:Y:S01]  /*98c0*/  STG.E.U16 desc[UR36][R8.64], R24 ;  /* 0x0000001808007986 */ /* 0x0001e2000c101524 */
[----:B------:R-:W-:Y:S05]  /*98d0*/  BRA `(.L_x_13985) ;  /* 0x0000000800c87947 */ /* 0x000fea0003800000 */
.L_x_13981:
        /* <DEDUP_REMOVED lines=9> */
.L_x_13989:
[----:B------:R-:W0:Y:S02]  /*9970*/  I2F.S16 R0, R24 ;  /* 0x0000001800007306 */ /* 0x000e240000101400 */
[----:B0-----:R-:W-:-:S05]  /*9980*/  F2FP.F16.F32.PACK_AB R0, RZ, R0 ;  /* 0x00000000ff00723e */ /* 0x001fca00000000ff */
[----:B------:R0:W-:Y:S01]  /*9990*/  STG.E.U16 desc[UR36][R8.64], R0 ;  /* 0x0000000008007986 */ /* 0x0001e2000c101524 */
[----:B------:R-:W-:Y:S05]  /*99a0*/  BRA `(.L_x_13985) ;  /* 0x0000000800947947 */ /* 0x000fea0003800000 */
.L_x_13988:
        /* <DEDUP_REMOVED lines=10> */
.L_x_13991:
[----:B------:R-:W0:Y:S02]  /*9a50*/  I2F.S16 R24, R24 ;  /* 0x0000001800187306 */ /* 0x000e240000101400 */
[----:B0-----:R-:W-:-:S04]  /*9a60*/  F2FP.F16.F32.PACK_AB R3, RZ, R24 ;  /* 0x00000018ff03723e */ /* 0x001fc800000000ff */
[----:B------:R-:W-:-:S05]  /*9a70*/  PRMT R3, R3, 0x5410, RZ ;  /* 0x0000541003037816 */ /* 0x000fca00000000ff */
[----:B------:R0:W-:Y:S01]  /*9a80*/  STG.E desc[UR36][R8.64], R3 ;  /* 0x0000000308007986 */ /* 0x0001e2000c101924 */
[----:B------:R-:W-:Y:S05]  /*9a90*/  BRA `(.L_x_13985) ;  /* 0x0000000800587947 */ /* 0x000fea0003800000 */
.L_x_13990:
[----:B------:R-:W0:Y:S02]  /*9aa0*/  I2F.F64.S16 R24, R24 ;  /* 0x0000001800187312 */ /* 0x000e240000101c00 */
[----:B0-----:R0:W-:Y:S01]  /*9ab0*/  STG.E.64 desc[UR36][R8.64], R24 ;  /* 0x0000001808007986 */ /* 0x0011e2000c101b24 */
[----:B------:R-:W-:Y:S05]  /*9ac0*/  BRA `(.L_x_13985) ;  /* 0x00000008004c7947 */ /* 0x000fea0003800000 */
.L_x_13980:
        /* <DEDUP_REMOVED lines=12> */
.L_x_13995:
        /* <DEDUP_REMOVED lines=16> */
.L_x_13998:
[----:B------:R-:W-:-:S07]  /*9c90*/  PRMT R4, R0, 0x7610, R4 ;  /* 0x0000761000047816 */ /* 0x000fce0000000004 */
.L_x_13997:
[----:B------:R-:W-:Y:S05]  /*9ca0*/  BSYNC.RECONVERGENT B0 ;  /* 0x0000000000007941 */ /* 0x000fea0003800200 */
.L_x_13996:
[----:B------:R0:W-:Y:S01]  /*9cb0*/  STG.E.U8 desc[UR36][R8.64], R4 ;  /* 0x0000000408007986 */ /* 0x0001e2000c101124 */
[----:B------:R-:W-:Y:S05]  /*9cc0*/  BRA `(.L_x_13985) ;  /* 0x0000000400cc7947 */ /* 0x000fea0003800000 */
.L_x_13994:
        /* <DEDUP_REMOVED lines=16> */
.L_x_14001:
[----:B------:R-:W-:-:S07]  /*9dd0*/  PRMT R4, R0, 0x7610, R4 ;  /* 0x0000761000047816 */ /* 0x000fce0000000004 */
.L_x_14000:
[----:B------:R-:W-:Y:S05]  /*9de0*/  BSYNC.RECONVERGENT B0 ;  /* 0x0000000000007941 */ /* 0x000fea0003800200 */
.L_x_13999:
[----:B------:R0:W-:Y:S01]  /*9df0*/  STG.E.U8 desc[UR36][R8.64], R4 ;  /* 0x0000000408007986 */ /* 0x0001e2000c101124 */
[----:B------:R-:W-:Y:S05]  /*9e00*/  BRA `(.L_x_13985) ;  /* 0x00000004007c7947 */ /* 0x000fea0003800000 */
.L_x_13993:
        /* <DEDUP_REMOVED lines=21> */
.L_x_14003:
[----:B------:R-:W-:-:S05]  /*9f60*/  IMAD.MOV.U32 R25, RZ, RZ, RZ ;  /* 0x000000ffff197224 */ /* 0x000fca00078e00ff */
[----:B------:R0:W-:Y:S01]  /*9f70*/  STG.E.64 desc[UR36][R8.64], R24 ;  /* 0x0000001808007986 */ /* 0x0001e2000c101b24 */
[----:B------:R-:W-:Y:S05]  /*9f80*/  BRA `(.L_x_13985) ;  /* 0x00000004001c7947 */ /* 0x000fea0003800000 */
.L_x_14002:
[----:B------:R0:W-:Y:S01]  /*9f90*/  STG.E desc[UR36][R8.64], R24 ;  /* 0x0000001808007986 */ /* 0x0001e2000c101924 */
[----:B------:R-:W-:Y:S05]  /*9fa0*/  BRA `(.L_x_13985) ;  /* 0x0000000400147947 */ /* 0x000fea0003800000 */
.L_x_13992:
        /* <DEDUP_REMOVED lines=8> */
.L_x_14005:
[----:B--234-:R-:W-:Y:S01]  /*a030*/  CS2R R6, SRZ ;  /* 0x0000000000067805 */ /* 0x01cfe2000001ff00 */
[----:B------:R-:W0:Y:S04]  /*a040*/  I2F.F64.S16 R4, R24 ;  /* 0x0000001800047312 */ /* 0x000e280000101c00 */
[----:B0-----:R0:W-:Y:S01]  /*a050*/  STG.E.128 desc[UR36][R8.64], R4 ;  /* 0x0000000408007986 */ /* 0x0011e2000c101d24 */
[----:B------:R-:W-:Y:S05]  /*a060*/  BRA `(.L_x_13985) ;  /* 0x0000000000e47947 */ /* 0x000fea0003800000 */
.L_x_14004:
[----:B------:R-:W-:-:S13]  /*a070*/  ISETP.NE.AND P0, PT, R0, 0xf, PT ;  /* 0x0000000f0000780c */ /* 0x000fda0003f05270 */
[----:B------:R-:W-:Y:S05]  /*a080*/  @!P0 BRA `(.L_x_14006) ;  /* 0x0000000000d08947 */ /* 0x000fea0003800000 */
[----:B------:R-:W-:-:S13]  /*a090*/  ISETP.NE.AND P0, PT, R0, 0x17, PT ;  /* 0x000000170000780c */ /* 0x000fda0003f05270 */
[----:B------:R-:W-:Y:S05]  /*a0a0*/  @!P0 BRA `(.L_x_14007) ;  /* 0x0000000000848947 */ /* 0x000fea0003800000 */
[----:B------:R-:W-:-:S13]  /*a0b0*/  ISETP.NE.AND P0, PT, R0, 0x18, PT ;  /* 0x000000180000780c */ /* 0x000fda0003f05270 */
[----:B------:R-:W-:Y:S05]  /*a0c0*/  @!P0 BRA `(.L_x_14008) ;  /* 0x0000000000448947 */ /* 0x000fea0003800000 */
.L_x_13984:
        /* <DEDUP_REMOVED lines=16> */
.L_x_14009:
[----:B------:R-:W-:Y:S05]  /*a1d0*/  BRA `(.L_x_13985) ;  /* 0x0000000000887947 */ /* 0x000fea0003800000 */
.L_x_14008:
        /* <DEDUP_REMOVED lines=11> */
.L_x_14011:
[----:B------:R-:W-:Y:S05]  /*a290*/  BSYNC.RECONVERGENT B0 ;  /* 0x0000000000007941 */ /* 0x000fea0003800200 */
.L_x_14010:
[----:B------:R0:W-:Y:S01]  /*a2a0*/  STG.E.U8 desc[UR36][R8.64], R3 ;  /* 0x0000000308007986 */ /* 0x0001e2000c101124 */
[----:B------:R-:W-:Y:S05]  /*a2b0*/  BRA `(.L_x_13985) ;  /* 0x0000000000507947 */ /* 0x000fea0003800000 */
.L_x_14007:
        /* <DEDUP_REMOVED lines=12> */
.L_x_14012:
[----:B------:R-:W-:Y:S01]  /*a380*/  IMAD.MOV.U32 R3, RZ, RZ, 0x7f ;  /* 0x0000007fff037424 */ /* 0x000fe200078e00ff */
[----:B------:R-:W-:-:S04]  /*a390*/  ISETP.GT.U32.AND P0, PT, R5, 0x7f800000, PT ;  /* 0x7f8000000500780c */ /* 0x000fc80003f04070 */
[----:B------:R-:W-:-:S05]  /*a3a0*/  SEL R3, R3, 0x7c, P0 ;  /* 0x0000007c03037807 */ /* 0x000fca0000000000 */
[----:B------:R0:W-:Y:S01]  /*a3b0*/  STG.E.U8 desc[UR36][R8.64], R3 ;  /* 0x0000000308007986 */ /* 0x0001e2000c101124 */
[----:B------:R-:W-:Y:S05]  /*a3c0*/  BRA `(.L_x_13985) ;  /* 0x00000000000c7947 */ /* 0x000fea0003800000 */
.L_x_14006:
[----:B------:R-:W0:Y:S02]  /*a3d0*/  I2F.S16 R0, R24 ;  /* 0x0000001800007306 */ /* 0x000e240000101400 */
[----:B0-----:R-:W-:-:S05]  /*a3e0*/  F2FP.BF16.F32.PACK_AB R0, RZ, R0 ;  /* 0x00000000ff00723e */ /* 0x001fca00000010ff */
[----:B------:R0:W-:Y:S02]  /*a3f0*/  STG.E.U16 desc[UR36][R8.64], R0 ;  /* 0x0000000008007986 */ /* 0x0001e4000c101524 */
.L_x_13985:
[----:B------:R-:W-:Y:S05]  /*a400*/  BSYNC.RECONVERGENT B6 ;  /* 0x0000000000067941 */ /* 0x000fea0003800200 */
.L_x_13979:
[----:B------:R-:W-:-:S07]  /*a410*/  VIADD R17, R17, 0x80 ;  /* 0x0000008011117836 */ /* 0x000fce0000000000 */
.L_x_13944:
[----:B------:R-:W-:Y:S05]  /*a420*/  BSYNC.RECONVERGENT B8 ;  /* 0x0000000000087941 */ /* 0x000fea0003800200 */
.L_x_13906:
        /* <DEDUP_REMOVED lines=21> */
.L_x_14016:
[----:B------:R-:W-:Y:S01]  /*a580*/  STG.E.U8 desc[UR36][R2.64], R22 ;  /* 0x0000001602007986 */ /* 0x000fe2000c101124 */
[----:B------:R-:W-:Y:S05]  /*a590*/  EXIT ;  /* 0x000000000000794d */ /* 0x000fea0003800000 */
.L_x_14015:
        /* <DEDUP_REMOVED lines=9> */
.L_x_14019:
[----:B------:R-:W-:Y:S01]  /*a630*/  STG.E desc[UR36][R2.64], R22 ;  /* 0x0000001602007986 */ /* 0x000fe2000c101924 */
[----:B------:R-:W-:Y:S05]  /*a640*/  EXIT ;  /* 0x000000000000794d */ /* 0x000fea0003800000 */
.L_x_14018:
[----:B------:R-:W-:Y:S01]  /*a650*/  STG.E.U16 desc[UR36][R2.64], R22 ;  /* 0x0000001602007986 */ /* 0x000fe2000c101524 */
[----:B------:R-:W-:Y:S05]  /*a660*/  EXIT ;  /* 0x000000000000794d */ /* 0x000fea0003800000 */
.L_x_14014:
        /* <DEDUP_REMOVED lines=9> */
.L_x_14021:
[----:B------:R-:W0:Y:S02]  /*a700*/  I2F.S16 R0, R22 ;  /* 0x0000001600007306 */ /* 0x000e240000101400 */
[----:B0-----:R-:W-:-:S05]  /*a710*/  F2FP.F16.F32.PACK_AB R0, RZ, R0 ;  /* 0x00000000ff00723e */ /* 0x001fca00000000ff */
[----:B------:R-:W-:Y:S01]  /*a720*/  STG.E.U16 desc[UR36][R2.64], R0 ;  /* 0x0000000002007986 */ /* 0x000fe2000c101524 */
[----:B------:R-:W-:Y:S05]  /*a730*/  EXIT ;  /* 0x000000000000794d */ /* 0x000fea0003800000 */
.L_x_14020:
        /* <DEDUP_REMOVED lines=10> */
.L_x_14023:
[----:B------:R-:W0:Y:S02]  /*a7e0*/  I2F.S16 R22, R22 ;  /* 0x0000001600167306 */ /* 0x000e240000101400 */
[----:B0-----:R-:W-:-:S04]  /*a7f0*/  F2FP.F16.F32.PACK_AB R5, RZ, R22 ;  /* 0x00000016ff05723e */ /* 0x001fc800000000ff */
[----:B------:R-:W-:-:S05]  /*a800*/  PRMT R5, R5, 0x5410, RZ ;  /* 0x0000541005057816 */ /* 0x000fca00000000ff */
[----:B------:R-:W-:Y:S01]  /*a810*/  STG.E desc[UR36][R2.64], R5 ;  /* 0x0000000502007986 */ /* 0x000fe2000c101924 */
[----:B------:R-:W-:Y:S05]  /*a820*/  EXIT ;  /* 0x000000000000794d */ /* 0x000fea0003800000 */
.L_x_14022:
[----:B------:R-:W0:Y:S02]  /*a830*/  I2F.F64.S16 R22, R22 ;  /* 0x0000001600167312 */ /* 0x000e240000101c00 */
[----:B0-----:R-:W-:Y:S01]  /*a840*/  STG.E.64 desc[UR36][R2.64], R22 ;  /* 0x0000001602007986 */ /* 0x001fe2000c101b24 */
[----:B------:R-:W-:Y:S05]  /*a850*/  EXIT ;  /* 0x000000000000794d */ /* 0x000fea0003800000 */
.L_x_14013:
        /* <DEDUP_REMOVED lines=12> */
.L_x_14027:
        /* <DEDUP_REMOVED lines=17> */
.L_x_14029:
[----:B------:R-:W-:Y:S05]  /*aa30*/  BSYNC.RECONVERGENT B0 ;  /* 0x0000000000007941 */ /* 0x000fea0003800200 */
.L_x_14028:
[----:B------:R-:W-:Y:S01]  /*aa40*/  STG.E.U8 desc[UR36][R2.64], R0 ;  /* 0x0000000002007986 */ /* 0x000fe2000c101124 */
[----:B------:R-:W-:Y:S05]  /*aa50*/  EXIT ;  /* 0x000000000000794d */ /* 0x000fea0003800000 */
.L_x_14026:
        /* <DEDUP_REMOVED lines=17> */
.L_x_14031:
[----:B------:R-:W-:Y:S05]  /*ab70*/  BSYNC.RECONVERGENT B0 ;  /* 0x0000000000007941 */ /* 0x000fea0003800200 */
.L_x_14030:
[----:B------:R-:W-:Y:S01]  /*ab80*/  STG.E.U8 desc[UR36][R2.64], R0 ;  /* 0x0000000002007986 */ /* 0x000fe2000c101124 */
[----:B------:R-:W-:Y:S05]  /*ab90*/  EXIT ;  /* 0x000000000000794d */ /* 0x000fea0003800000 */
.L_x_14025:
        /* <DEDUP_REMOVED lines=21> */
.L_x_14033:
[----:B------:R-:W-:-:S05]  /*acf0*/  IMAD.MOV.U32 R23, RZ, RZ, RZ ;  /* 0x000000ffff177224 */ /* 0x000fca00078e00ff */
[----:B------:R-:W-:Y:S01]  /*ad00*/  STG.E.64 desc[UR36][R2.64], R22 ;  /* 0x0000001602007986 */ /* 0x000fe2000c101b24 */
[----:B------:R-:W-:Y:S05]  /*ad10*/  EXIT ;  /* 0x000000000000794d */ /* 0x000fea0003800000 */
.L_x_14032:
[----:B------:R-:W-:Y:S01]  /*ad20*/  STG.E desc[UR36][R2.64], R22 ;  /* 0x0000001602007986 */ /* 0x000fe2000c101924 */
[----:B------:R-:W-:Y:S05]  /*ad30*/  EXIT ;  /* 0x000000000000794d */ /* 0x000fea0003800000 */
.L_x_14024:
        /* <DEDUP_REMOVED lines=8> */
.L_x_14035:
[----:B--234-:R-:W-:Y:S01]  /*adc0*/  CS2R R6, SRZ ;  /* 0x0000000000067805 */ /* 0x01cfe2000001ff00 */
[----:B------:R-:W0:Y:S04]  /*add0*/  I2F.F64.S16 R4, R22 ;  /* 0x0000001600047312 */ /* 0x000e280000101c00 */
[----:B0-----:R-:W-:Y:S01]  /*ade0*/  STG.E.128 desc[UR36][R2.64], R4 ;  /* 0x0000000402007986 */ /* 0x001fe2000c101d24 */
[----:B------:R-:W-:Y:S05]  /*adf0*/  EXIT ;  /* 0x000000000000794d */ /* 0x000fea0003800000 */
.L_x_14034:
[----:B------:R-:W-:-:S13]  /*ae00*/  ISETP.NE.AND P0, PT, R0, 0xf, PT ;  /* 0x0000000f0000780c */ /* 0x000fda0003f05270 */
[----:B------:R-:W-:Y:S05]  /*ae10*/  @!P0 BRA `(.L_x_14036) ;  /* 0x0000000000d48947 */ /* 0x000fea0003800000 */
[----:B------:R-:W-:-:S13]  /*ae20*/  ISETP.NE.AND P0, PT, R0, 0x17, PT ;  /* 0x000000170000780c */ /* 0x000fda0003f05270 */
[----:B------:R-:W-:Y:S05]  /*ae30*/  @!P0 BRA `(.L_x_14037) ;  /* 0x0000000000848947 */ /* 0x000fea0003800000 */
[----:B------:R-:W-:-:S13]  /*ae40*/  ISETP.NE.AND P0, PT, R0, 0x18, PT ;  /* 0x000000180000780c */ /* 0x000fda0003f05270 */
[----:B------:R-:W-:Y:S05]  /*ae50*/  @!P0 BRA `(.L_x_14038) ;  /* 0x0000000000448947 */ /* 0x000fea0003800000 */
.L_x_14017:
        /* <DEDUP_REMOVED lines=16> */
.L_x_14039:
[----:B------:R-:W-:Y:S05]  /*af60*/  EXIT ;  /* 0x000000000000794d */ /* 0x000fea0003800000 */
.L_x_14038:
        /* <DEDUP_REMOVED lines=11> */
.L_x_14041:
[----:B------:R-:W-:Y:S05]  /*b020*/  BSYNC.RECONVERGENT B0 ;  /* 0x0000000000007941 */ /* 0x000fea0003800200 */
.L_x_14040:
[----:B------:R-:W-:Y:S01]  /*b030*/  STG.E.U8 desc[UR36][R2.64], R5 ;  /* 0x0000000502007986 */ /* 0x000fe2000c101124 */
[----:B------:R-:W-:Y:S05]  /*b040*/  EXIT ;  /* 0x000000000000794d */ /* 0x000fea0003800000 */
.L_x_14037:
        /* <DEDUP_REMOVED lines=13> */
.L_x_14042:
[----:B------:R-:W-:Y:S01]  /*b120*/  IMAD.MOV.U32 R5, RZ, RZ, 0x7f ;  /* 0x0000007fff057424 */ /* 0x000fe200078e00ff */
[----:B------:R-:W-:-:S04]  /*b130*/  ISETP.GT.U32.AND P0, PT, R7, 0x7f800000, PT ;  /* 0x7f8000000700780c */ /* 0x000fc80003f04070 */
[----:B------:R-:W-:-:S05]  /*b140*/  SEL R5, R5, 0x7c, P0 ;  /* 0x0000007c05057807 */ /* 0x000fca0000000000 */
[----:B------:R-:W-:Y:S01]  /*b150*/  STG.E.U8 desc[UR36][R2.64], R5 ;  /* 0x0000000502007986 */ /* 0x000fe2000c101124 */
[----:B------:R-:W-:Y:S05]  /*b160*/  EXIT ;  /* 0x000000000000794d */ /* 0x000fea0003800000 */
.L_x_14036:
[----:B------:R-:W0:Y:S02]  /*b170*/  I2F.S16 R0, R22 ;  /* 0x0000001600007306 */ /* 0x000e240000101400 */
[----:B0-----:R-:W-:-:S05]  /*b180*/  F2FP.BF16.F32.PACK_AB R0, RZ, R0 ;  /* 0x00000000ff00723e */ /* 0x001fca00000010ff */
[----:B------:R-:W-:Y:S01]  /*b190*/  STG.E.U16 desc[UR36][R2.64], R0 ;  /* 0x0000000002007986 */ /* 0x000fe2000c101524 */
[----:B------:R-:W-:Y:S05]  /*b1a0*/  EXIT ;  /* 0x000000000000794d */ /* 0x000fea0003800000 */
.L_x_14043:
        /* <DEDUP_REMOVED lines=13> */
.L_x_42822:


//--------------------- .text._ZN2at6native18elementwise_kernelILi128ELi4EZNS0_22gpu_kernel_impl_nocastINS0_13BinaryFunctorIhhbZZZNS0_23logical_xor_kernel_cudaERNS_14TensorIteratorEENKUlvE0_clEvENKUlvE_clEvEUlhhE_EEEEvRNS_18TensorIteratorBaseERKT_EUliE_EEviT1_ --------------------------
	.section	.text._ZN2at6native18elementwise_kernelILi128ELi4EZNS0_22gpu_kernel_impl_nocastINS0_13BinaryFunctorIhhbZZZNS0_23logical_xor_kernel_cudaERNS_14TensorIteratorEENKUlvE0_clEvENKUlvE_clEvEUlhhE_EEEEvRNS_18TensorIteratorBaseERKT_EUliE_EEviT1_,"ax",@progbits
	.align	128
        .global         _ZN2at6native18elementwise_kernelILi128ELi4EZNS0_22gpu_kernel_impl_nocastINS0_13BinaryFunctorIhhbZZZNS0_23logical_xor_kernel_cudaERNS_14TensorIteratorEENKUlvE0_clEvENKUlvE_clEvEUlhhE_EEEEvRNS_18TensorIteratorBaseERKT_EUliE_EEviT1_
        .type           _ZN2at6native18elementwise_kernelILi128ELi4EZNS0_22gpu_kernel_impl_nocastINS0_13BinaryFunctorIhhbZZZNS0_23logical_xor_kernel_cudaERNS_14TensorIteratorEENKUlvE0_clEvENKUlvE_clEvEUlhhE_EEEEvRNS_18TensorIteratorBaseERKT_EUliE_EEviT1_,@function
        .size           _ZN2at6native18elementwise_kernelILi128ELi4EZNS0_22gpu_kernel_impl_nocastINS0_13BinaryFunctorIhhbZZZNS0_23logical_xor_kernel_cudaERNS_14TensorIteratorEENKUlvE0_clEvENKUlvE_clEvEUlhhE_EEEEvRNS_18TensorIteratorBaseERKT_EUliE_EEviT1_,(.L_x_42823 - _ZN2at6native18elementwise_kernelILi128ELi4EZNS0_22gpu_kernel_impl_nocastINS0_13BinaryFunctorIhhbZZZNS0_23logical_xor_kernel_cudaERNS_14TensorIteratorEENKUlvE0_clEvENKUlvE_clEvEUlhhE_EEEEvRNS_18TensorIteratorBaseERKT_EUliE_EEviT1_)
        .other          _ZN2at6native18elementwise_kernelILi128ELi4EZNS0_22gpu_kernel_impl_nocastINS0_13BinaryFunctorIhhbZZZNS0_23logical_xor_kernel_cudaERNS_14TensorIteratorEENKUlvE0_clEvENKUlvE_clEvEUlhhE_EEEEvRNS_18TensorIteratorBaseERKT_EUliE_EEviT1_,@"STO_CUDA_ENTRY STV_DEFAULT"
_ZN2at6native18elementwise_kernelILi128ELi4EZNS0_22gpu_kernel_impl_nocastINS0_13BinaryFunctorIhhbZZZNS0_23logical_xor_kernel_cudaERNS_14TensorIteratorEENKUlvE0_clEvENKUlvE_clEvEUlhhE_EEEEvRNS_18TensorIteratorBaseERKT_EUliE_EEviT1_:
.text._ZN2at6native18elementwise_kernelILi128ELi4EZNS0_22gpu_kernel_impl_nocastINS0_13BinaryFunctorIhhbZZZNS0_23logical_xor_kernel_cudaERNS_14TensorIteratorEENKUlvE0_clEvENKUlvE_clEvEUlhhE_EEEEvRNS_18TensorIteratorBaseERKT_EUliE_EEviT1_:
        /* <DEDUP_REMOVED lines=37> */
.L_x_14047:
[----:B------:R-:W-:-:S13]  /*0250*/  ISETP.GE.AND P0, PT, R3, UR4, PT ;  /* 0x0000000403007c0c */ /* 0x000fda000bf06270 */
[----:B------:R-:W-:Y:S05]  /*0260*/  @P0 BREAK.RELIABLE B1 ;  /* 0x0000000000010942 */ /* 0x000fea0003800100 */
[----:B------:R-:W-:Y:S05]  /*0270*/  @P0 BRA `(.L_x_14048) ;  /* 0x00000000002c0947 */ /* 0x000fea0003800000 */
[----:B------:R-:W-:Y:S05]  /*0280*/  BSYNC.RELIABLE B1 ;  /* 0x0000000000017941 */ /* 0x000fea0003800100 */
.L_x_14046:
        /* <DEDUP_REMOVED lines=10> */
.L_x_14048:
[----:B------:R-:W-:Y:S05]  /*0330*/  BSYNC.RECONVERGENT B0 ;  /* 0x0000000000007941 */ /* 0x000fea0003800200 */
.L_x_14045:
        /* <DEDUP_REMOVED lines=13> */
.L_x_14044:
        /* <DEDUP_REMOVED lines=356> */
.L_x_14052:
        /* <DEDUP_REMOVED lines=366> */
.L_x_14054:
        /* <DEDUP_REMOVED lines=15> */
.L_x_14051:
[----:B------:R-:W-:-:S13]  /*3220*/  ISETP.GE.AND P0, PT, R3, UR4, PT ;  /* 0x0000000403007c0c */ /* 0x000fda000bf06270 */
[----:B------:R-:W-:Y:S05]  /*3230*/  @P0 BREAK.RELIABLE B1 ;  /* 0x0000000000010942 */ /* 0x000fea0003800100 */
[----:B------:R-:W-:Y:S05]  /*3240*/  @P0 BRA `(.L_x_14053) ;  /* 0x0000001400b00947 */ /* 0x000fea0003800000 */
[----:B------:R-:W-:Y:S05]  /*3250*/  BSYNC.RELIABLE B1 ;  /* 0x0000000000017941 */ /* 0x000fea0003800100 */
.L_x_14050:
        /* <DEDUP_REMOVED lines=348> */
.L_x_14055:
        /* <DEDUP_REMOVED lines=15> */
.L_x_14053:
[----:B------:R-:W-:Y:S05]  /*4910*/  BSYNC.RECONVERGENT B0 ;  /* 0x0000000000007941 */ /* 0x000fea0003800200 */
.L_x_14049:
        /* <DEDUP_REMOVED lines=351> */
.L_x_14056:
        /* <DEDUP_REMOVED lines=15> */
.L_x_14057:
        /* <DEDUP_REMOVED lines=16> */
.L_x_42823:


//--------------------- .text._ZN2at6native27unrolled_elementwise_kernelINS0_13BinaryFunctorIhhbZZZNS0_23logical_xor_kernel_cudaERNS_14TensorIteratorEENKUlvE0_clEvENKUlvE_clEvEUlhhE_EESt5arrayIPcLm3EELi4E23TrivialOffsetCalculatorILi2EjESC_ILi1EjENS0_6memory15LoadWithoutCastENSF_16StoreWithoutCastEEEviT_T0_T2_T3_T4_T5_ --------------------------
	.section	.text._ZN2at6native27unrolled_elementwise_kernelINS0_13BinaryFunctorIhhbZZZNS0_23logical_xor_kernel_cudaERNS_14TensorIteratorEENKUlvE0_clEvENKUlvE_clEvEUlhhE_EESt5arrayIPcLm3EELi4E23TrivialOffsetCalculatorILi2EjESC_ILi1EjENS0_6memory15LoadWithoutCastENSF_16StoreWithoutCastEEEviT_T0_T2_T3_T4_T5_,"ax",@progbits
	.align	128
        .global         _ZN2at6native27unrolled_elementwise_kernelINS0_13BinaryFunctorIhhbZZZNS0_23logical_xor_kernel_cudaERNS_14TensorIteratorEENKUlvE0_clEvENKUlvE_clEvEUlhhE_EESt5arrayIPcLm3EELi4E23TrivialOffsetCalculatorILi2EjESC_ILi1EjENS0_6memory15LoadWithoutCastENSF_16StoreWithoutCastEEEviT_T0_T2_T3_T4_T5_
        .type           _ZN2at6native27unrolled_elementwise_kernelINS0_13BinaryFunctorIhhbZZZNS0_23logical_xor_kernel_cudaERNS_14TensorIteratorEENKUlvE0_clEvENKUlvE_clEvEUlhhE_EESt5arrayIPcLm3EELi4E23TrivialOffsetCalculatorILi2EjESC_ILi1EjENS0_6memory15LoadWithoutCastENSF_16StoreWithoutCastEEEviT_T0_T2_T3_T4_T5_,@function
        .size           _ZN2at6native27unrolled_elementwise_kernelINS0_13BinaryFunctorIhhbZZZNS0_23logical_xor_kernel_cudaERNS_14TensorIteratorEENKUlvE0_clEvENKUlvE_clEvEUlhhE_EESt5arrayIPcLm3EELi4E23TrivialOffsetCalculatorILi2EjESC_ILi1EjENS0_6memory15LoadWithoutCastENSF_16StoreWithoutCastEEEviT_T0_T2_T3_T4_T5_,(.L_x_42824 - _ZN2at6native27unrolled_elementwise_kernelINS0_13BinaryFunctorIhhbZZZNS0_23logical_xor_kernel_cudaERNS_14TensorIteratorEENKUlvE0_clEvENKUlvE_clEvEUlhhE_EESt5arrayIPcLm3EELi4E23TrivialOffsetCalculatorILi2EjESC_ILi1EjENS0_6memory15LoadWithoutCastENSF_16StoreWithoutCastEEEviT_T0_T2_T3_T4_T5_)
        .other          _ZN2at6native27unrolled_elementwise_kernelINS0_13BinaryFunctorIhhbZZZNS0_23logical_xor_kernel_cudaERNS_14TensorIteratorEENKUlvE0_clEvENKUlvE_clEvEUlhhE_EESt5arrayIPcLm3EELi4E23TrivialOffsetCalculatorILi2EjESC_ILi1EjENS0_6memory15LoadWithoutCastENSF_16StoreWithoutCastEEEviT_T0_T2_T3_T4_T5_,@"STO_CUDA_ENTRY STV_DEFAULT"
_ZN2at6native27unrolled_elementwise_kernelINS0_13BinaryFunctorIhhbZZZNS0_23logical_xor_kernel_cudaERNS_14TensorIteratorEENKUlvE0_clEvENKUlvE_clEvEUlhhE_EESt5arrayIPcLm3EELi4E23TrivialOffsetCalculatorILi2EjESC_ILi1EjENS0_6memory15LoadWithoutCastENSF_16StoreWithoutCastEEEviT_T0_T2_T3_T4_T5_:
.text._ZN2at6native27unrolled_elementwise_kernelINS0_13BinaryFunctorIhhbZZZNS0_23logical_xor_kernel_cudaERNS_14TensorIteratorEENKUlvE0_clEvENKUlvE_clEvEUlhhE_EESt5arrayIPcLm3EELi4E23TrivialOffsetCalculatorILi2EjESC_ILi1EjENS0_6memory15LoadWithoutCastENSF_16StoreWithoutCastEEEviT_T0_T2_T3_T4_T5_:
        /* <DEDUP_REMOVED lines=85> */
.L_x_14060:
[----:B------:R-:W-:Y:S05]  /*0550*/  BSYNC.RELIABLE B1 ;  /* 0x0000000000017941 */ /* 0x000fea0003800100 */
.L_x_14059:
[----:B------:R-:W-:-:S13]  /*0560*/  ISETP.GE.AND P0, PT, R19, R18, PT ;  /* 0x000000121300720c */ /* 0x000fda0003f06270 */
[----:B------:R-:W1:Y:S01]  /*0570*/  @!P0 LDC.64 R4, c[0x0][0x388] ;  /* 0x0000e200ff048b82 */ /* 0x000e620000000a00 */
[----:B0-----:R-:W-:Y:S02]  /*0580*/  @!P0 IMAD R3, R0, 0x200, R19 ;  /* 0x0000020000038824 */ /* 0x001fe400078e0213 */
[----:B------:R-:W-:-:S03]  /*0590*/  @!P0 VIADD R19, R19, 0x80 ;  /* 0x0000008013138836 */ /* 0x000fc60000000000 */
[----:B-1----:R-:W-:-:S05]  /*05a0*/  @!P0 IADD3 R2, P1, PT, R3, R4, RZ ;  /* 0x0000000403028210 */ /* 0x002fca0007f3e0ff */
[----:B------:R-:W-:-:S05]  /*05b0*/  @!P0 IMAD.X R3, RZ, RZ, R5, P1 ;  /* 0x000000ffff038224 */ /* 0x000fca00008e0605 */
[----:B------:R1:W-:Y:S03]  /*05c0*/  @!P0 STG.E.U8 desc[UR4][R2.64], R9 ;  /* 0x0000000902008986 */ /* 0x0003e6000c101104 */
.L_x_14061:
[----:B------:R-:W-:Y:S05]  /*05d0*/  BSYNC.RECONVERGENT B0 ;  /* 0x0000000000007941 */ /* 0x000fea0003800200 */
.L_x_14058:
        /* <DEDUP_REMOVED lines=9> */
.L_x_14062:
        /* <DEDUP_REMOVED lines=9> */
.L_x_42824:


//--------------------- .text._ZN2at6native29vectorized_elementwise_kernelILi2ENS0_13BinaryFunctorIhhbZZZNS0_23logical_xor_kernel_cudaERNS_14TensorIteratorEENKUlvE0_clEvENKUlvE_clEvEUlhhE_EESt5arrayIPcLm3EEEEviT0_T1_ --------------------------
	.section	.text._ZN2at6native29vectorized_elementwise_kernelILi2ENS0_13BinaryFunctorIhhbZZZNS0_23logical_xor_kernel_cudaERNS_14TensorIteratorEENKUlvE0_clEvENKUlvE_clEvEUlhhE_EESt5arrayIPcLm3EEEEviT0_T1_,"ax",@progbits
	.align	128
        .global         _ZN2at6native29vectorized_elementwise_kernelILi2ENS0_13BinaryFunctorIhhbZZZNS0_23logical_xor_kernel_cudaERNS_14TensorIteratorEENKUlvE0_clEvENKUlvE_clEvEUlhhE_EESt5arrayIPcLm3EEEEviT0_T1_
        .type           _ZN2at6native29vectorized_elementwise_kernelILi2ENS0_13BinaryFunctorIhhbZZZNS0_23logical_xor_kernel_cudaERNS_14TensorIteratorEENKUlvE0_clEvENKUlvE_clEvEUlhhE_EESt5arrayIPcLm3EEEEviT0_T1_,@function
        .size           _ZN2at6native29vectorized_elementwise_kernelILi2ENS0_13BinaryFunctorIhhbZZZNS0_23logical_xor_kernel_cudaERNS_14TensorIteratorEENKUlvE0_clEvENKUlvE_clEvEUlhhE_EESt5arrayIPcLm3EEEEviT0_T1_,(.L_x_42825 - _ZN2at6native29vectorized_elementwise_kernelILi2ENS0_13BinaryFunctorIhhbZZZNS0_23logical_xor_kernel_cudaERNS_14TensorIteratorEENKUlvE0_clEvENKUlvE_clEvEUlhhE_EESt5arrayIPcLm3EEEEviT0_T1_)
        .other          _ZN2at6native29vectorized_elementwise_kernelILi2ENS0_13BinaryFunctorIhhbZZZNS0_23logical_xor_kernel_cudaERNS_14TensorIteratorEENKUlvE0_clEvENKUlvE_clEvEUlhhE_EESt5arrayIPcLm3EEEEviT0_T1_,@"STO_CUDA_ENTRY STV_DEFAULT"
_ZN2at6native29vectorized_elementwise_kernelILi2ENS0_13BinaryFunctorIhhbZZZNS0_23logical_xor_kernel_cudaERNS_14TensorIteratorEENKUlvE0_clEvENKUlvE_clEvEUlhhE_EESt5arrayIPcLm3EEEEviT0_T1_:
.text._ZN2at6native29vectorized_elementwise_kernelILi2ENS0_13BinaryFunctorIhhbZZZNS0_23logical_xor_kernel_cudaERNS_14TensorIteratorEENKUlvE0_clEvENKUlvE_clEvEUlhhE_EESt5arrayIPcLm3EEEEviT0_T1_:
        /* <DEDUP_REMOVED lines=203> */
.L_x_14066:
        /* <DEDUP_REMOVED lines=8> */
.L_x_14067:
        /* <DEDUP_REMOVED lines=8> */
.L_x_14068:
        /* <DEDUP_REMOVED lines=8> */
.L_x_14069:
        /* <DEDUP_REMOVED lines=9> */
.L_x_14070:
[----:B------:R-:W-:Y:S05]  /*0ec0*/  BSYNC.RELIABLE B1 ;  /* 0x0000000000017941 */ /* 0x000fea0003800100 */
.L_x_14065:
[----:B------:R-:W-:-:S13]  /*0ed0*/  ISETP.GE.U32.AND P0, PT, R0, UR5, PT ;  /* 0x0000000500007c0c */ /* 0x000fda000bf06070 */
[----:B-1----:R-:W1:Y:S01]  /*0ee0*/  @!P0 LDC.64 R4, c[0x0][0x388] ;  /* 0x0000e200ff048b82 */ /* 0x002e620000000a00 */
[C---:B0-2---:R-:W-:Y:S02]  /*0ef0*/  @!P0 VIADD R3, R0.reuse, UR4 ;  /* 0x0000000400038c36 */ /* 0x045fe40008000000 */
[----:B------:R-:W-:-:S03]  /*0f00*/  @!P0 VIADD R0, R0, 0x80 ;  /* 0x0000008000008836 */ /* 0x000fc60000000000 */
[----:B-1----:R-:W-:-:S05]  /*0f10*/  @!P0 IADD3 R2, P1, PT, R3, R4, RZ ;  /* 0x0000000403028210 */ /* 0x002fca0007f3e0ff */
[----:B------:R-:W-:-:S05]  /*0f20*/  @!P0 IMAD.X R3, RZ, RZ, R5, P1 ;  /* 0x000000ffff038224 */ /* 0x000fca00008e0605 */
[----:B------:R3:W-:Y:S03]  /*0f30*/  @!P0 STG.E.U8 desc[UR12][R2.64], R13 ;  /* 0x0000000d02008986 */ /* 0x0007e6000c10110c */
.L_x_14071:
[----:B------:R-:W-:Y:S05]  /*0f40*/  BSYNC.RECONVERGENT B0 ;  /* 0x0000000000007941 */ /* 0x000fea0003800200 */
.L_x_14064:
        /* <DEDUP_REMOVED lines=9> */
.L_x_14063:
        /* <DEDUP_REMOVED lines=75> */
.L_x_14072:
        /* <DEDUP_REMOVED lines=15> */
.L_x_42825:


//--------------------- .text._ZN2at6native29vectorized_elementwise_kernelILi4ENS0_13BinaryFunctorIhhbZZZNS0_23logical_xor_kernel_cudaERNS_14TensorIteratorEENKUlvE0_clEvENKUlvE_clEvEUlhhE_EESt5arrayIPcLm3EEEEviT0_T1_ --------------------------
	.section	.text._ZN2at6native29vectorized_elementwise_kernelILi4ENS0_13BinaryFunctorIhhbZZZNS0_23logical_xor_kernel_cudaERNS_14TensorIteratorEENKUlvE0_clEvENKUlvE_clEvEUlhhE_EESt5arrayIPcLm3EEEEviT0_T1_,"ax",@progbits
	.align	128
        .global         _ZN2at6native29vectorized_elementwise_kernelILi4ENS0_13BinaryFunctorIhhbZZZNS0_23logical_xor_kernel_cudaERNS_14TensorIteratorEENKUlvE0_clEvENKUlvE_clEvEUlhhE_EESt5arrayIPcLm3EEEEviT0_T1_
        .type           _ZN2at6native29vectorized_elementwise_kernelILi4ENS0_13BinaryFunctorIhhbZZZNS0_23logical_xor_kernel_cudaERNS_14TensorIteratorEENKUlvE0_clEvENKUlvE_clEvEUlhhE_EESt5arrayIPcLm3EEEEviT0_T1_,@function
        .size           _ZN2at6native29vectorized_elementwise_kernelILi4ENS0_13BinaryFunctorIhhbZZZNS0_23logical_xor_kernel_cudaERNS_14TensorIteratorEENKUlvE0_clEvENKUlvE_clEvEUlhhE_EESt5arrayIPcLm3EEEEviT0_T1_,(.L_x_42826 - _ZN2at6native29vectorized_elementwise_kernelILi4ENS0_13BinaryFunctorIhhbZZZNS0_23logical_xor_kernel_cudaERNS_14TensorIteratorEENKUlvE0_clEvENKUlvE_clEvEUlhhE_EESt5arrayIPcLm3EEEEviT0_T1_)
        .other          _ZN2at6native29vectorized_elementwise_kernelILi4ENS0_13BinaryFunctorIhhbZZZNS0_23logical_xor_kernel_cudaERNS_14TensorIteratorEENKUlvE0_clEvENKUlvE_clEvEUlhhE_EESt5arrayIPcLm3EEEEviT0_T1_,@"STO_CUDA_ENTRY STV_DEFAULT"
_ZN2at6native29vectorized_elementwise_kernelILi4ENS0_13BinaryFunctorIhhbZZZNS0_23logical_xor_kernel_cudaERNS_14TensorIteratorEENKUlvE0_clEvENKUlvE_clEvEUlhhE_EESt5arrayIPcLm3EEEEviT0_T1_:
.text._ZN2at6native29vectorized_elementwise_kernelILi4ENS0_13BinaryFunctorIhhbZZZNS0_23logical_xor_kernel_cudaERNS_14TensorIteratorEENKUlvE0_clEvENKUlvE_clEvEUlhhE_EESt5arrayIPcLm3EEEEviT0_T1_:
        /* <DEDUP_REMOVED lines=203> */
.L_x_14076:
        /* <DEDUP_REMOVED lines=8> */
.L_x_14077:
        /* <DEDUP_REMOVED lines=8> */
.L_x_14078:
        /* <DEDUP_REMOVED lines=8> */
.L_x_14079:
        /* <DEDUP_REMOVED lines=9> */
.L_x_14080:
[----:B------:R-:W-:Y:S05]  /*0ec0*/  BSYNC.RELIABLE B1 ;  /* 0x0000000000017941 */ /* 0x000fea0003800100 */
.L_x_14075:
[----:B------:R-:W-:-:S13]  /*0ed0*/  ISETP.GE.U32.AND P0, PT, R0, UR5, PT ;  /* 0x0000000500007c0c */ /* 0x000fda000bf06070 */
[----:B-1----:R-:W1:Y:S01]  /*0ee0*/  @!P0 LDC.64 R4, c[0x0][0x388] ;  /* 0x0000e200ff048b82 */ /* 0x002e620000000a00 */
[C---:B0-2---:R-:W-:Y:S02]  /*0ef0*/  @!P0 VIADD R3, R0.reuse, UR4 ;  /* 0x0000000400038c36 */ /* 0x045fe40008000000 */
[----:B------:R-:W-:-:S03]  /*0f00*/  @!P0 VIADD R0, R0, 0x80 ;  /* 0x0000008000008836 */ /* 0x000fc60000000000 */
[----:B-1----:R-:W-:-:S05]  /*0f10*/  @!P0 IADD3 R2, P1, PT, R3, R4, RZ ;  /* 0x0000000403028210 */ /* 0x002fca0007f3e0ff */
[----:B------:R-:W-:-:S05]  /*0f20*/  @!P0 IMAD.X R3, RZ, RZ, R5, P1 ;  /* 0x000000ffff038224 */ /* 0x000fca00008e0605 */
[----:B------:R3:W-:Y:S03]  /*0f30*/  @!P0 STG.E.U8 desc[UR12][R2.64], R13 ;  /* 0x0000000d02008986 */ /* 0x0007e6000c10110c */
.L_x_14081:
[----:B------:R-:W-:Y:S05]  /*0f40*/  BSYNC.RECONVERGENT B0 ;  /* 0x0000000000007941 */ /* 0x000fea0003800200 */
.L_x_14074:
        /* <DEDUP_REMOVED lines=9> */
.L_x_14073:
        /* <DEDUP_REMOVED lines=71> */
.L_x_14082:
        /* <DEDUP_REMOVED lines=11> */
.L_x_42826:


//--------------------- .text._ZN2at6native29vectorized_elementwise_kernelILi8ENS0_13BinaryFunctorIhhbZZZNS0_23logical_xor_kernel_cudaERNS_14TensorIteratorEENKUlvE0_clEvENKUlvE_clEvEUlhhE_EESt5arrayIPcLm3EEEEviT0_T1_ --------------------------
	.section	.text._ZN2at6native29vectorized_elementwise_kernelILi8ENS0_13BinaryFunctorIhhbZZZNS0_23logical_xor_kernel_cudaERNS_14TensorIteratorEENKUlvE0_clEvENKUlvE_clEvEUlhhE_EESt5arrayIPcLm3EEEEviT0_T1_,"ax",@progbits
	.align	128
        .global         _ZN2at6native29vectorized_elementwise_kernelILi8ENS0_13BinaryFunctorIhhbZZZNS0_23logical_xor_kernel_cudaERNS_14TensorIteratorEENKUlvE0_clEvENKUlvE_clEvEUlhhE_EESt5arrayIPcLm3EEEEviT0_T1_
        .type           _ZN2at6native29vectorized_elementwise_kernelILi8ENS0_13BinaryFunctorIhhbZZZNS0_23logical_xor_kernel_cudaERNS_14TensorIteratorEENKUlvE0_clEvENKUlvE_clEvEUlhhE_EESt5arrayIPcLm3EEEEviT0_T1_,@function
        .size           _ZN2at6native29vectorized_elementwise_kernelILi8ENS0_13BinaryFunctorIhhbZZZNS0_23logical_xor_kernel_cudaERNS_14TensorIteratorEENKUlvE0_clEvENKUlvE_clEvEUlhhE_EESt5arrayIPcLm3EEEEviT0_T1_,(.L_x_42827 - _ZN2at6native29vectorized_elementwise_kernelILi8ENS0_13BinaryFunctorIhhbZZZNS0_23logical_xor_kernel_cudaERNS_14TensorIteratorEENKUlvE0_clEvENKUlvE_clEvEUlhhE_EESt5arrayIPcLm3EEEEviT0_T1_)
        .other          _ZN2at6native29vectorized_elementwise_kernelILi8ENS0_13BinaryFunctorIhhbZZZNS0_23logical_xor_kernel_cudaERNS_14TensorIteratorEENKUlvE0_clEvENKUlvE_clEvEUlhhE_EESt5arrayIPcLm3EEEEviT0_T1_,@"STO_CUDA_ENTRY STV_DEFAULT"
_ZN2at6native29vectorized_elementwise_kernelILi8ENS0_13BinaryFunctorIhhbZZZNS0_23logical_xor_kernel_cudaERNS_14TensorIteratorEENKUlvE0_clEvENKUlvE_clEvEUlhhE_EESt5arrayIPcLm3EEEEviT0_T1_:
.text._ZN2at6native29vectorized_elementwise_kernelILi8ENS0_13BinaryFunctorIhhbZZZNS0_23logical_xor_kernel_cudaERNS_14TensorIteratorEENKUlvE0_clEvENKUlvE_clEvEUlhhE_EESt5arrayIPcLm3EEEEviT0_T1_:
[----:B------:R-:W-:Y:S01]  /*0000*/  LDC R1, c[0x0][0x37c] ;  /* 0x0000df00ff017b82 */ /* 0x000fe20000000800 */
[----:B------:R-:W-:Y:S05]  /*0010*/  EXIT ;  /* 0x000000000000794d */ /* 0x000fea0003800000 */
.L_x_14083:
        /* <DEDUP_REMOVED lines=14> */
.L_x_42827:


//--------------------- .text._ZN2at6native18elementwise_kernelILi128ELi4EZNS0_15gpu_kernel_implINS0_13AUnaryFunctorIN3c108BFloat16ES5_bZZZNS0_22logical_or_kernel_cudaERNS_14TensorIteratorEENKUlvE0_clEvENKUlvE8_clEvEUlS5_S5_E_EEEEvRNS_18TensorIteratorBaseERKT_EUliE_EEviT1_ --------------------------
	.section	.text._ZN2at6native18elementwise_kernelILi128ELi4EZNS0_15gpu_kernel_implINS0_13AUnaryFunctorIN3c108BFloat16ES5_bZZZNS0_22logical_or_kernel_cudaERNS_14TensorIteratorEENKUlvE0_clEvENKUlvE8_clEvEUlS5_S5_E_EEEEvRNS_18TensorIteratorBaseERKT_EUliE_EEviT1_,"ax",@progbits
	.align	128
        .global         _ZN2at6native18elementwise_kernelILi128ELi4EZNS0_15gpu_kernel_implINS0_13AUnaryFunctorIN3c108BFloat16ES5_bZZZNS0_22logical_or_kernel_cudaERNS_14TensorIteratorEENKUlvE0_clEvENKUlvE8_clEvEUlS5_S5_E_EEEEvRNS_18TensorIteratorBaseERKT_EUliE_EEviT1_
        .type           _ZN2at6native18elementwise_kernelILi128ELi4EZNS0_15gpu_kernel_implINS0_13AUnaryFunctorIN3c108BFloat16ES5_bZZZNS0_22logical_or_kernel_cudaERNS_14TensorIteratorEENKUlvE0_clEvENKUlvE8_clEvEUlS5_S5_E_EEEEvRNS_18TensorIteratorBaseERKT_EUliE_EEviT1_,@function
        .size           _ZN2at6native18elementwise_kernelILi128ELi4EZNS0_15gpu_kernel_implINS0_13AUnaryFunctorIN3c108BFloat16ES5_bZZZNS0_22logical_or_kernel_cudaERNS_14TensorIteratorEENKUlvE0_clEvENKUlvE8_clEvEUlS5_S5_E_EEEEvRNS_18TensorIteratorBaseERKT_EUliE_EEviT1_,(.L_x_42828 - _ZN2at6native18elementwise_kernelILi128ELi4EZNS0_15gpu_kernel_implINS0_13AUnaryFunctorIN3c108BFloat16ES5_bZZZNS0_22logical_or_kernel_cudaERNS_14TensorIteratorEENKUlvE0_clEvENKUlvE8_clEvEUlS5_S5_E_EEEEvRNS_18TensorIteratorBaseERKT_EUliE_EEviT1_)
        .other          _ZN2at6native18elementwise_kernelILi128ELi4EZNS0_15gpu_kernel_implINS0_13AUnaryFunctorIN3c108BFloat16ES5_bZZZNS0_22logical_or_kernel_cudaERNS_14TensorIteratorEENKUlvE0_clEvENKUlvE8_clEvEUlS5_S5_E_EEEEvRNS_18TensorIteratorBaseERKT_EUliE_EEviT1_,@"STO_CUDA_ENTRY STV_DEFAULT"
_ZN2at6native18elementwise_kernelILi128ELi4EZNS0_15gpu_kernel_implINS0_13AUnaryFunctorIN3c108BFloat16ES5_bZZZNS0_22logical_or_kernel_cudaERNS_14TensorIteratorEENKUlvE0_clEvENKUlvE8_clEvEUlS5_S5_E_EEEEvRNS_18TensorIteratorBaseERKT_EUliE_EEviT1_:
.text._ZN2at6native18elementwise_kernelILi128ELi4EZNS0_15gpu_kernel_implINS0_13AUnaryFunctorIN3c108BFloat16ES5_bZZZNS0_22logical_or_kernel_cudaERNS_14TensorIteratorEENKUlvE0_clEvENKUlvE8_clEvEUlS5_S5_E_EEEEvRNS_18TensorIteratorBaseERKT_EUliE_EEviT1_:
        /* <DEDUP_REMOVED lines=320> */
.L_x_14086:
        /* <DEDUP_REMOVED lines=18> */
.L_x_14090:
[----:B------:R-:W2:Y:S02]  /*1520*/  LDG.E.U8 R2, desc[UR36][R2.64] ;  /* 0x0000002402027981 */ /* 0x000ea4000c1e1100 */
[----:B--2---:R-:W-:-:S04]  /*1530*/  I2FP.F32.U32 R0, R2 ;  /* 0x0000000200007245 */ /* 0x004fc80000201000 */
[----:B------:R-:W-:Y:S01]  /*1540*/  F2FP.BF16.F32.PACK_AB R0, RZ, R0 ;  /* 0x00000000ff00723e */ /* 0x000fe200000010ff */
[----:B------:R-:W-:Y:S06]  /*1550*/  BRA `(.L_x_14092) ;  /* 0x0000000c00a47947 */ /* 0x000fec0003800000 */
.L_x_14089:
        /* <DEDUP_REMOVED lines=10> */
.L_x_14094:
[----:B------:R-:W2:Y:S02]  /*1600*/  LDG.E R2, desc[UR36][R2.64] ;  /* 0x0000002402027981 */ /* 0x000ea4000c1e1900 */
[----:B--2---:R-:W-:-:S04]  /*1610*/  I2FP.F32.S32 R0, R2 ;  /* 0x0000000200007245 */ /* 0x004fc80000201400 */
[----:B------:R-:W-:Y:S01]  /*1620*/  F2FP.BF16.F32.PACK_AB R0, RZ, R0 ;  /* 0x00000000ff00723e */ /* 0x000fe200000010ff */
[----:B------:R-:W-:Y:S06]  /*1630*/  BRA `(.L_x_14092) ;  /* 0x0000000c006c7947 */ /* 0x000fec0003800000 */
.L_x_14093:
[----:B------:R-:W2:Y:S02]  /*1640*/  LDG.E.U16 R2, desc[UR36][R2.64] ;  /* 0x0000002402027981 */ /* 0x000ea4000c1e1500 */
[----:B--2---:R-:W0:Y:S02]  /*1650*/  I2F.S16 R0, R2 ;  /* 0x0000000200007306 */ /* 0x004e240000101400 */
[----:B0-----:R-:W-:Y:S01]  /*1660*/  F2FP.BF16.F32.PACK_AB R0, RZ, R0 ;  /* 0x00000000ff00723e */ /* 0x001fe200000010ff */
[----:B------:R-:W-:Y:S06]  /*1670*/  BRA `(.L_x_14092) ;  /* 0x0000000c005c7947 */ /* 0x000fec0003800000 */
.L_x_14088:
        /* <DEDUP_REMOVED lines=9> */
.L_x_14096:
[----:B------:R-:W2:Y:S02]  /*1710*/  LDG.E.U16 R0, desc[UR36][R2.64] ;  /* 0x0000002402007981 */ /* 0x000ea4000c1e1500 */
[----:B--2---:R-:W-:-:S05]  /*1720*/  HADD2.F32 R0, -RZ, R0.H0_H0 ;  /* 0x20000000ff007230 */ /* 0x004fca0000004100 */
[----:B------:R-:W-:Y:S01]  /*1730*/  F2FP.BF16.F32.PACK_AB R0, RZ, R0 ;  /* 0x00000000ff00723e */ /* 0x000fe200000010ff */
[----:B------:R-:W-:Y:S06]  /*1740*/  BRA `(.L_x_14092) ;  /* 0x0000000c00287947 */ /* 0x000fec0003800000 */
.L_x_14095:
        /* <DEDUP_REMOVED lines=9> */
.L_x_14098:
[----:B------:R-:W2:Y:S02]  /*17e0*/  LDG.E.U16 R2, desc[UR36][R2.64] ;  /* 0x0000002402027981 */ /* 0x000ea4000c1e1500 */
[----:B--2---:R-:W-:-:S05]  /*17f0*/  HADD2.F32 R0, -RZ, R2.H0_H0 ;  /* 0x20000002ff007230 */ /* 0x004fca0000004100 */
[----:B------:R-:W-:Y:S01]  /*1800*/  F2FP.BF16.F32.PACK_AB R0, RZ, R0 ;  /* 0x00000000ff00723e */ /* 0x000fe200000010ff */
[----:B------:R-:W-:Y:S06]  /*1810*/  BRA `(.L_x_14092) ;  /* 0x0000000800f47947 */ /* 0x000fec0003800000 */
.L_x_14097:
        /* <DEDUP_REMOVED lines=12> */
.L_x_14087:
        /* <DEDUP_REMOVED lines=13> */
.L_x_14101:
        /* <DEDUP_REMOVED lines=12> */
.L_x_14100:
        /* <DEDUP_REMOVED lines=27> */
.L_x_14103:
        /* <DEDUP_REMOVED lines=13> */
.L_x_14102:
[----:B------:R0:W5:Y:S01]  /*1cf0*/  LDG.E.U16 R0, desc[UR36][R2.64] ;  /* 0x0000002402007981 */ /* 0x000162000c1e1500 */
[----:B------:R-:W-:Y:S05]  /*1d00*/  BRA `(.L_x_14092) ;  /* 0x0000000400b87947 */ /* 0x000fea0003800000 */
.L_x_14099:
        /* <DEDUP_REMOVED lines=12> */
.L_x_14106:
        /* <DEDUP_REMOVED lines=21> */
.L_x_14110:
[----:B------:R-:W-:Y:S05]  /*1f20*/  BSYNC.RECONVERGENT B1 ;  /* 0x0000000000017941 */ /* 0x000fea0003800200 */
.L_x_14109:
[----:B------:R-:W-:Y:S01]  /*1f30*/  IMAD.SHL.U32 R0, R0, 0x100000, RZ ;  /* 0x0010000000007824 */ /* 0x000fe200078e00ff */
[----:B------:R-:W-:-:S04]  /*1f40*/  LEA R2, R2, 0x3b800000, 0x17 ;  /* 0x3b80000002027811 */ /* 0x000fc800078eb8ff */
[----:B------:R-:W-:-:S07]  /*1f50*/  LOP3.LUT R0, R2, R0, R7, 0xfe, !PT ;  /* 0x0000000002007212 */ /* 0x000fce00078efe07 */
.L_x_14108:
[----:B------:R-:W-:Y:S05]  /*1f60*/  BSYNC.RECONVERGENT B0 ;  /* 0x0000000000007941 */ /* 0x000fea0003800200 */
.L_x_14107:
[----:B------:R-:W-:Y:S01]  /*1f70*/  F2FP.BF16.F32.PACK_AB R0, RZ, R0 ;  /* 0x00000000ff00723e */ /* 0x000fe200000010ff */
[----:B------:R-:W-:Y:S06]  /*1f80*/  BRA `(.L_x_14092) ;  /* 0x0000000400187947 */ /* 0x000fec0003800000 */
.L_x_14105:
        /* <DEDUP_REMOVED lines=21> */
.L_x_14114:
[----:B------:R-:W-:Y:S05]  /*20e0*/  BSYNC.RECONVERGENT B1 ;  /* 0x0000000000017941 */ /* 0x000fea0003800200 */
.L_x_14113:
[----:B------:R-:W-:Y:S02]  /*20f0*/  SHF.L.U32 R0, R0, 0x15, RZ ;  /* 0x0000001500007819 */ /* 0x000fe400000006ff */
[----:B------:R-:W-:-:S04]  /*2100*/  LEA R2, R2, 0x37800000, 0x17 ;  /* 0x3780000002027811 */ /* 0x000fc800078eb8ff */
[----:B------:R-:W-:-:S07]  /*2110*/  LOP3.LUT R0, R2, R0, R7, 0xfe, !PT ;  /* 0x0000000002007212 */ /* 0x000fce00078efe07 */
.L_x_14112:
[----:B------:R-:W-:Y:S05]  /*2120*/  BSYNC.RECONVERGENT B0 ;  /* 0x0000000000007941 */ /* 0x000fea0003800200 */
.L_x_14111:
[----:B------:R-:W-:Y:S01]  /*2130*/  F2FP.BF16.F32.PACK_AB R0, RZ, R0 ;  /* 0x00000000ff00723e */ /* 0x000fe200000010ff */
[----:B------:R-:W-:Y:S06]  /*2140*/  BRA `(.L_x_14092) ;  /* 0x0000000000a87947 */ /* 0x000fec0003800000 */
.L_x_14104:
[----:B------:R-:W-:-:S09]  /*2150*/  UISETP.NE.AND UP0, UPT, UR4, 0x1c, UPT ;  /* 0x0000001c0400788c */ /* 0x000fd2000bf05270 */
[----:B------:R-:W-:Y:S05]  /*2160*/  BRA.U !UP0, `(.L_x_14115) ;  /* 0x0000000108947547 */ /* 0x000fea000b800000 */
[----:B------:R-:W-:-:S09]  /*2170*/  UISETP.NE.AND UP0, UPT, UR4, 0x1d, UPT ;  /* 0x0000001d0400788c */ /* 0x000fd2000bf05270 */
[----:B------:R-:W-:Y:S05]  /*2180*/  BRA.U !UP0, `(.L_x_14116) ;  /* 0x00000001087c7547 */ /* 0x000fea000b800000 */
[----:B------:R-:W-:-:S09]  /*2190*/  UISETP.NE.AND UP0, UPT, UR4, 0x2c, UPT ;  /* 0x0000002c0400788c */ /* 0x000fd2000bf05270 */
[----:B------:R-:W-:Y:S05]  /*21a0*/  BRA.U !UP0, `(.L_x_14117) ;  /* 0x0000000108487547 */ /* 0x000fea000b800000 */
.L_x_14091:
        /* <DEDUP_REMOVED lines=16> */
.L_x_14118:
[----:B------:R-:W-:Y:S01]  /*22b0*/  PRMT R0, RZ, 0x7610, R0 ;  /* 0x00007610ff007816 */ /* 0x000fe20000000000 */
[----:B------:R-:W-:Y:S06]  /*22c0*/  BRA `(.L_x_14092) ;  /* 0x0000000000487947 */ /* 0x000fec0003800000 */
.L_x_14117:
        /* <DEDUP_REMOVED lines=8> */
.L_x_14120:
[----:B------:R-:W-:Y:S05]  /*2350*/  BSYNC.RECONVERGENT B0 ;  /* 0x0000000000007941 */ /* 0x000fea0003800200 */
.L_x_14119:
[----:B------:R-:W-:Y:S01]  /*2360*/  F2FP.BF16.F32.PACK_AB R0, RZ, R0 ;  /* 0x00000000ff00723e */ /* 0x000fe200000010ff */
[----:B------:R-:W-:Y:S06]  /*2370*/  BRA `(.L_x_14092) ;  /* 0x00000000001c7947 */ /* 0x000fec0003800000 */
.L_x_14116:
[----:B------:R-:W2:Y:S02]  /*2380*/  LDG.E.64 R2, desc[UR36][R2.64] ;  /* 0x0000002402027981 */ /* 0x000ea4000c1e1b00 */
[----:B--2---:R-:W0:Y:S02]  /*2390*/  I2F.U64 R0, R2 ;  /* 0x0000000200007312 */ /* 0x004e240000301000 */
[----:B0-----:R-:W-:Y:S01]  /*23a0*/  F2FP.BF16.F32.PACK_AB R0, RZ, R0 ;  /* 0x00000000ff00723e */ /* 0x001fe200000010ff */
[----:B------:R-:W-:Y:S06]  /*23b0*/  BRA `(.L_x_14092) ;  /* 0x00000000000c7947 */ /* 0x000fec0003800000 */
.L_x_14115:
[----:B------:R-:W2:Y:S02]  /*23c0*/  LDG.E R2, desc[UR36][R2.64] ;  /* 0x0000002402027981 */ /* 0x000ea4000c1e1900 */
[----:B--2---:R-:W-:-:S04]  /*23d0*/  I2FP.F32.U32 R0, R2 ;  /* 0x0000000200007245 */ /* 0x004fc80000201000 */
[----:B------:R-:W-:-:S07]  /*23e0*/  F2FP.BF16.F32.PACK_AB R0, RZ, R0 ;  /* 0x00000000ff00723e */ /* 0x000fce00000010ff */
.L_x_14092:
[----:B------:R-:W-:Y:S01]  /*23f0*/  USHF.L.U32 UR4, UR43, 0x10, URZ ;  /* 0x000000102b047899 */ /* 0x000fe200080006ff */
[----:B------:R-:W-:Y:S01]  /*2400*/  BSSY.RECONVERGENT B6, `(.L_x_14121) ;  /* 0x00000d7000067945 */ /* 0x000fe20003800200 */
[----:B------:R-:W0:Y:S04]  /*2410*/  LDCU.64 UR6, c[0x0][0x580] ;  /* 0x0000b000ff0677ac */ /* 0x000e280008000a00 */
[----:B------:R-:W-:Y:S01]  /*2420*/  FSETP.NEU.FTZ.AND P0, PT, RZ, UR4, PT ;  /* 0x00000004ff007c0b */ /* 0x000fe2000bf1d000 */
[----:B------:R-:W-:-:S04]  /*2430*/  UPRMT UR4, UR39, 0x9910, URZ ;  /* 0x0000991027047896 */ /* 0x000fc800080000ff */
[----:B------:R-:W-:-:S08]  /*2440*/  UISETP.GT.AND UP0, UPT, UR4, 0x9, UPT ;  /* 0x000000090400788c */ /* 0x000fd0000bf04270 */
[----:B-----5:R-:W-:Y:S01]  /*2450*/  @!P0 IMAD.U32 R0, R0, 0x10000, RZ ;  /* 0x0001000000008824 */ /* 0x020fe200078e00ff */
[----:B0-----:R-:W-:-:S04]  /*2460*/  IADD3 R2, P1, PT, R16, UR6, RZ ;  /* 0x0000000610027c10 */ /* 0x001fc8000ff3e0ff */
[----:B------:R-:W-:Y:S01]  /*2470*/  FSETP.NEU.OR P0, PT, R0, RZ, P0 ;  /* 0x000000ff0000720b */ /* 0x000fe2000070d400 */
[----:B------:R-:W-:-:S03]  /*2480*/  IMAD.X R3, RZ, RZ, UR7, P1 ;  /* 0x00000007ff037e24 */ /* 0x000fc600088e06ff */
        /* <DEDUP_REMOVED lines=12> */
.L_x_14125:
[----:B------:R3:W-:Y:S01]  /*2550*/  STG.E.U8 desc[UR36][R2.64], R4 ;  /* 0x0000000402007986 */ /* 0x0007e2000c101124 */
[----:B------:R-:W-:Y:S05]  /*2560*/  BRA `(.L_x_14127) ;  /* 0x0000000c00007947 */ /* 0x000fea0003800000 */
.L_x_14124:
        /* <DEDUP_REMOVED lines=9> */
.L_x_14129:
[----:B------:R1:W-:Y:S01]  /*2600*/  STG.E desc[UR36][R2.64], R4 ;  /* 0x0000000402007986 */ /* 0x0003e2000c101924 */
[----:B------:R-:W-:Y:S05]  /*2610*/  BRA `(.L_x_14127) ;  /* 0x0000000800d47947 */ /* 0x000fea0003800000 */
.L_x_14128:
[----:B------:R2:W-:Y:S01]  /*2620*/  STG.E.U16 desc[UR36][R2.64], R4 ;  /* 0x0000000402007986 */ /* 0x0005e2000c101524 */
[----:B------:R-:W-:Y:S05]  /*2630*/  BRA `(.L_x_14127) ;  /* 0x0000000800cc7947 */ /* 0x000fea0003800000 */
.L_x_14123:
        /* <DEDUP_REMOVED lines=9> */
.L_x_14131:
[----:B------:R-:W-:-:S04]  /*26d0*/  I2FP.F32.U32 R0, R4 ;  /* 0x0000000400007245 */ /* 0x000fc80000201000 */
[----:B------:R-:W-:-:S05]  /*26e0*/  F2FP.F16.F32.PACK_AB R0, RZ, R0 ;  /* 0x00000000ff00723e */ /* 0x000fca00000000ff */
[----:B------:R0:W-:Y:S01]  /*26f0*/  STG.E.U16 desc[UR36][R2.64], R0 ;  /* 0x0000000002007986 */ /* 0x0001e2000c101524 */
[----:B------:R-:W-:Y:S05]  /*2700*/  BRA `(.L_x_14127) ;  /* 0x0000000800987947 */ /* 0x000fea0003800000 */
.L_x_14130:
        /* <DEDUP_REMOVED lines=10> */
.L_x_14133:
[----:B------:R-:W-:-:S04]  /*27b0*/  I2FP.F32.U32 R4, R4 ;  /* 0x0000000400047245 */ /* 0x000fc80000201000 */
[----:B------:R-:W-:-:S04]  /*27c0*/  F2FP.F16.F32.PACK_AB R5, RZ, R4 ;  /* 0x00000004ff05723e */ /* 0x000fc800000000ff */
[----:B------:R-:W-:-:S05]  /*27d0*/  PRMT R5, R5, 0x5410, RZ ;  /* 0x0000541005057816 */ /* 0x000fca00000000ff */
[----:B------:R0:W-:Y:S01]  /*27e0*/  STG.E desc[UR36][R2.64], R5 ;  /* 0x0000000502007986 */ /* 0x0001e2000c101924 */
[----:B------:R-:W-:Y:S05]  /*27f0*/  BRA `(.L_x_14127) ;  /* 0x00000008005c7947 */ /* 0x000fea0003800000 */
.L_x_14132:
[----:B------:R-:W0:Y:S02]  /*2800*/  I2F.F64.U32 R4, R4 ;  /* 0x0000000400047312 */ /* 0x000e240000201800 */
[----:B0-----:R0:W-:Y:S01]  /*2810*/  STG.E.64 desc[UR36][R2.64], R4 ;  /* 0x0000000402007986 */ /* 0x0011e2000c101b24 */
[----:B------:R-:W-:Y:S05]  /*2820*/  BRA `(.L_x_14127) ;  /* 0x0000000800507947 */ /* 0x000fea0003800000 */
.L_x_14122:
        /* <DEDUP_REMOVED lines=10> */
.L_x_14136:
[----:B------:R-:W-:Y:S01]  /*28d0*/  CS2R R6, SRZ ;  /* 0x0000000000067805 */ /* 0x000fe2000001ff00 */
[----:B------:R-:W0:Y:S04]  /*28e0*/  I2F.F64.U32 R4, R4 ;  /* 0x0000000400047312 */ /* 0x000e280000201800 */
[----:B0-----:R0:W-:Y:S01]  /*28f0*/  STG.E.128 desc[UR36][R2.64], R4 ;  /* 0x0000000402007986 */ /* 0x0011e2000c101d24 */
[----:B------:R-:W-:Y:S05]  /*2900*/  BRA `(.L_x_14127) ;  /* 0x0000000800187947 */ /* 0x000fea0003800000 */
.L_x_14135:
        /* <DEDUP_REMOVED lines=17> */
.L_x_14140:
[----:B------:R-:W-:Y:S05]  /*2a20*/  BSYNC.RECONVERGENT B0 ;  /* 0x0000000000007941 */ /* 0x000fea0003800200 */
.L_x_14139:
[----:B------:R0:W-:Y:S01]  /*2a30*/  STG.E.U8 desc[UR36][R2.64], R5 ;  /* 0x0000000502007986 */ /* 0x0001e2000c101124 */
[----:B------:R-:W-:Y:S05]  /*2a40*/  BRA `(.L_x_14127) ;  /* 0x0000000400c87947 */ /* 0x000fea0003800000 */
.L_x_14138:
        /* <DEDUP_REMOVED lines=16> */
.L_x_14137:
[----:B------:R-:W-:-:S04]  /*2b50*/  I2FP.F32.U32 R0, R4 ;  /* 0x0000000400007245 */ /* 0x000fc80000201000 */
[----:B------:R-:W-:-:S05]  /*2b60*/  F2FP.BF16.F32.PACK_AB R0, RZ, R0 ;  /* 0x00000000ff00723e */ /* 0x000fca00000010ff */
[----:B------:R0:W-:Y:S01]  /*2b70*/  STG.E.U16 desc[UR36][R2.64], R0 ;  /* 0x0000000002007986 */ /* 0x0001e2000c101524 */
[----:B------:R-:W-:Y:S05]  /*2b80*/  BRA `(.L_x_14127) ;  /* 0x0000000400787947 */ /* 0x000fea0003800000 */
.L_x_14134:
        /* <DEDUP_REMOVED lines=10> */
.L_x_14143:
        /* <DEDUP_REMOVED lines=12> */
.L_x_14146:
[----:B------:R-:W-:-:S04]  /*2cf0*/  SHF.R.U32.HI R0, RZ, 0x14, R5 ;  /* 0x00000014ff007819 */ /* 0x000fc80000011605 */
[----:B------:R-:W-:-:S04]  /*2d00*/  LOP3.LUT R0, R0, 0x1, RZ, 0xc0, !PT ;  /* 0x0000000100007812 */ /* 0x000fc800078ec0ff */
[----:B------:R-:W-:-:S04]  /*2d10*/  IADD3 R0, PT, PT, R5, 0x487ffff, R0 ;  /* 0x0487ffff05007810 */ /* 0x000fc80007ffe000 */
[----:B------:R-:W-:-:S04]  /*2d20*/  SHF.R.U32.HI R0, RZ, 0x14, R0 ;  /* 0x00000014ff007819 */ /* 0x000fc80000011600 */
[----:B------:R-:W-:-:S07]  /*2d30*/  LOP3.LUT R4, R0, 0xff, RZ, 0xc0, !PT ;  /* 0x000000ff00047812 */ /* 0x000fce00078ec0ff */
.L_x_14147:
[----:B------:R-:W-:-:S07]  /*2d40*/  PRMT R0, R4, 0x7610, R0 ;  /* 0x0000761004007816 */ /* 0x000fce0000000000 */
.L_x_14145:
[----:B------:R-:W-:Y:S05]  /*2d50*/  BSYNC.RECONVERGENT B0 ;  /* 0x0000000000007941 */ /* 0x000fea0003800200 */
.L_x_14144:
[----:B------:R0:W-:Y:S01]  /*2d60*/  STG.E.U8 desc[UR36][R2.64], R0 ;  /* 0x0000000002007986 */ /* 0x0001e2000c101124 */
[----:B------:R-:W-:Y:S05]  /*2d70*/  BRA `(.L_x_14127) ;  /* 0x0000000000fc7947 */ /* 0x000fea0003800000 */
.L_x_14142:
        /* <DEDUP_REMOVED lines=12> */
.L_x_14150:
[----:B------:R-:W-:-:S04]  /*2e40*/  SHF.R.U32.HI R0, RZ, 0x15, R5 ;  /* 0x00000015ff007819 */ /* 0x000fc80000011605 */
[----:B------:R-:W-:-:S04]  /*2e50*/  LOP3.LUT R0, R0, 0x1, RZ, 0xc0, !PT ;  /* 0x0000000100007812 */ /* 0x000fc800078ec0ff */
[----:B------:R-:W-:-:S04]  /*2e60*/  IADD3 R0, PT, PT, R5, 0x88fffff, R0 ;  /* 0x088fffff05007810 */ /* 0x000fc80007ffe000 */
[----:B------:R-:W-:-:S04]  /*2e70*/  SHF.R.U32.HI R0, RZ, 0x15, R0 ;  /* 0x00000015ff007819 */ /* 0x000fc80000011600 */
[----:B------:R-:W-:-:S07]  /*2e80*/  LOP3.LUT R4, R0, 0xff, RZ, 0xc0, !PT ;  /* 0x000000ff00047812 */ /* 0x000fce00078ec0ff */
.L_x_14151:
[----:B------:R-:W-:-:S07]  /*2e90*/  PRMT R0, R4, 0x7610, R0 ;  /* 0x0000761004007816 */ /* 0x000fce0000000000 */
.L_x_14149:
[----:B------:R-:W-:Y:S05]  /*2ea0*/  BSYNC.RECONVERGENT B0 ;  /* 0x0000000000007941 */ /* 0x000fea0003800200 */
.L_x_14148:
[----:B------:R0:W-:Y:S01]  /*2eb0*/  STG.E.U8 desc[UR36][R2.64], R0 ;  /* 0x0000000002007986 */ /* 0x0001e2000c101124 */
[----:B------:R-:W-:Y:S05]  /*2ec0*/  BRA `(.L_x_14127) ;  /* 0x0000000000a87947 */ /* 0x000fea0003800000 */
.L_x_14141:
[----:B------:R-:W-:-:S09]  /*2ed0*/  UISETP.NE.AND UP0, UPT, UR4, 0x1c, UPT ;  /* 0x0000001c0400788c */ /* 0x000fd2000bf05270 */
[----:B------:R-:W-:Y:S05]  /*2ee0*/  BRA.U !UP0, `(.L_x_14152) ;  /* 0x00000001089c7547 */ /* 0x000fea000b800000 */
[----:B------:R-:W-:-:S09]  /*2ef0*/  UISETP.NE.AND UP0, UPT, UR4, 0x1d, UPT ;  /* 0x0000001d0400788c */ /* 0x000fd2000bf05270 */
[----:B------:R-:W-:Y:S05]  /*2f00*/  BRA.U !UP0, `(.L_x_14153) ;  /* 0x0000000108887547 */ /* 0x000fea000b800000 */
[----:B------:R-:W-:-:S09]  /*2f10*/  UISETP.NE.AND UP0, UPT, UR4, 0x2c, UPT ;  /* 0x0000002c0400788c */ /* 0x000fd2000bf05270 */
[----:B------:R-:W-:Y:S05]  /*2f20*/  BRA.U !UP0, `(.L_x_14154) ;  /* 0x0000000108447547 */ /* 0x000fea000b800000 */
.L_x_14126:
        /* <DEDUP_REMOVED lines=16> */
.L_x_14155:
[----:B------:R-:W-:Y:S05]  /*3030*/  BRA `(.L_x_14127) ;  /* 0x00000000004c7947 */ /* 0x000fea0003800000 */
.L_x_14154:
        /* <DEDUP_REMOVED lines=15> */
.L_x_14153:
[----:B------:R-:W-:-:S05]  /*3130*/  IMAD.MOV.U32 R5, RZ, RZ, RZ ;  /* 0x000000ffff057224 */ /* 0x000fca00078e00ff */
[----:B------:R0:W-:Y:S01]  /*3140*/  STG.E.64 desc[UR36][R2.64], R4 ;  /* 0x0000000402007986 */ /* 0x0001e2000c101b24 */
[----:B------:R-:W-:Y:S05]  /*3150*/  BRA `(.L_x_14127) ;  /* 0x0000000000047947 */ /* 0x000fea0003800000 */
.L_x_14152:
[----:B------:R0:W-:Y:S02]  /*3160*/  STG.E desc[UR36][R2.64], R4 ;  /* 0x0000000402007986 */ /* 0x0001e4000c101924 */
.L_x_14127:
[----:B------:R-:W-:Y:S05]  /*3170*/  BSYNC.RECONVERGENT B6 ;  /* 0x0000000000067941 */ /* 0x000fea0003800200 */
.L_x_14121:
[----:B------:R-:W-:-:S07]  /*3180*/  VIADD R17, R17, 0x80 ;  /* 0x0000008011117836 */ /* 0x000fce0000000000 */
.L_x_14085:
[----:B------:R-:W-:Y:S05]  /*3190*/  BSYNC.RECONVERGENT B7 ;  /* 0x0000000000077941 */ /* 0x000fea0003800200 */
.L_x_14084:
        /* <DEDUP_REMOVED lines=307> */
.L_x_14158:
        /* <DEDUP_REMOVED lines=18> */
.L_x_14162:
[----:B------:R-:W2:Y:S02]  /*45f0*/  LDG.E.U8 R2, desc[UR36][R2.64] ;  /* 0x0000002402027981 */ /* 0x000ea4000c1e1100 */
[----:B--2---:R-:W-:-:S04]  /*4600*/  I2FP.F32.U32 R0, R2 ;  /* 0x0000000200007245 */ /* 0x004fc80000201000 */
[----:B------:R-:W-:Y:S01]  /*4610*/  F2FP.BF16.F32.PACK_AB R0, RZ, R0 ;  /* 0x00000000ff00723e */ /* 0x000fe200000010ff */
[----:B------:R-:W-:Y:S06]  /*4620*/  BRA `(.L_x_14164) ;  /* 0x0000000c00a47947 */ /* 0x000fec0003800000 */
.L_x_14161:
        /* <DEDUP_REMOVED lines=10> */
.L_x_14166:
[----:B------:R-:W2:Y:S02]  /*46d0*/  LDG.E R2, desc[UR36][R2.64] ;  /* 0x0000002402027981 */ /* 0x000ea4000c1e1900 */
[----:B--2---:R-:W-:-:S04]  /*46e0*/  I2FP.F32.S32 R0, R2 ;  /* 0x0000000200007245 */ /* 0x004fc80000201400 */
[----:B------:R-:W-:Y:S01]  /*46f0*/  F2FP.BF16.F32.PACK_AB R0, RZ, R0 ;  /* 0x00000000ff00723e */ /* 0x000fe200000010ff */
[----:B------:R-:W-:Y:S06]  /*4700*/  BRA `(.L_x_14164) ;  /* 0x0000000c006c7947 */ /* 0x000fec0003800000 */
.L_x_14165:
[----:B------:R-:W2:Y:S02]  /*4710*/  LDG.E.U16 R2, desc[UR36][R2.64] ;  /* 0x0000002402027981 */ /* 0x000ea4000c1e1500 */
[----:B--2---:R-:W0:Y:S02]  /*4720*/  I2F.S16 R0, R2 ;  /* 0x0000000200007306 */ /* 0x004e240000101400 */
[----:B0-----:R-:W-:Y:S01]  /*4730*/  F2FP.BF16.F32.PACK_AB R0, RZ, R0 ;  /* 0x00000000ff00723e */ /* 0x001fe200000010ff */
[----:B------:R-:W-:Y:S06]  /*4740*/  BRA `(.L_x_14164) ;  /* 0x0000000c005c7947 */ /* 0x000fec0003800000 */
.L_x_14160:
        /* <DEDUP_REMOVED lines=9> */
.L_x_14168:
[----:B------:R-:W2:Y:S02]  /*47e0*/  LDG.E.U16 R0, desc[UR36][R2.64] ;  /* 0x0000002402007981 */ /* 0x000ea4000c1e1500 */
[----:B--2---:R-:W-:-:S05]  /*47f0*/  HADD2.F32 R0, -RZ, R0.H0_H0 ;  /* 0x20000000ff007230 */ /* 0x004fca0000004100 */
[----:B------:R-:W-:Y:S01]  /*4800*/  F2FP.BF16.F32.PACK_AB R0, RZ, R0 ;  /* 0x00000000ff00723e */ /* 0x000fe200000010ff */
[----:B------:R-:W-:Y:S06]  /*4810*/  BRA `(.L_x_14164) ;  /* 0x0000000c00287947 */ /* 0x000fec0003800000 */
.L_x_14167:
        /* <DEDUP_REMOVED lines=9> */
.L_x_14170:
[----:B------:R-:W2:Y:S02]  /*48b0*/  LDG.E.U16 R2, desc[UR36][R2.64] ;  /* 0x0000002402027981 */ /* 0x000ea4000c1e1500 */
[----:B--2---:R-:W-:-:S05]  /*48c0*/  HADD2.F32 R0, -RZ, R2.H0_H0 ;  /* 0x20000002ff007230 */ /* 0x004fca0000004100 */
[----:B------:R-:W-:Y:S01]  /*48d0*/  F2FP.BF16.F32.PACK_AB R0, RZ, R0 ;  /* 0x00000000ff00723e */ /* 0x000fe200000010ff */
[----:B------:R-:W-:Y:S06]  /*48e0*/  BRA `(.L_x_14164) ;  /* 0x0000000800f47947 */ /* 0x000fec0003800000 */
.L_x_14169:
        /* <DEDUP_REMOVED lines=12> */
.L_x_14159:
        /* <DEDUP_REMOVED lines=13> */
.L_x_14173:
        /* <DEDUP_REMOVED lines=12> */
.L_x_14172:
        /* <DEDUP_REMOVED lines=27> */
.L_x_14175:
        /* <DEDUP_REMOVED lines=13> */
.L_x_14174:
[----:B------:R0:W5:Y:S01]  /*4dc0*/  LDG.E.U16 R0, desc[UR36][R2.64] ;  /* 0x0000002402007981 */ /* 0x000162000c1e1500 */
[----:B------:R-:W-:Y:S05]  /*4dd0*/  BRA `(.L_x_14164) ;  /* 0x0000000400b87947 */ /* 0x000fea0003800000 */
.L_x_14171:
        /* <DEDUP_REMOVED lines=12> */
.L_x_14178:
        /* <DEDUP_REMOVED lines=21> */
.L_x_14182:
[----:B------:R-:W-:Y:S05]  /*4ff0*/  BSYNC.RECONVERGENT B1 ;  /* 0x0000000000017941 */ /* 0x000fea0003800200 */
.L_x_14181:
[----:B------:R-:W-:Y:S01]  /*5000*/  IMAD.SHL.U32 R0, R0, 0x100000, RZ ;  /* 0x0010000000007824 */ /* 0x000fe200078e00ff */
[----:B------:R-:W-:-:S04]  /*5010*/  LEA R2, R2, 0x3b800000, 0x17 ;  /* 0x3b80000002027811 */ /* 0x000fc800078eb8ff */
[----:B------:R-:W-:-:S07]  /*5020*/  LOP3.LUT R0, R2, R0, R7, 0xfe, !PT ;  /* 0x0000000002007212 */ /* 0x000fce00078efe07 */
.L_x_14180:
[----:B------:R-:W-:Y:S05]  /*5030*/  BSYNC.RECONVERGENT B0 ;  /* 0x0000000000007941 */ /* 0x000fea0003800200 */
.L_x_14179:
[----:B------:R-:W-:Y:S01]  /*5040*/  F2FP.BF16.F32.PACK_AB R0, RZ, R0 ;  /* 0x00000000ff00723e */ /* 0x000fe200000010ff */
[----:B------:R-:W-:Y:S06]  /*5050*/  BRA `(.L_x_14164) ;  /* 0x0000000400187947 */ /* 0x000fec0003800000 */
.L_x_14177:
        /* <DEDUP_REMOVED lines=21> */
.L_x_14186:
[----:B------:R-:W-:Y:S05]  /*51b0*/  BSYNC.RECONVERGENT B1 ;  /* 0x0000000000017941 */ /* 0x000fea0003800200 */
.L_x_14185:
[----:B------:R-:W-:Y:S01]  /*51c0*/  IMAD.SHL.U32 R0, R0, 0x200000, RZ ;  /* 0x0020000000007824 */ /* 0x000fe200078e00ff */
[----:B------:R-:W-:-:S04]  /*51d0*/  LEA R2, R2, 0x37800000, 0x17 ;  /* 0x3780000002027811 */ /* 0x000fc800078eb8ff */
[----:B------:R-:W-:-:S07]  /*51e0*/  LOP3.LUT R0, R2, R0, R7, 0xfe, !PT ;  /* 0x0000000002007212 */ /* 0x000fce00078efe07 */
.L_x_14184:
[----:B------:R-:W-:Y:S05]  /*51f0*/  BSYNC.RECONVERGENT B0 ;  /* 0x0000000000007941 */ /* 0x000fea0003800200 */
.L_x_14183:
[----:B------:R-:W-:Y:S01]  /*5200*/  F2FP.BF16.F32.PACK_AB R0, RZ, R0 ;  /* 0x00000000ff00723e */ /* 0x000fe200000010ff */
[----:B------:R-:W-:Y:S06]  /*5210*/  BRA `(.L_x_14164) ;  /* 0x0000000000a87947 */ /* 0x000fec0003800000 */
.L_x_14176:
        /* <DEDUP_REMOVED lines=14> */
.L_x_14190:
[----:B------:R-:W-:Y:S05]  /*5300*/  BSYNC.RECONVERGENT B0 ;  /* 0x0000000000007941 */ /* 0x000fea0003800200 */
.L_x_14189:
[----:B------:R-:W-:Y:S01]  /*5310*/  F2FP.BF16.F32.PACK_AB R0, RZ, R0 ;  /* 0x00000000ff00723e */ /* 0x000fe200000010ff */
[----:B------:R-:W-:Y:S06]  /*5320*/  BRA `(.L_x_14164) ;  /* 0x0000000000647947 */ /* 0x000fec0003800000 */
.L_x_14163:
        /* <DEDUP_REMOVED lines=16> */
.L_x_14191:
[----:B------:R-:W-:Y:S01]  /*5430*/  PRMT R0, RZ, 0x7610, R0 ;  /* 0x00007610ff007816 */ /* 0x000fe20000000000 */
[----:B------:R-:W-:Y:S06]  /*5440*/  BRA `(.L_x_14164) ;  /* 0x00000000001c7947 */ /* 0x000fec0003800000 */
.L_x_14188:
[----:B------:R-:W2:Y:S02]  /*5450*/  LDG.E.64 R2, desc[UR36][R2.64] ;  /* 0x0000002402027981 */ /* 0x000ea4000c1e1b00 */
[----:B--2---:R-:W0:Y:S02]  /*5460*/  I2F.U64 R0, R2 ;  /* 0x0000000200007312 */ /* 0x004e240000301000 */
[----:B0-----:R-:W-:Y:S01]  /*5470*/  F2FP.BF16.F32.PACK_AB R0, RZ, R0 ;  /* 0x00000000ff00723e */ /* 0x001fe200000010ff */
[----:B------:R-:W-:Y:S06]  /*5480*/  BRA `(.L_x_14164) ;  /* 0x00000000000c7947 */ /* 0x000fec0003800000 */
.L_x_14187:
[----:B------:R-:W2:Y:S02]  /*5490*/  LDG.E R2, desc[UR36][R2.64] ;  /* 0x0000002402027981 */ /* 0x000ea4000c1e1900 */
[----:B--2---:R-:W-:-:S04]  /*54a0*/  I2FP.F32.U32 R0, R2 ;  /* 0x0000000200007245 */ /* 0x004fc80000201000 */
[----:B------:R-:W-:-:S07]  /*54b0*/  F2FP.BF16.F32.PACK_AB R0, RZ, R0 ;  /* 0x00000000ff00723e */ /* 0x000fce00000010ff */
.L_x_14164:
[----:B------:R-:W-:Y:S01]  /*54c0*/  USHF.L.U32 UR4, UR43, 0x10, URZ ;  /* 0x000000102b047899 */ /* 0x000fe200080006ff */
[----:B------:R-:W-:Y:S01]  /*54d0*/  BSSY.RECONVERGENT B6, `(.L_x_14192) ;  /* 0x00000d6000067945 */ /* 0x000fe20003800200 */
[----:B------:R-:W0:Y:S04]  /*54e0*/  LDCU.64 UR6, c[0x0][0x580] ;  /* 0x0000b000ff0677ac */ /* 0x000e280008000a00 */
[----:B------:R-:W-:Y:S01]  /*54f0*/  FSETP.NEU.FTZ.AND P0, PT, RZ, UR4, PT ;  /* 0x00000004ff007c0b */ /* 0x000fe2000bf1d000 */
[----:B------:R-:W-:-:S04]  /*5500*/  UPRMT UR4, UR39, 0x9910, URZ ;  /* 0x0000991027047896 */ /* 0x000fc800080000ff */
[----:B------:R-:W-:-:S08]  /*5510*/  UISETP.GT.AND UP0, UPT, UR4, 0x9, UPT ;  /* 0x000000090400788c */ /* 0x000fd0000bf04270 */
[----:B-----5:R-:W-:Y:S02]  /*5520*/  @!P0 SHF.L.U32 R0, R0, 0x10, RZ ;  /* 0x0000001000008819 */ /* 0x020fe400000006ff */
[----:B0-----:R-:W-:Y:S02]  /*5530*/  IADD3 R2, P1, PT, R16, UR6, RZ ;  /* 0x0000000610027c10 */ /* 0x001fe4000ff3e0ff */
[----:B------:R-:W-:-:S03]  /*5540*/  FSETP.NEU.OR P0, PT, R0, RZ, P0 ;  /* 0x000000ff0000720b */ /* 0x000fc6000070d400 */
        /* <DEDUP_REMOVED lines=13> */
.L_x_14196:
[----:B------:R0:W-:Y:S01]  /*5620*/  STG.E.U8 desc[UR36][R2.64], R4 ;  /* 0x0000000402007986 */ /* 0x0001e2000c101124 */
[----:B------:R-:W-:Y:S05]  /*5630*/  BRA `(.L_x_14198) ;  /* 0x0000000800fc7947 */ /* 0x000fea0003800000 */
.L_x_14195:
        /* <DEDUP_REMOVED lines=9> */
.L_x_14200:
[----:B------:R0:W-:Y:S01]  /*56d0*/  STG.E desc[UR36][R2.64], R4 ;  /* 0x0000000402007986 */ /* 0x0001e2000c101924 */
[----:B------:R-:W-:Y:S05]  /*56e0*/  BRA `(.L_x_14198) ;  /* 0x0000000800d07947 */ /* 0x000fea0003800000 */
.L_x_14199:
[----:B------:R0:W-:Y:S01]  /*56f0*/  STG.E.U16 desc[UR36][R2.64], R4 ;  /* 0x0000000402007986 */ /* 0x0001e2000c101524 */
[----:B------:R-:W-:Y:S05]  /*5700*/  BRA `(.L_x_14198) ;  /* 0x0000000800c87947 */ /* 0x000fea0003800000 */
.L_x_14194:
        /* <DEDUP_REMOVED lines=9> */
.L_x_14202:
[----:B------:R-:W-:-:S04]  /*57a0*/  I2FP.F32.U32 R0, R4 ;  /* 0x0000000400007245 */ /* 0x000fc80000201000 */
[----:B------:R-:W-:-:S05]  /*57b0*/  F2FP.F16.F32.PACK_AB R0, RZ, R0 ;  /* 0x00000000ff00723e */ /* 0x000fca00000000ff */
[----:B------:R0:W-:Y:S01]  /*57c0*/  STG.E.U16 desc[UR36][R2.64], R0 ;  /* 0x0000000002007986 */ /* 0x0001e2000c101524 */
[----:B------:R-:W-:Y:S05]  /*57d0*/  BRA `(.L_x_14198) ;  /* 0x0000000800947947 */ /* 0x000fea0003800000 */
.L_x_14201:
        /* <DEDUP_REMOVED lines=10> */
.L_x_14204:
[----:B------:R-:W-:-:S04]  /*5880*/  I2FP.F32.U32 R4, R4 ;  /* 0x0000000400047245 */ /* 0x000fc80000201000 */
[----:B------:R-:W-:-:S04]  /*5890*/  F2FP.F16.F32.PACK_AB R5, RZ, R4 ;  /* 0x00000004ff05723e */ /* 0x000fc800000000ff */
[----:B------:R-:W-:-:S05]  /*58a0*/  PRMT R5, R5, 0x5410, RZ ;  /* 0x0000541005057816 */ /* 0x000fca00000000ff */
[----:B------:R0:W-:Y:S01]  /*58b0*/  STG.E desc[UR36][R2.64], R5 ;  /* 0x0000000502007986 */ /* 0x0001e2000c101924 */
[----:B------:R-:W-:Y:S05]  /*58c0*/  BRA `(.L_x_14198) ;  /* 0x0000000800587947 */ /* 0x000fea0003800000 */
.L_x_14203:
[----:B------:R-:W0:Y:S02]  /*58d0*/  I2F.F64.U32 R4, R4 ;  /* 0x0000000400047312 */ /* 0x000e240000201800 */
[----:B0-----:R0:W-:Y:S01]  /*58e0*/  STG.E.64 desc[UR36][R2.64], R4 ;  /* 0x0000000402007986 */ /* 0x0011e2000c101b24 */
[----:B------:R-:W-:Y:S05]  /*58f0*/  BRA `(.L_x_14198) ;  /* 0x00000008004c7947 */ /* 0x000fea0003800000 */
.L_x_14193:
        /* <DEDUP_REMOVED lines=12> */
.L_x_14208:
        /* <DEDUP_REMOVED lines=17> */
.L_x_14210:
[----:B------:R-:W-:Y:S05]  /*5ad0*/  BSYNC.RECONVERGENT B0 ;  /* 0x0000000000007941 */ /* 0x000fea0003800200 */
.L_x_14209:
[----:B------:R0:W-:Y:S01]  /*5ae0*/  STG.E.U8 desc[UR36][R2.64], R0 ;  /* 0x0000000002007986 */ /* 0x0001e2000c101124 */
[----:B------:R-:W-:Y:S05]  /*5af0*/  BRA `(.L_x_14198) ;  /* 0x0000000400cc7947 */ /* 0x000fea0003800000 */
.L_x_14207:
        /* <DEDUP_REMOVED lines=17> */
.L_x_14212:
[----:B------:R-:W-:Y:S05]  /*5c10*/  BSYNC.RECONVERGENT B0 ;  /* 0x0000000000007941 */ /* 0x000fea0003800200 */
.L_x_14211:
[----:B------:R0:W-:Y:S01]  /*5c20*/  STG.E.U8 desc[UR36][R2.64], R0 ;  /* 0x0000000002007986 */ /* 0x0001e2000c101124 */
[----:B------:R-:W-:Y:S05]  /*5c30*/  BRA `(.L_x_14198) ;  /* 0x00000004007c7947 */ /* 0x000fea0003800000 */
.L_x_14206:
        /* <DEDUP_REMOVED lines=21> */
.L_x_14214:
[----:B------:R-:W-:-:S05]  /*5d90*/  MOV R5, RZ ;  /* 0x000000ff00057202 */ /* 0x000fca0000000f00 */
[----:B------:R0:W-:Y:S01]  /*5da0*/  STG.E.64 desc[UR36][R2.64], R4 ;  /* 0x0000000402007986 */ /* 0x0001e2000c101b24 */
[----:B------:R-:W-:Y:S05]  /*5db0*/  BRA `(.L_x_14198) ;  /* 0x00000004001c7947 */ /* 0x000fea0003800000 */
.L_x_14213:
[----:B------:R0:W-:Y:S01]  /*5dc0*/  STG.E desc[UR36][R2.64], R4 ;  /* 0x0000000402007986 */ /* 0x0001e2000c101924 */
[----:B------:R-:W-:Y:S05]  /*5dd0*/  BRA `(.L_x_14198) ;  /* 0x0000000400147947 */ /* 0x000fea0003800000 */
.L_x_14205:
        /* <DEDUP_REMOVED lines=8> */
.L_x_14216:
[----:B------:R-:W-:Y:S01]  /*5e60*/  CS2R R6, SRZ ;  /* 0x0000000000067805 */ /* 0x000fe2000001ff00 */
[----:B------:R-:W0:Y:S04]  /*5e70*/  I2F.F64.U32 R4, R4 ;  /* 0x0000000400047312 */ /* 0x000e280000201800 */
[----:B0-----:R4:W-:Y:S01]  /*5e80*/  STG.E.128 desc[UR36][R2.64], R4 ;  /* 0x0000000402007986 */ /* 0x0019e2000c101d24 */
[----:B------:R-:W-:Y:S05]  /*5e90*/  BRA `(.L_x_14198) ;  /* 0x0000000000e47947 */ /* 0x000fea0003800000 */
.L_x_14215:
[----:B------:R-:W-:-:S09]  /*5ea0*/  UISETP.NE.AND UP0, UPT, UR4, 0xf, UPT ;  /* 0x0000000f0400788c */ /* 0x000fd2000bf05270 */
[----:B------:R-:W-:Y:S05]  /*5eb0*/  BRA.U !UP0, `(.L_x_14217) ;  /* 0x0000000108d07547 */ /* 0x000fea000b800000 */
[----:B------:R-:W-:-:S09]  /*5ec0*/  UISETP.NE.AND UP0, UPT, UR4, 0x17, UPT ;  /* 0x000000170400788c */ /* 0x000fd2000bf05270 */
[----:B------:R-:W-:Y:S05]  /*5ed0*/  BRA.U !UP0, `(.L_x_14218) ;  /* 0x0000000108847547 */ /* 0x000fea000b800000 */
[----:B------:R-:W-:-:S09]  /*5ee0*/  UISETP.NE.AND UP0, UPT, UR4, 0x18, UPT ;  /* 0x000000180400788c */ /* 0x000fd2000bf05270 */
[----:B------:R-:W-:Y:S05]  /*5ef0*/  BRA.U !UP0, `(.L_x_14219) ;  /* 0x0000000108447547 */ /* 0x000fea000b800000 */
.L_x_14197:
        /* <DEDUP_REMOVED lines=16> */
.L_x_14220:
[----:B------:R-:W-:Y:S05]  /*6000*/  BRA `(.L_x_14198) ;  /* 0x0000000000887947 */ /* 0x000fea0003800000 */
.L_x_14219:
        /* <DEDUP_REMOVED lines=11> */
.L_x_14222:
[----:B------:R-:W-:Y:S05]  /*60c0*/  BSYNC.RECONVERGENT B0 ;  /* 0x0000000000007941 */ /* 0x000fea0003800200 */
.L_x_14221:
[----:B------:R3:W-:Y:S01]  /*60d0*/  STG.E.U8 desc[UR36][R2.64], R5 ;  /* 0x0000000502007986 */ /* 0x0007e2000c101124 */
[----:B------:R-:W-:Y:S05]  /*60e0*/  BRA `(.L_x_14198) ;  /* 0x0000000000507947 */ /* 0x000fea0003800000 */
.L_x_14218:
        /* <DEDUP_REMOVED lines=12> */
.L_x_14223:
[----:B------:R-:W-:Y:S01]  /*61b0*/  IMAD.MOV.U32 R5, RZ, RZ, 0x7f ;  /* 0x0000007fff057424 */ /* 0x000fe200078e00ff */
[----:B------:R-:W-:-:S04]  /*61c0*/  ISETP.GT.U32.AND P0, PT, R7, 0x7f800000, PT ;  /* 0x7f8000000700780c */ /* 0x000fc80003f04070 */
[----:B------:R-:W-:-:S05]  /*61d0*/  SEL R5, R5, 0x7c, P0 ;  /* 0x0000007c05057807 */ /* 0x000fca0000000000 */
[----:B------:R2:W-:Y:S01]  /*61e0*/  STG.E.U8 desc[UR36][R2.64], R5 ;  /* 0x0000000502007986 */ /* 0x0005e2000c101124 */
[----:B------:R-:W-:Y:S05]  /*61f0*/  BRA `(.L_x_14198) ;  /* 0x00000000000c7947 */ /* 0x000fea0003800000 */
.L_x_14217:
[----:B------:R-:W-:-:S04]  /*6200*/  I2FP.F32.U32 R0, R4 ;  /* 0x0000000400007245 */ /* 0x000fc80000201000 */
[----:B------:R-:W-:-:S05]  /*6210*/  F2FP.BF16.F32.PACK_AB R0, RZ, R0 ;  /* 0x00000000ff00723e */ /* 0x000fca00000010ff */
[----:B------:R0:W-:Y:S02]  /*6220*/  STG.E.U16 desc[UR36][R2.64], R0 ;  /* 0x0000000002007986 */ /* 0x0001e4000c101524 */
.L_x_14198:
[----:B------:R-:W-:Y:S05]  /*6230*/  BSYNC.RECONVERGENT B6 ;  /* 0x0000000000067941 */ /* 0x000fea0003800200 */
.L_x_14192:
[----:B------:R-:W-:-:S07]  /*6240*/  IADD3 R17, PT, PT, R17, 0x80, RZ ;  /* 0x0000008011117810 */ /* 0x000fce0007ffe0ff */
.L_x_14157:
[----:B------:R-:W-:Y:S05]  /*6250*/  BSYNC.RECONVERGENT B7 ;  /* 0x0000000000077941 */ /* 0x000fea0003800200 */
.L_x_14156:
        /* <DEDUP_REMOVED lines=307> */
.L_x_14226:
        /* <DEDUP_REMOVED lines=18> */
.L_x_14230:
[----:B------:R-:W2:Y:S02]  /*76b0*/  LDG.E.U8 R2, desc[UR36][R2.64] ;  /* 0x0000002402027981 */ /* 0x000ea4000c1e1100 */
[----:B--2---:R-:W-:-:S04]  /*76c0*/  I2FP.F32.U32 R0, R2 ;  /* 0x0000000200007245 */ /* 0x004fc80000201000 */
[----:B------:R-:W-:Y:S01]  /*76d0*/  F2FP.BF16.F32.PACK_AB R0, RZ, R0 ;  /* 0x00000000ff00723e */ /* 0x000fe200000010ff */
[----:B------:R-:W-:Y:S06]  /*76e0*/  BRA `(.L_x_14232) ;  /* 0x0000000c00a47947 */ /* 0x000fec0003800000 */
.L_x_14229:
        /* <DEDUP_REMOVED lines=10> */
.L_x_14234:
[----:B------:R-:W2:Y:S02]  /*7790*/  LDG.E R2, desc[UR36][R2.64] ;  /* 0x0000002402027981 */ /* 0x000ea4000c1e1900 */
[----:B--2---:R-:W-:-:S04]  /*77a0*/  I2FP.F32.S32 R0, R2 ;  /* 0x0000000200007245 */ /* 0x004fc80000201400 */
[----:B------:R-:W-:Y:S01]  /*77b0*/  F2FP.BF16.F32.PACK_AB R0, RZ, R0 ;  /* 0x00000000ff00723e */ /* 0x000fe200000010ff */
[----:B------:R-:W-:Y:S06]  /*77c0*/  BRA `(.L_x_14232) ;  /* 0x0000000c006c7947 */ /* 0x000fec0003800000 */
.L_x_14233:
[----:B------:R-:W2:Y:S02]  /*77d0*/  LDG.E.U16 R2, desc[UR36][R2.64] ;  /* 0x0000002402027981 */ /* 0x000ea4000c1e1500 */
[----:B--2---:R-:W0:Y:S02]  /*77e0*/  I2F.S16 R0, R2 ;  /* 0x0000000200007306 */ /* 0x004e240000101400 */
[----:B0-----:R-:W-:Y:S01]  /*77f0*/  F2FP.BF16.F32.PACK_AB R0, RZ, R0 ;  /* 0x00000000ff00723e */ /* 0x001fe200000010ff */
[----:B------:R-:W-:Y:S06]  /*7800*/  BRA `(.L_x_14232) ;  /* 0x0000000c005c7947 */ /* 0x000fec0003800000 */
.L_x_14228:
        /* <DEDUP_REMOVED lines=9> */
.L_x_14236:
[----:B------:R-:W2:Y:S02]  /*78a0*/  LDG.E.U16 R0, desc[UR36][R2.64] ;  /* 0x0000002402007981 */ /* 0x000ea4000c1e1500 */
[----:B--2---:R-:W-:-:S05]  /*78b0*/  HADD2.F32 R0, -RZ, R0.H0_H0 ;  /* 0x20000000ff007230 */ /* 0x004fca0000004100 */
[----:B------:R-:W-:Y:S01]  /*78c0*/  F2FP.BF16.F32.PACK_AB R0, RZ, R0 ;  /* 0x00000000ff00723e */ /* 0x000fe200000010ff */
[----:B------:R-:W-:Y:S06]  /*78d0*/  BRA `(.L_x_14232) ;  /* 0x0000000c00287947 */ /* 0x000fec0003800000 */
.L_x_14235:
        /* <DEDUP_REMOVED lines=9> */
.L_x_14238:
[----:B------:R-:W2:Y:S02]  /*7970*/  LDG.E.U16 R2, desc[UR36][R2.64] ;  /* 0x0000002402027981 */ /* 0x000ea4000c1e1500 */
[----:B--2---:R-:W-:-:S05]  /*7980*/  HADD2.F32 R0, -RZ, R2.H0_H0 ;  /* 0x20000002ff007230 */ /* 0x004fca0000004100 */
[----:B------:R-:W-:Y:S01]  /*7990*/  F2FP.BF16.F32.PACK_AB R0, RZ, R0 ;  /* 0x00000000ff00723e */ /* 0x000fe200000010ff */
[----:B------:R-:W-:Y:S06]  /*79a0*/  BRA `(.L_x_14232) ;  /* 0x0000000800f47947 */ /* 0x000fec0003800000 */
.L_x_14237:
        /* <DEDUP_REMOVED lines=12> */
.L_x_14227:
        /* <DEDUP_REMOVED lines=13> */
.L_x_14241:
        /* <DEDUP_REMOVED lines=12> */
.L_x_14240:
        /* <DEDUP_REMOVED lines=27> */
.L_x_14243:
        /* <DEDUP_REMOVED lines=13> */
.L_x_14242:
[----:B------:R0:W5:Y:S01]  /*7e80*/  LDG.E.U16 R0, desc[UR36][R2.64] ;  /* 0x0000002402007981 */ /* 0x000162000c1e1500 */
[----:B------:R-:W-:Y:S05]  /*7e90*/  BRA `(.L_x_14232) ;  /* 0x0000000400b87947 */ /* 0x000fea0003800000 */
.L_x_14239:
        /* <DEDUP_REMOVED lines=12> */
.L_x_14246:
        /* <DEDUP_REMOVED lines=21> */
.L_x_14250:
[----:B------:R-:W-:Y:S05]  /*80b0*/  BSYNC.RECONVERGENT B1 ;  /* 0x0000000000017941 */ /* 0x000fea0003800200 */
.L_x_14249:
[----:B------:R-:W-:Y:S01]  /*80c0*/  IMAD.SHL.U32 R0, R0, 0x100000, RZ ;  /* 0x0010000000007824 */ /* 0x000fe200078e00ff */
[----:B------:R-:W-:-:S04]  /*80d0*/  LEA R2, R2, 0x3b800000, 0x17 ;  /* 0x3b80000002027811 */ /* 0x000fc800078eb8ff */
[----:B------:R-:W-:-:S07]  /*80e0*/  LOP3.LUT R0, R2, R0, R7, 0xfe, !PT ;  /* 0x0000000002007212 */ /* 0x000fce00078efe07 */
.L_x_14248:
[----:B------:R-:W-:Y:S05]  /*80f0*/  BSYNC.RECONVERGENT B0 ;  /* 0x0000000000007941 */ /* 0x000fea0003800200 */
.L_x_14247:
[----:B------:R-:W-:Y:S01]  /*8100*/  F2FP.BF16.F32.PACK_AB R0, RZ, R0 ;  /* 0x00000000ff00723e */ /* 0x000fe200000010ff */
[----:B------:R-:W-:Y:S06]  /*8110*/  BRA `(.L_x_14232) ;  /* 0x0000000400187947 */ /* 0x000fec0003800000 */
.L_x_14245:
        /* <DEDUP_REMOVED lines=21> */
.L_x_14254:
[----:B------:R-:W-:Y:S05]  /*8270*/  BSYNC.RECONVERGENT B1 ;  /* 0x0000000000017941 */ /* 0x000fea0003800200 */
.L_x_14253:
[----:B------:R-:W-:Y:S02]  /*8280*/  SHF.L.U32 R0, R0, 0x15, RZ ;  /* 0x0000001500007819 */ /* 0x000fe400000006ff */
[----:B------:R-:W-:-:S04]  /*8290*/  LEA R2, R2, 0x37800000, 0x17 ;  /* 0x3780000002027811 */ /* 0x000fc800078eb8ff */
[----:B------:R-:W-:-:S07]  /*82a0*/  LOP3.LUT R0, R2, R0, R7, 0xfe, !PT ;  /* 0x0000000002007212 */ /* 0x000fce00078efe07 */
.L_x_14252:
[----:B------:R-:W-:Y:S05]  /*82b0*/  BSYNC.RECONVERGENT B0 ;  /* 0x0000000000007941 */ /* 0x000fea0003800200 */
.L_x_14251:
[----:B------:R-:W-:Y:S01]  /*82c0*/  F2FP.BF16.F32.PACK_AB R0, RZ, R0 ;  /* 0x00000000ff00723e */ /* 0x000fe200000010ff */
[----:B------:R-:W-:Y:S06]  /*82d0*/  BRA `(.L_x_14232) ;  /* 0x0000000000a87947 */ /* 0x000fec0003800000 */
.L_x_14244:
        /* <DEDUP_REMOVED lines=14> */
.L_x_14258:
[----:B------:R-:W-:Y:S05]  /*83c0*/  BSYNC.RECONVERGENT B0 ;  /* 0x0000000000007941 */ /* 0x000fea0003800200 */
.L_x_14257:
[----:B------:R-:W-:Y:S01]  /*83d0*/  F2FP.BF16.F32.PACK_AB R0, RZ, R0 ;  /* 0x00000000ff00723e */ /* 0x000fe200000010ff */
[----:B------:R-:W-:Y:S06]  /*83e0*/  BRA `(.L_x_14232) ;  /* 0x0000000000647947 */ /* 0x000fec0003800000 */
.L_x_14231:
        /* <DEDUP_REMOVED lines=16> */
.L_x_14259:
[----:B------:R-:W-:Y:S01]  /*84f0*/  PRMT R0, RZ, 0x7610, R0 ;  /* 0x00007610ff007816 */ /* 0x000fe20000000000 */
[----:B------:R-:W-:Y:S06]  /*8500*/  BRA `(.L_x_14232) ;  /* 0x00000000001c7947 */ /* 0x000fec0003800000 */
.L_x_14256:
[----:B------:R-:W2:Y:S02]  /*8510*/  LDG.E.64 R2, desc[UR36][R2.64] ;  /* 0x0000002402027981 */ /* 0x000ea4000c1e1b00 */
[----:B--2---:R-:W0:Y:S02]  /*8520*/  I2F.U64 R0, R2 ;  /* 0x0000000200007312 */ /* 0x004e240000301000 */
[----:B0-----:R-:W-:Y:S01]  /*8530*/  F2FP.BF16.F32.PACK_AB R0, RZ, R0 ;  /* 0x00000000ff00723e */ /* 0x001fe200000010ff */
[----:B------:R-:W-:Y:S06]  /*8540*/  BRA `(.L_x_14232) ;  /* 0x00000000000c7947 */ /* 0x000fec0003800000 */
.L_x_14255:
[----:B------:R-:W2:Y:S02]  /*8550*/  LDG.E R2, desc[UR36][R2.64] ;  /* 0x0000002402027981 */ /* 0x000ea4000c1e1900 */
[----:B--2---:R-:W-:-:S04]  /*8560*/  I2FP.F32.U32 R0, R2 ;  /* 0x0000000200007245 */ /* 0x004fc80000201000 */
[----:B------:R-:W-:-:S07]  /*8570*/  F2FP.BF16.F32.PACK_AB R0, RZ, R0 ;  /* 0x00000000ff00723e */ /* 0x000fce00000010ff */
.L_x_14232:
        /* <DEDUP_REMOVED lines=22> */
.L_x_14264:
[----:B------:R0:W-:Y:S01]  /*86e0*/  STG.E.U8 desc[UR36][R2.64], R4 ;  /* 0x0000000402007986 */ /* 0x0001e2000c101124 */
[----:B------:R-:W-:Y:S05]  /*86f0*/  BRA `(.L_x_14266) ;  /* 0x0000000800fc7947 */ /* 0x000fea0003800000 */
.L_x_14263:
        /* <DEDUP_REMOVED lines=9> */
.L_x_14268:
[----:B------:R0:W-:Y:S01]  /*8790*/  STG.E desc[UR36][R2.64], R4 ;  /* 0x0000000402007986 */ /* 0x0001e2000c101924 */
[----:B------:R-:W-:Y:S05]  /*87a0*/  BRA `(.L_x_14266) ;  /* 0x0000000800d07947 */ /* 0x000fea0003800000 */
.L_x_14267:
[----:B------:R0:W-:Y:S01]  /*87b0*/  STG.E.U16 desc[UR36][R2.64], R4 ;  /* 0x0000000402007986 */ /* 0x0001e2000c101524 */
[----:B------:R-:W-:Y:S05]  /*87c0*/  BRA `(.L_x_14266) ;  /* 0x0000000800c87947 */ /* 0x000fea0003800000 */
.L_x_14262:
        /* <DEDUP_REMOVED lines=9> */
.L_x_14270:
[----:B------:R-:W-:-:S04]  /*8860*/  I2FP.F32.U32 R0, R4 ;  /* 0x0000000400007245 */ /* 0x000fc80000201000 */
[----:B------:R-:W-:-:S05]  /*8870*/  F2FP.F16.F32.PACK_AB R0, RZ, R0 ;  /* 0x00000000ff00723e */ /* 0x000fca00000000ff */
[----:B------:R0:W-:Y:S01]  /*8880*/  STG.E.U16 desc[UR36][R2.64], R0 ;  /* 0x0000000002007986 */ /* 0x0001e2000c101524 */
[----:B------:R-:W-:Y:S05]  /*8890*/  BRA `(.L_x_14266) ;  /* 0x0000000800947947 */ /* 0x000fea0003800000 */
.L_x_14269:
        /* <DEDUP_REMOVED lines=10> */
.L_x_14272:
[----:B------:R-:W-:-:S04]  /*8940*/  I2FP.F32.U32 R4, R4 ;  /* 0x0000000400047245 */ /* 0x000fc80000201000 */
[----:B------:R-:W-:-:S04]  /*8950*/  F2FP.F16.F32.PACK_AB R5, RZ, R4 ;  /* 0x00000004ff05723e */ /* 0x000fc800000000ff */
[----:B------:R-:W-:-:S05]  /*8960*/  PRMT R5, R5, 0x5410, RZ ;  /* 0x0000541005057816 */ /* 0x000fca00000000ff */
[----:B------:R0:W-:Y:S01]  /*8970*/  STG.E desc[UR36][R2.64], R5 ;  /* 0x0000000502007986 */ /* 0x0001e2000c101924 */
[----:B------:R-:W-:Y:S05]  /*8980*/  BRA `(.L_x_14266) ;  /* 0x0000000800587947 */ /* 0x000fea0003800000 */
.L_x_14271:
[----:B------:R-:W0:Y:S02]  /*8990*/  I2F.F64.U32 R4, R4 ;  /* 0x0000000400047312 */ /* 0x000e240000201800 */
[----:B0-----:R0:W-:Y:S01]  /*89a0*/  STG.E.64 desc[UR36][R2.64], R4 ;  /* 0x0000000402007986 */ /* 0x0011e2000c101b24 */
[----:B------:R-:W-:Y:S05]  /*89b0*/  BRA `(.L_x_14266) ;  /* 0x00000008004c7947 */ /* 0x000fea0003800000 */
.L_x_14261:
        /* <DEDUP_REMOVED lines=12> */
.L_x_14276:
        /* <DEDUP_REMOVED lines=17> */
.L_x_14278:
[----:B------:R-:W-:Y:S05]  /*8b90*/  BSYNC.RECONVERGENT B0 ;  /* 0x0000000000007941 */ /* 0x000fea0003800200 */
.L_x_14277:
[----:B------:R0:W-:Y:S01]  /*8ba0*/  STG.E.U8 desc[UR36][R2.64], R0 ;  /* 0x0000000002007986 */ /* 0x0001e2000c101124 */
[----:B------:R-:W-:Y:S05]  /*8bb0*/  BRA `(.L_x_14266) ;  /* 0x0000000400cc7947 */ /* 0x000fea0003800000 */
.L_x_14275:
        /* <DEDUP_REMOVED lines=17> */
.L_x_14280:
[----:B------:R-:W-:Y:S05]  /*8cd0*/  BSYNC.RECONVERGENT B0 ;  /* 0x0000000000007941 */ /* 0x000fea0003800200 */
.L_x_14279:
[----:B------:R0:W-:Y:S01]  /*8ce0*/  STG.E.U8 desc[UR36][R2.64], R0 ;  /* 0x0000000002007986 */ /* 0x0001e2000c101124 */
[----:B------:R-:W-:Y:S05]  /*8cf0*/  BRA `(.L_x_14266) ;  /* 0x00000004007c7947 */ /* 0x000fea0003800000 */
.L_x_14274:
        /* <DEDUP_REMOVED lines=21> */
.L_x_14282:
[----:B------:R-:W-:-:S05]  /*8e50*/  IMAD.MOV.U32 R5, RZ, RZ, RZ ;  /* 0x000000ffff057224 */ /* 0x000fca00078e00ff */
[----:B------:R0:W-:Y:S01]  /*8e60*/  STG.E.64 desc[UR36][R2.64], R4 ;  /* 0x0000000402007986 */ /* 0x0001e2000c101b24 */
[----:B------:R-:W-:Y:S05]  /*8e70*/  BRA `(.L_x_14266) ;  /* 0x00000004001c7947 */ /* 0x000fea0003800000 */
.L_x_14281:
[----:B------:R0:W-:Y:S01]  /*8e80*/  STG.E desc[UR36][R2.64], R4 ;  /* 0x0000000402007986 */ /* 0x0001e2000c101924 */
[----:B------:R-:W-:Y:S05]  /*8e90*/  BRA `(.L_x_14266) ;  /* 0x0000000400147947 */ /* 0x000fea0003800000 */
.L_x_14273:
        /* <DEDUP_REMOVED lines=8> */
.L_x_14284:
[----:B------:R-:W-:Y:S01]  /*8f20*/  CS2R R6, SRZ ;  /* 0x0000000000067805 */ /* 0x000fe2000001ff00 */
[----:B------:R-:W0:Y:S04]  /*8f30*/  I2F.F64.U32 R4, R4 ;  /* 0x0000000400047312 */ /* 0x000e280000201800 */
[----:B0-----:R4:W-:Y:S01]  /*8f40*/  STG.E.128 desc[UR36][R2.64], R4 ;  /* 0x0000000402007986 */ /* 0x0019e2000c101d24 */
[----:B------:R-:W-:Y:S05]  /*8f50*/  BRA `(.L_x_14266) ;  /* 0x0000000000e47947 */ /* 0x000fea0003800000 */
.L_x_14283:
[----:B------:R-:W-:-:S09]  /*8f60*/  UISETP.NE.AND UP0, UPT, UR4, 0xf, UPT ;  /* 0x0000000f0400788c */ /* 0x000fd2000bf05270 */
[----:B------:R-:W-:Y:S05]  /*8f70*/  BRA.U !UP0, `(.L_x_14285) ;  /* 0x0000000108d07547 */ /* 0x000fea000b800000 */
[----:B------:R-:W-:-:S09]  /*8f80*/  UISETP.NE.AND UP0, UPT, UR4, 0x17, UPT ;  /* 0x000000170400788c */ /* 0x000fd2000bf05270 */
[----:B------:R-:W-:Y:S05]  /*8f90*/  BRA.U !UP0, `(.L_x_14286) ;  /* 0x0000000108847547 */ /* 0x000fea000b800000 */
[----:B------:R-:W-:-:S09]  /*8fa0*/  UISETP.NE.AND UP0, UPT, UR4, 0x18, UPT ;  /* 0x000000180400788c */ /* 0x000fd2000bf05270 */
[----:B------:R-:W-:Y:S05]  /*8fb0*/  BRA.U !UP0, `(.L_x_14287) ;  /* 0x0000000108447547 */ /* 0x000fea000b800000 */
.L_x_14265:
        /* <DEDUP_REMOVED lines=16> */
.L_x_14288:
[----:B------:R-:W-:Y:S05]  /*90c0*/  BRA `(.L_x_14266) ;  /* 0x0000000000887947 */ /* 0x000fea0003800000 */
.L_x_14287:
        /* <DEDUP_REMOVED lines=11> */
.L_x_14290:
[----:B------:R-:W-:Y:S05]  /*9180*/  BSYNC.RECONVERGENT B0 ;  /* 0x0000000000007941 */ /* 0x000fea0003800200 */
.L_x_14289:
[----:B------:R3:W-:Y:S01]  /*9190*/  STG.E.U8 desc[UR36][R2.64], R5 ;  /* 0x0000000502007986 */ /* 0x0007e2000c101124 */
[----:B------:R-:W-:Y:S05]  /*91a0*/  BRA `(.L_x_14266) ;  /* 0x0000000000507947 */ /* 0x000fea0003800000 */
.L_x_14286:
        /* <DEDUP_REMOVED lines=12> */
.L_x_14291:
[----:B------:R-:W-:Y:S02]  /*9270*/  ISETP.GT.U32.AND P0, PT, R7, 0x7f800000, PT ;  /* 0x7f8000000700780c */ /* 0x000fe40003f04070 */
[----:B------:R-:W-:-:S04]  /*9280*/  MOV R5, 0x7f ;  /* 0x0000007f00057802 */ /* 0x000fc80000000f00 */
[----:B------:R-:W-:-:S05]  /*9290*/  SEL R5, R5, 0x7c, P0 ;  /* 0x0000007c05057807 */ /* 0x000fca0000000000 */
[----:B------:R2:W-:Y:S01]  /*92a0*/  STG.E.U8 desc[UR36][R2.64], R5 ;  /* 0x0000000502007986 */ /* 0x0005e2000c101124 */
[----:B------:R-:W-:Y:S05]  /*92b0*/  BRA `(.L_x_14266) ;  /* 0x00000000000c7947 */ /* 0x000fea0003800000 */
.L_x_14285:
[----:B------:R-:W-:-:S04]  /*92c0*/  I2FP.F32.U32 R0, R4 ;  /* 0x0000000400007245 */ /* 0x000fc80000201000 */
[----:B------:R-:W-:-:S05]  /*92d0*/  F2FP.BF16.F32.PACK_AB R0, RZ, R0 ;  /* 0x00000000ff00723e */ /* 0x000fca00000010ff */
[----:B------:R0:W-:Y:S02]  /*92e0*/  STG.E.U16 desc[UR36][R2.64], R0 ;  /* 0x0000000002007986 */ /* 0x0001e4000c101524 */
.L_x_14266:
[----:B------:R-:W-:Y:S05]  /*92f0*/  BSYNC.RECONVERGENT B6 ;  /* 0x0000000000067941 */ /* 0x000fea0003800200 */
.L_x_14260:
[----:B------:R-:W-:-:S07]  /*9300*/  VIADD R17, R17, 0x80 ;  /* 0x0000008011117836 */ /* 0x000fce0000000000 */
.L_x_14225:
[----:B------:R-:W-:Y:S05]  /*9310*/  BSYNC.RECONVERGENT B7 ;  /* 0x0000000000077941 */ /* 0x000fea0003800200 */
.L_x_14224:
        /* <DEDUP_REMOVED lines=306> */
.L_x_14292:
        /* <DEDUP_REMOVED lines=20> */
.L_x_14296:
[----:B------:R-:W2:Y:S02]  /*a780*/  LDG.E.U8 R2, desc[UR36][R2.64] ;  /* 0x0000002402027981 */ /* 0x000ea4000c1e1100 */
[----:B--2---:R-:W-:-:S04]  /*a790*/  I2FP.F32.U32 R0, R2 ;  /* 0x0000000200007245 */ /* 0x004fc80000201000 */
[----:B------:R-:W-:Y:S01]  /*a7a0*/  F2FP.BF16.F32.PACK_AB R0, RZ, R0 ;  /* 0x00000000ff00723e */ /* 0x000fe200000010ff */
[----:B------:R-:W-:Y:S06]  /*a7b0*/  BRA `(.L_x_14298) ;  /* 0x0000000c00a47947 */ /* 0x000fec0003800000 */
.L_x_14295:
        /* <DEDUP_REMOVED lines=10> */
.L_x_14300:
[----:B------:R-:W2:Y:S02]  /*a860*/  LDG.E R2, desc[UR36][R2.64] ;  /* 0x0000002402027981 */ /* 0x000ea4000c1e1900 */
[----:B--2---:R-:W-:-:S04]  /*a870*/  I2FP.F32.S32 R0, R2 ;  /* 0x0000000200007245 */ /* 0x004fc80000201400 */
[----:B------:R-:W-:Y:S01]  /*a880*/  F2FP.BF16.F32.PACK_AB R0, RZ, R0 ;  /* 0x00000000ff00723e */ /* 0x000fe200000010ff */
[----:B------:R-:W-:Y:S06]  /*a890*/  BRA `(.L_x_14298) ;  /* 0x0000000c006c7947 */ /* 0x000fec0003800000 */
.L_x_14299:
[----:B------:R-:W2:Y:S02]  /*a8a0*/  LDG.E.U16 R2, desc[UR36][R2.64] ;  /* 0x0000002402027981 */ /* 0x000ea4000c1e1500 */
[----:B--2---:R-:W0:Y:S02]  /*a8b0*/  I2F.S16 R0, R2 ;  /* 0x0000000200007306 */ /* 0x004e240000101400 */
[----:B0-----:R-:W-:Y:S01]  /*a8c0*/  F2FP.BF16.F32.PACK_AB R0, RZ, R0 ;  /* 0x00000000ff00723e */ /* 0x001fe200000010ff */
[----:B------:R-:W-:Y:S06]  /*a8d0*/  BRA `(.L_x_14298) ;  /* 0x0000000c005c7947 */ /* 0x000fec0003800000 */
.L_x_14294:
        /* <DEDUP_REMOVED lines=9> */
.L_x_14302:
[----:B------:R-:W2:Y:S02]  /*a970*/  LDG.E.U16 R0, desc[UR36][R2.64] ;  /* 0x0000002402007981 */ /* 0x000ea4000c1e1500 */
[----:B--2---:R-:W-:-:S05]  /*a980*/  HADD2.F32 R0, -RZ, R0.H0_H0 ;  /* 0x20000000ff007230 */ /* 0x004fca0000004100 */
[----:B------:R-:W-:Y:S01]  /*a990*/  F2FP.BF16.F32.PACK_AB R0, RZ, R0 ;  /* 0x00000000ff00723e */ /* 0x000fe200000010ff */
[----:B------:R-:W-:Y:S06]  /*a9a0*/  BRA `(.L_x_14298) ;  /* 0x0000000c00287947 */ /* 0x000fec0003800000 */
.L_x_14301:
        /* <DEDUP_REMOVED lines=9> */
.L_x_14304:
[----:B------:R-:W2:Y:S02]  /*aa40*/  LDG.E.U16 R2, desc[UR36][R2.64] ;  /* 0x0000002402027981 */ /* 0x000ea4000c1e1500 */
[----:B--2---:R-:W-:-:S05]  /*aa50*/  HADD2.F32 R0, -RZ, R2.H0_H0 ;  /* 0x20000002ff007230 */ /* 0x004fca0000004100 */
[----:B------:R-:W-:Y:S01]  /*aa60*/  F2FP.BF16.F32.PACK_AB R0, RZ, R0 ;  /* 0x00000000ff00723e */ /* 0x000fe200000010ff */
[----:B------:R-:W-:Y:S06]  /*aa70*/  BRA `(.L_x_14298) ;  /* 0x0000000800f47947 */ /* 0x000fec0003800000 */
.L_x_14303:
        /* <DEDUP_REMOVED lines=12> */
.L_x_14293:
        /* <DEDUP_REMOVED lines=13> */
.L_x_14307:
        /* <DEDUP_REMOVED lines=12> */
.L_x_14306:
        /* <DEDUP_REMOVED lines=27> */
.L_x_14309:
        /* <DEDUP_REMOVED lines=13> */
.L_x_14308:
[----:B------:R0:W5:Y:S01]  /*af50*/  LDG.E.U16 R0, desc[UR36][R2.64] ;  /* 0x0000002402007981 */ /* 0x000162000c1e1500 */
[----:B------:R-:W-:Y:S05]  /*af60*/  BRA `(.L_x_14298) ;  /* 0x0000000400b87947 */ /* 0x000fea0003800000 */
.L_x_14305:
        /* <DEDUP_REMOVED lines=12> */
.L_x_14312:
        /* <DEDUP_REMOVED lines=21> */
.L_x_14316:
[----:B------:R-:W-:Y:S05]  /*b180*/  BSYNC.RECONVERGENT B1 ;  /* 0x0000000000017941 */ /* 0x000fea0003800200 */
.L_x_14315:
[----:B------:R-:W-:Y:S01]  /*b190*/  IMAD.SHL.U32 R0, R0, 0x100000, RZ ;  /* 0x0010000000007824 */ /* 0x000fe200078e00ff */
[----:B------:R-:W-:-:S04]  /*b1a0*/  LEA R2, R2, 0x3b800000, 0x17 ;  /* 0x3b80000002027811 */ /* 0x000fc800078eb8ff */
[----:B------:R-:W-:-:S07]  /*b1b0*/  LOP3.LUT R0, R2, R0, R7, 0xfe, !PT ;  /* 0x0000000002007212 */ /* 0x000fce00078efe07 */
.L_x_14314:
[----:B------:R-:W-:Y:S05]  /*b1c0*/  BSYNC.RECONVERGENT B0 ;  /* 0x0000000000007941 */ /* 0x000fea0003800200 */
.L_x_14313:
[----:B------:R-:W-:Y:S01]  /*b1d0*/  F2FP.BF16.F32.PACK_AB R0, RZ, R0 ;  /* 0x00000000ff00723e */ /* 0x000fe200000010ff */
[----:B------:R-:W-:Y:S06]  /*b1e0*/  BRA `(.L_x_14298) ;  /* 0x0000000400187947 */ /* 0x000fec0003800000 */
.L_x_14311:
        /* <DEDUP_REMOVED lines=21> */
.L_x_14320:
[----:B------:R-:W-:Y:S05]  /*b340*/  BSYNC.RECONVERGENT B1 ;  /* 0x0000000000017941 */ /* 0x000fea0003800200 */
.L_x_14319:
[----:B------:R-:W-:Y:S01]  /*b350*/  IMAD.SHL.U32 R0, R0, 0x200000, RZ ;  /* 0x0020000000007824 */ /* 0x000fe200078e00ff */
[----:B------:R-:W-:-:S04]  /*b360*/  LEA R2, R2, 0x37800000, 0x17 ;  /* 0x3780000002027811 */ /* 0x000fc800078eb8ff */
[----:B------:R-:W-:-:S07]  /*b370*/  LOP3.LUT R0, R2, R0, R7, 0xfe, !PT ;  /* 0x0000000002007212 */ /* 0x000fce00078efe07 */
.L_x_14318:
[----:B------:R-:W-:Y:S05]  /*b380*/  BSYNC.RECONVERGENT B0 ;  /* 0x0000000000007941 */ /* 0x000fea0003800200 */
.L_x_14317:
[----:B------:R-:W-:Y:S01]  /*b390*/  F2FP.BF16.F32.PACK_AB R0, RZ, R0 ;  /* 0x00000000ff00723e */ /* 0x000fe200000010ff */
[----:B------:R-:W-:Y:S06]  /*b3a0*/  BRA `(.L_x_14298) ;  /* 0x0000000000a87947 */ /* 0x000fec0003800000 */
.L_x_14310:
        /* <DEDUP_REMOVED lines=14> */
.L_x_14324:
[----:B------:R-:W-:Y:S05]  /*b490*/  BSYNC.RECONVERGENT B0 ;  /* 0x0000000000007941 */ /* 0x000fea0003800200 */
.L_x_14323:
[----:B------:R-:W-:Y:S01]  /*b4a0*/  F2FP.BF16.F32.PACK_AB R0, RZ, R0 ;  /* 0x00000000ff00723e */ /* 0x000fe200000010ff */
[----:B------:R-:W-:Y:S06]  /*b4b0*/  BRA `(.L_x_14298) ;  /* 0x0000000000647947 */ /* 0x000fec0003800000 */
.L_x_14297:
        /* <DEDUP_REMOVED lines=16> */
.L_x_14325:
[----:B------:R-:W-:Y:S01]  /*b5c0*/  PRMT R0, RZ, 0x7610, R0 ;  /* 0x00007610ff007816 */ /* 0x000fe20000000000 */
[----:B------:R-:W-:Y:S06]  /*b5d0*/  BRA `(.L_x_14298) ;  /* 0x00000000001c7947 */ /* 0x000fec0003800000 */
.L_x_14322:
[----:B------:R-:W2:Y:S02]  /*b5e0*/  LDG.E.64 R2, desc[UR36][R2.64] ;  /* 0x0000002402027981 */ /* 0x000ea4000c1e1b00 */
[----:B--2---:R-:W0:Y:S02]  /*b5f0*/  I2F.U64 R0, R2 ;  /* 0x0000000200007312 */ /* 0x004e240000301000 */
[----:B0-----:R-:W-:Y:S01]  /*b600*/  F2FP.BF16.F32.PACK_AB R0, RZ, R0 ;  /* 0x00000000ff00723e */ /* 0x001fe200000010ff */
[----:B------:R-:W-:Y:S06]  /*b610*/  BRA `(.L_x_14298) ;  /* 0x00000000000c7947 */ /* 0x000fec0003800000 */
.L_x_14321:
[----:B------:R-:W2:Y:S02]  /*b620*/  LDG.E R2, desc[UR36][R2.64] ;  /* 0x0000002402027981 */ /* 0x000ea4000c1e1900 */
[----:B--2---:R-:W-:-:S04]  /*b630*/  I2FP.F32.U32 R0, R2 ;  /* 0x0000000200007245 */ /* 0x004fc80000201000 */
[----:B------:R-:W-:-:S07]  /*b640*/  F2FP.BF16.F32.PACK_AB R0, RZ, R0 ;  /* 0x00000000ff00723e */ /* 0x000fce00000010ff */
.L_x_14298:
[----:B------:R-:W-:-:S06]  /*b650*/  USHF.L.U32 UR4, UR43, 0x10, URZ ;  /* 0x000000102b047899 */ /* 0x000fcc00080006ff */
[----:B------:R-:W-:Y:S01]  /*b660*/  FSETP.NEU.FTZ.AND P0, PT, RZ, UR4, PT ;  /* 0x00000004ff007c0b */ /* 0x000fe2000bf1d000 */
[----:B------:R-:W-:-:S04]  /*b670*/  UPRMT UR4, UR39, 0x9910, URZ ;  /* 0x0000991027047896 */ /* 0x000fc800080000ff */
[----:B------:R-:W-:-:S08]  /*b680*/  UISETP.GT.AND UP0, UPT, UR4, 0x9, UPT ;  /* 0x000000090400788c */ /* 0x000fd0000bf04270 */
[----:B-----5:R-:W-:-:S05]  /*b690*/  @!P0 IMAD.U32 R0, R0, 0x10000, RZ ;  /* 0x0001000000008824 */ /* 0x020fca00078e00ff */
[----:B------:R-:W-:-:S04]  /*b6a0*/  FSETP.NEU.OR P0, PT, R0, RZ, P0 ;  /* 0x000000ff0000720b */ /* 0x000fc8000070d400 */
        /* <DEDUP_REMOVED lines=12> */
.L_x_14329:
[----:B------:R-:W-:Y:S01]  /*b770*/  STG.E.U8 desc[UR36][R16.64], R2 ;  /* 0x0000000210007986 */ /* 0x000fe2000c101124 */
[----:B------:R-:W-:Y:S05]  /*b780*/  EXIT ;  /* 0x000000000000794d */ /* 0x000fea0003800000 */
.L_x_14328:
        /* <DEDUP_REMOVED lines=9> */
.L_x_14332:
[----:B------:R-:W-:Y:S01]  /*b820*/  STG.E desc[UR36][R16.64], R2 ;  /* 0x0000000210007986 */ /* 0x000fe2000c101924 */
[----:B------:R-:W-:Y:S05]  /*b830*/  EXIT ;  /* 0x000000000000794d */ /* 0x000fea0003800000 */
.L_x_14331:
[----:B------:R-:W-:Y:S01]  /*b840*/  STG.E.U16 desc[UR36][R16.64], R2 ;  /* 0x0000000210007986 */ /* 0x000fe2000c101524 */
[----:B------:R-:W-:Y:S05]  /*b850*/  EXIT ;  /* 0x000000000000794d */ /* 0x000fea0003800000 */
.L_x_14327:
        /* <DEDUP_REMOVED lines=9> */
.L_x_14334:
[----:B------:R-:W-:-:S04]  /*b8f0*/  I2FP.F32.U32 R0, R2 ;  /* 0x0000000200007245 */ /* 0x000fc80000201000 */
[----:B------:R-:W-:-:S05]  /*b900*/  F2FP.F16.F32.PACK_AB R0, RZ, R0 ;  /* 0x00000000ff00723e */ /* 0x000fca00000000ff */
[----:B------:R-:W-:Y:S01]  /*b910*/  STG.E.U16 desc[UR36][R16.64], R0 ;  /* 0x0000000010007986 */ /* 0x000fe2000c101524 */
[----:B------:R-:W-:Y:S05]  /*b920*/  EXIT ;  /* 0x000000000000794d */ /* 0x000fea0003800000 */
.L_x_14333:
        /* <DEDUP_REMOVED lines=10> */
.L_x_14336:
[----:B------:R-:W-:-:S04]  /*b9d0*/  I2FP.F32.U32 R2, R2 ;  /* 0x0000000200027245 */ /* 0x000fc80000201000 */
[----:B------:R-:W-:-:S04]  /*b9e0*/  F2FP.F16.F32.PACK_AB R3, RZ, R2 ;  /* 0x00000002ff03723e */ /* 0x000fc800000000ff */
[----:B------:R-:W-:-:S05]  /*b9f0*/  PRMT R3, R3, 0x5410, RZ ;  /* 0x0000541003037816 */ /* 0x000fca00000000ff */
[----:B------:R-:W-:Y:S01]  /*ba00*/  STG.E desc[UR36][R16.64], R3 ;  /* 0x0000000310007986 */ /* 0x000fe2000c101924 */
[----:B------:R-:W-:Y:S05]  /*ba10*/  EXIT ;  /* 0x000000000000794d */ /* 0x000fea0003800000 */
.L_x_14335:
[----:B------:R-:W0:Y:S02]  /*ba20*/  I2F.F64.U32 R2, R2 ;  /* 0x0000000200027312 */ /* 0x000e240000201800 */
[----:B0-----:R-:W-:Y:S01]  /*ba30*/  STG.E.64 desc[UR36][R16.64], R2 ;  /* 0x0000000210007986 */ /* 0x001fe2000c101b24 */
[----:B------:R-:W-:Y:S05]  /*ba40*/  EXIT ;  /* 0x000000000000794d */ /* 0x000fea0003800000 */
.L_x_14326:
        /* <DEDUP_REMOVED lines=12> */
.L_x_14340:
        /* <DEDUP_REMOVED lines=16> */
.L_x_14343:
[----:B------:R-:W-:-:S07]  /*bc10*/  PRMT R8, R0, 0x7610, R8 ;  /* 0x0000761000087816 */ /* 0x000fce0000000008 */
.L_x_14342:
[----:B------:R-:W-:Y:S05]  /*bc20*/  BSYNC.RECONVERGENT B0 ;  /* 0x0000000000007941 */ /* 0x000fea0003800200 */
.L_x_14341:
[----:B------:R-:W-:Y:S01]  /*bc30*/  STG.E.U8 desc[UR36][R16.64], R8 ;  /* 0x0000000810007986 */ /* 0x000fe2000c101124 */
[----:B------:R-:W-:Y:S05]  /*bc40*/  EXIT ;  /* 0x000000000000794d */ /* 0x000fea0003800000 */
.L_x_14339:
        /* <DEDUP_REMOVED lines=16> */
.L_x_14346:
[----:B------:R-:W-:-:S07]  /*bd50*/  PRMT R8, R0, 0x7610, R8 ;  /* 0x0000761000087816 */ /* 0x000fce0000000008 */
.L_x_14345:
[----:B------:R-:W-:Y:S05]  /*bd60*/  BSYNC.RECONVERGENT B0 ;  /* 0x0000000000007941 */ /* 0x000fea0003800200 */
.L_x_14344:
[----:B------:R-:W-:Y:S01]  /*bd70*/  STG.E.U8 desc[UR36][R16.64], R8 ;  /* 0x0000000810007986 */ /* 0x000fe2000c101124 */
[----:B------:R-:W-:Y:S05]  /*bd80*/  EXIT ;  /* 0x000000000000794d */ /* 0x000fea0003800000 */
.L_x_14338:
        /* <DEDUP_REMOVED lines=21> */
.L_x_14348:
[----:B------:R-:W-:-:S05]  /*bee0*/  IMAD.MOV.U32 R3, RZ, RZ, RZ ;  /* 0x000000ffff037224 */ /* 0x000fca00078e00ff */
[----:B------:R-:W-:Y:S01]  /*bef0*/  STG.E.64 desc[UR36][R16.64], R2 ;  /* 0x0000000210007986 */ /* 0x000fe2000c101b24 */
[----:B------:R-:W-:Y:S05]  /*bf00*/  EXIT ;  /* 0x000000000000794d */ /* 0x000fea0003800000 */
.L_x_14347:
[----:B------:R-:W-:Y:S01]  /*bf10*/  STG.E desc[UR36][R16.64], R2 ;  /* 0x0000000210007986 */ /* 0x000fe2000c101924 */
[----:B------:R-:W-:Y:S05]  /*bf20*/  EXIT ;  /* 0x000000000000794d */ /* 0x000fea0003800000 */
.L_x_14337:
        /* <DEDUP_REMOVED lines=8> */
.L_x_14350:
[----:B------:R-:W-:Y:S01]  /*bfb0*/  CS2R R6, SRZ ;  /* 0x0000000000067805 */ /* 0x000fe2000001ff00 */
[----:B------:R-:W0:Y:S04]  /*bfc0*/  I2F.F64.U32 R4, R2 ;  /* 0x0000000200047312 */ /* 0x000e280000201800 */
[----:B0-----:R-:W-:Y:S01]  /*bfd0*/  STG.E.128 desc[UR36][R16.64], R4 ;  /* 0x0000000410007986 */ /* 0x001fe2000c101d24 */
[----:B------:R-:W-:Y:S05]  /*bfe0*/  EXIT ;  /* 0x000000000000794d */ /* 0x000fea0003800000 */
.L_x_14349:
[----:B------:R-:W-:-:S09]  /*bff0*/  UISETP.NE.AND UP0, UPT, UR4, 0xf, UPT ;  /* 0x0000000f0400788c */ /* 0x000fd2000bf05270 */
[----:B------:R-:W-:Y:S05]  /*c000*/  BRA.U !UP0, `(.L_x_14351) ;  /* 0x0000000108d47547 */ /* 0x000fea000b800000 */
[----:B------:R-:W-:-:S09]  /*c010*/  UISETP.NE.AND UP0, UPT, UR4, 0x17, UPT ;  /* 0x000000170400788c */ /* 0x000fd2000bf05270 */
[----:B------:R-:W-:Y:S05]  /*c020*/  BRA.U !UP0, `(.L_x_14352) ;  /* 0x0000000108847547 */ /* 0x000fea000b800000 */
[----:B------:R-:W-:-:S09]  /*c030*/  UISETP.NE.AND UP0, UPT, UR4, 0x18, UPT ;  /* 0x000000180400788c */ /* 0x000fd2000bf05270 */
[----:B------:R-:W-:Y:S05]  /*c040*/  BRA.U !UP0, `(.L_x_14353) ;  /* 0x0000000108447547 */ /* 0x000fea000b800000 */
.L_x_14330:
        /* <DEDUP_REMOVED lines=16> */
.L_x_14354:
[----:B------:R-:W-:Y:S05]  /*c150*/  EXIT ;  /* 0x000000000000794d */ /* 0x000fea0003800000 */
.L_x_14353:
        /* <DEDUP_REMOVED lines=11> */
.L_x_14356:
[----:B------:R-:W-:Y:S05]  /*c210*/  BSYNC.RECONVERGENT B0 ;  /* 0x0000000000007941 */ /* 0x000fea0003800200 */
.L_x_14355:
[----:B------:R-:W-:Y:S01]  /*c220*/  STG.E.U8 desc[UR36][R16.64], R3 ;  /* 0x0000000310007986 */ /* 0x000fe2000c101124 */
[----:B------:R-:W-:Y:S05]  /*c230*/  EXIT ;  /* 0x000000000000794d */ /* 0x000fea0003800000 */
.L_x_14352:
        /* <DEDUP_REMOVED lines=13> */
.L_x_14357:
[----:B------:R-:W-:Y:S01]  /*c310*/  IMAD.MOV.U32 R3, RZ, RZ, 0x7f ;  /* 0x0000007fff037424 */ /* 0x000fe200078e00ff */
[----:B------:R-:W-:-:S04]  /*c320*/  ISETP.GT.U32.AND P0, PT, R5, 0x7f800000, PT ;  /* 0x7f8000000500780c */ /* 0x000fc80003f04070 */
[----:B------:R-:W-:-:S05]  /*c330*/  SEL R3, R3, 0x7c, P0 ;  /* 0x0000007c03037807 */ /* 0x000fca0000000000 */
[----:B------:R-:W-:Y:S01]  /*c340*/  STG.E.U8 desc[UR36][R16.64], R3 ;  /* 0x0000000310007986 */ /* 0x000fe2000c101124 */
[----:B------:R-:W-:Y:S05]  /*c350*/  EXIT ;  /* 0x000000000000794d */ /* 0x000fea0003800000 */
.L_x_14351:
[----:B------:R-:W-:-:S04]  /*c360*/  I2FP.F32.U32 R0, R2 ;  /* 0x0000000200007245 */ /* 0x000fc80000201000 */
[----:B------:R-:W-:-:S05]  /*c370*/  F2FP.BF16.F32.PACK_AB R0, RZ, R0 ;  /* 0x00000000ff00723e */ /* 0x000fca00000010ff */
[----:B------:R-:W-:Y:S01]  /*c380*/  STG.E.U16 desc[UR36][R16.64], R0 ;  /* 0x0000000010007986 */ /* 0x000fe2000c101524 */
[----:B------:R-:W-:Y:S05]  /*c390*/  EXIT ;  /* 0x000000000000794d */ /* 0x000fea0003800000 */
.L_x_14358:
        /* <DEDUP_REMOVED lines=14> */
.L_x_42828:


//--------------------- .text._ZN2at6native27unrolled_elementwise_kernelINS0_13AUnaryFunctorIN3c108BFloat16ES4_bZZZNS0_22logical_or_kernel_cudaERNS_14TensorIteratorEENKUlvE0_clEvENKUlvE8_clEvEUlS4_S4_E_EESt5arrayIPcLm2EELi4E23TrivialOffsetCalculatorILi1EjESF_NS0_6memory12LoadWithCastILi1EEENSG_13StoreWithCastILi1EEEEEviT_T0_T2_T3_T4_T5_ --------------------------
	.section	.text._ZN2at6native27unrolled_elementwise_kernelINS0_13AUnaryFunctorIN3c108BFloat16ES4_bZZZNS0_22logical_or_kernel_cudaERNS_14TensorIteratorEENKUlvE0_clEvENKUlvE8_clEvEUlS4_S4_E_EESt5arrayIPcLm2EELi4E23TrivialOffsetCalculatorILi1EjESF_NS0_6memory12LoadWithCastILi1EEENSG_13StoreWithCastILi1EEEEEviT_T0_T2_T3_T4_T5_,"ax",@progbits
	.align	128
        .global         _ZN2at6native27unrolled_elementwise_kernelINS0_13AUnaryFunctorIN3c108BFloat16ES4_bZZZNS0_22logical_or_kernel_cudaERNS_14TensorIteratorEENKUlvE0_clEvENKUlvE8_clEvEUlS4_S4_E_EESt5arrayIPcLm2EELi4E23TrivialOffsetCalculatorILi1EjESF_NS0_6memory12LoadWithCastILi1EEENSG_13StoreWithCastILi1EEEEEviT_T0_T2_T3_T4_T5_
        .type           _ZN2at6native27unrolled_elementwise_kernelINS0_13AUnaryFunctorIN3c108BFloat16ES4_bZZZNS0_22logical_or_kernel_cudaERNS_14TensorIteratorEENKUlvE0_clEvENKUlvE8_clEvEUlS4_S4_E_EESt5arrayIPcLm2EELi4E23TrivialOffsetCalculatorILi1EjESF_NS0_6memory12LoadWithCastILi1EEENSG_13StoreWithCastILi1EEEEEviT_T0_T2_T3_T4_T5_,@function
        .size           _ZN2at6native27unrolled_elementwise_kernelINS0_13AUnaryFunctorIN3c108BFloat16ES4_bZZZNS0_22logical_or_kernel_cudaERNS_14TensorIteratorEENKUlvE0_clEvENKUlvE8_clEvEUlS4_S4_E_EESt5arrayIPcLm2EELi4E23TrivialOffsetCalculatorILi1EjESF_NS0_6memory12LoadWithCastILi1EEENSG_13StoreWithCastILi1EEEEEviT_T0_T2_T3_T4_T5_,(.L_x_42829 - _ZN2at6native27unrolled_elementwise_kernelINS0_13AUnaryFunctorIN3c108BFloat16ES4_bZZZNS0_22logical_or_kernel_cudaERNS_14TensorIteratorEENKUlvE0_clEvENKUlvE8_clEvEUlS4_S4_E_EESt5arrayIPcLm2EELi4E23TrivialOffsetCalculatorILi1EjESF_NS0_6memory12LoadWithCastILi1EEENSG_13StoreWithCastILi1EEEEEviT_T0_T2_T3_T4_T5_)
        .other          _ZN2at6native27unrolled_elementwise_kernelINS0_13AUnaryFunctorIN3c108BFloat16ES4_bZZZNS0_22logical_or_kernel_cudaERNS_14TensorIteratorEENKUlvE0_clEvENKUlvE8_clEvEUlS4_S4_E_EESt5arrayIPcLm2EELi4E23TrivialOffsetCalculatorILi1EjESF_NS0_6memory12LoadWithCastILi1EEENSG_13StoreWithCastILi1EEEEEviT_T0_T2_T3_T4_T5_,@"STO_CUDA_ENTRY STV_DEFAULT"
_ZN2at6native27unrolled_elementwise_kernelINS0_13AUnaryFunctorIN3c108BFloat16ES4_bZZZNS0_22logical_or_kernel_cudaERNS_14TensorIteratorEENKUlvE0_clEvENKUlvE8_clEvEUlS4_S4_E_EESt5arrayIPcLm2EELi4E23TrivialOffsetCalculatorILi1EjESF_NS0_6memory12LoadWithCastILi1EEENSG_13StoreWithCastILi1EEEEEviT_T0_T2_T3_T4_T5_:
.text._ZN2at6native27unrolled_elementwise_kernelINS0_13AUnaryFunctorIN3c108BFloat16ES4_bZZZNS0_22logical_or_kernel_cudaERNS_14TensorIteratorEENKUlvE0_clEvENKUlvE8_clEvEUlS4_S4_E_EESt5arrayIPcLm2EELi4E23TrivialOffsetCalculatorILi1EjESF_NS0_6memory12LoadWithCastILi1EEENSG_13StoreWithCastILi1EEEEEviT_T0_T2_T3_T4_T5_:
        /* <DEDUP_REMOVED lines=34> */
.L_x_14364:
[----:B------:R-:W2:Y:S02]  /*0220*/  LDG.E.U8 R4, desc[UR36][R4.64] ;  /* 0x0000002404047981 */ /* 0x000ea4000c1e1100 */
[----:B--2---:R-:W-:-:S04]  /*0230*/  I2FP.F32.U32 R0, R4 ;  /* 0x0000000400007245 */ /* 0x004fc80000201000 */
[----:B------:R-:W-:-:S04]  /*0240*/  F2FP.BF16.F32.PACK_AB R0, RZ, R0 ;  /* 0x00000000ff00723e */ /* 0x000fc800000010ff */
[----:B------:R-:W-:Y:S01]  /*0250*/  PRMT R23, R0, 0x7610, R23 ;  /* 0x0000761000177816 */ /* 0x000fe20000000017 */
[----:B------:R-:W-:Y:S06]  /*0260*/  BRA `(.L_x_14366) ;  /* 0x0000000c00e47947 */ /* 0x000fec0003800000 */
.L_x_14363:
        /* <DEDUP_REMOVED lines=11> */
.L_x_14368:
[----:B------:R-:W2:Y:S02]  /*0320*/  LDG.E R4, desc[UR36][R4.64] ;  /* 0x0000002404047981 */ /* 0x000ea4000c1e1900 */
[----:B--2---:R-:W-:-:S04]  /*0330*/  I2FP.F32.S32 R0, R4 ;  /* 0x0000000400007245 */ /* 0x004fc80000201400 */
[----:B------:R-:W-:-:S04]  /*0340*/  F2FP.BF16.F32.PACK_AB R0, RZ, R0 ;  /* 0x00000000ff00723e */ /* 0x000fc800000010ff */
[----:B------:R-:W-:Y:S01]  /*0350*/  PRMT R23, R0, 0x7610, R23 ;  /* 0x0000761000177816 */ /* 0x000fe20000000017 */
[----:B------:R-:W-:Y:S06]  /*0360*/  BRA `(.L_x_14366) ;  /* 0x0000000c00a47947 */ /* 0x000fec0003800000 */
.L_x_14367:
[----:B------:R-:W2:Y:S02]  /*0370*/  LDG.E.U16 R4, desc[UR36][R4.64] ;  /* 0x0000002404047981 */ /* 0x000ea4000c1e1500 */
[----:B--2---:R-:W0:Y:S02]  /*0380*/  I2F.S16 R0, R4 ;  /* 0x0000000400007306 */ /* 0x004e240000101400 */
[----:B0-----:R-:W-:-:S04]  /*0390*/  F2FP.BF16.F32.PACK_AB R0, RZ, R0 ;  /* 0x00000000ff00723e */ /* 0x001fc800000010ff */
[----:B------:R-:W-:Y:S01]  /*03a0*/  PRMT R23, R0, 0x7610, R23 ;  /* 0x0000761000177816 */ /* 0x000fe20000000017 */
[----:B------:R-:W-:Y:S06]  /*03b0*/  BRA `(.L_x_14366) ;  /* 0x0000000c00907947 */ /* 0x000fec0003800000 */
.L_x_14362:
        /* <DEDUP_REMOVED lines=9> */
.L_x_14370:
[----:B------:R-:W2:Y:S02]  /*0450*/  LDG.E.U16 R0, desc[UR36][R4.64] ;  /* 0x0000002404007981 */ /* 0x000ea4000c1e1500 */
[----:B--2---:R-:W-:-:S05]  /*0460*/  HADD2.F32 R0, -RZ, R0.H0_H0 ;  /* 0x20000000ff007230 */ /* 0x004fca0000004100 */
[----:B------:R-:W-:-:S04]  /*0470*/  F2FP.BF16.F32.PACK_AB R0, RZ, R0 ;  /* 0x00000000ff00723e */ /* 0x000fc800000010ff */
[----:B------:R-:W-:Y:S01]  /*0480*/  PRMT R23, R0, 0x7610, R23 ;  /* 0x0000761000177816 */ /* 0x000fe20000000017 */
[----:B------:R-:W-:Y:S06]  /*0490*/  BRA `(.L_x_14366) ;  /* 0x0000000c00587947 */ /* 0x000fec0003800000 */
.L_x_14369:
        /* <DEDUP_REMOVED lines=9> */
.L_x_14372:
[----:B------:R-:W2:Y:S02]  /*0530*/  LDG.E.U16 R4, desc[UR36][R4.64] ;  /* 0x0000002404047981 */ /* 0x000ea4000c1e1500 */
[----:B--2---:R-:W-:-:S05]  /*0540*/  HADD2.F32 R0, -RZ, R4.H0_H0 ;  /* 0x20000004ff007230 */ /* 0x004fca0000004100 */
[----:B------:R-:W-:-:S04]  /*0550*/  F2FP.BF16.F32.PACK_AB R0, RZ, R0 ;  /* 0x00000000ff00723e */ /* 0x000fc800000010ff */
[----:B------:R-:W-:Y:S01]  /*0560*/  PRMT R23, R0, 0x7610, R23 ;  /* 0x0000761000177816 */ /* 0x000fe20000000017 */
[----:B------:R-:W-:Y:S06]  /*0570*/  BRA `(.L_x_14366) ;  /* 0x0000000c00207947 */ /* 0x000fec0003800000 */
.L_x_14371:
        /* <DEDUP_REMOVED lines=13> */
.L_x_14361:
        /* <DEDUP_REMOVED lines=14> */
.L_x_14375:
        /* <DEDUP_REMOVED lines=13> */
.L_x_14374:
        /* <DEDUP_REMOVED lines=27> */
.L_x_14377:
        /* <DEDUP_REMOVED lines=15> */
.L_x_14376:
[----:B------:R0:W5:Y:S01]  /*0aa0*/  LDG.E.U16 R23, desc[UR36][R4.64] ;  /* 0x0000002404177981 */ /* 0x000162000c1e1500 */
[----:B------:R-:W-:Y:S05]  /*0ab0*/  BRA `(.L_x_14366) ;  /* 0x0000000400d07947 */ /* 0x000fea0003800000 */
.L_x_14373:
        /* <DEDUP_REMOVED lines=13> */
.L_x_14380:
        /* <DEDUP_REMOVED lines=21> */
.L_x_14384:
[----:B------:R-:W-:Y:S05]  /*0ce0*/  BSYNC.RECONVERGENT B1 ;  /* 0x0000000000017941 */ /* 0x000fea0003800200 */
.L_x_14383:
[----:B------:R-:W-:Y:S01]  /*0cf0*/  IMAD.SHL.U32 R0, R0, 0x100000, RZ ;  /* 0x0010000000007824 */ /* 0x000fe200078e00ff */
[----:B------:R-:W-:-:S04]  /*0d00*/  LEA R3, R3, 0x3b800000, 0x17 ;  /* 0x3b80000003037811 */ /* 0x000fc800078eb8ff */
[----:B------:R-:W-:-:S07]  /*0d10*/  LOP3.LUT R0, R3, R0, R7, 0xfe, !PT ;  /* 0x0000000003007212 */ /* 0x000fce00078efe07 */
.L_x_14382:
[----:B------:R-:W-:Y:S05]  /*0d20*/  BSYNC.RECONVERGENT B0 ;  /* 0x0000000000007941 */ /* 0x000fea0003800200 */
.L_x_14381:
[----:B------:R-:W-:-:S04]  /*0d30*/  F2FP.BF16.F32.PACK_AB R0, RZ, R0 ;  /* 0x00000000ff00723e */ /* 0x000fc800000010ff */
[----:B------:R-:W-:Y:S01]  /*0d40*/  PRMT R23, R0, 0x7610, R23 ;  /* 0x0000761000177816 */ /* 0x000fe20000000017 */
[----:B------:R-:W-:Y:S06]  /*0d50*/  BRA `(.L_x_14366) ;  /* 0x0000000400287947 */ /* 0x000fec0003800000 */
.L_x_14379:
        /* <DEDUP_REMOVED lines=21> */
.L_x_14388:
[----:B------:R-:W-:Y:S05]  /*0eb0*/  BSYNC.RECONVERGENT B1 ;  /* 0x0000000000017941 */ /* 0x000fea0003800200 */
.L_x_14387:
[----:B------:R-:W-:Y:S01]  /*0ec0*/  IMAD.SHL.U32 R0, R0, 0x200000, RZ ;  /* 0x0020000000007824 */ /* 0x000fe200078e00ff */
[----:B------:R-:W-:-:S04]  /*0ed0*/  LEA R3, R3, 0x37800000, 0x17 ;  /* 0x3780000003037811 */ /* 0x000fc800078eb8ff */
[----:B------:R-:W-:-:S07]  /*0ee0*/  LOP3.LUT R0, R3, R0, R7, 0xfe, !PT ;  /* 0x0000000003007212 */ /* 0x000fce00078efe07 */
.L_x_14386:
[----:B------:R-:W-:Y:S05]  /*0ef0*/  BSYNC.RECONVERGENT B0 ;  /* 0x0000000000007941 */ /* 0x000fea0003800200 */
.L_x_14385:
[----:B------:R-:W-:-:S04]  /*0f00*/  F2FP.BF16.F32.PACK_AB R0, RZ, R0 ;  /* 0x00000000ff00723e */ /* 0x000fc800000010ff */
[----:B------:R-:W-:Y:S01]  /*0f10*/  PRMT R23, R0, 0x7610, R23 ;  /* 0x0000761000177816 */ /* 0x000fe20000000017 */
[----:B------:R-:W-:Y:S06]  /*0f20*/  BRA `(.L_x_14366) ;  /* 0x0000000000b47947 */ /* 0x000fec0003800000 */
.L_x_14378:
[----:B------:R-:W-:-:S09]  /*0f30*/  UISETP.NE.AND UP0, UPT, UR4, 0x1c, UPT ;  /* 0x0000001c0400788c */ /* 0x000fd2000bf05270 */
[----:B------:R-:W-:Y:S05]  /*0f40*/  BRA.U !UP0, `(.L_x_14389) ;  /* 0x00000001089c7547 */ /* 0x000fea000b800000 */
[----:B------:R-:W-:-:S09]  /*0f50*/  UISETP.NE.AND UP0, UPT, UR4, 0x1d, UPT ;  /* 0x0000001d0400788c */ /* 0x000fd2000bf05270 */
[----:B------:R-:W-:Y:S05]  /*0f60*/  BRA.U !UP0, `(.L_x_14390) ;  /* 0x0000000108807547 */ /* 0x000fea000b800000 */
[----:B------:R-:W-:-:S09]  /*0f70*/  UISETP.NE.AND UP0, UPT, UR4, 0x2c, UPT ;  /* 0x0000002c0400788c */ /* 0x000fd2000bf05270 */
[----:B------:R-:W-:Y:S05]  /*0f80*/  BRA.U !UP0, `(.L_x_14391) ;  /* 0x0000000108487547 */ /* 0x000fea000b800000 */
.L_x_14365:
        /* <DEDUP_REMOVED lines=16> */
.L_x_14392:
[----:B------:R-:W-:Y:S01]  /*1090*/  PRMT R23, RZ, 0x7610, R23 ;  /* 0x00007610ff177816 */ /* 0x000fe20000000017 */
[----:B------:R-:W-:Y:S06]  /*10a0*/  BRA `(.L_x_14366) ;  /* 0x0000000000547947 */ /* 0x000fec0003800000 */
.L_x_14391:
        /* <DEDUP_REMOVED lines=8> */
.L_x_14394:
[----:B------:R-:W-:Y:S05]  /*1130*/  BSYNC.RECONVERGENT B0 ;  /* 0x0000000000007941 */ /* 0x000fea0003800200 */
.L_x_14393:
[----:B------:R-:W-:-:S04]  /*1140*/  F2FP.BF16.F32.PACK_AB R0, RZ, R0 ;  /* 0x00000000ff00723e */ /* 0x000fc800000010ff */
[----:B------:R-:W-:Y:S01]  /*1150*/  PRMT R23, R0, 0x7610, R23 ;  /* 0x0000761000177816 */ /* 0x000fe20000000017 */
[----:B------:R-:W-:Y:S06]  /*1160*/  BRA `(.L_x_14366) ;  /* 0x0000000000247947 */ /* 0x000fec0003800000 */
.L_x_14390:
[----:B------:R-:W2:Y:S02]  /*1170*/  LDG.E.64 R4, desc[UR36][R4.64] ;  /* 0x0000002404047981 */ /* 0x000ea4000c1e1b00 */
[----:B--2---:R-:W0:Y:S02]  /*1180*/  I2F.U64 R0, R4 ;  /* 0x0000000400007312 */ /* 0x004e240000301000 */
[----:B0-----:R-:W-:-:S04]  /*1190*/  F2FP.BF16.F32.PACK_AB R0, RZ, R0 ;  /* 0x00000000ff00723e */ /* 0x001fc800000010ff */
[----:B------:R-:W-:Y:S01]  /*11a0*/  PRMT R23, R0, 0x7610, R23 ;  /* 0x0000761000177816 */ /* 0x000fe20000000017 */
[----:B------:R-:W-:Y:S06]  /*11b0*/  BRA `(.L_x_14366) ;  /* 0x0000000000107947 */ /* 0x000fec0003800000 */
.L_x_14389:
[----:B------:R-:W2:Y:S02]  /*11c0*/  LDG.E R4, desc[UR36][R4.64] ;  /* 0x0000002404047981 */ /* 0x000ea4000c1e1900 */
[----:B--2---:R-:W-:-:S04]  /*11d0*/  I2FP.F32.U32 R0, R4 ;  /* 0x0000000400007245 */ /* 0x004fc80000201000 */
[----:B------:R-:W-:-:S04]  /*11e0*/  F2FP.BF16.F32.PACK_AB R0, RZ, R0 ;  /* 0x00000000ff00723e */ /* 0x000fc800000010ff */
[----:B------:R-:W-:-:S07]  /*11f0*/  PRMT R23, R0, 0x7610, R23 ;  /* 0x0000761000177816 */ /* 0x000fce0000000017 */
.L_x_14366:
[----:B------:R-:W-:-:S07]  /*1200*/  VIADD R19, R17, 0x80 ;  /* 0x0000008011137836 */ /* 0x000fce0000000000 */
.L_x_14360:
[----:B------:R-:W-:Y:S05]  /*1210*/  BSYNC.RECONVERGENT B6 ;  /* 0x0000000000067941 */ /* 0x000fea0003800200 */
.L_x_14359:
        /* <DEDUP_REMOVED lines=26> */
.L_x_14400:
[----:B------:R-:W2:Y:S02]  /*13c0*/  LDG.E.U8 R4, desc[UR36][R4.64] ;  /* 0x0000002404047981 */ /* 0x000ea4000c1e1100 */
[----:B--2---:R-:W-:-:S04]  /*13d0*/  I2FP.F32.U32 R0, R4 ;  /* 0x0000000400007245 */ /* 0x004fc80000201000 */
[----:B------:R-:W-:-:S04]  /*13e0*/  F2FP.BF16.F32.PACK_AB R0, RZ, R0 ;  /* 0x00000000ff00723e */ /* 0x000fc800000010ff */
[----:B------:R-:W-:Y:S01]  /*13f0*/  PRMT R22, R0, 0x7610, R22 ;  /* 0x0000761000167816 */ /* 0x000fe20000000016 */
[----:B------:R-:W-:Y:S06]  /*1400*/  BRA `(.L_x_14402) ;  /* 0x0000000c00e47947 */ /* 0x000fec0003800000 */
.L_x_14399:
        /* <DEDUP_REMOVED lines=11> */
.L_x_14404:
[----:B------:R-:W2:Y:S02]  /*14c0*/  LDG.E R4, desc[UR36][R4.64] ;  /* 0x0000002404047981 */ /* 0x000ea4000c1e1900 */
[----:B--2---:R-:W-:-:S04]  /*14d0*/  I2FP.F32.S32 R0, R4 ;  /* 0x0000000400007245 */ /* 0x004fc80000201400 */
[----:B------:R-:W-:-:S04]  /*14e0*/  F2FP.BF16.F32.PACK_AB R0, RZ, R0 ;  /* 0x00000000ff00723e */ /* 0x000fc800000010ff */
[----:B------:R-:W-:Y:S01]  /*14f0*/  PRMT R22, R0, 0x7610, R22 ;  /* 0x0000761000167816 */ /* 0x000fe20000000016 */
[----:B------:R-:W-:Y:S06]  /*1500*/  BRA `(.L_x_14402) ;  /* 0x0000000c00a47947 */ /* 0x000fec0003800000 */
.L_x_14403:
[----:B------:R-:W2:Y:S02]  /*1510*/  LDG.E.U16 R4, desc[UR36][R4.64] ;  /* 0x0000002404047981 */ /* 0x000ea4000c1e1500 */
[----:B--2---:R-:W0:Y:S02]  /*1520*/  I2F.S16 R0, R4 ;  /* 0x0000000400007306 */ /* 0x004e240000101400 */
[----:B0-----:R-:W-:-:S04]  /*1530*/  F2FP.BF16.F32.PACK_AB R0, RZ, R0 ;  /* 0x00000000ff00723e */ /* 0x001fc800000010ff */
[----:B------:R-:W-:Y:S01]  /*1540*/  PRMT R22, R0, 0x7610, R22 ;  /* 0x0000761000167816 */ /* 0x000fe20000000016 */
[----:B------:R-:W-:Y:S06]  /*1550*/  BRA `(.L_x_14402) ;  /* 0x0000000c00907947 */ /* 0x000fec0003800000 */
.L_x_14398:
        /* <DEDUP_REMOVED lines=9> */
.L_x_14406:
[----:B------:R-:W2:Y:S02]  /*15f0*/  LDG.E.U16 R0, desc[UR36][R4.64] ;  /* 0x0000002404007981 */ /* 0x000ea4000c1e1500 */
[----:B--2---:R-:W-:-:S05]  /*1600*/  HADD2.F32 R0, -RZ, R0.H0_H0 ;  /* 0x20000000ff007230 */ /* 0x004fca0000004100 */
[----:B------:R-:W-:-:S04]  /*1610*/  F2FP.BF16.F32.PACK_AB R0, RZ, R0 ;  /* 0x00000000ff00723e */ /* 0x000fc800000010ff */
[----:B------:R-:W-:Y:S01]  /*1620*/  PRMT R22, R0, 0x7610, R22 ;  /* 0x0000761000167816 */ /* 0x000fe20000000016 */
[----:B------:R-:W-:Y:S06]  /*1630*/  BRA `(.L_x_14402) ;  /* 0x0000000c00587947 */ /* 0x000fec0003800000 */
.L_x_14405:
        /* <DEDUP_REMOVED lines=9> */
.L_x_14408:
[----:B------:R-:W2:Y:S02]  /*16d0*/  LDG.E.U16 R4, desc[UR36][R4.64] ;  /* 0x0000002404047981 */ /* 0x000ea4000c1e1500 */
[----:B--2---:R-:W-:-:S05]  /*16e0*/  HADD2.F32 R0, -RZ, R4.H0_H0 ;  /* 0x20000004ff007230 */ /* 0x004fca0000004100 */
[----:B------:R-:W-:-:S04]  /*16f0*/  F2FP.BF16.F32.PACK_AB R0, RZ, R0 ;  /* 0x00000000ff00723e */ /* 0x000fc800000010ff */
[----:B------:R-:W-:Y:S01]  /*1700*/  PRMT R22, R0, 0x7610, R22 ;  /* 0x0000761000167816 */ /* 0x000fe20000000016 */
[----:B------:R-:W-:Y:S06]  /*1710*/  BRA `(.L_x_14402) ;  /* 0x0000000c00207947 */ /* 0x000fec0003800000 */
.L_x_14407:
        /* <DEDUP_REMOVED lines=13> */
.L_x_14397:
        /* <DEDUP_REMOVED lines=14> */
.L_x_14411:
        /* <DEDUP_REMOVED lines=13> */
.L_x_14410:
        /* <DEDUP_REMOVED lines=27> */
.L_x_14413:
        /* <DEDUP_REMOVED lines=15> */
.L_x_14412:
[----:B------:R0:W5:Y:S01]  /*1c40*/  LDG.E.U16 R22, desc[UR36][R4.64] ;  /* 0x0000002404167981 */ /* 0x000162000c1e1500 */
[----:B------:R-:W-:Y:S05]  /*1c50*/  BRA `(.L_x_14402) ;  /* 0x0000000400d07947 */ /* 0x000fea0003800000 */
.L_x_14409:
        /* <DEDUP_REMOVED lines=13> */
.L_x_14416:
        /* <DEDUP_REMOVED lines=21> */
.L_x_14420:
[----:B------:R-:W-:Y:S05]  /*1e80*/  BSYNC.RECONVERGENT B1 ;  /* 0x0000000000017941 */ /* 0x000fea0003800200 */
.L_x_14419:
[----:B------:R-:W-:Y:S01]  /*1e90*/  IMAD.SHL.U32 R0, R0, 0x100000, RZ ;  /* 0x0010000000007824 */ /* 0x000fe200078e00ff */
[----:B------:R-:W-:-:S04]  /*1ea0*/  LEA R3, R3, 0x3b800000, 0x17 ;  /* 0x3b80000003037811 */ /* 0x000fc800078eb8ff */
[----:B------:R-:W-:-:S07]  /*1eb0*/  LOP3.LUT R0, R3, R0, R7, 0xfe, !PT ;  /* 0x0000000003007212 */ /* 0x000fce00078efe07 */
.L_x_14418:
[----:B------:R-:W-:Y:S05]  /*1ec0*/  BSYNC.RECONVERGENT B0 ;  /* 0x0000000000007941 */ /* 0x000fea0003800200 */
.L_x_14417:
[----:B------:R-:W-:-:S04]  /*1ed0*/  F2FP.BF16.F32.PACK_AB R0, RZ, R0 ;  /* 0x00000000ff00723e */ /* 0x000fc800000010ff */
[----:B------:R-:W-:Y:S01]  /*1ee0*/  PRMT R22, R0, 0x7610, R22 ;  /* 0x0000761000167816 */ /* 0x000fe20000000016 */
[----:B------:R-:W-:Y:S06]  /*1ef0*/  BRA `(.L_x_14402) ;  /* 0x0000000400287947 */ /* 0x000fec0003800000 */
.L_x_14415:
        /* <DEDUP_REMOVED lines=21> */
.L_x_14424:
[----:B------:R-:W-:Y:S05]  /*2050*/  BSYNC.RECONVERGENT B1 ;  /* 0x0000000000017941 */ /* 0x000fea0003800200 */
.L_x_14423:
[----:B------:R-:W-:Y:S01]  /*2060*/  IMAD.SHL.U32 R0, R0, 0x200000, RZ ;  /* 0x0020000000007824 */ /* 0x000fe200078e00ff */
[----:B------:R-:W-:-:S04]  /*2070*/  LEA R3, R3, 0x37800000, 0x17 ;  /* 0x3780000003037811 */ /* 0x000fc800078eb8ff */
[----:B------:R-:W-:-:S07]  /*2080*/  LOP3.LUT R0, R3, R0, R7, 0xfe, !PT ;  /* 0x0000000003007212 */ /* 0x000fce00078efe07 */
.L_x_14422:
[----:B------:R-:W-:Y:S05]  /*2090*/  BSYNC.RECONVERGENT B0 ;  /* 0x0000000000007941 */ /* 0x000fea0003800200 */
.L_x_14421:
[----:B------:R-:W-:-:S04]  /*20a0*/  F2FP.BF16.F32.PACK_AB R0, RZ, R0 ;  /* 0x00000000ff00723e */ /* 0x000fc800000010ff */
[----:B------:R-:W-:Y:S01]  /*20b0*/  PRMT R22, R0, 0x7610, R22 ;  /* 0x0000761000167816 */ /* 0x000fe20000000016 */
[----:B------:R-:W-:Y:S06]  /*20c0*/  BRA `(.L_x_14402) ;  /* 0x0000000000b47947 */ /* 0x000fec0003800000 */
.L_x_14414:
        /* <DEDUP_REMOVED lines=14> */
.L_x_14428:
[----:B------:R-:W-:Y:S05]  /*21b0*/  BSYNC.RECONVERGENT B0 ;  /* 0x0000000000007941 */ /* 0x000fea0003800200 */
.L_x_14427:
[----:B------:R-:W-:-:S04]  /*21c0*/  F2FP.BF16.F32.PACK_AB R0, RZ, R0 ;  /* 0x00000000ff00723e */ /* 0x000fc800000010ff */
[----:B------:R-:W-:Y:S01]  /*21d0*/  PRMT R22, R0, 0x7610, R22 ;  /* 0x0000761000167816 */ /* 0x000fe20000000016 */
[----:B------:R-:W-:Y:S06]  /*21e0*/  BRA `(.L_x_14402) ;  /* 0x00000000006c7947 */ /* 0x000fec0003800000 */
.L_x_14401:
        /* <DEDUP_REMOVED lines=16> */
.L_x_14429:
[----:B------:R-:W-:Y:S01]  /*22f0*/  PRMT R22, RZ, 0x7610, R22 ;  /* 0x00007610ff167816 */ /* 0x000fe20000000016 */
[----:B------:R-:W-:Y:S06]  /*2300*/  BRA `(.L_x_14402) ;  /* 0x0000000000247947 */ /* 0x000fec0003800000 */
.L_x_14426:
[----:B------:R-:W2:Y:S02]  /*2310*/  LDG.E.64 R4, desc[UR36][R4.64] ;  /* 0x0000002404047981 */ /* 0x000ea4000c1e1b00 */
[----:B--2---:R-:W0:Y:S02]  /*2320*/  I2F.U64 R0, R4 ;  /* 0x0000000400007312 */ /* 0x004e240000301000 */
[----:B0-----:R-:W-:-:S04]  /*2330*/  F2FP.BF16.F32.PACK_AB R0, RZ, R0 ;  /* 0x00000000ff00723e */ /* 0x001fc800000010ff */
[----:B------:R-:W-:Y:S01]  /*2340*/  PRMT R22, R0, 0x7610, R22 ;  /* 0x0000761000167816 */ /* 0x000fe20000000016 */
[----:B------:R-:W-:Y:S06]  /*2350*/  BRA `(.L_x_14402) ;  /* 0x0000000000107947 */ /* 0x000fec0003800000 */
.L_x_14425:
[----:B------:R-:W2:Y:S02]  /*2360*/  LDG.E R4, desc[UR36][R4.64] ;  /* 0x0000002404047981 */ /* 0x000ea4000c1e1900 */
[----:B--2---:R-:W-:-:S04]  /*2370*/  I2FP.F32.U32 R0, R4 ;  /* 0x0000000400007245 */ /* 0x004fc80000201000 */
[----:B------:R-:W-:-:S04]  /*2380*/  F2FP.BF16.F32.PACK_AB R0, RZ, R0 ;  /* 0x00000000ff00723e */ /* 0x000fc800000010ff */
[----:B------:R-:W-:-:S07]  /*2390*/  PRMT R22, R0, 0x7610, R22 ;  /* 0x0000761000167816 */ /* 0x000fce0000000016 */
.L_x_14402:
[----:B------:R-:W-:-:S07]  /*23a0*/  VIADD R19, R19, 0x80 ;  /* 0x0000008013137836 */ /* 0x000fce0000000000 */
.L_x_14396:
[----:B------:R-:W-:Y:S05]  /*23b0*/  BSYNC.RECONVERGENT B6 ;  /* 0x0000000000067941 */ /* 0x000fea0003800200 */
.L_x_14395:
        /* <DEDUP_REMOVED lines=26> */
.L_x_14435:
[----:B------:R-:W2:Y:S02]  /*2560*/  LDG.E.U8 R4, desc[UR36][R4.64] ;  /* 0x0000002404047981 */ /* 0x000ea4000c1e1100 */
[----:B--2---:R-:W-:-:S04]  /*2570*/  I2FP.F32.U32 R0, R4 ;  /* 0x0000000400007245 */ /* 0x004fc80000201000 */
[----:B------:R-:W-:-:S04]  /*2580*/  F2FP.BF16.F32.PACK_AB R0, RZ, R0 ;  /* 0x00000000ff00723e */ /* 0x000fc800000010ff */
[----:B------:R-:W-:Y:S01]  /*2590*/  PRMT R24, R0, 0x7610, R24 ;  /* 0x0000761000187816 */ /* 0x000fe20000000018 */
[----:B------:R-:W-:Y:S06]  /*25a0*/  BRA `(.L_x_14437) ;  /* 0x0000000c00e47947 */ /* 0x000fec0003800000 */
.L_x_14434:
        /* <DEDUP_REMOVED lines=11> */
.L_x_14439:
[----:B------:R-:W2:Y:S02]  /*2660*/  LDG.E R4, desc[UR36][R4.64] ;  /* 0x0000002404047981 */ /* 0x000ea4000c1e1900 */
[----:B--2---:R-:W-:-:S04]  /*2670*/  I2FP.F32.S32 R0, R4 ;  /* 0x0000000400007245 */ /* 0x004fc80000201400 */
[----:B------:R-:W-:-:S04]  /*2680*/  F2FP.BF16.F32.PACK_AB R0, RZ, R0 ;  /* 0x00000000ff00723e */ /* 0x000fc800000010ff */
[----:B------:R-:W-:Y:S01]  /*2690*/  PRMT R24, R0, 0x7610, R24 ;  /* 0x0000761000187816 */ /* 0x000fe20000000018 */
[----:B------:R-:W-:Y:S06]  /*26a0*/  BRA `(.L_x_14437) ;  /* 0x0000000c00a47947 */ /* 0x000fec0003800000 */
.L_x_14438:
[----:B------:R-:W2:Y:S02]  /*26b0*/  LDG.E.U16 R4, desc[UR36][R4.64] ;  /* 0x0000002404047981 */ /* 0x000ea4000c1e1500 */
[----:B--2---:R-:W0:Y:S02]  /*26c0*/  I2F.S16 R0, R4 ;  /* 0x0000000400007306 */ /* 0x004e240000101400 */
[----:B0-----:R-:W-:-:S04]  /*26d0*/  F2FP.BF16.F32.PACK_AB R0, RZ, R0 ;  /* 0x00000000ff00723e */ /* 0x001fc800000010ff */
[----:B------:R-:W-:Y:S01]  /*26e0*/  PRMT R24, R0, 0x7610, R24 ;  /* 0x0000761000187816 */ /* 0x000fe20000000018 */
[----:B------:R-:W-:Y:S06]  /*26f0*/  BRA `(.L_x_14437) ;  /* 0x0000000c00907947 */ /* 0x000fec0003800000 */
.L_x_14433:
        /* <DEDUP_REMOVED lines=9> */
.L_x_14441:
[----:B------:R-:W2:Y:S02]  /*2790*/  LDG.E.U16 R0, desc[UR36][R4.64] ;  /* 0x0000002404007981 */ /* 0x000ea4000c1e1500 */
[----:B--2---:R-:W-:-:S05]  /*27a0*/  HADD2.F32 R0, -RZ, R0.H0_H0 ;  /* 0x20000000ff007230 */ /* 0x004fca0000004100 */
[----:B------:R-:W-:-:S04]  /*27b0*/  F2FP.BF16.F32.PACK_AB R0, RZ, R0 ;  /* 0x00000000ff00723e */ /* 0x000fc800000010ff */
[----:B------:R-:W-:Y:S01]  /*27c0*/  PRMT R24, R0, 0x7610, R24 ;  /* 0x0000761000187816 */ /* 0x000fe20000000018 */
[----:B------:R-:W-:Y:S06]  /*27d0*/  BRA `(.L_x_14437) ;  /* 0x0000000c00587947 */ /* 0x000fec0003800000 */
.L_x_14440:
        /* <DEDUP_REMOVED lines=9> */
.L_x_14443:
[----:B------:R-:W2:Y:S02]  /*2870*/  LDG.E.U16 R4, desc[UR36][R4.64] ;  /* 0x0000002404047981 */ /* 0x000ea4000c1e1500 */
[----:B--2---:R-:W-:-:S05]  /*2880*/  HADD2.F32 R0, -RZ, R4.H0_H0 ;  /* 0x20000004ff007230 */ /* 0x004fca0000004100 */
[----:B------:R-:W-:-:S04]  /*2890*/  F2FP.BF16.F32.PACK_AB R0, RZ, R0 ;  /* 0x00000000ff00723e */ /* 0x000fc800000010ff */
[----:B------:R-:W-:Y:S01]  /*28a0*/  PRMT R24, R0, 0x7610, R24 ;  /* 0x0000761000187816 */ /* 0x000fe20000000018 */
[----:B------:R-:W-:Y:S06]  /*28b0*/  BRA `(.L_x_14437) ;  /* 0x0000000c00207947 */ /* 0x000fec0003800000 */
.L_x_14442:
        /* <DEDUP_REMOVED lines=13> */
.L_x_14432:
        /* <DEDUP_REMOVED lines=14> */
.L_x_14446:
        /* <DEDUP_REMOVED lines=13> */
.L_x_14445:
        /* <DEDUP_REMOVED lines=27> */
.L_x_14448:
        /* <DEDUP_REMOVED lines=15> */
.L_x_14447:
[----:B------:R0:W5:Y:S01]  /*2de0*/  LDG.E.U16 R24, desc[UR36][R4.64] ;  /* 0x0000002404187981 */ /* 0x000162000c1e1500 */
[----:B------:R-:W-:Y:S05]  /*2df0*/  BRA `(.L_x_14437) ;  /* 0x0000000400d07947 */ /* 0x000fea0003800000 */
.L_x_14444:
        /* <DEDUP_REMOVED lines=13> */
.L_x_14451:
        /* <DEDUP_REMOVED lines=21> */
.L_x_14455:
[----:B------:R-:W-:Y:S05]  /*3020*/  BSYNC.RECONVERGENT B1 ;  /* 0x0000000000017941 */ /* 0x000fea0003800200 */
.L_x_14454:
[----:B------:R-:W-:Y:S01]  /*3030*/  IMAD.SHL.U32 R0, R0, 0x100000, RZ ;  /* 0x0010000000007824 */ /* 0x000fe200078e00ff */
[----:B------:R-:W-:-:S04]  /*3040*/  LEA R3, R3, 0x3b800000, 0x17 ;  /* 0x3b80000003037811 */ /* 0x000fc800078eb8ff */
[----:B------:R-:W-:-:S07]  /*3050*/  LOP3.LUT R0, R3, R0, R7, 0xfe, !PT ;  /* 0x0000000003007212 */ /* 0x000fce00078efe07 */
.L_x_14453:
[----:B------:R-:W-:Y:S05]  /*3060*/  BSYNC.RECONVERGENT B0 ;  /* 0x0000000000007941 */ /* 0x000fea0003800200 */
.L_x_14452:
[----:B------:R-:W-:-:S04]  /*3070*/  F2FP.BF16.F32.PACK_AB R0, RZ, R0 ;  /* 0x00000000ff00723e */ /* 0x000fc800000010ff */
[----:B------:R-:W-:Y:S01]  /*3080*/  PRMT R24, R0, 0x7610, R24 ;  /* 0x0000761000187816 */ /* 0x000fe20000000018 */
[----:B------:R-:W-:Y:S06]  /*3090*/  BRA `(.L_x_14437) ;  /* 0x0000000400287947 */ /* 0x000fec0003800000 */
.L_x_14450:
        /* <DEDUP_REMOVED lines=21> */
.L_x_14459:
[----:B------:R-:W-:Y:S05]  /*31f0*/  BSYNC.RECONVERGENT B1 ;  /* 0x0000000000017941 */ /* 0x000fea0003800200 */
.L_x_14458:
[----:B------:R-:W-:Y:S01]  /*3200*/  IMAD.SHL.U32 R0, R0, 0x200000, RZ ;  /* 0x0020000000007824 */ /* 0x000fe200078e00ff */
[----:B------:R-:W-:-:S04]  /*3210*/  LEA R3, R3, 0x37800000, 0x17 ;  /* 0x3780000003037811 */ /* 0x000fc800078eb8ff */
[----:B------:R-:W-:-:S07]  /*3220*/  LOP3.LUT R0, R3, R0, R7, 0xfe, !PT ;  /* 0x0000000003007212 */ /* 0x000fce00078efe07 */
.L_x_14457:
[----:B------:R-:W-:Y:S05]  /*3230*/  BSYNC.RECONVERGENT B0 ;  /* 0x0000000000007941 */ /* 0x000fea0003800200 */
.L_x_14456:
[----:B------:R-:W-:-:S04]  /*3240*/  F2FP.BF16.F32.PACK_AB R0, RZ, R0 ;  /* 0x00000000ff00723e */ /* 0x000fc800000010ff */
[----:B------:R-:W-:Y:S01]  /*3250*/  PRMT R24, R0, 0x7610, R24 ;  /* 0x0000761000187816 */ /* 0x000fe20000000018 */
[----:B------:R-:W-:Y:S06]  /*3260*/  BRA `(.L_x_14437) ;  /* 0x0000000000b47947 */ /* 0x000fec0003800000 */
.L_x_14449:
        /* <DEDUP_REMOVED lines=14> */
.L_x_14463:
[----:B------:R-:W-:Y:S05]  /*3350*/  BSYNC.RECONVERGENT B0 ;  /* 0x0000000000007941 */ /* 0x000fea0003800200 */
.L_x_14462:
[----:B------:R-:W-:-:S04]  /*3360*/  F2FP.BF16.F32.PACK_AB R0, RZ, R0 ;  /* 0x00000000ff00723e */ /* 0x000fc800000010ff */
[----:B------:R-:W-:Y:S01]  /*3370*/  PRMT R24, R0, 0x7610, R24 ;  /* 0x0000761000187816 */ /* 0x000fe20000000018 */
[----:B------:R-:W-:Y:S06]  /*3380*/  BRA `(.L_x_14437) ;  /* 0x00000000006c7947 */ /* 0x000fec0003800000 */
.L_x_14436:
        /* <DEDUP_REMOVED lines=16> */
.L_x_14464:
[----:B------:R-:W-:Y:S01]  /*3490*/  PRMT R24, RZ, 0x7610, R24 ;  /* 0x00007610ff187816 */ /* 0x000fe20000000018 */
[----:B------:R-:W-:Y:S06]  /*34a0*/  BRA `(.L_x_14437) ;  /* 0x0000000000247947 */ /* 0x000fec0003800000 */
.L_x_14461:
[----:B------:R-:W2:Y:S02]  /*34b0*/  LDG.E.64 R4, desc[UR36][R4.64] ;  /* 0x0000002404047981 */ /* 0x000ea4000c1e1b00 */
[----:B--2---:R-:W0:Y:S02]  /*34c0*/  I2F.U64 R0, R4 ;  /* 0x0000000400007312 */ /* 0x004e240000301000 */
[----:B0-----:R-:W-:-:S04]  /*34d0*/  F2FP.BF16.F32.PACK_AB R0, RZ, R0 ;  /* 0x00000000ff00723e */ /* 0x001fc800000010ff */
[----:B------:R-:W-:Y:S01]  /*34e0*/  PRMT R24, R0, 0x7610, R24 ;  /* 0x0000761000187816 */ /* 0x000fe20000000018 */
[----:B------:R-:W-:Y:S06]  /*34f0*/  BRA `(.L_x_14437) ;  /* 0x0000000000107947 */ /* 0x000fec0003800000 */
.L_x_14460:
[----:B------:R-:W2:Y:S02]  /*3500*/  LDG.E R4, desc[UR36][R4.64] ;  /* 0x0000002404047981 */ /* 0x000ea4000c1e1900 */
[----:B--2---:R-:W-:-:S04]  /*3510*/  I2FP.F32.U32 R0, R4 ;  /* 0x0000000400007245 */ /* 0x004fc80000201000 */
[----:B------:R-:W-:-:S04]  /*3520*/  F2FP.BF16.F32.PACK_AB R0, RZ, R0 ;  /* 0x00000000ff00723e */ /* 0x000fc800000010ff */
[----:B------:R-:W-:-:S07]  /*3530*/  PRMT R24, R0, 0x7610, R24 ;  /* 0x0000761000187816 */ /* 0x000fce0000000018 */
.L_x_14437:
[----:B------:R-:W-:-:S07]  /*3540*/  VIADD R19, R19, 0x80 ;  /* 0x0000008013137836 */ /* 0x000fce0000000000 */
.L_x_14431:
[----:B------:R-:W-:Y:S05]  /*3550*/  BSYNC.RECONVERGENT B6 ;  /* 0x0000000000067941 */ /* 0x000fea0003800200 */
.L_x_14430:
        /* <DEDUP_REMOVED lines=25> */
.L_x_14470:
[----:B------:R-:W2:Y:S02]  /*36f0*/  LDG.E.U8 R4, desc[UR36][R4.64] ;  /* 0x0000002404047981 */ /* 0x000ea4000c1e1100 */
[----:B--2---:R-:W-:-:S04]  /*3700*/  I2FP.F32.U32 R0, R4 ;  /* 0x0000000400007245 */ /* 0x004fc80000201000 */
[----:B------:R-:W-:Y:S01]  /*3710*/  F2FP.BF16.F32.PACK_AB R0, RZ, R0 ;  /* 0x00000000ff00723e */ /* 0x000fe200000010ff */
[----:B------:R-:W-:Y:S06]  /*3720*/  BRA `(.L_x_14466) ;  /* 0x0000000c00a87947 */ /* 0x000fec0003800000 */
.L_x_14469:
        /* <DEDUP_REMOVED lines=10> */
.L_x_14473:
[----:B------:R-:W2:Y:S02]  /*37d0*/  LDG.E R4, desc[UR36][R4.64] ;  /* 0x0000002404047981 */ /* 0x000ea4000c1e1900 */
[----:B--2---:R-:W-:-:S04]  /*37e0*/  I2FP.F32.S32 R0, R4 ;  /* 0x0000000400007245 */ /* 0x004fc80000201400 */
[----:B------:R-:W-:Y:S01]  /*37f0*/  F2FP.BF16.F32.PACK_AB R0, RZ, R0 ;  /* 0x00000000ff00723e */ /* 0x000fe200000010ff */
[----:B------:R-:W-:Y:S06]  /*3800*/  BRA `(.L_x_14466) ;  /* 0x0000000c00707947 */ /* 0x000fec0003800000 */
.L_x_14472:
[----:B------:R-:W2:Y:S02]  /*3810*/  LDG.E.U16 R4, desc[UR36][R4.64] ;  /* 0x0000002404047981 */ /* 0x000ea4000c1e1500 */
[----:B--2---:R-:W0:Y:S02]  /*3820*/  I2F.S16 R0, R4 ;  /* 0x0000000400007306 */ /* 0x004e240000101400 */
[----:B0-----:R-:W-:Y:S01]  /*3830*/  F2FP.BF16.F32.PACK_AB R0, RZ, R0 ;  /* 0x00000000ff00723e */ /* 0x001fe200000010ff */
[----:B------:R-:W-:Y:S06]  /*3840*/  BRA `(.L_x_14466) ;  /* 0x0000000c00607947 */ /* 0x000fec0003800000 */
.L_x_14468:
        /* <DEDUP_REMOVED lines=9> */
.L_x_14475:
[----:B------:R-:W2:Y:S02]  /*38e0*/  LDG.E.U16 R0, desc[UR36][R4.64] ;  /* 0x0000002404007981 */ /* 0x000ea4000c1e1500 */
[----:B--2---:R-:W-:-:S05]  /*38f0*/  HADD2.F32 R0, -RZ, R0.H0_H0 ;  /* 0x20000000ff007230 */ /* 0x004fca0000004100 */
[----:B------:R-:W-:Y:S01]  /*3900*/  F2FP.BF16.F32.PACK_AB R0, RZ, R0 ;  /* 0x00000000ff00723e */ /* 0x000fe200000010ff */
[----:B------:R-:W-:Y:S06]  /*3910*/  BRA `(.L_x_14466) ;  /* 0x0000000c002c7947 */ /* 0x000fec0003800000 */
.L_x_14474:
        /* <DEDUP_REMOVED lines=9> */
.L_x_14477:
[----:B------:R-:W2:Y:S02]  /*39b0*/  LDG.E.U16 R4, desc[UR36][R4.64] ;  /* 0x0000002404047981 */ /* 0x000ea4000c1e1500 */
[----:B--2---:R-:W-:-:S05]  /*39c0*/  HADD2.F32 R0, -RZ, R4.H0_H0 ;  /* 0x20000004ff007230 */ /* 0x004fca0000004100 */
[----:B------:R-:W-:Y:S01]  /*39d0*/  F2FP.BF16.F32.PACK_AB R0, RZ, R0 ;  /* 0x00000000ff00723e */ /* 0x000fe200000010ff */
[----:B------:R-:W-:Y:S06]  /*39e0*/  BRA `(.L_x_14466) ;  /* 0x0000000800f87947 */ /* 0x000fec0003800000 */
.L_x_14476:
        /* <DEDUP_REMOVED lines=12> */
.L_x_14467:
        /* <DEDUP_REMOVED lines=13> */
.L_x_14480:
        /* <DEDUP_REMOVED lines=12> */
.L_x_14479:
        /* <DEDUP_REMOVED lines=27> */
.L_x_14482:
        /* <DEDUP_REMOVED lines=14> */
.L_x_14481:
[----:B------:R1:W5:Y:S01]  /*3ed0*/  LDG.E.U16 R0, desc[UR36][R4.64] ;  /* 0x0000002404007981 */ /* 0x000362000c1e1500 */
[----:B------:R-:W-:Y:S05]  /*3ee0*/  BRA `(.L_x_14466) ;  /* 0x0000000400b87947 */ /* 0x000fea0003800000 */
.L_x_14478:
        /* <DEDUP_REMOVED lines=12> */
.L_x_14485:
        /* <DEDUP_REMOVED lines=21> */
.L_x_14489:
[----:B------:R-:W-:Y:S05]  /*4100*/  BSYNC.RECONVERGENT B1 ;  /* 0x0000000000017941 */ /* 0x000fea0003800200 */
.L_x_14488:
[----:B------:R-:W-:Y:S01]  /*4110*/  IMAD.SHL.U32 R0, R0, 0x100000, RZ ;  /* 0x0010000000007824 */ /* 0x000fe200078e00ff */
[----:B------:R-:W-:-:S04]  /*4120*/  LEA R3, R3, 0x3b800000, 0x17 ;  /* 0x3b80000003037811 */ /* 0x000fc800078eb8ff */
[----:B------:R-:W-:-:S07]  /*4130*/  LOP3.LUT R0, R3, R0, R7, 0xfe, !PT ;  /* 0x0000000003007212 */ /* 0x000fce00078efe07 */
.L_x_14487:
[----:B------:R-:W-:Y:S05]  /*4140*/  BSYNC.RECONVERGENT B0 ;  /* 0x0000000000007941 */ /* 0x000fea0003800200 */
.L_x_14486:
[----:B------:R-:W-:Y:S01]  /*4150*/  F2FP.BF16.F32.PACK_AB R0, RZ, R0 ;  /* 0x00000000ff00723e */ /* 0x000fe200000010ff */
[----:B------:R-:W-:Y:S06]  /*4160*/  BRA `(.L_x_14466) ;  /* 0x0000000400187947 */ /* 0x000fec0003800000 */
.L_x_14484:
        /* <DEDUP_REMOVED lines=21> */
.L_x_14493:
[----:B------:R-:W-:Y:S05]  /*42c0*/  BSYNC.RECONVERGENT B1 ;  /* 0x0000000000017941 */ /* 0x000fea0003800200 */
.L_x_14492:
[----:B------:R-:W-:Y:S01]  /*42d0*/  IMAD.SHL.U32 R0, R0, 0x200000, RZ ;  /* 0x0020000000007824 */ /* 0x000fe200078e00ff */
[----:B------:R-:W-:-:S04]  /*42e0*/  LEA R3, R3, 0x37800000, 0x17 ;  /* 0x3780000003037811 */ /* 0x000fc800078eb8ff */
[----:B------:R-:W-:-:S07]  /*42f0*/  LOP3.LUT R0, R3, R0, R7, 0xfe, !PT ;  /* 0x0000000003007212 */ /* 0x000fce00078efe07 */
.L_x_14491:
[----:B------:R-:W-:Y:S05]  /*4300*/  BSYNC.RECONVERGENT B0 ;  /* 0x0000000000007941 */ /* 0x000fea0003800200 */
.L_x_14490:
[----:B------:R-:W-:Y:S01]  /*4310*/  F2FP.BF16.F32.PACK_AB R0, RZ, R0 ;  /* 0x00000000ff00723e */ /* 0x000fe200000010ff */
[----:B------:R-:W-:Y:S06]  /*4320*/  BRA `(.L_x_14466) ;  /* 0x0000000000a87947 */ /* 0x000fec0003800000 */
.L_x_14483:
        /* <DEDUP_REMOVED lines=14> */
.L_x_14497:
[----:B------:R-:W-:Y:S05]  /*4410*/  BSYNC.RECONVERGENT B0 ;  /* 0x0000000000007941 */ /* 0x000fea0003800200 */
.L_x_14496:
[----:B------:R-:W-:Y:S01]  /*4420*/  F2FP.BF16.F32.PACK_AB R0, RZ, R0 ;  /* 0x00000000ff00723e */ /* 0x000fe200000010ff */
[----:B------:R-:W-:Y:S06]  /*4430*/  BRA `(.L_x_14466) ;  /* 0x0000000000647947 */ /* 0x000fec0003800000 */
.L_x_14471:
        /* <DEDUP_REMOVED lines=16> */
.L_x_14498:
[----:B------:R-:W-:Y:S01]  /*4540*/  PRMT R0, RZ, 0x7610, R0 ;  /* 0x00007610ff007816 */ /* 0x000fe20000000000 */
[----:B------:R-:W-:Y:S06]  /*4550*/  BRA `(.L_x_14466) ;  /* 0x00000000001c7947 */ /* 0x000fec0003800000 */
.L_x_14495:
[----:B------:R-:W2:Y:S02]  /*4560*/  LDG.E.64 R4, desc[UR36][R4.64] ;  /* 0x0000002404047981 */ /* 0x000ea4000c1e1b00 */
[----:B--2---:R-:W0:Y:S02]  /*4570*/  I2F.U64 R0, R4 ;  /* 0x0000000400007312 */ /* 0x004e240000301000 */
[----:B0-----:R-:W-:Y:S01]  /*4580*/  F2FP.BF16.F32.PACK_AB R0, RZ, R0 ;  /* 0x00000000ff00723e */ /* 0x001fe200000010ff */
[----:B------:R-:W-:Y:S06]  /*4590*/  BRA `(.L_x_14466) ;  /* 0x00000000000c7947 */ /* 0x000fec0003800000 */
.L_x_14494:
[----:B------:R-:W2:Y:S02]  /*45a0*/  LDG.E R4, desc[UR36][R4.64] ;  /* 0x0000002404047981 */ /* 0x000ea4000c1e1900 */
[----:B--2---:R-:W-:-:S04]  /*45b0*/  I2FP.F32.U32 R0, R4 ;  /* 0x0000000400007245 */ /* 0x004fc80000201000 */
[----:B------:R-:W-:-:S07]  /*45c0*/  F2FP.BF16.F32.PACK_AB R0, RZ, R0 ;  /* 0x00000000ff00723e */ /* 0x000fce00000010ff */
.L_x_14466:
[----:B------:R-:W-:Y:S05]  /*45d0*/  BSYNC.RECONVERGENT B6 ;  /* 0x0000000000067941 */ /* 0x000fea0003800200 */
.L_x_14465:
[C---:B------:R-:W-:Y:S01]  /*45e0*/  VIADD R3, R17.reuse, 0x100 ;  /* 0x0000010011037836 */ /* 0x040fe20000000000 */
[----:B------:R-:W2:Y:S01]  /*45f0*/  LDC.U8 R18, c[0x0][0x3a4] ;  /* 0x0000e900ff127b82 */ /* 0x000ea20000000000 */
[CC--:B------:R-:W-:Y:S01]  /*4600*/  ISETP.GE.AND P3, PT, R17.reuse, R16.reuse, PT ;  /* 0x000000101100720c */ /* 0x0c0fe20003f66270 */
[----:B01----:R-:W-:Y:S01]  /*4610*/  VIADD R5, R17, 0x180 ;  /* 0x0000018011057836 */ /* 0x003fe20000000000 */
[----:B------:R-:W-:Y:S01]  /*4620*/  BSSY.RECONVERGENT B0, `(.L_x_14499) ;  /* 0x000000c000007945 */ /* 0x000fe20003800200 */
[-C--:B------:R-:W-:Y:S01]  /*4630*/  ISETP.GE.AND P1, PT, R3, R16.reuse, PT ;  /* 0x000000100300720c */ /* 0x080fe20003f26270 */
[----:B------:R-:W-:Y:S02]  /*4640*/  VIADD R19, R17, 0x80 ;  /* 0x0000008011137836 */ /* 0x000fe40000000000 */
[-C--:B------:R-:W-:Y:S01]  /*4650*/  ISETP.GE.AND P2, PT, R5, R16.reuse, PT ;  /* 0x000000100500720c */ /* 0x080fe20003f46270 */
[----:B------:R-:W0:Y:S02]  /*4660*/  LDC.U16 R3, c[0x0][0x386] ;  /* 0x0000e180ff037b82 */ /* 0x000e240000000400 */
[----:B------:R-:W-:-:S04]  /*4670*/  ISETP.GE.AND P4, PT, R19, R16, PT ;  /* 0x000000101300720c */ /* 0x000fc80003f86270 */
[----:B------:R-:W-:Y:S09]  /*4680*/  @P3 BRA `(.L_x_14500) ;  /* 0x0000000000143947 */ /* 0x000ff20003800000 */
[----:B0-----:R-:W-:-:S05]  /*4690*/  IMAD.U32 R4, R3, 0x10000, RZ ;  /* 0x0001000003047824 */ /* 0x001fca00078e00ff */
[----:B------:R-:W-:-:S13]  /*46a0*/  FSETP.NEU.FTZ.AND P0, PT, R4, RZ, PT ;  /* 0x000000ff0400720b */ /* 0x000fda0003f1d000 */
[----:B-----5:R-:W-:-:S05]  /*46b0*/  @!P0 IMAD.U32 R23, R23, 0x10000, RZ ;  /* 0x0001000017178824 */ /* 0x020fca00078e00ff */
[----:B------:R-:W-:-:S04]  /*46c0*/  FSETP.NEU.OR P0, PT, R23, RZ, P0 ;  /* 0x000000ff1700720b */ /* 0x000fc8000070d400 */
[----:B------:R-:W-:-:S09]  /*46d0*/  SEL R5, RZ, 0x1, !P0 ;  /* 0x00000001ff057807 */ /* 0x000fd20004000000 */
.L_x_14500:
[----:B------:R-:W-:Y:S05]  /*46e0*/  BSYNC.RECONVERGENT B0 ;  /* 0x0000000000007941 */ /* 0x000fea0003800200 */
.L_x_14499:
[----:B------:R-:W-:Y:S04]  /*46f0*/  BSSY.RECONVERGENT B0, `(.L_x_14501) ;  /* 0x0000007000007945 */ /* 0x000fe80003800200 */
[----:B------:R-:W-:Y:S05]  /*4700*/  @P4 BRA `(.L_x_14502) ;  /* 0x0000000000144947 */ /* 0x000fea0003800000 */
[----:B0-----:R-:W-:-:S05]  /*4710*/  IMAD.U32 R4, R3, 0x10000, RZ ;  /* 0x0001000003047824 */ /* 0x001fca00078e00ff */
[----:B------:R-:W-:-:S13]  /*4720*/  FSETP.NEU.FTZ.AND P0, PT, R4, RZ, PT ;  /* 0x000000ff0400720b */ /* 0x000fda0003f1d000 */
[----:B-----5:R-:W-:-:S05]  /*4730*/  @!P0 IMAD.U32 R22, R22, 0x10000, RZ ;  /* 0x0001000016168824 */ /* 0x020fca00078e00ff */
[----:B------:R-:W-:-:S04]  /*4740*/  FSETP.NEU.OR P0, PT, R22, RZ, P0 ;  /* 0x000000ff1600720b */ /* 0x000fc8000070d400 */
[----:B------:R-:W-:-:S09]  /*4750*/  SEL R26, RZ, 0x1, !P0 ;  /* 0x00000001ff1a7807 */ /* 0x000fd20004000000 */
.L_x_14502:
[----:B------:R-:W-:Y:S05]  /*4760*/  BSYNC.RECONVERGENT B0 ;  /* 0x0000000000007941 */ /* 0x000fea0003800200 */
.L_x_14501:
[----:B------:R-:W-:Y:S04]  /*4770*/  BSSY.RECONVERGENT B0, `(.L_x_14503) ;  /* 0x0000007000007945 */ /* 0x000fe80003800200 */
[----:B------:R-:W-:Y:S05]  /*4780*/  @P1 BRA `(.L_x_14504) ;  /* 0x0000000000141947 */ /* 0x000fea0003800000 */
[----:B0-----:R-:W-:-:S05]  /*4790*/  IMAD.U32 R4, R3, 0x10000, RZ ;  /* 0x0001000003047824 */ /* 0x001fca00078e00ff */
[----:B------:R-:W-:-:S13]  /*47a0*/  FSETP.NEU.FTZ.AND P0, PT, R4, RZ, PT ;  /* 0x000000ff0400720b */ /* 0x000fda0003f1d000 */
[----:B-----5:R-:W-:-:S05]  /*47b0*/  @!P0 IMAD.U32 R24, R24, 0x10000, RZ ;  /* 0x0001000018188824 */ /* 0x020fca00078e00ff */
[----:B------:R-:W-:-:S04]  /*47c0*/  FSETP.NEU.OR P0, PT, R24, RZ, P0 ;  /* 0x000000ff1800720b */ /* 0x000fc8000070d400 */
[----:B------:R-:W-:-:S09]  /*47d0*/  SEL R24, RZ, 0x1, !P0 ;  /* 0x00000001ff187807 */ /* 0x000fd20004000000 */
.L_x_14504:
[----:B------:R-:W-:Y:S05]  /*47e0*/  BSYNC.RECONVERGENT B0 ;  /* 0x0000000000007941 */ /* 0x000fea0003800200 */
.L_x_14503:
[----:B------:R-:W-:Y:S04]  /*47f0*/  BSSY.RECONVERGENT B0, `(.L_x_14505) ;  /* 0x0000007000007945 */ /* 0x000fe80003800200 */
[----:B------:R-:W-:Y:S05]  /*4800*/  @P2 BRA `(.L_x_14506) ;  /* 0x0000000000142947 */ /* 0x000fea0003800000 */
[----:B0-----:R-:W-:-:S05]  /*4810*/  IMAD.U32 R3, R3, 0x10000, RZ ;  /* 0x0001000003037824 */ /* 0x001fca00078e00ff */
[----:B------:R-:W-:-:S13]  /*4820*/  FSETP.NEU.FTZ.AND P0, PT, R3, RZ, PT ;  /* 0x000000ff0300720b */ /* 0x000fda0003f1d000 */
[----:B-----5:R-:W-:-:S05]  /*4830*/  @!P0 IMAD.U32 R0, R0, 0x10000, RZ ;  /* 0x0001000000008824 */ /* 0x020fca00078e00ff */
[----:B------:R-:W-:-:S04]  /*4840*/  FSETP.NEU.OR P0, PT, R0, RZ, P0 ;  /* 0x000000ff0000720b */ /* 0x000fc8000070d400 */
[----:B------:R-:W-:-:S09]  /*4850*/  SEL R22, RZ, 0x1, !P0 ;  /* 0x00000001ff167807 */ /* 0x000fd20004000000 */
.L_x_14506:
[----:B------:R-:W-:Y:S05]  /*4860*/  BSYNC.RECONVERGENT B0 ;  /* 0x0000000000007941 */ /* 0x000fea0003800200 */
.L_x_14505:
[----:B------:R-:W-:Y:S04]  /*4870*/  BSSY.RECONVERGENT B6, `(.L_x_14507) ;  /* 0x00000ff000067945 */ /* 0x000fe80003800200 */
[----:B------:R-:W-:Y:S05]  /*4880*/  @P3 BRA `(.L_x_14508) ;  /* 0x0000000c00f43947 */ /* 0x000fea0003800000 */
[----:B------:R-:W0:Y:S01]  /*4890*/  LDCU UR4, c[0x0][0x3a8] ;  /* 0x00007500ff0477ac */ /* 0x000e220008000800 */
[----:B------:R-:W1:Y:S01]  /*48a0*/  LDC.64 R8, c[0x0][0x388] ;  /* 0x0000e200ff087b82 */ /* 0x000e620000000a00 */
[----:B-----5:R-:W-:Y:S01]  /*48b0*/  IMAD R0, R2, 0x200, R17 ;  /* 0x0000020002007824 */ /* 0x020fe200078e0211 */
[----:B--2---:R-:W-:-:S03]  /*48c0*/  PRMT R4, R18, 0x9910, RZ ;  /* 0x0000991012047816 */ /* 0x004fc600000000ff */
        /* <DEDUP_REMOVED lines=17> */
.L_x_14512:
[----:B------:R0:W-:Y:S01]  /*49e0*/  STG.E.U8 desc[UR36][R8.64], R5 ;  /* 0x0000000508007986 */ /* 0x0001e2000c101124 */
[----:B------:R-:W-:Y:S01]  /*49f0*/  IMAD.MOV.U32 R17, RZ, RZ, R19 ;  /* 0x000000ffff117224 */ /* 0x000fe200078e0013 */
[----:B------:R-:W-:Y:S06]  /*4a00*/  BRA `(.L_x_14508) ;  /* 0x0000000c00947947 */ /* 0x000fec0003800000 */
.L_x_14511:
        /* <DEDUP_REMOVED lines=11> */
.L_x_14515:
[----:B------:R4:W-:Y:S01]  /*4ac0*/  STG.E desc[UR36][R8.64], R5 ;  /* 0x0000000508007986 */ /* 0x0009e2000c101924 */
[----:B------:R-:W-:Y:S01]  /*4ad0*/  IMAD.MOV.U32 R17, RZ, RZ, R19 ;  /* 0x000000ffff117224 */ /* 0x000fe200078e0013 */
[----:B------:R-:W-:Y:S06]  /*4ae0*/  BRA `(.L_x_14508) ;  /* 0x0000000c005c7947 */ /* 0x000fec0003800000 */
.L_x_14514:
[----:B------:R1:W-:Y:S01]  /*4af0*/  STG.E.U16 desc[UR36][R8.64], R5 ;  /* 0x0000000508007986 */ /* 0x0003e2000c101524 */
[----:B------:R-:W-:Y:S01]  /*4b00*/  IMAD.MOV.U32 R17, RZ, RZ, R19 ;  /* 0x000000ffff117224 */ /* 0x000fe200078e0013 */
[----:B------:R-:W-:Y:S06]  /*4b10*/  BRA `(.L_x_14508) ;  /* 0x0000000c00507947 */ /* 0x000fec0003800000 */
.L_x_14510:
        /* <DEDUP_REMOVED lines=10> */
.L_x_14517:
[----:B------:R-:W0:Y:S01]  /*4bc0*/  I2F.S16 R0, R5 ;  /* 0x0000000500007306 */ /* 0x000e220000101400 */
[----:B------:R-:W-:Y:S01]  /*4bd0*/  IMAD.MOV.U32 R17, RZ, RZ, R19 ;  /* 0x000000ffff117224 */ /* 0x000fe200078e0013 */
[----:B0-----:R-:W-:-:S05]  /*4be0*/  F2FP.F16.F32.PACK_AB R0, RZ, R0 ;  /* 0x00000000ff00723e */ /* 0x001fca00000000ff */
[----:B------:R0:W-:Y:S01]  /*4bf0*/  STG.E.U16 desc[UR36][R8.64], R0 ;  /* 0x0000000008007986 */ /* 0x0001e2000c101524 */
[----:B------:R-:W-:Y:S05]  /*4c00*/  BRA `(.L_x_14508) ;  /* 0x0000000c00147947 */ /* 0x000fea0003800000 */
.L_x_14516:
        /* <DEDUP_REMOVED lines=11> */
.L_x_14519:
[----:B------:R-:W0:Y:S01]  /*4cc0*/  I2F.S16 R5, R5 ;  /* 0x0000000500057306 */ /* 0x000e220000101400 */
[----:B------:R-:W-:Y:S01]  /*4cd0*/  IMAD.MOV.U32 R17, RZ, RZ, R19 ;  /* 0x000000ffff117224 */ /* 0x000fe200078e0013 */
[----:B0-----:R-:W-:-:S04]  /*4ce0*/  F2FP.F16.F32.PACK_AB R3, RZ, R5 ;  /* 0x00000005ff03723e */ /* 0x001fc800000000ff */
[----:B------:R-:W-:-:S05]  /*4cf0*/  PRMT R3, R3, 0x5410, RZ ;  /* 0x0000541003037816 */ /* 0x000fca00000000ff */
[----:B------:R0:W-:Y:S01]  /*4d00*/  STG.E desc[UR36][R8.64], R3 ;  /* 0x0000000308007986 */ /* 0x0001e2000c101924 */
[----:B------:R-:W-:Y:S05]  /*4d10*/  BRA `(.L_x_14508) ;  /* 0x0000000800d07947 */ /* 0x000fea0003800000 */
.L_x_14518:
[----:B------:R-:W0:Y:S01]  /*4d20*/  I2F.F64.S16 R4, R5 ;  /* 0x0000000500047312 */ /* 0x000e220000101c00 */
[----:B------:R-:W-:Y:S01]  /*4d30*/  IMAD.MOV.U32 R17, RZ, RZ, R19 ;  /* 0x000000ffff117224 */ /* 0x000fe200078e0013 */
[----:B0-----:R0:W-:Y:S01]  /*4d40*/  STG.E.64 desc[UR36][R8.64], R4 ;  /* 0x0000000408007986 */ /* 0x0011e2000c101b24 */
[----:B------:R-:W-:Y:S05]  /*4d50*/  BRA `(.L_x_14508) ;  /* 0x0000000800c07947 */ /* 0x000fea0003800000 */
.L_x_14509:
        /* <DEDUP_REMOVED lines=8> */
[----:B------:R-:W-:Y:S01]  /*4de0*/  ISETP.NE.AND P0, PT, R5, RZ, PT ;  /* 0x000000ff0500720c */ /* 0x000fe20003f05270 */
[----:B------:R-:W-:-:S03]  /*4df0*/  IMAD.MOV.U32 R17, RZ, RZ, R19 ;  /* 0x000000ffff117224 */ /* 0x000fc600078e0013 */
[----:B------:R-:W-:-:S05]  /*4e00*/  SEL R3, RZ, 0x1, !P0 ;  /* 0x00000001ff037807 */ /* 0x000fca0004000000 */
[----:B------:R0:W-:Y:S01]  /*4e10*/  STG.E.U8 desc[UR36][R8.64], R3 ;  /* 0x0000000308007986 */ /* 0x0001e2000c101124 */
[----:B------:R-:W-:Y:S05]  /*4e20*/  BRA `(.L_x_14508) ;  /* 0x00000008008c7947 */ /* 0x000fea0003800000 */
.L_x_14522:
[----:B------:R-:W-:Y:S01]  /*4e30*/  CS2R R6, SRZ ;  /* 0x0000000000067805 */ /* 0x000fe2000001ff00 */
[----:B------:R-:W0:Y:S01]  /*4e40*/  I2F.F64.S16 R4, R5 ;  /* 0x0000000500047312 */ /* 0x000e220000101c00 */
[----:B------:R-:W-:-:S03]  /*4e50*/  IMAD.MOV.U32 R17, RZ, RZ, R19 ;  /* 0x000000ffff117224 */ /* 0x000fc600078e0013 */
[----:B0-----:R0:W-:Y:S01]  /*4e60*/  STG.E.128 desc[UR36][R8.64], R4 ;  /* 0x0000000408007986 */ /* 0x0011e2000c101d24 */
[----:B------:R-:W-:Y:S05]  /*4e70*/  BRA `(.L_x_14508) ;  /* 0x0000000800787947 */ /* 0x000fea0003800000 */
.L_x_14521:
        /* <DEDUP_REMOVED lines=19> */
.L_x_14526:
[----:B------:R-:W-:Y:S05]  /*4fb0*/  BSYNC.RECONVERGENT B0 ;  /* 0x0000000000007941 */ /* 0x000fea0003800200 */
.L_x_14525:
[----:B------:R-:W-:Y:S01]  /*4fc0*/  LOP3.LUT R7, R0, 0x80, R7, 0xf8, !PT ;  /* 0x0000008000077812 */ /* 0x000fe200078ef807 */
[----:B------:R-:W-:-:S04]  /*4fd0*/  IMAD.MOV.U32 R17, RZ, RZ, R19 ;  /* 0x000000ffff117224 */ /* 0x000fc800078e0013 */
[----:B------:R0:W-:Y:S01]  /*4fe0*/  STG.E.U8 desc[UR36][R8.64], R7 ;  /* 0x0000000708007986 */ /* 0x0001e2000c101124 */
[----:B------:R-:W-:Y:S05]  /*4ff0*/  BRA `(.L_x_14508) ;  /* 0x0000000800187947 */ /* 0x000fea0003800000 */
.L_x_14524:
        /* <DEDUP_REMOVED lines=15> */
.L_x_14528:
[----:B------:R-:W-:Y:S05]  /*50f0*/  BSYNC.RECONVERGENT B0 ;  /* 0x0000000000007941 */ /* 0x000fea0003800200 */
.L_x_14527:
[----:B------:R-:W-:Y:S01]  /*5100*/  LOP3.LUT R7, R0, 0x80, R7, 0xf8, !PT ;  /* 0x0000008000077812 */ /* 0x000fe200078ef807 */
[----:B------:R-:W-:-:S04]  /*5110*/  IMAD.MOV.U32 R17, RZ, RZ, R19 ;  /* 0x000000ffff117224 */ /* 0x000fc800078e0013 */
[----:B------:R0:W-:Y:S01]  /*5120*/  STG.E.U8 desc[UR36][R8.64], R7 ;  /* 0x0000000708007986 */ /* 0x0001e2000c101124 */
[----:B------:R-:W-:Y:S05]  /*5130*/  BRA `(.L_x_14508) ;  /* 0x0000000400c87947 */ /* 0x000fea0003800000 */
.L_x_14523:
[----:B------:R-:W0:Y:S01]  /*5140*/  I2F.S16 R0, R5 ;  /* 0x0000000500007306 */ /* 0x000e220000101400 */
[----:B------:R-:W-:Y:S01]  /*5150*/  IMAD.MOV.U32 R17, RZ, RZ, R19 ;  /* 0x000000ffff117224 */ /* 0x000fe200078e0013 */
[----:B0-----:R-:W-:-:S05]  /*5160*/  F2FP.BF16.F32.PACK_AB R0, RZ, R0 ;  /* 0x00000000ff00723e */ /* 0x001fca00000010ff */
[----:B------:R0:W-:Y:S01]  /*5170*/  STG.E.U16 desc[UR36][R8.64], R0 ;  /* 0x0000000008007986 */ /* 0x0001e2000c101524 */
[----:B------:R-:W-:Y:S05]  /*5180*/  BRA `(.L_x_14508) ;  /* 0x0000000400b47947 */ /* 0x000fea0003800000 */
.L_x_14520:
        /* <DEDUP_REMOVED lines=11> */
.L_x_14531:
        /* <DEDUP_REMOVED lines=13> */
.L_x_14534:
[----:B------:R-:W-:-:S04]  /*5310*/  SHF.R.U32.HI R0, RZ, 0x14, R3 ;  /* 0x00000014ff007819 */ /* 0x000fc80000011603 */
[----:B------:R-:W-:-:S04]  /*5320*/  LOP3.LUT R0, R0, 0x1, RZ, 0xc0, !PT ;  /* 0x0000000100007812 */ /* 0x000fc800078ec0ff */
[----:B------:R-:W-:-:S04]  /*5330*/  IADD3 R0, PT, PT, R3, 0x487ffff, R0 ;  /* 0x0487ffff03007810 */ /* 0x000fc80007ffe000 */
[----:B------:R-:W-:-:S04]  /*5340*/  SHF.R.U32.HI R0, RZ, 0x14, R0 ;  /* 0x00000014ff007819 */ /* 0x000fc80000011600 */
[----:B------:R-:W-:-:S07]  /*5350*/  LOP3.LUT R0, R0, 0xff, RZ, 0xc0, !PT ;  /* 0x000000ff00007812 */ /* 0x000fce00078ec0ff */
.L_x_14535:
[----:B------:R-:W-:-:S04]  /*5360*/  SHF.R.U32.HI R3, RZ, 0x18, R3 ;  /* 0x00000018ff037819 */ /* 0x000fc80000011603 */
[----:B------:R-:W-:-:S04]  /*5370*/  LOP3.LUT R0, R0, 0x80, R3, 0xf8, !PT ;  /* 0x0000008000007812 */ /* 0x000fc800078ef803 */
[----:B------:R-:W-:-:S07]  /*5380*/  PRMT R4, R0, 0x7610, R4 ;  /* 0x0000761000047816 */ /* 0x000fce0000000004 */
.L_x_14533:
[----:B------:R-:W-:Y:S05]  /*5390*/  BSYNC.RECONVERGENT B0 ;  /* 0x0000000000007941 */ /* 0x000fea0003800200 */
.L_x_14532:
[----:B------:R0:W-:Y:S01]  /*53a0*/  STG.E.U8 desc[UR36][R8.64], R4 ;  /* 0x0000000408007986 */ /* 0x0001e2000c101124 */
[----:B------:R-:W-:Y:S01]  /*53b0*/  IMAD.MOV.U32 R17, RZ, RZ, R19 ;  /* 0x000000ffff117224 */ /* 0x000fe200078e0013 */
[----:B------:R-:W-:Y:S06]  /*53c0*/  BRA `(.L_x_14508) ;  /* 0x0000000400247947 */ /* 0x000fec0003800000 */
.L_x_14530:
        /* <DEDUP_REMOVED lines=13> */
.L_x_14538:
[----:B------:R-:W-:-:S04]  /*54a0*/  SHF.R.U32.HI R0, RZ, 0x15, R3 ;  /* 0x00000015ff007819 */ /* 0x000fc80000011603 */
[----:B------:R-:W-:-:S04]  /*54b0*/  LOP3.LUT R0, R0, 0x1, RZ, 0xc0, !PT ;  /* 0x0000000100007812 */ /* 0x000fc800078ec0ff */
[----:B------:R-:W-:-:S04]  /*54c0*/  IADD3 R0, PT, PT, R3, 0x88fffff, R0 ;  /* 0x088fffff03007810 */ /* 0x000fc80007ffe000 */
[----:B------:R-:W-:-:S04]  /*54d0*/  SHF.R.U32.HI R0, RZ, 0x15, R0 ;  /* 0x00000015ff007819 */ /* 0x000fc80000011600 */
[----:B------:R-:W-:-:S07]  /*54e0*/  LOP3.LUT R0, R0, 0xff, RZ, 0xc0, !PT ;  /* 0x000000ff00007812 */ /* 0x000fce00078ec0ff */
.L_x_14539:
[----:B------:R-:W-:-:S04]  /*54f0*/  SHF.R.U32.HI R3, RZ, 0x18, R3 ;  /* 0x00000018ff037819 */ /* 0x000fc80000011603 */
[----:B------:R-:W-:-:S04]  /*5500*/  LOP3.LUT R0, R0, 0x80, R3, 0xf8, !PT ;  /* 0x0000008000007812 */ /* 0x000fc800078ef803 */
[----:B------:R-:W-:-:S07]  /*5510*/  PRMT R4, R0, 0x7610, R4 ;  /* 0x0000761000047816 */ /* 0x000fce0000000004 */
.L_x_14537:
[----:B------:R-:W-:Y:S05]  /*5520*/  BSYNC.RECONVERGENT B0 ;  /* 0x0000000000007941 */ /* 0x000fea0003800200 */
.L_x_14536:
[----:B------:R0:W-:Y:S01]  /*5530*/  STG.E.U8 desc[UR36][R8.64], R4 ;  /* 0x0000000408007986 */ /* 0x0001e2000c101124 */
[----:B------:R-:W-:Y:S01]  /*5540*/  IMAD.MOV.U32 R17, RZ, RZ, R19 ;  /* 0x000000ffff117224 */ /* 0x000fe200078e0013 */
[----:B------:R-:W-:Y:S06]  /*5550*/  BRA `(.L_x_14508) ;  /* 0x0000000000c07947 */ /* 0x000fec0003800000 */
.L_x_14529:
[----:B------:R-:W-:-:S13]  /*5560*/  ISETP.NE.AND P0, PT, R0, 0x1c, PT ;  /* 0x0000001c0000780c */ /* 0x000fda0003f05270 */
[----:B------:R-:W-:Y:S05]  /*5570*/  @!P0 BRA `(.L_x_14540) ;  /* 0x0000000000b08947 */ /* 0x000fea0003800000 */
[----:B------:R-:W-:-:S13]  /*5580*/  ISETP.NE.AND P0, PT, R0, 0x1d, PT ;  /* 0x0000001d0000780c */ /* 0x000fda0003f05270 */
[----:B------:R-:W-:Y:S05]  /*5590*/  @!P0 BRA `(.L_x_14541) ;  /* 0x0000000000948947 */ /* 0x000fea0003800000 */
[----:B------:R-:W-:-:S13]  /*55a0*/  ISETP.NE.AND P0, PT, R0, 0x2c, PT ;  /* 0x0000002c0000780c */ /* 0x000fda0003f05270 */
[----:B------:R-:W-:Y:S05]  /*55b0*/  @!P0 BRA `(.L_x_14542) ;  /* 0x0000000000488947 */ /* 0x000fea0003800000 */
.L_x_14513:
        /* <DEDUP_REMOVED lines=16> */
.L_x_14543:
[----:B------:R-:W-:Y:S01]  /*56c0*/  IMAD.MOV.U32 R17, RZ, RZ, R19 ;  /* 0x000000ffff117224 */ /* 0x000fe200078e0013 */
[----:B------:R-:W-:Y:S06]  /*56d0*/  BRA `(.L_x_14508) ;  /* 0x0000000000607947 */ /* 0x000fec0003800000 */
.L_x_14542:
        /* <DEDUP_REMOVED lines=17> */
.L_x_14541:
[--C-:B------:R-:W-:Y:S01]  /*57f0*/  SHF.R.S32.HI R7, RZ, 0x1f, R5.reuse ;  /* 0x0000001fff077819 */ /* 0x100fe20000011405 */
[----:B------:R-:W-:Y:S02]  /*5800*/  IMAD.MOV.U32 R6, RZ, RZ, R5 ;  /* 0x000000ffff067224 */ /* 0x000fe400078e0005 */
[----:B------:R-:W-:-:S03]  /*5810*/  IMAD.MOV.U32 R17, RZ, RZ, R19 ;  /* 0x000000ffff117224 */ /* 0x000fc600078e0013 */
[----:B------:R0:W-:Y:S01]  /*5820*/  STG.E.64 desc[UR36][R8.64], R6 ;  /* 0x0000000608007986 */ /* 0x0001e2000c101b24 */
[----:B------:R-:W-:Y:S05]  /*5830*/  BRA `(.L_x_14508) ;  /* 0x0000000000087947 */ /* 0x000fea0003800000 */
.L_x_14540:
[----:B------:R0:W-:Y:S01]  /*5840*/  STG.E desc[UR36][R8.64], R5 ;  /* 0x0000000508007986 */ /* 0x0001e2000c101924 */
[----:B------:R-:W-:-:S07]  /*5850*/  IMAD.MOV.U32 R17, RZ, RZ, R19 ;  /* 0x000000ffff117224 */ /* 0x000fce00078e0013 */
.L_x_14508:
[----:B------:R-:W-:Y:S05]  /*5860*/  BSYNC.RECONVERGENT B6 ;  /* 0x0000000000067941 */ /* 0x000fea0003800200 */
.L_x_14507:
[----:B------:R-:W-:Y:S01]  /*5870*/  ISETP.GE.AND P0, PT, R17, R16, PT ;  /* 0x000000101100720c */ /* 0x000fe20003f06270 */
[----:B------:R-:W-:-:S12]  /*5880*/  BSSY.RECONVERGENT B6, `(.L_x_14544) ;  /* 0x00001ce000067945 */ /* 0x000fd80003800200 */
[----:B------:R-:W-:Y:S05]  /*5890*/  @P0 BRA `(.L_x_14545) ;  /* 0x0000001c00300947 */ /* 0x000fea0003800000 */
[----:B------:R-:W2:Y:S01]  /*58a0*/  LDCU UR4, c[0x0][0x3a8] ;  /* 0x00007500ff0477ac */ /* 0x000ea20008000800 */
[----:B01-34-:R-:W0:Y:S01]  /*58b0*/  LDC.64 R8, c[0x0][0x388] ;  /* 0x0000e200ff087b82 */ /* 0x01be220000000a00 */
[----:B-----5:R-:W-:Y:S01]  /*58c0*/  IMAD R0, R2, 0x200, R17 ;  /* 0x0000020002007824 */ /* 0x020fe200078e0211 */
[----:B--2---:R-:W-:-:S03]  /*58d0*/  PRMT R4, R18, 0x9910, RZ ;  /* 0x0000991012047816 */ /* 0x004fc600000000ff */
[----:B------:R-:W-:Y:S02]  /*58e0*/  IMAD R3, R0, UR4, RZ ;  /* 0x0000000400037c24 */ /* 0x000fe4000f8e02ff */
        /* <DEDUP_REMOVED lines=15> */
.L_x_14549:
[----:B------:R3:W-:Y:S01]  /*59e0*/  STG.E.U8 desc[UR36][R8.64], R26 ;  /* 0x0000001a08007986 */ /* 0x0007e2000c101124 */
[----:B------:R-:W-:Y:S05]  /*59f0*/  BRA `(.L_x_14551) ;  /* 0x0000000c00387947 */ /* 0x000fea0003800000 */
.L_x_14548:
        /* <DEDUP_REMOVED lines=9> */
.L_x_14553:
[----:B------:R2:W-:Y:S01]  /*5a90*/  STG.E desc[UR36][R8.64], R26 ;  /* 0x0000001a08007986 */ /* 0x0005e2000c101924 */
[----:B------:R-:W-:Y:S05]  /*5aa0*/  BRA `(.L_x_14551) ;  /* 0x0000000c000c7947 */ /* 0x000fea0003800000 */
.L_x_14552:
[----:B------:R0:W-:Y:S01]  /*5ab0*/  STG.E.U16 desc[UR36][R8.64], R26 ;  /* 0x0000001a08007986 */ /* 0x0001e2000c101524 */
[----:B------:R-:W-:Y:S05]  /*5ac0*/  BRA `(.L_x_14551) ;  /* 0x0000000c00047947 */ /* 0x000fea0003800000 */
.L_x_14547:
        /* <DEDUP_REMOVED lines=9> */
.L_x_14555:
[----:B------:R-:W0:Y:S02]  /*5b60*/  I2F.S16 R0, R26 ;  /* 0x0000001a00007306 */ /* 0x000e240000101400 */
[----:B0-----:R-:W-:-:S05]  /*5b70*/  F2FP.F16.F32.PACK_AB R0, RZ, R0 ;  /* 0x00000000ff00723e */ /* 0x001fca00000000ff */
[----:B------:R0:W-:Y:S01]  /*5b80*/  STG.E.U16 desc[UR36][R8.64], R0 ;  /* 0x0000000008007986 */ /* 0x0001e2000c101524 */
[----:B------:R-:W-:Y:S05]  /*5b90*/  BRA `(.L_x_14551) ;  /* 0x0000000800d07947 */ /* 0x000fea0003800000 */
.L_x_14554:
        /* <DEDUP_REMOVED lines=10> */
.L_x_14557:
[----:B------:R-:W0:Y:S02]  /*5c40*/  I2F.S16 R26, R26 ;  /* 0x0000001a001a7306 */ /* 0x000e240000101400 */
[----:B0-----:R-:W-:-:S04]  /*5c50*/  F2FP.F16.F32.PACK_AB R3, RZ, R26 ;  /* 0x0000001aff03723e */ /* 0x001fc800000000ff */
[----:B------:R-:W-:-:S05]  /*5c60*/  PRMT R3, R3, 0x5410, RZ ;  /* 0x0000541003037816 */ /* 0x000fca00000000ff */
[----:B------:R0:W-:Y:S01]  /*5c70*/  STG.E desc[UR36][R8.64], R3 ;  /* 0x0000000308007986 */ /* 0x0001e2000c101924 */
[----:B------:R-:W-:Y:S05]  /*5c80*/  BRA `(.L_x_14551) ;  /* 0x0000000800947947 */ /* 0x000fea0003800000 */
.L_x_14556:
[----:B------:R-:W0:Y:S02]  /*5c90*/  I2F.F64.S16 R26, R26 ;  /* 0x0000001a001a7312 */ /* 0x000e240000101c00 */
[----:B0-----:R0:W-:Y:S01]  /*5ca0*/  STG.E.64 desc[UR36][R8.64], R26 ;  /* 0x0000001a08007986 */ /* 0x0011e2000c101b24 */
[----:B------:R-:W-:Y:S05]  /*5cb0*/  BRA `(.L_x_14551) ;  /* 0x0000000800887947 */ /* 0x000fea0003800000 */
.L_x_14546:
        /* <DEDUP_REMOVED lines=12> */
.L_x_14561:
        /* <DEDUP_REMOVED lines=17> */
.L_x_14564:
[----:B------:R-:W-:-:S04]  /*5e90*/  SHF.R.U32.HI R3, RZ, 0x18, R5 ;  /* 0x00000018ff037819 */ /* 0x000fc80000011605 */
[----:B------:R-:W-:-:S04]  /*5ea0*/  LOP3.LUT R0, R0, 0x80, R3, 0xf8, !PT ;  /* 0x0000008000007812 */ /* 0x000fc800078ef803 */
[----:B------:R-:W-:-:S07]  /*5eb0*/  PRMT R4, R0, 0x7610, R4 ;  /* 0x0000761000047816 */ /* 0x000fce0000000004 */
.L_x_14563:
[----:B------:R-:W-:Y:S05]  /*5ec0*/  BSYNC.RECONVERGENT B0 ;  /* 0x0000000000007941 */ /* 0x000fea0003800200 */
.L_x_14562:
[----:B------:R0:W-:Y:S01]  /*5ed0*/  STG.E.U8 desc[UR36][R8.64], R4 ;  /* 0x0000000408007986 */ /* 0x0001e2000c101124 */
[----:B------:R-:W-:Y:S05]  /*5ee0*/  BRA `(.L_x_14551) ;  /* 0x0000000400fc7947 */ /* 0x000fea0003800000 */
.L_x_14560:
        /* <DEDUP_REMOVED lines=17> */
.L_x_14567:
[----:B------:R-:W-:-:S04]  /*6000*/  SHF.R.U32.HI R3, RZ, 0x18, R5 ;  /* 0x00000018ff037819 */ /* 0x000fc80000011605 */
[----:B------:R-:W-:-:S04]  /*6010*/  LOP3.LUT R0, R0, 0x80, R3, 0xf8, !PT ;  /* 0x0000008000007812 */ /* 0x000fc800078ef803 */
[----:B------:R-:W-:-:S07]  /*6020*/  PRMT R4, R0, 0x7610, R4 ;  /* 0x0000761000047816 */ /* 0x000fce0000000004 */
.L_x_14566:
[----:B------:R-:W-:Y:S05]  /*6030*/  BSYNC.RECONVERGENT B0 ;  /* 0x0000000000007941 */ /* 0x000fea0003800200 */
.L_x_14565:
[----:B------:R0:W-:Y:S01]  /*6040*/  STG.E.U8 desc[UR36][R8.64], R4 ;  /* 0x0000000408007986 */ /* 0x0001e2000c101124 */
[----:B------:R-:W-:Y:S05]  /*6050*/  BRA `(.L_x_14551) ;  /* 0x0000000400a07947 */ /* 0x000fea0003800000 */
.L_x_14559:
        /* <DEDUP_REMOVED lines=22> */
.L_x_14569:
[----:B------:R-:W-:-:S05]  /*61c0*/  SHF.R.S32.HI R27, RZ, 0x1f, R26 ;  /* 0x0000001fff1b7819 */ /* 0x000fca000001141a */
[----:B------:R0:W-:Y:S01]  /*61d0*/  STG.E.64 desc[UR36][R8.64], R26 ;  /* 0x0000001a08007986 */ /* 0x0001e2000c101b24 */
[----:B------:R-:W-:Y:S05]  /*61e0*/  BRA `(.L_x_14551) ;  /* 0x00000004003c7947 */ /* 0x000fea0003800000 */
.L_x_14568:
[----:B------:R0:W-:Y:S01]  /*61f0*/  STG.E desc[UR36][R8.64], R26 ;  /* 0x0000001a08007986 */ /* 0x0001e2000c101924 */
[----:B------:R-:W-:Y:S05]  /*6200*/  BRA `(.L_x_14551) ;  /* 0x0000000400347947 */ /* 0x000fea0003800000 */
.L_x_14558:
        /* <DEDUP_REMOVED lines=10> */
.L_x_14571:
[----:B------:R-:W-:Y:S01]  /*62b0*/  CS2R R6, SRZ ;  /* 0x0000000000067805 */ /* 0x000fe2000001ff00 */
[----:B------:R-:W0:Y:S04]  /*62c0*/  I2F.F64.S16 R4, R26 ;  /* 0x0000001a00047312 */ /* 0x000e280000101c00 */
[----:B0-----:R0:W-:Y:S01]  /*62d0*/  STG.E.128 desc[UR36][R8.64], R4 ;  /* 0x0000000408007986 */ /* 0x0011e2000c101d24 */
[----:B------:R-:W-:Y:S05]  /*62e0*/  BRA `(.L_x_14551) ;  /* 0x0000000000fc7947 */ /* 0x000fea0003800000 */
.L_x_14570:
[----:B------:R-:W-:-:S13]  /*62f0*/  ISETP.NE.AND P0, PT, R0, 0xf, PT ;  /* 0x0000000f0000780c */ /* 0x000fda0003f05270 */
[----:B------:R-:W-:Y:S05]  /*6300*/  @!P0 BRA `(.L_x_14572) ;  /* 0x0000000000e88947 */ /* 0x000fea0003800000 */
[----:B------:R-:W-:-:S13]  /*6310*/  ISETP.NE.AND P0, PT, R0, 0x17, PT ;  /* 0x000000170000780c */ /* 0x000fda0003f05270 */
[----:B------:R-:W-:Y:S05]  /*6320*/  @!P0 BRA `(.L_x_14573) ;  /* 0x0000000000908947 */ /* 0x000fea0003800000 */
[----:B------:R-:W-:-:S13]  /*6330*/  ISETP.NE.AND P0, PT, R0, 0x18, PT ;  /* 0x000000180000780c */ /* 0x000fda0003f05270 */
[----:B------:R-:W-:Y:S05]  /*6340*/  @!P0 BRA `(.L_x_14574) ;  /* 0x0000000000448947 */ /* 0x000fea0003800000 */
.L_x_14550:
        /* <DEDUP_REMOVED lines=16> */
.L_x_14575:
[----:B------:R-:W-:Y:S05]  /*6450*/  BRA `(.L_x_14551) ;  /* 0x0000000000a07947 */ /* 0x000fea0003800000 */
.L_x_14574:
        /* <DEDUP_REMOVED lines=13> */
.L_x_14577:
[----:B------:R-:W-:Y:S05]  /*6530*/  BSYNC.RECONVERGENT B0 ;  /* 0x0000000000007941 */ /* 0x000fea0003800200 */
.L_x_14576:
[----:B------:R-:W-:-:S05]  /*6540*/  LOP3.LUT R3, R0, 0x80, R3, 0xf8, !PT ;  /* 0x0000008000037812 */ /* 0x000fca00078ef803 */
[----:B------:R0:W-:Y:S01]  /*6550*/  STG.E.U8 desc[UR36][R8.64], R3 ;  /* 0x0000000308007986 */ /* 0x0001e2000c101124 */
[----:B------:R-:W-:Y:S05]  /*6560*/  BRA `(.L_x_14551) ;  /* 0x00000000005c7947 */ /* 0x000fea0003800000 */
.L_x_14573:
        /* <DEDUP_REMOVED lines=12> */
.L_x_14579:
[----:B------:R-:W-:Y:S01]  /*6630*/  IMAD.MOV.U32 R0, RZ, RZ, 0x7f ;  /* 0x0000007fff007424 */ /* 0x000fe200078e00ff */
[----:B------:R-:W-:-:S04]  /*6640*/  ISETP.GT.U32.AND P0, PT, R3, 0x7f800000, PT ;  /* 0x7f8000000300780c */ /* 0x000fc80003f04070 */
[----:B------:R-:W-:-:S09]  /*6650*/  SEL R0, R0, 0x7c, P0 ;  /* 0x0000007c00007807 */ /* 0x000fd20000000000 */
.L_x_14580:
[----:B------:R-:W-:Y:S05]  /*6660*/  BSYNC.RECONVERGENT B0 ;  /* 0x0000000000007941 */ /* 0x000fea0003800200 */
.L_x_14578:
[----:B------:R-:W-:-:S04]  /*6670*/  SHF.R.U32.HI R3, RZ, 0x18, R5 ;  /* 0x00000018ff037819 */ /* 0x000fc80000011605 */
[----:B------:R-:W-:-:S05]  /*6680*/  LOP3.LUT R3, R0, 0x80, R3, 0xf8, !PT ;  /* 0x0000008000037812 */ /* 0x000fca00078ef803 */
[----:B------:R0:W-:Y:S01]  /*6690*/  STG.E.U8 desc[UR36][R8.64], R3 ;  /* 0x0000000308007986 */ /* 0x0001e2000c101124 */
[----:B------:R-:W-:Y:S05]  /*66a0*/  BRA `(.L_x_14551) ;  /* 0x00000000000c7947 */ /* 0x000fea0003800000 */
.L_x_14572:
[----:B------:R-:W0:Y:S02]  /*66b0*/  I2F.S16 R0, R26 ;  /* 0x0000001a00007306 */ /* 0x000e240000101400 */
[----:B0-----:R-:W-:-:S05]  /*66c0*/  F2FP.BF16.F32.PACK_AB R0, RZ, R0 ;  /* 0x00000000ff00723e */ /* 0x001fca00000010ff */
[----:B------:R0:W-:Y:S02]  /*66d0*/  STG.E.U16 desc[UR36][R8.64], R0 ;  /* 0x0000000008007986 */ /* 0x0001e4000c101524 */
.L_x_14551:
        /* <DEDUP_REMOVED lines=23> */
.L_x_14584:
[----:B------:R0:W-:Y:S01]  /*6850*/  STG.E.U8 desc[UR36][R8.64], R24 ;  /* 0x0000001808007986 */ /* 0x0001e2000c101124 */
[----:B------:R-:W-:Y:S05]  /*6860*/  BRA `(.L_x_14586) ;  /* 0x0000000c00387947 */ /* 0x000fea0003800000 */
.L_x_14583:
        /* <DEDUP_REMOVED lines=9> */
.L_x_14588:
[----:B------:R0:W-:Y:S01]  /*6900*/  STG.E desc[UR36][R8.64], R24 ;  /* 0x0000001808007986 */ /* 0x0001e2000c101924 */
[----:B------:R-:W-:Y:S05]  /*6910*/  BRA `(.L_x_14586) ;  /* 0x0000000c000c7947 */ /* 0x000fea0003800000 */
.L_x_14587:
[----:B------:R0:W-:Y:S01]  /*6920*/  STG.E.U16 desc[UR36][R8.64], R24 ;  /* 0x0000001808007986 */ /* 0x0001e2000c101524 */
[----:B------:R-:W-:Y:S05]  /*6930*/  BRA `(.L_x_14586) ;  /* 0x0000000c00047947 */ /* 0x000fea0003800000 */
.L_x_14582:
        /* <DEDUP_REMOVED lines=9> */
.L_x_14590:
[----:B------:R-:W0:Y:S02]  /*69d0*/  I2F.S16 R0, R24 ;  /* 0x0000001800007306 */ /* 0x000e240000101400 */
[----:B0-----:R-:W-:-:S05]  /*69e0*/  F2FP.F16.F32.PACK_AB R0, RZ, R0 ;  /* 0x00000000ff00723e */ /* 0x001fca00000000ff */
[----:B------:R0:W-:Y:S01]  /*69f0*/  STG.E.U16 desc[UR36][R8.64], R0 ;  /* 0x0000000008007986 */ /* 0x0001e2000c101524 */
[----:B------:R-:W-:Y:S05]  /*6a00*/  BRA `(.L_x_14586) ;  /* 0x0000000800d07947 */ /* 0x000fea0003800000 */
.L_x_14589:
        /* <DEDUP_REMOVED lines=10> */
.L_x_14592:
[----:B------:R-:W0:Y:S02]  /*6ab0*/  I2F.S16 R24, R24 ;  /* 0x0000001800187306 */ /* 0x000e240000101400 */
[----:B0-----:R-:W-:-:S04]  /*6ac0*/  F2FP.F16.F32.PACK_AB R3, RZ, R24 ;  /* 0x00000018ff03723e */ /* 0x001fc800000000ff */
[----:B------:R-:W-:-:S05]  /*6ad0*/  PRMT R3, R3, 0x5410, RZ ;  /* 0x0000541003037816 */ /* 0x000fca00000000ff */
[----:B------:R0:W-:Y:S01]  /*6ae0*/  STG.E desc[UR36][R8.64], R3 ;  /* 0x0000000308007986 */ /* 0x0001e2000c101924 */
[----:B------:R-:W-:Y:S05]  /*6af0*/  BRA `(.L_x_14586) ;  /* 0x0000000800947947 */ /* 0x000fea0003800000 */
.L_x_14591:
[----:B------:R-:W0:Y:S02]  /*6b00*/  I2F.F64.S16 R24, R24 ;  /* 0x0000001800187312 */ /* 0x000e240000101c00 */
[----:B0-----:R0:W-:Y:S01]  /*6b10*/  STG.E.64 desc[UR36][R8.64], R24 ;  /* 0x0000001808007986 */ /* 0x0011e2000c101b24 */
[----:B------:R-:W-:Y:S05]  /*6b20*/  BRA `(.L_x_14586) ;  /* 0x0000000800887947 */ /* 0x000fea0003800000 */
.L_x_14581:
        /* <DEDUP_REMOVED lines=12> */
.L_x_14596:
        /* <DEDUP_REMOVED lines=17> */
.L_x_14599:
[----:B------:R-:W-:-:S04]  /*6d00*/  SHF.R.U32.HI R3, RZ, 0x18, R5 ;  /* 0x00000018ff037819 */ /* 0x000fc80000011605 */
[----:B------:R-:W-:-:S04]  /*6d10*/  LOP3.LUT R0, R0, 0x80, R3, 0xf8, !PT ;  /* 0x0000008000007812 */ /* 0x000fc800078ef803 */
[----:B------:R-:W-:-:S07]  /*6d20*/  PRMT R4, R0, 0x7610, R4 ;  /* 0x0000761000047816 */ /* 0x000fce0000000004 */
.L_x_14598:
[----:B------:R-:W-:Y:S05]  /*6d30*/  BSYNC.RECONVERGENT B0 ;  /* 0x0000000000007941 */ /* 0x000fea0003800200 */
.L_x_14597:
[----:B------:R0:W-:Y:S01]  /*6d40*/  STG.E.U8 desc[UR36][R8.64], R4 ;  /* 0x0000000408007986 */ /* 0x0001e2000c101124 */
[----:B------:R-:W-:Y:S05]  /*6d50*/  BRA `(.L_x_14586) ;  /* 0x0000000400fc7947 */ /* 0x000fea0003800000 */
.L_x_14595:
        /* <DEDUP_REMOVED lines=17> */
.L_x_14602:
[----:B------:R-:W-:-:S04]  /*6e70*/  SHF.R.U32.HI R3, RZ, 0x18, R5 ;  /* 0x00000018ff037819 */ /* 0x000fc80000011605 */
[----:B------:R-:W-:-:S04]  /*6e80*/  LOP3.LUT R0, R0, 0x80, R3, 0xf8, !PT ;  /* 0x0000008000007812 */ /* 0x000fc800078ef803 */
[----:B------:R-:W-:-:S07]  /*6e90*/  PRMT R4, R0, 0x7610, R4 ;  /* 0x0000761000047816 */ /* 0x000fce0000000004 */
.L_x_14601:
[----:B------:R-:W-:Y:S05]  /*6ea0*/  BSYNC.RECONVERGENT B0 ;  /* 0x0000000000007941 */ /* 0x000fea0003800200 */
.L_x_14600:
[----:B------:R0:W-:Y:S01]  /*6eb0*/  STG.E.U8 desc[UR36][R8.64], R4 ;  /* 0x0000000408007986 */ /* 0x0001e2000c101124 */
[----:B------:R-:W-:Y:S05]  /*6ec0*/  BRA `(.L_x_14586) ;  /* 0x0000000400a07947 */ /* 0x000fea0003800000 */
.L_x_14594:
        /* <DEDUP_REMOVED lines=22> */
.L_x_14604:
[----:B------:R-:W-:-:S05]  /*7030*/  SHF.R.S32.HI R25, RZ, 0x1f, R24 ;  /* 0x0000001fff197819 */ /* 0x000fca0000011418 */
[----:B------:R0:W-:Y:S01]  /*7040*/  STG.E.64 desc[UR36][R8.64], R24 ;  /* 0x0000001808007986 */ /* 0x0001e2000c101b24 */
[----:B------:R-:W-:Y:S05]  /*7050*/  BRA `(.L_x_14586) ;  /* 0x00000004003c7947 */ /* 0x000fea0003800000 */
.L_x_14603:
[----:B------:R0:W-:Y:S01]  /*7060*/  STG.E desc[UR36][R8.64], R24 ;  /* 0x0000001808007986 */ /* 0x0001e2000c101924 */
[----:B------:R-:W-:Y:S05]  /*7070*/  BRA `(.L_x_14586) ;  /* 0x0000000400347947 */ /* 0x000fea0003800000 */
.L_x_14593:
        /* <DEDUP_REMOVED lines=10> */
.L_x_14606:
[----:B------:R-:W-:Y:S01]  /*7120*/  CS2R R6, SRZ ;  /* 0x0000000000067805 */ /* 0x000fe2000001ff00 */
[----:B------:R-:W0:Y:S04]  /*7130*/  I2F.F64.S16 R4, R24 ;  /* 0x0000001800047312 */ /* 0x000e280000101c00 */
[----:B0-----:R4:W-:Y:S01]  /*7140*/  STG.E.128 desc[UR36][R8.64], R4 ;  /* 0x0000000408007986 */ /* 0x0019e2000c101d24 */
[----:B------:R-:W-:Y:S05]  /*7150*/  BRA `(.L_x_14586) ;  /* 0x0000000000fc7947 */ /* 0x000fea0003800000 */
.L_x_14605:
[----:B------:R-:W-:-:S13]  /*7160*/  ISETP.NE.AND P0, PT, R0, 0xf, PT ;  /* 0x0000000f0000780c */ /* 0x000fda0003f05270 */
[----:B------:R-:W-:Y:S05]  /*7170*/  @!P0 BRA `(.L_x_14607) ;  /* 0x0000000000e88947 */ /* 0x000fea0003800000 */
[----:B------:R-:W-:-:S13]  /*7180*/  ISETP.NE.AND P0, PT, R0, 0x17, PT ;  /* 0x000000170000780c */ /* 0x000fda0003f05270 */
[----:B------:R-:W-:Y:S05]  /*7190*/  @!P0 BRA `(.L_x_14608) ;  /* 0x0000000000908947 */ /* 0x000fea0003800000 */
[----:B------:R-:W-:-:S13]  /*71a0*/  ISETP.NE.AND P0, PT, R0, 0x18, PT ;  /* 0x000000180000780c */ /* 0x000fda0003f05270 */
[----:B------:R-:W-:Y:S05]  /*71b0*/  @!P0 BRA `(.L_x_14609) ;  /* 0x0000000000448947 */ /* 0x000fea0003800000 */
.L_x_14585:
        /* <DEDUP_REMOVED lines=16> */
.L_x_14610:
[----:B------:R-:W-:Y:S05]  /*72c0*/  BRA `(.L_x_14586) ;  /* 0x0000000000a07947 */ /* 0x000fea0003800000 */
.L_x_14609:
        /* <DEDUP_REMOVED lines=13> */
.L_x_14612:
[----:B------:R-:W-:Y:S05]  /*73a0*/  BSYNC.RECONVERGENT B0 ;  /* 0x0000000000007941 */ /* 0x000fea0003800200 */
.L_x_14611:
[----:B------:R-:W-:-:S05]  /*73b0*/  LOP3.LUT R3, R0, 0x80, R3, 0xf8, !PT ;  /* 0x0000008000037812 */ /* 0x000fca00078ef803 */
[----:B------:R1:W-:Y:S01]  /*73c0*/  STG.E.U8 desc[UR36][R8.64], R3 ;  /* 0x0000000308007986 */ /* 0x0003e2000c101124 */
[----:B------:R-:W-:Y:S05]  /*73d0*/  BRA `(.L_x_14586) ;  /* 0x00000000005c7947 */ /* 0x000fea0003800000 */
.L_x_14608:
        /* <DEDUP_REMOVED lines=12> */
.L_x_14614:
[----:B------:R-:W-:Y:S01]  /*74a0*/  IMAD.MOV.U32 R0, RZ, RZ, 0x7f ;  /* 0x0000007fff007424 */ /* 0x000fe200078e00ff */
[----:B------:R-:W-:-:S04]  /*74b0*/  ISETP.GT.U32.AND P0, PT, R3, 0x7f800000, PT ;  /* 0x7f8000000300780c */ /* 0x000fc80003f04070 */
[----:B------:R-:W-:-:S09]  /*74c0*/  SEL R0, R0, 0x7c, P0 ;  /* 0x0000007c00007807 */ /* 0x000fd20000000000 */
.L_x_14615:
[----:B------:R-:W-:Y:S05]  /*74d0*/  BSYNC.RECONVERGENT B0 ;  /* 0x0000000000007941 */ /* 0x000fea0003800200 */
.L_x_14613:
[----:B------:R-:W-:-:S04]  /*74e0*/  SHF.R.U32.HI R3, RZ, 0x18, R5 ;  /* 0x00000018ff037819 */ /* 0x000fc80000011605 */
[----:B------:R-:W-:-:S05]  /*74f0*/  LOP3.LUT R3, R0, 0x80, R3, 0xf8, !PT ;  /* 0x0000008000037812 */ /* 0x000fca00078ef803 */
[----:B------:R2:W-:Y:S01]  /*7500*/  STG.E.U8 desc[UR36][R8.64], R3 ;  /* 0x0000000308007986 */ /* 0x0005e2000c101124 */
[----:B------:R-:W-:Y:S05]  /*7510*/  BRA `(.L_x_14586) ;  /* 0x00000000000c7947 */ /* 0x000fea0003800000 */
.L_x_14607:
[----:B------:R-:W0:Y:S02]  /*7520*/  I2F.S16 R0, R24 ;  /* 0x0000001800007306 */ /* 0x000e240000101400 */
[----:B0-----:R-:W-:-:S05]  /*7530*/  F2FP.BF16.F32.PACK_AB R0, RZ, R0 ;  /* 0x00000000ff00723e */ /* 0x001fca00000010ff */
[----:B------:R0:W-:Y:S02]  /*7540*/  STG.E.U16 desc[UR36][R8.64], R0 ;  /* 0x0000000008007986 */ /* 0x0001e4000c101524 */
.L_x_14586:
[----:B------:R-:W-:-:S07]  /*7550*/  VIADD R17, R17, 0x80 ;  /* 0x0000008011117836 */ /* 0x000fce0000000000 */
.L_x_14545:
[----:B------:R-:W-:Y:S05]  /*7560*/  BSYNC.RECONVERGENT B6 ;  /* 0x0000000000067941 */ /* 0x000fea0003800200 */
.L_x_14544:
[----:B------:R-:W-:-:S13]  /*7570*/  ISETP.GE.AND P0, PT, R17, R16, PT ;  /* 0x000000101100720c */ /* 0x000fda0003f06270 */
[----:B------:R-:W-:Y:S05]  /*7580*/  @P0 EXIT ;  /* 0x000000000000094d */ /* 0x000fea0003800000 */
[----:B01--4-:R-:W0:Y:S01]  /*7590*/  LDC.64 R4, c[0x0][0x388] ;  /* 0x0000e200ff047b82 */ /* 0x013e220000000a00 */
[----:B------:R-:W3:Y:S01]  /*75a0*/  LDCU UR4, c[0x0][0x3a8] ;  /* 0x00007500ff0477ac */ /* 0x000ee20008000800 */
[----:B--2--5:R-:W-:Y:S01]  /*75b0*/  PRMT R0, R18, 0x9910, RZ ;  /* 0x0000991012007816 */ /* 0x024fe200000000ff */
        /* <DEDUP_REMOVED lines=16> */
.L_x_14619:
[----:B------:R-:W-:Y:S01]  /*76c0*/  STG.E.U8 desc[UR36][R2.64], R22 ;  /* 0x0000001602007986 */ /* 0x000fe2000c101124 */
[----:B------:R-:W-:Y:S05]  /*76d0*/  EXIT ;  /* 0x000000000000794d */ /* 0x000fea0003800000 */
.L_x_14618:
        /* <DEDUP_REMOVED lines=9> */
.L_x_14622:
[----:B------:R-:W-:Y:S01]  /*7770*/  STG.E desc[UR36][R2.64], R22 ;  /* 0x0000001602007986 */ /* 0x000fe2000c101924 */
[----:B------:R-:W-:Y:S05]  /*7780*/  EXIT ;  /* 0x000000000000794d */ /* 0x000fea0003800000 */
.L_x_14621:
[----:B------:R-:W-:Y:S01]  /*7790*/  STG.E.U16 desc[UR36][R2.64], R22 ;  /* 0x0000001602007986 */ /* 0x000fe2000c101524 */
[----:B------:R-:W-:Y:S05]  /*77a0*/  EXIT ;  /* 0x000000000000794d */ /* 0x000fea0003800000 */
.L_x_14617:
        /* <DEDUP_REMOVED lines=9> */
.L_x_14624:
[----:B------:R-:W0:Y:S02]  /*7840*/  I2F.S16 R0, R22 ;  /* 0x0000001600007306 */ /* 0x000e240000101400 */
[----:B0-----:R-:W-:-:S05]  /*7850*/  F2FP.F16.F32.PACK_AB R0, RZ, R0 ;  /* 0x00000000ff00723e */ /* 0x001fca00000000ff */
[----:B------:R-:W-:Y:S01]  /*7860*/  STG.E.U16 desc[UR36][R2.64], R0 ;  /* 0x0000000002007986 */ /* 0x000fe2000c101524 */
[----:B------:R-:W-:Y:S05]  /*7870*/  EXIT ;  /* 0x000000000000794d */ /* 0x000fea0003800000 */
.L_x_14623:
        /* <DEDUP_REMOVED lines=10> */
.L_x_14626:
[----:B------:R-:W0:Y:S02]  /*7920*/  I2F.S16 R22, R22 ;  /* 0x0000001600167306 */ /* 0x000e240000101400 */
[----:B0-----:R-:W-:-:S04]  /*7930*/  F2FP.F16.F32.PACK_AB R5, RZ, R22 ;  /* 0x00000016ff05723e */ /* 0x001fc800000000ff */
[----:B------:R-:W-:-:S05]  /*7940*/  PRMT R5, R5, 0x5410, RZ ;  /* 0x0000541005057816 */ /* 0x000fca00000000ff */
[----:B------:R-:W-:Y:S01]  /*7950*/  STG.E desc[UR36][R2.64], R5 ;  /* 0x0000000502007986 */ /* 0x000fe2000c101924 */
[----:B------:R-:W-:Y:S05]  /*7960*/  EXIT ;  /* 0x000000000000794d */ /* 0x000fea0003800000 */
.L_x_14625:
[----:B------:R-:W0:Y:S02]  /*7970*/  I2F.F64.S16 R22, R22 ;  /* 0x0000001600167312 */ /* 0x000e240000101c00 */
[----:B0-----:R-:W-:Y:S01]  /*7980*/  STG.E.64 desc[UR36][R2.64], R22 ;  /* 0x0000001602007986 */ /* 0x001fe2000c101b24 */
[----:B------:R-:W-:Y:S05]  /*7990*/  EXIT ;  /* 0x000000000000794d */ /* 0x000fea0003800000 */
.L_x_14616:
        /* <DEDUP_REMOVED lines=12> */
.L_x_14630:
        /* <DEDUP_REMOVED lines=18> */
.L_x_14633:
[----:B------:R-:W-:-:S04]  /*7b80*/  SHF.R.U32.HI R5, RZ, 0x18, R5 ;  /* 0x00000018ff057819 */ /* 0x000fc80000011605 */
[----:B------:R-:W-:-:S07]  /*7b90*/  LOP3.LUT R0, R0, 0x80, R5, 0xf8, !PT ;  /* 0x0000008000007812 */ /* 0x000fce00078ef805 */
.L_x_14632:
[----:B------:R-:W-:Y:S05]  /*7ba0*/  BSYNC.RECONVERGENT B0 ;  /* 0x0000000000007941 */ /* 0x000fea0003800200 */
.L_x_14631:
[----:B------:R-:W-:Y:S01]  /*7bb0*/  STG.E.U8 desc[UR36][R2.64], R0 ;  /* 0x0000000002007986 */ /* 0x000fe2000c101124 */
[----:B------:R-:W-:Y:S05]  /*7bc0*/  EXIT ;  /* 0x000000000000794d */ /* 0x000fea0003800000 */
.L_x_14629:
        /* <DEDUP_REMOVED lines=18> */
.L_x_14636:
[----:B------:R-:W-:-:S04]  /*7cf0*/  SHF.R.U32.HI R5, RZ, 0x18, R5 ;  /* 0x00000018ff057819 */ /* 0x000fc80000011605 */
[----:B------:R-:W-:-:S07]  /*7d00*/  LOP3.LUT R0, R0, 0x80, R5, 0xf8, !PT ;  /* 0x0000008000007812 */ /* 0x000fce00078ef805 */
.L_x_14635:
[----:B------:R-:W-:Y:S05]  /*7d10*/  BSYNC.RECONVERGENT B0 ;  /* 0x0000000000007941 */ /* 0x000fea0003800200 */
.L_x_14634:
[----:B------:R-:W-:Y:S01]  /*7d20*/  STG.E.U8 desc[UR36][R2.64], R0 ;  /* 0x0000000002007986 */ /* 0x000fe2000c101124 */
[----:B------:R-:W-:Y:S05]  /*7d30*/  EXIT ;  /* 0x000000000000794d */ /* 0x000fea0003800000 */
.L_x_14628:
        /* <DEDUP_REMOVED lines=22> */
.L_x_14638:
[----:B------:R-:W-:-:S05]  /*7ea0*/  SHF.R.S32.HI R23, RZ, 0x1f, R22 ;  /* 0x0000001fff177819 */ /* 0x000fca0000011416 */
[----:B------:R-:W-:Y:S01]  /*7eb0*/  STG.E.64 desc[UR36][R2.64], R22 ;  /* 0x0000001602007986 */ /* 0x000fe2000c101b24 */
[----:B------:R-:W-:Y:S05]  /*7ec0*/  EXIT ;  /* 0x000000000000794d */ /* 0x000fea0003800000 */
.L_x_14637:
[----:B------:R-:W-:Y:S01]  /*7ed0*/  STG.E desc[UR36][R2.64], R22 ;  /* 0x0000001602007986 */ /* 0x000fe2000c101924 */
[----:B------:R-:W-:Y:S05]  /*7ee0*/  EXIT ;  /* 0x000000000000794d */ /* 0x000fea0003800000 */
.L_x_14627:
        /* <DEDUP_REMOVED lines=10> */
.L_x_14640:
[----:B------:R-:W-:Y:S01]  /*7f90*/  CS2R R6, SRZ ;  /* 0x0000000000067805 */ /* 0x000fe2000001ff00 */
[----:B------:R-:W0:Y:S04]  /*7fa0*/  I2F.F64.S16 R4, R22 ;  /* 0x0000001600047312 */ /* 0x000e280000101c00 */
[----:B0-----:R-:W-:Y:S01]  /*7fb0*/  STG.E.128 desc[UR36][R2.64], R4 ;  /* 0x0000000402007986 */ /* 0x001fe2000c101d24 */
[----:B------:R-:W-:Y:S05]  /*7fc0*/  EXIT ;  /* 0x000000000000794d */ /* 0x000fea0003800000 */
.L_x_14639:
[----:B------:R-:W-:-:S13]  /*7fd0*/  ISETP.NE.AND P0, PT, R0, 0xf, PT ;  /* 0x0000000f0000780c */ /* 0x000fda0003f05270 */
[----:B------:R-:W-:Y:S05]  /*7fe0*/  @!P0 BRA `(.L_x_14641) ;  /* 0x0000000000e88947 */ /* 0x000fea0003800000 */
[----:B------:R-:W-:-:S13]  /*7ff0*/  ISETP.NE.AND P0, PT, R0, 0x17, PT ;  /* 0x000000170000780c */ /* 0x000fda0003f05270 */
[----:B------:R-:W-:Y:S05]  /*8000*/  @!P0 BRA `(.L_x_14642) ;  /* 0x0000000000908947 */ /* 0x000fea0003800000 */
[----:B------:R-:W-:-:S13]  /*8010*/  ISETP.NE.AND P0, PT, R0, 0x18, PT ;  /* 0x000000180000780c */ /* 0x000fda0003f05270 */
[----:B------:R-:W-:Y:S05]  /*8020*/  @!P0 BRA `(.L_x_14643) ;  /* 0x0000000000448947 */ /* 0x000fea0003800000 */
.L_x_14620:
        /* <DEDUP_REMOVED lines=16> */
.L_x_14644:
[----:B------:R-:W-:Y:S05]  /*8130*/  EXIT ;  /* 0x000000000000794d */ /* 0x000fea0003800000 */
.L_x_14643:
        /* <DEDUP_REMOVED lines=13> */
.L_x_14646:
[----:B------:R-:W-:Y:S05]  /*8210*/  BSYNC.RECONVERGENT B0 ;  /* 0x0000000000007941 */ /* 0x000fea0003800200 */
.L_x_14645:
[----:B------:R-:W-:-:S05]  /*8220*/  LOP3.LUT R5, R0, 0x80, R5, 0xf8, !PT ;  /* 0x0000008000057812 */ /* 0x000fca00078ef805 */
[----:B------:R-:W-:Y:S01]  /*8230*/  STG.E.U8 desc[UR36][R2.64], R5 ;  /* 0x0000000502007986 */ /* 0x000fe2000c101124 */
[----:B------:R-:W-:Y:S05]  /*8240*/  EXIT ;  /* 0x000000000000794d */ /* 0x000fea0003800000 */
.L_x_14642:
        /* <DEDUP_REMOVED lines=12> */
.L_x_14648:
[----:B------:R-:W-:Y:S01]  /*8310*/  IMAD.MOV.U32 R0, RZ, RZ, 0x7f ;  /* 0x0000007fff007424 */ /* 0x000fe200078e00ff */
[----:B------:R-:W-:-:S04]  /*8320*/  ISETP.GT.U32.AND P0, PT, R4, 0x7f800000, PT ;  /* 0x7f8000000400780c */ /* 0x000fc80003f04070 */
[----:B------:R-:W-:-:S09]  /*8330*/  SEL R0, R0, 0x7c, P0 ;  /* 0x0000007c00007807 */ /* 0x000fd20000000000 */
.L_x_14649:
[----:B------:R-:W-:Y:S05]  /*8340*/  BSYNC.RECONVERGENT B0 ;  /* 0x0000000000007941 */ /* 0x000fea0003800200 */
.L_x_14647:
[----:B------:R-:W-:-:S04]  /*8350*/  SHF.R.U32.HI R5, RZ, 0x18, R5 ;  /* 0x00000018ff057819 */ /* 0x000fc80000011605 */
[----:B------:R-:W-:-:S05]  /*8360*/  LOP3.LUT R5, R0, 0x80, R5, 0xf8, !PT ;  /* 0x0000008000057812 */ /* 0x000fca00078ef805 */
[----:B------:R-:W-:Y:S01]  /*8370*/  STG.E.U8 desc[UR36][R2.64], R5 ;  /* 0x0000000502007986 */ /* 0x000fe2000c101124 */
[----:B------:R-:W-:Y:S05]  /*8380*/  EXIT ;  /* 0x000000000000794d */ /* 0x000fea0003800000 */
.L_x_14641:
[----:B------:R-:W0:Y:S02]  /*8390*/  I2F.S16 R0, R22 ;  /* 0x0000001600007306 */ /* 0x000e240000101400 */
[----:B0-----:R-:W-:-:S05]  /*83a0*/  F2FP.BF16.F32.PACK_AB R0, RZ, R0 ;  /* 0x00000000ff00723e */ /* 0x001fca00000010ff */
[----:B------:R-:W-:Y:S01]  /*83b0*/  STG.E.U16 desc[UR36][R2.64], R0 ;  /* 0x0000000002007986 */ /* 0x000fe2000c101524 */
[----:B------:R-:W-:Y:S05]  /*83c0*/  EXIT ;  /* 0x000000000000794d */ /* 0x000fea0003800000 */
.L_x_14650:
        /* <DEDUP_REMOVED lines=11> */
.L_x_42829:


//--------------------- .text._ZN2at6native18elementwise_kernelILi128ELi4EZNS0_22gpu_kernel_impl_nocastINS0_13AUnaryFunctorIN3c108BFloat16ES5_bZZZNS0_22logical_or_kernel_cudaERNS_14TensorIteratorEENKUlvE0_clEvENKUlvE8_clEvEUlS5_S5_E_EEEEvRNS_18TensorIteratorBaseERKT_EUliE_EEviT1_ --------------------------
	.section	.text._ZN2at6native18elementwise_kernelILi128ELi4EZNS0_22gpu_kernel_impl_nocastINS0_13AUnaryFunctorIN3c108BFloat16ES5_bZZZNS0_22logical_or_kernel_cudaERNS_14TensorIteratorEENKUlvE0_clEvENKUlvE8_clEvEUlS5_S5_E_EEEEvRNS_18TensorIteratorBaseERKT_EUliE_EEviT1_,"ax",@progbits
	.align	128
        .global         _ZN2at6native18elementwise_kernelILi128ELi4EZNS0_22gpu_kernel_impl_nocastINS0_13AUnaryFunctorIN3c108BFloat16ES5_bZZZNS0_22logical_or_kernel_cudaERNS_14TensorIteratorEENKUlvE0_clEvENKUlvE8_clEvEUlS5_S5_E_EEEEvRNS_18TensorIteratorBaseERKT_EUliE_EEviT1_
        .type           _ZN2at6native18elementwise_kernelILi128ELi4EZNS0_22gpu_kernel_impl_nocastINS0_13AUnaryFunctorIN3c108BFloat16ES5_bZZZNS0_22logical_or_kernel_cudaERNS_14TensorIteratorEENKUlvE0_clEvENKUlvE8_clEvEUlS5_S5_E_EEEEvRNS_18TensorIteratorBaseERKT_EUliE_EEviT1_,@function
        .size           _ZN2at6native18elementwise_kernelILi128ELi4EZNS0_22gpu_kernel_impl_nocastINS0_13AUnaryFunctorIN3c108BFloat16ES5_bZZZNS0_22logical_or_kernel_cudaERNS_14TensorIteratorEENKUlvE0_clEvENKUlvE8_clEvEUlS5_S5_E_EEEEvRNS_18TensorIteratorBaseERKT_EUliE_EEviT1_,(.L_x_42830 - _ZN2at6native18elementwise_kernelILi128ELi4EZNS0_22gpu_kernel_impl_nocastINS0_13AUnaryFunctorIN3c108BFloat16ES5_bZZZNS0_22logical_or_kernel_cudaERNS_14TensorIteratorEENKUlvE0_clEvENKUlvE8_clEvEUlS5_S5_E_EEEEvRNS_18TensorIteratorBaseERKT_EUliE_EEviT1_)
        .other          _ZN2at6native18elementwise_kernelILi128ELi4EZNS0_22gpu_kernel_impl_nocastINS0_13AUnaryFunctorIN3c108BFloat16ES5_bZZZNS0_22logical_or_kernel_cudaERNS_14TensorIteratorEENKUlvE0_clEvENKUlvE8_clEvEUlS5_S5_E_EEEEvRNS_18TensorIteratorBaseERKT_EUliE_EEviT1_,@"STO_CUDA_ENTRY STV_DEFAULT"
_ZN2at6native18elementwise_kernelILi128ELi4EZNS0_22gpu_kernel_impl_nocastINS0_13AUnaryFunctorIN3c108BFloat16ES5_bZZZNS0_22logical_or_kernel_cudaERNS_14TensorIteratorEENKUlvE0_clEvENKUlvE8_clEvEUlS5_S5_E_EEEEvRNS_18TensorIteratorBaseERKT_EUliE_EEviT1_:
.text._ZN2at6native18elementwise_kernelILi128ELi4EZNS0_22gpu_kernel_impl_nocastINS0_13AUnaryFunctorIN3c108BFloat16ES5_bZZZNS0_22logical_or_kernel_cudaERNS_14TensorIteratorEENKUlvE0_clEvENKUlvE8_clEvEUlS5_S5_E_EEEEvRNS_18TensorIteratorBaseERKT_EUliE_EEviT1_:
        /* <DEDUP_REMOVED lines=16> */
[----:B0-----:R-:W2:Y:S01]  /*0100*/  LDG.E.U16 R4, desc[UR6][R4.64] ;  /* 0x0000000604047981 */ /* 0x001ea2000c1e1500 */
[----:B------:R-:W-:-:S05]  /*0110*/  USHF.L.U32 UR4, UR5, 0x10, URZ ;  /* 0x0000001005047899 */ /* 0x000fca00080006ff */
[----:B------:R-:W0:Y:S01]  /*0120*/  LDC.64 R6, c[0x0][0x580] ;  /* 0x00016000ff067b82 */ /* 0x000e220000000a00 */
[----:B------:R-:W-:Y:S02]  /*0130*/  IADD3 R3, PT, PT, R3, 0x80, RZ ;  /* 0x0000008003037810 */ /* 0x000fe40007ffe0ff */
[----:B------:R-:W-:-:S13]  /*0140*/  FSETP.NEU.FTZ.AND P0, PT, RZ, UR4, PT ;  /* 0x00000004ff007c0b */ /* 0x000fda000bf1d000 */
[----:B--2---:R-:W-:-:S04]  /*0150*/  @!P0 SHF.L.U32 R0, R4, 0x10, RZ ;  /* 0x0000001004008819 */ /* 0x004fc800000006ff */
[----:B------:R-:W-:-:S04]  /*0160*/  FSETP.NEU.OR P0, PT, R0, RZ, P0 ;  /* 0x000000ff0000720b */ /* 0x000fc8000070d400 */
[----:B------:R-:W-:Y:S02]  /*0170*/  SEL R9, RZ, 0x1, !P0 ;  /* 0x00000001ff097807 */ /* 0x000fe40004000000 */
[----:B------:R-:W-:-:S03]  /*0180*/  ISETP.GE.AND P0, PT, R3, UR8, PT ;  /* 0x0000000803007c0c */ /* 0x000fc6000bf06270 */
[----:B0-----:R0:W-:Y:S10]  /*0190*/  STG.E.U8 desc[UR6][R6.64], R9 ;  /* 0x0000000906007986 */ /* 0x0011f4000c101106 */
[----:B------:R-:W-:Y:S05]  /*01a0*/  @P0 BREAK.RELIABLE B1 ;  /* 0x0000000000010942 */ /* 0x000fea0003800100 */
[----:B------:R-:W-:Y:S05]  /*01b0*/  @P0 BRA `(.L_x_14655) ;  /* 0x0000000000600947 */ /* 0x000fea0003800000 */
[----:B------:R-:W1:Y:S02]  /*01c0*/  LDC.64 R4, c[0x0][0x588] ;  /* 0x00016200ff047b82 */ /* 0x000e640000000a00 */
[----:B-1----:R-:W2:Y:S01]  /*01d0*/  LDG.E.U16 R4, desc[UR6][R4.64] ;  /* 0x0000000604047981 */ /* 0x002ea2000c1e1500 */
[----:B------:R-:W-:-:S05]  /*01e0*/  USHF.L.U32 UR4, UR5, 0x10, URZ ;  /* 0x0000001005047899 */ /* 0x000fca00080006ff */
[----:B0-----:R-:W0:Y:S01]  /*01f0*/  LDC.64 R6, c[0x0][0x580] ;  /* 0x00016000ff067b82 */ /* 0x001e220000000a00 */
[----:B------:R-:W-:Y:S02]  /*0200*/  IADD3 R3, PT, PT, R3, 0x80, RZ ;  /* 0x0000008003037810 */ /* 0x000fe40007ffe0ff */
[----:B------:R-:W-:-:S13]  /*0210*/  FSETP.NEU.FTZ.AND P0, PT, RZ, UR4, PT ;  /* 0x00000004ff007c0b */ /* 0x000fda000bf1d000 */
[----:B--2---:R-:W-:-:S04]  /*0220*/  @!P0 SHF.L.U32 R0, R4, 0x10, RZ ;  /* 0x0000001004008819 */ /* 0x004fc800000006ff */
[----:B------:R-:W-:-:S04]  /*0230*/  FSETP.NEU.OR P0, PT, R0, RZ, P0 ;  /* 0x000000ff0000720b */ /* 0x000fc8000070d400 */
[----:B------:R-:W-:-:S05]  /*0240*/  SEL R9, RZ, 0x1, !P0 ;  /* 0x00000001ff097807 */ /* 0x000fca0004000000 */
[----:B0-----:R0:W-:Y:S04]  /*0250*/  STG.E.U8 desc[UR6][R6.64], R9 ;  /* 0x0000000906007986 */ /* 0x0011e8000c101106 */
.L_x_14654:
[----:B------:R-:W-:-:S13]  /*0260*/  ISETP.GE.AND P0, PT, R3, UR8, PT ;  /* 0x0000000803007c0c */ /* 0x000fda000bf06270 */
[----:B------:R-:W-:Y:S05]  /*0270*/  @P0 BREAK.RELIABLE B1 ;  /* 0x0000000000010942 */ /* 0x000fea0003800100 */
[----:B------:R-:W-:Y:S05]  /*0280*/  @P0 BRA `(.L_x_14655) ;  /* 0x00000000002c0947 */ /* 0x000fea0003800000 */
[----:B------:R-:W-:Y:S05]  /*0290*/  BSYNC.RELIABLE B1 ;  /* 0x0000000000017941 */ /* 0x000fea0003800100 */
.L_x_14653:
[----:B------:R-:W1:Y:S02]  /*02a0*/  LDC.64 R4, c[0x0][0x588] ;  /* 0x00016200ff047b82 */ /* 0x000e640000000a00 */
[----:B-1----:R-:W2:Y:S01]  /*02b0*/  LDG.E.U16 R4, desc[UR6][R4.64] ;  /* 0x0000000604047981 */ /* 0x002ea2000c1e1500 */
[----:B------:R-:W-:-:S05]  /*02c0*/  USHF.L.U32 UR4, UR5, 0x10, URZ ;  /* 0x0000001005047899 */ /* 0x000fca00080006ff */
[----:B0-----:R-:W0:Y:S01]  /*02d0*/  LDC.64 R6, c[0x0][0x580] ;  /* 0x00016000ff067b82 */ /* 0x001e220000000a00 */
[----:B------:R-:W-:Y:S01]  /*02e0*/  VIADD R3, R3, 0x80 ;  /* 0x0000008003037836 */ /* 0x000fe20000000000 */
[----:B------:R-:W-:-:S13]  /*02f0*/  FSETP.NEU.FTZ.AND P0, PT, RZ, UR4, PT ;  /* 0x00000004ff007c0b */ /* 0x000fda000bf1d000 */
[----:B--2---:R-:W-:-:S04]  /*0300*/  @!P0 SHF.L.U32 R0, R4, 0x10, RZ ;  /* 0x0000001004008819 */ /* 0x004fc800000006ff */
[----:B------:R-:W-:-:S04]  /*0310*/  FSETP.NEU.OR P0, PT, R0, RZ, P0 ;  /* 0x000000ff0000720b */ /* 0x000fc8000070d400 */
[----:B------:R-:W-:-:S05]  /*0320*/  SEL R9, RZ, 0x1, !P0 ;  /* 0x00000001ff097807 */ /* 0x000fca0004000000 */
[----:B0-----:R1:W-:Y:S04]  /*0330*/  STG.E.U8 desc[UR6][R6.64], R9 ;  /* 0x0000000906007986 */ /* 0x0013e8000c101106 */
.L_x_14655:
[----:B------:R-:W-:Y:S05]  /*0340*/  BSYNC.RECONVERGENT B0 ;  /* 0x0000000000007941 */ /* 0x000fea0003800200 */
.L_x_14652:
[----:B------:R-:W-:Y:S05]  /*0350*/  WARPSYNC.ALL ;  /* 0x0000000000007948 */ /* 0x000fea0003800000 */
[----:B------:R-:W-:-:S13]  /*0360*/  ISETP.GE.AND P0, PT, R3, UR8, PT ;  /* 0x0000000803007c0c */ /* 0x000fda000bf06270 */
[----:B------:R-:W-:Y:S05]  /*0370*/  @P0 EXIT ;  /* 0x000000000000094d */ /* 0x000fea0003800000 */
[----:B------:R-:W2:Y:S02]  /*0380*/  LDC.64 R2, c[0x0][0x588] ;  /* 0x00016200ff027b82 */ /* 0x000ea40000000a00 */
[----:B--2---:R-:W2:Y:S01]  /*0390*/  LDG.E.U16 R2, desc[UR6][R2.64] ;  /* 0x0000000602027981 */ /* 0x004ea2000c1e1500 */
[----:B------:R-:W-:-:S05]  /*03a0*/  USHF.L.U32 UR4, UR5, 0x10, URZ ;  /* 0x0000001005047899 */ /* 0x000fca00080006ff */
[----:B------:R-:W3:Y:S01]  /*03b0*/  LDC.64 R4, c[0x0][0x580] ;  /* 0x00016000ff047b82 */ /* 0x000ee20000000a00 */
[----:B------:R-:W-:-:S13]  /*03c0*/  FSETP.NEU.FTZ.AND P0, PT, RZ, UR4, PT ;  /* 0x00000004ff007c0b */ /* 0x000fda000bf1d000 */
[----:B--2---:R-:W-:-:S04]  /*03d0*/  @!P0 SHF.L.U32 R0, R2, 0x10, RZ ;  /* 0x0000001002008819 */ /* 0x004fc800000006ff */
[----:B------:R-:W-:-:S04]  /*03e0*/  FSETP.NEU.OR P0, PT, R0, RZ, P0 ;  /* 0x000000ff0000720b */ /* 0x000fc8000070d400 */
[----:B01----:R-:W-:-:S05]  /*03f0*/  SEL R7, RZ, 0x1, !P0 ;  /* 0x00000001ff077807 */ /* 0x003fca0004000000 */
[----:B---3--:R-:W-:Y:S01]  /*0400*/  STG.E.U8 desc[UR6][R4.64], R7 ;  /* 0x0000000704007986 */ /* 0x008fe2000c101106 */
[----:B------:R-:W-:Y:S05]  /*0410*/  EXIT ;  /* 0x000000000000794d */ /* 0x000fea0003800000 */
.L_x_14651:
        /* <DEDUP_REMOVED lines=306> */
.L_x_14659:
[----:B------:R-:W0:Y:S02]  /*1740*/  LDCU.64 UR8, c[0x0][0x588] ;  /* 0x0000b100ff0877ac */ /* 0x000e240008000a00 */
[----:B0-----:R-:W-:-:S05]  /*1750*/  IADD3 R6, P0, PT, R4, UR8, RZ ;  /* 0x0000000804067c10 */ /* 0x001fca000ff1e0ff */
[----:B------:R-:W-:Y:S01]  /*1760*/  IMAD.X R7, RZ, RZ, UR9, P0 ;  /* 0x00000009ff077e24 */ /* 0x000fe200080e06ff */
[----:B------:R-:W-:Y:S01]  /*1770*/  USHF.L.U32 UR10, UR5, 0x10, URZ ;  /* 0x00000010050a7899 */ /* 0x000fe200080006ff */
[----:B------:R-:W0:Y:S03]  /*1780*/  LDCU.64 UR8, c[0x0][0x580] ;  /* 0x0000b000ff0877ac */ /* 0x000e260008000a00 */
[----:B------:R-:W2:Y:S01]  /*1790*/  LDG.E.U16 R6, desc[UR6][R6.64] ;  /* 0x0000000606067981 */ /* 0x000ea2000c1e1500 */
[----:B------:R-:W-:Y:S02]  /*17a0*/  IADD3 R3, PT, PT, R3, 0x80, RZ ;  /* 0x0000008003037810 */ /* 0x000fe40007ffe0ff */
[----:B------:R-:W-:Y:S02]  /*17b0*/  FSETP.NEU.FTZ.AND P0, PT, RZ, UR10, PT ;  /* 0x0000000aff007c0b */ /* 0x000fe4000bf1d000 */
[----:B0-----:R-:W-:-:S04]  /*17c0*/  IADD3 R4, P1, PT, R5, UR8, RZ ;  /* 0x0000000805047c10 */ /* 0x001fc8000ff3e0ff */
[----:B------:R-:W-:-:S07]  /*17d0*/  IADD3.X R5, PT, PT, RZ, UR9, RZ, P1, !PT ;  /* 0x00000009ff057c10 */ /* 0x000fce0008ffe4ff */
[----:B--2---:R-:W-:-:S04]  /*17e0*/  @!P0 SHF.L.U32 R8, R6, 0x10, RZ ;  /* 0x0000001006088819 */ /* 0x004fc800000006ff */
[----:B------:R-:W-:-:S04]  /*17f0*/  FSETP.NEU.OR P0, PT, R8, RZ, P0 ;  /* 0x000000ff0800720b */ /* 0x000fc8000070d400 */
        /* <DEDUP_REMOVED lines=303> */
.L_x_14661:
[----:B------:R-:W0:Y:S01]  /*2af0*/  LDCU.64 UR8, c[0x0][0x588] ;  /* 0x0000b100ff0877ac */ /* 0x000e220008000a00 */
[----:B------:R-:W1:Y:S01]  /*2b00*/  LDCU.64 UR10, c[0x0][0x580] ;  /* 0x0000b000ff0a77ac */ /* 0x000e620008000a00 */
[----:B0-----:R-:W-:-:S04]  /*2b10*/  IADD3 R6, P0, PT, R4, UR8, RZ ;  /* 0x0000000804067c10 */ /* 0x001fc8000ff1e0ff */
[----:B------:R-:W-:-:S05]  /*2b20*/  IADD3.X R7, PT, PT, RZ, UR9, RZ, P0, !PT ;  /* 0x00000009ff077c10 */ /* 0x000fca00087fe4ff */
[----:B------:R-:W2:Y:S01]  /*2b30*/  LDG.E.U16 R6, desc[UR6][R6.64] ;  /* 0x0000000606067981 */ /* 0x000ea2000c1e1500 */
[----:B------:R-:W-:Y:S01]  /*2b40*/  USHF.L.U32 UR8, UR5, 0x10, URZ ;  /* 0x0000001005087899 */ /* 0x000fe200080006ff */
[----:B-1----:R-:W-:Y:S02]  /*2b50*/  IADD3 R4, P1, PT, R5, UR10, RZ ;  /* 0x0000000a05047c10 */ /* 0x002fe4000ff3e0ff */
[----:B------:R-:W-:Y:S02]  /*2b60*/  IADD3 R3, PT, PT, R3, 0x80, RZ ;  /* 0x0000008003037810 */ /* 0x000fe40007ffe0ff */
[----:B------:R-:W-:Y:S02]  /*2b70*/  IADD3.X R5, PT, PT, RZ, UR11, RZ, P1, !PT ;  /* 0x0000000bff057c10 */ /* 0x000fe40008ffe4ff */
[----:B------:R-:W-:-:S13]  /*2b80*/  FSETP.NEU.FTZ.AND P0, PT, RZ, UR8, PT ;  /* 0x00000008ff007c0b */ /* 0x000fda000bf1d000 */
[----:B--2---:R-:W-:-:S05]  /*2b90*/  @!P0 IMAD.U32 R8, R6, 0x10000, RZ ;  /* 0x0001000006088824 */ /* 0x004fca00078e00ff */
[----:B------:R-:W-:-:S04]  /*2ba0*/  FSETP.NEU.OR P0, PT, R8, RZ, P0 ;  /* 0x000000ff0800720b */ /* 0x000fc8000070d400 */
[----:B------:R-:W-:-:S05]  /*2bb0*/  SEL R9, RZ, 0x1, !P0 ;  /* 0x00000001ff097807 */ /* 0x000fca0004000000 */
[----:B------:R0:W-:Y:S04]  /*2bc0*/  STG.E.U8 desc[UR6][R4.64], R9 ;  /* 0x0000000904007986 */ /* 0x0001e8000c101106 */
.L_x_14658:
[----:B------:R-:W-:-:S13]  /*2bd0*/  ISETP.GE.AND P0, PT, R3, UR4, PT ;  /* 0x0000000403007c0c */ /* 0x000fda000bf06270 */
[----:B------:R-:W-:Y:S05]  /*2be0*/  @P0 BREAK.RELIABLE B1 ;  /* 0x0000000000010942 */ /* 0x000fea0003800100 */
[----:B------:R-:W-:Y:S05]  /*2bf0*/  @P0 BRA `(.L_x_14660) ;  /* 0x0000001000e40947 */ /* 0x000fea0003800000 */
[----:B------:R-:W-:Y:S05]  /*2c00*/  BSYNC.RELIABLE B1 ;  /* 0x0000000000017941 */ /* 0x000fea0003800100 */
.L_x_14657:
        /* <DEDUP_REMOVED lines=298> */
.L_x_14662:
[----:B------:R-:W0:Y:S01]  /*3eb0*/  LDCU.64 UR8, c[0x0][0x588] ;  /* 0x0000b100ff0877ac */ /* 0x000e220008000a00 */
[----:B------:R-:W1:Y:S01]  /*3ec0*/  LDCU.64 UR10, c[0x0][0x580] ;  /* 0x0000b000ff0a77ac */ /* 0x000e620008000a00 */
[----:B0-----:R-:W-:-:S04]  /*3ed0*/  IADD3 R6, P0, PT, R4, UR8, RZ ;  /* 0x0000000804067c10 */ /* 0x001fc8000ff1e0ff */
[----:B------:R-:W-:-:S05]  /*3ee0*/  IADD3.X R7, PT, PT, RZ, UR9, RZ, P0, !PT ;  /* 0x00000009ff077c10 */ /* 0x000fca00087fe4ff */
[----:B------:R-:W2:Y:S01]  /*3ef0*/  LDG.E.U16 R6, desc[UR6][R6.64] ;  /* 0x0000000606067981 */ /* 0x000ea2000c1e1500 */
[----:B------:R-:W-:Y:S01]  /*3f00*/  USHF.L.U32 UR8, UR5, 0x10, URZ ;  /* 0x0000001005087899 */ /* 0x000fe200080006ff */
[----:B-1----:R-:W-:Y:S02]  /*3f10*/  IADD3 R4, P1, PT, R5, UR10, RZ ;  /* 0x0000000a05047c10 */ /* 0x002fe4000ff3e0ff */
[----:B------:R-:W-:-:S03]  /*3f20*/  IADD3 R3, PT, PT, R3, 0x80, RZ ;  /* 0x0000008003037810 */ /* 0x000fc60007ffe0ff */
[----:B------:R-:W-:Y:S01]  /*3f30*/  FSETP.NEU.FTZ.AND P0, PT, RZ, UR8, PT ;  /* 0x00000008ff007c0b */ /* 0x000fe2000bf1d000 */
[----:B------:R-:W-:-:S12]  /*3f40*/  IMAD.X R5, RZ, RZ, UR11, P1 ;  /* 0x0000000bff057e24 */ /* 0x000fd800088e06ff */
[----:B--2---:R-:W-:-:S04]  /*3f50*/  @!P0 SHF.L.U32 R8, R6, 0x10, RZ ;  /* 0x0000001006088819 */ /* 0x004fc800000006ff */
[----:B------:R-:W-:-:S04]  /*3f60*/  FSETP.NEU.OR P0, PT, R8, RZ, P0 ;  /* 0x000000ff0800720b */ /* 0x000fc8000070d400 */
[----:B------:R-:W-:-:S05]  /*3f70*/  SEL R9, RZ, 0x1, !P0 ;  /* 0x00000001ff097807 */ /* 0x000fca0004000000 */
[----:B------:R1:W-:Y:S04]  /*3f80*/  STG.E.U8 desc[UR6][R4.64], R9 ;  /* 0x0000000904007986 */ /* 0x0003e8000c101106 */
.L_x_14660:
[----:B------:R-:W-:Y:S05]  /*3f90*/  BSYNC.RECONVERGENT B0 ;  /* 0x0000000000007941 */ /* 0x000fea0003800200 */
.L_x_14656:
        /* <DEDUP_REMOVED lines=301> */
.L_x_14663:
[----:B------:R-:W0:Y:S02]  /*5270*/  LDCU.128 UR8, c[0x0][0x580] ;  /* 0x0000b000ff0877ac */ /* 0x000e240008000c00 */
[----:B0-----:R-:W-:-:S04]  /*5280*/  IADD3 R4, P0, PT, R2, UR10, RZ ;  /* 0x0000000a02047c10 */ /* 0x001fc8000ff1e0ff */
[----:B------:R-:W-:-:S05]  /*5290*/  IADD3.X R5, PT, PT, RZ, UR11, RZ, P0, !PT ;  /* 0x0000000bff057c10 */ /* 0x000fca00087fe4ff */
[----:B------:R-:W2:Y:S01]  /*52a0*/  LDG.E.U16 R0, desc[UR6][R4.64] ;  /* 0x0000000604007981 */ /* 0x000ea2000c1e1500 */
[----:B------:R-:W-:Y:S01]  /*52b0*/  USHF.L.U32 UR4, UR5, 0x10, URZ ;  /* 0x0000001005047899 */ /* 0x000fe200080006ff */
[----:B------:R-:W-:-:S04]  /*52c0*/  IADD3 R2, P1, PT, R3, UR8, RZ ;  /* 0x0000000803027c10 */ /* 0x000fc8000ff3e0ff */
[----:B------:R-:W-:Y:S02]  /*52d0*/  IADD3.X R3, PT, PT, RZ, UR9, RZ, P1, !PT ;  /* 0x00000009ff037c10 */ /* 0x000fe40008ffe4ff */
[----:B------:R-:W-:-:S13]  /*52e0*/  FSETP.NEU.FTZ.AND P0, PT, RZ, UR4, PT ;  /* 0x00000004ff007c0b */ /* 0x000fda000bf1d000 */
[----:B--2---:R-:W-:-:S04]  /*52f0*/  @!P0 SHF.L.U32 R0, R0, 0x10, RZ ;  /* 0x0000001000008819 */ /* 0x004fc800000006ff */
[----:B------:R-:W-:-:S04]  /*5300*/  FSETP.NEU.OR P0, PT, R0, RZ, P0 ;  /* 0x000000ff0000720b */ /* 0x000fc8000070d400 */
[----:B------:R-:W-:-:S05]  /*5310*/  SEL R7, RZ, 0x1, !P0 ;  /* 0x00000001ff077807 */ /* 0x000fca0004000000 */
[----:B------:R-:W-:Y:S01]  /*5320*/  STG.E.U8 desc[UR6][R2.64], R7 ;  /* 0x0000000702007986 */ /* 0x000fe2000c101106 */
[----:B------:R-:W-:Y:S05]  /*5330*/  EXIT ;  /* 0x000000000000794d */ /* 0x000fea0003800000 */
.L_x_14664:
        /* <DEDUP_REMOVED lines=12> */
.L_x_42830:


//--------------------- .text._ZN2at6native27unrolled_elementwise_kernelINS0_13AUnaryFunctorIN3c108BFloat16ES4_bZZZNS0_22logical_or_kernel_cudaERNS_14TensorIteratorEENKUlvE0_clEvENKUlvE8_clEvEUlS4_S4_E_EESt5arrayIPcLm2EELi4E23TrivialOffsetCalculatorILi1EjESF_NS0_6memory15LoadWithoutCastENSG_16StoreWithoutCastEEEviT_T0_T2_T3_T4_T5_ --------------------------
	.section	.text._ZN2at6native27unrolled_elementwise_kernelINS0_13AUnaryFunctorIN3c108BFloat16ES4_bZZZNS0_22logical_or_kernel_cudaERNS_14TensorIteratorEENKUlvE0_clEvENKUlvE8_clEvEUlS4_S4_E_EESt5arrayIPcLm2EELi4E23TrivialOffsetCalculatorILi1EjESF_NS0_6memory15LoadWithoutCastENSG_16StoreWithoutCastEEEviT_T0_T2_T3_T4_T5_,"ax",@progbits
	.align	128
        .global         _ZN2at6native27unrolled_elementwise_kernelINS0_13AUnaryFunctorIN3c108BFloat16ES4_bZZZNS0_22logical_or_kernel_cudaERNS_14TensorIteratorEENKUlvE0_clEvENKUlvE8_clEvEUlS4_S4_E_EESt5arrayIPcLm2EELi4E23TrivialOffsetCalculatorILi1EjESF_NS0_6memory15LoadWithoutCastENSG_16StoreWithoutCastEEEviT_T0_T2_T3_T4_T5_
        .type           _ZN2at6native27unrolled_elementwise_kernelINS0_13AUnaryFunctorIN3c108BFloat16ES4_bZZZNS0_22logical_or_kernel_cudaERNS_14TensorIteratorEENKUlvE0_clEvENKUlvE8_clEvEUlS4_S4_E_EESt5arrayIPcLm2EELi4E23TrivialOffsetCalculatorILi1EjESF_NS0_6memory15LoadWithoutCastENSG_16StoreWithoutCastEEEviT_T0_T2_T3_T4_T5_,@function
        .size           _ZN2at6native27unrolled_elementwise_kernelINS0_13AUnaryFunctorIN3c108BFloat16ES4_bZZZNS0_22logical_or_kernel_cudaERNS_14TensorIteratorEENKUlvE0_clEvENKUlvE8_clEvEUlS4_S4_E_EESt5arrayIPcLm2EELi4E23TrivialOffsetCalculatorILi1EjESF_NS0_6memory15LoadWithoutCastENSG_16StoreWithoutCastEEEviT_T0_T2_T3_T4_T5_,(.L_x_42831 - _ZN2at6native27unrolled_elementwise_kernelINS0_13AUnaryFunctorIN3c108BFloat16ES4_bZZZNS0_22logical_or_kernel_cudaERNS_14TensorIteratorEENKUlvE0_clEvENKUlvE8_clEvEUlS4_S4_E_EESt5arrayIPcLm2EELi4E23TrivialOffsetCalculatorILi1EjESF_NS0_6memory15LoadWithoutCastENSG_16StoreWithoutCastEEEviT_T0_T2_T3_T4_T5_)
        .other          _ZN2at6native27unrolled_elementwise_kernelINS0_13AUnaryFunctorIN3c108BFloat16ES4_bZZZNS0_22logical_or_kernel_cudaERNS_14TensorIteratorEENKUlvE0_clEvENKUlvE8_clEvEUlS4_S4_E_EESt5arrayIPcLm2EELi4E23TrivialOffsetCalculatorILi1EjESF_NS0_6memory15LoadWithoutCastENSG_16StoreWithoutCastEEEviT_T0_T2_T3_T4_T5_,@"STO_CUDA_ENTRY STV_DEFAULT"
_ZN2at6native27unrolled_elementwise_kernelINS0_13AUnaryFunctorIN3c108BFloat16ES4_bZZZNS0_22logical_or_kernel_cudaERNS_14TensorIteratorEENKUlvE0_clEvENKUlvE8_clEvEUlS4_S4_E_EESt5arrayIPcLm2EELi4E23TrivialOffsetCalculatorILi1EjESF_NS0_6memory15LoadWithoutCastENSG_16StoreWithoutCastEEEviT_T0_T2_T3_T4_T5_:
.text._ZN2at6native27unrolled_elementwise_kernelINS0_13AUnaryFunctorIN3c108BFloat16ES4_bZZZNS0_22logical_or_kernel_cudaERNS_14TensorIteratorEENKUlvE0_clEvENKUlvE8_clEvEUlS4_S4_E_EESt5arrayIPcLm2EELi4E23TrivialOffsetCalculatorILi1EjESF_NS0_6memory15LoadWithoutCastENSG_16StoreWithoutCastEEEviT_T0_T2_T3_T4_T5_:
[----:B------:R-:W-:Y:S01]  /*0000*/  LDC R1, c[0x0][0x37c] ;  /* 0x0000df00ff017b82 */ /* 0x000fe20000000800 */
[----:B------:R-:W0:Y:S07]  /*0010*/  S2R R0, SR_CTAID.X ;  /* 0x0000000000007919 */ /* 0x000e2e0000002500 */
[----:B------:R-:W0:Y:S01]  /*0020*/  LDC R3, c[0x0][0x380] ;  /* 0x0000e000ff037b82 */ /* 0x000e220000000800 */
[----:B------:R-:W1:Y:S01]  /*0030*/  LDCU.64 UR6, c[0x0][0x358] ;  /* 0x00006b00ff0677ac */ /* 0x000e620008000a00 */
[----:B------:R-:W-:Y:S01]  /*0040*/  PRMT R16, RZ, 0x7610, R16 ;  /* 0x00007610ff107816 */ /* 0x000fe20000000010 */
[----:B------:R-:W2:Y:S01]  /*0050*/  S2R R7, SR_TID.X ;  /* 0x0000000000077919 */ /* 0x000ea20000002100 */
[----:B------:R-:W-:Y:S01]  /*0060*/  PRMT R6, RZ, 0x7610, R6 ;  /* 0x00007610ff067816 */ /* 0x000fe20000000006 */
[----:B0-----:R-:W-:-:S02]  /*0070*/  IMAD R2, R0, -0x200, R3 ;  /* 0xfffffe0000027824 */ /* 0x001fc400078e0203 */
[----:B--2---:R-:W-:-:S03]  /*0080*/  IMAD.MOV.U32 R3, RZ, RZ, R7 ;  /* 0x000000ffff037224 */ /* 0x004fc600078e0007 */
[----:B------:R-:W-:-:S13]  /*0090*/  ISETP.GE.AND P0, PT, R7, R2, PT ;  /* 0x000000020700720c */ /* 0x000fda0003f06270 */
[----:B------:R-:W-:-:S05]  /*00a0*/  @!P0 VIADD R7, R3, 0x80 ;  /* 0x0000008003078836 */ /* 0x000fca0000000000 */
[----:B------:R-:W-:-:S13]  /*00b0*/  ISETP.GE.AND P1, PT, R7, R2, PT ;  /* 0x000000020700720c */ /* 0x000fda0003f26270 */
[----:B------:R-:W-:Y:S01]  /*00c0*/  @!P1 IMAD R13, R0, 0x200, R7 ;  /* 0x00000200000d9824 */ /* 0x000fe200078e0207 */
[----:B------:R-:W0:Y:S01]  /*00d0*/  @!P1 LDC.64 R8, c[0x0][0x390] ;  /* 0x0000e400ff089b82 */ /* 0x000e220000000a00 */
[----:B------:R-:W-:-:S05]  /*00e0*/  @!P1 VIADD R7, R7, 0x80 ;  /* 0x0000008007079836 */ /* 0x000fca0000000000 */
[----:B------:R-:W-:-:S13]  /*00f0*/  ISETP.GE.AND P3, PT, R7, R2, PT ;  /* 0x000000020700720c */ /* 0x000fda0003f66270 */
[----:B------:R-:W2:Y:S01]  /*0100*/  @!P3 LDC.64 R4, c[0x0][0x390] ;  /* 0x0000e400ff04bb82 */ /* 0x000ea20000000a00 */
[----:B------:R-:W-:Y:S02]  /*0110*/  @!P3 IMAD R15, R0, 0x200, R7 ;  /* 0x00000200000fb824 */ /* 0x000fe400078e0207 */
[----:B------:R-:W-:Y:S02]  /*0120*/  @!P3 VIADD R7, R7, 0x80 ;  /* 0x000000800707b836 */ /* 0x000fe40000000000 */
[----:B0-----:R-:W-:-:S03]  /*0130*/  @!P1 IMAD.WIDE.U32 R8, R13, 0x2, R8 ;  /* 0x000000020d089825 */ /* 0x001fc600078e0008 */
[-C--:B------:R-:W-:Y:S02]  /*0140*/  ISETP.GE.AND P2, PT, R7, R2.reuse, PT ;  /* 0x000000020700720c */ /* 0x080fe40003f46270 */
[----:B-1----:R-:W5:Y:S01]  /*0150*/  @!P1 LDG.E.U16 R16, desc[UR6][R8.64] ;  /* 0x0000000608109981 */ /* 0x002f62000c1e1500 */
[----:B------:R-:W-:-:S10]  /*0160*/  ISETP.GE.AND P1, PT, R3, R2, PT ;  /* 0x000000020300720c */ /* 0x000fd40003f26270 */
[----:B------:R-:W0:Y:S01]  /*0170*/  @!P2 LDC.64 R10, c[0x0][0x390] ;  /* 0x0000e400ff0aab82 */ /* 0x000e220000000a00 */
[----:B------:R-:W-:Y:S02]  /*0180*/  @!P2 IMAD R7, R0, 0x200, R7 ;  /* 0x000002000007a824 */ /* 0x000fe400078e0207 */
[----:B--2---:R-:W-:-:S05]  /*0190*/  @!P3 IMAD.WIDE.U32 R12, R15, 0x2, R4 ;  /* 0x000000020f0cb825 */ /* 0x004fca00078e0004 */
[----:B------:R-:W1:Y:S08]  /*01a0*/  @!P0 LDC.64 R4, c[0x0][0x390] ;  /* 0x0000e400ff048b82 */ /* 0x000e700000000a00 */
[----:B------:R-:W2:Y:S01]  /*01b0*/  @!P1 LDC.64 R18, c[0x0][0x388] ;  /* 0x0000e200ff129b82 */ /* 0x000ea20000000a00 */
[----:B------:R-:W-:Y:S01]  /*01c0*/  @!P0 IMAD R15, R0, 0x200, R3 ;  /* 0x00000200000f8824 */ /* 0x000fe200078e0203 */
[----:B------:R-:W-:Y:S01]  /*01d0*/  PRMT R14, RZ, 0x7610, R14 ;  /* 0x00007610ff0e7816 */ /* 0x000fe2000000000e */
[----:B0-----:R-:W-:Y:S01]  /*01e0*/  @!P2 IMAD.WIDE.U32 R10, R7, 0x2, R10 ;  /* 0x00000002070aa825 */ /* 0x001fe200078e000a */
[----:B------:R-:W-:-:S04]  /*01f0*/  PRMT R7, RZ, 0x7610, R7 ;  /* 0x00007610ff077816 */ /* 0x000fc80000000007 */
[----:B------:R0:W5:Y:S01]  /*0200*/  @!P2 LDG.E.U16 R6, desc[UR6][R10.64] ;  /* 0x000000060a06a981 */ /* 0x000162000c1e1500 */
[----:B-1----:R-:W-:-:S03]  /*0210*/  @!P0 IMAD.WIDE.U32 R4, R15, 0x2, R4 ;  /* 0x000000020f048825 */ /* 0x002fc600078e0004 */
[----:B------:R1:W5:Y:S01]  /*0220*/  @!P3 LDG.E.U16 R7, desc[UR6][R12.64] ;  /* 0x000000060c07b981 */ /* 0x000362000c1e1500 */
[----:B------:R-:W-:-:S03]  /*0230*/  VIADD R15, R3, 0x80 ;  /* 0x00000080030f7836 */ /* 0x000fc60000000000 */
[----:B------:R2:W5:Y:S01]  /*0240*/  @!P0 LDG.E.U16 R14, desc[UR6][R4.64] ;  /* 0x00000006040e8981 */ /* 0x000562000c1e1500 */
[----:B0-----:R-:W-:Y:S02]  /*0250*/  @!P1 IMAD R11, R0, 0x200, R3 ;  /* 0x00000200000b9824 */ /* 0x001fe400078e0203 */
[C---:B------:R-:W-:Y:S02]  /*0260*/  VIADD R9, R3.reuse, 0x100 ;  /* 0x0000010003097836 */ /* 0x040fe40000000000 */
[----:B-1----:R-:W-:Y:S02]  /*0270*/  VIADD R13, R3, 0x180 ;  /* 0x00000180030d7836 */ /* 0x002fe40000000000 */
[----:B------:R-:W-:Y:S01]  /*0280*/  @!P1 IMAD.MOV.U32 R3, RZ, RZ, R15 ;  /* 0x000000ffff039224 */ /* 0x000fe200078e000f */
[----:B--2---:R-:W-:Y:S01]  /*0290*/  @!P1 IADD3 R4, P0, PT, R11, R18, RZ ;  /* 0x000000120b049210 */ /* 0x004fe20007f1e0ff */
[----:B------:R-:W0:Y:S01]  /*02a0*/  LDCU.U16 UR5, c[0x0][0x386] ;  /* 0x000070c0ff0577ac */ /* 0x000e220008000400 */
[----:B------:R-:W-:Y:S01]  /*02b0*/  BSSY.RECONVERGENT B0, `(.L_x_14665) ;  /* 0x000000c000007945 */ /* 0x000fe20003800200 */
[----:B------:R-:W-:-:S02]  /*02c0*/  ISETP.GE.AND P2, PT, R15, R2, PT ;  /* 0x000000020f00720c */ /* 0x000fc40003f46270 */
[-C--:B------:R-:W-:Y:S01]  /*02d0*/  ISETP.GE.AND P3, PT, R9, R2.reuse, PT ;  /* 0x000000020900720c */ /* 0x080fe20003f66270 */
[----:B------:R-:W-:Y:S01]  /*02e0*/  @!P1 IMAD.X R5, RZ, RZ, R19, P0 ;  /* 0x000000ffff059224 */ /* 0x000fe200000e0613 */
[-C--:B------:R-:W-:Y:S02]  /*02f0*/  ISETP.GE.AND P4, PT, R13, R2.reuse, PT ;  /* 0x000000020d00720c */ /* 0x080fe40003f86270 */
[----:B------:R-:W-:Y:S01]  /*0300*/  ISETP.GE.AND P5, PT, R3, R2, PT ;  /* 0x000000020300720c */ /* 0x000fe20003fa6270 */
[----:B------:R-:W-:-:S12]  /*0310*/  @P1 BRA `(.L_x_14666) ;  /* 0x0000000000141947 */ /* 0x000fd80003800000 */
[----:B0-----:R-:W-:-:S06]  /*0320*/  USHF.L.U32 UR4, UR5, 0x10, URZ ;  /* 0x0000001005047899 */ /* 0x001fcc00080006ff */
[----:B------:R-:W-:-:S13]  /*0330*/  FSETP.NEU.FTZ.AND P0, PT, RZ, UR4, PT ;  /* 0x00000004ff007c0b */ /* 0x000fda000bf1d000 */
[----:B-----5:R-:W-:-:S05]  /*0340*/  @!P0 IMAD.U32 R14, R14, 0x10000, RZ ;  /* 0x000100000e0e8824 */ /* 0x020fca00078e00ff */
[----:B------:R-:W-:-:S04]  /*0350*/  FSETP.NEU.OR P0, PT, R14, RZ, P0 ;  /* 0x000000ff0e00720b */ /* 0x000fc8000070d400 */
[----:B------:R-:W-:-:S09]  /*0360*/  SEL R9, RZ, 0x1, !P0 ;  /* 0x00000001ff097807 */ /* 0x000fd20004000000 */
.L_x_14666:
[----:B0-----:R-:W-:Y:S05]  /*0370*/  BSYNC.RECONVERGENT B0 ;  /* 0x0000000000007941 */ /* 0x001fea0003800200 */
.L_x_14665:
[----:B------:R-:W-:Y:S04]  /*0380*/  BSSY.RECONVERGENT B0, `(.L_x_14667) ;  /* 0x0000007000007945 */ /* 0x000fe80003800200 */
[----:B------:R-:W-:Y:S05]  /*0390*/  @P2 BRA `(.L_x_14668) ;  /* 0x0000000000142947 */ /* 0x000fea0003800000 */
[----:B------:R-:W-:-:S06]  /*03a0*/  USHF.L.U32 UR4, UR5, 0x10, URZ ;  /* 0x0000001005047899 */ /* 0x000fcc00080006ff */
[----:B------:R-:W-:-:S13]  /*03b0*/  FSETP.NEU.FTZ.AND P0, PT, RZ, UR4, PT ;  /* 0x00000004ff007c0b */ /* 0x000fda000bf1d000 */
[----:B-----5:R-:W-:-:S05]  /*03c0*/  @!P0 IMAD.U32 R16, R16, 0x10000, RZ ;  /* 0x0001000010108824 */ /* 0x020fca00078e00ff */
[----:B------:R-:W-:-:S04]  /*03d0*/  FSETP.NEU.OR P0, PT, R16, RZ, P0 ;  /* 0x000000ff1000720b */ /* 0x000fc8000070d400 */
[----:B------:R-:W-:-:S09]  /*03e0*/  SEL R11, RZ, 0x1, !P0 ;  /* 0x00000001ff0b7807 */ /* 0x000fd20004000000 */
.L_x_14668:
[----:B------:R-:W-:Y:S05]  /*03f0*/  BSYNC.RECONVERGENT B0 ;  /* 0x0000000000007941 */ /* 0x000fea0003800200 */
.L_x_14667:
[----:B------:R-:W-:Y:S04]  /*0400*/  BSSY.RECONVERGENT B0, `(.L_x_14669) ;  /* 0x0000007000007945 */ /* 0x000fe80003800200 */
[----:B------:R-:W-:Y:S05]  /*0410*/  @P3 BRA `(.L_x_14670) ;  /* 0x0000000000143947 */ /* 0x000fea0003800000 */
[----:B------:R-:W-:-:S06]  /*0420*/  USHF.L.U32 UR4, UR5, 0x10, URZ ;  /* 0x0000001005047899 */ /* 0x000fcc00080006ff */
[----:B------:R-:W-:-:S13]  /*0430*/  FSETP.NEU.FTZ.AND P0, PT, RZ, UR4, PT ;  /* 0x00000004ff007c0b */ /* 0x000fda000bf1d000 */
[----:B-----5:R-:W-:-:S05]  /*0440*/  @!P0 IMAD.U32 R7, R7, 0x10000, RZ ;  /* 0x0001000007078824 */ /* 0x020fca00078e00ff */
[----:B------:R-:W-:-:S04]  /*0450*/  FSETP.NEU.OR P0, PT, R7, RZ, P0 ;  /* 0x000000ff0700720b */ /* 0x000fc8000070d400 */
[----:B------:R-:W-:-:S09]  /*0460*/  SEL R13, RZ, 0x1, !P0 ;  /* 0x00000001ff0d7807 */ /* 0x000fd20004000000 */
.L_x_14670:
[----:B------:R-:W-:Y:S05]  /*0470*/  BSYNC.RECONVERGENT B0 ;  /* 0x0000000000007941 */ /* 0x000fea0003800200 */
.L_x_14669:
[----:B------:R-:W-:Y:S04]  /*0480*/  BSSY.RECONVERGENT B0, `(.L_x_14671) ;  /* 0x0000007000007945 */ /* 0x000fe80003800200 */
[----:B------:R-:W-:Y:S05]  /*0490*/  @P4 BRA `(.L_x_14672) ;  /* 0x0000000000144947 */ /* 0x000fea0003800000 */
[----:B------:R-:W-:-:S06]  /*04a0*/  USHF.L.U32 UR4, UR5, 0x10, URZ ;  /* 0x0000001005047899 */ /* 0x000fcc00080006ff */
[----:B------:R-:W-:-:S13]  /*04b0*/  FSETP.NEU.FTZ.AND P0, PT, RZ, UR4, PT ;  /* 0x00000004ff007c0b */ /* 0x000fda000bf1d000 */
[----:B-----5:R-:W-:-:S05]  /*04c0*/  @!P0 IMAD.U32 R6, R6, 0x10000, RZ ;  /* 0x0001000006068824 */ /* 0x020fca00078e00ff */
[----:B------:R-:W-:-:S04]  /*04d0*/  FSETP.NEU.OR P0, PT, R6, RZ, P0 ;  /* 0x000000ff0600720b */ /* 0x000fc8000070d400 */
[----:B------:R-:W-:-:S09]  /*04e0*/  SEL R15, RZ, 0x1, !P0 ;  /* 0x00000001ff0f7807 */ /* 0x000fd20004000000 */
.L_x_14672:
[----:B------:R-:W-:Y:S05]  /*04f0*/  BSYNC.RECONVERGENT B0 ;  /* 0x0000000000007941 */ /* 0x000fea0003800200 */
.L_x_14671:
[----:B------:R0:W-:Y:S01]  /*0500*/  @!P1 STG.E.U8 desc[UR6][R4.64], R9 ;  /* 0x0000000904009986 */ /* 0x0001e2000c101106 */
[----:B------:R-:W-:Y:S04]  /*0510*/  BSSY.RECONVERGENT B0, `(.L_x_14673) ;  /* 0x000000e000007945 */ /* 0x000fe80003800200 */
[----:B------:R-:W-:Y:S05]  /*0520*/  @P5 BRA `(.L_x_14674) ;  /* 0x0000000000305947 */ /* 0x000fea0003800000 */
[----:B0-----:R-:W-:Y:S01]  /*0530*/  IMAD R4, R0, 0x200, R3 ;  /* 0x0000020000047824 */ /* 0x001fe200078e0203 */
[----:B------:R-:W0:Y:S01]  /*0540*/  LDCU.64 UR4, c[0x0][0x388] ;  /* 0x00007100ff0477ac */ /* 0x000e220008000a00 */
[----:B------:R-:W-:-:S05]  /*0550*/  VIADD R3, R3, 0x80 ;  /* 0x0000008003037836 */ /* 0x000fca0000000000 */
[----:B------:R-:W-:Y:S02]  /*0560*/  ISETP.GE.AND P1, PT, R3, R2, PT ;  /* 0x000000020300720c */ /* 0x000fe40003f26270 */
[----:B0-----:R-:W-:-:S11]  /*0570*/  IADD3 R4, P0, PT, R4, UR4, RZ ;  /* 0x0000000404047c10 */ /* 0x001fd6000ff1e0ff */
[----:B-----5:R-:W-:Y:S02]  /*0580*/  @!P1 IMAD R6, R0, 0x200, R3 ;  /* 0x0000020000069824 */ /* 0x020fe400078e0203 */
[----:B------:R-:W-:Y:S02]  /*0590*/  @!P1 VIADD R3, R3, 0x80 ;  /* 0x0000008003039836 */ /* 0x000fe40000000000 */
[----:B------:R-:W-:Y:S01]  /*05a0*/  IMAD.X R5, RZ, RZ, UR5, P0 ;  /* 0x00000005ff057e24 */ /* 0x000fe200080e06ff */
[----:B------:R-:W-:-:S04]  /*05b0*/  @!P1 IADD3 R6, P2, PT, R6, UR4, RZ ;  /* 0x0000000406069c10 */ /* 0x000fc8000ff5e0ff */
[----:B------:R1:W-:Y:S01]  /*05c0*/  STG.E.U8 desc[UR6][R4.64], R11 ;  /* 0x0000000b04007986 */ /* 0x0003e2000c101106 */
[----:B------:R-:W-:-:S05]  /*05d0*/  @!P1 IMAD.X R7, RZ, RZ, UR5, P2 ;  /* 0x00000005ff079e24 */ /* 0x000fca00090e06ff */
[----:B------:R1:W-:Y:S03]  /*05e0*/  @!P1 STG.E.U8 desc[UR6][R6.64], R13 ;  /* 0x0000000d06009986 */ /* 0x0003e6000c101106 */
.L_x_14674:
[----:B------:R-:W-:Y:S05]  /*05f0*/  BSYNC.RECONVERGENT B0 ;  /* 0x0000000000007941 */ /* 0x000fea0003800200 */
.L_x_14673:
        /* <DEDUP_REMOVED lines=8> */
.L_x_14675:
        /* <DEDUP_REMOVED lines=16> */
.L_x_42831:


//--------------------- .text._ZN2at6native29vectorized_elementwise_kernelILi2ENS0_13AUnaryFunctorIN3c108BFloat16ES4_bZZZNS0_22logical_or_kernel_cudaERNS_14TensorIteratorEENKUlvE0_clEvENKUlvE8_clEvEUlS4_S4_E_EESt5arrayIPcLm2EEEEviT0_T1_ --------------------------
	.section	.text._ZN2at6native29vectorized_elementwise_kernelILi2ENS0_13AUnaryFunctorIN3c108BFloat16ES4_bZZZNS0_22logical_or_kernel_cudaERNS_14TensorIteratorEENKUlvE0_clEvENKUlvE8_clEvEUlS4_S4_E_EESt5arrayIPcLm2EEEEviT0_T1_,"ax",@progbits
	.align	128
        .global         _ZN2at6native29vectorized_elementwise_kernelILi2ENS0_13AUnaryFunctorIN3c108BFloat16ES4_bZZZNS0_22logical_or_kernel_cudaERNS_14TensorIteratorEENKUlvE0_clEvENKUlvE8_clEvEUlS4_S4_E_EESt5arrayIPcLm2EEEEviT0_T1_
        .type           _ZN2at6native29vectorized_elementwise_kernelILi2ENS0_13AUnaryFunctorIN3c108BFloat16ES4_bZZZNS0_22logical_or_kernel_cudaERNS_14TensorIteratorEENKUlvE0_clEvENKUlvE8_clEvEUlS4_S4_E_EESt5arrayIPcLm2EEEEviT0_T1_,@function
        .size           _ZN2at6native29vectorized_elementwise_kernelILi2ENS0_13AUnaryFunctorIN3c108BFloat16ES4_bZZZNS0_22logical_or_kernel_cudaERNS_14TensorIteratorEENKUlvE0_clEvENKUlvE8_clEvEUlS4_S4_E_EESt5arrayIPcLm2EEEEviT0_T1_,(.L_x_42832 - _ZN2at6native29vectorized_elementwise_kernelILi2ENS0_13AUnaryFunctorIN3c108BFloat16ES4_bZZZNS0_22logical_or_kernel_cudaERNS_14TensorIteratorEENKUlvE0_clEvENKUlvE8_clEvEUlS4_S4_E_EESt5arrayIPcLm2EEEEviT0_T1_)
        .other          _ZN2at6native29vectorized_elementwise_kernelILi2ENS0_13AUnaryFunctorIN3c108BFloat16ES4_bZZZNS0_22logical_or_kernel_cudaERNS_14TensorIteratorEENKUlvE0_clEvENKUlvE8_clEvEUlS4_S4_E_EESt5arrayIPcLm2EEEEviT0_T1_,@"STO_CUDA_ENTRY STV_DEFAULT"
_ZN2at6native29vectorized_elementwise_kernelILi2ENS0_13AUnaryFunctorIN3c108BFloat16ES4_bZZZNS0_22logical_or_kernel_cudaERNS_14TensorIteratorEENKUlvE0_clEvENKUlvE8_clEvEUlS4_S4_E_EESt5arrayIPcLm2EEEEviT0_T1_:
.text._ZN2at6native29vectorized_elementwise_kernelILi2ENS0_13AUnaryFunctorIN3c108BFloat16ES4_bZZZNS0_22logical_or_kernel_cudaERNS_14TensorIteratorEENKUlvE0_clEvENKUlvE8_clEvEUlS4_S4_E_EESt5arrayIPcLm2EEEEviT0_T1_:
[----:B------:R-:W-:Y:S01]  /*0000*/  LDC R1, c[0x0][0x37c] ;  /* 0x0000df00ff017b82 */ /* 0x000fe20000000800 */
[----:B------:R-:W0:Y:S01]  /*0010*/  S2R R8, SR_CTAID.X ;  /* 0x0000000000087919 */ /* 0x000e220000002500 */
[----:B------:R-:W1:Y:S01]  /*0020*/  LDCU UR5, c[0x0][0x380] ;  /* 0x00007000ff0577ac */ /* 0x000e620008000800 */
[----:B------:R-:W2:Y:S01]  /*0030*/  LDCU.64 UR6, c[0x0][0x358] ;  /* 0x00006b00ff0677ac */ /* 0x000ea20008000a00 */
[----:B------:R-:W3:Y:S01]  /*0040*/  LDCU.U16 UR4, c[0x0][0x386] ;  /* 0x000070c0ff0477ac */ /* 0x000ee20008000400 */
[----:B0-----:R-:W-:-:S05]  /*0050*/  IMAD.SHL.U32 R8, R8, 0x400, RZ ;  /* 0x0000040008087824 */ /* 0x001fca00078e00ff */
[----:B-1----:R-:W-:-:S04]  /*0060*/  IADD3 R9, PT, PT, -R8, UR5, RZ ;  /* 0x0000000508097c10 */ /* 0x002fc8000fffe1ff */
[----:B------:R-:W-:-:S13]  /*0070*/  ISETP.GT.U32.AND P0, PT, R9, 0x3ff, PT ;  /* 0x000003ff0900780c */ /* 0x000fda0003f04070 */
[----:B--23--:R-:W-:Y:S05]  /*0080*/  @P0 BRA `(.L_x_14676) ;  /* 0x0000000c002c0947 */ /* 0x00cfea0003800000 */
[----:B------:R-:W0:Y:S01]  /*0090*/  S2R R16, SR_TID.X ;  /* 0x0000000000107919 */ /* 0x000e220000002100 */
[----:B------:R-:W-:Y:S02]  /*00a0*/  PRMT R0, RZ, 0x7610, R0 ;  /* 0x00007610ff007816 */ /* 0x000fe40000000000 */
[----:B0-----:R-:W-:Y:S01]  /*00b0*/  ISETP.GE.U32.AND P0, PT, R16, R9, PT ;  /* 0x000000091000720c */ /* 0x001fe20003f06070 */
[----:B------:R-:W-:-:S12]  /*00c0*/  IMAD.MOV.U32 R11, RZ, RZ, R16 ;  /* 0x000000ffff0b7224 */ /* 0x000fd800078e0010 */
        /* <DEDUP_REMOVED lines=10> */
[----:B------:R-:W-:Y:S02]  /*0170*/  ISETP.GE.U32.AND P4, PT, R16, R9, PT ;  /* 0x000000091000720c */ /* 0x000fe40003f86070 */
[----:B------:R0:W5:Y:S11]  /*0180*/  @!P6 LDG.E.U16 R0, desc[UR6][R22.64] ;  /* 0x000000061600e981 */ /* 0x000176000c1e1500 */
[----:B------:R-:W-:Y:S01]  /*0190*/  @!P4 IMAD.IADD R25, R8, 0x1, R16 ;  /* 0x000000010819c824 */ /* 0x000fe200078e0210 */
[----:B------:R-:W2:Y:S01]  /*01a0*/  @!P4 LDC.64 R2, c[0x0][0x390] ;  /* 0x0000e400ff02cb82 */ /* 0x000ea20000000a00 */
        /* <DEDUP_REMOVED lines=8> */
[----:B------:R-:W-:-:S05]  /*0230*/  @!P2 VIADD R16, R16, 0x80 ;  /* 0x000000801010a836 */ /* 0x000fca0000000000 */
[----:B------:R-:W-:Y:S01]  /*0240*/  ISETP.GE.U32.AND P1, PT, R16, R9, PT ;  /* 0x000000091000720c */ /* 0x000fe20003f26070 */
[----:B--2---:R-:W-:-:S12]  /*0250*/  @!P4 IMAD.WIDE.U32 R24, R25, 0x2, R2 ;  /* 0x000000021918c825 */ /* 0x004fd800078e0002 */
[----:B------:R-:W2:Y:S01]  /*0260*/  @!P1 LDC.64 R2, c[0x0][0x390] ;  /* 0x0000e400ff029b82 */ /* 0x000ea20000000a00 */
[----:B------:R-:W-:Y:S02]  /*0270*/  @!P1 IMAD.IADD R19, R8, 0x1, R16 ;  /* 0x0000000108139824 */ /* 0x000fe400078e0210 */
[----:B------:R-:W-:-:S05]  /*0280*/  @!P1 VIADD R16, R16, 0x80 ;  /* 0x0000008010109836 */ /* 0x000fca0000000000 */
[----:B------:R-:W-:Y:S01]  /*0290*/  ISETP.GE.U32.AND P6, PT, R16, R9, PT ;  /* 0x000000091000720c */ /* 0x000fe20003fc6070 */
[----:B0-----:R-:W-:-:S04]  /*02a0*/  @!P3 IMAD.WIDE.U32 R22, R15, 0x2, R12 ;  /* 0x000000020f16b825 */ /* 0x001fc800078e000c */
[----:B---3--:R-:W-:-:S08]  /*02b0*/  @!P2 IMAD.WIDE.U32 R6, R17, 0x2, R6 ;  /* 0x000000021106a825 */ /* 0x008fd000078e0006 */
[C---:B------:R-:W-:Y:S02]  /*02c0*/  @!P6 IMAD.IADD R13, R8.reuse, 0x1, R16 ;  /* 0x00000001080de824 */ /* 0x040fe400078e0210 */
[----:B--2---:R-:W-:Y:S02]  /*02d0*/  @!P1 IMAD.WIDE.U32 R16, R19, 0x2, R2 ;  /* 0x0000000213109825 */ /* 0x004fe400078e0002 */
[----:B------:R-:W0:Y:S02]  /*02e0*/  @!P0 LDC.64 R18, c[0x0][0x390] ;  /* 0x0000e400ff128b82 */ /* 0x000e240000000a00 */
[----:B------:R-:W-:Y:S01]  /*02f0*/  @!P0 IMAD.IADD R3, R8, 0x1, R11 ;  /* 0x0000000108038824 */ /* 0x000fe200078e020b */
[----:B------:R-:W-:-:S03]  /*0300*/  PRMT R15, RZ, 0x7610, R15 ;  /* 0x00007610ff0f7816 */ /* 0x000fc6000000000f */
[----:B0-----:R-:W-:-:S05]  /*0310*/  @!P0 IMAD.WIDE.U32 R18, R3, 0x2, R18 ;  /* 0x0000000203128825 */ /* 0x001fca00078e0012 */
[----:B------:R-:W5:Y:S01]  /*0320*/  @!P0 LDG.E.U16 R15, desc[UR6][R18.64] ;  /* 0x00000006120f8981 */ /* 0x000f62000c1e1500 */
[----:B-1----:R-:W-:Y:S02]  /*0330*/  @!P5 IMAD.WIDE.U32 R20, R21, 0x2, R4 ;  /* 0x000000021514d825 */ /* 0x002fe400078e0004 */
[----:B------:R-:W0:Y:S01]  /*0340*/  @!P6 LDC.64 R4, c[0x0][0x390] ;  /* 0x0000e400ff04eb82 */ /* 0x000e220000000a00 */
[----:B------:R-:W-:-:S06]  /*0350*/  PRMT R10, RZ, 0x7610, R10 ;  /* 0x00007610ff0a7816 */ /* 0x000fcc000000000a */
[----:B------:R0:W5:Y:S02]  /*0360*/  @!P5 LDG.E.U16 R10, desc[UR6][R20.64] ;  /* 0x00000006140ad981 */ /* 0x000164000c1e1500 */
[----:B0-----:R-:W-:Y:S01]  /*0370*/  @!P6 IMAD.WIDE.U32 R20, R13, 0x2, R4 ;  /* 0x000000020d14e825 */ /* 0x001fe200078e0004 */
[----:B------:R-:W-:-:S06]  /*0380*/  PRMT R13, RZ, 0x7610, R13 ;  /* 0x00007610ff0d7816 */ /* 0x000fcc000000000d */
[----:B------:R0:W5:Y:S01]  /*0390*/  @!P1 LDG.E.U16 R13, desc[UR6][R16.64] ;  /* 0x00000006100d9981 */ /* 0x000162000c1e1500 */
[C---:B------:R-:W-:Y:S02]  /*03a0*/  ISETP.GE.U32.AND P1, PT, R11.reuse, R9, PT ;  /* 0x000000090b00720c */ /* 0x040fe40003f26070 */
[----:B------:R-:W-:Y:S02]  /*03b0*/  PRMT R5, RZ, 0x7610, R5 ;  /* 0x00007610ff057816 */ /* 0x000fe40000000005 */
[----:B------:R-:W-:Y:S02]  /*03c0*/  PRMT R12, RZ, 0x7610, R12 ;  /* 0x00007610ff0c7816 */ /* 0x000fe4000000000c */
[----:B------:R-:W-:Y:S02]  /*03d0*/  PRMT R4, RZ, 0x7610, R4 ;  /* 0x00007610ff047816 */ /* 0x000fe40000000004 */
[----:B------:R-:W-:Y:S01]  /*03e0*/  PRMT R14, RZ, 0x7610, R14 ;  /* 0x00007610ff0e7816 */ /* 0x000fe2000000000e */
[----:B------:R1:W5:Y:S04]  /*03f0*/  @!P2 LDG.E.U16 R5, desc[UR6][R6.64] ;  /* 0x000000060605a981 */ /* 0x000368000c1e1500 */
[----:B------:R-:W2:Y:S01]  /*0400*/  @!P1 LDC.64 R2, c[0x0][0x388] ;  /* 0x0000e200ff029b82 */ /* 0x000ea20000000a00 */
[----:B------:R3:W5:Y:S01]  /*0410*/  @!P3 LDG.E.U16 R12, desc[UR6][R22.64] ;  /* 0x00000006160cb981 */ /* 0x000762000c1e1500 */
[----:B0-----:R-:W-:-:S03]  /*0420*/  VIADD R16, R11, 0x200 ;  /* 0x000002000b107836 */ /* 0x001fc60000000000 */
[----:B------:R0:W5:Y:S01]  /*0430*/  @!P6 LDG.E.U16 R4, desc[UR6][R20.64] ;  /* 0x000000061404e981 */ /* 0x000162000c1e1500 */
[C---:B-1----:R-:W-:Y:S01]  /*0440*/  VIADD R6, R11.reuse, 0x180 ;  /* 0x000001800b067836 */ /* 0x042fe20000000000 */
[----:B------:R-:W-:Y:S01]  /*0450*/  BSSY.RECONVERGENT B0, `(.L_x_14677) ;  /* 0x0000010000007945 */ /* 0x000fe20003800200 */
[----:B------:R-:W-:Y:S01]  /*0460*/  @!P1 IMAD.IADD R17, R8, 0x1, R11 ;  /* 0x0000000108119824 */ /* 0x000fe200078e020b */
[----:B------:R1:W5:Y:S01]  /*0470*/  @!P4 LDG.E.U16 R14, desc[UR6][R24.64] ;  /* 0x00000006180ec981 */ /* 0x000362000c1e1500 */
[C---:B---3--:R-:W-:Y:S02]  /*0480*/  VIADD R22, R11.reuse, 0x100 ;  /* 0x000001000b167836 */ /* 0x048fe40000000000 */
[C---:B0-----:R-:W-:Y:S01]  /*0490*/  VIADD R20, R11.reuse, 0x280 ;  /* 0x000002800b147836 */ /* 0x041fe20000000000 */
[-C--:B------:R-:W-:Y:S01]  /*04a0*/  ISETP.GE.U32.AND P3, PT, R6, R9.reuse, PT ;  /* 0x000000090600720c */ /* 0x080fe20003f66070 */
[----:B------:R-:W-:Y:S01]  /*04b0*/  VIADD R6, R11, 0x80 ;  /* 0x000000800b067836 */ /* 0x000fe20000000000 */
[----:B------:R-:W-:-:S02]  /*04c0*/  ISETP.GE.U32.AND P2, PT, R22, R9, PT ;  /* 0x000000091600720c */ /* 0x000fc40003f46070 */
[-C--:B------:R-:W-:Y:S02]  /*04d0*/  ISETP.GE.U32.AND P4, PT, R16, R9.reuse, PT ;  /* 0x000000091000720c */ /* 0x080fe40003f86070 */
[----:B------:R-:W-:Y:S01]  /*04e0*/  ISETP.GE.U32.AND P5, PT, R20, R9, PT ;  /* 0x000000091400720c */ /* 0x000fe20003fa6070 */
[----:B-1----:R-:W-:-:S12]  /*04f0*/  @P1 BRA `(.L_x_14678) ;  /* 0x0000000000141947 */ /* 0x002fd80003800000 */
[----:B------:R-:W-:-:S06]  /*0500*/  USHF.L.U32 UR5, UR4, 0x10, URZ ;  /* 0x0000001004057899 */ /* 0x000fcc00080006ff */
[----:B------:R-:W-:-:S13]  /*0510*/  FSETP.NEU.FTZ.AND P0, PT, RZ, UR5, PT ;  /* 0x00000005ff007c0b */ /* 0x000fda000bf1d000 */
[----:B-----5:R-:W-:-:S05]  /*0520*/  @!P0 IMAD.U32 R15, R15, 0x10000, RZ ;  /* 0x000100000f0f8824 */ /* 0x020fca00078e00ff */
[----:B------:R-:W-:-:S04]  /*0530*/  FSETP.NEU.OR P0, PT, R15, RZ, P0 ;  /* 0x000000ff0f00720b */ /* 0x000fc8000070d400 */
[----:B------:R-:W-:-:S09]  /*0540*/  SEL R7, RZ, 0x1, !P0 ;  /* 0x00000001ff077807 */ /* 0x000fd20004000000 */
.L_x_14678:
[----:B------:R-:W-:Y:S05]  /*0550*/  BSYNC.RECONVERGENT B0 ;  /* 0x0000000000007941 */ /* 0x000fea0003800200 */
.L_x_14677:
[----:B------:R-:W-:Y:S01]  /*0560*/  ISETP.GE.U32.AND P0, PT, R6, R9, PT ;  /* 0x000000090600720c */ /* 0x000fe20003f06070 */
[----:B------:R-:W-:Y:S01]  /*0570*/  BSSY.RECONVERGENT B0, `(.L_x_14679) ;  /* 0x000000a000007945 */ /* 0x000fe20003800200 */
[----:B--2---:R-:W-:Y:S01]  /*0580*/  @!P1 IADD3 R2, P6, PT, R17, R2, RZ ;  /* 0x0000000211029210 */ /* 0x004fe20007fde0ff */
[C---:B------:R-:W-:Y:S02]  /*0590*/  VIADD R16, R11.reuse, 0x300 ;  /* 0x000003000b107836 */ /* 0x040fe40000000000 */
[----:B------:R-:W-:-:S08]  /*05a0*/  VIADD R18, R11, 0x380 ;  /* 0x000003800b127836 */ /* 0x000fd00000000000 */
[----:B------:R-:W-:Y:S05]  /*05b0*/  @P0 BRA `(.L_x_14680) ;  /* 0x0000000000140947 */ /* 0x000fea0003800000 */
[----:B------:R-:W-:-:S06]  /*05c0*/  USHF.L.U32 UR5, UR4, 0x10, URZ ;  /* 0x0000001004057899 */ /* 0x000fcc00080006ff */
[----:B------:R-:W-:-:S13]  /*05d0*/  FSETP.NEU.FTZ.AND P0, PT, RZ, UR5, PT ;  /* 0x00000005ff007c0b */ /* 0x000fda000bf1d000 */
[----:B-----5:R-:W-:-:S05]  /*05e0*/  @!P0 IMAD.U32 R0, R0, 0x10000, RZ ;  /* 0x0001000000008824 */ /* 0x020fca00078e00ff */
[----:B------:R-:W-:-:S04]  /*05f0*/  FSETP.NEU.OR P0, PT, R0, RZ, P0 ;  /* 0x000000ff0000720b */ /* 0x000fc8000070d400 */
[----:B------:R-:W-:-:S09]  /*0600*/  SEL R0, RZ, 0x1, !P0 ;  /* 0x00000001ff007807 */ /* 0x000fd20004000000 */
.L_x_14680:
[----:B------:R-:W-:Y:S05]  /*0610*/  BSYNC.RECONVERGENT B0 ;  /* 0x0000000000007941 */ /* 0x000fea0003800200 */
.L_x_14679:
[----:B------:R-:W-:Y:S01]  /*0620*/  BSSY.RECONVERGENT B0, `(.L_x_14681) ;  /* 0x000000a000007945 */ /* 0x000fe20003800200 */
[----:B------:R-:W-:Y:S01]  /*0630*/  @!P1 IMAD.X R3, RZ, RZ, R3, P6 ;  /* 0x000000ffff039224 */ /* 0x000fe200030e0603 */
[-C--:B------:R-:W-:Y:S02]  /*0640*/  ISETP.GE.U32.AND P0, PT, R16, R9.reuse, PT ;  /* 0x000000091000720c */ /* 0x080fe40003f06070 */
[----:B------:R-:W-:Y:S01]  /*0650*/  ISETP.GE.U32.AND P6, PT, R18, R9, PT ;  /* 0x000000091200720c */ /* 0x000fe20003fc6070 */
[----:B------:R-:W-:-:S12]  /*0660*/  @P2 BRA `(.L_x_14682) ;  /* 0x0000000000142947 */ /* 0x000fd80003800000 */
[----:B------:R-:W-:-:S06]  /*0670*/  USHF.L.U32 UR5, UR4, 0x10, URZ ;  /* 0x0000001004057899 */ /* 0x000fcc00080006ff */
[----:B------:R-:W-:-:S13]  /*0680*/  FSETP.NEU.FTZ.AND P2, PT, RZ, UR5, PT ;  /* 0x00000005ff007c0b */ /* 0x000fda000bf5d000 */
[----:B-----5:R-:W-:-:S05]  /*0690*/  @!P2 IMAD.U32 R10, R10, 0x10000, RZ ;  /* 0x000100000a0aa824 */ /* 0x020fca00078e00ff */
[----:B------:R-:W-:-:S04]  /*06a0*/  FSETP.NEU.OR P2, PT, R10, RZ, P2 ;  /* 0x000000ff0a00720b */ /* 0x000fc8000174d400 */
[----:B------:R-:W-:-:S09]  /*06b0*/  SEL R15, RZ, 0x1, !P2 ;  /* 0x00000001ff0f7807 */ /* 0x000fd20005000000 */
.L_x_14682:
[----:B------:R-:W-:Y:S05]  /*06c0*/  BSYNC.RECONVERGENT B0 ;  /* 0x0000000000007941 */ /* 0x000fea0003800200 */
.L_x_14681:
[----:B------:R-:W-:Y:S04]  /*06d0*/  BSSY.RECONVERGENT B0, `(.L_x_14683) ;  /* 0x0000007000007945 */ /* 0x000fe80003800200 */
[----:B------:R-:W-:Y:S05]  /*06e0*/  @P3 BRA `(.L_x_14684) ;  /* 0x0000000000143947 */ /* 0x000fea0003800000 */
[----:B------:R-:W-:-:S06]  /*06f0*/  USHF.L.U32 UR5, UR4, 0x10, URZ ;  /* 0x0000001004057899 */ /* 0x000fcc00080006ff */
[----:B------:R-:W-:-:S13]  /*0700*/  FSETP.NEU.FTZ.AND P2, PT, RZ, UR5, PT ;  /* 0x00000005ff007c0b */ /* 0x000fda000bf5d000 */
[----:B-----5:R-:W-:-:S05]  /*0710*/  @!P2 IMAD.U32 R14, R14, 0x10000, RZ ;  /* 0x000100000e0ea824 */ /* 0x020fca00078e00ff */
[----:B------:R-:W-:-:S04]  /*0720*/  FSETP.NEU.OR P2, PT, R14, RZ, P2 ;  /* 0x000000ff0e00720b */ /* 0x000fc8000174d400 */
[----:B------:R-:W-:-:S09]  /*0730*/  SEL R10, RZ, 0x1, !P2 ;  /* 0x00000001ff0a7807 */ /* 0x000fd20005000000 */
.L_x_14684:
[----:B------:R-:W-:Y:S05]  /*0740*/  BSYNC.RECONVERGENT B0 ;  /* 0x0000000000007941 */ /* 0x000fea0003800200 */
.L_x_14683:
[----:B------:R-:W-:Y:S04]  /*0750*/  BSSY.RECONVERGENT B0, `(.L_x_14685) ;  /* 0x0000007000007945 */ /* 0x000fe80003800200 */
[----:B------:R-:W-:Y:S05]  /*0760*/  @P4 BRA `(.L_x_14686) ;  /* 0x0000000000144947 */ /* 0x000fea0003800000 */
[----:B------:R-:W-:-:S06]  /*0770*/  USHF.L.U32 UR5, UR4, 0x10, URZ ;  /* 0x0000001004057899 */ /* 0x000fcc00080006ff */
[----:B------:R-:W-:-:S13]  /*0780*/  FSETP.NEU.FTZ.AND P2, PT, RZ, UR5, PT ;  /* 0x00000005ff007c0b */ /* 0x000fda000bf5d000 */
[----:B-----5:R-:W-:-:S05]  /*0790*/  @!P2 IMAD.U32 R12, R12, 0x10000, RZ ;  /* 0x000100000c0ca824 */ /* 0x020fca00078e00ff */
[----:B------:R-:W-:-:S04]  /*07a0*/  FSETP.NEU.OR P2, PT, R12, RZ, P2 ;  /* 0x000000ff0c00720b */ /* 0x000fc8000174d400 */
[----:B------:R-:W-:-:S09]  /*07b0*/  SEL R12, RZ, 0x1, !P2 ;  /* 0x00000001ff0c7807 */ /* 0x000fd20005000000 */
.L_x_14686:
[----:B------:R-:W-:Y:S05]  /*07c0*/  BSYNC.RECONVERGENT B0 ;  /* 0x0000000000007941 */ /* 0x000fea0003800200 */
.L_x_14685:
[----:B------:R-:W-:Y:S04]  /*07d0*/  BSSY.RECONVERGENT B0, `(.L_x_14687) ;  /* 0x0000007000007945 */ /* 0x000fe80003800200 */
[----:B------:R-:W-:Y:S05]  /*07e0*/  @P5 BRA `(.L_x_14688) ;  /* 0x0000000000145947 */ /* 0x000fea0003800000 */
[----:B------:R-:W-:-:S06]  /*07f0*/  USHF.L.U32 UR5, UR4, 0x10, URZ ;  /* 0x0000001004057899 */ /* 0x000fcc00080006ff */
[----:B------:R-:W-:-:S13]  /*0800*/  FSETP.NEU.FTZ.AND P2, PT, RZ, UR5, PT ;  /* 0x00000005ff007c0b */ /* 0x000fda000bf5d000 */
[----:B-----5:R-:W-:-:S05]  /*0810*/  @!P2 IMAD.U32 R5, R5, 0x10000, RZ ;  /* 0x000100000505a824 */ /* 0x020fca00078e00ff */
[----:B------:R-:W-:-:S04]  /*0820*/  FSETP.NEU.OR P2, PT, R5, RZ, P2 ;  /* 0x000000ff0500720b */ /* 0x000fc8000174d400 */
[----:B------:R-:W-:-:S09]  /*0830*/  SEL R5, RZ, 0x1, !P2 ;  /* 0x00000001ff057807 */ /* 0x000fd20005000000 */
.L_x_14688:
[----:B------:R-:W-:Y:S05]  /*0840*/  BSYNC.RECONVERGENT B0 ;  /* 0x0000000000007941 */ /* 0x000fea0003800200 */
.L_x_14687:
[----:B------:R-:W-:Y:S04]  /*0850*/  BSSY.RECONVERGENT B0, `(.L_x_14689) ;  /* 0x0000007000007945 */ /* 0x000fe80003800200 */
[----:B------:R-:W-:Y:S05]  /*0860*/  @P0 BRA `(.L_x_14690) ;  /* 0x0000000000140947 */ /* 0x000fea0003800000 */
[----:B------:R-:W-:-:S06]  /*0870*/  USHF.L.U32 UR5, UR4, 0x10, URZ ;  /* 0x0000001004057899 */ /* 0x000fcc00080006ff */
[----:B------:R-:W-:-:S13]  /*0880*/  FSETP.NEU.FTZ.AND P0, PT, RZ, UR5, PT ;  /* 0x00000005ff007c0b */ /* 0x000fda000bf1d000 */
[----:B-----5:R-:W-:-:S05]  /*0890*/  @!P0 IMAD.U32 R13, R13, 0x10000, RZ ;  /* 0x000100000d0d8824 */ /* 0x020fca00078e00ff */
[----:B------:R-:W-:-:S04]  /*08a0*/  FSETP.NEU.OR P0, PT, R13, RZ, P0 ;  /* 0x000000ff0d00720b */ /* 0x000fc8000070d400 */
[----:B------:R-:W-:-:S09]  /*08b0*/  SEL R13, RZ, 0x1, !P0 ;  /* 0x00000001ff0d7807 */ /* 0x000fd20004000000 */
.L_x_14690:
[----:B------:R-:W-:Y:S05]  /*08c0*/  BSYNC.RECONVERGENT B0 ;  /* 0x0000000000007941 */ /* 0x000fea0003800200 */
.L_x_14689:
[----:B------:R-:W-:Y:S04]  /*08d0*/  BSSY.RECONVERGENT B0, `(.L_x_14691) ;  /* 0x0000007000007945 */ /* 0x000fe80003800200 */
[----:B------:R-:W-:Y:S05]  /*08e0*/  @P6 BRA `(.L_x_14692) ;  /* 0x0000000000146947 */ /* 0x000fea0003800000 */
[----:B------:R-:W-:-:S06]  /*08f0*/  USHF.L.U32 UR5, UR4, 0x10, URZ ;  /* 0x0000001004057899 */ /* 0x000fcc00080006ff */
[----:B------:R-:W-:-:S13]  /*0900*/  FSETP.NEU.FTZ.AND P0, PT, RZ, UR5, PT ;  /* 0x00000005ff007c0b */ /* 0x000fda000bf1d000 */
[----:B-----5:R-:W-:-:S05]  /*0910*/  @!P0 IMAD.U32 R4, R4, 0x10000, RZ ;  /* 0x0001000004048824 */ /* 0x020fca00078e00ff */
[----:B------:R-:W-:-:S04]  /*0920*/  FSETP.NEU.OR P0, PT, R4, RZ, P0 ;  /* 0x000000ff0400720b */ /* 0x000fc8000070d400 */
[----:B------:R-:W-:-:S09]  /*0930*/  SEL R4, RZ, 0x1, !P0 ;  /* 0x00000001ff047807 */ /* 0x000fd20004000000 */
.L_x_14692:
[----:B------:R-:W-:Y:S05]  /*0940*/  BSYNC.RECONVERGENT B0 ;  /* 0x0000000000007941 */ /* 0x000fea0003800200 */
.L_x_14691:
[----:B------:R0:W-:Y:S01]  /*0950*/  @!P1 STG.E.U8 desc[UR6][R2.64], R7 ;  /* 0x0000000702009986 */ /* 0x0001e2000c101106 */
[----:B------:R-:W-:Y:S01]  /*0960*/  @!P1 IMAD.MOV.U32 R11, RZ, RZ, R6 ;  /* 0x000000ffff0b9224 */ /* 0x000fe200078e0006 */
[----:B------:R-:W-:Y:S04]  /*0970*/  BSSY.RECONVERGENT B0, `(.L_x_14693) ;  /* 0x0000033000007945 */ /* 0x000fe80003800200 */
[----:B------:R-:W-:Y:S01]  /*0980*/  BSSY.RELIABLE B1, `(.L_x_14694) ;  /* 0x000002a000017945 */ /* 0x000fe20003800100 */
[----:B------:R-:W-:-:S13]  /*0990*/  ISETP.GE.U32.AND P0, PT, R11, R9, PT ;  /* 0x000000090b00720c */ /* 0x000fda0003f06070 */
[----:B0-----:R-:W-:Y:S05]  /*09a0*/  @P0 BRA `(.L_x_14695) ;  /* 0x0000000000380947 */ /* 0x001fea0003800000 */
[----:B------:R-:W0:Y:S01]  /*09b0*/  LDCU.64 UR4, c[0x0][0x388] ;  /* 0x00007100ff0477ac */ /* 0x000e220008000a00 */
[----:B------:R-:W-:Y:S02]  /*09c0*/  IMAD.IADD R2, R8, 0x1, R11 ;  /* 0x0000000108027824 */ /* 0x000fe400078e020b */
[----:B------:R-:W-:-:S03]  /*09d0*/  VIADD R11, R11, 0x80 ;  /* 0x000000800b0b7836 */ /* 0x000fc60000000000 */
[----:B0-----:R-:W-:-:S05]  /*09e0*/  IADD3 R2, P0, PT, R2, UR4, RZ ;  /* 0x0000000402027c10 */ /* 0x001fca000ff1e0ff */
[----:B------:R-:W-:Y:S01]  /*09f0*/  IMAD.X R3, RZ, RZ, UR5, P0 ;  /* 0x00000005ff037e24 */ /* 0x000fe200080e06ff */
[----:B------:R-:W-:-:S04]  /*0a00*/  ISETP.GE.U32.AND P0, PT, R11, R9, PT ;  /* 0x000000090b00720c */ /* 0x000fc80003f06070 */
[----:B-----5:R0:W-:Y:S09]  /*0a10*/  STG.E.U8 desc[UR6][R2.64], R0 ;  /* 0x0000000002007986 */ /* 0x0201f2000c101106 */
[----:B------:R-:W-:Y:S05]  /*0a20*/  @P0 BRA `(.L_x_14696) ;  /* 0x0000000000380947 */ /* 0x000fea0003800000 */
[----:B------:R-:W1:Y:S01]  /*0a30*/  LDCU.64 UR4, c[0x0][0x388] ;  /* 0x00007100ff0477ac */ /* 0x000e620008000a00 */
[----:B0-----:R-:W-:Y:S02]  /*0a40*/  IMAD.IADD R2, R8, 0x1, R11 ;  /* 0x0000000108027824 */ /* 0x001fe400078e020b */
[----:B------:R-:W-:-:S03]  /*0a50*/  VIADD R11, R11, 0x80 ;  /* 0x000000800b0b7836 */ /* 0x000fc60000000000 */
[----:B-1----:R-:W-:-:S05]  /*0a60*/  IADD3 R2, P0, PT, R2, UR4, RZ ;  /* 0x0000000402027c10 */ /* 0x002fca000ff1e0ff */
[----:B------:R-:W-:-:S05]  /*0a70*/  IMAD.X R3, RZ, RZ, UR5, P0 ;  /* 0x00000005ff037e24 */ /* 0x000fca00080e06ff */
[----:B------:R0:W-:Y:S03]  /*0a80*/  STG.E.U8 desc[UR6][R2.64], R15 ;  /* 0x0000000f02007986 */ /* 0x0001e6000c101106 */
.L_x_14695:
[----:B------:R-:W-:-:S13]  /*0a90*/  ISETP.GE.U32.AND P0, PT, R11, R9, PT ;  /* 0x000000090b00720c */ /* 0x000fda0003f06070 */
[----:B------:R-:W-:Y:S05]  /*0aa0*/  @P0 BRA `(.L_x_14697) ;  /* 0x0000000000380947 */ /* 0x000fea0003800000 */
[----:B------:R-:W1:Y:S01]  /*0ab0*/  LDCU.64 UR4, c[0x0][0x388] ;  /* 0x00007100ff0477ac */ /* 0x000e620008000a00 */
[----:B0-----:R-:W-:Y:S02]  /*0ac0*/  IMAD.IADD R2, R8, 0x1, R11 ;  /* 0x0000000108027824 */ /* 0x001fe400078e020b */
[----:B------:R-:W-:-:S03]  /*0ad0*/  VIADD R11, R11, 0x80 ;  /* 0x000000800b0b7836 */ /* 0x000fc60000000000 */
[----:B-1----:R-:W-:-:S05]  /*0ae0*/  IADD3 R2, P0, PT, R2, UR4, RZ ;  /* 0x0000000402027c10 */ /* 0x002fca000ff1e0ff */
[----:B------:R-:W-:-:S05]  /*0af0*/  IMAD.X R3, RZ, RZ, UR5, P0 ;  /* 0x00000005ff037e24 */ /* 0x000fca00080e06ff */
[----:B-----5:R1:W-:Y:S03]  /*0b00*/  STG.E.U8 desc[UR6][R2.64], R10 ;  /* 0x0000000a02007986 */ /* 0x0203e6000c101106 */
.L_x_14696:
        /* <DEDUP_REMOVED lines=8> */
.L_x_14697:
        /* <DEDUP_REMOVED lines=8> */
[----:B-----5:R2:W-:Y:S03]  /*0c10*/  STG.E.U8 desc[UR6][R2.64], R5 ;  /* 0x0000000502007986 */ /* 0x0205e6000c101106 */
.L_x_14698:
[----:B------:R-:W-:Y:S05]  /*0c20*/  BSYNC.RELIABLE B1 ;  /* 0x0000000000017941 */ /* 0x000fea0003800100 */
.L_x_14694:
[----:B------:R-:W-:-:S13]  /*0c30*/  ISETP.GE.U32.AND P0, PT, R11, R9, PT ;  /* 0x000000090b00720c */ /* 0x000fda0003f06070 */
[----:B------:R-:W3:Y:S01]  /*0c40*/  @!P0 LDC.64 R6, c[0x0][0x388] ;  /* 0x0000e200ff068b82 */ /* 0x000ee20000000a00 */
[----:B012---:R-:W-:Y:S02]  /*0c50*/  @!P0 IMAD.IADD R3, R8, 0x1, R11 ;  /* 0x0000000108038824 */ /* 0x007fe400078e020b */
[----:B------:R-:W-:-:S03]  /*0c60*/  @!P0 VIADD R11, R11, 0x80 ;  /* 0x000000800b0b8836 */ /* 0x000fc60000000000 */
[----:B---3--:R-:W-:-:S05]  /*0c70*/  @!P0 IADD3 R2, P1, PT, R3, R6, RZ ;  /* 0x0000000603028210 */ /* 0x008fca0007f3e0ff */
[----:B------:R-:W-:-:S05]  /*0c80*/  @!P0 IMAD.X R3, RZ, RZ, R7, P1 ;  /* 0x000000ffff038224 */ /* 0x000fca00008e0607 */
[----:B------:R2:W-:Y:S03]  /*0c90*/  @!P0 STG.E.U8 desc[UR6][R2.64], R13 ;  /* 0x0000000d02008986 */ /* 0x0005e6000c101106 */
.L_x_14699:
[----:B------:R-:W-:Y:S05]  /*0ca0*/  BSYNC.RECONVERGENT B0 ;  /* 0x0000000000007941 */ /* 0x000fea0003800200 */
.L_x_14693:
[----:B------:R-:W-:Y:S05]  /*0cb0*/  WARPSYNC.ALL ;  /* 0x0000000000007948 */ /* 0x000fea0003800000 */
[----:B------:R-:W-:-:S13]  /*0cc0*/  ISETP.GE.U32.AND P0, PT, R11, R9, PT ;  /* 0x000000090b00720c */ /* 0x000fda0003f06070 */
[----:B------:R-:W-:Y:S05]  /*0cd0*/  @P0 EXIT ;  /* 0x000000000000094d */ /* 0x000fea0003800000 */
[----:B------:R-:W3:Y:S01]  /*0ce0*/  LDCU.64 UR4, c[0x0][0x388] ;  /* 0x00007100ff0477ac */ /* 0x000ee20008000a00 */
[----:B012---:R-:W-:-:S05]  /*0cf0*/  IMAD.IADD R2, R8, 0x1, R11 ;  /* 0x0000000108027824 */ /* 0x007fca00078e020b */
[----:B---3--:R-:W-:-:S05]  /*0d00*/  IADD3 R2, P0, PT, R2, UR4, RZ ;  /* 0x0000000402027c10 */ /* 0x008fca000ff1e0ff */
[----:B------:R-:W-:-:S05]  /*0d10*/  IMAD.X R3, RZ, RZ, UR5, P0 ;  /* 0x00000005ff037e24 */ /* 0x000fca00080e06ff */
[----:B-----5:R-:W-:Y:S01]  /*0d20*/  STG.E.U8 desc[UR6][R2.64], R4 ;  /* 0x0000000402007986 */ /* 0x020fe2000c101106 */
[----:B------:R-:W-:Y:S05]  /*0d30*/  EXIT ;  /* 0x000000000000794d */ /* 0x000fea0003800000 */
.L_x_14676:
[----:B------:R-:W-:Y:S01]  /*0d40*/  USHF.L.U32 UR4, UR4, 0x10, URZ ;  /* 0x0000001004047899 */ /* 0x000fe200080006ff */
[----:B------:R-:W0:Y:S01]  /*0d50*/  S2R R0, SR_TID.X ;  /* 0x0000000000007919 */ /* 0x000e220000002100 */
[----:B------:R-:W-:Y:S02]  /*0d60*/  IMAD.MOV.U32 R4, RZ, RZ, 0x1 ;  /* 0x00000001ff047424 */ /* 0x000fe400078e00ff */
[----:B------:R-:W-:Y:S02]  /*0d70*/  IMAD.MOV.U32 R5, RZ, RZ, 0x1 ;  /* 0x00000001ff057424 */ /* 0x000fe400078e00ff */
[----:B------:R-:W-:Y:S01]  /*0d80*/  FSETP.NEU.FTZ.AND P0, PT, RZ, UR4, PT ;  /* 0x00000004ff007c0b */ /* 0x000fe2000bf1d000 */
[----:B------:R-:W-:Y:S02]  /*0d90*/  IMAD.MOV.U32 R6, RZ, RZ, 0x1 ;  /* 0x00000001ff067424 */ /* 0x000fe400078e00ff */
[----:B------:R-:W-:Y:S02]  /*0da0*/  IMAD.MOV.U32 R7, RZ, RZ, 0x1 ;  /* 0x00000001ff077424 */ /* 0x000fe400078e00ff */
[----:B------:R-:W-:-:S02]  /*0db0*/  IMAD.MOV.U32 R9, RZ, RZ, 0x1 ;  /* 0x00000001ff097424 */ /* 0x000fc400078e00ff */
[----:B------:R-:W-:Y:S02]  /*0dc0*/  IMAD.MOV.U32 R10, RZ, RZ, 0x1 ;  /* 0x00000001ff0a7424 */ /* 0x000fe400078e00ff */
[----:B------:R-:W-:Y:S02]  /*0dd0*/  IMAD.MOV.U32 R11, RZ, RZ, 0x1 ;  /* 0x00000001ff0b7424 */ /* 0x000fe400078e00ff */
[----:B------:R-:W-:Y:S02]  /*0de0*/  IMAD.MOV.U32 R12, RZ, RZ, 0x1 ;  /* 0x00000001ff0c7424 */ /* 0x000fe400078e00ff */
[----:B------:R-:W-:Y:S05]  /*0df0*/  @P0 BRA `(.L_x_14700) ;  /* 0x00000000008c0947 */ /* 0x000fea0003800000 */
[----:B------:R-:W1:Y:S02]  /*0e00*/  LDC.64 R2, c[0x0][0x390] ;  /* 0x0000e400ff027b82 */ /* 0x000e640000000a00 */
[----:B-1----:R-:W-:-:S04]  /*0e10*/  IMAD.WIDE.U32 R2, R8, 0x2, R2 ;  /* 0x0000000208027825 */ /* 0x002fc800078e0002 */
[----:B0-----:R-:W-:-:S05]  /*0e20*/  IMAD.WIDE.U32 R2, R0, 0x4, R2 ;  /* 0x0000000400027825 */ /* 0x001fca00078e0002 */
[----:B------:R-:W2:Y:S04]  /*0e30*/  LDG.E R4, desc[UR6][R2.64] ;  /* 0x0000000602047981 */ /* 0x000ea8000c1e1900 */
[----:B------:R-:W3:Y:S04]  /*0e40*/  LDG.E R5, desc[UR6][R2.64+0x200] ;  /* 0x0002000602057981 */ /* 0x000ee8000c1e1900 */
[----:B------:R-:W4:Y:S04]  /*0e50*/  LDG.E R6, desc[UR6][R2.64+0x400] ;  /* 0x0004000602067981 */ /* 0x000f28000c1e1900 */
[----:B------:R-:W5:Y:S01]  /*0e60*/  LDG.E R7, desc[UR6][R2.64+0x600] ;  /* 0x0006000602077981 */ /* 0x000f62000c1e1900 */
[C---:B--2---:R-:W-:Y:S01]  /*0e70*/  PRMT R9, R4.reuse, 0x7632, R9 ;  /* 0x0000763204097816 */ /* 0x044fe20000000009 */
[----:B------:R-:W-:Y:S01]  /*0e80*/  IMAD.U32 R10, R4, 0x10000, RZ ;  /* 0x00010000040a7824 */ /* 0x000fe200078e00ff */
[----:B---3--:R-:W-:-:S03]  /*0e90*/  PRMT R4, R5, 0x7632, R4 ;  /* 0x0000763205047816 */ /* 0x008fc60000000004 */
[----:B------:R-:W-:Y:S01]  /*0ea0*/  IMAD.U32 R9, R9, 0x10000, RZ ;  /* 0x0001000009097824 */ /* 0x000fe200078e00ff */
[----:B------:R-:W-:Y:S01]  /*0eb0*/  FSETP.NEU.FTZ.AND P6, PT, R10, RZ, PT ;  /* 0x000000ff0a00720b */ /* 0x000fe20003fdd000 */
[----:B------:R-:W-:Y:S02]  /*0ec0*/  IMAD.U32 R5, R5, 0x10000, RZ ;  /* 0x0001000005057824 */ /* 0x000fe400078e00ff */
[----:B------:R-:W-:Y:S01]  /*0ed0*/  IMAD.U32 R10, R4, 0x10000, RZ ;  /* 0x00010000040a7824 */ /* 0x000fe200078e00ff */
[C---:B----4-:R-:W-:Y:S01]  /*0ee0*/  PRMT R4, R6.reuse, 0x7632, R4 ;  /* 0x0000763206047816 */ /* 0x050fe20000000004 */
[----:B------:R-:W-:Y:S01]  /*0ef0*/  IMAD.U32 R6, R6, 0x10000, RZ ;  /* 0x0001000006067824 */ /* 0x000fe200078e00ff */
[C---:B-----5:R-:W-:Y:S01]  /*0f00*/  PRMT R2, R7.reuse, 0x7632, R2 ;  /* 0x0000763207027816 */ /* 0x060fe20000000002 */
[----:B------:R-:W-:Y:S01]  /*0f10*/  IMAD.U32 R7, R7, 0x10000, RZ ;  /* 0x0001000007077824 */ /* 0x000fe200078e00ff */
[----:B------:R-:W-:Y:S01]  /*0f20*/  SEL R12, RZ, 0x1, !P6 ;  /* 0x00000001ff0c7807 */ /* 0x000fe20007000000 */
[----:B------:R-:W-:Y:S01]  /*0f30*/  IMAD.U32 R4, R4, 0x10000, RZ ;  /* 0x0001000004047824 */ /* 0x000fe200078e00ff */
[----:B------:R-:W-:Y:S01]  /*0f40*/  FSETP.NEU.FTZ.AND P2, PT, R9, RZ, PT ;  /* 0x000000ff0900720b */ /* 0x000fe20003f5d000 */
[----:B------:R-:W-:Y:S01]  /*0f50*/  IMAD.U32 R2, R2, 0x10000, RZ ;  /* 0x0001000002027824 */ /* 0x000fe200078e00ff */
[----:B------:R-:W-:-:S02]  /*0f60*/  FSETP.NEU.FTZ.AND P5, PT, R5, RZ, PT ;  /* 0x000000ff0500720b */ /* 0x000fc40003fbd000 */
[----:B------:R-:W-:Y:S02]  /*0f70*/  FSETP.NEU.FTZ.AND P1, PT, R10, RZ, PT ;  /* 0x000000ff0a00720b */ /* 0x000fe40003f3d000 */
[----:B------:R-:W-:Y:S02]  /*0f80*/  FSETP.NEU.FTZ.AND P4, PT, R6, RZ, PT ;  /* 0x000000ff0600720b */ /* 0x000fe40003f9d000 */
[----:B------:R-:W-:Y:S02]  /*0f90*/  FSETP.NEU.FTZ.AND P0, PT, R4, RZ, PT ;  /* 0x000000ff0400720b */ /* 0x000fe40003f1d000 */
[----:B------:R-:W-:Y:S02]  /*0fa0*/  FSETP.NEU.FTZ.AND P3, PT, R7, RZ, PT ;  /* 0x000000ff0700720b */ /* 0x000fe40003f7d000 */
[----:B------:R-:W-:Y:S02]  /*0fb0*/  FSETP.NEU.FTZ.AND P6, PT, R2, RZ, PT ;  /* 0x000000ff0200720b */ /* 0x000fe40003fdd000 */
[----:B------:R-:W-:-:S02]  /*0fc0*/  SEL R10, RZ, 0x1, !P5 ;  /* 0x00000001ff0a7807 */ /* 0x000fc40006800000 */
[----:B------:R-:W-:Y:S02]  /*0fd0*/  SEL R7, RZ, 0x1, !P4 ;  /* 0x00000001ff077807 */ /* 0x000fe40006000000 */
[----:B------:R-:W-:Y:S02]  /*0fe0*/  SEL R5, RZ, 0x1, !P3 ;  /* 0x00000001ff057807 */ /* 0x000fe40005800000 */
[----:B------:R-:W-:Y:S02]  /*0ff0*/  SEL R11, RZ, 0x1, !P2 ;  /* 0x00000001ff0b7807 */ /* 0x000fe40005000000 */
[----:B------:R-:W-:Y:S02]  /*1000*/  SEL R9, RZ, 0x1, !P1 ;  /* 0x00000001ff097807 */ /* 0x000fe40004800000 */
[----:B------:R-:W-:Y:S02]  /*1010*/  SEL R6, RZ, 0x1, !P0 ;  /* 0x00000001ff067807 */ /* 0x000fe40004000000 */
[----:B------:R-:W-:-:S07]  /*1020*/  SEL R4, RZ, 0x1, !P6 ;  /* 0x00000001ff047807 */ /* 0x000fce0007000000 */
.L_x_14700:
[----:B------:R-:W1:Y:S01]  /*1030*/  LDCU.64 UR4, c[0x0][0x388] ;  /* 0x00007100ff0477ac */ /* 0x000e620008000a00 */
[----:B------:R-:W-:Y:S02]  /*1040*/  PRMT R11, R11, 0x7604, R12 ;  /* 0x000076040b0b7816 */ /* 0x000fe4000000000c */
[----:B------:R-:W-:Y:S02]  /*1050*/  PRMT R9, R9, 0x7604, R10 ;  /* 0x0000760409097816 */ /* 0x000fe4000000000a */
[----:B------:R-:W-:Y:S02]  /*1060*/  PRMT R7, R6, 0x7604, R7 ;  /* 0x0000760406077816 */ /* 0x000fe40000000007 */
[----:B------:R-:W-:Y:S02]  /*1070*/  PRMT R5, R4, 0x7604, R5 ;  /* 0x0000760404057816 */ /* 0x000fe40000000005 */
[----:B-1----:R-:W-:-:S05]  /*1080*/  IADD3 R2, P0, PT, R8, UR4, RZ ;  /* 0x0000000408027c10 */ /* 0x002fca000ff1e0ff */
[----:B------:R-:W-:Y:S02]  /*1090*/  IMAD.X R3, RZ, RZ, UR5, P0 ;  /* 0x00000005ff037e24 */ /* 0x000fe400080e06ff */
[----:B0-----:R-:W-:-:S05]  /*10a0*/  IMAD.WIDE.U32 R2, R0, 0x2, R2 ;  /* 0x0000000200027825 */ /* 0x001fca00078e0002 */
[----:B------:R-:W-:Y:S04]  /*10b0*/  STG.E.U16 desc[UR6][R2.64], R11 ;  /* 0x0000000b02007986 */ /* 0x000fe8000c101506 */
[----:B------:R-:W-:Y:S04]  /*10c0*/  STG.E.U16 desc[UR6][R2.64+0x100], R9 ;  /* 0x0001000902007986 */ /* 0x000fe8000c101506 */
[----:B------:R-:W-:Y:S04]  /*10d0*/  STG.E.U16 desc[UR6][R2.64+0x200], R7 ;  /* 0x0002000702007986 */ /* 0x000fe8000c101506 */
[----:B------:R-:W-:Y:S01]  /*10e0*/  STG.E.U16 desc[UR6][R2.64+0x300], R5 ;  /* 0x0003000502007986 */ /* 0x000fe2000c101506 */
[----:B------:R-:W-:Y:S05]  /*10f0*/  EXIT ;  /* 0x000000000000794d */ /* 0x000fea0003800000 */
.L_x_14701:
        /* <DEDUP_REMOVED lines=16> */
.L_x_42832:


//--------------------- .text._ZN2at6native29vectorized_elementwise_kernelILi4ENS0_13AUnaryFunctorIN3c108BFloat16ES4_bZZZNS0_22logical_or_kernel_cudaERNS_14TensorIteratorEENKUlvE0_clEvENKUlvE8_clEvEUlS4_S4_E_EESt5arrayIPcLm2EEEEviT0_T1_ --------------------------
	.section	.text._ZN2at6native29vectorized_elementwise_kernelILi4ENS0_13AUnaryFunctorIN3c108BFloat16ES4_bZZZNS0_22logical_or_kernel_cudaERNS_14TensorIteratorEENKUlvE0_clEvENKUlvE8_clEvEUlS4_S4_E_EESt5arrayIPcLm2EEEEviT0_T1_,"ax",@progbits
	.align	128
        .global         _ZN2at6native29vectorized_elementwise_kernelILi4ENS0_13AUnaryFunctorIN3c108BFloat16ES4_bZZZNS0_22logical_or_kernel_cudaERNS_14TensorIteratorEENKUlvE0_clEvENKUlvE8_clEvEUlS4_S4_E_EESt5arrayIPcLm2EEEEviT0_T1_
        .type           _ZN2at6native29vectorized_elementwise_kernelILi4ENS0_13AUnaryFunctorIN3c108BFloat16ES4_bZZZNS0_22logical_or_kernel_cudaERNS_14TensorIteratorEENKUlvE0_clEvENKUlvE8_clEvEUlS4_S4_E_EESt5arrayIPcLm2EEEEviT0_T1_,@function
        .size           _ZN2at6native29vectorized_elementwise_kernelILi4ENS0_13AUnaryFunctorIN3c108BFloat16ES4_bZZZNS0_22logical_or_kernel_cudaERNS_14TensorIteratorEENKUlvE0_clEvENKUlvE8_clEvEUlS4_S4_E_EESt5arrayIPcLm2EEEEviT0_T1_,(.L_x_42833 - _ZN2at6native29vectorized_elementwise_kernelILi4ENS0_13AUnaryFunctorIN3c108BFloat16ES4_bZZZNS0_22logical_or_kernel_cudaERNS_14TensorIteratorEENKUlvE0_clEvENKUlvE8_clEvEUlS4_S4_E_EESt5arrayIPcLm2EEEEviT0_T1_)
        .other          _ZN2at6native29vectorized_elementwise_kernelILi4ENS0_13AUnaryFunctorIN3c108BFloat16ES4_bZZZNS0_22logical_or_kernel_cudaERNS_14TensorIteratorEENKUlvE0_clEvENKUlvE8_clEvEUlS4_S4_E_EESt5arrayIPcLm2EEEEviT0_T1_,@"STO_CUDA_ENTRY STV_DEFAULT"
_ZN2at6native29vectorized_elementwise_kernelILi4ENS0_13AUnaryFunctorIN3c108BFloat16ES4_bZZZNS0_22logical_or_kernel_cudaERNS_14TensorIteratorEENKUlvE0_clEvENKUlvE8_clEvEUlS4_S4_E_EESt5arrayIPcLm2EEEEviT0_T1_:
.text._ZN2at6native29vectorized_elementwise_kernelILi4ENS0_13AUnaryFunctorIN3c108BFloat16ES4_bZZZNS0_22logical_or_kernel_cudaERNS_14TensorIteratorEENKUlvE0_clEvENKUlvE8_clEvEUlS4_S4_E_EESt5arrayIPcLm2EEEEviT0_T1_:
        /* <DEDUP_REMOVED lines=85> */
.L_x_14704:
[----:B------:R-:W-:Y:S05]  /*0550*/  BSYNC.RECONVERGENT B0 ;  /* 0x0000000000007941 */ /* 0x000fea0003800200 */
.L_x_14703:
        /* <DEDUP_REMOVED lines=11> */
.L_x_14706:
[----:B------:R-:W-:Y:S05]  /*0610*/  BSYNC.RECONVERGENT B0 ;  /* 0x0000000000007941 */ /* 0x000fea0003800200 */
.L_x_14705:
        /* <DEDUP_REMOVED lines=10> */
.L_x_14708:
[----:B------:R-:W-:Y:S05]  /*06c0*/  BSYNC.RECONVERGENT B0 ;  /* 0x0000000000007941 */ /* 0x000fea0003800200 */
.L_x_14707:
[----:B------:R-:W-:Y:S04]  /*06d0*/  BSSY.RECONVERGENT B0, `(.L_x_14709) ;  /* 0x0000007000007945 */ /* 0x000fe80003800200 */
[----:B------:R-:W-:Y:S05]  /*06e0*/  @P3 BRA `(.L_x_14710) ;  /* 0x0000000000143947 */ /* 0x000fea0003800000 */
[----:B------:R-:W-:-:S06]  /*06f0*/  USHF.L.U32 UR5, UR4, 0x10, URZ ;  /* 0x0000001004057899 */ /* 0x000fcc00080006ff */
[----:B------:R-:W-:-:S13]  /*0700*/  FSETP.NEU.FTZ.AND P2, PT, RZ, UR5, PT ;  /* 0x00000005ff007c0b */ /* 0x000fda000bf5d000 */
[----:B-----5:R-:W-:-:S05]  /*0710*/  @!P2 IMAD.U32 R14, R14, 0x10000, RZ ;  /* 0x000100000e0ea824 */ /* 0x020fca00078e00ff */
[----:B------:R-:W-:-:S04]  /*0720*/  FSETP.NEU.OR P2, PT, R14, RZ, P2 ;  /* 0x000000ff0e00720b */ /* 0x000fc8000174d400 */
[----:B------:R-:W-:-:S09]  /*0730*/  SEL R10, RZ, 0x1, !P2 ;  /* 0x00000001ff0a7807 */ /* 0x000fd20005000000 */
.L_x_14710:
[----:B------:R-:W-:Y:S05]  /*0740*/  BSYNC.RECONVERGENT B0 ;  /* 0x0000000000007941 */ /* 0x000fea0003800200 */
.L_x_14709:
[----:B------:R-:W-:Y:S04]  /*0750*/  BSSY.RECONVERGENT B0, `(.L_x_14711) ;  /* 0x0000007000007945 */ /* 0x000fe80003800200 */
[----:B------:R-:W-:Y:S05]  /*0760*/  @P4 BRA `(.L_x_14712) ;  /* 0x0000000000144947 */ /* 0x000fea0003800000 */
[----:B------:R-:W-:-:S06]  /*0770*/  USHF.L.U32 UR5, UR4, 0x10, URZ ;  /* 0x0000001004057899 */ /* 0x000fcc00080006ff */
[----:B------:R-:W-:-:S13]  /*0780*/  FSETP.NEU.FTZ.AND P2, PT, RZ, UR5, PT ;  /* 0x00000005ff007c0b */ /* 0x000fda000bf5d000 */
[----:B-----5:R-:W-:-:S05]  /*0790*/  @!P2 IMAD.U32 R12, R12, 0x10000, RZ ;  /* 0x000100000c0ca824 */ /* 0x020fca00078e00ff */
[----:B------:R-:W-:-:S04]  /*07a0*/  FSETP.NEU.OR P2, PT, R12, RZ, P2 ;  /* 0x000000ff0c00720b */ /* 0x000fc8000174d400 */
[----:B------:R-:W-:-:S09]  /*07b0*/  SEL R12, RZ, 0x1, !P2 ;  /* 0x00000001ff0c7807 */ /* 0x000fd20005000000 */
.L_x_14712:
[----:B------:R-:W-:Y:S05]  /*07c0*/  BSYNC.RECONVERGENT B0 ;  /* 0x0000000000007941 */ /* 0x000fea0003800200 */
.L_x_14711:
[----:B------:R-:W-:Y:S04]  /*07d0*/  BSSY.RECONVERGENT B0, `(.L_x_14713) ;  /* 0x0000007000007945 */ /* 0x000fe80003800200 */
[----:B------:R-:W-:Y:S05]  /*07e0*/  @P5 BRA `(.L_x_14714) ;  /* 0x0000000000145947 */ /* 0x000fea0003800000 */
[----:B------:R-:W-:-:S06]  /*07f0*/  USHF.L.U32 UR5, UR4, 0x10, URZ ;  /* 0x0000001004057899 */ /* 0x000fcc00080006ff */
[----:B------:R-:W-:-:S13]  /*0800*/  FSETP.NEU.FTZ.AND P2, PT, RZ, UR5, PT ;  /* 0x00000005ff007c0b */ /* 0x000fda000bf5d000 */
[----:B-----5:R-:W-:-:S05]  /*0810*/  @!P2 IMAD.U32 R5, R5, 0x10000, RZ ;  /* 0x000100000505a824 */ /* 0x020fca00078e00ff */
[----:B------:R-:W-:-:S04]  /*0820*/  FSETP.NEU.OR P2, PT, R5, RZ, P2 ;  /* 0x000000ff0500720b */ /* 0x000fc8000174d400 */
[----:B------:R-:W-:-:S09]  /*0830*/  SEL R5, RZ, 0x1, !P2 ;  /* 0x00000001ff057807 */ /* 0x000fd20005000000 */
.L_x_14714:
[----:B------:R-:W-:Y:S05]  /*0840*/  BSYNC.RECONVERGENT B0 ;  /* 0x0000000000007941 */ /* 0x000fea0003800200 */
.L_x_14713:
[----:B------:R-:W-:Y:S04]  /*0850*/  BSSY.RECONVERGENT B0, `(.L_x_14715) ;  /* 0x0000007000007945 */ /* 0x000fe80003800200 */
[----:B------:R-:W-:Y:S05]  /*0860*/  @P0 BRA `(.L_x_14716) ;  /* 0x0000000000140947 */ /* 0x000fea0003800000 */
[----:B------:R-:W-:-:S06]  /*0870*/  USHF.L.U32 UR5, UR4, 0x10, URZ ;  /* 0x0000001004057899 */ /* 0x000fcc00080006ff */
[----:B------:R-:W-:-:S13]  /*0880*/  FSETP.NEU.FTZ.AND P0, PT, RZ, UR5, PT ;  /* 0x00000005ff007c0b */ /* 0x000fda000bf1d000 */
[----:B-----5:R-:W-:-:S05]  /*0890*/  @!P0 IMAD.U32 R13, R13, 0x10000, RZ ;  /* 0x000100000d0d8824 */ /* 0x020fca00078e00ff */
[----:B------:R-:W-:-:S04]  /*08a0*/  FSETP.NEU.OR P0, PT, R13, RZ, P0 ;  /* 0x000000ff0d00720b */ /* 0x000fc8000070d400 */
[----:B------:R-:W-:-:S09]  /*08b0*/  SEL R13, RZ, 0x1, !P0 ;  /* 0x00000001ff0d7807 */ /* 0x000fd20004000000 */
.L_x_14716:
[----:B------:R-:W-:Y:S05]  /*08c0*/  BSYNC.RECONVERGENT B0 ;  /* 0x0000000000007941 */ /* 0x000fea0003800200 */
.L_x_14715:
[----:B------:R-:W-:Y:S04]  /*08d0*/  BSSY.RECONVERGENT B0, `(.L_x_14717) ;  /* 0x0000007000007945 */ /* 0x000fe80003800200 */
[----:B------:R-:W-:Y:S05]  /*08e0*/  @P6 BRA `(.L_x_14718) ;  /* 0x0000000000146947 */ /* 0x000fea0003800000 */
[----:B------:R-:W-:-:S06]  /*08f0*/  USHF.L.U32 UR5, UR4, 0x10, URZ ;  /* 0x0000001004057899 */ /* 0x000fcc00080006ff */
[----:B------:R-:W-:-:S13]  /*0900*/  FSETP.NEU.FTZ.AND P0, PT, RZ, UR5, PT ;  /* 0x00000005ff007c0b */ /* 0x000fda000bf1d000 */
[----:B-----5:R-:W-:-:S05]  /*0910*/  @!P0 IMAD.U32 R4, R4, 0x10000, RZ ;  /* 0x0001000004048824 */ /* 0x020fca00078e00ff */
[----:B------:R-:W-:-:S04]  /*0920*/  FSETP.NEU.OR P0, PT, R4, RZ, P0 ;  /* 0x000000ff0400720b */ /* 0x000fc8000070d400 */
[----:B------:R-:W-:-:S09]  /*0930*/  SEL R4, RZ, 0x1, !P0 ;  /* 0x00000001ff047807 */ /* 0x000fd20004000000 */
.L_x_14718:
[----:B------:R-:W-:Y:S05]  /*0940*/  BSYNC.RECONVERGENT B0 ;  /* 0x0000000000007941 */ /* 0x000fea0003800200 */
.L_x_14717:
        /* <DEDUP_REMOVED lines=20> */
.L_x_14721:
        /* <DEDUP_REMOVED lines=8> */
.L_x_14722:
        /* <DEDUP_REMOVED lines=8> */
.L_x_14723:
        /* <DEDUP_REMOVED lines=9> */
.L_x_14724:
[----:B------:R-:W-:Y:S05]  /*0c20*/  BSYNC.RELIABLE B1 ;  /* 0x0000000000017941 */ /* 0x000fea0003800100 */
.L_x_14720:
[----:B------:R-:W-:-:S13]  /*0c30*/  ISETP.GE.U32.AND P0, PT, R11, R9, PT ;  /* 0x000000090b00720c */ /* 0x000fda0003f06070 */
[----:B------:R-:W3:Y:S01]  /*0c40*/  @!P0 LDC.64 R6, c[0x0][0x388] ;  /* 0x0000e200ff068b82 */ /* 0x000ee20000000a00 */
[----:B012---:R-:W-:Y:S02]  /*0c50*/  @!P0 IMAD.IADD R3, R8, 0x1, R11 ;  /* 0x0000000108038824 */ /* 0x007fe400078e020b */
[----:B------:R-:W-:-:S03]  /*0c60*/  @!P0 VIADD R11, R11, 0x80 ;  /* 0x000000800b0b8836 */ /* 0x000fc60000000000 */
[----:B---3--:R-:W-:-:S05]  /*0c70*/  @!P0 IADD3 R2, P1, PT, R3, R6, RZ ;  /* 0x0000000603028210 */ /* 0x008fca0007f3e0ff */
[----:B------:R-:W-:-:S05]  /*0c80*/  @!P0 IMAD.X R3, RZ, RZ, R7, P1 ;  /* 0x000000ffff038224 */ /* 0x000fca00008e0607 */
[----:B------:R2:W-:Y:S03]  /*0c90*/  @!P0 STG.E.U8 desc[UR6][R2.64], R13 ;  /* 0x0000000d02008986 */ /* 0x0005e6000c101106 */
.L_x_14725:
[----:B------:R-:W-:Y:S05]  /*0ca0*/  BSYNC.RECONVERGENT B0 ;  /* 0x0000000000007941 */ /* 0x000fea0003800200 */
.L_x_14719:
        /* <DEDUP_REMOVED lines=9> */
.L_x_14702:
        /* <DEDUP_REMOVED lines=15> */
[----:B------:R-:W2:Y:S04]  /*0e30*/  LDG.E.64 R6, desc[UR6][R2.64] ;  /* 0x0000000602067981 */ /* 0x000ea8000c1e1b00 */
[----:B------:R-:W3:Y:S01]  /*0e40*/  LDG.E.64 R10, desc[UR6][R2.64+0x400] ;  /* 0x00040006020a7981 */ /* 0x000ee2000c1e1b00 */
[C---:B--2---:R-:W-:Y:S01]  /*0e50*/  PRMT R4, R6.reuse, 0x7632, R4 ;  /* 0x0000763206047816 */ /* 0x044fe20000000004 */
[----:B------:R-:W-:Y:S01]  /*0e60*/  IMAD.U32 R6, R6, 0x10000, RZ ;  /* 0x0001000006067824 */ /* 0x000fe200078e00ff */
[C---:B------:R-:W-:Y:S01]  /*0e70*/  PRMT R5, R7.reuse, 0x7632, R5 ;  /* 0x0000763207057816 */ /* 0x040fe20000000005 */
[----:B------:R-:W-:Y:S01]  /*0e80*/  IMAD.U32 R7, R7, 0x10000, RZ ;  /* 0x0001000007077824 */ /* 0x000fe200078e00ff */
[----:B---3--:R-:W-:Y:S01]  /*0e90*/  PRMT R2, R10, 0x7632, R2 ;  /* 0x000076320a027816 */ /* 0x008fe20000000002 */
[----:B------:R-:W-:Y:S01]  /*0ea0*/  IMAD.U32 R4, R4, 0x10000, RZ ;  /* 0x0001000004047824 */ /* 0x000fe200078e00ff */
[----:B------:R-:W-:Y:S01]  /*0eb0*/  PRMT R3, R11, 0x7632, R3 ;  /* 0x000076320b037816 */ /* 0x000fe20000000003 */
[----:B------:R-:W-:Y:S01]  /*0ec0*/  IMAD.U32 R5, R5, 0x10000, RZ ;  /* 0x0001000005057824 */ /* 0x000fe200078e00ff */
[----:B------:R-:W-:Y:S01]  /*0ed0*/  FSETP.NEU.FTZ.AND P6, PT, R6, RZ, PT ;  /* 0x000000ff0600720b */ /* 0x000fe20003fdd000 */
[----:B------:R-:W-:Y:S01]  /*0ee0*/  IMAD.U32 R2, R2, 0x10000, RZ ;  /* 0x0001000002027824 */ /* 0x000fe200078e00ff */
[----:B------:R-:W-:Y:S01]  /*0ef0*/  FSETP.NEU.FTZ.AND P2, PT, R4, RZ, PT ;  /* 0x000000ff0400720b */ /* 0x000fe20003f5d000 */
[----:B------:R-:W-:Y:S01]  /*0f00*/  IMAD.U32 R4, R10, 0x10000, RZ ;  /* 0x000100000a047824 */ /* 0x000fe200078e00ff */
[----:B------:R-:W-:Y:S01]  /*0f10*/  FSETP.NEU.FTZ.AND P1, PT, R5, RZ, PT ;  /* 0x000000ff0500720b */ /* 0x000fe20003f3d000 */
[----:B------:R-:W-:Y:S01]  /*0f20*/  IMAD.U32 R5, R11, 0x10000, RZ ;  /* 0x000100000b057824 */ /* 0x000fe200078e00ff */
[----:B------:R-:W-:Y:S01]  /*0f30*/  SEL R10, RZ, 0x1, !P6 ;  /* 0x00000001ff0a7807 */ /* 0x000fe20007000000 */
[----:B------:R-:W-:Y:S01]  /*0f40*/  IMAD.U32 R3, R3, 0x10000, RZ ;  /* 0x0001000003037824 */ /* 0x000fe200078e00ff */
[----:B------:R-:W-:-:S02]  /*0f50*/  FSETP.NEU.FTZ.AND P5, PT, R7, RZ, PT ;  /* 0x000000ff0700720b */ /* 0x000fc40003fbd000 */
[----:B------:R-:W-:Y:S02]  /*0f60*/  FSETP.NEU.FTZ.AND P4, PT, R4, RZ, PT ;  /* 0x000000ff0400720b */ /* 0x000fe40003f9d000 */
[----:B------:R-:W-:Y:S02]  /*0f70*/  FSETP.NEU.FTZ.AND P3, PT, R5, RZ, PT ;  /* 0x000000ff0500720b */ /* 0x000fe40003f7d000 */
[----:B------:R-:W-:Y:S02]  /*0f80*/  FSETP.NEU.FTZ.AND P0, PT, R2, RZ, PT ;  /* 0x000000ff0200720b */ /* 0x000fe40003f1d000 */
[----:B------:R-:W-:Y:S02]  /*0f90*/  FSETP.NEU.FTZ.AND P6, PT, R3, RZ, PT ;  /* 0x000000ff0300720b */ /* 0x000fe40003fdd000 */
[----:B------:R-:W-:Y:S02]  /*0fa0*/  SEL R7, RZ, 0x1, !P5 ;  /* 0x00000001ff077807 */ /* 0x000fe40006800000 */
[----:B------:R-:W-:-:S02]  /*0fb0*/  SEL R2, RZ, 0x1, !P4 ;  /* 0x00000001ff027807 */ /* 0x000fc40006000000 */
[----:B------:R-:W-:Y:S02]  /*0fc0*/  SEL R4, RZ, 0x1, !P3 ;  /* 0x00000001ff047807 */ /* 0x000fe40005800000 */
[----:B------:R-:W-:Y:S02]  /*0fd0*/  SEL R9, RZ, 0x1, !P2 ;  /* 0x00000001ff097807 */ /* 0x000fe40005000000 */
[----:B------:R-:W-:Y:S02]  /*0fe0*/  SEL R6, RZ, 0x1, !P1 ;  /* 0x00000001ff067807 */ /* 0x000fe40004800000 */
[----:B------:R-:W-:Y:S02]  /*0ff0*/  SEL R5, RZ, 0x1, !P0 ;  /* 0x00000001ff057807 */ /* 0x000fe40004000000 */
[----:B------:R-:W-:-:S07]  /*1000*/  SEL R3, RZ, 0x1, !P6 ;  /* 0x00000001ff037807 */ /* 0x000fce0007000000 */
.L_x_14726:
[----:B------:R-:W1:Y:S01]  /*1010*/  LDCU.64 UR4, c[0x0][0x388] ;  /* 0x00007100ff0477ac */ /* 0x000e620008000a00 */
[----:B------:R-:W-:Y:S02]  /*1020*/  LOP3.LUT R6, R6, 0xffff, RZ, 0xc0, !PT ;  /* 0x0000ffff06067812 */ /* 0x000fe400078ec0ff */
[----:B------:R-:W-:Y:S02]  /*1030*/  LOP3.LUT R7, R7, 0xffff, RZ, 0xc0, !PT ;  /* 0x0000ffff07077812 */ /* 0x000fe400078ec0ff */
[----:B------:R-:W-:Y:S02]  /*1040*/  LOP3.LUT R9, R9, 0xffff, RZ, 0xc0, !PT ;  /* 0x0000ffff09097812 */ /* 0x000fe400078ec0ff */
[----:B------:R-:W-:Y:S02]  /*1050*/  LOP3.LUT R10, R10, 0xffff, RZ, 0xc0, !PT ;  /* 0x0000ffff0a0a7812 */ /* 0x000fe400078ec0ff */
[----:B------:R-:W-:Y:S02]  /*1060*/  LOP3.LUT R3, R3, 0xffff, RZ, 0xc0, !PT ;  /* 0x0000ffff03037812 */ /* 0x000fe400078ec0ff */
[----:B------:R-:W-:-:S02]  /*1070*/  LOP3.LUT R4, R4, 0xffff, RZ, 0xc0, !PT ;  /* 0x0000ffff04047812 */ /* 0x000fc400078ec0ff */
[----:B------:R-:W-:Y:S02]  /*1080*/  LOP3.LUT R5, R5, 0xffff, RZ, 0xc0, !PT ;  /* 0x0000ffff05057812 */ /* 0x000fe400078ec0ff */
[----:B------:R-:W-:Y:S02]  /*1090*/  LOP3.LUT R2, R2, 0xffff, RZ, 0xc0, !PT ;  /* 0x0000ffff02027812 */ /* 0x000fe400078ec0ff */
[----:B------:R-:W-:Y:S02]  /*10a0*/  PRMT R6, R7, 0x3340, R6 ;  /* 0x0000334007067816 */ /* 0x000fe40000000006 */
[----:B-1----:R-:W-:Y:S02]  /*10b0*/  IADD3 R8, P0, PT, R8, UR4, RZ ;  /* 0x0000000408087c10 */ /* 0x002fe4000ff1e0ff */
[----:B------:R-:W-:Y:S02]  /*10c0*/  PRMT R7, R10, 0x3340, R9 ;  /* 0x000033400a077816 */ /* 0x000fe40000000009 */
[----:B------:R-:W-:Y:S01]  /*10d0*/  PRMT R4, R4, 0x3340, R3 ;  /* 0x0000334004047816 */ /* 0x000fe20000000003 */
[----:B------:R-:W-:Y:S01]  /*10e0*/  IMAD.X R9, RZ, RZ, UR5, P0 ;  /* 0x00000005ff097e24 */ /* 0x000fe200080e06ff */
[----:B------:R-:W-:-:S02]  /*10f0*/  PRMT R5, R2, 0x3340, R5 ;  /* 0x0000334002057816 */ /* 0x000fc40000000005 */
[----:B------:R-:W-:Y:S01]  /*1100*/  PRMT R7, R7, 0x5410, R6 ;  /* 0x0000541007077816 */ /* 0x000fe20000000006 */
[----:B0-----:R-:W-:Y:S01]  /*1110*/  IMAD.WIDE.U32 R2, R0, 0x4, R8 ;  /* 0x0000000400027825 */ /* 0x001fe200078e0008 */
[----:B------:R-:W-:-:S04]  /*1120*/  PRMT R5, R5, 0x5410, R4 ;  /* 0x0000541005057816 */ /* 0x000fc80000000004 */
[----:B------:R-:W-:Y:S04]  /*1130*/  STG.E desc[UR6][R2.64], R7 ;  /* 0x0000000702007986 */ /* 0x000fe8000c101906 */
[----:B------:R-:W-:Y:S01]  /*1140*/  STG.E desc[UR6][R2.64+0x200], R5 ;  /* 0x0002000502007986 */ /* 0x000fe2000c101906 */
[----:B------:R-:W-:Y:S05]  /*1150*/  EXIT ;  /* 0x000000000000794d */ /* 0x000fea0003800000 */
.L_x_14727:
        /* <DEDUP_REMOVED lines=10> */
.L_x_42833:


//--------------------- .text._ZN2at6native29vectorized_elementwise_kernelILi8ENS0_13AUnaryFunctorIN3c108BFloat16ES4_bZZZNS0_22logical_or_kernel_cudaERNS_14TensorIteratorEENKUlvE0_clEvENKUlvE8_clEvEUlS4_S4_E_EESt5arrayIPcLm2EEEEviT0_T1_ --------------------------
	.section	.text._ZN2at6native29vectorized_elementwise_kernelILi8ENS0_13AUnaryFunctorIN3c108BFloat16ES4_bZZZNS0_22logical_or_kernel_cudaERNS_14TensorIteratorEENKUlvE0_clEvENKUlvE8_clEvEUlS4_S4_E_EESt5arrayIPcLm2EEEEviT0_T1_,"ax",@progbits
	.align	128
        .global         _ZN2at6native29vectorized_elementwise_kernelILi8ENS0_13AUnaryFunctorIN3c108BFloat16ES4_bZZZNS0_22logical_or_kernel_cudaERNS_14TensorIteratorEENKUlvE0_clEvENKUlvE8_clEvEUlS4_S4_E_EESt5arrayIPcLm2EEEEviT0_T1_
        .type           _ZN2at6native29vectorized_elementwise_kernelILi8ENS0_13AUnaryFunctorIN3c108BFloat16ES4_bZZZNS0_22logical_or_kernel_cudaERNS_14TensorIteratorEENKUlvE0_clEvENKUlvE8_clEvEUlS4_S4_E_EESt5arrayIPcLm2EEEEviT0_T1_,@function
        .size           _ZN2at6native29vectorized_elementwise_kernelILi8ENS0_13AUnaryFunctorIN3c108BFloat16ES4_bZZZNS0_22logical_or_kernel_cudaERNS_14TensorIteratorEENKUlvE0_clEvENKUlvE8_clEvEUlS4_S4_E_EESt5arrayIPcLm2EEEEviT0_T1_,(.L_x_42834 - _ZN2at6native29vectorized_elementwise_kernelILi8ENS0_13AUnaryFunctorIN3c108BFloat16ES4_bZZZNS0_22logical_or_kernel_cudaERNS_14TensorIteratorEENKUlvE0_clEvENKUlvE8_clEvEUlS4_S4_E_EESt5arrayIPcLm2EEEEviT0_T1_)
        .other          _ZN2at6native29vectorized_elementwise_kernelILi8ENS0_13AUnaryFunctorIN3c108BFloat16ES4_bZZZNS0_22logical_or_kernel_cudaERNS_14TensorIteratorEENKUlvE0_clEvENKUlvE8_clEvEUlS4_S4_E_EESt5arrayIPcLm2EEEEviT0_T1_,@"STO_CUDA_ENTRY STV_DEFAULT"
_ZN2at6native29vectorized_elementwise_kernelILi8ENS0_13AUnaryFunctorIN3c108BFloat16ES4_bZZZNS0_22logical_or_kernel_cudaERNS_14TensorIteratorEENKUlvE0_clEvENKUlvE8_clEvEUlS4_S4_E_EESt5arrayIPcLm2EEEEviT0_T1_:
.text._ZN2at6native29vectorized_elementwise_kernelILi8ENS0_13AUnaryFunctorIN3c108BFloat16ES4_bZZZNS0_22logical_or_kernel_cudaERNS_14TensorIteratorEENKUlvE0_clEvENKUlvE8_clEvEUlS4_S4_E_EESt5arrayIPcLm2EEEEviT0_T1_:
[----:B------:R-:W-:Y:S01]  /*0000*/  LDC R1, c[0x0][0x37c] ;  /* 0x0000df00ff017b82 */ /* 0x000fe20000000800 */
[----:B------:R-:W-:Y:S05]  /*0010*/  EXIT ;  /* 0x000000000000794d */ /* 0x000fea0003800000 */
.L_x_14728:
        /* <DEDUP_REMOVED lines=14> */
.L_x_42834:


//--------------------- .text._ZN2at6native18elementwise_kernelILi128ELi4EZNS0_15gpu_kernel_implINS0_13BinaryFunctorIN3c108BFloat16ES5_bZZZNS0_22logical_or_kernel_cudaERNS_14TensorIteratorEENKUlvE0_clEvENKUlvE8_clEvEUlS5_S5_E_EEEEvRNS_18TensorIteratorBaseERKT_EUliE_EEviT1_ --------------------------
	.section	.text._ZN2at6native18elementwise_kernelILi128ELi4EZNS0_15gpu_kernel_implINS0_13BinaryFunctorIN3c108BFloat16ES5_bZZZNS0_22logical_or_kernel_cudaERNS_14TensorIteratorEENKUlvE0_clEvENKUlvE8_clEvEUlS5_S5_E_EEEEvRNS_18TensorIteratorBaseERKT_EUliE_EEviT1_,"ax",@progbits
	.align	128
        .global         _ZN2at6native18elementwise_kernelILi128ELi4EZNS0_15gpu_kernel_implINS0_13BinaryFunctorIN3c108BFloat16ES5_bZZZNS0_22logical_or_kernel_cudaERNS_14TensorIteratorEENKUlvE0_clEvENKUlvE8_clEvEUlS5_S5_E_EEEEvRNS_18TensorIteratorBaseERKT_EUliE_EEviT1_
        .type           _ZN2at6native18elementwise_kernelILi128ELi4EZNS0_15gpu_kernel_implINS0_13BinaryFunctorIN3c108BFloat16ES5_bZZZNS0_22logical_or_kernel_cudaERNS_14TensorIteratorEENKUlvE0_clEvENKUlvE8_clEvEUlS5_S5_E_EEEEvRNS_18TensorIteratorBaseERKT_EUliE_EEviT1_,@function
        .size           _ZN2at6native18elementwise_kernelILi128ELi4EZNS0_15gpu_kernel_implINS0_13BinaryFunctorIN3c108BFloat16ES5_bZZZNS0_22logical_or_kernel_cudaERNS_14TensorIteratorEENKUlvE0_clEvENKUlvE8_clEvEUlS5_S5_E_EEEEvRNS_18TensorIteratorBaseERKT_EUliE_EEviT1_,(.L_x_42835 - _ZN2at6native18elementwise_kernelILi128ELi4EZNS0_15gpu_kernel_implINS0_13BinaryFunctorIN3c108BFloat16ES5_bZZZNS0_22logical_or_kernel_cudaERNS_14TensorIteratorEENKUlvE0_clEvENKUlvE8_clEvEUlS5_S5_E_EEEEvRNS_18TensorIteratorBaseERKT_EUliE_EEviT1_)
        .other          _ZN2at6native18elementwise_kernelILi128ELi4EZNS0_15gpu_kernel_implINS0_13BinaryFunctorIN3c108BFloat16ES5_bZZZNS0_22logical_or_kernel_cudaERNS_14TensorIteratorEENKUlvE0_clEvENKUlvE8_clEvEUlS5_S5_E_EEEEvRNS_18TensorIteratorBaseERKT_EUliE_EEviT1_,@"STO_CUDA_ENTRY STV_DEFAULT"
_ZN2at6native18elementwise_kernelILi128ELi4EZNS0_15gpu_kernel_implINS0_13BinaryFunctorIN3c108BFloat16ES5_bZZZNS0_22logical_or_kernel_cudaERNS_14TensorIteratorEENKUlvE0_clEvENKUlvE8_clEvEUlS5_S5_E_EEEEvRNS_18TensorIteratorBaseERKT_EUliE_EEviT1_:
.text._ZN2at6native18elementwise_kernelILi128ELi4EZNS0_15gpu_kernel_implINS0_13BinaryFunctorIN3c108BFloat16ES5_bZZZNS0_22logical_or_kernel_cudaERNS_14TensorIteratorEENKUlvE0_clEvENKUlvE8_clEvEUlS5_S5_E_EEEEvRNS_18TensorIteratorBaseERKT_EUliE_EEviT1_:
        /* <DEDUP_REMOVED lines=371> */
.L_x_14731:
        /* <DEDUP_REMOVED lines=19> */
.L_x_14735:
[----:B------:R-:W2:Y:S02]  /*1860*/  LDG.E.U8 R2, desc[UR36][R2.64] ;  /* 0x0000002402027981 */ /* 0x000ea4000c1e1100 */
[----:B--2---:R-:W-:-:S04]  /*1870*/  I2FP.F32.U32 R0, R2 ;  /* 0x0000000200007245 */ /* 0x004fc80000201000 */
[----:B------:R-:W-:-:S04]  /*1880*/  F2FP.BF16.F32.PACK_AB R0, RZ, R0 ;  /* 0x00000000ff00723e */ /* 0x000fc800000010ff */
[----:B------:R-:W-:Y:S01]  /*1890*/  PRMT R19, R0, 0x7610, R19 ;  /* 0x0000761000137816 */ /* 0x000fe20000000013 */
[----:B------:R-:W-:Y:S06]  /*18a0*/  BRA `(.L_x_14737) ;  /* 0x0000000c00e07947 */ /* 0x000fec0003800000 */
.L_x_14734:
        /* <DEDUP_REMOVED lines=11> */
.L_x_14739:
[----:B------:R-:W2:Y:S02]  /*1960*/  LDG.E R2, desc[UR36][R2.64] ;  /* 0x0000002402027981 */ /* 0x000ea4000c1e1900 */
[----:B--2---:R-:W-:-:S04]  /*1970*/  I2FP.F32.S32 R0, R2 ;  /* 0x0000000200007245 */ /* 0x004fc80000201400 */
[----:B------:R-:W-:-:S04]  /*1980*/  F2FP.BF16.F32.PACK_AB R0, RZ, R0 ;  /* 0x00000000ff00723e */ /* 0x000fc800000010ff */
[----:B------:R-:W-:Y:S01]  /*1990*/  PRMT R19, R0, 0x7610, R19 ;  /* 0x0000761000137816 */ /* 0x000fe20000000013 */
[----:B------:R-:W-:Y:S06]  /*19a0*/  BRA `(.L_x_14737) ;  /* 0x0000000c00a07947 */ /* 0x000fec0003800000 */
.L_x_14738:
[----:B------:R-:W2:Y:S02]  /*19b0*/  LDG.E.U16 R2, desc[UR36][R2.64] ;  /* 0x0000002402027981 */ /* 0x000ea4000c1e1500 */
[----:B--2---:R-:W0:Y:S02]  /*19c0*/  I2F.S16 R0, R2 ;  /* 0x0000000200007306 */ /* 0x004e240000101400 */
[----:B0-----:R-:W-:-:S04]  /*19d0*/  F2FP.BF16.F32.PACK_AB R0, RZ, R0 ;  /* 0x00000000ff00723e */ /* 0x001fc800000010ff */
[----:B------:R-:W-:Y:S01]  /*19e0*/  PRMT R19, R0, 0x7610, R19 ;  /* 0x0000761000137816 */ /* 0x000fe20000000013 */
[----:B------:R-:W-:Y:S06]  /*19f0*/  BRA `(.L_x_14737) ;  /* 0x0000000c008c7947 */ /* 0x000fec0003800000 */
.L_x_14733:
        /* <DEDUP_REMOVED lines=9> */
.L_x_14741:
[----:B------:R-:W2:Y:S02]  /*1a90*/  LDG.E.U16 R0, desc[UR36][R2.64] ;  /* 0x0000002402007981 */ /* 0x000ea4000c1e1500 */
[----:B--2---:R-:W-:-:S05]  /*1aa0*/  HADD2.F32 R0, -RZ, R0.H0_H0 ;  /* 0x20000000ff007230 */ /* 0x004fca0000004100 */
[----:B------:R-:W-:-:S04]  /*1ab0*/  F2FP.BF16.F32.PACK_AB R0, RZ, R0 ;  /* 0x00000000ff00723e */ /* 0x000fc800000010ff */
[----:B------:R-:W-:Y:S01]  /*1ac0*/  PRMT R19, R0, 0x7610, R19 ;  /* 0x0000761000137816 */ /* 0x000fe20000000013 */
[----:B------:R-:W-:Y:S06]  /*1ad0*/  BRA `(.L_x_14737) ;  /* 0x0000000c00547947 */ /* 0x000fec0003800000 */
.L_x_14740:
        /* <DEDUP_REMOVED lines=9> */
.L_x_14743:
[----:B------:R-:W2:Y:S02]  /*1b70*/  LDG.E.U16 R2, desc[UR36][R2.64] ;  /* 0x0000002402027981 */ /* 0x000ea4000c1e1500 */
[----:B--2---:R-:W-:-:S05]  /*1b80*/  HADD2.F32 R0, -RZ, R2.H0_H0 ;  /* 0x20000002ff007230 */ /* 0x004fca0000004100 */
[----:B------:R-:W-:-:S04]  /*1b90*/  F2FP.BF16.F32.PACK_AB R0, RZ, R0 ;  /* 0x00000000ff00723e */ /* 0x000fc800000010ff */
[----:B------:R-:W-:Y:S01]  /*1ba0*/  PRMT R19, R0, 0x7610, R19 ;  /* 0x0000761000137816 */ /* 0x000fe20000000013 */
[----:B------:R-:W-:Y:S06]  /*1bb0*/  BRA `(.L_x_14737) ;  /* 0x0000000c001c7947 */ /* 0x000fec0003800000 */
.L_x_14742:
        /* <DEDUP_REMOVED lines=13> */
.L_x_14732:
        /* <DEDUP_REMOVED lines=14> */
.L_x_14746:
        /* <DEDUP_REMOVED lines=13> */
.L_x_14745:
        /* <DEDUP_REMOVED lines=27> */
.L_x_14748:
        /* <DEDUP_REMOVED lines=14> */
.L_x_14747:
[----:B------:R0:W5:Y:S01]  /*20d0*/  LDG.E.U16 R19, desc[UR36][R2.64] ;  /* 0x0000002402137981 */ /* 0x000162000c1e1500 */
[----:B------:R-:W-:Y:S05]  /*20e0*/  BRA `(.L_x_14737) ;  /* 0x0000000400d07947 */ /* 0x000fea0003800000 */
.L_x_14744:
        /* <DEDUP_REMOVED lines=13> */
.L_x_14751:
        /* <DEDUP_REMOVED lines=21> */
.L_x_14755:
[----:B------:R-:W-:Y:S05]  /*2310*/  BSYNC.RECONVERGENT B1 ;  /* 0x0000000000017941 */ /* 0x000fea0003800200 */
.L_x_14754:
[----:B------:R-:W-:Y:S01]  /*2320*/  IMAD.SHL.U32 R0, R0, 0x100000, RZ ;  /* 0x0010000000007824 */ /* 0x000fe200078e00ff */
[----:B------:R-:W-:-:S04]  /*2330*/  LEA R2, R2, 0x3b800000, 0x17 ;  /* 0x3b80000002027811 */ /* 0x000fc800078eb8ff */
[----:B------:R-:W-:-:S07]  /*2340*/  LOP3.LUT R0, R2, R0, R7, 0xfe, !PT ;  /* 0x0000000002007212 */ /* 0x000fce00078efe07 */
.L_x_14753:
[----:B------:R-:W-:Y:S05]  /*2350*/  BSYNC.RECONVERGENT B0 ;  /* 0x0000000000007941 */ /* 0x000fea0003800200 */
.L_x_14752:
[----:B------:R-:W-:-:S04]  /*2360*/  F2FP.BF16.F32.PACK_AB R0, RZ, R0 ;  /* 0x00000000ff00723e */ /* 0x000fc800000010ff */
[----:B------:R-:W-:Y:S01]  /*2370*/  PRMT R19, R0, 0x7610, R19 ;  /* 0x0000761000137816 */ /* 0x000fe20000000013 */
[----:B------:R-:W-:Y:S06]  /*2380*/  BRA `(.L_x_14737) ;  /* 0x0000000400287947 */ /* 0x000fec0003800000 */
.L_x_14750:
        /* <DEDUP_REMOVED lines=21> */
.L_x_14759:
[----:B------:R-:W-:Y:S05]  /*24e0*/  BSYNC.RECONVERGENT B1 ;  /* 0x0000000000017941 */ /* 0x000fea0003800200 */
.L_x_14758:
[----:B------:R-:W-:Y:S01]  /*24f0*/  IMAD.SHL.U32 R0, R0, 0x200000, RZ ;  /* 0x0020000000007824 */ /* 0x000fe200078e00ff */
[----:B------:R-:W-:-:S04]  /*2500*/  LEA R2, R2, 0x37800000, 0x17 ;  /* 0x3780000002027811 */ /* 0x000fc800078eb8ff */
[----:B------:R-:W-:-:S07]  /*2510*/  LOP3.LUT R0, R2, R0, R7, 0xfe, !PT ;  /* 0x0000000002007212 */ /* 0x000fce00078efe07 */
.L_x_14757:
[----:B------:R-:W-:Y:S05]  /*2520*/  BSYNC.RECONVERGENT B0 ;  /* 0x0000000000007941 */ /* 0x000fea0003800200 */
.L_x_14756:
[----:B------:R-:W-:-:S04]  /*2530*/  F2FP.BF16.F32.PACK_AB R0, RZ, R0 ;  /* 0x00000000ff00723e */ /* 0x000fc800000010ff */
[----:B------:R-:W-:Y:S01]  /*2540*/  PRMT R19, R0, 0x7610, R19 ;  /* 0x0000761000137816 */ /* 0x000fe20000000013 */
[----:B------:R-:W-:Y:S06]  /*2550*/  BRA `(.L_x_14737) ;  /* 0x0000000000b47947 */ /* 0x000fec0003800000 */
.L_x_14749:
[----:B------:R-:W-:-:S09]  /*2560*/  UISETP.NE.AND UP0, UPT, UR4, 0x1c, UPT ;  /* 0x0000001c0400788c */ /* 0x000fd2000bf05270 */
[----:B------:R-:W-:Y:S05]  /*2570*/  BRA.U !UP0, `(.L_x_14760) ;  /* 0x00000001089c7547 */ /* 0x000fea000b800000 */
[----:B------:R-:W-:-:S09]  /*2580*/  UISETP.NE.AND UP0, UPT, UR4, 0x1d, UPT ;  /* 0x0000001d0400788c */ /* 0x000fd2000bf05270 */
[----:B------:R-:W-:Y:S05]  /*2590*/  BRA.U !UP0, `(.L_x_14761) ;  /* 0x0000000108807547 */ /* 0x000fea000b800000 */
[----:B------:R-:W-:-:S09]  /*25a0*/  UISETP.NE.AND UP0, UPT, UR4, 0x2c, UPT ;  /* 0x0000002c0400788c */ /* 0x000fd2000bf05270 */
[----:B------:R-:W-:Y:S05]  /*25b0*/  BRA.U !UP0, `(.L_x_14762) ;  /* 0x0000000108487547 */ /* 0x000fea000b800000 */
.L_x_14736:
        /* <DEDUP_REMOVED lines=16> */
.L_x_14763:
[----:B------:R-:W-:Y:S01]  /*26c0*/  PRMT R19, RZ, 0x7610, R19 ;  /* 0x00007610ff137816 */ /* 0x000fe20000000013 */
[----:B------:R-:W-:Y:S06]  /*26d0*/  BRA `(.L_x_14737) ;  /* 0x0000000000547947 */ /* 0x000fec0003800000 */
.L_x_14762:
        /* <DEDUP_REMOVED lines=8> */
.L_x_14765:
[----:B------:R-:W-:Y:S05]  /*2760*/  BSYNC.RECONVERGENT B0 ;  /* 0x0000000000007941 */ /* 0x000fea0003800200 */
.L_x_14764:
[----:B------:R-:W-:-:S04]  /*2770*/  F2FP.BF16.F32.PACK_AB R0, RZ, R0 ;  /* 0x00000000ff00723e */ /* 0x000fc800000010ff */
[----:B------:R-:W-:Y:S01]  /*2780*/  PRMT R19, R0, 0x7610, R19 ;  /* 0x0000761000137816 */ /* 0x000fe20000000013 */
[----:B------:R-:W-:Y:S06]  /*2790*/  BRA `(.L_x_14737) ;  /* 0x0000000000247947 */ /* 0x000fec0003800000 */
.L_x_14761:
[----:B------:R-:W2:Y:S02]  /*27a0*/  LDG.E.64 R2, desc[UR36][R2.64] ;  /* 0x0000002402027981 */ /* 0x000ea4000c1e1b00 */
[----:B--2---:R-:W0:Y:S02]  /*27b0*/  I2F.U64 R0, R2 ;  /* 0x0000000200007312 */ /* 0x004e240000301000 */
[----:B0-----:R-:W-:-:S04]  /*27c0*/  F2FP.BF16.F32.PACK_AB R0, RZ, R0 ;  /* 0x00000000ff00723e */ /* 0x001fc800000010ff */
[----:B------:R-:W-:Y:S01]  /*27d0*/  PRMT R19, R0, 0x7610, R19 ;  /* 0x0000761000137816 */ /* 0x000fe20000000013 */
[----:B------:R-:W-:Y:S06]  /*27e0*/  BRA `(.L_x_14737) ;  /* 0x0000000000107947 */ /* 0x000fec0003800000 */
.L_x_14760:
[----:B------:R-:W2:Y:S02]  /*27f0*/  LDG.E R2, desc[UR36][R2.64] ;  /* 0x0000002402027981 */ /* 0x000ea4000c1e1900 */
[----:B--2---:R-:W-:-:S04]  /*2800*/  I2FP.F32.U32 R0, R2 ;  /* 0x0000000200007245 */ /* 0x004fc80000201000 */
[----:B------:R-:W-:-:S04]  /*2810*/  F2FP.BF16.F32.PACK_AB R0, RZ, R0 ;  /* 0x00000000ff00723e */ /* 0x000fc800000010ff */
[----:B------:R-:W-:-:S07]  /*2820*/  PRMT R19, R0, 0x7610, R19 ;  /* 0x0000761000137816 */ /* 0x000fce0000000013 */
.L_x_14737:
        /* <DEDUP_REMOVED lines=18> */
.L_x_14769:
[----:B------:R-:W2:Y:S02]  /*2950*/  LDG.E.U8 R2, desc[UR36][R2.64] ;  /* 0x0000002402027981 */ /* 0x000ea4000c1e1100 */
[----:B--2---:R-:W-:-:S04]  /*2960*/  I2FP.F32.U32 R0, R2 ;  /* 0x0000000200007245 */ /* 0x004fc80000201000 */
[----:B------:R-:W-:Y:S01]  /*2970*/  F2FP.BF16.F32.PACK_AB R0, RZ, R0 ;  /* 0x00000000ff00723e */ /* 0x000fe200000010ff */
[----:B------:R-:W-:Y:S06]  /*2980*/  BRA `(.L_x_14771) ;  /* 0x0000000c00a47947 */ /* 0x000fec0003800000 */
.L_x_14768:
        /* <DEDUP_REMOVED lines=10> */
.L_x_14773:
[----:B------:R-:W2:Y:S02]  /*2a30*/  LDG.E R2, desc[UR36][R2.64] ;  /* 0x0000002402027981 */ /* 0x000ea4000c1e1900 */
[----:B--2---:R-:W-:-:S04]  /*2a40*/  I2FP.F32.S32 R0, R2 ;  /* 0x0000000200007245 */ /* 0x004fc80000201400 */
[----:B------:R-:W-:Y:S01]  /*2a50*/  F2FP.BF16.F32.PACK_AB R0, RZ, R0 ;  /* 0x00000000ff00723e */ /* 0x000fe200000010ff */
[----:B------:R-:W-:Y:S06]  /*2a60*/  BRA `(.L_x_14771) ;  /* 0x0000000c006c7947 */ /* 0x000fec0003800000 */
.L_x_14772:
[----:B------:R-:W2:Y:S02]  /*2a70*/  LDG.E.U16 R2, desc[UR36][R2.64] ;  /* 0x0000002402027981 */ /* 0x000ea4000c1e1500 */
[----:B--2---:R-:W0:Y:S02]  /*2a80*/  I2F.S16 R0, R2 ;  /* 0x0000000200007306 */ /* 0x004e240000101400 */
[----:B0-----:R-:W-:Y:S01]  /*2a90*/  F2FP.BF16.F32.PACK_AB R0, RZ, R0 ;  /* 0x00000000ff00723e */ /* 0x001fe200000010ff */
[----:B------:R-:W-:Y:S06]  /*2aa0*/  BRA `(.L_x_14771) ;  /* 0x0000000c005c7947 */ /* 0x000fec0003800000 */
.L_x_14767:
        /* <DEDUP_REMOVED lines=9> */
.L_x_14775:
[----:B------:R-:W2:Y:S02]  /*2b40*/  LDG.E.U16 R0, desc[UR36][R2.64] ;  /* 0x0000002402007981 */ /* 0x000ea4000c1e1500 */
[----:B--2---:R-:W-:-:S05]  /*2b50*/  HADD2.F32 R0, -RZ, R0.H0_H0 ;  /* 0x20000000ff007230 */ /* 0x004fca0000004100 */
[----:B------:R-:W-:Y:S01]  /*2b60*/  F2FP.BF16.F32.PACK_AB R0, RZ, R0 ;  /* 0x00000000ff00723e */ /* 0x000fe200000010ff */
[----:B------:R-:W-:Y:S06]  /*2b70*/  BRA `(.L_x_14771) ;  /* 0x0000000c00287947 */ /* 0x000fec0003800000 */
.L_x_14774:
        /* <DEDUP_REMOVED lines=9> */
.L_x_14777:
[----:B------:R-:W2:Y:S02]  /*2c10*/  LDG.E.U16 R2, desc[UR36][R2.64] ;  /* 0x0000002402027981 */ /* 0x000ea4000c1e1500 */
[----:B--2---:R-:W-:-:S05]  /*2c20*/  HADD2.F32 R0, -RZ, R2.H0_H0 ;  /* 0x20000002ff007230 */ /* 0x004fca0000004100 */
[----:B------:R-:W-:Y:S01]  /*2c30*/  F2FP.BF16.F32.PACK_AB R0, RZ, R0 ;  /* 0x00000000ff00723e */ /* 0x000fe200000010ff */
[----:B------:R-:W-:Y:S06]  /*2c40*/  BRA `(.L_x_14771) ;  /* 0x0000000800f47947 */ /* 0x000fec0003800000 */
.L_x_14776:
        /* <DEDUP_REMOVED lines=12> */
.L_x_14766:
        /* <DEDUP_REMOVED lines=13> */
.L_x_14780:
        /* <DEDUP_REMOVED lines=12> */
.L_x_14779:
        /* <DEDUP_REMOVED lines=27> */
.L_x_14782:
        /* <DEDUP_REMOVED lines=13> */
.L_x_14781:
[----:B------:R0:W5:Y:S01]  /*3120*/  LDG.E.U16 R0, desc[UR36][R2.64] ;  /* 0x0000002402007981 */ /* 0x000162000c1e1500 */
[----:B------:R-:W-:Y:S05]  /*3130*/  BRA `(.L_x_14771) ;  /* 0x0000000400b87947 */ /* 0x000fea0003800000 */
.L_x_14778:
        /* <DEDUP_REMOVED lines=12> */
.L_x_14785:
        /* <DEDUP_REMOVED lines=21> */
.L_x_14789:
[----:B------:R-:W-:Y:S05]  /*3350*/  BSYNC.RECONVERGENT B1 ;  /* 0x0000000000017941 */ /* 0x000fea0003800200 */
.L_x_14788:
[----:B------:R-:W-:Y:S01]  /*3360*/  IMAD.SHL.U32 R0, R0, 0x100000, RZ ;  /* 0x0010000000007824 */ /* 0x000fe200078e00ff */
[----:B------:R-:W-:-:S04]  /*3370*/  LEA R2, R2, 0x3b800000, 0x17 ;  /* 0x3b80000002027811 */ /* 0x000fc800078eb8ff */
[----:B------:R-:W-:-:S07]  /*3380*/  LOP3.LUT R0, R2, R0, R7, 0xfe, !PT ;  /* 0x0000000002007212 */ /* 0x000fce00078efe07 */
.L_x_14787:
[----:B------:R-:W-:Y:S05]  /*3390*/  BSYNC.RECONVERGENT B0 ;  /* 0x0000000000007941 */ /* 0x000fea0003800200 */
.L_x_14786:
[----:B------:R-:W-:Y:S01]  /*33a0*/  F2FP.BF16.F32.PACK_AB R0, RZ, R0 ;  /* 0x00000000ff00723e */ /* 0x000fe200000010ff */
[----:B------:R-:W-:Y:S06]  /*33b0*/  BRA `(.L_x_14771) ;  /* 0x0000000400187947 */ /* 0x000fec0003800000 */
.L_x_14784:
        /* <DEDUP_REMOVED lines=21> */
.L_x_14793:
[----:B------:R-:W-:Y:S05]  /*3510*/  BSYNC.RECONVERGENT B1 ;  /* 0x0000000000017941 */ /* 0x000fea0003800200 */
.L_x_14792:
[----:B------:R-:W-:Y:S01]  /*3520*/  IMAD.SHL.U32 R0, R0, 0x200000, RZ ;  /* 0x0020000000007824 */ /* 0x000fe200078e00ff */
[----:B------:R-:W-:-:S04]  /*3530*/  LEA R2, R2, 0x37800000, 0x17 ;  /* 0x3780000002027811 */ /* 0x000fc800078eb8ff */
[----:B------:R-:W-:-:S07]  /*3540*/  LOP3.LUT R0, R2, R0, R7, 0xfe, !PT ;  /* 0x0000000002007212 */ /* 0x000fce00078efe07 */
.L_x_14791:
[----:B------:R-:W-:Y:S05]  /*3550*/  BSYNC.RECONVERGENT B0 ;  /* 0x0000000000007941 */ /* 0x000fea0003800200 */
.L_x_14790:
[----:B------:R-:W-:Y:S01]  /*3560*/  F2FP.BF16.F32.PACK_AB R0, RZ, R0 ;  /* 0x00000000ff00723e */ /* 0x000fe200000010ff */
[----:B------:R-:W-:Y:S06]  /*3570*/  BRA `(.L_x_14771) ;  /* 0x0000000000a87947 */ /* 0x000fec0003800000 */
.L_x_14783:
[----:B------:R-:W-:-:S09]  /*3580*/  UISETP.NE.AND UP0, UPT, UR4, 0x1c, UPT ;  /* 0x0000001c0400788c */ /* 0x000fd2000bf05270 */
[----:B------:R-:W-:Y:S05]  /*3590*/  BRA.U !UP0, `(.L_x_14794) ;  /* 0x0000000108947547 */ /* 0x000fea000b800000 */
[----:B------:R-:W-:-:S09]  /*35a0*/  UISETP.NE.AND UP0, UPT, UR4, 0x1d, UPT ;  /* 0x0000001d0400788c */ /* 0x000fd2000bf05270 */
[----:B------:R-:W-:Y:S05]  /*35b0*/  BRA.U !UP0, `(.L_x_14795) ;  /* 0x00000001087c7547 */ /* 0x000fea000b800000 */
[----:B------:R-:W-:-:S09]  /*35c0*/  UISETP.NE.AND UP0, UPT, UR4, 0x2c, UPT ;  /* 0x0000002c0400788c */ /* 0x000fd2000bf05270 */
[----:B------:R-:W-:Y:S05]  /*35d0*/  BRA.U !UP0, `(.L_x_14796) ;  /* 0x0000000108487547 */ /* 0x000fea000b800000 */
.L_x_14770:
        /* <DEDUP_REMOVED lines=16> */
.L_x_14797:
[----:B------:R-:W-:Y:S01]  /*36e0*/  PRMT R0, RZ, 0x7610, R0 ;  /* 0x00007610ff007816 */ /* 0x000fe20000000000 */
[----:B------:R-:W-:Y:S06]  /*36f0*/  BRA `(.L_x_14771) ;  /* 0x0000000000487947 */ /* 0x000fec0003800000 */
.L_x_14796:
        /* <DEDUP_REMOVED lines=8> */
.L_x_14799:
[----:B------:R-:W-:Y:S05]  /*3780*/  BSYNC.RECONVERGENT B0 ;  /* 0x0000000000007941 */ /* 0x000fea0003800200 */
.L_x_14798:
[----:B------:R-:W-:Y:S01]  /*3790*/  F2FP.BF16.F32.PACK_AB R0, RZ, R0 ;  /* 0x00000000ff00723e */ /* 0x000fe200000010ff */
[----:B------:R-:W-:Y:S06]  /*37a0*/  BRA `(.L_x_14771) ;  /* 0x00000000001c7947 */ /* 0x000fec0003800000 */
.L_x_14795:
[----:B------:R-:W2:Y:S02]  /*37b0*/  LDG.E.64 R2, desc[UR36][R2.64] ;  /* 0x0000002402027981 */ /* 0x000ea4000c1e1b00 */
[----:B--2---:R-:W0:Y:S02]  /*37c0*/  I2F.U64 R0, R2 ;  /* 0x0000000200007312 */ /* 0x004e240000301000 */
[----:B0-----:R-:W-:Y:S01]  /*37d0*/  F2FP.BF16.F32.PACK_AB R0, RZ, R0 ;  /* 0x00000000ff00723e */ /* 0x001fe200000010ff */
[----:B------:R-:W-:Y:S06]  /*37e0*/  BRA `(.L_x_14771) ;  /* 0x00000000000c7947 */ /* 0x000fec0003800000 */
.L_x_14794:
[----:B------:R-:W2:Y:S02]  /*37f0*/  LDG.E R2, desc[UR36][R2.64] ;  /* 0x0000002402027981 */ /* 0x000ea4000c1e1900 */
[----:B--2---:R-:W-:-:S04]  /*3800*/  I2FP.F32.U32 R0, R2 ;  /* 0x0000000200007245 */ /* 0x004fc80000201000 */
[----:B------:R-:W-:-:S07]  /*3810*/  F2FP.BF16.F32.PACK_AB R0, RZ, R0 ;  /* 0x00000000ff00723e */ /* 0x000fce00000010ff */
.L_x_14771:
[----:B-----5:R-:W-:Y:S01]  /*3820*/  IMAD.U32 R19, R19, 0x10000, RZ ;  /* 0x0001000013137824 */ /* 0x020fe200078e00ff */
[----:B------:R-:W0:Y:S01]  /*3830*/  LDCU.64 UR6, c[0x0][0x5e8] ;  /* 0x0000bd00ff0677ac */ /* 0x000e220008000a00 */
[----:B------:R-:W-:Y:S03]  /*3840*/  BSSY.RECONVERGENT B6, `(.L_x_14800) ;  /* 0x00000d6000067945 */ /* 0x000fe60003800200 */
[----:B------:R-:W-:Y:S01]  /*3850*/  FSETP.NEU.FTZ.AND P0, PT, R19, RZ, PT ;  /* 0x000000ff1300720b */ /* 0x000fe20003f1d000 */
[----:B------:R-:W-:-:S04]  /*3860*/  UPRMT UR4, UR43, 0x9910, URZ ;  /* 0x000099102b047896 */ /* 0x000fc800080000ff */
[----:B------:R-:W-:-:S08]  /*3870*/  UISETP.GT.AND UP0, UPT, UR4, 0x9, UPT ;  /* 0x000000090400788c */ /* 0x000fd0000bf04270 */
[----:B------:R-:W-:Y:S01]  /*3880*/  @!P0 IMAD.U32 R0, R0, 0x10000, RZ ;  /* 0x0001000000008824 */ /* 0x000fe200078e00ff */
        /* <DEDUP_REMOVED lines=15> */
.L_x_14804:
[----:B------:R1:W-:Y:S01]  /*3980*/  STG.E.U8 desc[UR36][R2.64], R4 ;  /* 0x0000000402007986 */ /* 0x0003e2000c101124 */
[----:B------:R-:W-:Y:S05]  /*3990*/  BRA `(.L_x_14806) ;  /* 0x0000000c00007947 */ /* 0x000fea0003800000 */
.L_x_14803:
        /* <DEDUP_REMOVED lines=9> */
.L_x_14808:
[----:B------:R3:W-:Y:S01]  /*3a30*/  STG.E desc[UR36][R2.64], R4 ;  /* 0x0000000402007986 */ /* 0x0007e2000c101924 */
[----:B------:R-:W-:Y:S05]  /*3a40*/  BRA `(.L_x_14806) ;  /* 0x0000000800d47947 */ /* 0x000fea0003800000 */
.L_x_14807:
[----:B------:R2:W-:Y:S01]  /*3a50*/  STG.E.U16 desc[UR36][R2.64], R4 ;  /* 0x0000000402007986 */ /* 0x0005e2000c101524 */
[----:B------:R-:W-:Y:S05]  /*3a60*/  BRA `(.L_x_14806) ;  /* 0x0000000800cc7947 */ /* 0x000fea0003800000 */
.L_x_14802:
        /* <DEDUP_REMOVED lines=9> */
.L_x_14810:
[----:B------:R-:W-:-:S04]  /*3b00*/  I2FP.F32.U32 R0, R4 ;  /* 0x0000000400007245 */ /* 0x000fc80000201000 */
[----:B------:R-:W-:-:S05]  /*3b10*/  F2FP.F16.F32.PACK_AB R0, RZ, R0 ;  /* 0x00000000ff00723e */ /* 0x000fca00000000ff */
[----:B------:R0:W-:Y:S01]  /*3b20*/  STG.E.U16 desc[UR36][R2.64], R0 ;  /* 0x0000000002007986 */ /* 0x0001e2000c101524 */
[----:B------:R-:W-:Y:S05]  /*3b30*/  BRA `(.L_x_14806) ;  /* 0x0000000800987947 */ /* 0x000fea0003800000 */
.L_x_14809:
        /* <DEDUP_REMOVED lines=10> */
.L_x_14812:
[----:B------:R-:W-:-:S04]  /*3be0*/  I2FP.F32.U32 R4, R4 ;  /* 0x0000000400047245 */ /* 0x000fc80000201000 */
[----:B------:R-:W-:-:S04]  /*3bf0*/  F2FP.F16.F32.PACK_AB R5, RZ, R4 ;  /* 0x00000004ff05723e */ /* 0x000fc800000000ff */
[----:B------:R-:W-:-:S05]  /*3c00*/  PRMT R5, R5, 0x5410, RZ ;  /* 0x0000541005057816 */ /* 0x000fca00000000ff */
[----:B------:R0:W-:Y:S01]  /*3c10*/  STG.E desc[UR36][R2.64], R5 ;  /* 0x0000000502007986 */ /* 0x0001e2000c101924 */
[----:B------:R-:W-:Y:S05]  /*3c20*/  BRA `(.L_x_14806) ;  /* 0x00000008005c7947 */ /* 0x000fea0003800000 */
.L_x_14811:
[----:B------:R-:W0:Y:S02]  /*3c30*/  I2F.F64.U32 R4, R4 ;  /* 0x0000000400047312 */ /* 0x000e240000201800 */
[----:B0-----:R0:W-:Y:S01]  /*3c40*/  STG.E.64 desc[UR36][R2.64], R4 ;  /* 0x0000000402007986 */ /* 0x0011e2000c101b24 */
[----:B------:R-:W-:Y:S05]  /*3c50*/  BRA `(.L_x_14806) ;  /* 0x0000000800507947 */ /* 0x000fea0003800000 */
.L_x_14801:
        /* <DEDUP_REMOVED lines=10> */
.L_x_14815:
[----:B------:R-:W-:Y:S01]  /*3d00*/  CS2R R6, SRZ ;  /* 0x0000000000067805 */ /* 0x000fe2000001ff00 */
[----:B------:R-:W0:Y:S04]  /*3d10*/  I2F.F64.U32 R4, R4 ;  /* 0x0000000400047312 */ /* 0x000e280000201800 */
[----:B0-----:R0:W-:Y:S01]  /*3d20*/  STG.E.128 desc[UR36][R2.64], R4 ;  /* 0x0000000402007986 */ /* 0x0011e2000c101d24 */
[----:B------:R-:W-:Y:S05]  /*3d30*/  BRA `(.L_x_14806) ;  /* 0x0000000800187947 */ /* 0x000fea0003800000 */
.L_x_14814:
        /* <DEDUP_REMOVED lines=17> */
.L_x_14819:
[----:B------:R-:W-:Y:S05]  /*3e50*/  BSYNC.RECONVERGENT B0 ;  /* 0x0000000000007941 */ /* 0x000fea0003800200 */
.L_x_14818:
[----:B------:R0:W-:Y:S01]  /*3e60*/  STG.E.U8 desc[UR36][R2.64], R5 ;  /* 0x0000000502007986 */ /* 0x0001e2000c101124 */
[----:B------:R-:W-:Y:S05]  /*3e70*/  BRA `(.L_x_14806) ;  /* 0x0000000400c87947 */ /* 0x000fea0003800000 */
.L_x_14817:
        /* <DEDUP_REMOVED lines=16> */
.L_x_14816:
[----:B------:R-:W-:-:S04]  /*3f80*/  I2FP.F32.U32 R0, R4 ;  /* 0x0000000400007245 */ /* 0x000fc80000201000 */
[----:B------:R-:W-:-:S05]  /*3f90*/  F2FP.BF16.F32.PACK_AB R0, RZ, R0 ;  /* 0x00000000ff00723e */ /* 0x000fca00000010ff */
[----:B------:R0:W-:Y:S01]  /*3fa0*/  STG.E.U16 desc[UR36][R2.64], R0 ;  /* 0x0000000002007986 */ /* 0x0001e2000c101524 */
[----:B------:R-:W-:Y:S05]  /*3fb0*/  BRA `(.L_x_14806) ;  /* 0x0000000400787947 */ /* 0x000fea0003800000 */
.L_x_14813:
        /* <DEDUP_REMOVED lines=10> */
.L_x_14822:
        /* <DEDUP_REMOVED lines=12> */
.L_x_14825:
[----:B------:R-:W-:-:S04]  /*4120*/  SHF.R.U32.HI R0, RZ, 0x14, R5 ;  /* 0x00000014ff007819 */ /* 0x000fc80000011605 */
[----:B------:R-:W-:-:S04]  /*4130*/  LOP3.LUT R0, R0, 0x1, RZ, 0xc0, !PT ;  /* 0x0000000100007812 */ /* 0x000fc800078ec0ff */
[----:B------:R-:W-:-:S04]  /*4140*/  IADD3 R0, PT, PT, R5, 0x487ffff, R0 ;  /* 0x0487ffff05007810 */ /* 0x000fc80007ffe000 */
[----:B------:R-:W-:-:S04]  /*4150*/  SHF.R.U32.HI R0, RZ, 0x14, R0 ;  /* 0x00000014ff007819 */ /* 0x000fc80000011600 */
[----:B------:R-:W-:-:S07]  /*4160*/  LOP3.LUT R4, R0, 0xff, RZ, 0xc0, !PT ;  /* 0x000000ff00047812 */ /* 0x000fce00078ec0ff */
.L_x_14826:
[----:B------:R-:W-:-:S07]  /*4170*/  PRMT R0, R4, 0x7610, R0 ;  /* 0x0000761004007816 */ /* 0x000fce0000000000 */
.L_x_14824:
[----:B------:R-:W-:Y:S05]  /*4180*/  BSYNC.RECONVERGENT B0 ;  /* 0x0000000000007941 */ /* 0x000fea0003800200 */
.L_x_14823:
[----:B------:R0:W-:Y:S01]  /*4190*/  STG.E.U8 desc[UR36][R2.64], R0 ;  /* 0x0000000002007986 */ /* 0x0001e2000c101124 */
[----:B------:R-:W-:Y:S05]  /*41a0*/  BRA `(.L_x_14806) ;  /* 0x0000000000fc7947 */ /* 0x000fea0003800000 */
.L_x_14821:
        /* <DEDUP_REMOVED lines=12> */
.L_x_14829:
[----:B------:R-:W-:-:S04]  /*4270*/  SHF.R.U32.HI R0, RZ, 0x15, R5 ;  /* 0x00000015ff007819 */ /* 0x000fc80000011605 */
[----:B------:R-:W-:-:S04]  /*4280*/  LOP3.LUT R0, R0, 0x1, RZ, 0xc0, !PT ;  /* 0x0000000100007812 */ /* 0x000fc800078ec0ff */
[----:B------:R-:W-:-:S04]  /*4290*/  IADD3 R0, PT, PT, R5, 0x88fffff, R0 ;  /* 0x088fffff05007810 */ /* 0x000fc80007ffe000 */
[----:B------:R-:W-:-:S04]  /*42a0*/  SHF.R.U32.HI R0, RZ, 0x15, R0 ;  /* 0x00000015ff007819 */ /* 0x000fc80000011600 */
[----:B------:R-:W-:-:S07]  /*42b0*/  LOP3.LUT R4, R0, 0xff, RZ, 0xc0, !PT ;  /* 0x000000ff00047812 */ /* 0x000fce00078ec0ff */
.L_x_14830:
[----:B------:R-:W-:-:S07]  /*42c0*/  PRMT R0, R4, 0x7610, R0 ;  /* 0x0000761004007816 */ /* 0x000fce0000000000 */
.L_x_14828:
[----:B------:R-:W-:Y:S05]  /*42d0*/  BSYNC.RECONVERGENT B0 ;  /* 0x0000000000007941 */ /* 0x000fea0003800200 */
.L_x_14827:
[----:B------:R0:W-:Y:S01]  /*42e0*/  STG.E.U8 desc[UR36][R2.64], R0 ;  /* 0x0000000002007986 */ /* 0x0001e2000c101124 */
[----:B------:R-:W-:Y:S05]  /*42f0*/  BRA `(.L_x_14806) ;  /* 0x0000000000a87947 */ /* 0x000fea0003800000 */
.L_x_14820:
[----:B------:R-:W-:-:S09]  /*4300*/  UISETP.NE.AND UP0, UPT, UR4, 0x1c, UPT ;  /* 0x0000001c0400788c */ /* 0x000fd2000bf05270 */
[----:B------:R-:W-:Y:S05]  /*4310*/  BRA.U !UP0, `(.L_x_14831) ;  /* 0x00000001089c7547 */ /* 0x000fea000b800000 */
[----:B------:R-:W-:-:S09]  /*4320*/  UISETP.NE.AND UP0, UPT, UR4, 0x1d, UPT ;  /* 0x0000001d0400788c */ /* 0x000fd2000bf05270 */
[----:B------:R-:W-:Y:S05]  /*4330*/  BRA.U !UP0, `(.L_x_14832) ;  /* 0x0000000108887547 */ /* 0x000fea000b800000 */
[----:B------:R-:W-:-:S09]  /*4340*/  UISETP.NE.AND UP0, UPT, UR4, 0x2c, UPT ;  /* 0x0000002c0400788c */ /* 0x000fd2000bf05270 */
[----:B------:R-:W-:Y:S05]  /*4350*/  BRA.U !UP0, `(.L_x_14833) ;  /* 0x0000000108447547 */ /* 0x000fea000b800000 */
.L_x_14805:
        /* <DEDUP_REMOVED lines=16> */
.L_x_14834:
[----:B------:R-:W-:Y:S05]  /*4460*/  BRA `(.L_x_14806) ;  /* 0x00000000004c7947 */ /* 0x000fea0003800000 */
.L_x_14833:
        /* <DEDUP_REMOVED lines=15> */
.L_x_14832:
[----:B------:R-:W-:-:S05]  /*4560*/  IMAD.MOV.U32 R5, RZ, RZ, RZ ;  /* 0x000000ffff057224 */ /* 0x000fca00078e00ff */
[----:B------:R0:W-:Y:S01]  /*4570*/  STG.E.64 desc[UR36][R2.64], R4 ;  /* 0x0000000402007986 */ /* 0x0001e2000c101b24 */
[----:B------:R-:W-:Y:S05]  /*4580*/  BRA `(.L_x_14806) ;  /* 0x0000000000047947 */ /* 0x000fea0003800000 */
.L_x_14831:
[----:B------:R0:W-:Y:S02]  /*4590*/  STG.E desc[UR36][R2.64], R4 ;  /* 0x0000000402007986 */ /* 0x0001e4000c101924 */
.L_x_14806:
[----:B------:R-:W-:Y:S05]  /*45a0*/  BSYNC.RECONVERGENT B6 ;  /* 0x0000000000067941 */ /* 0x000fea0003800200 */
.L_x_14800:
[----:B------:R-:W-:-:S07]  /*45b0*/  VIADD R17, R17, 0x80 ;  /* 0x0000008011117836 */ /* 0x000fce0000000000 */
.L_x_14730:
[----:B------:R-:W-:Y:S05]  /*45c0*/  BSYNC.RECONVERGENT B7 ;  /* 0x0000000000077941 */ /* 0x000fea0003800200 */
.L_x_14729:
        /* <DEDUP_REMOVED lines=358> */
.L_x_14837:
        /* <DEDUP_REMOVED lines=19> */
.L_x_14841:
[----:B------:R-:W2:Y:S02]  /*5d60*/  LDG.E.U8 R2, desc[UR36][R2.64] ;  /* 0x0000002402027981 */ /* 0x000ea4000c1e1100 */
[----:B--2---:R-:W-:-:S04]  /*5d70*/  I2FP.F32.U32 R0, R2 ;  /* 0x0000000200007245 */ /* 0x004fc80000201000 */
[----:B------:R-:W-:-:S04]  /*5d80*/  F2FP.BF16.F32.PACK_AB R0, RZ, R0 ;  /* 0x00000000ff00723e */ /* 0x000fc800000010ff */
[----:B------:R-:W-:Y:S01]  /*5d90*/  PRMT R19, R0, 0x7610, R19 ;  /* 0x0000761000137816 */ /* 0x000fe20000000013 */
[----:B------:R-:W-:Y:S06]  /*5da0*/  BRA `(.L_x_14843) ;  /* 0x0000000c00e07947 */ /* 0x000fec0003800000 */
.L_x_14840:
        /* <DEDUP_REMOVED lines=11> */
.L_x_14845:
[----:B------:R-:W2:Y:S02]  /*5e60*/  LDG.E R2, desc[UR36][R2.64] ;  /* 0x0000002402027981 */ /* 0x000ea4000c1e1900 */
[----:B--2---:R-:W-:-:S04]  /*5e70*/  I2FP.F32.S32 R0, R2 ;  /* 0x0000000200007245 */ /* 0x004fc80000201400 */
[----:B------:R-:W-:-:S04]  /*5e80*/  F2FP.BF16.F32.PACK_AB R0, RZ, R0 ;  /* 0x00000000ff00723e */ /* 0x000fc800000010ff */
[----:B------:R-:W-:Y:S01]  /*5e90*/  PRMT R19, R0, 0x7610, R19 ;  /* 0x0000761000137816 */ /* 0x000fe20000000013 */
[----:B------:R-:W-:Y:S06]  /*5ea0*/  BRA `(.L_x_14843) ;  /* 0x0000000c00a07947 */ /* 0x000fec0003800000 */
.L_x_14844:
[----:B------:R-:W2:Y:S02]  /*5eb0*/  LDG.E.U16 R2, desc[UR36][R2.64] ;  /* 0x0000002402027981 */ /* 0x000ea4000c1e1500 */
[----:B--2---:R-:W0:Y:S02]  /*5ec0*/  I2F.S16 R0, R2 ;  /* 0x0000000200007306 */ /* 0x004e240000101400 */
[----:B0-----:R-:W-:-:S04]  /*5ed0*/  F2FP.BF16.F32.PACK_AB R0, RZ, R0 ;  /* 0x00000000ff00723e */ /* 0x001fc800000010ff */
[----:B------:R-:W-:Y:S01]  /*5ee0*/  PRMT R19, R0, 0x7610, R19 ;  /* 0x0000761000137816 */ /* 0x000fe20000000013 */
[----:B------:R-:W-:Y:S06]  /*5ef0*/  BRA `(.L_x_14843) ;  /* 0x0000000c008c7947 */ /* 0x000fec0003800000 */
.L_x_14839:
        /* <DEDUP_REMOVED lines=9> */
.L_x_14847:
[----:B------:R-:W2:Y:S02]  /*5f90*/  LDG.E.U16 R0, desc[UR36][R2.64] ;  /* 0x0000002402007981 */ /* 0x000ea4000c1e1500 */
[----:B--2---:R-:W-:-:S05]  /*5fa0*/  HADD2.F32 R0, -RZ, R0.H0_H0 ;  /* 0x20000000ff007230 */ /* 0x004fca0000004100 */
[----:B------:R-:W-:-:S04]  /*5fb0*/  F2FP.BF16.F32.PACK_AB R0, RZ, R0 ;  /* 0x00000000ff00723e */ /* 0x000fc800000010ff */
[----:B------:R-:W-:Y:S01]  /*5fc0*/  PRMT R19, R0, 0x7610, R19 ;  /* 0x0000761000137816 */ /* 0x000fe20000000013 */
[----:B------:R-:W-:Y:S06]  /*5fd0*/  BRA `(.L_x_14843) ;  /* 0x0000000c00547947 */ /* 0x000fec0003800000 */
.L_x_14846:
        /* <DEDUP_REMOVED lines=9> */
.L_x_14849:
[----:B------:R-:W2:Y:S02]  /*6070*/  LDG.E.U16 R2, desc[UR36][R2.64] ;  /* 0x0000002402027981 */ /* 0x000ea4000c1e1500 */
[----:B--2---:R-:W-:-:S05]  /*6080*/  HADD2.F32 R0, -RZ, R2.H0_H0 ;  /* 0x20000002ff007230 */ /* 0x004fca0000004100 */
[----:B------:R-:W-:-:S04]  /*6090*/  F2FP.BF16.F32.PACK_AB R0, RZ, R0 ;  /* 0x00000000ff00723e */ /* 0x000fc800000010ff */
[----:B------:R-:W-:Y:S01]  /*60a0*/  PRMT R19, R0, 0x7610, R19 ;  /* 0x0000761000137816 */ /* 0x000fe20000000013 */
[----:B------:R-:W-:Y:S06]  /*60b0*/  BRA `(.L_x_14843) ;  /* 0x0000000c001c7947 */ /* 0x000fec0003800000 */
.L_x_14848:
        /* <DEDUP_REMOVED lines=13> */
.L_x_14838:
        /* <DEDUP_REMOVED lines=14> */
.L_x_14852:
        /* <DEDUP_REMOVED lines=13> */
.L_x_14851:
        /* <DEDUP_REMOVED lines=27> */
.L_x_14854:
        /* <DEDUP_REMOVED lines=14> */
.L_x_14853:
[----:B------:R0:W5:Y:S01]  /*65d0*/  LDG.E.U16 R19, desc[UR36][R2.64] ;  /* 0x0000002402137981 */ /* 0x000162000c1e1500 */
[----:B------:R-:W-:Y:S05]  /*65e0*/  BRA `(.L_x_14843) ;  /* 0x0000000400d07947 */ /* 0x000fea0003800000 */
.L_x_14850:
        /* <DEDUP_REMOVED lines=13> */
.L_x_14857:
        /* <DEDUP_REMOVED lines=21> */
.L_x_14861:
[----:B------:R-:W-:Y:S05]  /*6810*/  BSYNC.RECONVERGENT B1 ;  /* 0x0000000000017941 */ /* 0x000fea0003800200 */
.L_x_14860:
[----:B------:R-:W-:Y:S02]  /*6820*/  SHF.L.U32 R0, R0, 0x14, RZ ;  /* 0x0000001400007819 */ /* 0x000fe400000006ff */
[----:B------:R-:W-:-:S04]  /*6830*/  LEA R2, R2, 0x3b800000, 0x17 ;  /* 0x3b80000002027811 */ /* 0x000fc800078eb8ff */
[----:B------:R-:W-:-:S07]  /*6840*/  LOP3.LUT R0, R2, R0, R7, 0xfe, !PT ;  /* 0x0000000002007212 */ /* 0x000fce00078efe07 */
.L_x_14859:
[----:B------:R-:W-:Y:S05]  /*6850*/  BSYNC.RECONVERGENT B0 ;  /* 0x0000000000007941 */ /* 0x000fea0003800200 */
.L_x_14858:
[----:B------:R-:W-:-:S04]  /*6860*/  F2FP.BF16.F32.PACK_AB R0, RZ, R0 ;  /* 0x00000000ff00723e */ /* 0x000fc800000010ff */
[----:B------:R-:W-:Y:S01]  /*6870*/  PRMT R19, R0, 0x7610, R19 ;  /* 0x0000761000137816 */ /* 0x000fe20000000013 */
[----:B------:R-:W-:Y:S06]  /*6880*/  BRA `(.L_x_14843) ;  /* 0x0000000400287947 */ /* 0x000fec0003800000 */
.L_x_14856:
        /* <DEDUP_REMOVED lines=21> */
.L_x_14865:
[----:B------:R-:W-:Y:S05]  /*69e0*/  BSYNC.RECONVERGENT B1 ;  /* 0x0000000000017941 */ /* 0x000fea0003800200 */
.L_x_14864:
[----:B------:R-:W-:Y:S01]  /*69f0*/  IMAD.SHL.U32 R0, R0, 0x200000, RZ ;  /* 0x0020000000007824 */ /* 0x000fe200078e00ff */
[----:B------:R-:W-:-:S04]  /*6a00*/  LEA R2, R2, 0x37800000, 0x17 ;  /* 0x3780000002027811 */ /* 0x000fc800078eb8ff */
[----:B------:R-:W-:-:S07]  /*6a10*/  LOP3.LUT R0, R2, R0, R7, 0xfe, !PT ;  /* 0x0000000002007212 */ /* 0x000fce00078efe07 */
.L_x_14863:
[----:B------:R-:W-:Y:S05]  /*6a20*/  BSYNC.RECONVERGENT B0 ;  /* 0x0000000000007941 */ /* 0x000fea0003800200 */
.L_x_14862:
[----:B------:R-:W-:-:S04]  /*6a30*/  F2FP.BF16.F32.PACK_AB R0, RZ, R0 ;  /* 0x00000000ff00723e */ /* 0x000fc800000010ff */
[----:B------:R-:W-:Y:S01]  /*6a40*/  PRMT R19, R0, 0x7610, R19 ;  /* 0x0000761000137816 */ /* 0x000fe20000000013 */
[----:B------:R-:W-:Y:S06]  /*6a50*/  BRA `(.L_x_14843) ;  /* 0x0000000000b47947 */ /* 0x000fec0003800000 */
.L_x_14855:
        /* <DEDUP_REMOVED lines=14> */
.L_x_14869:
[----:B------:R-:W-:Y:S05]  /*6b40*/  BSYNC.RECONVERGENT B0 ;  /* 0x0000000000007941 */ /* 0x000fea0003800200 */
.L_x_14868:
[----:B------:R-:W-:-:S04]  /*6b50*/  F2FP.BF16.F32.PACK_AB R0, RZ, R0 ;  /* 0x00000000ff00723e */ /* 0x000fc800000010ff */
[----:B------:R-:W-:Y:S01]  /*6b60*/  PRMT R19, R0, 0x7610, R19 ;  /* 0x0000761000137816 */ /* 0x000fe20000000013 */
[----:B------:R-:W-:Y:S06]  /*6b70*/  BRA `(.L_x_14843) ;  /* 0x00000000006c7947 */ /* 0x000fec0003800000 */
.L_x_14842:
        /* <DEDUP_REMOVED lines=16> */
.L_x_14870:
[----:B------:R-:W-:Y:S01]  /*6c80*/  PRMT R19, RZ, 0x7610, R19 ;  /* 0x00007610ff137816 */ /* 0x000fe20000000013 */
[----:B------:R-:W-:Y:S06]  /*6c90*/  BRA `(.L_x_14843) ;  /* 0x0000000000247947 */ /* 0x000fec0003800000 */
.L_x_14867:
[----:B------:R-:W2:Y:S02]  /*6ca0*/  LDG.E.64 R2, desc[UR36][R2.64] ;  /* 0x0000002402027981 */ /* 0x000ea4000c1e1b00 */
[----:B--2---:R-:W0:Y:S02]  /*6cb0*/  I2F.U64 R0, R2 ;  /* 0x0000000200007312 */ /* 0x004e240000301000 */
[----:B0-----:R-:W-:-:S04]  /*6cc0*/  F2FP.BF16.F32.PACK_AB R0, RZ, R0 ;  /* 0x00000000ff00723e */ /* 0x001fc800000010ff */
[----:B------:R-:W-:Y:S01]  /*6cd0*/  PRMT R19, R0, 0x7610, R19 ;  /* 0x0000761000137816 */ /* 0x000fe20000000013 */
[----:B------:R-:W-:Y:S06]  /*6ce0*/  BRA `(.L_x_14843) ;  /* 0x0000000000107947 */ /* 0x000fec0003800000 */
.L_x_14866:
[----:B------:R-:W2:Y:S02]  /*6cf0*/  LDG.E R2, desc[UR36][R2.64] ;  /* 0x0000002402027981 */ /* 0x000ea4000c1e1900 */
[----:B--2---:R-:W-:-:S04]  /*6d00*/  I2FP.F32.U32 R0, R2 ;  /* 0x0000000200007245 */ /* 0x004fc80000201000 */
[----:B------:R-:W-:-:S04]  /*6d10*/  F2FP.BF16.F32.PACK_AB R0, RZ, R0 ;  /* 0x00000000ff00723e */ /* 0x000fc800000010ff */
[----:B------:R-:W-:-:S07]  /*6d20*/  PRMT R19, R0, 0x7610, R19 ;  /* 0x0000761000137816 */ /* 0x000fce0000000013 */
.L_x_14843:
        /* <DEDUP_REMOVED lines=18> */
.L_x_14874:
[----:B------:R-:W2:Y:S02]  /*6e50*/  LDG.E.U8 R2, desc[UR36][R2.64] ;  /* 0x0000002402027981 */ /* 0x000ea4000c1e1100 */
[----:B--2---:R-:W-:-:S04]  /*6e60*/  I2FP.F32.U32 R0, R2 ;  /* 0x0000000200007245 */ /* 0x004fc80000201000 */
[----:B------:R-:W-:Y:S01]  /*6e70*/  F2FP.BF16.F32.PACK_AB R0, RZ, R0 ;  /* 0x00000000ff00723e */ /* 0x000fe200000010ff */
[----:B------:R-:W-:Y:S06]  /*6e80*/  BRA `(.L_x_14876) ;  /* 0x0000000c00a47947 */ /* 0x000fec0003800000 */
.L_x_14873:
        /* <DEDUP_REMOVED lines=10> */
.L_x_14878:
[----:B------:R-:W2:Y:S02]  /*6f30*/  LDG.E R2, desc[UR36][R2.64] ;  /* 0x0000002402027981 */ /* 0x000ea4000c1e1900 */
[----:B--2---:R-:W-:-:S04]  /*6f40*/  I2FP.F32.S32 R0, R2 ;  /* 0x0000000200007245 */ /* 0x004fc80000201400 */
[----:B------:R-:W-:Y:S01]  /*6f50*/  F2FP.BF16.F32.PACK_AB R0, RZ, R0 ;  /* 0x00000000ff00723e */ /* 0x000fe200000010ff */
[----:B------:R-:W-:Y:S06]  /*6f60*/  BRA `(.L_x_14876) ;  /* 0x0000000c006c7947 */ /* 0x000fec0003800000 */
.L_x_14877:
[----:B------:R-:W2:Y:S02]  /*6f70*/  LDG.E.U16 R2, desc[UR36][R2.64] ;  /* 0x0000002402027981 */ /* 0x000ea4000c1e1500 */
[----:B--2---:R-:W0:Y:S02]  /*6f80*/  I2F.S16 R0, R2 ;  /* 0x0000000200007306 */ /* 0x004e240000101400 */
[----:B0-----:R-:W-:Y:S01]  /*6f90*/  F2FP.BF16.F32.PACK_AB R0, RZ, R0 ;  /* 0x00000000ff00723e */ /* 0x001fe200000010ff */
[----:B------:R-:W-:Y:S06]  /*6fa0*/  BRA `(.L_x_14876) ;  /* 0x0000000c005c7947 */ /* 0x000fec0003800000 */
.L_x_14872:
        /* <DEDUP_REMOVED lines=9> */
.L_x_14880:
[----:B------:R-:W2:Y:S02]  /*7040*/  LDG.E.U16 R0, desc[UR36][R2.64] ;  /* 0x0000002402007981 */ /* 0x000ea4000c1e1500 */
[----:B--2---:R-:W-:-:S05]  /*7050*/  HADD2.F32 R0, -RZ, R0.H0_H0 ;  /* 0x20000000ff007230 */ /* 0x004fca0000004100 */
[----:B------:R-:W-:Y:S01]  /*7060*/  F2FP.BF16.F32.PACK_AB R0, RZ, R0 ;  /* 0x00000000ff00723e */ /* 0x000fe200000010ff */
[----:B------:R-:W-:Y:S06]  /*7070*/  BRA `(.L_x_14876) ;  /* 0x0000000c00287947 */ /* 0x000fec0003800000 */
.L_x_14879:
        /* <DEDUP_REMOVED lines=9> */
.L_x_14882:
[----:B------:R-:W2:Y:S02]  /*7110*/  LDG.E.U16 R2, desc[UR36][R2.64] ;  /* 0x0000002402027981 */ /* 0x000ea4000c1e1500 */
[----:B--2---:R-:W-:-:S05]  /*7120*/  HADD2.F32 R0, -RZ, R2.H0_H0 ;  /* 0x20000002ff007230 */ /* 0x004fca0000004100 */
[----:B------:R-:W-:Y:S01]  /*7130*/  F2FP.BF16.F32.PACK_AB R0, RZ, R0 ;  /* 0x00000000ff00723e */ /* 0x000fe200000010ff */
[----:B------:R-:W-:Y:S06]  /*7140*/  BRA `(.L_x_14876) ;  /* 0x0000000800f47947 */ /* 0x000fec0003800000 */
.L_x_14881:
        /* <DEDUP_REMOVED lines=12> */
.L_x_14871:
        /* <DEDUP_REMOVED lines=13> */
.L_x_14885:
        /* <DEDUP_REMOVED lines=12> */
.L_x_14884:
        /* <DEDUP_REMOVED lines=27> */
.L_x_14887:
        /* <DEDUP_REMOVED lines=13> */
.L_x_14886:
[----:B------:R0:W5:Y:S01]  /*7620*/  LDG.E.U16 R0, desc[UR36][R2.64] ;  /* 0x0000002402007981 */ /* 0x000162000c1e1500 */
[----:B------:R-:W-:Y:S05]  /*7630*/  BRA `(.L_x_14876) ;  /* 0x0000000400b87947 */ /* 0x000fea0003800000 */
.L_x_14883:
        /* <DEDUP_REMOVED lines=12> */
.L_x_14890:
        /* <DEDUP_REMOVED lines=21> */
.L_x_14894:
[----:B------:R-:W-:Y:S05]  /*7850*/  BSYNC.RECONVERGENT B1 ;  /* 0x0000000000017941 */ /* 0x000fea0003800200 */
.L_x_14893:
[----:B------:R-:W-:Y:S02]  /*7860*/  SHF.L.U32 R0, R0, 0x14, RZ ;  /* 0x0000001400007819 */ /* 0x000fe400000006ff */
[----:B------:R-:W-:-:S04]  /*7870*/  LEA R2, R2, 0x3b800000, 0x17 ;  /* 0x3b80000002027811 */ /* 0x000fc800078eb8ff */
[----:B------:R-:W-:-:S07]  /*7880*/  LOP3.LUT R0, R2, R0, R7, 0xfe, !PT ;  /* 0x0000000002007212 */ /* 0x000fce00078efe07 */
.L_x_14892:
[----:B------:R-:W-:Y:S05]  /*7890*/  BSYNC.RECONVERGENT B0 ;  /* 0x0000000000007941 */ /* 0x000fea0003800200 */
.L_x_14891:
[----:B------:R-:W-:Y:S01]  /*78a0*/  F2FP.BF16.F32.PACK_AB R0, RZ, R0 ;  /* 0x00000000ff00723e */ /* 0x000fe200000010ff */
[----:B------:R-:W-:Y:S06]  /*78b0*/  BRA `(.L_x_14876) ;  /* 0x0000000400187947 */ /* 0x000fec0003800000 */
.L_x_14889:
        /* <DEDUP_REMOVED lines=21> */
.L_x_14898:
[----:B------:R-:W-:Y:S05]  /*7a10*/  BSYNC.RECONVERGENT B1 ;  /* 0x0000000000017941 */ /* 0x000fea0003800200 */
.L_x_14897:
[----:B------:R-:W-:Y:S01]  /*7a20*/  IMAD.SHL.U32 R0, R0, 0x200000, RZ ;  /* 0x0020000000007824 */ /* 0x000fe200078e00ff */
[----:B------:R-:W-:-:S04]  /*7a30*/  LEA R2, R2, 0x37800000, 0x17 ;  /* 0x3780000002027811 */ /* 0x000fc800078eb8ff */
[----:B------:R-:W-:-:S07]  /*7a40*/  LOP3.LUT R0, R2, R0, R7, 0xfe, !PT ;  /* 0x0000000002007212 */ /* 0x000fce00078efe07 */
.L_x_14896:
[----:B------:R-:W-:Y:S05]  /*7a50*/  BSYNC.RECONVERGENT B0 ;  /* 0x0000000000007941 */ /* 0x000fea0003800200 */
.L_x_14895:
[----:B------:R-:W-:Y:S01]  /*7a60*/  F2FP.BF16.F32.PACK_AB R0, RZ, R0 ;  /* 0x00000000ff00723e */ /* 0x000fe200000010ff */
[----:B------:R-:W-:Y:S06]  /*7a70*/  BRA `(.L_x_14876) ;  /* 0x0000000000a87947 */ /* 0x000fec0003800000 */
.L_x_14888:
        /* <DEDUP_REMOVED lines=14> */
.L_x_14902:
[----:B------:R-:W-:Y:S05]  /*7b60*/  BSYNC.RECONVERGENT B0 ;  /* 0x0000000000007941 */ /* 0x000fea0003800200 */
.L_x_14901:
[----:B------:R-:W-:Y:S01]  /*7b70*/  F2FP.BF16.F32.PACK_AB R0, RZ, R0 ;  /* 0x00000000ff00723e */ /* 0x000fe200000010ff */
[----:B------:R-:W-:Y:S06]  /*7b80*/  BRA `(.L_x_14876) ;  /* 0x0000000000647947 */ /* 0x000fec0003800000 */
.L_x_14875:
        /* <DEDUP_REMOVED lines=16> */
.L_x_14903:
[----:B------:R-:W-:Y:S01]  /*7c90*/  PRMT R0, RZ, 0x7610, R0 ;  /* 0x00007610ff007816 */ /* 0x000fe20000000000 */
[----:B------:R-:W-:Y:S06]  /*7ca0*/  BRA `(.L_x_14876) ;  /* 0x00000000001c7947 */ /* 0x000fec0003800000 */
.L_x_14900:
[----:B------:R-:W2:Y:S02]  /*7cb0*/  LDG.E.64 R2, desc[UR36][R2.64] ;  /* 0x0000002402027981 */ /* 0x000ea4000c1e1b00 */
[----:B--2---:R-:W0:Y:S02]  /*7cc0*/  I2F.U64 R0, R2 ;  /* 0x0000000200007312 */ /* 0x004e240000301000 */
[----:B0-----:R-:W-:Y:S01]  /*7cd0*/  F2FP.BF16.F32.PACK_AB R0, RZ, R0 ;  /* 0x00000000ff00723e */ /* 0x001fe200000010ff */
[----:B------:R-:W-:Y:S06]  /*7ce0*/  BRA `(.L_x_14876) ;  /* 0x00000000000c7947 */ /* 0x000fec0003800000 */
.L_x_14899:
[----:B------:R-:W2:Y:S02]  /*7cf0*/  LDG.E R2, desc[UR36][R2.64] ;  /* 0x0000002402027981 */ /* 0x000ea4000c1e1900 */
[----:B--2---:R-:W-:-:S04]  /*7d00*/  I2FP.F32.U32 R0, R2 ;  /* 0x0000000200007245 */ /* 0x004fc80000201000 */
[----:B------:R-:W-:-:S07]  /*7d10*/  F2FP.BF16.F32.PACK_AB R0, RZ, R0 ;  /* 0x00000000ff00723e */ /* 0x000fce00000010ff */
.L_x_14876:
        /* <DEDUP_REMOVED lines=22> */
.L_x_14908:
[----:B------:R4:W-:Y:S01]  /*7e80*/  STG.E.U8 desc[UR36][R2.64], R4 ;  /* 0x0000000402007986 */ /* 0x0009e2000c101124 */
[----:B------:R-:W-:Y:S05]  /*7e90*/  BRA `(.L_x_14910) ;  /* 0x0000000800fc7947 */ /* 0x000fea0003800000 */
.L_x_14907:
        /* <DEDUP_REMOVED lines=9> */
.L_x_14912:
[----:B------:R2:W-:Y:S01]  /*7f30*/  STG.E desc[UR36][R2.64], R4 ;  /* 0x0000000402007986 */ /* 0x0005e2000c101924 */
[----:B------:R-:W-:Y:S05]  /*7f40*/  BRA `(.L_x_14910) ;  /* 0x0000000800d07947 */ /* 0x000fea0003800000 */
.L_x_14911:
[----:B------:R0:W-:Y:S01]  /*7f50*/  STG.E.U16 desc[UR36][R2.64], R4 ;  /* 0x0000000402007986 */ /* 0x0001e2000c101524 */
[----:B------:R-:W-:Y:S05]  /*7f60*/  BRA `(.L_x_14910) ;  /* 0x0000000800c87947 */ /* 0x000fea0003800000 */
.L_x_14906:
        /* <DEDUP_REMOVED lines=9> */
.L_x_14914:
[----:B------:R-:W-:-:S04]  /*8000*/  I2FP.F32.U32 R0, R4 ;  /* 0x0000000400007245 */ /* 0x000fc80000201000 */
[----:B------:R-:W-:-:S05]  /*8010*/  F2FP.F16.F32.PACK_AB R0, RZ, R0 ;  /* 0x00000000ff00723e */ /* 0x000fca00000000ff */
[----:B------:R0:W-:Y:S01]  /*8020*/  STG.E.U16 desc[UR36][R2.64], R0 ;  /* 0x0000000002007986 */ /* 0x0001e2000c101524 */
[----:B------:R-:W-:Y:S05]  /*8030*/  BRA `(.L_x_14910) ;  /* 0x0000000800947947 */ /* 0x000fea0003800000 */
.L_x_14913:
        /* <DEDUP_REMOVED lines=10> */
.L_x_14916:
[----:B------:R-:W-:-:S04]  /*80e0*/  I2FP.F32.U32 R4, R4 ;  /* 0x0000000400047245 */ /* 0x000fc80000201000 */
[----:B------:R-:W-:-:S04]  /*80f0*/  F2FP.F16.F32.PACK_AB R5, RZ, R4 ;  /* 0x00000004ff05723e */ /* 0x000fc800000000ff */
[----:B------:R-:W-:-:S05]  /*8100*/  PRMT R5, R5, 0x5410, RZ ;  /* 0x0000541005057816 */ /* 0x000fca00000000ff */
[----:B------:R0:W-:Y:S01]  /*8110*/  STG.E desc[UR36][R2.64], R5 ;  /* 0x0000000502007986 */ /* 0x0001e2000c101924 */
[----:B------:R-:W-:Y:S05]  /*8120*/  BRA `(.L_x_14910) ;  /* 0x0000000800587947 */ /* 0x000fea0003800000 */
.L_x_14915:
[----:B------:R-:W0:Y:S02]  /*8130*/  I2F.F64.U32 R4, R4 ;  /* 0x0000000400047312 */ /* 0x000e240000201800 */
[----:B0-----:R0:W-:Y:S01]  /*8140*/  STG.E.64 desc[UR36][R2.64], R4 ;  /* 0x0000000402007986 */ /* 0x0011e2000c101b24 */
[----:B------:R-:W-:Y:S05]  /*8150*/  BRA `(.L_x_14910) ;  /* 0x00000008004c7947 */ /* 0x000fea0003800000 */
.L_x_14905:
        /* <DEDUP_REMOVED lines=12> */
.L_x_14920:
        /* <DEDUP_REMOVED lines=17> */
.L_x_14922:
[----:B------:R-:W-:Y:S05]  /*8330*/  BSYNC.RECONVERGENT B0 ;  /* 0x0000000000007941 */ /* 0x000fea0003800200 */
.L_x_14921:
[----:B------:R0:W-:Y:S01]  /*8340*/  STG.E.U8 desc[UR36][R2.64], R0 ;  /* 0x0000000002007986 */ /* 0x0001e2000c101124 */
[----:B------:R-:W-:Y:S05]  /*8350*/  BRA `(.L_x_14910) ;  /* 0x0000000400cc7947 */ /* 0x000fea0003800000 */
.L_x_14919:
        /* <DEDUP_REMOVED lines=17> */
.L_x_14924:
[----:B------:R-:W-:Y:S05]  /*8470*/  BSYNC.RECONVERGENT B0 ;  /* 0x0000000000007941 */ /* 0x000fea0003800200 */
.L_x_14923:
[----:B------:R0:W-:Y:S01]  /*8480*/  STG.E.U8 desc[UR36][R2.64], R0 ;  /* 0x0000000002007986 */ /* 0x0001e2000c101124 */
[----:B------:R-:W-:Y:S05]  /*8490*/  BRA `(.L_x_14910) ;  /* 0x00000004007c7947 */ /* 0x000fea0003800000 */
.L_x_14918:
        /* <DEDUP_REMOVED lines=21> */
.L_x_14926:
[----:B------:R-:W-:-:S05]  /*85f0*/  IMAD.MOV.U32 R5, RZ, RZ, RZ ;  /* 0x000000ffff057224 */ /* 0x000fca00078e00ff */
[----:B------:R0:W-:Y:S01]  /*8600*/  STG.E.64 desc[UR36][R2.64], R4 ;  /* 0x0000000402007986 */ /* 0x0001e2000c101b24 */
[----:B------:R-:W-:Y:S05]  /*8610*/  BRA `(.L_x_14910) ;  /* 0x00000004001c7947 */ /* 0x000fea0003800000 */
.L_x_14925:
[----:B------:R0:W-:Y:S01]  /*8620*/  STG.E desc[UR36][R2.64], R4 ;  /* 0x0000000402007986 */ /* 0x0001e2000c101924 */
[----:B------:R-:W-:Y:S05]  /*8630*/  BRA `(.L_x_14910) ;  /* 0x0000000400147947 */ /* 0x000fea0003800000 */
.L_x_14917:
        /* <DEDUP_REMOVED lines=8> */
.L_x_14928:
[----:B------:R-:W-:Y:S01]  /*86c0*/  CS2R R6, SRZ ;  /* 0x0000000000067805 */ /* 0x000fe2000001ff00 */
[----:B------:R-:W0:Y:S04]  /*86d0*/  I2F.F64.U32 R4, R4 ;  /* 0x0000000400047312 */ /* 0x000e280000201800 */
[----:B0-----:R0:W-:Y:S01]  /*86e0*/  STG.E.128 desc[UR36][R2.64], R4 ;  /* 0x0000000402007986 */ /* 0x0011e2000c101d24 */
[----:B------:R-:W-:Y:S05]  /*86f0*/  BRA `(.L_x_14910) ;  /* 0x0000000000e47947 */ /* 0x000fea0003800000 */
.L_x_14927:
[----:B------:R-:W-:-:S09]  /*8700*/  UISETP.NE.AND UP0, UPT, UR4, 0xf, UPT ;  /* 0x0000000f0400788c */ /* 0x000fd2000bf05270 */
[----:B------:R-:W-:Y:S05]  /*8710*/  BRA.U !UP0, `(.L_x_14929) ;  /* 0x0000000108d07547 */ /* 0x000fea000b800000 */
[----:B------:R-:W-:-:S09]  /*8720*/  UISETP.NE.AND UP0, UPT, UR4, 0x17, UPT ;  /* 0x000000170400788c */ /* 0x000fd2000bf05270 */
[----:B------:R-:W-:Y:S05]  /*8730*/  BRA.U !UP0, `(.L_x_14930) ;  /* 0x0000000108847547 */ /* 0x000fea000b800000 */
[----:B------:R-:W-:-:S09]  /*8740*/  UISETP.NE.AND UP0, UPT, UR4, 0x18, UPT ;  /* 0x000000180400788c */ /* 0x000fd2000bf05270 */
[----:B------:R-:W-:Y:S05]  /*8750*/  BRA.U !UP0, `(.L_x_14931) ;  /* 0x0000000108447547 */ /* 0x000fea000b800000 */
.L_x_14909:
        /* <DEDUP_REMOVED lines=16> */
.L_x_14932:
[----:B------:R-:W-:Y:S05]  /*8860*/  BRA `(.L_x_14910) ;  /* 0x0000000000887947 */ /* 0x000fea0003800000 */
.L_x_14931:
        /* <DEDUP_REMOVED lines=11> */
.L_x_14934:
[----:B------:R-:W-:Y:S05]  /*8920*/  BSYNC.RECONVERGENT B0 ;  /* 0x0000000000007941 */ /* 0x000fea0003800200 */
.L_x_14933:
[----:B------:R0:W-:Y:S01]  /*8930*/  STG.E.U8 desc[UR36][R2.64], R5 ;  /* 0x0000000502007986 */ /* 0x0001e2000c101124 */
[----:B------:R-:W-:Y:S05]  /*8940*/  BRA `(.L_x_14910) ;  /* 0x0000000000507947 */ /* 0x000fea0003800000 */
.L_x_14930:
        /* <DEDUP_REMOVED lines=12> */
.L_x_14935:
[----:B------:R-:W-:Y:S01]  /*8a10*/  IMAD.MOV.U32 R5, RZ, RZ, 0x7f ;  /* 0x0000007fff057424 */ /* 0x000fe200078e00ff */
[----:B------:R-:W-:-:S04]  /*8a20*/  ISETP.GT.U32.AND P0, PT, R7, 0x7f800000, PT ;  /* 0x7f8000000700780c */ /* 0x000fc80003f04070 */
[----:B------:R-:W-:-:S05]  /*8a30*/  SEL R5, R5, 0x7c, P0 ;  /* 0x0000007c05057807 */ /* 0x000fca0000000000 */
[----:B------:R0:W-:Y:S01]  /*8a40*/  STG.E.U8 desc[UR36][R2.64], R5 ;  /* 0x0000000502007986 */ /* 0x0001e2000c101124 */
[----:B------:R-:W-:Y:S05]  /*8a50*/  BRA `(.L_x_14910) ;  /* 0x00000000000c7947 */ /* 0x000fea0003800000 */
.L_x_14929:
[----:B------:R-:W-:-:S04]  /*8a60*/  I2FP.F32.U32 R0, R4 ;  /* 0x0000000400007245 */ /* 0x000fc80000201000 */
[----:B------:R-:W-:-:S05]  /*8a70*/  F2FP.BF16.F32.PACK_AB R0, RZ, R0 ;  /* 0x00000000ff00723e */ /* 0x000fca00000010ff */
[----:B------:R0:W-:Y:S02]  /*8a80*/  STG.E.U16 desc[UR36][R2.64], R0 ;  /* 0x0000000002007986 */ /* 0x0001e4000c101524 */
.L_x_14910:
[----:B------:R-:W-:Y:S05]  /*8a90*/  BSYNC.RECONVERGENT B6 ;  /* 0x0000000000067941 */ /* 0x000fea0003800200 */
.L_x_14904:
[----:B------:R-:W-:-:S07]  /*8aa0*/  VIADD R17, R17, 0x80 ;  /* 0x0000008011117836 */ /* 0x000fce0000000000 */
.L_x_14836:
[----:B------:R-:W-:Y:S05]  /*8ab0*/  BSYNC.RECONVERGENT B7 ;  /* 0x0000000000077941 */ /* 0x000fea0003800200 */
.L_x_14835:
        /* <DEDUP_REMOVED lines=358> */
.L_x_14938:
        /* <DEDUP_REMOVED lines=19> */
.L_x_14942:
[----:B------:R-:W2:Y:S02]  /*a250*/  LDG.E.U8 R2, desc[UR36][R2.64] ;  /* 0x0000002402027981 */ /* 0x000ea4000c1e1100 */
[----:B--2---:R-:W-:-:S04]  /*a260*/  I2FP.F32.U32 R0, R2 ;  /* 0x0000000200007245 */ /* 0x004fc80000201000 */
[----:B------:R-:W-:-:S04]  /*a270*/  F2FP.BF16.F32.PACK_AB R0, RZ, R0 ;  /* 0x00000000ff00723e */ /* 0x000fc800000010ff */
[----:B------:R-:W-:Y:S01]  /*a280*/  PRMT R19, R0, 0x7610, R19 ;  /* 0x0000761000137816 */ /* 0x000fe20000000013 */
[----:B------:R-:W-:Y:S06]  /*a290*/  BRA `(.L_x_14944) ;  /* 0x0000000c00e07947 */ /* 0x000fec0003800000 */
.L_x_14941:
        /* <DEDUP_REMOVED lines=11> */
.L_x_14946:
[----:B------:R-:W2:Y:S02]  /*a350*/  LDG.E R2, desc[UR36][R2.64] ;  /* 0x0000002402027981 */ /* 0x000ea4000c1e1900 */
[----:B--2---:R-:W-:-:S04]  /*a360*/  I2FP.F32.S32 R0, R2 ;  /* 0x0000000200007245 */ /* 0x004fc80000201400 */
[----:B------:R-:W-:-:S04]  /*a370*/  F2FP.BF16.F32.PACK_AB R0, RZ, R0 ;  /* 0x00000000ff00723e */ /* 0x000fc800000010ff */
[----:B------:R-:W-:Y:S01]  /*a380*/  PRMT R19, R0, 0x7610, R19 ;  /* 0x0000761000137816 */ /* 0x000fe20000000013 */
[----:B------:R-:W-:Y:S06]  /*a390*/  BRA `(.L_x_14944) ;  /* 0x0000000c00a07947 */ /* 0x000fec0003800000 */
.L_x_14945:
[----:B------:R-:W2:Y:S02]  /*a3a0*/  LDG.E.U16 R2, desc[UR36][R2.64] ;  /* 0x0000002402027981 */ /* 0x000ea4000c1e1500 */
[----:B--2---:R-:W0:Y:S02]  /*a3b0*/  I2F.S16 R0, R2 ;  /* 0x0000000200007306 */ /* 0x004e240000101400 */
[----:B0-----:R-:W-:-:S04]  /*a3c0*/  F2FP.BF16.F32.PACK_AB R0, RZ, R0 ;  /* 0x00000000ff00723e */ /* 0x001fc800000010ff */
[----:B------:R-:W-:Y:S01]  /*a3d0*/  PRMT R19, R0, 0x7610, R19 ;  /* 0x0000761000137816 */ /* 0x000fe20000000013 */
[----:B------:R-:W-:Y:S06]  /*a3e0*/  BRA `(.L_x_14944) ;  /* 0x0000000c008c7947 */ /* 0x000fec0003800000 */
.L_x_14940:
        /* <DEDUP_REMOVED lines=9> */
.L_x_14948:
[----:B------:R-:W2:Y:S02]  /*a480*/  LDG.E.U16 R0, desc[UR36][R2.64] ;  /* 0x0000002402007981 */ /* 0x000ea4000c1e1500 */
[----:B--2---:R-:W-:-:S05]  /*a490*/  HADD2.F32 R0, -RZ, R0.H0_H0 ;  /* 0x20000000ff007230 */ /* 0x004fca0000004100 */
[----:B------:R-:W-:-:S04]  /*a4a0*/  F2FP.BF16.F32.PACK_AB R0, RZ, R0 ;  /* 0x00000000ff00723e */ /* 0x000fc800000010ff */
[----:B------:R-:W-:Y:S01]  /*a4b0*/  PRMT R19, R0, 0x7610, R19 ;  /* 0x0000761000137816 */ /* 0x000fe20000000013 */
[----:B------:R-:W-:Y:S06]  /*a4c0*/  BRA `(.L_x_14944) ;  /* 0x0000000c00547947 */ /* 0x000fec0003800000 */
.L_x_14947:
        /* <DEDUP_REMOVED lines=9> */
.L_x_14950:
[----:B------:R-:W2:Y:S02]  /*a560*/  LDG.E.U16 R2, desc[UR36][R2.64] ;  /* 0x0000002402027981 */ /* 0x000ea4000c1e1500 */
[----:B--2---:R-:W-:-:S05]  /*a570*/  HADD2.F32 R0, -RZ, R2.H0_H0 ;  /* 0x20000002ff007230 */ /* 0x004fca0000004100 */
[----:B------:R-:W-:-:S04]  /*a580*/  F2FP.BF16.F32.PACK_AB R0, RZ, R0 ;  /* 0x00000000ff00723e */ /* 0x000fc800000010ff */
[----:B------:R-:W-:Y:S01]  /*a590*/  PRMT R19, R0, 0x7610, R19 ;  /* 0x0000761000137816 */ /* 0x000fe20000000013 */
[----:B------:R-:W-:Y:S06]  /*a5a0*/  BRA `(.L_x_14944) ;  /* 0x0000000c001c7947 */ /* 0x000fec0003800000 */
.L_x_14949:
        /* <DEDUP_REMOVED lines=13> */
.L_x_14939:
        /* <DEDUP_REMOVED lines=14> */
.L_x_14953:
        /* <DEDUP_REMOVED lines=13> */
.L_x_14952:
        /* <DEDUP_REMOVED lines=27> */
.L_x_14955:
        /* <DEDUP_REMOVED lines=14> */
.L_x_14954:
[----:B------:R0:W5:Y:S01]  /*aac0*/  LDG.E.U16 R19, desc[UR36][R2.64] ;  /* 0x0000002402137981 */ /* 0x000162000c1e1500 */
[----:B------:R-:W-:Y:S05]  /*aad0*/  BRA `(.L_x_14944) ;  /* 0x0000000400d07947 */ /* 0x000fea0003800000 */
.L_x_14951:
        /* <DEDUP_REMOVED lines=13> */
.L_x_14958:
        /* <DEDUP_REMOVED lines=21> */
.L_x_14962:
[----:B------:R-:W-:Y:S05]  /*ad00*/  BSYNC.RECONVERGENT B1 ;  /* 0x0000000000017941 */ /* 0x000fea0003800200 */
.L_x_14961:
[----:B------:R-:W-:Y:S01]  /*ad10*/  IMAD.SHL.U32 R0, R0, 0x100000, RZ ;  /* 0x0010000000007824 */ /* 0x000fe200078e00ff */
[----:B------:R-:W-:-:S04]  /*ad20*/  LEA R2, R2, 0x3b800000, 0x17 ;  /* 0x3b80000002027811 */ /* 0x000fc800078eb8ff */
[----:B------:R-:W-:-:S07]  /*ad30*/  LOP3.LUT R0, R2, R0, R7, 0xfe, !PT ;  /* 0x0000000002007212 */ /* 0x000fce00078efe07 */
.L_x_14960:
[----:B------:R-:W-:Y:S05]  /*ad40*/  BSYNC.RECONVERGENT B0 ;  /* 0x0000000000007941 */ /* 0x000fea0003800200 */
.L_x_14959:
[----:B------:R-:W-:-:S04]  /*ad50*/  F2FP.BF16.F32.PACK_AB R0, RZ, R0 ;  /* 0x00000000ff00723e */ /* 0x000fc800000010ff */
[----:B------:R-:W-:Y:S01]  /*ad60*/  PRMT R19, R0, 0x7610, R19 ;  /* 0x0000761000137816 */ /* 0x000fe20000000013 */
[----:B------:R-:W-:Y:S06]  /*ad70*/  BRA `(.L_x_14944) ;  /* 0x0000000400287947 */ /* 0x000fec0003800000 */
.L_x_14957:
        /* <DEDUP_REMOVED lines=21> */
.L_x_14966:
[----:B------:R-:W-:Y:S05]  /*aed0*/  BSYNC.RECONVERGENT B1 ;  /* 0x0000000000017941 */ /* 0x000fea0003800200 */
.L_x_14965:
[----:B------:R-:W-:Y:S01]  /*aee0*/  IMAD.SHL.U32 R0, R0, 0x200000, RZ ;  /* 0x0020000000007824 */ /* 0x000fe200078e00ff */
[----:B------:R-:W-:-:S04]  /*aef0*/  LEA R2, R2, 0x37800000, 0x17 ;  /* 0x3780000002027811 */ /* 0x000fc800078eb8ff */
[----:B------:R-:W-:-:S07]  /*af00*/  LOP3.LUT R0, R2, R0, R7, 0xfe, !PT ;  /* 0x0000000002007212 */ /* 0x000fce00078efe07 */
.L_x_14964:
[----:B------:R-:W-:Y:S05]  /*af10*/  BSYNC.RECONVERGENT B0 ;  /* 0x0000000000007941 */ /* 0x000fea0003800200 */
.L_x_14963:
[----:B------:R-:W-:-:S04]  /*af20*/  F2FP.BF16.F32.PACK_AB R0, RZ, R0 ;  /* 0x00000000ff00723e */ /* 0x000fc800000010ff */
[----:B------:R-:W-:Y:S01]  /*af30*/  PRMT R19, R0, 0x7610, R19 ;  /* 0x0000761000137816 */ /* 0x000fe20000000013 */
[----:B------:R-:W-:Y:S06]  /*af40*/  BRA `(.L_x_14944) ;  /* 0x0000000000b47947 */ /* 0x000fec0003800000 */
.L_x_14956:
        /* <DEDUP_REMOVED lines=14> */
.L_x_14970:
[----:B------:R-:W-:Y:S05]  /*b030*/  BSYNC.RECONVERGENT B0 ;  /* 0x0000000000007941 */ /* 0x000fea0003800200 */
.L_x_14969:
[----:B------:R-:W-:-:S04]  /*b040*/  F2FP.BF16.F32.PACK_AB R0, RZ, R0 ;  /* 0x00000000ff00723e */ /* 0x000fc800000010ff */
[----:B------:R-:W-:Y:S01]  /*b050*/  PRMT R19, R0, 0x7610, R19 ;  /* 0x0000761000137816 */ /* 0x000fe20000000013 */
[----:B------:R-:W-:Y:S06]  /*b060*/  BRA `(.L_x_14944) ;  /* 0x00000000006c7947 */ /* 0x000fec0003800000 */
.L_x_14943:
        /* <DEDUP_REMOVED lines=16> */
.L_x_14971:
[----:B------:R-:W-:Y:S01]  /*b170*/  PRMT R19, RZ, 0x7610, R19 ;  /* 0x00007610ff137816 */ /* 0x000fe20000000013 */
[----:B------:R-:W-:Y:S06]  /*b180*/  BRA `(.L_x_14944) ;  /* 0x0000000000247947 */ /* 0x000fec0003800000 */
.L_x_14968:
[----:B------:R-:W2:Y:S02]  /*b190*/  LDG.E.64 R2, desc[UR36][R2.64] ;  /* 0x0000002402027981 */ /* 0x000ea4000c1e1b00 */
[----:B--2---:R-:W0:Y:S02]  /*b1a0*/  I2F.U64 R0, R2 ;  /* 0x0000000200007312 */ /* 0x004e240000301000 */
[----:B0-----:R-:W-:-:S04]  /*b1b0*/  F2FP.BF16.F32.PACK_AB R0, RZ, R0 ;  /* 0x00000000ff00723e */ /* 0x001fc800000010ff */
[----:B------:R-:W-:Y:S01]  /*b1c0*/  PRMT R19, R0, 0x7610, R19 ;  /* 0x0000761000137816 */ /* 0x000fe20000000013 */
[----:B------:R-:W-:Y:S06]  /*b1d0*/  BRA `(.L_x_14944) ;  /* 0x0000000000107947 */ /* 0x000fec0003800000 */
.L_x_14967:
[----:B------:R-:W2:Y:S02]  /*b1e0*/  LDG.E R2, desc[UR36][R2.64] ;  /* 0x0000002402027981 */ /* 0x000ea4000c1e1900 */
[----:B--2---:R-:W-:-:S04]  /*b1f0*/  I2FP.F32.U32 R0, R2 ;  /* 0x0000000200007245 */ /* 0x004fc80000201000 */
[----:B------:R-:W-:-:S04]  /*b200*/  F2FP.BF16.F32.PACK_AB R0, RZ, R0 ;  /* 0x00000000ff00723e */ /* 0x000fc800000010ff */
[----:B------:R-:W-:-:S07]  /*b210*/  PRMT R19, R0, 0x7610, R19 ;  /* 0x0000761000137816 */ /* 0x000fce0000000013 */
.L_x_14944:
        /* <DEDUP_REMOVED lines=18> */
.L_x_14975:
[----:B------:R-:W2:Y:S02]  /*b340*/  LDG.E.U8 R2, desc[UR36][R2.64] ;  /* 0x0000002402027981 */ /* 0x000ea4000c1e1100 */
[----:B--2---:R-:W-:-:S04]  /*b350*/  I2FP.F32.U32 R0, R2 ;  /* 0x0000000200007245 */ /* 0x004fc80000201000 */
[----:B------:R-:W-:Y:S01]  /*b360*/  F2FP.BF16.F32.PACK_AB R0, RZ, R0 ;  /* 0x00000000ff00723e */ /* 0x000fe200000010ff */
[----:B------:R-:W-:Y:S06]  /*b370*/  BRA `(.L_x_14977) ;  /* 0x0000000c00a47947 */ /* 0x000fec0003800000 */
.L_x_14974:
        /* <DEDUP_REMOVED lines=10> */
.L_x_14979:
[----:B------:R-:W2:Y:S02]  /*b420*/  LDG.E R2, desc[UR36][R2.64] ;  /* 0x0000002402027981 */ /* 0x000ea4000c1e1900 */
[----:B--2---:R-:W-:-:S04]  /*b430*/  I2FP.F32.S32 R0, R2 ;  /* 0x0000000200007245 */ /* 0x004fc80000201400 */
[----:B------:R-:W-:Y:S01]  /*b440*/  F2FP.BF16.F32.PACK_AB R0, RZ, R0 ;  /* 0x00000000ff00723e */ /* 0x000fe200000010ff */
[----:B------:R-:W-:Y:S06]  /*b450*/  BRA `(.L_x_14977) ;  /* 0x0000000c006c7947 */ /* 0x000fec0003800000 */
.L_x_14978:
[----:B------:R-:W2:Y:S02]  /*b460*/  LDG.E.U16 R2, desc[UR36][R2.64] ;  /* 0x0000002402027981 */ /* 0x000ea4000c1e1500 */
[----:B--2---:R-:W0:Y:S02]  /*b470*/  I2F.S16 R0, R2 ;  /* 0x0000000200007306 */ /* 0x004e240000101400 */
[----:B0-----:R-:W-:Y:S01]  /*b480*/  F2FP.BF16.F32.PACK_AB R0, RZ, R0 ;  /* 0x00000000ff00723e */ /* 0x001fe200000010ff */
[----:B------:R-:W-:Y:S06]  /*b490*/  BRA `(.L_x_14977) ;  /* 0x0000000c005c7947 */ /* 0x000fec0003800000 */
.L_x_14973:
        /* <DEDUP_REMOVED lines=9> */
.L_x_14981:
[----:B------:R-:W2:Y:S02]  /*b530*/  LDG.E.U16 R0, desc[UR36][R2.64] ;  /* 0x0000002402007981 */ /* 0x000ea4000c1e1500 */
[----:B--2---:R-:W-:-:S05]  /*b540*/  HADD2.F32 R0, -RZ, R0.H0_H0 ;  /* 0x20000000ff007230 */ /* 0x004fca0000004100 */
[----:B------:R-:W-:Y:S01]  /*b550*/  F2FP.BF16.F32.PACK_AB R0, RZ, R0 ;  /* 0x00000000ff00723e */ /* 0x000fe200000010ff */
[----:B------:R-:W-:Y:S06]  /*b560*/  BRA `(.L_x_14977) ;  /* 0x0000000c00287947 */ /* 0x000fec0003800000 */
.L_x_14980:
        /* <DEDUP_REMOVED lines=9> */
.L_x_14983:
[----:B------:R-:W2:Y:S02]  /*b600*/  LDG.E.U16 R2, desc[UR36][R2.64] ;  /* 0x0000002402027981 */ /* 0x000ea4000c1e1500 */
[----:B--2---:R-:W-:-:S05]  /*b610*/  HADD2.F32 R0, -RZ, R2.H0_H0 ;  /* 0x20000002ff007230 */ /* 0x004fca0000004100 */
[----:B------:R-:W-:Y:S01]  /*b620*/  F2FP.BF16.F32.PACK_AB R0, RZ, R0 ;  /* 0x00000000ff00723e */ /* 0x000fe200000010ff */
[----:B------:R-:W-:Y:S06]  /*b630*/  BRA `(.L_x_14977) ;  /* 0x0000000800f47947 */ /* 0x000fec0003800000 */
.L_x_14982:
        /* <DEDUP_REMOVED lines=12> */
.L_x_14972:
        /* <DEDUP_REMOVED lines=13> */
.L_x_14986:
        /* <DEDUP_REMOVED lines=12> */
.L_x_14985:
        /* <DEDUP_REMOVED lines=27> */
.L_x_14988:
        /* <DEDUP_REMOVED lines=13> */
.L_x_14987:
[----:B------:R0:W5:Y:S01]  /*bb10*/  LDG.E.U16 R0, desc[UR36][R2.64] ;  /* 0x0000002402007981 */ /* 0x000162000c1e1500 */
[----:B------:R-:W-:Y:S05]  /*bb20*/  BRA `(.L_x_14977) ;  /* 0x0000000400b87947 */ /* 0x000fea0003800000 */
.L_x_14984:
        /* <DEDUP_REMOVED lines=12> */
.L_x_14991:
        /* <DEDUP_REMOVED lines=21> */
.L_x_14995:
[----:B------:R-:W-:Y:S05]  /*bd40*/  BSYNC.RECONVERGENT B1 ;  /* 0x0000000000017941 */ /* 0x000fea0003800200 */
.L_x_14994:
[----:B------:R-:W-:Y:S01]  /*bd50*/  IMAD.SHL.U32 R0, R0, 0x100000, RZ ;  /* 0x0010000000007824 */ /* 0x000fe200078e00ff */
[----:B------:R-:W-:-:S04]  /*bd60*/  LEA R2, R2, 0x3b800000, 0x17 ;  /* 0x3b80000002027811 */ /* 0x000fc800078eb8ff */
[----:B------:R-:W-:-:S07]  /*bd70*/  LOP3.LUT R0, R2, R0, R7, 0xfe, !PT ;  /* 0x0000000002007212 */ /* 0x000fce00078efe07 */
.L_x_14993:
[----:B------:R-:W-:Y:S05]  /*bd80*/  BSYNC.RECONVERGENT B0 ;  /* 0x0000000000007941 */ /* 0x000fea0003800200 */
.L_x_14992:
[----:B------:R-:W-:Y:S01]  /*bd90*/  F2FP.BF16.F32.PACK_AB R0, RZ, R0 ;  /* 0x00000000ff00723e */ /* 0x000fe200000010ff */
[----:B------:R-:W-:Y:S06]  /*bda0*/  BRA `(.L_x_14977) ;  /* 0x0000000400187947 */ /* 0x000fec0003800000 */
.L_x_14990:
        /* <DEDUP_REMOVED lines=21> */
.L_x_14999:
[----:B------:R-:W-:Y:S05]  /*bf00*/  BSYNC.RECONVERGENT B1 ;  /* 0x0000000000017941 */ /* 0x000fea0003800200 */
.L_x_14998:
[----:B------:R-:W-:Y:S01]  /*bf10*/  IMAD.SHL.U32 R0, R0, 0x200000, RZ ;  /* 0x0020000000007824 */ /* 0x000fe200078e00ff */
[----:B------:R-:W-:-:S04]  /*bf20*/  LEA R2, R2, 0x37800000, 0x17 ;  /* 0x3780000002027811 */ /* 0x000fc800078eb8ff */
[----:B------:R-:W-:-:S07]  /*bf30*/  LOP3.LUT R0, R2, R0, R7, 0xfe, !PT ;  /* 0x0000000002007212 */ /* 0x000fce00078efe07 */
.L_x_14997:
[----:B------:R-:W-:Y:S05]  /*bf40*/  BSYNC.RECONVERGENT B0 ;  /* 0x0000000000007941 */ /* 0x000fea0003800200 */
.L_x_14996:
[----:B------:R-:W-:Y:S01]  /*bf50*/  F2FP.BF16.F32.PACK_AB R0, RZ, R0 ;  /* 0x00000000ff00723e */ /* 0x000fe200000010ff */
[----:B------:R-:W-:Y:S06]  /*bf60*/  BRA `(.L_x_14977) ;  /* 0x0000000000a87947 */ /* 0x000fec0003800000 */
.L_x_14989:
        /* <DEDUP_REMOVED lines=14> */
.L_x_15003:
[----:B------:R-:W-:Y:S05]  /*c050*/  BSYNC.RECONVERGENT B0 ;  /* 0x0000000000007941 */ /* 0x000fea0003800200 */
.L_x_15002:
[----:B------:R-:W-:Y:S01]  /*c060*/  F2FP.BF16.F32.PACK_AB R0, RZ, R0 ;  /* 0x00000000ff00723e */ /* 0x000fe200000010ff */
[----:B------:R-:W-:Y:S06]  /*c070*/  BRA `(.L_x_14977) ;  /* 0x0000000000647947 */ /* 0x000fec0003800000 */
.L_x_14976:
        /* <DEDUP_REMOVED lines=16> */
.L_x_15004:
[----:B------:R-:W-:Y:S01]  /*c180*/  PRMT R0, RZ, 0x7610, R0 ;  /* 0x00007610ff007816 */ /* 0x000fe20000000000 */
[----:B------:R-:W-:Y:S06]  /*c190*/  BRA `(.L_x_14977) ;  /* 0x00000000001c7947 */ /* 0x000fec0003800000 */
.L_x_15001:
[----:B------:R-:W2:Y:S02]  /*c1a0*/  LDG.E.64 R2, desc[UR36][R2.64] ;  /* 0x0000002402027981 */ /* 0x000ea4000c1e1b00 */
[----:B--2---:R-:W0:Y:S02]  /*c1b0*/  I2F.U64 R0, R2 ;  /* 0x0000000200007312 */ /* 0x004e240000301000 */
[----:B0-----:R-:W-:Y:S01]  /*c1c0*/  F2FP.BF16.F32.PACK_AB R0, RZ, R0 ;  /* 0x00000000ff00723e */ /* 0x001fe200000010ff */
[----:B------:R-:W-:Y:S06]  /*c1d0*/  BRA `(.L_x_14977) ;  /* 0x00000000000c7947 */ /* 0x000fec0003800000 */
.L_x_15000:
[----:B------:R-:W2:Y:S02]  /*c1e0*/  LDG.E R2, desc[UR36][R2.64] ;  /* 0x0000002402027981 */ /* 0x000ea4000c1e1900 */
[----:B--2---:R-:W-:-:S04]  /*c1f0*/  I2FP.F32.U32 R0, R2 ;  /* 0x0000000200007245 */ /* 0x004fc80000201000 */
[----:B------:R-:W-:-:S07]  /*c200*/  F2FP.BF16.F32.PACK_AB R0, RZ, R0 ;  /* 0x00000000ff00723e */ /* 0x000fce00000010ff */
.L_x_14977:
        /* <DEDUP_REMOVED lines=22> */
.L_x_15009:
[----:B------:R4:W-:Y:S01]  /*c370*/  STG.E.U8 desc[UR36][R2.64], R4 ;  /* 0x0000000402007986 */ /* 0x0009e2000c101124 */
[----:B------:R-:W-:Y:S05]  /*c380*/  BRA `(.L_x_15011) ;  /* 0x0000000800fc7947 */ /* 0x000fea0003800000 */
.L_x_15008:
        /* <DEDUP_REMOVED lines=9> */
.L_x_15013:
[----:B------:R2:W-:Y:S01]  /*c420*/  STG.E desc[UR36][R2.64], R4 ;  /* 0x0000000402007986 */ /* 0x0005e2000c101924 */
[----:B------:R-:W-:Y:S05]  /*c430*/  BRA `(.L_x_15011) ;  /* 0x0000000800d07947 */ /* 0x000fea0003800000 */
.L_x_15012:
[----:B------:R0:W-:Y:S01]  /*c440*/  STG.E.U16 desc[UR36][R2.64], R4 ;  /* 0x0000000402007986 */ /* 0x0001e2000c101524 */
[----:B------:R-:W-:Y:S05]  /*c450*/  BRA `(.L_x_15011) ;  /* 0x0000000800c87947 */ /* 0x000fea0003800000 */
.L_x_15007:
        /* <DEDUP_REMOVED lines=9> */
.L_x_15015:
[----:B------:R-:W-:-:S04]  /*c4f0*/  I2FP.F32.U32 R0, R4 ;  /* 0x0000000400007245 */ /* 0x000fc80000201000 */
[----:B------:R-:W-:-:S05]  /*c500*/  F2FP.F16.F32.PACK_AB R0, RZ, R0 ;  /* 0x00000000ff00723e */ /* 0x000fca00000000ff */
[----:B------:R0:W-:Y:S01]  /*c510*/  STG.E.U16 desc[UR36][R2.64], R0 ;  /* 0x0000000002007986 */ /* 0x0001e2000c101524 */
[----:B------:R-:W-:Y:S05]  /*c520*/  BRA `(.L_x_15011) ;  /* 0x0000000800947947 */ /* 0x000fea0003800000 */
.L_x_15014:
        /* <DEDUP_REMOVED lines=10> */
.L_x_15017:
[----:B------:R-:W-:-:S04]  /*c5d0*/  I2FP.F32.U32 R4, R4 ;  /* 0x0000000400047245 */ /* 0x000fc80000201000 */
[----:B------:R-:W-:-:S04]  /*c5e0*/  F2FP.F16.F32.PACK_AB R5, RZ, R4 ;  /* 0x00000004ff05723e */ /* 0x000fc800000000ff */
[----:B------:R-:W-:-:S05]  /*c5f0*/  PRMT R5, R5, 0x5410, RZ ;  /* 0x0000541005057816 */ /* 0x000fca00000000ff */
[----:B------:R0:W-:Y:S01]  /*c600*/  STG.E desc[UR36][R2.64], R5 ;  /* 0x0000000502007986 */ /* 0x0001e2000c101924 */
[----:B------:R-:W-:Y:S05]  /*c610*/  BRA `(.L_x_15011) ;  /* 0x0000000800587947 */ /* 0x000fea0003800000 */
.L_x_15016:
[----:B------:R-:W0:Y:S02]  /*c620*/  I2F.F64.U32 R4, R4 ;  /* 0x0000000400047312 */ /* 0x000e240000201800 */
[----:B0-----:R0:W-:Y:S01]  /*c630*/  STG.E.64 desc[UR36][R2.64], R4 ;  /* 0x0000000402007986 */ /* 0x0011e2000c101b24 */
[----:B------:R-:W-:Y:S05]  /*c640*/  BRA `(.L_x_15011) ;  /* 0x00000008004c7947 */ /* 0x000fea0003800000 */
.L_x_15006:
        /* <DEDUP_REMOVED lines=12> */
.L_x_15021:
        /* <DEDUP_REMOVED lines=17> */
.L_x_15023:
[----:B------:R-:W-:Y:S05]  /*c820*/  BSYNC.RECONVERGENT B0 ;  /* 0x0000000000007941 */ /* 0x000fea0003800200 */
.L_x_15022:
[----:B------:R0:W-:Y:S01]  /*c830*/  STG.E.U8 desc[UR36][R2.64], R0 ;  /* 0x0000000002007986 */ /* 0x0001e2000c101124 */
[----:B------:R-:W-:Y:S05]  /*c840*/  BRA `(.L_x_15011) ;  /* 0x0000000400cc7947 */ /* 0x000fea0003800000 */
.L_x_15020:
        /* <DEDUP_REMOVED lines=17> */
.L_x_15025:
[----:B------:R-:W-:Y:S05]  /*c960*/  BSYNC.RECONVERGENT B0 ;  /* 0x0000000000007941 */ /* 0x000fea0003800200 */
.L_x_15024:
[----:B------:R0:W-:Y:S01]  /*c970*/  STG.E.U8 desc[UR36][R2.64], R0 ;  /* 0x0000000002007986 */ /* 0x0001e2000c101124 */
[----:B------:R-:W-:Y:S05]  /*c980*/  BRA `(.L_x_15011) ;  /* 0x00000004007c7947 */ /* 0x000fea0003800000 */
.L_x_15019:
        /* <DEDUP_REMOVED lines=21> */
.L_x_15027:
[----:B------:R-:W-:-:S05]  /*cae0*/  IMAD.MOV.U32 R5, RZ, RZ, RZ ;  /* 0x000000ffff057224 */ /* 0x000fca00078e00ff */
[----:B------:R0:W-:Y:S01]  /*caf0*/  STG.E.64 desc[UR36][R2.64], R4 ;  /* 0x0000000402007986 */ /* 0x0001e2000c101b24 */
[----:B------:R-:W-:Y:S05]  /*cb00*/  BRA `(.L_x_15011) ;  /* 0x00000004001c7947 */ /* 0x000fea0003800000 */
.L_x_15026:
[----:B------:R0:W-:Y:S01]  /*cb10*/  STG.E desc[UR36][R2.64], R4 ;  /* 0x0000000402007986 */ /* 0x0001e2000c101924 */
[----:B------:R-:W-:Y:S05]  /*cb20*/  BRA `(.L_x_15011) ;  /* 0x0000000400147947 */ /* 0x000fea0003800000 */
.L_x_15018:
        /* <DEDUP_REMOVED lines=8> */
.L_x_15029:
[----:B------:R-:W-:Y:S01]  /*cbb0*/  CS2R R6, SRZ ;  /* 0x0000000000067805 */ /* 0x000fe2000001ff00 */
[----:B------:R-:W0:Y:S04]  /*cbc0*/  I2F.F64.U32 R4, R4 ;  /* 0x0000000400047312 */ /* 0x000e280000201800 */
[----:B0-----:R0:W-:Y:S01]  /*cbd0*/  STG.E.128 desc[UR36][R2.64], R4 ;  /* 0x0000000402007986 */ /* 0x0011e2000c101d24 */
[----:B------:R-:W-:Y:S05]  /*cbe0*/  BRA `(.L_x_15011) ;  /* 0x0000000000e47947 */ /* 0x000fea0003800000 */
.L_x_15028:
[----:B------:R-:W-:-:S09]  /*cbf0*/  UISETP.NE.AND UP0, UPT, UR4, 0xf, UPT ;  /* 0x0000000f0400788c */ /* 0x000fd2000bf05270 */
[----:B------:R-:W-:Y:S05]  /*cc00*/  BRA.U !UP0, `(.L_x_15030) ;  /* 0x0000000108d07547 */ /* 0x000fea000b800000 */
[----:B------:R-:W-:-:S09]  /*cc10*/  UISETP.NE.AND UP0, UPT, UR4, 0x17, UPT ;  /* 0x000000170400788c */ /* 0x000fd2000bf05270 */
[----:B------:R-:W-:Y:S05]  /*cc20*/  BRA.U !UP0, `(.L_x_15031) ;  /* 0x0000000108847547 */ /* 0x000fea000b800000 */
[----:B------:R-:W-:-:S09]  /*cc30*/  UISETP.NE.AND UP0, UPT, UR4, 0x18, UPT ;  /* 0x000000180400788c */ /* 0x000fd2000bf05270 */
[----:B------:R-:W-:Y:S05]  /*cc40*/  BRA.U !UP0, `(.L_x_15032) ;  /* 0x0000000108447547 */ /* 0x000fea000b800000 */
.L_x_15010:
        /* <DEDUP_REMOVED lines=16> */
.L_x_15033:
[----:B------:R-:W-:Y:S05]  /*cd50*/  BRA `(.L_x_15011) ;  /* 0x0000000000887947 */ /* 0x000fea0003800000 */
.L_x_15032:
        /* <DEDUP_REMOVED lines=11> */
.L_x_15035:
[----:B------:R-:W-:Y:S05]  /*ce10*/  BSYNC.RECONVERGENT B0 ;  /* 0x0000000000007941 */ /* 0x000fea0003800200 */
.L_x_15034:
[----:B------:R0:W-:Y:S01]  /*ce20*/  STG.E.U8 desc[UR36][R2.64], R5 ;  /* 0x0000000502007986 */ /* 0x0001e2000c101124 */
[----:B------:R-:W-:Y:S05]  /*ce30*/  BRA `(.L_x_15011) ;  /* 0x0000000000507947 */ /* 0x000fea0003800000 */
.L_x_15031:
        /* <DEDUP_REMOVED lines=12> */
.L_x_15036:
[----:B------:R-:W-:Y:S01]  /*cf00*/  IMAD.MOV.U32 R5, RZ, RZ, 0x7f ;  /* 0x0000007fff057424 */ /* 0x000fe200078e00ff */
[----:B------:R-:W-:-:S04]  /*cf10*/  ISETP.GT.U32.AND P0, PT, R7, 0x7f800000, PT ;  /* 0x7f8000000700780c */ /* 0x000fc80003f04070 */
[----:B------:R-:W-:-:S05]  /*cf20*/  SEL R5, R5, 0x7c, P0 ;  /* 0x0000007c05057807 */ /* 0x000fca0000000000 */
[----:B------:R0:W-:Y:S01]  /*cf30*/  STG.E.U8 desc[UR36][R2.64], R5 ;  /* 0x0000000502007986 */ /* 0x0001e2000c101124 */
[----:B------:R-:W-:Y:S05]  /*cf40*/  BRA `(.L_x_15011) ;  /* 0x00000000000c7947 */ /* 0x000fea0003800000 */
.L_x_15030:
[----:B------:R-:W-:-:S04]  /*cf50*/  I2FP.F32.U32 R0, R4 ;  /* 0x0000000400007245 */ /* 0x000fc80000201000 */
[----:B------:R-:W-:-:S05]  /*cf60*/  F2FP.BF16.F32.PACK_AB R0, RZ, R0 ;  /* 0x00000000ff00723e */ /* 0x000fca00000010ff */
[----:B------:R0:W-:Y:S02]  /*cf70*/  STG.E.U16 desc[UR36][R2.64], R0 ;  /* 0x0000000002007986 */ /* 0x0001e4000c101524 */
.L_x_15011:
[----:B------:R-:W-:Y:S05]  /*cf80*/  BSYNC.RECONVERGENT B6 ;  /* 0x0000000000067941 */ /* 0x000fea0003800200 */
.L_x_15005:
[----:B------:R-:W-:-:S07]  /*cf90*/  VIADD R17, R17, 0x80 ;  /* 0x0000008011117836 */ /* 0x000fce0000000000 */
.L_x_14937:
[----:B------:R-:W-:Y:S05]  /*cfa0*/  BSYNC.RECONVERGENT B7 ;  /* 0x0000000000077941 */ /* 0x000fea0003800200 */
.L_x_14936:
        /* <DEDUP_REMOVED lines=357> */
.L_x_15037:
        /* <DEDUP_REMOVED lines=22> */
.L_x_15041:
[----:B------:R-:W2:Y:S02]  /*e760*/  LDG.E.U8 R2, desc[UR36][R2.64] ;  /* 0x0000002402027981 */ /* 0x000ea4000c1e1100 */
[----:B--2---:R-:W-:-:S04]  /*e770*/  I2FP.F32.U32 R0, R2 ;  /* 0x0000000200007245 */ /* 0x004fc80000201000 */
[----:B------:R-:W-:-:S04]  /*e780*/  F2FP.BF16.F32.PACK_AB R0, RZ, R0 ;  /* 0x00000000ff00723e */ /* 0x000fc800000010ff */
[----:B------:R-:W-:Y:S01]  /*e790*/  PRMT R19, R0, 0x7610, R19 ;  /* 0x0000761000137816 */ /* 0x000fe20000000013 */
[----:B------:R-:W-:Y:S06]  /*e7a0*/  BRA `(.L_x_15043) ;  /* 0x0000000c00e07947 */ /* 0x000fec0003800000 */
.L_x_15040:
        /* <DEDUP_REMOVED lines=11> */
.L_x_15045:
[----:B------:R-:W2:Y:S02]  /*e860*/  LDG.E R2, desc[UR36][R2.64] ;  /* 0x0000002402027981 */ /* 0x000ea4000c1e1900 */
[----:B--2---:R-:W-:-:S04]  /*e870*/  I2FP.F32.S32 R0, R2 ;  /* 0x0000000200007245 */ /* 0x004fc80000201400 */
[----:B------:R-:W-:-:S04]  /*e880*/  F2FP.BF16.F32.PACK_AB R0, RZ, R0 ;  /* 0x00000000ff00723e */ /* 0x000fc800000010ff */
[----:B------:R-:W-:Y:S01]  /*e890*/  PRMT R19, R0, 0x7610, R19 ;  /* 0x0000761000137816 */ /* 0x000fe20000000013 */
[----:B------:R-:W-:Y:S06]  /*e8a0*/  BRA `(.L_x_15043) ;  /* 0x0000000c00a07947 */ /* 0x000fec0003800000 */
.L_x_15044:
[----:B------:R-:W2:Y:S02]  /*e8b0*/  LDG.E.U16 R2, desc[UR36][R2.64] ;  /* 0x0000002402027981 */ /* 0x000ea4000c1e1500 */
[----:B--2---:R-:W0:Y:S02]  /*e8c0*/  I2F.S16 R0, R2 ;  /* 0x0000000200007306 */ /* 0x004e240000101400 */
[----:B0-----:R-:W-:-:S04]  /*e8d0*/  F2FP.BF16.F32.PACK_AB R0, RZ, R0 ;  /* 0x00000000ff00723e */ /* 0x001fc800000010ff */
[----:B------:R-:W-:Y:S01]  /*e8e0*/  PRMT R19, R0, 0x7610, R19 ;  /* 0x0000761000137816 */ /* 0x000fe20000000013 */
[----:B------:R-:W-:Y:S06]  /*e8f0*/  BRA `(.L_x_15043) ;  /* 0x0000000c008c7947 */ /* 0x000fec0003800000 */
.L_x_15039:
        /* <DEDUP_REMOVED lines=9> */
.L_x_15047:
[----:B------:R-:W2:Y:S02]  /*e990*/  LDG.E.U16 R0, desc[UR36][R2.64] ;  /* 0x0000002402007981 */ /* 0x000ea4000c1e1500 */
[----:B--2---:R-:W-:-:S05]  /*e9a0*/  HADD2.F32 R0, -RZ, R0.H0_H0 ;  /* 0x20000000ff007230 */ /* 0x004fca0000004100 */
[----:B------:R-:W-:-:S04]  /*e9b0*/  F2FP.BF16.F32.PACK_AB R0, RZ, R0 ;  /* 0x00000000ff00723e */ /* 0x000fc800000010ff */
[----:B------:R-:W-:Y:S01]  /*e9c0*/  PRMT R19, R0, 0x7610, R19 ;  /* 0x0000761000137816 */ /* 0x000fe20000000013 */
[----:B------:R-:W-:Y:S06]  /*e9d0*/  BRA `(.L_x_15043) ;  /* 0x0000000c00547947 */ /* 0x000fec0003800000 */
.L_x_15046:
        /* <DEDUP_REMOVED lines=9> */
.L_x_15049:
[----:B------:R-:W2:Y:S02]  /*ea70*/  LDG.E.U16 R2, desc[UR36][R2.64] ;  /* 0x0000002402027981 */ /* 0x000ea4000c1e1500 */
[----:B--2---:R-:W-:-:S05]  /*ea80*/  HADD2.F32 R0, -RZ, R2.H0_H0 ;  /* 0x20000002ff007230 */ /* 0x004fca0000004100 */
[----:B------:R-:W-:-:S04]  /*ea90*/  F2FP.BF16.F32.PACK_AB R0, RZ, R0 ;  /* 0x00000000ff00723e */ /* 0x000fc800000010ff */
[----:B------:R-:W-:Y:S01]  /*eaa0*/  PRMT R19, R0, 0x7610, R19 ;  /* 0x0000761000137816 */ /* 0x000fe20000000013 */
[----:B------:R-:W-:Y:S06]  /*eab0*/  BRA `(.L_x_15043) ;  /* 0x0000000c001c7947 */ /* 0x000fec0003800000 */
.L_x_15048:
        /* <DEDUP_REMOVED lines=13> */
.L_x_15038:
        /* <DEDUP_REMOVED lines=14> */
.L_x_15052:
        /* <DEDUP_REMOVED lines=13> */
.L_x_15051:
        /* <DEDUP_REMOVED lines=27> */
.L_x_15054:
        /* <DEDUP_REMOVED lines=14> */
.L_x_15053:
[----:B------:R0:W5:Y:S01]  /*efd0*/  LDG.E.U16 R19, desc[UR36][R2.64] ;  /* 0x0000002402137981 */ /* 0x000162000c1e1500 */
[----:B------:R-:W-:Y:S05]  /*efe0*/  BRA `(.L_x_15043) ;  /* 0x0000000400d07947 */ /* 0x000fea0003800000 */
.L_x_15050:
        /* <DEDUP_REMOVED lines=13> */
.L_x_15057:
        /* <DEDUP_REMOVED lines=21> */
.L_x_15061:
[----:B------:R-:W-:Y:S05]  /*f210*/  BSYNC.RECONVERGENT B1 ;  /* 0x0000000000017941 */ /* 0x000fea0003800200 */
.L_x_15060:
[----:B------:R-:W-:Y:S01]  /*f220*/  IMAD.SHL.U32 R0, R0, 0x100000, RZ ;  /* 0x0010000000007824 */ /* 0x000fe200078e00ff */
[----:B------:R-:W-:-:S04]  /*f230*/  LEA R2, R2, 0x3b800000, 0x17 ;  /* 0x3b80000002027811 */ /* 0x000fc800078eb8ff */
[----:B------:R-:W-:-:S07]  /*f240*/  LOP3.LUT R0, R2, R0, R7, 0xfe, !PT ;  /* 0x0000000002007212 */ /* 0x000fce00078efe07 */
.L_x_15059:
[----:B------:R-:W-:Y:S05]  /*f250*/  BSYNC.RECONVERGENT B0 ;  /* 0x0000000000007941 */ /* 0x000fea0003800200 */
.L_x_15058:
[----:B------:R-:W-:-:S04]  /*f260*/  F2FP.BF16.F32.PACK_AB R0, RZ, R0 ;  /* 0x00000000ff00723e */ /* 0x000fc800000010ff */
[----:B------:R-:W-:Y:S01]  /*f270*/  PRMT R19, R0, 0x7610, R19 ;  /* 0x0000761000137816 */ /* 0x000fe20000000013 */
[----:B------:R-:W-:Y:S06]  /*f280*/  BRA `(.L_x_15043) ;  /* 0x0000000400287947 */ /* 0x000fec0003800000 */
.L_x_15056:
        /* <DEDUP_REMOVED lines=21> */
.L_x_15065:
[----:B------:R-:W-:Y:S05]  /*f3e0*/  BSYNC.RECONVERGENT B1 ;  /* 0x0000000000017941 */ /* 0x000fea0003800200 */
.L_x_15064:
[----:B------:R-:W-:Y:S01]  /*f3f0*/  IMAD.SHL.U32 R0, R0, 0x200000, RZ ;  /* 0x0020000000007824 */ /* 0x000fe200078e00ff */
[----:B------:R-:W-:-:S04]  /*f400*/  LEA R2, R2, 0x37800000, 0x17 ;  /* 0x3780000002027811 */ /* 0x000fc800078eb8ff */
[----:B------:R-:W-:-:S07]  /*f410*/  LOP3.LUT R0, R2, R0, R7, 0xfe, !PT ;  /* 0x0000000002007212 */ /* 0x000fce00078efe07 */
.L_x_15063:
[----:B------:R-:W-:Y:S05]  /*f420*/  BSYNC.RECONVERGENT B0 ;  /* 0x0000000000007941 */ /* 0x000fea0003800200 */
.L_x_15062:
[----:B------:R-:W-:-:S04]  /*f430*/  F2FP.BF16.F32.PACK_AB R0, RZ, R0 ;  /* 0x00000000ff00723e */ /* 0x000fc800000010ff */
[----:B------:R-:W-:Y:S01]  /*f440*/  PRMT R19, R0, 0x7610, R19 ;  /* 0x0000761000137816 */ /* 0x000fe20000000013 */
[----:B------:R-:W-:Y:S06]  /*f450*/  BRA `(.L_x_15043) ;  /* 0x0000000000b47947 */ /* 0x000fec0003800000 */
.L_x_15055:
        /* <DEDUP_REMOVED lines=14> */
.L_x_15069:
[----:B------:R-:W-:Y:S05]  /*f540*/  BSYNC.RECONVERGENT B0 ;  /* 0x0000000000007941 */ /* 0x000fea0003800200 */
.L_x_15068:
[----:B------:R-:W-:-:S04]  /*f550*/  F2FP.BF16.F32.PACK_AB R0, RZ, R0 ;  /* 0x00000000ff00723e */ /* 0x000fc800000010ff */
[----:B------:R-:W-:Y:S01]  /*f560*/  PRMT R19, R0, 0x7610, R19 ;  /* 0x0000761000137816 */ /* 0x000fe20000000013 */
[----:B------:R-:W-:Y:S06]  /*f570*/  BRA `(.L_x_15043) ;  /* 0x00000000006c7947 */ /* 0x000fec0003800000 */
.L_x_15042:
        /* <DEDUP_REMOVED lines=16> */
.L_x_15070:
[----:B------:R-:W-:Y:S01]  /*f680*/  PRMT R19, RZ, 0x7610, R19 ;  /* 0x00007610ff137816 */ /* 0x000fe20000000013 */
[----:B------:R-:W-:Y:S06]  /*f690*/  BRA `(.L_x_15043) ;  /* 0x0000000000247947 */ /* 0x000fec0003800000 */
.L_x_15067:
[----:B------:R-:W2:Y:S02]  /*f6a0*/  LDG.E.64 R2, desc[UR36][R2.64] ;  /* 0x0000002402027981 */ /* 0x000ea4000c1e1b00 */
[----:B--2---:R-:W0:Y:S02]  /*f6b0*/  I2F.U64 R0, R2 ;  /* 0x0000000200007312 */ /* 0x004e240000301000 */
[----:B0-----:R-:W-:-:S04]  /*f6c0*/  F2FP.BF16.F32.PACK_AB R0, RZ, R0 ;  /* 0x00000000ff00723e */ /* 0x001fc800000010ff */
[----:B------:R-:W-:Y:S01]  /*f6d0*/  PRMT R19, R0, 0x7610, R19 ;  /* 0x0000761000137816 */ /* 0x000fe20000000013 */
[----:B------:R-:W-:Y:S06]  /*f6e0*/  BRA `(.L_x_15043) ;  /* 0x0000000000107947 */ /* 0x000fec0003800000 */
.L_x_15066:
[----:B------:R-:W2:Y:S02]  /*f6f0*/  LDG.E R2, desc[UR36][R2.64] ;  /* 0x0000002402027981 */ /* 0x000ea4000c1e1900 */
[----:B--2---:R-:W-:-:S04]  /*f700*/  I2FP.F32.U32 R0, R2 ;  /* 0x0000000200007245 */ /* 0x004fc80000201000 */
[----:B------:R-:W-:-:S04]  /*f710*/  F2FP.BF16.F32.PACK_AB R0, RZ, R0 ;  /* 0x00000000ff00723e */ /* 0x000fc800000010ff */
[----:B------:R-:W-:-:S07]  /*f720*/  PRMT R19, R0, 0x7610, R19 ;  /* 0x0000761000137816 */ /* 0x000fce0000000013 */
.L_x_15043:
        /* <DEDUP_REMOVED lines=18> */
.L_x_15074:
[----:B------:R-:W2:Y:S02]  /*f850*/  LDG.E.U8 R2, desc[UR36][R2.64] ;  /* 0x0000002402027981 */ /* 0x000ea4000c1e1100 */
[----:B--2---:R-:W-:-:S04]  /*f860*/  I2FP.F32.U32 R0, R2 ;  /* 0x0000000200007245 */ /* 0x004fc80000201000 */
[----:B------:R-:W-:Y:S01]  /*f870*/  F2FP.BF16.F32.PACK_AB R0, RZ, R0 ;  /* 0x00000000ff00723e */ /* 0x000fe200000010ff */
[----:B------:R-:W-:Y:S06]  /*f880*/  BRA `(.L_x_15076) ;  /* 0x0000000c00a47947 */ /* 0x000fec0003800000 */
.L_x_15073:
        /* <DEDUP_REMOVED lines=10> */
.L_x_15078:
[----:B------:R-:W2:Y:S02]  /*f930*/  LDG.E R2, desc[UR36][R2.64] ;  /* 0x0000002402027981 */ /* 0x000ea4000c1e1900 */
[----:B--2---:R-:W-:-:S04]  /*f940*/  I2FP.F32.S32 R0, R2 ;  /* 0x0000000200007245 */ /* 0x004fc80000201400 */
[----:B------:R-:W-:Y:S01]  /*f950*/  F2FP.BF16.F32.PACK_AB R0, RZ, R0 ;  /* 0x00000000ff00723e */ /* 0x000fe200000010ff */
[----:B------:R-:W-:Y:S06]  /*f960*/  BRA `(.L_x_15076) ;  /* 0x0000000c006c7947 */ /* 0x000fec0003800000 */
.L_x_15077:
[----:B------:R-:W2:Y:S02]  /*f970*/  LDG.E.U16 R2, desc[UR36][R2.64] ;  /* 0x0000002402027981 */ /* 0x000ea4000c1e1500 */
[----:B--2---:R-:W0:Y:S02]  /*f980*/  I2F.S16 R0, R2 ;  /* 0x0000000200007306 */ /* 0x004e240000101400 */
[----:B0-----:R-:W-:Y:S01]  /*f990*/  F2FP.BF16.F32.PACK_AB R0, RZ, R0 ;  /* 0x00000000ff00723e */ /* 0x001fe200000010ff */
[----:B------:R-:W-:Y:S06]  /*f9a0*/  BRA `(.L_x_15076) ;  /* 0x0000000c005c7947 */ /* 0x000fec0003800000 */
.L_x_15072:
        /* <DEDUP_REMOVED lines=9> */
.L_x_15080:
[----:B------:R-:W2:Y:S02]  /*fa40*/  LDG.E.U16 R0, desc[UR36][R2.64] ;  /* 0x0000002402007981 */ /* 0x000ea4000c1e1500 */
[----:B--2---:R-:W-:-:S05]  /*fa50*/  HADD2.F32 R0, -RZ, R0.H0_H0 ;  /* 0x20000000ff007230 */ /* 0x004fca0000004100 */
[----:B------:R-:W-:Y:S01]  /*fa60*/  F2FP.BF16.F32.PACK_AB R0, RZ, R0 ;  /* 0x00000000ff00723e */ /* 0x000fe200000010ff */
[----:B------:R-:W-:Y:S06]  /*fa70*/  BRA `(.L_x_15076) ;  /* 0x0000000c00287947 */ /* 0x000fec0003800000 */
.L_x_15079:
        /* <DEDUP_REMOVED lines=9> */
.L_x_15082:
[----:B------:R-:W2:Y:S02]  /*fb10*/  LDG.E.U16 R2, desc[UR36][R2.64] ;  /* 0x0000002402027981 */ /* 0x000ea4000c1e1500 */
[----:B--2---:R-:W-:-:S05]  /*fb20*/  HADD2.F32 R0, -RZ, R2.H0_H0 ;  /* 0x20000002ff007230 */ /* 0x004fca0000004100 */
[----:B------:R-:W-:Y:S01]  /*fb30*/  F2FP.BF16.F32.PACK_AB R0, RZ, R0 ;  /* 0x00000000ff00723e */ /* 0x000fe200000010ff */
[----:B------:R-:W-:Y:S06]  /*fb40*/  BRA `(.L_x_15076) ;  /* 0x0000000800f47947 */ /* 0x000fec0003800000 */
.L_x_15081:
        /* <DEDUP_REMOVED lines=12> */
.L_x_15071:
        /* <DEDUP_REMOVED lines=13> */
.L_x_15085:
        /* <DEDUP_REMOVED lines=12> */
.L_x_15084:
        /* <DEDUP_REMOVED lines=27> */
.L_x_15087:
        /* <DEDUP_REMOVED lines=13> */
.L_x_15086:
[----:B------:R0:W5:Y:S01]  /*10020*/  LDG.E.U16 R0, desc[UR36][R2.64] ;  /* 0x0000002402007981 */ /* 0x000162000c1e1500 */
[----:B------:R-:W-:Y:S05]  /*10030*/  BRA `(.L_x_15076) ;  /* 0x0000000400b87947 */ /* 0x000fea0003800000 */
.L_x_15083:
        /* <DEDUP_REMOVED lines=12> */
.L_x_15090:
        /* <DEDUP_REMOVED lines=21> */
.L_x_15094:
[----:B------:R-:W-:Y:S05]  /*10250*/  BSYNC.RECONVERGENT B1 ;  /* 0x0000000000017941 */ /* 0x000fea0003800200 */
.L_x_15093:
[----:B------:R-:W-:Y:S01]  /*10260*/  IMAD.SHL.U32 R0, R0, 0x100000, RZ ;  /* 0x0010000000007824 */ /* 0x000fe200078e00ff */
[----:B------:R-:W-:-:S04]  /*10270*/  LEA R2, R2, 0x3b800000, 0x17 ;  /* 0x3b80000002027811 */ /* 0x000fc800078eb8ff */
[----:B------:R-:W-:-:S07]  /*10280*/  LOP3.LUT R0, R2, R0, R7, 0xfe, !PT ;  /* 0x0000000002007212 */ /* 0x000fce00078efe07 */
.L_x_15092:
[----:B------:R-:W-:Y:S05]  /*10290*/  BSYNC.RECONVERGENT B0 ;  /* 0x0000000000007941 */ /* 0x000fea0003800200 */
.L_x_15091:
[----:B------:R-:W-:Y:S01]  /*102a0*/  F2FP.BF16.F32.PACK_AB R0, RZ, R0 ;  /* 0x00000000ff00723e */ /* 0x000fe200000010ff */
[----:B------:R-:W-:Y:S06]  /*102b0*/  BRA `(.L_x_15076) ;  /* 0x0000000400187947 */ /* 0x000fec0003800000 */
.L_x_15089:
        /* <DEDUP_REMOVED lines=21> */
.L_x_15098:
[----:B------:R-:W-:Y:S05]  /*10410*/  BSYNC.RECONVERGENT B1 ;  /* 0x0000000000017941 */ /* 0x000fea0003800200 */
.L_x_15097:
[----:B------:R-:W-:Y:S01]  /*10420*/  IMAD.SHL.U32 R0, R0, 0x200000, RZ ;  /* 0x0020000000007824 */ /* 0x000fe200078e00ff */
[----:B------:R-:W-:-:S04]  /*10430*/  LEA R2, R2, 0x37800000, 0x17 ;  /* 0x3780000002027811 */ /* 0x000fc800078eb8ff */
[----:B------:R-:W-:-:S07]  /*10440*/  LOP3.LUT R0, R2, R0, R7, 0xfe, !PT ;  /* 0x0000000002007212 */ /* 0x000fce00078efe07 */
.L_x_15096:
[----:B------:R-:W-:Y:S05]  /*10450*/  BSYNC.RECONVERGENT B0 ;  /* 0x0000000000007941 */ /* 0x000fea0003800200 */
.L_x_15095:
[----:B------:R-:W-:Y:S01]  /*10460*/  F2FP.BF16.F32.PACK_AB R0, RZ, R0 ;  /* 0x00000000ff00723e */ /* 0x000fe200000010ff */
[----:B------:R-:W-:Y:S06]  /*10470*/  BRA `(.L_x_15076) ;  /* 0x0000000000a87947 */ /* 0x000fec0003800000 */
.L_x_15088:
        /* <DEDUP_REMOVED lines=14> */
.L_x_15102:
[----:B------:R-:W-:Y:S05]  /*10560*/  BSYNC.RECONVERGENT B0 ;  /* 0x0000000000007941 */ /* 0x000fea0003800200 */
.L_x_15101:
[----:B------:R-:W-:Y:S01]  /*10570*/  F2FP.BF16.F32.PACK_AB R0, RZ, R0 ;  /* 0x00000000ff00723e */ /* 0x000fe200000010ff */
[----:B------:R-:W-:Y:S06]  /*10580*/  BRA `(.L_x_15076) ;  /* 0x0000000000647947 */ /* 0x000fec0003800000 */
.L_x_15075:
        /* <DEDUP_REMOVED lines=16> */
.L_x_15103:
[----:B------:R-:W-:Y:S01]  /*10690*/  PRMT R0, RZ, 0x7610, R0 ;  /* 0x00007610ff007816 */ /* 0x000fe20000000000 */
[----:B------:R-:W-:Y:S06]  /*106a0*/  BRA `(.L_x_15076) ;  /* 0x00000000001c7947 */ /* 0x000fec0003800000 */
.L_x_15100:
[----:B------:R-:W2:Y:S02]  /*106b0*/  LDG.E.64 R2, desc[UR36][R2.64] ;  /* 0x0000002402027981 */ /* 0x000ea4000c1e1b00 */
[----:B--2---:R-:W0:Y:S02]  /*106c0*/  I2F.U64 R0, R2 ;  /* 0x0000000200007312 */ /* 0x004e240000301000 */
[----:B0-----:R-:W-:Y:S01]  /*106d0*/  F2FP.BF16.F32.PACK_AB R0, RZ, R0 ;  /* 0x00000000ff00723e */ /* 0x001fe200000010ff */
[----:B------:R-:W-:Y:S06]  /*106e0*/  BRA `(.L_x_15076) ;  /* 0x00000000000c7947 */ /* 0x000fec0003800000 */
.L_x_15099:
[----:B------:R-:W2:Y:S02]  /*106f0*/  LDG.E R2, desc[UR36][R2.64] ;  /* 0x0000002402027981 */ /* 0x000ea4000c1e1900 */
[----:B--2---:R-:W-:-:S04]  /*10700*/  I2FP.F32.U32 R0, R2 ;  /* 0x0000000200007245 */ /* 0x004fc80000201000 */
[----:B------:R-:W-:-:S07]  /*10710*/  F2FP.BF16.F32.PACK_AB R0, RZ, R0 ;  /* 0x00000000ff00723e */ /* 0x000fce00000010ff */
.L_x_15076:
[----:B-----5:R-:W-:Y:S01]  /*10720*/  IMAD.U32 R19, R19, 0x10000, RZ ;  /* 0x0001000013137824 */ /* 0x020fe200078e00ff */
[----:B------:R-:W-:-:S04]  /*10730*/  UPRMT UR4, UR43, 0x9910, URZ ;  /* 0x000099102b047896 */ /* 0x000fc800080000ff */
[----:B------:R-:W-:Y:S01]  /*10740*/  FSETP.NEU.FTZ.AND P0, PT, R19, RZ, PT ;  /* 0x000000ff1300720b */ /* 0x000fe20003f1d000 */
[----:B------:R-:W-:-:S12]  /*10750*/  UISETP.GT.AND UP0, UPT, UR4, 0x9, UPT ;  /* 0x000000090400788c */ /* 0x000fd8000bf04270 */
[----:B------:R-:W-:-:S05]  /*10760*/  @!P0 IMAD.U32 R0, R0, 0x10000, RZ ;  /* 0x0001000000008824 */ /* 0x000fca00078e00ff */
        /* <DEDUP_REMOVED lines=13> */
.L_x_15107:
[----:B------:R-:W-:Y:S01]  /*10840*/  STG.E.U8 desc[UR36][R16.64], R2 ;  /* 0x0000000210007986 */ /* 0x000fe2000c101124 */
[----:B------:R-:W-:Y:S05]  /*10850*/  EXIT ;  /* 0x000000000000794d */ /* 0x000fea0003800000 */
.L_x_15106:
        /* <DEDUP_REMOVED lines=9> */
.L_x_15110:
[----:B------:R-:W-:Y:S01]  /*108f0*/  STG.E desc[UR36][R16.64], R2 ;  /* 0x0000000210007986 */ /* 0x000fe2000c101924 */
[----:B------:R-:W-:Y:S05]  /*10900*/  EXIT ;  /* 0x000000000000794d */ /* 0x000fea0003800000 */
.L_x_15109:
[----:B------:R-:W-:Y:S01]  /*10910*/  STG.E.U16 desc[UR36][R16.64], R2 ;  /* 0x0000000210007986 */ /* 0x000fe2000c101524 */
[----:B------:R-:W-:Y:S05]  /*10920*/  EXIT ;  /* 0x000000000000794d */ /* 0x000fea0003800000 */
.L_x_15105:
        /* <DEDUP_REMOVED lines=9> */
.L_x_15112:
[----:B------:R-:W-:-:S04]  /*109c0*/  I2FP.F32.U32 R0, R2 ;  /* 0x0000000200007245 */ /* 0x000fc80000201000 */
[----:B------:R-:W-:-:S05]  /*109d0*/  F2FP.F16.F32.PACK_AB R0, RZ, R0 ;  /* 0x00000000ff00723e */ /* 0x000fca00000000ff */
[----:B------:R-:W-:Y:S01]  /*109e0*/  STG.E.U16 desc[UR36][R16.64], R0 ;  /* 0x0000000010007986 */ /* 0x000fe2000c101524 */
[----:B------:R-:W-:Y:S05]  /*109f0*/  EXIT ;  /* 0x000000000000794d */ /* 0x000fea0003800000 */
.L_x_15111:
        /* <DEDUP_REMOVED lines=10> */
.L_x_15114:
[----:B------:R-:W-:-:S04]  /*10aa0*/  I2FP.F32.U32 R2, R2 ;  /* 0x0000000200027245 */ /* 0x000fc80000201000 */
[----:B------:R-:W-:-:S04]  /*10ab0*/  F2FP.F16.F32.PACK_AB R3, RZ, R2 ;  /* 0x00000002ff03723e */ /* 0x000fc800000000ff */
[----:B------:R-:W-:-:S05]  /*10ac0*/  PRMT R3, R3, 0x5410, RZ ;  /* 0x0000541003037816 */ /* 0x000fca00000000ff */
[----:B------:R-:W-:Y:S01]  /*10ad0*/  STG.E desc[UR36][R16.64], R3 ;  /* 0x0000000310007986 */ /* 0x000fe2000c101924 */
[----:B------:R-:W-:Y:S05]  /*10ae0*/  EXIT ;  /* 0x000000000000794d */ /* 0x000fea0003800000 */
.L_x_15113:
[----:B------:R-:W0:Y:S02]  /*10af0*/  I2F.F64.U32 R2, R2 ;  /* 0x0000000200027312 */ /* 0x000e240000201800 */
[----:B0-----:R-:W-:Y:S01]  /*10b00*/  STG.E.64 desc[UR36][R16.64], R2 ;  /* 0x0000000210007986 */ /* 0x001fe2000c101b24 */
[----:B------:R-:W-:Y:S05]  /*10b10*/  EXIT ;  /* 0x000000000000794d */ /* 0x000fea0003800000 */
.L_x_15104:
        /* <DEDUP_REMOVED lines=12> */
.L_x_15118:
        /* <DEDUP_REMOVED lines=16> */
.L_x_15121:
[----:B------:R-:W-:-:S07]  /*10ce0*/  PRMT R8, R0, 0x7610, R8 ;  /* 0x0000761000087816 */ /* 0x000fce0000000008 */
.L_x_15120:
[----:B------:R-:W-:Y:S05]  /*10cf0*/  BSYNC.RECONVERGENT B0 ;  /* 0x0000000000007941 */ /* 0x000fea0003800200 */
.L_x_15119:
[----:B------:R-:W-:Y:S01]  /*10d00*/  STG.E.U8 desc[UR36][R16.64], R8 ;  /* 0x0000000810007986 */ /* 0x000fe2000c101124 */
[----:B------:R-:W-:Y:S05]  /*10d10*/  EXIT ;  /* 0x000000000000794d */ /* 0x000fea0003800000 */
.L_x_15117:
        /* <DEDUP_REMOVED lines=16> */
.L_x_15124:
[----:B------:R-:W-:-:S07]  /*10e20*/  PRMT R8, R0, 0x7610, R8 ;  /* 0x0000761000087816 */ /* 0x000fce0000000008 */
.L_x_15123:
[----:B------:R-:W-:Y:S05]  /*10e30*/  BSYNC.RECONVERGENT B0 ;  /* 0x0000000000007941 */ /* 0x000fea0003800200 */
.L_x_15122:
[----:B------:R-:W-:Y:S01]  /*10e40*/  STG.E.U8 desc[UR36][R16.64], R8 ;  /* 0x0000000810007986 */ /* 0x000fe2000c101124 */
[----:B------:R-:W-:Y:S05]  /*10e50*/  EXIT ;  /* 0x000000000000794d */ /* 0x000fea0003800000 */
.L_x_15116:
        /* <DEDUP_REMOVED lines=21> */
.L_x_15126:
[----:B------:R-:W-:-:S05]  /*10fb0*/  IMAD.MOV.U32 R3, RZ, RZ, RZ ;  /* 0x000000ffff037224 */ /* 0x000fca00078e00ff */
[----:B------:R-:W-:Y:S01]  /*10fc0*/  STG.E.64 desc[UR36][R16.64], R2 ;  /* 0x0000000210007986 */ /* 0x000fe2000c101b24 */
[----:B------:R-:W-:Y:S05]  /*10fd0*/  EXIT ;  /* 0x000000000000794d */ /* 0x000fea0003800000 */
.L_x_15125:
[----:B------:R-:W-:Y:S01]  /*10fe0*/  STG.E desc[UR36][R16.64], R2 ;  /* 0x0000000210007986 */ /* 0x000fe2000c101924 */
[----:B------:R-:W-:Y:S05]  /*10ff0*/  EXIT ;  /* 0x000000000000794d */ /* 0x000fea0003800000 */
.L_x_15115:
        /* <DEDUP_REMOVED lines=8> */
.L_x_15128:
[----:B------:R-:W-:Y:S01]  /*11080*/  CS2R R6, SRZ ;  /* 0x0000000000067805 */ /* 0x000fe2000001ff00 */
[----:B------:R-:W0:Y:S04]  /*11090*/  I2F.F64.U32 R4, R2 ;  /* 0x0000000200047312 */ /* 0x000e280000201800 */
[----:B0-----:R-:W-:Y:S01]  /*110a0*/  STG.E.128 desc[UR36][R16.64], R4 ;  /* 0x0000000410007986 */ /* 0x001fe2000c101d24 */
[----:B------:R-:W-:Y:S05]  /*110b0*/  EXIT ;  /* 0x000000000000794d */ /* 0x000fea0003800000 */
.L_x_15127:
[----:B------:R-:W-:-:S09]  /*110c0*/  UISETP.NE.AND UP0, UPT, UR4, 0xf, UPT ;  /* 0x0000000f0400788c */ /* 0x000fd2000bf05270 */
[----:B------:R-:W-:Y:S05]  /*110d0*/  BRA.U !UP0, `(.L_x_15129) ;  /* 0x0000000108d47547 */ /* 0x000fea000b800000 */
[----:B------:R-:W-:-:S09]  /*110e0*/  UISETP.NE.AND UP0, UPT, UR4, 0x17, UPT ;  /* 0x000000170400788c */ /* 0x000fd2000bf05270 */
[----:B------:R-:W-:Y:S05]  /*110f0*/  BRA.U !UP0, `(.L_x_15130) ;  /* 0x0000000108847547 */ /* 0x000fea000b800000 */
[----:B------:R-:W-:-:S09]  /*11100*/  UISETP.NE.AND UP0, UPT, UR4, 0x18, UPT ;  /* 0x000000180400788c */ /* 0x000fd2000bf05270 */
[----:B------:R-:W-:Y:S05]  /*11110*/  BRA.U !UP0, `(.L_x_15131) ;  /* 0x0000000108447547 */ /* 0x000fea000b800000 */
.L_x_15108:
        /* <DEDUP_REMOVED lines=16> */
.L_x_15132:
[----:B------:R-:W-:Y:S05]  /*11220*/  EXIT ;  /* 0x000000000000794d */ /* 0x000fea0003800000 */
.L_x_15131:
        /* <DEDUP_REMOVED lines=11> */
.L_x_15134:
[----:B------:R-:W-:Y:S05]  /*112e0*/  BSYNC.RECONVERGENT B0 ;  /* 0x0000000000007941 */ /* 0x000fea0003800200 */
.L_x_15133:
[----:B------:R-:W-:Y:S01]  /*112f0*/  STG.E.U8 desc[UR36][R16.64], R3 ;  /* 0x0000000310007986 */ /* 0x000fe2000c101124 */
[----:B------:R-:W-:Y:S05]  /*11300*/  EXIT ;  /* 0x000000000000794d */ /* 0x000fea0003800000 */
.L_x_15130:
        /* <DEDUP_REMOVED lines=13> */
.L_x_15135:
[----:B------:R-:W-:Y:S01]  /*113e0*/  IMAD.MOV.U32 R3, RZ, RZ, 0x7f ;  /* 0x0000007fff037424 */ /* 0x000fe200078e00ff */
[----:B------:R-:W-:-:S04]  /*113f0*/  ISETP.GT.U32.AND P0, PT, R5, 0x7f800000, PT ;  /* 0x7f8000000500780c */ /* 0x000fc80003f04070 */
[----:B------:R-:W-:-:S05]  /*11400*/  SEL R3, R3, 0x7c, P0 ;  /* 0x0000007c03037807 */ /* 0x000fca0000000000 */
[----:B------:R-:W-:Y:S01]  /*11410*/  STG.E.U8 desc[UR36][R16.64], R3 ;  /* 0x0000000310007986 */ /* 0x000fe2000c101124 */
[----:B------:R-:W-:Y:S05]  /*11420*/  EXIT ;  /* 0x000000000000794d */ /* 0x000fea0003800000 */
.L_x_15129:
[----:B------:R-:W-:-:S04]  /*11430*/  I2FP.F32.U32 R0, R2 ;  /* 0x0000000200007245 */ /* 0x000fc80000201000 */
[----:B------:R-:W-:-:S05]  /*11440*/  F2FP.BF16.F32.PACK_AB R0, RZ, R0 ;  /* 0x00000000ff00723e */ /* 0x000fca00000010ff */
[----:B------:R-:W-:Y:S01]  /*11450*/  STG.E.U16 desc[UR36][R16.64], R0 ;  /* 0x0000000010007986 */ /* 0x000fe2000c101524 */
[----:B------:R-:W-:Y:S05]  /*11460*/  EXIT ;  /* 0x000000000000794d */ /* 0x000fea0003800000 */
.L_x_15136:
        /* <DEDUP_REMOVED lines=9> */
.L_x_42835:


//--------------------- .text._ZN2at6native27unrolled_elementwise_kernelINS0_13BinaryFunctorIN3c108BFloat16ES4_bZZZNS0_22logical_or_kernel_cudaERNS_14TensorIteratorEENKUlvE0_clEvENKUlvE8_clEvEUlS4_S4_E_EESt5arrayIPcLm3EELi4E23TrivialOffsetCalculatorILi2EjESE_ILi1EjENS0_6memory12LoadWithCastILi2EEENSH_13StoreWithCastILi1EEEEEviT_T0_T2_T3_T4_T5_ --------------------------
	.section	.text._ZN2at6native27unrolled_elementwise_kernelINS0_13BinaryFunctorIN3c108BFloat16ES4_bZZZNS0_22logical_or_kernel_cudaERNS_14TensorIteratorEENKUlvE0_clEvENKUlvE8_clEvEUlS4_S4_E_EESt5arrayIPcLm3EELi4E23TrivialOffsetCalculatorILi2EjESE_ILi1EjENS0_6memory12LoadWithCastILi2EEENSH_13StoreWithCastILi1EEEEEviT_T0_T2_T3_T4_T5_,"ax",@progbits
	.align	128
        .global         _ZN2at6native27unrolled_elementwise_kernelINS0_13BinaryFunctorIN3c108BFloat16ES4_bZZZNS0_22logical_or_kernel_cudaERNS_14TensorIteratorEENKUlvE0_clEvENKUlvE8_clEvEUlS4_S4_E_EESt5arrayIPcLm3EELi4E23TrivialOffsetCalculatorILi2EjESE_ILi1EjENS0_6memory12LoadWithCastILi2EEENSH_13StoreWithCastILi1EEEEEviT_T0_T2_T3_T4_T5_
        .type           _ZN2at6native27unrolled_elementwise_kernelINS0_13BinaryFunctorIN3c108BFloat16ES4_bZZZNS0_22logical_or_kernel_cudaERNS_14TensorIteratorEENKUlvE0_clEvENKUlvE8_clEvEUlS4_S4_E_EESt5arrayIPcLm3EELi4E23TrivialOffsetCalculatorILi2EjESE_ILi1EjENS0_6memory12LoadWithCastILi2EEENSH_13StoreWithCastILi1EEEEEviT_T0_T2_T3_T4_T5_,@function
        .size           _ZN2at6native27unrolled_elementwise_kernelINS0_13BinaryFunctorIN3c108BFloat16ES4_bZZZNS0_22logical_or_kernel_cudaERNS_14TensorIteratorEENKUlvE0_clEvENKUlvE8_clEvEUlS4_S4_E_EESt5arrayIPcLm3EELi4E23TrivialOffsetCalculatorILi2EjESE_ILi1EjENS0_6memory12LoadWithCastILi2EEENSH_13StoreWithCastILi1EEEEEviT_T0_T2_T3_T4_T5_,(.L_x_42836 - _ZN2at6native27unrolled_elementwise_kernelINS0_13BinaryFunctorIN3c108BFloat16ES4_bZZZNS0_22logical_or_kernel_cudaERNS_14TensorIteratorEENKUlvE0_clEvENKUlvE8_clEvEUlS4_S4_E_EESt5arrayIPcLm3EELi4E23TrivialOffsetCalculatorILi2EjESE_ILi1EjENS0_6memory12LoadWithCastILi2EEENSH_13StoreWithCastILi1EEEEEviT_T0_T2_T3_T4_T5_)
        .other          _ZN2at6native27unrolled_elementwise_kernelINS0_13BinaryFunctorIN3c108BFloat16ES4_bZZZNS0_22logical_or_kernel_cudaERNS_14TensorIteratorEENKUlvE0_clEvENKUlvE8_clEvEUlS4_S4_E_EESt5arrayIPcLm3EELi4E23TrivialOffsetCalculatorILi2EjESE_ILi1EjENS0_6memory12LoadWithCastILi2EEENSH_13StoreWithCastILi1EEEEEviT_T0_T2_T3_T4_T5_,@"STO_CUDA_ENTRY STV_DEFAULT"
_ZN2at6native27unrolled_elementwise_kernelINS0_13BinaryFunctorIN3c108BFloat16ES4_bZZZNS0_22logical_or_kernel_cudaERNS_14TensorIteratorEENKUlvE0_clEvENKUlvE8_clEvEUlS4_S4_E_EESt5arrayIPcLm3EELi4E23TrivialOffsetCalculatorILi2EjESE_ILi1EjENS0_6memory12LoadWithCastILi2EEENSH_13StoreWithCastILi1EEEEEviT_T0_T2_T3_T4_T5_:
.text._ZN2at6native27unrolled_elementwise_kernelINS0_13BinaryFunctorIN3c108BFloat16ES4_bZZZNS0_22logical_or_kernel_cudaERNS_14TensorIteratorEENKUlvE0_clEvENKUlvE8_clEvEUlS4_S4_E_EESt5arrayIPcLm3EELi4E23TrivialOffsetCalculatorILi2EjESE_ILi1EjENS0_6memory12LoadWithCastILi2EEENSH_13StoreWithCastILi1EEEEEviT_T0_T2_T3_T4_T5_:
        /* <DEDUP_REMOVED lines=36> */
.L_x_15142:
[----:B------:R-:W2:Y:S02]  /*0240*/  LDG.E.U8 R4, desc[UR36][R4.64] ;  /* 0x0000002404047981 */ /* 0x000ea4000c1e1100 */
[----:B--2---:R-:W-:-:S04]  /*0250*/  I2FP.F32.U32 R0, R4 ;  /* 0x0000000400007245 */ /* 0x004fc80000201000 */
[----:B------:R-:W-:-:S04]  /*0260*/  F2FP.BF16.F32.PACK_AB R0, RZ, R0 ;  /* 0x00000000ff00723e */ /* 0x000fc800000010ff */
[----:B------:R-:W-:Y:S01]  /*0270*/  PRMT R28, R0, 0x7610, R28 ;  /* 0x00007610001c7816 */ /* 0x000fe2000000001c */
[----:B------:R-:W-:Y:S06]  /*0280*/  BRA `(.L_x_15144) ;  /* 0x0000000c00e47947 */ /* 0x000fec0003800000 */
.L_x_15141:
        /* <DEDUP_REMOVED lines=11> */
.L_x_15146:
[----:B------:R-:W2:Y:S02]  /*0340*/  LDG.E R4, desc[UR36][R4.64] ;  /* 0x0000002404047981 */ /* 0x000ea4000c1e1900 */
[----:B--2---:R-:W-:-:S04]  /*0350*/  I2FP.F32.S32 R0, R4 ;  /* 0x0000000400007245 */ /* 0x004fc80000201400 */
[----:B------:R-:W-:-:S04]  /*0360*/  F2FP.BF16.F32.PACK_AB R0, RZ, R0 ;  /* 0x00000000ff00723e */ /* 0x000fc800000010ff */
[----:B------:R-:W-:Y:S01]  /*0370*/  PRMT R28, R0, 0x7610, R28 ;  /* 0x00007610001c7816 */ /* 0x000fe2000000001c */
[----:B------:R-:W-:Y:S06]  /*0380*/  BRA `(.L_x_15144) ;  /* 0x0000000c00a47947 */ /* 0x000fec0003800000 */
.L_x_15145:
[----:B------:R-:W2:Y:S02]  /*0390*/  LDG.E.U16 R4, desc[UR36][R4.64] ;  /* 0x0000002404047981 */ /* 0x000ea4000c1e1500 */
[----:B--2---:R-:W0:Y:S02]  /*03a0*/  I2F.S16 R0, R4 ;  /* 0x0000000400007306 */ /* 0x004e240000101400 */
[----:B0-----:R-:W-:-:S04]  /*03b0*/  F2FP.BF16.F32.PACK_AB R0, RZ, R0 ;  /* 0x00000000ff00723e */ /* 0x001fc800000010ff */
[----:B------:R-:W-:Y:S01]  /*03c0*/  PRMT R28, R0, 0x7610, R28 ;  /* 0x00007610001c7816 */ /* 0x000fe2000000001c */
[----:B------:R-:W-:Y:S06]  /*03d0*/  BRA `(.L_x_15144) ;  /* 0x0000000c00907947 */ /* 0x000fec0003800000 */
.L_x_15140:
        /* <DEDUP_REMOVED lines=9> */
.L_x_15148:
[----:B------:R-:W2:Y:S02]  /*0470*/  LDG.E.U16 R0, desc[UR36][R4.64] ;  /* 0x0000002404007981 */ /* 0x000ea4000c1e1500 */
[----:B--2---:R-:W-:-:S05]  /*0480*/  HADD2.F32 R0, -RZ, R0.H0_H0 ;  /* 0x20000000ff007230 */ /* 0x004fca0000004100 */
[----:B------:R-:W-:-:S04]  /*0490*/  F2FP.BF16.F32.PACK_AB R0, RZ, R0 ;  /* 0x00000000ff00723e */ /* 0x000fc800000010ff */
[----:B------:R-:W-:Y:S01]  /*04a0*/  PRMT R28, R0, 0x7610, R28 ;  /* 0x00007610001c7816 */ /* 0x000fe2000000001c */
[----:B------:R-:W-:Y:S06]  /*04b0*/  BRA `(.L_x_15144) ;  /* 0x0000000c00587947 */ /* 0x000fec0003800000 */
.L_x_15147:
        /* <DEDUP_REMOVED lines=9> */
.L_x_15150:
[----:B------:R-:W2:Y:S02]  /*0550*/  LDG.E.U16 R4, desc[UR36][R4.64] ;  /* 0x0000002404047981 */ /* 0x000ea4000c1e1500 */
[----:B--2---:R-:W-:-:S05]  /*0560*/  HADD2.F32 R0, -RZ, R4.H0_H0 ;  /* 0x20000004ff007230 */ /* 0x004fca0000004100 */
[----:B------:R-:W-:-:S04]  /*0570*/  F2FP.BF16.F32.PACK_AB R0, RZ, R0 ;  /* 0x00000000ff00723e */ /* 0x000fc800000010ff */
[----:B------:R-:W-:Y:S01]  /*0580*/  PRMT R28, R0, 0x7610, R28 ;  /* 0x00007610001c7816 */ /* 0x000fe2000000001c */
[----:B------:R-:W-:Y:S06]  /*0590*/  BRA `(.L_x_15144) ;  /* 0x0000000c00207947 */ /* 0x000fec0003800000 */
.L_x_15149:
        /* <DEDUP_REMOVED lines=13> */
.L_x_15139:
        /* <DEDUP_REMOVED lines=14> */
.L_x_15153:
        /* <DEDUP_REMOVED lines=13> */
.L_x_15152:
        /* <DEDUP_REMOVED lines=27> */
.L_x_15155:
        /* <DEDUP_REMOVED lines=15> */
.L_x_15154:
[----:B------:R0:W5:Y:S01]  /*0ac0*/  LDG.E.U16 R28, desc[UR36][R4.64] ;  /* 0x00000024041c7981 */ /* 0x000162000c1e1500 */
[----:B------:R-:W-:Y:S05]  /*0ad0*/  BRA `(.L_x_15144) ;  /* 0x0000000400d07947 */ /* 0x000fea0003800000 */
.L_x_15151:
        /* <DEDUP_REMOVED lines=13> */
.L_x_15158:
        /* <DEDUP_REMOVED lines=21> */
.L_x_15162:
[----:B------:R-:W-:Y:S05]  /*0d00*/  BSYNC.RECONVERGENT B1 ;  /* 0x0000000000017941 */ /* 0x000fea0003800200 */
.L_x_15161:
[----:B------:R-:W-:Y:S01]  /*0d10*/  IMAD.SHL.U32 R0, R0, 0x100000, RZ ;  /* 0x0010000000007824 */ /* 0x000fe200078e00ff */
[----:B------:R-:W-:-:S04]  /*0d20*/  LEA R3, R3, 0x3b800000, 0x17 ;  /* 0x3b80000003037811 */ /* 0x000fc800078eb8ff */
[----:B------:R-:W-:-:S07]  /*0d30*/  LOP3.LUT R0, R3, R0, R7, 0xfe, !PT ;  /* 0x0000000003007212 */ /* 0x000fce00078efe07 */
.L_x_15160:
[----:B------:R-:W-:Y:S05]  /*0d40*/  BSYNC.RECONVERGENT B0 ;  /* 0x0000000000007941 */ /* 0x000fea0003800200 */
.L_x_15159:
[----:B------:R-:W-:-:S04]  /*0d50*/  F2FP.BF16.F32.PACK_AB R0, RZ, R0 ;  /* 0x00000000ff00723e */ /* 0x000fc800000010ff */
[----:B------:R-:W-:Y:S01]  /*0d60*/  PRMT R28, R0, 0x7610, R28 ;  /* 0x00007610001c7816 */ /* 0x000fe2000000001c */
[----:B------:R-:W-:Y:S06]  /*0d70*/  BRA `(.L_x_15144) ;  /* 0x0000000400287947 */ /* 0x000fec0003800000 */
.L_x_15157:
        /* <DEDUP_REMOVED lines=21> */
.L_x_15166:
[----:B------:R-:W-:Y:S05]  /*0ed0*/  BSYNC.RECONVERGENT B1 ;  /* 0x0000000000017941 */ /* 0x000fea0003800200 */
.L_x_15165:
[----:B------:R-:W-:Y:S01]  /*0ee0*/  IMAD.SHL.U32 R0, R0, 0x200000, RZ ;  /* 0x0020000000007824 */ /* 0x000fe200078e00ff */
[----:B------:R-:W-:-:S04]  /*0ef0*/  LEA R3, R3, 0x37800000, 0x17 ;  /* 0x3780000003037811 */ /* 0x000fc800078eb8ff */
[----:B------:R-:W-:-:S07]  /*0f00*/  LOP3.LUT R0, R3, R0, R7, 0xfe, !PT ;  /* 0x0000000003007212 */ /* 0x000fce00078efe07 */
.L_x_15164:
[----:B------:R-:W-:Y:S05]  /*0f10*/  BSYNC.RECONVERGENT B0 ;  /* 0x0000000000007941 */ /* 0x000fea0003800200 */
.L_x_15163:
[----:B------:R-:W-:-:S04]  /*0f20*/  F2FP.BF16.F32.PACK_AB R0, RZ, R0 ;  /* 0x00000000ff00723e */ /* 0x000fc800000010ff */
[----:B------:R-:W-:Y:S01]  /*0f30*/  PRMT R28, R0, 0x7610, R28 ;  /* 0x00007610001c7816 */ /* 0x000fe2000000001c */
[----:B------:R-:W-:Y:S06]  /*0f40*/  BRA `(.L_x_15144) ;  /* 0x0000000000b47947 */ /* 0x000fec0003800000 */
.L_x_15156:
[----:B------:R-:W-:-:S09]  /*0f50*/  UISETP.NE.AND UP0, UPT, UR4, 0x1c, UPT ;  /* 0x0000001c0400788c */ /* 0x000fd2000bf05270 */
[----:B------:R-:W-:Y:S05]  /*0f60*/  BRA.U !UP0, `(.L_x_15167) ;  /* 0x00000001089c7547 */ /* 0x000fea000b800000 */
[----:B------:R-:W-:-:S09]  /*0f70*/  UISETP.NE.AND UP0, UPT, UR4, 0x1d, UPT ;  /* 0x0000001d0400788c */ /* 0x000fd2000bf05270 */
[----:B------:R-:W-:Y:S05]  /*0f80*/  BRA.U !UP0, `(.L_x_15168) ;  /* 0x0000000108807547 */ /* 0x000fea000b800000 */
[----:B------:R-:W-:-:S09]  /*0f90*/  UISETP.NE.AND UP0, UPT, UR4, 0x2c, UPT ;  /* 0x0000002c0400788c */ /* 0x000fd2000bf05270 */
[----:B------:R-:W-:Y:S05]  /*0fa0*/  BRA.U !UP0, `(.L_x_15169) ;  /* 0x0000000108487547 */ /* 0x000fea000b800000 */
.L_x_15143:
        /* <DEDUP_REMOVED lines=16> */
.L_x_15170:
[----:B------:R-:W-:Y:S01]  /*10b0*/  PRMT R28, RZ, 0x7610, R28 ;  /* 0x00007610ff1c7816 */ /* 0x000fe2000000001c */
[----:B------:R-:W-:Y:S06]  /*10c0*/  BRA `(.L_x_15144) ;  /* 0x0000000000547947 */ /* 0x000fec0003800000 */
.L_x_15169:
        /* <DEDUP_REMOVED lines=8> */
.L_x_15172:
[----:B------:R-:W-:Y:S05]  /*1150*/  BSYNC.RECONVERGENT B0 ;  /* 0x0000000000007941 */ /* 0x000fea0003800200 */
.L_x_15171:
[----:B------:R-:W-:-:S04]  /*1160*/  F2FP.BF16.F32.PACK_AB R0, RZ, R0 ;  /* 0x00000000ff00723e */ /* 0x000fc800000010ff */
[----:B------:R-:W-:Y:S01]  /*1170*/  PRMT R28, R0, 0x7610, R28 ;  /* 0x00007610001c7816 */ /* 0x000fe2000000001c */
[----:B------:R-:W-:Y:S06]  /*1180*/  BRA `(.L_x_15144) ;  /* 0x0000000000247947 */ /* 0x000fec0003800000 */
.L_x_15168:
[----:B------:R-:W2:Y:S02]  /*1190*/  LDG.E.64 R4, desc[UR36][R4.64] ;  /* 0x0000002404047981 */ /* 0x000ea4000c1e1b00 */
[----:B--2---:R-:W0:Y:S02]  /*11a0*/  I2F.U64 R0, R4 ;  /* 0x0000000400007312 */ /* 0x004e240000301000 */
[----:B0-----:R-:W-:-:S04]  /*11b0*/  F2FP.BF16.F32.PACK_AB R0, RZ, R0 ;  /* 0x00000000ff00723e */ /* 0x001fc800000010ff */
[----:B------:R-:W-:Y:S01]  /*11c0*/  PRMT R28, R0, 0x7610, R28 ;  /* 0x00007610001c7816 */ /* 0x000fe2000000001c */
[----:B------:R-:W-:Y:S06]  /*11d0*/  BRA `(.L_x_15144) ;  /* 0x0000000000107947 */ /* 0x000fec0003800000 */
.L_x_15167:
[----:B------:R-:W2:Y:S02]  /*11e0*/  LDG.E R4, desc[UR36][R4.64] ;  /* 0x0000002404047981 */ /* 0x000ea4000c1e1900 */
[----:B--2---:R-:W-:-:S04]  /*11f0*/  I2FP.F32.U32 R0, R4 ;  /* 0x0000000400007245 */ /* 0x004fc80000201000 */
[----:B------:R-:W-:-:S04]  /*1200*/  F2FP.BF16.F32.PACK_AB R0, RZ, R0 ;  /* 0x00000000ff00723e */ /* 0x000fc800000010ff */
[----:B------:R-:W-:-:S07]  /*1210*/  PRMT R28, R0, 0x7610, R28 ;  /* 0x00007610001c7816 */ /* 0x000fce000000001c */
.L_x_15144:
        /* <DEDUP_REMOVED lines=21> */
.L_x_15176:
[----:B------:R-:W2:Y:S02]  /*1370*/  LDG.E.U8 R4, desc[UR36][R4.64] ;  /* 0x0000002404047981 */ /* 0x000ea4000c1e1100 */
[----:B--2---:R-:W-:-:S04]  /*1380*/  I2FP.F32.U32 R0, R4 ;  /* 0x0000000400007245 */ /* 0x004fc80000201000 */
[----:B------:R-:W-:-:S04]  /*1390*/  F2FP.BF16.F32.PACK_AB R0, RZ, R0 ;  /* 0x00000000ff00723e */ /* 0x000fc800000010ff */
[----:B------:R-:W-:Y:S01]  /*13a0*/  PRMT R25, R0, 0x7610, R25 ;  /* 0x0000761000197816 */ /* 0x000fe20000000019 */
[----:B------:R-:W-:Y:S06]  /*13b0*/  BRA `(.L_x_15178) ;  /* 0x0000000c00e47947 */ /* 0x000fec0003800000 */
.L_x_15175:
        /* <DEDUP_REMOVED lines=11> */
.L_x_15180:
[----:B------:R-:W2:Y:S02]  /*1470*/  LDG.E R4, desc[UR36][R4.64] ;  /* 0x0000002404047981 */ /* 0x000ea4000c1e1900 */
[----:B--2---:R-:W-:-:S04]  /*1480*/  I2FP.F32.S32 R0, R4 ;  /* 0x0000000400007245 */ /* 0x004fc80000201400 */
[----:B------:R-:W-:-:S04]  /*1490*/  F2FP.BF16.F32.PACK_AB R0, RZ, R0 ;  /* 0x00000000ff00723e */ /* 0x000fc800000010ff */
[----:B------:R-:W-:Y:S01]  /*14a0*/  PRMT R25, R0, 0x7610, R25 ;  /* 0x0000761000197816 */ /* 0x000fe20000000019 */
[----:B------:R-:W-:Y:S06]  /*14b0*/  BRA `(.L_x_15178) ;  /* 0x0000000c00a47947 */ /* 0x000fec0003800000 */
.L_x_15179:
[----:B------:R-:W2:Y:S02]  /*14c0*/  LDG.E.U16 R4, desc[UR36][R4.64] ;  /* 0x0000002404047981 */ /* 0x000ea4000c1e1500 */
[----:B--2---:R-:W0:Y:S02]  /*14d0*/  I2F.S16 R0, R4 ;  /* 0x0000000400007306 */ /* 0x004e240000101400 */
[----:B0-----:R-:W-:-:S04]  /*14e0*/  F2FP.BF16.F32.PACK_AB R0, RZ, R0 ;  /* 0x00000000ff00723e */ /* 0x001fc800000010ff */
[----:B------:R-:W-:Y:S01]  /*14f0*/  PRMT R25, R0, 0x7610, R25 ;  /* 0x0000761000197816 */ /* 0x000fe20000000019 */
[----:B------:R-:W-:Y:S06]  /*1500*/  BRA `(.L_x_15178) ;  /* 0x0000000c00907947 */ /* 0x000fec0003800000 */
.L_x_15174:
        /* <DEDUP_REMOVED lines=9> */
.L_x_15182:
[----:B------:R-:W2:Y:S02]  /*15a0*/  LDG.E.U16 R0, desc[UR36][R4.64] ;  /* 0x0000002404007981 */ /* 0x000ea4000c1e1500 */
[----:B--2---:R-:W-:-:S05]  /*15b0*/  HADD2.F32 R0, -RZ, R0.H0_H0 ;  /* 0x20000000ff007230 */ /* 0x004fca0000004100 */
[----:B------:R-:W-:-:S04]  /*15c0*/  F2FP.BF16.F32.PACK_AB R0, RZ, R0 ;  /* 0x00000000ff00723e */ /* 0x000fc800000010ff */
[----:B------:R-:W-:Y:S01]  /*15d0*/  PRMT R25, R0, 0x7610, R25 ;  /* 0x0000761000197816 */ /* 0x000fe20000000019 */
[----:B------:R-:W-:Y:S06]  /*15e0*/  BRA `(.L_x_15178) ;  /* 0x0000000c00587947 */ /* 0x000fec0003800000 */
.L_x_15181:
        /* <DEDUP_REMOVED lines=9> */
.L_x_15184:
[----:B------:R-:W2:Y:S02]  /*1680*/  LDG.E.U16 R4, desc[UR36][R4.64] ;  /* 0x0000002404047981 */ /* 0x000ea4000c1e1500 */
[----:B--2---:R-:W-:-:S05]  /*1690*/  HADD2.F32 R0, -RZ, R4.H0_H0 ;  /* 0x20000004ff007230 */ /* 0x004fca0000004100 */
[----:B------:R-:W-:-:S04]  /*16a0*/  F2FP.BF16.F32.PACK_AB R0, RZ, R0 ;  /* 0x00000000ff00723e */ /* 0x000fc800000010ff */
[----:B------:R-:W-:Y:S01]  /*16b0*/  PRMT R25, R0, 0x7610, R25 ;  /* 0x0000761000197816 */ /* 0x000fe20000000019 */
[----:B------:R-:W-:Y:S06]  /*16c0*/  BRA `(.L_x_15178) ;  /* 0x0000000c00207947 */ /* 0x000fec0003800000 */
.L_x_15183:
        /* <DEDUP_REMOVED lines=13> */
.L_x_15173:
        /* <DEDUP_REMOVED lines=14> */
.L_x_15187:
        /* <DEDUP_REMOVED lines=13> */
.L_x_15186:
        /* <DEDUP_REMOVED lines=27> */
.L_x_15189:
        /* <DEDUP_REMOVED lines=15> */
.L_x_15188:
[----:B------:R0:W5:Y:S01]  /*1bf0*/  LDG.E.U16 R25, desc[UR36][R4.64] ;  /* 0x0000002404197981 */ /* 0x000162000c1e1500 */
[----:B------:R-:W-:Y:S05]  /*1c00*/  BRA `(.L_x_15178) ;  /* 0x0000000400d07947 */ /* 0x000fea0003800000 */
.L_x_15185:
        /* <DEDUP_REMOVED lines=13> */
.L_x_15192:
        /* <DEDUP_REMOVED lines=21> */
.L_x_15196:
[----:B------:R-:W-:Y:S05]  /*1e30*/  BSYNC.RECONVERGENT B1 ;  /* 0x0000000000017941 */ /* 0x000fea0003800200 */
.L_x_15195:
[----:B------:R-:W-:Y:S01]  /*1e40*/  IMAD.SHL.U32 R0, R0, 0x100000, RZ ;  /* 0x0010000000007824 */ /* 0x000fe200078e00ff */
[----:B------:R-:W-:-:S04]  /*1e50*/  LEA R3, R3, 0x3b800000, 0x17 ;  /* 0x3b80000003037811 */ /* 0x000fc800078eb8ff */
[----:B------:R-:W-:-:S07]  /*1e60*/  LOP3.LUT R0, R3, R0, R7, 0xfe, !PT ;  /* 0x0000000003007212 */ /* 0x000fce00078efe07 */
.L_x_15194:
[----:B------:R-:W-:Y:S05]  /*1e70*/  BSYNC.RECONVERGENT B0 ;  /* 0x0000000000007941 */ /* 0x000fea0003800200 */
.L_x_15193:
[----:B------:R-:W-:-:S04]  /*1e80*/  F2FP.BF16.F32.PACK_AB R0, RZ, R0 ;  /* 0x00000000ff00723e */ /* 0x000fc800000010ff */
[----:B------:R-:W-:Y:S01]  /*1e90*/  PRMT R25, R0, 0x7610, R25 ;  /* 0x0000761000197816 */ /* 0x000fe20000000019 */
[----:B------:R-:W-:Y:S06]  /*1ea0*/  BRA `(.L_x_15178) ;  /* 0x0000000400287947 */ /* 0x000fec0003800000 */
.L_x_15191:
        /* <DEDUP_REMOVED lines=21> */
.L_x_15200:
[----:B------:R-:W-:Y:S05]  /*2000*/  BSYNC.RECONVERGENT B1 ;  /* 0x0000000000017941 */ /* 0x000fea0003800200 */
.L_x_15199:
[----:B------:R-:W-:Y:S01]  /*2010*/  IMAD.SHL.U32 R0, R0, 0x200000, RZ ;  /* 0x0020000000007824 */ /* 0x000fe200078e00ff */
[----:B------:R-:W-:-:S04]  /*2020*/  LEA R3, R3, 0x37800000, 0x17 ;  /* 0x3780000003037811 */ /* 0x000fc800078eb8ff */
[----:B------:R-:W-:-:S07]  /*2030*/  LOP3.LUT R0, R3, R0, R7, 0xfe, !PT ;  /* 0x0000000003007212 */ /* 0x000fce00078efe07 */
.L_x_15198:
[----:B------:R-:W-:Y:S05]  /*2040*/  BSYNC.RECONVERGENT B0 ;  /* 0x0000000000007941 */ /* 0x000fea0003800200 */
.L_x_15197:
[----:B------:R-:W-:-:S04]  /*2050*/  F2FP.BF16.F32.PACK_AB R0, RZ, R0 ;  /* 0x00000000ff00723e */ /* 0x000fc800000010ff */
[----:B------:R-:W-:Y:S01]  /*2060*/  PRMT R25, R0, 0x7610, R25 ;  /* 0x0000761000197816 */ /* 0x000fe20000000019 */
[----:B------:R-:W-:Y:S06]  /*2070*/  BRA `(.L_x_15178) ;  /* 0x0000000000b47947 */ /* 0x000fec0003800000 */
.L_x_15190:
[----:B------:R-:W-:-:S09]  /*2080*/  UISETP.NE.AND UP0, UPT, UR4, 0x1c, UPT ;  /* 0x0000001c0400788c */ /* 0x000fd2000bf05270 */
[----:B------:R-:W-:Y:S05]  /*2090*/  BRA.U !UP0, `(.L_x_15201) ;  /* 0x00000001089c7547 */ /* 0x000fea000b800000 */
[----:B------:R-:W-:-:S09]  /*20a0*/  UISETP.NE.AND UP0, UPT, UR4, 0x1d, UPT ;  /* 0x0000001d0400788c */ /* 0x000fd2000bf05270 */
[----:B------:R-:W-:Y:S05]  /*20b0*/  BRA.U !UP0, `(.L_x_15202) ;  /* 0x0000000108807547 */ /* 0x000fea000b800000 */
[----:B------:R-:W-:-:S09]  /*20c0*/  UISETP.NE.AND UP0, UPT, UR4, 0x2c, UPT ;  /* 0x0000002c0400788c */ /* 0x000fd2000bf05270 */
[----:B------:R-:W-:Y:S05]  /*20d0*/  BRA.U !UP0, `(.L_x_15203) ;  /* 0x0000000108487547 */ /* 0x000fea000b800000 */
.L_x_15177:
        /* <DEDUP_REMOVED lines=16> */
.L_x_15204:
[----:B------:R-:W-:Y:S01]  /*21e0*/  PRMT R25, RZ, 0x7610, R25 ;  /* 0x00007610ff197816 */ /* 0x000fe20000000019 */
[----:B------:R-:W-:Y:S06]  /*21f0*/  BRA `(.L_x_15178) ;  /* 0x0000000000547947 */ /* 0x000fec0003800000 */
.L_x_15203:
        /* <DEDUP_REMOVED lines=8> */
.L_x_15206:
[----:B------:R-:W-:Y:S05]  /*2280*/  BSYNC.RECONVERGENT B0 ;  /* 0x0000000000007941 */ /* 0x000fea0003800200 */
.L_x_15205:
[----:B------:R-:W-:-:S04]  /*2290*/  F2FP.BF16.F32.PACK_AB R0, RZ, R0 ;  /* 0x00000000ff00723e */ /* 0x000fc800000010ff */
[----:B------:R-:W-:Y:S01]  /*22a0*/  PRMT R25, R0, 0x7610, R25 ;  /* 0x0000761000197816 */ /* 0x000fe20000000019 */
[----:B------:R-:W-:Y:S06]  /*22b0*/  BRA `(.L_x_15178) ;  /* 0x0000000000247947 */ /* 0x000fec0003800000 */
.L_x_15202:
[----:B------:R-:W2:Y:S02]  /*22c0*/  LDG.E.64 R4, desc[UR36][R4.64] ;  /* 0x0000002404047981 */ /* 0x000ea4000c1e1b00 */
[----:B--2---:R-:W0:Y:S02]  /*22d0*/  I2F.U64 R0, R4 ;  /* 0x0000000400007312 */ /* 0x004e240000301000 */
[----:B0-----:R-:W-:-:S04]  /*22e0*/  F2FP.BF16.F32.PACK_AB R0, RZ, R0 ;  /* 0x00000000ff00723e */ /* 0x001fc800000010ff */
[----:B------:R-:W-:Y:S01]  /*22f0*/  PRMT R25, R0, 0x7610, R25 ;  /* 0x0000761000197816 */ /* 0x000fe20000000019 */
[----:B------:R-:W-:Y:S06]  /*2300*/  BRA `(.L_x_15178) ;  /* 0x0000000000107947 */ /* 0x000fec0003800000 */
.L_x_15201:
[----:B------:R-:W2:Y:S02]  /*2310*/  LDG.E R4, desc[UR36][R4.64] ;  /* 0x0000002404047981 */ /* 0x000ea4000c1e1900 */
[----:B--2---:R-:W-:-:S04]  /*2320*/  I2FP.F32.U32 R0, R4 ;  /* 0x0000000400007245 */ /* 0x004fc80000201000 */
[----:B------:R-:W-:-:S04]  /*2330*/  F2FP.BF16.F32.PACK_AB R0, RZ, R0 ;  /* 0x00000000ff00723e */ /* 0x000fc800000010ff */
[----:B------:R-:W-:-:S07]  /*2340*/  PRMT R25, R0, 0x7610, R25 ;  /* 0x0000761000197816 */ /* 0x000fce0000000019 */
.L_x_15178:
[----:B------:R-:W-:-:S07]  /*2350*/  VIADD R19, R17, 0x80 ;  /* 0x0000008011137836 */ /* 0x000fce0000000000 */
.L_x_15138:
[----:B------:R-:W-:Y:S05]  /*2360*/  BSYNC.RECONVERGENT B6 ;  /* 0x0000000000067941 */ /* 0x000fea0003800200 */
.L_x_15137:
        /* <DEDUP_REMOVED lines=27> */
.L_x_15212:
[----:B------:R-:W2:Y:S02]  /*2520*/  LDG.E.U8 R4, desc[UR36][R4.64] ;  /* 0x0000002404047981 */ /* 0x000ea4000c1e1100 */
[----:B--2---:R-:W-:-:S04]  /*2530*/  I2FP.F32.U32 R0, R4 ;  /* 0x0000000400007245 */ /* 0x004fc80000201000 */
[----:B------:R-:W-:-:S04]  /*2540*/  F2FP.BF16.F32.PACK_AB R0, RZ, R0 ;  /* 0x00000000ff00723e */ /* 0x000fc800000010ff */
[----:B------:R-:W-:Y:S01]  /*2550*/  PRMT R26, R0, 0x7610, R26 ;  /* 0x00007610001a7816 */ /* 0x000fe2000000001a */
[----:B------:R-:W-:Y:S06]  /*2560*/  BRA `(.L_x_15214) ;  /* 0x0000000c00e47947 */ /* 0x000fec0003800000 */
.L_x_15211:
        /* <DEDUP_REMOVED lines=11> */
.L_x_15216:
[----:B------:R-:W2:Y:S02]  /*2620*/  LDG.E R4, desc[UR36][R4.64] ;  /* 0x0000002404047981 */ /* 0x000ea4000c1e1900 */
[----:B--2---:R-:W-:-:S04]  /*2630*/  I2FP.F32.S32 R0, R4 ;  /* 0x0000000400007245 */ /* 0x004fc80000201400 */
[----:B------:R-:W-:-:S04]  /*2640*/  F2FP.BF16.F32.PACK_AB R0, RZ, R0 ;  /* 0x00000000ff00723e */ /* 0x000fc800000010ff */
[----:B------:R-:W-:Y:S01]  /*2650*/  PRMT R26, R0, 0x7610, R26 ;  /* 0x00007610001a7816 */ /* 0x000fe2000000001a */
[----:B------:R-:W-:Y:S06]  /*2660*/  BRA `(.L_x_15214) ;  /* 0x0000000c00a47947 */ /* 0x000fec0003800000 */
.L_x_15215:
[----:B------:R-:W2:Y:S02]  /*2670*/  LDG.E.U16 R4, desc[UR36][R4.64] ;  /* 0x0000002404047981 */ /* 0x000ea4000c1e1500 */
[----:B--2---:R-:W0:Y:S02]  /*2680*/  I2F.S16 R0, R4 ;  /* 0x0000000400007306 */ /* 0x004e240000101400 */
[----:B0-----:R-:W-:-:S04]  /*2690*/  F2FP.BF16.F32.PACK_AB R0, RZ, R0 ;  /* 0x00000000ff00723e */ /* 0x001fc800000010ff */
[----:B------:R-:W-:Y:S01]  /*26a0*/  PRMT R26, R0, 0x7610, R26 ;  /* 0x00007610001a7816 */ /* 0x000fe2000000001a */
[----:B------:R-:W-:Y:S06]  /*26b0*/  BRA `(.L_x_15214) ;  /* 0x0000000c00907947 */ /* 0x000fec0003800000 */
.L_x_15210:
        /* <DEDUP_REMOVED lines=9> */
.L_x_15218:
[----:B------:R-:W2:Y:S02]  /*2750*/  LDG.E.U16 R0, desc[UR36][R4.64] ;  /* 0x0000002404007981 */ /* 0x000ea4000c1e1500 */
[----:B--2---:R-:W-:-:S05]  /*2760*/  HADD2.F32 R0, -RZ, R0.H0_H0 ;  /* 0x20000000ff007230 */ /* 0x004fca0000004100 */
[----:B------:R-:W-:-:S04]  /*2770*/  F2FP.BF16.F32.PACK_AB R0, RZ, R0 ;  /* 0x00000000ff00723e */ /* 0x000fc800000010ff */
[----:B------:R-:W-:Y:S01]  /*2780*/  PRMT R26, R0, 0x7610, R26 ;  /* 0x00007610001a7816 */ /* 0x000fe2000000001a */
[----:B------:R-:W-:Y:S06]  /*2790*/  BRA `(.L_x_15214) ;  /* 0x0000000c00587947 */ /* 0x000fec0003800000 */
.L_x_15217:
        /* <DEDUP_REMOVED lines=9> */
.L_x_15220:
[----:B------:R-:W2:Y:S02]  /*2830*/  LDG.E.U16 R4, desc[UR36][R4.64] ;  /* 0x0000002404047981 */ /* 0x000ea4000c1e1500 */
[----:B--2---:R-:W-:-:S05]  /*2840*/  HADD2.F32 R0, -RZ, R4.H0_H0 ;  /* 0x20000004ff007230 */ /* 0x004fca0000004100 */
[----:B------:R-:W-:-:S04]  /*2850*/  F2FP.BF16.F32.PACK_AB R0, RZ, R0 ;  /* 0x00000000ff00723e */ /* 0x000fc800000010ff */
[----:B------:R-:W-:Y:S01]  /*2860*/  PRMT R26, R0, 0x7610, R26 ;  /* 0x00007610001a7816 */ /* 0x000fe2000000001a */
[----:B------:R-:W-:Y:S06]  /*2870*/  BRA `(.L_x_15214) ;  /* 0x0000000c00207947 */ /* 0x000fec0003800000 */
.L_x_15219:
        /* <DEDUP_REMOVED lines=13> */
.L_x_15209:
        /* <DEDUP_REMOVED lines=14> */
.L_x_15223:
        /* <DEDUP_REMOVED lines=13> */
.L_x_15222:
        /* <DEDUP_REMOVED lines=27> */
.L_x_15225:
        /* <DEDUP_REMOVED lines=15> */
.L_x_15224:
[----:B------:R0:W5:Y:S01]  /*2da0*/  LDG.E.U16 R26, desc[UR36][R4.64] ;  /* 0x00000024041a7981 */ /* 0x000162000c1e1500 */
[----:B------:R-:W-:Y:S05]  /*2db0*/  BRA `(.L_x_15214) ;  /* 0x0000000400d07947 */ /* 0x000fea0003800000 */
.L_x_15221:
        /* <DEDUP_REMOVED lines=13> */
.L_x_15228:
        /* <DEDUP_REMOVED lines=21> */
.L_x_15232:
[----:B------:R-:W-:Y:S05]  /*2fe0*/  BSYNC.RECONVERGENT B1 ;  /* 0x0000000000017941 */ /* 0x000fea0003800200 */
.L_x_15231:
[----:B------:R-:W-:Y:S01]  /*2ff0*/  IMAD.SHL.U32 R0, R0, 0x100000, RZ ;  /* 0x0010000000007824 */ /* 0x000fe200078e00ff */
[----:B------:R-:W-:-:S04]  /*3000*/  LEA R3, R3, 0x3b800000, 0x17 ;  /* 0x3b80000003037811 */ /* 0x000fc800078eb8ff */
[----:B------:R-:W-:-:S07]  /*3010*/  LOP3.LUT R0, R3, R0, R7, 0xfe, !PT ;  /* 0x0000000003007212 */ /* 0x000fce00078efe07 */
.L_x_15230:
[----:B------:R-:W-:Y:S05]  /*3020*/  BSYNC.RECONVERGENT B0 ;  /* 0x0000000000007941 */ /* 0x000fea0003800200 */
.L_x_15229:
[----:B------:R-:W-:-:S04]  /*3030*/  F2FP.BF16.F32.PACK_AB R0, RZ, R0 ;  /* 0x00000000ff00723e */ /* 0x000fc800000010ff */
[----:B------:R-:W-:Y:S01]  /*3040*/  PRMT R26, R0, 0x7610, R26 ;  /* 0x00007610001a7816 */ /* 0x000fe2000000001a */
[----:B------:R-:W-:Y:S06]  /*3050*/  BRA `(.L_x_15214) ;  /* 0x0000000400287947 */ /* 0x000fec0003800000 */
.L_x_15227:
        /* <DEDUP_REMOVED lines=21> */
.L_x_15236:
[----:B------:R-:W-:Y:S05]  /*31b0*/  BSYNC.RECONVERGENT B1 ;  /* 0x0000000000017941 */ /* 0x000fea0003800200 */
.L_x_15235:
[----:B------:R-:W-:Y:S01]  /*31c0*/  IMAD.SHL.U32 R0, R0, 0x200000, RZ ;  /* 0x0020000000007824 */ /* 0x000fe200078e00ff */
[----:B------:R-:W-:-:S04]  /*31d0*/  LEA R3, R3, 0x37800000, 0x17 ;  /* 0x3780000003037811 */ /* 0x000fc800078eb8ff */
[----:B------:R-:W-:-:S07]  /*31e0*/  LOP3.LUT R0, R3, R0, R7, 0xfe, !PT ;  /* 0x0000000003007212 */ /* 0x000fce00078efe07 */
.L_x_15234:
[----:B------:R-:W-:Y:S05]  /*31f0*/  BSYNC.RECONVERGENT B0 ;  /* 0x0000000000007941 */ /* 0x000fea0003800200 */
.L_x_15233:
[----:B------:R-:W-:-:S04]  /*3200*/  F2FP.BF16.F32.PACK_AB R0, RZ, R0 ;  /* 0x00000000ff00723e */ /* 0x000fc800000010ff */
[----:B------:R-:W-:Y:S01]  /*3210*/  PRMT R26, R0, 0x7610, R26 ;  /* 0x00007610001a7816 */ /* 0x000fe2000000001a */
[----:B------:R-:W-:Y:S06]  /*3220*/  BRA `(.L_x_15214) ;  /* 0x0000000000b47947 */ /* 0x000fec0003800000 */
.L_x_15226:
        /* <DEDUP_REMOVED lines=14> */
.L_x_15240:
[----:B------:R-:W-:Y:S05]  /*3310*/  BSYNC.RECONVERGENT B0 ;  /* 0x0000000000007941 */ /* 0x000fea0003800200 */
.L_x_15239:
[----:B------:R-:W-:-:S04]  /*3320*/  F2FP.BF16.F32.PACK_AB R0, RZ, R0 ;  /* 0x00000000ff00723e */ /* 0x000fc800000010ff */
[----:B------:R-:W-:Y:S01]  /*3330*/  PRMT R26, R0, 0x7610, R26 ;  /* 0x00007610001a7816 */ /* 0x000fe2000000001a */
[----:B------:R-:W-:Y:S06]  /*3340*/  BRA `(.L_x_15214) ;  /* 0x00000000006c7947 */ /* 0x000fec0003800000 */
.L_x_15213:
        /* <DEDUP_REMOVED lines=16> */
.L_x_15241:
[----:B------:R-:W-:Y:S01]  /*3450*/  PRMT R26, RZ, 0x7610, R26 ;  /* 0x00007610ff1a7816 */ /* 0x000fe2000000001a */
[----:B------:R-:W-:Y:S06]  /*3460*/  BRA `(.L_x_15214) ;  /* 0x0000000000247947 */ /* 0x000fec0003800000 */
.L_x_15238:
[----:B------:R-:W2:Y:S02]  /*3470*/  LDG.E.64 R4, desc[UR36][R4.64] ;  /* 0x0000002404047981 */ /* 0x000ea4000c1e1b00 */
[----:B--2---:R-:W0:Y:S02]  /*3480*/  I2F.U64 R0, R4 ;  /* 0x0000000400007312 */ /* 0x004e240000301000 */
[----:B0-----:R-:W-:-:S04]  /*3490*/  F2FP.BF16.F32.PACK_AB R0, RZ, R0 ;  /* 0x00000000ff00723e */ /* 0x001fc800000010ff */
[----:B------:R-:W-:Y:S01]  /*34a0*/  PRMT R26, R0, 0x7610, R26 ;  /* 0x00007610001a7816 */ /* 0x000fe2000000001a */
[----:B------:R-:W-:Y:S06]  /*34b0*/  BRA `(.L_x_15214) ;  /* 0x0000000000107947 */ /* 0x000fec0003800000 */
.L_x_15237:
[----:B------:R-:W2:Y:S02]  /*34c0*/  LDG.E R4, desc[UR36][R4.64] ;  /* 0x0000002404047981 */ /* 0x000ea4000c1e1900 */
[----:B--2---:R-:W-:-:S04]  /*34d0*/  I2FP.F32.U32 R0, R4 ;  /* 0x0000000400007245 */ /* 0x004fc80000201000 */
[----:B------:R-:W-:-:S04]  /*34e0*/  F2FP.BF16.F32.PACK_AB R0, RZ, R0 ;  /* 0x00000000ff00723e */ /* 0x000fc800000010ff */
[----:B------:R-:W-:-:S07]  /*34f0*/  PRMT R26, R0, 0x7610, R26 ;  /* 0x00007610001a7816 */ /* 0x000fce000000001a */
.L_x_15214:
        /* <DEDUP_REMOVED lines=21> */
.L_x_15245:
[----:B------:R-:W2:Y:S02]  /*3650*/  LDG.E.U8 R4, desc[UR36][R4.64] ;  /* 0x0000002404047981 */ /* 0x000ea4000c1e1100 */
[----:B--2---:R-:W-:-:S04]  /*3660*/  I2FP.F32.U32 R0, R4 ;  /* 0x0000000400007245 */ /* 0x004fc80000201000 */
[----:B------:R-:W-:-:S04]  /*3670*/  F2FP.BF16.F32.PACK_AB R0, RZ, R0 ;  /* 0x00000000ff00723e */ /* 0x000fc800000010ff */
[----:B------:R-:W-:Y:S01]  /*3680*/  PRMT R27, R0, 0x7610, R27 ;  /* 0x00007610001b7816 */ /* 0x000fe2000000001b */
[----:B------:R-:W-:Y:S06]  /*3690*/  BRA `(.L_x_15247) ;  /* 0x0000000c00e47947 */ /* 0x000fec0003800000 */
.L_x_15244:
        /* <DEDUP_REMOVED lines=11> */
.L_x_15249:
[----:B------:R-:W2:Y:S02]  /*3750*/  LDG.E R4, desc[UR36][R4.64] ;  /* 0x0000002404047981 */ /* 0x000ea4000c1e1900 */
[----:B--2---:R-:W-:-:S04]  /*3760*/  I2FP.F32.S32 R0, R4 ;  /* 0x0000000400007245 */ /* 0x004fc80000201400 */
[----:B------:R-:W-:-:S04]  /*3770*/  F2FP.BF16.F32.PACK_AB R0, RZ, R0 ;  /* 0x00000000ff00723e */ /* 0x000fc800000010ff */
[----:B------:R-:W-:Y:S01]  /*3780*/  PRMT R27, R0, 0x7610, R27 ;  /* 0x00007610001b7816 */ /* 0x000fe2000000001b */
[----:B------:R-:W-:Y:S06]  /*3790*/  BRA `(.L_x_15247) ;  /* 0x0000000c00a47947 */ /* 0x000fec0003800000 */
.L_x_15248:
[----:B------:R-:W2:Y:S02]  /*37a0*/  LDG.E.U16 R4, desc[UR36][R4.64] ;  /* 0x0000002404047981 */ /* 0x000ea4000c1e1500 */
[----:B--2---:R-:W0:Y:S02]  /*37b0*/  I2F.S16 R0, R4 ;  /* 0x0000000400007306 */ /* 0x004e240000101400 */
[----:B0-----:R-:W-:-:S04]  /*37c0*/  F2FP.BF16.F32.PACK_AB R0, RZ, R0 ;  /* 0x00000000ff00723e */ /* 0x001fc800000010ff */
[----:B------:R-:W-:Y:S01]  /*37d0*/  PRMT R27, R0, 0x7610, R27 ;  /* 0x00007610001b7816 */ /* 0x000fe2000000001b */
[----:B------:R-:W-:Y:S06]  /*37e0*/  BRA `(.L_x_15247) ;  /* 0x0000000c00907947 */ /* 0x000fec0003800000 */
.L_x_15243:
        /* <DEDUP_REMOVED lines=9> */
.L_x_15251:
[----:B------:R-:W2:Y:S02]  /*3880*/  LDG.E.U16 R0, desc[UR36][R4.64] ;  /* 0x0000002404007981 */ /* 0x000ea4000c1e1500 */
[----:B--2---:R-:W-:-:S05]  /*3890*/  HADD2.F32 R0, -RZ, R0.H0_H0 ;  /* 0x20000000ff007230 */ /* 0x004fca0000004100 */
[----:B------:R-:W-:-:S04]  /*38a0*/  F2FP.BF16.F32.PACK_AB R0, RZ, R0 ;  /* 0x00000000ff00723e */ /* 0x000fc800000010ff */
[----:B------:R-:W-:Y:S01]  /*38b0*/  PRMT R27, R0, 0x7610, R27 ;  /* 0x00007610001b7816 */ /* 0x000fe2000000001b */
[----:B------:R-:W-:Y:S06]  /*38c0*/  BRA `(.L_x_15247) ;  /* 0x0000000c00587947 */ /* 0x000fec0003800000 */
.L_x_15250:
        /* <DEDUP_REMOVED lines=9> */
.L_x_15253:
[----:B------:R-:W2:Y:S02]  /*3960*/  LDG.E.U16 R4, desc[UR36][R4.64] ;  /* 0x0000002404047981 */ /* 0x000ea4000c1e1500 */
[----:B--2---:R-:W-:-:S05]  /*3970*/  HADD2.F32 R0, -RZ, R4.H0_H0 ;  /* 0x20000004ff007230 */ /* 0x004fca0000004100 */
[----:B------:R-:W-:-:S04]  /*3980*/  F2FP.BF16.F32.PACK_AB R0, RZ, R0 ;  /* 0x00000000ff00723e */ /* 0x000fc800000010ff */
[----:B------:R-:W-:Y:S01]  /*3990*/  PRMT R27, R0, 0x7610, R27 ;  /* 0x00007610001b7816 */ /* 0x000fe2000000001b */
[----:B------:R-:W-:Y:S06]  /*39a0*/  BRA `(.L_x_15247) ;  /* 0x0000000c00207947 */ /* 0x000fec0003800000 */
.L_x_15252:
        /* <DEDUP_REMOVED lines=13> */
.L_x_15242:
        /* <DEDUP_REMOVED lines=14> */
.L_x_15256:
        /* <DEDUP_REMOVED lines=13> */
.L_x_15255:
        /* <DEDUP_REMOVED lines=27> */
.L_x_15258:
        /* <DEDUP_REMOVED lines=15> */
.L_x_15257:
[----:B------:R0:W5:Y:S01]  /*3ed0*/  LDG.E.U16 R27, desc[UR36][R4.64] ;  /* 0x00000024041b7981 */ /* 0x000162000c1e1500 */
[----:B------:R-:W-:Y:S05]  /*3ee0*/  BRA `(.L_x_15247) ;  /* 0x0000000400d07947 */ /* 0x000fea0003800000 */
.L_x_15254:
        /* <DEDUP_REMOVED lines=13> */
.L_x_15261:
        /* <DEDUP_REMOVED lines=21> */
.L_x_15265:
[----:B------:R-:W-:Y:S05]  /*4110*/  BSYNC.RECONVERGENT B1 ;  /* 0x0000000000017941 */ /* 0x000fea0003800200 */
.L_x_15264:
[----:B------:R-:W-:Y:S01]  /*4120*/  IMAD.SHL.U32 R0, R0, 0x100000, RZ ;  /* 0x0010000000007824 */ /* 0x000fe200078e00ff */
[----:B------:R-:W-:-:S04]  /*4130*/  LEA R3, R3, 0x3b800000, 0x17 ;  /* 0x3b80000003037811 */ /* 0x000fc800078eb8ff */
[----:B------:R-:W-:-:S07]  /*4140*/  LOP3.LUT R0, R3, R0, R7, 0xfe, !PT ;  /* 0x0000000003007212 */ /* 0x000fce00078efe07 */
.L_x_15263:
[----:B------:R-:W-:Y:S05]  /*4150*/  BSYNC.RECONVERGENT B0 ;  /* 0x0000000000007941 */ /* 0x000fea0003800200 */
.L_x_15262:
[----:B------:R-:W-:-:S04]  /*4160*/  F2FP.BF16.F32.PACK_AB R0, RZ, R0 ;  /* 0x00000000ff00723e */ /* 0x000fc800000010ff */
[----:B------:R-:W-:Y:S01]  /*4170*/  PRMT R27, R0, 0x7610, R27 ;  /* 0x00007610001b7816 */ /* 0x000fe2000000001b */
[----:B------:R-:W-:Y:S06]  /*4180*/  BRA `(.L_x_15247) ;  /* 0x0000000400287947 */ /* 0x000fec0003800000 */
.L_x_15260:
        /* <DEDUP_REMOVED lines=21> */
.L_x_15269:
[----:B------:R-:W-:Y:S05]  /*42e0*/  BSYNC.RECONVERGENT B1 ;  /* 0x0000000000017941 */ /* 0x000fea0003800200 */
.L_x_15268:
[----:B------:R-:W-:Y:S01]  /*42f0*/  IMAD.SHL.U32 R0, R0, 0x200000, RZ ;  /* 0x0020000000007824 */ /* 0x000fe200078e00ff */
[----:B------:R-:W-:-:S04]  /*4300*/  LEA R3, R3, 0x37800000, 0x17 ;  /* 0x3780000003037811 */ /* 0x000fc800078eb8ff */
[----:B------:R-:W-:-:S07]  /*4310*/  LOP3.LUT R0, R3, R0, R7, 0xfe, !PT ;  /* 0x0000000003007212 */ /* 0x000fce00078efe07 */
.L_x_15267:
[----:B------:R-:W-:Y:S05]  /*4320*/  BSYNC.RECONVERGENT B0 ;  /* 0x0000000000007941 */ /* 0x000fea0003800200 */
.L_x_15266:
[----:B------:R-:W-:-:S04]  /*4330*/  F2FP.BF16.F32.PACK_AB R0, RZ, R0 ;  /* 0x00000000ff00723e */ /* 0x000fc800000010ff */
[----:B------:R-:W-:Y:S01]  /*4340*/  PRMT R27, R0, 0x7610, R27 ;  /* 0x00007610001b7816 */ /* 0x000fe2000000001b */
[----:B------:R-:W-:Y:S06]  /*4350*/  BRA `(.L_x_15247) ;  /* 0x0000000000b47947 */ /* 0x000fec0003800000 */
.L_x_15259:
        /* <DEDUP_REMOVED lines=14> */
.L_x_15273:
[----:B------:R-:W-:Y:S05]  /*4440*/  BSYNC.RECONVERGENT B0 ;  /* 0x0000000000007941 */ /* 0x000fea0003800200 */
.L_x_15272:
[----:B------:R-:W-:-:S04]  /*4450*/  F2FP.BF16.F32.PACK_AB R0, RZ, R0 ;  /* 0x00000000ff00723e */ /* 0x000fc800000010ff */
[----:B------:R-:W-:Y:S01]  /*4460*/  PRMT R27, R0, 0x7610, R27 ;  /* 0x00007610001b7816 */ /* 0x000fe2000000001b */
[----:B------:R-:W-:Y:S06]  /*4470*/  BRA `(.L_x_15247) ;  /* 0x00000000006c7947 */ /* 0x000fec0003800000 */
.L_x_15246:
        /* <DEDUP_REMOVED lines=16> */
.L_x_15274:
[----:B------:R-:W-:Y:S01]  /*4580*/  PRMT R27, RZ, 0x7610, R27 ;  /* 0x00007610ff1b7816 */ /* 0x000fe2000000001b */
[----:B------:R-:W-:Y:S06]  /*4590*/  BRA `(.L_x_15247) ;  /* 0x0000000000247947 */ /* 0x000fec0003800000 */
.L_x_15271:
[----:B------:R-:W2:Y:S02]  /*45a0*/  LDG.E.64 R4, desc[UR36][R4.64] ;  /* 0x0000002404047981 */ /* 0x000ea4000c1e1b00 */
[----:B--2---:R-:W0:Y:S02]  /*45b0*/  I2F.U64 R0, R4 ;  /* 0x0000000400007312 */ /* 0x004e240000301000 */
[----:B0-----:R-:W-:-:S04]  /*45c0*/  F2FP.BF16.F32.PACK_AB R0, RZ, R0 ;  /* 0x00000000ff00723e */ /* 0x001fc800000010ff */
[----:B------:R-:W-:Y:S01]  /*45d0*/  PRMT R27, R0, 0x7610, R27 ;  /* 0x00007610001b7816 */ /* 0x000fe2000000001b */
[----:B------:R-:W-:Y:S06]  /*45e0*/  BRA `(.L_x_15247) ;  /* 0x0000000000107947 */ /* 0x000fec0003800000 */
.L_x_15270:
[----:B------:R-:W2:Y:S02]  /*45f0*/  LDG.E R4, desc[UR36][R4.64] ;  /* 0x0000002404047981 */ /* 0x000ea4000c1e1900 */
[----:B--2---:R-:W-:-:S04]  /*4600*/  I2FP.F32.U32 R0, R4 ;  /* 0x0000000400007245 */ /* 0x004fc80000201000 */
[----:B------:R-:W-:-:S04]  /*4610*/  F2FP.BF16.F32.PACK_AB R0, RZ, R0 ;  /* 0x00000000ff00723e */ /* 0x000fc800000010ff */
[----:B------:R-:W-:-:S07]  /*4620*/  PRMT R27, R0, 0x7610, R27 ;  /* 0x00007610001b7816 */ /* 0x000fce000000001b */
.L_x_15247:
[----:B------:R-:W-:-:S07]  /*4630*/  VIADD R19, R19, 0x80 ;  /* 0x0000008013137836 */ /* 0x000fce0000000000 */
.L_x_15208:
[----:B------:R-:W-:Y:S05]  /*4640*/  BSYNC.RECONVERGENT B6 ;  /* 0x0000000000067941 */ /* 0x000fea0003800200 */
.L_x_15207:
        /* <DEDUP_REMOVED lines=27> */
.L_x_15280:
[----:B------:R-:W2:Y:S02]  /*4800*/  LDG.E.U8 R4, desc[UR36][R4.64] ;  /* 0x0000002404047981 */ /* 0x000ea4000c1e1100 */
[----:B--2---:R-:W-:-:S04]  /*4810*/  I2FP.F32.U32 R0, R4 ;  /* 0x0000000400007245 */ /* 0x004fc80000201000 */
[----:B------:R-:W-:-:S04]  /*4820*/  F2FP.BF16.F32.PACK_AB R0, RZ, R0 ;  /* 0x00000000ff00723e */ /* 0x000fc800000010ff */
[----:B------:R-:W-:Y:S01]  /*4830*/  PRMT R23, R0, 0x7610, R23 ;  /* 0x0000761000177816 */ /* 0x000fe20000000017 */
[----:B------:R-:W-:Y:S06]  /*4840*/  BRA `(.L_x_15282) ;  /* 0x0000000c00e47947 */ /* 0x000fec0003800000 */
.L_x_15279:
        /* <DEDUP_REMOVED lines=11> */
.L_x_15284:
[----:B------:R-:W2:Y:S02]  /*4900*/  LDG.E R4, desc[UR36][R4.64] ;  /* 0x0000002404047981 */ /* 0x000ea4000c1e1900 */
[----:B--2---:R-:W-:-:S04]  /*4910*/  I2FP.F32.S32 R0, R4 ;  /* 0x0000000400007245 */ /* 0x004fc80000201400 */
[----:B------:R-:W-:-:S04]  /*4920*/  F2FP.BF16.F32.PACK_AB R0, RZ, R0 ;  /* 0x00000000ff00723e */ /* 0x000fc800000010ff */
[----:B------:R-:W-:Y:S01]  /*4930*/  PRMT R23, R0, 0x7610, R23 ;  /* 0x0000761000177816 */ /* 0x000fe20000000017 */
[----:B------:R-:W-:Y:S06]  /*4940*/  BRA `(.L_x_15282) ;  /* 0x0000000c00a47947 */ /* 0x000fec0003800000 */
.L_x_15283:
[----:B------:R-:W2:Y:S02]  /*4950*/  LDG.E.U16 R4, desc[UR36][R4.64] ;  /* 0x0000002404047981 */ /* 0x000ea4000c1e1500 */
[----:B--2---:R-:W0:Y:S02]  /*4960*/  I2F.S16 R0, R4 ;  /* 0x0000000400007306 */ /* 0x004e240000101400 */
[----:B0-----:R-:W-:-:S04]  /*4970*/  F2FP.BF16.F32.PACK_AB R0, RZ, R0 ;  /* 0x00000000ff00723e */ /* 0x001fc800000010ff */
[----:B------:R-:W-:Y:S01]  /*4980*/  PRMT R23, R0, 0x7610, R23 ;  /* 0x0000761000177816 */ /* 0x000fe20000000017 */
[----:B------:R-:W-:Y:S06]  /*4990*/  BRA `(.L_x_15282) ;  /* 0x0000000c00907947 */ /* 0x000fec0003800000 */
.L_x_15278:
        /* <DEDUP_REMOVED lines=9> */
.L_x_15286:
[----:B------:R-:W2:Y:S02]  /*4a30*/  LDG.E.U16 R0, desc[UR36][R4.64] ;  /* 0x0000002404007981 */ /* 0x000ea4000c1e1500 */
[----:B--2---:R-:W-:-:S05]  /*4a40*/  HADD2.F32 R0, -RZ, R0.H0_H0 ;  /* 0x20000000ff007230 */ /* 0x004fca0000004100 */
[----:B------:R-:W-:-:S04]  /*4a50*/  F2FP.BF16.F32.PACK_AB R0, RZ, R0 ;  /* 0x00000000ff00723e */ /* 0x000fc800000010ff */
[----:B------:R-:W-:Y:S01]  /*4a60*/  PRMT R23, R0, 0x7610, R23 ;  /* 0x0000761000177816 */ /* 0x000fe20000000017 */
[----:B------:R-:W-:Y:S06]  /*4a70*/  BRA `(.L_x_15282) ;  /* 0x0000000c00587947 */ /* 0x000fec0003800000 */
.L_x_15285:
        /* <DEDUP_REMOVED lines=9> */
.L_x_15288:
[----:B------:R-:W2:Y:S02]  /*4b10*/  LDG.E.U16 R4, desc[UR36][R4.64] ;  /* 0x0000002404047981 */ /* 0x000ea4000c1e1500 */
[----:B--2---:R-:W-:-:S05]  /*4b20*/  HADD2.F32 R0, -RZ, R4.H0_H0 ;  /* 0x20000004ff007230 */ /* 0x004fca0000004100 */
[----:B------:R-:W-:-:S04]  /*4b30*/  F2FP.BF16.F32.PACK_AB R0, RZ, R0 ;  /* 0x00000000ff00723e */ /* 0x000fc800000010ff */
[----:B------:R-:W-:Y:S01]  /*4b40*/  PRMT R23, R0, 0x7610, R23 ;  /* 0x0000761000177816 */ /* 0x000fe20000000017 */
[----:B------:R-:W-:Y:S06]  /*4b50*/  BRA `(.L_x_15282) ;  /* 0x0000000c00207947 */ /* 0x000fec0003800000 */
.L_x_15287:
        /* <DEDUP_REMOVED lines=13> */
.L_x_15277:
        /* <DEDUP_REMOVED lines=14> */
.L_x_15291:
        /* <DEDUP_REMOVED lines=13> */
.L_x_15290:
        /* <DEDUP_REMOVED lines=27> */
.L_x_15293:
        /* <DEDUP_REMOVED lines=15> */
.L_x_15292:
[----:B------:R0:W5:Y:S01]  /*5080*/  LDG.E.U16 R23, desc[UR36][R4.64] ;  /* 0x0000002404177981 */ /* 0x000162000c1e1500 */
[----:B------:R-:W-:Y:S05]  /*5090*/  BRA `(.L_x_15282) ;  /* 0x0000000400d07947 */ /* 0x000fea0003800000 */
.L_x_15289:
        /* <DEDUP_REMOVED lines=13> */
.L_x_15296:
        /* <DEDUP_REMOVED lines=21> */
.L_x_15300:
[----:B------:R-:W-:Y:S05]  /*52c0*/  BSYNC.RECONVERGENT B1 ;  /* 0x0000000000017941 */ /* 0x000fea0003800200 */
.L_x_15299:
[----:B------:R-:W-:Y:S01]  /*52d0*/  IMAD.SHL.U32 R0, R0, 0x100000, RZ ;  /* 0x0010000000007824 */ /* 0x000fe200078e00ff */
[----:B------:R-:W-:-:S04]  /*52e0*/  LEA R3, R3, 0x3b800000, 0x17 ;  /* 0x3b80000003037811 */ /* 0x000fc800078eb8ff */
[----:B------:R-:W-:-:S07]  /*52f0*/  LOP3.LUT R0, R3, R0, R7, 0xfe, !PT ;  /* 0x0000000003007212 */ /* 0x000fce00078efe07 */
.L_x_15298:
[----:B------:R-:W-:Y:S05]  /*5300*/  BSYNC.RECONVERGENT B0 ;  /* 0x0000000000007941 */ /* 0x000fea0003800200 */
.L_x_15297:
[----:B------:R-:W-:-:S04]  /*5310*/  F2FP.BF16.F32.PACK_AB R0, RZ, R0 ;  /* 0x00000000ff00723e */ /* 0x000fc800000010ff */
[----:B------:R-:W-:Y:S01]  /*5320*/  PRMT R23, R0, 0x7610, R23 ;  /* 0x0000761000177816 */ /* 0x000fe20000000017 */
[----:B------:R-:W-:Y:S06]  /*5330*/  BRA `(.L_x_15282) ;  /* 0x0000000400287947 */ /* 0x000fec0003800000 */
.L_x_15295:
        /* <DEDUP_REMOVED lines=21> */
.L_x_15304:
[----:B------:R-:W-:Y:S05]  /*5490*/  BSYNC.RECONVERGENT B1 ;  /* 0x0000000000017941 */ /* 0x000fea0003800200 */
.L_x_15303:
[----:B------:R-:W-:Y:S01]  /*54a0*/  IMAD.SHL.U32 R0, R0, 0x200000, RZ ;  /* 0x0020000000007824 */ /* 0x000fe200078e00ff */
[----:B------:R-:W-:-:S04]  /*54b0*/  LEA R3, R3, 0x37800000, 0x17 ;  /* 0x3780000003037811 */ /* 0x000fc800078eb8ff */
[----:B------:R-:W-:-:S07]  /*54c0*/  LOP3.LUT R0, R3, R0, R7, 0xfe, !PT ;  /* 0x0000000003007212 */ /* 0x000fce00078efe07 */
.L_x_15302:
[----:B------:R-:W-:Y:S05]  /*54d0*/  BSYNC.RECONVERGENT B0 ;  /* 0x0000000000007941 */ /* 0x000fea0003800200 */
.L_x_15301:
[----:B------:R-:W-:-:S04]  /*54e0*/  F2FP.BF16.F32.PACK_AB R0, RZ, R0 ;  /* 0x00000000ff00723e */ /* 0x000fc800000010ff */
[----:B------:R-:W-:Y:S01]  /*54f0*/  PRMT R23, R0, 0x7610, R23 ;  /* 0x0000761000177816 */ /* 0x000fe20000000017 */
[----:B------:R-:W-:Y:S06]  /*5500*/  BRA `(.L_x_15282) ;  /* 0x0000000000b47947 */ /* 0x000fec0003800000 */
.L_x_15294:
        /* <DEDUP_REMOVED lines=14> */
.L_x_15308:
[----:B------:R-:W-:Y:S05]  /*55f0*/  BSYNC.RECONVERGENT B0 ;  /* 0x0000000000007941 */ /* 0x000fea0003800200 */
.L_x_15307:
[----:B------:R-:W-:-:S04]  /*5600*/  F2FP.BF16.F32.PACK_AB R0, RZ, R0 ;  /* 0x00000000ff00723e */ /* 0x000fc800000010ff */
[----:B------:R-:W-:Y:S01]  /*5610*/  PRMT R23, R0, 0x7610, R23 ;  /* 0x0000761000177816 */ /* 0x000fe20000000017 */
[----:B------:R-:W-:Y:S06]  /*5620*/  BRA `(.L_x_15282) ;  /* 0x00000000006c7947 */ /* 0x000fec0003800000 */
.L_x_15281:
        /* <DEDUP_REMOVED lines=16> */
.L_x_15309:
[----:B------:R-:W-:Y:S01]  /*5730*/  PRMT R23, RZ, 0x7610, R23 ;  /* 0x00007610ff177816 */ /* 0x000fe20000000017 */
[----:B------:R-:W-:Y:S06]  /*5740*/  BRA `(.L_x_15282) ;  /* 0x0000000000247947 */ /* 0x000fec0003800000 */
.L_x_15306:
[----:B------:R-:W2:Y:S02]  /*5750*/  LDG.E.64 R4, desc[UR36][R4.64] ;  /* 0x0000002404047981 */ /* 0x000ea4000c1e1b00 */
[----:B--2---:R-:W0:Y:S02]  /*5760*/  I2F.U64 R0, R4 ;  /* 0x0000000400007312 */ /* 0x004e240000301000 */
[----:B0-----:R-:W-:-:S04]  /*5770*/  F2FP.BF16.F32.PACK_AB R0, RZ, R0 ;  /* 0x00000000ff00723e */ /* 0x001fc800000010ff */
[----:B------:R-:W-:Y:S01]  /*5780*/  PRMT R23, R0, 0x7610, R23 ;  /* 0x0000761000177816 */ /* 0x000fe20000000017 */
[----:B------:R-:W-:Y:S06]  /*5790*/  BRA `(.L_x_15282) ;  /* 0x0000000000107947 */ /* 0x000fec0003800000 */
.L_x_15305:
[----:B------:R-:W2:Y:S02]  /*57a0*/  LDG.E R4, desc[UR36][R4.64] ;  /* 0x0000002404047981 */ /* 0x000ea4000c1e1900 */
[----:B--2---:R-:W-:-:S04]  /*57b0*/  I2FP.F32.U32 R0, R4 ;  /* 0x0000000400007245 */ /* 0x004fc80000201000 */
[----:B------:R-:W-:-:S04]  /*57c0*/  F2FP.BF16.F32.PACK_AB R0, RZ, R0 ;  /* 0x00000000ff00723e */ /* 0x000fc800000010ff */
[----:B------:R-:W-:-:S07]  /*57d0*/  PRMT R23, R0, 0x7610, R23 ;  /* 0x0000761000177816 */ /* 0x000fce0000000017 */
.L_x_15282:
        /* <DEDUP_REMOVED lines=22> */
.L_x_15313:
[----:B------:R-:W2:Y:S02]  /*5940*/  LDG.E.U8 R4, desc[UR36][R4.64] ;  /* 0x0000002404047981 */ /* 0x000ea4000c1e1100 */
[----:B--2---:R-:W-:-:S04]  /*5950*/  I2FP.F32.U32 R0, R4 ;  /* 0x0000000400007245 */ /* 0x004fc80000201000 */
[----:B------:R-:W-:-:S04]  /*5960*/  F2FP.BF16.F32.PACK_AB R0, RZ, R0 ;  /* 0x00000000ff00723e */ /* 0x000fc800000010ff */
[----:B------:R-:W-:Y:S01]  /*5970*/  PRMT R24, R0, 0x7610, R24 ;  /* 0x0000761000187816 */ /* 0x000fe20000000018 */
[----:B------:R-:W-:Y:S06]  /*5980*/  BRA `(.L_x_15315) ;  /* 0x0000000c00e47947 */ /* 0x000fec0003800000 */
.L_x_15312:
        /* <DEDUP_REMOVED lines=11> */
.L_x_15317:
[----:B------:R-:W2:Y:S02]  /*5a40*/  LDG.E R4, desc[UR36][R4.64] ;  /* 0x0000002404047981 */ /* 0x000ea4000c1e1900 */
[----:B--2---:R-:W-:-:S04]  /*5a50*/  I2FP.F32.S32 R0, R4 ;  /* 0x0000000400007245 */ /* 0x004fc80000201400 */
[----:B------:R-:W-:-:S04]  /*5a60*/  F2FP.BF16.F32.PACK_AB R0, RZ, R0 ;  /* 0x00000000ff00723e */ /* 0x000fc800000010ff */
[----:B------:R-:W-:Y:S01]  /*5a70*/  PRMT R24, R0, 0x7610, R24 ;  /* 0x0000761000187816 */ /* 0x000fe20000000018 */
[----:B------:R-:W-:Y:S06]  /*5a80*/  BRA `(.L_x_15315) ;  /* 0x0000000c00a47947 */ /* 0x000fec0003800000 */
.L_x_15316:
[----:B------:R-:W2:Y:S02]  /*5a90*/  LDG.E.U16 R4, desc[UR36][R4.64] ;  /* 0x0000002404047981 */ /* 0x000ea4000c1e1500 */
[----:B--2---:R-:W0:Y:S02]  /*5aa0*/  I2F.S16 R0, R4 ;  /* 0x0000000400007306 */ /* 0x004e240000101400 */
[----:B0-----:R-:W-:-:S04]  /*5ab0*/  F2FP.BF16.F32.PACK_AB R0, RZ, R0 ;  /* 0x00000000ff00723e */ /* 0x001fc800000010ff */
[----:B------:R-:W-:Y:S01]  /*5ac0*/  PRMT R24, R0, 0x7610, R24 ;  /* 0x0000761000187816 */ /* 0x000fe20000000018 */
[----:B------:R-:W-:Y:S06]  /*5ad0*/  BRA `(.L_x_15315) ;  /* 0x0000000c00907947 */ /* 0x000fec0003800000 */
.L_x_15311:
        /* <DEDUP_REMOVED lines=9> */
.L_x_15319:
[----:B------:R-:W2:Y:S02]  /*5b70*/  LDG.E.U16 R0, desc[UR36][R4.64] ;  /* 0x0000002404007981 */ /* 0x000ea4000c1e1500 */
[----:B--2---:R-:W-:-:S05]  /*5b80*/  HADD2.F32 R0, -RZ, R0.H0_H0 ;  /* 0x20000000ff007230 */ /* 0x004fca0000004100 */
[----:B------:R-:W-:-:S04]  /*5b90*/  F2FP.BF16.F32.PACK_AB R0, RZ, R0 ;  /* 0x00000000ff00723e */ /* 0x000fc800000010ff */
[----:B------:R-:W-:Y:S01]  /*5ba0*/  PRMT R24, R0, 0x7610, R24 ;  /* 0x0000761000187816 */ /* 0x000fe20000000018 */
[----:B------:R-:W-:Y:S06]  /*5bb0*/  BRA `(.L_x_15315) ;  /* 0x0000000c00587947 */ /* 0x000fec0003800000 */
.L_x_15318:
        /* <DEDUP_REMOVED lines=9> */
.L_x_15321:
[----:B------:R-:W2:Y:S02]  /*5c50*/  LDG.E.U16 R4, desc[UR36][R4.64] ;  /* 0x0000002404047981 */ /* 0x000ea4000c1e1500 */
[----:B--2---:R-:W-:-:S05]  /*5c60*/  HADD2.F32 R0, -RZ, R4.H0_H0 ;  /* 0x20000004ff007230 */ /* 0x004fca0000004100 */
[----:B------:R-:W-:-:S04]  /*5c70*/  F2FP.BF16.F32.PACK_AB R0, RZ, R0 ;  /* 0x00000000ff00723e */ /* 0x000fc800000010ff */
[----:B------:R-:W-:Y:S01]  /*5c80*/  PRMT R24, R0, 0x7610, R24 ;  /* 0x0000761000187816 */ /* 0x000fe20000000018 */
[----:B------:R-:W-:Y:S06]  /*5c90*/  BRA `(.L_x_15315) ;  /* 0x0000000c00207947 */ /* 0x000fec0003800000 */
.L_x_15320:
        /* <DEDUP_REMOVED lines=13> */
.L_x_15310:
        /* <DEDUP_REMOVED lines=14> */
.L_x_15324:
        /* <DEDUP_REMOVED lines=13> */
.L_x_15323:
        /* <DEDUP_REMOVED lines=27> */
.L_x_15326:
        /* <DEDUP_REMOVED lines=15> */
.L_x_15325:
[----:B------:R0:W5:Y:S01]  /*61c0*/  LDG.E.U16 R24, desc[UR36][R4.64] ;  /* 0x0000002404187981 */ /* 0x000162000c1e1500 */
[----:B------:R-:W-:Y:S05]  /*61d0*/  BRA `(.L_x_15315) ;  /* 0x0000000400d07947 */ /* 0x000fea0003800000 */
.L_x_15322:
        /* <DEDUP_REMOVED lines=13> */
.L_x_15329:
        /* <DEDUP_REMOVED lines=21> */
.L_x_15333:
[----:B------:R-:W-:Y:S05]  /*6400*/  BSYNC.RECONVERGENT B1 ;  /* 0x0000000000017941 */ /* 0x000fea0003800200 */
.L_x_15332:
[----:B------:R-:W-:Y:S01]  /*6410*/  IMAD.SHL.U32 R0, R0, 0x100000, RZ ;  /* 0x0010000000007824 */ /* 0x000fe200078e00ff */
[----:B------:R-:W-:-:S04]  /*6420*/  LEA R3, R3, 0x3b800000, 0x17 ;  /* 0x3b80000003037811 */ /* 0x000fc800078eb8ff */
[----:B------:R-:W-:-:S07]  /*6430*/  LOP3.LUT R0, R3, R0, R7, 0xfe, !PT ;  /* 0x0000000003007212 */ /* 0x000fce00078efe07 */
.L_x_15331:
[----:B------:R-:W-:Y:S05]  /*6440*/  BSYNC.RECONVERGENT B0 ;  /* 0x0000000000007941 */ /* 0x000fea0003800200 */
.L_x_15330:
[----:B------:R-:W-:-:S04]  /*6450*/  F2FP.BF16.F32.PACK_AB R0, RZ, R0 ;  /* 0x00000000ff00723e */ /* 0x000fc800000010ff */
[----:B------:R-:W-:Y:S01]  /*6460*/  PRMT R24, R0, 0x7610, R24 ;  /* 0x0000761000187816 */ /* 0x000fe20000000018 */
[----:B------:R-:W-:Y:S06]  /*6470*/  BRA `(.L_x_15315) ;  /* 0x0000000400287947 */ /* 0x000fec0003800000 */
.L_x_15328:
        /* <DEDUP_REMOVED lines=21> */
.L_x_15337:
[----:B------:R-:W-:Y:S05]  /*65d0*/  BSYNC.RECONVERGENT B1 ;  /* 0x0000000000017941 */ /* 0x000fea0003800200 */
.L_x_15336:
[----:B------:R-:W-:Y:S01]  /*65e0*/  IMAD.SHL.U32 R0, R0, 0x200000, RZ ;  /* 0x0020000000007824 */ /* 0x000fe200078e00ff */
[----:B------:R-:W-:-:S04]  /*65f0*/  LEA R3, R3, 0x37800000, 0x17 ;  /* 0x3780000003037811 */ /* 0x000fc800078eb8ff */
[----:B------:R-:W-:-:S07]  /*6600*/  LOP3.LUT R0, R3, R0, R7, 0xfe, !PT ;  /* 0x0000000003007212 */ /* 0x000fce00078efe07 */
.L_x_15335:
[----:B------:R-:W-:Y:S05]  /*6610*/  BSYNC.RECONVERGENT B0 ;  /* 0x0000000000007941 */ /* 0x000fea0003800200 */
.L_x_15334:
[----:B------:R-:W-:-:S04]  /*6620*/  F2FP.BF16.F32.PACK_AB R0, RZ, R0 ;  /* 0x00000000ff00723e */ /* 0x000fc800000010ff */
[----:B------:R-:W-:Y:S01]  /*6630*/  PRMT R24, R0, 0x7610, R24 ;  /* 0x0000761000187816 */ /* 0x000fe20000000018 */
[----:B------:R-:W-:Y:S06]  /*6640*/  BRA `(.L_x_15315) ;  /* 0x0000000000b47947 */ /* 0x000fec0003800000 */
.L_x_15327:
        /* <DEDUP_REMOVED lines=14> */
.L_x_15341:
[----:B------:R-:W-:Y:S05]  /*6730*/  BSYNC.RECONVERGENT B0 ;  /* 0x0000000000007941 */ /* 0x000fea0003800200 */
.L_x_15340:
[----:B------:R-:W-:-:S04]  /*6740*/  F2FP.BF16.F32.PACK_AB R0, RZ, R0 ;  /* 0x00000000ff00723e */ /* 0x000fc800000010ff */
[----:B------:R-:W-:Y:S01]  /*6750*/  PRMT R24, R0, 0x7610, R24 ;  /* 0x0000761000187816 */ /* 0x000fe20000000018 */
[----:B------:R-:W-:Y:S06]  /*6760*/  BRA `(.L_x_15315) ;  /* 0x00000000006c7947 */ /* 0x000fec0003800000 */
.L_x_15314:
        /* <DEDUP_REMOVED lines=16> */
.L_x_15342:
[----:B------:R-:W-:Y:S01]  /*6870*/  PRMT R24, RZ, 0x7610, R24 ;  /* 0x00007610ff187816 */ /* 0x000fe20000000018 */
[----:B------:R-:W-:Y:S06]  /*6880*/  BRA `(.L_x_15315) ;  /* 0x0000000000247947 */ /* 0x000fec0003800000 */
.L_x_15339:
[----:B------:R-:W2:Y:S02]  /*6890*/  LDG.E.64 R4, desc[UR36][R4.64] ;  /* 0x0000002404047981 */ /* 0x000ea4000c1e1b00 */
[----:B--2---:R-:W0:Y:S02]  /*68a0*/  I2F.U64 R0, R4 ;  /* 0x0000000400007312 */ /* 0x004e240000301000 */
[----:B0-----:R-:W-:-:S04]  /*68b0*/  F2FP.BF16.F32.PACK_AB R0, RZ, R0 ;  /* 0x00000000ff00723e */ /* 0x001fc800000010ff */
[----:B------:R-:W-:Y:S01]  /*68c0*/  PRMT R24, R0, 0x7610, R24 ;  /* 0x0000761000187816 */ /* 0x000fe20000000018 */
[----:B------:R-:W-:Y:S06]  /*68d0*/  BRA `(.L_x_15315) ;  /* 0x0000000000107947 */ /* 0x000fec0003800000 */
.L_x_15338:
[----:B------:R-:W2:Y:S02]  /*68e0*/  LDG.E R4, desc[UR36][R4.64] ;  /* 0x0000002404047981 */ /* 0x000ea4000c1e1900 */
[----:B--2---:R-:W-:-:S04]  /*68f0*/  I2FP.F32.U32 R0, R4 ;  /* 0x0000000400007245 */ /* 0x004fc80000201000 */
[----:B------:R-:W-:-:S04]  /*6900*/  F2FP.BF16.F32.PACK_AB R0, RZ, R0 ;  /* 0x00000000ff00723e */ /* 0x000fc800000010ff */
[----:B------:R-:W-:-:S07]  /*6910*/  PRMT R24, R0, 0x7610, R24 ;  /* 0x0000761000187816 */ /* 0x000fce0000000018 */
.L_x_15315:
[----:B------:R-:W-:-:S07]  /*6920*/  VIADD R19, R19, 0x80 ;  /* 0x0000008013137836 */ /* 0x000fce0000000000 */
.L_x_15276:
[----:B------:R-:W-:Y:S05]  /*6930*/  BSYNC.RECONVERGENT B6 ;  /* 0x0000000000067941 */ /* 0x000fea0003800200 */
.L_x_15275:
        /* <DEDUP_REMOVED lines=27> */
.L_x_15348:
[----:B------:R-:W2:Y:S02]  /*6af0*/  LDG.E.U8 R4, desc[UR36][R4.64] ;  /* 0x0000002404047981 */ /* 0x000ea4000c1e1100 */
[----:B--2---:R-:W-:-:S04]  /*6b00*/  I2FP.F32.U32 R0, R4 ;  /* 0x0000000400007245 */ /* 0x004fc80000201000 */
[----:B------:R-:W-:-:S04]  /*6b10*/  F2FP.BF16.F32.PACK_AB R0, RZ, R0 ;  /* 0x00000000ff00723e */ /* 0x000fc800000010ff */
[----:B------:R-:W-:Y:S01]  /*6b20*/  PRMT R22, R0, 0x7610, R22 ;  /* 0x0000761000167816 */ /* 0x000fe20000000016 */
[----:B------:R-:W-:Y:S06]  /*6b30*/  BRA `(.L_x_15350) ;  /* 0x0000000c00e47947 */ /* 0x000fec0003800000 */
.L_x_15347:
        /* <DEDUP_REMOVED lines=11> */
.L_x_15352:
[----:B------:R-:W2:Y:S02]  /*6bf0*/  LDG.E R4, desc[UR36][R4.64] ;  /* 0x0000002404047981 */ /* 0x000ea4000c1e1900 */
[----:B--2---:R-:W-:-:S04]  /*6c00*/  I2FP.F32.S32 R0, R4 ;  /* 0x0000000400007245 */ /* 0x004fc80000201400 */
[----:B------:R-:W-:-:S04]  /*6c10*/  F2FP.BF16.F32.PACK_AB R0, RZ, R0 ;  /* 0x00000000ff00723e */ /* 0x000fc800000010ff */
[----:B------:R-:W-:Y:S01]  /*6c20*/  PRMT R22, R0, 0x7610, R22 ;  /* 0x0000761000167816 */ /* 0x000fe20000000016 */
[----:B------:R-:W-:Y:S06]  /*6c30*/  BRA `(.L_x_15350) ;  /* 0x0000000c00a47947 */ /* 0x000fec0003800000 */
.L_x_15351:
[----:B------:R-:W2:Y:S02]  /*6c40*/  LDG.E.U16 R4, desc[UR36][R4.64] ;  /* 0x0000002404047981 */ /* 0x000ea4000c1e1500 */
[----:B--2---:R-:W0:Y:S02]  /*6c50*/  I2F.S16 R0, R4 ;  /* 0x0000000400007306 */ /* 0x004e240000101400 */
[----:B0-----:R-:W-:-:S04]  /*6c60*/  F2FP.BF16.F32.PACK_AB R0, RZ, R0 ;  /* 0x00000000ff00723e */ /* 0x001fc800000010ff */
[----:B------:R-:W-:Y:S01]  /*6c70*/  PRMT R22, R0, 0x7610, R22 ;  /* 0x0000761000167816 */ /* 0x000fe20000000016 */
[----:B------:R-:W-:Y:S06]  /*6c80*/  BRA `(.L_x_15350) ;  /* 0x0000000c00907947 */ /* 0x000fec0003800000 */
.L_x_15346:
        /* <DEDUP_REMOVED lines=9> */
.L_x_15354:
[----:B------:R-:W2:Y:S02]  /*6d20*/  LDG.E.U16 R0, desc[UR36][R4.64] ;  /* 0x0000002404007981 */ /* 0x000ea4000c1e1500 */
[----:B--2---:R-:W-:-:S05]  /*6d30*/  HADD2.F32 R0, -RZ, R0.H0_H0 ;  /* 0x20000000ff007230 */ /* 0x004fca0000004100 */
[----:B------:R-:W-:-:S04]  /*6d40*/  F2FP.BF16.F32.PACK_AB R0, RZ, R0 ;  /* 0x00000000ff00723e */ /* 0x000fc800000010ff */
[----:B------:R-:W-:Y:S01]  /*6d50*/  PRMT R22, R0, 0x7610, R22 ;  /* 0x0000761000167816 */ /* 0x000fe20000000016 */
[----:B------:R-:W-:Y:S06]  /*6d60*/  BRA `(.L_x_15350) ;  /* 0x0000000c00587947 */ /* 0x000fec0003800000 */
.L_x_15353:
        /* <DEDUP_REMOVED lines=9> */
.L_x_15356:
[----:B------:R-:W2:Y:S02]  /*6e00*/  LDG.E.U16 R4, desc[UR36][R4.64] ;  /* 0x0000002404047981 */ /* 0x000ea4000c1e1500 */
[----:B--2---:R-:W-:-:S05]  /*6e10*/  HADD2.F32 R0, -RZ, R4.H0_H0 ;  /* 0x20000004ff007230 */ /* 0x004fca0000004100 */
[----:B------:R-:W-:-:S04]  /*6e20*/  F2FP.BF16.F32.PACK_AB R0, RZ, R0 ;  /* 0x00000000ff00723e */ /* 0x000fc800000010ff */
[----:B------:R-:W-:Y:S01]  /*6e30*/  PRMT R22, R0, 0x7610, R22 ;  /* 0x0000761000167816 */ /* 0x000fe20000000016 */
[----:B------:R-:W-:Y:S06]  /*6e40*/  BRA `(.L_x_15350) ;  /* 0x0000000c00207947 */ /* 0x000fec0003800000 */
.L_x_15355:
        /* <DEDUP_REMOVED lines=13> */
.L_x_15345:
        /* <DEDUP_REMOVED lines=14> */
.L_x_15359:
        /* <DEDUP_REMOVED lines=13> */
.L_x_15358:
        /* <DEDUP_REMOVED lines=27> */
.L_x_15361:
        /* <DEDUP_REMOVED lines=15> */
.L_x_15360:
[----:B------:R0:W5:Y:S01]  /*7370*/  LDG.E.U16 R22, desc[UR36][R4.64] ;  /* 0x0000002404167981 */ /* 0x000162000c1e1500 */
[----:B------:R-:W-:Y:S05]  /*7380*/  BRA `(.L_x_15350) ;  /* 0x0000000400d07947 */ /* 0x000fea0003800000 */
.L_x_15357:
        /* <DEDUP_REMOVED lines=13> */
.L_x_15364:
        /* <DEDUP_REMOVED lines=21> */
.L_x_15368:
[----:B------:R-:W-:Y:S05]  /*75b0*/  BSYNC.RECONVERGENT B1 ;  /* 0x0000000000017941 */ /* 0x000fea0003800200 */
.L_x_15367:
[----:B------:R-:W-:Y:S01]  /*75c0*/  IMAD.SHL.U32 R0, R0, 0x100000, RZ ;  /* 0x0010000000007824 */ /* 0x000fe200078e00ff */
[----:B------:R-:W-:-:S04]  /*75d0*/  LEA R3, R3, 0x3b800000, 0x17 ;  /* 0x3b80000003037811 */ /* 0x000fc800078eb8ff */
[----:B------:R-:W-:-:S07]  /*75e0*/  LOP3.LUT R0, R3, R0, R7, 0xfe, !PT ;  /* 0x0000000003007212 */ /* 0x000fce00078efe07 */
.L_x_15366:
[----:B------:R-:W-:Y:S05]  /*75f0*/  BSYNC.RECONVERGENT B0 ;  /* 0x0000000000007941 */ /* 0x000fea0003800200 */
.L_x_15365:
[----:B------:R-:W-:-:S04]  /*7600*/  F2FP.BF16.F32.PACK_AB R0, RZ, R0 ;  /* 0x00000000ff00723e */ /* 0x000fc800000010ff */
[----:B------:R-:W-:Y:S01]  /*7610*/  PRMT R22, R0, 0x7610, R22 ;  /* 0x0000761000167816 */ /* 0x000fe20000000016 */
[----:B------:R-:W-:Y:S06]  /*7620*/  BRA `(.L_x_15350) ;  /* 0x0000000400287947 */ /* 0x000fec0003800000 */
.L_x_15363:
        /* <DEDUP_REMOVED lines=21> */
.L_x_15372:
[----:B------:R-:W-:Y:S05]  /*7780*/  BSYNC.RECONVERGENT B1 ;  /* 0x0000000000017941 */ /* 0x000fea0003800200 */
.L_x_15371:
[----:B------:R-:W-:Y:S01]  /*7790*/  IMAD.SHL.U32 R0, R0, 0x200000, RZ ;  /* 0x0020000000007824 */ /* 0x000fe200078e00ff */
[----:B------:R-:W-:-:S04]  /*77a0*/  LEA R3, R3, 0x37800000, 0x17 ;  /* 0x3780000003037811 */ /* 0x000fc800078eb8ff */
[----:B------:R-:W-:-:S07]  /*77b0*/  LOP3.LUT R0, R3, R0, R7, 0xfe, !PT ;  /* 0x0000000003007212 */ /* 0x000fce00078efe07 */
.L_x_15370:
[----:B------:R-:W-:Y:S05]  /*77c0*/  BSYNC.RECONVERGENT B0 ;  /* 0x0000000000007941 */ /* 0x000fea0003800200 */
.L_x_15369:
[----:B------:R-:W-:-:S04]  /*77d0*/  F2FP.BF16.F32.PACK_AB R0, RZ, R0 ;  /* 0x00000000ff00723e */ /* 0x000fc800000010ff */
[----:B------:R-:W-:Y:S01]  /*77e0*/  PRMT R22, R0, 0x7610, R22 ;  /* 0x0000761000167816 */ /* 0x000fe20000000016 */
[----:B------:R-:W-:Y:S06]  /*77f0*/  BRA `(.L_x_15350) ;  /* 0x0000000000b47947 */ /* 0x000fec0003800000 */
.L_x_15362:
        /* <DEDUP_REMOVED lines=14> */
.L_x_15376:
[----:B------:R-:W-:Y:S05]  /*78e0*/  BSYNC.RECONVERGENT B0 ;  /* 0x0000000000007941 */ /* 0x000fea0003800200 */
.L_x_15375:
[----:B------:R-:W-:-:S04]  /*78f0*/  F2FP.BF16.F32.PACK_AB R0, RZ, R0 ;  /* 0x00000000ff00723e */ /* 0x000fc800000010ff */
[----:B------:R-:W-:Y:S01]  /*7900*/  PRMT R22, R0, 0x7610, R22 ;  /* 0x0000761000167816 */ /* 0x000fe20000000016 */
[----:B------:R-:W-:Y:S06]  /*7910*/  BRA `(.L_x_15350) ;  /* 0x00000000006c7947 */ /* 0x000fec0003800000 */
.L_x_15349:
        /* <DEDUP_REMOVED lines=16> */
.L_x_15377:
[----:B------:R-:W-:Y:S01]  /*7a20*/  PRMT R22, RZ, 0x7610, R22 ;  /* 0x00007610ff167816 */ /* 0x000fe20000000016 */
[----:B------:R-:W-:Y:S06]  /*7a30*/  BRA `(.L_x_15350) ;  /* 0x0000000000247947 */ /* 0x000fec0003800000 */
.L_x_15374:
[----:B------:R-:W2:Y:S02]  /*7a40*/  LDG.E.64 R4, desc[UR36][R4.64] ;  /* 0x0000002404047981 */ /* 0x000ea4000c1e1b00 */
[----:B--2---:R-:W0:Y:S02]  /*7a50*/  I2F.U64 R0, R4 ;  /* 0x0000000400007312 */ /* 0x004e240000301000 */
[----:B0-----:R-:W-:-:S04]  /*7a60*/  F2FP.BF16.F32.PACK_AB R0, RZ, R0 ;  /* 0x00000000ff00723e */ /* 0x001fc800000010ff */
[----:B------:R-:W-:Y:S01]  /*7a70*/  PRMT R22, R0, 0x7610, R22 ;  /* 0x0000761000167816 */ /* 0x000fe20000000016 */
[----:B------:R-:W-:Y:S06]  /*7a80*/  BRA `(.L_x_15350) ;  /* 0x0000000000107947 */ /* 0x000fec0003800000 */
.L_x_15373:
[----:B------:R-:W2:Y:S02]  /*7a90*/  LDG.E R4, desc[UR36][R4.64] ;  /* 0x0000002404047981 */ /* 0x000ea4000c1e1900 */
[----:B--2---:R-:W-:-:S04]  /*7aa0*/  I2FP.F32.U32 R0, R4 ;  /* 0x0000000400007245 */ /* 0x004fc80000201000 */
[----:B------:R-:W-:-:S04]  /*7ab0*/  F2FP.BF16.F32.PACK_AB R0, RZ, R0 ;  /* 0x00000000ff00723e */ /* 0x000fc800000010ff */
[----:B------:R-:W-:-:S07]  /*7ac0*/  PRMT R22, R0, 0x7610, R22 ;  /* 0x0000761000167816 */ /* 0x000fce0000000016 */
.L_x_15350:
        /* <DEDUP_REMOVED lines=21> */
.L_x_15381:
[----:B------:R-:W2:Y:S02]  /*7c20*/  LDG.E.U8 R4, desc[UR36][R4.64] ;  /* 0x0000002404047981 */ /* 0x000ea4000c1e1100 */
[----:B--2---:R-:W-:-:S04]  /*7c30*/  I2FP.F32.U32 R0, R4 ;  /* 0x0000000400007245 */ /* 0x004fc80000201000 */
[----:B------:R-:W-:Y:S01]  /*7c40*/  F2FP.BF16.F32.PACK_AB R0, RZ, R0 ;  /* 0x00000000ff00723e */ /* 0x000fe200000010ff */
[----:B------:R-:W-:Y:S06]  /*7c50*/  BRA `(.L_x_15344) ;  /* 0x0000000c00a87947 */ /* 0x000fec0003800000 */
.L_x_15380:
        /* <DEDUP_REMOVED lines=10> */
.L_x_15384:
[----:B------:R-:W2:Y:S02]  /*7d00*/  LDG.E R4, desc[UR36][R4.64] ;  /* 0x0000002404047981 */ /* 0x000ea4000c1e1900 */
[----:B--2---:R-:W-:-:S04]  /*7d10*/  I2FP.F32.S32 R0, R4 ;  /* 0x0000000400007245 */ /* 0x004fc80000201400 */
[----:B------:R-:W-:Y:S01]  /*7d20*/  F2FP.BF16.F32.PACK_AB R0, RZ, R0 ;  /* 0x00000000ff00723e */ /* 0x000fe200000010ff */
[----:B------:R-:W-:Y:S06]  /*7d30*/  BRA `(.L_x_15344) ;  /* 0x0000000c00707947 */ /* 0x000fec0003800000 */
.L_x_15383:
[----:B------:R-:W2:Y:S02]  /*7d40*/  LDG.E.U16 R4, desc[UR36][R4.64] ;  /* 0x0000002404047981 */ /* 0x000ea4000c1e1500 */
[----:B--2---:R-:W0:Y:S02]  /*7d50*/  I2F.S16 R0, R4 ;  /* 0x0000000400007306 */ /* 0x004e240000101400 */
[----:B0-----:R-:W-:Y:S01]  /*7d60*/  F2FP.BF16.F32.PACK_AB R0, RZ, R0 ;  /* 0x00000000ff00723e */ /* 0x001fe200000010ff */
[----:B------:R-:W-:Y:S06]  /*7d70*/  BRA `(.L_x_15344) ;  /* 0x0000000c00607947 */ /* 0x000fec0003800000 */
.L_x_15379:
        /* <DEDUP_REMOVED lines=9> */
.L_x_15386:
[----:B------:R-:W2:Y:S02]  /*7e10*/  LDG.E.U16 R0, desc[UR36][R4.64] ;  /* 0x0000002404007981 */ /* 0x000ea4000c1e1500 */
[----:B--2---:R-:W-:-:S05]  /*7e20*/  HADD2.F32 R0, -RZ, R0.H0_H0 ;  /* 0x20000000ff007230 */ /* 0x004fca0000004100 */
[----:B------:R-:W-:Y:S01]  /*7e30*/  F2FP.BF16.F32.PACK_AB R0, RZ, R0 ;  /* 0x00000000ff00723e */ /* 0x000fe200000010ff */
[----:B------:R-:W-:Y:S06]  /*7e40*/  BRA `(.L_x_15344) ;  /* 0x0000000c002c7947 */ /* 0x000fec0003800000 */
.L_x_15385:
        /* <DEDUP_REMOVED lines=9> */
.L_x_15388:
[----:B------:R-:W2:Y:S02]  /*7ee0*/  LDG.E.U16 R4, desc[UR36][R4.64] ;  /* 0x0000002404047981 */ /* 0x000ea4000c1e1500 */
[----:B--2---:R-:W-:-:S05]  /*7ef0*/  HADD2.F32 R0, -RZ, R4.H0_H0 ;  /* 0x20000004ff007230 */ /* 0x004fca0000004100 */
[----:B------:R-:W-:Y:S01]  /*7f00*/  F2FP.BF16.F32.PACK_AB R0, RZ, R0 ;  /* 0x00000000ff00723e */ /* 0x000fe200000010ff */
[----:B------:R-:W-:Y:S06]  /*7f10*/  BRA `(.L_x_15344) ;  /* 0x0000000800f87947 */ /* 0x000fec0003800000 */
.L_x_15387:
        /* <DEDUP_REMOVED lines=12> */
.L_x_15378:
        /* <DEDUP_REMOVED lines=13> */
.L_x_15391:
        /* <DEDUP_REMOVED lines=12> */
.L_x_15390:
        /* <DEDUP_REMOVED lines=27> */
.L_x_15393:
        /* <DEDUP_REMOVED lines=14> */
.L_x_15392:
[----:B------:R1:W5:Y:S01]  /*8400*/  LDG.E.U16 R0, desc[UR36][R4.64] ;  /* 0x0000002404007981 */ /* 0x000362000c1e1500 */
[----:B------:R-:W-:Y:S05]  /*8410*/  BRA `(.L_x_15344) ;  /* 0x0000000400b87947 */ /* 0x000fea0003800000 */
.L_x_15389:
        /* <DEDUP_REMOVED lines=12> */
.L_x_15396:
        /* <DEDUP_REMOVED lines=21> */
.L_x_15400:
[----:B------:R-:W-:Y:S05]  /*8630*/  BSYNC.RECONVERGENT B1 ;  /* 0x0000000000017941 */ /* 0x000fea0003800200 */
.L_x_15399:
[----:B------:R-:W-:Y:S01]  /*8640*/  IMAD.SHL.U32 R0, R0, 0x100000, RZ ;  /* 0x0010000000007824 */ /* 0x000fe200078e00ff */
[----:B------:R-:W-:-:S04]  /*8650*/  LEA R3, R3, 0x3b800000, 0x17 ;  /* 0x3b80000003037811 */ /* 0x000fc800078eb8ff */
[----:B------:R-:W-:-:S07]  /*8660*/  LOP3.LUT R0, R3, R0, R7, 0xfe, !PT ;  /* 0x0000000003007212 */ /* 0x000fce00078efe07 */
.L_x_15398:
[----:B------:R-:W-:Y:S05]  /*8670*/  BSYNC.RECONVERGENT B0 ;  /* 0x0000000000007941 */ /* 0x000fea0003800200 */
.L_x_15397:
[----:B------:R-:W-:Y:S01]  /*8680*/  F2FP.BF16.F32.PACK_AB R0, RZ, R0 ;  /* 0x00000000ff00723e */ /* 0x000fe200000010ff */
[----:B------:R-:W-:Y:S06]  /*8690*/  BRA `(.L_x_15344) ;  /* 0x0000000400187947 */ /* 0x000fec0003800000 */
.L_x_15395:
        /* <DEDUP_REMOVED lines=21> */
.L_x_15404:
[----:B------:R-:W-:Y:S05]  /*87f0*/  BSYNC.RECONVERGENT B1 ;  /* 0x0000000000017941 */ /* 0x000fea0003800200 */
.L_x_15403:
[----:B------:R-:W-:Y:S01]  /*8800*/  IMAD.SHL.U32 R0, R0, 0x200000, RZ ;  /* 0x0020000000007824 */ /* 0x000fe200078e00ff */
[----:B------:R-:W-:-:S04]  /*8810*/  LEA R3, R3, 0x37800000, 0x17 ;  /* 0x3780000003037811 */ /* 0x000fc800078eb8ff */
[----:B------:R-:W-:-:S07]  /*8820*/  LOP3.LUT R0, R3, R0, R7, 0xfe, !PT ;  /* 0x0000000003007212 */ /* 0x000fce00078efe07 */
.L_x_15402:
[----:B------:R-:W-:Y:S05]  /*8830*/  BSYNC.RECONVERGENT B0 ;  /* 0x0000000000007941 */ /* 0x000fea0003800200 */
.L_x_15401:
[----:B------:R-:W-:Y:S01]  /*8840*/  F2FP.BF16.F32.PACK_AB R0, RZ, R0 ;  /* 0x00000000ff00723e */ /* 0x000fe200000010ff */
[----:B------:R-:W-:Y:S06]  /*8850*/  BRA `(.L_x_15344) ;  /* 0x0000000000a87947 */ /* 0x000fec0003800000 */
.L_x_15394:
        /* <DEDUP_REMOVED lines=14> */
.L_x_15408:
[----:B------:R-:W-:Y:S05]  /*8940*/  BSYNC.RECONVERGENT B0 ;  /* 0x0000000000007941 */ /* 0x000fea0003800200 */
.L_x_15407:
[----:B------:R-:W-:Y:S01]  /*8950*/  F2FP.BF16.F32.PACK_AB R0, RZ, R0 ;  /* 0x00000000ff00723e */ /* 0x000fe200000010ff */
[----:B------:R-:W-:Y:S06]  /*8960*/  BRA `(.L_x_15344) ;  /* 0x0000000000647947 */ /* 0x000fec0003800000 */
.L_x_15382:
        /* <DEDUP_REMOVED lines=16> */
.L_x_15409:
[----:B------:R-:W-:Y:S01]  /*8a70*/  PRMT R0, RZ, 0x7610, R0 ;  /* 0x00007610ff007816 */ /* 0x000fe20000000000 */
[----:B------:R-:W-:Y:S06]  /*8a80*/  BRA `(.L_x_15344) ;  /* 0x00000000001c7947 */ /* 0x000fec0003800000 */
.L_x_15406:
[----:B------:R-:W2:Y:S02]  /*8a90*/  LDG.E.64 R4, desc[UR36][R4.64] ;  /* 0x0000002404047981 */ /* 0x000ea4000c1e1b00 */
[----:B--2---:R-:W0:Y:S02]  /*8aa0*/  I2F.U64 R0, R4 ;  /* 0x0000000400007312 */ /* 0x004e240000301000 */
[----:B0-----:R-:W-:Y:S01]  /*8ab0*/  F2FP.BF16.F32.PACK_AB R0, RZ, R0 ;  /* 0x00000000ff00723e */ /* 0x001fe200000010ff */
[----:B------:R-:W-:Y:S06]  /*8ac0*/  BRA `(.L_x_15344) ;  /* 0x00000000000c7947 */ /* 0x000fec0003800000 */
.L_x_15405:
[----:B------:R-:W2:Y:S02]  /*8ad0*/  LDG.E R4, desc[UR36][R4.64] ;  /* 0x0000002404047981 */ /* 0x000ea4000c1e1900 */
[----:B--2---:R-:W-:-:S04]  /*8ae0*/  I2FP.F32.U32 R0, R4 ;  /* 0x0000000400007245 */ /* 0x004fc80000201000 */
[----:B------:R-:W-:-:S07]  /*8af0*/  F2FP.BF16.F32.PACK_AB R0, RZ, R0 ;  /* 0x00000000ff00723e */ /* 0x000fce00000010ff */
.L_x_15344:
[----:B------:R-:W-:Y:S05]  /*8b00*/  BSYNC.RECONVERGENT B6 ;  /* 0x0000000000067941 */ /* 0x000fea0003800200 */
.L_x_15343:
[----:B------:R-:W2:Y:S01]  /*8b10*/  LDC.U8 R18, c[0x0][0x3b0] ;  /* 0x0000ec00ff127b82 */ /* 0x000ea20000000000 */
[CC--:B------:R-:W-:Y:S01]  /*8b20*/  ISETP.GE.AND P3, PT, R17.reuse, R16.reuse, PT ;  /* 0x000000101100720c */ /* 0x0c0fe20003f66270 */
[C---:B------:R-:W-:Y:S01]  /*8b30*/  VIADD R3, R17.reuse, 0x100 ;  /* 0x0000010011037836 */ /* 0x040fe20000000000 */
[----:B------:R-:W-:Y:S01]  /*8b40*/  BSSY.RECONVERGENT B0, `(.L_x_15410) ;  /* 0x000000c000007945 */ /* 0x000fe20003800200 */
[C---:B01----:R-:W-:Y:S02]  /*8b50*/  VIADD R5, R17.reuse, 0x180 ;  /* 0x0000018011057836 */ /* 0x043fe40000000000 */
[----:B------:R-:W-:Y:S01]  /*8b60*/  VIADD R19, R17, 0x80 ;  /* 0x0000008011137836 */ /* 0x000fe20000000000 */
[-C--:B------:R-:W-:Y:S02]  /*8b70*/  ISETP.GE.AND P1, PT, R3, R16.reuse, PT ;  /* 0x000000100300720c */ /* 0x080fe40003f26270 */
[-C--:B------:R-:W-:Y:S02]  /*8b80*/  ISETP.GE.AND P2, PT, R5, R16.reuse, PT ;  /* 0x000000100500720c */ /* 0x080fe40003f46270 */
[----:B------:R-:W-:-:S03]  /*8b90*/  ISETP.GE.AND P4, PT, R19, R16, PT ;  /* 0x000000101300720c */ /* 0x000fc60003f86270 */
[----:B------:R-:W-:Y:S10]  /*8ba0*/  @P3 BRA `(.L_x_15411) ;  /* 0x0000000000143947 */ /* 0x000ff40003800000 */
[----:B-----5:R-:W-:-:S05]  /*8bb0*/  IMAD.U32 R28, R28, 0x10000, RZ ;  /* 0x000100001c1c7824 */ /* 0x020fca00078e00ff */
[----:B------:R-:W-:-:S13]  /*8bc0*/  FSETP.NEU.FTZ.AND P0, PT, R28, RZ, PT ;  /* 0x000000ff1c00720b */ /* 0x000fda0003f1d000 */
[----:B------:R-:W-:-:S05]  /*8bd0*/  @!P0 IMAD.U32 R25, R25, 0x10000, RZ ;  /* 0x0001000019198824 */ /* 0x000fca00078e00ff */
[----:B------:R-:W-:-:S04]  /*8be0*/  FSETP.NEU.OR P0, PT, R25, RZ, P0 ;  /* 0x000000ff1900720b */ /* 0x000fc8000070d400 */
[----:B------:R-:W-:-:S09]  /*8bf0*/  SEL R5, RZ, 0x1, !P0 ;  /* 0x00000001ff057807 */ /* 0x000fd20004000000 */
.L_x_15411:
[----:B------:R-:W-:Y:S05]  /*8c00*/  BSYNC.RECONVERGENT B0 ;  /* 0x0000000000007941 */ /* 0x000fea0003800200 */
.L_x_15410:
[----:B------:R-:W-:Y:S04]  /*8c10*/  BSSY.RECONVERGENT B0, `(.L_x_15412) ;  /* 0x0000007000007945 */ /* 0x000fe80003800200 */
[----:B------:R-:W-:Y:S05]  /*8c20*/  @P4 BRA `(.L_x_15413) ;  /* 0x0000000000144947 */ /* 0x000fea0003800000 */
[----:B-----5:R-:W-:-:S05]  /*8c30*/  IMAD.U32 R26, R26, 0x10000, RZ ;  /* 0x000100001a1a7824 */ /* 0x020fca00078e00ff */
[----:B------:R-:W-:-:S13]  /*8c40*/  FSETP.NEU.FTZ.AND P0, PT, R26, RZ, PT ;  /* 0x000000ff1a00720b */ /* 0x000fda0003f1d000 */
[----:B------:R-:W-:-:S05]  /*8c50*/  @!P0 IMAD.U32 R27, R27, 0x10000, RZ ;  /* 0x000100001b1b8824 */ /* 0x000fca00078e00ff */
[----:B------:R-:W-:-:S04]  /*8c60*/  FSETP.NEU.OR P0, PT, R27, RZ, P0 ;  /* 0x000000ff1b00720b */ /* 0x000fc8000070d400 */
[----:B------:R-:W-:-:S09]  /*8c70*/  SEL R26, RZ, 0x1, !P0 ;  /* 0x00000001ff1a7807 */ /* 0x000fd20004000000 */
.L_x_15413:
[----:B------:R-:W-:Y:S05]  /*8c80*/  BSYNC.RECONVERGENT B0 ;  /* 0x0000000000007941 */ /* 0x000fea0003800200 */
.L_x_15412:
[----:B------:R-:W-:Y:S04]  /*8c90*/  BSSY.RECONVERGENT B0, `(.L_x_15414) ;  /* 0x0000007000007945 */ /* 0x000fe80003800200 */
[----:B------:R-:W-:Y:S05]  /*8ca0*/  @P1 BRA `(.L_x_15415) ;  /* 0x0000000000141947 */ /* 0x000fea0003800000 */
[----:B-----5:R-:W-:-:S05]  /*8cb0*/  IMAD.U32 R23, R23, 0x10000, RZ ;  /* 0x0001000017177824 */ /* 0x020fca00078e00ff */
[----:B------:R-:W-:-:S13]  /*8cc0*/  FSETP.NEU.FTZ.AND P0, PT, R23, RZ, PT ;  /* 0x000000ff1700720b */ /* 0x000fda0003f1d000 */
[----:B------:R-:W-:-:S05]  /*8cd0*/  @!P0 IMAD.U32 R24, R24, 0x10000, RZ ;  /* 0x0001000018188824 */ /* 0x000fca00078e00ff */
[----:B------:R-:W-:-:S04]  /*8ce0*/  FSETP.NEU.OR P0, PT, R24, RZ, P0 ;  /* 0x000000ff1800720b */ /* 0x000fc8000070d400 */
[----:B------:R-:W-:-:S09]  /*8cf0*/  SEL R24, RZ, 0x1, !P0 ;  /* 0x00000001ff187807 */ /* 0x000fd20004000000 */
.L_x_15415:
[----:B------:R-:W-:Y:S05]  /*8d00*/  BSYNC.RECONVERGENT B0 ;  /* 0x0000000000007941 */ /* 0x000fea0003800200 */
.L_x_15414:
[----:B------:R-:W-:Y:S04]  /*8d10*/  BSSY.RECONVERGENT B0, `(.L_x_15416) ;  /* 0x0000007000007945 */ /* 0x000fe80003800200 */
[----:B------:R-:W-:Y:S05]  /*8d20*/  @P2 BRA `(.L_x_15417) ;  /* 0x0000000000142947 */ /* 0x000fea0003800000 */
[----:B-----5:R-:W-:-:S05]  /*8d30*/  IMAD.U32 R22, R22, 0x10000, RZ ;  /* 0x0001000016167824 */ /* 0x020fca00078e00ff */
[----:B------:R-:W-:-:S13]  /*8d40*/  FSETP.NEU.FTZ.AND P0, PT, R22, RZ, PT ;  /* 0x000000ff1600720b */ /* 0x000fda0003f1d000 */
[----:B------:R-:W-:-:S05]  /*8d50*/  @!P0 IMAD.U32 R0, R0, 0x10000, RZ ;  /* 0x0001000000008824 */ /* 0x000fca00078e00ff */
[----:B------:R-:W-:-:S04]  /*8d60*/  FSETP.NEU.OR P0, PT, R0, RZ, P0 ;  /* 0x000000ff0000720b */ /* 0x000fc8000070d400 */
[----:B------:R-:W-:-:S09]  /*8d70*/  SEL R22, RZ, 0x1, !P0 ;  /* 0x00000001ff167807 */ /* 0x000fd20004000000 */
.L_x_15417:
[----:B------:R-:W-:Y:S05]  /*8d80*/  BSYNC.RECONVERGENT B0 ;  /* 0x0000000000007941 */ /* 0x000fea0003800200 */
.L_x_15416:
        /* <DEDUP_REMOVED lines=23> */
.L_x_15423:
[----:B------:R0:W-:Y:S01]  /*8f00*/  STG.E.U8 desc[UR36][R8.64], R5 ;  /* 0x0000000508007986 */ /* 0x0001e2000c101124 */
[----:B------:R-:W-:Y:S01]  /*8f10*/  IMAD.MOV.U32 R17, RZ, RZ, R19 ;  /* 0x000000ffff117224 */ /* 0x000fe200078e0013 */
[----:B------:R-:W-:Y:S06]  /*8f20*/  BRA `(.L_x_15419) ;  /* 0x0000000c00947947 */ /* 0x000fec0003800000 */
.L_x_15422:
        /* <DEDUP_REMOVED lines=11> */
.L_x_15426:
[----:B------:R0:W-:Y:S01]  /*8fe0*/  STG.E desc[UR36][R8.64], R5 ;  /* 0x0000000508007986 */ /* 0x0001e2000c101924 */
[----:B------:R-:W-:Y:S01]  /*8ff0*/  IMAD.MOV.U32 R17, RZ, RZ, R19 ;  /* 0x000000ffff117224 */ /* 0x000fe200078e0013 */
[----:B------:R-:W-:Y:S06]  /*9000*/  BRA `(.L_x_15419) ;  /* 0x0000000c005c7947 */ /* 0x000fec0003800000 */
.L_x_15425:
[----:B------:R0:W-:Y:S01]  /*9010*/  STG.E.U16 desc[UR36][R8.64], R5 ;  /* 0x0000000508007986 */ /* 0x0001e2000c101524 */
[----:B------:R-:W-:Y:S01]  /*9020*/  IMAD.MOV.U32 R17, RZ, RZ, R19 ;  /* 0x000000ffff117224 */ /* 0x000fe200078e0013 */
[----:B------:R-:W-:Y:S06]  /*9030*/  BRA `(.L_x_15419) ;  /* 0x0000000c00507947 */ /* 0x000fec0003800000 */
.L_x_15421:
        /* <DEDUP_REMOVED lines=10> */
.L_x_15428:
[----:B------:R-:W0:Y:S01]  /*90e0*/  I2F.S16 R0, R5 ;  /* 0x0000000500007306 */ /* 0x000e220000101400 */
[----:B------:R-:W-:Y:S01]  /*90f0*/  IMAD.MOV.U32 R17, RZ, RZ, R19 ;  /* 0x000000ffff117224 */ /* 0x000fe200078e0013 */
[----:B0-----:R-:W-:-:S05]  /*9100*/  F2FP.F16.F32.PACK_AB R0, RZ, R0 ;  /* 0x00000000ff00723e */ /* 0x001fca00000000ff */
[----:B------:R0:W-:Y:S01]  /*9110*/  STG.E.U16 desc[UR36][R8.64], R0 ;  /* 0x0000000008007986 */ /* 0x0001e2000c101524 */
[----:B------:R-:W-:Y:S05]  /*9120*/  BRA `(.L_x_15419) ;  /* 0x0000000c00147947 */ /* 0x000fea0003800000 */
.L_x_15427:
        /* <DEDUP_REMOVED lines=11> */
.L_x_15430:
[----:B------:R-:W0:Y:S01]  /*91e0*/  I2F.S16 R5, R5 ;  /* 0x0000000500057306 */ /* 0x000e220000101400 */
[----:B------:R-:W-:Y:S01]  /*91f0*/  IMAD.MOV.U32 R17, RZ, RZ, R19 ;  /* 0x000000ffff117224 */ /* 0x000fe200078e0013 */
[----:B0-----:R-:W-:-:S04]  /*9200*/  F2FP.F16.F32.PACK_AB R3, RZ, R5 ;  /* 0x00000005ff03723e */ /* 0x001fc800000000ff */
[----:B------:R-:W-:-:S05]  /*9210*/  PRMT R3, R3, 0x5410, RZ ;  /* 0x0000541003037816 */ /* 0x000fca00000000ff */
[----:B------:R0:W-:Y:S01]  /*9220*/  STG.E desc[UR36][R8.64], R3 ;  /* 0x0000000308007986 */ /* 0x0001e2000c101924 */
[----:B------:R-:W-:Y:S05]  /*9230*/  BRA `(.L_x_15419) ;  /* 0x0000000800d07947 */ /* 0x000fea0003800000 */
.L_x_15429:
[----:B------:R-:W0:Y:S01]  /*9240*/  I2F.F64.S16 R4, R5 ;  /* 0x0000000500047312 */ /* 0x000e220000101c00 */
[----:B------:R-:W-:Y:S01]  /*9250*/  IMAD.MOV.U32 R17, RZ, RZ, R19 ;  /* 0x000000ffff117224 */ /* 0x000fe200078e0013 */
[----:B0-----:R0:W-:Y:S01]  /*9260*/  STG.E.64 desc[UR36][R8.64], R4 ;  /* 0x0000000408007986 */ /* 0x0011e2000c101b24 */
[----:B------:R-:W-:Y:S05]  /*9270*/  BRA `(.L_x_15419) ;  /* 0x0000000800c07947 */ /* 0x000fea0003800000 */
.L_x_15420:
        /* <DEDUP_REMOVED lines=13> */
.L_x_15433:
[----:B------:R-:W-:Y:S01]  /*9350*/  CS2R R6, SRZ ;  /* 0x0000000000067805 */ /* 0x000fe2000001ff00 */
[----:B------:R-:W0:Y:S01]  /*9360*/  I2F.F64.S16 R4, R5 ;  /* 0x0000000500047312 */ /* 0x000e220000101c00 */
[----:B------:R-:W-:-:S03]  /*9370*/  IMAD.MOV.U32 R17, RZ, RZ, R19 ;  /* 0x000000ffff117224 */ /* 0x000fc600078e0013 */
[----:B0-----:R0:W-:Y:S01]  /*9380*/  STG.E.128 desc[UR36][R8.64], R4 ;  /* 0x0000000408007986 */ /* 0x0011e2000c101d24 */
[----:B------:R-:W-:Y:S05]  /*9390*/  BRA `(.L_x_15419) ;  /* 0x0000000800787947 */ /* 0x000fea0003800000 */
.L_x_15432:
        /* <DEDUP_REMOVED lines=19> */
.L_x_15437:
[----:B------:R-:W-:Y:S05]  /*94d0*/  BSYNC.RECONVERGENT B0 ;  /* 0x0000000000007941 */ /* 0x000fea0003800200 */
.L_x_15436:
[----:B------:R-:W-:Y:S01]  /*94e0*/  LOP3.LUT R7, R0, 0x80, R7, 0xf8, !PT ;  /* 0x0000008000077812 */ /* 0x000fe200078ef807 */
[----:B------:R-:W-:-:S04]  /*94f0*/  IMAD.MOV.U32 R17, RZ, RZ, R19 ;  /* 0x000000ffff117224 */ /* 0x000fc800078e0013 */
[----:B------:R0:W-:Y:S01]  /*9500*/  STG.E.U8 desc[UR36][R8.64], R7 ;  /* 0x0000000708007986 */ /* 0x0001e2000c101124 */
[----:B------:R-:W-:Y:S05]  /*9510*/  BRA `(.L_x_15419) ;  /* 0x0000000800187947 */ /* 0x000fea0003800000 */
.L_x_15435:
        /* <DEDUP_REMOVED lines=15> */
.L_x_15439:
[----:B------:R-:W-:Y:S05]  /*9610*/  BSYNC.RECONVERGENT B0 ;  /* 0x0000000000007941 */ /* 0x000fea0003800200 */
.L_x_15438:
[----:B------:R-:W-:Y:S01]  /*9620*/  LOP3.LUT R7, R0, 0x80, R7, 0xf8, !PT ;  /* 0x0000008000077812 */ /* 0x000fe200078ef807 */
[----:B------:R-:W-:-:S04]  /*9630*/  IMAD.MOV.U32 R17, RZ, RZ, R19 ;  /* 0x000000ffff117224 */ /* 0x000fc800078e0013 */
[----:B------:R0:W-:Y:S01]  /*9640*/  STG.E.U8 desc[UR36][R8.64], R7 ;  /* 0x0000000708007986 */ /* 0x0001e2000c101124 */
[----:B------:R-:W-:Y:S05]  /*9650*/  BRA `(.L_x_15419) ;  /* 0x0000000400c87947 */ /* 0x000fea0003800000 */
.L_x_15434:
[----:B------:R-:W0:Y:S01]  /*9660*/  I2F.S16 R0, R5 ;  /* 0x0000000500007306 */ /* 0x000e220000101400 */
[----:B------:R-:W-:Y:S01]  /*9670*/  IMAD.MOV.U32 R17, RZ, RZ, R19 ;  /* 0x000000ffff117224 */ /* 0x000fe200078e0013 */
[----:B0-----:R-:W-:-:S05]  /*9680*/  F2FP.BF16.F32.PACK_AB R0, RZ, R0 ;  /* 0x00000000ff00723e */ /* 0x001fca00000010ff */
[----:B------:R0:W-:Y:S01]  /*9690*/  STG.E.U16 desc[UR36][R8.64], R0 ;  /* 0x0000000008007986 */ /* 0x0001e2000c101524 */
[----:B------:R-:W-:Y:S05]  /*96a0*/  BRA `(.L_x_15419) ;  /* 0x0000000400b47947 */ /* 0x000fea0003800000 */
.L_x_15431:
        /* <DEDUP_REMOVED lines=11> */
.L_x_15442:
        /* <DEDUP_REMOVED lines=13> */
.L_x_15445:
[----:B------:R-:W-:-:S04]  /*9830*/  SHF.R.U32.HI R0, RZ, 0x14, R3 ;  /* 0x00000014ff007819 */ /* 0x000fc80000011603 */
[----:B------:R-:W-:-:S04]  /*9840*/  LOP3.LUT R0, R0, 0x1, RZ, 0xc0, !PT ;  /* 0x0000000100007812 */ /* 0x000fc800078ec0ff */
[----:B------:R-:W-:-:S04]  /*9850*/  IADD3 R0, PT, PT, R3, 0x487ffff, R0 ;  /* 0x0487ffff03007810 */ /* 0x000fc80007ffe000 */
[----:B------:R-:W-:-:S04]  /*9860*/  SHF.R.U32.HI R0, RZ, 0x14, R0 ;  /* 0x00000014ff007819 */ /* 0x000fc80000011600 */
[----:B------:R-:W-:-:S07]  /*9870*/  LOP3.LUT R0, R0, 0xff, RZ, 0xc0, !PT ;  /* 0x000000ff00007812 */ /* 0x000fce00078ec0ff */
.L_x_15446:
[----:B------:R-:W-:-:S04]  /*9880*/  SHF.R.U32.HI R3, RZ, 0x18, R3 ;  /* 0x00000018ff037819 */ /* 0x000fc80000011603 */
[----:B------:R-:W-:-:S04]  /*9890*/  LOP3.LUT R0, R0, 0x80, R3, 0xf8, !PT ;  /* 0x0000008000007812 */ /* 0x000fc800078ef803 */
[----:B------:R-:W-:-:S07]  /*98a0*/  PRMT R4, R0, 0x7610, R4 ;  /* 0x0000761000047816 */ /* 0x000fce0000000004 */
.L_x_15444:
[----:B------:R-:W-:Y:S05]  /*98b0*/  BSYNC.RECONVERGENT B0 ;  /* 0x0000000000007941 */ /* 0x000fea0003800200 */
.L_x_15443:
[----:B------:R0:W-:Y:S01]  /*98c0*/  STG.E.U8 desc[UR36][R8.64], R4 ;  /* 0x0000000408007986 */ /* 0x0001e2000c101124 */
[----:B------:R-:W-:Y:S01]  /*98d0*/  IMAD.MOV.U32 R17, RZ, RZ, R19 ;  /* 0x000000ffff117224 */ /* 0x000fe200078e0013 */
[----:B------:R-:W-:Y:S06]  /*98e0*/  BRA `(.L_x_15419) ;  /* 0x0000000400247947 */ /* 0x000fec0003800000 */
.L_x_15441:
        /* <DEDUP_REMOVED lines=13> */
.L_x_15449:
[----:B------:R-:W-:-:S04]  /*99c0*/  SHF.R.U32.HI R0, RZ, 0x15, R3 ;  /* 0x00000015ff007819 */ /* 0x000fc80000011603 */
[----:B------:R-:W-:-:S04]  /*99d0*/  LOP3.LUT R0, R0, 0x1, RZ, 0xc0, !PT ;  /* 0x0000000100007812 */ /* 0x000fc800078ec0ff */
[----:B------:R-:W-:-:S04]  /*99e0*/  IADD3 R0, PT, PT, R3, 0x88fffff, R0 ;  /* 0x088fffff03007810 */ /* 0x000fc80007ffe000 */
[----:B------:R-:W-:-:S04]  /*99f0*/  SHF.R.U32.HI R0, RZ, 0x15, R0 ;  /* 0x00000015ff007819 */ /* 0x000fc80000011600 */
[----:B------:R-:W-:-:S07]  /*9a00*/  LOP3.LUT R0, R0, 0xff, RZ, 0xc0, !PT ;  /* 0x000000ff00007812 */ /* 0x000fce00078ec0ff */
.L_x_15450:
[----:B------:R-:W-:-:S04]  /*9a10*/  SHF.R.U32.HI R3, RZ, 0x18, R3 ;  /* 0x00000018ff037819 */ /* 0x000fc80000011603 */
[----:B------:R-:W-:-:S04]  /*9a20*/  LOP3.LUT R0, R0, 0x80, R3, 0xf8, !PT ;  /* 0x0000008000007812 */ /* 0x000fc800078ef803 */
[----:B------:R-:W-:-:S07]  /*9a30*/  PRMT R4, R0, 0x7610, R4 ;  /* 0x0000761000047816 */ /* 0x000fce0000000004 */
.L_x_15448:
[----:B------:R-:W-:Y:S05]  /*9a40*/  BSYNC.RECONVERGENT B0 ;  /* 0x0000000000007941 */ /* 0x000fea0003800200 */
.L_x_15447:
[----:B------:R4:W-:Y:S01]  /*9a50*/  STG.E.U8 desc[UR36][R8.64], R4 ;  /* 0x0000000408007986 */ /* 0x0009e2000c101124 */
[----:B------:R-:W-:Y:S01]  /*9a60*/  IMAD.MOV.U32 R17, RZ, RZ, R19 ;  /* 0x000000ffff117224 */ /* 0x000fe200078e0013 */
[----:B------:R-:W-:Y:S06]  /*9a70*/  BRA `(.L_x_15419) ;  /* 0x0000000000c07947 */ /* 0x000fec0003800000 */
.L_x_15440:
[----:B------:R-:W-:-:S13]  /*9a80*/  ISETP.NE.AND P0, PT, R0, 0x1c, PT ;  /* 0x0000001c0000780c */ /* 0x000fda0003f05270 */
[----:B------:R-:W-:Y:S05]  /*9a90*/  @!P0 BRA `(.L_x_15451) ;  /* 0x0000000000b08947 */ /* 0x000fea0003800000 */
[----:B------:R-:W-:-:S13]  /*9aa0*/  ISETP.NE.AND P0, PT, R0, 0x1d, PT ;  /* 0x0000001d0000780c */ /* 0x000fda0003f05270 */
[----:B------:R-:W-:Y:S05]  /*9ab0*/  @!P0 BRA `(.L_x_15452) ;  /* 0x0000000000948947 */ /* 0x000fea0003800000 */
[----:B------:R-:W-:-:S13]  /*9ac0*/  ISETP.NE.AND P0, PT, R0, 0x2c, PT ;  /* 0x0000002c0000780c */ /* 0x000fda0003f05270 */
[----:B------:R-:W-:Y:S05]  /*9ad0*/  @!P0 BRA `(.L_x_15453) ;  /* 0x0000000000488947 */ /* 0x000fea0003800000 */
.L_x_15424:
        /* <DEDUP_REMOVED lines=16> */
.L_x_15454:
[----:B------:R-:W-:Y:S01]  /*9be0*/  IMAD.MOV.U32 R17, RZ, RZ, R19 ;  /* 0x000000ffff117224 */ /* 0x000fe200078e0013 */
[----:B------:R-:W-:Y:S06]  /*9bf0*/  BRA `(.L_x_15419) ;  /* 0x0000000000607947 */ /* 0x000fec0003800000 */
.L_x_15453:
        /* <DEDUP_REMOVED lines=17> */
.L_x_15452:
[--C-:B------:R-:W-:Y:S01]  /*9d10*/  SHF.R.S32.HI R7, RZ, 0x1f, R5.reuse ;  /* 0x0000001fff077819 */ /* 0x100fe20000011405 */
[----:B------:R-:W-:Y:S02]  /*9d20*/  IMAD.MOV.U32 R6, RZ, RZ, R5 ;  /* 0x000000ffff067224 */ /* 0x000fe400078e0005 */
[----:B------:R-:W-:-:S03]  /*9d30*/  IMAD.MOV.U32 R17, RZ, RZ, R19 ;  /* 0x000000ffff117224 */ /* 0x000fc600078e0013 */
[----:B------:R1:W-:Y:S01]  /*9d40*/  STG.E.64 desc[UR36][R8.64], R6 ;  /* 0x0000000608007986 */ /* 0x0003e2000c101b24 */
[----:B------:R-:W-:Y:S05]  /*9d50*/  BRA `(.L_x_15419) ;  /* 0x0000000000087947 */ /* 0x000fea0003800000 */
.L_x_15451:
[----:B------:R0:W-:Y:S01]  /*9d60*/  STG.E desc[UR36][R8.64], R5 ;  /* 0x0000000508007986 */ /* 0x0001e2000c101924 */
[----:B------:R-:W-:-:S07]  /*9d70*/  IMAD.MOV.U32 R17, RZ, RZ, R19 ;  /* 0x000000ffff117224 */ /* 0x000fce00078e0013 */
.L_x_15419:
[----:B------:R-:W-:Y:S05]  /*9d80*/  BSYNC.RECONVERGENT B6 ;  /* 0x0000000000067941 */ /* 0x000fea0003800200 */
.L_x_15418:
        /* <DEDUP_REMOVED lines=23> */
.L_x_15460:
[----:B------:R0:W-:Y:S01]  /*9f00*/  STG.E.U8 desc[UR36][R8.64], R26 ;  /* 0x0000001a08007986 */ /* 0x0001e2000c101124 */
[----:B------:R-:W-:Y:S05]  /*9f10*/  BRA `(.L_x_15462) ;  /* 0x0000000c00387947 */ /* 0x000fea0003800000 */
.L_x_15459:
        /* <DEDUP_REMOVED lines=9> */
.L_x_15464:
[----:B------:R0:W-:Y:S01]  /*9fb0*/  STG.E desc[UR36][R8.64], R26 ;  /* 0x0000001a08007986 */ /* 0x0001e2000c101924 */
[----:B------:R-:W-:Y:S05]  /*9fc0*/  BRA `(.L_x_15462) ;  /* 0x0000000c000c7947 */ /* 0x000fea0003800000 */
.L_x_15463:
[----:B------:R0:W-:Y:S01]  /*9fd0*/  STG.E.U16 desc[UR36][R8.64], R26 ;  /* 0x0000001a08007986 */ /* 0x0001e2000c101524 */
[----:B------:R-:W-:Y:S05]  /*9fe0*/  BRA `(.L_x_15462) ;  /* 0x0000000c00047947 */ /* 0x000fea0003800000 */
.L_x_15458:
        /* <DEDUP_REMOVED lines=9> */
.L_x_15466:
[----:B------:R-:W0:Y:S02]  /*a080*/  I2F.S16 R0, R26 ;  /* 0x0000001a00007306 */ /* 0x000e240000101400 */
[----:B0-----:R-:W-:-:S05]  /*a090*/  F2FP.F16.F32.PACK_AB R0, RZ, R0 ;  /* 0x00000000ff00723e */ /* 0x001fca00000000ff */
[----:B------:R4:W-:Y:S01]  /*a0a0*/  STG.E.U16 desc[UR36][R8.64], R0 ;  /* 0x0000000008007986 */ /* 0x0009e2000c101524 */
[----:B------:R-:W-:Y:S05]  /*a0b0*/  BRA `(.L_x_15462) ;  /* 0x0000000800d07947 */ /* 0x000fea0003800000 */
.L_x_15465:
        /* <DEDUP_REMOVED lines=10> */
.L_x_15468:
[----:B------:R-:W0:Y:S02]  /*a160*/  I2F.S16 R26, R26 ;  /* 0x0000001a001a7306 */ /* 0x000e240000101400 */
[----:B0-----:R-:W-:-:S04]  /*a170*/  F2FP.F16.F32.PACK_AB R3, RZ, R26 ;  /* 0x0000001aff03723e */ /* 0x001fc800000000ff */
[----:B------:R-:W-:-:S05]  /*a180*/  PRMT R3, R3, 0x5410, RZ ;  /* 0x0000541003037816 */ /* 0x000fca00000000ff */
[----:B------:R2:W-:Y:S01]  /*a190*/  STG.E desc[UR36][R8.64], R3 ;  /* 0x0000000308007986 */ /* 0x0005e2000c101924 */
[----:B------:R-:W-:Y:S05]  /*a1a0*/  BRA `(.L_x_15462) ;  /* 0x0000000800947947 */ /* 0x000fea0003800000 */
.L_x_15467:
[----:B------:R-:W0:Y:S02]  /*a1b0*/  I2F.F64.S16 R26, R26 ;  /* 0x0000001a001a7312 */ /* 0x000e240000101c00 */
[----:B0-----:R0:W-:Y:S01]  /*a1c0*/  STG.E.64 desc[UR36][R8.64], R26 ;  /* 0x0000001a08007986 */ /* 0x0011e2000c101b24 */
[----:B------:R-:W-:Y:S05]  /*a1d0*/  BRA `(.L_x_15462) ;  /* 0x0000000800887947 */ /* 0x000fea0003800000 */
.L_x_15457:
        /* <DEDUP_REMOVED lines=12> */
.L_x_15472:
        /* <DEDUP_REMOVED lines=17> */
.L_x_15475:
[----:B------:R-:W-:-:S04]  /*a3b0*/  SHF.R.U32.HI R3, RZ, 0x18, R5 ;  /* 0x00000018ff037819 */ /* 0x000fc80000011605 */
[----:B------:R-:W-:-:S04]  /*a3c0*/  LOP3.LUT R0, R0, 0x80, R3, 0xf8, !PT ;  /* 0x0000008000007812 */ /* 0x000fc800078ef803 */
[----:B------:R-:W-:-:S07]  /*a3d0*/  PRMT R4, R0, 0x7610, R4 ;  /* 0x0000761000047816 */ /* 0x000fce0000000004 */
.L_x_15474:
[----:B------:R-:W-:Y:S05]  /*a3e0*/  BSYNC.RECONVERGENT B0 ;  /* 0x0000000000007941 */ /* 0x000fea0003800200 */
.L_x_15473:
[----:B------:R0:W-:Y:S01]  /*a3f0*/  STG.E.U8 desc[UR36][R8.64], R4 ;  /* 0x0000000408007986 */ /* 0x0001e2000c101124 */
[----:B------:R-:W-:Y:S05]  /*a400*/  BRA `(.L_x_15462) ;  /* 0x0000000400fc7947 */ /* 0x000fea0003800000 */
.L_x_15471:
        /* <DEDUP_REMOVED lines=17> */
.L_x_15478:
[----:B------:R-:W-:-:S04]  /*a520*/  SHF.R.U32.HI R3, RZ, 0x18, R5 ;  /* 0x00000018ff037819 */ /* 0x000fc80000011605 */
[----:B------:R-:W-:-:S04]  /*a530*/  LOP3.LUT R0, R0, 0x80, R3, 0xf8, !PT ;  /* 0x0000008000007812 */ /* 0x000fc800078ef803 */
[----:B------:R-:W-:-:S07]  /*a540*/  PRMT R4, R0, 0x7610, R4 ;  /* 0x0000761000047816 */ /* 0x000fce0000000004 */
.L_x_15477:
[----:B------:R-:W-:Y:S05]  /*a550*/  BSYNC.RECONVERGENT B0 ;  /* 0x0000000000007941 */ /* 0x000fea0003800200 */
.L_x_15476:
[----:B------:R0:W-:Y:S01]  /*a560*/  STG.E.U8 desc[UR36][R8.64], R4 ;  /* 0x0000000408007986 */ /* 0x0001e2000c101124 */
[----:B------:R-:W-:Y:S05]  /*a570*/  BRA `(.L_x_15462) ;  /* 0x0000000400a07947 */ /* 0x000fea0003800000 */
.L_x_15470:
        /* <DEDUP_REMOVED lines=22> */
.L_x_15480:
[----:B------:R-:W-:-:S05]  /*a6e0*/  SHF.R.S32.HI R27, RZ, 0x1f, R26 ;  /* 0x0000001fff1b7819 */ /* 0x000fca000001141a */
[----:B------:R0:W-:Y:S01]  /*a6f0*/  STG.E.64 desc[UR36][R8.64], R26 ;  /* 0x0000001a08007986 */ /* 0x0001e2000c101b24 */
[----:B------:R-:W-:Y:S05]  /*a700*/  BRA `(.L_x_15462) ;  /* 0x00000004003c7947 */ /* 0x000fea0003800000 */
.L_x_15479:
[----:B------:R0:W-:Y:S01]  /*a710*/  STG.E desc[UR36][R8.64], R26 ;  /* 0x0000001a08007986 */ /* 0x0001e2000c101924 */
[----:B------:R-:W-:Y:S05]  /*a720*/  BRA `(.L_x_15462) ;  /* 0x0000000400347947 */ /* 0x000fea0003800000 */
.L_x_15469:
        /* <DEDUP_REMOVED lines=10> */
.L_x_15482:
[----:B------:R-:W-:Y:S01]  /*a7d0*/  CS2R R6, SRZ ;  /* 0x0000000000067805 */ /* 0x000fe2000001ff00 */
[----:B------:R-:W0:Y:S04]  /*a7e0*/  I2F.F64.S16 R4, R26 ;  /* 0x0000001a00047312 */ /* 0x000e280000101c00 */
[----:B0-----:R0:W-:Y:S01]  /*a7f0*/  STG.E.128 desc[UR36][R8.64], R4 ;  /* 0x0000000408007986 */ /* 0x0011e2000c101d24 */
[----:B------:R-:W-:Y:S05]  /*a800*/  BRA `(.L_x_15462) ;  /* 0x0000000000fc7947 */ /* 0x000fea0003800000 */
.L_x_15481:
[----:B------:R-:W-:-:S13]  /*a810*/  ISETP.NE.AND P0, PT, R0, 0xf, PT ;  /* 0x0000000f0000780c */ /* 0x000fda0003f05270 */
[----:B------:R-:W-:Y:S05]  /*a820*/  @!P0 BRA `(.L_x_15483) ;  /* 0x0000000000e88947 */ /* 0x000fea0003800000 */
[----:B------:R-:W-:-:S13]  /*a830*/  ISETP.NE.AND P0, PT, R0, 0x17, PT ;  /* 0x000000170000780c */ /* 0x000fda0003f05270 */
[----:B------:R-:W-:Y:S05]  /*a840*/  @!P0 BRA `(.L_x_15484) ;  /* 0x0000000000908947 */ /* 0x000fea0003800000 */
[----:B------:R-:W-:-:S13]  /*a850*/  ISETP.NE.AND P0, PT, R0, 0x18, PT ;  /* 0x000000180000780c */ /* 0x000fda0003f05270 */
[----:B------:R-:W-:Y:S05]  /*a860*/  @!P0 BRA `(.L_x_15485) ;  /* 0x0000000000448947 */ /* 0x000fea0003800000 */
.L_x_15461:
        /* <DEDUP_REMOVED lines=16> */
.L_x_15486:
[----:B------:R-:W-:Y:S05]  /*a970*/  BRA `(.L_x_15462) ;  /* 0x0000000000a07947 */ /* 0x000fea0003800000 */
.L_x_15485:
        /* <DEDUP_REMOVED lines=13> */
.L_x_15488:
[----:B------:R-:W-:Y:S05]  /*aa50*/  BSYNC.RECONVERGENT B0 ;  /* 0x0000000000007941 */ /* 0x000fea0003800200 */
.L_x_15487:
[----:B------:R-:W-:-:S05]  /*aa60*/  LOP3.LUT R3, R0, 0x80, R3, 0xf8, !PT ;  /* 0x0000008000037812 */ /* 0x000fca00078ef803 */
[----:B------:R0:W-:Y:S01]  /*aa70*/  STG.E.U8 desc[UR36][R8.64], R3 ;  /* 0x0000000308007986 */ /* 0x0001e2000c101124 */
[----:B------:R-:W-:Y:S05]  /*aa80*/  BRA `(.L_x_15462) ;  /* 0x00000000005c7947 */ /* 0x000fea0003800000 */
.L_x_15484:
        /* <DEDUP_REMOVED lines=12> */
.L_x_15490:
[----:B------:R-:W-:Y:S01]  /*ab50*/  IMAD.MOV.U32 R0, RZ, RZ, 0x7f ;  /* 0x0000007fff007424 */ /* 0x000fe200078e00ff */
[----:B------:R-:W-:-:S04]  /*ab60*/  ISETP.GT.U32.AND P0, PT, R3, 0x7f800000, PT ;  /* 0x7f8000000300780c */ /* 0x000fc80003f04070 */
[----:B------:R-:W-:-:S09]  /*ab70*/  SEL R0, R0, 0x7c, P0 ;  /* 0x0000007c00007807 */ /* 0x000fd20000000000 */
.L_x_15491:
[----:B------:R-:W-:Y:S05]  /*ab80*/  BSYNC.RECONVERGENT B0 ;  /* 0x0000000000007941 */ /* 0x000fea0003800200 */
.L_x_15489:
[----:B------:R-:W-:-:S04]  /*ab90*/  SHF.R.U32.HI R3, RZ, 0x18, R5 ;  /* 0x00000018ff037819 */ /* 0x000fc80000011605 */
[----:B------:R-:W-:-:S05]  /*aba0*/  LOP3.LUT R3, R0, 0x80, R3, 0xf8, !PT ;  /* 0x0000008000037812 */ /* 0x000fca00078ef803 */
[----:B------:R0:W-:Y:S01]  /*abb0*/  STG.E.U8 desc[UR36][R8.64], R3 ;  /* 0x0000000308007986 */ /* 0x0001e2000c101124 */
[----:B------:R-:W-:Y:S05]  /*abc0*/  BRA `(.L_x_15462) ;  /* 0x00000000000c7947 */ /* 0x000fea0003800000 */
.L_x_15483:
[----:B------:R-:W0:Y:S02]  /*abd0*/  I2F.S16 R0, R26 ;  /* 0x0000001a00007306 */ /* 0x000e240000101400 */
[----:B0-----:R-:W-:-:S05]  /*abe0*/  F2FP.BF16.F32.PACK_AB R0, RZ, R0 ;  /* 0x00000000ff00723e */ /* 0x001fca00000010ff */
[----:B------:R0:W-:Y:S02]  /*abf0*/  STG.E.U16 desc[UR36][R8.64], R0 ;  /* 0x0000000008007986 */ /* 0x0001e4000c101524 */
.L_x_15462:
        /* <DEDUP_REMOVED lines=23> */
.L_x_15495:
[----:B------:R0:W-:Y:S01]  /*ad70*/  STG.E.U8 desc[UR36][R8.64], R24 ;  /* 0x0000001808007986 */ /* 0x0001e2000c101124 */
[----:B------:R-:W-:Y:S05]  /*ad80*/  BRA `(.L_x_15497) ;  /* 0x0000000c00387947 */ /* 0x000fea0003800000 */
.L_x_15494:
        /* <DEDUP_REMOVED lines=9> */
.L_x_15499:
[----:B------:R0:W-:Y:S01]  /*ae20*/  STG.E desc[UR36][R8.64], R24 ;  /* 0x0000001808007986 */ /* 0x0001e2000c101924 */
[----:B------:R-:W-:Y:S05]  /*ae30*/  BRA `(.L_x_15497) ;  /* 0x0000000c000c7947 */ /* 0x000fea0003800000 */
.L_x_15498:
[----:B------:R0:W-:Y:S01]  /*ae40*/  STG.E.U16 desc[UR36][R8.64], R24 ;  /* 0x0000001808007986 */ /* 0x0001e2000c101524 */
[----:B------:R-:W-:Y:S05]  /*ae50*/  BRA `(.L_x_15497) ;  /* 0x0000000c00047947 */ /* 0x000fea0003800000 */
.L_x_15493:
        /* <DEDUP_REMOVED lines=9> */
.L_x_15501:
[----:B------:R-:W0:Y:S02]  /*aef0*/  I2F.S16 R0, R24 ;  /* 0x0000001800007306 */ /* 0x000e240000101400 */
[----:B0-----:R-:W-:-:S05]  /*af00*/  F2FP.F16.F32.PACK_AB R0, RZ, R0 ;  /* 0x00000000ff00723e */ /* 0x001fca00000000ff */
[----:B------:R0:W-:Y:S01]  /*af10*/  STG.E.U16 desc[UR36][R8.64], R0 ;  /* 0x0000000008007986 */ /* 0x0001e2000c101524 */
[----:B------:R-:W-:Y:S05]  /*af20*/  BRA `(.L_x_15497) ;  /* 0x0000000800d07947 */ /* 0x000fea0003800000 */
.L_x_15500:
        /* <DEDUP_REMOVED lines=10> */
.L_x_15503:
[----:B------:R-:W0:Y:S02]  /*afd0*/  I2F.S16 R24, R24 ;  /* 0x0000001800187306 */ /* 0x000e240000101400 */
[----:B0-----:R-:W-:-:S04]  /*afe0*/  F2FP.F16.F32.PACK_AB R3, RZ, R24 ;  /* 0x00000018ff03723e */ /* 0x001fc800000000ff */
[----:B------:R-:W-:-:S05]  /*aff0*/  PRMT R3, R3, 0x5410, RZ ;  /* 0x0000541003037816 */ /* 0x000fca00000000ff */
[----:B------:R0:W-:Y:S01]  /*b000*/  STG.E desc[UR36][R8.64], R3 ;  /* 0x0000000308007986 */ /* 0x0001e2000c101924 */
[----:B------:R-:W-:Y:S05]  /*b010*/  BRA `(.L_x_15497) ;  /* 0x0000000800947947 */ /* 0x000fea0003800000 */
.L_x_15502:
[----:B------:R-:W0:Y:S02]  /*b020*/  I2F.F64.S16 R24, R24 ;  /* 0x0000001800187312 */ /* 0x000e240000101c00 */
[----:B0-----:R0:W-:Y:S01]  /*b030*/  STG.E.64 desc[UR36][R8.64], R24 ;  /* 0x0000001808007986 */ /* 0x0011e2000c101b24 */
[----:B------:R-:W-:Y:S05]  /*b040*/  BRA `(.L_x_15497) ;  /* 0x0000000800887947 */ /* 0x000fea0003800000 */
.L_x_15492:
        /* <DEDUP_REMOVED lines=12> */
.L_x_15507:
        /* <DEDUP_REMOVED lines=17> */
.L_x_15510:
[----:B------:R-:W-:-:S04]  /*b220*/  SHF.R.U32.HI R3, RZ, 0x18, R5 ;  /* 0x00000018ff037819 */ /* 0x000fc80000011605 */
[----:B------:R-:W-:-:S04]  /*b230*/  LOP3.LUT R0, R0, 0x80, R3, 0xf8, !PT ;  /* 0x0000008000007812 */ /* 0x000fc800078ef803 */
[----:B------:R-:W-:-:S07]  /*b240*/  PRMT R4, R0, 0x7610, R4 ;  /* 0x0000761000047816 */ /* 0x000fce0000000004 */
.L_x_15509:
[----:B------:R-:W-:Y:S05]  /*b250*/  BSYNC.RECONVERGENT B0 ;  /* 0x0000000000007941 */ /* 0x000fea0003800200 */
.L_x_15508:
[----:B------:R0:W-:Y:S01]  /*b260*/  STG.E.U8 desc[UR36][R8.64], R4 ;  /* 0x0000000408007986 */ /* 0x0001e2000c101124 */
[----:B------:R-:W-:Y:S05]  /*b270*/  BRA `(.L_x_15497) ;  /* 0x0000000400fc7947 */ /* 0x000fea0003800000 */
.L_x_15506:
        /* <DEDUP_REMOVED lines=17> */
.L_x_15513:
[----:B------:R-:W-:-:S04]  /*b390*/  SHF.R.U32.HI R3, RZ, 0x18, R5 ;  /* 0x00000018ff037819 */ /* 0x000fc80000011605 */
[----:B------:R-:W-:-:S04]  /*b3a0*/  LOP3.LUT R0, R0, 0x80, R3, 0xf8, !PT ;  /* 0x0000008000007812 */ /* 0x000fc800078ef803 */
[----:B------:R-:W-:-:S07]  /*b3b0*/  PRMT R4, R0, 0x7610, R4 ;  /* 0x0000761000047816 */ /* 0x000fce0000000004 */
.L_x_15512:
[----:B------:R-:W-:Y:S05]  /*b3c0*/  BSYNC.RECONVERGENT B0 ;  /* 0x0000000000007941 */ /* 0x000fea0003800200 */
.L_x_15511:
[----:B------:R0:W-:Y:S01]  /*b3d0*/  STG.E.U8 desc[UR36][R8.64], R4 ;  /* 0x0000000408007986 */ /* 0x0001e2000c101124 */
[----:B------:R-:W-:Y:S05]  /*b3e0*/  BRA `(.L_x_15497) ;  /* 0x0000000400a07947 */ /* 0x000fea0003800000 */
.L_x_15505:
        /* <DEDUP_REMOVED lines=22> */
.L_x_15515:
[----:B------:R-:W-:-:S05]  /*b550*/  SHF.R.S32.HI R25, RZ, 0x1f, R24 ;  /* 0x0000001fff197819 */ /* 0x000fca0000011418 */
[----:B------:R0:W-:Y:S01]  /*b560*/  STG.E.64 desc[UR36][R8.64], R24 ;  /* 0x0000001808007986 */ /* 0x0001e2000c101b24 */
[----:B------:R-:W-:Y:S05]  /*b570*/  BRA `(.L_x_15497) ;  /* 0x00000004003c7947 */ /* 0x000fea0003800000 */
.L_x_15514:
[----:B------:R0:W-:Y:S01]  /*b580*/  STG.E desc[UR36][R8.64], R24 ;  /* 0x0000001808007986 */ /* 0x0001e2000c101924 */
[----:B------:R-:W-:Y:S05]  /*b590*/  BRA `(.L_x_15497) ;  /* 0x0000000400347947 */ /* 0x000fea0003800000 */
.L_x_15504:
        /* <DEDUP_REMOVED lines=10> */
.L_x_15517:
[----:B------:R-:W-:Y:S01]  /*b640*/  CS2R R6, SRZ ;  /* 0x0000000000067805 */ /* 0x000fe2000001ff00 */
[----:B------:R-:W0:Y:S04]  /*b650*/  I2F.F64.S16 R4, R24 ;  /* 0x0000001800047312 */ /* 0x000e280000101c00 */
[----:B0-----:R3:W-:Y:S01]  /*b660*/  STG.E.128 desc[UR36][R8.64], R4 ;  /* 0x0000000408007986 */ /* 0x0017e2000c101d24 */
[----:B------:R-:W-:Y:S05]  /*b670*/  BRA `(.L_x_15497) ;  /* 0x0000000000fc7947 */ /* 0x000fea0003800000 */
.L_x_15516:
[----:B------:R-:W-:-:S13]  /*b680*/  ISETP.NE.AND P0, PT, R0, 0xf, PT ;  /* 0x0000000f0000780c */ /* 0x000fda0003f05270 */
[----:B------:R-:W-:Y:S05]  /*b690*/  @!P0 BRA `(.L_x_15518) ;  /* 0x0000000000e88947 */ /* 0x000fea0003800000 */
[----:B------:R-:W-:-:S13]  /*b6a0*/  ISETP.NE.AND P0, PT, R0, 0x17, PT ;  /* 0x000000170000780c */ /* 0x000fda0003f05270 */
[----:B------:R-:W-:Y:S05]  /*b6b0*/  @!P0 BRA `(.L_x_15519) ;  /* 0x0000000000908947 */ /* 0x000fea0003800000 */
[----:B------:R-:W-:-:S13]  /*b6c0*/  ISETP.NE.AND P0, PT, R0, 0x18, PT ;  /* 0x000000180000780c */ /* 0x000fda0003f05270 */
[----:B------:R-:W-:Y:S05]  /*b6d0*/  @!P0 BRA `(.L_x_15520) ;  /* 0x0000000000448947 */ /* 0x000fea0003800000 */
.L_x_15496:
        /* <DEDUP_REMOVED lines=16> */
.L_x_15521:
[----:B------:R-:W-:Y:S05]  /*b7e0*/  BRA `(.L_x_15497) ;  /* 0x0000000000a07947 */ /* 0x000fea0003800000 */
.L_x_15520:
        /* <DEDUP_REMOVED lines=13> */
.L_x_15523:
[----:B------:R-:W-:Y:S05]  /*b8c0*/  BSYNC.RECONVERGENT B0 ;  /* 0x0000000000007941 */ /* 0x000fea0003800200 */
.L_x_15522:
[----:B------:R-:W-:-:S05]  /*b8d0*/  LOP3.LUT R3, R0, 0x80, R3, 0xf8, !PT ;  /* 0x0000008000037812 */ /* 0x000fca00078ef803 */
[----:B------:R1:W-:Y:S01]  /*b8e0*/  STG.E.U8 desc[UR36][R8.64], R3 ;  /* 0x0000000308007986 */ /* 0x0003e2000c101124 */
[----:B------:R-:W-:Y:S05]  /*b8f0*/  BRA `(.L_x_15497) ;  /* 0x00000000005c7947 */ /* 0x000fea0003800000 */
.L_x_15519:
        /* <DEDUP_REMOVED lines=12> */
.L_x_15525:
[----:B------:R-:W-:Y:S01]  /*b9c0*/  IMAD.MOV.U32 R0, RZ, RZ, 0x7f ;  /* 0x0000007fff007424 */ /* 0x000fe200078e00ff */
[----:B------:R-:W-:-:S04]  /*b9d0*/  ISETP.GT.U32.AND P0, PT, R3, 0x7f800000, PT ;  /* 0x7f8000000300780c */ /* 0x000fc80003f04070 */
[----:B------:R-:W-:-:S09]  /*b9e0*/  SEL R0, R0, 0x7c, P0 ;  /* 0x0000007c00007807 */ /* 0x000fd20000000000 */
.L_x_15526:
[----:B------:R-:W-:Y:S05]  /*b9f0*/  BSYNC.RECONVERGENT B0 ;  /* 0x0000000000007941 */ /* 0x000fea0003800200 */
.L_x_15524:
[----:B------:R-:W-:-:S04]  /*ba00*/  SHF.R.U32.HI R3, RZ, 0x18, R5 ;  /* 0x00000018ff037819 */ /* 0x000fc80000011605 */
[----:B------:R-:W-:-:S05]  /*ba10*/  LOP3.LUT R3, R0, 0x80, R3, 0xf8, !PT ;  /* 0x0000008000037812 */ /* 0x000fca00078ef803 */
[----:B------:R2:W-:Y:S01]  /*ba20*/  STG.E.U8 desc[UR36][R8.64], R3 ;  /* 0x0000000308007986 */ /* 0x0005e2000c101124 */
[----:B------:R-:W-:Y:S05]  /*ba30*/  BRA `(.L_x_15497) ;  /* 0x00000000000c7947 */ /* 0x000fea0003800000 */
.L_x_15518:
[----:B------:R-:W0:Y:S02]  /*ba40*/  I2F.S16 R0, R24 ;  /* 0x0000001800007306 */ /* 0x000e240000101400 */
[----:B0-----:R-:W-:-:S05]  /*ba50*/  F2FP.BF16.F32.PACK_AB R0, RZ, R0 ;  /* 0x00000000ff00723e */ /* 0x001fca00000010ff */
[----:B------:R0:W-:Y:S02]  /*ba60*/  STG.E.U16 desc[UR36][R8.64], R0 ;  /* 0x0000000008007986 */ /* 0x0001e4000c101524 */
.L_x_15497:
[----:B------:R-:W-:-:S07]  /*ba70*/  VIADD R17, R17, 0x80 ;  /* 0x0000008011117836 */ /* 0x000fce0000000000 */
.L_x_15456:
[----:B------:R-:W-:Y:S05]  /*ba80*/  BSYNC.RECONVERGENT B6 ;  /* 0x0000000000067941 */ /* 0x000fea0003800200 */
.L_x_15455:
[----:B------:R-:W-:-:S13]  /*ba90*/  ISETP.GE.AND P0, PT, R17, R16, PT ;  /* 0x000000101100720c */ /* 0x000fda0003f06270 */
[----:B------:R-:W-:Y:S05]  /*baa0*/  @P0 EXIT ;  /* 0x000000000000094d */ /* 0x000fea0003800000 */
[----:B0--34-:R-:W0:Y:S01]  /*bab0*/  LDC.64 R4, c[0x0][0x388] ;  /* 0x0000e200ff047b82 */ /* 0x019e220000000a00 */
[----:B------:R-:W1:Y:S01]  /*bac0*/  LDCU UR4, c[0x0][0x3b4] ;  /* 0x00007680ff0477ac */ /* 0x000e620008000800 */
[----:B--2--5:R-:W-:Y:S01]  /*bad0*/  PRMT R0, R18, 0x9910, RZ ;  /* 0x0000991012007816 */ /* 0x024fe200000000ff */
        /* <DEDUP_REMOVED lines=16> */
.L_x_15530:
[----:B------:R-:W-:Y:S01]  /*bbe0*/  STG.E.U8 desc[UR36][R2.64], R22 ;  /* 0x0000001602007986 */ /* 0x000fe2000c101124 */
[----:B------:R-:W-:Y:S05]  /*bbf0*/  EXIT ;  /* 0x000000000000794d */ /* 0x000fea0003800000 */
.L_x_15529:
        /* <DEDUP_REMOVED lines=9> */
.L_x_15533:
[----:B------:R-:W-:Y:S01]  /*bc90*/  STG.E desc[UR36][R2.64], R22 ;  /* 0x0000001602007986 */ /* 0x000fe2000c101924 */
[----:B------:R-:W-:Y:S05]  /*bca0*/  EXIT ;  /* 0x000000000000794d */ /* 0x000fea0003800000 */
.L_x_15532:
[----:B------:R-:W-:Y:S01]  /*bcb0*/  STG.E.U16 desc[UR36][R2.64], R22 ;  /* 0x0000001602007986 */ /* 0x000fe2000c101524 */
[----:B------:R-:W-:Y:S05]  /*bcc0*/  EXIT ;  /* 0x000000000000794d */ /* 0x000fea0003800000 */
.L_x_15528:
        /* <DEDUP_REMOVED lines=9> */
.L_x_15535:
[----:B------:R-:W0:Y:S02]  /*bd60*/  I2F.S16 R0, R22 ;  /* 0x0000001600007306 */ /* 0x000e240000101400 */
[----:B0-----:R-:W-:-:S05]  /*bd70*/  F2FP.F16.F32.PACK_AB R0, RZ, R0 ;  /* 0x00000000ff00723e */ /* 0x001fca00000000ff */
[----:B------:R-:W-:Y:S01]  /*bd80*/  STG.E.U16 desc[UR36][R2.64], R0 ;  /* 0x0000000002007986 */ /* 0x000fe2000c101524 */
[----:B------:R-:W-:Y:S05]  /*bd90*/  EXIT ;  /* 0x000000000000794d */ /* 0x000fea0003800000 */
.L_x_15534:
        /* <DEDUP_REMOVED lines=10> */
.L_x_15537:
[----:B------:R-:W0:Y:S02]  /*be40*/  I2F.S16 R22, R22 ;  /* 0x0000001600167306 */ /* 0x000e240000101400 */
[----:B0-----:R-:W-:-:S04]  /*be50*/  F2FP.F16.F32.PACK_AB R5, RZ, R22 ;  /* 0x00000016ff05723e */ /* 0x001fc800000000ff */
[----:B------:R-:W-:-:S05]  /*be60*/  PRMT R5, R5, 0x5410, RZ ;  /* 0x0000541005057816 */ /* 0x000fca00000000ff */
[----:B------:R-:W-:Y:S01]  /*be70*/  STG.E desc[UR36][R2.64], R5 ;  /* 0x0000000502007986 */ /* 0x000fe2000c101924 */
[----:B------:R-:W-:Y:S05]  /*be80*/  EXIT ;  /* 0x000000000000794d */ /* 0x000fea0003800000 */
.L_x_15536:
[----:B------:R-:W0:Y:S02]  /*be90*/  I2F.F64.S16 R22, R22 ;  /* 0x0000001600167312 */ /* 0x000e240000101c00 */
[----:B0-----:R-:W-:Y:S01]  /*bea0*/  STG.E.64 desc[UR36][R2.64], R22 ;  /* 0x0000001602007986 */ /* 0x001fe2000c101b24 */
[----:B------:R-:W-:Y:S05]  /*beb0*/  EXIT ;  /* 0x000000000000794d */ /* 0x000fea0003800000 */
.L_x_15527:
        /* <DEDUP_REMOVED lines=12> */
.L_x_15541:
        /* <DEDUP_REMOVED lines=18> */
.L_x_15544:
[----:B------:R-:W-:-:S04]  /*c0a0*/  SHF.R.U32.HI R5, RZ, 0x18, R5 ;  /* 0x00000018ff057819 */ /* 0x000fc80000011605 */
[----:B------:R-:W-:-:S07]  /*c0b0*/  LOP3.LUT R0, R0, 0x80, R5, 0xf8, !PT ;  /* 0x0000008000007812 */ /* 0x000fce00078ef805 */
.L_x_15543:
[----:B------:R-:W-:Y:S05]  /*c0c0*/  BSYNC.RECONVERGENT B0 ;  /* 0x0000000000007941 */ /* 0x000fea0003800200 */
.L_x_15542:
[----:B------:R-:W-:Y:S01]  /*c0d0*/  STG.E.U8 desc[UR36][R2.64], R0 ;  /* 0x0000000002007986 */ /* 0x000fe2000c101124 */
[----:B------:R-:W-:Y:S05]  /*c0e0*/  EXIT ;  /* 0x000000000000794d */ /* 0x000fea0003800000 */
.L_x_15540:
        /* <DEDUP_REMOVED lines=18> */
.L_x_15547:
[----:B------:R-:W-:-:S04]  /*c210*/  SHF.R.U32.HI R5, RZ, 0x18, R5 ;  /* 0x00000018ff057819 */ /* 0x000fc80000011605 */
[----:B------:R-:W-:-:S07]  /*c220*/  LOP3.LUT R0, R0, 0x80, R5, 0xf8, !PT ;  /* 0x0000008000007812 */ /* 0x000fce00078ef805 */
.L_x_15546:
[----:B------:R-:W-:Y:S05]  /*c230*/  BSYNC.RECONVERGENT B0 ;  /* 0x0000000000007941 */ /* 0x000fea0003800200 */
.L_x_15545:
[----:B------:R-:W-:Y:S01]  /*c240*/  STG.E.U8 desc[UR36][R2.64], R0 ;  /* 0x0000000002007986 */ /* 0x000fe2000c101124 */
[----:B------:R-:W-:Y:S05]  /*c250*/  EXIT ;  /* 0x000000000000794d */ /* 0x000fea0003800000 */
.L_x_15539:
        /* <DEDUP_REMOVED lines=22> */
.L_x_15549:
[----:B------:R-:W-:-:S05]  /*c3c0*/  SHF.R.S32.HI R23, RZ, 0x1f, R22 ;  /* 0x0000001fff177819 */ /* 0x000fca0000011416 */
[----:B------:R-:W-:Y:S01]  /*c3d0*/  STG.E.64 desc[UR36][R2.64], R22 ;  /* 0x0000001602007986 */ /* 0x000fe2000c101b24 */
[----:B------:R-:W-:Y:S05]  /*c3e0*/  EXIT ;  /* 0x000000000000794d */ /* 0x000fea0003800000 */
.L_x_15548:
[----:B------:R-:W-:Y:S01]  /*c3f0*/  STG.E desc[UR36][R2.64], R22 ;  /* 0x0000001602007986 */ /* 0x000fe2000c101924 */
[----:B------:R-:W-:Y:S05]  /*c400*/  EXIT ;  /* 0x000000000000794d */ /* 0x000fea0003800000 */
.L_x_15538:
        /* <DEDUP_REMOVED lines=10> */
.L_x_15551:
[----:B------:R-:W-:Y:S01]  /*c4b0*/  CS2R R6, SRZ ;  /* 0x0000000000067805 */ /* 0x000fe2000001ff00 */
[----:B------:R-:W0:Y:S04]  /*c4c0*/  I2F.F64.S16 R4, R22 ;  /* 0x0000001600047312 */ /* 0x000e280000101c00 */
[----:B0-----:R-:W-:Y:S01]  /*c4d0*/  STG.E.128 desc[UR36][R2.64], R4 ;  /* 0x0000000402007986 */ /* 0x001fe2000c101d24 */
[----:B------:R-:W-:Y:S05]  /*c4e0*/  EXIT ;  /* 0x000000000000794d */ /* 0x000fea0003800000 */
.L_x_15550:
[----:B------:R-:W-:-:S13]  /*c4f0*/  ISETP.NE.AND P0, PT, R0, 0xf, PT ;  /* 0x0000000f0000780c */ /* 0x000fda0003f05270 */
[----:B------:R-:W-:Y:S05]  /*c500*/  @!P0 BRA `(.L_x_15552) ;  /* 0x0000000000e88947 */ /* 0x000fea0003800000 */
[----:B------:R-:W-:-:S13]  /*c510*/  ISETP.NE.AND P0, PT, R0, 0x17, PT ;  /* 0x000000170000780c */ /* 0x000fda0003f05270 */
[----:B------:R-:W-:Y:S05]  /*c520*/  @!P0 BRA `(.L_x_15553) ;  /* 0x0000000000908947 */ /* 0x000fea0003800000 */
[----:B------:R-:W-:-:S13]  /*c530*/  ISETP.NE.AND P0, PT, R0, 0x18, PT ;  /* 0x000000180000780c */ /* 0x000fda0003f05270 */
[----:B------:R-:W-:Y:S05]  /*c540*/  @!P0 BRA `(.L_x_15554) ;  /* 0x0000000000448947 */ /* 0x000fea0003800000 */
.L_x_15531:
        /* <DEDUP_REMOVED lines=16> */
.L_x_15555:
[----:B------:R-:W-:Y:S05]  /*c650*/  EXIT ;  /* 0x000000000000794d */ /* 0x000fea0003800000 */
.L_x_15554:
        /* <DEDUP_REMOVED lines=13> */
.L_x_15557:
[----:B------:R-:W-:Y:S05]  /*c730*/  BSYNC.RECONVERGENT B0 ;  /* 0x0000000000007941 */ /* 0x000fea0003800200 */
.L_x_15556:
[----:B------:R-:W-:-:S05]  /*c740*/  LOP3.LUT R5, R0, 0x80, R5, 0xf8, !PT ;  /* 0x0000008000057812 */ /* 0x000fca00078ef805 */
[----:B------:R-:W-:Y:S01]  /*c750*/  STG.E.U8 desc[UR36][R2.64], R5 ;  /* 0x0000000502007986 */ /* 0x000fe2000c101124 */
[----:B------:R-:W-:Y:S05]  /*c760*/  EXIT ;  /* 0x000000000000794d */ /* 0x000fea0003800000 */
.L_x_15553:
        /* <DEDUP_REMOVED lines=12> */
.L_x_15559:
[----:B------:R-:W-:Y:S01]  /*c830*/  IMAD.MOV.U32 R0, RZ, RZ, 0x7f ;  /* 0x0000007fff007424 */ /* 0x000fe200078e00ff */
[----:B------:R-:W-:-:S04]  /*c840*/  ISETP.GT.U32.AND P0, PT, R4, 0x7f800000, PT ;  /* 0x7f8000000400780c */ /* 0x000fc80003f04070 */
[----:B------:R-:W-:-:S09]  /*c850*/  SEL R0, R0, 0x7c, P0 ;  /* 0x0000007c00007807 */ /* 0x000fd20000000000 */
.L_x_15560:
[----:B------:R-:W-:Y:S05]  /*c860*/  BSYNC.RECONVERGENT B0 ;  /* 0x0000000000007941 */ /* 0x000fea0003800200 */
.L_x_15558:
[----:B------:R-:W-:-:S04]  /*c870*/  SHF.R.U32.HI R5, RZ, 0x18, R5 ;  /* 0x00000018ff057819 */ /* 0x000fc80000011605 */
[----:B------:R-:W-:-:S05]  /*c880*/  LOP3.LUT R5, R0, 0x80, R5, 0xf8, !PT ;  /* 0x0000008000057812 */ /* 0x000fca00078ef805 */
[----:B------:R-:W-:Y:S01]  /*c890*/  STG.E.U8 desc[UR36][R2.64], R5 ;  /* 0x0000000502007986 */ /* 0x000fe2000c101124 */
[----:B------:R-:W-:Y:S05]  /*c8a0*/  EXIT ;  /* 0x000000000000794d */ /* 0x000fea0003800000 */
.L_x_15552:
[----:B------:R-:W0:Y:S02]  /*c8b0*/  I2F.S16 R0, R22 ;  /* 0x0000001600007306 */ /* 0x000e240000101400 */
[----:B0-----:R-:W-:-:S05]  /*c8c0*/  F2FP.BF16.F32.PACK_AB R0, RZ, R0 ;  /* 0x00000000ff00723e */ /* 0x001fca00000010ff */
[----:B------:R-:W-:Y:S01]  /*c8d0*/  STG.E.U16 desc[UR36][R2.64], R0 ;  /* 0x0000000002007986 */ /* 0x000fe2000c101524 */
[----:B------:R-:W-:Y:S05]  /*c8e0*/  EXIT ;  /* 0x000000000000794d */ /* 0x000fea0003800000 */
.L_x_15561:
        /* <DEDUP_REMOVED lines=9> */
.L_x_42836:


//--------------------- .text._ZN2at6native18elementwise_kernelILi128ELi4EZNS0_22gpu_kernel_impl_nocastINS0_13BinaryFunctorIN3c108BFloat16ES5_bZZZNS0_22logical_or_kernel_cudaERNS_14TensorIteratorEENKUlvE0_clEvENKUlvE8_clEvEUlS5_S5_E_EEEEvRNS_18TensorIteratorBaseERKT_EUliE_EEviT1_ --------------------------
	.section	.text._ZN2at6native18elementwise_kernelILi128ELi4EZNS0_22gpu_kernel_impl_nocastINS0_13BinaryFunctorIN3c108BFloat16ES5_bZZZNS0_22logical_or_kernel_cudaERNS_14TensorIteratorEENKUlvE0_clEvENKUlvE8_clEvEUlS5_S5_E_EEEEvRNS_18TensorIteratorBaseERKT_EUliE_EEviT1_,"ax",@progbits
	.align	128
        .global         _ZN2at6native18elementwise_kernelILi128ELi4EZNS0_22gpu_kernel_impl_nocastINS0_13BinaryFunctorIN3c108BFloat16ES5_bZZZNS0_22logical_or_kernel_cudaERNS_14TensorIteratorEENKUlvE0_clEvENKUlvE8_clEvEUlS5_S5_E_EEEEvRNS_18TensorIteratorBaseERKT_EUliE_EEviT1_
        .type           _ZN2at6native18elementwise_kernelILi128ELi4EZNS0_22gpu_kernel_impl_nocastINS0_13BinaryFunctorIN3c108BFloat16ES5_bZZZNS0_22logical_or_kernel_cudaERNS_14TensorIteratorEENKUlvE0_clEvENKUlvE8_clEvEUlS5_S5_E_EEEEvRNS_18TensorIteratorBaseERKT_EUliE_EEviT1_,@function
        .size           _ZN2at6native18elementwise_kernelILi128ELi4EZNS0_22gpu_kernel_impl_nocastINS0_13BinaryFunctorIN3c108BFloat16ES5_bZZZNS0_22logical_or_kernel_cudaERNS_14TensorIteratorEENKUlvE0_clEvENKUlvE8_clEvEUlS5_S5_E_EEEEvRNS_18TensorIteratorBaseERKT_EUliE_EEviT1_,(.L_x_42837 - _ZN2at6native18elementwise_kernelILi128ELi4EZNS0_22gpu_kernel_impl_nocastINS0_13BinaryFunctorIN3c108BFloat16ES5_bZZZNS0_22logical_or_kernel_cudaERNS_14TensorIteratorEENKUlvE0_clEvENKUlvE8_clEvEUlS5_S5_E_EEEEvRNS_18TensorIteratorBaseERKT_EUliE_EEviT1_)
        .other          _ZN2at6native18elementwise_kernelILi128ELi4EZNS0_22gpu_kernel_impl_nocastINS0_13BinaryFunctorIN3c108BFloat16ES5_bZZZNS0_22logical_or_kernel_cudaERNS_14TensorIteratorEENKUlvE0_clEvENKUlvE8_clEvEUlS5_S5_E_EEEEvRNS_18TensorIteratorBaseERKT_EUliE_EEviT1_,@"STO_CUDA_ENTRY STV_DEFAULT"
_ZN2at6native18elementwise_kernelILi128ELi4EZNS0_22gpu_kernel_impl_nocastINS0_13BinaryFunctorIN3c108BFloat16ES5_bZZZNS0_22logical_or_kernel_cudaERNS_14TensorIteratorEENKUlvE0_clEvENKUlvE8_clEvEUlS5_S5_E_EEEEvRNS_18TensorIteratorBaseERKT_EUliE_EEviT1_:
.text._ZN2at6native18elementwise_kernelILi128ELi4EZNS0_22gpu_kernel_impl_nocastINS0_13BinaryFunctorIN3c108BFloat16ES5_bZZZNS0_22logical_or_kernel_cudaERNS_14TensorIteratorEENKUlvE0_clEvENKUlvE8_clEvEUlS5_S5_E_EEEEvRNS_18TensorIteratorBaseERKT_EUliE_EEviT1_:
        /* <DEDUP_REMOVED lines=21> */
[----:B------:R-:W-:-:S13]  /*0150*/  FSETP.NEU.FTZ.AND P0, PT, R0, RZ, PT ;  /* 0x000000ff0000720b */ /* 0x000fda0003f1d000 */
[----:B---3--:R-:W-:-:S04]  /*0160*/  @!P0 SHF.L.U32 R0, R6, 0x10, RZ ;  /* 0x0000001006008819 */ /* 0x008fc800000006ff */
[----:B------:R-:W-:-:S04]  /*0170*/  FSETP.NEU.OR P0, PT, R0, RZ, P0 ;  /* 0x000000ff0000720b */ /* 0x000fc8000070d400 */
        /* <DEDUP_REMOVED lines=12> */
[----:B------:R-:W-:-:S13]  /*0240*/  FSETP.NEU.FTZ.AND P0, PT, R0, RZ, PT ;  /* 0x000000ff0000720b */ /* 0x000fda0003f1d000 */
[----:B--2---:R-:W-:-:S04]  /*0250*/  @!P0 SHF.L.U32 R0, R6, 0x10, RZ ;  /* 0x0000001006008819 */ /* 0x004fc800000006ff */
[----:B------:R-:W-:-:S04]  /*0260*/  FSETP.NEU.OR P0, PT, R0, RZ, P0 ;  /* 0x000000ff0000720b */ /* 0x000fc8000070d400 */
[----:B------:R-:W-:-:S05]  /*0270*/  SEL R11, RZ, 0x1, !P0 ;  /* 0x00000001ff0b7807 */ /* 0x000fca0004000000 */
[----:B0-----:R0:W-:Y:S04]  /*0280*/  STG.E.U8 desc[UR6][R8.64], R11 ;  /* 0x0000000b08007986 */ /* 0x0011e8000c101106 */
.L_x_15565:
[----:B------:R-:W-:-:S13]  /*0290*/  ISETP.GE.AND P0, PT, R3, UR4, PT ;  /* 0x0000000403007c0c */ /* 0x000fda000bf06270 */
[----:B------:R-:W-:Y:S05]  /*02a0*/  @P0 BREAK.RELIABLE B1 ;  /* 0x0000000000010942 */ /* 0x000fea0003800100 */
[----:B------:R-:W-:Y:S05]  /*02b0*/  @P0 BRA `(.L_x_15566) ;  /* 0x0000000000340947 */ /* 0x000fea0003800000 */
[----:B------:R-:W-:Y:S05]  /*02c0*/  BSYNC.RELIABLE B1 ;  /* 0x0000000000017941 */ /* 0x000fea0003800100 */
.L_x_15564:
        /* <DEDUP_REMOVED lines=12> */
.L_x_15566:
[----:B------:R-:W-:Y:S05]  /*0390*/  BSYNC.RECONVERGENT B0 ;  /* 0x0000000000007941 */ /* 0x000fea0003800200 */
.L_x_15563:
        /* <DEDUP_REMOVED lines=8> */
[----:B--2---:R-:W-:-:S04]  /*0420*/  SHF.L.U32 R0, R2, 0x10, RZ ;  /* 0x0000001002007819 */ /* 0x004fc800000006ff */
[----:B------:R-:W-:-:S13]  /*0430*/  FSETP.NEU.FTZ.AND P0, PT, R0, RZ, PT ;  /* 0x000000ff0000720b */ /* 0x000fda0003f1d000 */
[----:B---3--:R-:W-:-:S04]  /*0440*/  @!P0 SHF.L.U32 R0, R4, 0x10, RZ ;  /* 0x0000001004008819 */ /* 0x008fc800000006ff */
[----:B------:R-:W-:-:S04]  /*0450*/  FSETP.NEU.OR P0, PT, R0, RZ, P0 ;  /* 0x000000ff0000720b */ /* 0x000fc8000070d400 */
[----:B01----:R-:W-:-:S05]  /*0460*/  SEL R9, RZ, 0x1, !P0 ;  /* 0x00000001ff097807 */ /* 0x003fca0004000000 */
[----:B----4-:R-:W-:Y:S01]  /*0470*/  STG.E.U8 desc[UR6][R6.64], R9 ;  /* 0x0000000906007986 */ /* 0x010fe2000c101106 */
[----:B------:R-:W-:Y:S05]  /*0480*/  EXIT ;  /* 0x000000000000794d */ /* 0x000fea0003800000 */
.L_x_15562:
        /* <DEDUP_REMOVED lines=356> */
.L_x_15570:
[----:B------:R-:W0:Y:S02]  /*1ad0*/  LDCU.128 UR8, c[0x0][0x5f0] ;  /* 0x0000be00ff0877ac */ /* 0x000e240008000c00 */
[----:B0-----:R-:W-:-:S04]  /*1ae0*/  IADD3 R6, P0, PT, R6, UR8, RZ ;  /* 0x0000000806067c10 */ /* 0x001fc8000ff1e0ff */
[----:B------:R-:W-:Y:S01]  /*1af0*/  IADD3.X R7, PT, PT, RZ, UR9, RZ, P0, !PT ;  /* 0x00000009ff077c10 */ /* 0x000fe200087fe4ff */
[----:B------:R-:W0:Y:S04]  /*1b00*/  LDCU.64 UR8, c[0x0][0x5e8] ;  /* 0x0000bd00ff0877ac */ /* 0x000e280008000a00 */
[----:B------:R-:W2:Y:S01]  /*1b10*/  LDG.E.U16 R6, desc[UR6][R6.64] ;  /* 0x0000000606067981 */ /* 0x000ea2000c1e1500 */
[----:B------:R-:W-:-:S04]  /*1b20*/  IADD3 R8, P0, PT, R4, UR10, RZ ;  /* 0x0000000a04087c10 */ /* 0x000fc8000ff1e0ff */
[----:B------:R-:W-:-:S05]  /*1b30*/  IADD3.X R9, PT, PT, RZ, UR11, RZ, P0, !PT ;  /* 0x0000000bff097c10 */ /* 0x000fca00087fe4ff */
[----:B------:R-:W3:Y:S01]  /*1b40*/  LDG.E.U16 R8, desc[UR6][R8.64] ;  /* 0x0000000608087981 */ /* 0x000ee2000c1e1500 */
[----:B------:R-:W-:Y:S02]  /*1b50*/  IADD3 R3, PT, PT, R3, 0x80, RZ ;  /* 0x0000008003037810 */ /* 0x000fe40007ffe0ff */
[----:B--2---:R-:W-:-:S04]  /*1b60*/  SHF.L.U32 R4, R6, 0x10, RZ ;  /* 0x0000001006047819 */ /* 0x004fc800000006ff */
[----:B------:R-:W-:Y:S02]  /*1b70*/  FSETP.NEU.FTZ.AND P0, PT, R4, RZ, PT ;  /* 0x000000ff0400720b */ /* 0x000fe40003f1d000 */
[----:B0-----:R-:W-:-:S04]  /*1b80*/  IADD3 R4, P1, PT, R5, UR8, RZ ;  /* 0x0000000805047c10 */ /* 0x001fc8000ff3e0ff */
[----:B------:R-:W-:-:S07]  /*1b90*/  IADD3.X R5, PT, PT, RZ, UR9, RZ, P1, !PT ;  /* 0x00000009ff057c10 */ /* 0x000fce0008ffe4ff */
[----:B---3--:R-:W-:-:S04]  /*1ba0*/  @!P0 SHF.L.U32 R10, R8, 0x10, RZ ;  /* 0x00000010080a8819 */ /* 0x008fc800000006ff */
        /* <DEDUP_REMOVED lines=354> */
.L_x_15572:
        /* <DEDUP_REMOVED lines=15> */
[----:B------:R-:W-:-:S05]  /*32c0*/  SEL R7, RZ, 0x1, !P0 ;  /* 0x00000001ff077807 */ /* 0x000fca0004000000 */
[----:B------:R0:W-:Y:S04]  /*32d0*/  STG.E.U8 desc[UR6][R4.64], R7 ;  /* 0x0000000704007986 */ /* 0x0001e8000c101106 */
.L_x_15569:
[----:B------:R-:W-:-:S13]  /*32e0*/  ISETP.GE.AND P0, PT, R3, UR4, PT ;  /* 0x0000000403007c0c */ /* 0x000fda000bf06270 */
[----:B------:R-:W-:Y:S05]  /*32f0*/  @P0 BREAK.RELIABLE B1 ;  /* 0x0000000000010942 */ /* 0x000fea0003800100 */
[----:B------:R-:W-:Y:S05]  /*3300*/  @P0 BRA `(.L_x_15571) ;  /* 0x0000001400b80947 */ /* 0x000fea0003800000 */
[----:B------:R-:W-:Y:S05]  /*3310*/  BSYNC.RELIABLE B1 ;  /* 0x0000000000017941 */ /* 0x000fea0003800100 */
.L_x_15568:
        /* <DEDUP_REMOVED lines=348> */
.L_x_15573:
        /* <DEDUP_REMOVED lines=17> */
.L_x_15571:
[----:B------:R-:W-:Y:S05]  /*49f0*/  BSYNC.RECONVERGENT B0 ;  /* 0x0000000000007941 */ /* 0x000fea0003800200 */
.L_x_15567:
        /* <DEDUP_REMOVED lines=351> */
.L_x_15574:
[----:B------:R-:W0:Y:S01]  /*5ff0*/  LDCU.128 UR8, c[0x0][0x5f0] ;  /* 0x0000be00ff0877ac */ /* 0x000e220008000c00 */
[----:B------:R-:W1:Y:S01]  /*6000*/  LDCU.64 UR4, c[0x0][0x5e8] ;  /* 0x0000bd00ff0477ac */ /* 0x000e620008000a00 */
[----:B0-----:R-:W-:-:S04]  /*6010*/  IADD3 R4, P0, PT, R4, UR8, RZ ;  /* 0x0000000804047c10 */ /* 0x001fc8000ff1e0ff */
[----:B------:R-:W-:-:S05]  /*6020*/  IADD3.X R5, PT, PT, RZ, UR9, RZ, P0, !PT ;  /* 0x00000009ff057c10 */ /* 0x000fca00087fe4ff */
[----:B------:R-:W2:Y:S01]  /*6030*/  LDG.E.U16 R4, desc[UR6][R4.64] ;  /* 0x0000000604047981 */ /* 0x000ea2000c1e1500 */
[----:B------:R-:W-:-:S04]  /*6040*/  IADD3 R6, P0, PT, R2, UR10, RZ ;  /* 0x0000000a02067c10 */ /* 0x000fc8000ff1e0ff */
[----:B------:R-:W-:-:S05]  /*6050*/  IADD3.X R7, PT, PT, RZ, UR11, RZ, P0, !PT ;  /* 0x0000000bff077c10 */ /* 0x000fca00087fe4ff */
[----:B------:R-:W3:Y:S01]  /*6060*/  LDG.E.U16 R6, desc[UR6][R6.64] ;  /* 0x0000000606067981 */ /* 0x000ee2000c1e1500 */
[----:B-1----:R-:W-:-:S04]  /*6070*/  IADD3 R2, P1, PT, R3, UR4, RZ ;  /* 0x0000000403027c10 */ /* 0x002fc8000ff3e0ff */
[----:B------:R-:W-:Y:S02]  /*6080*/  IADD3.X R3, PT, PT, RZ, UR5, RZ, P1, !PT ;  /* 0x00000005ff037c10 */ /* 0x000fe40008ffe4ff */
[----:B--2---:R-:W-:-:S04]  /*6090*/  SHF.L.U32 R0, R4, 0x10, RZ ;  /* 0x0000001004007819 */ /* 0x004fc800000006ff */
[----:B------:R-:W-:-:S13]  /*60a0*/  FSETP.NEU.FTZ.AND P0, PT, R0, RZ, PT ;  /* 0x000000ff0000720b */ /* 0x000fda0003f1d000 */
[----:B---3--:R-:W-:-:S04]  /*60b0*/  @!P0 SHF.L.U32 R0, R6, 0x10, RZ ;  /* 0x0000001006008819 */ /* 0x008fc800000006ff */
[----:B------:R-:W-:-:S04]  /*60c0*/  FSETP.NEU.OR P0, PT, R0, RZ, P0 ;  /* 0x000000ff0000720b */ /* 0x000fc8000070d400 */
[----:B------:R-:W-:-:S05]  /*60d0*/  SEL R5, RZ, 0x1, !P0 ;  /* 0x00000001ff057807 */ /* 0x000fca0004000000 */
[----:B------:R-:W-:Y:S01]  /*60e0*/  STG.E.U8 desc[UR6][R2.64], R5 ;  /* 0x0000000502007986 */ /* 0x000fe2000c101106 */
[----:B------:R-:W-:Y:S05]  /*60f0*/  EXIT ;  /* 0x000000000000794d */ /* 0x000fea0003800000 */
.L_x_15575:
        /* <DEDUP_REMOVED lines=16> */
.L_x_42837:


//--------------------- .text._ZN2at6native27unrolled_elementwise_kernelINS0_13BinaryFunctorIN3c108BFloat16ES4_bZZZNS0_22logical_or_kernel_cudaERNS_14TensorIteratorEENKUlvE0_clEvENKUlvE8_clEvEUlS4_S4_E_EESt5arrayIPcLm3EELi4E23TrivialOffsetCalculatorILi2EjESE_ILi1EjENS0_6memory15LoadWithoutCastENSH_16StoreWithoutCastEEEviT_T0_T2_T3_T4_T5_ --------------------------
	.section	.text._ZN2at6native27unrolled_elementwise_kernelINS0_13BinaryFunctorIN3c108BFloat16ES4_bZZZNS0_22logical_or_kernel_cudaERNS_14TensorIteratorEENKUlvE0_clEvENKUlvE8_clEvEUlS4_S4_E_EESt5arrayIPcLm3EELi4E23TrivialOffsetCalculatorILi2EjESE_ILi1EjENS0_6memory15LoadWithoutCastENSH_16StoreWithoutCastEEEviT_T0_T2_T3_T4_T5_,"ax",@progbits
	.align	128
        .global         _ZN2at6native27unrolled_elementwise_kernelINS0_13BinaryFunctorIN3c108BFloat16ES4_bZZZNS0_22logical_or_kernel_cudaERNS_14TensorIteratorEENKUlvE0_clEvENKUlvE8_clEvEUlS4_S4_E_EESt5arrayIPcLm3EELi4E23TrivialOffsetCalculatorILi2EjESE_ILi1EjENS0_6memory15LoadWithoutCastENSH_16StoreWithoutCastEEEviT_T0_T2_T3_T4_T5_
        .type           _ZN2at6native27unrolled_elementwise_kernelINS0_13BinaryFunctorIN3c108BFloat16ES4_bZZZNS0_22logical_or_kernel_cudaERNS_14TensorIteratorEENKUlvE0_clEvENKUlvE8_clEvEUlS4_S4_E_EESt5arrayIPcLm3EELi4E23TrivialOffsetCalculatorILi2EjESE_ILi1EjENS0_6memory15LoadWithoutCastENSH_16StoreWithoutCastEEEviT_T0_T2_T3_T4_T5_,@function
        .size           _ZN2at6native27unrolled_elementwise_kernelINS0_13BinaryFunctorIN3c108BFloat16ES4_bZZZNS0_22logical_or_kernel_cudaERNS_14TensorIteratorEENKUlvE0_clEvENKUlvE8_clEvEUlS4_S4_E_EESt5arrayIPcLm3EELi4E23TrivialOffsetCalculatorILi2EjESE_ILi1EjENS0_6memory15LoadWithoutCastENSH_16StoreWithoutCastEEEviT_T0_T2_T3_T4_T5_,(.L_x_42838 - _ZN2at6native27unrolled_elementwise_kernelINS0_13BinaryFunctorIN3c108BFloat16ES4_bZZZNS0_22logical_or_kernel_cudaERNS_14TensorIteratorEENKUlvE0_clEvENKUlvE8_clEvEUlS4_S4_E_EESt5arrayIPcLm3EELi4E23TrivialOffsetCalculatorILi2EjESE_ILi1EjENS0_6memory15LoadWithoutCastENSH_16StoreWithoutCastEEEviT_T0_T2_T3_T4_T5_)
        .other          _ZN2at6native27unrolled_elementwise_kernelINS0_13BinaryFunctorIN3c108BFloat16ES4_bZZZNS0_22logical_or_kernel_cudaERNS_14TensorIteratorEENKUlvE0_clEvENKUlvE8_clEvEUlS4_S4_E_EESt5arrayIPcLm3EELi4E23TrivialOffsetCalculatorILi2EjESE_ILi1EjENS0_6memory15LoadWithoutCastENSH_16StoreWithoutCastEEEviT_T0_T2_T3_T4_T5_,@"STO_CUDA_ENTRY STV_DEFAULT"
_ZN2at6native27unrolled_elementwise_kernelINS0_13BinaryFunctorIN3c108BFloat16ES4_bZZZNS0_22logical_or_kernel_cudaERNS_14TensorIteratorEENKUlvE0_clEvENKUlvE8_clEvEUlS4_S4_E_EESt5arrayIPcLm3EELi4E23TrivialOffsetCalculatorILi2EjESE_ILi1EjENS0_6memory15LoadWithoutCastENSH_16StoreWithoutCastEEEviT_T0_T2_T3_T4_T5_:
.text._ZN2at6native27unrolled_elementwise_kernelINS0_13BinaryFunctorIN3c108BFloat16ES4_bZZZNS0_22logical_or_kernel_cudaERNS_14TensorIteratorEENKUlvE0_clEvENKUlvE8_clEvEUlS4_S4_E_EESt5arrayIPcLm3EELi4E23TrivialOffsetCalculatorILi2EjESE_ILi1EjENS0_6memory15LoadWithoutCastENSH_16StoreWithoutCastEEEviT_T0_T2_T3_T4_T5_:
        /* <DEDUP_REMOVED lines=8> */
[----:B------:R-:W1:Y:S01]  /*0080*/  LDC.64 R4, c[0x0][0x390] ;  /* 0x0000e400ff047b82 */ /* 0x000e620000000a00 */
[----:B0-----:R-:W-:-:S07]  /*0090*/  IMAD R11, R9, -0x200, R0 ;  /* 0xfffffe00090b7824 */ /* 0x001fce00078e0200 */
[----:B------:R-:W0:Y:S01]  /*00a0*/  LDC.64 R6, c[0x0][0x398] ;  /* 0x0000e600ff067b82 */ /* 0x000e220000000a00 */
[----:B--2---:R-:W-:Y:S01]  /*00b0*/  IMAD.MOV.U32 R0, RZ, RZ, R10 ;  /* 0x000000ffff007224 */ /* 0x004fe200078e000a */
[----:B------:R-:W-:-:S06]  /*00c0*/  ISETP.GE.AND P0, PT, R10, R11, PT ;  /* 0x0000000b0a00720c */ /* 0x000fcc0003f06270 */
[----:B------:R-:W2:Y:S08]  /*00d0*/  LDC.64 R12, c[0x0][0x390] ;  /* 0x0000e400ff0c7b82 */ /* 0x000eb00000000a00 */
[----:B------:R-:W2:Y:S01]  /*00e0*/  LDC.64 R14, c[0x0][0x398] ;  /* 0x0000e600ff0e7b82 */ /* 0x000ea20000000a00 */
[----:B------:R-:W-:-:S05]  /*00f0*/  @!P0 VIADD R10, R0, 0x80 ;  /* 0x00000080000a8836 */ /* 0x000fca0000000000 */
[----:B------:R-:W-:-:S13]  /*0100*/  ISETP.GE.AND P1, PT, R10, R11, PT ;  /* 0x0000000b0a00720c */ /* 0x000fda0003f26270 */
[----:B------:R-:W-:Y:S02]  /*0110*/  @!P1 IMAD R17, R9, 0x200, R10 ;  /* 0x0000020009119824 */ /* 0x000fe400078e020a */
[----:B------:R-:W-:Y:S02]  /*0120*/  @!P1 VIADD R10, R10, 0x80 ;  /* 0x000000800a0a9836 */ /* 0x000fe40000000000 */
[----:B---3--:R-:W-:-:S03]  /*0130*/  @!P1 IMAD.WIDE.U32 R18, R17, 0x2, R18 ;  /* 0x0000000211129825 */ /* 0x008fc600078e0012 */
[----:B------:R-:W-:Y:S01]  /*0140*/  ISETP.GE.AND P3, PT, R10, R11, PT ;  /* 0x0000000b0a00720c */ /* 0x000fe20003f66270 */
[----:B----4-:R-:W-:Y:S01]  /*0150*/  @!P1 IMAD.WIDE.U32 R2, R17, 0x2, R2 ;  /* 0x0000000211029825 */ /* 0x010fe200078e0002 */
[----:B-1----:R1:W5:Y:S02]  /*0160*/  @!P1 LDG.E.U16 R8, desc[UR4][R18.64] ;  /* 0x0000000412089981 */ /* 0x002364000c1e1500 */
[----:B-1----:R-:W1:Y:S09]  /*0170*/  LDC.64 R18, c[0x0][0x390] ;  /* 0x0000e400ff127b82 */ /* 0x002e720000000a00 */
[----:B------:R-:W-:-:S02]  /*0180*/  @!P3 IMAD R21, R9, 0x200, R10 ;  /* 0x000002000915b824 */ /* 0x000fc400078e020a */
[----:B------:R-:W-:-:S05]  /*0190*/  @!P3 VIADD R10, R10, 0x80 ;  /* 0x000000800a0ab836 */ /* 0x000fca0000000000 */
[----:B------:R-:W-:Y:S01]  /*01a0*/  ISETP.GE.AND P2, PT, R10, R11, PT ;  /* 0x0000000b0a00720c */ /* 0x000fe20003f46270 */
[----:B------:R-:W-:-:S12]  /*01b0*/  @!P3 IMAD.WIDE.U32 R4, R21, 0x2, R4 ;  /* 0x000000021504b825 */ /* 0x000fd800078e0004 */
[--C-:B------:R-:W-:Y:S01]  /*01c0*/  @!P2 IMAD R23, R9, 0x200, R10.reuse ;  /* 0x000002000917a824 */ /* 0x100fe200078e020a */
[----:B------:R-:W-:Y:S01]  /*01d0*/  PRMT R10, RZ, 0x7610, R10 ;  /* 0x00007610ff0a7816 */ /* 0x000fe2000000000a */
[----:B0-----:R-:W-:Y:S02]  /*01e0*/  @!P3 IMAD.WIDE.U32 R6, R21, 0x2, R6 ;  /* 0x000000021506b825 */ /* 0x001fe400078e0006 */
[----:B------:R-:W0:Y:S03]  /*01f0*/  LDC.64 R20, c[0x0][0x398] ;  /* 0x0000e600ff147b82 */ /* 0x000e260000000a00 */
[----:B------:R3:W5:Y:S01]  /*0200*/  @!P1 LDG.E.U16 R10, desc[UR4][R2.64] ;  /* 0x00000004020a9981 */ /* 0x000762000c1e1500 */
[----:B------:R-:W-:Y:S01]  /*0210*/  ISETP.GE.AND P1, PT, R0, R11, PT ;  /* 0x0000000b0000720c */ /* 0x000fe20003f26270 */
[----:B--2---:R-:W-:-:S12]  /*0220*/  @!P2 IMAD.WIDE.U32 R12, R23, 0x2, R12 ;  /* 0x00000002170ca825 */ /* 0x004fd800078e000c */
[----:B---3--:R-:W2:Y:S01]  /*0230*/  @!P1 LDC.64 R2, c[0x0][0x388] ;  /* 0x0000e200ff029b82 */ /* 0x008ea20000000a00 */
[--C-:B------:R-:W-:Y:S01]  /*0240*/  @!P2 IMAD.WIDE.U32 R22, R23, 0x2, R14.reuse ;  /* 0x000000021716a825 */ /* 0x100fe200078e000e */
[----:B------:R-:W-:Y:S02]  /*0250*/  PRMT R14, RZ, 0x7610, R14 ;  /* 0x00007610ff0e7816 */ /* 0x000fe4000000000e */
[----:B------:R-:W-:Y:S01]  /*0260*/  PRMT R16, RZ, 0x7610, R16 ;  /* 0x00007610ff107816 */ /* 0x000fe20000000010 */
[----:B------:R-:W-:Y:S01]  /*0270*/  @!P0 IMAD R25, R9, 0x200, R0 ;  /* 0x0000020009198824 */ /* 0x000fe200078e0200 */
[----:B------:R-:W-:Y:S02]  /*0280*/  PRMT R15, RZ, 0x7610, R15 ;  /* 0x00007610ff0f7816 */ /* 0x000fe4000000000f */
[----:B------:R-:W-:Y:S01]  /*0290*/  PRMT R24, RZ, 0x7610, R24 ;  /* 0x00007610ff187816 */ /* 0x000fe20000000018 */
[C---:B-1----:R-:W-:Y:S01]  /*02a0*/  @!P0 IMAD.WIDE.U32 R18, R25.reuse, 0x2, R18 ;  /* 0x0000000219128825 */ /* 0x042fe200078e0012 */
[----:B------:R1:W5:Y:S03]  /*02b0*/  @!P3 LDG.E.U16 R14, desc[UR4][R4.64] ;  /* 0x00000004040eb981 */ /* 0x000366000c1e1500 */
[----:B0-----:R-:W-:Y:S01]  /*02c0*/  @!P0 IMAD.WIDE.U32 R20, R25, 0x2, R20 ;  /* 0x0000000219148825 */ /* 0x001fe200078e0014 */
[----:B------:R-:W-:Y:S01]  /*02d0*/  PRMT R25, RZ, 0x7610, R25 ;  /* 0x00007610ff197816 */ /* 0x000fe20000000019 */
[----:B------:R0:W5:Y:S01]  /*02e0*/  @!P2 LDG.E.U16 R16, desc[UR4][R12.64] ;  /* 0x000000040c10a981 */ /* 0x000162000c1e1500 */
[----:B------:R-:W-:-:S03]  /*02f0*/  PRMT R17, RZ, 0x7610, R17 ;  /* 0x00007610ff117816 */ /* 0x000fc60000000011 */
[----:B------:R3:W5:Y:S01]  /*0300*/  @!P3 LDG.E.U16 R15, desc[UR4][R6.64] ;  /* 0x00000004060fb981 */ /* 0x000762000c1e1500 */
[----:B-1----:R-:W-:Y:S02]  /*0310*/  @!P1 IMAD R5, R9, 0x200, R0 ;  /* 0x0000020009059824 */ /* 0x002fe400078e0200 */
[C---:B------:R-:W-:Y:S01]  /*0320*/  VIADD R4, R0.reuse, 0x100 ;  /* 0x0000010000047836 */ /* 0x040fe20000000000 */
[----:B------:R1:W5:Y:S01]  /*0330*/  @!P0 LDG.E.U16 R24, desc[UR4][R18.64] ;  /* 0x0000000412188981 */ /* 0x000362000c1e1500 */
[----:B0-----:R-:W-:-:S03]  /*0340*/  VIADD R12, R0, 0x80 ;  /* 0x00000080000c7836 */ /* 0x001fc60000000000 */
[----:B------:R1:W5:Y:S01]  /*0350*/  @!P0 LDG.E.U16 R25, desc[UR4][R20.64] ;  /* 0x0000000414198981 */ /* 0x000362000c1e1500 */
[----:B--2---:R-:W-:Y:S02]  /*0360*/  @!P1 IADD3 R2, P0, PT, R5, R2, RZ ;  /* 0x0000000205029210 */ /* 0x004fe40007f1e0ff */
[----:B---3--:R-:W-:Y:S01]  /*0370*/  IADD3 R6, PT, PT, R0, 0x180, RZ ;  /* 0x0000018000067810 */ /* 0x008fe20007ffe0ff */
[----:B------:R-:W-:Y:S01]  /*0380*/  @!P1 IMAD.MOV.U32 R0, RZ, RZ, R12 ;  /* 0x000000ffff009224 */ /* 0x000fe200078e000c */
[----:B------:R-:W-:Y:S01]  /*0390*/  BSSY.RECONVERGENT B0, `(.L_x_15576) ;  /* 0x000000d000007945 */ /* 0x000fe20003800200 */
[----:B------:R1:W5:Y:S01]  /*03a0*/  @!P2 LDG.E.U16 R17, desc[UR4][R22.64] ;  /* 0x000000041611a981 */ /* 0x000362000c1e1500 */
[-C--:B------:R-:W-:Y:S01]  /*03b0*/  ISETP.GE.AND P2, PT, R12, R11.reuse, PT ;  /* 0x0000000b0c00720c */ /* 0x080fe20003f46270 */
[----:B------:R-:W-:Y:S01]  /*03c0*/  @!P1 IMAD.X R3, RZ, RZ, R3, P0 ;  /* 0x000000ffff039224 */ /* 0x000fe200000e0603 */
[-C--:B------:R-:W-:Y:S02]  /*03d0*/  ISETP.GE.AND P3, PT, R4, R11.reuse, PT ;  /* 0x0000000b0400720c */ /* 0x080fe40003f66270 */
[----:B------:R-:W-:-:S02]  /*03e0*/  ISETP.GE.AND P4, PT, R6, R11, PT ;  /* 0x0000000b0600720c */ /* 0x000fc40003f86270 */
[----:B------:R-:W-:Y:S01]  /*03f0*/  ISETP.GE.AND P5, PT, R0, R11, PT ;  /* 0x0000000b0000720c */ /* 0x000fe20003fa6270 */
[----:B------:R-:W-:-:S12]  /*0400*/  @P1 BRA `(.L_x_15577) ;  /* 0x0000000000141947 */ /* 0x000fd80003800000 */
[----:B-----5:R-:W-:-:S05]  /*0410*/  IMAD.U32 R24, R24, 0x10000, RZ ;  /* 0x0001000018187824 */ /* 0x020fca00078e00ff */
[----:B------:R-:W-:-:S13]  /*0420*/  FSETP.NEU.FTZ.AND P0, PT, R24, RZ, PT ;  /* 0x000000ff1800720b */ /* 0x000fda0003f1d000 */
[----:B------:R-:W-:-:S05]  /*0430*/  @!P0 IMAD.U32 R25, R25, 0x10000, RZ ;  /* 0x0001000019198824 */ /* 0x000fca00078e00ff */
[----:B------:R-:W-:-:S04]  /*0440*/  FSETP.NEU.OR P0, PT, R25, RZ, P0 ;  /* 0x000000ff1900720b */ /* 0x000fc8000070d400 */
[----:B------:R-:W-:-:S09]  /*0450*/  SEL R5, RZ, 0x1, !P0 ;  /* 0x00000001ff057807 */ /* 0x000fd20004000000 */
.L_x_15577:
[----:B------:R-:W-:Y:S05]  /*0460*/  BSYNC.RECONVERGENT B0 ;  /* 0x0000000000007941 */ /* 0x000fea0003800200 */
.L_x_15576:
[----:B------:R-:W-:Y:S04]  /*0470*/  BSSY.RECONVERGENT B0, `(.L_x_15578) ;  /* 0x0000007000007945 */ /* 0x000fe80003800200 */
[----:B------:R-:W-:Y:S05]  /*0480*/  @P2 BRA `(.L_x_15579) ;  /* 0x0000000000142947 */ /* 0x000fea0003800000 */
[----:B-----5:R-:W-:-:S05]  /*0490*/  IMAD.U32 R8, R8, 0x10000, RZ ;  /* 0x0001000008087824 */ /* 0x020fca00078e00ff */
[----:B------:R-:W-:-:S13]  /*04a0*/  FSETP.NEU.FTZ.AND P0, PT, R8, RZ, PT ;  /* 0x000000ff0800720b */ /* 0x000fda0003f1d000 */
[----:B------:R-:W-:-:S04]  /*04b0*/  @!P0 SHF.L.U32 R10, R10, 0x10, RZ ;  /* 0x000000100a0a8819 */ /* 0x000fc800000006ff */
[----:B------:R-:W-:-:S04]  /*04c0*/  FSETP.NEU.OR P0, PT, R10, RZ, P0 ;  /* 0x000000ff0a00720b */ /* 0x000fc8000070d400 */
[----:B------:R-:W-:-:S09]  /*04d0*/  SEL R7, RZ, 0x1, !P0 ;  /* 0x00000001ff077807 */ /* 0x000fd20004000000 */
.L_x_15579:
[----:B------:R-:W-:Y:S05]  /*04e0*/  BSYNC.RECONVERGENT B0 ;  /* 0x0000000000007941 */ /* 0x000fea0003800200 */
.L_x_15578:
[----:B------:R-:W-:Y:S04]  /*04f0*/  BSSY.RECONVERGENT B0, `(.L_x_15580) ;  /* 0x0000007000007945 */ /* 0x000fe80003800200 */
[----:B------:R-:W-:Y:S05]  /*0500*/  @P3 BRA `(.L_x_15581) ;  /* 0x0000000000143947 */ /* 0x000fea0003800000 */
[----:B-----5:R-:W-:-:S05]  /*0510*/  IMAD.U32 R14, R14, 0x10000, RZ ;  /* 0x000100000e0e7824 */ /* 0x020fca00078e00ff */
[----:B------:R-:W-:-:S13]  /*0520*/  FSETP.NEU.FTZ.AND P0, PT, R14, RZ, PT ;  /* 0x000000ff0e00720b */ /* 0x000fda0003f1d000 */
[----:B------:R-:W-:-:S05]  /*0530*/  @!P0 IMAD.U32 R15, R15, 0x10000, RZ ;  /* 0x000100000f0f8824 */ /* 0x000fca00078e00ff */
[----:B------:R-:W-:-:S04]  /*0540*/  FSETP.NEU.OR P0, PT, R15, RZ, P0 ;  /* 0x000000ff0f00720b */ /* 0x000fc8000070d400 */
[----:B------:R-:W-:-:S09]  /*0550*/  SEL R13, RZ, 0x1, !P0 ;  /* 0x00000001ff0d7807 */ /* 0x000fd20004000000 */
.L_x_15581:
[----:B------:R-:W-:Y:S05]  /*0560*/  BSYNC.RECONVERGENT B0 ;  /* 0x0000000000007941 */ /* 0x000fea0003800200 */
.L_x_15580:
[----:B------:R-:W-:Y:S04]  /*0570*/  BSSY.RECONVERGENT B0, `(.L_x_15582) ;  /* 0x0000007000007945 */ /* 0x000fe80003800200 */
[----:B------:R-:W-:Y:S05]  /*0580*/  @P4 BRA `(.L_x_15583) ;  /* 0x0000000000144947 */ /* 0x000fea0003800000 */
[----:B-----5:R-:W-:-:S05]  /*0590*/  IMAD.U32 R16, R16, 0x10000, RZ ;  /* 0x0001000010107824 */ /* 0x020fca00078e00ff */
[----:B------:R-:W-:-:S13]  /*05a0*/  FSETP.NEU.FTZ.AND P0, PT, R16, RZ, PT ;  /* 0x000000ff1000720b */ /* 0x000fda0003f1d000 */
[----:B------:R-:W-:-:S05]  /*05b0*/  @!P0 IMAD.U32 R17, R17, 0x10000, RZ ;  /* 0x0001000011118824 */ /* 0x000fca00078e00ff */
[----:B------:R-:W-:-:S04]  /*05c0*/  FSETP.NEU.OR P0, PT, R17, RZ, P0 ;  /* 0x000000ff1100720b */ /* 0x000fc8000070d400 */
[----:B------:R-:W-:-:S09]  /*05d0*/  SEL R15, RZ, 0x1, !P0 ;  /* 0x00000001ff0f7807 */ /* 0x000fd20004000000 */
.L_x_15583:
[----:B------:R-:W-:Y:S05]  /*05e0*/  BSYNC.RECONVERGENT B0 ;  /* 0x0000000000007941 */ /* 0x000fea0003800200 */
.L_x_15582:
        /* <DEDUP_REMOVED lines=8> */
[----:B------:R-:W-:Y:S01]  /*0670*/  @!P1 LEA R4, R9, R0, 0x9 ;  /* 0x0000000009049211 */ /* 0x000fe200078e48ff */
[----:B------:R-:W-:Y:S02]  /*0680*/  @!P1 VIADD R0, R0, 0x80 ;  /* 0x0000008000009836 */ /* 0x000fe40000000000 */
[----:B------:R-:W-:Y:S01]  /*0690*/  IMAD.X R3, RZ, RZ, UR7, P0 ;  /* 0x00000007ff037e24 */ /* 0x000fe200080e06ff */
[----:B------:R-:W-:-:S04]  /*06a0*/  @!P1 IADD3 R4, P2, PT, R4, UR6, RZ ;  /* 0x0000000604049c10 */ /* 0x000fc8000ff5e0ff */
[----:B------:R2:W-:Y:S01]  /*06b0*/  STG.E.U8 desc[UR4][R2.64], R7 ;  /* 0x0000000702007986 */ /* 0x0005e2000c101104 */
[----:B------:R-:W-:-:S05]  /*06c0*/  @!P1 IMAD.X R5, RZ, RZ, UR7, P2 ;  /* 0x00000007ff059e24 */ /* 0x000fca00090e06ff */
[----:B------:R2:W-:Y:S03]  /*06d0*/  @!P1 STG.E.U8 desc[UR4][R4.64], R13 ;  /* 0x0000000d04009986 */ /* 0x0005e6000c101104 */
.L_x_15585:
[----:B------:R-:W-:Y:S05]  /*06e0*/  BSYNC.RECONVERGENT B0 ;  /* 0x0000000000007941 */ /* 0x000fea0003800200 */
.L_x_15584:
[----:B------:R-:W-:-:S13]  /*06f0*/  ISETP.GE.AND P0, PT, R0, R11, PT ;  /* 0x0000000b0000720c */ /* 0x000fda0003f06270 */
[----:B------:R-:W-:Y:S05]  /*0700*/  @P0 EXIT ;  /* 0x000000000000094d */ /* 0x000fea0003800000 */
[----:B------:R-:W0:Y:S01]  /*0710*/  LDCU.64 UR6, c[0x0][0x388] ;  /* 0x00007100ff0677ac */ /* 0x000e220008000a00 */
[----:B------:R-:W-:-:S05]  /*0720*/  IMAD R0, R9, 0x200, R0 ;  /* 0x0000020009007824 */ /* 0x000fca00078e0200 */
[----:B0-2---:R-:W-:-:S05]  /*0730*/  IADD3 R2, P0, PT, R0, UR6, RZ ;  /* 0x0000000600027c10 */ /* 0x005fca000ff1e0ff */
[----:B------:R-:W-:-:S05]  /*0740*/  IMAD.X R3, RZ, RZ, UR7, P0 ;  /* 0x00000007ff037e24 */ /* 0x000fca00080e06ff */
[----:B-----5:R-:W-:Y:S01]  /*0750*/  STG.E.U8 desc[UR4][R2.64], R15 ;  /* 0x0000000f02007986 */ /* 0x020fe2000c101104 */
[----:B------:R-:W-:Y:S05]  /*0760*/  EXIT ;  /* 0x000000000000794d */ /* 0x000fea0003800000 */
.L_x_15586:
        /* <DEDUP_REMOVED lines=9> */
.L_x_42838:


//--------------------- .text._ZN2at6native29vectorized_elementwise_kernelILi2ENS0_13BinaryFunctorIN3c108BFloat16ES4_bZZZNS0_22logical_or_kernel_cudaERNS_14TensorIteratorEENKUlvE0_clEvENKUlvE8_clEvEUlS4_S4_E_EESt5arrayIPcLm3EEEEviT0_T1_ --------------------------
	.section	.text._ZN2at6native29vectorized_elementwise_kernelILi2ENS0_13BinaryFunctorIN3c108BFloat16ES4_bZZZNS0_22logical_or_kernel_cudaERNS_14TensorIteratorEENKUlvE0_clEvENKUlvE8_clEvEUlS4_S4_E_EESt5arrayIPcLm3EEEEviT0_T1_,"ax",@progbits
	.align	128
        .global         _ZN2at6native29vectorized_elementwise_kernelILi2ENS0_13BinaryFunctorIN3c108BFloat16ES4_bZZZNS0_22logical_or_kernel_cudaERNS_14TensorIteratorEENKUlvE0_clEvENKUlvE8_clEvEUlS4_S4_E_EESt5arrayIPcLm3EEEEviT0_T1_
        .type           _ZN2at6native29vectorized_elementwise_kernelILi2ENS0_13BinaryFunctorIN3c108BFloat16ES4_bZZZNS0_22logical_or_kernel_cudaERNS_14TensorIteratorEENKUlvE0_clEvENKUlvE8_clEvEUlS4_S4_E_EESt5arrayIPcLm3EEEEviT0_T1_,@function
        .size           _ZN2at6native29vectorized_elementwise_kernelILi2ENS0_13BinaryFunctorIN3c108BFloat16ES4_bZZZNS0_22logical_or_kernel_cudaERNS_14TensorIteratorEENKUlvE0_clEvENKUlvE8_clEvEUlS4_S4_E_EESt5arrayIPcLm3EEEEviT0_T1_,(.L_x_42839 - _ZN2at6native29vectorized_elementwise_kernelILi2ENS0_13BinaryFunctorIN3c108BFloat16ES4_bZZZNS0_22logical_or_kernel_cudaERNS_14TensorIteratorEENKUlvE0_clEvENKUlvE8_clEvEUlS4_S4_E_EESt5arrayIPcLm3EEEEviT0_T1_)
        .other          _ZN2at6native29vectorized_elementwise_kernelILi2ENS0_13BinaryFunctorIN3c108BFloat16ES4_bZZZNS0_22logical_or_kernel_cudaERNS_14TensorIteratorEENKUlvE0_clEvENKUlvE8_clEvEUlS4_S4_E_EESt5arrayIPcLm3EEEEviT0_T1_,@"STO_CUDA_ENTRY STV_DEFAULT"
_ZN2at6native29vectorized_elementwise_kernelILi2ENS0_13BinaryFunctorIN3c108BFloat16ES4_bZZZNS0_22logical_or_kernel_cudaERNS_14TensorIteratorEENKUlvE0_clEvENKUlvE8_clEvEUlS4_S4_E_EESt5arrayIPcLm3EEEEviT0_T1_:
.text._ZN2at6native29vectorized_elementwise_kernelILi2ENS0_13BinaryFunctorIN3c108BFloat16ES4_bZZZNS0_22logical_or_kernel_cudaERNS_14TensorIteratorEENKUlvE0_clEvENKUlvE8_clEvEUlS4_S4_E_EESt5arrayIPcLm3EEEEviT0_T1_:
        /* <DEDUP_REMOVED lines=17> */
[----:B------:R-:W0:Y:S01]  /*0110*/  LDC.64 R20, c[0x0][0x390] ;  /* 0x0000e400ff147b82 */ /* 0x000e220000000a00 */
[----:B------:R-:W-:Y:S02]  /*0120*/  @!P0 VIADD R23, R3, 0x80 ;  /* 0x0000008003178836 */ /* 0x000fe40000000000 */
[----:B------:R-:W-:-:S03]  /*0130*/  @!P0 IMAD.IADD R5, R0, 0x1, R3 ;  /* 0x0000000100058824 */ /* 0x000fc600078e0203 */
[----:B------:R-:W-:Y:S01]  /*0140*/  ISETP.GE.U32.AND P1, PT, R23, R2, PT ;  /* 0x000000021700720c */ /* 0x000fe20003f26070 */
[C---:B-1----:R-:W-:Y:S01]  /*0150*/  @!P0 IMAD.WIDE.U32 R16, R5.reuse, 0x2, R16 ;  /* 0x0000000205108825 */ /* 0x042fe200078e0010 */
[----:B------:R-:W1:Y:S03]  /*0160*/  LDC.64 R18, c[0x0][0x398] ;  /* 0x0000e600ff127b82 */ /* 0x000e660000000a00 */
[----:B--2---:R-:W-:-:S05]  /*0170*/  @!P0 IMAD.WIDE.U32 R24, R5, 0x2, R24 ;  /* 0x0000000205188825 */ /* 0x004fca00078e0018 */
[----:B------:R-:W2:Y:S03]  /*0180*/  LDC.64 R8, c[0x0][0x398] ;  /* 0x0000e600ff087b82 */ /* 0x000ea60000000a00 */
[----:B------:R-:W-:Y:S01]  /*0190*/  @!P1 IMAD.IADD R7, R0, 0x1, R23 ;  /* 0x0000000100079824 */ /* 0x000fe200078e0217 */
[----:B------:R4:W5:Y:S01]  /*01a0*/  @!P0 LDG.E.U16 R4, desc[UR4][R16.64] ;  /* 0x0000000410048981 */ /* 0x000962000c1e1500 */
[----:B------:R-:W-:Y:S01]  /*01b0*/  @!P1 VIADD R23, R23, 0x80 ;  /* 0x0000008017179836 */ /* 0x000fe20000000000 */
[----:B------:R-:W-:-:S04]  /*01c0*/  PRMT R5, RZ, 0x7610, R5 ;  /* 0x00007610ff057816 */ /* 0x000fc80000000005 */
[----:B------:R-:W-:Y:S02]  /*01d0*/  ISETP.GE.U32.AND P2, PT, R23, R2, PT ;  /* 0x000000021700720c */ /* 0x000fe40003f46070 */
[----:B------:R-:W5:Y:S01]  /*01e0*/  @!P0 LDG.E.U16 R5, desc[UR4][R24.64] ;  /* 0x0000000418058981 */ /* 0x000f62000c1e1500 */
[----:B---3--:R-:W-:Y:S01]  /*01f0*/  @!P1 IMAD.WIDE.U32 R14, R7, 0x2, R14 ;  /* 0x00000002070e9825 */ /* 0x008fe200078e000e */
[----:B------:R-:W-:-:S03]  /*0200*/  PRMT R6, RZ, 0x7610, R6 ;  /* 0x00007610ff067816 */ /* 0x000fc60000000006 */
[----:B----4-:R-:W-:Y:S01]  /*0210*/  @!P1 IMAD.WIDE.U32 R16, R7, 0x2, R12 ;  /* 0x0000000207109825 */ /* 0x010fe200078e000c */
[----:B------:R-:W-:Y:S02]  /*0220*/  PRMT R7, RZ, 0x7610, R7 ;  /* 0x00007610ff077816 */ /* 0x000fe40000000007 */
[----:B------:R3:W5:Y:S03]  /*0230*/  @!P1 LDG.E.U16 R6, desc[UR4][R14.64] ;  /* 0x000000040e069981 */ /* 0x000766000c1e1500 */
[----:B------:R-:W-:Y:S01]  /*0240*/  @!P2 IMAD.IADD R27, R0, 0x1, R23 ;  /* 0x00000001001ba824 */ /* 0x000fe200078e0217 */
[----:B------:R4:W5:Y:S01]  /*0250*/  @!P1 LDG.E.U16 R7, desc[UR4][R16.64] ;  /* 0x0000000410079981 */ /* 0x000962000c1e1500 */
[----:B------:R-:W-:-:S05]  /*0260*/  @!P2 VIADD R23, R23, 0x80 ;  /* 0x000000801717a836 */ /* 0x000fca0000000000 */
[----:B------:R-:W-:Y:S01]  /*0270*/  ISETP.GE.U32.AND P0, PT, R23, R2, PT ;  /* 0x000000021700720c */ /* 0x000fe20003f06070 */
[C---:B0-----:R-:W-:Y:S01]  /*0280*/  @!P2 IMAD.WIDE.U32 R12, R27.reuse, 0x2, R10 ;  /* 0x000000021b0ca825 */ /* 0x041fe200078e000a */
[----:B---3--:R-:W0:Y:S03]  /*0290*/  LDC.64 R14, c[0x0][0x390] ;  /* 0x0000e400ff0e7b82 */ /* 0x008e260000000a00 */
[----:B--2---:R-:W-:-:S05]  /*02a0*/  @!P2 IMAD.WIDE.U32 R24, R27, 0x2, R8 ;  /* 0x000000021b18a825 */ /* 0x004fca00078e0008 */
[----:B----4-:R-:W2:Y:S03]  /*02b0*/  LDC.64 R16, c[0x0][0x390] ;  /* 0x0000e400ff107b82 */ /* 0x010ea60000000a00 */
[----:B------:R-:W-:Y:S02]  /*02c0*/  @!P0 IMAD.IADD R11, R0, 0x1, R23 ;  /* 0x00000001000b8824 */ /* 0x000fe400078e0217 */
[----:B------:R-:W-:-:S05]  /*02d0*/  @!P0 VIADD R23, R23, 0x80 ;  /* 0x0000008017178836 */ /* 0x000fca0000000000 */
[----:B------:R-:W-:Y:S01]  /*02e0*/  ISETP.GE.U32.AND P1, PT, R23, R2, PT ;  /* 0x000000021700720c */ /* 0x000fe20003f26070 */
[----:B------:R-:W-:Y:S01]  /*02f0*/  @!P0 IMAD.WIDE.U32 R20, R11, 0x2, R20 ;  /* 0x000000020b148825 */ /* 0x000fe200078e0014 */
[----:B------:R-:W-:-:S03]  /*0300*/  PRMT R8, RZ, 0x7610, R8 ;  /* 0x00007610ff087816 */ /* 0x000fc60000000008 */
[----:B-1----:R-:W-:Y:S01]  /*0310*/  @!P0 IMAD.WIDE.U32 R18, R11, 0x2, R18 ;  /* 0x000000020b128825 */ /* 0x002fe200078e0012 */
[----:B------:R-:W-:Y:S02]  /*0320*/  PRMT R11, RZ, 0x7610, R11 ;  /* 0x00007610ff0b7816 */ /* 0x000fe4000000000b */
[----:B------:R1:W5:Y:S01]  /*0330*/  @!P2 LDG.E.U16 R8, desc[UR4][R12.64] ;  /* 0x000000040c08a981 */ /* 0x000362000c1e1500 */
[----:B------:R-:W-:-:S03]  /*0340*/  PRMT R10, RZ, 0x7610, R10 ;  /* 0x00007610ff0a7816 */ /* 0x000fc6000000000a */
[----:B------:R3:W5:Y:S01]  /*0350*/  @!P0 LDG.E.U16 R11, desc[UR4][R18.64] ;  /* 0x00000004120b8981 */ /* 0x000762000c1e1500 */
[----:B------:R-:W-:-:S03]  /*0360*/  PRMT R9, RZ, 0x7610, R9 ;  /* 0x00007610ff097816 */ /* 0x000fc60000000009 */
[----:B------:R-:W5:Y:S01]  /*0370*/  @!P0 LDG.E.U16 R10, desc[UR4][R20.64] ;  /* 0x00000004140a8981 */ /* 0x000f62000c1e1500 */
[----:B-1----:R-:W-:Y:S02]  /*0380*/  @!P1 IMAD.IADD R13, R0, 0x1, R23 ;  /* 0x00000001000d9824 */ /* 0x002fe400078e0217 */
[----:B------:R-:W-:Y:S01]  /*0390*/  @!P1 VIADD R23, R23, 0x80 ;  /* 0x0000008017179836 */ /* 0x000fe20000000000 */
[----:B------:R1:W5:Y:S01]  /*03a0*/  @!P2 LDG.E.U16 R9, desc[UR4][R24.64] ;  /* 0x000000041809a981 */ /* 0x000362000c1e1500 */
[----:B---3--:R-:W3:Y:S03]  /*03b0*/  LDC.64 R18, c[0x0][0x398] ;  /* 0x0000e600ff127b82 */ /* 0x008ee60000000a00 */
[----:B------:R-:W-:-:S05]  /*03c0*/  ISETP.GE.U32.AND P0, PT, R23, R2, PT ;  /* 0x000000021700720c */ /* 0x000fca0003f06070 */
[----:B-1----:R-:W1:Y:S01]  /*03d0*/  LDC.64 R24, c[0x0][0x398] ;  /* 0x0000e600ff187b82 */ /* 0x002e620000000a00 */
[----:B------:R-:W-:Y:S01]  /*03e0*/  PRMT R12, RZ, 0x7610, R12 ;  /* 0x00007610ff0c7816 */ /* 0x000fe2000000000c */
[----:B0-----:R-:W-:-:S06]  /*03f0*/  @!P1 IMAD.WIDE.U32 R14, R13, 0x2, R14 ;  /* 0x000000020d0e9825 */ /* 0x001fcc00078e000e */
[----:B------:R-:W-:Y:S01]  /*0400*/  @!P0 IMAD.IADD R21, R0, 0x1, R23 ;  /* 0x0000000100158824 */ /* 0x000fe200078e0217 */
[----:B------:R0:W5:Y:S01]  /*0410*/  @!P1 LDG.E.U16 R12, desc[UR4][R14.64] ;  /* 0x000000040e0c9981 */ /* 0x000162000c1e1500 */
[----:B------:R-:W-:Y:S02]  /*0420*/  PRMT R20, RZ, 0x7610, R20 ;  /* 0x00007610ff147816 */ /* 0x000fe40000000014 */
[----:B--2---:R-:W-:-:S04]  /*0430*/  @!P0 IMAD.WIDE.U32 R16, R21, 0x2, R16 ;  /* 0x0000000215108825 */ /* 0x004fc800078e0010 */
[----:B---3--:R-:W-:Y:S01]  /*0440*/  @!P0 IMAD.WIDE.U32 R18, R21, 0x2, R18 ;  /* 0x0000000215128825 */ /* 0x008fe200078e0012 */
[----:B------:R-:W-:Y:S01]  /*0450*/  PRMT R21, RZ, 0x7610, R21 ;  /* 0x00007610ff157816 */ /* 0x000fe20000000015 */
[----:B------:R2:W5:Y:S01]  /*0460*/  @!P0 LDG.E.U16 R20, desc[UR4][R16.64] ;  /* 0x0000000410148981 */ /* 0x000562000c1e1500 */
[----:B0-----:R-:W0:Y:S01]  /*0470*/  LDC.64 R14, c[0x0][0x390] ;  /* 0x0000e400ff0e7b82 */ /* 0x001e220000000a00 */
[----:B------:R-:W-:-:S03]  /*0480*/  @!P0 VIADD R23, R23, 0x80 ;  /* 0x0000008017178836 */ /* 0x000fc60000000000 */
[----:B------:R3:W5:Y:S02]  /*0490*/  @!P0 LDG.E.U16 R21, desc[UR4][R18.64] ;  /* 0x0000000412158981 */ /* 0x000764000c1e1500 */
[----:B------:R-:W-:Y:S02]  /*04a0*/  ISETP.GE.U32.AND P0, PT, R23, R2, PT ;  /* 0x000000021700720c */ /* 0x000fe40003f06070 */
[----:B--2---:R-:W2:Y:S01]  /*04b0*/  LDC.64 R16, c[0x0][0x398] ;  /* 0x0000e600ff107b82 */ /* 0x004ea20000000a00 */
[----:B-1----:R-:W-:Y:S01]  /*04c0*/  @!P1 IMAD.WIDE.U32 R24, R13, 0x2, R24 ;  /* 0x000000020d189825 */ /* 0x002fe200078e0018 */
[----:B------:R-:W-:Y:S02]  /*04d0*/  PRMT R13, RZ, 0x7610, R13 ;  /* 0x00007610ff0d7816 */ /* 0x000fe4000000000d */
[----:B------:R-:W-:-:S04]  /*04e0*/  PRMT R22, RZ, 0x7610, R22 ;  /* 0x00007610ff167816 */ /* 0x000fc80000000016 */
[----:B------:R1:W5:Y:S01]  /*04f0*/  @!P1 LDG.E.U16 R13, desc[UR4][R24.64] ;  /* 0x00000004180d9981 */ /* 0x000362000c1e1500 */
[----:B---3--:R-:W3:Y:S02]  /*0500*/  LDC.64 R18, c[0x0][0x390] ;  /* 0x0000e400ff127b82 */ /* 0x008ee40000000a00 */
[----:B-1----:R-:W-:-:S04]  /*0510*/  @!P0 IMAD.IADD R25, R0, 0x1, R23 ;  /* 0x0000000100198824 */ /* 0x002fc800078e0217 */
[----:B0-----:R-:W-:Y:S01]  /*0520*/  @!P0 IMAD.WIDE.U32 R14, R25, 0x2, R14 ;  /* 0x00000002190e8825 */ /* 0x001fe200078e000e */
[----:B------:R-:W-:-:S04]  /*0530*/  PRMT R24, RZ, 0x7610, R24 ;  /* 0x00007610ff187816 */ /* 0x000fc80000000018 */
[----:B------:R0:W5:Y:S01]  /*0540*/  @!P0 LDG.E.U16 R22, desc[UR4][R14.64] ;  /* 0x000000040e168981 */ /* 0x000162000c1e1500 */
[----:B--2---:R-:W-:-:S04]  /*0550*/  @!P0 IMAD.WIDE.U32 R16, R25, 0x2, R16 ;  /* 0x0000000219108825 */ /* 0x004fc800078e0010 */
[----:B------:R-:W-:Y:S01]  /*0560*/  @!P0 VIADD R23, R23, 0x80 ;  /* 0x0000008017178836 */ /* 0x000fe20000000000 */
[----:B------:R1:W5:Y:S01]  /*0570*/  @!P0 LDG.E.U16 R24, desc[UR4][R16.64] ;  /* 0x0000000410188981 */ /* 0x000362000c1e1500 */
[----:B0-----:R-:W0:Y:S03]  /*0580*/  LDC.64 R14, c[0x0][0x398] ;  /* 0x0000e600ff0e7b82 */ /* 0x001e260000000a00 */
[----:B------:R-:W-:-:S13]  /*0590*/  ISETP.GE.U32.AND P0, PT, R23, R2, PT ;  /* 0x000000021700720c */ /* 0x000fda0003f06070 */
[--C-:B------:R-:W-:Y:S01]  /*05a0*/  @!P0 IMAD.IADD R25, R0, 0x1, R23.reuse ;  /* 0x0000000100198824 */ /* 0x100fe200078e0217 */
[----:B------:R-:W-:-:S03]  /*05b0*/  PRMT R23, RZ, 0x7610, R23 ;  /* 0x00007610ff177816 */ /* 0x000fc60000000017 */
[----:B---3--:R-:W-:-:S05]  /*05c0*/  @!P0 IMAD.WIDE.U32 R18, R25, 0x2, R18 ;  /* 0x0000000219128825 */ /* 0x008fca00078e0012 */
[----:B------:R1:W5:Y:S01]  /*05d0*/  @!P0 LDG.E.U16 R23, desc[UR4][R18.64] ;  /* 0x0000000412178981 */ /* 0x000362000c1e1500 */
[----:B0-----:R-:W-:Y:S01]  /*05e0*/  @!P0 IMAD.WIDE.U32 R14, R25, 0x2, R14 ;  /* 0x00000002190e8825 */ /* 0x001fe200078e000e */
[----:B------:R-:W-:-:S06]  /*05f0*/  PRMT R25, RZ, 0x7610, R25 ;  /* 0x00007610ff197816 */ /* 0x000fcc0000000019 */
[----:B------:R1:W5:Y:S01]  /*0600*/  @!P0 LDG.E.U16 R25, desc[UR4][R14.64] ;  /* 0x000000040e198981 */ /* 0x000362000c1e1500 */
[----:B------:R-:W-:Y:S01]  /*0610*/  ISETP.GE.U32.AND P1, PT, R3, R2, PT ;  /* 0x000000020300720c */ /* 0x000fe20003f26070 */
[----:B------:R-:W-:-:S12]  /*0620*/  BSSY.RECONVERGENT B0, `(.L_x_15588) ;  /* 0x0000007000007945 */ /* 0x000fd80003800200 */
[----:B-1----:R-:W-:Y:S05]  /*0630*/  @P1 BRA `(.L_x_15589) ;  /* 0x0000000000141947 */ /* 0x002fea0003800000 */
[----:B-----5:R-:W-:-:S05]  /*0640*/  IMAD.U32 R4, R4, 0x10000, RZ ;  /* 0x0001000004047824 */ /* 0x020fca00078e00ff */
[----:B------:R-:W-:-:S13]  /*0650*/  FSETP.NEU.FTZ.AND P0, PT, R4, RZ, PT ;  /* 0x000000ff0400720b */ /* 0x000fda0003f1d000 */
[----:B------:R-:W-:-:S05]  /*0660*/  @!P0 IMAD.U32 R5, R5, 0x10000, RZ ;  /* 0x0001000005058824 */ /* 0x000fca00078e00ff */
[----:B------:R-:W-:-:S04]  /*0670*/  FSETP.NEU.OR P0, PT, R5, RZ, P0 ;  /* 0x000000ff0500720b */ /* 0x000fc8000070d400 */
[----:B------:R-:W-:-:S09]  /*0680*/  SEL R17, RZ, 0x1, !P0 ;  /* 0x00000001ff117807 */ /* 0x000fd20004000000 */
.L_x_15589:
[----:B------:R-:W-:Y:S05]  /*0690*/  BSYNC.RECONVERGENT B0 ;  /* 0x0000000000007941 */ /* 0x000fea0003800200 */
.L_x_15588:
[C---:B------:R-:W-:Y:S01]  /*06a0*/  VIADD R15, R3.reuse, 0x80 ;  /* 0x00000080030f7836 */ /* 0x040fe20000000000 */
[----:B------:R-:W-:Y:S01]  /*06b0*/  BSSY.RECONVERGENT B0, `(.L_x_15590) ;  /* 0x000000a000007945 */ /* 0x000fe20003800200 */
[----:B-----5:R-:W-:-:S03]  /*06c0*/  VIADD R5, R3, 0x100 ;  /* 0x0000010003057836 */ /* 0x020fc60000000000 */
[-C--:B------:R-:W-:Y:S02]  /*06d0*/  ISETP.GE.U32.AND P0, PT, R15, R2.reuse, PT ;  /* 0x000000020f00720c */ /* 0x080fe40003f06070 */
[----:B------:R-:W-:-:S11]  /*06e0*/  ISETP.GE.U32.AND P2, PT, R5, R2, PT ;  /* 0x000000020500720c */ /* 0x000fd60003f46070 */
[----:B------:R-:W-:Y:S05]  /*06f0*/  @P0 BRA `(.L_x_15591) ;  /* 0x0000000000140947 */ /* 0x000fea0003800000 */
[----:B------:R-:W-:-:S05]  /*0700*/  IMAD.U32 R6, R6, 0x10000, RZ ;  /* 0x0001000006067824 */ /* 0x000fca00078e00ff */
[----:B------:R-:W-:-:S13]  /*0710*/  FSETP.NEU.FTZ.AND P0, PT, R6, RZ, PT ;  /* 0x000000ff0600720b */ /* 0x000fda0003f1d000 */
[----:B------:R-:W-:-:S05]  /*0720*/  @!P0 IMAD.U32 R7, R7, 0x10000, RZ ;  /* 0x0001000007078824 */ /* 0x000fca00078e00ff */
[----:B------:R-:W-:-:S04]  /*0730*/  FSETP.NEU.OR P0, PT, R7, RZ, P0 ;  /* 0x000000ff0700720b */ /* 0x000fc8000070d400 */
[----:B------:R-:W-:-:S09]  /*0740*/  SEL R6, RZ, 0x1, !P0 ;  /* 0x00000001ff067807 */ /* 0x000fd20004000000 */
.L_x_15591:
[----:B------:R-:W-:Y:S05]  /*0750*/  BSYNC.RECONVERGENT B0 ;  /* 0x0000000000007941 */ /* 0x000fea0003800200 */
.L_x_15590:
[----:B------:R-:W-:Y:S04]  /*0760*/  BSSY.RECONVERGENT B0, `(.L_x_15592) ;  /* 0x0000007000007945 */ /* 0x000fe80003800200 */
[----:B------:R-:W-:Y:S05]  /*0770*/  @P2 BRA `(.L_x_15593) ;  /* 0x0000000000142947 */ /* 0x000fea0003800000 */
[----:B------:R-:W-:-:S05]  /*0780*/  IMAD.U32 R8, R8, 0x10000, RZ ;  /* 0x0001000008087824 */ /* 0x000fca00078e00ff */
[----:B------:R-:W-:-:S13]  /*0790*/  FSETP.NEU.FTZ.AND P0, PT, R8, RZ, PT ;  /* 0x000000ff0800720b */ /* 0x000fda0003f1d000 */
[----:B------:R-:W-:-:S05]  /*07a0*/  @!P0 IMAD.U32 R9, R9, 0x10000, RZ ;  /* 0x0001000009098824 */ /* 0x000fca00078e00ff */
[----:B------:R-:W-:-:S04]  /*07b0*/  FSETP.NEU.OR P0, PT, R9, RZ, P0 ;  /* 0x000000ff0900720b */ /* 0x000fc8000070d400 */
[----:B------:R-:W-:-:S09]  /*07c0*/  SEL R7, RZ, 0x1, !P0 ;  /* 0x00000001ff077807 */ /* 0x000fd20004000000 */
.L_x_15593:
[----:B------:R-:W-:Y:S05]  /*07d0*/  BSYNC.RECONVERGENT B0 ;  /* 0x0000000000007941 */ /* 0x000fea0003800200 */
.L_x_15592:
[----:B------:R-:W0:Y:S01]  /*07e0*/  @!P1 LDC.64 R4, c[0x0][0x388] ;  /* 0x0000e200ff049b82 */ /* 0x000e220000000a00 */
[C---:B------:R-:W-:Y:S01]  /*07f0*/  VIADD R9, R3.reuse, 0x180 ;  /* 0x0000018003097836 */ /* 0x040fe20000000000 */
[----:B------:R-:W-:Y:S01]  /*0800*/  BSSY.RECONVERGENT B0, `(.L_x_15594) ;  /* 0x0000013000007945 */ /* 0x000fe20003800200 */
[----:B------:R-:W-:-:S03]  /*0810*/  VIADD R19, R3, 0x280 ;  /* 0x0000028003137836 */ /* 0x000fc60000000000 */
[-C--:B------:R-:W-:Y:S01]  /*0820*/  ISETP.GE.U32.AND P0, PT, R9, R2.reuse, PT ;  /* 0x000000020900720c */ /* 0x080fe20003f06070 */
[----:B------:R-:W-:Y:S01]  /*0830*/  VIADD R9, R3, 0x200 ;  /* 0x0000020003097836 */ /* 0x000fe20000000000 */
[----:B------:R-:W-:Y:S01]  /*0840*/  ISETP.GE.U32.AND P2, PT, R19, R2, PT ;  /* 0x000000021300720c */ /* 0x000fe20003f46070 */
[----:B------:R-:W-:-:S03]  /*0850*/  VIADD R19, R3, 0x380 ;  /* 0x0000038003137836 */ /* 0x000fc60000000000 */
[-C--:B------:R-:W-:Y:S01]  /*0860*/  ISETP.GE.U32.AND P5, PT, R9, R2.reuse, PT ;  /* 0x000000020900720c */ /* 0x080fe20003fa6070 */
[----:B------:R-:W-:Y:S01]  /*0870*/  VIADD R9, R3, 0x300 ;  /* 0x0000030003097836 */ /* 0x000fe20000000000 */
[----:B------:R-:W-:-:S04]  /*0880*/  ISETP.GE.U32.AND P4, PT, R19, R2, PT ;  /* 0x000000021300720c */ /* 0x000fc80003f86070 */
[----:B------:R-:W-:Y:S01]  /*0890*/  ISETP.GE.U32.AND P3, PT, R9, R2, PT ;  /* 0x000000020900720c */ /* 0x000fe20003f66070 */
[----:B------:R-:W-:-:S05]  /*08a0*/  @!P1 IMAD.IADD R9, R0, 0x1, R3 ;  /* 0x0000000100099824 */ /* 0x000fca00078e0203 */
[----:B0-----:R-:W-:-:S05]  /*08b0*/  @!P1 IADD3 R4, P6, PT, R9, R4, RZ ;  /* 0x0000000409049210 */ /* 0x001fca0007fde0ff */
[----:B------:R-:W-:Y:S01]  /*08c0*/  @!P1 IMAD.X R5, RZ, RZ, R5, P6 ;  /* 0x000000ffff059224 */ /* 0x000fe200030e0605 */
[----:B------:R-:W-:Y:S07]  /*08d0*/  @P0 BRA `(.L_x_15595) ;  /* 0x0000000000140947 */ /* 0x000fee0003800000 */
[----:B------:R-:W-:-:S05]  /*08e0*/  IMAD.U32 R10, R10, 0x10000, RZ ;  /* 0x000100000a0a7824 */ /* 0x000fca00078e00ff */
[----:B------:R-:W-:-:S13]  /*08f0*/  FSETP.NEU.FTZ.AND P0, PT, R10, RZ, PT ;  /* 0x000000ff0a00720b */ /* 0x000fda0003f1d000 */
[----:B------:R-:W-:-:S05]  /*0900*/  @!P0 IMAD.U32 R11, R11, 0x10000, RZ ;  /* 0x000100000b0b8824 */ /* 0x000fca00078e00ff */
[----:B------:R-:W-:-:S04]  /*0910*/  FSETP.NEU.OR P0, PT, R11, RZ, P0 ;  /* 0x000000ff0b00720b */ /* 0x000fc8000070d400 */
[----:B------:R-:W-:-:S09]  /*0920*/  SEL R8, RZ, 0x1, !P0 ;  /* 0x00000001ff087807 */ /* 0x000fd20004000000 */
.L_x_15595:
[----:B------:R-:W-:Y:S05]  /*0930*/  BSYNC.RECONVERGENT B0 ;  /* 0x0000000000007941 */ /* 0x000fea0003800200 */
.L_x_15594:
[----:B------:R-:W-:Y:S04]  /*0940*/  BSSY.RECONVERGENT B0, `(.L_x_15596) ;  /* 0x0000007000007945 */ /* 0x000fe80003800200 */
[----:B------:R-:W-:Y:S05]  /*0950*/  @P5 BRA `(.L_x_15597) ;  /* 0x0000000000145947 */ /* 0x000fea0003800000 */
[----:B------:R-:W-:-:S05]  /*0960*/  IMAD.U32 R12, R12, 0x10000, RZ ;  /* 0x000100000c0c7824 */ /* 0x000fca00078e00ff */
[----:B------:R-:W-:-:S13]  /*0970*/  FSETP.NEU.FTZ.AND P0, PT, R12, RZ, PT ;  /* 0x000000ff0c00720b */ /* 0x000fda0003f1d000 */
[----:B------:R-:W-:-:S05]  /*0980*/  @!P0 IMAD.U32 R13, R13, 0x10000, RZ ;  /* 0x000100000d0d8824 */ /* 0x000fca00078e00ff */
[----:B------:R-:W-:-:S04]  /*0990*/  FSETP.NEU.OR P0, PT, R13, RZ, P0 ;  /* 0x000000ff0d00720b */ /* 0x000fc8000070d400 */
[----:B------:R-:W-:-:S09]  /*09a0*/  SEL R9, RZ, 0x1, !P0 ;  /* 0x00000001ff097807 */ /* 0x000fd20004000000 */
.L_x_15597:
[----:B------:R-:W-:Y:S05]  /*09b0*/  BSYNC.RECONVERGENT B0 ;  /* 0x0000000000007941 */ /* 0x000fea0003800200 */
.L_x_15596:
[----:B------:R-:W-:Y:S04]  /*09c0*/  BSSY.RECONVERGENT B0, `(.L_x_15598) ;  /* 0x0000007000007945 */ /* 0x000fe80003800200 */
[----:B------:R-:W-:Y:S05]  /*09d0*/  @P2 BRA `(.L_x_15599) ;  /* 0x0000000000142947 */ /* 0x000fea0003800000 */
[----:B------:R-:W-:-:S05]  /*09e0*/  IMAD.U32 R20, R20, 0x10000, RZ ;  /* 0x0001000014147824 */ /* 0x000fca00078e00ff */
[----:B------:R-:W-:-:S13]  /*09f0*/  FSETP.NEU.FTZ.AND P0, PT, R20, RZ, PT ;  /* 0x000000ff1400720b */ /* 0x000fda0003f1d000 */
[----:B------:R-:W-:-:S05]  /*0a00*/  @!P0 IMAD.U32 R21, R21, 0x10000, RZ ;  /* 0x0001000015158824 */ /* 0x000fca00078e00ff */
[----:B------:R-:W-:-:S04]  /*0a10*/  FSETP.NEU.OR P0, PT, R21, RZ, P0 ;  /* 0x000000ff1500720b */ /* 0x000fc8000070d400 */
[----:B------:R-:W-:-:S09]  /*0a20*/  SEL R10, RZ, 0x1, !P0 ;  /* 0x00000001ff0a7807 */ /* 0x000fd20004000000 */
.L_x_15599:
[----:B------:R-:W-:Y:S05]  /*0a30*/  BSYNC.RECONVERGENT B0 ;  /* 0x0000000000007941 */ /* 0x000fea0003800200 */
.L_x_15598:
[----:B------:R-:W-:Y:S04]  /*0a40*/  BSSY.RECONVERGENT B0, `(.L_x_15600) ;  /* 0x0000007000007945 */ /* 0x000fe80003800200 */
[----:B------:R-:W-:Y:S05]  /*0a50*/  @P3 BRA `(.L_x_15601) ;  /* 0x0000000000143947 */ /* 0x000fea0003800000 */
[----:B------:R-:W-:-:S05]  /*0a60*/  IMAD.U32 R22, R22, 0x10000, RZ ;  /* 0x0001000016167824 */ /* 0x000fca00078e00ff */
[----:B------:R-:W-:-:S13]  /*0a70*/  FSETP.NEU.FTZ.AND P0, PT, R22, RZ, PT ;  /* 0x000000ff1600720b */ /* 0x000fda0003f1d000 */
[----:B------:R-:W-:-:S05]  /*0a80*/  @!P0 IMAD.U32 R24, R24, 0x10000, RZ ;  /* 0x0001000018188824 */ /* 0x000fca00078e00ff */
[----:B------:R-:W-:-:S04]  /*0a90*/  FSETP.NEU.OR P0, PT, R24, RZ, P0 ;  /* 0x000000ff1800720b */ /* 0x000fc8000070d400 */
[----:B------:R-:W-:-:S09]  /*0aa0*/  SEL R11, RZ, 0x1, !P0 ;  /* 0x00000001ff0b7807 */ /* 0x000fd20004000000 */
.L_x_15601:
[----:B------:R-:W-:Y:S05]  /*0ab0*/  BSYNC.RECONVERGENT B0 ;  /* 0x0000000000007941 */ /* 0x000fea0003800200 */
.L_x_15600:
[----:B------:R-:W-:Y:S04]  /*0ac0*/  BSSY.RECONVERGENT B0, `(.L_x_15602) ;  /* 0x0000007000007945 */ /* 0x000fe80003800200 */
[----:B------:R-:W-:Y:S05]  /*0ad0*/  @P4 BRA `(.L_x_15603) ;  /* 0x0000000000144947 */ /* 0x000fea0003800000 */
[----:B------:R-:W-:-:S05]  /*0ae0*/  IMAD.U32 R23, R23, 0x10000, RZ ;  /* 0x0001000017177824 */ /* 0x000fca00078e00ff */
[----:B------:R-:W-:-:S13]  /*0af0*/  FSETP.NEU.FTZ.AND P0, PT, R23, RZ, PT ;  /* 0x000000ff1700720b */ /* 0x000fda0003f1d000 */
[----:B------:R-:W-:-:S05]  /*0b00*/  @!P0 IMAD.U32 R25, R25, 0x10000, RZ ;  /* 0x0001000019198824 */ /* 0x000fca00078e00ff */
[----:B------:R-:W-:-:S04]  /*0b10*/  FSETP.NEU.OR P0, PT, R25, RZ, P0 ;  /* 0x000000ff1900720b */ /* 0x000fc8000070d400 */
[----:B------:R-:W-:-:S09]  /*0b20*/  SEL R12, RZ, 0x1, !P0 ;  /* 0x00000001ff0c7807 */ /* 0x000fd20004000000 */
.L_x_15603:
[----:B------:R-:W-:Y:S05]  /*0b30*/  BSYNC.RECONVERGENT B0 ;  /* 0x0000000000007941 */ /* 0x000fea0003800200 */
.L_x_15602:
        /* <DEDUP_REMOVED lines=20> */
.L_x_15606:
        /* <DEDUP_REMOVED lines=8> */
.L_x_15607:
        /* <DEDUP_REMOVED lines=8> */
.L_x_15608:
        /* <DEDUP_REMOVED lines=9> */
.L_x_15609:
[----:B------:R-:W-:Y:S05]  /*0e10*/  BSYNC.RELIABLE B1 ;  /* 0x0000000000017941 */ /* 0x000fea0003800100 */
.L_x_15605:
[----:B------:R-:W-:-:S13]  /*0e20*/  ISETP.GE.U32.AND P0, PT, R3, R2, PT ;  /* 0x000000020300720c */ /* 0x000fda0003f06070 */
[----:B0-----:R-:W0:Y:S01]  /*0e30*/  @!P0 LDC.64 R6, c[0x0][0x388] ;  /* 0x0000e200ff068b82 */ /* 0x001e220000000a00 */
[----:B-12---:R-:W-:Y:S02]  /*0e40*/  @!P0 IMAD.IADD R5, R0, 0x1, R3 ;  /* 0x0000000100058824 */ /* 0x006fe400078e0203 */
[----:B------:R-:W-:-:S03]  /*0e50*/  @!P0 VIADD R3, R3, 0x80 ;  /* 0x0000008003038836 */ /* 0x000fc60000000000 */
[----:B0-----:R-:W-:-:S05]  /*0e60*/  @!P0 IADD3 R4, P1, PT, R5, R6, RZ ;  /* 0x0000000605048210 */ /* 0x001fca0007f3e0ff */
[----:B------:R-:W-:-:S05]  /*0e70*/  @!P0 IMAD.X R5, RZ, RZ, R7, P1 ;  /* 0x000000ffff058224 */ /* 0x000fca00008e0607 */
[----:B------:R2:W-:Y:S03]  /*0e80*/  @!P0 STG.E.U8 desc[UR4][R4.64], R11 ;  /* 0x0000000b04008986 */ /* 0x0005e6000c101104 */
.L_x_15610:
[----:B------:R-:W-:Y:S05]  /*0e90*/  BSYNC.RECONVERGENT B0 ;  /* 0x0000000000007941 */ /* 0x000fea0003800200 */
.L_x_15604:
        /* <DEDUP_REMOVED lines=9> */
.L_x_15587:
[----:B------:R-:W0:Y:S01]  /*0f30*/  S2R R2, SR_TID.X ;  /* 0x0000000000027919 */ /* 0x000e220000002100 */
[----:B------:R-:W1:Y:S01]  /*0f40*/  LDC.64 R4, c[0x0][0x390] ;  /* 0x0000e400ff047b82 */ /* 0x000e620000000a00 */
[----:B------:R-:W2:Y:S07]  /*0f50*/  LDCU.64 UR6, c[0x0][0x388] ;  /* 0x00007100ff0677ac */ /* 0x000eae0008000a00 */
[----:B------:R-:W3:Y:S01]  /*0f60*/  LDC.64 R8, c[0x0][0x398] ;  /* 0x0000e600ff087b82 */ /* 0x000ee20000000a00 */
[----:B-1----:R-:W-:-:S04]  /*0f70*/  IMAD.WIDE.U32 R4, R0, 0x2, R4 ;  /* 0x0000000200047825 */ /* 0x002fc800078e0004 */
[----:B0-----:R-:W-:-:S05]  /*0f80*/  IMAD.WIDE.U32 R6, R2, 0x4, R4 ;  /* 0x0000000402067825 */ /* 0x001fca00078e0004 */
[----:B------:R-:W4:Y:S01]  /*0f90*/  LDG.E R10, desc[UR4][R6.64] ;  /* 0x00000004060a7981 */ /* 0x000f22000c1e1900 */
[----:B---3--:R-:W-:-:S03]  /*0fa0*/  IMAD.WIDE.U32 R4, R0, 0x2, R8 ;  /* 0x0000000200047825 */ /* 0x008fc600078e0008 */
[----:B------:R-:W3:Y:S01]  /*0fb0*/  LDG.E R11, desc[UR4][R6.64+0x200] ;  /* 0x00020004060b7981 */ /* 0x000ee2000c1e1900 */
[----:B------:R-:W-:-:S03]  /*0fc0*/  IMAD.WIDE.U32 R8, R2, 0x4, R4 ;  /* 0x0000000402087825 */ /* 0x000fc600078e0004 */
[----:B------:R-:W5:Y:S04]  /*0fd0*/  LDG.E R12, desc[UR4][R6.64+0x400] ;  /* 0x00040004060c7981 */ /* 0x000f68000c1e1900 */
[----:B------:R-:W2:Y:S04]  /*0fe0*/  LDG.E R14, desc[UR4][R8.64] ;  /* 0x00000004080e7981 */ /* 0x000ea8000c1e1900 */
[----:B------:R5:W5:Y:S04]  /*0ff0*/  LDG.E R13, desc[UR4][R6.64+0x600] ;  /* 0x00060004060d7981 */ /* 0x000b68000c1e1900 */
[----:B------:R-:W5:Y:S04]  /*1000*/  LDG.E R5, desc[UR4][R8.64+0x200] ;  /* 0x0002000408057981 */ /* 0x000f68000c1e1900 */
[----:B------:R-:W5:Y:S04]  /*1010*/  LDG.E R3, desc[UR4][R8.64+0x400] ;  /* 0x0004000408037981 */ /* 0x000f68000c1e1900 */
[----:B------:R0:W5:Y:S01]  /*1020*/  LDG.E R4, desc[UR4][R8.64+0x600] ;  /* 0x0006000408047981 */ /* 0x000162000c1e1900 */
[----:B----4-:R-:W-:-:S05]  /*1030*/  IMAD.U32 R15, R10, 0x10000, RZ ;  /* 0x000100000a0f7824 */ /* 0x010fca00078e00ff */
[----:B------:R-:W-:Y:S02]  /*1040*/  FSETP.NEU.FTZ.AND P0, PT, R15, RZ, PT ;  /* 0x000000ff0f00720b */ /* 0x000fe40003f1d000 */
[----:B------:R-:W-:-:S05]  /*1050*/  PRMT R10, R10, 0x7632, R10 ;  /* 0x000076320a0a7816 */ /* 0x000fca000000000a */
[----:B------:R-:W-:-:S06]  /*1060*/  IMAD.U32 R15, R10, 0x10000, RZ ;  /* 0x000100000a0f7824 */ /* 0x000fcc00078e00ff */
[----:B--2---:R-:W-:Y:S01]  /*1070*/  @!P0 IMAD.U32 R10, R14, 0x10000, RZ ;  /* 0x000100000e0a8824 */ /* 0x004fe200078e00ff */
[C---:B---3--:R-:W-:Y:S01]  /*1080*/  PRMT R14, R11.reuse, 0x7632, R14 ;  /* 0x000076320b0e7816 */ /* 0x048fe2000000000e */
[----:B------:R-:W-:Y:S01]  /*1090*/  IMAD.U32 R11, R11, 0x10000, RZ ;  /* 0x000100000b0b7824 */ /* 0x000fe200078e00ff */
[----:B-----5:R-:W-:Y:S02]  /*10a0*/  PRMT R7, R12, 0x7632, R7 ;  /* 0x000076320c077816 */ /* 0x020fe40000000007 */
[----:B------:R-:W-:Y:S01]  /*10b0*/  FSETP.NEU.FTZ.AND P4, PT, R15, RZ, PT ;  /* 0x000000ff0f00720b */ /* 0x000fe20003f9d000 */
[----:B------:R-:W-:Y:S01]  /*10c0*/  IMAD.U32 R6, R14, 0x10000, RZ ;  /* 0x000100000e067824 */ /* 0x000fe200078e00ff */
[----:B------:R-:W-:Y:S02]  /*10d0*/  FSETP.NEU.FTZ.AND P5, PT, R11, RZ, PT ;  /* 0x000000ff0b00720b */ /* 0x000fe40003fbd000 */
[----:B0-----:R-:W-:Y:S01]  /*10e0*/  PRMT R8, R13, 0x7632, R8 ;  /* 0x000076320d087816 */ /* 0x001fe20000000008 */
[----:B------:R-:W-:Y:S01]  /*10f0*/  IMAD.U32 R7, R7, 0x10000, RZ ;  /* 0x0001000007077824 */ /* 0x000fe200078e00ff */
[----:B------:R-:W-:Y:S01]  /*1100*/  FSETP.NEU.FTZ.AND P6, PT, R6, RZ, PT ;  /* 0x000000ff0600720b */ /* 0x000fe20003fdd000 */
[----:B------:R-:W-:Y:S01]  /*1110*/  IMAD.U32 R12, R12, 0x10000, RZ ;  /* 0x000100000c0c7824 */ /* 0x000fe200078e00ff */
[----:B------:R-:W-:Y:S01]  /*1120*/  IADD3 R6, P3, PT, R0, UR6, RZ ;  /* 0x0000000600067c10 */ /* 0x000fe2000ff7e0ff */
[----:B------:R-:W-:Y:S01]  /*1130*/  IMAD.U32 R13, R13, 0x10000, RZ ;  /* 0x000100000d0d7824 */ /* 0x000fe200078e00ff */
[----:B------:R-:W-:Y:S01]  /*1140*/  FSETP.NEU.OR P2, PT, R10, RZ, P0 ;  /* 0x000000ff0a00720b */ /* 0x000fe2000074d400 */
[----:B------:R-:W-:Y:S01]  /*1150*/  IMAD.U32 R8, R8, 0x10000, RZ ;  /* 0x0001000008087824 */ /* 0x000fe200078e00ff */
[----:B------:R-:W-:-:S02]  /*1160*/  PRMT R14, R14, 0x7632, R14 ;  /* 0x000076320e0e7816 */ /* 0x000fc4000000000e */
[----:B------:R-:W-:Y:S01]  /*1170*/  FSETP.NEU.FTZ.AND P1, PT, R7, RZ, PT ;  /* 0x000000ff0700720b */ /* 0x000fe20003f3d000 */
[----:B------:R-:W-:Y:S01]  /*1180*/  IMAD.X R7, RZ, RZ, UR7, P3 ;  /* 0x00000007ff077e24 */ /* 0x000fe200098e06ff */
[----:B------:R-:W-:Y:S02]  /*1190*/  SEL R0, RZ, 0x1, !P2 ;  /* 0x00000001ff007807 */ /* 0x000fe40005000000 */
[----:B------:R-:W-:Y:S02]  /*11a0*/  FSETP.NEU.FTZ.AND P0, PT, R12, RZ, PT ;  /* 0x000000ff0c00720b */ /* 0x000fe40003f1d000 */
[----:B------:R-:W-:Y:S02]  /*11b0*/  FSETP.NEU.FTZ.AND P2, PT, R13, RZ, PT ;  /* 0x000000ff0d00720b */ /* 0x000fe40003f5d000 */
[----:B------:R-:W-:Y:S02]  /*11c0*/  FSETP.NEU.FTZ.AND P3, PT, R8, RZ, PT ;  /* 0x000000ff0800720b */ /* 0x000fe40003f7d000 */
[C---:B------:R-:W-:Y:S01]  /*11d0*/  PRMT R9, R5.reuse, 0x7632, R9 ;  /* 0x0000763205097816 */ /* 0x040fe20000000009 */
[----:B------:R-:W-:-:S02]  /*11e0*/  @!P5 IMAD.U32 R5, R5, 0x10000, RZ ;  /* 0x000100000505d824 */ /* 0x000fc400078e00ff */
[----:B------:R-:W-:Y:S02]  /*11f0*/  @!P4 IMAD.U32 R8, R14, 0x10000, RZ ;  /* 0x000100000e08c824 */ /* 0x000fe400078e00ff */
[----:B------:R-:W-:Y:S01]  /*1200*/  IMAD.WIDE.U32 R6, R2, 0x2, R6 ;  /* 0x0000000202067825 */ /* 0x000fe200078e0006 */
[----:B------:R-:W-:Y:S02]  /*1210*/  FSETP.NEU.OR P5, PT, R5, RZ, P5 ;  /* 0x000000ff0500720b */ /* 0x000fe40002fad400 */
[----:B------:R-:W-:Y:S01]  /*1220*/  FSETP.NEU.OR P4, PT, R8, RZ, P4 ;  /* 0x000000ff0800720b */ /* 0x000fe2000278d400 */
[----:B------:R-:W-:Y:S01]  /*1230*/  @!P6 IMAD.U32 R2, R9, 0x10000, RZ ;  /* 0x000100000902e824 */ /* 0x000fe200078e00ff */
[----:B------:R-:W-:Y:S02]  /*1240*/  PRMT R5, R3, 0x7632, R5 ;  /* 0x0000763203057816 */ /* 0x000fe40000000005 */
[----:B------:R-:W-:Y:S02]  /*1250*/  PRMT R8, R4, 0x7632, R8 ;  /* 0x0000763204087816 */ /* 0x000fe40000000008 */
[----:B------:R-:W-:Y:S01]  /*1260*/  FSETP.NEU.OR P6, PT, R2, RZ, P6 ;  /* 0x000000ff0200720b */ /* 0x000fe200037cd400 */
[----:B------:R-:W-:-:S02]  /*1270*/  @!P1 IMAD.U32 R2, R5, 0x10000, RZ ;  /* 0x0001000005029824 */ /* 0x000fc400078e00ff */
[----:B------:R-:W-:Y:S02]  /*1280*/  @!P0 IMAD.U32 R3, R3, 0x10000, RZ ;  /* 0x0001000003038824 */ /* 0x000fe400078e00ff */
[----:B------:R-:W-:Y:S02]  /*1290*/  @!P2 IMAD.U32 R4, R4, 0x10000, RZ ;  /* 0x000100000404a824 */ /* 0x000fe400078e00ff */
[----:B------:R-:W-:Y:S01]  /*12a0*/  @!P3 IMAD.U32 R5, R8, 0x10000, RZ ;  /* 0x000100000805b824 */ /* 0x000fe200078e00ff */
[----:B------:R-:W-:Y:S02]  /*12b0*/  FSETP.NEU.OR P0, PT, R3, RZ, P0 ;  /* 0x000000ff0300720b */ /* 0x000fe4000070d400 */
[----:B------:R-:W-:Y:S02]  /*12c0*/  FSETP.NEU.OR P1, PT, R2, RZ, P1 ;  /* 0x000000ff0200720b */ /* 0x000fe40000f2d400 */
[----:B------:R-:W-:Y:S02]  /*12d0*/  FSETP.NEU.OR P2, PT, R4, RZ, P2 ;  /* 0x000000ff0400720b */ /* 0x000fe4000174d400 */
[----:B------:R-:W-:-:S02]  /*12e0*/  FSETP.NEU.OR P3, PT, R5, RZ, P3 ;  /* 0x000000ff0500720b */ /* 0x000fc40001f6d400 */
        /* <DEDUP_REMOVED lines=16> */
.L_x_15611:
        /* <DEDUP_REMOVED lines=9> */
.L_x_42839:


//--------------------- .text._ZN2at6native29vectorized_elementwise_kernelILi4ENS0_13BinaryFunctorIN3c108BFloat16ES4_bZZZNS0_22logical_or_kernel_cudaERNS_14TensorIteratorEENKUlvE0_clEvENKUlvE8_clEvEUlS4_S4_E_EESt5arrayIPcLm3EEEEviT0_T1_ --------------------------
	.section	.text._ZN2at6native29vectorized_elementwise_kernelILi4ENS0_13BinaryFunctorIN3c108BFloat16ES4_bZZZNS0_22logical_or_kernel_cudaERNS_14TensorIteratorEENKUlvE0_clEvENKUlvE8_clEvEUlS4_S4_E_EESt5arrayIPcLm3EEEEviT0_T1_,"ax",@progbits
	.align	128
        .global         _ZN2at6native29vectorized_elementwise_kernelILi4ENS0_13BinaryFunctorIN3c108BFloat16ES4_bZZZNS0_22logical_or_kernel_cudaERNS_14TensorIteratorEENKUlvE0_clEvENKUlvE8_clEvEUlS4_S4_E_EESt5arrayIPcLm3EEEEviT0_T1_
        .type           _ZN2at6native29vectorized_elementwise_kernelILi4ENS0_13BinaryFunctorIN3c108BFloat16ES4_bZZZNS0_22logical_or_kernel_cudaERNS_14TensorIteratorEENKUlvE0_clEvENKUlvE8_clEvEUlS4_S4_E_EESt5arrayIPcLm3EEEEviT0_T1_,@function
        .size           _ZN2at6native29vectorized_elementwise_kernelILi4ENS0_13BinaryFunctorIN3c108BFloat16ES4_bZZZNS0_22logical_or_kernel_cudaERNS_14TensorIteratorEENKUlvE0_clEvENKUlvE8_clEvEUlS4_S4_E_EESt5arrayIPcLm3EEEEviT0_T1_,(.L_x_42840 - _ZN2at6native29vectorized_elementwise_kernelILi4ENS0_13BinaryFunctorIN3c108BFloat16ES4_bZZZNS0_22logical_or_kernel_cudaERNS_14TensorIteratorEENKUlvE0_clEvENKUlvE8_clEvEUlS4_S4_E_EESt5arrayIPcLm3EEEEviT0_T1_)
        .other          _ZN2at6native29vectorized_elementwise_kernelILi4ENS0_13BinaryFunctorIN3c108BFloat16ES4_bZZZNS0_22logical_or_kernel_cudaERNS_14TensorIteratorEENKUlvE0_clEvENKUlvE8_clEvEUlS4_S4_E_EESt5arrayIPcLm3EEEEviT0_T1_,@"STO_CUDA_ENTRY STV_DEFAULT"
_ZN2at6native29vectorized_elementwise_kernelILi4ENS0_13BinaryFunctorIN3c108BFloat16ES4_bZZZNS0_22logical_or_kernel_cudaERNS_14TensorIteratorEENKUlvE0_clEvENKUlvE8_clEvEUlS4_S4_E_EESt5arrayIPcLm3EEEEviT0_T1_:
.text._ZN2at6native29vectorized_elementwise_kernelILi4ENS0_13BinaryFunctorIN3c108BFloat16ES4_bZZZNS0_22logical_or_kernel_cudaERNS_14TensorIteratorEENKUlvE0_clEvENKUlvE8_clEvEUlS4_S4_E_EESt5arrayIPcLm3EEEEviT0_T1_:
        /* <DEDUP_REMOVED lines=105> */
.L_x_15614:
[----:B------:R-:W-:Y:S05]  /*0690*/  BSYNC.RECONVERGENT B0 ;  /* 0x0000000000007941 */ /* 0x000fea0003800200 */
.L_x_15613:
        /* <DEDUP_REMOVED lines=11> */
.L_x_15616:
[----:B------:R-:W-:Y:S05]  /*0750*/  BSYNC.RECONVERGENT B0 ;  /* 0x0000000000007941 */ /* 0x000fea0003800200 */
.L_x_15615:
[----:B------:R-:W-:Y:S04]  /*0760*/  BSSY.RECONVERGENT B0, `(.L_x_15617) ;  /* 0x0000007000007945 */ /* 0x000fe80003800200 */
[----:B------:R-:W-:Y:S05]  /*0770*/  @P2 BRA `(.L_x_15618) ;  /* 0x0000000000142947 */ /* 0x000fea0003800000 */
[----:B------:R-:W-:-:S05]  /*0780*/  IMAD.U32 R8, R8, 0x10000, RZ ;  /* 0x0001000008087824 */ /* 0x000fca00078e00ff */
[----:B------:R-:W-:-:S13]  /*0790*/  FSETP.NEU.FTZ.AND P0, PT, R8, RZ, PT ;  /* 0x000000ff0800720b */ /* 0x000fda0003f1d000 */
[----:B------:R-:W-:-:S05]  /*07a0*/  @!P0 IMAD.U32 R9, R9, 0x10000, RZ ;  /* 0x0001000009098824 */ /* 0x000fca00078e00ff */
[----:B------:R-:W-:-:S04]  /*07b0*/  FSETP.NEU.OR P0, PT, R9, RZ, P0 ;  /* 0x000000ff0900720b */ /* 0x000fc8000070d400 */
[----:B------:R-:W-:-:S09]  /*07c0*/  SEL R7, RZ, 0x1, !P0 ;  /* 0x00000001ff077807 */ /* 0x000fd20004000000 */
.L_x_15618:
[----:B------:R-:W-:Y:S05]  /*07d0*/  BSYNC.RECONVERGENT B0 ;  /* 0x0000000000007941 */ /* 0x000fea0003800200 */
.L_x_15617:
        /* <DEDUP_REMOVED lines=21> */
.L_x_15620:
[----:B------:R-:W-:Y:S05]  /*0930*/  BSYNC.RECONVERGENT B0 ;  /* 0x0000000000007941 */ /* 0x000fea0003800200 */
.L_x_15619:
[----:B------:R-:W-:Y:S04]  /*0940*/  BSSY.RECONVERGENT B0, `(.L_x_15621) ;  /* 0x0000007000007945 */ /* 0x000fe80003800200 */
[----:B------:R-:W-:Y:S05]  /*0950*/  @P5 BRA `(.L_x_15622) ;  /* 0x0000000000145947 */ /* 0x000fea0003800000 */
[----:B------:R-:W-:-:S05]  /*0960*/  IMAD.U32 R12, R12, 0x10000, RZ ;  /* 0x000100000c0c7824 */ /* 0x000fca00078e00ff */
[----:B------:R-:W-:-:S13]  /*0970*/  FSETP.NEU.FTZ.AND P0, PT, R12, RZ, PT ;  /* 0x000000ff0c00720b */ /* 0x000fda0003f1d000 */
[----:B------:R-:W-:-:S05]  /*0980*/  @!P0 IMAD.U32 R13, R13, 0x10000, RZ ;  /* 0x000100000d0d8824 */ /* 0x000fca00078e00ff */
[----:B------:R-:W-:-:S04]  /*0990*/  FSETP.NEU.OR P0, PT, R13, RZ, P0 ;  /* 0x000000ff0d00720b */ /* 0x000fc8000070d400 */
[----:B------:R-:W-:-:S09]  /*09a0*/  SEL R9, RZ, 0x1, !P0 ;  /* 0x00000001ff097807 */ /* 0x000fd20004000000 */
.L_x_15622:
[----:B------:R-:W-:Y:S05]  /*09b0*/  BSYNC.RECONVERGENT B0 ;  /* 0x0000000000007941 */ /* 0x000fea0003800200 */
.L_x_15621:
[----:B------:R-:W-:Y:S04]  /*09c0*/  BSSY.RECONVERGENT B0, `(.L_x_15623) ;  /* 0x0000007000007945 */ /* 0x000fe80003800200 */
[----:B------:R-:W-:Y:S05]  /*09d0*/  @P2 BRA `(.L_x_15624) ;  /* 0x0000000000142947 */ /* 0x000fea0003800000 */
[----:B------:R-:W-:-:S05]  /*09e0*/  IMAD.U32 R20, R20, 0x10000, RZ ;  /* 0x0001000014147824 */ /* 0x000fca00078e00ff */
[----:B------:R-:W-:-:S13]  /*09f0*/  FSETP.NEU.FTZ.AND P0, PT, R20, RZ, PT ;  /* 0x000000ff1400720b */ /* 0x000fda0003f1d000 */
[----:B------:R-:W-:-:S05]  /*0a00*/  @!P0 IMAD.U32 R21, R21, 0x10000, RZ ;  /* 0x0001000015158824 */ /* 0x000fca00078e00ff */
[----:B------:R-:W-:-:S04]  /*0a10*/  FSETP.NEU.OR P0, PT, R21, RZ, P0 ;  /* 0x000000ff1500720b */ /* 0x000fc8000070d400 */
[----:B------:R-:W-:-:S09]  /*0a20*/  SEL R10, RZ, 0x1, !P0 ;  /* 0x00000001ff0a7807 */ /* 0x000fd20004000000 */
.L_x_15624:
[----:B------:R-:W-:Y:S05]  /*0a30*/  BSYNC.RECONVERGENT B0 ;  /* 0x0000000000007941 */ /* 0x000fea0003800200 */
.L_x_15623:
[----:B------:R-:W-:Y:S04]  /*0a40*/  BSSY.RECONVERGENT B0, `(.L_x_15625) ;  /* 0x0000007000007945 */ /* 0x000fe80003800200 */
[----:B------:R-:W-:Y:S05]  /*0a50*/  @P3 BRA `(.L_x_15626) ;  /* 0x0000000000143947 */ /* 0x000fea0003800000 */
[----:B------:R-:W-:-:S05]  /*0a60*/  IMAD.U32 R22, R22, 0x10000, RZ ;  /* 0x0001000016167824 */ /* 0x000fca00078e00ff */
[----:B------:R-:W-:-:S13]  /*0a70*/  FSETP.NEU.FTZ.AND P0, PT, R22, RZ, PT ;  /* 0x000000ff1600720b */ /* 0x000fda0003f1d000 */
[----:B------:R-:W-:-:S05]  /*0a80*/  @!P0 IMAD.U32 R24, R24, 0x10000, RZ ;  /* 0x0001000018188824 */ /* 0x000fca00078e00ff */
[----:B------:R-:W-:-:S04]  /*0a90*/  FSETP.NEU.OR P0, PT, R24, RZ, P0 ;  /* 0x000000ff1800720b */ /* 0x000fc8000070d400 */
[----:B------:R-:W-:-:S09]  /*0aa0*/  SEL R11, RZ, 0x1, !P0 ;  /* 0x00000001ff0b7807 */ /* 0x000fd20004000000 */
.L_x_15626:
[----:B------:R-:W-:Y:S05]  /*0ab0*/  BSYNC.RECONVERGENT B0 ;  /* 0x0000000000007941 */ /* 0x000fea0003800200 */
.L_x_15625:
[----:B------:R-:W-:Y:S04]  /*0ac0*/  BSSY.RECONVERGENT B0, `(.L_x_15627) ;  /* 0x0000007000007945 */ /* 0x000fe80003800200 */
[----:B------:R-:W-:Y:S05]  /*0ad0*/  @P4 BRA `(.L_x_15628) ;  /* 0x0000000000144947 */ /* 0x000fea0003800000 */
[----:B------:R-:W-:-:S05]  /*0ae0*/  IMAD.U32 R23, R23, 0x10000, RZ ;  /* 0x0001000017177824 */ /* 0x000fca00078e00ff */
[----:B------:R-:W-:-:S13]  /*0af0*/  FSETP.NEU.FTZ.AND P0, PT, R23, RZ, PT ;  /* 0x000000ff1700720b */ /* 0x000fda0003f1d000 */
[----:B------:R-:W-:-:S05]  /*0b00*/  @!P0 IMAD.U32 R25, R25, 0x10000, RZ ;  /* 0x0001000019198824 */ /* 0x000fca00078e00ff */
[----:B------:R-:W-:-:S04]  /*0b10*/  FSETP.NEU.OR P0, PT, R25, RZ, P0 ;  /* 0x000000ff1900720b */ /* 0x000fc8000070d400 */
[----:B------:R-:W-:-:S09]  /*0b20*/  SEL R12, RZ, 0x1, !P0 ;  /* 0x00000001ff0c7807 */ /* 0x000fd20004000000 */
.L_x_15628:
[----:B------:R-:W-:Y:S05]  /*0b30*/  BSYNC.RECONVERGENT B0 ;  /* 0x0000000000007941 */ /* 0x000fea0003800200 */
.L_x_15627:
        /* <DEDUP_REMOVED lines=20> */
.L_x_15631:
        /* <DEDUP_REMOVED lines=8> */
.L_x_15632:
        /* <DEDUP_REMOVED lines=8> */
.L_x_15633:
        /* <DEDUP_REMOVED lines=9> */
.L_x_15634:
[----:B------:R-:W-:Y:S05]  /*0e10*/  BSYNC.RELIABLE B1 ;  /* 0x0000000000017941 */ /* 0x000fea0003800100 */
.L_x_15630:
[----:B------:R-:W-:-:S13]  /*0e20*/  ISETP.GE.U32.AND P0, PT, R3, R2, PT ;  /* 0x000000020300720c */ /* 0x000fda0003f06070 */
[----:B0-----:R-:W0:Y:S01]  /*0e30*/  @!P0 LDC.64 R6, c[0x0][0x388] ;  /* 0x0000e200ff068b82 */ /* 0x001e220000000a00 */
[----:B-12---:R-:W-:Y:S02]  /*0e40*/  @!P0 IMAD.IADD R5, R0, 0x1, R3 ;  /* 0x0000000100058824 */ /* 0x006fe400078e0203 */
[----:B------:R-:W-:-:S03]  /*0e50*/  @!P0 VIADD R3, R3, 0x80 ;  /* 0x0000008003038836 */ /* 0x000fc60000000000 */
[----:B0-----:R-:W-:-:S05]  /*0e60*/  @!P0 IADD3 R4, P1, PT, R5, R6, RZ ;  /* 0x0000000605048210 */ /* 0x001fca0007f3e0ff */
[----:B------:R-:W-:-:S05]  /*0e70*/  @!P0 IMAD.X R5, RZ, RZ, R7, P1 ;  /* 0x000000ffff058224 */ /* 0x000fca00008e0607 */
[----:B------:R2:W-:Y:S03]  /*0e80*/  @!P0 STG.E.U8 desc[UR4][R4.64], R11 ;  /* 0x0000000b04008986 */ /* 0x0005e6000c101104 */
.L_x_15635:
[----:B------:R-:W-:Y:S05]  /*0e90*/  BSYNC.RECONVERGENT B0 ;  /* 0x0000000000007941 */ /* 0x000fea0003800200 */
.L_x_15629:
        /* <DEDUP_REMOVED lines=9> */
.L_x_15612:
[----:B------:R-:W0:Y:S01]  /*0f30*/  S2R R2, SR_TID.X ;  /* 0x0000000000027919 */ /* 0x000e220000002100 */
[----:B------:R-:W1:Y:S01]  /*0f40*/  LDC.64 R4, c[0x0][0x390] ;  /* 0x0000e400ff047b82 */ /* 0x000e620000000a00 */
[----:B------:R-:W2:Y:S07]  /*0f50*/  LDCU.64 UR6, c[0x0][0x388] ;  /* 0x00007100ff0677ac */ /* 0x000eae0008000a00 */
[----:B------:R-:W3:Y:S01]  /*0f60*/  LDC.64 R6, c[0x0][0x398] ;  /* 0x0000e600ff067b82 */ /* 0x000ee20000000a00 */
[----:B-1----:R-:W-:-:S04]  /*0f70*/  IMAD.WIDE.U32 R4, R0, 0x2, R4 ;  /* 0x0000000200047825 */ /* 0x002fc800078e0004 */
[----:B0-----:R-:W-:-:S05]  /*0f80*/  IMAD.WIDE.U32 R10, R2, 0x8, R4 ;  /* 0x00000008020a7825 */ /* 0x001fca00078e0004 */
[----:B------:R-:W4:Y:S01]  /*0f90*/  LDG.E.64 R14, desc[UR4][R10.64] ;  /* 0x000000040a0e7981 */ /* 0x000f22000c1e1b00 */
[----:B---3--:R-:W-:-:S03]  /*0fa0*/  IMAD.WIDE.U32 R4, R0, 0x2, R6 ;  /* 0x0000000200047825 */ /* 0x008fc600078e0006 */
[----:B------:R0:W3:Y:S01]  /*0fb0*/  LDG.E.64 R6, desc[UR4][R10.64+0x400] ;  /* 0x000400040a067981 */ /* 0x0000e2000c1e1b00 */
[----:B------:R-:W-:-:S05]  /*0fc0*/  IMAD.WIDE.U32 R12, R2, 0x8, R4 ;  /* 0x00000008020c7825 */ /* 0x000fca00078e0004 */
[----:B------:R-:W0:Y:S04]  /*0fd0*/  LDG.E.64 R8, desc[UR4][R12.64] ;  /* 0x000000040c087981 */ /* 0x000e28000c1e1b00 */
[----:B------:R1:W5:Y:S01]  /*0fe0*/  LDG.E.64 R4, desc[UR4][R12.64+0x400] ;  /* 0x000400040c047981 */ /* 0x000362000c1e1b00 */
[----:B----4-:R-:W-:-:S05]  /*0ff0*/  IMAD.U32 R3, R14, 0x10000, RZ ;  /* 0x000100000e037824 */ /* 0x010fca00078e00ff */
[----:B------:R-:W-:Y:S02]  /*1000*/  FSETP.NEU.FTZ.AND P2, PT, R3, RZ, PT ;  /* 0x000000ff0300720b */ /* 0x000fe40003f5d000 */
[----:B------:R-:W-:Y:S02]  /*1010*/  PRMT R3, R14, 0x7632, R3 ;  /* 0x000076320e037816 */ /* 0x000fe40000000003 */
[----:B------:R-:W-:-:S03]  /*1020*/  PRMT R16, R15, 0x7632, R16 ;  /* 0x000076320f107816 */ /* 0x000fc60000000010 */
[----:B------:R-:W-:Y:S02]  /*1030*/  IMAD.U32 R3, R3, 0x10000, RZ ;  /* 0x0001000003037824 */ /* 0x000fe400078e00ff */
[----:B------:R-:W-:Y:S02]  /*1040*/  IMAD.U32 R14, R15, 0x10000, RZ ;  /* 0x000100000f0e7824 */ /* 0x000fe400078e00ff */
[----:B------:R-:W-:Y:S01]  /*1050*/  IMAD.U32 R15, R16, 0x10000, RZ ;  /* 0x00010000100f7824 */ /* 0x000fe200078e00ff */
[----:B------:R-:W-:Y:S01]  /*1060*/  FSETP.NEU.FTZ.AND P5, PT, R3, RZ, PT ;  /* 0x000000ff0300720b */ /* 0x000fe20003fbd000 */
[----:B0-----:R-:W-:Y:S01]  /*1070*/  @!P2 IMAD.U32 R10, R8, 0x10000, RZ ;  /* 0x00010000080aa824 */ /* 0x001fe200078e00ff */
[----:B---3--:R-:W-:Y:S01]  /*1080*/  PRMT R3, R6, 0x7632, R3 ;  /* 0x0000763206037816 */ /* 0x008fe20000000003 */
[----:B-1----:R-:W-:Y:S01]  /*1090*/  IMAD.U32 R12, R7, 0x10000, RZ ;  /* 0x00010000070c7824 */ /* 0x002fe200078e00ff */
[----:B------:R-:W-:Y:S02]  /*10a0*/  FSETP.NEU.FTZ.AND P6, PT, R15, RZ, PT ;  /* 0x000000ff0f00720b */ /* 0x000fe40003fdd000 */
[----:B------:R-:W-:Y:S01]  /*10b0*/  PRMT R7, R7, 0x7632, R7 ;  /* 0x0000763207077816 */ /* 0x000fe20000000007 */
[----:B------:R-:W-:Y:S01]  /*10c0*/  IMAD.U32 R3, R3, 0x10000, RZ ;  /* 0x0001000003037824 */ /* 0x000fe200078e00ff */
[----:B------:R-:W-:Y:S01]  /*10d0*/  FSETP.NEU.OR P2, PT, R10, RZ, P2 ;  /* 0x000000ff0a00720b */ /* 0x000fe2000174d400 */
[----:B------:R-:W-:Y:S01]  /*10e0*/  IMAD.U32 R11, R6, 0x10000, RZ ;  /* 0x00010000060b7824 */ /* 0x000fe200078e00ff */
[----:B--2---:R-:W-:Y:S01]  /*10f0*/  IADD3 R6, P3, PT, R0, UR6, RZ ;  /* 0x0000000600067c10 */ /* 0x004fe2000ff7e0ff */
[----:B------:R-:W-:Y:S01]  /*1100*/  IMAD.U32 R0, R7, 0x10000, RZ ;  /* 0x0001000007007824 */ /* 0x000fe200078e00ff */
[----:B------:R-:W-:-:S02]  /*1110*/  SEL R10, RZ, 0x1, !P2 ;  /* 0x00000001ff0a7807 */ /* 0x000fc40005000000 */
[----:B------:R-:W-:Y:S02]  /*1120*/  FSETP.NEU.FTZ.AND P2, PT, R3, RZ, PT ;  /* 0x000000ff0300720b */ /* 0x000fe40003f5d000 */
[----:B------:R-:W-:Y:S02]  /*1130*/  PRMT R8, R8, 0x7632, R8 ;  /* 0x0000763208087816 */ /* 0x000fe40000000008 */
[----:B------:R-:W-:Y:S01]  /*1140*/  PRMT R3, R9, 0x7632, R3 ;  /* 0x0000763209037816 */ /* 0x000fe20000000003 */
[----:B------:R-:W-:Y:S01]  /*1150*/  IMAD.X R7, RZ, RZ, UR7, P3 ;  /* 0x00000007ff077e24 */ /* 0x000fe200098e06ff */
[----:B------:R-:W-:Y:S02]  /*1160*/  FSETP.NEU.FTZ.AND P4, PT, R14, RZ, PT ;  /* 0x000000ff0e00720b */ /* 0x000fe40003f9d000 */
[----:B------:R-:W-:Y:S02]  /*1170*/  FSETP.NEU.FTZ.AND P0, PT, R11, RZ, PT ;  /* 0x000000ff0b00720b */ /* 0x000fe40003f1d000 */
[----:B------:R-:W-:-:S02]  /*1180*/  FSETP.NEU.FTZ.AND P1, PT, R12, RZ, PT ;  /* 0x000000ff0c00720b */ /* 0x000fc40003f3d000 */
[----:B------:R-:W-:Y:S01]  /*1190*/  FSETP.NEU.FTZ.AND P3, PT, R0, RZ, PT ;  /* 0x000000ff0000720b */ /* 0x000fe20003f7d000 */
[----:B------:R-:W-:Y:S02]  /*11a0*/  @!P5 IMAD.U32 R0, R8, 0x10000, RZ ;  /* 0x000100000800d824 */ /* 0x000fe400078e00ff */
[----:B------:R-:W-:-:S03]  /*11b0*/  @!P6 IMAD.U32 R3, R3, 0x10000, RZ ;  /* 0x000100000303e824 */ /* 0x000fc600078e00ff */
[----:B------:R-:W-:Y:S02]  /*11c0*/  FSETP.NEU.OR P5, PT, R0, RZ, P5 ;  /* 0x000000ff0000720b */ /* 0x000fe40002fad400 */
[----:B------:R-:W-:Y:S02]  /*11d0*/  FSETP.NEU.OR P6, PT, R3, RZ, P6 ;  /* 0x000000ff0300720b */ /* 0x000fe400037cd400 */
[C---:B-----5:R-:W-:Y:S02]  /*11e0*/  PRMT R0, R4.reuse, 0x7632, R0 ;  /* 0x0000763204007816 */ /* 0x060fe40000000000 */
[----:B------:R-:W-:Y:S01]  /*11f0*/  PRMT R3, R5, 0x7632, R3 ;  /* 0x0000763205037816 */ /* 0x000fe20000000003 */
[----:B------:R-:W-:Y:S02]  /*1200*/  @!P4 IMAD.U32 R9, R9, 0x10000, RZ ;  /* 0x000100000909c824 */ /* 0x000fe400078e00ff */
[----:B------:R-:W-:Y:S02]  /*1210*/  @!P0 IMAD.U32 R4, R4, 0x10000, RZ ;  /* 0x0001000004048824 */ /* 0x000fe400078e00ff */
[----:B------:R-:W-:-:S02]  /*1220*/  @!P1 IMAD.U32 R5, R5, 0x10000, RZ ;  /* 0x0001000005059824 */ /* 0x000fc400078e00ff */
[----:B------:R-:W-:Y:S02]  /*1230*/  @!P2 IMAD.U32 R0, R0, 0x10000, RZ ;  /* 0x000100000000a824 */ /* 0x000fe400078e00ff */
[----:B------:R-:W-:Y:S01]  /*1240*/  @!P3 IMAD.U32 R3, R3, 0x10000, RZ ;  /* 0x000100000303b824 */ /* 0x000fe200078e00ff */
[----:B------:R-:W-:Y:S02]  /*1250*/  FSETP.NEU.OR P4, PT, R9, RZ, P4 ;  /* 0x000000ff0900720b */ /* 0x000fe4000278d400 */
        /* <DEDUP_REMOVED lines=21> */
.L_x_15636:
        /* <DEDUP_REMOVED lines=13> */
.L_x_42840:


//--------------------- .text._ZN2at6native29vectorized_elementwise_kernelILi8ENS0_13BinaryFunctorIN3c108BFloat16ES4_bZZZNS0_22logical_or_kernel_cudaERNS_14TensorIteratorEENKUlvE0_clEvENKUlvE8_clEvEUlS4_S4_E_EESt5arrayIPcLm3EEEEviT0_T1_ --------------------------
	.section	.text._ZN2at6native29vectorized_elementwise_kernelILi8ENS0_13BinaryFunctorIN3c108BFloat16ES4_bZZZNS0_22logical_or_kernel_cudaERNS_14TensorIteratorEENKUlvE0_clEvENKUlvE8_clEvEUlS4_S4_E_EESt5arrayIPcLm3EEEEviT0_T1_,"ax",@progbits
	.align	128
        .global         _ZN2at6native29vectorized_elementwise_kernelILi8ENS0_13BinaryFunctorIN3c108BFloat16ES4_bZZZNS0_22logical_or_kernel_cudaERNS_14TensorIteratorEENKUlvE0_clEvENKUlvE8_clEvEUlS4_S4_E_EESt5arrayIPcLm3EEEEviT0_T1_
        .type           _ZN2at6native29vectorized_elementwise_kernelILi8ENS0_13BinaryFunctorIN3c108BFloat16ES4_bZZZNS0_22logical_or_kernel_cudaERNS_14TensorIteratorEENKUlvE0_clEvENKUlvE8_clEvEUlS4_S4_E_EESt5arrayIPcLm3EEEEviT0_T1_,@function
        .size           _ZN2at6native29vectorized_elementwise_kernelILi8ENS0_13BinaryFunctorIN3c108BFloat16ES4_bZZZNS0_22logical_or_kernel_cudaERNS_14TensorIteratorEENKUlvE0_clEvENKUlvE8_clEvEUlS4_S4_E_EESt5arrayIPcLm3EEEEviT0_T1_,(.L_x_42841 - _ZN2at6native29vectorized_elementwise_kernelILi8ENS0_13BinaryFunctorIN3c108BFloat16ES4_bZZZNS0_22logical_or_kernel_cudaERNS_14TensorIteratorEENKUlvE0_clEvENKUlvE8_clEvEUlS4_S4_E_EESt5arrayIPcLm3EEEEviT0_T1_)
        .other          _ZN2at6native29vectorized_elementwise_kernelILi8ENS0_13BinaryFunctorIN3c108BFloat16ES4_bZZZNS0_22logical_or_kernel_cudaERNS_14TensorIteratorEENKUlvE0_clEvENKUlvE8_clEvEUlS4_S4_E_EESt5arrayIPcLm3EEEEviT0_T1_,@"STO_CUDA_ENTRY STV_DEFAULT"
_ZN2at6native29vectorized_elementwise_kernelILi8ENS0_13BinaryFunctorIN3c108BFloat16ES4_bZZZNS0_22logical_or_kernel_cudaERNS_14TensorIteratorEENKUlvE0_clEvENKUlvE8_clEvEUlS4_S4_E_EESt5arrayIPcLm3EEEEviT0_T1_:
.text._ZN2at6native29vectorized_elementwise_kernelILi8ENS0_13BinaryFunctorIN3c108BFloat16ES4_bZZZNS0_22logical_or_kernel_cudaERNS_14TensorIteratorEENKUlvE0_clEvENKUlvE8_clEvEUlS4_S4_E_EESt5arrayIPcLm3EEEEviT0_T1_:
[----:B------:R-:W-:Y:S01]  /*0000*/  LDC R1, c[0x0][0x37c] ;  /* 0x0000df00ff017b82 */ /* 0x000fe20000000800 */
[----:B------:R-:W-:Y:S05]  /*0010*/  EXIT ;  /* 0x000000000000794d */ /* 0x000fea0003800000 */
.L_x_15637:
        /* <DEDUP_REMOVED lines=14> */
.L_x_42841:


//--------------------- .text._ZN2at6native18elementwise_kernelILi128ELi4EZNS0_15gpu_kernel_implINS0_13AUnaryFunctorIbbbZZZNS0_22logical_or_kernel_cudaERNS_14TensorIteratorEENKUlvE0_clEvENKUlvE7_clEvEUlbbE_EEEEvRNS_18TensorIteratorBaseERKT_EUliE_EEviT1_ --------------------------
	.section	.text._ZN2at6native18elementwise_kernelILi128ELi4EZNS0_15gpu_kernel_implINS0_13AUnaryFunctorIbbbZZZNS0_22logical_or_kernel_cudaERNS_14TensorIteratorEENKUlvE0_clEvENKUlvE7_clEvEUlbbE_EEEEvRNS_18TensorIteratorBaseERKT_EUliE_EEviT1_,"ax",@progbits
	.align	128
        .global         _ZN2at6native18elementwise_kernelILi128ELi4EZNS0_15gpu_kernel_implINS0_13AUnaryFunctorIbbbZZZNS0_22logical_or_kernel_cudaERNS_14TensorIteratorEENKUlvE0_clEvENKUlvE7_clEvEUlbbE_EEEEvRNS_18TensorIteratorBaseERKT_EUliE_EEviT1_
        .type           _ZN2at6native18elementwise_kernelILi128ELi4EZNS0_15gpu_kernel_implINS0_13AUnaryFunctorIbbbZZZNS0_22logical_or_kernel_cudaERNS_14TensorIteratorEENKUlvE0_clEvENKUlvE7_clEvEUlbbE_EEEEvRNS_18TensorIteratorBaseERKT_EUliE_EEviT1_,@function
        .size           _ZN2at6native18elementwise_kernelILi128ELi4EZNS0_15gpu_kernel_implINS0_13AUnaryFunctorIbbbZZZNS0_22logical_or_kernel_cudaERNS_14TensorIteratorEENKUlvE0_clEvENKUlvE7_clEvEUlbbE_EEEEvRNS_18TensorIteratorBaseERKT_EUliE_EEviT1_,(.L_x_42842 - _ZN2at6native18elementwise_kernelILi128ELi4EZNS0_15gpu_kernel_implINS0_13AUnaryFunctorIbbbZZZNS0_22logical_or_kernel_cudaERNS_14TensorIteratorEENKUlvE0_clEvENKUlvE7_clEvEUlbbE_EEEEvRNS_18TensorIteratorBaseERKT_EUliE_EEviT1_)
        .other          _ZN2at6native18elementwise_kernelILi128ELi4EZNS0_15gpu_kernel_implINS0_13AUnaryFunctorIbbbZZZNS0_22logical_or_kernel_cudaERNS_14TensorIteratorEENKUlvE0_clEvENKUlvE7_clEvEUlbbE_EEEEvRNS_18TensorIteratorBaseERKT_EUliE_EEviT1_,@"STO_CUDA_ENTRY STV_DEFAULT"
_ZN2at6native18elementwise_kernelILi128ELi4EZNS0_15gpu_kernel_implINS0_13AUnaryFunctorIbbbZZZNS0_22logical_or_kernel_cudaERNS_14TensorIteratorEENKUlvE0_clEvENKUlvE7_clEvEUlbbE_EEEEvRNS_18TensorIteratorBaseERKT_EUliE_EEviT1_:
.text._ZN2at6native18elementwise_kernelILi128ELi4EZNS0_15gpu_kernel_implINS0_13AUnaryFunctorIbbbZZZNS0_22logical_or_kernel_cudaERNS_14TensorIteratorEENKUlvE0_clEvENKUlvE7_clEvEUlbbE_EEEEvRNS_18TensorIteratorBaseERKT_EUliE_EEviT1_:
        /* <DEDUP_REMOVED lines=320> */
.L_x_15640:
        /* <DEDUP_REMOVED lines=18> */
.L_x_15645:
[----:B------:R-:W2:Y:S02]  /*1520*/  LDG.E.U8 R2, desc[UR36][R2.64] ;  /* 0x0000002402027981 */ /* 0x000ea4000c1e1100 */
[----:B--2---:R-:W-:Y:S01]  /*1530*/  ISETP.NE.AND P0, PT, R2, RZ, PT ;  /* 0x000000ff0200720c */ /* 0x004fe20003f05270 */
[----:B------:R-:W-:-:S12]  /*1540*/  BRA `(.L_x_15647) ;  /* 0x0000000800407947 */ /* 0x000fd80003800000 */
.L_x_15644:
        /* <DEDUP_REMOVED lines=10> */
.L_x_15649:
[----:B------:R-:W2:Y:S02]  /*15f0*/  LDG.E R2, desc[UR36][R2.64] ;  /* 0x0000002402027981 */ /* 0x000ea4000c1e1900 */
[----:B--2---:R-:W-:Y:S01]  /*1600*/  ISETP.NE.AND P0, PT, R2, RZ, PT ;  /* 0x000000ff0200720c */ /* 0x004fe20003f05270 */
[----:B------:R-:W-:-:S12]  /*1610*/  BRA `(.L_x_15647) ;  /* 0x00000008000c7947 */ /* 0x000fd80003800000 */
.L_x_15648:
[----:B------:R-:W2:Y:S02]  /*1620*/  LDG.E.U16 R2, desc[UR36][R2.64] ;  /* 0x0000002402027981 */ /* 0x000ea4000c1e1500 */
[----:B--2---:R-:W-:Y:S01]  /*1630*/  ISETP.NE.AND P0, PT, R2, RZ, PT ;  /* 0x000000ff0200720c */ /* 0x004fe20003f05270 */
[----:B------:R-:W-:-:S12]  /*1640*/  BRA `(.L_x_15647) ;  /* 0x0000000800007947 */ /* 0x000fd80003800000 */
.L_x_15643:
        /* <DEDUP_REMOVED lines=9> */
.L_x_15651:
[----:B------:R-:W2:Y:S02]  /*16e0*/  LDG.E.U16 R0, desc[UR36][R2.64] ;  /* 0x0000002402007981 */ /* 0x000ea4000c1e1500 */
[----:B--2---:R-:W-:-:S05]  /*16f0*/  HADD2.F32 R0, -RZ, R0.H0_H0 ;  /* 0x20000000ff007230 */ /* 0x004fca0000004100 */
[----:B------:R-:W-:Y:S01]  /*1700*/  FSETP.NEU.FTZ.AND P0, PT, R0, RZ, PT ;  /* 0x000000ff0000720b */ /* 0x000fe20003f1d000 */
[----:B------:R-:W-:-:S12]  /*1710*/  BRA `(.L_x_15647) ;  /* 0x0000000400cc7947 */ /* 0x000fd80003800000 */
.L_x_15650:
        /* <DEDUP_REMOVED lines=11> */
.L_x_15653:
        /* <DEDUP_REMOVED lines=8> */
.L_x_15652:
[----:B------:R-:W2:Y:S02]  /*1850*/  LDG.E.64 R2, desc[UR36][R2.64] ;  /* 0x0000002402027981 */ /* 0x000ea4000c1e1b00 */
[----:B--2---:R1:W2:Y:S02]  /*1860*/  DSETP.NEU.AND P0, PT, R2, RZ, PT ;  /* 0x000000ff0200722a */ /* 0x0042a40003f0d000 */
[----:B--2---:R-:W-:Y:S05]  /*1870*/  BRA `(.L_x_15647) ;  /* 0x0000000400747947 */ /* 0x004fea0003800000 */
.L_x_15642:
        /* <DEDUP_REMOVED lines=11> */
.L_x_15656:
        /* <DEDUP_REMOVED lines=8> */
.L_x_15655:
        /* <DEDUP_REMOVED lines=9> */
.L_x_15658:
        /* <DEDUP_REMOVED lines=11> */
.L_x_15657:
[----:B------:R-:W2:Y:S02]  /*1af0*/  LDG.E.U16 R0, desc[UR36][R2.64] ;  /* 0x0000002402007981 */ /* 0x000ea4000c1e1500 */
[----:B--2---:R-:W-:-:S05]  /*1b00*/  IMAD.U32 R0, R0, 0x10000, RZ ;  /* 0x0001000000007824 */ /* 0x004fca00078e00ff */
[----:B------:R-:W-:Y:S01]  /*1b10*/  FSETP.NEU.FTZ.AND P0, PT, R0, RZ, PT ;  /* 0x000000ff0000720b */ /* 0x000fe20003f1d000 */
[----:B------:R-:W-:-:S12]  /*1b20*/  BRA `(.L_x_15647) ;  /* 0x0000000000c87947 */ /* 0x000fd80003800000 */
.L_x_15654:
        /* <DEDUP_REMOVED lines=11> */
.L_x_15661:
[----:B------:R-:W2:Y:S02]  /*1be0*/  LDG.E.U8 R2, desc[UR36][R2.64] ;  /* 0x0000002402027981 */ /* 0x000ea4000c1e1100 */
[----:B--2---:R-:W-:Y:S01]  /*1bf0*/  ISETP.NE.AND P0, PT, R2, RZ, PT ;  /* 0x000000ff0200720c */ /* 0x004fe20003f05270 */
[----:B------:R-:W-:-:S12]  /*1c00*/  BRA `(.L_x_15647) ;  /* 0x0000000000907947 */ /* 0x000fd80003800000 */
.L_x_15660:
[----:B------:R-:W2:Y:S02]  /*1c10*/  LDG.E.U8 R2, desc[UR36][R2.64] ;  /* 0x0000002402027981 */ /* 0x000ea4000c1e1100 */
[----:B--2---:R-:W-:Y:S01]  /*1c20*/  ISETP.NE.AND P0, PT, R2, RZ, PT ;  /* 0x000000ff0200720c */ /* 0x004fe20003f05270 */
[----:B------:R-:W-:-:S12]  /*1c30*/  BRA `(.L_x_15647) ;  /* 0x0000000000847947 */ /* 0x000fd80003800000 */
.L_x_15659:
[----:B------:R-:W-:-:S09]  /*1c40*/  UISETP.NE.AND UP0, UPT, UR4, 0x1c, UPT ;  /* 0x0000001c0400788c */ /* 0x000fd2000bf05270 */
[----:B------:R-:W-:Y:S05]  /*1c50*/  BRA.U !UP0, `(.L_x_15662) ;  /* 0x0000000108747547 */ /* 0x000fea000b800000 */
[----:B------:R-:W-:-:S09]  /*1c60*/  UISETP.NE.AND UP0, UPT, UR4, 0x1d, UPT ;  /* 0x0000001d0400788c */ /* 0x000fd2000bf05270 */
[----:B------:R-:W-:Y:S05]  /*1c70*/  BRA.U !UP0, `(.L_x_15663) ;  /* 0x00000001085c7547 */ /* 0x000fea000b800000 */
[----:B------:R-:W-:-:S09]  /*1c80*/  UISETP.NE.AND UP0, UPT, UR4, 0x2c, UPT ;  /* 0x0000002c0400788c */ /* 0x000fd2000bf05270 */
[----:B------:R-:W-:Y:S05]  /*1c90*/  BRA.U !UP0, `(.L_x_15664) ;  /* 0x0000000108487547 */ /* 0x000fea000b800000 */
.L_x_15646:
        /* <DEDUP_REMOVED lines=16> */
.L_x_15665:
[----:B------:R-:W-:Y:S01]  /*1da0*/  PLOP3.LUT P0, PT, PT, PT, PT, 0x8, 0x80 ;  /* 0x000000000080781c */ /* 0x000fe20003f0e170 */
[----:B------:R-:W-:-:S12]  /*1db0*/  BRA `(.L_x_15647) ;  /* 0x0000000000247947 */ /* 0x000fd80003800000 */
.L_x_15664:
[----:B------:R-:W2:Y:S02]  /*1dc0*/  LDG.E.U8 R2, desc[UR36][R2.64] ;  /* 0x0000002402027981 */ /* 0x000ea4000c1e1100 */
[----:B--2---:R-:W-:Y:S01]  /*1dd0*/  ISETP.NE.AND P0, PT, R2, RZ, PT ;  /* 0x000000ff0200720c */ /* 0x004fe20003f05270 */
[----:B------:R-:W-:-:S12]  /*1de0*/  BRA `(.L_x_15647) ;  /* 0x0000000000187947 */ /* 0x000fd80003800000 */
.L_x_15663:
[----:B------:R-:W2:Y:S02]  /*1df0*/  LDG.E.64 R2, desc[UR36][R2.64] ;  /* 0x0000002402027981 */ /* 0x000ea4000c1e1b00 */
[----:B--2---:R-:W-:-:S04]  /*1e00*/  ISETP.NE.U32.AND P0, PT, R2, RZ, PT ;  /* 0x000000ff0200720c */ /* 0x004fc80003f05070 */
[----:B------:R-:W-:Y:S01]  /*1e10*/  ISETP.NE.AND.EX P0, PT, R3, RZ, PT, P0 ;  /* 0x000000ff0300720c */ /* 0x000fe20003f05300 */
[----:B------:R-:W-:-:S12]  /*1e20*/  BRA `(.L_x_15647) ;  /* 0x0000000000087947 */ /* 0x000fd80003800000 */
.L_x_15662:
[----:B------:R-:W2:Y:S02]  /*1e30*/  LDG.E R2, desc[UR36][R2.64] ;  /* 0x0000002402027981 */ /* 0x000ea4000c1e1900 */
[----:B--2---:R-:W-:-:S13]  /*1e40*/  ISETP.NE.AND P0, PT, R2, RZ, PT ;  /* 0x000000ff0200720c */ /* 0x004fda0003f05270 */
.L_x_15647:
[----:B------:R-:W-:Y:S05]  /*1e50*/  BSYNC.RECONVERGENT B6 ;  /* 0x0000000000067941 */ /* 0x000fea0003800200 */
.L_x_15641:
[----:B------:R-:W1:Y:S01]  /*1e60*/  LDCU.64 UR6, c[0x0][0x580] ;  /* 0x0000b000ff0677ac */ /* 0x000e620008000a00 */
[----:B------:R-:W-:Y:S01]  /*1e70*/  ISETP.NE.OR P0, PT, RZ, UR43, P0 ;  /* 0x0000002bff007c0c */ /* 0x000fe20008705670 */
        /* <DEDUP_REMOVED lines=17> */
.L_x_15670:
[----:B------:R0:W-:Y:S01]  /*1f90*/  STG.E.U8 desc[UR36][R2.64], R4 ;  /* 0x0000000402007986 */ /* 0x0001e2000c101124 */
[----:B------:R-:W-:Y:S05]  /*1fa0*/  BRA `(.L_x_15672) ;  /* 0x0000000c00007947 */ /* 0x000fea0003800000 */
.L_x_15669:
        /* <DEDUP_REMOVED lines=9> */
.L_x_15674:
[----:B------:R0:W-:Y:S01]  /*2040*/  STG.E desc[UR36][R2.64], R4 ;  /* 0x0000000402007986 */ /* 0x0001e2000c101924 */
[----:B------:R-:W-:Y:S05]  /*2050*/  BRA `(.L_x_15672) ;  /* 0x0000000800d47947 */ /* 0x000fea0003800000 */
.L_x_15673:
[----:B------:R0:W-:Y:S01]  /*2060*/  STG.E.U16 desc[UR36][R2.64], R4 ;  /* 0x0000000402007986 */ /* 0x0001e2000c101524 */
[----:B------:R-:W-:Y:S05]  /*2070*/  BRA `(.L_x_15672) ;  /* 0x0000000800cc7947 */ /* 0x000fea0003800000 */
.L_x_15668:
        /* <DEDUP_REMOVED lines=9> */
.L_x_15676:
[----:B------:R-:W-:-:S04]  /*2110*/  I2FP.F32.U32 R0, R4 ;  /* 0x0000000400007245 */ /* 0x000fc80000201000 */
[----:B------:R-:W-:-:S05]  /*2120*/  F2FP.F16.F32.PACK_AB R0, RZ, R0 ;  /* 0x00000000ff00723e */ /* 0x000fca00000000ff */
[----:B------:R0:W-:Y:S01]  /*2130*/  STG.E.U16 desc[UR36][R2.64], R0 ;  /* 0x0000000002007986 */ /* 0x0001e2000c101524 */
[----:B------:R-:W-:Y:S05]  /*2140*/  BRA `(.L_x_15672) ;  /* 0x0000000800987947 */ /* 0x000fea0003800000 */
.L_x_15675:
        /* <DEDUP_REMOVED lines=10> */
.L_x_15678:
[----:B------:R-:W-:-:S04]  /*21f0*/  I2FP.F32.U32 R4, R4 ;  /* 0x0000000400047245 */ /* 0x000fc80000201000 */
[----:B------:R-:W-:-:S04]  /*2200*/  F2FP.F16.F32.PACK_AB R5, RZ, R4 ;  /* 0x00000004ff05723e */ /* 0x000fc800000000ff */
[----:B------:R-:W-:-:S05]  /*2210*/  PRMT R5, R5, 0x5410, RZ ;  /* 0x0000541005057816 */ /* 0x000fca00000000ff */
[----:B------:R0:W-:Y:S01]  /*2220*/  STG.E desc[UR36][R2.64], R5 ;  /* 0x0000000502007986 */ /* 0x0001e2000c101924 */
[----:B------:R-:W-:Y:S05]  /*2230*/  BRA `(.L_x_15672) ;  /* 0x00000008005c7947 */ /* 0x000fea0003800000 */
.L_x_15677:
[----:B------:R-:W0:Y:S02]  /*2240*/  I2F.F64.U32 R4, R4 ;  /* 0x0000000400047312 */ /* 0x000e240000201800 */
[----:B0-----:R0:W-:Y:S01]  /*2250*/  STG.E.64 desc[UR36][R2.64], R4 ;  /* 0x0000000402007986 */ /* 0x0011e2000c101b24 */
[----:B------:R-:W-:Y:S05]  /*2260*/  BRA `(.L_x_15672) ;  /* 0x0000000800507947 */ /* 0x000fea0003800000 */
.L_x_15667:
        /* <DEDUP_REMOVED lines=10> */
.L_x_15681:
[----:B------:R-:W-:Y:S01]  /*2310*/  CS2R R6, SRZ ;  /* 0x0000000000067805 */ /* 0x000fe2000001ff00 */
[----:B------:R-:W0:Y:S04]  /*2320*/  I2F.F64.U32 R4, R4 ;  /* 0x0000000400047312 */ /* 0x000e280000201800 */
[----:B0-----:R0:W-:Y:S01]  /*2330*/  STG.E.128 desc[UR36][R2.64], R4 ;  /* 0x0000000402007986 */ /* 0x0011e2000c101d24 */
[----:B------:R-:W-:Y:S05]  /*2340*/  BRA `(.L_x_15672) ;  /* 0x0000000800187947 */ /* 0x000fea0003800000 */
.L_x_15680:
        /* <DEDUP_REMOVED lines=17> */
.L_x_15685:
[----:B------:R-:W-:Y:S05]  /*2460*/  BSYNC.RECONVERGENT B0 ;  /* 0x0000000000007941 */ /* 0x000fea0003800200 */
.L_x_15684:
[----:B------:R0:W-:Y:S01]  /*2470*/  STG.E.U8 desc[UR36][R2.64], R5 ;  /* 0x0000000502007986 */ /* 0x0001e2000c101124 */
[----:B------:R-:W-:Y:S05]  /*2480*/  BRA `(.L_x_15672) ;  /* 0x0000000400c87947 */ /* 0x000fea0003800000 */
.L_x_15683:
        /* <DEDUP_REMOVED lines=16> */
.L_x_15682:
[----:B------:R-:W-:-:S04]  /*2590*/  I2FP.F32.U32 R0, R4 ;  /* 0x0000000400007245 */ /* 0x000fc80000201000 */
[----:B------:R-:W-:-:S05]  /*25a0*/  F2FP.BF16.F32.PACK_AB R0, RZ, R0 ;  /* 0x00000000ff00723e */ /* 0x000fca00000010ff */
[----:B------:R0:W-:Y:S01]  /*25b0*/  STG.E.U16 desc[UR36][R2.64], R0 ;  /* 0x0000000002007986 */ /* 0x0001e2000c101524 */
[----:B------:R-:W-:Y:S05]  /*25c0*/  BRA `(.L_x_15672) ;  /* 0x0000000400787947 */ /* 0x000fea0003800000 */
.L_x_15679:
        /* <DEDUP_REMOVED lines=10> */
.L_x_15688:
        /* <DEDUP_REMOVED lines=12> */
.L_x_15691:
[----:B------:R-:W-:-:S04]  /*2730*/  SHF.R.U32.HI R0, RZ, 0x14, R5 ;  /* 0x00000014ff007819 */ /* 0x000fc80000011605 */
[----:B------:R-:W-:-:S04]  /*2740*/  LOP3.LUT R0, R0, 0x1, RZ, 0xc0, !PT ;  /* 0x0000000100007812 */ /* 0x000fc800078ec0ff */
[----:B------:R-:W-:-:S04]  /*2750*/  IADD3 R0, PT, PT, R5, 0x487ffff, R0 ;  /* 0x0487ffff05007810 */ /* 0x000fc80007ffe000 */
[----:B------:R-:W-:-:S04]  /*2760*/  SHF.R.U32.HI R0, RZ, 0x14, R0 ;  /* 0x00000014ff007819 */ /* 0x000fc80000011600 */
[----:B------:R-:W-:-:S07]  /*2770*/  LOP3.LUT R4, R0, 0xff, RZ, 0xc0, !PT ;  /* 0x000000ff00047812 */ /* 0x000fce00078ec0ff */
.L_x_15692:
[----:B------:R-:W-:-:S07]  /*2780*/  PRMT R0, R4, 0x7610, R0 ;  /* 0x0000761004007816 */ /* 0x000fce0000000000 */
.L_x_15690:
[----:B------:R-:W-:Y:S05]  /*2790*/  BSYNC.RECONVERGENT B0 ;  /* 0x0000000000007941 */ /* 0x000fea0003800200 */
.L_x_15689:
[----:B------:R1:W-:Y:S01]  /*27a0*/  STG.E.U8 desc[UR36][R2.64], R0 ;  /* 0x0000000002007986 */ /* 0x0003e2000c101124 */
[----:B------:R-:W-:Y:S05]  /*27b0*/  BRA `(.L_x_15672) ;  /* 0x0000000000fc7947 */ /* 0x000fea0003800000 */
.L_x_15687:
        /* <DEDUP_REMOVED lines=12> */
.L_x_15695:
[----:B------:R-:W-:-:S04]  /*2880*/  SHF.R.U32.HI R0, RZ, 0x15, R5 ;  /* 0x00000015ff007819 */ /* 0x000fc80000011605 */
[----:B------:R-:W-:-:S04]  /*2890*/  LOP3.LUT R0, R0, 0x1, RZ, 0xc0, !PT ;  /* 0x0000000100007812 */ /* 0x000fc800078ec0ff */
[----:B------:R-:W-:-:S04]  /*28a0*/  IADD3 R0, PT, PT, R5, 0x88fffff, R0 ;  /* 0x088fffff05007810 */ /* 0x000fc80007ffe000 */
[----:B------:R-:W-:-:S04]  /*28b0*/  SHF.R.U32.HI R0, RZ, 0x15, R0 ;  /* 0x00000015ff007819 */ /* 0x000fc80000011600 */
[----:B------:R-:W-:-:S07]  /*28c0*/  LOP3.LUT R4, R0, 0xff, RZ, 0xc0, !PT ;  /* 0x000000ff00047812 */ /* 0x000fce00078ec0ff */
.L_x_15696:
[----:B------:R-:W-:-:S07]  /*28d0*/  PRMT R0, R4, 0x7610, R0 ;  /* 0x0000761004007816 */ /* 0x000fce0000000000 */
.L_x_15694:
[----:B------:R-:W-:Y:S05]  /*28e0*/  BSYNC.RECONVERGENT B0 ;  /* 0x0000000000007941 */ /* 0x000fea0003800200 */
.L_x_15693:
[----:B------:R0:W-:Y:S01]  /*28f0*/  STG.E.U8 desc[UR36][R2.64], R0 ;  /* 0x0000000002007986 */ /* 0x0001e2000c101124 */
[----:B------:R-:W-:Y:S05]  /*2900*/  BRA `(.L_x_15672) ;  /* 0x0000000000a87947 */ /* 0x000fea0003800000 */
.L_x_15686:
[----:B------:R-:W-:-:S09]  /*2910*/  UISETP.NE.AND UP0, UPT, UR4, 0x1c, UPT ;  /* 0x0000001c0400788c */ /* 0x000fd2000bf05270 */
[----:B------:R-:W-:Y:S05]  /*2920*/  BRA.U !UP0, `(.L_x_15697) ;  /* 0x00000001089c7547 */ /* 0x000fea000b800000 */
[----:B------:R-:W-:-:S09]  /*2930*/  UISETP.NE.AND UP0, UPT, UR4, 0x1d, UPT ;  /* 0x0000001d0400788c */ /* 0x000fd2000bf05270 */
[----:B------:R-:W-:Y:S05]  /*2940*/  BRA.U !UP0, `(.L_x_15698) ;  /* 0x0000000108887547 */ /* 0x000fea000b800000 */
[----:B------:R-:W-:-:S09]  /*2950*/  UISETP.NE.AND UP0, UPT, UR4, 0x2c, UPT ;  /* 0x0000002c0400788c */ /* 0x000fd2000bf05270 */
[----:B------:R-:W-:Y:S05]  /*2960*/  BRA.U !UP0, `(.L_x_15699) ;  /* 0x0000000108447547 */ /* 0x000fea000b800000 */
.L_x_15671:
        /* <DEDUP_REMOVED lines=16> */
.L_x_15700:
[----:B------:R-:W-:Y:S05]  /*2a70*/  BRA `(.L_x_15672) ;  /* 0x00000000004c7947 */ /* 0x000fea0003800000 */
.L_x_15699:
        /* <DEDUP_REMOVED lines=15> */
.L_x_15698:
[----:B------:R-:W-:-:S05]  /*2b70*/  IMAD.MOV.U32 R5, RZ, RZ, RZ ;  /* 0x000000ffff057224 */ /* 0x000fca00078e00ff */
[----:B------:R0:W-:Y:S01]  /*2b80*/  STG.E.64 desc[UR36][R2.64], R4 ;  /* 0x0000000402007986 */ /* 0x0001e2000c101b24 */
[----:B------:R-:W-:Y:S05]  /*2b90*/  BRA `(.L_x_15672) ;  /* 0x0000000000047947 */ /* 0x000fea0003800000 */
.L_x_15697:
[----:B------:R3:W-:Y:S02]  /*2ba0*/  STG.E desc[UR36][R2.64], R4 ;  /* 0x0000000402007986 */ /* 0x0007e4000c101924 */
.L_x_15672:
[----:B------:R-:W-:Y:S05]  /*2bb0*/  BSYNC.RECONVERGENT B6 ;  /* 0x0000000000067941 */ /* 0x000fea0003800200 */
.L_x_15666:
[----:B------:R-:W-:-:S07]  /*2bc0*/  IADD3 R17, PT, PT, R17, 0x80, RZ ;  /* 0x0000008011117810 */ /* 0x000fce0007ffe0ff */
.L_x_15639:
[----:B------:R-:W-:Y:S05]  /*2bd0*/  BSYNC.RECONVERGENT B7 ;  /* 0x0000000000077941 */ /* 0x000fea0003800200 */
.L_x_15638:
        /* <DEDUP_REMOVED lines=307> */
.L_x_15703:
        /* <DEDUP_REMOVED lines=18> */
.L_x_15708:
[----:B------:R-:W2:Y:S02]  /*4030*/  LDG.E.U8 R2, desc[UR36][R2.64] ;  /* 0x0000002402027981 */ /* 0x000ea4000c1e1100 */
[----:B--2---:R-:W-:Y:S01]  /*4040*/  ISETP.NE.AND P0, PT, R2, RZ, PT ;  /* 0x000000ff0200720c */ /* 0x004fe20003f05270 */
[----:B------:R-:W-:-:S12]  /*4050*/  BRA `(.L_x_15710) ;  /* 0x0000000800407947 */ /* 0x000fd80003800000 */
.L_x_15707:
        /* <DEDUP_REMOVED lines=10> */
.L_x_15712:
[----:B------:R-:W2:Y:S02]  /*4100*/  LDG.E R2, desc[UR36][R2.64] ;  /* 0x0000002402027981 */ /* 0x000ea4000c1e1900 */
[----:B--2---:R-:W-:Y:S01]  /*4110*/  ISETP.NE.AND P0, PT, R2, RZ, PT ;  /* 0x000000ff0200720c */ /* 0x004fe20003f05270 */
[----:B------:R-:W-:-:S12]  /*4120*/  BRA `(.L_x_15710) ;  /* 0x00000008000c7947 */ /* 0x000fd80003800000 */
.L_x_15711:
[----:B------:R-:W2:Y:S02]  /*4130*/  LDG.E.U16 R2, desc[UR36][R2.64] ;  /* 0x0000002402027981 */ /* 0x000ea4000c1e1500 */
[----:B--2---:R-:W-:Y:S01]  /*4140*/  ISETP.NE.AND P0, PT, R2, RZ, PT ;  /* 0x000000ff0200720c */ /* 0x004fe20003f05270 */
[----:B------:R-:W-:-:S12]  /*4150*/  BRA `(.L_x_15710) ;  /* 0x0000000800007947 */ /* 0x000fd80003800000 */
.L_x_15706:
        /* <DEDUP_REMOVED lines=9> */
.L_x_15714:
[----:B------:R-:W2:Y:S02]  /*41f0*/  LDG.E.U16 R0, desc[UR36][R2.64] ;  /* 0x0000002402007981 */ /* 0x000ea4000c1e1500 */
[----:B--2---:R-:W-:-:S05]  /*4200*/  HADD2.F32 R0, -RZ, R0.H0_H0 ;  /* 0x20000000ff007230 */ /* 0x004fca0000004100 */
[----:B------:R-:W-:Y:S01]  /*4210*/  FSETP.NEU.FTZ.AND P0, PT, R0, RZ, PT ;  /* 0x000000ff0000720b */ /* 0x000fe20003f1d000 */
[----:B------:R-:W-:-:S12]  /*4220*/  BRA `(.L_x_15710) ;  /* 0x0000000400cc7947 */ /* 0x000fd80003800000 */
.L_x_15713:
        /* <DEDUP_REMOVED lines=11> */
.L_x_15716:
        /* <DEDUP_REMOVED lines=8> */
.L_x_15715:
[----:B------:R-:W2:Y:S02]  /*4360*/  LDG.E.64 R2, desc[UR36][R2.64] ;  /* 0x0000002402027981 */ /* 0x000ea4000c1e1b00 */
[----:B--2---:R1:W2:Y:S02]  /*4370*/  DSETP.NEU.AND P0, PT, R2, RZ, PT ;  /* 0x000000ff0200722a */ /* 0x0042a40003f0d000 */
[----:B--2---:R-:W-:Y:S05]  /*4380*/  BRA `(.L_x_15710) ;  /* 0x0000000400747947 */ /* 0x004fea0003800000 */
.L_x_15705:
        /* <DEDUP_REMOVED lines=11> */
.L_x_15719:
        /* <DEDUP_REMOVED lines=8> */
.L_x_15718:
        /* <DEDUP_REMOVED lines=9> */
.L_x_15721:
        /* <DEDUP_REMOVED lines=11> */
.L_x_15720:
[----:B------:R-:W2:Y:S02]  /*4600*/  LDG.E.U16 R0, desc[UR36][R2.64] ;  /* 0x0000002402007981 */ /* 0x000ea4000c1e1500 */
[----:B--2---:R-:W-:-:S04]  /*4610*/  SHF.L.U32 R0, R0, 0x10, RZ ;  /* 0x0000001000007819 */ /* 0x004fc800000006ff */
[----:B------:R-:W-:Y:S01]  /*4620*/  FSETP.NEU.FTZ.AND P0, PT, R0, RZ, PT ;  /* 0x000000ff0000720b */ /* 0x000fe20003f1d000 */
[----:B------:R-:W-:-:S12]  /*4630*/  BRA `(.L_x_15710) ;  /* 0x0000000000c87947 */ /* 0x000fd80003800000 */
.L_x_15717:
        /* <DEDUP_REMOVED lines=11> */
.L_x_15724:
[----:B------:R-:W2:Y:S02]  /*46f0*/  LDG.E.U8 R2, desc[UR36][R2.64] ;  /* 0x0000002402027981 */ /* 0x000ea4000c1e1100 */
[----:B--2---:R-:W-:Y:S01]  /*4700*/  ISETP.NE.AND P0, PT, R2, RZ, PT ;  /* 0x000000ff0200720c */ /* 0x004fe20003f05270 */
[----:B------:R-:W-:-:S12]  /*4710*/  BRA `(.L_x_15710) ;  /* 0x0000000000907947 */ /* 0x000fd80003800000 */
.L_x_15723:
[----:B------:R-:W2:Y:S02]  /*4720*/  LDG.E.U8 R2, desc[UR36][R2.64] ;  /* 0x0000002402027981 */ /* 0x000ea4000c1e1100 */
[----:B--2---:R-:W-:Y:S01]  /*4730*/  ISETP.NE.AND P0, PT, R2, RZ, PT ;  /* 0x000000ff0200720c */ /* 0x004fe20003f05270 */
[----:B------:R-:W-:-:S12]  /*4740*/  BRA `(.L_x_15710) ;  /* 0x0000000000847947 */ /* 0x000fd80003800000 */
.L_x_15722:
        /* <DEDUP_REMOVED lines=9> */
.L_x_15709:
        /* <DEDUP_REMOVED lines=16> */
.L_x_15727:
[----:B------:R-:W-:Y:S01]  /*48e0*/  PLOP3.LUT P0, PT, PT, PT, PT, 0x8, 0x80 ;  /* 0x000000000080781c */ /* 0x000fe20003f0e170 */
[----:B------:R-:W-:-:S12]  /*48f0*/  BRA `(.L_x_15710) ;  /* 0x0000000000187947 */ /* 0x000fd80003800000 */
.L_x_15726:
[----:B------:R-:W2:Y:S02]  /*4900*/  LDG.E.64 R2, desc[UR36][R2.64] ;  /* 0x0000002402027981 */ /* 0x000ea4000c1e1b00 */
[----:B--2---:R-:W-:-:S04]  /*4910*/  ISETP.NE.U32.AND P0, PT, R2, RZ, PT ;  /* 0x000000ff0200720c */ /* 0x004fc80003f05070 */
[----:B------:R-:W-:Y:S01]  /*4920*/  ISETP.NE.AND.EX P0, PT, R3, RZ, PT, P0 ;  /* 0x000000ff0300720c */ /* 0x000fe20003f05300 */
[----:B------:R-:W-:-:S12]  /*4930*/  BRA `(.L_x_15710) ;  /* 0x0000000000087947 */ /* 0x000fd80003800000 */
.L_x_15725:
[----:B------:R-:W2:Y:S02]  /*4940*/  LDG.E R2, desc[UR36][R2.64] ;  /* 0x0000002402027981 */ /* 0x000ea4000c1e1900 */
[----:B--2---:R-:W-:-:S13]  /*4950*/  ISETP.NE.AND P0, PT, R2, RZ, PT ;  /* 0x000000ff0200720c */ /* 0x004fda0003f05270 */
.L_x_15710:
[----:B------:R-:W-:Y:S05]  /*4960*/  BSYNC.RECONVERGENT B6 ;  /* 0x0000000000067941 */ /* 0x000fea0003800200 */
.L_x_15704:
        /* <DEDUP_REMOVED lines=19> */
.L_x_15732:
[----:B------:R0:W-:Y:S01]  /*4aa0*/  STG.E.U8 desc[UR36][R2.64], R4 ;  /* 0x0000000402007986 */ /* 0x0001e2000c101124 */
[----:B------:R-:W-:Y:S05]  /*4ab0*/  BRA `(.L_x_15734) ;  /* 0x0000000800fc7947 */ /* 0x000fea0003800000 */
.L_x_15731:
        /* <DEDUP_REMOVED lines=9> */
.L_x_15736:
[----:B------:R0:W-:Y:S01]  /*4b50*/  STG.E desc[UR36][R2.64], R4 ;  /* 0x0000000402007986 */ /* 0x0001e2000c101924 */
[----:B------:R-:W-:Y:S05]  /*4b60*/  BRA `(.L_x_15734) ;  /* 0x0000000800d07947 */ /* 0x000fea0003800000 */
.L_x_15735:
[----:B------:R0:W-:Y:S01]  /*4b70*/  STG.E.U16 desc[UR36][R2.64], R4 ;  /* 0x0000000402007986 */ /* 0x0001e2000c101524 */
[----:B------:R-:W-:Y:S05]  /*4b80*/  BRA `(.L_x_15734) ;  /* 0x0000000800c87947 */ /* 0x000fea0003800000 */
.L_x_15730:
        /* <DEDUP_REMOVED lines=9> */
.L_x_15738:
[----:B------:R-:W-:-:S04]  /*4c20*/  I2FP.F32.U32 R0, R4 ;  /* 0x0000000400007245 */ /* 0x000fc80000201000 */
[----:B------:R-:W-:-:S05]  /*4c30*/  F2FP.F16.F32.PACK_AB R0, RZ, R0 ;  /* 0x00000000ff00723e */ /* 0x000fca00000000ff */
[----:B------:R3:W-:Y:S01]  /*4c40*/  STG.E.U16 desc[UR36][R2.64], R0 ;  /* 0x0000000002007986 */ /* 0x0007e2000c101524 */
[----:B------:R-:W-:Y:S05]  /*4c50*/  BRA `(.L_x_15734) ;  /* 0x0000000800947947 */ /* 0x000fea0003800000 */
.L_x_15737:
        /* <DEDUP_REMOVED lines=10> */
.L_x_15740:
[----:B------:R-:W-:-:S04]  /*4d00*/  I2FP.F32.U32 R4, R4 ;  /* 0x0000000400047245 */ /* 0x000fc80000201000 */
[----:B------:R-:W-:-:S04]  /*4d10*/  F2FP.F16.F32.PACK_AB R5, RZ, R4 ;  /* 0x00000004ff05723e */ /* 0x000fc800000000ff */
[----:B------:R-:W-:-:S05]  /*4d20*/  PRMT R5, R5, 0x5410, RZ ;  /* 0x0000541005057816 */ /* 0x000fca00000000ff */
[----:B------:R0:W-:Y:S01]  /*4d30*/  STG.E desc[UR36][R2.64], R5 ;  /* 0x0000000502007986 */ /* 0x0001e2000c101924 */
[----:B------:R-:W-:Y:S05]  /*4d40*/  BRA `(.L_x_15734) ;  /* 0x0000000800587947 */ /* 0x000fea0003800000 */
.L_x_15739:
[----:B------:R-:W0:Y:S02]  /*4d50*/  I2F.F64.U32 R4, R4 ;  /* 0x0000000400047312 */ /* 0x000e240000201800 */
[----:B0-----:R2:W-:Y:S01]  /*4d60*/  STG.E.64 desc[UR36][R2.64], R4 ;  /* 0x0000000402007986 */ /* 0x0015e2000c101b24 */
[----:B------:R-:W-:Y:S05]  /*4d70*/  BRA `(.L_x_15734) ;  /* 0x00000008004c7947 */ /* 0x000fea0003800000 */
.L_x_15729:
        /* <DEDUP_REMOVED lines=12> */
.L_x_15744:
        /* <DEDUP_REMOVED lines=17> */
.L_x_15746:
[----:B------:R-:W-:Y:S05]  /*4f50*/  BSYNC.RECONVERGENT B0 ;  /* 0x0000000000007941 */ /* 0x000fea0003800200 */
.L_x_15745:
[----:B------:R0:W-:Y:S01]  /*4f60*/  STG.E.U8 desc[UR36][R2.64], R0 ;  /* 0x0000000002007986 */ /* 0x0001e2000c101124 */
[----:B------:R-:W-:Y:S05]  /*4f70*/  BRA `(.L_x_15734) ;  /* 0x0000000400cc7947 */ /* 0x000fea0003800000 */
.L_x_15743:
        /* <DEDUP_REMOVED lines=17> */
.L_x_15748:
[----:B------:R-:W-:Y:S05]  /*5090*/  BSYNC.RECONVERGENT B0 ;  /* 0x0000000000007941 */ /* 0x000fea0003800200 */
.L_x_15747:
[----:B------:R0:W-:Y:S01]  /*50a0*/  STG.E.U8 desc[UR36][R2.64], R0 ;  /* 0x0000000002007986 */ /* 0x0001e2000c101124 */
[----:B------:R-:W-:Y:S05]  /*50b0*/  BRA `(.L_x_15734) ;  /* 0x00000004007c7947 */ /* 0x000fea0003800000 */
.L_x_15742:
        /* <DEDUP_REMOVED lines=21> */
.L_x_15750:
[----:B------:R-:W-:-:S05]  /*5210*/  IMAD.MOV.U32 R5, RZ, RZ, RZ ;  /* 0x000000ffff057224 */ /* 0x000fca00078e00ff */
[----:B------:R0:W-:Y:S01]  /*5220*/  STG.E.64 desc[UR36][R2.64], R4 ;  /* 0x0000000402007986 */ /* 0x0001e2000c101b24 */
[----:B------:R-:W-:Y:S05]  /*5230*/  BRA `(.L_x_15734) ;  /* 0x00000004001c7947 */ /* 0x000fea0003800000 */
.L_x_15749:
[----:B------:R0:W-:Y:S01]  /*5240*/  STG.E desc[UR36][R2.64], R4 ;  /* 0x0000000402007986 */ /* 0x0001e2000c101924 */
[----:B------:R-:W-:Y:S05]  /*5250*/  BRA `(.L_x_15734) ;  /* 0x0000000400147947 */ /* 0x000fea0003800000 */
.L_x_15741:
        /* <DEDUP_REMOVED lines=8> */
.L_x_15752:
[----:B------:R-:W-:Y:S01]  /*52e0*/  CS2R R6, SRZ ;  /* 0x0000000000067805 */ /* 0x000fe2000001ff00 */
[----:B------:R-:W0:Y:S04]  /*52f0*/  I2F.F64.U32 R4, R4 ;  /* 0x0000000400047312 */ /* 0x000e280000201800 */
[----:B0-----:R0:W-:Y:S01]  /*5300*/  STG.E.128 desc[UR36][R2.64], R4 ;  /* 0x0000000402007986 */ /* 0x0011e2000c101d24 */
[----:B------:R-:W-:Y:S05]  /*5310*/  BRA `(.L_x_15734) ;  /* 0x0000000000e47947 */ /* 0x000fea0003800000 */
.L_x_15751:
[----:B------:R-:W-:-:S09]  /*5320*/  UISETP.NE.AND UP0, UPT, UR4, 0xf, UPT ;  /* 0x0000000f0400788c */ /* 0x000fd2000bf05270 */
[----:B------:R-:W-:Y:S05]  /*5330*/  BRA.U !UP0, `(.L_x_15753) ;  /* 0x0000000108d07547 */ /* 0x000fea000b800000 */
[----:B------:R-:W-:-:S09]  /*5340*/  UISETP.NE.AND UP0, UPT, UR4, 0x17, UPT ;  /* 0x000000170400788c */ /* 0x000fd2000bf05270 */
[----:B------:R-:W-:Y:S05]  /*5350*/  BRA.U !UP0, `(.L_x_15754) ;  /* 0x0000000108847547 */ /* 0x000fea000b800000 */
[----:B------:R-:W-:-:S09]  /*5360*/  UISETP.NE.AND UP0, UPT, UR4, 0x18, UPT ;  /* 0x000000180400788c */ /* 0x000fd2000bf05270 */
[----:B------:R-:W-:Y:S05]  /*5370*/  BRA.U !UP0, `(.L_x_15755) ;  /* 0x0000000108447547 */ /* 0x000fea000b800000 */
.L_x_15733:
        /* <DEDUP_REMOVED lines=16> */
.L_x_15756:
[----:B------:R-:W-:Y:S05]  /*5480*/  BRA `(.L_x_15734) ;  /* 0x0000000000887947 */ /* 0x000fea0003800000 */
.L_x_15755:
        /* <DEDUP_REMOVED lines=11> */
.L_x_15758:
[----:B------:R-:W-:Y:S05]  /*5540*/  BSYNC.RECONVERGENT B0 ;  /* 0x0000000000007941 */ /* 0x000fea0003800200 */
.L_x_15757:
[----:B------:R0:W-:Y:S01]  /*5550*/  STG.E.U8 desc[UR36][R2.64], R5 ;  /* 0x0000000502007986 */ /* 0x0001e2000c101124 */
[----:B------:R-:W-:Y:S05]  /*5560*/  BRA `(.L_x_15734) ;  /* 0x0000000000507947 */ /* 0x000fea0003800000 */
.L_x_15754:
        /* <DEDUP_REMOVED lines=12> */
.L_x_15759:
[----:B------:R-:W-:Y:S01]  /*5630*/  HFMA2 R5, -RZ, RZ, 0, 7.569789886474609375e-06 ;  /* 0x0000007fff057431 */ /* 0x000fe200000001ff */
[----:B------:R-:W-:-:S04]  /*5640*/  ISETP.GT.U32.AND P0, PT, R7, 0x7f800000, PT ;  /* 0x7f8000000700780c */ /* 0x000fc80003f04070 */
[----:B------:R-:W-:-:S05]  /*5650*/  SEL R5, R5, 0x7c, P0 ;  /* 0x0000007c05057807 */ /* 0x000fca0000000000 */
[----:B------:R0:W-:Y:S01]  /*5660*/  STG.E.U8 desc[UR36][R2.64], R5 ;  /* 0x0000000502007986 */ /* 0x0001e2000c101124 */
[----:B------:R-:W-:Y:S05]  /*5670*/  BRA `(.L_x_15734) ;  /* 0x00000000000c7947 */ /* 0x000fea0003800000 */
.L_x_15753:
[----:B------:R-:W-:-:S04]  /*5680*/  I2FP.F32.U32 R0, R4 ;  /* 0x0000000400007245 */ /* 0x000fc80000201000 */
[----:B------:R-:W-:-:S05]  /*5690*/  F2FP.BF16.F32.PACK_AB R0, RZ, R0 ;  /* 0x00000000ff00723e */ /* 0x000fca00000010ff */
[----:B------:R0:W-:Y:S02]  /*56a0*/  STG.E.U16 desc[UR36][R2.64], R0 ;  /* 0x0000000002007986 */ /* 0x0001e4000c101524 */
.L_x_15734:
[----:B------:R-:W-:Y:S05]  /*56b0*/  BSYNC.RECONVERGENT B6 ;  /* 0x0000000000067941 */ /* 0x000fea0003800200 */
.L_x_15728:
[----:B------:R-:W-:-:S07]  /*56c0*/  VIADD R17, R17, 0x80 ;  /* 0x0000008011117836 */ /* 0x000fce0000000000 */
.L_x_15702:
[----:B------:R-:W-:Y:S05]  /*56d0*/  BSYNC.RECONVERGENT B7 ;  /* 0x0000000000077941 */ /* 0x000fea0003800200 */
.L_x_15701:
        /* <DEDUP_REMOVED lines=307> */
.L_x_15762:
        /* <DEDUP_REMOVED lines=18> */
.L_x_15767:
[----:B------:R-:W2:Y:S02]  /*6b30*/  LDG.E.U8 R2, desc[UR36][R2.64] ;  /* 0x0000002402027981 */ /* 0x000ea4000c1e1100 */
[----:B--2---:R-:W-:Y:S01]  /*6b40*/  ISETP.NE.AND P0, PT, R2, RZ, PT ;  /* 0x000000ff0200720c */ /* 0x004fe20003f05270 */
[----:B------:R-:W-:-:S12]  /*6b50*/  BRA `(.L_x_15769) ;  /* 0x0000000800407947 */ /* 0x000fd80003800000 */
.L_x_15766:
        /* <DEDUP_REMOVED lines=10> */
.L_x_15771:
[----:B------:R-:W2:Y:S02]  /*6c00*/  LDG.E R2, desc[UR36][R2.64] ;  /* 0x0000002402027981 */ /* 0x000ea4000c1e1900 */
[----:B--2---:R-:W-:Y:S01]  /*6c10*/  ISETP.NE.AND P0, PT, R2, RZ, PT ;  /* 0x000000ff0200720c */ /* 0x004fe20003f05270 */
[----:B------:R-:W-:-:S12]  /*6c20*/  BRA `(.L_x_15769) ;  /* 0x00000008000c7947 */ /* 0x000fd80003800000 */
.L_x_15770:
[----:B------:R-:W2:Y:S02]  /*6c30*/  LDG.E.U16 R2, desc[UR36][R2.64] ;  /* 0x0000002402027981 */ /* 0x000ea4000c1e1500 */
[----:B--2---:R-:W-:Y:S01]  /*6c40*/  ISETP.NE.AND P0, PT, R2, RZ, PT ;  /* 0x000000ff0200720c */ /* 0x004fe20003f05270 */
[----:B------:R-:W-:-:S12]  /*6c50*/  BRA `(.L_x_15769) ;  /* 0x0000000800007947 */ /* 0x000fd80003800000 */
.L_x_15765:
        /* <DEDUP_REMOVED lines=9> */
.L_x_15773:
[----:B------:R-:W2:Y:S02]  /*6cf0*/  LDG.E.U16 R0, desc[UR36][R2.64] ;  /* 0x0000002402007981 */ /* 0x000ea4000c1e1500 */
[----:B--2---:R-:W-:-:S05]  /*6d00*/  HADD2.F32 R0, -RZ, R0.H0_H0 ;  /* 0x20000000ff007230 */ /* 0x004fca0000004100 */
[----:B------:R-:W-:Y:S01]  /*6d10*/  FSETP.NEU.FTZ.AND P0, PT, R0, RZ, PT ;  /* 0x000000ff0000720b */ /* 0x000fe20003f1d000 */
[----:B------:R-:W-:-:S12]  /*6d20*/  BRA `(.L_x_15769) ;  /* 0x0000000400cc7947 */ /* 0x000fd80003800000 */
.L_x_15772:
        /* <DEDUP_REMOVED lines=11> */
.L_x_15775:
        /* <DEDUP_REMOVED lines=8> */
.L_x_15774:
[----:B------:R-:W2:Y:S02]  /*6e60*/  LDG.E.64 R2, desc[UR36][R2.64] ;  /* 0x0000002402027981 */ /* 0x000ea4000c1e1b00 */
[----:B--2---:R1:W2:Y:S02]  /*6e70*/  DSETP.NEU.AND P0, PT, R2, RZ, PT ;  /* 0x000000ff0200722a */ /* 0x0042a40003f0d000 */
[----:B--2---:R-:W-:Y:S05]  /*6e80*/  BRA `(.L_x_15769) ;  /* 0x0000000400747947 */ /* 0x004fea0003800000 */
.L_x_15764:
        /* <DEDUP_REMOVED lines=11> */
.L_x_15778:
        /* <DEDUP_REMOVED lines=8> */
.L_x_15777:
        /* <DEDUP_REMOVED lines=9> */
.L_x_15780:
        /* <DEDUP_REMOVED lines=11> */
.L_x_15779:
[----:B------:R-:W2:Y:S02]  /*7100*/  LDG.E.U16 R0, desc[UR36][R2.64] ;  /* 0x0000002402007981 */ /* 0x000ea4000c1e1500 */
[----:B--2---:R-:W-:-:S05]  /*7110*/  IMAD.U32 R0, R0, 0x10000, RZ ;  /* 0x0001000000007824 */ /* 0x004fca00078e00ff */
[----:B------:R-:W-:Y:S01]  /*7120*/  FSETP.NEU.FTZ.AND P0, PT, R0, RZ, PT ;  /* 0x000000ff0000720b */ /* 0x000fe20003f1d000 */
[----:B------:R-:W-:-:S12]  /*7130*/  BRA `(.L_x_15769) ;  /* 0x0000000000c87947 */ /* 0x000fd80003800000 */
.L_x_15776:
        /* <DEDUP_REMOVED lines=11> */
.L_x_15783:
[----:B------:R-:W2:Y:S02]  /*71f0*/  LDG.E.U8 R2, desc[UR36][R2.64] ;  /* 0x0000002402027981 */ /* 0x000ea4000c1e1100 */
[----:B--2---:R-:W-:Y:S01]  /*7200*/  ISETP.NE.AND P0, PT, R2, RZ, PT ;  /* 0x000000ff0200720c */ /* 0x004fe20003f05270 */
[----:B------:R-:W-:-:S12]  /*7210*/  BRA `(.L_x_15769) ;  /* 0x0000000000907947 */ /* 0x000fd80003800000 */
.L_x_15782:
[----:B------:R-:W2:Y:S02]  /*7220*/  LDG.E.U8 R2, desc[UR36][R2.64] ;  /* 0x0000002402027981 */ /* 0x000ea4000c1e1100 */
[----:B--2---:R-:W-:Y:S01]  /*7230*/  ISETP.NE.AND P0, PT, R2, RZ, PT ;  /* 0x000000ff0200720c */ /* 0x004fe20003f05270 */
[----:B------:R-:W-:-:S12]  /*7240*/  BRA `(.L_x_15769) ;  /* 0x0000000000847947 */ /* 0x000fd80003800000 */
.L_x_15781:
        /* <DEDUP_REMOVED lines=9> */
.L_x_15768:
        /* <DEDUP_REMOVED lines=16> */
.L_x_15786:
[----:B------:R-:W-:Y:S01]  /*73e0*/  PLOP3.LUT P0, PT, PT, PT, PT, 0x8, 0x80 ;  /* 0x000000000080781c */ /* 0x000fe20003f0e170 */
[----:B------:R-:W-:-:S12]  /*73f0*/  BRA `(.L_x_15769) ;  /* 0x0000000000187947 */ /* 0x000fd80003800000 */
.L_x_15785:
[----:B------:R-:W2:Y:S02]  /*7400*/  LDG.E.64 R2, desc[UR36][R2.64] ;  /* 0x0000002402027981 */ /* 0x000ea4000c1e1b00 */
[----:B--2---:R-:W-:-:S04]  /*7410*/  ISETP.NE.U32.AND P0, PT, R2, RZ, PT ;  /* 0x000000ff0200720c */ /* 0x004fc80003f05070 */
[----:B------:R-:W-:Y:S01]  /*7420*/  ISETP.NE.AND.EX P0, PT, R3, RZ, PT, P0 ;  /* 0x000000ff0300720c */ /* 0x000fe20003f05300 */
[----:B------:R-:W-:-:S12]  /*7430*/  BRA `(.L_x_15769) ;  /* 0x0000000000087947 */ /* 0x000fd80003800000 */
.L_x_15784:
[----:B------:R-:W2:Y:S02]  /*7440*/  LDG.E R2, desc[UR36][R2.64] ;  /* 0x0000002402027981 */ /* 0x000ea4000c1e1900 */
[----:B--2---:R-:W-:-:S13]  /*7450*/  ISETP.NE.AND P0, PT, R2, RZ, PT ;  /* 0x000000ff0200720c */ /* 0x004fda0003f05270 */
.L_x_15769:
[----:B------:R-:W-:Y:S05]  /*7460*/  BSYNC.RECONVERGENT B6 ;  /* 0x0000000000067941 */ /* 0x000fea0003800200 */
.L_x_15763:
[----:B------:R-:W1:Y:S01]  /*7470*/  LDCU.64 UR6, c[0x0][0x580] ;  /* 0x0000b000ff0677ac */ /* 0x000e620008000a00 */
[----:B------:R-:W-:Y:S01]  /*7480*/  ISETP.NE.OR P0, PT, RZ, UR43, P0 ;  /* 0x0000002bff007c0c */ /* 0x000fe20008705670 */
        /* <DEDUP_REMOVED lines=17> */
.L_x_15791:
[----:B------:R0:W-:Y:S01]  /*75a0*/  STG.E.U8 desc[UR36][R2.64], R4 ;  /* 0x0000000402007986 */ /* 0x0001e2000c101124 */
[----:B------:R-:W-:Y:S05]  /*75b0*/  BRA `(.L_x_15793) ;  /* 0x0000000800fc7947 */ /* 0x000fea0003800000 */
.L_x_15790:
        /* <DEDUP_REMOVED lines=9> */
.L_x_15795:
[----:B------:R0:W-:Y:S01]  /*7650*/  STG.E desc[UR36][R2.64], R4 ;  /* 0x0000000402007986 */ /* 0x0001e2000c101924 */
[----:B------:R-:W-:Y:S05]  /*7660*/  BRA `(.L_x_15793) ;  /* 0x0000000800d07947 */ /* 0x000fea0003800000 */
.L_x_15794:
[----:B------:R0:W-:Y:S01]  /*7670*/  STG.E.U16 desc[UR36][R2.64], R4 ;  /* 0x0000000402007986 */ /* 0x0001e2000c101524 */
[----:B------:R-:W-:Y:S05]  /*7680*/  BRA `(.L_x_15793) ;  /* 0x0000000800c87947 */ /* 0x000fea0003800000 */
.L_x_15789:
        /* <DEDUP_REMOVED lines=9> */
.L_x_15797:
[----:B------:R-:W-:-:S04]  /*7720*/  I2FP.F32.U32 R0, R4 ;  /* 0x0000000400007245 */ /* 0x000fc80000201000 */
[----:B------:R-:W-:-:S05]  /*7730*/  F2FP.F16.F32.PACK_AB R0, RZ, R0 ;  /* 0x00000000ff00723e */ /* 0x000fca00000000ff */
[----:B------:R0:W-:Y:S01]  /*7740*/  STG.E.U16 desc[UR36][R2.64], R0 ;  /* 0x0000000002007986 */ /* 0x0001e2000c101524 */
[----:B------:R-:W-:Y:S05]  /*7750*/  BRA `(.L_x_15793) ;  /* 0x0000000800947947 */ /* 0x000fea0003800000 */
.L_x_15796:
        /* <DEDUP_REMOVED lines=10> */
.L_x_15799:
[----:B------:R-:W-:-:S04]  /*7800*/  I2FP.F32.U32 R4, R4 ;  /* 0x0000000400047245 */ /* 0x000fc80000201000 */
[----:B------:R-:W-:-:S04]  /*7810*/  F2FP.F16.F32.PACK_AB R5, RZ, R4 ;  /* 0x00000004ff05723e */ /* 0x000fc800000000ff */
[----:B------:R-:W-:-:S05]  /*7820*/  PRMT R5, R5, 0x5410, RZ ;  /* 0x0000541005057816 */ /* 0x000fca00000000ff */
[----:B------:R0:W-:Y:S01]  /*7830*/  STG.E desc[UR36][R2.64], R5 ;  /* 0x0000000502007986 */ /* 0x0001e2000c101924 */
[----:B------:R-:W-:Y:S05]  /*7840*/  BRA `(.L_x_15793) ;  /* 0x0000000800587947 */ /* 0x000fea0003800000 */
.L_x_15798:
[----:B------:R-:W0:Y:S02]  /*7850*/  I2F.F64.U32 R4, R4 ;  /* 0x0000000400047312 */ /* 0x000e240000201800 */
[----:B0-----:R0:W-:Y:S01]  /*7860*/  STG.E.64 desc[UR36][R2.64], R4 ;  /* 0x0000000402007986 */ /* 0x0011e2000c101b24 */
[----:B------:R-:W-:Y:S05]  /*7870*/  BRA `(.L_x_15793) ;  /* 0x00000008004c7947 */ /* 0x000fea0003800000 */
.L_x_15788:
        /* <DEDUP_REMOVED lines=12> */
.L_x_15803:
        /* <DEDUP_REMOVED lines=17> */
.L_x_15805:
[----:B------:R-:W-:Y:S05]  /*7a50*/  BSYNC.RECONVERGENT B0 ;  /* 0x0000000000007941 */ /* 0x000fea0003800200 */
.L_x_15804:
[----:B------:R0:W-:Y:S01]  /*7a60*/  STG.E.U8 desc[UR36][R2.64], R0 ;  /* 0x0000000002007986 */ /* 0x0001e2000c101124 */
[----:B------:R-:W-:Y:S05]  /*7a70*/  BRA `(.L_x_15793) ;  /* 0x0000000400cc7947 */ /* 0x000fea0003800000 */
.L_x_15802:
        /* <DEDUP_REMOVED lines=17> */
.L_x_15807:
[----:B------:R-:W-:Y:S05]  /*7b90*/  BSYNC.RECONVERGENT B0 ;  /* 0x0000000000007941 */ /* 0x000fea0003800200 */
.L_x_15806:
[----:B------:R0:W-:Y:S01]  /*7ba0*/  STG.E.U8 desc[UR36][R2.64], R0 ;  /* 0x0000000002007986 */ /* 0x0001e2000c101124 */
[----:B------:R-:W-:Y:S05]  /*7bb0*/  BRA `(.L_x_15793) ;  /* 0x00000004007c7947 */ /* 0x000fea0003800000 */
.L_x_15801:
        /* <DEDUP_REMOVED lines=21> */
.L_x_15809:
[----:B------:R-:W-:-:S05]  /*7d10*/  MOV R5, RZ ;  /* 0x000000ff00057202 */ /* 0x000fca0000000f00 */
[----:B------:R0:W-:Y:S01]  /*7d20*/  STG.E.64 desc[UR36][R2.64], R4 ;  /* 0x0000000402007986 */ /* 0x0001e2000c101b24 */
[----:B------:R-:W-:Y:S05]  /*7d30*/  BRA `(.L_x_15793) ;  /* 0x00000004001c7947 */ /* 0x000fea0003800000 */
.L_x_15808:
[----:B------:R0:W-:Y:S01]  /*7d40*/  STG.E desc[UR36][R2.64], R4 ;  /* 0x0000000402007986 */ /* 0x0001e2000c101924 */
[----:B------:R-:W-:Y:S05]  /*7d50*/  BRA `(.L_x_15793) ;  /* 0x0000000400147947 */ /* 0x000fea0003800000 */
.L_x_15800:
        /* <DEDUP_REMOVED lines=8> */
.L_x_15811:
[----:B------:R-:W-:Y:S01]  /*7de0*/  CS2R R6, SRZ ;  /* 0x0000000000067805 */ /* 0x000fe2000001ff00 */
[----:B------:R-:W0:Y:S04]  /*7df0*/  I2F.F64.U32 R4, R4 ;  /* 0x0000000400047312 */ /* 0x000e280000201800 */
[----:B0-----:R0:W-:Y:S01]  /*7e00*/  STG.E.128 desc[UR36][R2.64], R4 ;  /* 0x0000000402007986 */ /* 0x0011e2000c101d24 */
[----:B------:R-:W-:Y:S05]  /*7e10*/  BRA `(.L_x_15793) ;  /* 0x0000000000e47947 */ /* 0x000fea0003800000 */
.L_x_15810:
[----:B------:R-:W-:-:S09]  /*7e20*/  UISETP.NE.AND UP0, UPT, UR4, 0xf, UPT ;  /* 0x0000000f0400788c */ /* 0x000fd2000bf05270 */
[----:B------:R-:W-:Y:S05]  /*7e30*/  BRA.U !UP0, `(.L_x_15812) ;  /* 0x0000000108d07547 */ /* 0x000fea000b800000 */
[----:B------:R-:W-:-:S09]  /*7e40*/  UISETP.NE.AND UP0, UPT, UR4, 0x17, UPT ;  /* 0x000000170400788c */ /* 0x000fd2000bf05270 */
[----:B------:R-:W-:Y:S05]  /*7e50*/  BRA.U !UP0, `(.L_x_15813) ;  /* 0x0000000108847547 */ /* 0x000fea000b800000 */
[----:B------:R-:W-:-:S09]  /*7e60*/  UISETP.NE.AND UP0, UPT, UR4, 0x18, UPT ;  /* 0x000000180400788c */ /* 0x000fd2000bf05270 */
[----:B------:R-:W-:Y:S05]  /*7e70*/  BRA.U !UP0, `(.L_x_15814) ;  /* 0x0000000108447547 */ /* 0x000fea000b800000 */
.L_x_15792:
        /* <DEDUP_REMOVED lines=16> */
.L_x_15815:
[----:B------:R-:W-:Y:S05]  /*7f80*/  BRA `(.L_x_15793) ;  /* 0x0000000000887947 */ /* 0x000fea0003800000 */
.L_x_15814:
        /* <DEDUP_REMOVED lines=11> */
.L_x_15817:
[----:B------:R-:W-:Y:S05]  /*8040*/  BSYNC.RECONVERGENT B0 ;  /* 0x0000000000007941 */ /* 0x000fea0003800200 */
.L_x_15816:
[----:B------:R3:W-:Y:S01]  /*8050*/  STG.E.U8 desc[UR36][R2.64], R5 ;  /* 0x0000000502007986 */ /* 0x0007e2000c101124 */
[----:B------:R-:W-:Y:S05]  /*8060*/  BRA `(.L_x_15793) ;  /* 0x0000000000507947 */ /* 0x000fea0003800000 */
.L_x_15813:
        /* <DEDUP_REMOVED lines=12> */
.L_x_15818:
[----:B------:R-:W-:Y:S01]  /*8130*/  IMAD.MOV.U32 R5, RZ, RZ, 0x7f ;  /* 0x0000007fff057424 */ /* 0x000fe200078e00ff */
[----:B------:R-:W-:-:S04]  /*8140*/  ISETP.GT.U32.AND P0, PT, R7, 0x7f800000, PT ;  /* 0x7f8000000700780c */ /* 0x000fc80003f04070 */
[----:B------:R-:W-:-:S05]  /*8150*/  SEL R5, R5, 0x7c, P0 ;  /* 0x0000007c05057807 */ /* 0x000fca0000000000 */
[----:B------:R1:W-:Y:S01]  /*8160*/  STG.E.U8 desc[UR36][R2.64], R5 ;  /* 0x0000000502007986 */ /* 0x0003e2000c101124 */
[----:B------:R-:W-:Y:S05]  /*8170*/  BRA `(.L_x_15793) ;  /* 0x00000000000c7947 */ /* 0x000fea0003800000 */
.L_x_15812:
[----:B------:R-:W-:-:S04]  /*8180*/  I2FP.F32.U32 R0, R4 ;  /* 0x0000000400007245 */ /* 0x000fc80000201000 */
[----:B------:R-:W-:-:S05]  /*8190*/  F2FP.BF16.F32.PACK_AB R0, RZ, R0 ;  /* 0x00000000ff00723e */ /* 0x000fca00000010ff */
[----:B------:R0:W-:Y:S02]  /*81a0*/  STG.E.U16 desc[UR36][R2.64], R0 ;  /* 0x0000000002007986 */ /* 0x0001e4000c101524 */
.L_x_15793:
[----:B------:R-:W-:Y:S05]  /*81b0*/  BSYNC.RECONVERGENT B6 ;  /* 0x0000000000067941 */ /* 0x000fea0003800200 */
.L_x_15787:
[----:B------:R-:W-:-:S07]  /*81c0*/  IADD3 R17, PT, PT, R17, 0x80, RZ ;  /* 0x0000008011117810 */ /* 0x000fce0007ffe0ff */
.L_x_15761:
[----:B------:R-:W-:Y:S05]  /*81d0*/  BSYNC.RECONVERGENT B7 ;  /* 0x0000000000077941 */ /* 0x000fea0003800200 */
.L_x_15760:
        /* <DEDUP_REMOVED lines=306> */
.L_x_15819:
        /* <DEDUP_REMOVED lines=20> */
.L_x_15824:
[----:B------:R-:W2:Y:S02]  /*9640*/  LDG.E.U8 R2, desc[UR36][R2.64] ;  /* 0x0000002402027981 */ /* 0x000ea4000c1e1100 */
[----:B--2---:R-:W-:Y:S01]  /*9650*/  ISETP.NE.AND P0, PT, R2, RZ, PT ;  /* 0x000000ff0200720c */ /* 0x004fe20003f05270 */
[----:B------:R-:W-:-:S12]  /*9660*/  BRA `(.L_x_15826) ;  /* 0x0000000800407947 */ /* 0x000fd80003800000 */
.L_x_15823:
        /* <DEDUP_REMOVED lines=10> */
.L_x_15828:
[----:B------:R-:W2:Y:S02]  /*9710*/  LDG.E R2, desc[UR36][R2.64] ;  /* 0x0000002402027981 */ /* 0x000ea4000c1e1900 */
[----:B--2---:R-:W-:Y:S01]  /*9720*/  ISETP.NE.AND P0, PT, R2, RZ, PT ;  /* 0x000000ff0200720c */ /* 0x004fe20003f05270 */
[----:B------:R-:W-:-:S12]  /*9730*/  BRA `(.L_x_15826) ;  /* 0x00000008000c7947 */ /* 0x000fd80003800000 */
.L_x_15827:
[----:B------:R-:W2:Y:S02]  /*9740*/  LDG.E.U16 R2, desc[UR36][R2.64] ;  /* 0x0000002402027981 */ /* 0x000ea4000c1e1500 */
[----:B--2---:R-:W-:Y:S01]  /*9750*/  ISETP.NE.AND P0, PT, R2, RZ, PT ;  /* 0x000000ff0200720c */ /* 0x004fe20003f05270 */
[----:B------:R-:W-:-:S12]  /*9760*/  BRA `(.L_x_15826) ;  /* 0x0000000800007947 */ /* 0x000fd80003800000 */
.L_x_15822:
        /* <DEDUP_REMOVED lines=9> */
.L_x_15830:
[----:B------:R-:W2:Y:S02]  /*9800*/  LDG.E.U16 R0, desc[UR36][R2.64] ;  /* 0x0000002402007981 */ /* 0x000ea4000c1e1500 */
[----:B--2---:R-:W-:-:S05]  /*9810*/  HADD2.F32 R0, -RZ, R0.H0_H0 ;  /* 0x20000000ff007230 */ /* 0x004fca0000004100 */
[----:B------:R-:W-:Y:S01]  /*9820*/  FSETP.NEU.FTZ.AND P0, PT, R0, RZ, PT ;  /* 0x000000ff0000720b */ /* 0x000fe20003f1d000 */
[----:B------:R-:W-:-:S12]  /*9830*/  BRA `(.L_x_15826) ;  /* 0x0000000400cc7947 */ /* 0x000fd80003800000 */
.L_x_15829:
        /* <DEDUP_REMOVED lines=11> */
.L_x_15832:
        /* <DEDUP_REMOVED lines=8> */
.L_x_15831:
[----:B------:R-:W2:Y:S02]  /*9970*/  LDG.E.64 R2, desc[UR36][R2.64] ;  /* 0x0000002402027981 */ /* 0x000ea4000c1e1b00 */
[----:B--2---:R1:W2:Y:S02]  /*9980*/  DSETP.NEU.AND P0, PT, R2, RZ, PT ;  /* 0x000000ff0200722a */ /* 0x0042a40003f0d000 */
[----:B--2---:R-:W-:Y:S05]  /*9990*/  BRA `(.L_x_15826) ;  /* 0x0000000400747947 */ /* 0x004fea0003800000 */
.L_x_15821:
        /* <DEDUP_REMOVED lines=11> */
.L_x_15835:
        /* <DEDUP_REMOVED lines=8> */
.L_x_15834:
        /* <DEDUP_REMOVED lines=9> */
.L_x_15837:
        /* <DEDUP_REMOVED lines=11> */
.L_x_15836:
[----:B------:R-:W2:Y:S02]  /*9c10*/  LDG.E.U16 R0, desc[UR36][R2.64] ;  /* 0x0000002402007981 */ /* 0x000ea4000c1e1500 */
[----:B--2---:R-:W-:-:S05]  /*9c20*/  IMAD.U32 R0, R0, 0x10000, RZ ;  /* 0x0001000000007824 */ /* 0x004fca00078e00ff */
[----:B------:R-:W-:Y:S01]  /*9c30*/  FSETP.NEU.FTZ.AND P0, PT, R0, RZ, PT ;  /* 0x000000ff0000720b */ /* 0x000fe20003f1d000 */
[----:B------:R-:W-:-:S12]  /*9c40*/  BRA `(.L_x_15826) ;  /* 0x0000000000c87947 */ /* 0x000fd80003800000 */
.L_x_15833:
        /* <DEDUP_REMOVED lines=11> */
.L_x_15840:
[----:B------:R-:W2:Y:S02]  /*9d00*/  LDG.E.U8 R2, desc[UR36][R2.64] ;  /* 0x0000002402027981 */ /* 0x000ea4000c1e1100 */
[----:B--2---:R-:W-:Y:S01]  /*9d10*/  ISETP.NE.AND P0, PT, R2, RZ, PT ;  /* 0x000000ff0200720c */ /* 0x004fe20003f05270 */
[----:B------:R-:W-:-:S12]  /*9d20*/  BRA `(.L_x_15826) ;  /* 0x0000000000907947 */ /* 0x000fd80003800000 */
.L_x_15839:
[----:B------:R-:W2:Y:S02]  /*9d30*/  LDG.E.U8 R2, desc[UR36][R2.64] ;  /* 0x0000002402027981 */ /* 0x000ea4000c1e1100 */
[----:B--2---:R-:W-:Y:S01]  /*9d40*/  ISETP.NE.AND P0, PT, R2, RZ, PT ;  /* 0x000000ff0200720c */ /* 0x004fe20003f05270 */
[----:B------:R-:W-:-:S12]  /*9d50*/  BRA `(.L_x_15826) ;  /* 0x0000000000847947 */ /* 0x000fd80003800000 */
.L_x_15838:
        /* <DEDUP_REMOVED lines=9> */
.L_x_15825:
        /* <DEDUP_REMOVED lines=16> */
.L_x_15843:
[----:B------:R-:W-:Y:S01]  /*9ef0*/  PLOP3.LUT P0, PT, PT, PT, PT, 0x8, 0x80 ;  /* 0x000000000080781c */ /* 0x000fe20003f0e170 */
[----:B------:R-:W-:-:S12]  /*9f00*/  BRA `(.L_x_15826) ;  /* 0x0000000000187947 */ /* 0x000fd80003800000 */
.L_x_15842:
[----:B------:R-:W2:Y:S02]  /*9f10*/  LDG.E.64 R2, desc[UR36][R2.64] ;  /* 0x0000002402027981 */ /* 0x000ea4000c1e1b00 */
[----:B--2---:R-:W-:-:S04]  /*9f20*/  ISETP.NE.U32.AND P0, PT, R2, RZ, PT ;  /* 0x000000ff0200720c */ /* 0x004fc80003f05070 */
[----:B------:R-:W-:Y:S01]  /*9f30*/  ISETP.NE.AND.EX P0, PT, R3, RZ, PT, P0 ;  /* 0x000000ff0300720c */ /* 0x000fe20003f05300 */
[----:B------:R-:W-:-:S12]  /*9f40*/  BRA `(.L_x_15826) ;  /* 0x0000000000087947 */ /* 0x000fd80003800000 */
.L_x_15841:
[----:B------:R-:W2:Y:S02]  /*9f50*/  LDG.E R2, desc[UR36][R2.64] ;  /* 0x0000002402027981 */ /* 0x000ea4000c1e1900 */
[----:B--2---:R-:W-:-:S13]  /*9f60*/  ISETP.NE.AND P0, PT, R2, RZ, PT ;  /* 0x000000ff0200720c */ /* 0x004fda0003f05270 */
.L_x_15826:
[----:B------:R-:W-:Y:S05]  /*9f70*/  BSYNC.RECONVERGENT B6 ;  /* 0x0000000000067941 */ /* 0x000fea0003800200 */
.L_x_15820:
[----:B------:R-:W-:Y:S01]  /*9f80*/  UPRMT UR4, UR40, 0x9910, URZ ;  /* 0x0000991028047896 */ /* 0x000fe200080000ff */
[----:B------:R-:W-:-:S03]  /*9f90*/  ISETP.NE.OR P0, PT, RZ, UR43, P0 ;  /* 0x0000002bff007c0c */ /* 0x000fc60008705670 */
        /* <DEDUP_REMOVED lines=13> */
.L_x_15847:
[----:B------:R-:W-:Y:S01]  /*a070*/  STG.E.U8 desc[UR36][R16.64], R2 ;  /* 0x0000000210007986 */ /* 0x000fe2000c101124 */
[----:B------:R-:W-:Y:S05]  /*a080*/  EXIT ;  /* 0x000000000000794d */ /* 0x000fea0003800000 */
.L_x_15846:
        /* <DEDUP_REMOVED lines=9> */
.L_x_15850:
[----:B------:R-:W-:Y:S01]  /*a120*/  STG.E desc[UR36][R16.64], R2 ;  /* 0x0000000210007986 */ /* 0x000fe2000c101924 */
[----:B------:R-:W-:Y:S05]  /*a130*/  EXIT ;  /* 0x000000000000794d */ /* 0x000fea0003800000 */
.L_x_15849:
[----:B------:R-:W-:Y:S01]  /*a140*/  STG.E.U16 desc[UR36][R16.64], R2 ;  /* 0x0000000210007986 */ /* 0x000fe2000c101524 */
[----:B------:R-:W-:Y:S05]  /*a150*/  EXIT ;  /* 0x000000000000794d */ /* 0x000fea0003800000 */
.L_x_15845:
        /* <DEDUP_REMOVED lines=9> */
.L_x_15852:
[----:B------:R-:W-:-:S04]  /*a1f0*/  I2FP.F32.U32 R0, R2 ;  /* 0x0000000200007245 */ /* 0x000fc80000201000 */
[----:B------:R-:W-:-:S05]  /*a200*/  F2FP.F16.F32.PACK_AB R0, RZ, R0 ;  /* 0x00000000ff00723e */ /* 0x000fca00000000ff */
[----:B------:R-:W-:Y:S01]  /*a210*/  STG.E.U16 desc[UR36][R16.64], R0 ;  /* 0x0000000010007986 */ /* 0x000fe2000c101524 */
[----:B------:R-:W-:Y:S05]  /*a220*/  EXIT ;  /* 0x000000000000794d */ /* 0x000fea0003800000 */
.L_x_15851:
        /* <DEDUP_REMOVED lines=10> */
.L_x_15854:
[----:B------:R-:W-:-:S04]  /*a2d0*/  I2FP.F32.U32 R2, R2 ;  /* 0x0000000200027245 */ /* 0x000fc80000201000 */
[----:B------:R-:W-:-:S04]  /*a2e0*/  F2FP.F16.F32.PACK_AB R3, RZ, R2 ;  /* 0x00000002ff03723e */ /* 0x000fc800000000ff */
[----:B------:R-:W-:-:S05]  /*a2f0*/  PRMT R3, R3, 0x5410, RZ ;  /* 0x0000541003037816 */ /* 0x000fca00000000ff */
[----:B------:R-:W-:Y:S01]  /*a300*/  STG.E desc[UR36][R16.64], R3 ;  /* 0x0000000310007986 */ /* 0x000fe2000c101924 */
[----:B------:R-:W-:Y:S05]  /*a310*/  EXIT ;  /* 0x000000000000794d */ /* 0x000fea0003800000 */
.L_x_15853:
[----:B------:R-:W1:Y:S02]  /*a320*/  I2F.F64.U32 R2, R2 ;  /* 0x0000000200027312 */ /* 0x000e640000201800 */
[----:B-1----:R-:W-:Y:S01]  /*a330*/  STG.E.64 desc[UR36][R16.64], R2 ;  /* 0x0000000210007986 */ /* 0x002fe2000c101b24 */
[----:B------:R-:W-:Y:S05]  /*a340*/  EXIT ;  /* 0x000000000000794d */ /* 0x000fea0003800000 */
.L_x_15844:
        /* <DEDUP_REMOVED lines=12> */
.L_x_15858:
        /* <DEDUP_REMOVED lines=16> */
.L_x_15861:
[----:B------:R-:W-:-:S07]  /*a510*/  PRMT R8, R0, 0x7610, R8 ;  /* 0x0000761000087816 */ /* 0x000fce0000000008 */
.L_x_15860:
[----:B------:R-:W-:Y:S05]  /*a520*/  BSYNC.RECONVERGENT B0 ;  /* 0x0000000000007941 */ /* 0x000fea0003800200 */
.L_x_15859:
[----:B------:R-:W-:Y:S01]  /*a530*/  STG.E.U8 desc[UR36][R16.64], R8 ;  /* 0x0000000810007986 */ /* 0x000fe2000c101124 */
[----:B------:R-:W-:Y:S05]  /*a540*/  EXIT ;  /* 0x000000000000794d */ /* 0x000fea0003800000 */
.L_x_15857:
        /* <DEDUP_REMOVED lines=16> */
.L_x_15864:
[----:B------:R-:W-:-:S07]  /*a650*/  PRMT R8, R0, 0x7610, R8 ;  /* 0x0000761000087816 */ /* 0x000fce0000000008 */
.L_x_15863:
[----:B------:R-:W-:Y:S05]  /*a660*/  BSYNC.RECONVERGENT B0 ;  /* 0x0000000000007941 */ /* 0x000fea0003800200 */
.L_x_15862:
[----:B------:R-:W-:Y:S01]  /*a670*/  STG.E.U8 desc[UR36][R16.64], R8 ;  /* 0x0000000810007986 */ /* 0x000fe2000c101124 */
[----:B------:R-:W-:Y:S05]  /*a680*/  EXIT ;  /* 0x000000000000794d */ /* 0x000fea0003800000 */
.L_x_15856:
        /* <DEDUP_REMOVED lines=21> */
.L_x_15866:
[----:B------:R-:W-:-:S05]  /*a7e0*/  IMAD.MOV.U32 R3, RZ, RZ, RZ ;  /* 0x000000ffff037224 */ /* 0x000fca00078e00ff */
[----:B------:R-:W-:Y:S01]  /*a7f0*/  STG.E.64 desc[UR36][R16.64], R2 ;  /* 0x0000000210007986 */ /* 0x000fe2000c101b24 */
[----:B------:R-:W-:Y:S05]  /*a800*/  EXIT ;  /* 0x000000000000794d */ /* 0x000fea0003800000 */
.L_x_15865:
[----:B------:R-:W-:Y:S01]  /*a810*/  STG.E desc[UR36][R16.64], R2 ;  /* 0x0000000210007986 */ /* 0x000fe2000c101924 */
[----:B------:R-:W-:Y:S05]  /*a820*/  EXIT ;  /* 0x000000000000794d */ /* 0x000fea0003800000 */
.L_x_15855:
        /* <DEDUP_REMOVED lines=8> */
.L_x_15868:
[----:B------:R-:W-:Y:S01]  /*a8b0*/  CS2R R6, SRZ ;  /* 0x0000000000067805 */ /* 0x000fe2000001ff00 */
[----:B0-----:R-:W0:Y:S04]  /*a8c0*/  I2F.F64.U32 R4, R2 ;  /* 0x0000000200047312 */ /* 0x001e280000201800 */
[----:B0-----:R-:W-:Y:S01]  /*a8d0*/  STG.E.128 desc[UR36][R16.64], R4 ;  /* 0x0000000410007986 */ /* 0x001fe2000c101d24 */
[----:B------:R-:W-:Y:S05]  /*a8e0*/  EXIT ;  /* 0x000000000000794d */ /* 0x000fea0003800000 */
.L_x_15867:
[----:B------:R-:W-:-:S09]  /*a8f0*/  UISETP.NE.AND UP0, UPT, UR4, 0xf, UPT ;  /* 0x0000000f0400788c */ /* 0x000fd2000bf05270 */
[----:B------:R-:W-:Y:S05]  /*a900*/  BRA.U !UP0, `(.L_x_15869) ;  /* 0x0000000108d47547 */ /* 0x000fea000b800000 */
[----:B------:R-:W-:-:S09]  /*a910*/  UISETP.NE.AND UP0, UPT, UR4, 0x17, UPT ;  /* 0x000000170400788c */ /* 0x000fd2000bf05270 */
[----:B------:R-:W-:Y:S05]  /*a920*/  BRA.U !UP0, `(.L_x_15870) ;  /* 0x0000000108847547 */ /* 0x000fea000b800000 */
[----:B------:R-:W-:-:S09]  /*a930*/  UISETP.NE.AND UP0, UPT, UR4, 0x18, UPT ;  /* 0x000000180400788c */ /* 0x000fd2000bf05270 */
[----:B------:R-:W-:Y:S05]  /*a940*/  BRA.U !UP0, `(.L_x_15871) ;  /* 0x0000000108447547 */ /* 0x000fea000b800000 */
.L_x_15848:
        /* <DEDUP_REMOVED lines=16> */
.L_x_15872:
[----:B------:R-:W-:Y:S05]  /*aa50*/  EXIT ;  /* 0x000000000000794d */ /* 0x000fea0003800000 */
.L_x_15871:
        /* <DEDUP_REMOVED lines=11> */
.L_x_15874:
[----:B------:R-:W-:Y:S05]  /*ab10*/  BSYNC.RECONVERGENT B0 ;  /* 0x0000000000007941 */ /* 0x000fea0003800200 */
.L_x_15873:
[----:B------:R-:W-:Y:S01]  /*ab20*/  STG.E.U8 desc[UR36][R16.64], R3 ;  /* 0x0000000310007986 */ /* 0x000fe2000c101124 */
[----:B------:R-:W-:Y:S05]  /*ab30*/  EXIT ;  /* 0x000000000000794d */ /* 0x000fea0003800000 */
.L_x_15870:
        /* <DEDUP_REMOVED lines=13> */
.L_x_15875:
[----:B------:R-:W-:Y:S01]  /*ac10*/  HFMA2 R3, -RZ, RZ, 0, 7.569789886474609375e-06 ;  /* 0x0000007fff037431 */ /* 0x000fe200000001ff */
[----:B------:R-:W-:-:S04]  /*ac20*/  ISETP.GT.U32.AND P0, PT, R5, 0x7f800000, PT ;  /* 0x7f8000000500780c */ /* 0x000fc80003f04070 */
[----:B------:R-:W-:-:S05]  /*ac30*/  SEL R3, R3, 0x7c, P0 ;  /* 0x0000007c03037807 */ /* 0x000fca0000000000 */
[----:B------:R-:W-:Y:S01]  /*ac40*/  STG.E.U8 desc[UR36][R16.64], R3 ;  /* 0x0000000310007986 */ /* 0x000fe2000c101124 */
[----:B------:R-:W-:Y:S05]  /*ac50*/  EXIT ;  /* 0x000000000000794d */ /* 0x000fea0003800000 */
.L_x_15869:
[----:B------:R-:W-:-:S04]  /*ac60*/  I2FP.F32.U32 R0, R2 ;  /* 0x0000000200007245 */ /* 0x000fc80000201000 */
[----:B------:R-:W-:-:S05]  /*ac70*/  F2FP.BF16.F32.PACK_AB R0, RZ, R0 ;  /* 0x00000000ff00723e */ /* 0x000fca00000010ff */
[----:B------:R-:W-:Y:S01]  /*ac80*/  STG.E.U16 desc[UR36][R16.64], R0 ;  /* 0x0000000010007986 */ /* 0x000fe2000c101524 */
[----:B------:R-:W-:Y:S05]  /*ac90*/  EXIT ;  /* 0x000000000000794d */ /* 0x000fea0003800000 */
.L_x_15876:
        /* <DEDUP_REMOVED lines=14> */
.L_x_42842:


//--------------------- .text._ZN2at6native27unrolled_elementwise_kernelINS0_13AUnaryFunctorIbbbZZZNS0_22logical_or_kernel_cudaERNS_14TensorIteratorEENKUlvE0_clEvENKUlvE7_clEvEUlbbE_EESt5arrayIPcLm2EELi4E23TrivialOffsetCalculatorILi1EjESD_NS0_6memory12LoadWithCastILi1EEENSE_13StoreWithCastILi1EEEEEviT_T0_T2_T3_T4_T5_ --------------------------
	.section	.text._ZN2at6native27unrolled_elementwise_kernelINS0_13AUnaryFunctorIbbbZZZNS0_22logical_or_kernel_cudaERNS_14TensorIteratorEENKUlvE0_clEvENKUlvE7_clEvEUlbbE_EESt5arrayIPcLm2EELi4E23TrivialOffsetCalculatorILi1EjESD_NS0_6memory12LoadWithCastILi1EEENSE_13StoreWithCastILi1EEEEEviT_T0_T2_T3_T4_T5_,"ax",@progbits
	.align	128
        .global         _ZN2at6native27unrolled_elementwise_kernelINS0_13AUnaryFunctorIbbbZZZNS0_22logical_or_kernel_cudaERNS_14TensorIteratorEENKUlvE0_clEvENKUlvE7_clEvEUlbbE_EESt5arrayIPcLm2EELi4E23TrivialOffsetCalculatorILi1EjESD_NS0_6memory12LoadWithCastILi1EEENSE_13StoreWithCastILi1EEEEEviT_T0_T2_T3_T4_T5_
        .type           _ZN2at6native27unrolled_elementwise_kernelINS0_13AUnaryFunctorIbbbZZZNS0_22logical_or_kernel_cudaERNS_14TensorIteratorEENKUlvE0_clEvENKUlvE7_clEvEUlbbE_EESt5arrayIPcLm2EELi4E23TrivialOffsetCalculatorILi1EjESD_NS0_6memory12LoadWithCastILi1EEENSE_13StoreWithCastILi1EEEEEviT_T0_T2_T3_T4_T5_,@function
        .size           _ZN2at6native27unrolled_elementwise_kernelINS0_13AUnaryFunctorIbbbZZZNS0_22logical_or_kernel_cudaERNS_14TensorIteratorEENKUlvE0_clEvENKUlvE7_clEvEUlbbE_EESt5arrayIPcLm2EELi4E23TrivialOffsetCalculatorILi1EjESD_NS0_6memory12LoadWithCastILi1EEENSE_13StoreWithCastILi1EEEEEviT_T0_T2_T3_T4_T5_,(.L_x_42843 - _ZN2at6native27unrolled_elementwise_kernelINS0_13AUnaryFunctorIbbbZZZNS0_22logical_or_kernel_cudaERNS_14TensorIteratorEENKUlvE0_clEvENKUlvE7_clEvEUlbbE_EESt5arrayIPcLm2EELi4E23TrivialOffsetCalculatorILi1EjESD_NS0_6memory12LoadWithCastILi1EEENSE_13StoreWithCastILi1EEEEEviT_T0_T2_T3_T4_T5_)
        .other          _ZN2at6native27unrolled_elementwise_kernelINS0_13AUnaryFunctorIbbbZZZNS0_22logical_or_kernel_cudaERNS_14TensorIteratorEENKUlvE0_clEvENKUlvE7_clEvEUlbbE_EESt5arrayIPcLm2EELi4E23TrivialOffsetCalculatorILi1EjESD_NS0_6memory12LoadWithCastILi1EEENSE_13StoreWithCastILi1EEEEEviT_T0_T2_T3_T4_T5_,@"STO_CUDA_ENTRY STV_DEFAULT"
_ZN2at6native27unrolled_elementwise_kernelINS0_13AUnaryFunctorIbbbZZZNS0_22logical_or_kernel_cudaERNS_14TensorIteratorEENKUlvE0_clEvENKUlvE7_clEvEUlbbE_EESt5arrayIPcLm2EELi4E23TrivialOffsetCalculatorILi1EjESD_NS0_6memory12LoadWithCastILi1EEENSE_13StoreWithCastILi1EEEEEviT_T0_T2_T3_T4_T5_:
.text._ZN2at6native27unrolled_elementwise_kernelINS0_13AUnaryFunctorIbbbZZZNS0_22logical_or_kernel_cudaERNS_14TensorIteratorEENKUlvE0_clEvENKUlvE7_clEvEUlbbE_EESt5arrayIPcLm2EELi4E23TrivialOffsetCalculatorILi1EjESD_NS0_6memory12LoadWithCastILi1EEENSE_13StoreWithCastILi1EEEEEviT_T0_T2_T3_T4_T5_:
        /* <DEDUP_REMOVED lines=35> */
.L_x_15883:
[----:B------:R-:W2:Y:S02]  /*0230*/  LDG.E.U8 R4, desc[UR36][R4.64] ;  /* 0x0000002404047981 */ /* 0x000ea4000c1e1100 */
[----:B--2---:R-:W-:-:S04]  /*0240*/  ISETP.NE.AND P0, PT, R4, RZ, PT ;  /* 0x000000ff0400720c */ /* 0x004fc80003f05270 */
[----:B------:R-:W-:Y:S01]  /*0250*/  P2R R18, PR, RZ, 0x1 ;  /* 0x00000001ff127803 */ /* 0x000fe20000000000 */
[----:B------:R-:W-:Y:S08]  /*0260*/  BRA `(.L_x_15885) ;  /* 0x0000000800947947 */ /* 0x000ff00003800000 */
.L_x_15882:
        /* <DEDUP_REMOVED lines=11> */
.L_x_15887:
[----:B------:R-:W2:Y:S02]  /*0320*/  LDG.E R4, desc[UR36][R4.64] ;  /* 0x0000002404047981 */ /* 0x000ea4000c1e1900 */
[----:B--2---:R-:W-:-:S04]  /*0330*/  ISETP.NE.AND P0, PT, R4, RZ, PT ;  /* 0x000000ff0400720c */ /* 0x004fc80003f05270 */
[----:B------:R-:W-:Y:S01]  /*0340*/  P2R R18, PR, RZ, 0x1 ;  /* 0x00000001ff127803 */ /* 0x000fe20000000000 */
[----:B------:R-:W-:Y:S08]  /*0350*/  BRA `(.L_x_15885) ;  /* 0x0000000800587947 */ /* 0x000ff00003800000 */
.L_x_15886:
[----:B------:R-:W2:Y:S02]  /*0360*/  LDG.E.U16 R4, desc[UR36][R4.64] ;  /* 0x0000002404047981 */ /* 0x000ea4000c1e1500 */
[----:B--2---:R-:W-:-:S04]  /*0370*/  ISETP.NE.AND P0, PT, R4, RZ, PT ;  /* 0x000000ff0400720c */ /* 0x004fc80003f05270 */
[----:B------:R-:W-:Y:S01]  /*0380*/  P2R R18, PR, RZ, 0x1 ;  /* 0x00000001ff127803 */ /* 0x000fe20000000000 */
[----:B------:R-:W-:Y:S08]  /*0390*/  BRA `(.L_x_15885) ;  /* 0x0000000800487947 */ /* 0x000ff00003800000 */
.L_x_15881:
        /* <DEDUP_REMOVED lines=10> */
.L_x_15889:
[----:B------:R-:W2:Y:S02]  /*0440*/  LDG.E.U16 R0, desc[UR36][R4.64] ;  /* 0x0000002404007981 */ /* 0x000ea4000c1e1500 */
[----:B--2---:R-:W-:-:S05]  /*0450*/  HADD2.F32 R0, -RZ, R0.H0_H0 ;  /* 0x20000000ff007230 */ /* 0x004fca0000004100 */
[----:B------:R-:W-:-:S04]  /*0460*/  FSETP.NEU.FTZ.AND P0, PT, R0, RZ, PT ;  /* 0x000000ff0000720b */ /* 0x000fc80003f1d000 */
[----:B------:R-:W-:Y:S01]  /*0470*/  P2R R18, PR, RZ, 0x1 ;  /* 0x00000001ff127803 */ /* 0x000fe20000000000 */
[----:B------:R-:W-:Y:S08]  /*0480*/  BRA `(.L_x_15885) ;  /* 0x00000008000c7947 */ /* 0x000ff00003800000 */
.L_x_15888:
        /* <DEDUP_REMOVED lines=12> */
.L_x_15891:
        /* <DEDUP_REMOVED lines=10> */
.L_x_15890:
[----:B------:R-:W2:Y:S02]  /*05f0*/  LDG.E.64 R4, desc[UR36][R4.64] ;  /* 0x0000002404047981 */ /* 0x000ea4000c1e1b00 */
[----:B--2---:R-:W0:Y:S02]  /*0600*/  DSETP.NEU.AND P0, PT, R4, RZ, PT ;  /* 0x000000ff0400722a */ /* 0x004e240003f0d000 */
[----:B0-----:R-:W-:Y:S01]  /*0610*/  P2R R18, PR, RZ, 0x1 ;  /* 0x00000001ff127803 */ /* 0x001fe20000000000 */
[----:B------:R-:W-:Y:S06]  /*0620*/  BRA `(.L_x_15885) ;  /* 0x0000000400a47947 */ /* 0x000fec0003800000 */
.L_x_15880:
        /* <DEDUP_REMOVED lines=12> */
.L_x_15894:
        /* <DEDUP_REMOVED lines=9> */
.L_x_15893:
        /* <DEDUP_REMOVED lines=10> */
.L_x_15896:
        /* <DEDUP_REMOVED lines=12> */
.L_x_15895:
[----:B------:R-:W2:Y:S02]  /*08e0*/  LDG.E.U16 R0, desc[UR36][R4.64] ;  /* 0x0000002404007981 */ /* 0x000ea4000c1e1500 */
[----:B--2---:R-:W-:-:S05]  /*08f0*/  IMAD.U32 R0, R0, 0x10000, RZ ;  /* 0x0001000000007824 */ /* 0x004fca00078e00ff */
[----:B------:R-:W-:-:S04]  /*0900*/  FSETP.NEU.FTZ.AND P0, PT, R0, RZ, PT ;  /* 0x000000ff0000720b */ /* 0x000fc80003f1d000 */
[----:B------:R-:W-:Y:S01]  /*0910*/  P2R R18, PR, RZ, 0x1 ;  /* 0x00000001ff127803 */ /* 0x000fe20000000000 */
[----:B------:R-:W-:Y:S08]  /*0920*/  BRA `(.L_x_15885) ;  /* 0x0000000000e47947 */ /* 0x000ff00003800000 */
.L_x_15892:
        /* <DEDUP_REMOVED lines=12> */
.L_x_15899:
[----:B------:R-:W2:Y:S02]  /*09f0*/  LDG.E.U8 R4, desc[UR36][R4.64] ;  /* 0x0000002404047981 */ /* 0x000ea4000c1e1100 */
[----:B--2---:R-:W-:-:S04]  /*0a00*/  ISETP.NE.AND P0, PT, R4, RZ, PT ;  /* 0x000000ff0400720c */ /* 0x004fc80003f05270 */
[----:B------:R-:W-:Y:S01]  /*0a10*/  P2R R18, PR, RZ, 0x1 ;  /* 0x00000001ff127803 */ /* 0x000fe20000000000 */
[----:B------:R-:W-:Y:S08]  /*0a20*/  BRA `(.L_x_15885) ;  /* 0x0000000000a47947 */ /* 0x000ff00003800000 */
.L_x_15898:
[----:B------:R-:W2:Y:S02]  /*0a30*/  LDG.E.U8 R4, desc[UR36][R4.64] ;  /* 0x0000002404047981 */ /* 0x000ea4000c1e1100 */
[----:B--2---:R-:W-:-:S04]  /*0a40*/  ISETP.NE.AND P0, PT, R4, RZ, PT ;  /* 0x000000ff0400720c */ /* 0x004fc80003f05270 */
[----:B------:R-:W-:Y:S01]  /*0a50*/  P2R R18, PR, RZ, 0x1 ;  /* 0x00000001ff127803 */ /* 0x000fe20000000000 */
[----:B------:R-:W-:Y:S08]  /*0a60*/  BRA `(.L_x_15885) ;  /* 0x0000000000947947 */ /* 0x000ff00003800000 */
.L_x_15897:
[----:B------:R-:W-:-:S09]  /*0a70*/  UISETP.NE.AND UP0, UPT, UR4, 0x1c, UPT ;  /* 0x0000001c0400788c */ /* 0x000fd2000bf05270 */
[----:B------:R-:W-:Y:S05]  /*0a80*/  BRA.U !UP0, `(.L_x_15900) ;  /* 0x0000000108807547 */ /* 0x000fea000b800000 */
[----:B------:R-:W-:-:S09]  /*0a90*/  UISETP.NE.AND UP0, UPT, UR4, 0x1d, UPT ;  /* 0x0000001d0400788c */ /* 0x000fd2000bf05270 */
[----:B------:R-:W-:Y:S05]  /*0aa0*/  BRA.U !UP0, `(.L_x_15901) ;  /* 0x0000000108647547 */ /* 0x000fea000b800000 */
[----:B------:R-:W-:-:S09]  /*0ab0*/  UISETP.NE.AND UP0, UPT, UR4, 0x2c, UPT ;  /* 0x0000002c0400788c */ /* 0x000fd2000bf05270 */
[----:B------:R-:W-:Y:S05]  /*0ac0*/  BRA.U !UP0, `(.L_x_15902) ;  /* 0x00000001084c7547 */ /* 0x000fea000b800000 */
.L_x_15884:
        /* <DEDUP_REMOVED lines=16> */
.L_x_15903:
[----:B------:R-:W-:-:S04]  /*0bd0*/  PLOP3.LUT P0, PT, PT, PT, PT, 0x8, 0x80 ;  /* 0x000000000080781c */ /* 0x000fc80003f0e170 */
[----:B------:R-:W-:Y:S01]  /*0be0*/  P2R R18, PR, RZ, 0x1 ;  /* 0x00000001ff127803 */ /* 0x000fe20000000000 */
[----:B------:R-:W-:Y:S08]  /*0bf0*/  BRA `(.L_x_15885) ;  /* 0x0000000000307947 */ /* 0x000ff00003800000 */
.L_x_15902:
[----:B------:R-:W2:Y:S02]  /*0c00*/  LDG.E.U8 R4, desc[UR36][R4.64] ;  /* 0x0000002404047981 */ /* 0x000ea4000c1e1100 */
[----:B--2---:R-:W-:-:S04]  /*0c10*/  ISETP.NE.AND P0, PT, R4, RZ, PT ;  /* 0x000000ff0400720c */ /* 0x004fc80003f05270 */
[----:B------:R-:W-:Y:S01]  /*0c20*/  P2R R18, PR, RZ, 0x1 ;  /* 0x00000001ff127803 */ /* 0x000fe20000000000 */
[----:B------:R-:W-:Y:S08]  /*0c30*/  BRA `(.L_x_15885) ;  /* 0x0000000000207947 */ /* 0x000ff00003800000 */
.L_x_15901:
[----:B------:R-:W2:Y:S02]  /*0c40*/  LDG.E.64 R4, desc[UR36][R4.64] ;  /* 0x0000002404047981 */ /* 0x000ea4000c1e1b00 */
[----:B--2---:R-:W-:-:S04]  /*0c50*/  ISETP.NE.U32.AND P0, PT, R4, RZ, PT ;  /* 0x000000ff0400720c */ /* 0x004fc80003f05070 */
[----:B------:R-:W-:-:S04]  /*0c60*/  ISETP.NE.AND.EX P0, PT, R5, RZ, PT, P0 ;  /* 0x000000ff0500720c */ /* 0x000fc80003f05300 */
[----:B------:R-:W-:Y:S01]  /*0c70*/  P2R R18, PR, RZ, 0x1 ;  /* 0x00000001ff127803 */ /* 0x000fe20000000000 */
[----:B------:R-:W-:Y:S08]  /*0c80*/  BRA `(.L_x_15885) ;  /* 0x00000000000c7947 */ /* 0x000ff00003800000 */
.L_x_15900:
[----:B------:R-:W2:Y:S02]  /*0c90*/  LDG.E R4, desc[UR36][R4.64] ;  /* 0x0000002404047981 */ /* 0x000ea4000c1e1900 */
[----:B--2---:R-:W-:-:S04]  /*0ca0*/  ISETP.NE.AND P0, PT, R4, RZ, PT ;  /* 0x000000ff0400720c */ /* 0x004fc80003f05270 */
[----:B------:R-:W-:-:S09]  /*0cb0*/  P2R R18, PR, RZ, 0x1 ;  /* 0x00000001ff127803 */ /* 0x000fd20000000000 */
.L_x_15885:
[----:B------:R-:W-:Y:S05]  /*0cc0*/  BSYNC.RECONVERGENT B6 ;  /* 0x0000000000067941 */ /* 0x000fea0003800200 */
.L_x_15879:
[----:B------:R-:W-:-:S07]  /*0cd0*/  VIADD R23, R17, 0x80 ;  /* 0x0000008011177836 */ /* 0x000fce0000000000 */
.L_x_15878:
[----:B------:R-:W-:Y:S05]  /*0ce0*/  BSYNC.RECONVERGENT B7 ;  /* 0x0000000000077941 */ /* 0x000fea0003800200 */
.L_x_15877:
        /* <DEDUP_REMOVED lines=27> */
.L_x_15910:
[----:B------:R-:W2:Y:S02]  /*0ea0*/  LDG.E.U8 R4, desc[UR36][R4.64] ;  /* 0x0000002404047981 */ /* 0x000ea4000c1e1100 */
[----:B--2---:R-:W-:-:S04]  /*0eb0*/  ISETP.NE.AND P0, PT, R4, RZ, PT ;  /* 0x000000ff0400720c */ /* 0x004fc80003f05270 */
[----:B------:R-:W-:Y:S01]  /*0ec0*/  P2R R19, PR, RZ, 0x1 ;  /* 0x00000001ff137803 */ /* 0x000fe20000000000 */
[----:B------:R-:W-:Y:S08]  /*0ed0*/  BRA `(.L_x_15912) ;  /* 0x0000000800947947 */ /* 0x000ff00003800000 */
.L_x_15909:
        /* <DEDUP_REMOVED lines=11> */
.L_x_15914:
[----:B------:R-:W2:Y:S02]  /*0f90*/  LDG.E R4, desc[UR36][R4.64] ;  /* 0x0000002404047981 */ /* 0x000ea4000c1e1900 */
[----:B--2---:R-:W-:-:S04]  /*0fa0*/  ISETP.NE.AND P0, PT, R4, RZ, PT ;  /* 0x000000ff0400720c */ /* 0x004fc80003f05270 */
[----:B------:R-:W-:Y:S01]  /*0fb0*/  P2R R19, PR, RZ, 0x1 ;  /* 0x00000001ff137803 */ /* 0x000fe20000000000 */
[----:B------:R-:W-:Y:S08]  /*0fc0*/  BRA `(.L_x_15912) ;  /* 0x0000000800587947 */ /* 0x000ff00003800000 */
.L_x_15913:
[----:B------:R-:W2:Y:S02]  /*0fd0*/  LDG.E.U16 R4, desc[UR36][R4.64] ;  /* 0x0000002404047981 */ /* 0x000ea4000c1e1500 */
[----:B--2---:R-:W-:-:S04]  /*0fe0*/  ISETP.NE.AND P0, PT, R4, RZ, PT ;  /* 0x000000ff0400720c */ /* 0x004fc80003f05270 */
[----:B------:R-:W-:Y:S01]  /*0ff0*/  P2R R19, PR, RZ, 0x1 ;  /* 0x00000001ff137803 */ /* 0x000fe20000000000 */
[----:B------:R-:W-:Y:S08]  /*1000*/  BRA `(.L_x_15912) ;  /* 0x0000000800487947 */ /* 0x000ff00003800000 */
.L_x_15908:
        /* <DEDUP_REMOVED lines=10> */
.L_x_15916:
[----:B------:R-:W2:Y:S02]  /*10b0*/  LDG.E.U16 R0, desc[UR36][R4.64] ;  /* 0x0000002404007981 */ /* 0x000ea4000c1e1500 */
[----:B--2---:R-:W-:-:S05]  /*10c0*/  HADD2.F32 R0, -RZ, R0.H0_H0 ;  /* 0x20000000ff007230 */ /* 0x004fca0000004100 */
[----:B------:R-:W-:-:S04]  /*10d0*/  FSETP.NEU.FTZ.AND P0, PT, R0, RZ, PT ;  /* 0x000000ff0000720b */ /* 0x000fc80003f1d000 */
[----:B------:R-:W-:Y:S01]  /*10e0*/  P2R R19, PR, RZ, 0x1 ;  /* 0x00000001ff137803 */ /* 0x000fe20000000000 */
[----:B------:R-:W-:Y:S08]  /*10f0*/  BRA `(.L_x_15912) ;  /* 0x00000008000c7947 */ /* 0x000ff00003800000 */
.L_x_15915:
        /* <DEDUP_REMOVED lines=12> */
.L_x_15918:
        /* <DEDUP_REMOVED lines=10> */
.L_x_15917:
[----:B------:R-:W2:Y:S02]  /*1260*/  LDG.E.64 R4, desc[UR36][R4.64] ;  /* 0x0000002404047981 */ /* 0x000ea4000c1e1b00 */
[----:B--2---:R-:W0:Y:S02]  /*1270*/  DSETP.NEU.AND P0, PT, R4, RZ, PT ;  /* 0x000000ff0400722a */ /* 0x004e240003f0d000 */
[----:B0-----:R-:W-:Y:S01]  /*1280*/  P2R R19, PR, RZ, 0x1 ;  /* 0x00000001ff137803 */ /* 0x001fe20000000000 */
[----:B------:R-:W-:Y:S06]  /*1290*/  BRA `(.L_x_15912) ;  /* 0x0000000400a47947 */ /* 0x000fec0003800000 */
.L_x_15907:
        /* <DEDUP_REMOVED lines=12> */
.L_x_15921:
        /* <DEDUP_REMOVED lines=9> */
.L_x_15920:
        /* <DEDUP_REMOVED lines=10> */
.L_x_15923:
        /* <DEDUP_REMOVED lines=12> */
.L_x_15922:
[----:B------:R-:W2:Y:S02]  /*1550*/  LDG.E.U16 R0, desc[UR36][R4.64] ;  /* 0x0000002404007981 */ /* 0x000ea4000c1e1500 */
[----:B--2---:R-:W-:-:S05]  /*1560*/  IMAD.U32 R0, R0, 0x10000, RZ ;  /* 0x0001000000007824 */ /* 0x004fca00078e00ff */
[----:B------:R-:W-:-:S04]  /*1570*/  FSETP.NEU.FTZ.AND P0, PT, R0, RZ, PT ;  /* 0x000000ff0000720b */ /* 0x000fc80003f1d000 */
[----:B------:R-:W-:Y:S01]  /*1580*/  P2R R19, PR, RZ, 0x1 ;  /* 0x00000001ff137803 */ /* 0x000fe20000000000 */
[----:B------:R-:W-:Y:S08]  /*1590*/  BRA `(.L_x_15912) ;  /* 0x0000000000e47947 */ /* 0x000ff00003800000 */
.L_x_15919:
        /* <DEDUP_REMOVED lines=12> */
.L_x_15926:
[----:B------:R-:W2:Y:S02]  /*1660*/  LDG.E.U8 R4, desc[UR36][R4.64] ;  /* 0x0000002404047981 */ /* 0x000ea4000c1e1100 */
[----:B--2---:R-:W-:-:S04]  /*1670*/  ISETP.NE.AND P0, PT, R4, RZ, PT ;  /* 0x000000ff0400720c */ /* 0x004fc80003f05270 */
[----:B------:R-:W-:Y:S01]  /*1680*/  P2R R19, PR, RZ, 0x1 ;  /* 0x00000001ff137803 */ /* 0x000fe20000000000 */
[----:B------:R-:W-:Y:S08]  /*1690*/  BRA `(.L_x_15912) ;  /* 0x0000000000a47947 */ /* 0x000ff00003800000 */
.L_x_15925:
[----:B------:R-:W2:Y:S02]  /*16a0*/  LDG.E.U8 R4, desc[UR36][R4.64] ;  /* 0x0000002404047981 */ /* 0x000ea4000c1e1100 */
[----:B--2---:R-:W-:-:S04]  /*16b0*/  ISETP.NE.AND P0, PT, R4, RZ, PT ;  /* 0x000000ff0400720c */ /* 0x004fc80003f05270 */
[----:B------:R-:W-:Y:S01]  /*16c0*/  P2R R19, PR, RZ, 0x1 ;  /* 0x00000001ff137803 */ /* 0x000fe20000000000 */
[----:B------:R-:W-:Y:S08]  /*16d0*/  BRA `(.L_x_15912) ;  /* 0x0000000000947947 */ /* 0x000ff00003800000 */
.L_x_15924:
        /* <DEDUP_REMOVED lines=10> */
.L_x_15911:
        /* <DEDUP_REMOVED lines=16> */
.L_x_15929:
[----:B------:R-:W-:-:S04]  /*1880*/  PLOP3.LUT P0, PT, PT, PT, PT, 0x8, 0x80 ;  /* 0x000000000080781c */ /* 0x000fc80003f0e170 */
[----:B------:R-:W-:Y:S01]  /*1890*/  P2R R19, PR, RZ, 0x1 ;  /* 0x00000001ff137803 */ /* 0x000fe20000000000 */
[----:B------:R-:W-:Y:S08]  /*18a0*/  BRA `(.L_x_15912) ;  /* 0x0000000000207947 */ /* 0x000ff00003800000 */
.L_x_15928:
[----:B------:R-:W2:Y:S02]  /*18b0*/  LDG.E.64 R4, desc[UR36][R4.64] ;  /* 0x0000002404047981 */ /* 0x000ea4000c1e1b00 */
[----:B--2---:R-:W-:-:S04]  /*18c0*/  ISETP.NE.U32.AND P0, PT, R4, RZ, PT ;  /* 0x000000ff0400720c */ /* 0x004fc80003f05070 */
[----:B------:R-:W-:-:S04]  /*18d0*/  ISETP.NE.AND.EX P0, PT, R5, RZ, PT, P0 ;  /* 0x000000ff0500720c */ /* 0x000fc80003f05300 */
[----:B------:R-:W-:Y:S01]  /*18e0*/  P2R R19, PR, RZ, 0x1 ;  /* 0x00000001ff137803 */ /* 0x000fe20000000000 */
[----:B------:R-:W-:Y:S08]  /*18f0*/  BRA `(.L_x_15912) ;  /* 0x00000000000c7947 */ /* 0x000ff00003800000 */
.L_x_15927:
[----:B------:R-:W2:Y:S02]  /*1900*/  LDG.E R4, desc[UR36][R4.64] ;  /* 0x0000002404047981 */ /* 0x000ea4000c1e1900 */
[----:B--2---:R-:W-:-:S04]  /*1910*/  ISETP.NE.AND P0, PT, R4, RZ, PT ;  /* 0x000000ff0400720c */ /* 0x004fc80003f05270 */
[----:B------:R-:W-:-:S09]  /*1920*/  P2R R19, PR, RZ, 0x1 ;  /* 0x00000001ff137803 */ /* 0x000fd20000000000 */
.L_x_15912:
[----:B------:R-:W-:Y:S05]  /*1930*/  BSYNC.RECONVERGENT B6 ;  /* 0x0000000000067941 */ /* 0x000fea0003800200 */
.L_x_15906:
[----:B------:R-:W-:-:S07]  /*1940*/  VIADD R23, R23, 0x80 ;  /* 0x0000008017177836 */ /* 0x000fce0000000000 */
.L_x_15905:
[----:B------:R-:W-:Y:S05]  /*1950*/  BSYNC.RECONVERGENT B7 ;  /* 0x0000000000077941 */ /* 0x000fea0003800200 */
.L_x_15904:
        /* <DEDUP_REMOVED lines=27> */
.L_x_15936:
[----:B------:R-:W2:Y:S02]  /*1b10*/  LDG.E.U8 R4, desc[UR36][R4.64] ;  /* 0x0000002404047981 */ /* 0x000ea4000c1e1100 */
[----:B--2---:R-:W-:-:S04]  /*1b20*/  ISETP.NE.AND P0, PT, R4, RZ, PT ;  /* 0x000000ff0400720c */ /* 0x004fc80003f05270 */
[----:B------:R-:W-:Y:S01]  /*1b30*/  P2R R22, PR, RZ, 0x1 ;  /* 0x00000001ff167803 */ /* 0x000fe20000000000 */
[----:B------:R-:W-:Y:S08]  /*1b40*/  BRA `(.L_x_15938) ;  /* 0x0000000800947947 */ /* 0x000ff00003800000 */
.L_x_15935:
        /* <DEDUP_REMOVED lines=11> */
.L_x_15940:
[----:B------:R-:W2:Y:S02]  /*1c00*/  LDG.E R4, desc[UR36][R4.64] ;  /* 0x0000002404047981 */ /* 0x000ea4000c1e1900 */
[----:B--2---:R-:W-:-:S04]  /*1c10*/  ISETP.NE.AND P0, PT, R4, RZ, PT ;  /* 0x000000ff0400720c */ /* 0x004fc80003f05270 */
[----:B------:R-:W-:Y:S01]  /*1c20*/  P2R R22, PR, RZ, 0x1 ;  /* 0x00000001ff167803 */ /* 0x000fe20000000000 */
[----:B------:R-:W-:Y:S08]  /*1c30*/  BRA `(.L_x_15938) ;  /* 0x0000000800587947 */ /* 0x000ff00003800000 */
.L_x_15939:
[----:B------:R-:W2:Y:S02]  /*1c40*/  LDG.E.U16 R4, desc[UR36][R4.64] ;  /* 0x0000002404047981 */ /* 0x000ea4000c1e1500 */
[----:B--2---:R-:W-:-:S04]  /*1c50*/  ISETP.NE.AND P0, PT, R4, RZ, PT ;  /* 0x000000ff0400720c */ /* 0x004fc80003f05270 */
[----:B------:R-:W-:Y:S01]  /*1c60*/  P2R R22, PR, RZ, 0x1 ;  /* 0x00000001ff167803 */ /* 0x000fe20000000000 */
[----:B------:R-:W-:Y:S08]  /*1c70*/  BRA `(.L_x_15938) ;  /* 0x0000000800487947 */ /* 0x000ff00003800000 */
.L_x_15934:
        /* <DEDUP_REMOVED lines=10> */
.L_x_15942:
[----:B------:R-:W2:Y:S02]  /*1d20*/  LDG.E.U16 R0, desc[UR36][R4.64] ;  /* 0x0000002404007981 */ /* 0x000ea4000c1e1500 */
[----:B--2---:R-:W-:-:S05]  /*1d30*/  HADD2.F32 R0, -RZ, R0.H0_H0 ;  /* 0x20000000ff007230 */ /* 0x004fca0000004100 */
[----:B------:R-:W-:-:S04]  /*1d40*/  FSETP.NEU.FTZ.AND P0, PT, R0, RZ, PT ;  /* 0x000000ff0000720b */ /* 0x000fc80003f1d000 */
[----:B------:R-:W-:Y:S01]  /*1d50*/  P2R R22, PR, RZ, 0x1 ;  /* 0x00000001ff167803 */ /* 0x000fe20000000000 */
[----:B------:R-:W-:Y:S08]  /*1d60*/  BRA `(.L_x_15938) ;  /* 0x00000008000c7947 */ /* 0x000ff00003800000 */
.L_x_15941:
        /* <DEDUP_REMOVED lines=12> */
.L_x_15944:
        /* <DEDUP_REMOVED lines=10> */
.L_x_15943:
[----:B------:R-:W2:Y:S02]  /*1ed0*/  LDG.E.64 R4, desc[UR36][R4.64] ;  /* 0x0000002404047981 */ /* 0x000ea4000c1e1b00 */
[----:B--2---:R-:W0:Y:S02]  /*1ee0*/  DSETP.NEU.AND P0, PT, R4, RZ, PT ;  /* 0x000000ff0400722a */ /* 0x004e240003f0d000 */
[----:B0-----:R-:W-:Y:S01]  /*1ef0*/  P2R R22, PR, RZ, 0x1 ;  /* 0x00000001ff167803 */ /* 0x001fe20000000000 */
[----:B------:R-:W-:Y:S06]  /*1f00*/  BRA `(.L_x_15938) ;  /* 0x0000000400a47947 */ /* 0x000fec0003800000 */
.L_x_15933:
        /* <DEDUP_REMOVED lines=12> */
.L_x_15947:
        /* <DEDUP_REMOVED lines=9> */
.L_x_15946:
        /* <DEDUP_REMOVED lines=10> */
.L_x_15949:
        /* <DEDUP_REMOVED lines=12> */
.L_x_15948:
[----:B------:R-:W2:Y:S02]  /*21c0*/  LDG.E.U16 R0, desc[UR36][R4.64] ;  /* 0x0000002404007981 */ /* 0x000ea4000c1e1500 */
[----:B--2---:R-:W-:-:S05]  /*21d0*/  IMAD.U32 R0, R0, 0x10000, RZ ;  /* 0x0001000000007824 */ /* 0x004fca00078e00ff */
[----:B------:R-:W-:-:S04]  /*21e0*/  FSETP.NEU.FTZ.AND P0, PT, R0, RZ, PT ;  /* 0x000000ff0000720b */ /* 0x000fc80003f1d000 */
[----:B------:R-:W-:Y:S01]  /*21f0*/  P2R R22, PR, RZ, 0x1 ;  /* 0x00000001ff167803 */ /* 0x000fe20000000000 */
[----:B------:R-:W-:Y:S08]  /*2200*/  BRA `(.L_x_15938) ;  /* 0x0000000000e47947 */ /* 0x000ff00003800000 */
.L_x_15945:
        /* <DEDUP_REMOVED lines=12> */
.L_x_15952:
[----:B------:R-:W2:Y:S02]  /*22d0*/  LDG.E.U8 R4, desc[UR36][R4.64] ;  /* 0x0000002404047981 */ /* 0x000ea4000c1e1100 */
[----:B--2---:R-:W-:-:S04]  /*22e0*/  ISETP.NE.AND P0, PT, R4, RZ, PT ;  /* 0x000000ff0400720c */ /* 0x004fc80003f05270 */
[----:B------:R-:W-:Y:S01]  /*22f0*/  P2R R22, PR, RZ, 0x1 ;  /* 0x00000001ff167803 */ /* 0x000fe20000000000 */
[----:B------:R-:W-:Y:S08]  /*2300*/  BRA `(.L_x_15938) ;  /* 0x0000000000a47947 */ /* 0x000ff00003800000 */
.L_x_15951:
[----:B------:R-:W2:Y:S02]  /*2310*/  LDG.E.U8 R4, desc[UR36][R4.64] ;  /* 0x0000002404047981 */ /* 0x000ea4000c1e1100 */
[----:B--2---:R-:W-:-:S04]  /*2320*/  ISETP.NE.AND P0, PT, R4, RZ, PT ;  /* 0x000000ff0400720c */ /* 0x004fc80003f05270 */
[----:B------:R-:W-:Y:S01]  /*2330*/  P2R R22, PR, RZ, 0x1 ;  /* 0x00000001ff167803 */ /* 0x000fe20000000000 */
[----:B------:R-:W-:Y:S08]  /*2340*/  BRA `(.L_x_15938) ;  /* 0x0000000000947947 */ /* 0x000ff00003800000 */
.L_x_15950:
        /* <DEDUP_REMOVED lines=10> */
.L_x_15937:
        /* <DEDUP_REMOVED lines=16> */
.L_x_15955:
[----:B------:R-:W-:-:S04]  /*24f0*/  PLOP3.LUT P0, PT, PT, PT, PT, 0x8, 0x80 ;  /* 0x000000000080781c */ /* 0x000fc80003f0e170 */
[----:B------:R-:W-:Y:S01]  /*2500*/  P2R R22, PR, RZ, 0x1 ;  /* 0x00000001ff167803 */ /* 0x000fe20000000000 */
[----:B------:R-:W-:Y:S08]  /*2510*/  BRA `(.L_x_15938) ;  /* 0x0000000000207947 */ /* 0x000ff00003800000 */
.L_x_15954:
[----:B------:R-:W2:Y:S02]  /*2520*/  LDG.E.64 R4, desc[UR36][R4.64] ;  /* 0x0000002404047981 */ /* 0x000ea4000c1e1b00 */
[----:B--2---:R-:W-:-:S04]  /*2530*/  ISETP.NE.U32.AND P0, PT, R4, RZ, PT ;  /* 0x000000ff0400720c */ /* 0x004fc80003f05070 */
[----:B------:R-:W-:-:S04]  /*2540*/  ISETP.NE.AND.EX P0, PT, R5, RZ, PT, P0 ;  /* 0x000000ff0500720c */ /* 0x000fc80003f05300 */
[----:B------:R-:W-:Y:S01]  /*2550*/  P2R R22, PR, RZ, 0x1 ;  /* 0x00000001ff167803 */ /* 0x000fe20000000000 */
[----:B------:R-:W-:Y:S08]  /*2560*/  BRA `(.L_x_15938) ;  /* 0x00000000000c7947 */ /* 0x000ff00003800000 */
.L_x_15953:
[----:B------:R-:W2:Y:S02]  /*2570*/  LDG.E R4, desc[UR36][R4.64] ;  /* 0x0000002404047981 */ /* 0x000ea4000c1e1900 */
[----:B--2---:R-:W-:-:S04]  /*2580*/  ISETP.NE.AND P0, PT, R4, RZ, PT ;  /* 0x000000ff0400720c */ /* 0x004fc80003f05270 */
[----:B------:R-:W-:-:S09]  /*2590*/  P2R R22, PR, RZ, 0x1 ;  /* 0x00000001ff167803 */ /* 0x000fd20000000000 */
.L_x_15938:
[----:B------:R-:W-:Y:S05]  /*25a0*/  BSYNC.RECONVERGENT B6 ;  /* 0x0000000000067941 */ /* 0x000fea0003800200 */
.L_x_15932:
[----:B------:R-:W-:-:S07]  /*25b0*/  VIADD R23, R23, 0x80 ;  /* 0x0000008017177836 */ /* 0x000fce0000000000 */
.L_x_15931:
[----:B------:R-:W-:Y:S05]  /*25c0*/  BSYNC.RECONVERGENT B7 ;  /* 0x0000000000077941 */ /* 0x000fea0003800200 */
.L_x_15930:
        /* <DEDUP_REMOVED lines=26> */
.L_x_15961:
[----:B------:R-:W2:Y:S02]  /*2770*/  LDG.E.U8 R4, desc[UR36][R4.64] ;  /* 0x0000002404047981 */ /* 0x000ea4000c1e1100 */
[----:B--2---:R-:W-:-:S04]  /*2780*/  ISETP.NE.AND P0, PT, R4, RZ, PT ;  /* 0x000000ff0400720c */ /* 0x004fc80003f05270 */
[----:B------:R-:W-:Y:S01]  /*2790*/  P2R R24, PR, RZ, 0x1 ;  /* 0x00000001ff187803 */ /* 0x000fe20000000000 */
[----:B------:R-:W-:Y:S08]  /*27a0*/  BRA `(.L_x_15957) ;  /* 0x00000008008c7947 */ /* 0x000ff00003800000 */
.L_x_15960:
        /* <DEDUP_REMOVED lines=11> */
.L_x_15964:
[----:B------:R-:W2:Y:S02]  /*2860*/  LDG.E R4, desc[UR36][R4.64] ;  /* 0x0000002404047981 */ /* 0x000ea4000c1e1900 */
[----:B--2---:R-:W-:-:S04]  /*2870*/  ISETP.NE.AND P0, PT, R4, RZ, PT ;  /* 0x000000ff0400720c */ /* 0x004fc80003f05270 */
[----:B------:R-:W-:Y:S01]  /*2880*/  P2R R24, PR, RZ, 0x1 ;  /* 0x00000001ff187803 */ /* 0x000fe20000000000 */
[----:B------:R-:W-:Y:S08]  /*2890*/  BRA `(.L_x_15957) ;  /* 0x0000000800507947 */ /* 0x000ff00003800000 */
.L_x_15963:
[----:B------:R-:W2:Y:S02]  /*28a0*/  LDG.E.U16 R4, desc[UR36][R4.64] ;  /* 0x0000002404047981 */ /* 0x000ea4000c1e1500 */
[----:B--2---:R-:W-:-:S04]  /*28b0*/  ISETP.NE.AND P0, PT, R4, RZ, PT ;  /* 0x000000ff0400720c */ /* 0x004fc80003f05270 */
[----:B------:R-:W-:Y:S01]  /*28c0*/  P2R R24, PR, RZ, 0x1 ;  /* 0x00000001ff187803 */ /* 0x000fe20000000000 */
[----:B------:R-:W-:Y:S08]  /*28d0*/  BRA `(.L_x_15957) ;  /* 0x0000000800407947 */ /* 0x000ff00003800000 */
.L_x_15959:
        /* <DEDUP_REMOVED lines=10> */
.L_x_15966:
[----:B------:R-:W2:Y:S02]  /*2980*/  LDG.E.U16 R0, desc[UR36][R4.64] ;  /* 0x0000002404007981 */ /* 0x000ea4000c1e1500 */
[----:B--2---:R-:W-:-:S05]  /*2990*/  HADD2.F32 R0, -RZ, R0.H0_H0 ;  /* 0x20000000ff007230 */ /* 0x004fca0000004100 */
[----:B------:R-:W-:-:S04]  /*29a0*/  FSETP.NEU.FTZ.AND P0, PT, R0, RZ, PT ;  /* 0x000000ff0000720b */ /* 0x000fc80003f1d000 */
[----:B------:R-:W-:Y:S01]  /*29b0*/  P2R R24, PR, RZ, 0x1 ;  /* 0x00000001ff187803 */ /* 0x000fe20000000000 */
[----:B------:R-:W-:Y:S08]  /*29c0*/  BRA `(.L_x_15957) ;  /* 0x0000000800047947 */ /* 0x000ff00003800000 */
.L_x_15965:
        /* <DEDUP_REMOVED lines=12> */
.L_x_15968:
        /* <DEDUP_REMOVED lines=10> */
.L_x_15967:
[----:B------:R-:W2:Y:S02]  /*2b30*/  LDG.E.64 R4, desc[UR36][R4.64] ;  /* 0x0000002404047981 */ /* 0x000ea4000c1e1b00 */
[----:B--2---:R-:W0:Y:S02]  /*2b40*/  DSETP.NEU.AND P0, PT, R4, RZ, PT ;  /* 0x000000ff0400722a */ /* 0x004e240003f0d000 */
[----:B0-----:R-:W-:Y:S01]  /*2b50*/  P2R R24, PR, RZ, 0x1 ;  /* 0x00000001ff187803 */ /* 0x001fe20000000000 */
[----:B------:R-:W-:Y:S06]  /*2b60*/  BRA `(.L_x_15957) ;  /* 0x00000004009c7947 */ /* 0x000fec0003800000 */
.L_x_15958:
        /* <DEDUP_REMOVED lines=12> */
.L_x_15971:
        /* <DEDUP_REMOVED lines=9> */
.L_x_15970:
        /* <DEDUP_REMOVED lines=10> */
.L_x_15973:
        /* <DEDUP_REMOVED lines=12> */
.L_x_15972:
[----:B------:R-:W2:Y:S02]  /*2e20*/  LDG.E.U16 R0, desc[UR36][R4.64] ;  /* 0x0000002404007981 */ /* 0x000ea4000c1e1500 */
[----:B--2---:R-:W-:-:S05]  /*2e30*/  IMAD.U32 R0, R0, 0x10000, RZ ;  /* 0x0001000000007824 */ /* 0x004fca00078e00ff */
[----:B------:R-:W-:-:S04]  /*2e40*/  FSETP.NEU.FTZ.AND P0, PT, R0, RZ, PT ;  /* 0x000000ff0000720b */ /* 0x000fc80003f1d000 */
[----:B------:R-:W-:Y:S01]  /*2e50*/  P2R R24, PR, RZ, 0x1 ;  /* 0x00000001ff187803 */ /* 0x000fe20000000000 */
[----:B------:R-:W-:Y:S08]  /*2e60*/  BRA `(.L_x_15957) ;  /* 0x0000000000dc7947 */ /* 0x000ff00003800000 */
.L_x_15969:
        /* <DEDUP_REMOVED lines=12> */
.L_x_15976:
[----:B------:R-:W2:Y:S02]  /*2f30*/  LDG.E.U8 R4, desc[UR36][R4.64] ;  /* 0x0000002404047981 */ /* 0x000ea4000c1e1100 */
[----:B--2---:R-:W-:-:S04]  /*2f40*/  ISETP.NE.AND P0, PT, R4, RZ, PT ;  /* 0x000000ff0400720c */ /* 0x004fc80003f05270 */
[----:B------:R-:W-:Y:S01]  /*2f50*/  P2R R24, PR, RZ, 0x1 ;  /* 0x00000001ff187803 */ /* 0x000fe20000000000 */
[----:B------:R-:W-:Y:S08]  /*2f60*/  BRA `(.L_x_15957) ;  /* 0x00000000009c7947 */ /* 0x000ff00003800000 */
.L_x_15975:
[----:B------:R-:W2:Y:S02]  /*2f70*/  LDG.E.U8 R4, desc[UR36][R4.64] ;  /* 0x0000002404047981 */ /* 0x000ea4000c1e1100 */
[----:B--2---:R-:W-:-:S04]  /*2f80*/  ISETP.NE.AND P0, PT, R4, RZ, PT ;  /* 0x000000ff0400720c */ /* 0x004fc80003f05270 */
[----:B------:R-:W-:Y:S01]  /*2f90*/  P2R R24, PR, RZ, 0x1 ;  /* 0x00000001ff187803 */ /* 0x000fe20000000000 */
[----:B------:R-:W-:Y:S08]  /*2fa0*/  BRA `(.L_x_15957) ;  /* 0x00000000008c7947 */ /* 0x000ff00003800000 */
.L_x_15974:
        /* <DEDUP_REMOVED lines=10> */
.L_x_15962:
        /* <DEDUP_REMOVED lines=16> */
.L_x_15979:
[----:B------:R-:W-:Y:S05]  /*3150*/  BRA `(.L_x_15957) ;  /* 0x0000000000207947 */ /* 0x000fea0003800000 */
.L_x_15978:
[----:B------:R-:W2:Y:S02]  /*3160*/  LDG.E.64 R4, desc[UR36][R4.64] ;  /* 0x0000002404047981 */ /* 0x000ea4000c1e1b00 */
[----:B--2---:R-:W-:-:S04]  /*3170*/  ISETP.NE.U32.AND P0, PT, R4, RZ, PT ;  /* 0x000000ff0400720c */ /* 0x004fc80003f05070 */
[----:B------:R-:W-:-:S04]  /*3180*/  ISETP.NE.AND.EX P0, PT, R5, RZ, PT, P0 ;  /* 0x000000ff0500720c */ /* 0x000fc80003f05300 */
[----:B------:R-:W-:Y:S01]  /*3190*/  P2R R24, PR, RZ, 0x1 ;  /* 0x00000001ff187803 */ /* 0x000fe20000000000 */
[----:B------:R-:W-:Y:S08]  /*31a0*/  BRA `(.L_x_15957) ;  /* 0x00000000000c7947 */ /* 0x000ff00003800000 */
.L_x_15977:
[----:B------:R-:W2:Y:S02]  /*31b0*/  LDG.E R4, desc[UR36][R4.64] ;  /* 0x0000002404047981 */ /* 0x000ea4000c1e1900 */
[----:B--2---:R-:W-:-:S04]  /*31c0*/  ISETP.NE.AND P0, PT, R4, RZ, PT ;  /* 0x000000ff0400720c */ /* 0x004fc80003f05270 */
[----:B------:R-:W-:-:S09]  /*31d0*/  P2R R24, PR, RZ, 0x1 ;  /* 0x00000001ff187803 */ /* 0x000fd20000000000 */
.L_x_15957:
[----:B------:R-:W-:Y:S05]  /*31e0*/  BSYNC.RECONVERGENT B6 ;  /* 0x0000000000067941 */ /* 0x000fea0003800200 */
.L_x_15956:
        /* <DEDUP_REMOVED lines=9> */
[----:B0-----:R-:W-:Y:S02]  /*3280*/  ISETP.NE.OR P1, PT, RZ, UR4, P1 ;  /* 0x00000004ff007c0c */ /* 0x001fe40008f25670 */
[----:B------:R-:W-:Y:S02]  /*3290*/  ISETP.NE.OR P2, PT, RZ, UR4, P2 ;  /* 0x00000004ff007c0c */ /* 0x000fe40009745670 */
[----:B------:R-:W-:Y:S02]  /*32a0*/  ISETP.NE.OR P3, PT, RZ, UR4, P3 ;  /* 0x00000004ff007c0c */ /* 0x000fe40009f65670 */
[----:B------:R-:W-:Y:S02]  /*32b0*/  ISETP.NE.OR P4, PT, RZ, UR4, P4 ;  /* 0x00000004ff007c0c */ /* 0x000fe4000a785670 */
        /* <DEDUP_REMOVED lines=27> */
.L_x_15987:
[----:B------:R1:W-:Y:S01]  /*3470*/  STG.E.U8 desc[UR36][R8.64], R11 ;  /* 0x0000000b08007986 */ /* 0x0003e2000c101124 */
[----:B------:R-:W-:Y:S05]  /*3480*/  BRA `(.L_x_15989) ;  /* 0x0000000c00087947 */ /* 0x000fea0003800000 */
.L_x_15986:
        /* <DEDUP_REMOVED lines=10> */
.L_x_15991:
[----:B------:R3:W-:Y:S01]  /*3530*/  STG.E desc[UR36][R8.64], R11 ;  /* 0x0000000b08007986 */ /* 0x0007e2000c101924 */
[----:B------:R-:W-:Y:S05]  /*3540*/  BRA `(.L_x_15989) ;  /* 0x0000000800d87947 */ /* 0x000fea0003800000 */
.L_x_15990:
[----:B------:R2:W-:Y:S01]  /*3550*/  STG.E.U16 desc[UR36][R8.64], R11 ;  /* 0x0000000b08007986 */ /* 0x0005e2000c101524 */
[----:B------:R-:W-:Y:S05]  /*3560*/  BRA `(.L_x_15989) ;  /* 0x0000000800d07947 */ /* 0x000fea0003800000 */
.L_x_15985:
        /* <DEDUP_REMOVED lines=9> */
.L_x_15993:
[----:B------:R-:W0:Y:S02]  /*3600*/  I2F.S16 R0, R11 ;  /* 0x0000000b00007306 */ /* 0x000e240000101400 */
[----:B0-----:R-:W-:-:S05]  /*3610*/  F2FP.F16.F32.PACK_AB R0, RZ, R0 ;  /* 0x00000000ff00723e */ /* 0x001fca00000000ff */
[----:B------:R0:W-:Y:S01]  /*3620*/  STG.E.U16 desc[UR36][R8.64], R0 ;  /* 0x0000000008007986 */ /* 0x0001e2000c101524 */
[----:B------:R-:W-:Y:S05]  /*3630*/  BRA `(.L_x_15989) ;  /* 0x00000008009c7947 */ /* 0x000fea0003800000 */
.L_x_15992:
        /* <DEDUP_REMOVED lines=10> */
.L_x_15995:
[----:B------:R-:W0:Y:S02]  /*36e0*/  I2F.S16 R11, R11 ;  /* 0x0000000b000b7306 */ /* 0x000e240000101400 */
[----:B0-----:R-:W-:-:S04]  /*36f0*/  F2FP.F16.F32.PACK_AB R3, RZ, R11 ;  /* 0x0000000bff03723e */ /* 0x001fc800000000ff */
[----:B------:R-:W-:-:S05]  /*3700*/  PRMT R3, R3, 0x5410, RZ ;  /* 0x0000541003037816 */ /* 0x000fca00000000ff */
[----:B------:R0:W-:Y:S01]  /*3710*/  STG.E desc[UR36][R8.64], R3 ;  /* 0x0000000308007986 */ /* 0x0001e2000c101924 */
[----:B------:R-:W-:Y:S05]  /*3720*/  BRA `(.L_x_15989) ;  /* 0x0000000800607947 */ /* 0x000fea0003800000 */
.L_x_15994:
[----:B------:R-:W0:Y:S02]  /*3730*/  I2F.F64.S16 R4, R11 ;  /* 0x0000000b00047312 */ /* 0x000e240000101c00 */
[----:B0-----:R0:W-:Y:S01]  /*3740*/  STG.E.64 desc[UR36][R8.64], R4 ;  /* 0x0000000408007986 */ /* 0x0011e2000c101b24 */
[----:B------:R-:W-:Y:S05]  /*3750*/  BRA `(.L_x_15989) ;  /* 0x0000000800547947 */ /* 0x000fea0003800000 */
.L_x_15984:
        /* <DEDUP_REMOVED lines=10> */
.L_x_15998:
[----:B------:R-:W-:Y:S01]  /*3800*/  CS2R R6, SRZ ;  /* 0x0000000000067805 */ /* 0x000fe2000001ff00 */
[----:B------:R-:W0:Y:S04]  /*3810*/  I2F.F64.S16 R4, R11 ;  /* 0x0000000b00047312 */ /* 0x000e280000101c00 */
[----:B0-----:R0:W-:Y:S01]  /*3820*/  STG.E.128 desc[UR36][R8.64], R4 ;  /* 0x0000000408007986 */ /* 0x0011e2000c101d24 */
[----:B------:R-:W-:Y:S05]  /*3830*/  BRA `(.L_x_15989) ;  /* 0x00000008001c7947 */ /* 0x000fea0003800000 */
.L_x_15997:
        /* <DEDUP_REMOVED lines=17> */
.L_x_16002:
[----:B------:R-:W-:Y:S05]  /*3950*/  BSYNC.RECONVERGENT B0 ;  /* 0x0000000000007941 */ /* 0x000fea0003800200 */
.L_x_16001:
[----:B------:R0:W-:Y:S01]  /*3960*/  STG.E.U8 desc[UR36][R8.64], R3 ;  /* 0x0000000308007986 */ /* 0x0001e2000c101124 */
[----:B------:R-:W-:Y:S05]  /*3970*/  BRA `(.L_x_15989) ;  /* 0x0000000400cc7947 */ /* 0x000fea0003800000 */
.L_x_16000:
        /* <DEDUP_REMOVED lines=16> */
.L_x_15999:
[----:B------:R-:W0:Y:S02]  /*3a80*/  I2F.S16 R0, R11 ;  /* 0x0000000b00007306 */ /* 0x000e240000101400 */
[----:B0-----:R-:W-:-:S05]  /*3a90*/  F2FP.BF16.F32.PACK_AB R0, RZ, R0 ;  /* 0x00000000ff00723e */ /* 0x001fca00000010ff */
[----:B------:R0:W-:Y:S01]  /*3aa0*/  STG.E.U16 desc[UR36][R8.64], R0 ;  /* 0x0000000008007986 */ /* 0x0001e2000c101524 */
[----:B------:R-:W-:Y:S05]  /*3ab0*/  BRA `(.L_x_15989) ;  /* 0x00000004007c7947 */ /* 0x000fea0003800000 */
.L_x_15996:
        /* <DEDUP_REMOVED lines=10> */
.L_x_16005:
        /* <DEDUP_REMOVED lines=12> */
.L_x_16008:
[----:B------:R-:W-:-:S04]  /*3c20*/  SHF.R.U32.HI R0, RZ, 0x14, R11 ;  /* 0x00000014ff007819 */ /* 0x000fc8000001160b */
[----:B------:R-:W-:-:S04]  /*3c30*/  LOP3.LUT R0, R0, 0x1, RZ, 0xc0, !PT ;  /* 0x0000000100007812 */ /* 0x000fc800078ec0ff */
[----:B------:R-:W-:-:S04]  /*3c40*/  IADD3 R0, PT, PT, R11, 0x487ffff, R0 ;  /* 0x0487ffff0b007810 */ /* 0x000fc80007ffe000 */
[----:B------:R-:W-:-:S04]  /*3c50*/  SHF.R.U32.HI R0, RZ, 0x14, R0 ;  /* 0x00000014ff007819 */ /* 0x000fc80000011600 */
[----:B------:R-:W-:-:S07]  /*3c60*/  LOP3.LUT R0, R0, 0xff, RZ, 0xc0, !PT ;  /* 0x000000ff00007812 */ /* 0x000fce00078ec0ff */
.L_x_16009:
[----:B------:R-:W-:-:S07]  /*3c70*/  PRMT R4, R0, 0x7610, R4 ;  /* 0x0000761000047816 */ /* 0x000fce0000000004 */
.L_x_16007:
[----:B------:R-:W-:Y:S05]  /*3c80*/  BSYNC.RECONVERGENT B0 ;  /* 0x0000000000007941 */ /* 0x000fea0003800200 */
.L_x_16006:
[----:B------:R0:W-:Y:S01]  /*3c90*/  STG.E.U8 desc[UR36][R8.64], R4 ;  /* 0x0000000408007986 */ /* 0x0001e2000c101124 */
[----:B------:R-:W-:Y:S05]  /*3ca0*/  BRA `(.L_x_15989) ;  /* 0x0000000400007947 */ /* 0x000fea0003800000 */
.L_x_16004:
        /* <DEDUP_REMOVED lines=12> */
.L_x_16012:
[----:B------:R-:W-:-:S04]  /*3d70*/  SHF.R.U32.HI R0, RZ, 0x15, R11 ;  /* 0x00000015ff007819 */ /* 0x000fc8000001160b */
[----:B------:R-:W-:-:S04]  /*3d80*/  LOP3.LUT R0, R0, 0x1, RZ, 0xc0, !PT ;  /* 0x0000000100007812 */ /* 0x000fc800078ec0ff */
[----:B------:R-:W-:-:S04]  /*3d90*/  IADD3 R0, PT, PT, R11, 0x88fffff, R0 ;  /* 0x088fffff0b007810 */ /* 0x000fc80007ffe000 */
[----:B------:R-:W-:-:S04]  /*3da0*/  SHF.R.U32.HI R0, RZ, 0x15, R0 ;  /* 0x00000015ff007819 */ /* 0x000fc80000011600 */
[----:B------:R-:W-:-:S07]  /*3db0*/  LOP3.LUT R0, R0, 0xff, RZ, 0xc0, !PT ;  /* 0x000000ff00007812 */ /* 0x000fce00078ec0ff */
.L_x_16013:
[----:B------:R-:W-:-:S07]  /*3dc0*/  PRMT R4, R0, 0x7610, R4 ;  /* 0x0000761000047816 */ /* 0x000fce0000000004 */
.L_x_16011:
[----:B------:R-:W-:Y:S05]  /*3dd0*/  BSYNC.RECONVERGENT B0 ;  /* 0x0000000000007941 */ /* 0x000fea0003800200 */
.L_x_16010:
[----:B------:R0:W-:Y:S01]  /*3de0*/  STG.E.U8 desc[UR36][R8.64], R4 ;  /* 0x0000000408007986 */ /* 0x0001e2000c101124 */
[----:B------:R-:W-:Y:S05]  /*3df0*/  BRA `(.L_x_15989) ;  /* 0x0000000000ac7947 */ /* 0x000fea0003800000 */
.L_x_16003:
[----:B------:R-:W-:-:S13]  /*3e00*/  ISETP.NE.AND P0, PT, R0, 0x1c, PT ;  /* 0x0000001c0000780c */ /* 0x000fda0003f05270 */
[----:B------:R-:W-:Y:S05]  /*3e10*/  @!P0 BRA `(.L_x_16014) ;  /* 0x0000000000a08947 */ /* 0x000fea0003800000 */
[----:B------:R-:W-:-:S13]  /*3e20*/  ISETP.NE.AND P0, PT, R0, 0x1d, PT ;  /* 0x0000001d0000780c */ /* 0x000fda0003f05270 */
[----:B------:R-:W-:Y:S05]  /*3e30*/  @!P0 BRA `(.L_x_16015) ;  /* 0x0000000000888947 */ /* 0x000fea0003800000 */
[----:B------:R-:W-:-:S13]  /*3e40*/  ISETP.NE.AND P0, PT, R0, 0x2c, PT ;  /* 0x0000002c0000780c */ /* 0x000fda0003f05270 */
[----:B------:R-:W-:Y:S05]  /*3e50*/  @!P0 BRA `(.L_x_16016) ;  /* 0x0000000000448947 */ /* 0x000fea0003800000 */
.L_x_15988:
        /* <DEDUP_REMOVED lines=16> */
.L_x_16017:
[----:B------:R-:W-:Y:S05]  /*3f60*/  BRA `(.L_x_15989) ;  /* 0x0000000000507947 */ /* 0x000fea0003800000 */
.L_x_16016:
        /* <DEDUP_REMOVED lines=15> */
.L_x_16015:
[----:B------:R-:W-:Y:S02]  /*4060*/  IMAD.MOV.U32 R4, RZ, RZ, R11 ;  /* 0x000000ffff047224 */ /* 0x000fe400078e000b */
[----:B------:R-:W-:-:S05]  /*4070*/  IMAD.MOV.U32 R5, RZ, RZ, RZ ;  /* 0x000000ffff057224 */ /* 0x000fca00078e00ff */
[----:B------:R0:W-:Y:S01]  /*4080*/  STG.E.64 desc[UR36][R8.64], R4 ;  /* 0x0000000408007986 */ /* 0x0001e2000c101b24 */
[----:B------:R-:W-:Y:S05]  /*4090*/  BRA `(.L_x_15989) ;  /* 0x0000000000047947 */ /* 0x000fea0003800000 */
.L_x_16014:
[----:B------:R0:W-:Y:S02]  /*40a0*/  STG.E desc[UR36][R8.64], R11 ;  /* 0x0000000b08007986 */ /* 0x0001e4000c101924 */
.L_x_15989:
[----:B------:R-:W-:Y:S05]  /*40b0*/  BSYNC.RECONVERGENT B6 ;  /* 0x0000000000067941 */ /* 0x000fea0003800200 */
.L_x_15983:
        /* <DEDUP_REMOVED lines=24> */
.L_x_16023:
[----:B------:R4:W-:Y:S01]  /*4240*/  STG.E.U8 desc[UR36][R8.64], R26 ;  /* 0x0000001a08007986 */ /* 0x0009e2000c101124 */
[----:B------:R-:W-:Y:S05]  /*4250*/  BRA `(.L_x_16025) ;  /* 0x0000000800fc7947 */ /* 0x000fea0003800000 */
.L_x_16022:
        /* <DEDUP_REMOVED lines=9> */
.L_x_16027:
[----:B------:R2:W-:Y:S01]  /*42f0*/  STG.E desc[UR36][R8.64], R26 ;  /* 0x0000001a08007986 */ /* 0x0005e2000c101924 */
[----:B------:R-:W-:Y:S05]  /*4300*/  BRA `(.L_x_16025) ;  /* 0x0000000800d07947 */ /* 0x000fea0003800000 */
.L_x_16026:
[----:B------:R0:W-:Y:S01]  /*4310*/  STG.E.U16 desc[UR36][R8.64], R26 ;  /* 0x0000001a08007986 */ /* 0x0001e2000c101524 */
[----:B------:R-:W-:Y:S05]  /*4320*/  BRA `(.L_x_16025) ;  /* 0x0000000800c87947 */ /* 0x000fea0003800000 */
.L_x_16021:
        /* <DEDUP_REMOVED lines=9> */
.L_x_16029:
[----:B------:R-:W0:Y:S02]  /*43c0*/  I2F.S16 R0, R26 ;  /* 0x0000001a00007306 */ /* 0x000e240000101400 */
[----:B0-----:R-:W-:-:S05]  /*43d0*/  F2FP.F16.F32.PACK_AB R0, RZ, R0 ;  /* 0x00000000ff00723e */ /* 0x001fca00000000ff */
[----:B------:R0:W-:Y:S01]  /*43e0*/  STG.E.U16 desc[UR36][R8.64], R0 ;  /* 0x0000000008007986 */ /* 0x0001e2000c101524 */
[----:B------:R-:W-:Y:S05]  /*43f0*/  BRA `(.L_x_16025) ;  /* 0x0000000800947947 */ /* 0x000fea0003800000 */
.L_x_16028:
        /* <DEDUP_REMOVED lines=10> */
.L_x_16031:
[----:B------:R-:W0:Y:S02]  /*44a0*/  I2F.S16 R26, R26 ;  /* 0x0000001a001a7306 */ /* 0x000e240000101400 */
[----:B0-----:R-:W-:-:S04]  /*44b0*/  F2FP.F16.F32.PACK_AB R3, RZ, R26 ;  /* 0x0000001aff03723e */ /* 0x001fc800000000ff */
[----:B------:R-:W-:-:S05]  /*44c0*/  PRMT R3, R3, 0x5410, RZ ;  /* 0x0000541003037816 */ /* 0x000fca00000000ff */
[----:B------:R0:W-:Y:S01]  /*44d0*/  STG.E desc[UR36][R8.64], R3 ;  /* 0x0000000308007986 */ /* 0x0001e2000c101924 */
[----:B------:R-:W-:Y:S05]  /*44e0*/  BRA `(.L_x_16025) ;  /* 0x0000000800587947 */ /* 0x000fea0003800000 */
.L_x_16030:
[----:B------:R-:W0:Y:S02]  /*44f0*/  I2F.F64.S16 R26, R26 ;  /* 0x0000001a001a7312 */ /* 0x000e240000101c00 */
[----:B0-----:R0:W-:Y:S01]  /*4500*/  STG.E.64 desc[UR36][R8.64], R26 ;  /* 0x0000001a08007986 */ /* 0x0011e2000c101b24 */
[----:B------:R-:W-:Y:S05]  /*4510*/  BRA `(.L_x_16025) ;  /* 0x00000008004c7947 */ /* 0x000fea0003800000 */
.L_x_16020:
        /* <DEDUP_REMOVED lines=12> */
.L_x_16035:
        /* <DEDUP_REMOVED lines=16> */
.L_x_16038:
[----:B------:R-:W-:-:S07]  /*46e0*/  PRMT R4, R0, 0x7610, R4 ;  /* 0x0000761000047816 */ /* 0x000fce0000000004 */
.L_x_16037:
[----:B------:R-:W-:Y:S05]  /*46f0*/  BSYNC.RECONVERGENT B0 ;  /* 0x0000000000007941 */ /* 0x000fea0003800200 */
.L_x_16036:
[----:B------:R0:W-:Y:S01]  /*4700*/  STG.E.U8 desc[UR36][R8.64], R4 ;  /* 0x0000000408007986 */ /* 0x0001e2000c101124 */
[----:B------:R-:W-:Y:S05]  /*4710*/  BRA `(.L_x_16025) ;  /* 0x0000000400cc7947 */ /* 0x000fea0003800000 */
.L_x_16034:
        /* <DEDUP_REMOVED lines=16> */
.L_x_16041:
[----:B------:R-:W-:-:S07]  /*4820*/  PRMT R4, R0, 0x7610, R4 ;  /* 0x0000761000047816 */ /* 0x000fce0000000004 */
.L_x_16040:
[----:B------:R-:W-:Y:S05]  /*4830*/  BSYNC.RECONVERGENT B0 ;  /* 0x0000000000007941 */ /* 0x000fea0003800200 */
.L_x_16039:
[----:B------:R0:W-:Y:S01]  /*4840*/  STG.E.U8 desc[UR36][R8.64], R4 ;  /* 0x0000000408007986 */ /* 0x0001e2000c101124 */
[----:B------:R-:W-:Y:S05]  /*4850*/  BRA `(.L_x_16025) ;  /* 0x00000004007c7947 */ /* 0x000fea0003800000 */
.L_x_16033:
        /* <DEDUP_REMOVED lines=21> */
.L_x_16043:
[----:B------:R-:W-:-:S05]  /*49b0*/  IMAD.MOV.U32 R27, RZ, RZ, RZ ;  /* 0x000000ffff1b7224 */ /* 0x000fca00078e00ff */
[----:B------:R0:W-:Y:S01]  /*49c0*/  STG.E.64 desc[UR36][R8.64], R26 ;  /* 0x0000001a08007986 */ /* 0x0001e2000c101b24 */
[----:B------:R-:W-:Y:S05]  /*49d0*/  BRA `(.L_x_16025) ;  /* 0x00000004001c7947 */ /* 0x000fea0003800000 */
.L_x_16042:
[----:B------:R0:W-:Y:S01]  /*49e0*/  STG.E desc[UR36][R8.64], R26 ;  /* 0x0000001a08007986 */ /* 0x0001e2000c101924 */
[----:B------:R-:W-:Y:S05]  /*49f0*/  BRA `(.L_x_16025) ;  /* 0x0000000400147947 */ /* 0x000fea0003800000 */
.L_x_16032:
        /* <DEDUP_REMOVED lines=8> */
.L_x_16045:
[----:B------:R-:W-:Y:S01]  /*4a80*/  CS2R R6, SRZ ;  /* 0x0000000000067805 */ /* 0x000fe2000001ff00 */
[----:B------:R-:W0:Y:S04]  /*4a90*/  I2F.F64.S16 R4, R26 ;  /* 0x0000001a00047312 */ /* 0x000e280000101c00 */
[----:B0-----:R0:W-:Y:S01]  /*4aa0*/  STG.E.128 desc[UR36][R8.64], R4 ;  /* 0x0000000408007986 */ /* 0x0011e2000c101d24 */
[----:B------:R-:W-:Y:S05]  /*4ab0*/  BRA `(.L_x_16025) ;  /* 0x0000000000e47947 */ /* 0x000fea0003800000 */
.L_x_16044:
[----:B------:R-:W-:-:S13]  /*4ac0*/  ISETP.NE.AND P0, PT, R0, 0xf, PT ;  /* 0x0000000f0000780c */ /* 0x000fda0003f05270 */
[----:B------:R-:W-:Y:S05]  /*4ad0*/  @!P0 BRA `(.L_x_16046) ;  /* 0x0000000000d08947 */ /* 0x000fea0003800000 */
[----:B------:R-:W-:-:S13]  /*4ae0*/  ISETP.NE.AND P0, PT, R0, 0x17, PT ;  /* 0x000000170000780c */ /* 0x000fda0003f05270 */
[----:B------:R-:W-:Y:S05]  /*4af0*/  @!P0 BRA `(.L_x_16047) ;  /* 0x0000000000848947 */ /* 0x000fea0003800000 */
[----:B------:R-:W-:-:S13]  /*4b00*/  ISETP.NE.AND P0, PT, R0, 0x18, PT ;  /* 0x000000180000780c */ /* 0x000fda0003f05270 */
[----:B------:R-:W-:Y:S05]  /*4b10*/  @!P0 BRA `(.L_x_16048) ;  /* 0x0000000000448947 */ /* 0x000fea0003800000 */
.L_x_16024:
        /* <DEDUP_REMOVED lines=16> */
.L_x_16049:
[----:B------:R-:W-:Y:S05]  /*4c20*/  BRA `(.L_x_16025) ;  /* 0x0000000000887947 */ /* 0x000fea0003800000 */
.L_x_16048:
        /* <DEDUP_REMOVED lines=11> */
.L_x_16051:
[----:B------:R-:W-:Y:S05]  /*4ce0*/  BSYNC.RECONVERGENT B0 ;  /* 0x0000000000007941 */ /* 0x000fea0003800200 */
.L_x_16050:
[----:B------:R0:W-:Y:S01]  /*4cf0*/  STG.E.U8 desc[UR36][R8.64], R3 ;  /* 0x0000000308007986 */ /* 0x0001e2000c101124 */
[----:B------:R-:W-:Y:S05]  /*4d00*/  BRA `(.L_x_16025) ;  /* 0x0000000000507947 */ /* 0x000fea0003800000 */
.L_x_16047:
        /* <DEDUP_REMOVED lines=12> */
.L_x_16052:
[----:B------:R-:W-:Y:S01]  /*4dd0*/  IMAD.MOV.U32 R3, RZ, RZ, 0x7f ;  /* 0x0000007fff037424 */ /* 0x000fe200078e00ff */
[----:B------:R-:W-:-:S04]  /*4de0*/  ISETP.GT.U32.AND P0, PT, R5, 0x7f800000, PT ;  /* 0x7f8000000500780c */ /* 0x000fc80003f04070 */
[----:B------:R-:W-:-:S05]  /*4df0*/  SEL R3, R3, 0x7c, P0 ;  /* 0x0000007c03037807 */ /* 0x000fca0000000000 */
[----:B------:R0:W-:Y:S01]  /*4e00*/  STG.E.U8 desc[UR36][R8.64], R3 ;  /* 0x0000000308007986 */ /* 0x0001e2000c101124 */
[----:B------:R-:W-:Y:S05]  /*4e10*/  BRA `(.L_x_16025) ;  /* 0x00000000000c7947 */ /* 0x000fea0003800000 */
.L_x_16046:
[----:B------:R-:W0:Y:S02]  /*4e20*/  I2F.S16 R0, R26 ;  /* 0x0000001a00007306 */ /* 0x000e240000101400 */
[----:B0-----:R-:W-:-:S05]  /*4e30*/  F2FP.BF16.F32.PACK_AB R0, RZ, R0 ;  /* 0x00000000ff00723e */ /* 0x001fca00000010ff */
[----:B------:R0:W-:Y:S02]  /*4e40*/  STG.E.U16 desc[UR36][R8.64], R0 ;  /* 0x0000000008007986 */ /* 0x0001e4000c101524 */
.L_x_16025:
[----:B------:R-:W-:Y:S05]  /*4e50*/  BSYNC.RECONVERGENT B6 ;  /* 0x0000000000067941 */ /* 0x000fea0003800200 */
.L_x_16019:
[----:B------:R-:W-:-:S07]  /*4e60*/  VIADD R17, R17, 0x80 ;  /* 0x0000008011117836 */ /* 0x000fce0000000000 */
.L_x_15982:
[----:B------:R-:W-:-:S13]  /*4e70*/  ISETP.GE.AND P0, PT, R17, R16, PT ;  /* 0x000000101100720c */ /* 0x000fda0003f06270 */
[----:B------:R-:W-:Y:S05]  /*4e80*/  @P0 BREAK.RELIABLE B7 ;  /* 0x0000000000070942 */ /* 0x000fea0003800100 */
[----:B------:R-:W-:Y:S05]  /*4e90*/  @P0 BRA `(.L_x_16018) ;  /* 0x0000000c00640947 */ /* 0x000fea0003800000 */
[----:B------:R-:W-:Y:S05]  /*4ea0*/  BSYNC.RELIABLE B7 ;  /* 0x0000000000077941 */ /* 0x000fea0003800100 */
.L_x_15981:
        /* <DEDUP_REMOVED lines=21> */
.L_x_16057:
[----:B------:R4:W-:Y:S01]  /*5000*/  STG.E.U8 desc[UR36][R8.64], R24 ;  /* 0x0000001808007986 */ /* 0x0009e2000c101124 */
[----:B------:R-:W-:Y:S05]  /*5010*/  BRA `(.L_x_16059) ;  /* 0x0000000800fc7947 */ /* 0x000fea0003800000 */
.L_x_16056:
        /* <DEDUP_REMOVED lines=9> */
.L_x_16061:
[----:B------:R2:W-:Y:S01]  /*50b0*/  STG.E desc[UR36][R8.64], R24 ;  /* 0x0000001808007986 */ /* 0x0005e2000c101924 */
[----:B------:R-:W-:Y:S05]  /*50c0*/  BRA `(.L_x_16059) ;  /* 0x0000000800d07947 */ /* 0x000fea0003800000 */
.L_x_16060:
[----:B------:R0:W-:Y:S01]  /*50d0*/  STG.E.U16 desc[UR36][R8.64], R24 ;  /* 0x0000001808007986 */ /* 0x0001e2000c101524 */
[----:B------:R-:W-:Y:S05]  /*50e0*/  BRA `(.L_x_16059) ;  /* 0x0000000800c87947 */ /* 0x000fea0003800000 */
.L_x_16055:
        /* <DEDUP_REMOVED lines=9> */
.L_x_16063:
[----:B------:R-:W0:Y:S02]  /*5180*/  I2F.S16 R0, R24 ;  /* 0x0000001800007306 */ /* 0x000e240000101400 */
[----:B0-----:R-:W-:-:S05]  /*5190*/  F2FP.F16.F32.PACK_AB R0, RZ, R0 ;  /* 0x00000000ff00723e */ /* 0x001fca00000000ff */
[----:B------:R0:W-:Y:S01]  /*51a0*/  STG.E.U16 desc[UR36][R8.64], R0 ;  /* 0x0000000008007986 */ /* 0x0001e2000c101524 */
[----:B------:R-:W-:Y:S05]  /*51b0*/  BRA `(.L_x_16059) ;  /* 0x0000000800947947 */ /* 0x000fea0003800000 */
.L_x_16062:
        /* <DEDUP_REMOVED lines=10> */
.L_x_16065:
[----:B------:R-:W0:Y:S02]  /*5260*/  I2F.S16 R24, R24 ;  /* 0x0000001800187306 */ /* 0x000e240000101400 */
[----:B0-----:R-:W-:-:S04]  /*5270*/  F2FP.F16.F32.PACK_AB R3, RZ, R24 ;  /* 0x00000018ff03723e */ /* 0x001fc800000000ff */
[----:B------:R-:W-:-:S05]  /*5280*/  PRMT R3, R3, 0x5410, RZ ;  /* 0x0000541003037816 */ /* 0x000fca00000000ff */
[----:B------:R0:W-:Y:S01]  /*5290*/  STG.E desc[UR36][R8.64], R3 ;  /* 0x0000000308007986 */ /* 0x0001e2000c101924 */
[----:B------:R-:W-:Y:S05]  /*52a0*/  BRA `(.L_x_16059) ;  /* 0x0000000800587947 */ /* 0x000fea0003800000 */
.L_x_16064:
[----:B------:R-:W0:Y:S02]  /*52b0*/  I2F.F64.S16 R24, R24 ;  /* 0x0000001800187312 */ /* 0x000e240000101c00 */
[----:B0-----:R0:W-:Y:S01]  /*52c0*/  STG.E.64 desc[UR36][R8.64], R24 ;  /* 0x0000001808007986 */ /* 0x0011e2000c101b24 */
[----:B------:R-:W-:Y:S05]  /*52d0*/  BRA `(.L_x_16059) ;  /* 0x00000008004c7947 */ /* 0x000fea0003800000 */
.L_x_16054:
        /* <DEDUP_REMOVED lines=12> */
.L_x_16069:
        /* <DEDUP_REMOVED lines=16> */
.L_x_16072:
[----:B------:R-:W-:-:S07]  /*54a0*/  PRMT R4, R0, 0x7610, R4 ;  /* 0x0000761000047816 */ /* 0x000fce0000000004 */
.L_x_16071:
[----:B------:R-:W-:Y:S05]  /*54b0*/  BSYNC.RECONVERGENT B0 ;  /* 0x0000000000007941 */ /* 0x000fea0003800200 */
.L_x_16070:
[----:B------:R0:W-:Y:S01]  /*54c0*/  STG.E.U8 desc[UR36][R8.64], R4 ;  /* 0x0000000408007986 */ /* 0x0001e2000c101124 */
[----:B------:R-:W-:Y:S05]  /*54d0*/  BRA `(.L_x_16059) ;  /* 0x0000000400cc7947 */ /* 0x000fea0003800000 */
.L_x_16068:
        /* <DEDUP_REMOVED lines=16> */
.L_x_16075:
[----:B------:R-:W-:-:S07]  /*55e0*/  PRMT R4, R0, 0x7610, R4 ;  /* 0x0000761000047816 */ /* 0x000fce0000000004 */
.L_x_16074:
[----:B------:R-:W-:Y:S05]  /*55f0*/  BSYNC.RECONVERGENT B0 ;  /* 0x0000000000007941 */ /* 0x000fea0003800200 */
.L_x_16073:
[----:B------:R0:W-:Y:S01]  /*5600*/  STG.E.U8 desc[UR36][R8.64], R4 ;  /* 0x0000000408007986 */ /* 0x0001e2000c101124 */
[----:B------:R-:W-:Y:S05]  /*5610*/  BRA `(.L_x_16059) ;  /* 0x00000004007c7947 */ /* 0x000fea0003800000 */
.L_x_16067:
        /* <DEDUP_REMOVED lines=21> */
.L_x_16077:
[----:B------:R-:W-:-:S05]  /*5770*/  IMAD.MOV.U32 R25, RZ, RZ, RZ ;  /* 0x000000ffff197224 */ /* 0x000fca00078e00ff */
[----:B------:R0:W-:Y:S01]  /*5780*/  STG.E.64 desc[UR36][R8.64], R24 ;  /* 0x0000001808007986 */ /* 0x0001e2000c101b24 */
[----:B------:R-:W-:Y:S05]  /*5790*/  BRA `(.L_x_16059) ;  /* 0x00000004001c7947 */ /* 0x000fea0003800000 */
.L_x_16076:
[----:B------:R0:W-:Y:S01]  /*57a0*/  STG.E desc[UR36][R8.64], R24 ;  /* 0x0000001808007986 */ /* 0x0001e2000c101924 */
[----:B------:R-:W-:Y:S05]  /*57b0*/  BRA `(.L_x_16059) ;  /* 0x0000000400147947 */ /* 0x000fea0003800000 */
.L_x_16066:
        /* <DEDUP_REMOVED lines=8> */
.L_x_16079:
[----:B------:R-:W-:Y:S01]  /*5840*/  CS2R R6, SRZ ;  /* 0x0000000000067805 */ /* 0x000fe2000001ff00 */
[----:B------:R-:W0:Y:S04]  /*5850*/  I2F.F64.S16 R4, R24 ;  /* 0x0000001800047312 */ /* 0x000e280000101c00 */
[----:B0-----:R0:W-:Y:S01]  /*5860*/  STG.E.128 desc[UR36][R8.64], R4 ;  /* 0x0000000408007986 */ /* 0x0011e2000c101d24 */
[----:B------:R-:W-:Y:S05]  /*5870*/  BRA `(.L_x_16059) ;  /* 0x0000000000e47947 */ /* 0x000fea0003800000 */
.L_x_16078:
[----:B------:R-:W-:-:S13]  /*5880*/  ISETP.NE.AND P0, PT, R0, 0xf, PT ;  /* 0x0000000f0000780c */ /* 0x000fda0003f05270 */
[----:B------:R-:W-:Y:S05]  /*5890*/  @!P0 BRA `(.L_x_16080) ;  /* 0x0000000000d08947 */ /* 0x000fea0003800000 */
[----:B------:R-:W-:-:S13]  /*58a0*/  ISETP.NE.AND P0, PT, R0, 0x17, PT ;  /* 0x000000170000780c */ /* 0x000fda0003f05270 */
[----:B------:R-:W-:Y:S05]  /*58b0*/  @!P0 BRA `(.L_x_16081) ;  /* 0x0000000000848947 */ /* 0x000fea0003800000 */
[----:B------:R-:W-:-:S13]  /*58c0*/  ISETP.NE.AND P0, PT, R0, 0x18, PT ;  /* 0x000000180000780c */ /* 0x000fda0003f05270 */
[----:B------:R-:W-:Y:S05]  /*58d0*/  @!P0 BRA `(.L_x_16082) ;  /* 0x0000000000448947 */ /* 0x000fea0003800000 */
.L_x_16058:
        /* <DEDUP_REMOVED lines=16> */
.L_x_16083:
[----:B------:R-:W-:Y:S05]  /*59e0*/  BRA `(.L_x_16059) ;  /* 0x0000000000887947 */ /* 0x000fea0003800000 */
.L_x_16082:
        /* <DEDUP_REMOVED lines=11> */
.L_x_16085:
[----:B------:R-:W-:Y:S05]  /*5aa0*/  BSYNC.RECONVERGENT B0 ;  /* 0x0000000000007941 */ /* 0x000fea0003800200 */
.L_x_16084:
[----:B------:R0:W-:Y:S01]  /*5ab0*/  STG.E.U8 desc[UR36][R8.64], R3 ;  /* 0x0000000308007986 */ /* 0x0001e2000c101124 */
[----:B------:R-:W-:Y:S05]  /*5ac0*/  BRA `(.L_x_16059) ;  /* 0x0000000000507947 */ /* 0x000fea0003800000 */
.L_x_16081:
        /* <DEDUP_REMOVED lines=12> */
.L_x_16086:
[----:B------:R-:W-:Y:S01]  /*5b90*/  IMAD.MOV.U32 R3, RZ, RZ, 0x7f ;  /* 0x0000007fff037424 */ /* 0x000fe200078e00ff */
[----:B------:R-:W-:-:S04]  /*5ba0*/  ISETP.GT.U32.AND P0, PT, R5, 0x7f800000, PT ;  /* 0x7f8000000500780c */ /* 0x000fc80003f04070 */
[----:B------:R-:W-:-:S05]  /*5bb0*/  SEL R3, R3, 0x7c, P0 ;  /* 0x0000007c03037807 */ /* 0x000fca0000000000 */
[----:B------:R0:W-:Y:S01]  /*5bc0*/  STG.E.U8 desc[UR36][R8.64], R3 ;  /* 0x0000000308007986 */ /* 0x0001e2000c101124 */
[----:B------:R-:W-:Y:S05]  /*5bd0*/  BRA `(.L_x_16059) ;  /* 0x00000000000c7947 */ /* 0x000fea0003800000 */
.L_x_16080:
[----:B------:R-:W0:Y:S02]  /*5be0*/  I2F.S16 R0, R24 ;  /* 0x0000001800007306 */ /* 0x000e240000101400 */
[----:B0-----:R-:W-:-:S05]  /*5bf0*/  F2FP.BF16.F32.PACK_AB R0, RZ, R0 ;  /* 0x00000000ff00723e */ /* 0x001fca00000010ff */
[----:B------:R0:W-:Y:S02]  /*5c00*/  STG.E.U16 desc[UR36][R8.64], R0 ;  /* 0x0000000008007986 */ /* 0x0001e4000c101524 */
.L_x_16059:
[----:B------:R-:W-:Y:S05]  /*5c10*/  BSYNC.RECONVERGENT B6 ;  /* 0x0000000000067941 */ /* 0x000fea0003800200 */
.L_x_16053:
[----:B------:R-:W-:-:S07]  /*5c20*/  VIADD R17, R17, 0x80 ;  /* 0x0000008011117836 */ /* 0x000fce0000000000 */
.L_x_16018:
[----:B------:R-:W-:Y:S05]  /*5c30*/  BSYNC.RECONVERGENT B8 ;  /* 0x0000000000087941 */ /* 0x000fea0003800200 */
.L_x_15980:
        /* <DEDUP_REMOVED lines=21> */
.L_x_16090:
[----:B------:R-:W-:Y:S01]  /*5d90*/  STG.E.U8 desc[UR36][R2.64], R22 ;  /* 0x0000001602007986 */ /* 0x000fe2000c101124 */
[----:B------:R-:W-:Y:S05]  /*5da0*/  EXIT ;  /* 0x000000000000794d */ /* 0x000fea0003800000 */
.L_x_16089:
        /* <DEDUP_REMOVED lines=9> */
.L_x_16093:
[----:B------:R-:W-:Y:S01]  /*5e40*/  STG.E desc[UR36][R2.64], R22 ;  /* 0x0000001602007986 */ /* 0x000fe2000c101924 */
[----:B------:R-:W-:Y:S05]  /*5e50*/  EXIT ;  /* 0x000000000000794d */ /* 0x000fea0003800000 */
.L_x_16092:
[----:B------:R-:W-:Y:S01]  /*5e60*/  STG.E.U16 desc[UR36][R2.64], R22 ;  /* 0x0000001602007986 */ /* 0x000fe2000c101524 */
[----:B------:R-:W-:Y:S05]  /*5e70*/  EXIT ;  /* 0x000000000000794d */ /* 0x000fea0003800000 */
.L_x_16088:
        /* <DEDUP_REMOVED lines=9> */
.L_x_16095:
[----:B------:R-:W0:Y:S02]  /*5f10*/  I2F.S16 R0, R22 ;  /* 0x0000001600007306 */ /* 0x000e240000101400 */
[----:B0-----:R-:W-:-:S05]  /*5f20*/  F2FP.F16.F32.PACK_AB R0, RZ, R0 ;  /* 0x00000000ff00723e */ /* 0x001fca00000000ff */
[----:B------:R-:W-:Y:S01]  /*5f30*/  STG.E.U16 desc[UR36][R2.64], R0 ;  /* 0x0000000002007986 */ /* 0x000fe2000c101524 */
[----:B------:R-:W-:Y:S05]  /*5f40*/  EXIT ;  /* 0x000000000000794d */ /* 0x000fea0003800000 */
.L_x_16094:
        /* <DEDUP_REMOVED lines=10> */
.L_x_16097:
[----:B------:R-:W0:Y:S02]  /*5ff0*/  I2F.S16 R22, R22 ;  /* 0x0000001600167306 */ /* 0x000e240000101400 */
[----:B0-----:R-:W-:-:S04]  /*6000*/  F2FP.F16.F32.PACK_AB R5, RZ, R22 ;  /* 0x00000016ff05723e */ /* 0x001fc800000000ff */
[----:B------:R-:W-:-:S05]  /*6010*/  PRMT R5, R5, 0x5410, RZ ;  /* 0x0000541005057816 */ /* 0x000fca00000000ff */
[----:B------:R-:W-:Y:S01]  /*6020*/  STG.E desc[UR36][R2.64], R5 ;  /* 0x0000000502007986 */ /* 0x000fe2000c101924 */
[----:B------:R-:W-:Y:S05]  /*6030*/  EXIT ;  /* 0x000000000000794d */ /* 0x000fea0003800000 */
.L_x_16096:
[----:B------:R-:W0:Y:S02]  /*6040*/  I2F.F64.S16 R22, R22 ;  /* 0x0000001600167312 */ /* 0x000e240000101c00 */
[----:B0-----:R-:W-:Y:S01]  /*6050*/  STG.E.64 desc[UR36][R2.64], R22 ;  /* 0x0000001602007986 */ /* 0x001fe2000c101b24 */
[----:B------:R-:W-:Y:S05]  /*6060*/  EXIT ;  /* 0x000000000000794d */ /* 0x000fea0003800000 */
.L_x_16087:
        /* <DEDUP_REMOVED lines=12> */
.L_x_16101:
        /* <DEDUP_REMOVED lines=17> */
.L_x_16103:
[----:B------:R-:W-:Y:S05]  /*6240*/  BSYNC.RECONVERGENT B0 ;  /* 0x0000000000007941 */ /* 0x000fea0003800200 */
.L_x_16102:
[----:B------:R-:W-:Y:S01]  /*6250*/  STG.E.U8 desc[UR36][R2.64], R0 ;  /* 0x0000000002007986 */ /* 0x000fe2000c101124 */
[----:B------:R-:W-:Y:S05]  /*6260*/  EXIT ;  /* 0x000000000000794d */ /* 0x000fea0003800000 */
.L_x_16100:
        /* <DEDUP_REMOVED lines=17> */
.L_x_16105:
[----:B------:R-:W-:Y:S05]  /*6380*/  BSYNC.RECONVERGENT B0 ;  /* 0x0000000000007941 */ /* 0x000fea0003800200 */
.L_x_16104:
[----:B------:R-:W-:Y:S01]  /*6390*/  STG.E.U8 desc[UR36][R2.64], R0 ;  /* 0x0000000002007986 */ /* 0x000fe2000c101124 */
[----:B------:R-:W-:Y:S05]  /*63a0*/  EXIT ;  /* 0x000000000000794d */ /* 0x000fea0003800000 */
.L_x_16099:
        /* <DEDUP_REMOVED lines=21> */
.L_x_16107:
[----:B------:R-:W-:-:S05]  /*6500*/  IMAD.MOV.U32 R23, RZ, RZ, RZ ;  /* 0x000000ffff177224 */ /* 0x000fca00078e00ff */
[----:B------:R-:W-:Y:S01]  /*6510*/  STG.E.64 desc[UR36][R2.64], R22 ;  /* 0x0000001602007986 */ /* 0x000fe2000c101b24 */
[----:B------:R-:W-:Y:S05]  /*6520*/  EXIT ;  /* 0x000000000000794d */ /* 0x000fea0003800000 */
.L_x_16106:
[----:B------:R-:W-:Y:S01]  /*6530*/  STG.E desc[UR36][R2.64], R22 ;  /* 0x0000001602007986 */ /* 0x000fe2000c101924 */
[----:B------:R-:W-:Y:S05]  /*6540*/  EXIT ;  /* 0x000000000000794d */ /* 0x000fea0003800000 */
.L_x_16098:
        /* <DEDUP_REMOVED lines=8> */
.L_x_16109:
[----:B------:R-:W-:Y:S01]  /*65d0*/  CS2R R6, SRZ ;  /* 0x0000000000067805 */ /* 0x000fe2000001ff00 */
[----:B------:R-:W0:Y:S04]  /*65e0*/  I2F.F64.S16 R4, R22 ;  /* 0x0000001600047312 */ /* 0x000e280000101c00 */
[----:B0-----:R-:W-:Y:S01]  /*65f0*/  STG.E.128 desc[UR36][R2.64], R4 ;  /* 0x0000000402007986 */ /* 0x001fe2000c101d24 */
[----:B------:R-:W-:Y:S05]  /*6600*/  EXIT ;  /* 0x000000000000794d */ /* 0x000fea0003800000 */
.L_x_16108:
[----:B------:R-:W-:-:S13]  /*6610*/  ISETP.NE.AND P0, PT, R0, 0xf, PT ;  /* 0x0000000f0000780c */ /* 0x000fda0003f05270 */
[----:B------:R-:W-:Y:S05]  /*6620*/  @!P0 BRA `(.L_x_16110) ;  /* 0x0000000000d48947 */ /* 0x000fea0003800000 */
[----:B------:R-:W-:-:S13]  /*6630*/  ISETP.NE.AND P0, PT, R0, 0x17, PT ;  /* 0x000000170000780c */ /* 0x000fda0003f05270 */
[----:B------:R-:W-:Y:S05]  /*6640*/  @!P0 BRA `(.L_x_16111) ;  /* 0x0000000000848947 */ /* 0x000fea0003800000 */
[----:B------:R-:W-:-:S13]  /*6650*/  ISETP.NE.AND P0, PT, R0, 0x18, PT ;  /* 0x000000180000780c */ /* 0x000fda0003f05270 */
[----:B------:R-:W-:Y:S05]  /*6660*/  @!P0 BRA `(.L_x_16112) ;  /* 0x0000000000448947 */ /* 0x000fea0003800000 */
.L_x_16091:
        /* <DEDUP_REMOVED lines=16> */
.L_x_16113:
[----:B------:R-:W-:Y:S05]  /*6770*/  EXIT ;  /* 0x000000000000794d */ /* 0x000fea0003800000 */
.L_x_16112:
        /* <DEDUP_REMOVED lines=11> */
.L_x_16115:
[----:B------:R-:W-:Y:S05]  /*6830*/  BSYNC.RECONVERGENT B0 ;  /* 0x0000000000007941 */ /* 0x000fea0003800200 */
.L_x_16114:
[----:B------:R-:W-:Y:S01]  /*6840*/  STG.E.U8 desc[UR36][R2.64], R5 ;  /* 0x0000000502007986 */ /* 0x000fe2000c101124 */
[----:B------:R-:W-:Y:S05]  /*6850*/  EXIT ;  /* 0x000000000000794d */ /* 0x000fea0003800000 */
.L_x_16111:
        /* <DEDUP_REMOVED lines=13> */
.L_x_16116:
[----:B------:R-:W-:Y:S01]  /*6930*/  IMAD.MOV.U32 R5, RZ, RZ, 0x7f ;  /* 0x0000007fff057424 */ /* 0x000fe200078e00ff */
[----:B------:R-:W-:-:S04]  /*6940*/  ISETP.GT.U32.AND P0, PT, R7, 0x7f800000, PT ;  /* 0x7f8000000700780c */ /* 0x000fc80003f04070 */
[----:B------:R-:W-:-:S05]  /*6950*/  SEL R5, R5, 0x7c, P0 ;  /* 0x0000007c05057807 */ /* 0x000fca0000000000 */
[----:B------:R-:W-:Y:S01]  /*6960*/  STG.E.U8 desc[UR36][R2.64], R5 ;  /* 0x0000000502007986 */ /* 0x000fe2000c101124 */
[----:B------:R-:W-:Y:S05]  /*6970*/  EXIT ;  /* 0x000000000000794d */ /* 0x000fea0003800000 */
.L_x_16110:
[----:B------:R-:W0:Y:S02]  /*6980*/  I2F.S16 R0, R22 ;  /* 0x0000001600007306 */ /* 0x000e240000101400 */
[----:B0-----:R-:W-:-:S05]  /*6990*/  F2FP.BF16.F32.PACK_AB R0, RZ, R0 ;  /* 0x00000000ff00723e */ /* 0x001fca00000010ff */
[----:B------:R-:W-:Y:S01]  /*69a0*/  STG.E.U16 desc[UR36][R2.64], R0 ;  /* 0x0000000002007986 */ /* 0x000fe2000c101524 */
[----:B------:R-:W-:Y:S05]  /*69b0*/  EXIT ;  /* 0x000000000000794d */ /* 0x000fea0003800000 */
.L_x_16117:
        /* <DEDUP_REMOVED lines=12> */
.L_x_42843:


//--------------------- .text._ZN2at6native18elementwise_kernelILi128ELi4EZNS0_22gpu_kernel_impl_nocastINS0_13AUnaryFunctorIbbbZZZNS0_22logical_or_kernel_cudaERNS_14TensorIteratorEENKUlvE0_clEvENKUlvE7_clEvEUlbbE_EEEEvRNS_18TensorIteratorBaseERKT_EUliE_EEviT1_ --------------------------
	.section	.text._ZN2at6native18elementwise_kernelILi128ELi4EZNS0_22gpu_kernel_impl_nocastINS0_13AUnaryFunctorIbbbZZZNS0_22logical_or_kernel_cudaERNS_14TensorIteratorEENKUlvE0_clEvENKUlvE7_clEvEUlbbE_EEEEvRNS_18TensorIteratorBaseERKT_EUliE_EEviT1_,"ax",@progbits
	.align	128
        .global         _ZN2at6native18elementwise_kernelILi128ELi4EZNS0_22gpu_kernel_impl_nocastINS0_13AUnaryFunctorIbbbZZZNS0_22logical_or_kernel_cudaERNS_14TensorIteratorEENKUlvE0_clEvENKUlvE7_clEvEUlbbE_EEEEvRNS_18TensorIteratorBaseERKT_EUliE_EEviT1_
        .type           _ZN2at6native18elementwise_kernelILi128ELi4EZNS0_22gpu_kernel_impl_nocastINS0_13AUnaryFunctorIbbbZZZNS0_22logical_or_kernel_cudaERNS_14TensorIteratorEENKUlvE0_clEvENKUlvE7_clEvEUlbbE_EEEEvRNS_18TensorIteratorBaseERKT_EUliE_EEviT1_,@function
        .size           _ZN2at6native18elementwise_kernelILi128ELi4EZNS0_22gpu_kernel_impl_nocastINS0_13AUnaryFunctorIbbbZZZNS0_22logical_or_kernel_cudaERNS_14TensorIteratorEENKUlvE0_clEvENKUlvE7_clEvEUlbbE_EEEEvRNS_18TensorIteratorBaseERKT_EUliE_EEviT1_,(.L_x_42844 - _ZN2at6native18elementwise_kernelILi128ELi4EZNS0_22gpu_kernel_impl_nocastINS0_13AUnaryFunctorIbbbZZZNS0_22logical_or_kernel_cudaERNS_14TensorIteratorEENKUlvE0_clEvENKUlvE7_clEvEUlbbE_EEEEvRNS_18TensorIteratorBaseERKT_EUliE_EEviT1_)
        .other          _ZN2at6native18elementwise_kernelILi128ELi4EZNS0_22gpu_kernel_impl_nocastINS0_13AUnaryFunctorIbbbZZZNS0_22logical_or_kernel_cudaERNS_14TensorIteratorEENKUlvE0_clEvENKUlvE7_clEvEUlbbE_EEEEvRNS_18TensorIteratorBaseERKT_EUliE_EEviT1_,@"STO_CUDA_ENTRY STV_DEFAULT"
_ZN2at6native18elementwise_kernelILi128ELi4EZNS0_22gpu_kernel_impl_nocastINS0_13AUnaryFunctorIbbbZZZNS0_22logical_or_kernel_cudaERNS_14TensorIteratorEENKUlvE0_clEvENKUlvE7_clEvEUlbbE_EEEEvRNS_18TensorIteratorBaseERKT_EUliE_EEviT1_:
.text._ZN2at6native18elementwise_kernelILi128ELi4EZNS0_22gpu_kernel_impl_nocastINS0_13AUnaryFunctorIbbbZZZNS0_22logical_or_kernel_cudaERNS_14TensorIteratorEENKUlvE0_clEvENKUlvE7_clEvEUlbbE_EEEEvRNS_18TensorIteratorBaseERKT_EUliE_EEviT1_:
[----:B------:R-:W-:Y:S08]  /*0000*/  LDC R1, c[0x0][0x37c] ;  /* 0x0000df00ff017b82 */ /* 0x000ff00000000800 */
[----:B------:R-:W0:Y:S01]  /*0010*/  LDC R4, c[0x0][0x388] ;  /* 0x0000e200ff047b82 */ /* 0x000e220000000800 */
[----:B------:R-:W1:Y:S01]  /*0020*/  S2R R3, SR_TID.X ;  /* 0x0000000000037919 */ /* 0x000e620000002100 */
[----:B------:R-:W2:Y:S06]  /*0030*/  LDCU.64 UR6, c[0x0][0x358] ;  /* 0x00006b00ff0677ac */ /* 0x000eac0008000a00 */
[----:B------:R-:W3:Y:S08]  /*0040*/  S2UR UR4, SR_CTAID.X ;  /* 0x00000000000479c3 */ /* 0x000ef00000002500 */
[----:B------:R-:W4:Y:S01]  /*0050*/  LDC.U8 R0, c[0x0][0x591] ;  /* 0x00016440ff007b82 */ /* 0x000f220000000000 */
        /* <DEDUP_REMOVED lines=10> */
[----:B0-----:R-:W4:Y:S06]  /*0100*/  LDG.E.U8 R5, desc[UR6][R4.64] ;  /* 0x0000000604057981 */ /* 0x001f2c000c1e1100 */
[----:B------:R-:W0:Y:S01]  /*0110*/  LDC.64 R6, c[0x0][0x580] ;  /* 0x00016000ff067b82 */ /* 0x000e220000000a00 */
[----:B------:R-:W-:Y:S02]  /*0120*/  IADD3 R3, PT, PT, R3, 0x80, RZ ;  /* 0x0000008003037810 */ /* 0x000fe40007ffe0ff */
[----:B----4-:R-:W-:-:S04]  /*0130*/  LOP3.LUT P0, RZ, R0, 0xff, R5, 0xc8, !PT ;  /* 0x000000ff00ff7812 */ /* 0x010fc8000780c805 */
        /* <DEDUP_REMOVED lines=8> */
[----:B------:R-:W-:Y:S02]  /*01c0*/  IADD3 R3, PT, PT, R3, 0x80, RZ ;  /* 0x0000008003037810 */ /* 0x000fe40007ffe0ff */
[----:B--2---:R-:W-:-:S04]  /*01d0*/  LOP3.LUT P0, RZ, R0, 0xff, R5, 0xc8, !PT ;  /* 0x000000ff00ff7812 */ /* 0x004fc8000780c805 */
[----:B------:R-:W-:-:S05]  /*01e0*/  SEL R9, RZ, 0x1, !P0 ;  /* 0x00000001ff097807 */ /* 0x000fca0004000000 */
[----:B0-----:R0:W-:Y:S04]  /*01f0*/  STG.E.U8 desc[UR6][R6.64], R9 ;  /* 0x0000000906007986 */ /* 0x0011e8000c101106 */
.L_x_16121:
[----:B------:R-:W-:-:S13]  /*0200*/  ISETP.GE.AND P0, PT, R3, UR4, PT ;  /* 0x0000000403007c0c */ /* 0x000fda000bf06270 */
[----:B------:R-:W-:Y:S05]  /*0210*/  @P0 BREAK.RELIABLE B1 ;  /* 0x0000000000010942 */ /* 0x000fea0003800100 */
[----:B------:R-:W-:Y:S05]  /*0220*/  @P0 BRA `(.L_x_16122) ;  /* 0x0000000000200947 */ /* 0x000fea0003800000 */
[----:B------:R-:W-:Y:S05]  /*0230*/  BSYNC.RELIABLE B1 ;  /* 0x0000000000017941 */ /* 0x000fea0003800100 */
.L_x_16120:
[----:B------:R-:W1:Y:S02]  /*0240*/  LDC.64 R4, c[0x0][0x588] ;  /* 0x00016200ff047b82 */ /* 0x000e640000000a00 */
[----:B-1----:R-:W4:Y:S06]  /*0250*/  LDG.E.U8 R5, desc[UR6][R4.64] ;  /* 0x0000000604057981 */ /* 0x002f2c000c1e1100 */
[----:B0-----:R-:W0:Y:S01]  /*0260*/  LDC.64 R6, c[0x0][0x580] ;  /* 0x00016000ff067b82 */ /* 0x001e220000000a00 */
[----:B------:R-:W-:Y:S02]  /*0270*/  IADD3 R3, PT, PT, R3, 0x80, RZ ;  /* 0x0000008003037810 */ /* 0x000fe40007ffe0ff */
[----:B----4-:R-:W-:-:S04]  /*0280*/  LOP3.LUT P0, RZ, R0, 0xff, R5, 0xc8, !PT ;  /* 0x000000ff00ff7812 */ /* 0x010fc8000780c805 */
[----:B------:R-:W-:-:S05]  /*0290*/  SEL R9, RZ, 0x1, !P0 ;  /* 0x00000001ff097807 */ /* 0x000fca0004000000 */
[----:B0-----:R1:W-:Y:S04]  /*02a0*/  STG.E.U8 desc[UR6][R6.64], R9 ;  /* 0x0000000906007986 */ /* 0x0013e8000c101106 */
.L_x_16122:
[----:B------:R-:W-:Y:S05]  /*02b0*/  BSYNC.RECONVERGENT B0 ;  /* 0x0000000000007941 */ /* 0x000fea0003800200 */
.L_x_16119:
[----:B------:R-:W-:Y:S05]  /*02c0*/  WARPSYNC.ALL ;  /* 0x0000000000007948 */ /* 0x000fea0003800000 */
[----:B------:R-:W-:-:S13]  /*02d0*/  ISETP.GE.AND P0, PT, R3, UR4, PT ;  /* 0x0000000403007c0c */ /* 0x000fda000bf06270 */
[----:B------:R-:W-:Y:S05]  /*02e0*/  @P0 EXIT ;  /* 0x000000000000094d */ /* 0x000fea0003800000 */
[----:B------:R-:W2:Y:S02]  /*02f0*/  LDC.64 R2, c[0x0][0x588] ;  /* 0x00016200ff027b82 */ /* 0x000ea40000000a00 */
[----:B--2---:R-:W4:Y:S06]  /*0300*/  LDG.E.U8 R3, desc[UR6][R2.64] ;  /* 0x0000000602037981 */ /* 0x004f2c000c1e1100 */
[----:B------:R-:W2:Y:S01]  /*0310*/  LDC.64 R4, c[0x0][0x580] ;  /* 0x00016000ff047b82 */ /* 0x000ea20000000a00 */
[----:B----4-:R-:W-:-:S04]  /*0320*/  LOP3.LUT P0, RZ, R0, 0xff, R3, 0xc8, !PT ;  /* 0x000000ff00ff7812 */ /* 0x010fc8000780c803 */
[----:B01----:R-:W-:-:S05]  /*0330*/  SEL R7, RZ, 0x1, !P0 ;  /* 0x00000001ff077807 */ /* 0x003fca0004000000 */
[----:B--2---:R-:W-:Y:S01]  /*0340*/  STG.E.U8 desc[UR6][R4.64], R7 ;  /* 0x0000000704007986 */ /* 0x004fe2000c101106 */
[----:B------:R-:W-:Y:S05]  /*0350*/  EXIT ;  /* 0x000000000000794d */ /* 0x000fea0003800000 */
.L_x_16118:
        /* <DEDUP_REMOVED lines=306> */
.L_x_16126:
[----:B------:R-:W0:Y:S02]  /*1680*/  LDCU.128 UR8, c[0x0][0x580] ;  /* 0x0000b000ff0877ac */ /* 0x000e240008000c00 */
[----:B0-----:R-:W-:-:S04]  /*1690*/  IADD3 R6, P0, PT, R6, UR10, RZ ;  /* 0x0000000a06067c10 */ /* 0x001fc8000ff1e0ff */
[----:B------:R-:W-:-:S06]  /*16a0*/  IADD3.X R7, PT, PT, RZ, UR11, RZ, P0, !PT ;  /* 0x0000000bff077c10 */ /* 0x000fcc00087fe4ff */
[----:B------:R-:W4:Y:S01]  /*16b0*/  LDG.E.U8 R7, desc[UR6][R6.64] ;  /* 0x0000000606077981 */ /* 0x000f22000c1e1100 */
[----:B------:R-:W-:Y:S02]  /*16c0*/  IADD3 R8, P1, PT, R5, UR8, RZ ;  /* 0x0000000805087c10 */ /* 0x000fe4000ff3e0ff */
[----:B------:R-:W-:Y:S02]  /*16d0*/  IADD3 R3, PT, PT, R3, 0x80, RZ ;  /* 0x0000008003037810 */ /* 0x000fe40007ffe0ff */
[----:B------:R-:W-:Y:S02]  /*16e0*/  IADD3.X R9, PT, PT, RZ, UR9, RZ, P1, !PT ;  /* 0x00000009ff097c10 */ /* 0x000fe40008ffe4ff */
[----:B----4-:R-:W-:-:S04]  /*16f0*/  LOP3.LUT P0, RZ, R0, 0xff, R7, 0xc8, !PT ;  /* 0x000000ff00ff7812 */ /* 0x010fc8000780c807 */
[----:B------:R-:W-:Y:S02]  /*1700*/  SEL R5, RZ, 0x1, !P0 ;  /* 0x00000001ff057807 */ /* 0x000fe40004000000 */
[----:B------:R-:W-:-:S03]  /*1710*/  ISETP.GE.AND P0, PT, R3, UR4, PT ;  /* 0x0000000403007c0c */ /* 0x000fc6000bf06270 */
[----:B------:R0:W-:Y:S10]  /*1720*/  STG.E.U8 desc[UR6][R8.64], R5 ;  /* 0x0000000508007986 */ /* 0x0001f4000c101106 */
[----:B------:R-:W-:Y:S05]  /*1730*/  @P0 BREAK.RELIABLE B1 ;  /* 0x0000000000010942 */ /* 0x000fea0003800100 */
        /* <DEDUP_REMOVED lines=299> */
.L_x_16128:
[----:B------:R-:W0:Y:S02]  /*29f0*/  LDCU.128 UR8, c[0x0][0x580] ;  /* 0x0000b000ff0877ac */ /* 0x000e240008000c00 */
[----:B0-----:R-:W-:-:S04]  /*2a00*/  IADD3 R6, P0, PT, R6, UR10, RZ ;  /* 0x0000000a06067c10 */ /* 0x001fc8000ff1e0ff */
[----:B------:R-:W-:-:S06]  /*2a10*/  IADD3.X R7, PT, PT, RZ, UR11, RZ, P0, !PT ;  /* 0x0000000bff077c10 */ /* 0x000fcc00087fe4ff */
[----:B------:R-:W2:Y:S01]  /*2a20*/  LDG.E.U8 R7, desc[UR6][R6.64] ;  /* 0x0000000606077981 */ /* 0x000ea2000c1e1100 */
[----:B------:R-:W-:Y:S01]  /*2a30*/  IADD3 R8, P1, PT, R5, UR8, RZ ;  /* 0x0000000805087c10 */ /* 0x000fe2000ff3e0ff */
[----:B------:R-:W-:-:S03]  /*2a40*/  VIADD R3, R3, 0x80 ;  /* 0x0000008003037836 */ /* 0x000fc60000000000 */
[----:B------:R-:W-:Y:S02]  /*2a50*/  IADD3.X R9, PT, PT, RZ, UR9, RZ, P1, !PT ;  /* 0x00000009ff097c10 */ /* 0x000fe40008ffe4ff */
[----:B--2---:R-:W-:-:S04]  /*2a60*/  LOP3.LUT P0, RZ, R0, 0xff, R7, 0xc8, !PT ;  /* 0x000000ff00ff7812 */ /* 0x004fc8000780c807 */
[----:B------:R-:W-:-:S05]  /*2a70*/  SEL R5, RZ, 0x1, !P0 ;  /* 0x00000001ff057807 */ /* 0x000fca0004000000 */
[----:B------:R0:W-:Y:S04]  /*2a80*/  STG.E.U8 desc[UR6][R8.64], R5 ;  /* 0x0000000508007986 */ /* 0x0001e8000c101106 */
.L_x_16125:
[----:B------:R-:W-:-:S13]  /*2a90*/  ISETP.GE.AND P0, PT, R3, UR4, PT ;  /* 0x0000000403007c0c */ /* 0x000fda000bf06270 */
[----:B------:R-:W-:Y:S05]  /*2aa0*/  @P0 BREAK.RELIABLE B1 ;  /* 0x0000000000010942 */ /* 0x000fea0003800100 */
[----:B------:R-:W-:Y:S05]  /*2ab0*/  @P0 BRA `(.L_x_16127) ;  /* 0x0000001000d40947 */ /* 0x000fea0003800000 */
[----:B------:R-:W-:Y:S05]  /*2ac0*/  BSYNC.RELIABLE B1 ;  /* 0x0000000000017941 */ /* 0x000fea0003800100 */
.L_x_16124:
        /* <DEDUP_REMOVED lines=298> */
.L_x_16129:
[----:B------:R-:W0:Y:S02]  /*3d70*/  LDCU.128 UR8, c[0x0][0x580] ;  /* 0x0000b000ff0877ac */ /* 0x000e240008000c00 */
[----:B0-----:R-:W-:-:S04]  /*3d80*/  IADD3 R6, P0, PT, R6, UR10, RZ ;  /* 0x0000000a06067c10 */ /* 0x001fc8000ff1e0ff */
[----:B------:R-:W-:-:S06]  /*3d90*/  IADD3.X R7, PT, PT, RZ, UR11, RZ, P0, !PT ;  /* 0x0000000bff077c10 */ /* 0x000fcc00087fe4ff */
[----:B------:R-:W4:Y:S01]  /*3da0*/  LDG.E.U8 R7, desc[UR6][R6.64] ;  /* 0x0000000606077981 */ /* 0x000f22000c1e1100 */
[----:B------:R-:W-:Y:S01]  /*3db0*/  IADD3 R8, P1, PT, R5, UR8, RZ ;  /* 0x0000000805087c10 */ /* 0x000fe2000ff3e0ff */
[----:B------:R-:W-:-:S03]  /*3dc0*/  VIADD R3, R3, 0x80 ;  /* 0x0000008003037836 */ /* 0x000fc60000000000 */
[----:B------:R-:W-:Y:S02]  /*3dd0*/  IADD3.X R9, PT, PT, RZ, UR9, RZ, P1, !PT ;  /* 0x00000009ff097c10 */ /* 0x000fe40008ffe4ff */
[----:B----4-:R-:W-:-:S04]  /*3de0*/  LOP3.LUT P0, RZ, R0, 0xff, R7, 0xc8, !PT ;  /* 0x000000ff00ff7812 */ /* 0x010fc8000780c807 */
[----:B------:R-:W-:-:S05]  /*3df0*/  SEL R5, RZ, 0x1, !P0 ;  /* 0x00000001ff057807 */ /* 0x000fca0004000000 */
[----:B------:R1:W-:Y:S04]  /*3e00*/  STG.E.U8 desc[UR6][R8.64], R5 ;  /* 0x0000000508007986 */ /* 0x0003e8000c101106 */
.L_x_16127:
[----:B------:R-:W-:Y:S05]  /*3e10*/  BSYNC.RECONVERGENT B0 ;  /* 0x0000000000007941 */ /* 0x000fea0003800200 */
.L_x_16123:
[----:B------:R-:W-:Y:S05]  /*3e20*/  WARPSYNC.ALL ;  /* 0x0000000000007948 */ /* 0x000fea0003800000 */
[----:B------:R-:W-:-:S13]  /*3e30*/  ISETP.GE.AND P0, PT, R3, UR4, PT ;  /* 0x0000000403007c0c */ /* 0x000fda000bf06270 */
[----:B------:R-:W-:Y:S05]  /*3e40*/  @P0 EXIT ;  /* 0x000000000000094d */ /* 0x000fea0003800000 */
[----:B------:R-:W2:Y:S01]  /*3e50*/  LDCU.64 UR4, c[0x0][0x390] ;  /* 0x00007200ff0477ac */ /* 0x000ea20008000a00 */
[----:B------:R-:W-:Y:S02]  /*3e60*/  MOV R6, RZ ;  /* 0x000000ff00067202 */ /* 0x000fe40000000f00 */
[----:B------:R-:W-:Y:S01]  /*3e70*/  MOV R7, R3 ;  /* 0x0000000300077202 */ /* 0x000fe20000000f00 */
[----:B------:R-:W3:Y:S01]  /*3e80*/  LDCU UR8, c[0x0][0x38c] ;  /* 0x00007180ff0877ac */ /* 0x000ee20008000800 */
[----:B------:R-:W-:Y:S01]  /*3e90*/  ISETP.NE.AND P0, PT, R4, RZ, PT ;  /* 0x000000ff0400720c */ /* 0x000fe20003f05270 */
[----:B------:R-:W5:Y:S01]  /*3ea0*/  LDCU.64 UR10, c[0x0][0x4b8] ;  /* 0x00009700ff0a77ac */ /* 0x000f620008000a00 */
[----:B--2---:R-:W-:-:S05]  /*3eb0*/  IMAD.HI.U32 R6, R3, UR4, R6 ;  /* 0x0000000403067c27 */ /* 0x004fca000f8e0006 */
[----:B------:R-:W-:-:S04]  /*3ec0*/  SHF.R.U32.HI R7, RZ, UR5, R6 ;  /* 0x00000005ff077c19 */ /* 0x000fc80008011606 */
[----:B01----:R-:W-:-:S05]  /*3ed0*/  IADD3 R8, PT, PT, -R7, RZ, RZ ;  /* 0x000000ff07087210 */ /* 0x003fca0007ffe1ff */
[----:B---3--:R-:W-:-:S04]  /*3ee0*/  IMAD R4, R8, UR8, R3 ;  /* 0x0000000808047c24 */ /* 0x008fc8000f8e0203 */
[C---:B-----5:R-:W-:Y:S02]  /*3ef0*/  IMAD R3, R4.reuse, UR10, RZ ;  /* 0x0000000a04037c24 */ /* 0x060fe4000f8e02ff */
        /* <DEDUP_REMOVED lines=287> */
.L_x_16130:
[----:B------:R-:W0:Y:S02]  /*50f0*/  LDCU.128 UR8, c[0x0][0x580] ;  /* 0x0000b000ff0877ac */ /* 0x000e240008000c00 */
[----:B0-----:R-:W-:-:S04]  /*5100*/  IADD3 R4, P0, PT, R4, UR10, RZ ;  /* 0x0000000a04047c10 */ /* 0x001fc8000ff1e0ff */
[----:B------:R-:W-:-:S06]  /*5110*/  IADD3.X R5, PT, PT, RZ, UR11, RZ, P0, !PT ;  /* 0x0000000bff057c10 */ /* 0x000fcc00087fe4ff */
[----:B------:R-:W4:Y:S01]  /*5120*/  LDG.E.U8 R5, desc[UR6][R4.64] ;  /* 0x0000000604057981 */ /* 0x000f22000c1e1100 */
[----:B------:R-:W-:-:S04]  /*5130*/  IADD3 R2, P1, PT, R3, UR8, RZ ;  /* 0x0000000803027c10 */ /* 0x000fc8000ff3e0ff */
[----:B------:R-:W-:Y:S02]  /*5140*/  IADD3.X R3, PT, PT, RZ, UR9, RZ, P1, !PT ;  /* 0x00000009ff037c10 */ /* 0x000fe40008ffe4ff */
[----:B----4-:R-:W-:-:S04]  /*5150*/  LOP3.LUT P0, RZ, R0, 0xff, R5, 0xc8, !PT ;  /* 0x000000ff00ff7812 */ /* 0x010fc8000780c805 */
[----:B------:R-:W-:-:S05]  /*5160*/  SEL R7, RZ, 0x1, !P0 ;  /* 0x00000001ff077807 */ /* 0x000fca0004000000 */
[----:B------:R-:W-:Y:S01]  /*5170*/  STG.E.U8 desc[UR6][R2.64], R7 ;  /* 0x0000000702007986 */ /* 0x000fe2000c101106 */
[----:B------:R-:W-:Y:S05]  /*5180*/  EXIT ;  /* 0x000000000000794d */ /* 0x000fea0003800000 */
.L_x_16131:
        /* <DEDUP_REMOVED lines=15> */
.L_x_42844:


//--------------------- .text._ZN2at6native27unrolled_elementwise_kernelINS0_13AUnaryFunctorIbbbZZZNS0_22logical_or_kernel_cudaERNS_14TensorIteratorEENKUlvE0_clEvENKUlvE7_clEvEUlbbE_EESt5arrayIPcLm2EELi4E23TrivialOffsetCalculatorILi1EjESD_NS0_6memory15LoadWithoutCastENSE_16StoreWithoutCastEEEviT_T0_T2_T3_T4_T5_ --------------------------
	.section	.text._ZN2at6native27unrolled_elementwise_kernelINS0_13AUnaryFunctorIbbbZZZNS0_22logical_or_kernel_cudaERNS_14TensorIteratorEENKUlvE0_clEvENKUlvE7_clEvEUlbbE_EESt5arrayIPcLm2EELi4E23TrivialOffsetCalculatorILi1EjESD_NS0_6memory15LoadWithoutCastENSE_16StoreWithoutCastEEEviT_T0_T2_T3_T4_T5_,"ax",@progbits
	.align	128
        .global         _ZN2at6native27unrolled_elementwise_kernelINS0_13AUnaryFunctorIbbbZZZNS0_22logical_or_kernel_cudaERNS_14TensorIteratorEENKUlvE0_clEvENKUlvE7_clEvEUlbbE_EESt5arrayIPcLm2EELi4E23TrivialOffsetCalculatorILi1EjESD_NS0_6memory15LoadWithoutCastENSE_16StoreWithoutCastEEEviT_T0_T2_T3_T4_T5_
        .type           _ZN2at6native27unrolled_elementwise_kernelINS0_13AUnaryFunctorIbbbZZZNS0_22logical_or_kernel_cudaERNS_14TensorIteratorEENKUlvE0_clEvENKUlvE7_clEvEUlbbE_EESt5arrayIPcLm2EELi4E23TrivialOffsetCalculatorILi1EjESD_NS0_6memory15LoadWithoutCastENSE_16StoreWithoutCastEEEviT_T0_T2_T3_T4_T5_,@function
        .size           _ZN2at6native27unrolled_elementwise_kernelINS0_13AUnaryFunctorIbbbZZZNS0_22logical_or_kernel_cudaERNS_14TensorIteratorEENKUlvE0_clEvENKUlvE7_clEvEUlbbE_EESt5arrayIPcLm2EELi4E23TrivialOffsetCalculatorILi1EjESD_NS0_6memory15LoadWithoutCastENSE_16StoreWithoutCastEEEviT_T0_T2_T3_T4_T5_,(.L_x_42845 - _ZN2at6native27unrolled_elementwise_kernelINS0_13AUnaryFunctorIbbbZZZNS0_22logical_or_kernel_cudaERNS_14TensorIteratorEENKUlvE0_clEvENKUlvE7_clEvEUlbbE_EESt5arrayIPcLm2EELi4E23TrivialOffsetCalculatorILi1EjESD_NS0_6memory15LoadWithoutCastENSE_16StoreWithoutCastEEEviT_T0_T2_T3_T4_T5_)
        .other          _ZN2at6native27unrolled_elementwise_kernelINS0_13AUnaryFunctorIbbbZZZNS0_22logical_or_kernel_cudaERNS_14TensorIteratorEENKUlvE0_clEvENKUlvE7_clEvEUlbbE_EESt5arrayIPcLm2EELi4E23TrivialOffsetCalculatorILi1EjESD_NS0_6memory15LoadWithoutCastENSE_16StoreWithoutCastEEEviT_T0_T2_T3_T4_T5_,@"STO_CUDA_ENTRY STV_DEFAULT"
_ZN2at6native27unrolled_elementwise_kernelINS0_13AUnaryFunctorIbbbZZZNS0_22logical_or_kernel_cudaERNS_14TensorIteratorEENKUlvE0_clEvENKUlvE7_clEvEUlbbE_EESt5arrayIPcLm2EELi4E23TrivialOffsetCalculatorILi1EjESD_NS0_6memory15LoadWithoutCastENSE_16StoreWithoutCastEEEviT_T0_T2_T3_T4_T5_:
.text._ZN2at6native27unrolled_elementwise_kernelINS0_13AUnaryFunctorIbbbZZZNS0_22logical_or_kernel_cudaERNS_14TensorIteratorEENKUlvE0_clEvENKUlvE7_clEvEUlbbE_EESt5arrayIPcLm2EELi4E23TrivialOffsetCalculatorILi1EjESD_NS0_6memory15LoadWithoutCastENSE_16StoreWithoutCastEEEviT_T0_T2_T3_T4_T5_:
        /* <DEDUP_REMOVED lines=39> */
[----:B-1----:R-:W-:-:S04]  /*0270*/  ISETP.NE.OR P2, PT, RZ, UR6, P2 ;  /* 0x00000006ff007c0c */ /* 0x002fc80009745670 */
[----:B------:R-:W-:Y:S02]  /*0280*/  SEL R7, RZ, 0x1, !P2 ;  /* 0x00000001ff077807 */ /* 0x000fe40005000000 */
[----:B--2---:R-:W-:-:S04]  /*0290*/  ISETP.NE.AND P0, PT, R6, RZ, !P0 ;  /* 0x000000ff0600720c */ /* 0x004fc80004705270 */
[----:B------:R-:W-:-:S04]  /*02a0*/  ISETP.NE.OR P0, PT, RZ, UR6, P0 ;  /* 0x00000006ff007c0c */ /* 0x000fc80008705670 */
[----:B0-----:R-:W-:Y:S02]  /*02b0*/  SEL R9, RZ, 0x1, !P0 ;  /* 0x00000001ff097807 */ /* 0x001fe40004000000 */
[----:B-----5:R-:W-:-:S04]  /*02c0*/  ISETP.NE.AND P1, PT, R8, RZ, !P1 ;  /* 0x000000ff0800720c */ /* 0x020fc80004f25270 */
[----:B------:R-:W-:-:S04]  /*02d0*/  ISETP.NE.OR P1, PT, RZ, UR6, P1 ;  /* 0x00000006ff007c0c */ /* 0x000fc80008f25670 */
[----:B------:R-:W-:Y:S02]  /*02e0*/  SEL R11, RZ, 0x1, !P1 ;  /* 0x00000001ff0b7807 */ /* 0x000fe40004800000 */
[----:B----4-:R-:W-:-:S04]  /*02f0*/  ISETP.NE.AND P3, PT, R2, RZ, !P3 ;  /* 0x000000ff0200720c */ /* 0x010fc80005f65270 */
[----:B------:R-:W-:-:S04]  /*0300*/  ISETP.NE.OR P3, PT, RZ, UR6, P3 ;  /* 0x00000006ff007c0c */ /* 0x000fc80009f65670 */
        /* <DEDUP_REMOVED lines=17> */
.L_x_16134:
[----:B------:R-:W-:Y:S05]  /*0420*/  BSYNC.RELIABLE B1 ;  /* 0x0000000000017941 */ /* 0x000fea0003800100 */
.L_x_16133:
[----:B------:R-:W-:-:S13]  /*0430*/  ISETP.GE.AND P0, PT, R5, R4, PT ;  /* 0x000000040500720c */ /* 0x000fda0003f06270 */
[----:B------:R-:W1:Y:S01]  /*0440*/  @!P0 LDC.64 R6, c[0x0][0x388] ;  /* 0x0000e200ff068b82 */ /* 0x000e620000000a00 */
[----:B0-----:R-:W-:Y:S02]  /*0450*/  @!P0 IMAD R3, R0, 0x200, R5 ;  /* 0x0000020000038824 */ /* 0x001fe400078e0205 */
[----:B------:R-:W-:-:S03]  /*0460*/  @!P0 VIADD R5, R5, 0x80 ;  /* 0x0000008005058836 */ /* 0x000fc60000000000 */
[----:B-1----:R-:W-:-:S05]  /*0470*/  @!P0 IADD3 R2, P1, PT, R3, R6, RZ ;  /* 0x0000000603028210 */ /* 0x002fca0007f3e0ff */
[----:B------:R-:W-:-:S05]  /*0480*/  @!P0 IMAD.X R3, RZ, RZ, R7, P1 ;  /* 0x000000ffff038224 */ /* 0x000fca00008e0607 */
[----:B------:R1:W-:Y:S03]  /*0490*/  @!P0 STG.E.U8 desc[UR4][R2.64], R11 ;  /* 0x0000000b02008986 */ /* 0x0003e6000c101104 */
.L_x_16135:
[----:B------:R-:W-:Y:S05]  /*04a0*/  BSYNC.RECONVERGENT B0 ;  /* 0x0000000000007941 */ /* 0x000fea0003800200 */
.L_x_16132:
        /* <DEDUP_REMOVED lines=9> */
.L_x_16136:
        /* <DEDUP_REMOVED lines=12> */
.L_x_42845:


//--------------------- .text._ZN2at6native29vectorized_elementwise_kernelILi2ENS0_13AUnaryFunctorIbbbZZZNS0_22logical_or_kernel_cudaERNS_14TensorIteratorEENKUlvE0_clEvENKUlvE7_clEvEUlbbE_EESt5arrayIPcLm2EEEEviT0_T1_ --------------------------
	.section	.text._ZN2at6native29vectorized_elementwise_kernelILi2ENS0_13AUnaryFunctorIbbbZZZNS0_22logical_or_kernel_cudaERNS_14TensorIteratorEENKUlvE0_clEvENKUlvE7_clEvEUlbbE_EESt5arrayIPcLm2EEEEviT0_T1_,"ax",@progbits
	.align	128
        .global         _ZN2at6native29vectorized_elementwise_kernelILi2ENS0_13AUnaryFunctorIbbbZZZNS0_22logical_or_kernel_cudaERNS_14TensorIteratorEENKUlvE0_clEvENKUlvE7_clEvEUlbbE_EESt5arrayIPcLm2EEEEviT0_T1_
        .type           _ZN2at6native29vectorized_elementwise_kernelILi2ENS0_13AUnaryFunctorIbbbZZZNS0_22logical_or_kernel_cudaERNS_14TensorIteratorEENKUlvE0_clEvENKUlvE7_clEvEUlbbE_EESt5arrayIPcLm2EEEEviT0_T1_,@function
        .size           _ZN2at6native29vectorized_elementwise_kernelILi2ENS0_13AUnaryFunctorIbbbZZZNS0_22logical_or_kernel_cudaERNS_14TensorIteratorEENKUlvE0_clEvENKUlvE7_clEvEUlbbE_EESt5arrayIPcLm2EEEEviT0_T1_,(.L_x_42846 - _ZN2at6native29vectorized_elementwise_kernelILi2ENS0_13AUnaryFunctorIbbbZZZNS0_22logical_or_kernel_cudaERNS_14TensorIteratorEENKUlvE0_clEvENKUlvE7_clEvEUlbbE_EESt5arrayIPcLm2EEEEviT0_T1_)
        .other          _ZN2at6native29vectorized_elementwise_kernelILi2ENS0_13AUnaryFunctorIbbbZZZNS0_22logical_or_kernel_cudaERNS_14TensorIteratorEENKUlvE0_clEvENKUlvE7_clEvEUlbbE_EESt5arrayIPcLm2EEEEviT0_T1_,@"STO_CUDA_ENTRY STV_DEFAULT"
_ZN2at6native29vectorized_elementwise_kernelILi2ENS0_13AUnaryFunctorIbbbZZZNS0_22logical_or_kernel_cudaERNS_14TensorIteratorEENKUlvE0_clEvENKUlvE7_clEvEUlbbE_EESt5arrayIPcLm2EEEEviT0_T1_:
.text._ZN2at6native29vectorized_elementwise_kernelILi2ENS0_13AUnaryFunctorIbbbZZZNS0_22logical_or_kernel_cudaERNS_14TensorIteratorEENKUlvE0_clEvENKUlvE7_clEvEUlbbE_EESt5arrayIPcLm2EEEEviT0_T1_:
[----:B------:R-:W-:Y:S08]  /*0000*/  LDC R1, c[0x0][0x37c] ;  /* 0x0000df00ff017b82 */ /* 0x000ff00000000800 */
[----:B------:R-:W0:Y:S01]  /*0010*/  S2UR UR4, SR_CTAID.X ;  /* 0x00000000000479c3 */ /* 0x000e220000002500 */
[----:B------:R-:W1:Y:S01]  /*0020*/  LDCU UR5, c[0x0][0x380] ;  /* 0x00007000ff0577ac */ /* 0x000e620008000800 */
[----:B------:R-:W2:Y:S06]  /*0030*/  LDCU.64 UR8, c[0x0][0x358] ;  /* 0x00006b00ff0877ac */ /* 0x000eac0008000a00 */
[----:B------:R-:W3:Y:S01]  /*0040*/  LDC.U8 R10, c[0x0][0x385] ;  /* 0x0000e140ff0a7b82 */ /* 0x000ee20000000000 */
[----:B0-----:R-:W-:-:S04]  /*0050*/  USHF.L.U32 UR4, UR4, 0xa, URZ ;  /* 0x0000000a04047899 */ /* 0x001fc800080006ff */
[----:B-1----:R-:W-:-:S04]  /*0060*/  UIADD3 UR5, UPT, UPT, -UR4, UR5, URZ ;  /* 0x0000000504057290 */ /* 0x002fc8000fffe1ff */
[----:B------:R-:W-:-:S09]  /*0070*/  UISETP.GT.U32.AND UP0, UPT, UR5, 0x3ff, UPT ;  /* 0x000003ff0500788c */ /* 0x000fd2000bf04070 */
[----:B--2---:R-:W-:Y:S05]  /*0080*/  BRA.U UP0, `(.L_x_16137) ;  /* 0x0000000900707547 */ /* 0x004fea000b800000 */
        /* <DEDUP_REMOVED lines=27> */
[----:B------:R-:W2:Y:S07]  /*0240*/  @!P2 LDG.E.U8 R2, desc[UR8][R2.64] ;  /* 0x000000080202a981 */ /* 0x000eae000c1e1100 */
[C---:B------:R-:W-:Y:S01]  /*0250*/  @!P0 VIADD R17, R11.reuse, UR4 ;  /* 0x000000040b118c36 */ /* 0x040fe20008000000 */
[----:B------:R-:W0:Y:S01]  /*0260*/  @!P0 LDC.64 R14, c[0x0][0x390] ;  /* 0x0000e400ff0e8b82 */ /* 0x000e220000000a00 */
[----:B------:R-:W-:Y:S01]  /*0270*/  @!P0 VIADD R11, R11, 0x80 ;  /* 0x000000800b0b8836 */ /* 0x000fe20000000000 */
[----:B-1----:R-:W-:-:S04]  /*0280*/  @!P1 IADD3 R8, P3, PT, R25, R8, RZ ;  /* 0x0000000819089210 */ /* 0x002fc80007f7e0ff */
[----:B------:R-:W-:Y:S01]  /*0290*/  ISETP.GE.U32.AND P4, PT, R11, UR5, PT ;  /* 0x000000050b007c0c */ /* 0x000fe2000bf86070 */
[----:B------:R-:W-:-:S05]  /*02a0*/  @!P1 IMAD.X R9, RZ, RZ, R9, P3 ;  /* 0x000000ffff099224 */ /* 0x000fca00018e0609 */
[----:B------:R-:W4:Y:S07]  /*02b0*/  @!P1 LDG.E.U8 R8, desc[UR8][R8.64] ;  /* 0x0000000808089981 */ /* 0x000f2e000c1e1100 */
[----:B------:R-:W1:Y:S01]  /*02c0*/  @!P4 LDC.64 R12, c[0x0][0x390] ;  /* 0x0000e400ff0ccb82 */ /* 0x000e620000000a00 */
[----:B0-----:R-:W-:Y:S01]  /*02d0*/  @!P0 IADD3 R14, P3, PT, R17, R14, RZ ;  /* 0x0000000e110e8210 */ /* 0x001fe20007f7e0ff */
[C---:B------:R-:W-:Y:S02]  /*02e0*/  @!P4 VIADD R17, R11.reuse, UR4 ;  /* 0x000000040b11cc36 */ /* 0x040fe40008000000 */
[----:B------:R-:W-:-:S02]  /*02f0*/  @!P4 VIADD R11, R11, 0x80 ;  /* 0x000000800b0bc836 */ /* 0x000fc40000000000 */
[----:B------:R-:W-:-:S05]  /*0300*/  @!P0 IMAD.X R15, RZ, RZ, R15, P3 ;  /* 0x000000ffff0f8224 */ /* 0x000fca00018e060f */
[----:B------:R-:W5:Y:S01]  /*0310*/  @!P0 LDG.E.U8 R14, desc[UR8][R14.64] ;  /* 0x000000080e0e8981 */ /* 0x000f62000c1e1100 */
[----:B-1----:R-:W-:-:S05]  /*0320*/  @!P4 IADD3 R12, P3, PT, R17, R12, RZ ;  /* 0x0000000c110cc210 */ /* 0x002fca0007f7e0ff */
[----:B------:R-:W-:Y:S01]  /*0330*/  @!P4 IMAD.X R13, RZ, RZ, R13, P3 ;  /* 0x000000ffff0dc224 */ /* 0x000fe200018e060d */
[----:B------:R-:W-:-:S04]  /*0340*/  ISETP.GE.U32.AND P3, PT, R11, UR5, PT ;  /* 0x000000050b007c0c */ /* 0x000fc8000bf66070 */
[----:B------:R-:W5:Y:S09]  /*0350*/  @!P4 LDG.E.U8 R12, desc[UR8][R12.64] ;  /* 0x000000080c0cc981 */ /* 0x000f72000c1e1100 */
[----:B------:R-:W0:Y:S01]  /*0360*/  @!P3 LDC.64 R18, c[0x0][0x390] ;  /* 0x0000e400ff12bb82 */ /* 0x000e220000000a00 */
[----:B------:R-:W-:-:S02]  /*0370*/  @!P3 VIADD R17, R11, UR4 ;  /* 0x000000040b11bc36 */ /* 0x000fc40008000000 */
[----:B------:R-:W-:-:S05]  /*0380*/  @!P3 VIADD R11, R11, 0x80 ;  /* 0x000000800b0bb836 */ /* 0x000fca0000000000 */
[----:B------:R-:W-:-:S04]  /*0390*/  ISETP.GE.U32.AND P5, PT, R11, UR5, PT ;  /* 0x000000050b007c0c */ /* 0x000fc8000bfa6070 */
[----:B------:R-:W-:-:S09]  /*03a0*/  P2R R22, PR, RZ, 0x20 ;  /* 0x00000020ff167803 */ /* 0x000fd20000000000 */
[----:B------:R-:W-:Y:S01]  /*03b0*/  @!P5 VIADD R11, R11, UR4 ;  /* 0x000000040b0bdc36 */ /* 0x000fe20008000000 */
[----:B0-----:R-:W-:-:S05]  /*03c0*/  @!P3 IADD3 R16, P6, PT, R17, R18, RZ ;  /* 0x000000121110b210 */ /* 0x001fca0007fde0ff */
[----:B------:R-:W-:Y:S02]  /*03d0*/  @!P3 IMAD.X R17, RZ, RZ, R19, P6 ;  /* 0x000000ffff11b224 */ /* 0x000fe400030e0613 */
[----:B------:R-:W0:Y:S03]  /*03e0*/  @!P5 LDC.64 R18, c[0x0][0x390] ;  /* 0x0000e400ff12db82 */ /* 0x000e260000000a00 */
[----:B------:R-:W5:Y:S01]  /*03f0*/  @!P3 LDG.E.U8 R16, desc[UR8][R16.64] ;  /* 0x000000081010b981 */ /* 0x000f62000c1e1100 */
[----:B0-----:R-:W-:-:S05]  /*0400*/  @!P5 IADD3 R18, P6, PT, R11, R18, RZ ;  /* 0x000000120b12d210 */ /* 0x001fca0007fde0ff */
[----:B------:R-:W-:Y:S01]  /*0410*/  @!P5 IMAD.X R19, RZ, RZ, R19, P6 ;  /* 0x000000ffff13d224 */ /* 0x000fe200030e0613 */
[----:B------:R-:W-:Y:S02]  /*0420*/  ISETP.NE.AND P6, PT, R20, RZ, PT ;  /* 0x000000ff1400720c */ /* 0x000fe40003fc5270 */
[----:B------:R-:W-:-:S11]  /*0430*/  ISETP.NE.AND P5, PT, R21, RZ, PT ;  /* 0x000000ff1500720c */ /* 0x000fd60003fa5270 */
[----:B------:R-:W3:Y:S04]  /*0440*/  @!P6 LDG.E.U8 R6, desc[UR8][R6.64] ;  /* 0x000000080606e981 */ /* 0x000ee8000c1e1100 */
[----:B------:R-:W2:Y:S01]  /*0450*/  @!P5 LDG.E.U8 R4, desc[UR8][R4.64] ;  /* 0x000000080404d981 */ /* 0x000ea2000c1e1100 */
[----:B---3--:R-:W-:-:S04]  /*0460*/  ISETP.NE.AND P6, PT, R6, RZ, !P6 ;  /* 0x000000ff0600720c */ /* 0x008fc800077c5270 */
[----:B------:R-:W-:-:S04]  /*0470*/  ISETP.NE.OR P6, PT, R10, RZ, P6 ;  /* 0x000000ff0a00720c */ /* 0x000fc800037c5670 */
[----:B------:R-:W-:Y:S02]  /*0480*/  SEL R11, RZ, 0x1, !P6 ;  /* 0x00000001ff0b7807 */ /* 0x000fe40007000000 */
[----:B------:R-:W-:-:S13]  /*0490*/  ISETP.NE.AND P6, PT, R22, RZ, PT ;  /* 0x000000ff1600720c */ /* 0x000fda0003fc5270 */
[----:B------:R-:W3:Y:S01]  /*04a0*/  @!P6 LDG.E.U8 R18, desc[UR8][R18.64] ;  /* 0x000000081212e981 */ /* 0x000ee2000c1e1100 */
[----:B--2---:R-:W-:-:S04]  /*04b0*/  ISETP.NE.AND P5, PT, R4, RZ, !P5 ;  /* 0x000000ff0400720c */ /* 0x004fc80006fa5270 */
[----:B------:R-:W-:-:S04]  /*04c0*/  ISETP.NE.OR P5, PT, R10, RZ, P5 ;  /* 0x000000ff0a00720c */ /* 0x000fc80002fa5670 */
[----:B------:R-:W-:Y:S02]  /*04d0*/  SEL R7, RZ, 0x1, !P5 ;  /* 0x00000001ff077807 */ /* 0x000fe40006800000 */
[----:B------:R-:W-:Y:S02]  /*04e0*/  ISETP.GE.U32.AND P5, PT, R0, UR5, PT ;  /* 0x0000000500007c0c */ /* 0x000fe4000bfa6070 */
[----:B------:R-:W-:Y:S02]  /*04f0*/  ISETP.NE.AND P2, PT, R2, RZ, !P2 ;  /* 0x000000ff0200720c */ /* 0x000fe40005745270 */
[----:B----4-:R-:W-:Y:S02]  /*0500*/  ISETP.NE.AND P1, PT, R8, RZ, !P1 ;  /* 0x000000ff0800720c */ /* 0x010fe40004f25270 */
[----:B-----5:R-:W-:Y:S02]  /*0510*/  ISETP.NE.AND P0, PT, R14, RZ, !P0 ;  /* 0x000000ff0e00720c */ /* 0x020fe40004705270 */
[----:B------:R-:W-:-:S02]  /*0520*/  ISETP.NE.AND P4, PT, R12, RZ, !P4 ;  /* 0x000000ff0c00720c */ /* 0x000fc40006785270 */
[----:B------:R-:W-:Y:S01]  /*0530*/  ISETP.NE.AND P3, PT, R16, RZ, !P3 ;  /* 0x000000ff1000720c */ /* 0x000fe20005f65270 */
[----:B------:R-:W-:Y:S01]  /*0540*/  BSSY.RECONVERGENT B0, `(.L_x_16138) ;  /* 0x0000047000007945 */ /* 0x000fe20003800200 */
[----:B------:R-:W-:-:S03]  /*0550*/  ISETP.NE.OR P2, PT, R10, RZ, P2 ;  /* 0x000000ff0a00720c */ /* 0x000fc60001745670 */
[----:B------:R-:W-:Y:S01]  /*0560*/  BSSY.RELIABLE B1, `(.L_x_16139) ;  /* 0x000003d000017945 */ /* 0x000fe20003800100 */
[C---:B------:R-:W-:Y:S02]  /*0570*/  ISETP.NE.OR P1, PT, R10.reuse, RZ, P1 ;  /* 0x000000ff0a00720c */ /* 0x040fe40000f25670 */
[C---:B------:R-:W-:Y:S02]  /*0580*/  ISETP.NE.OR P0, PT, R10.reuse, RZ, P0 ;  /* 0x000000ff0a00720c */ /* 0x040fe40000705670 */
[C---:B------:R-:W-:Y:S02]  /*0590*/  ISETP.NE.OR P4, PT, R10.reuse, RZ, P4 ;  /* 0x000000ff0a00720c */ /* 0x040fe40002785670 */
[----:B------:R-:W-:Y:S02]  /*05a0*/  ISETP.NE.OR P3, PT, R10, RZ, P3 ;  /* 0x000000ff0a00720c */ /* 0x000fe40001f65670 */
[----:B------:R-:W-:Y:S02]  /*05b0*/  SEL R9, RZ, 0x1, !P2 ;  /* 0x00000001ff097807 */ /* 0x000fe40005000000 */
[----:B------:R-:W-:-:S02]  /*05c0*/  SEL R13, RZ, 0x1, !P1 ;  /* 0x00000001ff0d7807 */ /* 0x000fc40004800000 */
[----:B------:R-:W-:Y:S02]  /*05d0*/  SEL R15, RZ, 0x1, !P0 ;  /* 0x00000001ff0f7807 */ /* 0x000fe40004000000 */
[----:B------:R-:W-:Y:S02]  /*05e0*/  SEL R17, RZ, 0x1, !P4 ;  /* 0x00000001ff117807 */ /* 0x000fe40006000000 */
[----:B------:R-:W-:Y:S02]  /*05f0*/  SEL R3, RZ, 0x1, !P3 ;  /* 0x00000001ff037807 */ /* 0x000fe40005800000 */
[----:B---3--:R-:W-:-:S04]  /*0600*/  ISETP.NE.AND P6, PT, R18, RZ, !P6 ;  /* 0x000000ff1200720c */ /* 0x008fc800077c5270 */
[----:B------:R-:W-:-:S04]  /*0610*/  ISETP.NE.OR P6, PT, R10, RZ, P6 ;  /* 0x000000ff0a00720c */ /* 0x000fc800037c5670 */
        /* <DEDUP_REMOVED lines=16> */
.L_x_16140:
        /* <DEDUP_REMOVED lines=8> */
.L_x_16141:
        /* <DEDUP_REMOVED lines=8> */
.L_x_16142:
        /* <DEDUP_REMOVED lines=8> */
.L_x_16143:
        /* <DEDUP_REMOVED lines=9> */
.L_x_16144:
[----:B------:R-:W-:Y:S05]  /*0930*/  BSYNC.RELIABLE B1 ;  /* 0x0000000000017941 */ /* 0x000fea0003800100 */
.L_x_16139:
[----:B------:R-:W-:-:S13]  /*0940*/  ISETP.GE.U32.AND P0, PT, R0, UR5, PT ;  /* 0x0000000500007c0c */ /* 0x000fda000bf06070 */
[----:B0-----:R-:W0:Y:S01]  /*0950*/  @!P0 LDC.64 R6, c[0x0][0x388] ;  /* 0x0000e200ff068b82 */ /* 0x001e220000000a00 */
[C---:B-12---:R-:W-:Y:S02]  /*0960*/  @!P0 VIADD R5, R0.reuse, UR4 ;  /* 0x0000000400058c36 */ /* 0x046fe40008000000 */
[----:B------:R-:W-:-:S03]  /*0970*/  @!P0 VIADD R0, R0, 0x80 ;  /* 0x0000008000008836 */ /* 0x000fc60000000000 */
[----:B0-----:R-:W-:-:S05]  /*0980*/  @!P0 IADD3 R4, P1, PT, R5, R6, RZ ;  /* 0x0000000605048210 */ /* 0x001fca0007f3e0ff */
[----:B------:R-:W-:-:S05]  /*0990*/  @!P0 IMAD.X R5, RZ, RZ, R7, P1 ;  /* 0x000000ffff058224 */ /* 0x000fca00008e0607 */
[----:B------:R3:W-:Y:S03]  /*09a0*/  @!P0 STG.E.U8 desc[UR8][R4.64], R3 ;  /* 0x0000000304008986 */ /* 0x0007e6000c101108 */
.L_x_16145:
[----:B------:R-:W-:Y:S05]  /*09b0*/  BSYNC.RECONVERGENT B0 ;  /* 0x0000000000007941 */ /* 0x000fea0003800200 */
.L_x_16138:
        /* <DEDUP_REMOVED lines=9> */
.L_x_16137:
        /* <DEDUP_REMOVED lines=9> */
[----:B------:R-:W4:Y:S04]  /*0ae0*/  LDG.E.U16 R0, desc[UR8][R4.64+0x100] ;  /* 0x0001000804007981 */ /* 0x000f28000c1e1500 */
[----:B------:R-:W5:Y:S04]  /*0af0*/  LDG.E.U16 R6, desc[UR8][R4.64+0x200] ;  /* 0x0002000804067981 */ /* 0x000f68000c1e1500 */
[----:B------:R4:W5:Y:S01]  /*0b00*/  LDG.E.U16 R8, desc[UR8][R4.64+0x300] ;  /* 0x0003000804087981 */ /* 0x000962000c1e1500 */
[----:B0-----:R-:W-:-:S04]  /*0b10*/  UIADD3 UR6, UP0, UPT, UR4, UR6, URZ ;  /* 0x0000000604067290 */ /* 0x001fc8000ff1e0ff */
[----:B------:R-:W-:Y:S02]  /*0b20*/  UIADD3.X UR7, UPT, UPT, URZ, UR7, URZ, UP0, !UPT ;  /* 0x00000007ff077290 */ /* 0x000fe400087fe4ff */
[----:B------:R-:W-:-:S04]  /*0b30*/  IMAD.U32 R2, RZ, RZ, UR6 ;  /* 0x00000006ff027e24 */ /* 0x000fc8000f8e00ff */
[----:B------:R-:W-:Y:S02]  /*0b40*/  IMAD.U32 R3, RZ, RZ, UR7 ;  /* 0x00000007ff037e24 */ /* 0x000fe4000f8e00ff */
[----:B------:R-:W-:Y:S01]  /*0b50*/  IMAD.WIDE.U32 R2, R11, 0x2, R2 ;  /* 0x000000020b027825 */ /* 0x000fe200078e0002 */
[C---:B--2---:R-:W-:Y:S02]  /*0b60*/  PRMT R7, R9.reuse, 0x7770, RZ ;  /* 0x0000777009077816 */ /* 0x044fe400000000ff */
[----:B------:R-:W-:Y:S02]  /*0b70*/  PRMT R9, R9, 0x7771, RZ ;  /* 0x0000777109097816 */ /* 0x000fe400000000ff */
[----:B---3--:R-:W-:Y:S02]  /*0b80*/  LOP3.LUT P6, RZ, R10, 0xff, R7, 0xc8, !PT ;  /* 0x000000ff0aff7812 */ /* 0x008fe400078cc807 */
[----:B----4-:R-:W-:Y:S02]  /*0b90*/  PRMT R5, R0, 0x7771, RZ ;  /* 0x0000777100057816 */ /* 0x010fe400000000ff */
[----:B-----5:R-:W-:-:S02]  /*0ba0*/  PRMT R7, R6, 0x7770, RZ ;  /* 0x0000777006077816 */ /* 0x020fc400000000ff */
[C---:B------:R-:W-:Y:S02]  /*0bb0*/  LOP3.LUT P5, RZ, R10.reuse, 0xff, R9, 0xc8, !PT ;  /* 0x000000ff0aff7812 */ /* 0x040fe400078ac809 */
[C---:B------:R-:W-:Y:S02]  /*0bc0*/  LOP3.LUT P3, RZ, R10.reuse, 0xff, R5, 0xc8, !PT ;  /* 0x000000ff0aff7812 */ /* 0x040fe4000786c805 */
[----:B------:R-:W-:Y:S02]  /*0bd0*/  LOP3.LUT P2, RZ, R10, 0xff, R7, 0xc8, !PT ;  /* 0x000000ff0aff7812 */ /* 0x000fe4000784c807 */
[----:B------:R-:W-:Y:S02]  /*0be0*/  PRMT R11, R0, 0x7770, RZ ;  /* 0x00007770000b7816 */ /* 0x000fe400000000ff */
[----:B------:R-:W-:Y:S02]  /*0bf0*/  PRMT R5, R6, 0x7771, RZ ;  /* 0x0000777106057816 */ /* 0x000fe400000000ff */
[----:B------:R-:W-:-:S02]  /*0c00*/  PRMT R9, R8, 0x7770, RZ ;  /* 0x0000777008097816 */ /* 0x000fc400000000ff */
[----:B------:R-:W-:Y:S02]  /*0c10*/  PRMT R7, R8, 0x7771, RZ ;  /* 0x0000777108077816 */ /* 0x000fe400000000ff */
[----:B------:R-:W-:Y:S02]  /*0c20*/  SEL R0, RZ, 0x1, !P6 ;  /* 0x00000001ff007807 */ /* 0x000fe40007000000 */
[C---:B------:R-:W-:Y:S02]  /*0c30*/  LOP3.LUT P4, RZ, R10.reuse, 0xff, R11, 0xc8, !PT ;  /* 0x000000ff0aff7812 */ /* 0x040fe4000788c80b */
[C---:B------:R-:W-:Y:S02]  /*0c40*/  LOP3.LUT P1, RZ, R10.reuse, 0xff, R5, 0xc8, !PT ;  /* 0x000000ff0aff7812 */ /* 0x040fe4000782c805 */
[C---:B------:R-:W-:Y:S02]  /*0c50*/  LOP3.LUT P0, RZ, R10.reuse, 0xff, R9, 0xc8, !PT ;  /* 0x000000ff0aff7812 */ /* 0x040fe4000780c809 */
[----:B------:R-:W-:-:S02]  /*0c60*/  LOP3.LUT P6, RZ, R10, 0xff, R7, 0xc8, !PT ;  /* 0x000000ff0aff7812 */ /* 0x000fc400078cc807 */
        /* <DEDUP_REMOVED lines=16> */
.L_x_16146:
        /* <DEDUP_REMOVED lines=9> */
.L_x_42846:


//--------------------- .text._ZN2at6native29vectorized_elementwise_kernelILi4ENS0_13AUnaryFunctorIbbbZZZNS0_22logical_or_kernel_cudaERNS_14TensorIteratorEENKUlvE0_clEvENKUlvE7_clEvEUlbbE_EESt5arrayIPcLm2EEEEviT0_T1_ --------------------------
	.section	.text._ZN2at6native29vectorized_elementwise_kernelILi4ENS0_13AUnaryFunctorIbbbZZZNS0_22logical_or_kernel_cudaERNS_14TensorIteratorEENKUlvE0_clEvENKUlvE7_clEvEUlbbE_EESt5arrayIPcLm2EEEEviT0_T1_,"ax",@progbits
	.align	128
        .global         _ZN2at6native29vectorized_elementwise_kernelILi4ENS0_13AUnaryFunctorIbbbZZZNS0_22logical_or_kernel_cudaERNS_14TensorIteratorEENKUlvE0_clEvENKUlvE7_clEvEUlbbE_EESt5arrayIPcLm2EEEEviT0_T1_
        .type           _ZN2at6native29vectorized_elementwise_kernelILi4ENS0_13AUnaryFunctorIbbbZZZNS0_22logical_or_kernel_cudaERNS_14TensorIteratorEENKUlvE0_clEvENKUlvE7_clEvEUlbbE_EESt5arrayIPcLm2EEEEviT0_T1_,@function
        .size           _ZN2at6native29vectorized_elementwise_kernelILi4ENS0_13AUnaryFunctorIbbbZZZNS0_22logical_or_kernel_cudaERNS_14TensorIteratorEENKUlvE0_clEvENKUlvE7_clEvEUlbbE_EESt5arrayIPcLm2EEEEviT0_T1_,(.L_x_42847 - _ZN2at6native29vectorized_elementwise_kernelILi4ENS0_13AUnaryFunctorIbbbZZZNS0_22logical_or_kernel_cudaERNS_14TensorIteratorEENKUlvE0_clEvENKUlvE7_clEvEUlbbE_EESt5arrayIPcLm2EEEEviT0_T1_)
        .other          _ZN2at6native29vectorized_elementwise_kernelILi4ENS0_13AUnaryFunctorIbbbZZZNS0_22logical_or_kernel_cudaERNS_14TensorIteratorEENKUlvE0_clEvENKUlvE7_clEvEUlbbE_EESt5arrayIPcLm2EEEEviT0_T1_,@"STO_CUDA_ENTRY STV_DEFAULT"
_ZN2at6native29vectorized_elementwise_kernelILi4ENS0_13AUnaryFunctorIbbbZZZNS0_22logical_or_kernel_cudaERNS_14TensorIteratorEENKUlvE0_clEvENKUlvE7_clEvEUlbbE_EESt5arrayIPcLm2EEEEviT0_T1_:
.text._ZN2at6native29vectorized_elementwise_kernelILi4ENS0_13AUnaryFunctorIbbbZZZNS0_22logical_or_kernel_cudaERNS_14TensorIteratorEENKUlvE0_clEvENKUlvE7_clEvEUlbbE_EESt5arrayIPcLm2EEEEviT0_T1_:
        /* <DEDUP_REMOVED lines=114> */
.L_x_16150:
        /* <DEDUP_REMOVED lines=8> */
.L_x_16151:
        /* <DEDUP_REMOVED lines=8> */
.L_x_16152:
        /* <DEDUP_REMOVED lines=8> */
.L_x_16153:
        /* <DEDUP_REMOVED lines=9> */
.L_x_16154:
[----:B------:R-:W-:Y:S05]  /*0930*/  BSYNC.RELIABLE B1 ;  /* 0x0000000000017941 */ /* 0x000fea0003800100 */
.L_x_16149:
[----:B------:R-:W-:-:S13]  /*0940*/  ISETP.GE.U32.AND P0, PT, R0, UR5, PT ;  /* 0x0000000500007c0c */ /* 0x000fda000bf06070 */
[----:B0-----:R-:W0:Y:S01]  /*0950*/  @!P0 LDC.64 R6, c[0x0][0x388] ;  /* 0x0000e200ff068b82 */ /* 0x001e220000000a00 */
[C---:B-12---:R-:W-:Y:S02]  /*0960*/  @!P0 VIADD R5, R0.reuse, UR4 ;  /* 0x0000000400058c36 */ /* 0x046fe40008000000 */
[----:B------:R-:W-:-:S03]  /*0970*/  @!P0 VIADD R0, R0, 0x80 ;  /* 0x0000008000008836 */ /* 0x000fc60000000000 */
[----:B0-----:R-:W-:-:S05]  /*0980*/  @!P0 IADD3 R4, P1, PT, R5, R6, RZ ;  /* 0x0000000605048210 */ /* 0x001fca0007f3e0ff */
[----:B------:R-:W-:-:S05]  /*0990*/  @!P0 IMAD.X R5, RZ, RZ, R7, P1 ;  /* 0x000000ffff058224 */ /* 0x000fca00008e0607 */
[----:B------:R3:W-:Y:S03]  /*09a0*/  @!P0 STG.E.U8 desc[UR8][R4.64], R3 ;  /* 0x0000000304008986 */ /* 0x0007e6000c101108 */
.L_x_16155:
[----:B------:R-:W-:Y:S05]  /*09b0*/  BSYNC.RECONVERGENT B0 ;  /* 0x0000000000007941 */ /* 0x000fea0003800200 */
.L_x_16148:
        /* <DEDUP_REMOVED lines=9> */
.L_x_16147:
        /* <DEDUP_REMOVED lines=9> */
[----:B------:R1:W4:Y:S01]  /*0ae0*/  LDG.E R6, desc[UR8][R2.64+0x200] ;  /* 0x0002000802067981 */ /* 0x000322000c1e1900 */
[----:B0-----:R-:W-:-:S04]  /*0af0*/  UIADD3 UR6, UP0, UPT, UR4, UR6, URZ ;  /* 0x0000000604067290 */ /* 0x001fc8000ff1e0ff */
[----:B------:R-:W-:Y:S02]  /*0b00*/  UIADD3.X UR7, UPT, UPT, URZ, UR7, URZ, UP0, !UPT ;  /* 0x00000007ff077290 */ /* 0x000fe400087fe4ff */
[----:B-1----:R-:W-:Y:S01]  /*0b10*/  IMAD.U32 R2, RZ, RZ, UR6 ;  /* 0x00000006ff027e24 */ /* 0x002fe2000f8e00ff */
[C---:B--2---:R-:W-:Y:S02]  /*0b20*/  PRMT R5, R4.reuse, 0x7770, RZ ;  /* 0x0000777004057816 */ /* 0x044fe400000000ff */
[----:B------:R-:W-:Y:S02]  /*0b30*/  PRMT R7, R4, 0x7771, RZ ;  /* 0x0000777104077816 */ /* 0x000fe400000000ff */
[C---:B---3--:R-:W-:Y:S02]  /*0b40*/  LOP3.LUT P6, RZ, R10.reuse, 0xff, R5, 0xc8, !PT ;  /* 0x000000ff0aff7812 */ /* 0x048fe400078cc805 */
[----:B------:R-:W-:Y:S02]  /*0b50*/  LOP3.LUT P5, RZ, R10, 0xff, R7, 0xc8, !PT ;  /* 0x000000ff0aff7812 */ /* 0x000fe400078ac807 */
[----:B------:R-:W-:-:S02]  /*0b60*/  PRMT R5, R4, 0x7772, RZ ;  /* 0x0000777204057816 */ /* 0x000fc400000000ff */
[----:B----4-:R-:W-:Y:S02]  /*0b70*/  PRMT R7, R6, 0x7770, RZ ;  /* 0x0000777006077816 */ /* 0x010fe400000000ff */
[----:B------:R-:W-:Y:S02]  /*0b80*/  PRMT R9, R4, 0x7773, RZ ;  /* 0x0000777304097816 */ /* 0x000fe400000000ff */
[C---:B------:R-:W-:Y:S02]  /*0b90*/  LOP3.LUT P3, RZ, R10.reuse, 0xff, R5, 0xc8, !PT ;  /* 0x000000ff0aff7812 */ /* 0x040fe4000786c805 */
[----:B------:R-:W-:Y:S02]  /*0ba0*/  LOP3.LUT P2, RZ, R10, 0xff, R7, 0xc8, !PT ;  /* 0x000000ff0aff7812 */ /* 0x000fe4000784c807 */
[C---:B------:R-:W-:Y:S02]  /*0bb0*/  PRMT R3, R6.reuse, 0x7771, RZ ;  /* 0x0000777106037816 */ /* 0x040fe400000000ff */
[----:B------:R-:W-:-:S02]  /*0bc0*/  PRMT R5, R6, 0x7772, RZ ;  /* 0x0000777206057816 */ /* 0x000fc400000000ff */
[----:B------:R-:W-:Y:S02]  /*0bd0*/  PRMT R7, R6, 0x7773, RZ ;  /* 0x0000777306077816 */ /* 0x000fe400000000ff */
[C---:B------:R-:W-:Y:S02]  /*0be0*/  LOP3.LUT P4, RZ, R10.reuse, 0xff, R9, 0xc8, !PT ;  /* 0x000000ff0aff7812 */ /* 0x040fe4000788c809 */
[----:B------:R-:W-:Y:S02]  /*0bf0*/  SEL R9, RZ, 0x1, !P6 ;  /* 0x00000001ff097807 */ /* 0x000fe40007000000 */
[C---:B------:R-:W-:Y:S01]  /*0c00*/  LOP3.LUT P1, RZ, R10.reuse, 0xff, R3, 0xc8, !PT ;  /* 0x000000ff0aff7812 */ /* 0x040fe2000782c803 */
[----:B------:R-:W-:Y:S01]  /*0c10*/  IMAD.U32 R3, RZ, RZ, UR7 ;  /* 0x00000007ff037e24 */ /* 0x000fe2000f8e00ff */
[C---:B------:R-:W-:Y:S02]  /*0c20*/  LOP3.LUT P0, RZ, R10.reuse, 0xff, R5, 0xc8, !PT ;  /* 0x000000ff0aff7812 */ /* 0x040fe4000780c805 */
[----:B------:R-:W-:Y:S01]  /*0c30*/  LOP3.LUT P6, RZ, R10, 0xff, R7, 0xc8, !PT ;  /* 0x000000ff0aff7812 */ /* 0x000fe200078cc807 */
[----:B------:R-:W-:Y:S01]  /*0c40*/  IMAD.WIDE.U32 R2, R0, 0x4, R2 ;  /* 0x0000000400027825 */ /* 0x000fe200078e0002 */
[----:B------:R-:W-:-:S02]  /*0c50*/  SEL R6, RZ, 0x1, !P5 ;  /* 0x00000001ff067807 */ /* 0x000fc40006800000 */
[----:B------:R-:W-:Y:S02]  /*0c60*/  SEL R4, RZ, 0x1, !P4 ;  /* 0x00000001ff047807 */ /* 0x000fe40006000000 */
[----:B------:R-:W-:Y:S02]  /*0c70*/  SEL R5, RZ, 0x1, !P3 ;  /* 0x00000001ff057807 */ /* 0x000fe40005800000 */
[----:B------:R-:W-:Y:S02]  /*0c80*/  SEL R11, RZ, 0x1, !P2 ;  /* 0x00000001ff0b7807 */ /* 0x000fe40005000000 */
[----:B------:R-:W-:Y:S02]  /*0c90*/  SEL R10, RZ, 0x1, !P1 ;  /* 0x00000001ff0a7807 */ /* 0x000fe40004800000 */
[----:B------:R-:W-:Y:S02]  /*0ca0*/  SEL R8, RZ, 0x1, !P0 ;  /* 0x00000001ff087807 */ /* 0x000fe40004000000 */
[----:B------:R-:W-:-:S02]  /*0cb0*/  SEL R7, RZ, 0x1, !P6 ;  /* 0x00000001ff077807 */ /* 0x000fc40007000000 */
[----:B------:R-:W-:Y:S02]  /*0cc0*/  PRMT R9, R9, 0x3340, R6 ;  /* 0x0000334009097816 */ /* 0x000fe40000000006 */
        /* <DEDUP_REMOVED lines=8> */
.L_x_16156:
        /* <DEDUP_REMOVED lines=11> */
.L_x_42847:


//--------------------- .text._ZN2at6native29vectorized_elementwise_kernelILi8ENS0_13AUnaryFunctorIbbbZZZNS0_22logical_or_kernel_cudaERNS_14TensorIteratorEENKUlvE0_clEvENKUlvE7_clEvEUlbbE_EESt5arrayIPcLm2EEEEviT0_T1_ --------------------------
	.section	.text._ZN2at6native29vectorized_elementwise_kernelILi8ENS0_13AUnaryFunctorIbbbZZZNS0_22logical_or_kernel_cudaERNS_14TensorIteratorEENKUlvE0_clEvENKUlvE7_clEvEUlbbE_EESt5arrayIPcLm2EEEEviT0_T1_,"ax",@progbits
	.align	128
        .global         _ZN2at6native29vectorized_elementwise_kernelILi8ENS0_13AUnaryFunctorIbbbZZZNS0_22logical_or_kernel_cudaERNS_14TensorIteratorEENKUlvE0_clEvENKUlvE7_clEvEUlbbE_EESt5arrayIPcLm2EEEEviT0_T1_
        .type           _ZN2at6native29vectorized_elementwise_kernelILi8ENS0_13AUnaryFunctorIbbbZZZNS0_22logical_or_kernel_cudaERNS_14TensorIteratorEENKUlvE0_clEvENKUlvE7_clEvEUlbbE_EESt5arrayIPcLm2EEEEviT0_T1_,@function
        .size           _ZN2at6native29vectorized_elementwise_kernelILi8ENS0_13AUnaryFunctorIbbbZZZNS0_22logical_or_kernel_cudaERNS_14TensorIteratorEENKUlvE0_clEvENKUlvE7_clEvEUlbbE_EESt5arrayIPcLm2EEEEviT0_T1_,(.L_x_42848 - _ZN2at6native29vectorized_elementwise_kernelILi8ENS0_13AUnaryFunctorIbbbZZZNS0_22logical_or_kernel_cudaERNS_14TensorIteratorEENKUlvE0_clEvENKUlvE7_clEvEUlbbE_EESt5arrayIPcLm2EEEEviT0_T1_)
        .other          _ZN2at6native29vectorized_elementwise_kernelILi8ENS0_13AUnaryFunctorIbbbZZZNS0_22logical_or_kernel_cudaERNS_14TensorIteratorEENKUlvE0_clEvENKUlvE7_clEvEUlbbE_EESt5arrayIPcLm2EEEEviT0_T1_,@"STO_CUDA_ENTRY STV_DEFAULT"
_ZN2at6native29vectorized_elementwise_kernelILi8ENS0_13AUnaryFunctorIbbbZZZNS0_22logical_or_kernel_cudaERNS_14TensorIteratorEENKUlvE0_clEvENKUlvE7_clEvEUlbbE_EESt5arrayIPcLm2EEEEviT0_T1_:
.text._ZN2at6native29vectorized_elementwise_kernelILi8ENS0_13AUnaryFunctorIbbbZZZNS0_22logical_or_kernel_cudaERNS_14TensorIteratorEENKUlvE0_clEvENKUlvE7_clEvEUlbbE_EESt5arrayIPcLm2EEEEviT0_T1_:
[----:B------:R-:W-:Y:S01]  /*0000*/  LDC R1, c[0x0][0x37c] ;  /* 0x0000df00ff017b82 */ /* 0x000fe20000000800 */
[----:B------:R-:W-:Y:S05]  /*0010*/  EXIT ;  /* 0x000000000000794d */ /* 0x000fea0003800000 */
.L_x_16157:
        /* <DEDUP_REMOVED lines=14> */
.L_x_42848:


//--------------------- .text._ZN2at6native18elementwise_kernelILi128ELi4EZNS0_15gpu_kernel_implINS0_13BinaryFunctorIbbbZZZNS0_22logical_or_kernel_cudaERNS_14TensorIteratorEENKUlvE0_clEvENKUlvE7_clEvEUlbbE_EEEEvRNS_18TensorIteratorBaseERKT_EUliE_EEviT1_ --------------------------
	.section	.text._ZN2at6native18elementwise_kernelILi128ELi4EZNS0_15gpu_kernel_implINS0_13BinaryFunctorIbbbZZZNS0_22logical_or_kernel_cudaERNS_14TensorIteratorEENKUlvE0_clEvENKUlvE7_clEvEUlbbE_EEEEvRNS_18TensorIteratorBaseERKT_EUliE_EEviT1_,"ax",@progbits
	.align	128
        .global         _ZN2at6native18elementwise_kernelILi128ELi4EZNS0_15gpu_kernel_implINS0_13BinaryFunctorIbbbZZZNS0_22logical_or_kernel_cudaERNS_14TensorIteratorEENKUlvE0_clEvENKUlvE7_clEvEUlbbE_EEEEvRNS_18TensorIteratorBaseERKT_EUliE_EEviT1_
        .type           _ZN2at6native18elementwise_kernelILi128ELi4EZNS0_15gpu_kernel_implINS0_13BinaryFunctorIbbbZZZNS0_22logical_or_kernel_cudaERNS_14TensorIteratorEENKUlvE0_clEvENKUlvE7_clEvEUlbbE_EEEEvRNS_18TensorIteratorBaseERKT_EUliE_EEviT1_,@function
        .size           _ZN2at6native18elementwise_kernelILi128ELi4EZNS0_15gpu_kernel_implINS0_13BinaryFunctorIbbbZZZNS0_22logical_or_kernel_cudaERNS_14TensorIteratorEENKUlvE0_clEvENKUlvE7_clEvEUlbbE_EEEEvRNS_18TensorIteratorBaseERKT_EUliE_EEviT1_,(.L_x_42849 - _ZN2at6native18elementwise_kernelILi128ELi4EZNS0_15gpu_kernel_implINS0_13BinaryFunctorIbbbZZZNS0_22logical_or_kernel_cudaERNS_14TensorIteratorEENKUlvE0_clEvENKUlvE7_clEvEUlbbE_EEEEvRNS_18TensorIteratorBaseERKT_EUliE_EEviT1_)
        .other          _ZN2at6native18elementwise_kernelILi128ELi4EZNS0_15gpu_kernel_implINS0_13BinaryFunctorIbbbZZZNS0_22logical_or_kernel_cudaERNS_14TensorIteratorEENKUlvE0_clEvENKUlvE7_clEvEUlbbE_EEEEvRNS_18TensorIteratorBaseERKT_EUliE_EEviT1_,@"STO_CUDA_ENTRY STV_DEFAULT"
_ZN2at6native18elementwise_kernelILi128ELi4EZNS0_15gpu_kernel_implINS0_13BinaryFunctorIbbbZZZNS0_22logical_or_kernel_cudaERNS_14TensorIteratorEENKUlvE0_clEvENKUlvE7_clEvEUlbbE_EEEEvRNS_18TensorIteratorBaseERKT_EUliE_EEviT1_:
.text._ZN2at6native18elementwise_kernelILi128ELi4EZNS0_15gpu_kernel_implINS0_13BinaryFunctorIbbbZZZNS0_22logical_or_kernel_cudaERNS_14TensorIteratorEENKUlvE0_clEvENKUlvE7_clEvEUlbbE_EEEEvRNS_18TensorIteratorBaseERKT_EUliE_EEviT1_:
        /* <DEDUP_REMOVED lines=371> */
.L_x_16160:
        /* <DEDUP_REMOVED lines=19> */
.L_x_16165:
[----:B------:R-:W2:Y:S02]  /*1860*/  LDG.E.U8 R2, desc[UR36][R2.64] ;  /* 0x0000002402027981 */ /* 0x000ea4000c1e1100 */
[----:B--2---:R-:W-:-:S04]  /*1870*/  ISETP.NE.AND P0, PT, R2, RZ, PT ;  /* 0x000000ff0200720c */ /* 0x004fc80003f05270 */
[----:B------:R-:W-:Y:S01]  /*1880*/  P2R R19, PR, RZ, 0x1 ;  /* 0x00000001ff137803 */ /* 0x000fe20000000000 */
[----:B------:R-:W-:Y:S08]  /*1890*/  BRA `(.L_x_16167) ;  /* 0x0000000800947947 */ /* 0x000ff00003800000 */
.L_x_16164:
        /* <DEDUP_REMOVED lines=11> */
.L_x_16169:
[----:B------:R-:W2:Y:S02]  /*1950*/  LDG.E R2, desc[UR36][R2.64] ;  /* 0x0000002402027981 */ /* 0x000ea4000c1e1900 */
[----:B--2---:R-:W-:-:S04]  /*1960*/  ISETP.NE.AND P0, PT, R2, RZ, PT ;  /* 0x000000ff0200720c */ /* 0x004fc80003f05270 */
[----:B------:R-:W-:Y:S01]  /*1970*/  P2R R19, PR, RZ, 0x1 ;  /* 0x00000001ff137803 */ /* 0x000fe20000000000 */
[----:B------:R-:W-:Y:S08]  /*1980*/  BRA `(.L_x_16167) ;  /* 0x0000000800587947 */ /* 0x000ff00003800000 */
.L_x_16168:
[----:B------:R-:W2:Y:S02]  /*1990*/  LDG.E.U16 R2, desc[UR36][R2.64] ;  /* 0x0000002402027981 */ /* 0x000ea4000c1e1500 */
[----:B--2---:R-:W-:-:S04]  /*19a0*/  ISETP.NE.AND P0, PT, R2, RZ, PT ;  /* 0x000000ff0200720c */ /* 0x004fc80003f05270 */
[----:B------:R-:W-:Y:S01]  /*19b0*/  P2R R19, PR, RZ, 0x1 ;  /* 0x00000001ff137803 */ /* 0x000fe20000000000 */
[----:B------:R-:W-:Y:S08]  /*19c0*/  BRA `(.L_x_16167) ;  /* 0x0000000800487947 */ /* 0x000ff00003800000 */
.L_x_16163:
        /* <DEDUP_REMOVED lines=10> */
.L_x_16171:
[----:B------:R-:W2:Y:S02]  /*1a70*/  LDG.E.U16 R0, desc[UR36][R2.64] ;  /* 0x0000002402007981 */ /* 0x000ea4000c1e1500 */
[----:B--2---:R-:W-:-:S05]  /*1a80*/  HADD2.F32 R0, -RZ, R0.H0_H0 ;  /* 0x20000000ff007230 */ /* 0x004fca0000004100 */
[----:B------:R-:W-:-:S04]  /*1a90*/  FSETP.NEU.FTZ.AND P0, PT, R0, RZ, PT ;  /* 0x000000ff0000720b */ /* 0x000fc80003f1d000 */
[----:B------:R-:W-:Y:S01]  /*1aa0*/  P2R R19, PR, RZ, 0x1 ;  /* 0x00000001ff137803 */ /* 0x000fe20000000000 */
[----:B------:R-:W-:Y:S08]  /*1ab0*/  BRA `(.L_x_16167) ;  /* 0x00000008000c7947 */ /* 0x000ff00003800000 */
.L_x_16170:
        /* <DEDUP_REMOVED lines=12> */
.L_x_16173:
        /* <DEDUP_REMOVED lines=10> */
.L_x_16172:
[----:B------:R-:W2:Y:S02]  /*1c20*/  LDG.E.64 R2, desc[UR36][R2.64] ;  /* 0x0000002402027981 */ /* 0x000ea4000c1e1b00 */
[----:B--2---:R-:W0:Y:S02]  /*1c30*/  DSETP.NEU.AND P0, PT, R2, RZ, PT ;  /* 0x000000ff0200722a */ /* 0x004e240003f0d000 */
[----:B0-----:R-:W-:Y:S01]  /*1c40*/  P2R R19, PR, RZ, 0x1 ;  /* 0x00000001ff137803 */ /* 0x001fe20000000000 */
[----:B------:R-:W-:Y:S06]  /*1c50*/  BRA `(.L_x_16167) ;  /* 0x0000000400a47947 */ /* 0x000fec0003800000 */
.L_x_16162:
        /* <DEDUP_REMOVED lines=12> */
.L_x_16176:
        /* <DEDUP_REMOVED lines=9> */
.L_x_16175:
        /* <DEDUP_REMOVED lines=10> */
.L_x_16178:
        /* <DEDUP_REMOVED lines=12> */
.L_x_16177:
[----:B------:R-:W2:Y:S02]  /*1f10*/  LDG.E.U16 R0, desc[UR36][R2.64] ;  /* 0x0000002402007981 */ /* 0x000ea4000c1e1500 */
[----:B--2---:R-:W-:-:S05]  /*1f20*/  IMAD.U32 R0, R0, 0x10000, RZ ;  /* 0x0001000000007824 */ /* 0x004fca00078e00ff */
[----:B------:R-:W-:-:S04]  /*1f30*/  FSETP.NEU.FTZ.AND P0, PT, R0, RZ, PT ;  /* 0x000000ff0000720b */ /* 0x000fc80003f1d000 */
[----:B------:R-:W-:Y:S01]  /*1f40*/  P2R R19, PR, RZ, 0x1 ;  /* 0x00000001ff137803 */ /* 0x000fe20000000000 */
[----:B------:R-:W-:Y:S08]  /*1f50*/  BRA `(.L_x_16167) ;  /* 0x0000000000e47947 */ /* 0x000ff00003800000 */
.L_x_16174:
        /* <DEDUP_REMOVED lines=12> */
.L_x_16181:
[----:B------:R-:W2:Y:S02]  /*2020*/  LDG.E.U8 R2, desc[UR36][R2.64] ;  /* 0x0000002402027981 */ /* 0x000ea4000c1e1100 */
[----:B--2---:R-:W-:-:S04]  /*2030*/  ISETP.NE.AND P0, PT, R2, RZ, PT ;  /* 0x000000ff0200720c */ /* 0x004fc80003f05270 */
[----:B------:R-:W-:Y:S01]  /*2040*/  P2R R19, PR, RZ, 0x1 ;  /* 0x00000001ff137803 */ /* 0x000fe20000000000 */
[----:B------:R-:W-:Y:S08]  /*2050*/  BRA `(.L_x_16167) ;  /* 0x0000000000a47947 */ /* 0x000ff00003800000 */
.L_x_16180:
[----:B------:R-:W2:Y:S02]  /*2060*/  LDG.E.U8 R2, desc[UR36][R2.64] ;  /* 0x0000002402027981 */ /* 0x000ea4000c1e1100 */
[----:B--2---:R-:W-:-:S04]  /*2070*/  ISETP.NE.AND P0, PT, R2, RZ, PT ;  /* 0x000000ff0200720c */ /* 0x004fc80003f05270 */
[----:B------:R-:W-:Y:S01]  /*2080*/  P2R R19, PR, RZ, 0x1 ;  /* 0x00000001ff137803 */ /* 0x000fe20000000000 */
[----:B------:R-:W-:Y:S08]  /*2090*/  BRA `(.L_x_16167) ;  /* 0x0000000000947947 */ /* 0x000ff00003800000 */
.L_x_16179:
[----:B------:R-:W-:-:S09]  /*20a0*/  UISETP.NE.AND UP0, UPT, UR4, 0x1c, UPT ;  /* 0x0000001c0400788c */ /* 0x000fd2000bf05270 */
[----:B------:R-:W-:Y:S05]  /*20b0*/  BRA.U !UP0, `(.L_x_16182) ;  /* 0x0000000108807547 */ /* 0x000fea000b800000 */
[----:B------:R-:W-:-:S09]  /*20c0*/  UISETP.NE.AND UP0, UPT, UR4, 0x1d, UPT ;  /* 0x0000001d0400788c */ /* 0x000fd2000bf05270 */
[----:B------:R-:W-:Y:S05]  /*20d0*/  BRA.U !UP0, `(.L_x_16183) ;  /* 0x0000000108647547 */ /* 0x000fea000b800000 */
[----:B------:R-:W-:-:S09]  /*20e0*/  UISETP.NE.AND UP0, UPT, UR4, 0x2c, UPT ;  /* 0x0000002c0400788c */ /* 0x000fd2000bf05270 */
[----:B------:R-:W-:Y:S05]  /*20f0*/  BRA.U !UP0, `(.L_x_16184) ;  /* 0x00000001084c7547 */ /* 0x000fea000b800000 */
.L_x_16166:
        /* <DEDUP_REMOVED lines=16> */
.L_x_16185:
[----:B------:R-:W-:-:S04]  /*2200*/  PLOP3.LUT P0, PT, PT, PT, PT, 0x8, 0x80 ;  /* 0x000000000080781c */ /* 0x000fc80003f0e170 */
[----:B------:R-:W-:Y:S01]  /*2210*/  P2R R19, PR, RZ, 0x1 ;  /* 0x00000001ff137803 */ /* 0x000fe20000000000 */
[----:B------:R-:W-:Y:S08]  /*2220*/  BRA `(.L_x_16167) ;  /* 0x0000000000307947 */ /* 0x000ff00003800000 */
.L_x_16184:
[----:B------:R-:W2:Y:S02]  /*2230*/  LDG.E.U8 R2, desc[UR36][R2.64] ;  /* 0x0000002402027981 */ /* 0x000ea4000c1e1100 */
[----:B--2---:R-:W-:-:S04]  /*2240*/  ISETP.NE.AND P0, PT, R2, RZ, PT ;  /* 0x000000ff0200720c */ /* 0x004fc80003f05270 */
[----:B------:R-:W-:Y:S01]  /*2250*/  P2R R19, PR, RZ, 0x1 ;  /* 0x00000001ff137803 */ /* 0x000fe20000000000 */
[----:B------:R-:W-:Y:S08]  /*2260*/  BRA `(.L_x_16167) ;  /* 0x0000000000207947 */ /* 0x000ff00003800000 */
.L_x_16183:
[----:B------:R-:W2:Y:S02]  /*2270*/  LDG.E.64 R2, desc[UR36][R2.64] ;  /* 0x0000002402027981 */ /* 0x000ea4000c1e1b00 */
[----:B--2---:R-:W-:-:S04]  /*2280*/  ISETP.NE.U32.AND P0, PT, R2, RZ, PT ;  /* 0x000000ff0200720c */ /* 0x004fc80003f05070 */
[----:B------:R-:W-:-:S04]  /*2290*/  ISETP.NE.AND.EX P0, PT, R3, RZ, PT, P0 ;  /* 0x000000ff0300720c */ /* 0x000fc80003f05300 */
[----:B------:R-:W-:Y:S01]  /*22a0*/  P2R R19, PR, RZ, 0x1 ;  /* 0x00000001ff137803 */ /* 0x000fe20000000000 */
[----:B------:R-:W-:Y:S08]  /*22b0*/  BRA `(.L_x_16167) ;  /* 0x00000000000c7947 */ /* 0x000ff00003800000 */
.L_x_16182:
[----:B------:R-:W2:Y:S02]  /*22c0*/  LDG.E R2, desc[UR36][R2.64] ;  /* 0x0000002402027981 */ /* 0x000ea4000c1e1900 */
[----:B--2---:R-:W-:-:S04]  /*22d0*/  ISETP.NE.AND P0, PT, R2, RZ, PT ;  /* 0x000000ff0200720c */ /* 0x004fc80003f05270 */
[----:B------:R-:W-:-:S09]  /*22e0*/  P2R R19, PR, RZ, 0x1 ;  /* 0x00000001ff137803 */ /* 0x000fd20000000000 */
.L_x_16167:
[----:B------:R-:W-:Y:S05]  /*22f0*/  BSYNC.RECONVERGENT B6 ;  /* 0x0000000000067941 */ /* 0x000fea0003800200 */
.L_x_16161:
        /* <DEDUP_REMOVED lines=18> */
.L_x_16190:
[----:B------:R-:W2:Y:S02]  /*2420*/  LDG.E.U8 R2, desc[UR36][R2.64] ;  /* 0x0000002402027981 */ /* 0x000ea4000c1e1100 */
[----:B--2---:R-:W-:Y:S01]  /*2430*/  ISETP.NE.AND P0, PT, R2, RZ, PT ;  /* 0x000000ff0200720c */ /* 0x004fe20003f05270 */
[----:B------:R-:W-:-:S12]  /*2440*/  BRA `(.L_x_16192) ;  /* 0x0000000800407947 */ /* 0x000fd80003800000 */
.L_x_16189:
        /* <DEDUP_REMOVED lines=10> */
.L_x_16194:
[----:B------:R-:W2:Y:S02]  /*24f0*/  LDG.E R2, desc[UR36][R2.64] ;  /* 0x0000002402027981 */ /* 0x000ea4000c1e1900 */
[----:B--2---:R-:W-:Y:S01]  /*2500*/  ISETP.NE.AND P0, PT, R2, RZ, PT ;  /* 0x000000ff0200720c */ /* 0x004fe20003f05270 */
[----:B------:R-:W-:-:S12]  /*2510*/  BRA `(.L_x_16192) ;  /* 0x00000008000c7947 */ /* 0x000fd80003800000 */
.L_x_16193:
[----:B------:R-:W2:Y:S02]  /*2520*/  LDG.E.U16 R2, desc[UR36][R2.64] ;  /* 0x0000002402027981 */ /* 0x000ea4000c1e1500 */
[----:B--2---:R-:W-:Y:S01]  /*2530*/  ISETP.NE.AND P0, PT, R2, RZ, PT ;  /* 0x000000ff0200720c */ /* 0x004fe20003f05270 */
[----:B------:R-:W-:-:S12]  /*2540*/  BRA `(.L_x_16192) ;  /* 0x0000000800007947 */ /* 0x000fd80003800000 */
.L_x_16188:
        /* <DEDUP_REMOVED lines=9> */
.L_x_16196:
[----:B------:R-:W2:Y:S02]  /*25e0*/  LDG.E.U16 R0, desc[UR36][R2.64] ;  /* 0x0000002402007981 */ /* 0x000ea4000c1e1500 */
[----:B--2---:R-:W-:-:S05]  /*25f0*/  HADD2.F32 R0, -RZ, R0.H0_H0 ;  /* 0x20000000ff007230 */ /* 0x004fca0000004100 */
[----:B------:R-:W-:Y:S01]  /*2600*/  FSETP.NEU.FTZ.AND P0, PT, R0, RZ, PT ;  /* 0x000000ff0000720b */ /* 0x000fe20003f1d000 */
[----:B------:R-:W-:-:S12]  /*2610*/  BRA `(.L_x_16192) ;  /* 0x0000000400cc7947 */ /* 0x000fd80003800000 */
.L_x_16195:
        /* <DEDUP_REMOVED lines=11> */
.L_x_16198:
        /* <DEDUP_REMOVED lines=8> */
.L_x_16197:
[----:B------:R-:W2:Y:S02]  /*2750*/  LDG.E.64 R2, desc[UR36][R2.64] ;  /* 0x0000002402027981 */ /* 0x000ea4000c1e1b00 */
[----:B--2---:R1:W2:Y:S02]  /*2760*/  DSETP.NEU.AND P0, PT, R2, RZ, PT ;  /* 0x000000ff0200722a */ /* 0x0042a40003f0d000 */
[----:B--2---:R-:W-:Y:S05]  /*2770*/  BRA `(.L_x_16192) ;  /* 0x0000000400747947 */ /* 0x004fea0003800000 */
.L_x_16187:
        /* <DEDUP_REMOVED lines=11> */
.L_x_16201:
        /* <DEDUP_REMOVED lines=8> */
.L_x_16200:
        /* <DEDUP_REMOVED lines=9> */
.L_x_16203:
        /* <DEDUP_REMOVED lines=11> */
.L_x_16202:
[----:B------:R-:W2:Y:S02]  /*29f0*/  LDG.E.U16 R0, desc[UR36][R2.64] ;  /* 0x0000002402007981 */ /* 0x000ea4000c1e1500 */
[----:B--2---:R-:W-:-:S05]  /*2a00*/  IMAD.U32 R0, R0, 0x10000, RZ ;  /* 0x0001000000007824 */ /* 0x004fca00078e00ff */
[----:B------:R-:W-:Y:S01]  /*2a10*/  FSETP.NEU.FTZ.AND P0, PT, R0, RZ, PT ;  /* 0x000000ff0000720b */ /* 0x000fe20003f1d000 */
[----:B------:R-:W-:-:S12]  /*2a20*/  BRA `(.L_x_16192) ;  /* 0x0000000000c87947 */ /* 0x000fd80003800000 */
.L_x_16199:
        /* <DEDUP_REMOVED lines=11> */
.L_x_16206:
[----:B------:R-:W2:Y:S02]  /*2ae0*/  LDG.E.U8 R2, desc[UR36][R2.64] ;  /* 0x0000002402027981 */ /* 0x000ea4000c1e1100 */
[----:B--2---:R-:W-:Y:S01]  /*2af0*/  ISETP.NE.AND P0, PT, R2, RZ, PT ;  /* 0x000000ff0200720c */ /* 0x004fe20003f05270 */
[----:B------:R-:W-:-:S12]  /*2b00*/  BRA `(.L_x_16192) ;  /* 0x0000000000907947 */ /* 0x000fd80003800000 */
.L_x_16205:
[----:B------:R-:W2:Y:S02]  /*2b10*/  LDG.E.U8 R2, desc[UR36][R2.64] ;  /* 0x0000002402027981 */ /* 0x000ea4000c1e1100 */
[----:B--2---:R-:W-:Y:S01]  /*2b20*/  ISETP.NE.AND P0, PT, R2, RZ, PT ;  /* 0x000000ff0200720c */ /* 0x004fe20003f05270 */
[----:B------:R-:W-:-:S12]  /*2b30*/  BRA `(.L_x_16192) ;  /* 0x0000000000847947 */ /* 0x000fd80003800000 */
.L_x_16204:
[----:B------:R-:W-:-:S09]  /*2b40*/  UISETP.NE.AND UP0, UPT, UR4, 0x1c, UPT ;  /* 0x0000001c0400788c */ /* 0x000fd2000bf05270 */
[----:B------:R-:W-:Y:S05]  /*2b50*/  BRA.U !UP0, `(.L_x_16207) ;  /* 0x0000000108747547 */ /* 0x000fea000b800000 */
[----:B------:R-:W-:-:S09]  /*2b60*/  UISETP.NE.AND UP0, UPT, UR4, 0x1d, UPT ;  /* 0x0000001d0400788c */ /* 0x000fd2000bf05270 */
[----:B------:R-:W-:Y:S05]  /*2b70*/  BRA.U !UP0, `(.L_x_16208) ;  /* 0x00000001085c7547 */ /* 0x000fea000b800000 */
[----:B------:R-:W-:-:S09]  /*2b80*/  UISETP.NE.AND UP0, UPT, UR4, 0x2c, UPT ;  /* 0x0000002c0400788c */ /* 0x000fd2000bf05270 */
[----:B------:R-:W-:Y:S05]  /*2b90*/  BRA.U !UP0, `(.L_x_16209) ;  /* 0x0000000108487547 */ /* 0x000fea000b800000 */
.L_x_16191:
        /* <DEDUP_REMOVED lines=16> */
.L_x_16210:
[----:B------:R-:W-:Y:S01]  /*2ca0*/  PLOP3.LUT P0, PT, PT, PT, PT, 0x8, 0x80 ;  /* 0x000000000080781c */ /* 0x000fe20003f0e170 */
[----:B------:R-:W-:-:S12]  /*2cb0*/  BRA `(.L_x_16192) ;  /* 0x0000000000247947 */ /* 0x000fd80003800000 */
.L_x_16209:
[----:B------:R-:W2:Y:S02]  /*2cc0*/  LDG.E.U8 R2, desc[UR36][R2.64] ;  /* 0x0000002402027981 */ /* 0x000ea4000c1e1100 */
[----:B--2---:R-:W-:Y:S01]  /*2cd0*/  ISETP.NE.AND P0, PT, R2, RZ, PT ;  /* 0x000000ff0200720c */ /* 0x004fe20003f05270 */
[----:B------:R-:W-:-:S12]  /*2ce0*/  BRA `(.L_x_16192) ;  /* 0x0000000000187947 */ /* 0x000fd80003800000 */
.L_x_16208:
[----:B------:R-:W2:Y:S02]  /*2cf0*/  LDG.E.64 R2, desc[UR36][R2.64] ;  /* 0x0000002402027981 */ /* 0x000ea4000c1e1b00 */
[----:B--2---:R-:W-:-:S04]  /*2d00*/  ISETP.NE.U32.AND P0, PT, R2, RZ, PT ;  /* 0x000000ff0200720c */ /* 0x004fc80003f05070 */
[----:B------:R-:W-:Y:S01]  /*2d10*/  ISETP.NE.AND.EX P0, PT, R3, RZ, PT, P0 ;  /* 0x000000ff0300720c */ /* 0x000fe20003f05300 */
[----:B------:R-:W-:-:S12]  /*2d20*/  BRA `(.L_x_16192) ;  /* 0x0000000000087947 */ /* 0x000fd80003800000 */
.L_x_16207:
[----:B------:R-:W2:Y:S02]  /*2d30*/  LDG.E R2, desc[UR36][R2.64] ;  /* 0x0000002402027981 */ /* 0x000ea4000c1e1900 */
[----:B--2---:R-:W-:-:S13]  /*2d40*/  ISETP.NE.AND P0, PT, R2, RZ, PT ;  /* 0x000000ff0200720c */ /* 0x004fda0003f05270 */
.L_x_16192:
[----:B------:R-:W-:Y:S05]  /*2d50*/  BSYNC.RECONVERGENT B6 ;  /* 0x0000000000067941 */ /* 0x000fea0003800200 */
.L_x_16186:
        /* <DEDUP_REMOVED lines=20> */
.L_x_16215:
[----:B------:R3:W-:Y:S01]  /*2ea0*/  STG.E.U8 desc[UR36][R2.64], R4 ;  /* 0x0000000402007986 */ /* 0x0007e2000c101124 */
[----:B------:R-:W-:Y:S05]  /*2eb0*/  BRA `(.L_x_16217) ;  /* 0x0000000c00007947 */ /* 0x000fea0003800000 */
.L_x_16214:
        /* <DEDUP_REMOVED lines=9> */
.L_x_16219:
[----:B------:R1:W-:Y:S01]  /*2f50*/  STG.E desc[UR36][R2.64], R4 ;  /* 0x0000000402007986 */ /* 0x0003e2000c101924 */
[----:B------:R-:W-:Y:S05]  /*2f60*/  BRA `(.L_x_16217) ;  /* 0x0000000800d47947 */ /* 0x000fea0003800000 */
.L_x_16218:
[----:B------:R2:W-:Y:S01]  /*2f70*/  STG.E.U16 desc[UR36][R2.64], R4 ;  /* 0x0000000402007986 */ /* 0x0005e2000c101524 */
[----:B------:R-:W-:Y:S05]  /*2f80*/  BRA `(.L_x_16217) ;  /* 0x0000000800cc7947 */ /* 0x000fea0003800000 */
.L_x_16213:
        /* <DEDUP_REMOVED lines=9> */
.L_x_16221:
[----:B------:R-:W-:-:S04]  /*3020*/  I2FP.F32.U32 R0, R4 ;  /* 0x0000000400007245 */ /* 0x000fc80000201000 */
[----:B------:R-:W-:-:S05]  /*3030*/  F2FP.F16.F32.PACK_AB R0, RZ, R0 ;  /* 0x00000000ff00723e */ /* 0x000fca00000000ff */
[----:B------:R0:W-:Y:S01]  /*3040*/  STG.E.U16 desc[UR36][R2.64], R0 ;  /* 0x0000000002007986 */ /* 0x0001e2000c101524 */
[----:B------:R-:W-:Y:S05]  /*3050*/  BRA `(.L_x_16217) ;  /* 0x0000000800987947 */ /* 0x000fea0003800000 */
.L_x_16220:
        /* <DEDUP_REMOVED lines=10> */
.L_x_16223:
[----:B------:R-:W-:-:S04]  /*3100*/  I2FP.F32.U32 R4, R4 ;  /* 0x0000000400047245 */ /* 0x000fc80000201000 */
[----:B------:R-:W-:-:S04]  /*3110*/  F2FP.F16.F32.PACK_AB R5, RZ, R4 ;  /* 0x00000004ff05723e */ /* 0x000fc800000000ff */
[----:B------:R-:W-:-:S05]  /*3120*/  PRMT R5, R5, 0x5410, RZ ;  /* 0x0000541005057816 */ /* 0x000fca00000000ff */
[----:B------:R0:W-:Y:S01]  /*3130*/  STG.E desc[UR36][R2.64], R5 ;  /* 0x0000000502007986 */ /* 0x0001e2000c101924 */
[----:B------:R-:W-:Y:S05]  /*3140*/  BRA `(.L_x_16217) ;  /* 0x00000008005c7947 */ /* 0x000fea0003800000 */
.L_x_16222:
[----:B------:R-:W0:Y:S02]  /*3150*/  I2F.F64.U32 R4, R4 ;  /* 0x0000000400047312 */ /* 0x000e240000201800 */
[----:B0-----:R0:W-:Y:S01]  /*3160*/  STG.E.64 desc[UR36][R2.64], R4 ;  /* 0x0000000402007986 */ /* 0x0011e2000c101b24 */
[----:B------:R-:W-:Y:S05]  /*3170*/  BRA `(.L_x_16217) ;  /* 0x0000000800507947 */ /* 0x000fea0003800000 */
.L_x_16212:
        /* <DEDUP_REMOVED lines=10> */
.L_x_16226:
[----:B------:R-:W-:Y:S01]  /*3220*/  CS2R R6, SRZ ;  /* 0x0000000000067805 */ /* 0x000fe2000001ff00 */
[----:B------:R-:W0:Y:S04]  /*3230*/  I2F.F64.U32 R4, R4 ;  /* 0x0000000400047312 */ /* 0x000e280000201800 */
[----:B0-----:R0:W-:Y:S01]  /*3240*/  STG.E.128 desc[UR36][R2.64], R4 ;  /* 0x0000000402007986 */ /* 0x0011e2000c101d24 */
[----:B------:R-:W-:Y:S05]  /*3250*/  BRA `(.L_x_16217) ;  /* 0x0000000800187947 */ /* 0x000fea0003800000 */
.L_x_16225:
        /* <DEDUP_REMOVED lines=17> */
.L_x_16230:
[----:B------:R-:W-:Y:S05]  /*3370*/  BSYNC.RECONVERGENT B0 ;  /* 0x0000000000007941 */ /* 0x000fea0003800200 */
.L_x_16229:
[----:B------:R0:W-:Y:S01]  /*3380*/  STG.E.U8 desc[UR36][R2.64], R5 ;  /* 0x0000000502007986 */ /* 0x0001e2000c101124 */
[----:B------:R-:W-:Y:S05]  /*3390*/  BRA `(.L_x_16217) ;  /* 0x0000000400c87947 */ /* 0x000fea0003800000 */
.L_x_16228:
        /* <DEDUP_REMOVED lines=16> */
.L_x_16227:
[----:B------:R-:W-:-:S04]  /*34a0*/  I2FP.F32.U32 R0, R4 ;  /* 0x0000000400007245 */ /* 0x000fc80000201000 */
[----:B------:R-:W-:-:S05]  /*34b0*/  F2FP.BF16.F32.PACK_AB R0, RZ, R0 ;  /* 0x00000000ff00723e */ /* 0x000fca00000010ff */
[----:B------:R0:W-:Y:S01]  /*34c0*/  STG.E.U16 desc[UR36][R2.64], R0 ;  /* 0x0000000002007986 */ /* 0x0001e2000c101524 */
[----:B------:R-:W-:Y:S05]  /*34d0*/  BRA `(.L_x_16217) ;  /* 0x0000000400787947 */ /* 0x000fea0003800000 */
.L_x_16224:
        /* <DEDUP_REMOVED lines=10> */
.L_x_16233:
        /* <DEDUP_REMOVED lines=12> */
.L_x_16236:
[----:B------:R-:W-:-:S04]  /*3640*/  SHF.R.U32.HI R0, RZ, 0x14, R5 ;  /* 0x00000014ff007819 */ /* 0x000fc80000011605 */
[----:B------:R-:W-:-:S04]  /*3650*/  LOP3.LUT R0, R0, 0x1, RZ, 0xc0, !PT ;  /* 0x0000000100007812 */ /* 0x000fc800078ec0ff */
[----:B------:R-:W-:-:S04]  /*3660*/  IADD3 R0, PT, PT, R5, 0x487ffff, R0 ;  /* 0x0487ffff05007810 */ /* 0x000fc80007ffe000 */
[----:B------:R-:W-:-:S04]  /*3670*/  SHF.R.U32.HI R0, RZ, 0x14, R0 ;  /* 0x00000014ff007819 */ /* 0x000fc80000011600 */
[----:B------:R-:W-:-:S07]  /*3680*/  LOP3.LUT R4, R0, 0xff, RZ, 0xc0, !PT ;  /* 0x000000ff00047812 */ /* 0x000fce00078ec0ff */
.L_x_16237:
[----:B------:R-:W-:-:S07]  /*3690*/  PRMT R0, R4, 0x7610, R0 ;  /* 0x0000761004007816 */ /* 0x000fce0000000000 */
.L_x_16235:
[----:B------:R-:W-:Y:S05]  /*36a0*/  BSYNC.RECONVERGENT B0 ;  /* 0x0000000000007941 */ /* 0x000fea0003800200 */
.L_x_16234:
[----:B------:R0:W-:Y:S01]  /*36b0*/  STG.E.U8 desc[UR36][R2.64], R0 ;  /* 0x0000000002007986 */ /* 0x0001e2000c101124 */
[----:B------:R-:W-:Y:S05]  /*36c0*/  BRA `(.L_x_16217) ;  /* 0x0000000000fc7947 */ /* 0x000fea0003800000 */
.L_x_16232:
        /* <DEDUP_REMOVED lines=12> */
.L_x_16240:
[----:B------:R-:W-:-:S04]  /*3790*/  SHF.R.U32.HI R0, RZ, 0x15, R5 ;  /* 0x00000015ff007819 */ /* 0x000fc80000011605 */
[----:B------:R-:W-:-:S04]  /*37a0*/  LOP3.LUT R0, R0, 0x1, RZ, 0xc0, !PT ;  /* 0x0000000100007812 */ /* 0x000fc800078ec0ff */
[----:B------:R-:W-:-:S04]  /*37b0*/  IADD3 R0, PT, PT, R5, 0x88fffff, R0 ;  /* 0x088fffff05007810 */ /* 0x000fc80007ffe000 */
[----:B------:R-:W-:-:S04]  /*37c0*/  SHF.R.U32.HI R0, RZ, 0x15, R0 ;  /* 0x00000015ff007819 */ /* 0x000fc80000011600 */
[----:B------:R-:W-:-:S07]  /*37d0*/  LOP3.LUT R4, R0, 0xff, RZ, 0xc0, !PT ;  /* 0x000000ff00047812 */ /* 0x000fce00078ec0ff */
.L_x_16241:
[----:B------:R-:W-:-:S07]  /*37e0*/  PRMT R0, R4, 0x7610, R0 ;  /* 0x0000761004007816 */ /* 0x000fce0000000000 */
.L_x_16239:
[----:B------:R-:W-:Y:S05]  /*37f0*/  BSYNC.RECONVERGENT B0 ;  /* 0x0000000000007941 */ /* 0x000fea0003800200 */
.L_x_16238:
[----:B------:R0:W-:Y:S01]  /*3800*/  STG.E.U8 desc[UR36][R2.64], R0 ;  /* 0x0000000002007986 */ /* 0x0001e2000c101124 */
[----:B------:R-:W-:Y:S05]  /*3810*/  BRA `(.L_x_16217) ;  /* 0x0000000000a87947 */ /* 0x000fea0003800000 */
.L_x_16231:
[----:B------:R-:W-:-:S09]  /*3820*/  UISETP.NE.AND UP0, UPT, UR4, 0x1c, UPT ;  /* 0x0000001c0400788c */ /* 0x000fd2000bf05270 */
[----:B------:R-:W-:Y:S05]  /*3830*/  BRA.U !UP0, `(.L_x_16242) ;  /* 0x00000001089c7547 */ /* 0x000fea000b800000 */
[----:B------:R-:W-:-:S09]  /*3840*/  UISETP.NE.AND UP0, UPT, UR4, 0x1d, UPT ;  /* 0x0000001d0400788c */ /* 0x000fd2000bf05270 */
[----:B------:R-:W-:Y:S05]  /*3850*/  BRA.U !UP0, `(.L_x_16243) ;  /* 0x0000000108887547 */ /* 0x000fea000b800000 */
[----:B------:R-:W-:-:S09]  /*3860*/  UISETP.NE.AND UP0, UPT, UR4, 0x2c, UPT ;  /* 0x0000002c0400788c */ /* 0x000fd2000bf05270 */
[----:B------:R-:W-:Y:S05]  /*3870*/  BRA.U !UP0, `(.L_x_16244) ;  /* 0x0000000108447547 */ /* 0x000fea000b800000 */
.L_x_16216:
        /* <DEDUP_REMOVED lines=16> */
.L_x_16245:
[----:B------:R-:W-:Y:S05]  /*3980*/  BRA `(.L_x_16217) ;  /* 0x00000000004c7947 */ /* 0x000fea0003800000 */
.L_x_16244:
        /* <DEDUP_REMOVED lines=15> */
.L_x_16243:
[----:B------:R-:W-:-:S05]  /*3a80*/  HFMA2 R5, -RZ, RZ, 0, 0 ;  /* 0x00000000ff057431 */ /* 0x000fca00000001ff */
[----:B------:R0:W-:Y:S01]  /*3a90*/  STG.E.64 desc[UR36][R2.64], R4 ;  /* 0x0000000402007986 */ /* 0x0001e2000c101b24 */
[----:B------:R-:W-:Y:S05]  /*3aa0*/  BRA `(.L_x_16217) ;  /* 0x0000000000047947 */ /* 0x000fea0003800000 */
.L_x_16242:
[----:B------:R0:W-:Y:S02]  /*3ab0*/  STG.E desc[UR36][R2.64], R4 ;  /* 0x0000000402007986 */ /* 0x0001e4000c101924 */
.L_x_16217:
[----:B------:R-:W-:Y:S05]  /*3ac0*/  BSYNC.RECONVERGENT B6 ;  /* 0x0000000000067941 */ /* 0x000fea0003800200 */
.L_x_16211:
[----:B------:R-:W-:-:S07]  /*3ad0*/  VIADD R17, R17, 0x80 ;  /* 0x0000008011117836 */ /* 0x000fce0000000000 */
.L_x_16159:
[----:B------:R-:W-:Y:S05]  /*3ae0*/  BSYNC.RECONVERGENT B7 ;  /* 0x0000000000077941 */ /* 0x000fea0003800200 */
.L_x_16158:
        /* <DEDUP_REMOVED lines=358> */
.L_x_16248:
        /* <DEDUP_REMOVED lines=19> */
.L_x_16253:
[----:B------:R-:W2:Y:S02]  /*5280*/  LDG.E.U8 R2, desc[UR36][R2.64] ;  /* 0x0000002402027981 */ /* 0x000ea4000c1e1100 */
[----:B--2---:R-:W-:-:S04]  /*5290*/  ISETP.NE.AND P0, PT, R2, RZ, PT ;  /* 0x000000ff0200720c */ /* 0x004fc80003f05270 */
[----:B------:R-:W-:Y:S01]  /*52a0*/  P2R R19, PR, RZ, 0x1 ;  /* 0x00000001ff137803 */ /* 0x000fe20000000000 */
[----:B------:R-:W-:Y:S08]  /*52b0*/  BRA `(.L_x_16255) ;  /* 0x0000000800947947 */ /* 0x000ff00003800000 */
.L_x_16252:
        /* <DEDUP_REMOVED lines=11> */
.L_x_16257:
[----:B------:R-:W2:Y:S02]  /*5370*/  LDG.E R2, desc[UR36][R2.64] ;  /* 0x0000002402027981 */ /* 0x000ea4000c1e1900 */
[----:B--2---:R-:W-:-:S04]  /*5380*/  ISETP.NE.AND P0, PT, R2, RZ, PT ;  /* 0x000000ff0200720c */ /* 0x004fc80003f05270 */
[----:B------:R-:W-:Y:S01]  /*5390*/  P2R R19, PR, RZ, 0x1 ;  /* 0x00000001ff137803 */ /* 0x000fe20000000000 */
[----:B------:R-:W-:Y:S08]  /*53a0*/  BRA `(.L_x_16255) ;  /* 0x0000000800587947 */ /* 0x000ff00003800000 */
.L_x_16256:
[----:B------:R-:W2:Y:S02]  /*53b0*/  LDG.E.U16 R2, desc[UR36][R2.64] ;  /* 0x0000002402027981 */ /* 0x000ea4000c1e1500 */
[----:B--2---:R-:W-:-:S04]  /*53c0*/  ISETP.NE.AND P0, PT, R2, RZ, PT ;  /* 0x000000ff0200720c */ /* 0x004fc80003f05270 */
[----:B------:R-:W-:Y:S01]  /*53d0*/  P2R R19, PR, RZ, 0x1 ;  /* 0x00000001ff137803 */ /* 0x000fe20000000000 */
[----:B------:R-:W-:Y:S08]  /*53e0*/  BRA `(.L_x_16255) ;  /* 0x0000000800487947 */ /* 0x000ff00003800000 */
.L_x_16251:
        /* <DEDUP_REMOVED lines=10> */
.L_x_16259:
[----:B------:R-:W2:Y:S02]  /*5490*/  LDG.E.U16 R0, desc[UR36][R2.64] ;  /* 0x0000002402007981 */ /* 0x000ea4000c1e1500 */
[----:B--2---:R-:W-:-:S05]  /*54a0*/  HADD2.F32 R0, -RZ, R0.H0_H0 ;  /* 0x20000000ff007230 */ /* 0x004fca0000004100 */
[----:B------:R-:W-:-:S04]  /*54b0*/  FSETP.NEU.FTZ.AND P0, PT, R0, RZ, PT ;  /* 0x000000ff0000720b */ /* 0x000fc80003f1d000 */
[----:B------:R-:W-:Y:S01]  /*54c0*/  P2R R19, PR, RZ, 0x1 ;  /* 0x00000001ff137803 */ /* 0x000fe20000000000 */
[----:B------:R-:W-:Y:S08]  /*54d0*/  BRA `(.L_x_16255) ;  /* 0x00000008000c7947 */ /* 0x000ff00003800000 */
.L_x_16258:
        /* <DEDUP_REMOVED lines=12> */
.L_x_16261:
        /* <DEDUP_REMOVED lines=10> */
.L_x_16260:
[----:B------:R-:W2:Y:S02]  /*5640*/  LDG.E.64 R2, desc[UR36][R2.64] ;  /* 0x0000002402027981 */ /* 0x000ea4000c1e1b00 */
[----:B--2---:R-:W0:Y:S02]  /*5650*/  DSETP.NEU.AND P0, PT, R2, RZ, PT ;  /* 0x000000ff0200722a */ /* 0x004e240003f0d000 */
[----:B0-----:R-:W-:Y:S01]  /*5660*/  P2R R19, PR, RZ, 0x1 ;  /* 0x00000001ff137803 */ /* 0x001fe20000000000 */
[----:B------:R-:W-:Y:S06]  /*5670*/  BRA `(.L_x_16255) ;  /* 0x0000000400a47947 */ /* 0x000fec0003800000 */
.L_x_16250:
        /* <DEDUP_REMOVED lines=12> */
.L_x_16264:
        /* <DEDUP_REMOVED lines=9> */
.L_x_16263:
        /* <DEDUP_REMOVED lines=10> */
.L_x_16266:
        /* <DEDUP_REMOVED lines=12> */
.L_x_16265:
[----:B------:R-:W2:Y:S02]  /*5930*/  LDG.E.U16 R0, desc[UR36][R2.64] ;  /* 0x0000002402007981 */ /* 0x000ea4000c1e1500 */
[----:B--2---:R-:W-:-:S05]  /*5940*/  IMAD.U32 R0, R0, 0x10000, RZ ;  /* 0x0001000000007824 */ /* 0x004fca00078e00ff */
[----:B------:R-:W-:-:S04]  /*5950*/  FSETP.NEU.FTZ.AND P0, PT, R0, RZ, PT ;  /* 0x000000ff0000720b */ /* 0x000fc80003f1d000 */
[----:B------:R-:W-:Y:S01]  /*5960*/  P2R R19, PR, RZ, 0x1 ;  /* 0x00000001ff137803 */ /* 0x000fe20000000000 */
[----:B------:R-:W-:Y:S08]  /*5970*/  BRA `(.L_x_16255) ;  /* 0x0000000000e47947 */ /* 0x000ff00003800000 */
.L_x_16262:
        /* <DEDUP_REMOVED lines=12> */
.L_x_16269:
[----:B------:R-:W2:Y:S02]  /*5a40*/  LDG.E.U8 R2, desc[UR36][R2.64] ;  /* 0x0000002402027981 */ /* 0x000ea4000c1e1100 */
[----:B--2---:R-:W-:-:S04]  /*5a50*/  ISETP.NE.AND P0, PT, R2, RZ, PT ;  /* 0x000000ff0200720c */ /* 0x004fc80003f05270 */
[----:B------:R-:W-:Y:S01]  /*5a60*/  P2R R19, PR, RZ, 0x1 ;  /* 0x00000001ff137803 */ /* 0x000fe20000000000 */
[----:B------:R-:W-:Y:S08]  /*5a70*/  BRA `(.L_x_16255) ;  /* 0x0000000000a47947 */ /* 0x000ff00003800000 */
.L_x_16268:
[----:B------:R-:W2:Y:S02]  /*5a80*/  LDG.E.U8 R2, desc[UR36][R2.64] ;  /* 0x0000002402027981 */ /* 0x000ea4000c1e1100 */
[----:B--2---:R-:W-:-:S04]  /*5a90*/  ISETP.NE.AND P0, PT, R2, RZ, PT ;  /* 0x000000ff0200720c */ /* 0x004fc80003f05270 */
[----:B------:R-:W-:Y:S01]  /*5aa0*/  P2R R19, PR, RZ, 0x1 ;  /* 0x00000001ff137803 */ /* 0x000fe20000000000 */
[----:B------:R-:W-:Y:S08]  /*5ab0*/  BRA `(.L_x_16255) ;  /* 0x0000000000947947 */ /* 0x000ff00003800000 */
.L_x_16267:
        /* <DEDUP_REMOVED lines=10> */
.L_x_16254:
        /* <DEDUP_REMOVED lines=16> */
.L_x_16272:
[----:B------:R-:W-:-:S04]  /*5c60*/  PLOP3.LUT P0, PT, PT, PT, PT, 0x8, 0x80 ;  /* 0x000000000080781c */ /* 0x000fc80003f0e170 */
[----:B------:R-:W-:Y:S01]  /*5c70*/  P2R R19, PR, RZ, 0x1 ;  /* 0x00000001ff137803 */ /* 0x000fe20000000000 */
[----:B------:R-:W-:Y:S08]  /*5c80*/  BRA `(.L_x_16255) ;  /* 0x0000000000207947 */ /* 0x000ff00003800000 */
.L_x_16271:
[----:B------:R-:W2:Y:S02]  /*5c90*/  LDG.E.64 R2, desc[UR36][R2.64] ;  /* 0x0000002402027981 */ /* 0x000ea4000c1e1b00 */
[----:B--2---:R-:W-:-:S04]  /*5ca0*/  ISETP.NE.U32.AND P0, PT, R2, RZ, PT ;  /* 0x000000ff0200720c */ /* 0x004fc80003f05070 */
[----:B------:R-:W-:-:S04]  /*5cb0*/  ISETP.NE.AND.EX P0, PT, R3, RZ, PT, P0 ;  /* 0x000000ff0300720c */ /* 0x000fc80003f05300 */
[----:B------:R-:W-:Y:S01]  /*5cc0*/  P2R R19, PR, RZ, 0x1 ;  /* 0x00000001ff137803 */ /* 0x000fe20000000000 */
[----:B------:R-:W-:Y:S08]  /*5cd0*/  BRA `(.L_x_16255) ;  /* 0x00000000000c7947 */ /* 0x000ff00003800000 */
.L_x_16270:
[----:B------:R-:W2:Y:S02]  /*5ce0*/  LDG.E R2, desc[UR36][R2.64] ;  /* 0x0000002402027981 */ /* 0x000ea4000c1e1900 */
[----:B--2---:R-:W-:-:S04]  /*5cf0*/  ISETP.NE.AND P0, PT, R2, RZ, PT ;  /* 0x000000ff0200720c */ /* 0x004fc80003f05270 */
[----:B------:R-:W-:-:S09]  /*5d00*/  P2R R19, PR, RZ, 0x1 ;  /* 0x00000001ff137803 */ /* 0x000fd20000000000 */
.L_x_16255:
[----:B------:R-:W-:Y:S05]  /*5d10*/  BSYNC.RECONVERGENT B6 ;  /* 0x0000000000067941 */ /* 0x000fea0003800200 */
.L_x_16249:
        /* <DEDUP_REMOVED lines=18> */
.L_x_16277:
[----:B------:R-:W2:Y:S02]  /*5e40*/  LDG.E.U8 R2, desc[UR36][R2.64] ;  /* 0x0000002402027981 */ /* 0x000ea4000c1e1100 */
[----:B--2---:R-:W-:Y:S01]  /*5e50*/  ISETP.NE.AND P0, PT, R2, RZ, PT ;  /* 0x000000ff0200720c */ /* 0x004fe20003f05270 */
[----:B------:R-:W-:-:S12]  /*5e60*/  BRA `(.L_x_16279) ;  /* 0x0000000800407947 */ /* 0x000fd80003800000 */
.L_x_16276:
        /* <DEDUP_REMOVED lines=10> */
.L_x_16281:
[----:B------:R-:W2:Y:S02]  /*5f10*/  LDG.E R2, desc[UR36][R2.64] ;  /* 0x0000002402027981 */ /* 0x000ea4000c1e1900 */
[----:B--2---:R-:W-:Y:S01]  /*5f20*/  ISETP.NE.AND P0, PT, R2, RZ, PT ;  /* 0x000000ff0200720c */ /* 0x004fe20003f05270 */
[----:B------:R-:W-:-:S12]  /*5f30*/  BRA `(.L_x_16279) ;  /* 0x00000008000c7947 */ /* 0x000fd80003800000 */
.L_x_16280:
[----:B------:R-:W2:Y:S02]  /*5f40*/  LDG.E.U16 R2, desc[UR36][R2.64] ;  /* 0x0000002402027981 */ /* 0x000ea4000c1e1500 */
[----:B--2---:R-:W-:Y:S01]  /*5f50*/  ISETP.NE.AND P0, PT, R2, RZ, PT ;  /* 0x000000ff0200720c */ /* 0x004fe20003f05270 */
[----:B------:R-:W-:-:S12]  /*5f60*/  BRA `(.L_x_16279) ;  /* 0x0000000800007947 */ /* 0x000fd80003800000 */
.L_x_16275:
        /* <DEDUP_REMOVED lines=9> */
.L_x_16283:
[----:B------:R-:W2:Y:S02]  /*6000*/  LDG.E.U16 R0, desc[UR36][R2.64] ;  /* 0x0000002402007981 */ /* 0x000ea4000c1e1500 */
[----:B--2---:R-:W-:-:S05]  /*6010*/  HADD2.F32 R0, -RZ, R0.H0_H0 ;  /* 0x20000000ff007230 */ /* 0x004fca0000004100 */
[----:B------:R-:W-:Y:S01]  /*6020*/  FSETP.NEU.FTZ.AND P0, PT, R0, RZ, PT ;  /* 0x000000ff0000720b */ /* 0x000fe20003f1d000 */
[----:B------:R-:W-:-:S12]  /*6030*/  BRA `(.L_x_16279) ;  /* 0x0000000400cc7947 */ /* 0x000fd80003800000 */
.L_x_16282:
        /* <DEDUP_REMOVED lines=11> */
.L_x_16285:
        /* <DEDUP_REMOVED lines=8> */
.L_x_16284:
[----:B------:R-:W2:Y:S02]  /*6170*/  LDG.E.64 R2, desc[UR36][R2.64] ;  /* 0x0000002402027981 */ /* 0x000ea4000c1e1b00 */
[----:B--2---:R1:W2:Y:S02]  /*6180*/  DSETP.NEU.AND P0, PT, R2, RZ, PT ;  /* 0x000000ff0200722a */ /* 0x0042a40003f0d000 */
[----:B--2---:R-:W-:Y:S05]  /*6190*/  BRA `(.L_x_16279) ;  /* 0x0000000400747947 */ /* 0x004fea0003800000 */
.L_x_16274:
        /* <DEDUP_REMOVED lines=11> */
.L_x_16288:
        /* <DEDUP_REMOVED lines=8> */
.L_x_16287:
        /* <DEDUP_REMOVED lines=9> */
.L_x_16290:
        /* <DEDUP_REMOVED lines=11> */
.L_x_16289:
[----:B------:R-:W2:Y:S02]  /*6410*/  LDG.E.U16 R0, desc[UR36][R2.64] ;  /* 0x0000002402007981 */ /* 0x000ea4000c1e1500 */
[----:B--2---:R-:W-:-:S05]  /*6420*/  IMAD.U32 R0, R0, 0x10000, RZ ;  /* 0x0001000000007824 */ /* 0x004fca00078e00ff */
[----:B------:R-:W-:Y:S01]  /*6430*/  FSETP.NEU.FTZ.AND P0, PT, R0, RZ, PT ;  /* 0x000000ff0000720b */ /* 0x000fe20003f1d000 */
[----:B------:R-:W-:-:S12]  /*6440*/  BRA `(.L_x_16279) ;  /* 0x0000000000c87947 */ /* 0x000fd80003800000 */
.L_x_16286:
        /* <DEDUP_REMOVED lines=11> */
.L_x_16293:
[----:B------:R-:W2:Y:S02]  /*6500*/  LDG.E.U8 R2, desc[UR36][R2.64] ;  /* 0x0000002402027981 */ /* 0x000ea4000c1e1100 */
[----:B--2---:R-:W-:Y:S01]  /*6510*/  ISETP.NE.AND P0, PT, R2, RZ, PT ;  /* 0x000000ff0200720c */ /* 0x004fe20003f05270 */
[----:B------:R-:W-:-:S12]  /*6520*/  BRA `(.L_x_16279) ;  /* 0x0000000000907947 */ /* 0x000fd80003800000 */
.L_x_16292:
[----:B------:R-:W2:Y:S02]  /*6530*/  LDG.E.U8 R2, desc[UR36][R2.64] ;  /* 0x0000002402027981 */ /* 0x000ea4000c1e1100 */
[----:B--2---:R-:W-:Y:S01]  /*6540*/  ISETP.NE.AND P0, PT, R2, RZ, PT ;  /* 0x000000ff0200720c */ /* 0x004fe20003f05270 */
[----:B------:R-:W-:-:S12]  /*6550*/  BRA `(.L_x_16279) ;  /* 0x0000000000847947 */ /* 0x000fd80003800000 */
.L_x_16291:
        /* <DEDUP_REMOVED lines=9> */
.L_x_16278:
        /* <DEDUP_REMOVED lines=16> */
.L_x_16296:
[----:B------:R-:W-:Y:S01]  /*66f0*/  PLOP3.LUT P0, PT, PT, PT, PT, 0x8, 0x80 ;  /* 0x000000000080781c */ /* 0x000fe20003f0e170 */
[----:B------:R-:W-:-:S12]  /*6700*/  BRA `(.L_x_16279) ;  /* 0x0000000000187947 */ /* 0x000fd80003800000 */
.L_x_16295:
[----:B------:R-:W2:Y:S02]  /*6710*/  LDG.E.64 R2, desc[UR36][R2.64] ;  /* 0x0000002402027981 */ /* 0x000ea4000c1e1b00 */
[----:B--2---:R-:W-:-:S04]  /*6720*/  ISETP.NE.U32.AND P0, PT, R2, RZ, PT ;  /* 0x000000ff0200720c */ /* 0x004fc80003f05070 */
[----:B------:R-:W-:Y:S01]  /*6730*/  ISETP.NE.AND.EX P0, PT, R3, RZ, PT, P0 ;  /* 0x000000ff0300720c */ /* 0x000fe20003f05300 */
[----:B------:R-:W-:-:S12]  /*6740*/  BRA `(.L_x_16279) ;  /* 0x0000000000087947 */ /* 0x000fd80003800000 */
.L_x_16294:
[----:B------:R-:W2:Y:S02]  /*6750*/  LDG.E R2, desc[UR36][R2.64] ;  /* 0x0000002402027981 */ /* 0x000ea4000c1e1900 */
[----:B--2---:R-:W-:-:S13]  /*6760*/  ISETP.NE.AND P0, PT, R2, RZ, PT ;  /* 0x000000ff0200720c */ /* 0x004fda0003f05270 */
.L_x_16279:
[----:B------:R-:W-:Y:S05]  /*6770*/  BSYNC.RECONVERGENT B6 ;  /* 0x0000000000067941 */ /* 0x000fea0003800200 */
.L_x_16273:
        /* <DEDUP_REMOVED lines=20> */
.L_x_16301:
[----:B------:R0:W-:Y:S01]  /*68c0*/  STG.E.U8 desc[UR36][R2.64], R4 ;  /* 0x0000000402007986 */ /* 0x0001e2000c101124 */
[----:B------:R-:W-:Y:S05]  /*68d0*/  BRA `(.L_x_16303) ;  /* 0x0000000800fc7947 */ /* 0x000fea0003800000 */
.L_x_16300:
        /* <DEDUP_REMOVED lines=9> */
.L_x_16305:
[----:B------:R0:W-:Y:S01]  /*6970*/  STG.E desc[UR36][R2.64], R4 ;  /* 0x0000000402007986 */ /* 0x0001e2000c101924 */
[----:B------:R-:W-:Y:S05]  /*6980*/  BRA `(.L_x_16303) ;  /* 0x0000000800d07947 */ /* 0x000fea0003800000 */
.L_x_16304:
[----:B------:R0:W-:Y:S01]  /*6990*/  STG.E.U16 desc[UR36][R2.64], R4 ;  /* 0x0000000402007986 */ /* 0x0001e2000c101524 */
[----:B------:R-:W-:Y:S05]  /*69a0*/  BRA `(.L_x_16303) ;  /* 0x0000000800c87947 */ /* 0x000fea0003800000 */
.L_x_16299:
        /* <DEDUP_REMOVED lines=9> */
.L_x_16307:
[----:B------:R-:W-:-:S04]  /*6a40*/  I2FP.F32.U32 R0, R4 ;  /* 0x0000000400007245 */ /* 0x000fc80000201000 */
[----:B------:R-:W-:-:S05]  /*6a50*/  F2FP.F16.F32.PACK_AB R0, RZ, R0 ;  /* 0x00000000ff00723e */ /* 0x000fca00000000ff */
[----:B------:R0:W-:Y:S01]  /*6a60*/  STG.E.U16 desc[UR36][R2.64], R0 ;  /* 0x0000000002007986 */ /* 0x0001e2000c101524 */
[----:B------:R-:W-:Y:S05]  /*6a70*/  BRA `(.L_x_16303) ;  /* 0x0000000800947947 */ /* 0x000fea0003800000 */
.L_x_16306:
        /* <DEDUP_REMOVED lines=10> */
.L_x_16309:
[----:B------:R-:W-:-:S04]  /*6b20*/  I2FP.F32.U32 R4, R4 ;  /* 0x0000000400047245 */ /* 0x000fc80000201000 */
[----:B------:R-:W-:-:S04]  /*6b30*/  F2FP.F16.F32.PACK_AB R5, RZ, R4 ;  /* 0x00000004ff05723e */ /* 0x000fc800000000ff */
[----:B------:R-:W-:-:S05]  /*6b40*/  PRMT R5, R5, 0x5410, RZ ;  /* 0x0000541005057816 */ /* 0x000fca00000000ff */
[----:B------:R0:W-:Y:S01]  /*6b50*/  STG.E desc[UR36][R2.64], R5 ;  /* 0x0000000502007986 */ /* 0x0001e2000c101924 */
[----:B------:R-:W-:Y:S05]  /*6b60*/  BRA `(.L_x_16303) ;  /* 0x0000000800587947 */ /* 0x000fea0003800000 */
.L_x_16308:
[----:B------:R-:W0:Y:S02]  /*6b70*/  I2F.F64.U32 R4, R4 ;  /* 0x0000000400047312 */ /* 0x000e240000201800 */
[----:B0-----:R0:W-:Y:S01]  /*6b80*/  STG.E.64 desc[UR36][R2.64], R4 ;  /* 0x0000000402007986 */ /* 0x0011e2000c101b24 */
[----:B------:R-:W-:Y:S05]  /*6b90*/  BRA `(.L_x_16303) ;  /* 0x00000008004c7947 */ /* 0x000fea0003800000 */
.L_x_16298:
        /* <DEDUP_REMOVED lines=12> */
.L_x_16313:
        /* <DEDUP_REMOVED lines=17> */
.L_x_16315:
[----:B------:R-:W-:Y:S05]  /*6d70*/  BSYNC.RECONVERGENT B0 ;  /* 0x0000000000007941 */ /* 0x000fea0003800200 */
.L_x_16314:
[----:B------:R0:W-:Y:S01]  /*6d80*/  STG.E.U8 desc[UR36][R2.64], R0 ;  /* 0x0000000002007986 */ /* 0x0001e2000c101124 */
[----:B------:R-:W-:Y:S05]  /*6d90*/  BRA `(.L_x_16303) ;  /* 0x0000000400cc7947 */ /* 0x000fea0003800000 */
.L_x_16312:
        /* <DEDUP_REMOVED lines=17> */
.L_x_16317:
[----:B------:R-:W-:Y:S05]  /*6eb0*/  BSYNC.RECONVERGENT B0 ;  /* 0x0000000000007941 */ /* 0x000fea0003800200 */
.L_x_16316:
[----:B------:R0:W-:Y:S01]  /*6ec0*/  STG.E.U8 desc[UR36][R2.64], R0 ;  /* 0x0000000002007986 */ /* 0x0001e2000c101124 */
[----:B------:R-:W-:Y:S05]  /*6ed0*/  BRA `(.L_x_16303) ;  /* 0x00000004007c7947 */ /* 0x000fea0003800000 */
.L_x_16311:
        /* <DEDUP_REMOVED lines=21> */
.L_x_16319:
[----:B------:R-:W-:-:S05]  /*7030*/  IMAD.MOV.U32 R5, RZ, RZ, RZ ;  /* 0x000000ffff057224 */ /* 0x000fca00078e00ff */
[----:B------:R0:W-:Y:S01]  /*7040*/  STG.E.64 desc[UR36][R2.64], R4 ;  /* 0x0000000402007986 */ /* 0x0001e2000c101b24 */
[----:B------:R-:W-:Y:S05]  /*7050*/  BRA `(.L_x_16303) ;  /* 0x00000004001c7947 */ /* 0x000fea0003800000 */
.L_x_16318:
[----:B------:R0:W-:Y:S01]  /*7060*/  STG.E desc[UR36][R2.64], R4 ;  /* 0x0000000402007986 */ /* 0x0001e2000c101924 */
[----:B------:R-:W-:Y:S05]  /*7070*/  BRA `(.L_x_16303) ;  /* 0x0000000400147947 */ /* 0x000fea0003800000 */
.L_x_16310:
        /* <DEDUP_REMOVED lines=8> */
.L_x_16321:
[----:B------:R-:W-:Y:S01]  /*7100*/  CS2R R6, SRZ ;  /* 0x0000000000067805 */ /* 0x000fe2000001ff00 */
[----:B------:R-:W0:Y:S04]  /*7110*/  I2F.F64.U32 R4, R4 ;  /* 0x0000000400047312 */ /* 0x000e280000201800 */
[----:B0-----:R4:W-:Y:S01]  /*7120*/  STG.E.128 desc[UR36][R2.64], R4 ;  /* 0x0000000402007986 */ /* 0x0019e2000c101d24 */
[----:B------:R-:W-:Y:S05]  /*7130*/  BRA `(.L_x_16303) ;  /* 0x0000000000e47947 */ /* 0x000fea0003800000 */
.L_x_16320:
[----:B------:R-:W-:-:S09]  /*7140*/  UISETP.NE.AND UP0, UPT, UR4, 0xf, UPT ;  /* 0x0000000f0400788c */ /* 0x000fd2000bf05270 */
[----:B------:R-:W-:Y:S05]  /*7150*/  BRA.U !UP0, `(.L_x_16322) ;  /* 0x0000000108d07547 */ /* 0x000fea000b800000 */
[----:B------:R-:W-:-:S09]  /*7160*/  UISETP.NE.AND UP0, UPT, UR4, 0x17, UPT ;  /* 0x000000170400788c */ /* 0x000fd2000bf05270 */
[----:B------:R-:W-:Y:S05]  /*7170*/  BRA.U !UP0, `(.L_x_16323) ;  /* 0x0000000108847547 */ /* 0x000fea000b800000 */
[----:B------:R-:W-:-:S09]  /*7180*/  UISETP.NE.AND UP0, UPT, UR4, 0x18, UPT ;  /* 0x000000180400788c */ /* 0x000fd2000bf05270 */
[----:B------:R-:W-:Y:S05]  /*7190*/  BRA.U !UP0, `(.L_x_16324) ;  /* 0x0000000108447547 */ /* 0x000fea000b800000 */
.L_x_16302:
        /* <DEDUP_REMOVED lines=16> */
.L_x_16325:
[----:B------:R-:W-:Y:S05]  /*72a0*/  BRA `(.L_x_16303) ;  /* 0x0000000000887947 */ /* 0x000fea0003800000 */
.L_x_16324:
        /* <DEDUP_REMOVED lines=11> */
.L_x_16327:
[----:B------:R-:W-:Y:S05]  /*7360*/  BSYNC.RECONVERGENT B0 ;  /* 0x0000000000007941 */ /* 0x000fea0003800200 */
.L_x_16326:
[----:B------:R3:W-:Y:S01]  /*7370*/  STG.E.U8 desc[UR36][R2.64], R5 ;  /* 0x0000000502007986 */ /* 0x0007e2000c101124 */
[----:B------:R-:W-:Y:S05]  /*7380*/  BRA `(.L_x_16303) ;  /* 0x0000000000507947 */ /* 0x000fea0003800000 */
.L_x_16323:
        /* <DEDUP_REMOVED lines=12> */
.L_x_16328:
[----:B------:R-:W-:Y:S01]  /*7450*/  IMAD.MOV.U32 R5, RZ, RZ, 0x7f ;  /* 0x0000007fff057424 */ /* 0x000fe200078e00ff */
[----:B------:R-:W-:-:S04]  /*7460*/  ISETP.GT.U32.AND P0, PT, R7, 0x7f800000, PT ;  /* 0x7f8000000700780c */ /* 0x000fc80003f04070 */
[----:B------:R-:W-:-:S05]  /*7470*/  SEL R5, R5, 0x7c, P0 ;  /* 0x0000007c05057807 */ /* 0x000fca0000000000 */
[----:B------:R2:W-:Y:S01]  /*7480*/  STG.E.U8 desc[UR36][R2.64], R5 ;  /* 0x0000000502007986 */ /* 0x0005e2000c101124 */
[----:B------:R-:W-:Y:S05]  /*7490*/  BRA `(.L_x_16303) ;  /* 0x00000000000c7947 */ /* 0x000fea0003800000 */
.L_x_16322:
[----:B------:R-:W-:-:S04]  /*74a0*/  I2FP.F32.U32 R0, R4 ;  /* 0x0000000400007245 */ /* 0x000fc80000201000 */
[----:B------:R-:W-:-:S05]  /*74b0*/  F2FP.BF16.F32.PACK_AB R0, RZ, R0 ;  /* 0x00000000ff00723e */ /* 0x000fca00000010ff */
[----:B------:R0:W-:Y:S02]  /*74c0*/  STG.E.U16 desc[UR36][R2.64], R0 ;  /* 0x0000000002007986 */ /* 0x0001e4000c101524 */
.L_x_16303:
[----:B------:R-:W-:Y:S05]  /*74d0*/  BSYNC.RECONVERGENT B6 ;  /* 0x0000000000067941 */ /* 0x000fea0003800200 */
.L_x_16297:
[----:B------:R-:W-:-:S07]  /*74e0*/  VIADD R17, R17, 0x80 ;  /* 0x0000008011117836 */ /* 0x000fce0000000000 */
.L_x_16247:
[----:B------:R-:W-:Y:S05]  /*74f0*/  BSYNC.RECONVERGENT B7 ;  /* 0x0000000000077941 */ /* 0x000fea0003800200 */
.L_x_16246:
        /* <DEDUP_REMOVED lines=358> */
.L_x_16331:
        /* <DEDUP_REMOVED lines=19> */
.L_x_16336:
[----:B------:R-:W2:Y:S02]  /*8c90*/  LDG.E.U8 R2, desc[UR36][R2.64] ;  /* 0x0000002402027981 */ /* 0x000ea4000c1e1100 */
[----:B--2---:R-:W-:-:S04]  /*8ca0*/  ISETP.NE.AND P0, PT, R2, RZ, PT ;  /* 0x000000ff0200720c */ /* 0x004fc80003f05270 */
[----:B------:R-:W-:Y:S01]  /*8cb0*/  P2R R19, PR, RZ, 0x1 ;  /* 0x00000001ff137803 */ /* 0x000fe20000000000 */
[----:B------:R-:W-:Y:S08]  /*8cc0*/  BRA `(.L_x_16338) ;  /* 0x0000000800947947 */ /* 0x000ff00003800000 */
.L_x_16335:
        /* <DEDUP_REMOVED lines=11> */
.L_x_16340:
[----:B------:R-:W2:Y:S02]  /*8d80*/  LDG.E R2, desc[UR36][R2.64] ;  /* 0x0000002402027981 */ /* 0x000ea4000c1e1900 */
[----:B--2---:R-:W-:-:S04]  /*8d90*/  ISETP.NE.AND P0, PT, R2, RZ, PT ;  /* 0x000000ff0200720c */ /* 0x004fc80003f05270 */
[----:B------:R-:W-:Y:S01]  /*8da0*/  P2R R19, PR, RZ, 0x1 ;  /* 0x00000001ff137803 */ /* 0x000fe20000000000 */
[----:B------:R-:W-:Y:S08]  /*8db0*/  BRA `(.L_x_16338) ;  /* 0x0000000800587947 */ /* 0x000ff00003800000 */
.L_x_16339:
[----:B------:R-:W2:Y:S02]  /*8dc0*/  LDG.E.U16 R2, desc[UR36][R2.64] ;  /* 0x0000002402027981 */ /* 0x000ea4000c1e1500 */
[----:B--2---:R-:W-:-:S04]  /*8dd0*/  ISETP.NE.AND P0, PT, R2, RZ, PT ;  /* 0x000000ff0200720c */ /* 0x004fc80003f05270 */
[----:B------:R-:W-:Y:S01]  /*8de0*/  P2R R19, PR, RZ, 0x1 ;  /* 0x00000001ff137803 */ /* 0x000fe20000000000 */
[----:B------:R-:W-:Y:S08]  /*8df0*/  BRA `(.L_x_16338) ;  /* 0x0000000800487947 */ /* 0x000ff00003800000 */
.L_x_16334:
        /* <DEDUP_REMOVED lines=10> */
.L_x_16342:
[----:B------:R-:W2:Y:S02]  /*8ea0*/  LDG.E.U16 R0, desc[UR36][R2.64] ;  /* 0x0000002402007981 */ /* 0x000ea4000c1e1500 */
[----:B--2---:R-:W-:-:S05]  /*8eb0*/  HADD2.F32 R0, -RZ, R0.H0_H0 ;  /* 0x20000000ff007230 */ /* 0x004fca0000004100 */
[----:B------:R-:W-:-:S04]  /*8ec0*/  FSETP.NEU.FTZ.AND P0, PT, R0, RZ, PT ;  /* 0x000000ff0000720b */ /* 0x000fc80003f1d000 */
[----:B------:R-:W-:Y:S01]  /*8ed0*/  P2R R19, PR, RZ, 0x1 ;  /* 0x00000001ff137803 */ /* 0x000fe20000000000 */
[----:B------:R-:W-:Y:S08]  /*8ee0*/  BRA `(.L_x_16338) ;  /* 0x00000008000c7947 */ /* 0x000ff00003800000 */
.L_x_16341:
        /* <DEDUP_REMOVED lines=12> */
.L_x_16344:
        /* <DEDUP_REMOVED lines=10> */
.L_x_16343:
[----:B------:R-:W2:Y:S02]  /*9050*/  LDG.E.64 R2, desc[UR36][R2.64] ;  /* 0x0000002402027981 */ /* 0x000ea4000c1e1b00 */
[----:B--2---:R-:W0:Y:S02]  /*9060*/  DSETP.NEU.AND P0, PT, R2, RZ, PT ;  /* 0x000000ff0200722a */ /* 0x004e240003f0d000 */
[----:B0-----:R-:W-:Y:S01]  /*9070*/  P2R R19, PR, RZ, 0x1 ;  /* 0x00000001ff137803 */ /* 0x001fe20000000000 */
[----:B------:R-:W-:Y:S06]  /*9080*/  BRA `(.L_x_16338) ;  /* 0x0000000400a47947 */ /* 0x000fec0003800000 */
.L_x_16333:
        /* <DEDUP_REMOVED lines=12> */
.L_x_16347:
        /* <DEDUP_REMOVED lines=9> */
.L_x_16346:
        /* <DEDUP_REMOVED lines=10> */
.L_x_16349:
        /* <DEDUP_REMOVED lines=12> */
.L_x_16348:
[----:B------:R-:W2:Y:S02]  /*9340*/  LDG.E.U16 R0, desc[UR36][R2.64] ;  /* 0x0000002402007981 */ /* 0x000ea4000c1e1500 */
[----:B--2---:R-:W-:-:S05]  /*9350*/  IMAD.U32 R0, R0, 0x10000, RZ ;  /* 0x0001000000007824 */ /* 0x004fca00078e00ff */
[----:B------:R-:W-:-:S04]  /*9360*/  FSETP.NEU.FTZ.AND P0, PT, R0, RZ, PT ;  /* 0x000000ff0000720b */ /* 0x000fc80003f1d000 */
[----:B------:R-:W-:Y:S01]  /*9370*/  P2R R19, PR, RZ, 0x1 ;  /* 0x00000001ff137803 */ /* 0x000fe20000000000 */
[----:B------:R-:W-:Y:S08]  /*9380*/  BRA `(.L_x_16338) ;  /* 0x0000000000e47947 */ /* 0x000ff00003800000 */
.L_x_16345:
        /* <DEDUP_REMOVED lines=12> */
.L_x_16352:
[----:B------:R-:W2:Y:S02]  /*9450*/  LDG.E.U8 R2, desc[UR36][R2.64] ;  /* 0x0000002402027981 */ /* 0x000ea4000c1e1100 */
[----:B--2---:R-:W-:-:S04]  /*9460*/  ISETP.NE.AND P0, PT, R2, RZ, PT ;  /* 0x000000ff0200720c */ /* 0x004fc80003f05270 */
[----:B------:R-:W-:Y:S01]  /*9470*/  P2R R19, PR, RZ, 0x1 ;  /* 0x00000001ff137803 */ /* 0x000fe20000000000 */
[----:B------:R-:W-:Y:S08]  /*9480*/  BRA `(.L_x_16338) ;  /* 0x0000000000a47947 */ /* 0x000ff00003800000 */
.L_x_16351:
[----:B------:R-:W2:Y:S02]  /*9490*/  LDG.E.U8 R2, desc[UR36][R2.64] ;  /* 0x0000002402027981 */ /* 0x000ea4000c1e1100 */
[----:B--2---:R-:W-:-:S04]  /*94a0*/  ISETP.NE.AND P0, PT, R2, RZ, PT ;  /* 0x000000ff0200720c */ /* 0x004fc80003f05270 */
[----:B------:R-:W-:Y:S01]  /*94b0*/  P2R R19, PR, RZ, 0x1 ;  /* 0x00000001ff137803 */ /* 0x000fe20000000000 */
[----:B------:R-:W-:Y:S08]  /*94c0*/  BRA `(.L_x_16338) ;  /* 0x0000000000947947 */ /* 0x000ff00003800000 */
.L_x_16350:
        /* <DEDUP_REMOVED lines=10> */
.L_x_16337:
        /* <DEDUP_REMOVED lines=16> */
.L_x_16355:
[----:B------:R-:W-:-:S04]  /*9670*/  PLOP3.LUT P0, PT, PT, PT, PT, 0x8, 0x80 ;  /* 0x000000000080781c */ /* 0x000fc80003f0e170 */
[----:B------:R-:W-:Y:S01]  /*9680*/  P2R R19, PR, RZ, 0x1 ;  /* 0x00000001ff137803 */ /* 0x000fe20000000000 */
[----:B------:R-:W-:Y:S08]  /*9690*/  BRA `(.L_x_16338) ;  /* 0x0000000000207947 */ /* 0x000ff00003800000 */
.L_x_16354:
[----:B------:R-:W2:Y:S02]  /*96a0*/  LDG.E.64 R2, desc[UR36][R2.64] ;  /* 0x0000002402027981 */ /* 0x000ea4000c1e1b00 */
[----:B--2---:R-:W-:-:S04]  /*96b0*/  ISETP.NE.U32.AND P0, PT, R2, RZ, PT ;  /* 0x000000ff0200720c */ /* 0x004fc80003f05070 */
[----:B------:R-:W-:-:S04]  /*96c0*/  ISETP.NE.AND.EX P0, PT, R3, RZ, PT, P0 ;  /* 0x000000ff0300720c */ /* 0x000fc80003f05300 */
[----:B------:R-:W-:Y:S01]  /*96d0*/  P2R R19, PR, RZ, 0x1 ;  /* 0x00000001ff137803 */ /* 0x000fe20000000000 */
[----:B------:R-:W-:Y:S08]  /*96e0*/  BRA `(.L_x_16338) ;  /* 0x00000000000c7947 */ /* 0x000ff00003800000 */
.L_x_16353:
[----:B------:R-:W2:Y:S02]  /*96f0*/  LDG.E R2, desc[UR36][R2.64] ;  /* 0x0000002402027981 */ /* 0x000ea4000c1e1900 */
[----:B--2---:R-:W-:-:S04]  /*9700*/  ISETP.NE.AND P0, PT, R2, RZ, PT ;  /* 0x000000ff0200720c */ /* 0x004fc80003f05270 */
[----:B------:R-:W-:-:S09]  /*9710*/  P2R R19, PR, RZ, 0x1 ;  /* 0x00000001ff137803 */ /* 0x000fd20000000000 */
.L_x_16338:
[----:B------:R-:W-:Y:S05]  /*9720*/  BSYNC.RECONVERGENT B6 ;  /* 0x0000000000067941 */ /* 0x000fea0003800200 */
.L_x_16332:
        /* <DEDUP_REMOVED lines=18> */
.L_x_16360:
[----:B------:R-:W2:Y:S02]  /*9850*/  LDG.E.U8 R2, desc[UR36][R2.64] ;  /* 0x0000002402027981 */ /* 0x000ea4000c1e1100 */
[----:B--2---:R-:W-:Y:S01]  /*9860*/  ISETP.NE.AND P0, PT, R2, RZ, PT ;  /* 0x000000ff0200720c */ /* 0x004fe20003f05270 */
[----:B------:R-:W-:-:S12]  /*9870*/  BRA `(.L_x_16362) ;  /* 0x0000000800407947 */ /* 0x000fd80003800000 */
.L_x_16359:
        /* <DEDUP_REMOVED lines=10> */
.L_x_16364:
[----:B------:R-:W2:Y:S02]  /*9920*/  LDG.E R2, desc[UR36][R2.64] ;  /* 0x0000002402027981 */ /* 0x000ea4000c1e1900 */
[----:B--2---:R-:W-:Y:S01]  /*9930*/  ISETP.NE.AND P0, PT, R2, RZ, PT ;  /* 0x000000ff0200720c */ /* 0x004fe20003f05270 */
[----:B------:R-:W-:-:S12]  /*9940*/  BRA `(.L_x_16362) ;  /* 0x00000008000c7947 */ /* 0x000fd80003800000 */
.L_x_16363:
[----:B------:R-:W2:Y:S02]  /*9950*/  LDG.E.U16 R2, desc[UR36][R2.64] ;  /* 0x0000002402027981 */ /* 0x000ea4000c1e1500 */
[----:B--2---:R-:W-:Y:S01]  /*9960*/  ISETP.NE.AND P0, PT, R2, RZ, PT ;  /* 0x000000ff0200720c */ /* 0x004fe20003f05270 */
[----:B------:R-:W-:-:S12]  /*9970*/  BRA `(.L_x_16362) ;  /* 0x0000000800007947 */ /* 0x000fd80003800000 */
.L_x_16358:
        /* <DEDUP_REMOVED lines=9> */
.L_x_16366:
[----:B------:R-:W2:Y:S02]  /*9a10*/  LDG.E.U16 R0, desc[UR36][R2.64] ;  /* 0x0000002402007981 */ /* 0x000ea4000c1e1500 */
[----:B--2---:R-:W-:-:S05]  /*9a20*/  HADD2.F32 R0, -RZ, R0.H0_H0 ;  /* 0x20000000ff007230 */ /* 0x004fca0000004100 */
[----:B------:R-:W-:Y:S01]  /*9a30*/  FSETP.NEU.FTZ.AND P0, PT, R0, RZ, PT ;  /* 0x000000ff0000720b */ /* 0x000fe20003f1d000 */
[----:B------:R-:W-:-:S12]  /*9a40*/  BRA `(.L_x_16362) ;  /* 0x0000000400cc7947 */ /* 0x000fd80003800000 */
.L_x_16365:
        /* <DEDUP_REMOVED lines=11> */
.L_x_16368:
        /* <DEDUP_REMOVED lines=8> */
.L_x_16367:
[----:B------:R-:W2:Y:S02]  /*9b80*/  LDG.E.64 R2, desc[UR36][R2.64] ;  /* 0x0000002402027981 */ /* 0x000ea4000c1e1b00 */
[----:B--2---:R1:W2:Y:S02]  /*9b90*/  DSETP.NEU.AND P0, PT, R2, RZ, PT ;  /* 0x000000ff0200722a */ /* 0x0042a40003f0d000 */
[----:B--2---:R-:W-:Y:S05]  /*9ba0*/  BRA `(.L_x_16362) ;  /* 0x0000000400747947 */ /* 0x004fea0003800000 */
.L_x_16357:
        /* <DEDUP_REMOVED lines=11> */
.L_x_16371:
        /* <DEDUP_REMOVED lines=8> */
.L_x_16370:
        /* <DEDUP_REMOVED lines=9> */
.L_x_16373:
        /* <DEDUP_REMOVED lines=11> */
.L_x_16372:
[----:B------:R-:W2:Y:S02]  /*9e20*/  LDG.E.U16 R0, desc[UR36][R2.64] ;  /* 0x0000002402007981 */ /* 0x000ea4000c1e1500 */
[----:B--2---:R-:W-:-:S04]  /*9e30*/  SHF.L.U32 R0, R0, 0x10, RZ ;  /* 0x0000001000007819 */ /* 0x004fc800000006ff */
[----:B------:R-:W-:Y:S01]  /*9e40*/  FSETP.NEU.FTZ.AND P0, PT, R0, RZ, PT ;  /* 0x000000ff0000720b */ /* 0x000fe20003f1d000 */
[----:B------:R-:W-:-:S12]  /*9e50*/  BRA `(.L_x_16362) ;  /* 0x0000000000c87947 */ /* 0x000fd80003800000 */
.L_x_16369:
        /* <DEDUP_REMOVED lines=11> */
.L_x_16376:
[----:B------:R-:W2:Y:S02]  /*9f10*/  LDG.E.U8 R2, desc[UR36][R2.64] ;  /* 0x0000002402027981 */ /* 0x000ea4000c1e1100 */
[----:B--2---:R-:W-:Y:S01]  /*9f20*/  ISETP.NE.AND P0, PT, R2, RZ, PT ;  /* 0x000000ff0200720c */ /* 0x004fe20003f05270 */
[----:B------:R-:W-:-:S12]  /*9f30*/  BRA `(.L_x_16362) ;  /* 0x0000000000907947 */ /* 0x000fd80003800000 */
.L_x_16375:
[----:B------:R-:W2:Y:S02]  /*9f40*/  LDG.E.U8 R2, desc[UR36][R2.64] ;  /* 0x0000002402027981 */ /* 0x000ea4000c1e1100 */
[----:B--2---:R-:W-:Y:S01]  /*9f50*/  ISETP.NE.AND P0, PT, R2, RZ, PT ;  /* 0x000000ff0200720c */ /* 0x004fe20003f05270 */
[----:B------:R-:W-:-:S12]  /*9f60*/  BRA `(.L_x_16362) ;  /* 0x0000000000847947 */ /* 0x000fd80003800000 */
.L_x_16374:
        /* <DEDUP_REMOVED lines=9> */
.L_x_16361:
        /* <DEDUP_REMOVED lines=16> */
.L_x_16379:
[----:B------:R-:W-:Y:S01]  /*a100*/  PLOP3.LUT P0, PT, PT, PT, PT, 0x8, 0x80 ;  /* 0x000000000080781c */ /* 0x000fe20003f0e170 */
[----:B------:R-:W-:-:S12]  /*a110*/  BRA `(.L_x_16362) ;  /* 0x0000000000187947 */ /* 0x000fd80003800000 */
.L_x_16378:
[----:B------:R-:W2:Y:S02]  /*a120*/  LDG.E.64 R2, desc[UR36][R2.64] ;  /* 0x0000002402027981 */ /* 0x000ea4000c1e1b00 */
[----:B--2---:R-:W-:-:S04]  /*a130*/  ISETP.NE.U32.AND P0, PT, R2, RZ, PT ;  /* 0x000000ff0200720c */ /* 0x004fc80003f05070 */
[----:B------:R-:W-:Y:S01]  /*a140*/  ISETP.NE.AND.EX P0, PT, R3, RZ, PT, P0 ;  /* 0x000000ff0300720c */ /* 0x000fe20003f05300 */
[----:B------:R-:W-:-:S12]  /*a150*/  BRA `(.L_x_16362) ;  /* 0x0000000000087947 */ /* 0x000fd80003800000 */
.L_x_16377:
[----:B------:R-:W2:Y:S02]  /*a160*/  LDG.E R2, desc[UR36][R2.64] ;  /* 0x0000002402027981 */ /* 0x000ea4000c1e1900 */
[----:B--2---:R-:W-:-:S13]  /*a170*/  ISETP.NE.AND P0, PT, R2, RZ, PT ;  /* 0x000000ff0200720c */ /* 0x004fda0003f05270 */
.L_x_16362:
[----:B------:R-:W-:Y:S05]  /*a180*/  BSYNC.RECONVERGENT B6 ;  /* 0x0000000000067941 */ /* 0x000fea0003800200 */
.L_x_16356:
        /* <DEDUP_REMOVED lines=20> */
.L_x_16384:
[----:B------:R0:W-:Y:S01]  /*a2d0*/  STG.E.U8 desc[UR36][R2.64], R4 ;  /* 0x0000000402007986 */ /* 0x0001e2000c101124 */
[----:B------:R-:W-:Y:S05]  /*a2e0*/  BRA `(.L_x_16386) ;  /* 0x0000000800fc7947 */ /* 0x000fea0003800000 */
.L_x_16383:
        /* <DEDUP_REMOVED lines=9> */
.L_x_16388:
[----:B------:R0:W-:Y:S01]  /*a380*/  STG.E desc[UR36][R2.64], R4 ;  /* 0x0000000402007986 */ /* 0x0001e2000c101924 */
[----:B------:R-:W-:Y:S05]  /*a390*/  BRA `(.L_x_16386) ;  /* 0x0000000800d07947 */ /* 0x000fea0003800000 */
.L_x_16387:
[----:B------:R0:W-:Y:S01]  /*a3a0*/  STG.E.U16 desc[UR36][R2.64], R4 ;  /* 0x0000000402007986 */ /* 0x0001e2000c101524 */
[----:B------:R-:W-:Y:S05]  /*a3b0*/  BRA `(.L_x_16386) ;  /* 0x0000000800c87947 */ /* 0x000fea0003800000 */
.L_x_16382:
        /* <DEDUP_REMOVED lines=9> */
.L_x_16390:
[----:B------:R-:W-:-:S04]  /*a450*/  I2FP.F32.U32 R0, R4 ;  /* 0x0000000400007245 */ /* 0x000fc80000201000 */
[----:B------:R-:W-:-:S05]  /*a460*/  F2FP.F16.F32.PACK_AB R0, RZ, R0 ;  /* 0x00000000ff00723e */ /* 0x000fca00000000ff */
[----:B------:R0:W-:Y:S01]  /*a470*/  STG.E.U16 desc[UR36][R2.64], R0 ;  /* 0x0000000002007986 */ /* 0x0001e2000c101524 */
[----:B------:R-:W-:Y:S05]  /*a480*/  BRA `(.L_x_16386) ;  /* 0x0000000800947947 */ /* 0x000fea0003800000 */
.L_x_16389:
        /* <DEDUP_REMOVED lines=10> */
.L_x_16392:
[----:B------:R-:W-:-:S04]  /*a530*/  I2FP.F32.U32 R4, R4 ;  /* 0x0000000400047245 */ /* 0x000fc80000201000 */
[----:B------:R-:W-:-:S04]  /*a540*/  F2FP.F16.F32.PACK_AB R5, RZ, R4 ;  /* 0x00000004ff05723e */ /* 0x000fc800000000ff */
[----:B------:R-:W-:-:S05]  /*a550*/  PRMT R5, R5, 0x5410, RZ ;  /* 0x0000541005057816 */ /* 0x000fca00000000ff */
[----:B------:R3:W-:Y:S01]  /*a560*/  STG.E desc[UR36][R2.64], R5 ;  /* 0x0000000502007986 */ /* 0x0007e2000c101924 */
[----:B------:R-:W-:Y:S05]  /*a570*/  BRA `(.L_x_16386) ;  /* 0x0000000800587947 */ /* 0x000fea0003800000 */
.L_x_16391:
[----:B------:R-:W0:Y:S02]  /*a580*/  I2F.F64.U32 R4, R4 ;  /* 0x0000000400047312 */ /* 0x000e240000201800 */
[----:B0-----:R4:W-:Y:S01]  /*a590*/  STG.E.64 desc[UR36][R2.64], R4 ;  /* 0x0000000402007986 */ /* 0x0019e2000c101b24 */
[----:B------:R-:W-:Y:S05]  /*a5a0*/  BRA `(.L_x_16386) ;  /* 0x00000008004c7947 */ /* 0x000fea0003800000 */
.L_x_16381:
        /* <DEDUP_REMOVED lines=12> */
.L_x_16396:
        /* <DEDUP_REMOVED lines=17> */
.L_x_16398:
[----:B------:R-:W-:Y:S05]  /*a780*/  BSYNC.RECONVERGENT B0 ;  /* 0x0000000000007941 */ /* 0x000fea0003800200 */
.L_x_16397:
[----:B------:R0:W-:Y:S01]  /*a790*/  STG.E.U8 desc[UR36][R2.64], R0 ;  /* 0x0000000002007986 */ /* 0x0001e2000c101124 */
[----:B------:R-:W-:Y:S05]  /*a7a0*/  BRA `(.L_x_16386) ;  /* 0x0000000400cc7947 */ /* 0x000fea0003800000 */
.L_x_16395:
        /* <DEDUP_REMOVED lines=17> */
.L_x_16400:
[----:B------:R-:W-:Y:S05]  /*a8c0*/  BSYNC.RECONVERGENT B0 ;  /* 0x0000000000007941 */ /* 0x000fea0003800200 */
.L_x_16399:
[----:B------:R0:W-:Y:S01]  /*a8d0*/  STG.E.U8 desc[UR36][R2.64], R0 ;  /* 0x0000000002007986 */ /* 0x0001e2000c101124 */
[----:B------:R-:W-:Y:S05]  /*a8e0*/  BRA `(.L_x_16386) ;  /* 0x00000004007c7947 */ /* 0x000fea0003800000 */
.L_x_16394:
        /* <DEDUP_REMOVED lines=21> */
.L_x_16402:
[----:B------:R-:W-:-:S05]  /*aa40*/  HFMA2 R5, -RZ, RZ, 0, 0 ;  /* 0x00000000ff057431 */ /* 0x000fca00000001ff */
[----:B------:R0:W-:Y:S01]  /*aa50*/  STG.E.64 desc[UR36][R2.64], R4 ;  /* 0x0000000402007986 */ /* 0x0001e2000c101b24 */
[----:B------:R-:W-:Y:S05]  /*aa60*/  BRA `(.L_x_16386) ;  /* 0x00000004001c7947 */ /* 0x000fea0003800000 */
.L_x_16401:
[----:B------:R0:W-:Y:S01]  /*aa70*/  STG.E desc[UR36][R2.64], R4 ;  /* 0x0000000402007986 */ /* 0x0001e2000c101924 */
[----:B------:R-:W-:Y:S05]  /*aa80*/  BRA `(.L_x_16386) ;  /* 0x0000000400147947 */ /* 0x000fea0003800000 */
.L_x_16393:
        /* <DEDUP_REMOVED lines=8> */
.L_x_16404:
[----:B------:R-:W-:Y:S01]  /*ab10*/  CS2R R6, SRZ ;  /* 0x0000000000067805 */ /* 0x000fe2000001ff00 */
[----:B------:R-:W0:Y:S04]  /*ab20*/  I2F.F64.U32 R4, R4 ;  /* 0x0000000400047312 */ /* 0x000e280000201800 */
[----:B0-----:R0:W-:Y:S01]  /*ab30*/  STG.E.128 desc[UR36][R2.64], R4 ;  /* 0x0000000402007986 */ /* 0x0011e2000c101d24 */
[----:B------:R-:W-:Y:S05]  /*ab40*/  BRA `(.L_x_16386) ;  /* 0x0000000000e47947 */ /* 0x000fea0003800000 */
.L_x_16403:
[----:B------:R-:W-:-:S09]  /*ab50*/  UISETP.NE.AND UP0, UPT, UR4, 0xf, UPT ;  /* 0x0000000f0400788c */ /* 0x000fd2000bf05270 */
[----:B------:R-:W-:Y:S05]  /*ab60*/  BRA.U !UP0, `(.L_x_16405) ;  /* 0x0000000108d07547 */ /* 0x000fea000b800000 */
[----:B------:R-:W-:-:S09]  /*ab70*/  UISETP.NE.AND UP0, UPT, UR4, 0x17, UPT ;  /* 0x000000170400788c */ /* 0x000fd2000bf05270 */
[----:B------:R-:W-:Y:S05]  /*ab80*/  BRA.U !UP0, `(.L_x_16406) ;  /* 0x0000000108847547 */ /* 0x000fea000b800000 */
[----:B------:R-:W-:-:S09]  /*ab90*/  UISETP.NE.AND UP0, UPT, UR4, 0x18, UPT ;  /* 0x000000180400788c */ /* 0x000fd2000bf05270 */
[----:B------:R-:W-:Y:S05]  /*aba0*/  BRA.U !UP0, `(.L_x_16407) ;  /* 0x0000000108447547 */ /* 0x000fea000b800000 */
.L_x_16385:
        /* <DEDUP_REMOVED lines=16> */
.L_x_16408:
[----:B------:R-:W-:Y:S05]  /*acb0*/  BRA `(.L_x_16386) ;  /* 0x0000000000887947 */ /* 0x000fea0003800000 */
.L_x_16407:
        /* <DEDUP_REMOVED lines=11> */
.L_x_16410:
[----:B------:R-:W-:Y:S05]  /*ad70*/  BSYNC.RECONVERGENT B0 ;  /* 0x0000000000007941 */ /* 0x000fea0003800200 */
.L_x_16409:
[----:B------:R0:W-:Y:S01]  /*ad80*/  STG.E.U8 desc[UR36][R2.64], R5 ;  /* 0x0000000502007986 */ /* 0x0001e2000c101124 */
[----:B------:R-:W-:Y:S05]  /*ad90*/  BRA `(.L_x_16386) ;  /* 0x0000000000507947 */ /* 0x000fea0003800000 */
.L_x_16406:
        /* <DEDUP_REMOVED lines=12> */
.L_x_16411:
[----:B------:R-:W-:Y:S01]  /*ae60*/  IMAD.MOV.U32 R5, RZ, RZ, 0x7f ;  /* 0x0000007fff057424 */ /* 0x000fe200078e00ff */
[----:B------:R-:W-:-:S04]  /*ae70*/  ISETP.GT.U32.AND P0, PT, R7, 0x7f800000, PT ;  /* 0x7f8000000700780c */ /* 0x000fc80003f04070 */
[----:B------:R-:W-:-:S05]  /*ae80*/  SEL R5, R5, 0x7c, P0 ;  /* 0x0000007c05057807 */ /* 0x000fca0000000000 */
[----:B------:R0:W-:Y:S01]  /*ae90*/  STG.E.U8 desc[UR36][R2.64], R5 ;  /* 0x0000000502007986 */ /* 0x0001e2000c101124 */
[----:B------:R-:W-:Y:S05]  /*aea0*/  BRA `(.L_x_16386) ;  /* 0x00000000000c7947 */ /* 0x000fea0003800000 */
.L_x_16405:
[----:B------:R-:W-:-:S04]  /*aeb0*/  I2FP.F32.U32 R0, R4 ;  /* 0x0000000400007245 */ /* 0x000fc80000201000 */
[----:B------:R-:W-:-:S05]  /*aec0*/  F2FP.BF16.F32.PACK_AB R0, RZ, R0 ;  /* 0x00000000ff00723e */ /* 0x000fca00000010ff */
[----:B------:R0:W-:Y:S02]  /*aed0*/  STG.E.U16 desc[UR36][R2.64], R0 ;  /* 0x0000000002007986 */ /* 0x0001e4000c101524 */
.L_x_16386:
[----:B------:R-:W-:Y:S05]  /*aee0*/  BSYNC.RECONVERGENT B6 ;  /* 0x0000000000067941 */ /* 0x000fea0003800200 */
.L_x_16380:
[----:B------:R-:W-:-:S07]  /*aef0*/  IADD3 R17, PT, PT, R17, 0x80, RZ ;  /* 0x0000008011117810 */ /* 0x000fce0007ffe0ff */
.L_x_16330:
[----:B------:R-:W-:Y:S05]  /*af00*/  BSYNC.RECONVERGENT B7 ;  /* 0x0000000000077941 */ /* 0x000fea0003800200 */
.L_x_16329:
        /* <DEDUP_REMOVED lines=357> */
.L_x_16412:
        /* <DEDUP_REMOVED lines=22> */
.L_x_16417:
[----:B------:R-:W2:Y:S02]  /*c6c0*/  LDG.E.U8 R2, desc[UR36][R2.64] ;  /* 0x0000002402027981 */ /* 0x000ea4000c1e1100 */
[----:B--2---:R-:W-:-:S04]  /*c6d0*/  ISETP.NE.AND P0, PT, R2, RZ, PT ;  /* 0x000000ff0200720c */ /* 0x004fc80003f05270 */
[----:B------:R-:W-:Y:S01]  /*c6e0*/  P2R R19, PR, RZ, 0x1 ;  /* 0x00000001ff137803 */ /* 0x000fe20000000000 */
[----:B------:R-:W-:Y:S08]  /*c6f0*/  BRA `(.L_x_16419) ;  /* 0x0000000800947947 */ /* 0x000ff00003800000 */
.L_x_16416:
        /* <DEDUP_REMOVED lines=11> */
.L_x_16421:
[----:B------:R-:W2:Y:S02]  /*c7b0*/  LDG.E R2, desc[UR36][R2.64] ;  /* 0x0000002402027981 */ /* 0x000ea4000c1e1900 */
[----:B--2---:R-:W-:-:S04]  /*c7c0*/  ISETP.NE.AND P0, PT, R2, RZ, PT ;  /* 0x000000ff0200720c */ /* 0x004fc80003f05270 */
[----:B------:R-:W-:Y:S01]  /*c7d0*/  P2R R19, PR, RZ, 0x1 ;  /* 0x00000001ff137803 */ /* 0x000fe20000000000 */
[----:B------:R-:W-:Y:S08]  /*c7e0*/  BRA `(.L_x_16419) ;  /* 0x0000000800587947 */ /* 0x000ff00003800000 */
.L_x_16420:
[----:B------:R-:W2:Y:S02]  /*c7f0*/  LDG.E.U16 R2, desc[UR36][R2.64] ;  /* 0x0000002402027981 */ /* 0x000ea4000c1e1500 */
[----:B--2---:R-:W-:-:S04]  /*c800*/  ISETP.NE.AND P0, PT, R2, RZ, PT ;  /* 0x000000ff0200720c */ /* 0x004fc80003f05270 */
[----:B------:R-:W-:Y:S01]  /*c810*/  P2R R19, PR, RZ, 0x1 ;  /* 0x00000001ff137803 */ /* 0x000fe20000000000 */
[----:B------:R-:W-:Y:S08]  /*c820*/  BRA `(.L_x_16419) ;  /* 0x0000000800487947 */ /* 0x000ff00003800000 */
.L_x_16415:
        /* <DEDUP_REMOVED lines=10> */
.L_x_16423:
[----:B------:R-:W2:Y:S02]  /*c8d0*/  LDG.E.U16 R0, desc[UR36][R2.64] ;  /* 0x0000002402007981 */ /* 0x000ea4000c1e1500 */
[----:B--2---:R-:W-:-:S05]  /*c8e0*/  HADD2.F32 R0, -RZ, R0.H0_H0 ;  /* 0x20000000ff007230 */ /* 0x004fca0000004100 */
[----:B------:R-:W-:-:S04]  /*c8f0*/  FSETP.NEU.FTZ.AND P0, PT, R0, RZ, PT ;  /* 0x000000ff0000720b */ /* 0x000fc80003f1d000 */
[----:B------:R-:W-:Y:S01]  /*c900*/  P2R R19, PR, RZ, 0x1 ;  /* 0x00000001ff137803 */ /* 0x000fe20000000000 */
[----:B------:R-:W-:Y:S08]  /*c910*/  BRA `(.L_x_16419) ;  /* 0x00000008000c7947 */ /* 0x000ff00003800000 */
.L_x_16422:
        /* <DEDUP_REMOVED lines=12> */
.L_x_16425:
        /* <DEDUP_REMOVED lines=10> */
.L_x_16424:
[----:B------:R-:W2:Y:S02]  /*ca80*/  LDG.E.64 R2, desc[UR36][R2.64] ;  /* 0x0000002402027981 */ /* 0x000ea4000c1e1b00 */
[----:B--2---:R-:W0:Y:S02]  /*ca90*/  DSETP.NEU.AND P0, PT, R2, RZ, PT ;  /* 0x000000ff0200722a */ /* 0x004e240003f0d000 */
[----:B0-----:R-:W-:Y:S01]  /*caa0*/  P2R R19, PR, RZ, 0x1 ;  /* 0x00000001ff137803 */ /* 0x001fe20000000000 */
[----:B------:R-:W-:Y:S06]  /*cab0*/  BRA `(.L_x_16419) ;  /* 0x0000000400a47947 */ /* 0x000fec0003800000 */
.L_x_16414:
        /* <DEDUP_REMOVED lines=12> */
.L_x_16428:
        /* <DEDUP_REMOVED lines=9> */
.L_x_16427:
        /* <DEDUP_REMOVED lines=10> */
.L_x_16430:
        /* <DEDUP_REMOVED lines=12> */
.L_x_16429:
[----:B------:R-:W2:Y:S02]  /*cd70*/  LDG.E.U16 R0, desc[UR36][R2.64] ;  /* 0x0000002402007981 */ /* 0x000ea4000c1e1500 */
[----:B--2---:R-:W-:-:S05]  /*cd80*/  IMAD.U32 R0, R0, 0x10000, RZ ;  /* 0x0001000000007824 */ /* 0x004fca00078e00ff */
[----:B------:R-:W-:-:S04]  /*cd90*/  FSETP.NEU.FTZ.AND P0, PT, R0, RZ, PT ;  /* 0x000000ff0000720b */ /* 0x000fc80003f1d000 */
[----:B------:R-:W-:Y:S01]  /*cda0*/  P2R R19, PR, RZ, 0x1 ;  /* 0x00000001ff137803 */ /* 0x000fe20000000000 */
[----:B------:R-:W-:Y:S08]  /*cdb0*/  BRA `(.L_x_16419) ;  /* 0x0000000000e47947 */ /* 0x000ff00003800000 */
.L_x_16426:
        /* <DEDUP_REMOVED lines=12> */
.L_x_16433:
[----:B------:R-:W2:Y:S02]  /*ce80*/  LDG.E.U8 R2, desc[UR36][R2.64] ;  /* 0x0000002402027981 */ /* 0x000ea4000c1e1100 */
[----:B--2---:R-:W-:-:S04]  /*ce90*/  ISETP.NE.AND P0, PT, R2, RZ, PT ;  /* 0x000000ff0200720c */ /* 0x004fc80003f05270 */
[----:B------:R-:W-:Y:S01]  /*cea0*/  P2R R19, PR, RZ, 0x1 ;  /* 0x00000001ff137803 */ /* 0x000fe20000000000 */
[----:B------:R-:W-:Y:S08]  /*ceb0*/  BRA `(.L_x_16419) ;  /* 0x0000000000a47947 */ /* 0x000ff00003800000 */
.L_x_16432:
[----:B------:R-:W2:Y:S02]  /*cec0*/  LDG.E.U8 R2, desc[UR36][R2.64] ;  /* 0x0000002402027981 */ /* 0x000ea4000c1e1100 */
[----:B--2---:R-:W-:-:S04]  /*ced0*/  ISETP.NE.AND P0, PT, R2, RZ, PT ;  /* 0x000000ff0200720c */ /* 0x004fc80003f05270 */
[----:B------:R-:W-:Y:S01]  /*cee0*/  P2R R19, PR, RZ, 0x1 ;  /* 0x00000001ff137803 */ /* 0x000fe20000000000 */
[----:B------:R-:W-:Y:S08]  /*cef0*/  BRA `(.L_x_16419) ;  /* 0x0000000000947947 */ /* 0x000ff00003800000 */
.L_x_16431:
        /* <DEDUP_REMOVED lines=10> */
.L_x_16418:
        /* <DEDUP_REMOVED lines=16> */
.L_x_16436:
[----:B------:R-:W-:-:S04]  /*d0a0*/  PLOP3.LUT P0, PT, PT, PT, PT, 0x8, 0x80 ;  /* 0x000000000080781c */ /* 0x000fc80003f0e170 */
[----:B------:R-:W-:Y:S01]  /*d0b0*/  P2R R19, PR, RZ, 0x1 ;  /* 0x00000001ff137803 */ /* 0x000fe20000000000 */
[----:B------:R-:W-:Y:S08]  /*d0c0*/  BRA `(.L_x_16419) ;  /* 0x0000000000207947 */ /* 0x000ff00003800000 */
.L_x_16435:
[----:B------:R-:W2:Y:S02]  /*d0d0*/  LDG.E.64 R2, desc[UR36][R2.64] ;  /* 0x0000002402027981 */ /* 0x000ea4000c1e1b00 */
[----:B--2---:R-:W-:-:S04]  /*d0e0*/  ISETP.NE.U32.AND P0, PT, R2, RZ, PT ;  /* 0x000000ff0200720c */ /* 0x004fc80003f05070 */
[----:B------:R-:W-:-:S04]  /*d0f0*/  ISETP.NE.AND.EX P0, PT, R3, RZ, PT, P0 ;  /* 0x000000ff0300720c */ /* 0x000fc80003f05300 */
[----:B------:R-:W-:Y:S01]  /*d100*/  P2R R19, PR, RZ, 0x1 ;  /* 0x00000001ff137803 */ /* 0x000fe20000000000 */
[----:B------:R-:W-:Y:S08]  /*d110*/  BRA `(.L_x_16419) ;  /* 0x00000000000c7947 */ /* 0x000ff00003800000 */
.L_x_16434:
[----:B------:R-:W2:Y:S02]  /*d120*/  LDG.E R2, desc[UR36][R2.64] ;  /* 0x0000002402027981 */ /* 0x000ea4000c1e1900 */
[----:B--2---:R-:W-:-:S04]  /*d130*/  ISETP.NE.AND P0, PT, R2, RZ, PT ;  /* 0x000000ff0200720c */ /* 0x004fc80003f05270 */
[----:B------:R-:W-:-:S09]  /*d140*/  P2R R19, PR, RZ, 0x1 ;  /* 0x00000001ff137803 */ /* 0x000fd20000000000 */
.L_x_16419:
[----:B------:R-:W-:Y:S05]  /*d150*/  BSYNC.RECONVERGENT B6 ;  /* 0x0000000000067941 */ /* 0x000fea0003800200 */
.L_x_16413:
        /* <DEDUP_REMOVED lines=18> */
.L_x_16441:
[----:B------:R-:W2:Y:S02]  /*d280*/  LDG.E.U8 R2, desc[UR36][R2.64] ;  /* 0x0000002402027981 */ /* 0x000ea4000c1e1100 */
[----:B--2---:R-:W-:Y:S01]  /*d290*/  ISETP.NE.AND P0, PT, R2, RZ, PT ;  /* 0x000000ff0200720c */ /* 0x004fe20003f05270 */
[----:B------:R-:W-:-:S12]  /*d2a0*/  BRA `(.L_x_16443) ;  /* 0x0000000800407947 */ /* 0x000fd80003800000 */
.L_x_16440:
        /* <DEDUP_REMOVED lines=10> */
.L_x_16445:
[----:B------:R-:W2:Y:S02]  /*d350*/  LDG.E R2, desc[UR36][R2.64] ;  /* 0x0000002402027981 */ /* 0x000ea4000c1e1900 */
[----:B--2---:R-:W-:Y:S01]  /*d360*/  ISETP.NE.AND P0, PT, R2, RZ, PT ;  /* 0x000000ff0200720c */ /* 0x004fe20003f05270 */
[----:B------:R-:W-:-:S12]  /*d370*/  BRA `(.L_x_16443) ;  /* 0x00000008000c7947 */ /* 0x000fd80003800000 */
.L_x_16444:
[----:B------:R-:W2:Y:S02]  /*d380*/  LDG.E.U16 R2, desc[UR36][R2.64] ;  /* 0x0000002402027981 */ /* 0x000ea4000c1e1500 */
[----:B--2---:R-:W-:Y:S01]  /*d390*/  ISETP.NE.AND P0, PT, R2, RZ, PT ;  /* 0x000000ff0200720c */ /* 0x004fe20003f05270 */
[----:B------:R-:W-:-:S12]  /*d3a0*/  BRA `(.L_x_16443) ;  /* 0x0000000800007947 */ /* 0x000fd80003800000 */
.L_x_16439:
        /* <DEDUP_REMOVED lines=9> */
.L_x_16447:
[----:B------:R-:W2:Y:S02]  /*d440*/  LDG.E.U16 R0, desc[UR36][R2.64] ;  /* 0x0000002402007981 */ /* 0x000ea4000c1e1500 */
[----:B--2---:R-:W-:-:S05]  /*d450*/  HADD2.F32 R0, -RZ, R0.H0_H0 ;  /* 0x20000000ff007230 */ /* 0x004fca0000004100 */
[----:B------:R-:W-:Y:S01]  /*d460*/  FSETP.NEU.FTZ.AND P0, PT, R0, RZ, PT ;  /* 0x000000ff0000720b */ /* 0x000fe20003f1d000 */
[----:B------:R-:W-:-:S12]  /*d470*/  BRA `(.L_x_16443) ;  /* 0x0000000400cc7947 */ /* 0x000fd80003800000 */
.L_x_16446:
        /* <DEDUP_REMOVED lines=11> */
.L_x_16449:
        /* <DEDUP_REMOVED lines=8> */
.L_x_16448:
[----:B------:R-:W2:Y:S02]  /*d5b0*/  LDG.E.64 R2, desc[UR36][R2.64] ;  /* 0x0000002402027981 */ /* 0x000ea4000c1e1b00 */
[----:B--2---:R1:W2:Y:S02]  /*d5c0*/  DSETP.NEU.AND P0, PT, R2, RZ, PT ;  /* 0x000000ff0200722a */ /* 0x0042a40003f0d000 */
[----:B--2---:R-:W-:Y:S05]  /*d5d0*/  BRA `(.L_x_16443) ;  /* 0x0000000400747947 */ /* 0x004fea0003800000 */
.L_x_16438:
        /* <DEDUP_REMOVED lines=11> */
.L_x_16452:
        /* <DEDUP_REMOVED lines=8> */
.L_x_16451:
        /* <DEDUP_REMOVED lines=9> */
.L_x_16454:
        /* <DEDUP_REMOVED lines=11> */
.L_x_16453:
[----:B------:R-:W2:Y:S02]  /*d850*/  LDG.E.U16 R0, desc[UR36][R2.64] ;  /* 0x0000002402007981 */ /* 0x000ea4000c1e1500 */
[----:B--2---:R-:W-:-:S05]  /*d860*/  IMAD.U32 R0, R0, 0x10000, RZ ;  /* 0x0001000000007824 */ /* 0x004fca00078e00ff */
[----:B------:R-:W-:Y:S01]  /*d870*/  FSETP.NEU.FTZ.AND P0, PT, R0, RZ, PT ;  /* 0x000000ff0000720b */ /* 0x000fe20003f1d000 */
[----:B------:R-:W-:-:S12]  /*d880*/  BRA `(.L_x_16443) ;  /* 0x0000000000c87947 */ /* 0x000fd80003800000 */
.L_x_16450:
        /* <DEDUP_REMOVED lines=11> */
.L_x_16457:
[----:B------:R-:W2:Y:S02]  /*d940*/  LDG.E.U8 R2, desc[UR36][R2.64] ;  /* 0x0000002402027981 */ /* 0x000ea4000c1e1100 */
[----:B--2---:R-:W-:Y:S01]  /*d950*/  ISETP.NE.AND P0, PT, R2, RZ, PT ;  /* 0x000000ff0200720c */ /* 0x004fe20003f05270 */
[----:B------:R-:W-:-:S12]  /*d960*/  BRA `(.L_x_16443) ;  /* 0x0000000000907947 */ /* 0x000fd80003800000 */
.L_x_16456:
[----:B------:R-:W2:Y:S02]  /*d970*/  LDG.E.U8 R2, desc[UR36][R2.64] ;  /* 0x0000002402027981 */ /* 0x000ea4000c1e1100 */
[----:B--2---:R-:W-:Y:S01]  /*d980*/  ISETP.NE.AND P0, PT, R2, RZ, PT ;  /* 0x000000ff0200720c */ /* 0x004fe20003f05270 */
[----:B------:R-:W-:-:S12]  /*d990*/  BRA `(.L_x_16443) ;  /* 0x0000000000847947 */ /* 0x000fd80003800000 */
.L_x_16455:
        /* <DEDUP_REMOVED lines=9> */
.L_x_16442:
        /* <DEDUP_REMOVED lines=16> */
.L_x_16460:
[----:B------:R-:W-:Y:S01]  /*db30*/  PLOP3.LUT P0, PT, PT, PT, PT, 0x8, 0x80 ;  /* 0x000000000080781c */ /* 0x000fe20003f0e170 */
[----:B------:R-:W-:-:S12]  /*db40*/  BRA `(.L_x_16443) ;  /* 0x0000000000187947 */ /* 0x000fd80003800000 */
.L_x_16459:
[----:B------:R-:W2:Y:S02]  /*db50*/  LDG.E.64 R2, desc[UR36][R2.64] ;  /* 0x0000002402027981 */ /* 0x000ea4000c1e1b00 */
[----:B--2---:R-:W-:-:S04]  /*db60*/  ISETP.NE.U32.AND P0, PT, R2, RZ, PT ;  /* 0x000000ff0200720c */ /* 0x004fc80003f05070 */
[----:B------:R-:W-:Y:S01]  /*db70*/  ISETP.NE.AND.EX P0, PT, R3, RZ, PT, P0 ;  /* 0x000000ff0300720c */ /* 0x000fe20003f05300 */
[----:B------:R-:W-:-:S12]  /*db80*/  BRA `(.L_x_16443) ;  /* 0x0000000000087947 */ /* 0x000fd80003800000 */
.L_x_16458:
[----:B------:R-:W2:Y:S02]  /*db90*/  LDG.E R2, desc[UR36][R2.64] ;  /* 0x0000002402027981 */ /* 0x000ea4000c1e1900 */
[----:B--2---:R-:W-:-:S13]  /*dba0*/  ISETP.NE.AND P0, PT, R2, RZ, PT ;  /* 0x000000ff0200720c */ /* 0x004fda0003f05270 */
.L_x_16443:
[----:B------:R-:W-:Y:S05]  /*dbb0*/  BSYNC.RECONVERGENT B6 ;  /* 0x0000000000067941 */ /* 0x000fea0003800200 */
.L_x_16437:
        /* <DEDUP_REMOVED lines=16> */
.L_x_16464:
[----:B------:R-:W-:Y:S01]  /*dcc0*/  STG.E.U8 desc[UR36][R16.64], R2 ;  /* 0x0000000210007986 */ /* 0x000fe2000c101124 */
[----:B------:R-:W-:Y:S05]  /*dcd0*/  EXIT ;  /* 0x000000000000794d */ /* 0x000fea0003800000 */
.L_x_16463:
        /* <DEDUP_REMOVED lines=9> */
.L_x_16467:
[----:B------:R-:W-:Y:S01]  /*dd70*/  STG.E desc[UR36][R16.64], R2 ;  /* 0x0000000210007986 */ /* 0x000fe2000c101924 */
[----:B------:R-:W-:Y:S05]  /*dd80*/  EXIT ;  /* 0x000000000000794d */ /* 0x000fea0003800000 */
.L_x_16466:
[----:B------:R-:W-:Y:S01]  /*dd90*/  STG.E.U16 desc[UR36][R16.64], R2 ;  /* 0x0000000210007986 */ /* 0x000fe2000c101524 */
[----:B------:R-:W-:Y:S05]  /*dda0*/  EXIT ;  /* 0x000000000000794d */ /* 0x000fea0003800000 */
.L_x_16462:
        /* <DEDUP_REMOVED lines=9> */
.L_x_16469:
[----:B------:R-:W-:-:S04]  /*de40*/  I2FP.F32.U32 R0, R2 ;  /* 0x0000000200007245 */ /* 0x000fc80000201000 */
[----:B------:R-:W-:-:S05]  /*de50*/  F2FP.F16.F32.PACK_AB R0, RZ, R0 ;  /* 0x00000000ff00723e */ /* 0x000fca00000000ff */
[----:B------:R-:W-:Y:S01]  /*de60*/  STG.E.U16 desc[UR36][R16.64], R0 ;  /* 0x0000000010007986 */ /* 0x000fe2000c101524 */
[----:B------:R-:W-:Y:S05]  /*de70*/  EXIT ;  /* 0x000000000000794d */ /* 0x000fea0003800000 */
.L_x_16468:
        /* <DEDUP_REMOVED lines=10> */
.L_x_16471:
[----:B------:R-:W-:-:S04]  /*df20*/  I2FP.F32.U32 R2, R2 ;  /* 0x0000000200027245 */ /* 0x000fc80000201000 */
[----:B------:R-:W-:-:S04]  /*df30*/  F2FP.F16.F32.PACK_AB R3, RZ, R2 ;  /* 0x00000002ff03723e */ /* 0x000fc800000000ff */
[----:B------:R-:W-:-:S05]  /*df40*/  PRMT R3, R3, 0x5410, RZ ;  /* 0x0000541003037816 */ /* 0x000fca00000000ff */
[----:B------:R-:W-:Y:S01]  /*df50*/  STG.E desc[UR36][R16.64], R3 ;  /* 0x0000000310007986 */ /* 0x000fe2000c101924 */
[----:B------:R-:W-:Y:S05]  /*df60*/  EXIT ;  /* 0x000000000000794d */ /* 0x000fea0003800000 */
.L_x_16470:
[----:B------:R-:W1:Y:S02]  /*df70*/  I2F.F64.U32 R2, R2 ;  /* 0x0000000200027312 */ /* 0x000e640000201800 */
[----:B-1----:R-:W-:Y:S01]  /*df80*/  STG.E.64 desc[UR36][R16.64], R2 ;  /* 0x0000000210007986 */ /* 0x002fe2000c101b24 */
[----:B------:R-:W-:Y:S05]  /*df90*/  EXIT ;  /* 0x000000000000794d */ /* 0x000fea0003800000 */
.L_x_16461:
        /* <DEDUP_REMOVED lines=12> */
.L_x_16475:
        /* <DEDUP_REMOVED lines=16> */
.L_x_16478:
[----:B------:R-:W-:-:S07]  /*e160*/  PRMT R8, R0, 0x7610, R8 ;  /* 0x0000761000087816 */ /* 0x000fce0000000008 */
.L_x_16477:
[----:B------:R-:W-:Y:S05]  /*e170*/  BSYNC.RECONVERGENT B0 ;  /* 0x0000000000007941 */ /* 0x000fea0003800200 */
.L_x_16476:
[----:B------:R-:W-:Y:S01]  /*e180*/  STG.E.U8 desc[UR36][R16.64], R8 ;  /* 0x0000000810007986 */ /* 0x000fe2000c101124 */
[----:B------:R-:W-:Y:S05]  /*e190*/  EXIT ;  /* 0x000000000000794d */ /* 0x000fea0003800000 */
.L_x_16474:
        /* <DEDUP_REMOVED lines=16> */
.L_x_16481:
[----:B------:R-:W-:-:S07]  /*e2a0*/  PRMT R8, R0, 0x7610, R8 ;  /* 0x0000761000087816 */ /* 0x000fce0000000008 */
.L_x_16480:
[----:B------:R-:W-:Y:S05]  /*e2b0*/  BSYNC.RECONVERGENT B0 ;  /* 0x0000000000007941 */ /* 0x000fea0003800200 */
.L_x_16479:
[----:B------:R-:W-:Y:S01]  /*e2c0*/  STG.E.U8 desc[UR36][R16.64], R8 ;  /* 0x0000000810007986 */ /* 0x000fe2000c101124 */
[----:B------:R-:W-:Y:S05]  /*e2d0*/  EXIT ;  /* 0x000000000000794d */ /* 0x000fea0003800000 */
.L_x_16473:
        /* <DEDUP_REMOVED lines=21> */
.L_x_16483:
[----:B------:R-:W-:-:S05]  /*e430*/  IMAD.MOV.U32 R3, RZ, RZ, RZ ;  /* 0x000000ffff037224 */ /* 0x000fca00078e00ff */
[----:B------:R-:W-:Y:S01]  /*e440*/  STG.E.64 desc[UR36][R16.64], R2 ;  /* 0x0000000210007986 */ /* 0x000fe2000c101b24 */
[----:B------:R-:W-:Y:S05]  /*e450*/  EXIT ;  /* 0x000000000000794d */ /* 0x000fea0003800000 */
.L_x_16482:
[----:B------:R-:W-:Y:S01]  /*e460*/  STG.E desc[UR36][R16.64], R2 ;  /* 0x0000000210007986 */ /* 0x000fe2000c101924 */
[----:B------:R-:W-:Y:S05]  /*e470*/  EXIT ;  /* 0x000000000000794d */ /* 0x000fea0003800000 */
.L_x_16472:
        /* <DEDUP_REMOVED lines=8> */
.L_x_16485:
[----:B------:R-:W-:Y:S01]  /*e500*/  CS2R R6, SRZ ;  /* 0x0000000000067805 */ /* 0x000fe2000001ff00 */
[----:B0-----:R-:W0:Y:S04]  /*e510*/  I2F.F64.U32 R4, R2 ;  /* 0x0000000200047312 */ /* 0x001e280000201800 */
[----:B0-----:R-:W-:Y:S01]  /*e520*/  STG.E.128 desc[UR36][R16.64], R4 ;  /* 0x0000000410007986 */ /* 0x001fe2000c101d24 */
[----:B------:R-:W-:Y:S05]  /*e530*/  EXIT ;  /* 0x000000000000794d */ /* 0x000fea0003800000 */
.L_x_16484:
[----:B------:R-:W-:-:S09]  /*e540*/  UISETP.NE.AND UP0, UPT, UR4, 0xf, UPT ;  /* 0x0000000f0400788c */ /* 0x000fd2000bf05270 */
[----:B------:R-:W-:Y:S05]  /*e550*/  BRA.U !UP0, `(.L_x_16486) ;  /* 0x0000000108d47547 */ /* 0x000fea000b800000 */
[----:B------:R-:W-:-:S09]  /*e560*/  UISETP.NE.AND UP0, UPT, UR4, 0x17, UPT ;  /* 0x000000170400788c */ /* 0x000fd2000bf05270 */
[----:B------:R-:W-:Y:S05]  /*e570*/  BRA.U !UP0, `(.L_x_16487) ;  /* 0x0000000108847547 */ /* 0x000fea000b800000 */
[----:B------:R-:W-:-:S09]  /*e580*/  UISETP.NE.AND UP0, UPT, UR4, 0x18, UPT ;  /* 0x000000180400788c */ /* 0x000fd2000bf05270 */
[----:B------:R-:W-:Y:S05]  /*e590*/  BRA.U !UP0, `(.L_x_16488) ;  /* 0x0000000108447547 */ /* 0x000fea000b800000 */
.L_x_16465:
        /* <DEDUP_REMOVED lines=16> */
.L_x_16489:
[----:B------:R-:W-:Y:S05]  /*e6a0*/  EXIT ;  /* 0x000000000000794d */ /* 0x000fea0003800000 */
.L_x_16488:
        /* <DEDUP_REMOVED lines=11> */
.L_x_16491:
[----:B------:R-:W-:Y:S05]  /*e760*/  BSYNC.RECONVERGENT B0 ;  /* 0x0000000000007941 */ /* 0x000fea0003800200 */
.L_x_16490:
[----:B------:R-:W-:Y:S01]  /*e770*/  STG.E.U8 desc[UR36][R16.64], R3 ;  /* 0x0000000310007986 */ /* 0x000fe2000c101124 */
[----:B------:R-:W-:Y:S05]  /*e780*/  EXIT ;  /* 0x000000000000794d */ /* 0x000fea0003800000 */
.L_x_16487:
        /* <DEDUP_REMOVED lines=13> */
.L_x_16492:
[----:B------:R-:W-:Y:S01]  /*e860*/  IMAD.MOV.U32 R3, RZ, RZ, 0x7f ;  /* 0x0000007fff037424 */ /* 0x000fe200078e00ff */
[----:B------:R-:W-:-:S04]  /*e870*/  ISETP.GT.U32.AND P0, PT, R5, 0x7f800000, PT ;  /* 0x7f8000000500780c */ /* 0x000fc80003f04070 */
[----:B------:R-:W-:-:S05]  /*e880*/  SEL R3, R3, 0x7c, P0 ;  /* 0x0000007c03037807 */ /* 0x000fca0000000000 */
[----:B------:R-:W-:Y:S01]  /*e890*/  STG.E.U8 desc[UR36][R16.64], R3 ;  /* 0x0000000310007986 */ /* 0x000fe2000c101124 */
[----:B------:R-:W-:Y:S05]  /*e8a0*/  EXIT ;  /* 0x000000000000794d */ /* 0x000fea0003800000 */
.L_x_16486:
[----:B------:R-:W-:-:S04]  /*e8b0*/  I2FP.F32.U32 R0, R2 ;  /* 0x0000000200007245 */ /* 0x000fc80000201000 */
[----:B------:R-:W-:-:S05]  /*e8c0*/  F2FP.BF16.F32.PACK_AB R0, RZ, R0 ;  /* 0x00000000ff00723e */ /* 0x000fca00000010ff */
[----:B------:R-:W-:Y:S01]  /*e8d0*/  STG.E.U16 desc[UR36][R16.64], R0 ;  /* 0x0000000010007986 */ /* 0x000fe2000c101524 */
[----:B------:R-:W-:Y:S05]  /*e8e0*/  EXIT ;  /* 0x000000000000794d */ /* 0x000fea0003800000 */
.L_x_16493:
        /* <DEDUP_REMOVED lines=9> */
.L_x_42849:


//--------------------- .text._ZN2at6native27unrolled_elementwise_kernelINS0_13BinaryFunctorIbbbZZZNS0_22logical_or_kernel_cudaERNS_14TensorIteratorEENKUlvE0_clEvENKUlvE7_clEvEUlbbE_EESt5arrayIPcLm3EELi4E23TrivialOffsetCalculatorILi2EjESC_ILi1EjENS0_6memory12LoadWithCastILi2EEENSF_13StoreWithCastILi1EEEEEviT_T0_T2_T3_T4_T5_ --------------------------
	.section	.text._ZN2at6native27unrolled_elementwise_kernelINS0_13BinaryFunctorIbbbZZZNS0_22logical_or_kernel_cudaERNS_14TensorIteratorEENKUlvE0_clEvENKUlvE7_clEvEUlbbE_EESt5arrayIPcLm3EELi4E23TrivialOffsetCalculatorILi2EjESC_ILi1EjENS0_6memory12LoadWithCastILi2EEENSF_13StoreWithCastILi1EEEEEviT_T0_T2_T3_T4_T5_,"ax",@progbits
	.align	128
        .global         _ZN2at6native27unrolled_elementwise_kernelINS0_13BinaryFunctorIbbbZZZNS0_22logical_or_kernel_cudaERNS_14TensorIteratorEENKUlvE0_clEvENKUlvE7_clEvEUlbbE_EESt5arrayIPcLm3EELi4E23TrivialOffsetCalculatorILi2EjESC_ILi1EjENS0_6memory12LoadWithCastILi2EEENSF_13StoreWithCastILi1EEEEEviT_T0_T2_T3_T4_T5_
        .type           _ZN2at6native27unrolled_elementwise_kernelINS0_13BinaryFunctorIbbbZZZNS0_22logical_or_kernel_cudaERNS_14TensorIteratorEENKUlvE0_clEvENKUlvE7_clEvEUlbbE_EESt5arrayIPcLm3EELi4E23TrivialOffsetCalculatorILi2EjESC_ILi1EjENS0_6memory12LoadWithCastILi2EEENSF_13StoreWithCastILi1EEEEEviT_T0_T2_T3_T4_T5_,@function
        .size           _ZN2at6native27unrolled_elementwise_kernelINS0_13BinaryFunctorIbbbZZZNS0_22logical_or_kernel_cudaERNS_14TensorIteratorEENKUlvE0_clEvENKUlvE7_clEvEUlbbE_EESt5arrayIPcLm3EELi4E23TrivialOffsetCalculatorILi2EjESC_ILi1EjENS0_6memory12LoadWithCastILi2EEENSF_13StoreWithCastILi1EEEEEviT_T0_T2_T3_T4_T5_,(.L_x_42850 - _ZN2at6native27unrolled_elementwise_kernelINS0_13BinaryFunctorIbbbZZZNS0_22logical_or_kernel_cudaERNS_14TensorIteratorEENKUlvE0_clEvENKUlvE7_clEvEUlbbE_EESt5arrayIPcLm3EELi4E23TrivialOffsetCalculatorILi2EjESC_ILi1EjENS0_6memory12LoadWithCastILi2EEENSF_13StoreWithCastILi1EEEEEviT_T0_T2_T3_T4_T5_)
        .other          _ZN2at6native27unrolled_elementwise_kernelINS0_13BinaryFunctorIbbbZZZNS0_22logical_or_kernel_cudaERNS_14TensorIteratorEENKUlvE0_clEvENKUlvE7_clEvEUlbbE_EESt5arrayIPcLm3EELi4E23TrivialOffsetCalculatorILi2EjESC_ILi1EjENS0_6memory12LoadWithCastILi2EEENSF_13StoreWithCastILi1EEEEEviT_T0_T2_T3_T4_T5_,@"STO_CUDA_ENTRY STV_DEFAULT"
_ZN2at6native27unrolled_elementwise_kernelINS0_13BinaryFunctorIbbbZZZNS0_22logical_or_kernel_cudaERNS_14TensorIteratorEENKUlvE0_clEvENKUlvE7_clEvEUlbbE_EESt5arrayIPcLm3EELi4E23TrivialOffsetCalculatorILi2EjESC_ILi1EjENS0_6memory12LoadWithCastILi2EEENSF_13StoreWithCastILi1EEEEEviT_T0_T2_T3_T4_T5_:
.text._ZN2at6native27unrolled_elementwise_kernelINS0_13BinaryFunctorIbbbZZZNS0_22logical_or_kernel_cudaERNS_14TensorIteratorEENKUlvE0_clEvENKUlvE7_clEvEUlbbE_EESt5arrayIPcLm3EELi4E23TrivialOffsetCalculatorILi2EjESC_ILi1EjENS0_6memory12LoadWithCastILi2EEENSF_13StoreWithCastILi1EEEEEviT_T0_T2_T3_T4_T5_:
        /* <DEDUP_REMOVED lines=36> */
.L_x_16500:
[----:B------:R-:W2:Y:S02]  /*0240*/  LDG.E.U8 R4, desc[UR36][R4.64] ;  /* 0x0000002404047981 */ /* 0x000ea4000c1e1100 */
[----:B--2---:R-:W-:-:S04]  /*0250*/  ISETP.NE.AND P0, PT, R4, RZ, PT ;  /* 0x000000ff0400720c */ /* 0x004fc80003f05270 */
[----:B------:R-:W-:Y:S01]  /*0260*/  P2R R18, PR, RZ, 0x1 ;  /* 0x00000001ff127803 */ /* 0x000fe20000000000 */
[----:B------:R-:W-:Y:S08]  /*0270*/  BRA `(.L_x_16502) ;  /* 0x0000000800947947 */ /* 0x000ff00003800000 */
.L_x_16499:
        /* <DEDUP_REMOVED lines=11> */
.L_x_16504:
[----:B------:R-:W2:Y:S02]  /*0330*/  LDG.E R4, desc[UR36][R4.64] ;  /* 0x0000002404047981 */ /* 0x000ea4000c1e1900 */
[----:B--2---:R-:W-:-:S04]  /*0340*/  ISETP.NE.AND P0, PT, R4, RZ, PT ;  /* 0x000000ff0400720c */ /* 0x004fc80003f05270 */
[----:B------:R-:W-:Y:S01]  /*0350*/  P2R R18, PR, RZ, 0x1 ;  /* 0x00000001ff127803 */ /* 0x000fe20000000000 */
[----:B------:R-:W-:Y:S08]  /*0360*/  BRA `(.L_x_16502) ;  /* 0x0000000800587947 */ /* 0x000ff00003800000 */
.L_x_16503:
[----:B------:R-:W2:Y:S02]  /*0370*/  LDG.E.U16 R4, desc[UR36][R4.64] ;  /* 0x0000002404047981 */ /* 0x000ea4000c1e1500 */
[----:B--2---:R-:W-:-:S04]  /*0380*/  ISETP.NE.AND P0, PT, R4, RZ, PT ;  /* 0x000000ff0400720c */ /* 0x004fc80003f05270 */
[----:B------:R-:W-:Y:S01]  /*0390*/  P2R R18, PR, RZ, 0x1 ;  /* 0x00000001ff127803 */ /* 0x000fe20000000000 */
[----:B------:R-:W-:Y:S08]  /*03a0*/  BRA `(.L_x_16502) ;  /* 0x0000000800487947 */ /* 0x000ff00003800000 */
.L_x_16498:
        /* <DEDUP_REMOVED lines=10> */
.L_x_16506:
[----:B------:R-:W2:Y:S02]  /*0450*/  LDG.E.U16 R0, desc[UR36][R4.64] ;  /* 0x0000002404007981 */ /* 0x000ea4000c1e1500 */
[----:B--2---:R-:W-:-:S05]  /*0460*/  HADD2.F32 R0, -RZ, R0.H0_H0 ;  /* 0x20000000ff007230 */ /* 0x004fca0000004100 */
[----:B------:R-:W-:-:S04]  /*0470*/  FSETP.NEU.FTZ.AND P0, PT, R0, RZ, PT ;  /* 0x000000ff0000720b */ /* 0x000fc80003f1d000 */
[----:B------:R-:W-:Y:S01]  /*0480*/  P2R R18, PR, RZ, 0x1 ;  /* 0x00000001ff127803 */ /* 0x000fe20000000000 */
[----:B------:R-:W-:Y:S08]  /*0490*/  BRA `(.L_x_16502) ;  /* 0x00000008000c7947 */ /* 0x000ff00003800000 */
.L_x_16505:
        /* <DEDUP_REMOVED lines=12> */
.L_x_16508:
        /* <DEDUP_REMOVED lines=10> */
.L_x_16507:
[----:B------:R-:W2:Y:S02]  /*0600*/  LDG.E.64 R4, desc[UR36][R4.64] ;  /* 0x0000002404047981 */ /* 0x000ea4000c1e1b00 */
[----:B--2---:R-:W0:Y:S02]  /*0610*/  DSETP.NEU.AND P0, PT, R4, RZ, PT ;  /* 0x000000ff0400722a */ /* 0x004e240003f0d000 */
[----:B0-----:R-:W-:Y:S01]  /*0620*/  P2R R18, PR, RZ, 0x1 ;  /* 0x00000001ff127803 */ /* 0x001fe20000000000 */
[----:B------:R-:W-:Y:S06]  /*0630*/  BRA `(.L_x_16502) ;  /* 0x0000000400a47947 */ /* 0x000fec0003800000 */
.L_x_16497:
        /* <DEDUP_REMOVED lines=12> */
.L_x_16511:
        /* <DEDUP_REMOVED lines=9> */
.L_x_16510:
        /* <DEDUP_REMOVED lines=10> */
.L_x_16513:
        /* <DEDUP_REMOVED lines=12> */
.L_x_16512:
[----:B------:R-:W2:Y:S02]  /*08f0*/  LDG.E.U16 R0, desc[UR36][R4.64] ;  /* 0x0000002404007981 */ /* 0x000ea4000c1e1500 */
[----:B--2---:R-:W-:-:S05]  /*0900*/  IMAD.U32 R0, R0, 0x10000, RZ ;  /* 0x0001000000007824 */ /* 0x004fca00078e00ff */
[----:B------:R-:W-:-:S04]  /*0910*/  FSETP.NEU.FTZ.AND P0, PT, R0, RZ, PT ;  /* 0x000000ff0000720b */ /* 0x000fc80003f1d000 */
[----:B------:R-:W-:Y:S01]  /*0920*/  P2R R18, PR, RZ, 0x1 ;  /* 0x00000001ff127803 */ /* 0x000fe20000000000 */
[----:B------:R-:W-:Y:S08]  /*0930*/  BRA `(.L_x_16502) ;  /* 0x0000000000e47947 */ /* 0x000ff00003800000 */
.L_x_16509:
        /* <DEDUP_REMOVED lines=12> */
.L_x_16516:
[----:B------:R-:W2:Y:S02]  /*0a00*/  LDG.E.U8 R4, desc[UR36][R4.64] ;  /* 0x0000002404047981 */ /* 0x000ea4000c1e1100 */
[----:B--2---:R-:W-:-:S04]  /*0a10*/  ISETP.NE.AND P0, PT, R4, RZ, PT ;  /* 0x000000ff0400720c */ /* 0x004fc80003f05270 */
[----:B------:R-:W-:Y:S01]  /*0a20*/  P2R R18, PR, RZ, 0x1 ;  /* 0x00000001ff127803 */ /* 0x000fe20000000000 */
[----:B------:R-:W-:Y:S08]  /*0a30*/  BRA `(.L_x_16502) ;  /* 0x0000000000a47947 */ /* 0x000ff00003800000 */
.L_x_16515:
[----:B------:R-:W2:Y:S02]  /*0a40*/  LDG.E.U8 R4, desc[UR36][R4.64] ;  /* 0x0000002404047981 */ /* 0x000ea4000c1e1100 */
[----:B--2---:R-:W-:-:S04]  /*0a50*/  ISETP.NE.AND P0, PT, R4, RZ, PT ;  /* 0x000000ff0400720c */ /* 0x004fc80003f05270 */
[----:B------:R-:W-:Y:S01]  /*0a60*/  P2R R18, PR, RZ, 0x1 ;  /* 0x00000001ff127803 */ /* 0x000fe20000000000 */
[----:B------:R-:W-:Y:S08]  /*0a70*/  BRA `(.L_x_16502) ;  /* 0x0000000000947947 */ /* 0x000ff00003800000 */
.L_x_16514:
[----:B------:R-:W-:-:S09]  /*0a80*/  UISETP.NE.AND UP0, UPT, UR4, 0x1c, UPT ;  /* 0x0000001c0400788c */ /* 0x000fd2000bf05270 */
[----:B------:R-:W-:Y:S05]  /*0a90*/  BRA.U !UP0, `(.L_x_16517) ;  /* 0x0000000108807547 */ /* 0x000fea000b800000 */
[----:B------:R-:W-:-:S09]  /*0aa0*/  UISETP.NE.AND UP0, UPT, UR4, 0x1d, UPT ;  /* 0x0000001d0400788c */ /* 0x000fd2000bf05270 */
[----:B------:R-:W-:Y:S05]  /*0ab0*/  BRA.U !UP0, `(.L_x_16518) ;  /* 0x0000000108647547 */ /* 0x000fea000b800000 */
[----:B------:R-:W-:-:S09]  /*0ac0*/  UISETP.NE.AND UP0, UPT, UR4, 0x2c, UPT ;  /* 0x0000002c0400788c */ /* 0x000fd2000bf05270 */
[----:B------:R-:W-:Y:S05]  /*0ad0*/  BRA.U !UP0, `(.L_x_16519) ;  /* 0x00000001084c7547 */ /* 0x000fea000b800000 */
.L_x_16501:
        /* <DEDUP_REMOVED lines=16> */
.L_x_16520:
[----:B------:R-:W-:-:S04]  /*0be0*/  PLOP3.LUT P0, PT, PT, PT, PT, 0x8, 0x80 ;  /* 0x000000000080781c */ /* 0x000fc80003f0e170 */
[----:B------:R-:W-:Y:S01]  /*0bf0*/  P2R R18, PR, RZ, 0x1 ;  /* 0x00000001ff127803 */ /* 0x000fe20000000000 */
[----:B------:R-:W-:Y:S08]  /*0c00*/  BRA `(.L_x_16502) ;  /* 0x0000000000307947 */ /* 0x000ff00003800000 */
.L_x_16519:
[----:B------:R-:W2:Y:S02]  /*0c10*/  LDG.E.U8 R4, desc[UR36][R4.64] ;  /* 0x0000002404047981 */ /* 0x000ea4000c1e1100 */
[----:B--2---:R-:W-:-:S04]  /*0c20*/  ISETP.NE.AND P0, PT, R4, RZ, PT ;  /* 0x000000ff0400720c */ /* 0x004fc80003f05270 */
[----:B------:R-:W-:Y:S01]  /*0c30*/  P2R R18, PR, RZ, 0x1 ;  /* 0x00000001ff127803 */ /* 0x000fe20000000000 */
[----:B------:R-:W-:Y:S08]  /*0c40*/  BRA `(.L_x_16502) ;  /* 0x0000000000207947 */ /* 0x000ff00003800000 */
.L_x_16518:
[----:B------:R-:W2:Y:S02]  /*0c50*/  LDG.E.64 R4, desc[UR36][R4.64] ;  /* 0x0000002404047981 */ /* 0x000ea4000c1e1b00 */
[----:B--2---:R-:W-:-:S04]  /*0c60*/  ISETP.NE.U32.AND P0, PT, R4, RZ, PT ;  /* 0x000000ff0400720c */ /* 0x004fc80003f05070 */
[----:B------:R-:W-:-:S04]  /*0c70*/  ISETP.NE.AND.EX P0, PT, R5, RZ, PT, P0 ;  /* 0x000000ff0500720c */ /* 0x000fc80003f05300 */
[----:B------:R-:W-:Y:S01]  /*0c80*/  P2R R18, PR, RZ, 0x1 ;  /* 0x00000001ff127803 */ /* 0x000fe20000000000 */
[----:B------:R-:W-:Y:S08]  /*0c90*/  BRA `(.L_x_16502) ;  /* 0x00000000000c7947 */ /* 0x000ff00003800000 */
.L_x_16517:
[----:B------:R-:W2:Y:S02]  /*0ca0*/  LDG.E R4, desc[UR36][R4.64] ;  /* 0x0000002404047981 */ /* 0x000ea4000c1e1900 */
[----:B--2---:R-:W-:-:S04]  /*0cb0*/  ISETP.NE.AND P0, PT, R4, RZ, PT ;  /* 0x000000ff0400720c */ /* 0x004fc80003f05270 */
[----:B------:R-:W-:-:S09]  /*0cc0*/  P2R R18, PR, RZ, 0x1 ;  /* 0x00000001ff127803 */ /* 0x000fd20000000000 */
.L_x_16502:
[----:B------:R-:W-:Y:S05]  /*0cd0*/  BSYNC.RECONVERGENT B6 ;  /* 0x0000000000067941 */ /* 0x000fea0003800200 */
.L_x_16496:
        /* <DEDUP_REMOVED lines=20> */
.L_x_16525:
[----:B------:R-:W2:Y:S02]  /*0e20*/  LDG.E.U8 R4, desc[UR36][R4.64] ;  /* 0x0000002404047981 */ /* 0x000ea4000c1e1100 */
[----:B--2---:R-:W-:Y:S01]  /*0e30*/  ISETP.NE.AND P0, PT, R4, RZ, PT ;  /* 0x000000ff0400720c */ /* 0x004fe20003f05270 */
[----:B------:R-:W-:-:S12]  /*0e40*/  BRA `(.L_x_16527) ;  /* 0x0000000800407947 */ /* 0x000fd80003800000 */
.L_x_16524:
        /* <DEDUP_REMOVED lines=10> */
.L_x_16529:
[----:B------:R-:W2:Y:S02]  /*0ef0*/  LDG.E R4, desc[UR36][R4.64] ;  /* 0x0000002404047981 */ /* 0x000ea4000c1e1900 */
[----:B--2---:R-:W-:Y:S01]  /*0f00*/  ISETP.NE.AND P0, PT, R4, RZ, PT ;  /* 0x000000ff0400720c */ /* 0x004fe20003f05270 */
[----:B------:R-:W-:-:S12]  /*0f10*/  BRA `(.L_x_16527) ;  /* 0x00000008000c7947 */ /* 0x000fd80003800000 */
.L_x_16528:
[----:B------:R-:W2:Y:S02]  /*0f20*/  LDG.E.U16 R4, desc[UR36][R4.64] ;  /* 0x0000002404047981 */ /* 0x000ea4000c1e1500 */
[----:B--2---:R-:W-:Y:S01]  /*0f30*/  ISETP.NE.AND P0, PT, R4, RZ, PT ;  /* 0x000000ff0400720c */ /* 0x004fe20003f05270 */
[----:B------:R-:W-:-:S12]  /*0f40*/  BRA `(.L_x_16527) ;  /* 0x0000000800007947 */ /* 0x000fd80003800000 */
.L_x_16523:
        /* <DEDUP_REMOVED lines=9> */
.L_x_16531:
[----:B------:R-:W2:Y:S02]  /*0fe0*/  LDG.E.U16 R0, desc[UR36][R4.64] ;  /* 0x0000002404007981 */ /* 0x000ea4000c1e1500 */
[----:B--2---:R-:W-:-:S05]  /*0ff0*/  HADD2.F32 R0, -RZ, R0.H0_H0 ;  /* 0x20000000ff007230 */ /* 0x004fca0000004100 */
[----:B------:R-:W-:Y:S01]  /*1000*/  FSETP.NEU.FTZ.AND P0, PT, R0, RZ, PT ;  /* 0x000000ff0000720b */ /* 0x000fe20003f1d000 */
[----:B------:R-:W-:-:S12]  /*1010*/  BRA `(.L_x_16527) ;  /* 0x0000000400cc7947 */ /* 0x000fd80003800000 */
.L_x_16530:
        /* <DEDUP_REMOVED lines=11> */
.L_x_16533:
        /* <DEDUP_REMOVED lines=8> */
.L_x_16532:
[----:B------:R-:W2:Y:S02]  /*1150*/  LDG.E.64 R4, desc[UR36][R4.64] ;  /* 0x0000002404047981 */ /* 0x000ea4000c1e1b00 */
[----:B--2---:R1:W2:Y:S02]  /*1160*/  DSETP.NEU.AND P0, PT, R4, RZ, PT ;  /* 0x000000ff0400722a */ /* 0x0042a40003f0d000 */
[----:B--2---:R-:W-:Y:S05]  /*1170*/  BRA `(.L_x_16527) ;  /* 0x0000000400747947 */ /* 0x004fea0003800000 */
.L_x_16522:
        /* <DEDUP_REMOVED lines=11> */
.L_x_16536:
        /* <DEDUP_REMOVED lines=8> */
.L_x_16535:
        /* <DEDUP_REMOVED lines=9> */
.L_x_16538:
        /* <DEDUP_REMOVED lines=11> */
.L_x_16537:
[----:B------:R-:W2:Y:S02]  /*13f0*/  LDG.E.U16 R0, desc[UR36][R4.64] ;  /* 0x0000002404007981 */ /* 0x000ea4000c1e1500 */
[----:B--2---:R-:W-:-:S05]  /*1400*/  IMAD.U32 R0, R0, 0x10000, RZ ;  /* 0x0001000000007824 */ /* 0x004fca00078e00ff */
[----:B------:R-:W-:Y:S01]  /*1410*/  FSETP.NEU.FTZ.AND P0, PT, R0, RZ, PT ;  /* 0x000000ff0000720b */ /* 0x000fe20003f1d000 */
[----:B------:R-:W-:-:S12]  /*1420*/  BRA `(.L_x_16527) ;  /* 0x0000000000c87947 */ /* 0x000fd80003800000 */
.L_x_16534:
        /* <DEDUP_REMOVED lines=11> */
.L_x_16541:
[----:B------:R-:W2:Y:S02]  /*14e0*/  LDG.E.U8 R4, desc[UR36][R4.64] ;  /* 0x0000002404047981 */ /* 0x000ea4000c1e1100 */
[----:B--2---:R-:W-:Y:S01]  /*14f0*/  ISETP.NE.AND P0, PT, R4, RZ, PT ;  /* 0x000000ff0400720c */ /* 0x004fe20003f05270 */
[----:B------:R-:W-:-:S12]  /*1500*/  BRA `(.L_x_16527) ;  /* 0x0000000000907947 */ /* 0x000fd80003800000 */
.L_x_16540:
[----:B------:R-:W2:Y:S02]  /*1510*/  LDG.E.U8 R4, desc[UR36][R4.64] ;  /* 0x0000002404047981 */ /* 0x000ea4000c1e1100 */
[----:B--2---:R-:W-:Y:S01]  /*1520*/  ISETP.NE.AND P0, PT, R4, RZ, PT ;  /* 0x000000ff0400720c */ /* 0x004fe20003f05270 */
[----:B------:R-:W-:-:S12]  /*1530*/  BRA `(.L_x_16527) ;  /* 0x0000000000847947 */ /* 0x000fd80003800000 */
.L_x_16539:
[----:B------:R-:W-:-:S09]  /*1540*/  UISETP.NE.AND UP0, UPT, UR4, 0x1c, UPT ;  /* 0x0000001c0400788c */ /* 0x000fd2000bf05270 */
[----:B------:R-:W-:Y:S05]  /*1550*/  BRA.U !UP0, `(.L_x_16542) ;  /* 0x0000000108747547 */ /* 0x000fea000b800000 */
[----:B------:R-:W-:-:S09]  /*1560*/  UISETP.NE.AND UP0, UPT, UR4, 0x1d, UPT ;  /* 0x0000001d0400788c */ /* 0x000fd2000bf05270 */
[----:B------:R-:W-:Y:S05]  /*1570*/  BRA.U !UP0, `(.L_x_16543) ;  /* 0x00000001085c7547 */ /* 0x000fea000b800000 */
[----:B------:R-:W-:-:S09]  /*1580*/  UISETP.NE.AND UP0, UPT, UR4, 0x2c, UPT ;  /* 0x0000002c0400788c */ /* 0x000fd2000bf05270 */
[----:B------:R-:W-:Y:S05]  /*1590*/  BRA.U !UP0, `(.L_x_16544) ;  /* 0x0000000108487547 */ /* 0x000fea000b800000 */
.L_x_16526:
        /* <DEDUP_REMOVED lines=16> */
.L_x_16545:
[----:B------:R-:W-:Y:S01]  /*16a0*/  PLOP3.LUT P0, PT, PT, PT, PT, 0x8, 0x80 ;  /* 0x000000000080781c */ /* 0x000fe20003f0e170 */
[----:B------:R-:W-:-:S12]  /*16b0*/  BRA `(.L_x_16527) ;  /* 0x0000000000247947 */ /* 0x000fd80003800000 */
.L_x_16544:
[----:B------:R-:W2:Y:S02]  /*16c0*/  LDG.E.U8 R4, desc[UR36][R4.64] ;  /* 0x0000002404047981 */ /* 0x000ea4000c1e1100 */
[----:B--2---:R-:W-:Y:S01]  /*16d0*/  ISETP.NE.AND P0, PT, R4, RZ, PT ;  /* 0x000000ff0400720c */ /* 0x004fe20003f05270 */
[----:B------:R-:W-:-:S12]  /*16e0*/  BRA `(.L_x_16527) ;  /* 0x0000000000187947 */ /* 0x000fd80003800000 */
.L_x_16543:
[----:B------:R-:W2:Y:S02]  /*16f0*/  LDG.E.64 R4, desc[UR36][R4.64] ;  /* 0x0000002404047981 */ /* 0x000ea4000c1e1b00 */
[----:B--2---:R-:W-:-:S04]  /*1700*/  ISETP.NE.U32.AND P0, PT, R4, RZ, PT ;  /* 0x000000ff0400720c */ /* 0x004fc80003f05070 */
[----:B------:R-:W-:Y:S01]  /*1710*/  ISETP.NE.AND.EX P0, PT, R5, RZ, PT, P0 ;  /* 0x000000ff0500720c */ /* 0x000fe20003f05300 */
[----:B------:R-:W-:-:S12]  /*1720*/  BRA `(.L_x_16527) ;  /* 0x0000000000087947 */ /* 0x000fd80003800000 */
.L_x_16542:
[----:B------:R-:W2:Y:S02]  /*1730*/  LDG.E R4, desc[UR36][R4.64] ;  /* 0x0000002404047981 */ /* 0x000ea4000c1e1900 */
[----:B--2---:R-:W-:-:S13]  /*1740*/  ISETP.NE.AND P0, PT, R4, RZ, PT ;  /* 0x000000ff0400720c */ /* 0x004fda0003f05270 */
.L_x_16527:
[----:B------:R-:W-:Y:S05]  /*1750*/  BSYNC.RECONVERGENT B6 ;  /* 0x0000000000067941 */ /* 0x000fea0003800200 */
.L_x_16521:
[----:B------:R-:W-:Y:S01]  /*1760*/  ISETP.NE.AND P1, PT, R18, RZ, PT ;  /* 0x000000ff1200720c */ /* 0x000fe20003f25270 */
[----:B------:R-:W-:-:S03]  /*1770*/  VIADD R17, R19, 0x80 ;  /* 0x0000008013117836 */ /* 0x000fc60000000000 */
[----:B------:R-:W-:-:S04]  /*1780*/  PLOP3.LUT P0, PT, P1, P0, PT, 0xf8, 0x8f ;  /* 0x00000000008f781c */ /* 0x000fc80000f01f70 */
[----:B------:R-:W-:-:S09]  /*1790*/  P2R R22, PR, RZ, 0x1 ;  /* 0x00000001ff167803 */ /* 0x000fd20000000000 */
.L_x_16495:
[----:B------:R-:W-:Y:S05]  /*17a0*/  BSYNC.RECONVERGENT B7 ;  /* 0x0000000000077941 */ /* 0x000fea0003800200 */
.L_x_16494:
        /* <DEDUP_REMOVED lines=27> */
.L_x_16552:
[----:B------:R-:W2:Y:S02]  /*1960*/  LDG.E.U8 R4, desc[UR36][R4.64] ;  /* 0x0000002404047981 */ /* 0x000ea4000c1e1100 */
[----:B--2---:R-:W-:-:S04]  /*1970*/  ISETP.NE.AND P0, PT, R4, RZ, PT ;  /* 0x000000ff0400720c */ /* 0x004fc80003f05270 */
[----:B------:R-:W-:Y:S01]  /*1980*/  P2R R18, PR, RZ, 0x1 ;  /* 0x00000001ff127803 */ /* 0x000fe20000000000 */
[----:B------:R-:W-:Y:S08]  /*1990*/  BRA `(.L_x_16554) ;  /* 0x0000000800947947 */ /* 0x000ff00003800000 */
.L_x_16551:
        /* <DEDUP_REMOVED lines=11> */
.L_x_16556:
[----:B------:R-:W2:Y:S02]  /*1a50*/  LDG.E R4, desc[UR36][R4.64] ;  /* 0x0000002404047981 */ /* 0x000ea4000c1e1900 */
[----:B--2---:R-:W-:-:S04]  /*1a60*/  ISETP.NE.AND P0, PT, R4, RZ, PT ;  /* 0x000000ff0400720c */ /* 0x004fc80003f05270 */
[----:B------:R-:W-:Y:S01]  /*1a70*/  P2R R18, PR, RZ, 0x1 ;  /* 0x00000001ff127803 */ /* 0x000fe20000000000 */
[----:B------:R-:W-:Y:S08]  /*1a80*/  BRA `(.L_x_16554) ;  /* 0x0000000800587947 */ /* 0x000ff00003800000 */
.L_x_16555:
[----:B------:R-:W2:Y:S02]  /*1a90*/  LDG.E.U16 R4, desc[UR36][R4.64] ;  /* 0x0000002404047981 */ /* 0x000ea4000c1e1500 */
[----:B--2---:R-:W-:-:S04]  /*1aa0*/  ISETP.NE.AND P0, PT, R4, RZ, PT ;  /* 0x000000ff0400720c */ /* 0x004fc80003f05270 */
[----:B------:R-:W-:Y:S01]  /*1ab0*/  P2R R18, PR, RZ, 0x1 ;  /* 0x00000001ff127803 */ /* 0x000fe20000000000 */
[----:B------:R-:W-:Y:S08]  /*1ac0*/  BRA `(.L_x_16554) ;  /* 0x0000000800487947 */ /* 0x000ff00003800000 */
.L_x_16550:
        /* <DEDUP_REMOVED lines=10> */
.L_x_16558:
[----:B------:R-:W2:Y:S02]  /*1b70*/  LDG.E.U16 R0, desc[UR36][R4.64] ;  /* 0x0000002404007981 */ /* 0x000ea4000c1e1500 */
[----:B--2---:R-:W-:-:S05]  /*1b80*/  HADD2.F32 R0, -RZ, R0.H0_H0 ;  /* 0x20000000ff007230 */ /* 0x004fca0000004100 */
[----:B------:R-:W-:-:S04]  /*1b90*/  FSETP.NEU.FTZ.AND P0, PT, R0, RZ, PT ;  /* 0x000000ff0000720b */ /* 0x000fc80003f1d000 */
[----:B------:R-:W-:Y:S01]  /*1ba0*/  P2R R18, PR, RZ, 0x1 ;  /* 0x00000001ff127803 */ /* 0x000fe20000000000 */
[----:B------:R-:W-:Y:S08]  /*1bb0*/  BRA `(.L_x_16554) ;  /* 0x00000008000c7947 */ /* 0x000ff00003800000 */
.L_x_16557:
        /* <DEDUP_REMOVED lines=12> */
.L_x_16560:
        /* <DEDUP_REMOVED lines=10> */
.L_x_16559:
[----:B------:R-:W2:Y:S02]  /*1d20*/  LDG.E.64 R4, desc[UR36][R4.64] ;  /* 0x0000002404047981 */ /* 0x000ea4000c1e1b00 */
[----:B--2---:R-:W0:Y:S02]  /*1d30*/  DSETP.NEU.AND P0, PT, R4, RZ, PT ;  /* 0x000000ff0400722a */ /* 0x004e240003f0d000 */
[----:B0-----:R-:W-:Y:S01]  /*1d40*/  P2R R18, PR, RZ, 0x1 ;  /* 0x00000001ff127803 */ /* 0x001fe20000000000 */
[----:B------:R-:W-:Y:S06]  /*1d50*/  BRA `(.L_x_16554) ;  /* 0x0000000400a47947 */ /* 0x000fec0003800000 */
.L_x_16549:
        /* <DEDUP_REMOVED lines=12> */
.L_x_16563:
        /* <DEDUP_REMOVED lines=9> */
.L_x_16562:
        /* <DEDUP_REMOVED lines=10> */
.L_x_16565:
        /* <DEDUP_REMOVED lines=12> */
.L_x_16564:
[----:B------:R-:W2:Y:S02]  /*2010*/  LDG.E.U16 R0, desc[UR36][R4.64] ;  /* 0x0000002404007981 */ /* 0x000ea4000c1e1500 */
[----:B--2---:R-:W-:-:S05]  /*2020*/  IMAD.U32 R0, R0, 0x10000, RZ ;  /* 0x0001000000007824 */ /* 0x004fca00078e00ff */
[----:B------:R-:W-:-:S04]  /*2030*/  FSETP.NEU.FTZ.AND P0, PT, R0, RZ, PT ;  /* 0x000000ff0000720b */ /* 0x000fc80003f1d000 */
[----:B------:R-:W-:Y:S01]  /*2040*/  P2R R18, PR, RZ, 0x1 ;  /* 0x00000001ff127803 */ /* 0x000fe20000000000 */
[----:B------:R-:W-:Y:S08]  /*2050*/  BRA `(.L_x_16554) ;  /* 0x0000000000e47947 */ /* 0x000ff00003800000 */
.L_x_16561:
        /* <DEDUP_REMOVED lines=12> */
.L_x_16568:
[----:B------:R-:W2:Y:S02]  /*2120*/  LDG.E.U8 R4, desc[UR36][R4.64] ;  /* 0x0000002404047981 */ /* 0x000ea4000c1e1100 */
[----:B--2---:R-:W-:-:S04]  /*2130*/  ISETP.NE.AND P0, PT, R4, RZ, PT ;  /* 0x000000ff0400720c */ /* 0x004fc80003f05270 */
[----:B------:R-:W-:Y:S01]  /*2140*/  P2R R18, PR, RZ, 0x1 ;  /* 0x00000001ff127803 */ /* 0x000fe20000000000 */
[----:B------:R-:W-:Y:S08]  /*2150*/  BRA `(.L_x_16554) ;  /* 0x0000000000a47947 */ /* 0x000ff00003800000 */
.L_x_16567:
[----:B------:R-:W2:Y:S02]  /*2160*/  LDG.E.U8 R4, desc[UR36][R4.64] ;  /* 0x0000002404047981 */ /* 0x000ea4000c1e1100 */
[----:B--2---:R-:W-:-:S04]  /*2170*/  ISETP.NE.AND P0, PT, R4, RZ, PT ;  /* 0x000000ff0400720c */ /* 0x004fc80003f05270 */
[----:B------:R-:W-:Y:S01]  /*2180*/  P2R R18, PR, RZ, 0x1 ;  /* 0x00000001ff127803 */ /* 0x000fe20000000000 */
[----:B------:R-:W-:Y:S08]  /*2190*/  BRA `(.L_x_16554) ;  /* 0x0000000000947947 */ /* 0x000ff00003800000 */
.L_x_16566:
        /* <DEDUP_REMOVED lines=10> */
.L_x_16553:
        /* <DEDUP_REMOVED lines=16> */
.L_x_16571:
[----:B------:R-:W-:-:S04]  /*2340*/  PLOP3.LUT P0, PT, PT, PT, PT, 0x8, 0x80 ;  /* 0x000000000080781c */ /* 0x000fc80003f0e170 */
[----:B------:R-:W-:Y:S01]  /*2350*/  P2R R18, PR, RZ, 0x1 ;  /* 0x00000001ff127803 */ /* 0x000fe20000000000 */
[----:B------:R-:W-:Y:S08]  /*2360*/  BRA `(.L_x_16554) ;  /* 0x0000000000207947 */ /* 0x000ff00003800000 */
.L_x_16570:
[----:B------:R-:W2:Y:S02]  /*2370*/  LDG.E.64 R4, desc[UR36][R4.64] ;  /* 0x0000002404047981 */ /* 0x000ea4000c1e1b00 */
[----:B--2---:R-:W-:-:S04]  /*2380*/  ISETP.NE.U32.AND P0, PT, R4, RZ, PT ;  /* 0x000000ff0400720c */ /* 0x004fc80003f05070 */
[----:B------:R-:W-:-:S04]  /*2390*/  ISETP.NE.AND.EX P0, PT, R5, RZ, PT, P0 ;  /* 0x000000ff0500720c */ /* 0x000fc80003f05300 */
[----:B------:R-:W-:Y:S01]  /*23a0*/  P2R R18, PR, RZ, 0x1 ;  /* 0x00000001ff127803 */ /* 0x000fe20000000000 */
[----:B------:R-:W-:Y:S08]  /*23b0*/  BRA `(.L_x_16554) ;  /* 0x00000000000c7947 */ /* 0x000ff00003800000 */
.L_x_16569:
[----:B------:R-:W2:Y:S02]  /*23c0*/  LDG.E R4, desc[UR36][R4.64] ;  /* 0x0000002404047981 */ /* 0x000ea4000c1e1900 */
[----:B--2---:R-:W-:-:S04]  /*23d0*/  ISETP.NE.AND P0, PT, R4, RZ, PT ;  /* 0x000000ff0400720c */ /* 0x004fc80003f05270 */
[----:B------:R-:W-:-:S09]  /*23e0*/  P2R R18, PR, RZ, 0x1 ;  /* 0x00000001ff127803 */ /* 0x000fd20000000000 */
.L_x_16554:
[----:B------:R-:W-:Y:S05]  /*23f0*/  BSYNC.RECONVERGENT B6 ;  /* 0x0000000000067941 */ /* 0x000fea0003800200 */
.L_x_16548:
        /* <DEDUP_REMOVED lines=20> */
.L_x_16576:
[----:B------:R-:W2:Y:S02]  /*2540*/  LDG.E.U8 R4, desc[UR36][R4.64] ;  /* 0x0000002404047981 */ /* 0x000ea4000c1e1100 */
[----:B--2---:R-:W-:Y:S01]  /*2550*/  ISETP.NE.AND P0, PT, R4, RZ, PT ;  /* 0x000000ff0400720c */ /* 0x004fe20003f05270 */
[----:B------:R-:W-:-:S12]  /*2560*/  BRA `(.L_x_16578) ;  /* 0x0000000800407947 */ /* 0x000fd80003800000 */
.L_x_16575:
        /* <DEDUP_REMOVED lines=10> */
.L_x_16580:
[----:B------:R-:W2:Y:S02]  /*2610*/  LDG.E R4, desc[UR36][R4.64] ;  /* 0x0000002404047981 */ /* 0x000ea4000c1e1900 */
[----:B--2---:R-:W-:Y:S01]  /*2620*/  ISETP.NE.AND P0, PT, R4, RZ, PT ;  /* 0x000000ff0400720c */ /* 0x004fe20003f05270 */
[----:B------:R-:W-:-:S12]  /*2630*/  BRA `(.L_x_16578) ;  /* 0x00000008000c7947 */ /* 0x000fd80003800000 */
.L_x_16579:
[----:B------:R-:W2:Y:S02]  /*2640*/  LDG.E.U16 R4, desc[UR36][R4.64] ;  /* 0x0000002404047981 */ /* 0x000ea4000c1e1500 */
[----:B--2---:R-:W-:Y:S01]  /*2650*/  ISETP.NE.AND P0, PT, R4, RZ, PT ;  /* 0x000000ff0400720c */ /* 0x004fe20003f05270 */
[----:B------:R-:W-:-:S12]  /*2660*/  BRA `(.L_x_16578) ;  /* 0x0000000800007947 */ /* 0x000fd80003800000 */
.L_x_16574:
        /* <DEDUP_REMOVED lines=9> */
.L_x_16582:
[----:B------:R-:W2:Y:S02]  /*2700*/  LDG.E.U16 R0, desc[UR36][R4.64] ;  /* 0x0000002404007981 */ /* 0x000ea4000c1e1500 */
[----:B--2---:R-:W-:-:S05]  /*2710*/  HADD2.F32 R0, -RZ, R0.H0_H0 ;  /* 0x20000000ff007230 */ /* 0x004fca0000004100 */
[----:B------:R-:W-:Y:S01]  /*2720*/  FSETP.NEU.FTZ.AND P0, PT, R0, RZ, PT ;  /* 0x000000ff0000720b */ /* 0x000fe20003f1d000 */
[----:B------:R-:W-:-:S12]  /*2730*/  BRA `(.L_x_16578) ;  /* 0x0000000400cc7947 */ /* 0x000fd80003800000 */
.L_x_16581:
        /* <DEDUP_REMOVED lines=11> */
.L_x_16584:
        /* <DEDUP_REMOVED lines=8> */
.L_x_16583:
[----:B------:R-:W2:Y:S02]  /*2870*/  LDG.E.64 R4, desc[UR36][R4.64] ;  /* 0x0000002404047981 */ /* 0x000ea4000c1e1b00 */
[----:B--2---:R1:W2:Y:S02]  /*2880*/  DSETP.NEU.AND P0, PT, R4, RZ, PT ;  /* 0x000000ff0400722a */ /* 0x0042a40003f0d000 */
[----:B--2---:R-:W-:Y:S05]  /*2890*/  BRA `(.L_x_16578) ;  /* 0x0000000400747947 */ /* 0x004fea0003800000 */
.L_x_16573:
        /* <DEDUP_REMOVED lines=11> */
.L_x_16587:
        /* <DEDUP_REMOVED lines=8> */
.L_x_16586:
        /* <DEDUP_REMOVED lines=9> */
.L_x_16589:
        /* <DEDUP_REMOVED lines=11> */
.L_x_16588:
[----:B------:R-:W2:Y:S02]  /*2b10*/  LDG.E.U16 R0, desc[UR36][R4.64] ;  /* 0x0000002404007981 */ /* 0x000ea4000c1e1500 */
[----:B--2---:R-:W-:-:S05]  /*2b20*/  IMAD.U32 R0, R0, 0x10000, RZ ;  /* 0x0001000000007824 */ /* 0x004fca00078e00ff */
[----:B------:R-:W-:Y:S01]  /*2b30*/  FSETP.NEU.FTZ.AND P0, PT, R0, RZ, PT ;  /* 0x000000ff0000720b */ /* 0x000fe20003f1d000 */
[----:B------:R-:W-:-:S12]  /*2b40*/  BRA `(.L_x_16578) ;  /* 0x0000000000c87947 */ /* 0x000fd80003800000 */
.L_x_16585:
        /* <DEDUP_REMOVED lines=11> */
.L_x_16592:
[----:B------:R-:W2:Y:S02]  /*2c00*/  LDG.E.U8 R4, desc[UR36][R4.64] ;  /* 0x0000002404047981 */ /* 0x000ea4000c1e1100 */
[----:B--2---:R-:W-:Y:S01]  /*2c10*/  ISETP.NE.AND P0, PT, R4, RZ, PT ;  /* 0x000000ff0400720c */ /* 0x004fe20003f05270 */
[----:B------:R-:W-:-:S12]  /*2c20*/  BRA `(.L_x_16578) ;  /* 0x0000000000907947 */ /* 0x000fd80003800000 */
.L_x_16591:
[----:B------:R-:W2:Y:S02]  /*2c30*/  LDG.E.U8 R4, desc[UR36][R4.64] ;  /* 0x0000002404047981 */ /* 0x000ea4000c1e1100 */
[----:B--2---:R-:W-:Y:S01]  /*2c40*/  ISETP.NE.AND P0, PT, R4, RZ, PT ;  /* 0x000000ff0400720c */ /* 0x004fe20003f05270 */
[----:B------:R-:W-:-:S12]  /*2c50*/  BRA `(.L_x_16578) ;  /* 0x0000000000847947 */ /* 0x000fd80003800000 */
.L_x_16590:
        /* <DEDUP_REMOVED lines=9> */
.L_x_16577:
        /* <DEDUP_REMOVED lines=16> */
.L_x_16595:
[----:B------:R-:W-:Y:S01]  /*2df0*/  PLOP3.LUT P0, PT, PT, PT, PT, 0x8, 0x80 ;  /* 0x000000000080781c */ /* 0x000fe20003f0e170 */
[----:B------:R-:W-:-:S12]  /*2e00*/  BRA `(.L_x_16578) ;  /* 0x0000000000187947 */ /* 0x000fd80003800000 */
.L_x_16594:
[----:B------:R-:W2:Y:S02]  /*2e10*/  LDG.E.64 R4, desc[UR36][R4.64] ;  /* 0x0000002404047981 */ /* 0x000ea4000c1e1b00 */
[----:B--2---:R-:W-:-:S04]  /*2e20*/  ISETP.NE.U32.AND P0, PT, R4, RZ, PT ;  /* 0x000000ff0400720c */ /* 0x004fc80003f05070 */
[----:B------:R-:W-:Y:S01]  /*2e30*/  ISETP.NE.AND.EX P0, PT, R5, RZ, PT, P0 ;  /* 0x000000ff0500720c */ /* 0x000fe20003f05300 */
[----:B------:R-:W-:-:S12]  /*2e40*/  BRA `(.L_x_16578) ;  /* 0x0000000000087947 */ /* 0x000fd80003800000 */
.L_x_16593:
[----:B------:R-:W2:Y:S02]  /*2e50*/  LDG.E R4, desc[UR36][R4.64] ;  /* 0x0000002404047981 */ /* 0x000ea4000c1e1900 */
[----:B--2---:R-:W-:-:S13]  /*2e60*/  ISETP.NE.AND P0, PT, R4, RZ, PT ;  /* 0x000000ff0400720c */ /* 0x004fda0003f05270 */
.L_x_16578:
[----:B------:R-:W-:Y:S05]  /*2e70*/  BSYNC.RECONVERGENT B6 ;  /* 0x0000000000067941 */ /* 0x000fea0003800200 */
.L_x_16572:
[----:B------:R-:W-:Y:S01]  /*2e80*/  ISETP.NE.AND P1, PT, R18, RZ, PT ;  /* 0x000000ff1200720c */ /* 0x000fe20003f25270 */
[----:B------:R-:W-:-:S03]  /*2e90*/  VIADD R17, R17, 0x80 ;  /* 0x0000008011117836 */ /* 0x000fc60000000000 */
[----:B------:R-:W-:-:S04]  /*2ea0*/  PLOP3.LUT P0, PT, P1, P0, PT, 0xf8, 0x8f ;  /* 0x00000000008f781c */ /* 0x000fc80000f01f70 */
[----:B------:R-:W-:-:S09]  /*2eb0*/  P2R R18, PR, RZ, 0x1 ;  /* 0x00000001ff127803 */ /* 0x000fd20000000000 */
.L_x_16547:
[----:B------:R-:W-:Y:S05]  /*2ec0*/  BSYNC.RECONVERGENT B7 ;  /* 0x0000000000077941 */ /* 0x000fea0003800200 */
.L_x_16546:
        /* <DEDUP_REMOVED lines=27> */
.L_x_16602:
[----:B------:R-:W2:Y:S02]  /*3080*/  LDG.E.U8 R4, desc[UR36][R4.64] ;  /* 0x0000002404047981 */ /* 0x000ea4000c1e1100 */
[----:B--2---:R-:W-:-:S04]  /*3090*/  ISETP.NE.AND P0, PT, R4, RZ, PT ;  /* 0x000000ff0400720c */ /* 0x004fc80003f05270 */
[----:B------:R-:W-:Y:S01]  /*30a0*/  P2R R24, PR, RZ, 0x1 ;  /* 0x00000001ff187803 */ /* 0x000fe20000000000 */
[----:B------:R-:W-:Y:S08]  /*30b0*/  BRA `(.L_x_16604) ;  /* 0x0000000800947947 */ /* 0x000ff00003800000 */
.L_x_16601:
        /* <DEDUP_REMOVED lines=11> */
.L_x_16606:
[----:B------:R-:W2:Y:S02]  /*3170*/  LDG.E R4, desc[UR36][R4.64] ;  /* 0x0000002404047981 */ /* 0x000ea4000c1e1900 */
[----:B--2---:R-:W-:-:S04]  /*3180*/  ISETP.NE.AND P0, PT, R4, RZ, PT ;  /* 0x000000ff0400720c */ /* 0x004fc80003f05270 */
[----:B------:R-:W-:Y:S01]  /*3190*/  P2R R24, PR, RZ, 0x1 ;  /* 0x00000001ff187803 */ /* 0x000fe20000000000 */
[----:B------:R-:W-:Y:S08]  /*31a0*/  BRA `(.L_x_16604) ;  /* 0x0000000800587947 */ /* 0x000ff00003800000 */
.L_x_16605:
[----:B------:R-:W2:Y:S02]  /*31b0*/  LDG.E.U16 R4, desc[UR36][R4.64] ;  /* 0x0000002404047981 */ /* 0x000ea4000c1e1500 */
[----:B--2---:R-:W-:-:S04]  /*31c0*/  ISETP.NE.AND P0, PT, R4, RZ, PT ;  /* 0x000000ff0400720c */ /* 0x004fc80003f05270 */
[----:B------:R-:W-:Y:S01]  /*31d0*/  P2R R24, PR, RZ, 0x1 ;  /* 0x00000001ff187803 */ /* 0x000fe20000000000 */
[----:B------:R-:W-:Y:S08]  /*31e0*/  BRA `(.L_x_16604) ;  /* 0x0000000800487947 */ /* 0x000ff00003800000 */
.L_x_16600:
        /* <DEDUP_REMOVED lines=10> */
.L_x_16608:
[----:B------:R-:W2:Y:S02]  /*3290*/  LDG.E.U16 R0, desc[UR36][R4.64] ;  /* 0x0000002404007981 */ /* 0x000ea4000c1e1500 */
[----:B--2---:R-:W-:-:S05]  /*32a0*/  HADD2.F32 R0, -RZ, R0.H0_H0 ;  /* 0x20000000ff007230 */ /* 0x004fca0000004100 */
[----:B------:R-:W-:-:S04]  /*32b0*/  FSETP.NEU.FTZ.AND P0, PT, R0, RZ, PT ;  /* 0x000000ff0000720b */ /* 0x000fc80003f1d000 */
[----:B------:R-:W-:Y:S01]  /*32c0*/  P2R R24, PR, RZ, 0x1 ;  /* 0x00000001ff187803 */ /* 0x000fe20000000000 */
[----:B------:R-:W-:Y:S08]  /*32d0*/  BRA `(.L_x_16604) ;  /* 0x00000008000c7947 */ /* 0x000ff00003800000 */
.L_x_16607:
        /* <DEDUP_REMOVED lines=12> */
.L_x_16610:
        /* <DEDUP_REMOVED lines=10> */
.L_x_16609:
[----:B------:R-:W2:Y:S02]  /*3440*/  LDG.E.64 R4, desc[UR36][R4.64] ;  /* 0x0000002404047981 */ /* 0x000ea4000c1e1b00 */
[----:B--2---:R-:W0:Y:S02]  /*3450*/  DSETP.NEU.AND P0, PT, R4, RZ, PT ;  /* 0x000000ff0400722a */ /* 0x004e240003f0d000 */
[----:B0-----:R-:W-:Y:S01]  /*3460*/  P2R R24, PR, RZ, 0x1 ;  /* 0x00000001ff187803 */ /* 0x001fe20000000000 */
[----:B------:R-:W-:Y:S06]  /*3470*/  BRA `(.L_x_16604) ;  /* 0x0000000400a47947 */ /* 0x000fec0003800000 */
.L_x_16599:
        /* <DEDUP_REMOVED lines=12> */
.L_x_16613:
        /* <DEDUP_REMOVED lines=9> */
.L_x_16612:
        /* <DEDUP_REMOVED lines=10> */
.L_x_16615:
        /* <DEDUP_REMOVED lines=12> */
.L_x_16614:
[----:B------:R-:W2:Y:S02]  /*3730*/  LDG.E.U16 R0, desc[UR36][R4.64] ;  /* 0x0000002404007981 */ /* 0x000ea4000c1e1500 */
[----:B--2---:R-:W-:-:S05]  /*3740*/  IMAD.U32 R0, R0, 0x10000, RZ ;  /* 0x0001000000007824 */ /* 0x004fca00078e00ff */
[----:B------:R-:W-:-:S04]  /*3750*/  FSETP.NEU.FTZ.AND P0, PT, R0, RZ, PT ;  /* 0x000000ff0000720b */ /* 0x000fc80003f1d000 */
[----:B------:R-:W-:Y:S01]  /*3760*/  P2R R24, PR, RZ, 0x1 ;  /* 0x00000001ff187803 */ /* 0x000fe20000000000 */
[----:B------:R-:W-:Y:S08]  /*3770*/  BRA `(.L_x_16604) ;  /* 0x0000000000e47947 */ /* 0x000ff00003800000 */
.L_x_16611:
        /* <DEDUP_REMOVED lines=12> */
.L_x_16618:
[----:B------:R-:W2:Y:S02]  /*3840*/  LDG.E.U8 R4, desc[UR36][R4.64] ;  /* 0x0000002404047981 */ /* 0x000ea4000c1e1100 */
[----:B--2---:R-:W-:-:S04]  /*3850*/  ISETP.NE.AND P0, PT, R4, RZ, PT ;  /* 0x000000ff0400720c */ /* 0x004fc80003f05270 */
[----:B------:R-:W-:Y:S01]  /*3860*/  P2R R24, PR, RZ, 0x1 ;  /* 0x00000001ff187803 */ /* 0x000fe20000000000 */
[----:B------:R-:W-:Y:S08]  /*3870*/  BRA `(.L_x_16604) ;  /* 0x0000000000a47947 */ /* 0x000ff00003800000 */
.L_x_16617:
[----:B------:R-:W2:Y:S02]  /*3880*/  LDG.E.U8 R4, desc[UR36][R4.64] ;  /* 0x0000002404047981 */ /* 0x000ea4000c1e1100 */
[----:B--2---:R-:W-:-:S04]  /*3890*/  ISETP.NE.AND P0, PT, R4, RZ, PT ;  /* 0x000000ff0400720c */ /* 0x004fc80003f05270 */
[----:B------:R-:W-:Y:S01]  /*38a0*/  P2R R24, PR, RZ, 0x1 ;  /* 0x00000001ff187803 */ /* 0x000fe20000000000 */
[----:B------:R-:W-:Y:S08]  /*38b0*/  BRA `(.L_x_16604) ;  /* 0x0000000000947947 */ /* 0x000ff00003800000 */
.L_x_16616:
        /* <DEDUP_REMOVED lines=10> */
.L_x_16603:
        /* <DEDUP_REMOVED lines=16> */
.L_x_16621:
[----:B------:R-:W-:-:S04]  /*3a60*/  PLOP3.LUT P0, PT, PT, PT, PT, 0x8, 0x80 ;  /* 0x000000000080781c */ /* 0x000fc80003f0e170 */
[----:B------:R-:W-:Y:S01]  /*3a70*/  P2R R24, PR, RZ, 0x1 ;  /* 0x00000001ff187803 */ /* 0x000fe20000000000 */
[----:B------:R-:W-:Y:S08]  /*3a80*/  BRA `(.L_x_16604) ;  /* 0x0000000000207947 */ /* 0x000ff00003800000 */
.L_x_16620:
[----:B------:R-:W2:Y:S02]  /*3a90*/  LDG.E.64 R4, desc[UR36][R4.64] ;  /* 0x0000002404047981 */ /* 0x000ea4000c1e1b00 */
[----:B--2---:R-:W-:-:S04]  /*3aa0*/  ISETP.NE.U32.AND P0, PT, R4, RZ, PT ;  /* 0x000000ff0400720c */ /* 0x004fc80003f05070 */
[----:B------:R-:W-:-:S04]  /*3ab0*/  ISETP.NE.AND.EX P0, PT, R5, RZ, PT, P0 ;  /* 0x000000ff0500720c */ /* 0x000fc80003f05300 */
[----:B------:R-:W-:Y:S01]  /*3ac0*/  P2R R24, PR, RZ, 0x1 ;  /* 0x00000001ff187803 */ /* 0x000fe20000000000 */
[----:B------:R-:W-:Y:S08]  /*3ad0*/  BRA `(.L_x_16604) ;  /* 0x00000000000c7947 */ /* 0x000ff00003800000 */
.L_x_16619:
[----:B------:R-:W2:Y:S02]  /*3ae0*/  LDG.E R4, desc[UR36][R4.64] ;  /* 0x0000002404047981 */ /* 0x000ea4000c1e1900 */
[----:B--2---:R-:W-:-:S04]  /*3af0*/  ISETP.NE.AND P0, PT, R4, RZ, PT ;  /* 0x000000ff0400720c */ /* 0x004fc80003f05270 */
[----:B------:R-:W-:-:S09]  /*3b00*/  P2R R24, PR, RZ, 0x1 ;  /* 0x00000001ff187803 */ /* 0x000fd20000000000 */
.L_x_16604:
[----:B------:R-:W-:Y:S05]  /*3b10*/  BSYNC.RECONVERGENT B6 ;  /* 0x0000000000067941 */ /* 0x000fea0003800200 */
.L_x_16598:
[----:B------:R-:W0:Y:S01]  /*3b20*/  LDCU.U8 UR6, c[0x0][0x3a5] ;  /* 0x000074a0ff0677ac */ /* 0x000e220008000000 */
[----:B------:R-:W1:Y:S01]  /*3b30*/  LDC.64 R4, c[0x0][0x398] ;  /* 0x0000e600ff047b82 */ /* 0x000e620000000a00 */
[----:B------:R-:W-:Y:S01]  /*3b40*/  BSSY.RECONVERGENT B6, `(.L_x_16622) ;  /* 0x00000a6000067945 */ /* 0x000fe20003800200 */
        /* <DEDUP_REMOVED lines=18> */
.L_x_16626:
[----:B------:R-:W2:Y:S02]  /*3c70*/  LDG.E.U8 R4, desc[UR36][R4.64] ;  /* 0x0000002404047981 */ /* 0x000ea4000c1e1100 */
[----:B--2---:R-:W-:Y:S01]  /*3c80*/  ISETP.NE.AND P0, PT, R4, RZ, PT ;  /* 0x000000ff0400720c */ /* 0x004fe20003f05270 */
[----:B------:R-:W-:-:S12]  /*3c90*/  BRA `(.L_x_16628) ;  /* 0x0000000800407947 */ /* 0x000fd80003800000 */
.L_x_16625:
        /* <DEDUP_REMOVED lines=10> */
.L_x_16630:
[----:B------:R-:W2:Y:S02]  /*3d40*/  LDG.E R4, desc[UR36][R4.64] ;  /* 0x0000002404047981 */ /* 0x000ea4000c1e1900 */
[----:B--2---:R-:W-:Y:S01]  /*3d50*/  ISETP.NE.AND P0, PT, R4, RZ, PT ;  /* 0x000000ff0400720c */ /* 0x004fe20003f05270 */
[----:B------:R-:W-:-:S12]  /*3d60*/  BRA `(.L_x_16628) ;  /* 0x00000008000c7947 */ /* 0x000fd80003800000 */
.L_x_16629:
[----:B------:R-:W2:Y:S02]  /*3d70*/  LDG.E.U16 R4, desc[UR36][R4.64] ;  /* 0x0000002404047981 */ /* 0x000ea4000c1e1500 */
[----:B--2---:R-:W-:Y:S01]  /*3d80*/  ISETP.NE.AND P0, PT, R4, RZ, PT ;  /* 0x000000ff0400720c */ /* 0x004fe20003f05270 */
[----:B------:R-:W-:-:S12]  /*3d90*/  BRA `(.L_x_16628) ;  /* 0x0000000800007947 */ /* 0x000fd80003800000 */
.L_x_16624:
        /* <DEDUP_REMOVED lines=9> */
.L_x_16632:
[----:B------:R-:W2:Y:S02]  /*3e30*/  LDG.E.U16 R0, desc[UR36][R4.64] ;  /* 0x0000002404007981 */ /* 0x000ea4000c1e1500 */
[----:B--2---:R-:W-:-:S05]  /*3e40*/  HADD2.F32 R0, -RZ, R0.H0_H0 ;  /* 0x20000000ff007230 */ /* 0x004fca0000004100 */
[----:B------:R-:W-:Y:S01]  /*3e50*/  FSETP.NEU.FTZ.AND P0, PT, R0, RZ, PT ;  /* 0x000000ff0000720b */ /* 0x000fe20003f1d000 */
[----:B------:R-:W-:-:S12]  /*3e60*/  BRA `(.L_x_16628) ;  /* 0x0000000400cc7947 */ /* 0x000fd80003800000 */
.L_x_16631:
        /* <DEDUP_REMOVED lines=11> */
.L_x_16634:
        /* <DEDUP_REMOVED lines=8> */
.L_x_16633:
[----:B------:R-:W2:Y:S02]  /*3fa0*/  LDG.E.64 R4, desc[UR36][R4.64] ;  /* 0x0000002404047981 */ /* 0x000ea4000c1e1b00 */
[----:B--2---:R1:W2:Y:S02]  /*3fb0*/  DSETP.NEU.AND P0, PT, R4, RZ, PT ;  /* 0x000000ff0400722a */ /* 0x0042a40003f0d000 */
[----:B--2---:R-:W-:Y:S05]  /*3fc0*/  BRA `(.L_x_16628) ;  /* 0x0000000400747947 */ /* 0x004fea0003800000 */
.L_x_16623:
        /* <DEDUP_REMOVED lines=11> */
.L_x_16637:
        /* <DEDUP_REMOVED lines=8> */
.L_x_16636:
        /* <DEDUP_REMOVED lines=9> */
.L_x_16639:
        /* <DEDUP_REMOVED lines=11> */
.L_x_16638:
[----:B------:R-:W2:Y:S02]  /*4240*/  LDG.E.U16 R0, desc[UR36][R4.64] ;  /* 0x0000002404007981 */ /* 0x000ea4000c1e1500 */
[----:B--2---:R-:W-:-:S05]  /*4250*/  IMAD.U32 R0, R0, 0x10000, RZ ;  /* 0x0001000000007824 */ /* 0x004fca00078e00ff */
[----:B------:R-:W-:Y:S01]  /*4260*/  FSETP.NEU.FTZ.AND P0, PT, R0, RZ, PT ;  /* 0x000000ff0000720b */ /* 0x000fe20003f1d000 */
[----:B------:R-:W-:-:S12]  /*4270*/  BRA `(.L_x_16628) ;  /* 0x0000000000c87947 */ /* 0x000fd80003800000 */
.L_x_16635:
        /* <DEDUP_REMOVED lines=11> */
.L_x_16642:
[----:B------:R-:W2:Y:S02]  /*4330*/  LDG.E.U8 R4, desc[UR36][R4.64] ;  /* 0x0000002404047981 */ /* 0x000ea4000c1e1100 */
[----:B--2---:R-:W-:Y:S01]  /*4340*/  ISETP.NE.AND P0, PT, R4, RZ, PT ;  /* 0x000000ff0400720c */ /* 0x004fe20003f05270 */
[----:B------:R-:W-:-:S12]  /*4350*/  BRA `(.L_x_16628) ;  /* 0x0000000000907947 */ /* 0x000fd80003800000 */
.L_x_16641:
[----:B------:R-:W2:Y:S02]  /*4360*/  LDG.E.U8 R4, desc[UR36][R4.64] ;  /* 0x0000002404047981 */ /* 0x000ea4000c1e1100 */
[----:B--2---:R-:W-:Y:S01]  /*4370*/  ISETP.NE.AND P0, PT, R4, RZ, PT ;  /* 0x000000ff0400720c */ /* 0x004fe20003f05270 */
[----:B------:R-:W-:-:S12]  /*4380*/  BRA `(.L_x_16628) ;  /* 0x0000000000847947 */ /* 0x000fd80003800000 */
.L_x_16640:
        /* <DEDUP_REMOVED lines=9> */
.L_x_16627:
        /* <DEDUP_REMOVED lines=16> */
.L_x_16645:
[----:B------:R-:W-:Y:S01]  /*4520*/  PLOP3.LUT P0, PT, PT, PT, PT, 0x8, 0x80 ;  /* 0x000000000080781c */ /* 0x000fe20003f0e170 */
[----:B------:R-:W-:-:S12]  /*4530*/  BRA `(.L_x_16628) ;  /* 0x0000000000187947 */ /* 0x000fd80003800000 */
.L_x_16644:
[----:B------:R-:W2:Y:S02]  /*4540*/  LDG.E.64 R4, desc[UR36][R4.64] ;  /* 0x0000002404047981 */ /* 0x000ea4000c1e1b00 */
[----:B--2---:R-:W-:-:S04]  /*4550*/  ISETP.NE.U32.AND P0, PT, R4, RZ, PT ;  /* 0x000000ff0400720c */ /* 0x004fc80003f05070 */
[----:B------:R-:W-:Y:S01]  /*4560*/  ISETP.NE.AND.EX P0, PT, R5, RZ, PT, P0 ;  /* 0x000000ff0500720c */ /* 0x000fe20003f05300 */
[----:B------:R-:W-:-:S12]  /*4570*/  BRA `(.L_x_16628) ;  /* 0x0000000000087947 */ /* 0x000fd80003800000 */
.L_x_16643:
[----:B------:R-:W2:Y:S02]  /*4580*/  LDG.E R4, desc[UR36][R4.64] ;  /* 0x0000002404047981 */ /* 0x000ea4000c1e1900 */
[----:B--2---:R-:W-:-:S13]  /*4590*/  ISETP.NE.AND P0, PT, R4, RZ, PT ;  /* 0x000000ff0400720c */ /* 0x004fda0003f05270 */
.L_x_16628:
[----:B------:R-:W-:Y:S05]  /*45a0*/  BSYNC.RECONVERGENT B6 ;  /* 0x0000000000067941 */ /* 0x000fea0003800200 */
.L_x_16622:
[----:B------:R-:W-:Y:S01]  /*45b0*/  ISETP.NE.AND P1, PT, R24, RZ, PT ;  /* 0x000000ff1800720c */ /* 0x000fe20003f25270 */
[----:B------:R-:W-:-:S03]  /*45c0*/  VIADD R17, R17, 0x80 ;  /* 0x0000008011117836 */ /* 0x000fc60000000000 */
[----:B------:R-:W-:-:S04]  /*45d0*/  PLOP3.LUT P0, PT, P1, P0, PT, 0xf8, 0x8f ;  /* 0x00000000008f781c */ /* 0x000fc80000f01f70 */
[----:B------:R-:W-:-:S09]  /*45e0*/  P2R R23, PR, RZ, 0x1 ;  /* 0x00000001ff177803 */ /* 0x000fd20000000000 */
.L_x_16597:
[----:B------:R-:W-:Y:S05]  /*45f0*/  BSYNC.RECONVERGENT B7 ;  /* 0x0000000000077941 */ /* 0x000fea0003800200 */
.L_x_16596:
[----:B------:R-:W-:Y:S01]  /*4600*/  ISETP.GE.AND P1, PT, R17, R16, PT ;  /* 0x000000101100720c */ /* 0x000fe20003f26270 */
[----:B------:R-:W-:Y:S01]  /*4610*/  BSSY.RECONVERGENT B7, `(.L_x_16646) ;  /* 0x000016e000077945 */ /* 0x000fe20003800200 */
[----:B------:R-:W-:-:S11]  /*4620*/  PLOP3.LUT P0, PT, PT, PT, PT, 0x8, 0x80 ;  /* 0x000000000080781c */ /* 0x000fd60003f0e170 */
        /* <DEDUP_REMOVED lines=23> */
.L_x_16652:
[----:B------:R-:W2:Y:S02]  /*47a0*/  LDG.E.U8 R4, desc[UR36][R4.64] ;  /* 0x0000002404047981 */ /* 0x000ea4000c1e1100 */
[----:B--2---:R-:W-:-:S04]  /*47b0*/  ISETP.NE.AND P0, PT, R4, RZ, PT ;  /* 0x000000ff0400720c */ /* 0x004fc80003f05270 */
[----:B------:R-:W-:Y:S01]  /*47c0*/  P2R R24, PR, RZ, 0x1 ;  /* 0x00000001ff187803 */ /* 0x000fe20000000000 */
[----:B------:R-:W-:Y:S08]  /*47d0*/  BRA `(.L_x_16654) ;  /* 0x0000000800947947 */ /* 0x000ff00003800000 */
.L_x_16651:
        /* <DEDUP_REMOVED lines=11> */
.L_x_16656:
[----:B------:R-:W2:Y:S02]  /*4890*/  LDG.E R4, desc[UR36][R4.64] ;  /* 0x0000002404047981 */ /* 0x000ea4000c1e1900 */
[----:B--2---:R-:W-:-:S04]  /*48a0*/  ISETP.NE.AND P0, PT, R4, RZ, PT ;  /* 0x000000ff0400720c */ /* 0x004fc80003f05270 */
[----:B------:R-:W-:Y:S01]  /*48b0*/  P2R R24, PR, RZ, 0x1 ;  /* 0x00000001ff187803 */ /* 0x000fe20000000000 */
[----:B------:R-:W-:Y:S08]  /*48c0*/  BRA `(.L_x_16654) ;  /* 0x0000000800587947 */ /* 0x000ff00003800000 */
.L_x_16655:
[----:B------:R-:W2:Y:S02]  /*48d0*/  LDG.E.U16 R4, desc[UR36][R4.64] ;  /* 0x0000002404047981 */ /* 0x000ea4000c1e1500 */
[----:B--2---:R-:W-:-:S04]  /*48e0*/  ISETP.NE.AND P0, PT, R4, RZ, PT ;  /* 0x000000ff0400720c */ /* 0x004fc80003f05270 */
[----:B------:R-:W-:Y:S01]  /*48f0*/  P2R R24, PR, RZ, 0x1 ;  /* 0x00000001ff187803 */ /* 0x000fe20000000000 */
[----:B------:R-:W-:Y:S08]  /*4900*/  BRA `(.L_x_16654) ;  /* 0x0000000800487947 */ /* 0x000ff00003800000 */
.L_x_16650:
        /* <DEDUP_REMOVED lines=10> */
.L_x_16658:
[----:B------:R-:W2:Y:S02]  /*49b0*/  LDG.E.U16 R0, desc[UR36][R4.64] ;  /* 0x0000002404007981 */ /* 0x000ea4000c1e1500 */
[----:B--2---:R-:W-:-:S05]  /*49c0*/  HADD2.F32 R0, -RZ, R0.H0_H0 ;  /* 0x20000000ff007230 */ /* 0x004fca0000004100 */
[----:B------:R-:W-:-:S04]  /*49d0*/  FSETP.NEU.FTZ.AND P0, PT, R0, RZ, PT ;  /* 0x000000ff0000720b */ /* 0x000fc80003f1d000 */
[----:B------:R-:W-:Y:S01]  /*49e0*/  P2R R24, PR, RZ, 0x1 ;  /* 0x00000001ff187803 */ /* 0x000fe20000000000 */
[----:B------:R-:W-:Y:S08]  /*49f0*/  BRA `(.L_x_16654) ;  /* 0x00000008000c7947 */ /* 0x000ff00003800000 */
.L_x_16657:
        /* <DEDUP_REMOVED lines=12> */
.L_x_16660:
        /* <DEDUP_REMOVED lines=10> */
.L_x_16659:
[----:B------:R-:W2:Y:S02]  /*4b60*/  LDG.E.64 R4, desc[UR36][R4.64] ;  /* 0x0000002404047981 */ /* 0x000ea4000c1e1b00 */
[----:B--2---:R-:W0:Y:S02]  /*4b70*/  DSETP.NEU.AND P0, PT, R4, RZ, PT ;  /* 0x000000ff0400722a */ /* 0x004e240003f0d000 */
[----:B0-----:R-:W-:Y:S01]  /*4b80*/  P2R R24, PR, RZ, 0x1 ;  /* 0x00000001ff187803 */ /* 0x001fe20000000000 */
[----:B------:R-:W-:Y:S06]  /*4b90*/  BRA `(.L_x_16654) ;  /* 0x0000000400a47947 */ /* 0x000fec0003800000 */
.L_x_16649:
        /* <DEDUP_REMOVED lines=12> */
.L_x_16663:
        /* <DEDUP_REMOVED lines=9> */
.L_x_16662:
        /* <DEDUP_REMOVED lines=10> */
.L_x_16665:
        /* <DEDUP_REMOVED lines=12> */
.L_x_16664:
[----:B------:R-:W2:Y:S02]  /*4e50*/  LDG.E.U16 R0, desc[UR36][R4.64] ;  /* 0x0000002404007981 */ /* 0x000ea4000c1e1500 */
[----:B--2---:R-:W-:-:S05]  /*4e60*/  IMAD.U32 R0, R0, 0x10000, RZ ;  /* 0x0001000000007824 */ /* 0x004fca00078e00ff */
[----:B------:R-:W-:-:S04]  /*4e70*/  FSETP.NEU.FTZ.AND P0, PT, R0, RZ, PT ;  /* 0x000000ff0000720b */ /* 0x000fc80003f1d000 */
[----:B------:R-:W-:Y:S01]  /*4e80*/  P2R R24, PR, RZ, 0x1 ;  /* 0x00000001ff187803 */ /* 0x000fe20000000000 */
[----:B------:R-:W-:Y:S08]  /*4e90*/  BRA `(.L_x_16654) ;  /* 0x0000000000e47947 */ /* 0x000ff00003800000 */
.L_x_16661:
        /* <DEDUP_REMOVED lines=12> */
.L_x_16668:
[----:B------:R-:W2:Y:S02]  /*4f60*/  LDG.E.U8 R4, desc[UR36][R4.64] ;  /* 0x0000002404047981 */ /* 0x000ea4000c1e1100 */
[----:B--2---:R-:W-:-:S04]  /*4f70*/  ISETP.NE.AND P0, PT, R4, RZ, PT ;  /* 0x000000ff0400720c */ /* 0x004fc80003f05270 */
[----:B------:R-:W-:Y:S01]  /*4f80*/  P2R R24, PR, RZ, 0x1 ;  /* 0x00000001ff187803 */ /* 0x000fe20000000000 */
[----:B------:R-:W-:Y:S08]  /*4f90*/  BRA `(.L_x_16654) ;  /* 0x0000000000a47947 */ /* 0x000ff00003800000 */
.L_x_16667:
[----:B------:R-:W2:Y:S02]  /*4fa0*/  LDG.E.U8 R4, desc[UR36][R4.64] ;  /* 0x0000002404047981 */ /* 0x000ea4000c1e1100 */
[----:B--2---:R-:W-:-:S04]  /*4fb0*/  ISETP.NE.AND P0, PT, R4, RZ, PT ;  /* 0x000000ff0400720c */ /* 0x004fc80003f05270 */
[----:B------:R-:W-:Y:S01]  /*4fc0*/  P2R R24, PR, RZ, 0x1 ;  /* 0x00000001ff187803 */ /* 0x000fe20000000000 */
[----:B------:R-:W-:Y:S08]  /*4fd0*/  BRA `(.L_x_16654) ;  /* 0x0000000000947947 */ /* 0x000ff00003800000 */
.L_x_16666:
        /* <DEDUP_REMOVED lines=10> */
.L_x_16653:
        /* <DEDUP_REMOVED lines=16> */
.L_x_16671:
[----:B------:R-:W-:-:S04]  /*5180*/  PLOP3.LUT P0, PT, PT, PT, PT, 0x8, 0x80 ;  /* 0x000000000080781c */ /* 0x000fc80003f0e170 */
[----:B------:R-:W-:Y:S01]  /*5190*/  P2R R24, PR, RZ, 0x1 ;  /* 0x00000001ff187803 */ /* 0x000fe20000000000 */
[----:B------:R-:W-:Y:S08]  /*51a0*/  BRA `(.L_x_16654) ;  /* 0x0000000000207947 */ /* 0x000ff00003800000 */
.L_x_16670:
[----:B------:R-:W2:Y:S02]  /*51b0*/  LDG.E.64 R4, desc[UR36][R4.64] ;  /* 0x0000002404047981 */ /* 0x000ea4000c1e1b00 */
[----:B--2---:R-:W-:-:S04]  /*51c0*/  ISETP.NE.U32.AND P0, PT, R4, RZ, PT ;  /* 0x000000ff0400720c */ /* 0x004fc80003f05070 */
[----:B------:R-:W-:-:S04]  /*51d0*/  ISETP.NE.AND.EX P0, PT, R5, RZ, PT, P0 ;  /* 0x000000ff0500720c */ /* 0x000fc80003f05300 */
[----:B------:R-:W-:Y:S01]  /*51e0*/  P2R R24, PR, RZ, 0x1 ;  /* 0x00000001ff187803 */ /* 0x000fe20000000000 */
[----:B------:R-:W-:Y:S08]  /*51f0*/  BRA `(.L_x_16654) ;  /* 0x00000000000c7947 */ /* 0x000ff00003800000 */
.L_x_16669:
[----:B------:R-:W2:Y:S02]  /*5200*/  LDG.E R4, desc[UR36][R4.64] ;  /* 0x0000002404047981 */ /* 0x000ea4000c1e1900 */
[----:B--2---:R-:W-:-:S04]  /*5210*/  ISETP.NE.AND P0, PT, R4, RZ, PT ;  /* 0x000000ff0400720c */ /* 0x004fc80003f05270 */
[----:B------:R-:W-:-:S09]  /*5220*/  P2R R24, PR, RZ, 0x1 ;  /* 0x00000001ff187803 */ /* 0x000fd20000000000 */
.L_x_16654:
[----:B------:R-:W-:Y:S05]  /*5230*/  BSYNC.RECONVERGENT B6 ;  /* 0x0000000000067941 */ /* 0x000fea0003800200 */
.L_x_16648:
        /* <DEDUP_REMOVED lines=21> */
.L_x_16676:
[----:B------:R-:W2:Y:S02]  /*5390*/  LDG.E.U8 R4, desc[UR36][R4.64] ;  /* 0x0000002404047981 */ /* 0x000ea4000c1e1100 */
[----:B--2---:R-:W-:Y:S01]  /*53a0*/  ISETP.NE.AND P0, PT, R4, RZ, PT ;  /* 0x000000ff0400720c */ /* 0x004fe20003f05270 */
[----:B------:R-:W-:-:S12]  /*53b0*/  BRA `(.L_x_16678) ;  /* 0x0000000800407947 */ /* 0x000fd80003800000 */
.L_x_16675:
        /* <DEDUP_REMOVED lines=10> */
.L_x_16680:
[----:B------:R-:W2:Y:S02]  /*5460*/  LDG.E R4, desc[UR36][R4.64] ;  /* 0x0000002404047981 */ /* 0x000ea4000c1e1900 */
[----:B--2---:R-:W-:Y:S01]  /*5470*/  ISETP.NE.AND P0, PT, R4, RZ, PT ;  /* 0x000000ff0400720c */ /* 0x004fe20003f05270 */
[----:B------:R-:W-:-:S12]  /*5480*/  BRA `(.L_x_16678) ;  /* 0x00000008000c7947 */ /* 0x000fd80003800000 */
.L_x_16679:
[----:B------:R-:W2:Y:S02]  /*5490*/  LDG.E.U16 R4, desc[UR36][R4.64] ;  /* 0x0000002404047981 */ /* 0x000ea4000c1e1500 */
[----:B--2---:R-:W-:Y:S01]  /*54a0*/  ISETP.NE.AND P0, PT, R4, RZ, PT ;  /* 0x000000ff0400720c */ /* 0x004fe20003f05270 */
[----:B------:R-:W-:-:S12]  /*54b0*/  BRA `(.L_x_16678) ;  /* 0x0000000800007947 */ /* 0x000fd80003800000 */
.L_x_16674:
        /* <DEDUP_REMOVED lines=9> */
.L_x_16682:
[----:B------:R-:W2:Y:S02]  /*5550*/  LDG.E.U16 R0, desc[UR36][R4.64] ;  /* 0x0000002404007981 */ /* 0x000ea4000c1e1500 */
[----:B--2---:R-:W-:-:S05]  /*5560*/  HADD2.F32 R0, -RZ, R0.H0_H0 ;  /* 0x20000000ff007230 */ /* 0x004fca0000004100 */
[----:B------:R-:W-:Y:S01]  /*5570*/  FSETP.NEU.FTZ.AND P0, PT, R0, RZ, PT ;  /* 0x000000ff0000720b */ /* 0x000fe20003f1d000 */
[----:B------:R-:W-:-:S12]  /*5580*/  BRA `(.L_x_16678) ;  /* 0x0000000400cc7947 */ /* 0x000fd80003800000 */
.L_x_16681:
        /* <DEDUP_REMOVED lines=11> */
.L_x_16684:
        /* <DEDUP_REMOVED lines=8> */
.L_x_16683:
[----:B------:R-:W2:Y:S02]  /*56c0*/  LDG.E.64 R4, desc[UR36][R4.64] ;  /* 0x0000002404047981 */ /* 0x000ea4000c1e1b00 */
[----:B--2---:R1:W2:Y:S02]  /*56d0*/  DSETP.NEU.AND P0, PT, R4, RZ, PT ;  /* 0x000000ff0400722a */ /* 0x0042a40003f0d000 */
[----:B--2---:R-:W-:Y:S05]  /*56e0*/  BRA `(.L_x_16678) ;  /* 0x0000000400747947 */ /* 0x004fea0003800000 */
.L_x_16673:
        /* <DEDUP_REMOVED lines=11> */
.L_x_16687:
        /* <DEDUP_REMOVED lines=8> */
.L_x_16686:
        /* <DEDUP_REMOVED lines=9> */
.L_x_16689:
        /* <DEDUP_REMOVED lines=11> */
.L_x_16688:
[----:B------:R-:W2:Y:S02]  /*5960*/  LDG.E.U16 R0, desc[UR36][R4.64] ;  /* 0x0000002404007981 */ /* 0x000ea4000c1e1500 */
[----:B--2---:R-:W-:-:S05]  /*5970*/  IMAD.U32 R0, R0, 0x10000, RZ ;  /* 0x0001000000007824 */ /* 0x004fca00078e00ff */
[----:B------:R-:W-:Y:S01]  /*5980*/  FSETP.NEU.FTZ.AND P0, PT, R0, RZ, PT ;  /* 0x000000ff0000720b */ /* 0x000fe20003f1d000 */
[----:B------:R-:W-:-:S12]  /*5990*/  BRA `(.L_x_16678) ;  /* 0x0000000000c87947 */ /* 0x000fd80003800000 */
.L_x_16685:
        /* <DEDUP_REMOVED lines=11> */
.L_x_16692:
[----:B------:R-:W2:Y:S02]  /*5a50*/  LDG.E.U8 R4, desc[UR36][R4.64] ;  /* 0x0000002404047981 */ /* 0x000ea4000c1e1100 */
[----:B--2---:R-:W-:Y:S01]  /*5a60*/  ISETP.NE.AND P0, PT, R4, RZ, PT ;  /* 0x000000ff0400720c */ /* 0x004fe20003f05270 */
[----:B------:R-:W-:-:S12]  /*5a70*/  BRA `(.L_x_16678) ;  /* 0x0000000000907947 */ /* 0x000fd80003800000 */
.L_x_16691:
[----:B------:R-:W2:Y:S02]  /*5a80*/  LDG.E.U8 R4, desc[UR36][R4.64] ;  /* 0x0000002404047981 */ /* 0x000ea4000c1e1100 */
[----:B--2---:R-:W-:Y:S01]  /*5a90*/  ISETP.NE.AND P0, PT, R4, RZ, PT ;  /* 0x000000ff0400720c */ /* 0x004fe20003f05270 */
[----:B------:R-:W-:-:S12]  /*5aa0*/  BRA `(.L_x_16678) ;  /* 0x0000000000847947 */ /* 0x000fd80003800000 */
.L_x_16690:
        /* <DEDUP_REMOVED lines=9> */
.L_x_16677:
        /* <DEDUP_REMOVED lines=16> */
.L_x_16695:
[----:B------:R-:W-:Y:S01]  /*5c40*/  PLOP3.LUT P0, PT, PT, PT, PT, 0x8, 0x80 ;  /* 0x000000000080781c */ /* 0x000fe20003f0e170 */
[----:B------:R-:W-:-:S12]  /*5c50*/  BRA `(.L_x_16678) ;  /* 0x0000000000187947 */ /* 0x000fd80003800000 */
.L_x_16694:
[----:B------:R-:W2:Y:S02]  /*5c60*/  LDG.E.64 R4, desc[UR36][R4.64] ;  /* 0x0000002404047981 */ /* 0x000ea4000c1e1b00 */
[----:B--2---:R-:W-:-:S04]  /*5c70*/  ISETP.NE.U32.AND P0, PT, R4, RZ, PT ;  /* 0x000000ff0400720c */ /* 0x004fc80003f05070 */
[----:B------:R-:W-:Y:S01]  /*5c80*/  ISETP.NE.AND.EX P0, PT, R5, RZ, PT, P0 ;  /* 0x000000ff0500720c */ /* 0x000fe20003f05300 */
[----:B------:R-:W-:-:S12]  /*5c90*/  BRA `(.L_x_16678) ;  /* 0x0000000000087947 */ /* 0x000fd80003800000 */
.L_x_16693:
[----:B------:R-:W2:Y:S02]  /*5ca0*/  LDG.E R4, desc[UR36][R4.64] ;  /* 0x0000002404047981 */ /* 0x000ea4000c1e1900 */
[----:B--2---:R-:W-:-:S13]  /*5cb0*/  ISETP.NE.AND P0, PT, R4, RZ, PT ;  /* 0x000000ff0400720c */ /* 0x004fda0003f05270 */
.L_x_16678:
[----:B------:R-:W-:Y:S05]  /*5cc0*/  BSYNC.RECONVERGENT B6 ;  /* 0x0000000000067941 */ /* 0x000fea0003800200 */
.L_x_16672:
[----:B------:R-:W-:-:S04]  /*5cd0*/  ISETP.NE.AND P1, PT, R24, RZ, PT ;  /* 0x000000ff1800720c */ /* 0x000fc80003f25270 */
[----:B------:R-:W-:-:S13]  /*5ce0*/  PLOP3.LUT P0, PT, P1, P0, PT, 0xf8, 0x8f ;  /* 0x00000000008f781c */ /* 0x000fda0000f01f70 */
.L_x_16647:
[----:B------:R-:W-:Y:S05]  /*5cf0*/  BSYNC.RECONVERGENT B7 ;  /* 0x0000000000077941 */ /* 0x000fea0003800200 */
.L_x_16646:
[----:B------:R-:W2:Y:S01]  /*5d00*/  LDC.U8 R17, c[0x0][0x3b0] ;  /* 0x0000ec00ff117b82 */ /* 0x000ea20000000000 */
[----:B------:R-:W-:Y:S01]  /*5d10*/  ISETP.GE.AND P1, PT, R19, R16, PT ;  /* 0x000000101300720c */ /* 0x000fe20003f26270 */
[----:B------:R-:W-:Y:S01]  /*5d20*/  BSSY.RECONVERGENT B8, `(.L_x_16696) ;  /* 0x000029c000087945 */ /* 0x000fe20003800200 */
[----:B------:R-:W-:-:S03]  /*5d30*/  ISETP.NE.AND P4, PT, R22, RZ, PT ;  /* 0x000000ff1600720c */ /* 0x000fc60003f85270 */
[----:B------:R-:W-:Y:S01]  /*5d40*/  BSSY.RELIABLE B7, `(.L_x_16697) ;  /* 0x00001c1000077945 */ /* 0x000fe20003800100 */
[----:B------:R-:W-:Y:S02]  /*5d50*/  ISETP.NE.AND P3, PT, R18, RZ, PT ;  /* 0x000000ff1200720c */ /* 0x000fe40003f65270 */
[----:B------:R-:W-:Y:S02]  /*5d60*/  ISETP.NE.AND P2, PT, R23, RZ, PT ;  /* 0x000000ff1700720c */ /* 0x000fe40003f45270 */
[----:B------:R-:W-:Y:S02]  /*5d70*/  SEL R11, RZ, 0x1, !P4 ;  /* 0x00000001ff0b7807 */ /* 0x000fe40006000000 */
[----:B------:R-:W-:Y:S02]  /*5d80*/  SEL R24, RZ, 0x1, !P3 ;  /* 0x00000001ff187807 */ /* 0x000fe40005800000 */
[----:B------:R-:W-:Y:S02]  /*5d90*/  SEL R22, RZ, 0x1, !P2 ;  /* 0x00000001ff167807 */ /* 0x000fe40005000000 */
[----:B------:R-:W-:Y:S01]  /*5da0*/  SEL R18, RZ, 0x1, !P0 ;  /* 0x00000001ff127807 */ /* 0x000fe20004000000 */
[----:B------:R-:W-:Y:S06]  /*5db0*/  @P1 BRA `(.L_x_16698) ;  /* 0x0000001800d81947 */ /* 0x000fec0003800000 */
[----:B------:R-:W3:Y:S01]  /*5dc0*/  LDCU UR4, c[0x0][0x3b4] ;  /* 0x00007680ff0477ac */ /* 0x000ee20008000800 */
[----:B------:R-:W4:Y:S01]  /*5dd0*/  LDC.64 R8, c[0x0][0x388] ;  /* 0x0000e200ff087b82 */ /* 0x000f220000000a00 */
[----:B------:R-:W-:Y:S01]  /*5de0*/  IMAD R0, R2, 0x200, R19 ;  /* 0x0000020002007824 */ /* 0x000fe200078e0213 */
[----:B012---:R-:W-:Y:S01]  /*5df0*/  PRMT R4, R17, 0x9910, RZ ;  /* 0x0000991011047816 */ /* 0x007fe200000000ff */
[----:B------:R-:W-:Y:S01]  /*5e00*/  BSSY.RECONVERGENT B6, `(.L_x_16699) ;  /* 0x00000d6000067945 */ /* 0x000fe20003800200 */
[----:B------:R-:W-:Y:S02]  /*5e10*/  VIADD R19, R19, 0x80 ;  /* 0x0000008013137836 */ /* 0x000fe40000000000 */
[----:B---3--:R-:W-:Y:S02]  /*5e20*/  IMAD R3, R0, UR4, RZ ;  /* 0x0000000400037c24 */ /* 0x008fe4000f8e02ff */
        /* <DEDUP_REMOVED lines=15> */
.L_x_16703:
[----:B------:R0:W-:Y:S01]  /*5f20*/  STG.E.U8 desc[UR36][R8.64], R11 ;  /* 0x0000000b08007986 */ /* 0x0001e2000c101124 */
[----:B------:R-:W-:Y:S05]  /*5f30*/  BRA `(.L_x_16705) ;  /* 0x0000000c00087947 */ /* 0x000fea0003800000 */
.L_x_16702:
        /* <DEDUP_REMOVED lines=10> */
.L_x_16707:
[----:B------:R0:W-:Y:S01]  /*5fe0*/  STG.E desc[UR36][R8.64], R11 ;  /* 0x0000000b08007986 */ /* 0x0001e2000c101924 */
[----:B------:R-:W-:Y:S05]  /*5ff0*/  BRA `(.L_x_16705) ;  /* 0x0000000800d87947 */ /* 0x000fea0003800000 */
.L_x_16706:
[----:B------:R0:W-:Y:S01]  /*6000*/  STG.E.U16 desc[UR36][R8.64], R11 ;  /* 0x0000000b08007986 */ /* 0x0001e2000c101524 */
[----:B------:R-:W-:Y:S05]  /*6010*/  BRA `(.L_x_16705) ;  /* 0x0000000800d07947 */ /* 0x000fea0003800000 */
.L_x_16701:
        /* <DEDUP_REMOVED lines=9> */
.L_x_16709:
[----:B------:R-:W0:Y:S02]  /*60b0*/  I2F.S16 R0, R11 ;  /* 0x0000000b00007306 */ /* 0x000e240000101400 */
[----:B0-----:R-:W-:-:S05]  /*60c0*/  F2FP.F16.F32.PACK_AB R0, RZ, R0 ;  /* 0x00000000ff00723e */ /* 0x001fca00000000ff */
[----:B------:R0:W-:Y:S01]  /*60d0*/  STG.E.U16 desc[UR36][R8.64], R0 ;  /* 0x0000000008007986 */ /* 0x0001e2000c101524 */
[----:B------:R-:W-:Y:S05]  /*60e0*/  BRA `(.L_x_16705) ;  /* 0x00000008009c7947 */ /* 0x000fea0003800000 */
.L_x_16708:
        /* <DEDUP_REMOVED lines=10> */
.L_x_16711:
[----:B------:R-:W0:Y:S02]  /*6190*/  I2F.S16 R11, R11 ;  /* 0x0000000b000b7306 */ /* 0x000e240000101400 */
[----:B0-----:R-:W-:-:S04]  /*61a0*/  F2FP.F16.F32.PACK_AB R3, RZ, R11 ;  /* 0x0000000bff03723e */ /* 0x001fc800000000ff */
[----:B------:R-:W-:-:S05]  /*61b0*/  PRMT R3, R3, 0x5410, RZ ;  /* 0x0000541003037816 */ /* 0x000fca00000000ff */
[----:B------:R0:W-:Y:S01]  /*61c0*/  STG.E desc[UR36][R8.64], R3 ;  /* 0x0000000308007986 */ /* 0x0001e2000c101924 */
[----:B------:R-:W-:Y:S05]  /*61d0*/  BRA `(.L_x_16705) ;  /* 0x0000000800607947 */ /* 0x000fea0003800000 */
.L_x_16710:
[----:B------:R-:W0:Y:S02]  /*61e0*/  I2F.F64.S16 R4, R11 ;  /* 0x0000000b00047312 */ /* 0x000e240000101c00 */
[----:B0-----:R0:W-:Y:S01]  /*61f0*/  STG.E.64 desc[UR36][R8.64], R4 ;  /* 0x0000000408007986 */ /* 0x0011e2000c101b24 */
[----:B------:R-:W-:Y:S05]  /*6200*/  BRA `(.L_x_16705) ;  /* 0x0000000800547947 */ /* 0x000fea0003800000 */
.L_x_16700:
        /* <DEDUP_REMOVED lines=10> */
.L_x_16714:
[----:B------:R-:W-:Y:S01]  /*62b0*/  CS2R R6, SRZ ;  /* 0x0000000000067805 */ /* 0x000fe2000001ff00 */
[----:B------:R-:W0:Y:S04]  /*62c0*/  I2F.F64.S16 R4, R11 ;  /* 0x0000000b00047312 */ /* 0x000e280000101c00 */
[----:B0-----:R0:W-:Y:S01]  /*62d0*/  STG.E.128 desc[UR36][R8.64], R4 ;  /* 0x0000000408007986 */ /* 0x0011e2000c101d24 */
[----:B------:R-:W-:Y:S05]  /*62e0*/  BRA `(.L_x_16705) ;  /* 0x00000008001c7947 */ /* 0x000fea0003800000 */
.L_x_16713:
        /* <DEDUP_REMOVED lines=17> */
.L_x_16718:
[----:B------:R-:W-:Y:S05]  /*6400*/  BSYNC.RECONVERGENT B0 ;  /* 0x0000000000007941 */ /* 0x000fea0003800200 */
.L_x_16717:
[----:B------:R0:W-:Y:S01]  /*6410*/  STG.E.U8 desc[UR36][R8.64], R3 ;  /* 0x0000000308007986 */ /* 0x0001e2000c101124 */
[----:B------:R-:W-:Y:S05]  /*6420*/  BRA `(.L_x_16705) ;  /* 0x0000000400cc7947 */ /* 0x000fea0003800000 */
.L_x_16716:
        /* <DEDUP_REMOVED lines=16> */
.L_x_16715:
[----:B------:R-:W0:Y:S02]  /*6530*/  I2F.S16 R0, R11 ;  /* 0x0000000b00007306 */ /* 0x000e240000101400 */
[----:B0-----:R-:W-:-:S05]  /*6540*/  F2FP.BF16.F32.PACK_AB R0, RZ, R0 ;  /* 0x00000000ff00723e */ /* 0x001fca00000010ff */
[----:B------:R0:W-:Y:S01]  /*6550*/  STG.E.U16 desc[UR36][R8.64], R0 ;  /* 0x0000000008007986 */ /* 0x0001e2000c101524 */
[----:B------:R-:W-:Y:S05]  /*6560*/  BRA `(.L_x_16705) ;  /* 0x00000004007c7947 */ /* 0x000fea0003800000 */
.L_x_16712:
        /* <DEDUP_REMOVED lines=10> */
.L_x_16721:
        /* <DEDUP_REMOVED lines=12> */
.L_x_16724:
[----:B------:R-:W-:-:S04]  /*66d0*/  SHF.R.U32.HI R0, RZ, 0x14, R11 ;  /* 0x00000014ff007819 */ /* 0x000fc8000001160b */
[----:B------:R-:W-:-:S04]  /*66e0*/  LOP3.LUT R0, R0, 0x1, RZ, 0xc0, !PT ;  /* 0x0000000100007812 */ /* 0x000fc800078ec0ff */
[----:B------:R-:W-:-:S04]  /*66f0*/  IADD3 R0, PT, PT, R11, 0x487ffff, R0 ;  /* 0x0487ffff0b007810 */ /* 0x000fc80007ffe000 */
[----:B------:R-:W-:-:S04]  /*6700*/  SHF.R.U32.HI R0, RZ, 0x14, R0 ;  /* 0x00000014ff007819 */ /* 0x000fc80000011600 */
[----:B------:R-:W-:-:S07]  /*6710*/  LOP3.LUT R0, R0, 0xff, RZ, 0xc0, !PT ;  /* 0x000000ff00007812 */ /* 0x000fce00078ec0ff */
.L_x_16725:
[----:B------:R-:W-:-:S07]  /*6720*/  PRMT R4, R0, 0x7610, R4 ;  /* 0x0000761000047816 */ /* 0x000fce0000000004 */
.L_x_16723:
[----:B------:R-:W-:Y:S05]  /*6730*/  BSYNC.RECONVERGENT B0 ;  /* 0x0000000000007941 */ /* 0x000fea0003800200 */
.L_x_16722:
[----:B------:R3:W-:Y:S01]  /*6740*/  STG.E.U8 desc[UR36][R8.64], R4 ;  /* 0x0000000408007986 */ /* 0x0007e2000c101124 */
[----:B------:R-:W-:Y:S05]  /*6750*/  BRA `(.L_x_16705) ;  /* 0x0000000400007947 */ /* 0x000fea0003800000 */
.L_x_16720:
        /* <DEDUP_REMOVED lines=12> */
.L_x_16728:
[----:B------:R-:W-:-:S04]  /*6820*/  SHF.R.U32.HI R0, RZ, 0x15, R11 ;  /* 0x00000015ff007819 */ /* 0x000fc8000001160b */
[----:B------:R-:W-:-:S04]  /*6830*/  LOP3.LUT R0, R0, 0x1, RZ, 0xc0, !PT ;  /* 0x0000000100007812 */ /* 0x000fc800078ec0ff */
[----:B------:R-:W-:-:S04]  /*6840*/  IADD3 R0, PT, PT, R11, 0x88fffff, R0 ;  /* 0x088fffff0b007810 */ /* 0x000fc80007ffe000 */
[----:B------:R-:W-:-:S04]  /*6850*/  SHF.R.U32.HI R0, RZ, 0x15, R0 ;  /* 0x00000015ff007819 */ /* 0x000fc80000011600 */
[----:B------:R-:W-:-:S07]  /*6860*/  LOP3.LUT R0, R0, 0xff, RZ, 0xc0, !PT ;  /* 0x000000ff00007812 */ /* 0x000fce00078ec0ff */
.L_x_16729:
[----:B------:R-:W-:-:S07]  /*6870*/  PRMT R4, R0, 0x7610, R4 ;  /* 0x0000761000047816 */ /* 0x000fce0000000004 */
.L_x_16727:
[----:B------:R-:W-:Y:S05]  /*6880*/  BSYNC.RECONVERGENT B0 ;  /* 0x0000000000007941 */ /* 0x000fea0003800200 */
.L_x_16726:
[----:B------:R0:W-:Y:S01]  /*6890*/  STG.E.U8 desc[UR36][R8.64], R4 ;  /* 0x0000000408007986 */ /* 0x0001e2000c101124 */
[----:B------:R-:W-:Y:S05]  /*68a0*/  BRA `(.L_x_16705) ;  /* 0x0000000000ac7947 */ /* 0x000fea0003800000 */
.L_x_16719:
[----:B------:R-:W-:-:S13]  /*68b0*/  ISETP.NE.AND P0, PT, R0, 0x1c, PT ;  /* 0x0000001c0000780c */ /* 0x000fda0003f05270 */
[----:B------:R-:W-:Y:S05]  /*68c0*/  @!P0 BRA `(.L_x_16730) ;  /* 0x0000000000a08947 */ /* 0x000fea0003800000 */
[----:B------:R-:W-:-:S13]  /*68d0*/  ISETP.NE.AND P0, PT, R0, 0x1d, PT ;  /* 0x0000001d0000780c */ /* 0x000fda0003f05270 */
[----:B------:R-:W-:Y:S05]  /*68e0*/  @!P0 BRA `(.L_x_16731) ;  /* 0x0000000000888947 */ /* 0x000fea0003800000 */
[----:B------:R-:W-:-:S13]  /*68f0*/  ISETP.NE.AND P0, PT, R0, 0x2c, PT ;  /* 0x0000002c0000780c */ /* 0x000fda0003f05270 */
[----:B------:R-:W-:Y:S05]  /*6900*/  @!P0 BRA `(.L_x_16732) ;  /* 0x0000000000448947 */ /* 0x000fea0003800000 */
.L_x_16704:
        /* <DEDUP_REMOVED lines=16> */
.L_x_16733:
[----:B------:R-:W-:Y:S05]  /*6a10*/  BRA `(.L_x_16705) ;  /* 0x0000000000507947 */ /* 0x000fea0003800000 */
.L_x_16732:
        /* <DEDUP_REMOVED lines=15> */
.L_x_16731:
[----:B------:R-:W-:Y:S02]  /*6b10*/  IMAD.MOV.U32 R4, RZ, RZ, R11 ;  /* 0x000000ffff047224 */ /* 0x000fe400078e000b */
[----:B------:R-:W-:-:S05]  /*6b20*/  IMAD.MOV.U32 R5, RZ, RZ, RZ ;  /* 0x000000ffff057224 */ /* 0x000fca00078e00ff */
[----:B------:R1:W-:Y:S01]  /*6b30*/  STG.E.64 desc[UR36][R8.64], R4 ;  /* 0x0000000408007986 */ /* 0x0003e2000c101b24 */
[----:B------:R-:W-:Y:S05]  /*6b40*/  BRA `(.L_x_16705) ;  /* 0x0000000000047947 */ /* 0x000fea0003800000 */
.L_x_16730:
[----:B------:R0:W-:Y:S02]  /*6b50*/  STG.E desc[UR36][R8.64], R11 ;  /* 0x0000000b08007986 */ /* 0x0001e4000c101924 */
.L_x_16705:
[----:B------:R-:W-:Y:S05]  /*6b60*/  BSYNC.RECONVERGENT B6 ;  /* 0x0000000000067941 */ /* 0x000fea0003800200 */
.L_x_16699:
        /* <DEDUP_REMOVED lines=24> */
.L_x_16739:
[----:B------:R4:W-:Y:S01]  /*6cf0*/  STG.E.U8 desc[UR36][R8.64], R24 ;  /* 0x0000001808007986 */ /* 0x0009e2000c101124 */
[----:B------:R-:W-:Y:S05]  /*6d00*/  BRA `(.L_x_16741) ;  /* 0x0000000800fc7947 */ /* 0x000fea0003800000 */
.L_x_16738:
        /* <DEDUP_REMOVED lines=9> */
.L_x_16743:
[----:B------:R2:W-:Y:S01]  /*6da0*/  STG.E desc[UR36][R8.64], R24 ;  /* 0x0000001808007986 */ /* 0x0005e2000c101924 */
[----:B------:R-:W-:Y:S05]  /*6db0*/  BRA `(.L_x_16741) ;  /* 0x0000000800d07947 */ /* 0x000fea0003800000 */
.L_x_16742:
[----:B------:R0:W-:Y:S01]  /*6dc0*/  STG.E.U16 desc[UR36][R8.64], R24 ;  /* 0x0000001808007986 */ /* 0x0001e2000c101524 */
[----:B------:R-:W-:Y:S05]  /*6dd0*/  BRA `(.L_x_16741) ;  /* 0x0000000800c87947 */ /* 0x000fea0003800000 */
.L_x_16737:
        /* <DEDUP_REMOVED lines=9> */
.L_x_16745:
[----:B------:R-:W0:Y:S02]  /*6e70*/  I2F.S16 R0, R24 ;  /* 0x0000001800007306 */ /* 0x000e240000101400 */
[----:B0-----:R-:W-:-:S05]  /*6e80*/  F2FP.F16.F32.PACK_AB R0, RZ, R0 ;  /* 0x00000000ff00723e */ /* 0x001fca00000000ff */
[----:B------:R0:W-:Y:S01]  /*6e90*/  STG.E.U16 desc[UR36][R8.64], R0 ;  /* 0x0000000008007986 */ /* 0x0001e2000c101524 */
[----:B------:R-:W-:Y:S05]  /*6ea0*/  BRA `(.L_x_16741) ;  /* 0x0000000800947947 */ /* 0x000fea0003800000 */
.L_x_16744:
        /* <DEDUP_REMOVED lines=10> */
.L_x_16747:
[----:B------:R-:W0:Y:S02]  /*6f50*/  I2F.S16 R24, R24 ;  /* 0x0000001800187306 */ /* 0x000e240000101400 */
[----:B0-----:R-:W-:-:S04]  /*6f60*/  F2FP.F16.F32.PACK_AB R3, RZ, R24 ;  /* 0x00000018ff03723e */ /* 0x001fc800000000ff */
[----:B------:R-:W-:-:S05]  /*6f70*/  PRMT R3, R3, 0x5410, RZ ;  /* 0x0000541003037816 */ /* 0x000fca00000000ff */
[----:B------:R0:W-:Y:S01]  /*6f80*/  STG.E desc[UR36][R8.64], R3 ;  /* 0x0000000308007986 */ /* 0x0001e2000c101924 */
[----:B------:R-:W-:Y:S05]  /*6f90*/  BRA `(.L_x_16741) ;  /* 0x0000000800587947 */ /* 0x000fea0003800000 */
.L_x_16746:
[----:B------:R-:W0:Y:S02]  /*6fa0*/  I2F.F64.S16 R24, R24 ;  /* 0x0000001800187312 */ /* 0x000e240000101c00 */
[----:B0-----:R0:W-:Y:S01]  /*6fb0*/  STG.E.64 desc[UR36][R8.64], R24 ;  /* 0x0000001808007986 */ /* 0x0011e2000c101b24 */
[----:B------:R-:W-:Y:S05]  /*6fc0*/  BRA `(.L_x_16741) ;  /* 0x00000008004c7947 */ /* 0x000fea0003800000 */
.L_x_16736:
        /* <DEDUP_REMOVED lines=12> */
.L_x_16751:
        /* <DEDUP_REMOVED lines=16> */
.L_x_16754:
[----:B------:R-:W-:-:S07]  /*7190*/  PRMT R4, R0, 0x7610, R4 ;  /* 0x0000761000047816 */ /* 0x000fce0000000004 */
.L_x_16753:
[----:B------:R-:W-:Y:S05]  /*71a0*/  BSYNC.RECONVERGENT B0 ;  /* 0x0000000000007941 */ /* 0x000fea0003800200 */
.L_x_16752:
[----:B------:R0:W-:Y:S01]  /*71b0*/  STG.E.U8 desc[UR36][R8.64], R4 ;  /* 0x0000000408007986 */ /* 0x0001e2000c101124 */
[----:B------:R-:W-:Y:S05]  /*71c0*/  BRA `(.L_x_16741) ;  /* 0x0000000400cc7947 */ /* 0x000fea0003800000 */
.L_x_16750:
        /* <DEDUP_REMOVED lines=16> */
.L_x_16757:
[----:B------:R-:W-:-:S07]  /*72d0*/  PRMT R4, R0, 0x7610, R4 ;  /* 0x0000761000047816 */ /* 0x000fce0000000004 */
.L_x_16756:
[----:B------:R-:W-:Y:S05]  /*72e0*/  BSYNC.RECONVERGENT B0 ;  /* 0x0000000000007941 */ /* 0x000fea0003800200 */
.L_x_16755:
[----:B------:R0:W-:Y:S01]  /*72f0*/  STG.E.U8 desc[UR36][R8.64], R4 ;  /* 0x0000000408007986 */ /* 0x0001e2000c101124 */
[----:B------:R-:W-:Y:S05]  /*7300*/  BRA `(.L_x_16741) ;  /* 0x00000004007c7947 */ /* 0x000fea0003800000 */
.L_x_16749:
        /* <DEDUP_REMOVED lines=21> */
.L_x_16759:
[----:B------:R-:W-:-:S05]  /*7460*/  IMAD.MOV.U32 R25, RZ, RZ, RZ ;  /* 0x000000ffff197224 */ /* 0x000fca00078e00ff */
[----:B------:R0:W-:Y:S01]  /*7470*/  STG.E.64 desc[UR36][R8.64], R24 ;  /* 0x0000001808007986 */ /* 0x0001e2000c101b24 */
[----:B------:R-:W-:Y:S05]  /*7480*/  BRA `(.L_x_16741) ;  /* 0x00000004001c7947 */ /* 0x000fea0003800000 */
.L_x_16758:
[----:B------:R0:W-:Y:S01]  /*7490*/  STG.E desc[UR36][R8.64], R24 ;  /* 0x0000001808007986 */ /* 0x0001e2000c101924 */
[----:B------:R-:W-:Y:S05]  /*74a0*/  BRA `(.L_x_16741) ;  /* 0x0000000400147947 */ /* 0x000fea0003800000 */
.L_x_16748:
        /* <DEDUP_REMOVED lines=8> */
.L_x_16761:
[----:B------:R-:W-:Y:S01]  /*7530*/  CS2R R6, SRZ ;  /* 0x0000000000067805 */ /* 0x000fe2000001ff00 */
[----:B------:R-:W0:Y:S04]  /*7540*/  I2F.F64.S16 R4, R24 ;  /* 0x0000001800047312 */ /* 0x000e280000101c00 */
[----:B0-----:R0:W-:Y:S01]  /*7550*/  STG.E.128 desc[UR36][R8.64], R4 ;  /* 0x0000000408007986 */ /* 0x0011e2000c101d24 */
[----:B------:R-:W-:Y:S05]  /*7560*/  BRA `(.L_x_16741) ;  /* 0x0000000000e47947 */ /* 0x000fea0003800000 */
.L_x_16760:
[----:B------:R-:W-:-:S13]  /*7570*/  ISETP.NE.AND P0, PT, R0, 0xf, PT ;  /* 0x0000000f0000780c */ /* 0x000fda0003f05270 */
[----:B------:R-:W-:Y:S05]  /*7580*/  @!P0 BRA `(.L_x_16762) ;  /* 0x0000000000d08947 */ /* 0x000fea0003800000 */
[----:B------:R-:W-:-:S13]  /*7590*/  ISETP.NE.AND P0, PT, R0, 0x17, PT ;  /* 0x000000170000780c */ /* 0x000fda0003f05270 */
[----:B------:R-:W-:Y:S05]  /*75a0*/  @!P0 BRA `(.L_x_16763) ;  /* 0x0000000000848947 */ /* 0x000fea0003800000 */
[----:B------:R-:W-:-:S13]  /*75b0*/  ISETP.NE.AND P0, PT, R0, 0x18, PT ;  /* 0x000000180000780c */ /* 0x000fda0003f05270 */
[----:B------:R-:W-:Y:S05]  /*75c0*/  @!P0 BRA `(.L_x_16764) ;  /* 0x0000000000448947 */ /* 0x000fea0003800000 */
.L_x_16740:
        /* <DEDUP_REMOVED lines=16> */
.L_x_16765:
[----:B------:R-:W-:Y:S05]  /*76d0*/  BRA `(.L_x_16741) ;  /* 0x0000000000887947 */ /* 0x000fea0003800000 */
.L_x_16764:
        /* <DEDUP_REMOVED lines=11> */
.L_x_16767:
[----:B------:R-:W-:Y:S05]  /*7790*/  BSYNC.RECONVERGENT B0 ;  /* 0x0000000000007941 */ /* 0x000fea0003800200 */
.L_x_16766:
[----:B------:R0:W-:Y:S01]  /*77a0*/  STG.E.U8 desc[UR36][R8.64], R3 ;  /* 0x0000000308007986 */ /* 0x0001e2000c101124 */
[----:B------:R-:W-:Y:S05]  /*77b0*/  BRA `(.L_x_16741) ;  /* 0x0000000000507947 */ /* 0x000fea0003800000 */
.L_x_16763:
        /* <DEDUP_REMOVED lines=12> */
.L_x_16768:
[----:B------:R-:W-:Y:S01]  /*7880*/  IMAD.MOV.U32 R3, RZ, RZ, 0x7f ;  /* 0x0000007fff037424 */ /* 0x000fe200078e00ff */
[----:B------:R-:W-:-:S04]  /*7890*/  ISETP.GT.U32.AND P0, PT, R5, 0x7f800000, PT ;  /* 0x7f8000000500780c */ /* 0x000fc80003f04070 */
[----:B------:R-:W-:-:S05]  /*78a0*/  SEL R3, R3, 0x7c, P0 ;  /* 0x0000007c03037807 */ /* 0x000fca0000000000 */
[----:B------:R0:W-:Y:S01]  /*78b0*/  STG.E.U8 desc[UR36][R8.64], R3 ;  /* 0x0000000308007986 */ /* 0x0001e2000c101124 */
[----:B------:R-:W-:Y:S05]  /*78c0*/  BRA `(.L_x_16741) ;  /* 0x00000000000c7947 */ /* 0x000fea0003800000 */
.L_x_16762:
[----:B------:R-:W0:Y:S02]  /*78d0*/  I2F.S16 R0, R24 ;  /* 0x0000001800007306 */ /* 0x000e240000101400 */
[----:B0-----:R-:W-:-:S05]  /*78e0*/  F2FP.BF16.F32.PACK_AB R0, RZ, R0 ;  /* 0x00000000ff00723e */ /* 0x001fca00000010ff */
[----:B------:R0:W-:Y:S02]  /*78f0*/  STG.E.U16 desc[UR36][R8.64], R0 ;  /* 0x0000000008007986 */ /* 0x0001e4000c101524 */
.L_x_16741:
[----:B------:R-:W-:Y:S05]  /*7900*/  BSYNC.RECONVERGENT B6 ;  /* 0x0000000000067941 */ /* 0x000fea0003800200 */
.L_x_16735:
[----:B------:R-:W-:-:S07]  /*7910*/  VIADD R19, R19, 0x80 ;  /* 0x0000008013137836 */ /* 0x000fce0000000000 */
.L_x_16698:
[----:B------:R-:W-:-:S13]  /*7920*/  ISETP.GE.AND P0, PT, R19, R16, PT ;  /* 0x000000101300720c */ /* 0x000fda0003f06270 */
[----:B------:R-:W-:Y:S05]  /*7930*/  @P0 BREAK.RELIABLE B7 ;  /* 0x0000000000070942 */ /* 0x000fea0003800100 */
[----:B------:R-:W-:Y:S05]  /*7940*/  @P0 BRA `(.L_x_16734) ;  /* 0x0000000c00640947 */ /* 0x000fea0003800000 */
[----:B------:R-:W-:Y:S05]  /*7950*/  BSYNC.RELIABLE B7 ;  /* 0x0000000000077941 */ /* 0x000fea0003800100 */
.L_x_16697:
        /* <DEDUP_REMOVED lines=21> */
.L_x_16773:
[----:B------:R4:W-:Y:S01]  /*7ab0*/  STG.E.U8 desc[UR36][R8.64], R22 ;  /* 0x0000001608007986 */ /* 0x0009e2000c101124 */
[----:B------:R-:W-:Y:S05]  /*7ac0*/  BRA `(.L_x_16775) ;  /* 0x0000000800fc7947 */ /* 0x000fea0003800000 */
.L_x_16772:
        /* <DEDUP_REMOVED lines=9> */
.L_x_16777:
[----:B------:R2:W-:Y:S01]  /*7b60*/  STG.E desc[UR36][R8.64], R22 ;  /* 0x0000001608007986 */ /* 0x0005e2000c101924 */
[----:B------:R-:W-:Y:S05]  /*7b70*/  BRA `(.L_x_16775) ;  /* 0x0000000800d07947 */ /* 0x000fea0003800000 */
.L_x_16776:
[----:B------:R0:W-:Y:S01]  /*7b80*/  STG.E.U16 desc[UR36][R8.64], R22 ;  /* 0x0000001608007986 */ /* 0x0001e2000c101524 */
[----:B------:R-:W-:Y:S05]  /*7b90*/  BRA `(.L_x_16775) ;  /* 0x0000000800c87947 */ /* 0x000fea0003800000 */
.L_x_16771:
        /* <DEDUP_REMOVED lines=9> */
.L_x_16779:
[----:B------:R-:W0:Y:S02]  /*7c30*/  I2F.S16 R0, R22 ;  /* 0x0000001600007306 */ /* 0x000e240000101400 */
[----:B0-----:R-:W-:-:S05]  /*7c40*/  F2FP.F16.F32.PACK_AB R0, RZ, R0 ;  /* 0x00000000ff00723e */ /* 0x001fca00000000ff */
[----:B------:R0:W-:Y:S01]  /*7c50*/  STG.E.U16 desc[UR36][R8.64], R0 ;  /* 0x0000000008007986 */ /* 0x0001e2000c101524 */
[----:B------:R-:W-:Y:S05]  /*7c60*/  BRA `(.L_x_16775) ;  /* 0x0000000800947947 */ /* 0x000fea0003800000 */
.L_x_16778:
        /* <DEDUP_REMOVED lines=10> */
.L_x_16781:
[----:B------:R-:W0:Y:S02]  /*7d10*/  I2F.S16 R22, R22 ;  /* 0x0000001600167306 */ /* 0x000e240000101400 */
[----:B0-----:R-:W-:-:S04]  /*7d20*/  F2FP.F16.F32.PACK_AB R3, RZ, R22 ;  /* 0x00000016ff03723e */ /* 0x001fc800000000ff */
[----:B------:R-:W-:-:S05]  /*7d30*/  PRMT R3, R3, 0x5410, RZ ;  /* 0x0000541003037816 */ /* 0x000fca00000000ff */
[----:B------:R0:W-:Y:S01]  /*7d40*/  STG.E desc[UR36][R8.64], R3 ;  /* 0x0000000308007986 */ /* 0x0001e2000c101924 */
[----:B------:R-:W-:Y:S05]  /*7d50*/  BRA `(.L_x_16775) ;  /* 0x0000000800587947 */ /* 0x000fea0003800000 */
.L_x_16780:
[----:B------:R-:W0:Y:S02]  /*7d60*/  I2F.F64.S16 R22, R22 ;  /* 0x0000001600167312 */ /* 0x000e240000101c00 */
[----:B0-----:R0:W-:Y:S01]  /*7d70*/  STG.E.64 desc[UR36][R8.64], R22 ;  /* 0x0000001608007986 */ /* 0x0011e2000c101b24 */
[----:B------:R-:W-:Y:S05]  /*7d80*/  BRA `(.L_x_16775) ;  /* 0x00000008004c7947 */ /* 0x000fea0003800000 */
.L_x_16770:
        /* <DEDUP_REMOVED lines=12> */
.L_x_16785:
        /* <DEDUP_REMOVED lines=16> */
.L_x_16788:
[----:B------:R-:W-:-:S07]  /*7f50*/  PRMT R4, R0, 0x7610, R4 ;  /* 0x0000761000047816 */ /* 0x000fce0000000004 */
.L_x_16787:
[----:B------:R-:W-:Y:S05]  /*7f60*/  BSYNC.RECONVERGENT B0 ;  /* 0x0000000000007941 */ /* 0x000fea0003800200 */
.L_x_16786:
[----:B------:R0:W-:Y:S01]  /*7f70*/  STG.E.U8 desc[UR36][R8.64], R4 ;  /* 0x0000000408007986 */ /* 0x0001e2000c101124 */
[----:B------:R-:W-:Y:S05]  /*7f80*/  BRA `(.L_x_16775) ;  /* 0x0000000400cc7947 */ /* 0x000fea0003800000 */
.L_x_16784:
        /* <DEDUP_REMOVED lines=16> */
.L_x_16791:
[----:B------:R-:W-:-:S07]  /*8090*/  PRMT R4, R0, 0x7610, R4 ;  /* 0x0000761000047816 */ /* 0x000fce0000000004 */
.L_x_16790:
[----:B------:R-:W-:Y:S05]  /*80a0*/  BSYNC.RECONVERGENT B0 ;  /* 0x0000000000007941 */ /* 0x000fea0003800200 */
.L_x_16789:
[----:B------:R0:W-:Y:S01]  /*80b0*/  STG.E.U8 desc[UR36][R8.64], R4 ;  /* 0x0000000408007986 */ /* 0x0001e2000c101124 */
[----:B------:R-:W-:Y:S05]  /*80c0*/  BRA `(.L_x_16775) ;  /* 0x00000004007c7947 */ /* 0x000fea0003800000 */
.L_x_16783:
        /* <DEDUP_REMOVED lines=21> */
.L_x_16793:
[----:B------:R-:W-:-:S05]  /*8220*/  IMAD.MOV.U32 R23, RZ, RZ, RZ ;  /* 0x000000ffff177224 */ /* 0x000fca00078e00ff */
[----:B------:R0:W-:Y:S01]  /*8230*/  STG.E.64 desc[UR36][R8.64], R22 ;  /* 0x0000001608007986 */ /* 0x0001e2000c101b24 */
[----:B------:R-:W-:Y:S05]  /*8240*/  BRA `(.L_x_16775) ;  /* 0x00000004001c7947 */ /* 0x000fea0003800000 */
.L_x_16792:
[----:B------:R0:W-:Y:S01]  /*8250*/  STG.E desc[UR36][R8.64], R22 ;  /* 0x0000001608007986 */ /* 0x0001e2000c101924 */
[----:B------:R-:W-:Y:S05]  /*8260*/  BRA `(.L_x_16775) ;  /* 0x0000000400147947 */ /* 0x000fea0003800000 */
.L_x_16782:
        /* <DEDUP_REMOVED lines=8> */
.L_x_16795:
[----:B------:R-:W-:Y:S01]  /*82f0*/  CS2R R6, SRZ ;  /* 0x0000000000067805 */ /* 0x000fe2000001ff00 */
[----:B------:R-:W0:Y:S04]  /*8300*/  I2F.F64.S16 R4, R22 ;  /* 0x0000001600047312 */ /* 0x000e280000101c00 */
[----:B0-----:R0:W-:Y:S01]  /*8310*/  STG.E.128 desc[UR36][R8.64], R4 ;  /* 0x0000000408007986 */ /* 0x0011e2000c101d24 */
[----:B------:R-:W-:Y:S05]  /*8320*/  BRA `(.L_x_16775) ;  /* 0x0000000000e47947 */ /* 0x000fea0003800000 */
.L_x_16794:
[----:B------:R-:W-:-:S13]  /*8330*/  ISETP.NE.AND P0, PT, R0, 0xf, PT ;  /* 0x0000000f0000780c */ /* 0x000fda0003f05270 */
[----:B------:R-:W-:Y:S05]  /*8340*/  @!P0 BRA `(.L_x_16796) ;  /* 0x0000000000d08947 */ /* 0x000fea0003800000 */
[----:B------:R-:W-:-:S13]  /*8350*/  ISETP.NE.AND P0, PT, R0, 0x17, PT ;  /* 0x000000170000780c */ /* 0x000fda0003f05270 */
[----:B------:R-:W-:Y:S05]  /*8360*/  @!P0 BRA `(.L_x_16797) ;  /* 0x0000000000848947 */ /* 0x000fea0003800000 */
[----:B------:R-:W-:-:S13]  /*8370*/  ISETP.NE.AND P0, PT, R0, 0x18, PT ;  /* 0x000000180000780c */ /* 0x000fda0003f05270 */
[----:B------:R-:W-:Y:S05]  /*8380*/  @!P0 BRA `(.L_x_16798) ;  /* 0x0000000000448947 */ /* 0x000fea0003800000 */
.L_x_16774:
        /* <DEDUP_REMOVED lines=16> */
.L_x_16799:
[----:B------:R-:W-:Y:S05]  /*8490*/  BRA `(.L_x_16775) ;  /* 0x0000000000887947 */ /* 0x000fea0003800000 */
.L_x_16798:
        /* <DEDUP_REMOVED lines=11> */
.L_x_16801:
[----:B------:R-:W-:Y:S05]  /*8550*/  BSYNC.RECONVERGENT B0 ;  /* 0x0000000000007941 */ /* 0x000fea0003800200 */
.L_x_16800:
[----:B------:R0:W-:Y:S01]  /*8560*/  STG.E.U8 desc[UR36][R8.64], R3 ;  /* 0x0000000308007986 */ /* 0x0001e2000c101124 */
[----:B------:R-:W-:Y:S05]  /*8570*/  BRA `(.L_x_16775) ;  /* 0x0000000000507947 */ /* 0x000fea0003800000 */
.L_x_16797:
        /* <DEDUP_REMOVED lines=12> */
.L_x_16802:
[----:B------:R-:W-:Y:S01]  /*8640*/  IMAD.MOV.U32 R3, RZ, RZ, 0x7f ;  /* 0x0000007fff037424 */ /* 0x000fe200078e00ff */
[----:B------:R-:W-:-:S04]  /*8650*/  ISETP.GT.U32.AND P0, PT, R5, 0x7f800000, PT ;  /* 0x7f8000000500780c */ /* 0x000fc80003f04070 */
[----:B------:R-:W-:-:S05]  /*8660*/  SEL R3, R3, 0x7c, P0 ;  /* 0x0000007c03037807 */ /* 0x000fca0000000000 */
[----:B------:R0:W-:Y:S01]  /*8670*/  STG.E.U8 desc[UR36][R8.64], R3 ;  /* 0x0000000308007986 */ /* 0x0001e2000c101124 */
[----:B------:R-:W-:Y:S05]  /*8680*/  BRA `(.L_x_16775) ;  /* 0x00000000000c7947 */ /* 0x000fea0003800000 */
.L_x_16796:
[----:B------:R-:W0:Y:S02]  /*8690*/  I2F.S16 R0, R22 ;  /* 0x0000001600007306 */ /* 0x000e240000101400 */
[----:B0-----:R-:W-:-:S05]  /*86a0*/  F2FP.BF16.F32.PACK_AB R0, RZ, R0 ;  /* 0x00000000ff00723e */ /* 0x001fca00000010ff */
[----:B------:R0:W-:Y:S02]  /*86b0*/  STG.E.U16 desc[UR36][R8.64], R0 ;  /* 0x0000000008007986 */ /* 0x0001e4000c101524 */
.L_x_16775:
[----:B------:R-:W-:Y:S05]  /*86c0*/  BSYNC.RECONVERGENT B6 ;  /* 0x0000000000067941 */ /* 0x000fea0003800200 */
.L_x_16769:
[----:B------:R-:W-:-:S07]  /*86d0*/  VIADD R19, R19, 0x80 ;  /* 0x0000008013137836 */ /* 0x000fce0000000000 */
.L_x_16734:
[----:B------:R-:W-:Y:S05]  /*86e0*/  BSYNC.RECONVERGENT B8 ;  /* 0x0000000000087941 */ /* 0x000fea0003800200 */
.L_x_16696:
[----:B------:R-:W-:-:S13]  /*86f0*/  ISETP.GE.AND P0, PT, R19, R16, PT ;  /* 0x000000101300720c */ /* 0x000fda0003f06270 */
[----:B------:R-:W-:Y:S05]  /*8700*/  @P0 EXIT ;  /* 0x000000000000094d */ /* 0x000fea0003800000 */
[----:B01-3--:R-:W0:Y:S01]  /*8710*/  LDC.64 R4, c[0x0][0x388] ;  /* 0x0000e200ff047b82 */ /* 0x00be220000000a00 */
[----:B------:R-:W1:Y:S01]  /*8720*/  LDCU UR4, c[0x0][0x3b4] ;  /* 0x00007680ff0477ac */ /* 0x000e620008000800 */
[----:B--2---:R-:W-:Y:S01]  /*8730*/  PRMT R0, R17, 0x9910, RZ ;  /* 0x0000991011007816 */ /* 0x004fe200000000ff */
        /* <DEDUP_REMOVED lines=16> */
.L_x_16806:
[----:B------:R-:W-:Y:S01]  /*8840*/  STG.E.U8 desc[UR36][R2.64], R18 ;  /* 0x0000001202007986 */ /* 0x000fe2000c101124 */
[----:B------:R-:W-:Y:S05]  /*8850*/  EXIT ;  /* 0x000000000000794d */ /* 0x000fea0003800000 */
.L_x_16805:
        /* <DEDUP_REMOVED lines=9> */
.L_x_16809:
[----:B------:R-:W-:Y:S01]  /*88f0*/  STG.E desc[UR36][R2.64], R18 ;  /* 0x0000001202007986 */ /* 0x000fe2000c101924 */
[----:B------:R-:W-:Y:S05]  /*8900*/  EXIT ;  /* 0x000000000000794d */ /* 0x000fea0003800000 */
.L_x_16808:
[----:B------:R-:W-:Y:S01]  /*8910*/  STG.E.U16 desc[UR36][R2.64], R18 ;  /* 0x0000001202007986 */ /* 0x000fe2000c101524 */
[----:B------:R-:W-:Y:S05]  /*8920*/  EXIT ;  /* 0x000000000000794d */ /* 0x000fea0003800000 */
.L_x_16804:
        /* <DEDUP_REMOVED lines=9> */
.L_x_16811:
[----:B------:R-:W0:Y:S02]  /*89c0*/  I2F.S16 R0, R18 ;  /* 0x0000001200007306 */ /* 0x000e240000101400 */
[----:B0-----:R-:W-:-:S05]  /*89d0*/  F2FP.F16.F32.PACK_AB R0, RZ, R0 ;  /* 0x00000000ff00723e */ /* 0x001fca00000000ff */
[----:B------:R-:W-:Y:S01]  /*89e0*/  STG.E.U16 desc[UR36][R2.64], R0 ;  /* 0x0000000002007986 */ /* 0x000fe2000c101524 */
[----:B------:R-:W-:Y:S05]  /*89f0*/  EXIT ;  /* 0x000000000000794d */ /* 0x000fea0003800000 */
.L_x_16810:
        /* <DEDUP_REMOVED lines=10> */
.L_x_16813:
[----:B------:R-:W0:Y:S02]  /*8aa0*/  I2F.S16 R18, R18 ;  /* 0x0000001200127306 */ /* 0x000e240000101400 */
[----:B0-----:R-:W-:-:S04]  /*8ab0*/  F2FP.F16.F32.PACK_AB R5, RZ, R18 ;  /* 0x00000012ff05723e */ /* 0x001fc800000000ff */
[----:B------:R-:W-:-:S05]  /*8ac0*/  PRMT R5, R5, 0x5410, RZ ;  /* 0x0000541005057816 */ /* 0x000fca00000000ff */
[----:B------:R-:W-:Y:S01]  /*8ad0*/  STG.E desc[UR36][R2.64], R5 ;  /* 0x0000000502007986 */ /* 0x000fe2000c101924 */
[----:B------:R-:W-:Y:S05]  /*8ae0*/  EXIT ;  /* 0x000000000000794d */ /* 0x000fea0003800000 */
.L_x_16812:
[----:B------:R-:W0:Y:S02]  /*8af0*/  I2F.F64.S16 R18, R18 ;  /* 0x0000001200127312 */ /* 0x000e240000101c00 */
[----:B0-----:R-:W-:Y:S01]  /*8b00*/  STG.E.64 desc[UR36][R2.64], R18 ;  /* 0x0000001202007986 */ /* 0x001fe2000c101b24 */
[----:B------:R-:W-:Y:S05]  /*8b10*/  EXIT ;  /* 0x000000000000794d */ /* 0x000fea0003800000 */
.L_x_16803:
        /* <DEDUP_REMOVED lines=12> */
.L_x_16817:
        /* <DEDUP_REMOVED lines=17> */
.L_x_16819:
[----:B------:R-:W-:Y:S05]  /*8cf0*/  BSYNC.RECONVERGENT B0 ;  /* 0x0000000000007941 */ /* 0x000fea0003800200 */
.L_x_16818:
[----:B------:R-:W-:Y:S01]  /*8d00*/  STG.E.U8 desc[UR36][R2.64], R0 ;  /* 0x0000000002007986 */ /* 0x000fe2000c101124 */
[----:B------:R-:W-:Y:S05]  /*8d10*/  EXIT ;  /* 0x000000000000794d */ /* 0x000fea0003800000 */
.L_x_16816:
        /* <DEDUP_REMOVED lines=17> */
.L_x_16821:
[----:B------:R-:W-:Y:S05]  /*8e30*/  BSYNC.RECONVERGENT B0 ;  /* 0x0000000000007941 */ /* 0x000fea0003800200 */
.L_x_16820:
[----:B------:R-:W-:Y:S01]  /*8e40*/  STG.E.U8 desc[UR36][R2.64], R0 ;  /* 0x0000000002007986 */ /* 0x000fe2000c101124 */
[----:B------:R-:W-:Y:S05]  /*8e50*/  EXIT ;  /* 0x000000000000794d */ /* 0x000fea0003800000 */
.L_x_16815:
        /* <DEDUP_REMOVED lines=21> */
.L_x_16823:
[----:B------:R-:W-:-:S05]  /*8fb0*/  IMAD.MOV.U32 R19, RZ, RZ, RZ ;  /* 0x000000ffff137224 */ /* 0x000fca00078e00ff */
[----:B------:R-:W-:Y:S01]  /*8fc0*/  STG.E.64 desc[UR36][R2.64], R18 ;  /* 0x0000001202007986 */ /* 0x000fe2000c101b24 */
[----:B------:R-:W-:Y:S05]  /*8fd0*/  EXIT ;  /* 0x000000000000794d */ /* 0x000fea0003800000 */
.L_x_16822:
[----:B------:R-:W-:Y:S01]  /*8fe0*/  STG.E desc[UR36][R2.64], R18 ;  /* 0x0000001202007986 */ /* 0x000fe2000c101924 */
[----:B------:R-:W-:Y:S05]  /*8ff0*/  EXIT ;  /* 0x000000000000794d */ /* 0x000fea0003800000 */
.L_x_16814:
        /* <DEDUP_REMOVED lines=8> */
.L_x_16825:
[----:B------:R-:W-:Y:S01]  /*9080*/  CS2R R6, SRZ ;  /* 0x0000000000067805 */ /* 0x000fe2000001ff00 */
[----:B------:R-:W0:Y:S04]  /*9090*/  I2F.F64.S16 R4, R18 ;  /* 0x0000001200047312 */ /* 0x000e280000101c00 */
[----:B0-----:R-:W-:Y:S01]  /*90a0*/  STG.E.128 desc[UR36][R2.64], R4 ;  /* 0x0000000402007986 */ /* 0x001fe2000c101d24 */
[----:B------:R-:W-:Y:S05]  /*90b0*/  EXIT ;  /* 0x000000000000794d */ /* 0x000fea0003800000 */
.L_x_16824:
[----:B------:R-:W-:-:S13]  /*90c0*/  ISETP.NE.AND P0, PT, R0, 0xf, PT ;  /* 0x0000000f0000780c */ /* 0x000fda0003f05270 */
[----:B------:R-:W-:Y:S05]  /*90d0*/  @!P0 BRA `(.L_x_16826) ;  /* 0x0000000000d48947 */ /* 0x000fea0003800000 */
[----:B------:R-:W-:-:S13]  /*90e0*/  ISETP.NE.AND P0, PT, R0, 0x17, PT ;  /* 0x000000170000780c */ /* 0x000fda0003f05270 */
[----:B------:R-:W-:Y:S05]  /*90f0*/  @!P0 BRA `(.L_x_16827) ;  /* 0x0000000000848947 */ /* 0x000fea0003800000 */
[----:B------:R-:W-:-:S13]  /*9100*/  ISETP.NE.AND P0, PT, R0, 0x18, PT ;  /* 0x000000180000780c */ /* 0x000fda0003f05270 */
[----:B------:R-:W-:Y:S05]  /*9110*/  @!P0 BRA `(.L_x_16828) ;  /* 0x0000000000448947 */ /* 0x000fea0003800000 */
.L_x_16807:
[----:B------:R-:W-:Y:S01]  /*9120*/  MOV R0, 0x0 ;  /* 0x0000000000007802 */ /* 0x000fe20000000f00 */
[----:B------:R-:W0:Y:S01]  /*9130*/  LDCU.64 UR4, c[0x4][0x140] ;  /* 0x01002800ff0477ac */ /* 0x000e220008000a00 */
[----:B----4-:R-:W-:Y:S02]  /*9140*/  IMAD.MOV.U32 R8, RZ, RZ, 0x65 ;  /* 0x00000065ff087424 */ /* 0x010fe400078e00ff */
        /* <DEDUP_REMOVED lines=13> */
.L_x_16829:
[----:B------:R-:W-:Y:S05]  /*9220*/  EXIT ;  /* 0x000000000000794d */ /* 0x000fea0003800000 */
.L_x_16828:
        /* <DEDUP_REMOVED lines=11> */
.L_x_16831:
[----:B------:R-:W-:Y:S05]  /*92e0*/  BSYNC.RECONVERGENT B0 ;  /* 0x0000000000007941 */ /* 0x000fea0003800200 */
.L_x_16830:
[----:B------:R-:W-:Y:S01]  /*92f0*/  STG.E.U8 desc[UR36][R2.64], R5 ;  /* 0x0000000502007986 */ /* 0x000fe2000c101124 */
[----:B------:R-:W-:Y:S05]  /*9300*/  EXIT ;  /* 0x000000000000794d */ /* 0x000fea0003800000 */
.L_x_16827:
        /* <DEDUP_REMOVED lines=13> */
.L_x_16832:
[----:B------:R-:W-:Y:S01]  /*93e0*/  IMAD.MOV.U32 R5, RZ, RZ, 0x7f ;  /* 0x0000007fff057424 */ /* 0x000fe200078e00ff */
[----:B------:R-:W-:-:S04]  /*93f0*/  ISETP.GT.U32.AND P0, PT, R7, 0x7f800000, PT ;  /* 0x7f8000000700780c */ /* 0x000fc80003f04070 */
[----:B------:R-:W-:-:S05]  /*9400*/  SEL R5, R5, 0x7c, P0 ;  /* 0x0000007c05057807 */ /* 0x000fca0000000000 */
[----:B------:R-:W-:Y:S01]  /*9410*/  STG.E.U8 desc[UR36][R2.64], R5 ;  /* 0x0000000502007986 */ /* 0x000fe2000c101124 */
[----:B------:R-:W-:Y:S05]  /*9420*/  EXIT ;  /* 0x000000000000794d */ /* 0x000fea0003800000 */
.L_x_16826:
[----:B------:R-:W0:Y:S02]  /*9430*/  I2F.S16 R0, R18 ;  /* 0x0000001200007306 */ /* 0x000e240000101400 */
[----:B0-----:R-:W-:-:S05]  /*9440*/  F2FP.BF16.F32.PACK_AB R0, RZ, R0 ;  /* 0x00000000ff00723e */ /* 0x001fca00000010ff */
[----:B------:R-:W-:Y:S01]  /*9450*/  STG.E.U16 desc[UR36][R2.64], R0 ;  /* 0x0000000002007986 */ /* 0x000fe2000c101524 */
[----:B------:R-:W-:Y:S05]  /*9460*/  EXIT ;  /* 0x000000000000794d */ /* 0x000fea0003800000 */
.L_x_16833:
        /* <DEDUP_REMOVED lines=9> */
.L_x_42850:


//--------------------- .text._ZN2at6native18elementwise_kernelILi128ELi4EZNS0_22gpu_kernel_impl_nocastINS0_13BinaryFunctorIbbbZZZNS0_22logical_or_kernel_cudaERNS_14TensorIteratorEENKUlvE0_clEvENKUlvE7_clEvEUlbbE_EEEEvRNS_18TensorIteratorBaseERKT_EUliE_EEviT1_ --------------------------
	.section	.text._ZN2at6native18elementwise_kernelILi128ELi4EZNS0_22gpu_kernel_impl_nocastINS0_13BinaryFunctorIbbbZZZNS0_22logical_or_kernel_cudaERNS_14TensorIteratorEENKUlvE0_clEvENKUlvE7_clEvEUlbbE_EEEEvRNS_18TensorIteratorBaseERKT_EUliE_EEviT1_,"ax",@progbits
	.align	128
        .global         _ZN2at6native18elementwise_kernelILi128ELi4EZNS0_22gpu_kernel_impl_nocastINS0_13BinaryFunctorIbbbZZZNS0_22logical_or_kernel_cudaERNS_14TensorIteratorEENKUlvE0_clEvENKUlvE7_clEvEUlbbE_EEEEvRNS_18TensorIteratorBaseERKT_EUliE_EEviT1_
        .type           _ZN2at6native18elementwise_kernelILi128ELi4EZNS0_22gpu_kernel_impl_nocastINS0_13BinaryFunctorIbbbZZZNS0_22logical_or_kernel_cudaERNS_14TensorIteratorEENKUlvE0_clEvENKUlvE7_clEvEUlbbE_EEEEvRNS_18TensorIteratorBaseERKT_EUliE_EEviT1_,@function
        .size           _ZN2at6native18elementwise_kernelILi128ELi4EZNS0_22gpu_kernel_impl_nocastINS0_13BinaryFunctorIbbbZZZNS0_22logical_or_kernel_cudaERNS_14TensorIteratorEENKUlvE0_clEvENKUlvE7_clEvEUlbbE_EEEEvRNS_18TensorIteratorBaseERKT_EUliE_EEviT1_,(.L_x_42851 - _ZN2at6native18elementwise_kernelILi128ELi4EZNS0_22gpu_kernel_impl_nocastINS0_13BinaryFunctorIbbbZZZNS0_22logical_or_kernel_cudaERNS_14TensorIteratorEENKUlvE0_clEvENKUlvE7_clEvEUlbbE_EEEEvRNS_18TensorIteratorBaseERKT_EUliE_EEviT1_)
        .other          _ZN2at6native18elementwise_kernelILi128ELi4EZNS0_22gpu_kernel_impl_nocastINS0_13BinaryFunctorIbbbZZZNS0_22logical_or_kernel_cudaERNS_14TensorIteratorEENKUlvE0_clEvENKUlvE7_clEvEUlbbE_EEEEvRNS_18TensorIteratorBaseERKT_EUliE_EEviT1_,@"STO_CUDA_ENTRY STV_DEFAULT"
_ZN2at6native18elementwise_kernelILi128ELi4EZNS0_22gpu_kernel_impl_nocastINS0_13BinaryFunctorIbbbZZZNS0_22logical_or_kernel_cudaERNS_14TensorIteratorEENKUlvE0_clEvENKUlvE7_clEvEUlbbE_EEEEvRNS_18TensorIteratorBaseERKT_EUliE_EEviT1_:
.text._ZN2at6native18elementwise_kernelILi128ELi4EZNS0_22gpu_kernel_impl_nocastINS0_13BinaryFunctorIbbbZZZNS0_22logical_or_kernel_cudaERNS_14TensorIteratorEENKUlvE0_clEvENKUlvE7_clEvEUlbbE_EEEEvRNS_18TensorIteratorBaseERKT_EUliE_EEviT1_:
        /* <DEDUP_REMOVED lines=17> */
[----:B-1----:R-:W2:Y:S03]  /*0110*/  LDG.E.U8 R7, desc[UR6][R6.64] ;  /* 0x0000000606077981 */ /* 0x002ea6000c1e1100 */
[----:B------:R-:W0:Y:S01]  /*0120*/  LDC.64 R8, c[0x0][0x5e8] ;  /* 0x00017a00ff087b82 */ /* 0x000e220000000a00 */
[----:B------:R-:W-:-:S02]  /*0130*/  IADD3 R3, PT, PT, R3, 0x80, RZ ;  /* 0x0000008003037810 */ /* 0x000fc40007ffe0ff */
[----:B--2---:R-:W-:-:S04]  /*0140*/  LOP3.LUT P0, RZ, R4, 0xff, R7, 0xc8, !PT ;  /* 0x000000ff04ff7812 */ /* 0x004fc8000780c807 */
        /* <DEDUP_REMOVED lines=8> */
[----:B--2---:R-:W3:Y:S03]  /*01d0*/  LDG.E.U8 R7, desc[UR6][R6.64] ;  /* 0x0000000606077981 */ /* 0x004ee6000c1e1100 */
[----:B0-----:R-:W0:Y:S01]  /*01e0*/  LDC.64 R8, c[0x0][0x5e8] ;  /* 0x00017a00ff087b82 */ /* 0x001e220000000a00 */
[----:B------:R-:W-:-:S02]  /*01f0*/  IADD3 R3, PT, PT, R3, 0x80, RZ ;  /* 0x0000008003037810 */ /* 0x000fc40007ffe0ff */
[----:B---3--:R-:W-:-:S04]  /*0200*/  LOP3.LUT P0, RZ, R4, 0xff, R7, 0xc8, !PT ;  /* 0x000000ff04ff7812 */ /* 0x008fc8000780c807 */
[----:B------:R-:W-:-:S05]  /*0210*/  SEL R11, RZ, 0x1, !P0 ;  /* 0x00000001ff0b7807 */ /* 0x000fca0004000000 */
[----:B0-----:R0:W-:Y:S04]  /*0220*/  STG.E.U8 desc[UR6][R8.64], R11 ;  /* 0x0000000b08007986 */ /* 0x0011e8000c101106 */
.L_x_16837:
[----:B------:R-:W-:-:S13]  /*0230*/  ISETP.GE.AND P0, PT, R3, UR4, PT ;  /* 0x0000000403007c0c */ /* 0x000fda000bf06270 */
[----:B------:R-:W-:Y:S05]  /*0240*/  @P0 BREAK.RELIABLE B1 ;  /* 0x0000000000010942 */ /* 0x000fea0003800100 */
[----:B------:R-:W-:Y:S05]  /*0250*/  @P0 BRA `(.L_x_16838) ;  /* 0x0000000000280947 */ /* 0x000fea0003800000 */
[----:B------:R-:W-:Y:S05]  /*0260*/  BSYNC.RELIABLE B1 ;  /* 0x0000000000017941 */ /* 0x000fea0003800100 */
.L_x_16836:
        /* <DEDUP_REMOVED lines=9> */
.L_x_16838:
[----:B------:R-:W-:Y:S05]  /*0300*/  BSYNC.RECONVERGENT B0 ;  /* 0x0000000000007941 */ /* 0x000fea0003800200 */
.L_x_16835:
[----:B------:R-:W-:Y:S05]  /*0310*/  WARPSYNC.ALL ;  /* 0x0000000000007948 */ /* 0x000fea0003800000 */
[----:B------:R-:W-:-:S13]  /*0320*/  ISETP.GE.AND P0, PT, R3, UR4, PT ;  /* 0x0000000403007c0c */ /* 0x000fda000bf06270 */
[----:B------:R-:W-:Y:S05]  /*0330*/  @P0 EXIT ;  /* 0x000000000000094d */ /* 0x000fea0003800000 */
[----:B------:R-:W2:Y:S08]  /*0340*/  LDC.64 R2, c[0x0][0x5f0] ;  /* 0x00017c00ff027b82 */ /* 0x000eb00000000a00 */
[----:B------:R-:W3:Y:S01]  /*0350*/  LDC.64 R4, c[0x0][0x5f8] ;  /* 0x00017e00ff047b82 */ /* 0x000ee20000000a00 */
[----:B--2---:R-:W2:Y:S04]  /*0360*/  LDG.E.U8 R2, desc[UR6][R2.64] ;  /* 0x0000000602027981 */ /* 0x004ea8000c1e1100 */
[----:B---3--:R-:W2:Y:S03]  /*0370*/  LDG.E.U8 R5, desc[UR6][R4.64] ;  /* 0x0000000604057981 */ /* 0x008ea6000c1e1100 */
[----:B------:R-:W3:Y:S01]  /*0380*/  LDC.64 R6, c[0x0][0x5e8] ;  /* 0x00017a00ff067b82 */ /* 0x000ee20000000a00 */
[----:B--2---:R-:W-:-:S04]  /*0390*/  LOP3.LUT P0, RZ, R2, 0xff, R5, 0xc8, !PT ;  /* 0x000000ff02ff7812 */ /* 0x004fc8000780c805 */
[----:B01----:R-:W-:-:S05]  /*03a0*/  SEL R9, RZ, 0x1, !P0 ;  /* 0x00000001ff097807 */ /* 0x003fca0004000000 */
[----:B---3--:R-:W-:Y:S01]  /*03b0*/  STG.E.U8 desc[UR6][R6.64], R9 ;  /* 0x0000000906007986 */ /* 0x008fe2000c101106 */
[----:B------:R-:W-:Y:S05]  /*03c0*/  EXIT ;  /* 0x000000000000794d */ /* 0x000fea0003800000 */
.L_x_16834:
        /* <DEDUP_REMOVED lines=356> */
.L_x_16842:
[----:B------:R-:W0:Y:S02]  /*1a10*/  LDCU.128 UR8, c[0x0][0x5f0] ;  /* 0x0000be00ff0877ac */ /* 0x000e240008000c00 */
[----:B0-----:R-:W-:Y:S02]  /*1a20*/  IADD3 R8, P1, PT, R4, UR10, RZ ;  /* 0x0000000a04087c10 */ /* 0x001fe4000ff3e0ff */
[----:B------:R-:W-:Y:S02]  /*1a30*/  IADD3 R6, P0, PT, R6, UR8, RZ ;  /* 0x0000000806067c10 */ /* 0x000fe4000ff1e0ff */
[----:B------:R-:W-:Y:S02]  /*1a40*/  IADD3.X R9, PT, PT, RZ, UR11, RZ, P1, !PT ;  /* 0x0000000bff097c10 */ /* 0x000fe40008ffe4ff */
[----:B------:R-:W-:Y:S01]  /*1a50*/  IADD3.X R7, PT, PT, RZ, UR9, RZ, P0, !PT ;  /* 0x00000009ff077c10 */ /* 0x000fe200087fe4ff */
[----:B------:R-:W0:Y:S03]  /*1a60*/  LDCU.64 UR8, c[0x0][0x5e8] ;  /* 0x0000bd00ff0877ac */ /* 0x000e260008000a00 */
[----:B------:R-:W2:Y:S04]  /*1a70*/  LDG.E.U8 R9, desc[UR6][R8.64] ;  /* 0x0000000608097981 */ /* 0x000ea8000c1e1100 */
[----:B------:R-:W2:Y:S01]  /*1a80*/  LDG.E.U8 R6, desc[UR6][R6.64] ;  /* 0x0000000606067981 */ /* 0x000ea2000c1e1100 */
[----:B------:R-:W-:-:S02]  /*1a90*/  IADD3 R3, PT, PT, R3, 0x80, RZ ;  /* 0x0000008003037810 */ /* 0x000fc40007ffe0ff */
[----:B0-----:R-:W-:-:S04]  /*1aa0*/  IADD3 R4, P1, PT, R5, UR8, RZ ;  /* 0x0000000805047c10 */ /* 0x001fc8000ff3e0ff */
[----:B------:R-:W-:Y:S02]  /*1ab0*/  IADD3.X R5, PT, PT, RZ, UR9, RZ, P1, !PT ;  /* 0x00000009ff057c10 */ /* 0x000fe40008ffe4ff */
[----:B--2---:R-:W-:-:S04]  /*1ac0*/  LOP3.LUT P0, RZ, R6, 0xff, R9, 0xc8, !PT ;  /* 0x000000ff06ff7812 */ /* 0x004fc8000780c809 */
[----:B------:R-:W-:-:S05]  /*1ad0*/  SEL R11, RZ, 0x1, !P0 ;  /* 0x00000001ff0b7807 */ /* 0x000fca0004000000 */
[----:B------:R0:W-:Y:S01]  /*1ae0*/  STG.E.U8 desc[UR6][R4.64], R11 ;  /* 0x0000000b04007986 */ /* 0x0001e2000c101106 */
[----:B------:R-:W-:-:S13]  /*1af0*/  ISETP.GE.AND P0, PT, R3, UR4, PT ;  /* 0x0000000403007c0c */ /* 0x000fda000bf06270 */
[----:B------:R-:W-:Y:S05]  /*1b00*/  @P0 BREAK.RELIABLE B1 ;  /* 0x0000000000010942 */ /* 0x000fea0003800100 */
[----:B0-----:R-:W-:Y:S05]  /*1b10*/  @P0 BRA `(.L_x_16843) ;  /* 0x0000002c00600947 */ /* 0x001fea0003800000 */
        /* <DEDUP_REMOVED lines=348> */
.L_x_16844:
        /* <DEDUP_REMOVED lines=8> */
[----:B0-----:R-:W-:-:S04]  /*3160*/  IADD3 R4, P1, PT, R5, UR8, RZ ;  /* 0x0000000805047c10 */ /* 0x001fc8000ff3e0ff */
[----:B------:R-:W-:Y:S02]  /*3170*/  IADD3.X R5, PT, PT, RZ, UR9, RZ, P1, !PT ;  /* 0x00000009ff057c10 */ /* 0x000fe40008ffe4ff */
[----:B------:R-:W-:Y:S02]  /*3180*/  IADD3 R3, PT, PT, R3, 0x80, RZ ;  /* 0x0000008003037810 */ /* 0x000fe40007ffe0ff */
[----:B--2---:R-:W-:-:S04]  /*3190*/  LOP3.LUT P0, RZ, R6, 0xff, R9, 0xc8, !PT ;  /* 0x000000ff06ff7812 */ /* 0x004fc8000780c809 */
[----:B------:R-:W-:-:S05]  /*31a0*/  SEL R11, RZ, 0x1, !P0 ;  /* 0x00000001ff0b7807 */ /* 0x000fca0004000000 */
[----:B------:R0:W-:Y:S04]  /*31b0*/  STG.E.U8 desc[UR6][R4.64], R11 ;  /* 0x0000000b04007986 */ /* 0x0001e8000c101106 */
.L_x_16841:
[----:B------:R-:W-:-:S13]  /*31c0*/  ISETP.GE.AND P0, PT, R3, UR4, PT ;  /* 0x0000000403007c0c */ /* 0x000fda000bf06270 */
[----:B------:R-:W-:Y:S05]  /*31d0*/  @P0 BREAK.RELIABLE B1 ;  /* 0x0000000000010942 */ /* 0x000fea0003800100 */
[----:B------:R-:W-:Y:S05]  /*31e0*/  @P0 BRA `(.L_x_16843) ;  /* 0x0000001400ac0947 */ /* 0x000fea0003800000 */
[----:B------:R-:W-:Y:S05]  /*31f0*/  BSYNC.RELIABLE B1 ;  /* 0x0000000000017941 */ /* 0x000fea0003800100 */
.L_x_16840:
        /* <DEDUP_REMOVED lines=348> */
.L_x_16845:
        /* <DEDUP_REMOVED lines=14> */
.L_x_16843:
[----:B------:R-:W-:Y:S05]  /*48a0*/  BSYNC.RECONVERGENT B0 ;  /* 0x0000000000007941 */ /* 0x000fea0003800200 */
.L_x_16839:
        /* <DEDUP_REMOVED lines=351> */
.L_x_16846:
[----:B------:R-:W0:Y:S01]  /*5ea0*/  LDCU.128 UR8, c[0x0][0x5f0] ;  /* 0x0000be00ff0877ac */ /* 0x000e220008000c00 */
[----:B------:R-:W1:Y:S01]  /*5eb0*/  LDCU.64 UR4, c[0x0][0x5e8] ;  /* 0x0000bd00ff0477ac */ /* 0x000e620008000a00 */
[----:B0-----:R-:W-:Y:S02]  /*5ec0*/  IADD3 R6, P1, PT, R2, UR10, RZ ;  /* 0x0000000a02067c10 */ /* 0x001fe4000ff3e0ff */
[----:B------:R-:W-:Y:S02]  /*5ed0*/  IADD3 R4, P0, PT, R4, UR8, RZ ;  /* 0x0000000804047c10 */ /* 0x000fe4000ff1e0ff */
[----:B------:R-:W-:Y:S02]  /*5ee0*/  IADD3.X R7, PT, PT, RZ, UR11, RZ, P1, !PT ;  /* 0x0000000bff077c10 */ /* 0x000fe40008ffe4ff */
[----:B------:R-:W-:-:S04]  /*5ef0*/  IADD3.X R5, PT, PT, RZ, UR9, RZ, P0, !PT ;  /* 0x00000009ff057c10 */ /* 0x000fc800087fe4ff */
[----:B------:R-:W2:Y:S04]  /*5f00*/  LDG.E.U8 R7, desc[UR6][R6.64] ;  /* 0x0000000606077981 */ /* 0x000ea8000c1e1100 */
[----:B------:R-:W2:Y:S01]  /*5f10*/  LDG.E.U8 R4, desc[UR6][R4.64] ;  /* 0x0000000604047981 */ /* 0x000ea2000c1e1100 */
[----:B-1----:R-:W-:-:S04]  /*5f20*/  IADD3 R2, P1, PT, R3, UR4, RZ ;  /* 0x0000000403027c10 */ /* 0x002fc8000ff3e0ff */
[----:B------:R-:W-:Y:S02]  /*5f30*/  IADD3.X R3, PT, PT, RZ, UR5, RZ, P1, !PT ;  /* 0x00000005ff037c10 */ /* 0x000fe40008ffe4ff */
[----:B--2---:R-:W-:-:S04]  /*5f40*/  LOP3.LUT P0, RZ, R4, 0xff, R7, 0xc8, !PT ;  /* 0x000000ff04ff7812 */ /* 0x004fc8000780c807 */
[----:B------:R-:W-:-:S05]  /*5f50*/  SEL R9, RZ, 0x1, !P0 ;  /* 0x00000001ff097807 */ /* 0x000fca0004000000 */
[----:B------:R-:W-:Y:S01]  /*5f60*/  STG.E.U8 desc[UR6][R2.64], R9 ;  /* 0x0000000902007986 */ /* 0x000fe2000c101106 */
[----:B------:R-:W-:Y:S05]  /*5f70*/  EXIT ;  /* 0x000000000000794d */ /* 0x000fea0003800000 */
.L_x_16847:
        /* <DEDUP_REMOVED lines=16> */
.L_x_42851:


//--------------------- .text._ZN2at6native27unrolled_elementwise_kernelINS0_13BinaryFunctorIbbbZZZNS0_22logical_or_kernel_cudaERNS_14TensorIteratorEENKUlvE0_clEvENKUlvE7_clEvEUlbbE_EESt5arrayIPcLm3EELi4E23TrivialOffsetCalculatorILi2EjESC_ILi1EjENS0_6memory15LoadWithoutCastENSF_16StoreWithoutCastEEEviT_T0_T2_T3_T4_T5_ --------------------------
	.section	.text._ZN2at6native27unrolled_elementwise_kernelINS0_13BinaryFunctorIbbbZZZNS0_22logical_or_kernel_cudaERNS_14TensorIteratorEENKUlvE0_clEvENKUlvE7_clEvEUlbbE_EESt5arrayIPcLm3EELi4E23TrivialOffsetCalculatorILi2EjESC_ILi1EjENS0_6memory15LoadWithoutCastENSF_16StoreWithoutCastEEEviT_T0_T2_T3_T4_T5_,"ax",@progbits
	.align	128
        .global         _ZN2at6native27unrolled_elementwise_kernelINS0_13BinaryFunctorIbbbZZZNS0_22logical_or_kernel_cudaERNS_14TensorIteratorEENKUlvE0_clEvENKUlvE7_clEvEUlbbE_EESt5arrayIPcLm3EELi4E23TrivialOffsetCalculatorILi2EjESC_ILi1EjENS0_6memory15LoadWithoutCastENSF_16StoreWithoutCastEEEviT_T0_T2_T3_T4_T5_
        .type           _ZN2at6native27unrolled_elementwise_kernelINS0_13BinaryFunctorIbbbZZZNS0_22logical_or_kernel_cudaERNS_14TensorIteratorEENKUlvE0_clEvENKUlvE7_clEvEUlbbE_EESt5arrayIPcLm3EELi4E23TrivialOffsetCalculatorILi2EjESC_ILi1EjENS0_6memory15LoadWithoutCastENSF_16StoreWithoutCastEEEviT_T0_T2_T3_T4_T5_,@function
        .size           _ZN2at6native27unrolled_elementwise_kernelINS0_13BinaryFunctorIbbbZZZNS0_22logical_or_kernel_cudaERNS_14TensorIteratorEENKUlvE0_clEvENKUlvE7_clEvEUlbbE_EESt5arrayIPcLm3EELi4E23TrivialOffsetCalculatorILi2EjESC_ILi1EjENS0_6memory15LoadWithoutCastENSF_16StoreWithoutCastEEEviT_T0_T2_T3_T4_T5_,(.L_x_42852 - _ZN2at6native27unrolled_elementwise_kernelINS0_13BinaryFunctorIbbbZZZNS0_22logical_or_kernel_cudaERNS_14TensorIteratorEENKUlvE0_clEvENKUlvE7_clEvEUlbbE_EESt5arrayIPcLm3EELi4E23TrivialOffsetCalculatorILi2EjESC_ILi1EjENS0_6memory15LoadWithoutCastENSF_16StoreWithoutCastEEEviT_T0_T2_T3_T4_T5_)
        .other          _ZN2at6native27unrolled_elementwise_kernelINS0_13BinaryFunctorIbbbZZZNS0_22logical_or_kernel_cudaERNS_14TensorIteratorEENKUlvE0_clEvENKUlvE7_clEvEUlbbE_EESt5arrayIPcLm3EELi4E23TrivialOffsetCalculatorILi2EjESC_ILi1EjENS0_6memory15LoadWithoutCastENSF_16StoreWithoutCastEEEviT_T0_T2_T3_T4_T5_,@"STO_CUDA_ENTRY STV_DEFAULT"
_ZN2at6native27unrolled_elementwise_kernelINS0_13BinaryFunctorIbbbZZZNS0_22logical_or_kernel_cudaERNS_14TensorIteratorEENKUlvE0_clEvENKUlvE7_clEvEUlbbE_EESt5arrayIPcLm3EELi4E23TrivialOffsetCalculatorILi2EjESC_ILi1EjENS0_6memory15LoadWithoutCastENSF_16StoreWithoutCastEEEviT_T0_T2_T3_T4_T5_:
.text._ZN2at6native27unrolled_elementwise_kernelINS0_13BinaryFunctorIbbbZZZNS0_22logical_or_kernel_cudaERNS_14TensorIteratorEENKUlvE0_clEvENKUlvE7_clEvEUlbbE_EESt5arrayIPcLm3EELi4E23TrivialOffsetCalculatorILi2EjESC_ILi1EjENS0_6memory15LoadWithoutCastENSF_16StoreWithoutCastEEEviT_T0_T2_T3_T4_T5_:
        /* <DEDUP_REMOVED lines=16> */
[----:B------:R-:W-:Y:S02]  /*0100*/  ISETP.GE.AND P4, PT, R21, R18, PT ;  /* 0x000000121500720c */ /* 0x000fe40003f86270 */
[----:B------:R-:W0:Y:S01]  /*0110*/  LDC.64 R12, c[0x0][0x398] ;  /* 0x0000e600ff0c7b82 */ /* 0x000e220000000a00 */
[C---:B---3--:R-:W-:Y:S02]  /*0120*/  @!P3 IADD3 R14, P0, PT, R25.reuse, R14, RZ ;  /* 0x0000000e190eb210 */ /* 0x048fe40007f1e0ff */
[----:B----4-:R-:W-:-:S03]  /*0130*/  @!P3 IADD3 R16, P2, PT, R25, R16, RZ ;  /* 0x000000101910b210 */ /* 0x010fc60007f5e0ff */
[----:B------:R-:W-:Y:S02]  /*0140*/  @!P3 IMAD.X R15, RZ, RZ, R15, P0 ;  /* 0x000000ffff0fb224 */ /* 0x000fe400000e060f */
[----:B------:R-:W3:Y:S01]  /*0150*/  LDC.64 R10, c[0x0][0x390] ;  /* 0x0000e400ff0a7b82 */ /* 0x000ee20000000a00 */
[----:B------:R-:W-:Y:S02]  /*0160*/  @!P3 IMAD.X R17, RZ, RZ, R17, P2 ;  /* 0x000000ffff11b224 */ /* 0x000fe400010e0611 */
[----:B------:R-:W-:Y:S01]  /*0170*/  @!P4 IMAD R27, R0, 0x200, R21 ;  /* 0x00000200001bc824 */ /* 0x000fe200078e0215 */
[----:B-1----:R-:W4:Y:S01]  /*0180*/  @!P3 LDG.E.U8 R14, desc[UR4][R14.64] ;  /* 0x000000040e0eb981 */ /* 0x002f22000c1e1100 */
[----:B------:R-:W-:-:S03]  /*0190*/  @!P4 VIADD R21, R21, 0x80 ;  /* 0x000000801515c836 */ /* 0x000fc60000000000 */
[----:B--2---:R-:W-:Y:S01]  /*01a0*/  @!P4 IADD3 R2, P5, PT, R27, R2, RZ ;  /* 0x000000021b02c210 */ /* 0x004fe20007fbe0ff */
[----:B------:R-:W4:Y:S01]  /*01b0*/  @!P3 LDG.E.U8 R17, desc[UR4][R16.64] ;  /* 0x000000041011b981 */ /* 0x000f22000c1e1100 */
[----:B------:R-:W-:Y:S02]  /*01c0*/  ISETP.GE.AND P1, PT, R21, R18, PT ;  /* 0x000000121500720c */ /* 0x000fe40003f26270 */
[----:B-----5:R-:W-:Y:S01]  /*01d0*/  @!P4 IADD3 R4, P2, PT, R27, R4, RZ ;  /* 0x000000041b04c210 */ /* 0x020fe20007f5e0ff */
[----:B------:R-:W-:-:S10]  /*01e0*/  @!P4 IMAD.X R3, RZ, RZ, R3, P5 ;  /* 0x000000ffff03c224 */ /* 0x000fd400028e0603 */
[----:B------:R-:W-:Y:S01]  /*01f0*/  @!P1 IMAD R23, R0, 0x200, R21 ;  /* 0x0000020000179824 */ /* 0x000fe200078e0215 */
[----:B------:R-:W2:Y:S01]  /*0200*/  @!P4 LDG.E.U8 R2, desc[UR4][R2.64] ;  /* 0x000000040202c981 */ /* 0x000ea2000c1e1100 */
[----:B------:R-:W-:-:S05]  /*0210*/  @!P1 VIADD R21, R21, 0x80 ;  /* 0x0000008015159836 */ /* 0x000fca0000000000 */
[----:B------:R-:W-:Y:S02]  /*0220*/  ISETP.GE.AND P0, PT, R21, R18, PT ;  /* 0x000000121500720c */ /* 0x000fe40003f06270 */
[C---:B0-----:R-:W-:Y:S01]  /*0230*/  @!P1 IADD3 R6, P5, PT, R23.reuse, R6, RZ ;  /* 0x0000000617069210 */ /* 0x041fe20007fbe0ff */
[----:B------:R-:W-:Y:S01]  /*0240*/  @!P4 IMAD.X R5, RZ, RZ, R5, P2 ;  /* 0x000000ffff05c224 */ /* 0x000fe200010e0605 */
[----:B------:R-:W-:-:S03]  /*0250*/  @!P1 IADD3 R8, P2, PT, R23, R8, RZ ;  /* 0x0000000817089210 */ /* 0x000fc60007f5e0ff */
[----:B------:R-:W-:-:S06]  /*0260*/  @!P1 IMAD.X R7, RZ, RZ, R7, P5 ;  /* 0x000000ffff079224 */ /* 0x000fcc00028e0607 */
[----:B------:R-:W-:Y:S01]  /*0270*/  @!P0 IMAD R21, R0, 0x200, R21 ;  /* 0x0000020000158824 */ /* 0x000fe200078e0215 */
[----:B------:R-:W2:Y:S01]  /*0280*/  @!P4 LDG.E.U8 R5, desc[UR4][R4.64] ;  /* 0x000000040405c981 */ /* 0x000ea2000c1e1100 */
[----:B------:R-:W-:-:S03]  /*0290*/  @!P1 IMAD.X R9, RZ, RZ, R9, P2 ;  /* 0x000000ffff099224 */ /* 0x000fc600010e0609 */
[C---:B------:R-:W-:Y:S01]  /*02a0*/  @!P0 IADD3 R12, P6, PT, R21.reuse, R12, RZ ;  /* 0x0000000c150c8210 */ /* 0x040fe20007fde0ff */
[----:B------:R-:W5:Y:S01]  /*02b0*/  @!P1 LDG.E.U8 R6, desc[UR4][R6.64] ;  /* 0x0000000406069981 */ /* 0x000f62000c1e1100 */
[----:B---3--:R-:W-:-:S03]  /*02c0*/  @!P0 IADD3 R10, P5, PT, R21, R10, RZ ;  /* 0x0000000a150a8210 */ /* 0x008fc60007fbe0ff */
[----:B------:R-:W-:Y:S01]  /*02d0*/  @!P0 IMAD.X R13, RZ, RZ, R13, P6 ;  /* 0x000000ffff0d8224 */ /* 0x000fe200030e060d */
[----:B------:R-:W5:Y:S01]  /*02e0*/  @!P1 LDG.E.U8 R9, desc[UR4][R8.64] ;  /* 0x0000000408099981 */ /* 0x000f62000c1e1100 */
[----:B------:R-:W-:-:S04]  /*02f0*/  @!P0 IMAD.X R11, RZ, RZ, R11, P5 ;  /* 0x000000ffff0b8224 */ /* 0x000fc800028e060b */
[----:B------:R-:W3:Y:S04]  /*0300*/  @!P0 LDG.E.U8 R13, desc[UR4][R12.64] ;  /* 0x000000040c0d8981 */ /* 0x000ee8000c1e1100 */
[----:B------:R-:W3:Y:S01]  /*0310*/  @!P0 LDG.E.U8 R10, desc[UR4][R10.64] ;  /* 0x000000040a0a8981 */ /* 0x000ee2000c1e1100 */
[----:B------:R-:W-:Y:S01]  /*0320*/  PLOP3.LUT P2, PT, PT, PT, PT, 0x8, 0x80 ;  /* 0x000000000080781c */ /* 0x000fe20003f4e170 */
[----:B------:R-:W-:Y:S04]  /*0330*/  BSSY.RECONVERGENT B0, `(.L_x_16848) ;  /* 0x0000026000007945 */ /* 0x000fe80003800200 */
[----:B------:R-:W-:Y:S01]  /*0340*/  BSSY.RELIABLE B1, `(.L_x_16849) ;  /* 0x000001d000017945 */ /* 0x000fe20003800100 */
[----:B----4-:R-:W-:-:S02]  /*0350*/  @!P3 LOP3.LUT P2, RZ, R14, 0xff, R17, 0xc8, !PT ;  /* 0x000000ff0effb812 */ /* 0x010fc4000784c811 */
[----:B------:R-:W-:Y:S02]  /*0360*/  PLOP3.LUT P3, PT, PT, PT, PT, 0x8, 0x80 ;  /* 0x000000000080781c */ /* 0x000fe40003f6e170 */
[----:B--2---:R-:W-:Y:S02]  /*0370*/  @!P4 LOP3.LUT P3, RZ, R2, 0xff, R5, 0xc8, !PT ;  /* 0x000000ff02ffc812 */ /* 0x004fe4000786c805 */
[----:B------:R-:W-:Y:S02]  /*0380*/  PLOP3.LUT P4, PT, PT, PT, PT, 0x8, 0x80 ;  /* 0x000000000080781c */ /* 0x000fe40003f8e170 */
[----:B-----5:R-:W-:Y:S02]  /*0390*/  @!P1 LOP3.LUT P4, RZ, R6, 0xff, R9, 0xc8, !PT ;  /* 0x000000ff06ff9812 */ /* 0x020fe4000788c809 */
[----:B------:R-:W-:Y:S02]  /*03a0*/  PLOP3.LUT P1, PT, PT, PT, PT, 0x8, 0x80 ;  /* 0x000000000080781c */ /* 0x000fe40003f2e170 */
[----:B---3--:R-:W-:-:S02]  /*03b0*/  @!P0 LOP3.LUT P1, RZ, R10, 0xff, R13, 0xc8, !PT ;  /* 0x000000ff0aff8812 */ /* 0x008fc4000782c80d */
[----:B------:R-:W-:Y:S02]  /*03c0*/  ISETP.GE.AND P0, PT, R19, R18, PT ;  /* 0x000000121300720c */ /* 0x000fe40003f06270 */
        /* <DEDUP_REMOVED lines=20> */
.L_x_16850:
[----:B------:R-:W-:Y:S05]  /*0510*/  BSYNC.RELIABLE B1 ;  /* 0x0000000000017941 */ /* 0x000fea0003800100 */
.L_x_16849:
[----:B------:R-:W-:-:S13]  /*0520*/  ISETP.GE.AND P0, PT, R19, R18, PT ;  /* 0x000000121300720c */ /* 0x000fda0003f06270 */
[----:B------:R-:W1:Y:S01]  /*0530*/  @!P0 LDC.64 R4, c[0x0][0x388] ;  /* 0x0000e200ff048b82 */ /* 0x000e620000000a00 */
[----:B0-----:R-:W-:Y:S02]  /*0540*/  @!P0 IMAD R3, R0, 0x200, R19 ;  /* 0x0000020000038824 */ /* 0x001fe400078e0213 */
[----:B------:R-:W-:-:S03]  /*0550*/  @!P0 VIADD R19, R19, 0x80 ;  /* 0x0000008013138836 */ /* 0x000fc60000000000 */
[----:B-1----:R-:W-:-:S05]  /*0560*/  @!P0 IADD3 R2, P1, PT, R3, R4, RZ ;  /* 0x0000000403028210 */ /* 0x002fca0007f3e0ff */
[----:B------:R-:W-:-:S05]  /*0570*/  @!P0 IMAD.X R3, RZ, RZ, R5, P1 ;  /* 0x000000ffff038224 */ /* 0x000fca00008e0605 */
[----:B------:R1:W-:Y:S03]  /*0580*/  @!P0 STG.E.U8 desc[UR4][R2.64], R9 ;  /* 0x0000000902008986 */ /* 0x0003e6000c101104 */
.L_x_16851:
[----:B------:R-:W-:Y:S05]  /*0590*/  BSYNC.RECONVERGENT B0 ;  /* 0x0000000000007941 */ /* 0x000fea0003800200 */
.L_x_16848:
        /* <DEDUP_REMOVED lines=9> */
.L_x_16852:
        /* <DEDUP_REMOVED lines=13> */
.L_x_42852:


//--------------------- .text._ZN2at6native29vectorized_elementwise_kernelILi2ENS0_13BinaryFunctorIbbbZZZNS0_22logical_or_kernel_cudaERNS_14TensorIteratorEENKUlvE0_clEvENKUlvE7_clEvEUlbbE_EESt5arrayIPcLm3EEEEviT0_T1_ --------------------------
	.section	.text._ZN2at6native29vectorized_elementwise_kernelILi2ENS0_13BinaryFunctorIbbbZZZNS0_22logical_or_kernel_cudaERNS_14TensorIteratorEENKUlvE0_clEvENKUlvE7_clEvEUlbbE_EESt5arrayIPcLm3EEEEviT0_T1_,"ax",@progbits
	.align	128
        .global         _ZN2at6native29vectorized_elementwise_kernelILi2ENS0_13BinaryFunctorIbbbZZZNS0_22logical_or_kernel_cudaERNS_14TensorIteratorEENKUlvE0_clEvENKUlvE7_clEvEUlbbE_EESt5arrayIPcLm3EEEEviT0_T1_
        .type           _ZN2at6native29vectorized_elementwise_kernelILi2ENS0_13BinaryFunctorIbbbZZZNS0_22logical_or_kernel_cudaERNS_14TensorIteratorEENKUlvE0_clEvENKUlvE7_clEvEUlbbE_EESt5arrayIPcLm3EEEEviT0_T1_,@function
        .size           _ZN2at6native29vectorized_elementwise_kernelILi2ENS0_13BinaryFunctorIbbbZZZNS0_22logical_or_kernel_cudaERNS_14TensorIteratorEENKUlvE0_clEvENKUlvE7_clEvEUlbbE_EESt5arrayIPcLm3EEEEviT0_T1_,(.L_x_42853 - _ZN2at6native29vectorized_elementwise_kernelILi2ENS0_13BinaryFunctorIbbbZZZNS0_22logical_or_kernel_cudaERNS_14TensorIteratorEENKUlvE0_clEvENKUlvE7_clEvEUlbbE_EESt5arrayIPcLm3EEEEviT0_T1_)
        .other          _ZN2at6native29vectorized_elementwise_kernelILi2ENS0_13BinaryFunctorIbbbZZZNS0_22logical_or_kernel_cudaERNS_14TensorIteratorEENKUlvE0_clEvENKUlvE7_clEvEUlbbE_EESt5arrayIPcLm3EEEEviT0_T1_,@"STO_CUDA_ENTRY STV_DEFAULT"
_ZN2at6native29vectorized_elementwise_kernelILi2ENS0_13BinaryFunctorIbbbZZZNS0_22logical_or_kernel_cudaERNS_14TensorIteratorEENKUlvE0_clEvENKUlvE7_clEvEUlbbE_EESt5arrayIPcLm3EEEEviT0_T1_:
.text._ZN2at6native29vectorized_elementwise_kernelILi2ENS0_13BinaryFunctorIbbbZZZNS0_22logical_or_kernel_cudaERNS_14TensorIteratorEENKUlvE0_clEvENKUlvE7_clEvEUlbbE_EESt5arrayIPcLm3EEEEviT0_T1_:
        /* <DEDUP_REMOVED lines=15> */
[----:B------:R-:W0:Y:S08]  /*00f0*/  LDC.64 R16, c[0x0][0x390] ;  /* 0x0000e400ff107b82 */ /* 0x000e300000000a00 */
[----:B------:R-:W5:Y:S01]  /*0100*/  LDC.64 R18, c[0x0][0x398] ;  /* 0x0000e600ff127b82 */ /* 0x000f620000000a00 */
[C---:B------:R-:W-:Y:S02]  /*0110*/  @!P5 VIADD R0, R2.reuse, 0x80 ;  /* 0x000000800200d836 */ /* 0x040fe40000000000 */
[----:B------:R-:W-:-:S03]  /*0120*/  @!P5 VIADD R3, R2, UR4 ;  /* 0x000000040203dc36 */ /* 0x000fc60008000000 */
[----:B------:R-:W-:Y:S02]  /*0130*/  ISETP.GE.U32.AND P0, PT, R0, UR5, PT ;  /* 0x0000000500007c0c */ /* 0x000fe4000bf06070 */
[----:B------:R-:W5:Y:S01]  /*0140*/  LDC.64 R10, c[0x0][0x390] ;  /* 0x0000e400ff0a7b82 */ /* 0x000f620000000a00 */
[C---:B-1----:R-:W-:Y:S02]  /*0150*/  @!P5 IADD3 R26, P4, PT, R3.reuse, R26, RZ ;  /* 0x0000001a031ad210 */ /* 0x042fe40007f9e0ff */
[----:B--2---:R-:W-:-:S03]  /*0160*/  @!P5 IADD3 R24, P3, PT, R3, R24, RZ ;  /* 0x000000180318d210 */ /* 0x004fc60007f7e0ff */
[----:B------:R-:W-:Y:S02]  /*0170*/  @!P5 IMAD.X R27, RZ, RZ, R27, P4 ;  /* 0x000000ffff1bd224 */ /* 0x000fe400020e061b */
[----:B------:R-:W1:Y:S01]  /*0180*/  LDC.64 R12, c[0x0][0x398] ;  /* 0x0000e600ff0c7b82 */ /* 0x000e620000000a00 */
[----:B------:R-:W-:Y:S02]  /*0190*/  @!P5 IMAD.X R25, RZ, RZ, R25, P3 ;  /* 0x000000ffff19d224 */ /* 0x000fe400018e0619 */
[----:B------:R2:W2:Y:S01]  /*01a0*/  @!P5 LDG.E.U8 R3, desc[UR12][R26.64] ;  /* 0x0000000c1a03d981 */ /* 0x0004a2000c1e1100 */
[C---:B------:R-:W-:Y:S02]  /*01b0*/  @!P0 VIADD R9, R0.reuse, UR4 ;  /* 0x0000000400098c36 */ /* 0x040fe40008000000 */
[----:B------:R-:W-:Y:S01]  /*01c0*/  @!P0 VIADD R0, R0, 0x80 ;  /* 0x0000008000008836 */ /* 0x000fe20000000000 */
[----:B------:R2:W2:Y:S01]  /*01d0*/  @!P5 LDG.E.U8 R24, desc[UR12][R24.64] ;  /* 0x0000000c1818d981 */ /* 0x0004a2000c1e1100 */
[----:B------:R-:W2:Y:S01]  /*01e0*/  LDC.64 R14, c[0x0][0x398] ;  /* 0x0000e600ff0e7b82 */ /* 0x000ea20000000a00 */
[----:B---3--:R-:W-:-:S02]  /*01f0*/  @!P0 IADD3 R6, P4, PT, R9, R6, RZ ;  /* 0x0000000609068210 */ /* 0x008fc40007f9e0ff */
[----:B------:R-:W-:Y:S02]  /*0200*/  ISETP.GE.U32.AND P1, PT, R0, UR5, PT ;  /* 0x0000000500007c0c */ /* 0x000fe4000bf26070 */
[----:B----4-:R-:W-:-:S03]  /*0210*/  @!P0 IADD3 R4, P6, PT, R9, R4, RZ ;  /* 0x0000000409048210 */ /* 0x010fc60007fde0ff */
[----:B------:R-:W3:Y:S08]  /*0220*/  LDC.64 R8, c[0x0][0x390] ;  /* 0x0000e400ff087b82 */ /* 0x000ef00000000a00 */
[C---:B------:R-:W-:Y:S02]  /*0230*/  @!P1 VIADD R21, R0.reuse, UR4 ;  /* 0x0000000400159c36 */ /* 0x040fe40008000000 */
[----:B------:R-:W-:-:S05]  /*0240*/  @!P1 VIADD R0, R0, 0x80 ;  /* 0x0000008000009836 */ /* 0x000fca0000000000 */
[----:B------:R-:W-:Y:S01]  /*0250*/  ISETP.GE.U32.AND P2, PT, R0, UR5, PT ;  /* 0x0000000500007c0c */ /* 0x000fe2000bf46070 */
[----:B------:R-:W-:-:S12]  /*0260*/  @!P0 IMAD.X R7, RZ, RZ, R7, P4 ;  /* 0x000000ffff078224 */ /* 0x000fd800020e0607 */
[C---:B------:R-:W-:Y:S01]  /*0270*/  @!P2 VIADD R23, R0.reuse, UR4 ;  /* 0x000000040017ac36 */ /* 0x040fe20008000000 */
[C---:B0-----:R-:W-:Y:S01]  /*0280*/  @!P1 IADD3 R16, P4, PT, R21.reuse, R16, RZ ;  /* 0x0000001015109210 */ /* 0x041fe20007f9e0ff */
[----:B------:R-:W-:Y:S01]  /*0290*/  @!P2 VIADD R0, R0, 0x80 ;  /* 0x000000800000a836 */ /* 0x000fe20000000000 */
[----:B------:R-:W4:Y:S04]  /*02a0*/  @!P0 LDG.E.U8 R6, desc[UR12][R6.64] ;  /* 0x0000000c06068981 */ /* 0x000f28000c1e1100 */
[----:B------:R-:W-:Y:S01]  /*02b0*/  ISETP.GE.U32.AND P3, PT, R0, UR5, PT ;  /* 0x0000000500007c0c */ /* 0x000fe2000bf66070 */
[----:B------:R-:W-:Y:S01]  /*02c0*/  @!P0 IMAD.X R5, RZ, RZ, R5, P6 ;  /* 0x000000ffff058224 */ /* 0x000fe200030e0605 */
[----:B-----5:R-:W-:Y:S01]  /*02d0*/  @!P1 IADD3 R18, P6, PT, R21, R18, RZ ;  /* 0x0000001215129210 */ /* 0x020fe20007fde0ff */
[----:B------:R-:W-:Y:S01]  /*02e0*/  @!P1 IMAD.X R17, RZ, RZ, R17, P4 ;  /* 0x000000ffff119224 */ /* 0x000fe200020e0611 */
[----:B------:R-:W0:Y:S01]  /*02f0*/  LDC.64 R20, c[0x0][0x390] ;  /* 0x0000e400ff147b82 */ /* 0x000e220000000a00 */
[----:B------:R-:W-:-:S02]  /*0300*/  @!P2 IADD3 R10, P4, PT, R23, R10, RZ ;  /* 0x0000000a170aa210 */ /* 0x000fc40007f9e0ff */
[----:B------:R-:W-:Y:S01]  /*0310*/  @!P1 IMAD.X R19, RZ, RZ, R19, P6 ;  /* 0x000000ffff139224 */ /* 0x000fe200030e0613 */
[----:B-1----:R-:W-:Y:S01]  /*0320*/  @!P2 IADD3 R12, P6, PT, R23, R12, RZ ;  /* 0x0000000c170ca210 */ /* 0x002fe20007fde0ff */
[----:B------:R1:W4:Y:S04]  /*0330*/  @!P0 LDG.E.U8 R5, desc[UR12][R4.64] ;  /* 0x0000000c04058981 */ /* 0x000328000c1e1100 */
[C---:B--2---:R-:W-:Y:S01]  /*0340*/  @!P3 VIADD R27, R0.reuse, UR4 ;  /* 0x00000004001bbc36 */ /* 0x044fe20008000000 */
[----:B------:R-:W2:Y:S01]  /*0350*/  LDC.64 R22, c[0x0][0x398] ;  /* 0x0000e600ff167b82 */ /* 0x000ea20000000a00 */
[----:B------:R-:W-:Y:S01]  /*0360*/  @!P3 VIADD R0, R0, 0x80 ;  /* 0x000000800000b836 */ /* 0x000fe20000000000 */
[----:B------:R-:W5:Y:S01]  /*0370*/  @!P1 LDG.E.U8 R16, desc[UR12][R16.64] ;  /* 0x0000000c10109981 */ /* 0x000f62000c1e1100 */
[----:B------:R-:W-:-:S03]  /*0380*/  @!P2 IMAD.X R11, RZ, RZ, R11, P4 ;  /* 0x000000ffff0ba224 */ /* 0x000fc600020e060b */
[C---:B------:R-:W-:Y:S01]  /*0390*/  ISETP.GE.U32.AND P4, PT, R0.reuse, UR5, PT ;  /* 0x0000000500007c0c */ /* 0x040fe2000bf86070 */
[----:B------:R-:W-:Y:S01]  /*03a0*/  @!P2 IMAD.X R13, RZ, RZ, R13, P6 ;  /* 0x000000ffff0da224 */ /* 0x000fe200030e060d */
[C---:B---3--:R-:W-:Y:S01]  /*03b0*/  @!P3 IADD3 R8, P6, PT, R27.reuse, R8, RZ ;  /* 0x000000081b08b210 */ /* 0x048fe20007fde0ff */
[----:B------:R-:W5:Y:S04]  /*03c0*/  @!P1 LDG.E.U8 R19, desc[UR12][R18.64] ;  /* 0x0000000c12139981 */ /* 0x000f68000c1e1100 */
[----:B------:R-:W-:Y:S01]  /*03d0*/  @!P3 IMAD.X R9, RZ, RZ, R9, P6 ;  /* 0x000000ffff09b224 */ /* 0x000fe200030e0609 */
[----:B------:R-:W-:Y:S01]  /*03e0*/  @!P3 IADD3 R14, P6, PT, R27, R14, RZ ;  /* 0x0000000e1b0eb210 */ /* 0x000fe20007fde0ff */
[----:B------:R-:W3:Y:S04]  /*03f0*/  @!P2 LDG.E.U8 R10, desc[UR12][R10.64] ;  /* 0x0000000c0a0aa981 */ /* 0x000ee8000c1e1100 */
[----:B------:R-:W-:Y:S01]  /*0400*/  @!P4 VIADD R25, R0, UR4 ;  /* 0x000000040019cc36 */ /* 0x000fe20008000000 */
[----:B------:R-:W3:Y:S01]  /*0410*/  @!P2 LDG.E.U8 R13, desc[UR12][R12.64] ;  /* 0x0000000c0c0da981 */ /* 0x000ee2000c1e1100 */
[----:B------:R-:W-:-:S03]  /*0420*/  @!P3 IMAD.X R15, RZ, RZ, R15, P6 ;  /* 0x000000ffff0fb224 */ /* 0x000fc600030e060f */
[C---:B0-----:R-:W-:Y:S01]  /*0430*/  @!P4 IADD3 R20, P6, PT, R25.reuse, R20, RZ ;  /* 0x000000141914c210 */ /* 0x041fe20007fde0ff */
[----:B------:R-:W3:Y:S04]  /*0440*/  @!P3 LDG.E.U8 R8, desc[UR12][R8.64] ;  /* 0x0000000c0808b981 */ /* 0x000ee8000c1e1100 */
[----:B------:R-:W-:Y:S01]  /*0450*/  @!P4 IMAD.X R21, RZ, RZ, R21, P6 ;  /* 0x000000ffff15c224 */ /* 0x000fe200030e0615 */
[----:B--2---:R-:W-:Y:S01]  /*0460*/  @!P4 IADD3 R22, P6, PT, R25, R22, RZ ;  /* 0x000000161916c210 */ /* 0x004fe20007fde0ff */
[----:B------:R-:W2:Y:S04]  /*0470*/  @!P3 LDG.E.U8 R15, desc[UR12][R14.64] ;  /* 0x0000000c0e0fb981 */ /* 0x000ea8000c1e1100 */
[----:B------:R-:W-:Y:S01]  /*0480*/  @!P4 IMAD.X R23, RZ, RZ, R23, P6 ;  /* 0x000000ffff17c224 */ /* 0x000fe200030e0617 */
[----:B------:R-:W2:Y:S05]  /*0490*/  @!P4 LDG.E.U8 R20, desc[UR12][R20.64] ;  /* 0x0000000c1414c981 */ /* 0x000eaa000c1e1100 */
[----:B------:R-:W2:Y:S01]  /*04a0*/  @!P4 LDG.E.U8 R23, desc[UR12][R22.64] ;  /* 0x0000000c1617c981 */ /* 0x000ea2000c1e1100 */
[----:B------:R-:W-:Y:S01]  /*04b0*/  PLOP3.LUT P6, PT, PT, PT, PT, 0x8, 0x80 ;  /* 0x000000000080781c */ /* 0x000fe20003fce170 */
[----:B------:R-:W-:Y:S01]  /*04c0*/  @!P4 VIADD R0, R0, 0x80 ;  /* 0x000000800000c836 */ /* 0x000fe20000000000 */
[----:B------:R-:W-:-:S04]  /*04d0*/  @!P5 LOP3.LUT P6, RZ, R3, 0xff, R24, 0xc8, !PT ;  /* 0x000000ff03ffd812 */ /* 0x000fc800078cc818 */
[----:B-1----:R-:W-:Y:S02]  /*04e0*/  P2R R4, PR, RZ, 0x40 ;  /* 0x00000040ff047803 */ /* 0x002fe40000000000 */
[----:B------:R-:W-:Y:S02]  /*04f0*/  PLOP3.LUT P6, PT, PT, PT, PT, 0x8, 0x80 ;  /* 0x000000000080781c */ /* 0x000fe40003fce170 */
[----:B----4-:R-:W-:Y:S02]  /*0500*/  @!P0 LOP3.LUT P6, RZ, R6, 0xff, R5, 0xc8, !PT ;  /* 0x000000ff06ff8812 */ /* 0x010fe400078cc805 */
[----:B------:R-:W-:Y:S02]  /*0510*/  PLOP3.LUT P0, PT, PT, PT, PT, 0x8, 0x80 ;  /* 0x000000000080781c */ /* 0x000fe40003f0e170 */
[----:B-----5:R-:W-:Y:S02]  /*0520*/  @!P1 LOP3.LUT P0, RZ, R16, 0xff, R19, 0xc8, !PT ;  /* 0x000000ff10ff9812 */ /* 0x020fe4000780c813 */
[----:B------:R-:W-:-:S02]  /*0530*/  PLOP3.LUT P1, PT, PT, PT, PT, 0x8, 0x80 ;  /* 0x000000000080781c */ /* 0x000fc40003f2e170 */
[----:B------:R-:W-:Y:S02]  /*0540*/  P2R R3, PR, RZ, 0x1 ;  /* 0x00000001ff037803 */ /* 0x000fe40000000000 */
[----:B------:R-:W-:Y:S02]  /*0550*/  ISETP.NE.AND P0, PT, R4, RZ, PT ;  /* 0x000000ff0400720c */ /* 0x000fe40003f05270 */
[----:B------:R-:W0:Y:S01]  /*0560*/  LDC.64 R4, c[0x0][0x390] ;  /* 0x0000e400ff047b82 */ /* 0x000e220000000a00 */
[----:B---3--:R-:W-:Y:S02]  /*0570*/  @!P2 LOP3.LUT P1, RZ, R10, 0xff, R13, 0xc8, !PT ;  /* 0x000000ff0affa812 */ /* 0x008fe4000782c80d */
[----:B------:R-:W-:Y:S02]  /*0580*/  PLOP3.LUT P2, PT, PT, PT, PT, 0x8, 0x80 ;  /* 0x000000000080781c */ /* 0x000fe40003f4e170 */
[----:B--2---:R-:W-:Y:S02]  /*0590*/  @!P3 LOP3.LUT P2, RZ, R8, 0xff, R15, 0xc8, !PT ;  /* 0x000000ff08ffb812 */ /* 0x004fe4000784c80f */
[----:B------:R-:W-:Y:S01]  /*05a0*/  PLOP3.LUT P3, PT, PT, PT, PT, 0x8, 0x80 ;  /* 0x000000000080781c */ /* 0x000fe20003f6e170 */
[----:B------:R-:W1:Y:S01]  /*05b0*/  LDC.64 R14, c[0x0][0x398] ;  /* 0x0000e600ff0e7b82 */ /* 0x000e620000000a00 */
[----:B------:R-:W-:-:S02]  /*05c0*/  @!P4 LOP3.LUT P3, RZ, R20, 0xff, R23, 0xc8, !PT ;  /* 0x000000ff14ffc812 */ /* 0x000fc4000786c817 */
[----:B------:R-:W-:-:S13]  /*05d0*/  ISETP.GE.U32.AND P4, PT, R0, UR5, PT ;  /* 0x0000000500007c0c */ /* 0x000fda000bf86070 */
[----:B------:R-:W-:-:S05]  /*05e0*/  @!P4 VIADD R11, R0, UR4 ;  /* 0x00000004000bcc36 */ /* 0x000fca0008000000 */
[----:B0-----:R-:W-:-:S05]  /*05f0*/  @!P4 IADD3 R8, P5, PT, R11, R4, RZ ;  /* 0x000000040b08c210 */ /* 0x001fca0007fbe0ff */
[----:B------:R-:W-:Y:S02]  /*0600*/  @!P4 IMAD.X R9, RZ, RZ, R5, P5 ;  /* 0x000000ffff09c224 */ /* 0x000fe400028e0605 */
[----:B------:R-:W0:Y:S01]  /*0610*/  LDC.64 R4, c[0x0][0x398] ;  /* 0x0000e600ff047b82 */ /* 0x000e220000000a00 */
[----:B------:R-:W-:Y:S01]  /*0620*/  @!P4 VIADD R0, R0, 0x80 ;  /* 0x000000800000c836 */ /* 0x000fe20000000000 */
[----:B------:R-:W-:Y:S01]  /*0630*/  P2R R12, PR, RZ, 0x40 ;  /* 0x00000040ff0c7803 */ /* 0x000fe20000000000 */
[----:B------:R2:W3:Y:S01]  /*0640*/  @!P4 LDG.E.U8 R8, desc[UR12][R8.64] ;  /* 0x0000000c0808c981 */ /* 0x0004e2000c1e1100 */
[----:B0-----:R-:W-:-:S05]  /*0650*/  @!P4 IADD3 R10, P5, PT, R11, R4, RZ ;  /* 0x000000040b0ac210 */ /* 0x001fca0007fbe0ff */
[----:B------:R-:W-:Y:S02]  /*0660*/  @!P4 IMAD.X R11, RZ, RZ, R5, P5 ;  /* 0x000000ffff0bc224 */ /* 0x000fe400028e0605 */
[----:B------:R-:W0:Y:S01]  /*0670*/  LDC.64 R4, c[0x0][0x390] ;  /* 0x0000e400ff047b82 */ /* 0x000e220000000a00 */
[----:B------:R-:W-:-:S03]  /*0680*/  ISETP.GE.U32.AND P5, PT, R0, UR5, PT ;  /* 0x0000000500007c0c */ /* 0x000fc6000bfa6070 */
[----:B------:R-:W3:Y:S10]  /*0690*/  @!P4 LDG.E.U8 R11, desc[UR12][R10.64] ;  /* 0x0000000c0a0bc981 */ /* 0x000ef4000c1e1100 */
[----:B------:R-:W-:-:S05]  /*06a0*/  @!P5 VIADD R7, R0, UR4 ;  /* 0x000000040007dc36 */ /* 0x000fca0008000000 */
[----:B0-----:R-:W-:-:S05]  /*06b0*/  @!P5 IADD3 R4, P6, PT, R7, R4, RZ ;  /* 0x000000040704d210 */ /* 0x001fca0007fde0ff */
[----:B------:R-:W-:Y:S01]  /*06c0*/  @!P5 IMAD.X R5, RZ, RZ, R5, P6 ;  /* 0x000000ffff05d224 */ /* 0x000fe200030e0605 */
[----:B-1----:R-:W-:-:S04]  /*06d0*/  @!P5 IADD3 R6, P6, PT, R7, R14, RZ ;  /* 0x0000000e0706d210 */ /* 0x002fc80007fde0ff */
[----:B------:R-:W4:Y:S01]  /*06e0*/  @!P5 LDG.E.U8 R4, desc[UR12][R4.64] ;  /* 0x0000000c0404d981 */ /* 0x000f22000c1e1100 */
[----:B------:R-:W-:-:S06]  /*06f0*/  @!P5 IMAD.X R7, RZ, RZ, R15, P6 ;  /* 0x000000ffff07d224 */ /* 0x000fcc00030e060f */
[----:B------:R-:W4:Y:S01]  /*0700*/  @!P5 LDG.E.U8 R7, desc[UR12][R6.64] ;  /* 0x0000000c0607d981 */ /* 0x000f22000c1e1100 */
[----:B------:R-:W-:Y:S02]  /*0710*/  SEL R13, RZ, 0x1, !P0 ;  /* 0x00000001ff0d7807 */ /* 0x000fe40004000000 */
[----:B------:R-:W-:-:S04]  /*0720*/  ISETP.NE.AND P0, PT, R3, RZ, PT ;  /* 0x000000ff0300720c */ /* 0x000fc80003f05270 */
[----:B------:R-:W-:Y:S02]  /*0730*/  SEL R17, RZ, 0x1, !P0 ;  /* 0x00000001ff117807 */ /* 0x000fe40004000000 */
[----:B------:R-:W-:Y:S02]  /*0740*/  ISETP.GE.U32.AND P0, PT, R2, UR5, PT ;  /* 0x0000000502007c0c */ /* 0x000fe4000bf06070 */
[----:B------:R-:W-:Y:S01]  /*0750*/  PLOP3.LUT P6, PT, PT, PT, PT, 0x8, 0x80 ;  /* 0x000000000080781c */ /* 0x000fe20003fce170 */
[----:B------:R-:W-:Y:S04]  /*0760*/  BSSY.RECONVERGENT B0, `(.L_x_16854) ;  /* 0x0000044000007945 */ /* 0x000fe80003800200 */
[----:B------:R-:W-:Y:S01]  /*0770*/  BSSY.RELIABLE B1, `(.L_x_16855) ;  /* 0x000003b000017945 */ /* 0x000fe20003800100 */
[----:B--2---:R-:W-:-:S02]  /*0780*/  SEL R9, RZ, 0x1, !P1 ;  /* 0x00000001ff097807 */ /* 0x004fc40004800000 */
[----:B------:R-:W-:Y:S02]  /*0790*/  SEL R19, RZ, 0x1, !P3 ;  /* 0x00000001ff137807 */ /* 0x000fe40005800000 */
[----:B---3--:R-:W-:Y:S02]  /*07a0*/  @!P4 LOP3.LUT P6, RZ, R8, 0xff, R11, 0xc8, !PT ;  /* 0x000000ff08ffc812 */ /* 0x008fe400078cc80b */
[----:B------:R-:W-:-:S04]  /*07b0*/  ISETP.NE.AND P4, PT, R12, RZ, PT ;  /* 0x000000ff0c00720c */ /* 0x000fc80003f85270 */
[----:B------:R-:W-:Y:S02]  /*07c0*/  SEL R15, RZ, 0x1, !P4 ;  /* 0x00000001ff0f7807 */ /* 0x000fe40006000000 */
[----:B------:R-:W-:Y:S02]  /*07d0*/  PLOP3.LUT P4, PT, PT, PT, PT, 0x8, 0x80 ;  /* 0x000000000080781c */ /* 0x000fe40003f8e170 */
[----:B------:R-:W-:Y:S02]  /*07e0*/  SEL R11, RZ, 0x1, !P2 ;  /* 0x00000001ff0b7807 */ /* 0x000fe40005000000 */
[----:B------:R-:W-:Y:S02]  /*07f0*/  SEL R3, RZ, 0x1, !P6 ;  /* 0x00000001ff037807 */ /* 0x000fe40007000000 */
[----:B----4-:R-:W-:-:S04]  /*0800*/  @!P5 LOP3.LUT P4, RZ, R4, 0xff, R7, 0xc8, !PT ;  /* 0x000000ff04ffd812 */ /* 0x010fc8000788c807 */
        /* <DEDUP_REMOVED lines=16> */
.L_x_16856:
        /* <DEDUP_REMOVED lines=8> */
.L_x_16857:
        /* <DEDUP_REMOVED lines=8> */
.L_x_16858:
        /* <DEDUP_REMOVED lines=8> */
.L_x_16859:
        /* <DEDUP_REMOVED lines=9> */
.L_x_16860:
[----:B------:R-:W-:Y:S05]  /*0b20*/  BSYNC.RELIABLE B1 ;  /* 0x0000000000017941 */ /* 0x000fea0003800100 */
.L_x_16855:
[----:B------:R-:W-:-:S13]  /*0b30*/  ISETP.GE.U32.AND P0, PT, R2, UR5, PT ;  /* 0x0000000502007c0c */ /* 0x000fda000bf06070 */
[----:B------:R-:W3:Y:S01]  /*0b40*/  @!P0 LDC.64 R6, c[0x0][0x388] ;  /* 0x0000e200ff068b82 */ /* 0x000ee20000000a00 */
[C---:B012---:R-:W-:Y:S02]  /*0b50*/  @!P0 VIADD R5, R2.reuse, UR4 ;  /* 0x0000000402058c36 */ /* 0x047fe40008000000 */
[----:B------:R-:W-:-:S03]  /*0b60*/  @!P0 VIADD R2, R2, 0x80 ;  /* 0x0000008002028836 */ /* 0x000fc60000000000 */
[----:B---3--:R-:W-:-:S05]  /*0b70*/  @!P0 IADD3 R4, P1, PT, R5, R6, RZ ;  /* 0x0000000605048210 */ /* 0x008fca0007f3e0ff */
[----:B------:R-:W-:-:S05]  /*0b80*/  @!P0 IMAD.X R5, RZ, RZ, R7, P1 ;  /* 0x000000ffff058224 */ /* 0x000fca00008e0607 */
[----:B------:R3:W-:Y:S03]  /*0b90*/  @!P0 STG.E.U8 desc[UR12][R4.64], R3 ;  /* 0x0000000304008986 */ /* 0x0007e6000c10110c */
.L_x_16861:
[----:B------:R-:W-:Y:S05]  /*0ba0*/  BSYNC.RECONVERGENT B0 ;  /* 0x0000000000007941 */ /* 0x000fea0003800200 */
.L_x_16854:
[----:B------:R-:W-:Y:S05]  /*0bb0*/  WARPSYNC.ALL ;  /* 0x0000000000007948 */ /* 0x000fea0003800000 */
[----:B------:R-:W-:-:S13]  /*0bc0*/  ISETP.GE.U32.AND P0, PT, R2, UR5, PT ;  /* 0x0000000502007c0c */ /* 0x000fda000bf06070 */
[----:B------:R-:W-:Y:S05]  /*0bd0*/  @P0 EXIT ;  /* 0x000000000000094d */ /* 0x000fea0003800000 */
[----:B------:R-:W4:Y:S01]  /*0be0*/  LDCU.64 UR6, c[0x0][0x388] ;  /* 0x00007100ff0677ac */ /* 0x000f220008000a00 */
[----:B------:R-:W-:-:S05]  /*0bf0*/  VIADD R2, R2, UR4 ;  /* 0x0000000402027c36 */ /* 0x000fca0008000000 */
[----:B----4-:R-:W-:-:S05]  /*0c00*/  IADD3 R2, P0, PT, R2, UR6, RZ ;  /* 0x0000000602027c10 */ /* 0x010fca000ff1e0ff */
[----:B---3--:R-:W-:-:S05]  /*0c10*/  IMAD.X R3, RZ, RZ, UR7, P0 ;  /* 0x00000007ff037e24 */ /* 0x008fca00080e06ff */
[----:B------:R-:W-:Y:S01]  /*0c20*/  STG.E.U8 desc[UR12][R2.64], R0 ;  /* 0x0000000002007986 */ /* 0x000fe2000c10110c */
[----:B------:R-:W-:Y:S05]  /*0c30*/  EXIT ;  /* 0x000000000000794d */ /* 0x000fea0003800000 */
.L_x_16853:
[----:B------:R-:W0:Y:S01]  /*0c40*/  LDCU.128 UR8, c[0x0][0x390] ;  /* 0x00007200ff0877ac */ /* 0x000e220008000c00 */
[----:B------:R-:W1:Y:S01]  /*0c50*/  S2R R17, SR_TID.X ;  /* 0x0000000000117919 */ /* 0x000e620000002100 */
[----:B0-----:R-:W-:Y:S02]  /*0c60*/  UIADD3 UR8, UP0, UPT, UR4, UR8, URZ ;  /* 0x0000000804087290 */ /* 0x001fe4000ff1e0ff */
[----:B------:R-:W-:Y:S02]  /*0c70*/  UIADD3 UR6, UP1, UPT, UR4, UR10, URZ ;  /* 0x0000000a04067290 */ /* 0x000fe4000ff3e0ff */
[----:B------:R-:W-:Y:S02]  /*0c80*/  UIADD3.X UR9, UPT, UPT, URZ, UR9, URZ, UP0, !UPT ;  /* 0x00000009ff097290 */ /* 0x000fe400087fe4ff */
[----:B------:R-:W-:Y:S01]  /*0c90*/  UIADD3.X UR7, UPT, UPT, URZ, UR11, URZ, UP1, !UPT ;  /* 0x0000000bff077290 */ /* 0x000fe20008ffe4ff */
[----:B------:R-:W-:Y:S02]  /*0ca0*/  IMAD.U32 R4, RZ, RZ, UR8 ;  /* 0x00000008ff047e24 */ /* 0x000fe4000f8e00ff */
[----:B------:R-:W-:-:S02]  /*0cb0*/  IMAD.U32 R6, RZ, RZ, UR6 ;  /* 0x00000006ff067e24 */ /* 0x000fc4000f8e00ff */
[----:B------:R-:W-:Y:S02]  /*0cc0*/  IMAD.U32 R5, RZ, RZ, UR9 ;  /* 0x00000009ff057e24 */ /* 0x000fe4000f8e00ff */
[----:B------:R-:W-:Y:S02]  /*0cd0*/  IMAD.U32 R7, RZ, RZ, UR7 ;  /* 0x00000007ff077e24 */ /* 0x000fe4000f8e00ff */
[C---:B-1----:R-:W-:Y:S02]  /*0ce0*/  IMAD.WIDE.U32 R4, R17.reuse, 0x2, R4 ;  /* 0x0000000211047825 */ /* 0x042fe400078e0004 */
[----:B------:R-:W0:Y:S02]  /*0cf0*/  LDCU.64 UR6, c[0x0][0x388] ;  /* 0x00007100ff0677ac */ /* 0x000e240008000a00 */
[----:B------:R-:W-:Y:S01]  /*0d00*/  IMAD.WIDE.U32 R6, R17, 0x2, R6 ;  /* 0x0000000211067825 */ /* 0x000fe200078e0006 */
[----:B------:R-:W2:Y:S04]  /*0d10*/  LDG.E.U16 R8, desc[UR12][R4.64] ;  /* 0x0000000c04087981 */ /* 0x000ea8000c1e1500 */
[----:B------:R-:W3:Y:S04]  /*0d20*/  LDG.E.U16 R10, desc[UR12][R6.64] ;  /* 0x0000000c060a7981 */ /* 0x000ee8000c1e1500 */
[----:B------:R-:W4:Y:S04]  /*0d30*/  LDG.E.U16 R11, desc[UR12][R4.64+0x100] ;  /* 0x0001000c040b7981 */ /* 0x000f28000c1e1500 */
[----:B------:R-:W5:Y:S04]  /*0d40*/  LDG.E.U16 R12, desc[UR12][R6.64+0x100] ;  /* 0x0001000c060c7981 */ /* 0x000f68000c1e1500 */
[----:B------:R-:W5:Y:S04]  /*0d50*/  LDG.E.U16 R13, desc[UR12][R4.64+0x200] ;  /* 0x0002000c040d7981 */ /* 0x000f68000c1e1500 */
[----:B------:R-:W5:Y:S04]  /*0d60*/  LDG.E.U16 R14, desc[UR12][R6.64+0x200] ;  /* 0x0002000c060e7981 */ /* 0x000f68000c1e1500 */
[----:B------:R1:W5:Y:S04]  /*0d70*/  LDG.E.U16 R15, desc[UR12][R4.64+0x300] ;  /* 0x0003000c040f7981 */ /* 0x000368000c1e1500 */
[----:B------:R4:W5:Y:S01]  /*0d80*/  LDG.E.U16 R16, desc[UR12][R6.64+0x300] ;  /* 0x0003000c06107981 */ /* 0x000962000c1e1500 */
[----:B0-----:R-:W-:-:S04]  /*0d90*/  UIADD3 UR6, UP0, UPT, UR4, UR6, URZ ;  /* 0x0000000604067290 */ /* 0x001fc8000ff1e0ff */
[----:B------:R-:W-:Y:S02]  /*0da0*/  UIADD3.X UR7, UPT, UPT, URZ, UR7, URZ, UP0, !UPT ;  /* 0x00000007ff077290 */ /* 0x000fe400087fe4ff */
[----:B------:R-:W-:-:S04]  /*0db0*/  IMAD.U32 R2, RZ, RZ, UR6 ;  /* 0x00000006ff027e24 */ /* 0x000fc8000f8e00ff */
[----:B------:R-:W-:Y:S02]  /*0dc0*/  IMAD.U32 R3, RZ, RZ, UR7 ;  /* 0x00000007ff037e24 */ /* 0x000fe4000f8e00ff */
[----:B------:R-:W-:Y:S01]  /*0dd0*/  IMAD.WIDE.U32 R2, R17, 0x2, R2 ;  /* 0x0000000211027825 */ /* 0x000fe200078e0002 */
[----:B--2---:R-:W-:Y:S02]  /*0de0*/  PRMT R0, R8, 0x7770, RZ ;  /* 0x0000777008007816 */ /* 0x004fe400000000ff */
[C---:B---3--:R-:W-:Y:S02]  /*0df0*/  PRMT R9, R10.reuse, 0x7770, RZ ;  /* 0x000077700a097816 */ /* 0x048fe400000000ff */
[----:B-1----:R-:W-:Y:S02]  /*0e00*/  PRMT R5, R10, 0x7771, RZ ;  /* 0x000077710a057816 */ /* 0x002fe400000000ff */
[----:B------:R-:W-:Y:S02]  /*0e10*/  LOP3.LUT P6, RZ, R0, 0xff, R9, 0xc8, !PT ;  /* 0x000000ff00ff7812 */ /* 0x000fe400078cc809 */
[----:B------:R-:W-:-:S02]  /*0e20*/  PRMT R0, R8, 0x7771, RZ ;  /* 0x0000777108007816 */ /* 0x000fc400000000ff */
[C---:B----4-:R-:W-:Y:S02]  /*0e30*/  PRMT R4, R11.reuse, 0x7770, RZ ;  /* 0x000077700b047816 */ /* 0x050fe400000000ff */
[----:B------:R-:W-:Y:S02]  /*0e40*/  PRMT R6, R11, 0x7771, RZ ;  /* 0x000077710b067816 */ /* 0x000fe400000000ff */
[C---:B-----5:R-:W-:Y:S02]  /*0e50*/  PRMT R7, R12.reuse, 0x7770, RZ ;  /* 0x000077700c077816 */ /* 0x060fe400000000ff */
[----:B------:R-:W-:Y:S02]  /*0e60*/  PRMT R9, R12, 0x7771, RZ ;  /* 0x000077710c097816 */ /* 0x000fe400000000ff */
[----:B------:R-:W-:Y:S02]  /*0e70*/  LOP3.LUT P5, RZ, R0, 0xff, R5, 0xc8, !PT ;  /* 0x000000ff00ff7812 */ /* 0x000fe400078ac805 */
[----:B------:R-:W-:-:S02]  /*0e80*/  PRMT R0, R13, 0x7771, RZ ;  /* 0x000077710d007816 */ /* 0x000fc400000000ff */
[----:B------:R-:W-:Y:S02]  /*0e90*/  PRMT R5, R14, 0x7771, RZ ;  /* 0x000077710e057816 */ /* 0x000fe400000000ff */
[----:B------:R-:W-:Y:S02]  /*0ea0*/  LOP3.LUT P4, RZ, R4, 0xff, R7, 0xc8, !PT ;  /* 0x000000ff04ff7812 */ /* 0x000fe4000788c807 */
[----:B------:R-:W-:Y:S02]  /*0eb0*/  LOP3.LUT P3, RZ, R6, 0xff, R9, 0xc8, !PT ;  /* 0x000000ff06ff7812 */ /* 0x000fe4000786c809 */
[----:B------:R-:W-:Y:S02]  /*0ec0*/  PRMT R8, R13, 0x7770, RZ ;  /* 0x000077700d087816 */ /* 0x000fe400000000ff */
[----:B------:R-:W-:Y:S02]  /*0ed0*/  PRMT R11, R14, 0x7770, RZ ;  /* 0x000077700e0b7816 */ /* 0x000fe400000000ff */
[----:B------:R-:W-:-:S02]  /*0ee0*/  PRMT R4, R15, 0x7770, RZ ;  /* 0x000077700f047816 */ /* 0x000fc400000000ff */
[C---:B------:R-:W-:Y:S02]  /*0ef0*/  PRMT R7, R16.reuse, 0x7770, RZ ;  /* 0x0000777010077816 */ /* 0x040fe400000000ff */
[----:B------:R-:W-:Y:S02]  /*0f00*/  PRMT R6, R15, 0x7771, RZ ;  /* 0x000077710f067816 */ /* 0x000fe400000000ff */
[----:B------:R-:W-:Y:S02]  /*0f10*/  PRMT R9, R16, 0x7771, RZ ;  /* 0x0000777110097816 */ /* 0x000fe400000000ff */
[----:B------:R-:W-:Y:S02]  /*0f20*/  LOP3.LUT P1, RZ, R0, 0xff, R5, 0xc8, !PT ;  /* 0x000000ff00ff7812 */ /* 0x000fe4000782c805 */
[----:B------:R-:W-:Y:S02]  /*0f30*/  SEL R0, RZ, 0x1, !P6 ;  /* 0x00000001ff007807 */ /* 0x000fe40007000000 */
[----:B------:R-:W-:-:S02]  /*0f40*/  LOP3.LUT P2, RZ, R8, 0xff, R11, 0xc8, !PT ;  /* 0x000000ff08ff7812 */ /* 0x000fc4000784c80b */
[----:B------:R-:W-:Y:S02]  /*0f50*/  LOP3.LUT P0, RZ, R4, 0xff, R7, 0xc8, !PT ;  /* 0x000000ff04ff7812 */ /* 0x000fe4000780c807 */
[----:B------:R-:W-:Y:S02]  /*0f60*/  LOP3.LUT P6, RZ, R6, 0xff, R9, 0xc8, !PT ;  /* 0x000000ff06ff7812 */ /* 0x000fe400078cc809 */
[----:B------:R-:W-:Y:S02]  /*0f70*/  SEL R5, RZ, 0x1, !P5 ;  /* 0x00000001ff057807 */ /* 0x000fe40006800000 */
        /* <DEDUP_REMOVED lines=15> */
.L_x_16862:
        /* <DEDUP_REMOVED lines=9> */
.L_x_42853:


//--------------------- .text._ZN2at6native29vectorized_elementwise_kernelILi4ENS0_13BinaryFunctorIbbbZZZNS0_22logical_or_kernel_cudaERNS_14TensorIteratorEENKUlvE0_clEvENKUlvE7_clEvEUlbbE_EESt5arrayIPcLm3EEEEviT0_T1_ --------------------------
	.section	.text._ZN2at6native29vectorized_elementwise_kernelILi4ENS0_13BinaryFunctorIbbbZZZNS0_22logical_or_kernel_cudaERNS_14TensorIteratorEENKUlvE0_clEvENKUlvE7_clEvEUlbbE_EESt5arrayIPcLm3EEEEviT0_T1_,"ax",@progbits
	.align	128
        .global         _ZN2at6native29vectorized_elementwise_kernelILi4ENS0_13BinaryFunctorIbbbZZZNS0_22logical_or_kernel_cudaERNS_14TensorIteratorEENKUlvE0_clEvENKUlvE7_clEvEUlbbE_EESt5arrayIPcLm3EEEEviT0_T1_
        .type           _ZN2at6native29vectorized_elementwise_kernelILi4ENS0_13BinaryFunctorIbbbZZZNS0_22logical_or_kernel_cudaERNS_14TensorIteratorEENKUlvE0_clEvENKUlvE7_clEvEUlbbE_EESt5arrayIPcLm3EEEEviT0_T1_,@function
        .size           _ZN2at6native29vectorized_elementwise_kernelILi4ENS0_13BinaryFunctorIbbbZZZNS0_22logical_or_kernel_cudaERNS_14TensorIteratorEENKUlvE0_clEvENKUlvE7_clEvEUlbbE_EESt5arrayIPcLm3EEEEviT0_T1_,(.L_x_42854 - _ZN2at6native29vectorized_elementwise_kernelILi4ENS0_13BinaryFunctorIbbbZZZNS0_22logical_or_kernel_cudaERNS_14TensorIteratorEENKUlvE0_clEvENKUlvE7_clEvEUlbbE_EESt5arrayIPcLm3EEEEviT0_T1_)
        .other          _ZN2at6native29vectorized_elementwise_kernelILi4ENS0_13BinaryFunctorIbbbZZZNS0_22logical_or_kernel_cudaERNS_14TensorIteratorEENKUlvE0_clEvENKUlvE7_clEvEUlbbE_EESt5arrayIPcLm3EEEEviT0_T1_,@"STO_CUDA_ENTRY STV_DEFAULT"
_ZN2at6native29vectorized_elementwise_kernelILi4ENS0_13BinaryFunctorIbbbZZZNS0_22logical_or_kernel_cudaERNS_14TensorIteratorEENKUlvE0_clEvENKUlvE7_clEvEUlbbE_EESt5arrayIPcLm3EEEEviT0_T1_:
.text._ZN2at6native29vectorized_elementwise_kernelILi4ENS0_13BinaryFunctorIbbbZZZNS0_22logical_or_kernel_cudaERNS_14TensorIteratorEENKUlvE0_clEvENKUlvE7_clEvEUlbbE_EESt5arrayIPcLm3EEEEviT0_T1_:
        /* <DEDUP_REMOVED lines=145> */
.L_x_16866:
        /* <DEDUP_REMOVED lines=8> */
.L_x_16867:
        /* <DEDUP_REMOVED lines=8> */
.L_x_16868:
        /* <DEDUP_REMOVED lines=8> */
.L_x_16869:
        /* <DEDUP_REMOVED lines=9> */
.L_x_16870:
[----:B------:R-:W-:Y:S05]  /*0b20*/  BSYNC.RELIABLE B1 ;  /* 0x0000000000017941 */ /* 0x000fea0003800100 */
.L_x_16865:
[----:B------:R-:W-:-:S13]  /*0b30*/  ISETP.GE.U32.AND P0, PT, R2, UR5, PT ;  /* 0x0000000502007c0c */ /* 0x000fda000bf06070 */
[----:B------:R-:W3:Y:S01]  /*0b40*/  @!P0 LDC.64 R6, c[0x0][0x388] ;  /* 0x0000e200ff068b82 */ /* 0x000ee20000000a00 */
[C---:B012---:R-:W-:Y:S02]  /*0b50*/  @!P0 VIADD R5, R2.reuse, UR4 ;  /* 0x0000000402058c36 */ /* 0x047fe40008000000 */
[----:B------:R-:W-:-:S03]  /*0b60*/  @!P0 VIADD R2, R2, 0x80 ;  /* 0x0000008002028836 */ /* 0x000fc60000000000 */
[----:B---3--:R-:W-:-:S05]  /*0b70*/  @!P0 IADD3 R4, P1, PT, R5, R6, RZ ;  /* 0x0000000605048210 */ /* 0x008fca0007f3e0ff */
[----:B------:R-:W-:-:S05]  /*0b80*/  @!P0 IMAD.X R5, RZ, RZ, R7, P1 ;  /* 0x000000ffff058224 */ /* 0x000fca00008e0607 */
[----:B------:R3:W-:Y:S03]  /*0b90*/  @!P0 STG.E.U8 desc[UR12][R4.64], R3 ;  /* 0x0000000304008986 */ /* 0x0007e6000c10110c */
.L_x_16871:
[----:B------:R-:W-:Y:S05]  /*0ba0*/  BSYNC.RECONVERGENT B0 ;  /* 0x0000000000007941 */ /* 0x000fea0003800200 */
.L_x_16864:
        /* <DEDUP_REMOVED lines=9> */
.L_x_16863:
        /* <DEDUP_REMOVED lines=13> */
[----:B------:R-:W2:Y:S04]  /*0d10*/  LDG.E R6, desc[UR12][R2.64] ;  /* 0x0000000c02067981 */ /* 0x000ea8000c1e1900 */
[----:B------:R-:W3:Y:S04]  /*0d20*/  LDG.E R9, desc[UR12][R4.64] ;  /* 0x0000000c04097981 */ /* 0x000ee8000c1e1900 */
[----:B------:R1:W4:Y:S04]  /*0d30*/  LDG.E R12, desc[UR12][R2.64+0x200] ;  /* 0x0002000c020c7981 */ /* 0x000328000c1e1900 */
[----:B------:R-:W5:Y:S01]  /*0d40*/  LDG.E R13, desc[UR12][R4.64+0x200] ;  /* 0x0002000c040d7981 */ /* 0x000f62000c1e1900 */
[----:B0-----:R-:W-:-:S04]  /*0d50*/  UIADD3 UR6, UP0, UPT, UR4, UR6, URZ ;  /* 0x0000000604067290 */ /* 0x001fc8000ff1e0ff */
[----:B------:R-:W-:Y:S01]  /*0d60*/  UIADD3.X UR7, UPT, UPT, URZ, UR7, URZ, UP0, !UPT ;  /* 0x00000007ff077290 */ /* 0x000fe200087fe4ff */
[C---:B--2---:R-:W-:Y:S02]  /*0d70*/  PRMT R7, R6.reuse, 0x7770, RZ ;  /* 0x0000777006077816 */ /* 0x044fe400000000ff */
[C---:B------:R-:W-:Y:S02]  /*0d80*/  PRMT R8, R6.reuse, 0x7771, RZ ;  /* 0x0000777106087816 */ /* 0x040fe400000000ff */
[C---:B---3--:R-:W-:Y:S02]  /*0d90*/  PRMT R10, R9.reuse, 0x7770, RZ ;  /* 0x00007770090a7816 */ /* 0x048fe400000000ff */
[----:B-1----:R-:W-:Y:S02]  /*0da0*/  PRMT R2, R9, 0x7772, RZ ;  /* 0x0000777209027816 */ /* 0x002fe400000000ff */
[----:B------:R-:W-:Y:S02]  /*0db0*/  LOP3.LUT P6, RZ, R7, 0xff, R10, 0xc8, !PT ;  /* 0x000000ff07ff7812 */ /* 0x000fe400078cc80a */
[----:B------:R-:W-:-:S02]  /*0dc0*/  PRMT R7, R6, 0x7772, RZ ;  /* 0x0000777206077816 */ /* 0x000fc400000000ff */
[C---:B----4-:R-:W-:Y:S02]  /*0dd0*/  PRMT R3, R12.reuse, 0x7770, RZ ;  /* 0x000077700c037816 */ /* 0x050fe400000000ff */
[----:B-----5:R-:W-:Y:S02]  /*0de0*/  PRMT R4, R13, 0x7770, RZ ;  /* 0x000077700d047816 */ /* 0x020fe400000000ff */
[----:B------:R-:W-:Y:S02]  /*0df0*/  LOP3.LUT P3, RZ, R7, 0xff, R2, 0xc8, !PT ;  /* 0x000000ff07ff7812 */ /* 0x000fe4000786c802 */
[----:B------:R-:W-:Y:S02]  /*0e00*/  LOP3.LUT P2, RZ, R3, 0xff, R4, 0xc8, !PT ;  /* 0x000000ff03ff7812 */ /* 0x000fe4000784c804 */
[----:B------:R-:W-:Y:S02]  /*0e10*/  PRMT R11, R9, 0x7771, RZ ;  /* 0x00007771090b7816 */ /* 0x000fe400000000ff */
[----:B------:R-:W-:-:S02]  /*0e20*/  PRMT R2, R12, 0x7771, RZ ;  /* 0x000077710c027816 */ /* 0x000fc400000000ff */
[----:B------:R-:W-:Y:S02]  /*0e30*/  PRMT R3, R12, 0x7772, RZ ;  /* 0x000077720c037816 */ /* 0x000fe400000000ff */
[C---:B------:R-:W-:Y:S02]  /*0e40*/  PRMT R5, R13.reuse, 0x7771, RZ ;  /* 0x000077710d057816 */ /* 0x040fe400000000ff */
[----:B------:R-:W-:Y:S02]  /*0e50*/  PRMT R4, R13, 0x7772, RZ ;  /* 0x000077720d047816 */ /* 0x000fe400000000ff */
[----:B------:R-:W-:Y:S02]  /*0e60*/  PRMT R6, R6, 0x7773, RZ ;  /* 0x0000777306067816 */ /* 0x000fe400000000ff */
[----:B------:R-:W-:Y:S02]  /*0e70*/  PRMT R9, R9, 0x7773, RZ ;  /* 0x0000777309097816 */ /* 0x000fe400000000ff */
[----:B------:R-:W-:-:S02]  /*0e80*/  PRMT R12, R12, 0x7773, RZ ;  /* 0x000077730c0c7816 */ /* 0x000fc400000000ff */
[----:B------:R-:W-:Y:S02]  /*0e90*/  PRMT R13, R13, 0x7773, RZ ;  /* 0x000077730d0d7816 */ /* 0x000fe400000000ff */
[----:B------:R-:W-:Y:S02]  /*0ea0*/  SEL R7, RZ, 0x1, !P6 ;  /* 0x00000001ff077807 */ /* 0x000fe40007000000 */
[----:B------:R-:W-:Y:S02]  /*0eb0*/  LOP3.LUT P5, RZ, R8, 0xff, R11, 0xc8, !PT ;  /* 0x000000ff08ff7812 */ /* 0x000fe400078ac80b */
[----:B------:R-:W-:Y:S02]  /*0ec0*/  LOP3.LUT P4, RZ, R6, 0xff, R9, 0xc8, !PT ;  /* 0x000000ff06ff7812 */ /* 0x000fe4000788c809 */
[----:B------:R-:W-:Y:S01]  /*0ed0*/  LOP3.LUT P1, RZ, R2, 0xff, R5, 0xc8, !PT ;  /* 0x000000ff02ff7812 */ /* 0x000fe2000782c805 */
[----:B------:R-:W-:Y:S01]  /*0ee0*/  IMAD.U32 R2, RZ, RZ, UR6 ;  /* 0x00000006ff027e24 */ /* 0x000fe2000f8e00ff */
[----:B------:R-:W-:Y:S01]  /*0ef0*/  LOP3.LUT P0, RZ, R3, 0xff, R4, 0xc8, !PT ;  /* 0x000000ff03ff7812 */ /* 0x000fe2000780c804 */
[----:B------:R-:W-:Y:S01]  /*0f00*/  IMAD.U32 R3, RZ, RZ, UR7 ;  /* 0x00000007ff037e24 */ /* 0x000fe2000f8e00ff */
[----:B------:R-:W-:-:S02]  /*0f10*/  LOP3.LUT P6, RZ, R12, 0xff, R13, 0xc8, !PT ;  /* 0x000000ff0cff7812 */ /* 0x000fc400078cc80d */
[----:B------:R-:W-:Y:S01]  /*0f20*/  SEL R6, RZ, 0x1, !P5 ;  /* 0x00000001ff067807 */ /* 0x000fe20006800000 */
        /* <DEDUP_REMOVED lines=16> */
.L_x_16872:
        /* <DEDUP_REMOVED lines=13> */
.L_x_42854:


//--------------------- .text._ZN2at6native29vectorized_elementwise_kernelILi8ENS0_13BinaryFunctorIbbbZZZNS0_22logical_or_kernel_cudaERNS_14TensorIteratorEENKUlvE0_clEvENKUlvE7_clEvEUlbbE_EESt5arrayIPcLm3EEEEviT0_T1_ --------------------------
	.section	.text._ZN2at6native29vectorized_elementwise_kernelILi8ENS0_13BinaryFunctorIbbbZZZNS0_22logical_or_kernel_cudaERNS_14TensorIteratorEENKUlvE0_clEvENKUlvE7_clEvEUlbbE_EESt5arrayIPcLm3EEEEviT0_T1_,"ax",@progbits
	.align	128
        .global         _ZN2at6native29vectorized_elementwise_kernelILi8ENS0_13BinaryFunctorIbbbZZZNS0_22logical_or_kernel_cudaERNS_14TensorIteratorEENKUlvE0_clEvENKUlvE7_clEvEUlbbE_EESt5arrayIPcLm3EEEEviT0_T1_
        .type           _ZN2at6native29vectorized_elementwise_kernelILi8ENS0_13BinaryFunctorIbbbZZZNS0_22logical_or_kernel_cudaERNS_14TensorIteratorEENKUlvE0_clEvENKUlvE7_clEvEUlbbE_EESt5arrayIPcLm3EEEEviT0_T1_,@function
        .size           _ZN2at6native29vectorized_elementwise_kernelILi8ENS0_13BinaryFunctorIbbbZZZNS0_22logical_or_kernel_cudaERNS_14TensorIteratorEENKUlvE0_clEvENKUlvE7_clEvEUlbbE_EESt5arrayIPcLm3EEEEviT0_T1_,(.L_x_42855 - _ZN2at6native29vectorized_elementwise_kernelILi8ENS0_13BinaryFunctorIbbbZZZNS0_22logical_or_kernel_cudaERNS_14TensorIteratorEENKUlvE0_clEvENKUlvE7_clEvEUlbbE_EESt5arrayIPcLm3EEEEviT0_T1_)
        .other          _ZN2at6native29vectorized_elementwise_kernelILi8ENS0_13BinaryFunctorIbbbZZZNS0_22logical_or_kernel_cudaERNS_14TensorIteratorEENKUlvE0_clEvENKUlvE7_clEvEUlbbE_EESt5arrayIPcLm3EEEEviT0_T1_,@"STO_CUDA_ENTRY STV_DEFAULT"
_ZN2at6native29vectorized_elementwise_kernelILi8ENS0_13BinaryFunctorIbbbZZZNS0_22logical_or_kernel_cudaERNS_14TensorIteratorEENKUlvE0_clEvENKUlvE7_clEvEUlbbE_EESt5arrayIPcLm3EEEEviT0_T1_:
.text._ZN2at6native29vectorized_elementwise_kernelILi8ENS0_13BinaryFunctorIbbbZZZNS0_22logical_or_kernel_cudaERNS_14TensorIteratorEENKUlvE0_clEvENKUlvE7_clEvEUlbbE_EESt5arrayIPcLm3EEEEviT0_T1_:
[----:B------:R-:W-:Y:S01]  /*0000*/  LDC R1, c[0x0][0x37c] ;  /* 0x0000df00ff017b82 */ /* 0x000fe20000000800 */
[----:B------:R-:W-:Y:S05]  /*0010*/  EXIT ;  /* 0x000000000000794d */ /* 0x000fea0003800000 */
.L_x_16873:
        /* <DEDUP_REMOVED lines=14> */
.L_x_42855:


//--------------------- .text._ZN2at6native18elementwise_kernelILi128ELi4EZNS0_15gpu_kernel_implINS0_13AUnaryFunctorIN3c104HalfES5_bZZZNS0_22logical_or_kernel_cudaERNS_14TensorIteratorEENKUlvE0_clEvENKUlvE6_clEvEUlS5_S5_E_EEEEvRNS_18TensorIteratorBaseERKT_EUliE_EEviT1_ --------------------------
	.section	.text._ZN2at6native18elementwise_kernelILi128ELi4EZNS0_15gpu_kernel_implINS0_13AUnaryFunctorIN3c104HalfES5_bZZZNS0_22logical_or_kernel_cudaERNS_14TensorIteratorEENKUlvE0_clEvENKUlvE6_clEvEUlS5_S5_E_EEEEvRNS_18TensorIteratorBaseERKT_EUliE_EEviT1_,"ax",@progbits
	.align	128
        .global         _ZN2at6native18elementwise_kernelILi128ELi4EZNS0_15gpu_kernel_implINS0_13AUnaryFunctorIN3c104HalfES5_bZZZNS0_22logical_or_kernel_cudaERNS_14TensorIteratorEENKUlvE0_clEvENKUlvE6_clEvEUlS5_S5_E_EEEEvRNS_18TensorIteratorBaseERKT_EUliE_EEviT1_
        .type           _ZN2at6native18elementwise_kernelILi128ELi4EZNS0_15gpu_kernel_implINS0_13AUnaryFunctorIN3c104HalfES5_bZZZNS0_22logical_or_kernel_cudaERNS_14TensorIteratorEENKUlvE0_clEvENKUlvE6_clEvEUlS5_S5_E_EEEEvRNS_18TensorIteratorBaseERKT_EUliE_EEviT1_,@function
        .size           _ZN2at6native18elementwise_kernelILi128ELi4EZNS0_15gpu_kernel_implINS0_13AUnaryFunctorIN3c104HalfES5_bZZZNS0_22logical_or_kernel_cudaERNS_14TensorIteratorEENKUlvE0_clEvENKUlvE6_clEvEUlS5_S5_E_EEEEvRNS_18TensorIteratorBaseERKT_EUliE_EEviT1_,(.L_x_42856 - _ZN2at6native18elementwise_kernelILi128ELi4EZNS0_15gpu_kernel_implINS0_13AUnaryFunctorIN3c104HalfES5_bZZZNS0_22logical_or_kernel_cudaERNS_14TensorIteratorEENKUlvE0_clEvENKUlvE6_clEvEUlS5_S5_E_EEEEvRNS_18TensorIteratorBaseERKT_EUliE_EEviT1_)
        .other          _ZN2at6native18elementwise_kernelILi128ELi4EZNS0_15gpu_kernel_implINS0_13AUnaryFunctorIN3c104HalfES5_bZZZNS0_22logical_or_kernel_cudaERNS_14TensorIteratorEENKUlvE0_clEvENKUlvE6_clEvEUlS5_S5_E_EEEEvRNS_18TensorIteratorBaseERKT_EUliE_EEviT1_,@"STO_CUDA_ENTRY STV_DEFAULT"
_ZN2at6native18elementwise_kernelILi128ELi4EZNS0_15gpu_kernel_implINS0_13AUnaryFunctorIN3c104HalfES5_bZZZNS0_22logical_or_kernel_cudaERNS_14TensorIteratorEENKUlvE0_clEvENKUlvE6_clEvEUlS5_S5_E_EEEEvRNS_18TensorIteratorBaseERKT_EUliE_EEviT1_:
.text._ZN2at6native18elementwise_kernelILi128ELi4EZNS0_15gpu_kernel_implINS0_13AUnaryFunctorIN3c104HalfES5_bZZZNS0_22logical_or_kernel_cudaERNS_14TensorIteratorEENKUlvE0_clEvENKUlvE6_clEvEUlS5_S5_E_EEEEvRNS_18TensorIteratorBaseERKT_EUliE_EEviT1_:
        /* <DEDUP_REMOVED lines=319> */
.L_x_16876:
        /* <DEDUP_REMOVED lines=18> */
.L_x_16880:
[----:B------:R-:W2:Y:S02]  /*1510*/  LDG.E.U8 R2, desc[UR36][R2.64] ;  /* 0x0000002402027981 */ /* 0x000ea4000c1e1100 */
[----:B--2---:R-:W-:-:S04]  /*1520*/  I2FP.F32.U32 R0, R2 ;  /* 0x0000000200007245 */ /* 0x004fc80000201000 */
[----:B------:R-:W-:Y:S01]  /*1530*/  F2FP.F16.F32.PACK_AB R0, RZ, R0 ;  /* 0x00000000ff00723e */ /* 0x000fe200000000ff */
[----:B------:R-:W-:Y:S06]  /*1540*/  BRA `(.L_x_16882) ;  /* 0x0000000c009c7947 */ /* 0x000fec0003800000 */
.L_x_16879:
        /* <DEDUP_REMOVED lines=10> */
.L_x_16884:
[----:B------:R-:W2:Y:S02]  /*15f0*/  LDG.E R2, desc[UR36][R2.64] ;  /* 0x0000002402027981 */ /* 0x000ea4000c1e1900 */
[----:B--2---:R-:W-:-:S04]  /*1600*/  I2FP.F32.S32 R0, R2 ;  /* 0x0000000200007245 */ /* 0x004fc80000201400 */
[----:B------:R-:W-:Y:S01]  /*1610*/  F2FP.F16.F32.PACK_AB R0, RZ, R0 ;  /* 0x00000000ff00723e */ /* 0x000fe200000000ff */
[----:B------:R-:W-:Y:S06]  /*1620*/  BRA `(.L_x_16882) ;  /* 0x0000000c00647947 */ /* 0x000fec0003800000 */
.L_x_16883:
[----:B------:R-:W2:Y:S02]  /*1630*/  LDG.E.U16 R2, desc[UR36][R2.64] ;  /* 0x0000002402027981 */ /* 0x000ea4000c1e1500 */
[----:B--2---:R-:W0:Y:S02]  /*1640*/  I2F.S16 R0, R2 ;  /* 0x0000000200007306 */ /* 0x004e240000101400 */
[----:B0-----:R-:W-:Y:S01]  /*1650*/  F2FP.F16.F32.PACK_AB R0, RZ, R0 ;  /* 0x00000000ff00723e */ /* 0x001fe200000000ff */
[----:B------:R-:W-:Y:S06]  /*1660*/  BRA `(.L_x_16882) ;  /* 0x0000000c00547947 */ /* 0x000fec0003800000 */
.L_x_16878:
        /* <DEDUP_REMOVED lines=9> */
.L_x_16886:
[----:B------:R0:W5:Y:S01]  /*1700*/  LDG.E.U16 R0, desc[UR36][R2.64] ;  /* 0x0000002402007981 */ /* 0x000162000c1e1500 */
[----:B------:R-:W-:Y:S05]  /*1710*/  BRA `(.L_x_16882) ;  /* 0x0000000c00287947 */ /* 0x000fea0003800000 */
.L_x_16885:
        /* <DEDUP_REMOVED lines=9> */
.L_x_16888:
[----:B------:R1:W5:Y:S01]  /*17b0*/  LDG.E.U16 R0, desc[UR36][R2.64] ;  /* 0x0000002402007981 */ /* 0x000362000c1e1500 */
[----:B------:R-:W-:Y:S05]  /*17c0*/  BRA `(.L_x_16882) ;  /* 0x0000000800fc7947 */ /* 0x000fea0003800000 */
.L_x_16887:
        /* <DEDUP_REMOVED lines=12> */
.L_x_16877:
        /* <DEDUP_REMOVED lines=13> */
.L_x_16891:
        /* <DEDUP_REMOVED lines=12> */
.L_x_16890:
        /* <DEDUP_REMOVED lines=27> */
.L_x_16893:
        /* <DEDUP_REMOVED lines=13> */
.L_x_16892:
[----:B------:R-:W2:Y:S02]  /*1ca0*/  LDG.E.U16 R0, desc[UR36][R2.64] ;  /* 0x0000002402007981 */ /* 0x000ea4000c1e1500 */
[----:B--2---:R-:W-:-:S05]  /*1cb0*/  IMAD.U32 R0, R0, 0x10000, RZ ;  /* 0x0001000000007824 */ /* 0x004fca00078e00ff */
[----:B------:R-:W-:Y:S01]  /*1cc0*/  F2FP.F16.F32.PACK_AB R0, RZ, R0 ;  /* 0x00000000ff00723e */ /* 0x000fe200000000ff */
[----:B------:R-:W-:Y:S06]  /*1cd0*/  BRA `(.L_x_16882) ;  /* 0x0000000400b87947 */ /* 0x000fec0003800000 */
.L_x_16889:
        /* <DEDUP_REMOVED lines=12> */
.L_x_16896:
        /* <DEDUP_REMOVED lines=21> */
.L_x_16900:
[----:B------:R-:W-:Y:S05]  /*1ef0*/  BSYNC.RECONVERGENT B1 ;  /* 0x0000000000017941 */ /* 0x000fea0003800200 */
.L_x_16899:
[----:B------:R-:W-:Y:S02]  /*1f00*/  SHF.L.U32 R0, R0, 0x14, RZ ;  /* 0x0000001400007819 */ /* 0x000fe400000006ff */
[----:B------:R-:W-:-:S04]  /*1f10*/  LEA R2, R2, 0x3b800000, 0x17 ;  /* 0x3b80000002027811 */ /* 0x000fc800078eb8ff */
[----:B------:R-:W-:-:S07]  /*1f20*/  LOP3.LUT R0, R2, R0, R7, 0xfe, !PT ;  /* 0x0000000002007212 */ /* 0x000fce00078efe07 */
.L_x_16898:
[----:B------:R-:W-:Y:S05]  /*1f30*/  BSYNC.RECONVERGENT B0 ;  /* 0x0000000000007941 */ /* 0x000fea0003800200 */
.L_x_16897:
[----:B------:R-:W-:Y:S01]  /*1f40*/  F2FP.F16.F32.PACK_AB R0, RZ, R0 ;  /* 0x00000000ff00723e */ /* 0x000fe200000000ff */
[----:B------:R-:W-:Y:S06]  /*1f50*/  BRA `(.L_x_16882) ;  /* 0x0000000400187947 */ /* 0x000fec0003800000 */
.L_x_16895:
        /* <DEDUP_REMOVED lines=21> */
.L_x_16904:
[----:B------:R-:W-:Y:S05]  /*20b0*/  BSYNC.RECONVERGENT B1 ;  /* 0x0000000000017941 */ /* 0x000fea0003800200 */
.L_x_16903:
[----:B------:R-:W-:Y:S01]  /*20c0*/  IMAD.SHL.U32 R0, R0, 0x200000, RZ ;  /* 0x0020000000007824 */ /* 0x000fe200078e00ff */
[----:B------:R-:W-:-:S04]  /*20d0*/  LEA R2, R2, 0x37800000, 0x17 ;  /* 0x3780000002027811 */ /* 0x000fc800078eb8ff */
[----:B------:R-:W-:-:S07]  /*20e0*/  LOP3.LUT R0, R2, R0, R7, 0xfe, !PT ;  /* 0x0000000002007212 */ /* 0x000fce00078efe07 */
.L_x_16902:
[----:B------:R-:W-:Y:S05]  /*20f0*/  BSYNC.RECONVERGENT B0 ;  /* 0x0000000000007941 */ /* 0x000fea0003800200 */
.L_x_16901:
[----:B------:R-:W-:Y:S01]  /*2100*/  F2FP.F16.F32.PACK_AB R0, RZ, R0 ;  /* 0x00000000ff00723e */ /* 0x000fe200000000ff */
[----:B------:R-:W-:Y:S06]  /*2110*/  BRA `(.L_x_16882) ;  /* 0x0000000000a87947 */ /* 0x000fec0003800000 */
.L_x_16894:
[----:B------:R-:W-:-:S09]  /*2120*/  UISETP.NE.AND UP0, UPT, UR4, 0x1c, UPT ;  /* 0x0000001c0400788c */ /* 0x000fd2000bf05270 */
[----:B------:R-:W-:Y:S05]  /*2130*/  BRA.U !UP0, `(.L_x_16905) ;  /* 0x0000000108947547 */ /* 0x000fea000b800000 */
[----:B------:R-:W-:-:S09]  /*2140*/  UISETP.NE.AND UP0, UPT, UR4, 0x1d, UPT ;  /* 0x0000001d0400788c */ /* 0x000fd2000bf05270 */
[----:B------:R-:W-:Y:S05]  /*2150*/  BRA.U !UP0, `(.L_x_16906) ;  /* 0x00000001087c7547 */ /* 0x000fea000b800000 */
[----:B------:R-:W-:-:S09]  /*2160*/  UISETP.NE.AND UP0, UPT, UR4, 0x2c, UPT ;  /* 0x0000002c0400788c */ /* 0x000fd2000bf05270 */
[----:B------:R-:W-:Y:S05]  /*2170*/  BRA.U !UP0, `(.L_x_16907) ;  /* 0x0000000108487547 */ /* 0x000fea000b800000 */
.L_x_16881:
        /* <DEDUP_REMOVED lines=16> */
.L_x_16908:
[----:B------:R-:W-:Y:S01]  /*2280*/  PRMT R0, RZ, 0x7610, R0 ;  /* 0x00007610ff007816 */ /* 0x000fe20000000000 */
[----:B------:R-:W-:Y:S06]  /*2290*/  BRA `(.L_x_16882) ;  /* 0x0000000000487947 */ /* 0x000fec0003800000 */
.L_x_16907:
        /* <DEDUP_REMOVED lines=8> */
.L_x_16910:
[----:B------:R-:W-:Y:S05]  /*2320*/  BSYNC.RECONVERGENT B0 ;  /* 0x0000000000007941 */ /* 0x000fea0003800200 */
.L_x_16909:
[----:B------:R-:W-:Y:S01]  /*2330*/  F2FP.F16.F32.PACK_AB R0, RZ, R0 ;  /* 0x00000000ff00723e */ /* 0x000fe200000000ff */
[----:B------:R-:W-:Y:S06]  /*2340*/  BRA `(.L_x_16882) ;  /* 0x00000000001c7947 */ /* 0x000fec0003800000 */
.L_x_16906:
[----:B------:R-:W2:Y:S02]  /*2350*/  LDG.E.64 R2, desc[UR36][R2.64] ;  /* 0x0000002402027981 */ /* 0x000ea4000c1e1b00 */
[----:B--2---:R-:W0:Y:S02]  /*2360*/  I2F.U64 R0, R2 ;  /* 0x0000000200007312 */ /* 0x004e240000301000 */
[----:B0-----:R-:W-:Y:S01]  /*2370*/  F2FP.F16.F32.PACK_AB R0, RZ, R0 ;  /* 0x00000000ff00723e */ /* 0x001fe200000000ff */
[----:B------:R-:W-:Y:S06]  /*2380*/  BRA `(.L_x_16882) ;  /* 0x00000000000c7947 */ /* 0x000fec0003800000 */
.L_x_16905:
[----:B------:R-:W2:Y:S02]  /*2390*/  LDG.E R2, desc[UR36][R2.64] ;  /* 0x0000002402027981 */ /* 0x000ea4000c1e1900 */
[----:B--2---:R-:W-:-:S04]  /*23a0*/  I2FP.F32.U32 R0, R2 ;  /* 0x0000000200007245 */ /* 0x004fc80000201000 */
[----:B------:R-:W-:-:S07]  /*23b0*/  F2FP.F16.F32.PACK_AB R0, RZ, R0 ;  /* 0x00000000ff00723e */ /* 0x000fce00000000ff */
.L_x_16882:
[----:B01----:R-:W0:Y:S01]  /*23c0*/  LDC.U16 R2, c[0x0][0x592] ;  /* 0x00016480ff027b82 */ /* 0x003e220000000400 */
[----:B------:R-:W1:Y:S01]  /*23d0*/  LDCU.64 UR6, c[0x0][0x580] ;  /* 0x0000b000ff0677ac */ /* 0x000e620008000a00 */
[----:B------:R-:W-:Y:S01]  /*23e0*/  BSSY.RECONVERGENT B6, `(.L_x_16911) ;  /* 0x00000d7000067945 */ /* 0x000fe20003800200 */
[----:B------:R-:W-:-:S04]  /*23f0*/  UPRMT UR4, UR41, 0x9910, URZ ;  /* 0x0000991029047896 */ /* 0x000fc800080000ff */
[----:B------:R-:W-:Y:S01]  /*2400*/  UISETP.GT.AND UP0, UPT, UR4, 0x9, UPT ;  /* 0x000000090400788c */ /* 0x000fe2000bf04270 */
[----:B0-----:R-:W-:-:S05]  /*2410*/  HADD2.F32 R2, -RZ, R2.H0_H0 ;  /* 0x20000002ff027230 */ /* 0x001fca0000004100 */
[----:B------:R-:W-:Y:S02]  /*2420*/  FSETP.NEU.FTZ.AND P0, PT, R2, RZ, PT ;  /* 0x000000ff0200720b */ /* 0x000fe40003f1d000 */
[----:B-1----:R-:W-:-:S05]  /*2430*/  IADD3 R2, P1, PT, R16, UR6, RZ ;  /* 0x0000000610027c10 */ /* 0x002fca000ff3e0ff */
[----:B------:R-:W-:-:S06]  /*2440*/  IMAD.X R3, RZ, RZ, UR7, P1 ;  /* 0x00000007ff037e24 */ /* 0x000fcc00088e06ff */
[----:B-----5:R-:W-:-:S05]  /*2450*/  @!P0 HADD2.F32 R0, -RZ, R0.H0_H0 ;  /* 0x20000000ff008230 */ /* 0x020fca0000004100 */
[----:B------:R-:W-:-:S04]  /*2460*/  FSETP.NEU.OR P0, PT, R0, RZ, P0 ;  /* 0x000000ff0000720b */ /* 0x000fc8000070d400 */
        /* <DEDUP_REMOVED lines=12> */
.L_x_16915:
[----:B------:R3:W-:Y:S01]  /*2530*/  STG.E.U8 desc[UR36][R2.64], R4 ;  /* 0x0000000402007986 */ /* 0x0007e2000c101124 */
[----:B------:R-:W-:Y:S05]  /*2540*/  BRA `(.L_x_16917) ;  /* 0x0000000c00007947 */ /* 0x000fea0003800000 */
.L_x_16914:
        /* <DEDUP_REMOVED lines=9> */
.L_x_16919:
[----:B------:R1:W-:Y:S01]  /*25e0*/  STG.E desc[UR36][R2.64], R4 ;  /* 0x0000000402007986 */ /* 0x0003e2000c101924 */
[----:B------:R-:W-:Y:S05]  /*25f0*/  BRA `(.L_x_16917) ;  /* 0x0000000800d47947 */ /* 0x000fea0003800000 */
.L_x_16918:
[----:B------:R2:W-:Y:S01]  /*2600*/  STG.E.U16 desc[UR36][R2.64], R4 ;  /* 0x0000000402007986 */ /* 0x0005e2000c101524 */
[----:B------:R-:W-:Y:S05]  /*2610*/  BRA `(.L_x_16917) ;  /* 0x0000000800cc7947 */ /* 0x000fea0003800000 */
.L_x_16913:
        /* <DEDUP_REMOVED lines=9> */
.L_x_16921:
[----:B------:R-:W-:-:S04]  /*26b0*/  I2FP.F32.U32 R0, R4 ;  /* 0x0000000400007245 */ /* 0x000fc80000201000 */
[----:B------:R-:W-:-:S05]  /*26c0*/  F2FP.F16.F32.PACK_AB R0, RZ, R0 ;  /* 0x00000000ff00723e */ /* 0x000fca00000000ff */
[----:B------:R0:W-:Y:S01]  /*26d0*/  STG.E.U16 desc[UR36][R2.64], R0 ;  /* 0x0000000002007986 */ /* 0x0001e2000c101524 */
[----:B------:R-:W-:Y:S05]  /*26e0*/  BRA `(.L_x_16917) ;  /* 0x0000000800987947 */ /* 0x000fea0003800000 */
.L_x_16920:
        /* <DEDUP_REMOVED lines=10> */
.L_x_16923:
[----:B------:R-:W-:-:S04]  /*2790*/  I2FP.F32.U32 R4, R4 ;  /* 0x0000000400047245 */ /* 0x000fc80000201000 */
[----:B------:R-:W-:-:S04]  /*27a0*/  F2FP.F16.F32.PACK_AB R5, RZ, R4 ;  /* 0x00000004ff05723e */ /* 0x000fc800000000ff */
[----:B------:R-:W-:-:S05]  /*27b0*/  PRMT R5, R5, 0x5410, RZ ;  /* 0x0000541005057816 */ /* 0x000fca00000000ff */
[----:B------:R0:W-:Y:S01]  /*27c0*/  STG.E desc[UR36][R2.64], R5 ;  /* 0x0000000502007986 */ /* 0x0001e2000c101924 */
[----:B------:R-:W-:Y:S05]  /*27d0*/  BRA `(.L_x_16917) ;  /* 0x00000008005c7947 */ /* 0x000fea0003800000 */
.L_x_16922:
[----:B------:R-:W0:Y:S02]  /*27e0*/  I2F.F64.U32 R4, R4 ;  /* 0x0000000400047312 */ /* 0x000e240000201800 */
[----:B0-----:R0:W-:Y:S01]  /*27f0*/  STG.E.64 desc[UR36][R2.64], R4 ;  /* 0x0000000402007986 */ /* 0x0011e2000c101b24 */
[----:B------:R-:W-:Y:S05]  /*2800*/  BRA `(.L_x_16917) ;  /* 0x0000000800507947 */ /* 0x000fea0003800000 */
.L_x_16912:
        /* <DEDUP_REMOVED lines=10> */
.L_x_16926:
[----:B------:R-:W-:Y:S01]  /*28b0*/  CS2R R6, SRZ ;  /* 0x0000000000067805 */ /* 0x000fe2000001ff00 */
[----:B------:R-:W0:Y:S04]  /*28c0*/  I2F.F64.U32 R4, R4 ;  /* 0x0000000400047312 */ /* 0x000e280000201800 */
[----:B0-----:R0:W-:Y:S01]  /*28d0*/  STG.E.128 desc[UR36][R2.64], R4 ;  /* 0x0000000402007986 */ /* 0x0011e2000c101d24 */
[----:B------:R-:W-:Y:S05]  /*28e0*/  BRA `(.L_x_16917) ;  /* 0x0000000800187947 */ /* 0x000fea0003800000 */
.L_x_16925:
        /* <DEDUP_REMOVED lines=17> */
.L_x_16930:
[----:B------:R-:W-:Y:S05]  /*2a00*/  BSYNC.RECONVERGENT B0 ;  /* 0x0000000000007941 */ /* 0x000fea0003800200 */
.L_x_16929:
[----:B------:R0:W-:Y:S01]  /*2a10*/  STG.E.U8 desc[UR36][R2.64], R5 ;  /* 0x0000000502007986 */ /* 0x0001e2000c101124 */
[----:B------:R-:W-:Y:S05]  /*2a20*/  BRA `(.L_x_16917) ;  /* 0x0000000400c87947 */ /* 0x000fea0003800000 */
.L_x_16928:
        /* <DEDUP_REMOVED lines=16> */
.L_x_16927:
[----:B------:R-:W-:-:S04]  /*2b30*/  I2FP.F32.U32 R0, R4 ;  /* 0x0000000400007245 */ /* 0x000fc80000201000 */
[----:B------:R-:W-:-:S05]  /*2b40*/  F2FP.BF16.F32.PACK_AB R0, RZ, R0 ;  /* 0x00000000ff00723e */ /* 0x000fca00000010ff */
[----:B------:R0:W-:Y:S01]  /*2b50*/  STG.E.U16 desc[UR36][R2.64], R0 ;  /* 0x0000000002007986 */ /* 0x0001e2000c101524 */
[----:B------:R-:W-:Y:S05]  /*2b60*/  BRA `(.L_x_16917) ;  /* 0x0000000400787947 */ /* 0x000fea0003800000 */
.L_x_16924:
        /* <DEDUP_REMOVED lines=10> */
.L_x_16933:
        /* <DEDUP_REMOVED lines=12> */
.L_x_16936:
[----:B------:R-:W-:-:S04]  /*2cd0*/  SHF.R.U32.HI R0, RZ, 0x14, R5 ;  /* 0x00000014ff007819 */ /* 0x000fc80000011605 */
[----:B------:R-:W-:-:S04]  /*2ce0*/  LOP3.LUT R0, R0, 0x1, RZ, 0xc0, !PT ;  /* 0x0000000100007812 */ /* 0x000fc800078ec0ff */
[----:B------:R-:W-:-:S04]  /*2cf0*/  IADD3 R0, PT, PT, R5, 0x487ffff, R0 ;  /* 0x0487ffff05007810 */ /* 0x000fc80007ffe000 */
[----:B------:R-:W-:-:S04]  /*2d00*/  SHF.R.U32.HI R0, RZ, 0x14, R0 ;  /* 0x00000014ff007819 */ /* 0x000fc80000011600 */
[----:B------:R-:W-:-:S07]  /*2d10*/  LOP3.LUT R4, R0, 0xff, RZ, 0xc0, !PT ;  /* 0x000000ff00047812 */ /* 0x000fce00078ec0ff */
.L_x_16937:
[----:B------:R-:W-:-:S07]  /*2d20*/  PRMT R0, R4, 0x7610, R0 ;  /* 0x0000761004007816 */ /* 0x000fce0000000000 */
.L_x_16935:
[----:B------:R-:W-:Y:S05]  /*2d30*/  BSYNC.RECONVERGENT B0 ;  /* 0x0000000000007941 */ /* 0x000fea0003800200 */
.L_x_16934:
[----:B------:R0:W-:Y:S01]  /*2d40*/  STG.E.U8 desc[UR36][R2.64], R0 ;  /* 0x0000000002007986 */ /* 0x0001e2000c101124 */
[----:B------:R-:W-:Y:S05]  /*2d50*/  BRA `(.L_x_16917) ;  /* 0x0000000000fc7947 */ /* 0x000fea0003800000 */
.L_x_16932:
        /* <DEDUP_REMOVED lines=12> */
.L_x_16940:
[----:B------:R-:W-:-:S04]  /*2e20*/  SHF.R.U32.HI R0, RZ, 0x15, R5 ;  /* 0x00000015ff007819 */ /* 0x000fc80000011605 */
[----:B------:R-:W-:-:S04]  /*2e30*/  LOP3.LUT R0, R0, 0x1, RZ, 0xc0, !PT ;  /* 0x0000000100007812 */ /* 0x000fc800078ec0ff */
[----:B------:R-:W-:-:S04]  /*2e40*/  IADD3 R0, PT, PT, R5, 0x88fffff, R0 ;  /* 0x088fffff05007810 */ /* 0x000fc80007ffe000 */
[----:B------:R-:W-:-:S04]  /*2e50*/  SHF.R.U32.HI R0, RZ, 0x15, R0 ;  /* 0x00000015ff007819 */ /* 0x000fc80000011600 */
[----:B------:R-:W-:-:S07]  /*2e60*/  LOP3.LUT R4, R0, 0xff, RZ, 0xc0, !PT ;  /* 0x000000ff00047812 */ /* 0x000fce00078ec0ff */
.L_x_16941:
[----:B------:R-:W-:-:S07]  /*2e70*/  PRMT R0, R4, 0x7610, R0 ;  /* 0x0000761004007816 */ /* 0x000fce0000000000 */
.L_x_16939:
[----:B------:R-:W-:Y:S05]  /*2e80*/  BSYNC.RECONVERGENT B0 ;  /* 0x0000000000007941 */ /* 0x000fea0003800200 */
.L_x_16938:
[----:B------:R0:W-:Y:S01]  /*2e90*/  STG.E.U8 desc[UR36][R2.64], R0 ;  /* 0x0000000002007986 */ /* 0x0001e2000c101124 */
[----:B------:R-:W-:Y:S05]  /*2ea0*/  BRA `(.L_x_16917) ;  /* 0x0000000000a87947 */ /* 0x000fea0003800000 */
.L_x_16931:
[----:B------:R-:W-:-:S09]  /*2eb0*/  UISETP.NE.AND UP0, UPT, UR4, 0x1c, UPT ;  /* 0x0000001c0400788c */ /* 0x000fd2000bf05270 */
[----:B------:R-:W-:Y:S05]  /*2ec0*/  BRA.U !UP0, `(.L_x_16942) ;  /* 0x00000001089c7547 */ /* 0x000fea000b800000 */
[----:B------:R-:W-:-:S09]  /*2ed0*/  UISETP.NE.AND UP0, UPT, UR4, 0x1d, UPT ;  /* 0x0000001d0400788c */ /* 0x000fd2000bf05270 */
[----:B------:R-:W-:Y:S05]  /*2ee0*/  BRA.U !UP0, `(.L_x_16943) ;  /* 0x0000000108887547 */ /* 0x000fea000b800000 */
[----:B------:R-:W-:-:S09]  /*2ef0*/  UISETP.NE.AND UP0, UPT, UR4, 0x2c, UPT ;  /* 0x0000002c0400788c */ /* 0x000fd2000bf05270 */
[----:B------:R-:W-:Y:S05]  /*2f00*/  BRA.U !UP0, `(.L_x_16944) ;  /* 0x0000000108447547 */ /* 0x000fea000b800000 */
.L_x_16916:
        /* <DEDUP_REMOVED lines=16> */
.L_x_16945:
[----:B------:R-:W-:Y:S05]  /*3010*/  BRA `(.L_x_16917) ;  /* 0x00000000004c7947 */ /* 0x000fea0003800000 */
.L_x_16944:
        /* <DEDUP_REMOVED lines=15> */
.L_x_16943:
[----:B------:R-:W-:-:S05]  /*3110*/  IMAD.MOV.U32 R5, RZ, RZ, RZ ;  /* 0x000000ffff057224 */ /* 0x000fca00078e00ff */
[----:B------:R0:W-:Y:S01]  /*3120*/  STG.E.64 desc[UR36][R2.64], R4 ;  /* 0x0000000402007986 */ /* 0x0001e2000c101b24 */
[----:B------:R-:W-:Y:S05]  /*3130*/  BRA `(.L_x_16917) ;  /* 0x0000000000047947 */ /* 0x000fea0003800000 */
.L_x_16942:
[----:B------:R0:W-:Y:S02]  /*3140*/  STG.E desc[UR36][R2.64], R4 ;  /* 0x0000000402007986 */ /* 0x0001e4000c101924 */
.L_x_16917:
[----:B------:R-:W-:Y:S05]  /*3150*/  BSYNC.RECONVERGENT B6 ;  /* 0x0000000000067941 */ /* 0x000fea0003800200 */
.L_x_16911:
[----:B------:R-:W-:-:S07]  /*3160*/  VIADD R17, R17, 0x80 ;  /* 0x0000008011117836 */ /* 0x000fce0000000000 */
.L_x_16875:
[----:B------:R-:W-:Y:S05]  /*3170*/  BSYNC.RECONVERGENT B7 ;  /* 0x0000000000077941 */ /* 0x000fea0003800200 */
.L_x_16874:
        /* <DEDUP_REMOVED lines=307> */
.L_x_16948:
        /* <DEDUP_REMOVED lines=18> */
.L_x_16952:
[----:B------:R-:W2:Y:S02]  /*45d0*/  LDG.E.U8 R2, desc[UR36][R2.64] ;  /* 0x0000002402027981 */ /* 0x000ea4000c1e1100 */
[----:B--2---:R-:W-:-:S04]  /*45e0*/  I2FP.F32.U32 R0, R2 ;  /* 0x0000000200007245 */ /* 0x004fc80000201000 */
[----:B------:R-:W-:Y:S01]  /*45f0*/  F2FP.F16.F32.PACK_AB R0, RZ, R0 ;  /* 0x00000000ff00723e */ /* 0x000fe200000000ff */
[----:B------:R-:W-:Y:S06]  /*4600*/  BRA `(.L_x_16954) ;  /* 0x0000000c009c7947 */ /* 0x000fec0003800000 */
.L_x_16951:
        /* <DEDUP_REMOVED lines=10> */
.L_x_16956:
[----:B------:R-:W2:Y:S02]  /*46b0*/  LDG.E R2, desc[UR36][R2.64] ;  /* 0x0000002402027981 */ /* 0x000ea4000c1e1900 */
[----:B--2---:R-:W-:-:S04]  /*46c0*/  I2FP.F32.S32 R0, R2 ;  /* 0x0000000200007245 */ /* 0x004fc80000201400 */
[----:B------:R-:W-:Y:S01]  /*46d0*/  F2FP.F16.F32.PACK_AB R0, RZ, R0 ;  /* 0x00000000ff00723e */ /* 0x000fe200000000ff */
[----:B------:R-:W-:Y:S06]  /*46e0*/  BRA `(.L_x_16954) ;  /* 0x0000000c00647947 */ /* 0x000fec0003800000 */
.L_x_16955:
[----:B------:R-:W2:Y:S02]  /*46f0*/  LDG.E.U16 R2, desc[UR36][R2.64] ;  /* 0x0000002402027981 */ /* 0x000ea4000c1e1500 */
[----:B--2---:R-:W0:Y:S02]  /*4700*/  I2F.S16 R0, R2 ;  /* 0x0000000200007306 */ /* 0x004e240000101400 */
[----:B0-----:R-:W-:Y:S01]  /*4710*/  F2FP.F16.F32.PACK_AB R0, RZ, R0 ;  /* 0x00000000ff00723e */ /* 0x001fe200000000ff */
[----:B------:R-:W-:Y:S06]  /*4720*/  BRA `(.L_x_16954) ;  /* 0x0000000c00547947 */ /* 0x000fec0003800000 */
.L_x_16950:
        /* <DEDUP_REMOVED lines=9> */
.L_x_16958:
[----:B------:R1:W5:Y:S01]  /*47c0*/  LDG.E.U16 R0, desc[UR36][R2.64] ;  /* 0x0000002402007981 */ /* 0x000362000c1e1500 */
[----:B------:R-:W-:Y:S05]  /*47d0*/  BRA `(.L_x_16954) ;  /* 0x0000000c00287947 */ /* 0x000fea0003800000 */
.L_x_16957:
        /* <DEDUP_REMOVED lines=9> */
.L_x_16960:
[----:B------:R0:W5:Y:S01]  /*4870*/  LDG.E.U16 R0, desc[UR36][R2.64] ;  /* 0x0000002402007981 */ /* 0x000162000c1e1500 */
[----:B------:R-:W-:Y:S05]  /*4880*/  BRA `(.L_x_16954) ;  /* 0x0000000800fc7947 */ /* 0x000fea0003800000 */
.L_x_16959:
        /* <DEDUP_REMOVED lines=12> */
.L_x_16949:
        /* <DEDUP_REMOVED lines=13> */
.L_x_16963:
        /* <DEDUP_REMOVED lines=12> */
.L_x_16962:
        /* <DEDUP_REMOVED lines=27> */
.L_x_16965:
        /* <DEDUP_REMOVED lines=13> */
.L_x_16964:
[----:B------:R-:W2:Y:S02]  /*4d60*/  LDG.E.U16 R0, desc[UR36][R2.64] ;  /* 0x0000002402007981 */ /* 0x000ea4000c1e1500 */
[----:B--2---:R-:W-:-:S05]  /*4d70*/  IMAD.U32 R0, R0, 0x10000, RZ ;  /* 0x0001000000007824 */ /* 0x004fca00078e00ff */
[----:B------:R-:W-:Y:S01]  /*4d80*/  F2FP.F16.F32.PACK_AB R0, RZ, R0 ;  /* 0x00000000ff00723e */ /* 0x000fe200000000ff */
[----:B------:R-:W-:Y:S06]  /*4d90*/  BRA `(.L_x_16954) ;  /* 0x0000000400b87947 */ /* 0x000fec0003800000 */
.L_x_16961:
        /* <DEDUP_REMOVED lines=12> */
.L_x_16968:
        /* <DEDUP_REMOVED lines=21> */
.L_x_16972:
[----:B------:R-:W-:Y:S05]  /*4fb0*/  BSYNC.RECONVERGENT B1 ;  /* 0x0000000000017941 */ /* 0x000fea0003800200 */
.L_x_16971:
[----:B------:R-:W-:Y:S01]  /*4fc0*/  IMAD.SHL.U32 R0, R0, 0x100000, RZ ;  /* 0x0010000000007824 */ /* 0x000fe200078e00ff */
[----:B------:R-:W-:-:S04]  /*4fd0*/  LEA R2, R2, 0x3b800000, 0x17 ;  /* 0x3b80000002027811 */ /* 0x000fc800078eb8ff */
[----:B------:R-:W-:-:S07]  /*4fe0*/  LOP3.LUT R0, R2, R0, R7, 0xfe, !PT ;  /* 0x0000000002007212 */ /* 0x000fce00078efe07 */
.L_x_16970:
[----:B------:R-:W-:Y:S05]  /*4ff0*/  BSYNC.RECONVERGENT B0 ;  /* 0x0000000000007941 */ /* 0x000fea0003800200 */
.L_x_16969:
[----:B------:R-:W-:Y:S01]  /*5000*/  F2FP.F16.F32.PACK_AB R0, RZ, R0 ;  /* 0x00000000ff00723e */ /* 0x000fe200000000ff */
[----:B------:R-:W-:Y:S06]  /*5010*/  BRA `(.L_x_16954) ;  /* 0x0000000400187947 */ /* 0x000fec0003800000 */
.L_x_16967:
        /* <DEDUP_REMOVED lines=21> */
.L_x_16976:
[----:B------:R-:W-:Y:S05]  /*5170*/  BSYNC.RECONVERGENT B1 ;  /* 0x0000000000017941 */ /* 0x000fea0003800200 */
.L_x_16975:
[----:B------:R-:W-:Y:S02]  /*5180*/  SHF.L.U32 R0, R0, 0x15, RZ ;  /* 0x0000001500007819 */ /* 0x000fe400000006ff */
[----:B------:R-:W-:-:S04]  /*5190*/  LEA R2, R2, 0x37800000, 0x17 ;  /* 0x3780000002027811 */ /* 0x000fc800078eb8ff */
[----:B------:R-:W-:-:S07]  /*51a0*/  LOP3.LUT R0, R2, R0, R7, 0xfe, !PT ;  /* 0x0000000002007212 */ /* 0x000fce00078efe07 */
.L_x_16974:
[----:B------:R-:W-:Y:S05]  /*51b0*/  BSYNC.RECONVERGENT B0 ;  /* 0x0000000000007941 */ /* 0x000fea0003800200 */
.L_x_16973:
[----:B------:R-:W-:Y:S01]  /*51c0*/  F2FP.F16.F32.PACK_AB R0, RZ, R0 ;  /* 0x00000000ff00723e */ /* 0x000fe200000000ff */
[----:B------:R-:W-:Y:S06]  /*51d0*/  BRA `(.L_x_16954) ;  /* 0x0000000000a87947 */ /* 0x000fec0003800000 */
.L_x_16966:
        /* <DEDUP_REMOVED lines=14> */
.L_x_16980:
[----:B------:R-:W-:Y:S05]  /*52c0*/  BSYNC.RECONVERGENT B0 ;  /* 0x0000000000007941 */ /* 0x000fea0003800200 */
.L_x_16979:
[----:B------:R-:W-:Y:S01]  /*52d0*/  F2FP.F16.F32.PACK_AB R0, RZ, R0 ;  /* 0x00000000ff00723e */ /* 0x000fe200000000ff */
[----:B------:R-:W-:Y:S06]  /*52e0*/  BRA `(.L_x_16954) ;  /* 0x0000000000647947 */ /* 0x000fec0003800000 */
.L_x_16953:
        /* <DEDUP_REMOVED lines=16> */
.L_x_16981:
[----:B------:R-:W-:Y:S01]  /*53f0*/  PRMT R0, RZ, 0x7610, R0 ;  /* 0x00007610ff007816 */ /* 0x000fe20000000000 */
[----:B------:R-:W-:Y:S06]  /*5400*/  BRA `(.L_x_16954) ;  /* 0x00000000001c7947 */ /* 0x000fec0003800000 */
.L_x_16978:
[----:B------:R-:W2:Y:S02]  /*5410*/  LDG.E.64 R2, desc[UR36][R2.64] ;  /* 0x0000002402027981 */ /* 0x000ea4000c1e1b00 */
[----:B--2---:R-:W0:Y:S02]  /*5420*/  I2F.U64 R0, R2 ;  /* 0x0000000200007312 */ /* 0x004e240000301000 */
[----:B0-----:R-:W-:Y:S01]  /*5430*/  F2FP.F16.F32.PACK_AB R0, RZ, R0 ;  /* 0x00000000ff00723e */ /* 0x001fe200000000ff */
[----:B------:R-:W-:Y:S06]  /*5440*/  BRA `(.L_x_16954) ;  /* 0x00000000000c7947 */ /* 0x000fec0003800000 */
.L_x_16977:
[----:B------:R-:W2:Y:S02]  /*5450*/  LDG.E R2, desc[UR36][R2.64] ;  /* 0x0000002402027981 */ /* 0x000ea4000c1e1900 */
[----:B--2---:R-:W-:-:S04]  /*5460*/  I2FP.F32.U32 R0, R2 ;  /* 0x0000000200007245 */ /* 0x004fc80000201000 */
[----:B------:R-:W-:-:S07]  /*5470*/  F2FP.F16.F32.PACK_AB R0, RZ, R0 ;  /* 0x00000000ff00723e */ /* 0x000fce00000000ff */
.L_x_16954:
        /* <DEDUP_REMOVED lines=23> */
.L_x_16986:
[----:B------:R0:W-:Y:S01]  /*55f0*/  STG.E.U8 desc[UR36][R2.64], R4 ;  /* 0x0000000402007986 */ /* 0x0001e2000c101124 */
[----:B------:R-:W-:Y:S05]  /*5600*/  BRA `(.L_x_16988) ;  /* 0x0000000800fc7947 */ /* 0x000fea0003800000 */
.L_x_16985:
        /* <DEDUP_REMOVED lines=9> */
.L_x_16990:
[----:B------:R0:W-:Y:S01]  /*56a0*/  STG.E desc[UR36][R2.64], R4 ;  /* 0x0000000402007986 */ /* 0x0001e2000c101924 */
[----:B------:R-:W-:Y:S05]  /*56b0*/  BRA `(.L_x_16988) ;  /* 0x0000000800d07947 */ /* 0x000fea0003800000 */
.L_x_16989:
[----:B------:R0:W-:Y:S01]  /*56c0*/  STG.E.U16 desc[UR36][R2.64], R4 ;  /* 0x0000000402007986 */ /* 0x0001e2000c101524 */
[----:B------:R-:W-:Y:S05]  /*56d0*/  BRA `(.L_x_16988) ;  /* 0x0000000800c87947 */ /* 0x000fea0003800000 */
.L_x_16984:
        /* <DEDUP_REMOVED lines=9> */
.L_x_16992:
[----:B------:R-:W-:-:S04]  /*5770*/  I2FP.F32.U32 R0, R4 ;  /* 0x0000000400007245 */ /* 0x000fc80000201000 */
[----:B------:R-:W-:-:S05]  /*5780*/  F2FP.F16.F32.PACK_AB R0, RZ, R0 ;  /* 0x00000000ff00723e */ /* 0x000fca00000000ff */
[----:B------:R0:W-:Y:S01]  /*5790*/  STG.E.U16 desc[UR36][R2.64], R0 ;  /* 0x0000000002007986 */ /* 0x0001e2000c101524 */
[----:B------:R-:W-:Y:S05]  /*57a0*/  BRA `(.L_x_16988) ;  /* 0x0000000800947947 */ /* 0x000fea0003800000 */
.L_x_16991:
        /* <DEDUP_REMOVED lines=10> */
.L_x_16994:
[----:B------:R-:W-:-:S04]  /*5850*/  I2FP.F32.U32 R4, R4 ;  /* 0x0000000400047245 */ /* 0x000fc80000201000 */
[----:B------:R-:W-:-:S04]  /*5860*/  F2FP.F16.F32.PACK_AB R5, RZ, R4 ;  /* 0x00000004ff05723e */ /* 0x000fc800000000ff */
[----:B------:R-:W-:-:S05]  /*5870*/  PRMT R5, R5, 0x5410, RZ ;  /* 0x0000541005057816 */ /* 0x000fca00000000ff */
[----:B------:R0:W-:Y:S01]  /*5880*/  STG.E desc[UR36][R2.64], R5 ;  /* 0x0000000502007986 */ /* 0x0001e2000c101924 */
[----:B------:R-:W-:Y:S05]  /*5890*/  BRA `(.L_x_16988) ;  /* 0x0000000800587947 */ /* 0x000fea0003800000 */
.L_x_16993:
[----:B------:R-:W0:Y:S02]  /*58a0*/  I2F.F64.U32 R4, R4 ;  /* 0x0000000400047312 */ /* 0x000e240000201800 */
[----:B0-----:R0:W-:Y:S01]  /*58b0*/  STG.E.64 desc[UR36][R2.64], R4 ;  /* 0x0000000402007986 */ /* 0x0011e2000c101b24 */
[----:B------:R-:W-:Y:S05]  /*58c0*/  BRA `(.L_x_16988) ;  /* 0x00000008004c7947 */ /* 0x000fea0003800000 */
.L_x_16983:
        /* <DEDUP_REMOVED lines=12> */
.L_x_16998:
        /* <DEDUP_REMOVED lines=17> */
.L_x_17000:
[----:B------:R-:W-:Y:S05]  /*5aa0*/  BSYNC.RECONVERGENT B0 ;  /* 0x0000000000007941 */ /* 0x000fea0003800200 */
.L_x_16999:
[----:B------:R0:W-:Y:S01]  /*5ab0*/  STG.E.U8 desc[UR36][R2.64], R0 ;  /* 0x0000000002007986 */ /* 0x0001e2000c101124 */
[----:B------:R-:W-:Y:S05]  /*5ac0*/  BRA `(.L_x_16988) ;  /* 0x0000000400cc7947 */ /* 0x000fea0003800000 */
.L_x_16997:
        /* <DEDUP_REMOVED lines=17> */
.L_x_17002:
[----:B------:R-:W-:Y:S05]  /*5be0*/  BSYNC.RECONVERGENT B0 ;  /* 0x0000000000007941 */ /* 0x000fea0003800200 */
.L_x_17001:
[----:B------:R0:W-:Y:S01]  /*5bf0*/  STG.E.U8 desc[UR36][R2.64], R0 ;  /* 0x0000000002007986 */ /* 0x0001e2000c101124 */
[----:B------:R-:W-:Y:S05]  /*5c00*/  BRA `(.L_x_16988) ;  /* 0x00000004007c7947 */ /* 0x000fea0003800000 */
.L_x_16996:
        /* <DEDUP_REMOVED lines=21> */
.L_x_17004:
[----:B------:R-:W-:-:S05]  /*5d60*/  MOV R5, RZ ;  /* 0x000000ff00057202 */ /* 0x000fca0000000f00 */
[----:B------:R0:W-:Y:S01]  /*5d70*/  STG.E.64 desc[UR36][R2.64], R4 ;  /* 0x0000000402007986 */ /* 0x0001e2000c101b24 */
[----:B------:R-:W-:Y:S05]  /*5d80*/  BRA `(.L_x_16988) ;  /* 0x00000004001c7947 */ /* 0x000fea0003800000 */
.L_x_17003:
[----:B------:R0:W-:Y:S01]  /*5d90*/  STG.E desc[UR36][R2.64], R4 ;  /* 0x0000000402007986 */ /* 0x0001e2000c101924 */
[----:B------:R-:W-:Y:S05]  /*5da0*/  BRA `(.L_x_16988) ;  /* 0x0000000400147947 */ /* 0x000fea0003800000 */
.L_x_16995:
        /* <DEDUP_REMOVED lines=8> */
.L_x_17006:
[----:B------:R-:W-:Y:S01]  /*5e30*/  CS2R R6, SRZ ;  /* 0x0000000000067805 */ /* 0x000fe2000001ff00 */
[----:B------:R-:W0:Y:S04]  /*5e40*/  I2F.F64.U32 R4, R4 ;  /* 0x0000000400047312 */ /* 0x000e280000201800 */
[----:B0-----:R4:W-:Y:S01]  /*5e50*/  STG.E.128 desc[UR36][R2.64], R4 ;  /* 0x0000000402007986 */ /* 0x0019e2000c101d24 */
[----:B------:R-:W-:Y:S05]  /*5e60*/  BRA `(.L_x_16988) ;  /* 0x0000000000e47947 */ /* 0x000fea0003800000 */
.L_x_17005:
[----:B------:R-:W-:-:S09]  /*5e70*/  UISETP.NE.AND UP0, UPT, UR4, 0xf, UPT ;  /* 0x0000000f0400788c */ /* 0x000fd2000bf05270 */
[----:B------:R-:W-:Y:S05]  /*5e80*/  BRA.U !UP0, `(.L_x_17007) ;  /* 0x0000000108d07547 */ /* 0x000fea000b800000 */
[----:B------:R-:W-:-:S09]  /*5e90*/  UISETP.NE.AND UP0, UPT, UR4, 0x17, UPT ;  /* 0x000000170400788c */ /* 0x000fd2000bf05270 */
[----:B------:R-:W-:Y:S05]  /*5ea0*/  BRA.U !UP0, `(.L_x_17008) ;  /* 0x0000000108847547 */ /* 0x000fea000b800000 */
[----:B------:R-:W-:-:S09]  /*5eb0*/  UISETP.NE.AND UP0, UPT, UR4, 0x18, UPT ;  /* 0x000000180400788c */ /* 0x000fd2000bf05270 */
[----:B------:R-:W-:Y:S05]  /*5ec0*/  BRA.U !UP0, `(.L_x_17009) ;  /* 0x0000000108447547 */ /* 0x000fea000b800000 */
.L_x_16987:
        /* <DEDUP_REMOVED lines=16> */
.L_x_17010:
[----:B------:R-:W-:Y:S05]  /*5fd0*/  BRA `(.L_x_16988) ;  /* 0x0000000000887947 */ /* 0x000fea0003800000 */
.L_x_17009:
        /* <DEDUP_REMOVED lines=11> */
.L_x_17012:
[----:B------:R-:W-:Y:S05]  /*6090*/  BSYNC.RECONVERGENT B0 ;  /* 0x0000000000007941 */ /* 0x000fea0003800200 */
.L_x_17011:
[----:B------:R3:W-:Y:S01]  /*60a0*/  STG.E.U8 desc[UR36][R2.64], R5 ;  /* 0x0000000502007986 */ /* 0x0007e2000c101124 */
[----:B------:R-:W-:Y:S05]  /*60b0*/  BRA `(.L_x_16988) ;  /* 0x0000000000507947 */ /* 0x000fea0003800000 */
.L_x_17008:
        /* <DEDUP_REMOVED lines=12> */
.L_x_17013:
[----:B------:R-:W-:Y:S01]  /*6180*/  IMAD.MOV.U32 R5, RZ, RZ, 0x7f ;  /* 0x0000007fff057424 */ /* 0x000fe200078e00ff */
[----:B------:R-:W-:-:S04]  /*6190*/  ISETP.GT.U32.AND P0, PT, R7, 0x7f800000, PT ;  /* 0x7f8000000700780c */ /* 0x000fc80003f04070 */
[----:B------:R-:W-:-:S05]  /*61a0*/  SEL R5, R5, 0x7c, P0 ;  /* 0x0000007c05057807 */ /* 0x000fca0000000000 */
[----:B------:R2:W-:Y:S01]  /*61b0*/  STG.E.U8 desc[UR36][R2.64], R5 ;  /* 0x0000000502007986 */ /* 0x0005e2000c101124 */
[----:B------:R-:W-:Y:S05]  /*61c0*/  BRA `(.L_x_16988) ;  /* 0x00000000000c7947 */ /* 0x000fea0003800000 */
.L_x_17007:
[----:B------:R-:W-:-:S04]  /*61d0*/  I2FP.F32.U32 R0, R4 ;  /* 0x0000000400007245 */ /* 0x000fc80000201000 */
[----:B------:R-:W-:-:S05]  /*61e0*/  F2FP.BF16.F32.PACK_AB R0, RZ, R0 ;  /* 0x00000000ff00723e */ /* 0x000fca00000010ff */
[----:B------:R0:W-:Y:S02]  /*61f0*/  STG.E.U16 desc[UR36][R2.64], R0 ;  /* 0x0000000002007986 */ /* 0x0001e4000c101524 */
.L_x_16988:
[----:B------:R-:W-:Y:S05]  /*6200*/  BSYNC.RECONVERGENT B6 ;  /* 0x0000000000067941 */ /* 0x000fea0003800200 */
.L_x_16982:
[----:B------:R-:W-:-:S07]  /*6210*/  IADD3 R17, PT, PT, R17, 0x80, RZ ;  /* 0x0000008011117810 */ /* 0x000fce0007ffe0ff */
.L_x_16947:
[----:B------:R-:W-:Y:S05]  /*6220*/  BSYNC.RECONVERGENT B7 ;  /* 0x0000000000077941 */ /* 0x000fea0003800200 */
.L_x_16946:
        /* <DEDUP_REMOVED lines=307> */
.L_x_17016:
        /* <DEDUP_REMOVED lines=18> */
.L_x_17020:
[----:B------:R-:W2:Y:S02]  /*7680*/  LDG.E.U8 R2, desc[UR36][R2.64] ;  /* 0x0000002402027981 */ /* 0x000ea4000c1e1100 */
[----:B--2---:R-:W-:-:S04]  /*7690*/  I2FP.F32.U32 R0, R2 ;  /* 0x0000000200007245 */ /* 0x004fc80000201000 */
[----:B------:R-:W-:Y:S01]  /*76a0*/  F2FP.F16.F32.PACK_AB R0, RZ, R0 ;  /* 0x00000000ff00723e */ /* 0x000fe200000000ff */
[----:B------:R-:W-:Y:S06]  /*76b0*/  BRA `(.L_x_17022) ;  /* 0x0000000c009c7947 */ /* 0x000fec0003800000 */
.L_x_17019:
        /* <DEDUP_REMOVED lines=10> */
.L_x_17024:
[----:B------:R-:W2:Y:S02]  /*7760*/  LDG.E R2, desc[UR36][R2.64] ;  /* 0x0000002402027981 */ /* 0x000ea4000c1e1900 */
[----:B--2---:R-:W-:-:S04]  /*7770*/  I2FP.F32.S32 R0, R2 ;  /* 0x0000000200007245 */ /* 0x004fc80000201400 */
[----:B------:R-:W-:Y:S01]  /*7780*/  F2FP.F16.F32.PACK_AB R0, RZ, R0 ;  /* 0x00000000ff00723e */ /* 0x000fe200000000ff */
[----:B------:R-:W-:Y:S06]  /*7790*/  BRA `(.L_x_17022) ;  /* 0x0000000c00647947 */ /* 0x000fec0003800000 */
.L_x_17023:
[----:B------:R-:W2:Y:S02]  /*77a0*/  LDG.E.U16 R2, desc[UR36][R2.64] ;  /* 0x0000002402027981 */ /* 0x000ea4000c1e1500 */
[----:B--2---:R-:W0:Y:S02]  /*77b0*/  I2F.S16 R0, R2 ;  /* 0x0000000200007306 */ /* 0x004e240000101400 */
[----:B0-----:R-:W-:Y:S01]  /*77c0*/  F2FP.F16.F32.PACK_AB R0, RZ, R0 ;  /* 0x00000000ff00723e */ /* 0x001fe200000000ff */
[----:B------:R-:W-:Y:S06]  /*77d0*/  BRA `(.L_x_17022) ;  /* 0x0000000c00547947 */ /* 0x000fec0003800000 */
.L_x_17018:
        /* <DEDUP_REMOVED lines=9> */
.L_x_17026:
[----:B------:R0:W5:Y:S01]  /*7870*/  LDG.E.U16 R0, desc[UR36][R2.64] ;  /* 0x0000002402007981 */ /* 0x000162000c1e1500 */
[----:B------:R-:W-:Y:S05]  /*7880*/  BRA `(.L_x_17022) ;  /* 0x0000000c00287947 */ /* 0x000fea0003800000 */
.L_x_17025:
        /* <DEDUP_REMOVED lines=9> */
.L_x_17028:
[----:B------:R1:W5:Y:S01]  /*7920*/  LDG.E.U16 R0, desc[UR36][R2.64] ;  /* 0x0000002402007981 */ /* 0x000362000c1e1500 */
[----:B------:R-:W-:Y:S05]  /*7930*/  BRA `(.L_x_17022) ;  /* 0x0000000800fc7947 */ /* 0x000fea0003800000 */
.L_x_17027:
        /* <DEDUP_REMOVED lines=12> */
.L_x_17017:
        /* <DEDUP_REMOVED lines=13> */
.L_x_17031:
        /* <DEDUP_REMOVED lines=12> */
.L_x_17030:
        /* <DEDUP_REMOVED lines=27> */
.L_x_17033:
        /* <DEDUP_REMOVED lines=13> */
.L_x_17032:
[----:B------:R-:W2:Y:S02]  /*7e10*/  LDG.E.U16 R0, desc[UR36][R2.64] ;  /* 0x0000002402007981 */ /* 0x000ea4000c1e1500 */
[----:B--2---:R-:W-:-:S05]  /*7e20*/  IMAD.U32 R0, R0, 0x10000, RZ ;  /* 0x0001000000007824 */ /* 0x004fca00078e00ff */
[----:B------:R-:W-:Y:S01]  /*7e30*/  F2FP.F16.F32.PACK_AB R0, RZ, R0 ;  /* 0x00000000ff00723e */ /* 0x000fe200000000ff */
[----:B------:R-:W-:Y:S06]  /*7e40*/  BRA `(.L_x_17022) ;  /* 0x0000000400b87947 */ /* 0x000fec0003800000 */
.L_x_17029:
        /* <DEDUP_REMOVED lines=12> */
.L_x_17036:
        /* <DEDUP_REMOVED lines=21> */
.L_x_17040:
[----:B------:R-:W-:Y:S05]  /*8060*/  BSYNC.RECONVERGENT B1 ;  /* 0x0000000000017941 */ /* 0x000fea0003800200 */
.L_x_17039:
[----:B------:R-:W-:Y:S02]  /*8070*/  SHF.L.U32 R0, R0, 0x14, RZ ;  /* 0x0000001400007819 */ /* 0x000fe400000006ff */
[----:B------:R-:W-:-:S04]  /*8080*/  LEA R2, R2, 0x3b800000, 0x17 ;  /* 0x3b80000002027811 */ /* 0x000fc800078eb8ff */
[----:B------:R-:W-:-:S07]  /*8090*/  LOP3.LUT R0, R2, R0, R7, 0xfe, !PT ;  /* 0x0000000002007212 */ /* 0x000fce00078efe07 */
.L_x_17038:
[----:B------:R-:W-:Y:S05]  /*80a0*/  BSYNC.RECONVERGENT B0 ;  /* 0x0000000000007941 */ /* 0x000fea0003800200 */
.L_x_17037:
[----:B------:R-:W-:Y:S01]  /*80b0*/  F2FP.F16.F32.PACK_AB R0, RZ, R0 ;  /* 0x00000000ff00723e */ /* 0x000fe200000000ff */
[----:B------:R-:W-:Y:S06]  /*80c0*/  BRA `(.L_x_17022) ;  /* 0x0000000400187947 */ /* 0x000fec0003800000 */
.L_x_17035:
        /* <DEDUP_REMOVED lines=21> */
.L_x_17044:
[----:B------:R-:W-:Y:S05]  /*8220*/  BSYNC.RECONVERGENT B1 ;  /* 0x0000000000017941 */ /* 0x000fea0003800200 */
.L_x_17043:
[----:B------:R-:W-:Y:S01]  /*8230*/  IMAD.SHL.U32 R0, R0, 0x200000, RZ ;  /* 0x0020000000007824 */ /* 0x000fe200078e00ff */
[----:B------:R-:W-:-:S04]  /*8240*/  LEA R2, R2, 0x37800000, 0x17 ;  /* 0x3780000002027811 */ /* 0x000fc800078eb8ff */
[----:B------:R-:W-:-:S07]  /*8250*/  LOP3.LUT R0, R2, R0, R7, 0xfe, !PT ;  /* 0x0000000002007212 */ /* 0x000fce00078efe07 */
.L_x_17042:
[----:B------:R-:W-:Y:S05]  /*8260*/  BSYNC.RECONVERGENT B0 ;  /* 0x0000000000007941 */ /* 0x000fea0003800200 */
.L_x_17041:
[----:B------:R-:W-:Y:S01]  /*8270*/  F2FP.F16.F32.PACK_AB R0, RZ, R0 ;  /* 0x00000000ff00723e */ /* 0x000fe200000000ff */
[----:B------:R-:W-:Y:S06]  /*8280*/  BRA `(.L_x_17022) ;  /* 0x0000000000a87947 */ /* 0x000fec0003800000 */
.L_x_17034:
        /* <DEDUP_REMOVED lines=14> */
.L_x_17048:
[----:B------:R-:W-:Y:S05]  /*8370*/  BSYNC.RECONVERGENT B0 ;  /* 0x0000000000007941 */ /* 0x000fea0003800200 */
.L_x_17047:
[----:B------:R-:W-:Y:S01]  /*8380*/  F2FP.F16.F32.PACK_AB R0, RZ, R0 ;  /* 0x00000000ff00723e */ /* 0x000fe200000000ff */
[----:B------:R-:W-:Y:S06]  /*8390*/  BRA `(.L_x_17022) ;  /* 0x0000000000647947 */ /* 0x000fec0003800000 */
.L_x_17021:
        /* <DEDUP_REMOVED lines=16> */
.L_x_17049:
[----:B------:R-:W-:Y:S01]  /*84a0*/  PRMT R0, RZ, 0x7610, R0 ;  /* 0x00007610ff007816 */ /* 0x000fe20000000000 */
[----:B------:R-:W-:Y:S06]  /*84b0*/  BRA `(.L_x_17022) ;  /* 0x00000000001c7947 */ /* 0x000fec0003800000 */
.L_x_17046:
[----:B------:R-:W2:Y:S02]  /*84c0*/  LDG.E.64 R2, desc[UR36][R2.64] ;  /* 0x0000002402027981 */ /* 0x000ea4000c1e1b00 */
[----:B--2---:R-:W0:Y:S02]  /*84d0*/  I2F.U64 R0, R2 ;  /* 0x0000000200007312 */ /* 0x004e240000301000 */
[----:B0-----:R-:W-:Y:S01]  /*84e0*/  F2FP.F16.F32.PACK_AB R0, RZ, R0 ;  /* 0x00000000ff00723e */ /* 0x001fe200000000ff */
[----:B------:R-:W-:Y:S06]  /*84f0*/  BRA `(.L_x_17022) ;  /* 0x00000000000c7947 */ /* 0x000fec0003800000 */
.L_x_17045:
[----:B------:R-:W2:Y:S02]  /*8500*/  LDG.E R2, desc[UR36][R2.64] ;  /* 0x0000002402027981 */ /* 0x000ea4000c1e1900 */
[----:B--2---:R-:W-:-:S04]  /*8510*/  I2FP.F32.U32 R0, R2 ;  /* 0x0000000200007245 */ /* 0x004fc80000201000 */
[----:B------:R-:W-:-:S07]  /*8520*/  F2FP.F16.F32.PACK_AB R0, RZ, R0 ;  /* 0x00000000ff00723e */ /* 0x000fce00000000ff */
.L_x_17022:
        /* <DEDUP_REMOVED lines=23> */
.L_x_17054:
[----:B------:R0:W-:Y:S01]  /*86a0*/  STG.E.U8 desc[UR36][R2.64], R4 ;  /* 0x0000000402007986 */ /* 0x0001e2000c101124 */
[----:B------:R-:W-:Y:S05]  /*86b0*/  BRA `(.L_x_17056) ;  /* 0x0000000800fc7947 */ /* 0x000fea0003800000 */
.L_x_17053:
        /* <DEDUP_REMOVED lines=9> */
.L_x_17058:
[----:B------:R0:W-:Y:S01]  /*8750*/  STG.E desc[UR36][R2.64], R4 ;  /* 0x0000000402007986 */ /* 0x0001e2000c101924 */
[----:B------:R-:W-:Y:S05]  /*8760*/  BRA `(.L_x_17056) ;  /* 0x0000000800d07947 */ /* 0x000fea0003800000 */
.L_x_17057:
[----:B------:R0:W-:Y:S01]  /*8770*/  STG.E.U16 desc[UR36][R2.64], R4 ;  /* 0x0000000402007986 */ /* 0x0001e2000c101524 */
[----:B------:R-:W-:Y:S05]  /*8780*/  BRA `(.L_x_17056) ;  /* 0x0000000800c87947 */ /* 0x000fea0003800000 */
.L_x_17052:
        /* <DEDUP_REMOVED lines=9> */
.L_x_17060:
[----:B------:R-:W-:-:S04]  /*8820*/  I2FP.F32.U32 R0, R4 ;  /* 0x0000000400007245 */ /* 0x000fc80000201000 */
[----:B------:R-:W-:-:S05]  /*8830*/  F2FP.F16.F32.PACK_AB R0, RZ, R0 ;  /* 0x00000000ff00723e */ /* 0x000fca00000000ff */
[----:B------:R0:W-:Y:S01]  /*8840*/  STG.E.U16 desc[UR36][R2.64], R0 ;  /* 0x0000000002007986 */ /* 0x0001e2000c101524 */
[----:B------:R-:W-:Y:S05]  /*8850*/  BRA `(.L_x_17056) ;  /* 0x0000000800947947 */ /* 0x000fea0003800000 */
.L_x_17059:
        /* <DEDUP_REMOVED lines=10> */
.L_x_17062:
[----:B------:R-:W-:-:S04]  /*8900*/  I2FP.F32.U32 R4, R4 ;  /* 0x0000000400047245 */ /* 0x000fc80000201000 */
[----:B------:R-:W-:-:S04]  /*8910*/  F2FP.F16.F32.PACK_AB R5, RZ, R4 ;  /* 0x00000004ff05723e */ /* 0x000fc800000000ff */
[----:B------:R-:W-:-:S05]  /*8920*/  PRMT R5, R5, 0x5410, RZ ;  /* 0x0000541005057816 */ /* 0x000fca00000000ff */
[----:B------:R0:W-:Y:S01]  /*8930*/  STG.E desc[UR36][R2.64], R5 ;  /* 0x0000000502007986 */ /* 0x0001e2000c101924 */
[----:B------:R-:W-:Y:S05]  /*8940*/  BRA `(.L_x_17056) ;  /* 0x0000000800587947 */ /* 0x000fea0003800000 */
.L_x_17061:
[----:B------:R-:W0:Y:S02]  /*8950*/  I2F.F64.U32 R4, R4 ;  /* 0x0000000400047312 */ /* 0x000e240000201800 */
[----:B0-----:R0:W-:Y:S01]  /*8960*/  STG.E.64 desc[UR36][R2.64], R4 ;  /* 0x0000000402007986 */ /* 0x0011e2000c101b24 */
[----:B------:R-:W-:Y:S05]  /*8970*/  BRA `(.L_x_17056) ;  /* 0x00000008004c7947 */ /* 0x000fea0003800000 */
.L_x_17051:
        /* <DEDUP_REMOVED lines=12> */
.L_x_17066:
        /* <DEDUP_REMOVED lines=17> */
.L_x_17068:
[----:B------:R-:W-:Y:S05]  /*8b50*/  BSYNC.RECONVERGENT B0 ;  /* 0x0000000000007941 */ /* 0x000fea0003800200 */
.L_x_17067:
[----:B------:R0:W-:Y:S01]  /*8b60*/  STG.E.U8 desc[UR36][R2.64], R0 ;  /* 0x0000000002007986 */ /* 0x0001e2000c101124 */
[----:B------:R-:W-:Y:S05]  /*8b70*/  BRA `(.L_x_17056) ;  /* 0x0000000400cc7947 */ /* 0x000fea0003800000 */
.L_x_17065:
        /* <DEDUP_REMOVED lines=17> */
.L_x_17070:
[----:B------:R-:W-:Y:S05]  /*8c90*/  BSYNC.RECONVERGENT B0 ;  /* 0x0000000000007941 */ /* 0x000fea0003800200 */
.L_x_17069:
[----:B------:R0:W-:Y:S01]  /*8ca0*/  STG.E.U8 desc[UR36][R2.64], R0 ;  /* 0x0000000002007986 */ /* 0x0001e2000c101124 */
[----:B------:R-:W-:Y:S05]  /*8cb0*/  BRA `(.L_x_17056) ;  /* 0x00000004007c7947 */ /* 0x000fea0003800000 */
.L_x_17064:
        /* <DEDUP_REMOVED lines=21> */
.L_x_17072:
[----:B------:R-:W-:-:S05]  /*8e10*/  HFMA2 R5, -RZ, RZ, 0, 0 ;  /* 0x00000000ff057431 */ /* 0x000fca00000001ff */
[----:B------:R0:W-:Y:S01]  /*8e20*/  STG.E.64 desc[UR36][R2.64], R4 ;  /* 0x0000000402007986 */ /* 0x0001e2000c101b24 */
[----:B------:R-:W-:Y:S05]  /*8e30*/  BRA `(.L_x_17056) ;  /* 0x00000004001c7947 */ /* 0x000fea0003800000 */
.L_x_17071:
[----:B------:R0:W-:Y:S01]  /*8e40*/  STG.E desc[UR36][R2.64], R4 ;  /* 0x0000000402007986 */ /* 0x0001e2000c101924 */
[----:B------:R-:W-:Y:S05]  /*8e50*/  BRA `(.L_x_17056) ;  /* 0x0000000400147947 */ /* 0x000fea0003800000 */
.L_x_17063:
        /* <DEDUP_REMOVED lines=8> */
.L_x_17074:
[----:B------:R-:W-:Y:S01]  /*8ee0*/  CS2R R6, SRZ ;  /* 0x0000000000067805 */ /* 0x000fe2000001ff00 */
[----:B------:R-:W0:Y:S04]  /*8ef0*/  I2F.F64.U32 R4, R4 ;  /* 0x0000000400047312 */ /* 0x000e280000201800 */
[----:B0-----:R4:W-:Y:S01]  /*8f00*/  STG.E.128 desc[UR36][R2.64], R4 ;  /* 0x0000000402007986 */ /* 0x0019e2000c101d24 */
[----:B------:R-:W-:Y:S05]  /*8f10*/  BRA `(.L_x_17056) ;  /* 0x0000000000e47947 */ /* 0x000fea0003800000 */
.L_x_17073:
[----:B------:R-:W-:-:S09]  /*8f20*/  UISETP.NE.AND UP0, UPT, UR4, 0xf, UPT ;  /* 0x0000000f0400788c */ /* 0x000fd2000bf05270 */
[----:B------:R-:W-:Y:S05]  /*8f30*/  BRA.U !UP0, `(.L_x_17075) ;  /* 0x0000000108d07547 */ /* 0x000fea000b800000 */
[----:B------:R-:W-:-:S09]  /*8f40*/  UISETP.NE.AND UP0, UPT, UR4, 0x17, UPT ;  /* 0x000000170400788c */ /* 0x000fd2000bf05270 */
[----:B------:R-:W-:Y:S05]  /*8f50*/  BRA.U !UP0, `(.L_x_17076) ;  /* 0x0000000108847547 */ /* 0x000fea000b800000 */
[----:B------:R-:W-:-:S09]  /*8f60*/  UISETP.NE.AND UP0, UPT, UR4, 0x18, UPT ;  /* 0x000000180400788c */ /* 0x000fd2000bf05270 */
[----:B------:R-:W-:Y:S05]  /*8f70*/  BRA.U !UP0, `(.L_x_17077) ;  /* 0x0000000108447547 */ /* 0x000fea000b800000 */
.L_x_17055:
        /* <DEDUP_REMOVED lines=16> */
.L_x_17078:
[----:B------:R-:W-:Y:S05]  /*9080*/  BRA `(.L_x_17056) ;  /* 0x0000000000887947 */ /* 0x000fea0003800000 */
.L_x_17077:
        /* <DEDUP_REMOVED lines=11> */
.L_x_17080:
[----:B------:R-:W-:Y:S05]  /*9140*/  BSYNC.RECONVERGENT B0 ;  /* 0x0000000000007941 */ /* 0x000fea0003800200 */
.L_x_17079:
[----:B------:R3:W-:Y:S01]  /*9150*/  STG.E.U8 desc[UR36][R2.64], R5 ;  /* 0x0000000502007986 */ /* 0x0007e2000c101124 */
[----:B------:R-:W-:Y:S05]  /*9160*/  BRA `(.L_x_17056) ;  /* 0x0000000000507947 */ /* 0x000fea0003800000 */
.L_x_17076:
        /* <DEDUP_REMOVED lines=12> */
.L_x_17081:
[----:B------:R-:W-:Y:S01]  /*9230*/  IMAD.MOV.U32 R5, RZ, RZ, 0x7f ;  /* 0x0000007fff057424 */ /* 0x000fe200078e00ff */
[----:B------:R-:W-:-:S04]  /*9240*/  ISETP.GT.U32.AND P0, PT, R7, 0x7f800000, PT ;  /* 0x7f8000000700780c */ /* 0x000fc80003f04070 */
[----:B------:R-:W-:-:S05]  /*9250*/  SEL R5, R5, 0x7c, P0 ;  /* 0x0000007c05057807 */ /* 0x000fca0000000000 */
[----:B------:R2:W-:Y:S01]  /*9260*/  STG.E.U8 desc[UR36][R2.64], R5 ;  /* 0x0000000502007986 */ /* 0x0005e2000c101124 */
[----:B------:R-:W-:Y:S05]  /*9270*/  BRA `(.L_x_17056) ;  /* 0x00000000000c7947 */ /* 0x000fea0003800000 */
.L_x_17075:
[----:B------:R-:W-:-:S04]  /*9280*/  I2FP.F32.U32 R0, R4 ;  /* 0x0000000400007245 */ /* 0x000fc80000201000 */
[----:B------:R-:W-:-:S05]  /*9290*/  F2FP.BF16.F32.PACK_AB R0, RZ, R0 ;  /* 0x00000000ff00723e */ /* 0x000fca00000010ff */
[----:B------:R0:W-:Y:S02]  /*92a0*/  STG.E.U16 desc[UR36][R2.64], R0 ;  /* 0x0000000002007986 */ /* 0x0001e4000c101524 */
.L_x_17056:
[----:B------:R-:W-:Y:S05]  /*92b0*/  BSYNC.RECONVERGENT B6 ;  /* 0x0000000000067941 */ /* 0x000fea0003800200 */
.L_x_17050:
[----:B------:R-:W-:-:S07]  /*92c0*/  IADD3 R17, PT, PT, R17, 0x80, RZ ;  /* 0x0000008011117810 */ /* 0x000fce0007ffe0ff */
.L_x_17015:
[----:B------:R-:W-:Y:S05]  /*92d0*/  BSYNC.RECONVERGENT B7 ;  /* 0x0000000000077941 */ /* 0x000fea0003800200 */
.L_x_17014:
        /* <DEDUP_REMOVED lines=306> */
.L_x_17082:
        /* <DEDUP_REMOVED lines=20> */
.L_x_17086:
[----:B------:R-:W2:Y:S02]  /*a740*/  LDG.E.U8 R2, desc[UR36][R2.64] ;  /* 0x0000002402027981 */ /* 0x000ea4000c1e1100 */
[----:B--2---:R-:W-:-:S04]  /*a750*/  I2FP.F32.U32 R0, R2 ;  /* 0x0000000200007245 */ /* 0x004fc80000201000 */
[----:B------:R-:W-:Y:S01]  /*a760*/  F2FP.F16.F32.PACK_AB R0, RZ, R0 ;  /* 0x00000000ff00723e */ /* 0x000fe200000000ff */
[----:B------:R-:W-:Y:S06]  /*a770*/  BRA `(.L_x_17088) ;  /* 0x0000000c009c7947 */ /* 0x000fec0003800000 */
.L_x_17085:
        /* <DEDUP_REMOVED lines=10> */
.L_x_17090:
[----:B------:R-:W2:Y:S02]  /*a820*/  LDG.E R2, desc[UR36][R2.64] ;  /* 0x0000002402027981 */ /* 0x000ea4000c1e1900 */
[----:B--2---:R-:W-:-:S04]  /*a830*/  I2FP.F32.S32 R0, R2 ;  /* 0x0000000200007245 */ /* 0x004fc80000201400 */
[----:B------:R-:W-:Y:S01]  /*a840*/  F2FP.F16.F32.PACK_AB R0, RZ, R0 ;  /* 0x00000000ff00723e */ /* 0x000fe200000000ff */
[----:B------:R-:W-:Y:S06]  /*a850*/  BRA `(.L_x_17088) ;  /* 0x0000000c00647947 */ /* 0x000fec0003800000 */
.L_x_17089:
[----:B------:R-:W2:Y:S02]  /*a860*/  LDG.E.U16 R2, desc[UR36][R2.64] ;  /* 0x0000002402027981 */ /* 0x000ea4000c1e1500 */
[----:B--2---:R-:W0:Y:S02]  /*a870*/  I2F.S16 R0, R2 ;  /* 0x0000000200007306 */ /* 0x004e240000101400 */
[----:B0-----:R-:W-:Y:S01]  /*a880*/  F2FP.F16.F32.PACK_AB R0, RZ, R0 ;  /* 0x00000000ff00723e */ /* 0x001fe200000000ff */
[----:B------:R-:W-:Y:S06]  /*a890*/  BRA `(.L_x_17088) ;  /* 0x0000000c00547947 */ /* 0x000fec0003800000 */
.L_x_17084:
        /* <DEDUP_REMOVED lines=9> */
.L_x_17092:
[----:B------:R1:W5:Y:S01]  /*a930*/  LDG.E.U16 R0, desc[UR36][R2.64] ;  /* 0x0000002402007981 */ /* 0x000362000c1e1500 */
[----:B------:R-:W-:Y:S05]  /*a940*/  BRA `(.L_x_17088) ;  /* 0x0000000c00287947 */ /* 0x000fea0003800000 */
.L_x_17091:
        /* <DEDUP_REMOVED lines=9> */
.L_x_17094:
[----:B------:R0:W5:Y:S01]  /*a9e0*/  LDG.E.U16 R0, desc[UR36][R2.64] ;  /* 0x0000002402007981 */ /* 0x000162000c1e1500 */
[----:B------:R-:W-:Y:S05]  /*a9f0*/  BRA `(.L_x_17088) ;  /* 0x0000000800fc7947 */ /* 0x000fea0003800000 */
.L_x_17093:
        /* <DEDUP_REMOVED lines=12> */
.L_x_17083:
        /* <DEDUP_REMOVED lines=13> */
.L_x_17097:
        /* <DEDUP_REMOVED lines=12> */
.L_x_17096:
        /* <DEDUP_REMOVED lines=27> */
.L_x_17099:
        /* <DEDUP_REMOVED lines=13> */
.L_x_17098:
[----:B------:R-:W2:Y:S02]  /*aed0*/  LDG.E.U16 R0, desc[UR36][R2.64] ;  /* 0x0000002402007981 */ /* 0x000ea4000c1e1500 */
[----:B--2---:R-:W-:-:S05]  /*aee0*/  IMAD.U32 R0, R0, 0x10000, RZ ;  /* 0x0001000000007824 */ /* 0x004fca00078e00ff */
[----:B------:R-:W-:Y:S01]  /*aef0*/  F2FP.F16.F32.PACK_AB R0, RZ, R0 ;  /* 0x00000000ff00723e */ /* 0x000fe200000000ff */
[----:B------:R-:W-:Y:S06]  /*af00*/  BRA `(.L_x_17088) ;  /* 0x0000000400b87947 */ /* 0x000fec0003800000 */
.L_x_17095:
        /* <DEDUP_REMOVED lines=12> */
.L_x_17102:
        /* <DEDUP_REMOVED lines=21> */
.L_x_17106:
[----:B------:R-:W-:Y:S05]  /*b120*/  BSYNC.RECONVERGENT B1 ;  /* 0x0000000000017941 */ /* 0x000fea0003800200 */
.L_x_17105:
[----:B------:R-:W-:Y:S02]  /*b130*/  SHF.L.U32 R0, R0, 0x14, RZ ;  /* 0x0000001400007819 */ /* 0x000fe400000006ff */
[----:B------:R-:W-:-:S04]  /*b140*/  LEA R2, R2, 0x3b800000, 0x17 ;  /* 0x3b80000002027811 */ /* 0x000fc800078eb8ff */
[----:B------:R-:W-:-:S07]  /*b150*/  LOP3.LUT R0, R2, R0, R7, 0xfe, !PT ;  /* 0x0000000002007212 */ /* 0x000fce00078efe07 */
.L_x_17104:
[----:B------:R-:W-:Y:S05]  /*b160*/  BSYNC.RECONVERGENT B0 ;  /* 0x0000000000007941 */ /* 0x000fea0003800200 */
.L_x_17103:
[----:B------:R-:W-:Y:S01]  /*b170*/  F2FP.F16.F32.PACK_AB R0, RZ, R0 ;  /* 0x00000000ff00723e */ /* 0x000fe200000000ff */
[----:B------:R-:W-:Y:S06]  /*b180*/  BRA `(.L_x_17088) ;  /* 0x0000000400187947 */ /* 0x000fec0003800000 */
.L_x_17101:
        /* <DEDUP_REMOVED lines=21> */
.L_x_17110:
[----:B------:R-:W-:Y:S05]  /*b2e0*/  BSYNC.RECONVERGENT B1 ;  /* 0x0000000000017941 */ /* 0x000fea0003800200 */
.L_x_17109:
[----:B------:R-:W-:Y:S01]  /*b2f0*/  IMAD.SHL.U32 R0, R0, 0x200000, RZ ;  /* 0x0020000000007824 */ /* 0x000fe200078e00ff */
[----:B------:R-:W-:-:S04]  /*b300*/  LEA R2, R2, 0x37800000, 0x17 ;  /* 0x3780000002027811 */ /* 0x000fc800078eb8ff */
[----:B------:R-:W-:-:S07]  /*b310*/  LOP3.LUT R0, R2, R0, R7, 0xfe, !PT ;  /* 0x0000000002007212 */ /* 0x000fce00078efe07 */
.L_x_17108:
[----:B------:R-:W-:Y:S05]  /*b320*/  BSYNC.RECONVERGENT B0 ;  /* 0x0000000000007941 */ /* 0x000fea0003800200 */
.L_x_17107:
[----:B------:R-:W-:Y:S01]  /*b330*/  F2FP.F16.F32.PACK_AB R0, RZ, R0 ;  /* 0x00000000ff00723e */ /* 0x000fe200000000ff */
[----:B------:R-:W-:Y:S06]  /*b340*/  BRA `(.L_x_17088) ;  /* 0x0000000000a87947 */ /* 0x000fec0003800000 */
.L_x_17100:
        /* <DEDUP_REMOVED lines=14> */
.L_x_17114:
[----:B------:R-:W-:Y:S05]  /*b430*/  BSYNC.RECONVERGENT B0 ;  /* 0x0000000000007941 */ /* 0x000fea0003800200 */
.L_x_17113:
[----:B------:R-:W-:Y:S01]  /*b440*/  F2FP.F16.F32.PACK_AB R0, RZ, R0 ;  /* 0x00000000ff00723e */ /* 0x000fe200000000ff */
[----:B------:R-:W-:Y:S06]  /*b450*/  BRA `(.L_x_17088) ;  /* 0x0000000000647947 */ /* 0x000fec0003800000 */
.L_x_17087:
        /* <DEDUP_REMOVED lines=16> */
.L_x_17115:
[----:B------:R-:W-:Y:S01]  /*b560*/  PRMT R0, RZ, 0x7610, R0 ;  /* 0x00007610ff007816 */ /* 0x000fe20000000000 */
[----:B------:R-:W-:Y:S06]  /*b570*/  BRA `(.L_x_17088) ;  /* 0x00000000001c7947 */ /* 0x000fec0003800000 */
.L_x_17112:
[----:B------:R-:W2:Y:S02]  /*b580*/  LDG.E.64 R2, desc[UR36][R2.64] ;  /* 0x0000002402027981 */ /* 0x000ea4000c1e1b00 */
[----:B--2---:R-:W0:Y:S02]  /*b590*/  I2F.U64 R0, R2 ;  /* 0x0000000200007312 */ /* 0x004e240000301000 */
[----:B0-----:R-:W-:Y:S01]  /*b5a0*/  F2FP.F16.F32.PACK_AB R0, RZ, R0 ;  /* 0x00000000ff00723e */ /* 0x001fe200000000ff */
[----:B------:R-:W-:Y:S06]  /*b5b0*/  BRA `(.L_x_17088) ;  /* 0x00000000000c7947 */ /* 0x000fec0003800000 */
.L_x_17111:
[----:B------:R-:W2:Y:S02]  /*b5c0*/  LDG.E R2, desc[UR36][R2.64] ;  /* 0x0000002402027981 */ /* 0x000ea4000c1e1900 */
[----:B--2---:R-:W-:-:S04]  /*b5d0*/  I2FP.F32.U32 R0, R2 ;  /* 0x0000000200007245 */ /* 0x004fc80000201000 */
[----:B------:R-:W-:-:S07]  /*b5e0*/  F2FP.F16.F32.PACK_AB R0, RZ, R0 ;  /* 0x00000000ff00723e */ /* 0x000fce00000000ff */
.L_x_17088:
[----:B01----:R-:W0:Y:S01]  /*b5f0*/  LDC.U16 R2, c[0x0][0x592] ;  /* 0x00016480ff027b82 */ /* 0x003e220000000400 */
[----:B------:R-:W-:-:S04]  /*b600*/  UPRMT UR4, UR41, 0x9910, URZ ;  /* 0x0000991029047896 */ /* 0x000fc800080000ff */
[----:B------:R-:W-:Y:S01]  /*b610*/  UISETP.GT.AND UP0, UPT, UR4, 0x9, UPT ;  /* 0x000000090400788c */ /* 0x000fe2000bf04270 */
[----:B0-----:R-:W-:-:S05]  /*b620*/  HADD2.F32 R2, -RZ, R2.H0_H0 ;  /* 0x20000002ff027230 */ /* 0x001fca0000004100 */
[----:B------:R-:W-:-:S13]  /*b630*/  FSETP.NEU.FTZ.AND P0, PT, R2, RZ, PT ;  /* 0x000000ff0200720b */ /* 0x000fda0003f1d000 */
        /* <DEDUP_REMOVED lines=14> */
.L_x_17119:
[----:B------:R-:W-:Y:S01]  /*b720*/  STG.E.U8 desc[UR36][R16.64], R2 ;  /* 0x0000000210007986 */ /* 0x000fe2000c101124 */
[----:B------:R-:W-:Y:S05]  /*b730*/  EXIT ;  /* 0x000000000000794d */ /* 0x000fea0003800000 */
.L_x_17118:
        /* <DEDUP_REMOVED lines=9> */
.L_x_17122:
[----:B------:R-:W-:Y:S01]  /*b7d0*/  STG.E desc[UR36][R16.64], R2 ;  /* 0x0000000210007986 */ /* 0x000fe2000c101924 */
[----:B------:R-:W-:Y:S05]  /*b7e0*/  EXIT ;  /* 0x000000000000794d */ /* 0x000fea0003800000 */
.L_x_17121:
[----:B------:R-:W-:Y:S01]  /*b7f0*/  STG.E.U16 desc[UR36][R16.64], R2 ;  /* 0x0000000210007986 */ /* 0x000fe2000c101524 */
[----:B------:R-:W-:Y:S05]  /*b800*/  EXIT ;  /* 0x000000000000794d */ /* 0x000fea0003800000 */
.L_x_17117:
        /* <DEDUP_REMOVED lines=9> */
.L_x_17124:
[----:B------:R-:W-:-:S04]  /*b8a0*/  I2FP.F32.U32 R0, R2 ;  /* 0x0000000200007245 */ /* 0x000fc80000201000 */
[----:B------:R-:W-:-:S05]  /*b8b0*/  F2FP.F16.F32.PACK_AB R0, RZ, R0 ;  /* 0x00000000ff00723e */ /* 0x000fca00000000ff */
[----:B------:R-:W-:Y:S01]  /*b8c0*/  STG.E.U16 desc[UR36][R16.64], R0 ;  /* 0x0000000010007986 */ /* 0x000fe2000c101524 */
[----:B------:R-:W-:Y:S05]  /*b8d0*/  EXIT ;  /* 0x000000000000794d */ /* 0x000fea0003800000 */
.L_x_17123:
        /* <DEDUP_REMOVED lines=10> */
.L_x_17126:
[----:B------:R-:W-:-:S04]  /*b980*/  I2FP.F32.U32 R2, R2 ;  /* 0x0000000200027245 */ /* 0x000fc80000201000 */
[----:B------:R-:W-:-:S04]  /*b990*/  F2FP.F16.F32.PACK_AB R3, RZ, R2 ;  /* 0x00000002ff03723e */ /* 0x000fc800000000ff */
[----:B------:R-:W-:-:S05]  /*b9a0*/  PRMT R3, R3, 0x5410, RZ ;  /* 0x0000541003037816 */ /* 0x000fca00000000ff */
[----:B------:R-:W-:Y:S01]  /*b9b0*/  STG.E desc[UR36][R16.64], R3 ;  /* 0x0000000310007986 */ /* 0x000fe2000c101924 */
[----:B------:R-:W-:Y:S05]  /*b9c0*/  EXIT ;  /* 0x000000000000794d */ /* 0x000fea0003800000 */
.L_x_17125:
[----:B------:R-:W0:Y:S02]  /*b9d0*/  I2F.F64.U32 R2, R2 ;  /* 0x0000000200027312 */ /* 0x000e240000201800 */
[----:B0-----:R-:W-:Y:S01]  /*b9e0*/  STG.E.64 desc[UR36][R16.64], R2 ;  /* 0x0000000210007986 */ /* 0x001fe2000c101b24 */
[----:B------:R-:W-:Y:S05]  /*b9f0*/  EXIT ;  /* 0x000000000000794d */ /* 0x000fea0003800000 */
.L_x_17116:
        /* <DEDUP_REMOVED lines=12> */
.L_x_17130:
        /* <DEDUP_REMOVED lines=16> */
.L_x_17133:
[----:B------:R-:W-:-:S07]  /*bbc0*/  PRMT R8, R0, 0x7610, R8 ;  /* 0x0000761000087816 */ /* 0x000fce0000000008 */
.L_x_17132:
[----:B------:R-:W-:Y:S05]  /*bbd0*/  BSYNC.RECONVERGENT B0 ;  /* 0x0000000000007941 */ /* 0x000fea0003800200 */
.L_x_17131:
[----:B------:R-:W-:Y:S01]  /*bbe0*/  STG.E.U8 desc[UR36][R16.64], R8 ;  /* 0x0000000810007986 */ /* 0x000fe2000c101124 */
[----:B------:R-:W-:Y:S05]  /*bbf0*/  EXIT ;  /* 0x000000000000794d */ /* 0x000fea0003800000 */
.L_x_17129:
        /* <DEDUP_REMOVED lines=16> */
.L_x_17136:
[----:B------:R-:W-:-:S07]  /*bd00*/  PRMT R8, R0, 0x7610, R8 ;  /* 0x0000761000087816 */ /* 0x000fce0000000008 */
.L_x_17135:
[----:B------:R-:W-:Y:S05]  /*bd10*/  BSYNC.RECONVERGENT B0 ;  /* 0x0000000000007941 */ /* 0x000fea0003800200 */
.L_x_17134:
[----:B------:R-:W-:Y:S01]  /*bd20*/  STG.E.U8 desc[UR36][R16.64], R8 ;  /* 0x0000000810007986 */ /* 0x000fe2000c101124 */
[----:B------:R-:W-:Y:S05]  /*bd30*/  EXIT ;  /* 0x000000000000794d */ /* 0x000fea0003800000 */
.L_x_17128:
        /* <DEDUP_REMOVED lines=21> */
.L_x_17138:
[----:B------:R-:W-:-:S05]  /*be90*/  IMAD.MOV.U32 R3, RZ, RZ, RZ ;  /* 0x000000ffff037224 */ /* 0x000fca00078e00ff */
[----:B------:R-:W-:Y:S01]  /*bea0*/  STG.E.64 desc[UR36][R16.64], R2 ;  /* 0x0000000210007986 */ /* 0x000fe2000c101b24 */
[----:B------:R-:W-:Y:S05]  /*beb0*/  EXIT ;  /* 0x000000000000794d */ /* 0x000fea0003800000 */
.L_x_17137:
[----:B------:R-:W-:Y:S01]  /*bec0*/  STG.E desc[UR36][R16.64], R2 ;  /* 0x0000000210007986 */ /* 0x000fe2000c101924 */
[----:B------:R-:W-:Y:S05]  /*bed0*/  EXIT ;  /* 0x000000000000794d */ /* 0x000fea0003800000 */
.L_x_17127:
        /* <DEDUP_REMOVED lines=8> */
.L_x_17140:
[----:B------:R-:W-:Y:S01]  /*bf60*/  CS2R R6, SRZ ;  /* 0x0000000000067805 */ /* 0x000fe2000001ff00 */
[----:B------:R-:W0:Y:S04]  /*bf70*/  I2F.F64.U32 R4, R2 ;  /* 0x0000000200047312 */ /* 0x000e280000201800 */
[----:B0-----:R-:W-:Y:S01]  /*bf80*/  STG.E.128 desc[UR36][R16.64], R4 ;  /* 0x0000000410007986 */ /* 0x001fe2000c101d24 */
[----:B------:R-:W-:Y:S05]  /*bf90*/  EXIT ;  /* 0x000000000000794d */ /* 0x000fea0003800000 */
.L_x_17139:
[----:B------:R-:W-:-:S09]  /*bfa0*/  UISETP.NE.AND UP0, UPT, UR4, 0xf, UPT ;  /* 0x0000000f0400788c */ /* 0x000fd2000bf05270 */
[----:B------:R-:W-:Y:S05]  /*bfb0*/  BRA.U !UP0, `(.L_x_17141) ;  /* 0x0000000108d47547 */ /* 0x000fea000b800000 */
[----:B------:R-:W-:-:S09]  /*bfc0*/  UISETP.NE.AND UP0, UPT, UR4, 0x17, UPT ;  /* 0x000000170400788c */ /* 0x000fd2000bf05270 */
[----:B------:R-:W-:Y:S05]  /*bfd0*/  BRA.U !UP0, `(.L_x_17142) ;  /* 0x0000000108847547 */ /* 0x000fea000b800000 */
[----:B------:R-:W-:-:S09]  /*bfe0*/  UISETP.NE.AND UP0, UPT, UR4, 0x18, UPT ;  /* 0x000000180400788c */ /* 0x000fd2000bf05270 */
[----:B------:R-:W-:Y:S05]  /*bff0*/  BRA.U !UP0, `(.L_x_17143) ;  /* 0x0000000108447547 */ /* 0x000fea000b800000 */
.L_x_17120:
        /* <DEDUP_REMOVED lines=16> */
.L_x_17144:
[----:B------:R-:W-:Y:S05]  /*c100*/  EXIT ;  /* 0x000000000000794d */ /* 0x000fea0003800000 */
.L_x_17143:
        /* <DEDUP_REMOVED lines=11> */
.L_x_17146:
[----:B------:R-:W-:Y:S05]  /*c1c0*/  BSYNC.RECONVERGENT B0 ;  /* 0x0000000000007941 */ /* 0x000fea0003800200 */
.L_x_17145:
[----:B------:R-:W-:Y:S01]  /*c1d0*/  STG.E.U8 desc[UR36][R16.64], R3 ;  /* 0x0000000310007986 */ /* 0x000fe2000c101124 */
[----:B------:R-:W-:Y:S05]  /*c1e0*/  EXIT ;  /* 0x000000000000794d */ /* 0x000fea0003800000 */
.L_x_17142:
        /* <DEDUP_REMOVED lines=13> */
.L_x_17147:
[----:B------:R-:W-:Y:S01]  /*c2c0*/  IMAD.MOV.U32 R3, RZ, RZ, 0x7f ;  /* 0x0000007fff037424 */ /* 0x000fe200078e00ff */
[----:B------:R-:W-:-:S04]  /*c2d0*/  ISETP.GT.U32.AND P0, PT, R5, 0x7f800000, PT ;  /* 0x7f8000000500780c */ /* 0x000fc80003f04070 */
[----:B------:R-:W-:-:S05]  /*c2e0*/  SEL R3, R3, 0x7c, P0 ;  /* 0x0000007c03037807 */ /* 0x000fca0000000000 */
[----:B------:R-:W-:Y:S01]  /*c2f0*/  STG.E.U8 desc[UR36][R16.64], R3 ;  /* 0x0000000310007986 */ /* 0x000fe2000c101124 */
[----:B------:R-:W-:Y:S05]  /*c300*/  EXIT ;  /* 0x000000000000794d */ /* 0x000fea0003800000 */
.L_x_17141:
[----:B------:R-:W-:-:S04]  /*c310*/  I2FP.F32.U32 R0, R2 ;  /* 0x0000000200007245 */ /* 0x000fc80000201000 */
[----:B------:R-:W-:-:S05]  /*c320*/  F2FP.BF16.F32.PACK_AB R0, RZ, R0 ;  /* 0x00000000ff00723e */ /* 0x000fca00000010ff */
[----:B------:R-:W-:Y:S01]  /*c330*/  STG.E.U16 desc[UR36][R16.64], R0 ;  /* 0x0000000010007986 */ /* 0x000fe2000c101524 */
[----:B------:R-:W-:Y:S05]  /*c340*/  EXIT ;  /* 0x000000000000794d */ /* 0x000fea0003800000 */
.L_x_17148:
        /* <DEDUP_REMOVED lines=11> */
.L_x_42856:


//--------------------- .text._ZN2at6native27unrolled_elementwise_kernelINS0_13AUnaryFunctorIN3c104HalfES4_bZZZNS0_22logical_or_kernel_cudaERNS_14TensorIteratorEENKUlvE0_clEvENKUlvE6_clEvEUlS4_S4_E_EESt5arrayIPcLm2EELi4E23TrivialOffsetCalculatorILi1EjESF_NS0_6memory12LoadWithCastILi1EEENSG_13StoreWithCastILi1EEEEEviT_T0_T2_T3_T4_T5_ --------------------------
	.section	.text._ZN2at6native27unrolled_elementwise_kernelINS0_13AUnaryFunctorIN3c104HalfES4_bZZZNS0_22logical_or_kernel_cudaERNS_14TensorIteratorEENKUlvE0_clEvENKUlvE6_clEvEUlS4_S4_E_EESt5arrayIPcLm2EELi4E23TrivialOffsetCalculatorILi1EjESF_NS0_6memory12LoadWithCastILi1EEENSG_13StoreWithCastILi1EEEEEviT_T0_T2_T3_T4_T5_,"ax",@progbits
	.align	128
        .global         _ZN2at6native27unrolled_elementwise_kernelINS0_13AUnaryFunctorIN3c104HalfES4_bZZZNS0_22logical_or_kernel_cudaERNS_14TensorIteratorEENKUlvE0_clEvENKUlvE6_clEvEUlS4_S4_E_EESt5arrayIPcLm2EELi4E23TrivialOffsetCalculatorILi1EjESF_NS0_6memory12LoadWithCastILi1EEENSG_13StoreWithCastILi1EEEEEviT_T0_T2_T3_T4_T5_
        .type           _ZN2at6native27unrolled_elementwise_kernelINS0_13AUnaryFunctorIN3c104HalfES4_bZZZNS0_22logical_or_kernel_cudaERNS_14TensorIteratorEENKUlvE0_clEvENKUlvE6_clEvEUlS4_S4_E_EESt5arrayIPcLm2EELi4E23TrivialOffsetCalculatorILi1EjESF_NS0_6memory12LoadWithCastILi1EEENSG_13StoreWithCastILi1EEEEEviT_T0_T2_T3_T4_T5_,@function
        .size           _ZN2at6native27unrolled_elementwise_kernelINS0_13AUnaryFunctorIN3c104HalfES4_bZZZNS0_22logical_or_kernel_cudaERNS_14TensorIteratorEENKUlvE0_clEvENKUlvE6_clEvEUlS4_S4_E_EESt5arrayIPcLm2EELi4E23TrivialOffsetCalculatorILi1EjESF_NS0_6memory12LoadWithCastILi1EEENSG_13StoreWithCastILi1EEEEEviT_T0_T2_T3_T4_T5_,(.L_x_42857 - _ZN2at6native27unrolled_elementwise_kernelINS0_13AUnaryFunctorIN3c104HalfES4_bZZZNS0_22logical_or_kernel_cudaERNS_14TensorIteratorEENKUlvE0_clEvENKUlvE6_clEvEUlS4_S4_E_EESt5arrayIPcLm2EELi4E23TrivialOffsetCalculatorILi1EjESF_NS0_6memory12LoadWithCastILi1EEENSG_13StoreWithCastILi1EEEEEviT_T0_T2_T3_T4_T5_)
        .other          _ZN2at6native27unrolled_elementwise_kernelINS0_13AUnaryFunctorIN3c104HalfES4_bZZZNS0_22logical_or_kernel_cudaERNS_14TensorIteratorEENKUlvE0_clEvENKUlvE6_clEvEUlS4_S4_E_EESt5arrayIPcLm2EELi4E23TrivialOffsetCalculatorILi1EjESF_NS0_6memory12LoadWithCastILi1EEENSG_13StoreWithCastILi1EEEEEviT_T0_T2_T3_T4_T5_,@"STO_CUDA_ENTRY STV_DEFAULT"
_ZN2at6native27unrolled_elementwise_kernelINS0_13AUnaryFunctorIN3c104HalfES4_bZZZNS0_22logical_or_kernel_cudaERNS_14TensorIteratorEENKUlvE0_clEvENKUlvE6_clEvEUlS4_S4_E_EESt5arrayIPcLm2EELi4E23TrivialOffsetCalculatorILi1EjESF_NS0_6memory12LoadWithCastILi1EEENSG_13StoreWithCastILi1EEEEEviT_T0_T2_T3_T4_T5_:
.text._ZN2at6native27unrolled_elementwise_kernelINS0_13AUnaryFunctorIN3c104HalfES4_bZZZNS0_22logical_or_kernel_cudaERNS_14TensorIteratorEENKUlvE0_clEvENKUlvE6_clEvEUlS4_S4_E_EESt5arrayIPcLm2EELi4E23TrivialOffsetCalculatorILi1EjESF_NS0_6memory12LoadWithCastILi1EEENSG_13StoreWithCastILi1EEEEEviT_T0_T2_T3_T4_T5_:
        /* <DEDUP_REMOVED lines=34> */
.L_x_17154:
[----:B------:R-:W2:Y:S02]  /*0220*/  LDG.E.U8 R4, desc[UR36][R4.64] ;  /* 0x0000002404047981 */ /* 0x000ea4000c1e1100 */
[----:B--2---:R-:W-:-:S04]  /*0230*/  I2FP.F32.U32 R0, R4 ;  /* 0x0000000400007245 */ /* 0x004fc80000201000 */
[----:B------:R-:W-:-:S04]  /*0240*/  F2FP.F16.F32.PACK_AB R0, RZ, R0 ;  /* 0x00000000ff00723e */ /* 0x000fc800000000ff */
[----:B------:R-:W-:Y:S01]  /*0250*/  PRMT R23, R0, 0x7610, R23 ;  /* 0x0000761000177816 */ /* 0x000fe20000000017 */
[----:B------:R-:W-:Y:S06]  /*0260*/  BRA `(.L_x_17156) ;  /* 0x0000000c00d87947 */ /* 0x000fec0003800000 */
.L_x_17153:
        /* <DEDUP_REMOVED lines=11> */
.L_x_17158:
[----:B------:R-:W2:Y:S02]  /*0320*/  LDG.E R4, desc[UR36][R4.64] ;  /* 0x0000002404047981 */ /* 0x000ea4000c1e1900 */
[----:B--2---:R-:W-:-:S04]  /*0330*/  I2FP.F32.S32 R0, R4 ;  /* 0x0000000400007245 */ /* 0x004fc80000201400 */
[----:B------:R-:W-:-:S04]  /*0340*/  F2FP.F16.F32.PACK_AB R0, RZ, R0 ;  /* 0x00000000ff00723e */ /* 0x000fc800000000ff */
[----:B------:R-:W-:Y:S01]  /*0350*/  PRMT R23, R0, 0x7610, R23 ;  /* 0x0000761000177816 */ /* 0x000fe20000000017 */
[----:B------:R-:W-:Y:S06]  /*0360*/  BRA `(.L_x_17156) ;  /* 0x0000000c00987947 */ /* 0x000fec0003800000 */
.L_x_17157:
[----:B------:R-:W2:Y:S02]  /*0370*/  LDG.E.U16 R4, desc[UR36][R4.64] ;  /* 0x0000002404047981 */ /* 0x000ea4000c1e1500 */
[----:B--2---:R-:W0:Y:S02]  /*0380*/  I2F.S16 R0, R4 ;  /* 0x0000000400007306 */ /* 0x004e240000101400 */
[----:B0-----:R-:W-:-:S04]  /*0390*/  F2FP.F16.F32.PACK_AB R0, RZ, R0 ;  /* 0x00000000ff00723e */ /* 0x001fc800000000ff */
[----:B------:R-:W-:Y:S01]  /*03a0*/  PRMT R23, R0, 0x7610, R23 ;  /* 0x0000761000177816 */ /* 0x000fe20000000017 */
[----:B------:R-:W-:Y:S06]  /*03b0*/  BRA `(.L_x_17156) ;  /* 0x0000000c00847947 */ /* 0x000fec0003800000 */
.L_x_17152:
        /* <DEDUP_REMOVED lines=9> */
.L_x_17160:
[----:B------:R1:W5:Y:S01]  /*0450*/  LDG.E.U16 R23, desc[UR36][R4.64] ;  /* 0x0000002404177981 */ /* 0x000362000c1e1500 */
[----:B------:R-:W-:Y:S05]  /*0460*/  BRA `(.L_x_17156) ;  /* 0x0000000c00587947 */ /* 0x000fea0003800000 */
.L_x_17159:
        /* <DEDUP_REMOVED lines=9> */
.L_x_17162:
[----:B------:R0:W5:Y:S01]  /*0500*/  LDG.E.U16 R23, desc[UR36][R4.64] ;  /* 0x0000002404177981 */ /* 0x000162000c1e1500 */
[----:B------:R-:W-:Y:S05]  /*0510*/  BRA `(.L_x_17156) ;  /* 0x0000000c002c7947 */ /* 0x000fea0003800000 */
.L_x_17161:
        /* <DEDUP_REMOVED lines=13> */
.L_x_17151:
        /* <DEDUP_REMOVED lines=14> */
.L_x_17165:
        /* <DEDUP_REMOVED lines=13> */
.L_x_17164:
        /* <DEDUP_REMOVED lines=27> */
.L_x_17167:
        /* <DEDUP_REMOVED lines=15> */
.L_x_17166:
[----:B------:R-:W2:Y:S02]  /*0a40*/  LDG.E.U16 R0, desc[UR36][R4.64] ;  /* 0x0000002404007981 */ /* 0x000ea4000c1e1500 */
[----:B--2---:R-:W-:-:S05]  /*0a50*/  IMAD.U32 R0, R0, 0x10000, RZ ;  /* 0x0001000000007824 */ /* 0x004fca00078e00ff */
[----:B------:R-:W-:-:S04]  /*0a60*/  F2FP.F16.F32.PACK_AB R0, RZ, R0 ;  /* 0x00000000ff00723e */ /* 0x000fc800000000ff */
[----:B------:R-:W-:Y:S01]  /*0a70*/  PRMT R23, R0, 0x7610, R23 ;  /* 0x0000761000177816 */ /* 0x000fe20000000017 */
[----:B------:R-:W-:Y:S06]  /*0a80*/  BRA `(.L_x_17156) ;  /* 0x0000000400d07947 */ /* 0x000fec0003800000 */
.L_x_17163:
        /* <DEDUP_REMOVED lines=13> */
.L_x_17170:
        /* <DEDUP_REMOVED lines=21> */
.L_x_17174:
[----:B------:R-:W-:Y:S05]  /*0cb0*/  BSYNC.RECONVERGENT B1 ;  /* 0x0000000000017941 */ /* 0x000fea0003800200 */
.L_x_17173:
[----:B------:R-:W-:Y:S01]  /*0cc0*/  IMAD.SHL.U32 R0, R0, 0x100000, RZ ;  /* 0x0010000000007824 */ /* 0x000fe200078e00ff */
[----:B------:R-:W-:-:S04]  /*0cd0*/  LEA R3, R3, 0x3b800000, 0x17 ;  /* 0x3b80000003037811 */ /* 0x000fc800078eb8ff */
[----:B------:R-:W-:-:S07]  /*0ce0*/  LOP3.LUT R0, R3, R0, R7, 0xfe, !PT ;  /* 0x0000000003007212 */ /* 0x000fce00078efe07 */
.L_x_17172:
[----:B------:R-:W-:Y:S05]  /*0cf0*/  BSYNC.RECONVERGENT B0 ;  /* 0x0000000000007941 */ /* 0x000fea0003800200 */
.L_x_17171:
[----:B------:R-:W-:-:S04]  /*0d00*/  F2FP.F16.F32.PACK_AB R0, RZ, R0 ;  /* 0x00000000ff00723e */ /* 0x000fc800000000ff */
[----:B------:R-:W-:Y:S01]  /*0d10*/  PRMT R23, R0, 0x7610, R23 ;  /* 0x0000761000177816 */ /* 0x000fe20000000017 */
[----:B------:R-:W-:Y:S06]  /*0d20*/  BRA `(.L_x_17156) ;  /* 0x0000000400287947 */ /* 0x000fec0003800000 */
.L_x_17169:
        /* <DEDUP_REMOVED lines=21> */
.L_x_17178:
[----:B------:R-:W-:Y:S05]  /*0e80*/  BSYNC.RECONVERGENT B1 ;  /* 0x0000000000017941 */ /* 0x000fea0003800200 */
.L_x_17177:
[----:B------:R-:W-:Y:S01]  /*0e90*/  IMAD.SHL.U32 R0, R0, 0x200000, RZ ;  /* 0x0020000000007824 */ /* 0x000fe200078e00ff */
[----:B------:R-:W-:-:S04]  /*0ea0*/  LEA R3, R3, 0x37800000, 0x17 ;  /* 0x3780000003037811 */ /* 0x000fc800078eb8ff */
[----:B------:R-:W-:-:S07]  /*0eb0*/  LOP3.LUT R0, R3, R0, R7, 0xfe, !PT ;  /* 0x0000000003007212 */ /* 0x000fce00078efe07 */
.L_x_17176:
[----:B------:R-:W-:Y:S05]  /*0ec0*/  BSYNC.RECONVERGENT B0 ;  /* 0x0000000000007941 */ /* 0x000fea0003800200 */
.L_x_17175:
[----:B------:R-:W-:-:S04]  /*0ed0*/  F2FP.F16.F32.PACK_AB R0, RZ, R0 ;  /* 0x00000000ff00723e */ /* 0x000fc800000000ff */
[----:B------:R-:W-:Y:S01]  /*0ee0*/  PRMT R23, R0, 0x7610, R23 ;  /* 0x0000761000177816 */ /* 0x000fe20000000017 */
[----:B------:R-:W-:Y:S06]  /*0ef0*/  BRA `(.L_x_17156) ;  /* 0x0000000000b47947 */ /* 0x000fec0003800000 */
.L_x_17168:
[----:B------:R-:W-:-:S09]  /*0f00*/  UISETP.NE.AND UP0, UPT, UR4, 0x1c, UPT ;  /* 0x0000001c0400788c */ /* 0x000fd2000bf05270 */
[----:B------:R-:W-:Y:S05]  /*0f10*/  BRA.U !UP0, `(.L_x_17179) ;  /* 0x00000001089c7547 */ /* 0x000fea000b800000 */
[----:B------:R-:W-:-:S09]  /*0f20*/  UISETP.NE.AND UP0, UPT, UR4, 0x1d, UPT ;  /* 0x0000001d0400788c */ /* 0x000fd2000bf05270 */
[----:B------:R-:W-:Y:S05]  /*0f30*/  BRA.U !UP0, `(.L_x_17180) ;  /* 0x0000000108807547 */ /* 0x000fea000b800000 */
[----:B------:R-:W-:-:S09]  /*0f40*/  UISETP.NE.AND UP0, UPT, UR4, 0x2c, UPT ;  /* 0x0000002c0400788c */ /* 0x000fd2000bf05270 */
[----:B------:R-:W-:Y:S05]  /*0f50*/  BRA.U !UP0, `(.L_x_17181) ;  /* 0x0000000108487547 */ /* 0x000fea000b800000 */
.L_x_17155:
        /* <DEDUP_REMOVED lines=16> */
.L_x_17182:
[----:B------:R-:W-:Y:S01]  /*1060*/  PRMT R23, RZ, 0x7610, R23 ;  /* 0x00007610ff177816 */ /* 0x000fe20000000017 */
[----:B------:R-:W-:Y:S06]  /*1070*/  BRA `(.L_x_17156) ;  /* 0x0000000000547947 */ /* 0x000fec0003800000 */
.L_x_17181:
        /* <DEDUP_REMOVED lines=8> */
.L_x_17184:
[----:B------:R-:W-:Y:S05]  /*1100*/  BSYNC.RECONVERGENT B0 ;  /* 0x0000000000007941 */ /* 0x000fea0003800200 */
.L_x_17183:
[----:B------:R-:W-:-:S04]  /*1110*/  F2FP.F16.F32.PACK_AB R0, RZ, R0 ;  /* 0x00000000ff00723e */ /* 0x000fc800000000ff */
[----:B------:R-:W-:Y:S01]  /*1120*/  PRMT R23, R0, 0x7610, R23 ;  /* 0x0000761000177816 */ /* 0x000fe20000000017 */
[----:B------:R-:W-:Y:S06]  /*1130*/  BRA `(.L_x_17156) ;  /* 0x0000000000247947 */ /* 0x000fec0003800000 */
.L_x_17180:
[----:B------:R-:W2:Y:S02]  /*1140*/  LDG.E.64 R4, desc[UR36][R4.64] ;  /* 0x0000002404047981 */ /* 0x000ea4000c1e1b00 */
[----:B--2---:R-:W0:Y:S02]  /*1150*/  I2F.U64 R0, R4 ;  /* 0x0000000400007312 */ /* 0x004e240000301000 */
[----:B0-----:R-:W-:-:S04]  /*1160*/  F2FP.F16.F32.PACK_AB R0, RZ, R0 ;  /* 0x00000000ff00723e */ /* 0x001fc800000000ff */
[----:B------:R-:W-:Y:S01]  /*1170*/  PRMT R23, R0, 0x7610, R23 ;  /* 0x0000761000177816 */ /* 0x000fe20000000017 */
[----:B------:R-:W-:Y:S06]  /*1180*/  BRA `(.L_x_17156) ;  /* 0x0000000000107947 */ /* 0x000fec0003800000 */
.L_x_17179:
[----:B------:R-:W2:Y:S02]  /*1190*/  LDG.E R4, desc[UR36][R4.64] ;  /* 0x0000002404047981 */ /* 0x000ea4000c1e1900 */
[----:B--2---:R-:W-:-:S04]  /*11a0*/  I2FP.F32.U32 R0, R4 ;  /* 0x0000000400007245 */ /* 0x004fc80000201000 */
[----:B------:R-:W-:-:S04]  /*11b0*/  F2FP.F16.F32.PACK_AB R0, RZ, R0 ;  /* 0x00000000ff00723e */ /* 0x000fc800000000ff */
[----:B------:R-:W-:-:S07]  /*11c0*/  PRMT R23, R0, 0x7610, R23 ;  /* 0x0000761000177816 */ /* 0x000fce0000000017 */
.L_x_17156:
[----:B------:R-:W-:-:S07]  /*11d0*/  VIADD R19, R17, 0x80 ;  /* 0x0000008011137836 */ /* 0x000fce0000000000 */
.L_x_17150:
[----:B------:R-:W-:Y:S05]  /*11e0*/  BSYNC.RECONVERGENT B6 ;  /* 0x0000000000067941 */ /* 0x000fea0003800200 */
.L_x_17149:
        /* <DEDUP_REMOVED lines=26> */
.L_x_17190:
[----:B------:R-:W2:Y:S02]  /*1390*/  LDG.E.U8 R4, desc[UR36][R4.64] ;  /* 0x0000002404047981 */ /* 0x000ea4000c1e1100 */
[----:B--2---:R-:W-:-:S04]  /*13a0*/  I2FP.F32.U32 R0, R4 ;  /* 0x0000000400007245 */ /* 0x004fc80000201000 */
[----:B------:R-:W-:-:S04]  /*13b0*/  F2FP.F16.F32.PACK_AB R0, RZ, R0 ;  /* 0x00000000ff00723e */ /* 0x000fc800000000ff */
[----:B------:R-:W-:Y:S01]  /*13c0*/  PRMT R22, R0, 0x7610, R22 ;  /* 0x0000761000167816 */ /* 0x000fe20000000016 */
[----:B------:R-:W-:Y:S06]  /*13d0*/  BRA `(.L_x_17192) ;  /* 0x0000000c00d87947 */ /* 0x000fec0003800000 */
.L_x_17189:
        /* <DEDUP_REMOVED lines=11> */
.L_x_17194:
[----:B------:R-:W2:Y:S02]  /*1490*/  LDG.E R4, desc[UR36][R4.64] ;  /* 0x0000002404047981 */ /* 0x000ea4000c1e1900 */
[----:B--2---:R-:W-:-:S04]  /*14a0*/  I2FP.F32.S32 R0, R4 ;  /* 0x0000000400007245 */ /* 0x004fc80000201400 */
[----:B------:R-:W-:-:S04]  /*14b0*/  F2FP.F16.F32.PACK_AB R0, RZ, R0 ;  /* 0x00000000ff00723e */ /* 0x000fc800000000ff */
[----:B------:R-:W-:Y:S01]  /*14c0*/  PRMT R22, R0, 0x7610, R22 ;  /* 0x0000761000167816 */ /* 0x000fe20000000016 */
[----:B------:R-:W-:Y:S06]  /*14d0*/  BRA `(.L_x_17192) ;  /* 0x0000000c00987947 */ /* 0x000fec0003800000 */
.L_x_17193:
[----:B------:R-:W2:Y:S02]  /*14e0*/  LDG.E.U16 R4, desc[UR36][R4.64] ;  /* 0x0000002404047981 */ /* 0x000ea4000c1e1500 */
[----:B--2---:R-:W0:Y:S02]  /*14f0*/  I2F.S16 R0, R4 ;  /* 0x0000000400007306 */ /* 0x004e240000101400 */
[----:B0-----:R-:W-:-:S04]  /*1500*/  F2FP.F16.F32.PACK_AB R0, RZ, R0 ;  /* 0x00000000ff00723e */ /* 0x001fc800000000ff */
[----:B------:R-:W-:Y:S01]  /*1510*/  PRMT R22, R0, 0x7610, R22 ;  /* 0x0000761000167816 */ /* 0x000fe20000000016 */
[----:B------:R-:W-:Y:S06]  /*1520*/  BRA `(.L_x_17192) ;  /* 0x0000000c00847947 */ /* 0x000fec0003800000 */
.L_x_17188:
        /* <DEDUP_REMOVED lines=9> */
.L_x_17196:
[----:B------:R0:W5:Y:S01]  /*15c0*/  LDG.E.U16 R22, desc[UR36][R4.64] ;  /* 0x0000002404167981 */ /* 0x000162000c1e1500 */
[----:B------:R-:W-:Y:S05]  /*15d0*/  BRA `(.L_x_17192) ;  /* 0x0000000c00587947 */ /* 0x000fea0003800000 */
.L_x_17195:
        /* <DEDUP_REMOVED lines=9> */
.L_x_17198:
[----:B------:R1:W5:Y:S01]  /*1670*/  LDG.E.U16 R22, desc[UR36][R4.64] ;  /* 0x0000002404167981 */ /* 0x000362000c1e1500 */
[----:B------:R-:W-:Y:S05]  /*1680*/  BRA `(.L_x_17192) ;  /* 0x0000000c002c7947 */ /* 0x000fea0003800000 */
.L_x_17197:
        /* <DEDUP_REMOVED lines=13> */
.L_x_17187:
        /* <DEDUP_REMOVED lines=14> */
.L_x_17201:
        /* <DEDUP_REMOVED lines=13> */
.L_x_17200:
        /* <DEDUP_REMOVED lines=27> */
.L_x_17203:
        /* <DEDUP_REMOVED lines=15> */
.L_x_17202:
[----:B------:R-:W2:Y:S02]  /*1bb0*/  LDG.E.U16 R0, desc[UR36][R4.64] ;  /* 0x0000002404007981 */ /* 0x000ea4000c1e1500 */
[----:B--2---:R-:W-:-:S05]  /*1bc0*/  IMAD.U32 R0, R0, 0x10000, RZ ;  /* 0x0001000000007824 */ /* 0x004fca00078e00ff */
[----:B------:R-:W-:-:S04]  /*1bd0*/  F2FP.F16.F32.PACK_AB R0, RZ, R0 ;  /* 0x00000000ff00723e */ /* 0x000fc800000000ff */
[----:B------:R-:W-:Y:S01]  /*1be0*/  PRMT R22, R0, 0x7610, R22 ;  /* 0x0000761000167816 */ /* 0x000fe20000000016 */
[----:B------:R-:W-:Y:S06]  /*1bf0*/  BRA `(.L_x_17192) ;  /* 0x0000000400d07947 */ /* 0x000fec0003800000 */
.L_x_17199:
        /* <DEDUP_REMOVED lines=13> */
.L_x_17206:
        /* <DEDUP_REMOVED lines=21> */
.L_x_17210:
[----:B------:R-:W-:Y:S05]  /*1e20*/  BSYNC.RECONVERGENT B1 ;  /* 0x0000000000017941 */ /* 0x000fea0003800200 */
.L_x_17209:
[----:B------:R-:W-:Y:S01]  /*1e30*/  IMAD.SHL.U32 R0, R0, 0x100000, RZ ;  /* 0x0010000000007824 */ /* 0x000fe200078e00ff */
[----:B------:R-:W-:-:S04]  /*1e40*/  LEA R3, R3, 0x3b800000, 0x17 ;  /* 0x3b80000003037811 */ /* 0x000fc800078eb8ff */
[----:B------:R-:W-:-:S07]  /*1e50*/  LOP3.LUT R0, R3, R0, R7, 0xfe, !PT ;  /* 0x0000000003007212 */ /* 0x000fce00078efe07 */
.L_x_17208:
[----:B------:R-:W-:Y:S05]  /*1e60*/  BSYNC.RECONVERGENT B0 ;  /* 0x0000000000007941 */ /* 0x000fea0003800200 */
.L_x_17207:
[----:B------:R-:W-:-:S04]  /*1e70*/  F2FP.F16.F32.PACK_AB R0, RZ, R0 ;  /* 0x00000000ff00723e */ /* 0x000fc800000000ff */
[----:B------:R-:W-:Y:S01]  /*1e80*/  PRMT R22, R0, 0x7610, R22 ;  /* 0x0000761000167816 */ /* 0x000fe20000000016 */
[----:B------:R-:W-:Y:S06]  /*1e90*/  BRA `(.L_x_17192) ;  /* 0x0000000400287947 */ /* 0x000fec0003800000 */
.L_x_17205:
        /* <DEDUP_REMOVED lines=21> */
.L_x_17214:
[----:B------:R-:W-:Y:S05]  /*1ff0*/  BSYNC.RECONVERGENT B1 ;  /* 0x0000000000017941 */ /* 0x000fea0003800200 */
.L_x_17213:
[----:B------:R-:W-:Y:S01]  /*2000*/  IMAD.SHL.U32 R0, R0, 0x200000, RZ ;  /* 0x0020000000007824 */ /* 0x000fe200078e00ff */
[----:B------:R-:W-:-:S04]  /*2010*/  LEA R3, R3, 0x37800000, 0x17 ;  /* 0x3780000003037811 */ /* 0x000fc800078eb8ff */
[----:B------:R-:W-:-:S07]  /*2020*/  LOP3.LUT R0, R3, R0, R7, 0xfe, !PT ;  /* 0x0000000003007212 */ /* 0x000fce00078efe07 */
.L_x_17212:
[----:B------:R-:W-:Y:S05]  /*2030*/  BSYNC.RECONVERGENT B0 ;  /* 0x0000000000007941 */ /* 0x000fea0003800200 */
.L_x_17211:
[----:B------:R-:W-:-:S04]  /*2040*/  F2FP.F16.F32.PACK_AB R0, RZ, R0 ;  /* 0x00000000ff00723e */ /* 0x000fc800000000ff */
[----:B------:R-:W-:Y:S01]  /*2050*/  PRMT R22, R0, 0x7610, R22 ;  /* 0x0000761000167816 */ /* 0x000fe20000000016 */
[----:B------:R-:W-:Y:S06]  /*2060*/  BRA `(.L_x_17192) ;  /* 0x0000000000b47947 */ /* 0x000fec0003800000 */
.L_x_17204:
        /* <DEDUP_REMOVED lines=14> */
.L_x_17218:
[----:B------:R-:W-:Y:S05]  /*2150*/  BSYNC.RECONVERGENT B0 ;  /* 0x0000000000007941 */ /* 0x000fea0003800200 */
.L_x_17217:
[----:B------:R-:W-:-:S04]  /*2160*/  F2FP.F16.F32.PACK_AB R0, RZ, R0 ;  /* 0x00000000ff00723e */ /* 0x000fc800000000ff */
[----:B------:R-:W-:Y:S01]  /*2170*/  PRMT R22, R0, 0x7610, R22 ;  /* 0x0000761000167816 */ /* 0x000fe20000000016 */
[----:B------:R-:W-:Y:S06]  /*2180*/  BRA `(.L_x_17192) ;  /* 0x00000000006c7947 */ /* 0x000fec0003800000 */
.L_x_17191:
        /* <DEDUP_REMOVED lines=16> */
.L_x_17219:
[----:B------:R-:W-:Y:S01]  /*2290*/  PRMT R22, RZ, 0x7610, R22 ;  /* 0x00007610ff167816 */ /* 0x000fe20000000016 */
[----:B------:R-:W-:Y:S06]  /*22a0*/  BRA `(.L_x_17192) ;  /* 0x0000000000247947 */ /* 0x000fec0003800000 */
.L_x_17216:
[----:B------:R-:W2:Y:S02]  /*22b0*/  LDG.E.64 R4, desc[UR36][R4.64] ;  /* 0x0000002404047981 */ /* 0x000ea4000c1e1b00 */
[----:B--2---:R-:W0:Y:S02]  /*22c0*/  I2F.U64 R0, R4 ;  /* 0x0000000400007312 */ /* 0x004e240000301000 */
[----:B0-----:R-:W-:-:S04]  /*22d0*/  F2FP.F16.F32.PACK_AB R0, RZ, R0 ;  /* 0x00000000ff00723e */ /* 0x001fc800000000ff */
[----:B------:R-:W-:Y:S01]  /*22e0*/  PRMT R22, R0, 0x7610, R22 ;  /* 0x0000761000167816 */ /* 0x000fe20000000016 */
[----:B------:R-:W-:Y:S06]  /*22f0*/  BRA `(.L_x_17192) ;  /* 0x0000000000107947 */ /* 0x000fec0003800000 */
.L_x_17215:
[----:B------:R-:W2:Y:S02]  /*2300*/  LDG.E R4, desc[UR36][R4.64] ;  /* 0x0000002404047981 */ /* 0x000ea4000c1e1900 */
[----:B--2---:R-:W-:-:S04]  /*2310*/  I2FP.F32.U32 R0, R4 ;  /* 0x0000000400007245 */ /* 0x004fc80000201000 */
[----:B------:R-:W-:-:S04]  /*2320*/  F2FP.F16.F32.PACK_AB R0, RZ, R0 ;  /* 0x00000000ff00723e */ /* 0x000fc800000000ff */
[----:B------:R-:W-:-:S07]  /*2330*/  PRMT R22, R0, 0x7610, R22 ;  /* 0x0000761000167816 */ /* 0x000fce0000000016 */
.L_x_17192:
[----:B------:R-:W-:-:S07]  /*2340*/  VIADD R19, R19, 0x80 ;  /* 0x0000008013137836 */ /* 0x000fce0000000000 */
.L_x_17186:
[----:B------:R-:W-:Y:S05]  /*2350*/  BSYNC.RECONVERGENT B6 ;  /* 0x0000000000067941 */ /* 0x000fea0003800200 */
.L_x_17185:
        /* <DEDUP_REMOVED lines=26> */
.L_x_17225:
[----:B------:R-:W2:Y:S02]  /*2500*/  LDG.E.U8 R4, desc[UR36][R4.64] ;  /* 0x0000002404047981 */ /* 0x000ea4000c1e1100 */
[----:B--2---:R-:W-:-:S04]  /*2510*/  I2FP.F32.U32 R0, R4 ;  /* 0x0000000400007245 */ /* 0x004fc80000201000 */
[----:B------:R-:W-:-:S04]  /*2520*/  F2FP.F16.F32.PACK_AB R0, RZ, R0 ;  /* 0x00000000ff00723e */ /* 0x000fc800000000ff */
[----:B------:R-:W-:Y:S01]  /*2530*/  PRMT R24, R0, 0x7610, R24 ;  /* 0x0000761000187816 */ /* 0x000fe20000000018 */
[----:B------:R-:W-:Y:S06]  /*2540*/  BRA `(.L_x_17227) ;  /* 0x0000000c00d87947 */ /* 0x000fec0003800000 */
.L_x_17224:
        /* <DEDUP_REMOVED lines=11> */
.L_x_17229:
[----:B------:R-:W2:Y:S02]  /*2600*/  LDG.E R4, desc[UR36][R4.64] ;  /* 0x0000002404047981 */ /* 0x000ea4000c1e1900 */
[----:B--2---:R-:W-:-:S04]  /*2610*/  I2FP.F32.S32 R0, R4 ;  /* 0x0000000400007245 */ /* 0x004fc80000201400 */
[----:B------:R-:W-:-:S04]  /*2620*/  F2FP.F16.F32.PACK_AB R0, RZ, R0 ;  /* 0x00000000ff00723e */ /* 0x000fc800000000ff */
[----:B------:R-:W-:Y:S01]  /*2630*/  PRMT R24, R0, 0x7610, R24 ;  /* 0x0000761000187816 */ /* 0x000fe20000000018 */
[----:B------:R-:W-:Y:S06]  /*2640*/  BRA `(.L_x_17227) ;  /* 0x0000000c00987947 */ /* 0x000fec0003800000 */
.L_x_17228:
[----:B------:R-:W2:Y:S02]  /*2650*/  LDG.E.U16 R4, desc[UR36][R4.64] ;  /* 0x0000002404047981 */ /* 0x000ea4000c1e1500 */
[----:B--2---:R-:W0:Y:S02]  /*2660*/  I2F.S16 R0, R4 ;  /* 0x0000000400007306 */ /* 0x004e240000101400 */
[----:B0-----:R-:W-:-:S04]  /*2670*/  F2FP.F16.F32.PACK_AB R0, RZ, R0 ;  /* 0x00000000ff00723e */ /* 0x001fc800000000ff */
[----:B------:R-:W-:Y:S01]  /*2680*/  PRMT R24, R0, 0x7610, R24 ;  /* 0x0000761000187816 */ /* 0x000fe20000000018 */
[----:B------:R-:W-:Y:S06]  /*2690*/  BRA `(.L_x_17227) ;  /* 0x0000000c00847947 */ /* 0x000fec0003800000 */
.L_x_17223:
        /* <DEDUP_REMOVED lines=9> */
.L_x_17231:
[----:B------:R0:W5:Y:S01]  /*2730*/  LDG.E.U16 R24, desc[UR36][R4.64] ;  /* 0x0000002404187981 */ /* 0x000162000c1e1500 */
[----:B------:R-:W-:Y:S05]  /*2740*/  BRA `(.L_x_17227) ;  /* 0x0000000c00587947 */ /* 0x000fea0003800000 */
.L_x_17230:
        /* <DEDUP_REMOVED lines=9> */
.L_x_17233:
[----:B------:R1:W5:Y:S01]  /*27e0*/  LDG.E.U16 R24, desc[UR36][R4.64] ;  /* 0x0000002404187981 */ /* 0x000362000c1e1500 */
[----:B------:R-:W-:Y:S05]  /*27f0*/  BRA `(.L_x_17227) ;  /* 0x0000000c002c7947 */ /* 0x000fea0003800000 */
.L_x_17232:
        /* <DEDUP_REMOVED lines=13> */
.L_x_17222:
        /* <DEDUP_REMOVED lines=14> */
.L_x_17236:
        /* <DEDUP_REMOVED lines=13> */
.L_x_17235:
        /* <DEDUP_REMOVED lines=27> */
.L_x_17238:
        /* <DEDUP_REMOVED lines=15> */
.L_x_17237:
[----:B------:R-:W2:Y:S02]  /*2d20*/  LDG.E.U16 R0, desc[UR36][R4.64] ;  /* 0x0000002404007981 */ /* 0x000ea4000c1e1500 */
[----:B--2---:R-:W-:-:S05]  /*2d30*/  IMAD.U32 R0, R0, 0x10000, RZ ;  /* 0x0001000000007824 */ /* 0x004fca00078e00ff */
[----:B------:R-:W-:-:S04]  /*2d40*/  F2FP.F16.F32.PACK_AB R0, RZ, R0 ;  /* 0x00000000ff00723e */ /* 0x000fc800000000ff */
[----:B------:R-:W-:Y:S01]  /*2d50*/  PRMT R24, R0, 0x7610, R24 ;  /* 0x0000761000187816 */ /* 0x000fe20000000018 */
[----:B------:R-:W-:Y:S06]  /*2d60*/  BRA `(.L_x_17227) ;  /* 0x0000000400d07947 */ /* 0x000fec0003800000 */
.L_x_17234:
        /* <DEDUP_REMOVED lines=13> */
.L_x_17241:
        /* <DEDUP_REMOVED lines=21> */
.L_x_17245:
[----:B------:R-:W-:Y:S05]  /*2f90*/  BSYNC.RECONVERGENT B1 ;  /* 0x0000000000017941 */ /* 0x000fea0003800200 */
.L_x_17244:
[----:B------:R-:W-:Y:S01]  /*2fa0*/  IMAD.SHL.U32 R0, R0, 0x100000, RZ ;  /* 0x0010000000007824 */ /* 0x000fe200078e00ff */
[----:B------:R-:W-:-:S04]  /*2fb0*/  LEA R3, R3, 0x3b800000, 0x17 ;  /* 0x3b80000003037811 */ /* 0x000fc800078eb8ff */
[----:B------:R-:W-:-:S07]  /*2fc0*/  LOP3.LUT R0, R3, R0, R7, 0xfe, !PT ;  /* 0x0000000003007212 */ /* 0x000fce00078efe07 */
.L_x_17243:
[----:B------:R-:W-:Y:S05]  /*2fd0*/  BSYNC.RECONVERGENT B0 ;  /* 0x0000000000007941 */ /* 0x000fea0003800200 */
.L_x_17242:
[----:B------:R-:W-:-:S04]  /*2fe0*/  F2FP.F16.F32.PACK_AB R0, RZ, R0 ;  /* 0x00000000ff00723e */ /* 0x000fc800000000ff */
[----:B------:R-:W-:Y:S01]  /*2ff0*/  PRMT R24, R0, 0x7610, R24 ;  /* 0x0000761000187816 */ /* 0x000fe20000000018 */
[----:B------:R-:W-:Y:S06]  /*3000*/  BRA `(.L_x_17227) ;  /* 0x0000000400287947 */ /* 0x000fec0003800000 */
.L_x_17240:
        /* <DEDUP_REMOVED lines=21> */
.L_x_17249:
[----:B------:R-:W-:Y:S05]  /*3160*/  BSYNC.RECONVERGENT B1 ;  /* 0x0000000000017941 */ /* 0x000fea0003800200 */
.L_x_17248:
[----:B------:R-:W-:Y:S01]  /*3170*/  IMAD.SHL.U32 R0, R0, 0x200000, RZ ;  /* 0x0020000000007824 */ /* 0x000fe200078e00ff */
[----:B------:R-:W-:-:S04]  /*3180*/  LEA R3, R3, 0x37800000, 0x17 ;  /* 0x3780000003037811 */ /* 0x000fc800078eb8ff */
[----:B------:R-:W-:-:S07]  /*3190*/  LOP3.LUT R0, R3, R0, R7, 0xfe, !PT ;  /* 0x0000000003007212 */ /* 0x000fce00078efe07 */
.L_x_17247:
[----:B------:R-:W-:Y:S05]  /*31a0*/  BSYNC.RECONVERGENT B0 ;  /* 0x0000000000007941 */ /* 0x000fea0003800200 */
.L_x_17246:
[----:B------:R-:W-:-:S04]  /*31b0*/  F2FP.F16.F32.PACK_AB R0, RZ, R0 ;  /* 0x00000000ff00723e */ /* 0x000fc800000000ff */
[----:B------:R-:W-:Y:S01]  /*31c0*/  PRMT R24, R0, 0x7610, R24 ;  /* 0x0000761000187816 */ /* 0x000fe20000000018 */
[----:B------:R-:W-:Y:S06]  /*31d0*/  BRA `(.L_x_17227) ;  /* 0x0000000000b47947 */ /* 0x000fec0003800000 */
.L_x_17239:
        /* <DEDUP_REMOVED lines=14> */
.L_x_17253:
[----:B------:R-:W-:Y:S05]  /*32c0*/  BSYNC.RECONVERGENT B0 ;  /* 0x0000000000007941 */ /* 0x000fea0003800200 */
.L_x_17252:
[----:B------:R-:W-:-:S04]  /*32d0*/  F2FP.F16.F32.PACK_AB R0, RZ, R0 ;  /* 0x00000000ff00723e */ /* 0x000fc800000000ff */
[----:B------:R-:W-:Y:S01]  /*32e0*/  PRMT R24, R0, 0x7610, R24 ;  /* 0x0000761000187816 */ /* 0x000fe20000000018 */
[----:B------:R-:W-:Y:S06]  /*32f0*/  BRA `(.L_x_17227) ;  /* 0x00000000006c7947 */ /* 0x000fec0003800000 */
.L_x_17226:
        /* <DEDUP_REMOVED lines=16> */
.L_x_17254:
[----:B------:R-:W-:Y:S01]  /*3400*/  PRMT R24, RZ, 0x7610, R24 ;  /* 0x00007610ff187816 */ /* 0x000fe20000000018 */
[----:B------:R-:W-:Y:S06]  /*3410*/  BRA `(.L_x_17227) ;  /* 0x0000000000247947 */ /* 0x000fec0003800000 */
.L_x_17251:
[----:B------:R-:W2:Y:S02]  /*3420*/  LDG.E.64 R4, desc[UR36][R4.64] ;  /* 0x0000002404047981 */ /* 0x000ea4000c1e1b00 */
[----:B--2---:R-:W0:Y:S02]  /*3430*/  I2F.U64 R0, R4 ;  /* 0x0000000400007312 */ /* 0x004e240000301000 */
[----:B0-----:R-:W-:-:S04]  /*3440*/  F2FP.F16.F32.PACK_AB R0, RZ, R0 ;  /* 0x00000000ff00723e */ /* 0x001fc800000000ff */
[----:B------:R-:W-:Y:S01]  /*3450*/  PRMT R24, R0, 0x7610, R24 ;  /* 0x0000761000187816 */ /* 0x000fe20000000018 */
[----:B------:R-:W-:Y:S06]  /*3460*/  BRA `(.L_x_17227) ;  /* 0x0000000000107947 */ /* 0x000fec0003800000 */
.L_x_17250:
[----:B------:R-:W2:Y:S02]  /*3470*/  LDG.E R4, desc[UR36][R4.64] ;  /* 0x0000002404047981 */ /* 0x000ea4000c1e1900 */
[----:B--2---:R-:W-:-:S04]  /*3480*/  I2FP.F32.U32 R0, R4 ;  /* 0x0000000400007245 */ /* 0x004fc80000201000 */
[----:B------:R-:W-:-:S04]  /*3490*/  F2FP.F16.F32.PACK_AB R0, RZ, R0 ;  /* 0x00000000ff00723e */ /* 0x000fc800000000ff */
[----:B------:R-:W-:-:S07]  /*34a0*/  PRMT R24, R0, 0x7610, R24 ;  /* 0x0000761000187816 */ /* 0x000fce0000000018 */
.L_x_17227:
[----:B------:R-:W-:-:S07]  /*34b0*/  VIADD R19, R19, 0x80 ;  /* 0x0000008013137836 */ /* 0x000fce0000000000 */
.L_x_17221:
[----:B------:R-:W-:Y:S05]  /*34c0*/  BSYNC.RECONVERGENT B6 ;  /* 0x0000000000067941 */ /* 0x000fea0003800200 */
.L_x_17220:
        /* <DEDUP_REMOVED lines=25> */
.L_x_17260:
[----:B------:R-:W2:Y:S02]  /*3660*/  LDG.E.U8 R4, desc[UR36][R4.64] ;  /* 0x0000002404047981 */ /* 0x000ea4000c1e1100 */
[----:B--2---:R-:W-:-:S04]  /*3670*/  I2FP.F32.U32 R0, R4 ;  /* 0x0000000400007245 */ /* 0x004fc80000201000 */
[----:B------:R-:W-:Y:S01]  /*3680*/  F2FP.F16.F32.PACK_AB R0, RZ, R0 ;  /* 0x00000000ff00723e */ /* 0x000fe200000000ff */
[----:B------:R-:W-:Y:S06]  /*3690*/  BRA `(.L_x_17256) ;  /* 0x0000000c00a07947 */ /* 0x000fec0003800000 */
.L_x_17259:
        /* <DEDUP_REMOVED lines=10> */
.L_x_17263:
[----:B------:R-:W2:Y:S02]  /*3740*/  LDG.E R4, desc[UR36][R4.64] ;  /* 0x0000002404047981 */ /* 0x000ea4000c1e1900 */
[----:B--2---:R-:W-:-:S04]  /*3750*/  I2FP.F32.S32 R0, R4 ;  /* 0x0000000400007245 */ /* 0x004fc80000201400 */
[----:B------:R-:W-:Y:S01]  /*3760*/  F2FP.F16.F32.PACK_AB R0, RZ, R0 ;  /* 0x00000000ff00723e */ /* 0x000fe200000000ff */
[----:B------:R-:W-:Y:S06]  /*3770*/  BRA `(.L_x_17256) ;  /* 0x0000000c00687947 */ /* 0x000fec0003800000 */
.L_x_17262:
[----:B------:R-:W2:Y:S02]  /*3780*/  LDG.E.U16 R4, desc[UR36][R4.64] ;  /* 0x0000002404047981 */ /* 0x000ea4000c1e1500 */
[----:B--2---:R-:W0:Y:S02]  /*3790*/  I2F.S16 R0, R4 ;  /* 0x0000000400007306 */ /* 0x004e240000101400 */
[----:B0-----:R-:W-:Y:S01]  /*37a0*/  F2FP.F16.F32.PACK_AB R0, RZ, R0 ;  /* 0x00000000ff00723e */ /* 0x001fe200000000ff */
[----:B------:R-:W-:Y:S06]  /*37b0*/  BRA `(.L_x_17256) ;  /* 0x0000000c00587947 */ /* 0x000fec0003800000 */
.L_x_17258:
        /* <DEDUP_REMOVED lines=9> */
.L_x_17265:
[----:B------:R2:W5:Y:S01]  /*3850*/  LDG.E.U16 R0, desc[UR36][R4.64] ;  /* 0x0000002404007981 */ /* 0x000562000c1e1500 */
[----:B------:R-:W-:Y:S05]  /*3860*/  BRA `(.L_x_17256) ;  /* 0x0000000c002c7947 */ /* 0x000fea0003800000 */
.L_x_17264:
        /* <DEDUP_REMOVED lines=9> */
.L_x_17267:
[----:B------:R3:W5:Y:S01]  /*3900*/  LDG.E.U16 R0, desc[UR36][R4.64] ;  /* 0x0000002404007981 */ /* 0x000762000c1e1500 */
[----:B------:R-:W-:Y:S05]  /*3910*/  BRA `(.L_x_17256) ;  /* 0x0000000c00007947 */ /* 0x000fea0003800000 */
.L_x_17266:
        /* <DEDUP_REMOVED lines=12> */
.L_x_17257:
        /* <DEDUP_REMOVED lines=13> */
.L_x_17270:
        /* <DEDUP_REMOVED lines=12> */
.L_x_17269:
        /* <DEDUP_REMOVED lines=27> */
.L_x_17272:
        /* <DEDUP_REMOVED lines=14> */
.L_x_17271:
[----:B------:R-:W2:Y:S02]  /*3e00*/  LDG.E.U16 R0, desc[UR36][R4.64] ;  /* 0x0000002404007981 */ /* 0x000ea4000c1e1500 */
[----:B--2---:R-:W-:-:S05]  /*3e10*/  IMAD.U32 R0, R0, 0x10000, RZ ;  /* 0x0001000000007824 */ /* 0x004fca00078e00ff */
[----:B------:R-:W-:Y:S01]  /*3e20*/  F2FP.F16.F32.PACK_AB R0, RZ, R0 ;  /* 0x00000000ff00723e */ /* 0x000fe200000000ff */
[----:B------:R-:W-:Y:S06]  /*3e30*/  BRA `(.L_x_17256) ;  /* 0x0000000400b87947 */ /* 0x000fec0003800000 */
.L_x_17268:
        /* <DEDUP_REMOVED lines=12> */
.L_x_17275:
        /* <DEDUP_REMOVED lines=21> */
.L_x_17279:
[----:B------:R-:W-:Y:S05]  /*4050*/  BSYNC.RECONVERGENT B1 ;  /* 0x0000000000017941 */ /* 0x000fea0003800200 */
.L_x_17278:
[----:B------:R-:W-:Y:S01]  /*4060*/  IMAD.SHL.U32 R0, R0, 0x100000, RZ ;  /* 0x0010000000007824 */ /* 0x000fe200078e00ff */
[----:B------:R-:W-:-:S04]  /*4070*/  LEA R3, R3, 0x3b800000, 0x17 ;  /* 0x3b80000003037811 */ /* 0x000fc800078eb8ff */
[----:B------:R-:W-:-:S07]  /*4080*/  LOP3.LUT R0, R3, R0, R7, 0xfe, !PT ;  /* 0x0000000003007212 */ /* 0x000fce00078efe07 */
.L_x_17277:
[----:B------:R-:W-:Y:S05]  /*4090*/  BSYNC.RECONVERGENT B0 ;  /* 0x0000000000007941 */ /* 0x000fea0003800200 */
.L_x_17276:
[----:B------:R-:W-:Y:S01]  /*40a0*/  F2FP.F16.F32.PACK_AB R0, RZ, R0 ;  /* 0x00000000ff00723e */ /* 0x000fe200000000ff */
[----:B------:R-:W-:Y:S06]  /*40b0*/  BRA `(.L_x_17256) ;  /* 0x0000000400187947 */ /* 0x000fec0003800000 */
.L_x_17274:
        /* <DEDUP_REMOVED lines=21> */
.L_x_17283:
[----:B------:R-:W-:Y:S05]  /*4210*/  BSYNC.RECONVERGENT B1 ;  /* 0x0000000000017941 */ /* 0x000fea0003800200 */
.L_x_17282:
[----:B------:R-:W-:Y:S01]  /*4220*/  IMAD.SHL.U32 R0, R0, 0x200000, RZ ;  /* 0x0020000000007824 */ /* 0x000fe200078e00ff */
[----:B------:R-:W-:-:S04]  /*4230*/  LEA R3, R3, 0x37800000, 0x17 ;  /* 0x3780000003037811 */ /* 0x000fc800078eb8ff */
[----:B------:R-:W-:-:S07]  /*4240*/  LOP3.LUT R0, R3, R0, R7, 0xfe, !PT ;  /* 0x0000000003007212 */ /* 0x000fce00078efe07 */
.L_x_17281:
[----:B------:R-:W-:Y:S05]  /*4250*/  BSYNC.RECONVERGENT B0 ;  /* 0x0000000000007941 */ /* 0x000fea0003800200 */
.L_x_17280:
[----:B------:R-:W-:Y:S01]  /*4260*/  F2FP.F16.F32.PACK_AB R0, RZ, R0 ;  /* 0x00000000ff00723e */ /* 0x000fe200000000ff */
[----:B------:R-:W-:Y:S06]  /*4270*/  BRA `(.L_x_17256) ;  /* 0x0000000000a87947 */ /* 0x000fec0003800000 */
.L_x_17273:
        /* <DEDUP_REMOVED lines=14> */
.L_x_17287:
[----:B------:R-:W-:Y:S05]  /*4360*/  BSYNC.RECONVERGENT B0 ;  /* 0x0000000000007941 */ /* 0x000fea0003800200 */
.L_x_17286:
[----:B------:R-:W-:Y:S01]  /*4370*/  F2FP.F16.F32.PACK_AB R0, RZ, R0 ;  /* 0x00000000ff00723e */ /* 0x000fe200000000ff */
[----:B------:R-:W-:Y:S06]  /*4380*/  BRA `(.L_x_17256) ;  /* 0x0000000000647947 */ /* 0x000fec0003800000 */
.L_x_17261:
        /* <DEDUP_REMOVED lines=16> */
.L_x_17288:
[----:B------:R-:W-:Y:S01]  /*4490*/  PRMT R0, RZ, 0x7610, R0 ;  /* 0x00007610ff007816 */ /* 0x000fe20000000000 */
[----:B------:R-:W-:Y:S06]  /*44a0*/  BRA `(.L_x_17256) ;  /* 0x00000000001c7947 */ /* 0x000fec0003800000 */
.L_x_17285:
[----:B------:R-:W2:Y:S02]  /*44b0*/  LDG.E.64 R4, desc[UR36][R4.64] ;  /* 0x0000002404047981 */ /* 0x000ea4000c1e1b00 */
[----:B--2---:R-:W0:Y:S02]  /*44c0*/  I2F.U64 R0, R4 ;  /* 0x0000000400007312 */ /* 0x004e240000301000 */
[----:B0-----:R-:W-:Y:S01]  /*44d0*/  F2FP.F16.F32.PACK_AB R0, RZ, R0 ;  /* 0x00000000ff00723e */ /* 0x001fe200000000ff */
[----:B------:R-:W-:Y:S06]  /*44e0*/  BRA `(.L_x_17256) ;  /* 0x00000000000c7947 */ /* 0x000fec0003800000 */
.L_x_17284:
[----:B------:R-:W2:Y:S02]  /*44f0*/  LDG.E R4, desc[UR36][R4.64] ;  /* 0x0000002404047981 */ /* 0x000ea4000c1e1900 */
[----:B--2---:R-:W-:-:S04]  /*4500*/  I2FP.F32.U32 R0, R4 ;  /* 0x0000000400007245 */ /* 0x004fc80000201000 */
[----:B------:R-:W-:-:S07]  /*4510*/  F2FP.F16.F32.PACK_AB R0, RZ, R0 ;  /* 0x00000000ff00723e */ /* 0x000fce00000000ff */
.L_x_17256:
[----:B------:R-:W-:Y:S05]  /*4520*/  BSYNC.RECONVERGENT B6 ;  /* 0x0000000000067941 */ /* 0x000fea0003800200 */
.L_x_17255:
[----:B------:R-:W4:Y:S01]  /*4530*/  LDC.U8 R18, c[0x0][0x3a4] ;  /* 0x0000e900ff127b82 */ /* 0x000f220000000000 */
[CC--:B------:R-:W-:Y:S01]  /*4540*/  ISETP.GE.AND P3, PT, R17.reuse, R16.reuse, PT ;  /* 0x000000101100720c */ /* 0x0c0fe20003f66270 */
[C---:B------:R-:W-:Y:S01]  /*4550*/  VIADD R3, R17.reuse, 0x100 ;  /* 0x0000010011037836 */ /* 0x040fe20000000000 */
[----:B------:R-:W-:Y:S01]  /*4560*/  BSSY.RECONVERGENT B0, `(.L_x_17289) ;  /* 0x000000d000007945 */ /* 0x000fe20003800200 */
[C---:B0123--:R-:W-:Y:S02]  /*4570*/  VIADD R5, R17.reuse, 0x180 ;  /* 0x0000018011057836 */ /* 0x04ffe40000000000 */
[----:B------:R-:W-:Y:S01]  /*4580*/  VIADD R19, R17, 0x80 ;  /* 0x0000008011137836 */ /* 0x000fe20000000000 */
[-C--:B------:R-:W-:Y:S02]  /*4590*/  ISETP.GE.AND P1, PT, R3, R16.reuse, PT ;  /* 0x000000100300720c */ /* 0x080fe40003f26270 */
[-C--:B------:R-:W-:Y:S02]  /*45a0*/  ISETP.GE.AND P2, PT, R5, R16.reuse, PT ;  /* 0x000000100500720c */ /* 0x080fe40003f46270 */
[----:B------:R-:W-:-:S03]  /*45b0*/  ISETP.GE.AND P4, PT, R19, R16, PT ;  /* 0x000000101300720c */ /* 0x000fc60003f86270 */
[----:B------:R-:W-:Y:S10]  /*45c0*/  @P3 BRA `(.L_x_17290) ;  /* 0x0000000000183947 */ /* 0x000ff40003800000 */
[----:B------:R-:W0:Y:S02]  /*45d0*/  LDC.U16 R3, c[0x0][0x386] ;  /* 0x0000e180ff037b82 */ /* 0x000e240000000400 */
[----:B0-----:R-:W-:-:S05]  /*45e0*/  HADD2.F32 R3, -RZ, R3.H0_H0 ;  /* 0x20000003ff037230 */ /* 0x001fca0000004100 */
[----:B------:R-:W-:-:S13]  /*45f0*/  FSETP.NEU.FTZ.AND P0, PT, R3, RZ, PT ;  /* 0x000000ff0300720b */ /* 0x000fda0003f1d000 */
[----:B-----5:R-:W-:-:S05]  /*4600*/  @!P0 HADD2.F32 R23, -RZ, R23.H0_H0 ;  /* 0x20000017ff178230 */ /* 0x020fca0000004100 */
[----:B------:R-:W-:-:S04]  /*4610*/  FSETP.NEU.OR P0, PT, R23, RZ, P0 ;  /* 0x000000ff1700720b */ /* 0x000fc8000070d400 */
[----:B------:R-:W-:-:S09]  /*4620*/  SEL R5, RZ, 0x1, !P0 ;  /* 0x00000001ff057807 */ /* 0x000fd20004000000 */
.L_x_17290:
[----:B------:R-:W-:Y:S05]  /*4630*/  BSYNC.RECONVERGENT B0 ;  /* 0x0000000000007941 */ /* 0x000fea0003800200 */
.L_x_17289:
[----:B------:R-:W-:Y:S04]  /*4640*/  BSSY.RECONVERGENT B0, `(.L_x_17291) ;  /* 0x0000008000007945 */ /* 0x000fe80003800200 */
[----:B------:R-:W-:Y:S05]  /*4650*/  @P4 BRA `(.L_x_17292) ;  /* 0x0000000000184947 */ /* 0x000fea0003800000 */
[----:B------:R-:W0:Y:S02]  /*4660*/  LDC.U16 R3, c[0x0][0x386] ;  /* 0x0000e180ff037b82 */ /* 0x000e240000000400 */
[----:B0-----:R-:W-:-:S05]  /*4670*/  HADD2.F32 R3, -RZ, R3.H0_H0 ;  /* 0x20000003ff037230 */ /* 0x001fca0000004100 */
[----:B------:R-:W-:-:S13]  /*4680*/  FSETP.NEU.FTZ.AND P0, PT, R3, RZ, PT ;  /* 0x000000ff0300720b */ /* 0x000fda0003f1d000 */
[----:B-----5:R-:W-:-:S05]  /*4690*/  @!P0 HADD2.F32 R22, -RZ, R22.H0_H0 ;  /* 0x20000016ff168230 */ /* 0x020fca0000004100 */
[----:B------:R-:W-:-:S04]  /*46a0*/  FSETP.NEU.OR P0, PT, R22, RZ, P0 ;  /* 0x000000ff1600720b */ /* 0x000fc8000070d400 */
[----:B------:R-:W-:-:S09]  /*46b0*/  SEL R26, RZ, 0x1, !P0 ;  /* 0x00000001ff1a7807 */ /* 0x000fd20004000000 */
.L_x_17292:
[----:B------:R-:W-:Y:S05]  /*46c0*/  BSYNC.RECONVERGENT B0 ;  /* 0x0000000000007941 */ /* 0x000fea0003800200 */
.L_x_17291:
        /* <DEDUP_REMOVED lines=8> */
.L_x_17294:
[----:B------:R-:W-:Y:S05]  /*4750*/  BSYNC.RECONVERGENT B0 ;  /* 0x0000000000007941 */ /* 0x000fea0003800200 */
.L_x_17293:
        /* <DEDUP_REMOVED lines=8> */
.L_x_17296:
[----:B------:R-:W-:Y:S05]  /*47e0*/  BSYNC.RECONVERGENT B0 ;  /* 0x0000000000007941 */ /* 0x000fea0003800200 */
.L_x_17295:
[----:B------:R-:W-:Y:S04]  /*47f0*/  BSSY.RECONVERGENT B6, `(.L_x_17297) ;  /* 0x00000ff000067945 */ /* 0x000fe80003800200 */
[----:B------:R-:W-:Y:S05]  /*4800*/  @P3 BRA `(.L_x_17298) ;  /* 0x0000000c00f43947 */ /* 0x000fea0003800000 */
[----:B------:R-:W0:Y:S01]  /*4810*/  LDCU UR4, c[0x0][0x3a8] ;  /* 0x00007500ff0477ac */ /* 0x000e220008000800 */
[----:B------:R-:W1:Y:S01]  /*4820*/  LDC.64 R8, c[0x0][0x388] ;  /* 0x0000e200ff087b82 */ /* 0x000e620000000a00 */
[----:B-----5:R-:W-:Y:S01]  /*4830*/  IMAD R0, R2, 0x200, R17 ;  /* 0x0000020002007824 */ /* 0x020fe200078e0211 */
[----:B----4-:R-:W-:-:S03]  /*4840*/  PRMT R4, R18, 0x9910, RZ ;  /* 0x0000991012047816 */ /* 0x010fc600000000ff */
        /* <DEDUP_REMOVED lines=17> */
.L_x_17302:
[----:B------:R0:W-:Y:S01]  /*4960*/  STG.E.U8 desc[UR36][R8.64], R5 ;  /* 0x0000000508007986 */ /* 0x0001e2000c101124 */
[----:B------:R-:W-:Y:S01]  /*4970*/  IMAD.MOV.U32 R17, RZ, RZ, R19 ;  /* 0x000000ffff117224 */ /* 0x000fe200078e0013 */
[----:B------:R-:W-:Y:S06]  /*4980*/  BRA `(.L_x_17298) ;  /* 0x0000000c00947947 */ /* 0x000fec0003800000 */
.L_x_17301:
        /* <DEDUP_REMOVED lines=11> */
.L_x_17305:
[----:B------:R2:W-:Y:S01]  /*4a40*/  STG.E desc[UR36][R8.64], R5 ;  /* 0x0000000508007986 */ /* 0x0005e2000c101924 */
[----:B------:R-:W-:Y:S01]  /*4a50*/  IMAD.MOV.U32 R17, RZ, RZ, R19 ;  /* 0x000000ffff117224 */ /* 0x000fe200078e0013 */
[----:B------:R-:W-:Y:S06]  /*4a60*/  BRA `(.L_x_17298) ;  /* 0x0000000c005c7947 */ /* 0x000fec0003800000 */
.L_x_17304:
[----:B------:R0:W-:Y:S01]  /*4a70*/  STG.E.U16 desc[UR36][R8.64], R5 ;  /* 0x0000000508007986 */ /* 0x0001e2000c101524 */
[----:B------:R-:W-:Y:S01]  /*4a80*/  IMAD.MOV.U32 R17, RZ, RZ, R19 ;  /* 0x000000ffff117224 */ /* 0x000fe200078e0013 */
[----:B------:R-:W-:Y:S06]  /*4a90*/  BRA `(.L_x_17298) ;  /* 0x0000000c00507947 */ /* 0x000fec0003800000 */
.L_x_17300:
        /* <DEDUP_REMOVED lines=10> */
.L_x_17307:
[----:B------:R-:W0:Y:S01]  /*4b40*/  I2F.S16 R0, R5 ;  /* 0x0000000500007306 */ /* 0x000e220000101400 */
[----:B------:R-:W-:Y:S01]  /*4b50*/  IMAD.MOV.U32 R17, RZ, RZ, R19 ;  /* 0x000000ffff117224 */ /* 0x000fe200078e0013 */
[----:B0-----:R-:W-:-:S05]  /*4b60*/  F2FP.F16.F32.PACK_AB R0, RZ, R0 ;  /* 0x00000000ff00723e */ /* 0x001fca00000000ff */
[----:B------:R0:W-:Y:S01]  /*4b70*/  STG.E.U16 desc[UR36][R8.64], R0 ;  /* 0x0000000008007986 */ /* 0x0001e2000c101524 */
[----:B------:R-:W-:Y:S05]  /*4b80*/  BRA `(.L_x_17298) ;  /* 0x0000000c00147947 */ /* 0x000fea0003800000 */
.L_x_17306:
        /* <DEDUP_REMOVED lines=11> */
.L_x_17309:
[----:B------:R-:W0:Y:S01]  /*4c40*/  I2F.S16 R5, R5 ;  /* 0x0000000500057306 */ /* 0x000e220000101400 */
[----:B------:R-:W-:Y:S01]  /*4c50*/  IMAD.MOV.U32 R17, RZ, RZ, R19 ;  /* 0x000000ffff117224 */ /* 0x000fe200078e0013 */
[----:B0-----:R-:W-:-:S04]  /*4c60*/  F2FP.F16.F32.PACK_AB R3, RZ, R5 ;  /* 0x00000005ff03723e */ /* 0x001fc800000000ff */
[----:B------:R-:W-:-:S05]  /*4c70*/  PRMT R3, R3, 0x5410, RZ ;  /* 0x0000541003037816 */ /* 0x000fca00000000ff */
[----:B------:R0:W-:Y:S01]  /*4c80*/  STG.E desc[UR36][R8.64], R3 ;  /* 0x0000000308007986 */ /* 0x0001e2000c101924 */
[----:B------:R-:W-:Y:S05]  /*4c90*/  BRA `(.L_x_17298) ;  /* 0x0000000800d07947 */ /* 0x000fea0003800000 */
.L_x_17308:
[----:B------:R-:W0:Y:S01]  /*4ca0*/  I2F.F64.S16 R4, R5 ;  /* 0x0000000500047312 */ /* 0x000e220000101c00 */
[----:B------:R-:W-:Y:S01]  /*4cb0*/  IMAD.MOV.U32 R17, RZ, RZ, R19 ;  /* 0x000000ffff117224 */ /* 0x000fe200078e0013 */
[----:B0-----:R0:W-:Y:S01]  /*4cc0*/  STG.E.64 desc[UR36][R8.64], R4 ;  /* 0x0000000408007986 */ /* 0x0011e2000c101b24 */
[----:B------:R-:W-:Y:S05]  /*4cd0*/  BRA `(.L_x_17298) ;  /* 0x0000000800c07947 */ /* 0x000fea0003800000 */
.L_x_17299:
        /* <DEDUP_REMOVED lines=13> */
.L_x_17312:
[----:B------:R-:W-:Y:S01]  /*4db0*/  CS2R R6, SRZ ;  /* 0x0000000000067805 */ /* 0x000fe2000001ff00 */
[----:B------:R-:W0:Y:S01]  /*4dc0*/  I2F.F64.S16 R4, R5 ;  /* 0x0000000500047312 */ /* 0x000e220000101c00 */
[----:B------:R-:W-:-:S03]  /*4dd0*/  IMAD.MOV.U32 R17, RZ, RZ, R19 ;  /* 0x000000ffff117224 */ /* 0x000fc600078e0013 */
[----:B0-----:R0:W-:Y:S01]  /*4de0*/  STG.E.128 desc[UR36][R8.64], R4 ;  /* 0x0000000408007986 */ /* 0x0011e2000c101d24 */
[----:B------:R-:W-:Y:S05]  /*4df0*/  BRA `(.L_x_17298) ;  /* 0x0000000800787947 */ /* 0x000fea0003800000 */
.L_x_17311:
        /* <DEDUP_REMOVED lines=19> */
.L_x_17316:
[----:B------:R-:W-:Y:S05]  /*4f30*/  BSYNC.RECONVERGENT B0 ;  /* 0x0000000000007941 */ /* 0x000fea0003800200 */
.L_x_17315:
[----:B------:R-:W-:Y:S01]  /*4f40*/  LOP3.LUT R7, R0, 0x80, R7, 0xf8, !PT ;  /* 0x0000008000077812 */ /* 0x000fe200078ef807 */
[----:B------:R-:W-:-:S04]  /*4f50*/  IMAD.MOV.U32 R17, RZ, RZ, R19 ;  /* 0x000000ffff117224 */ /* 0x000fc800078e0013 */
[----:B------:R0:W-:Y:S01]  /*4f60*/  STG.E.U8 desc[UR36][R8.64], R7 ;  /* 0x0000000708007986 */ /* 0x0001e2000c101124 */
[----:B------:R-:W-:Y:S05]  /*4f70*/  BRA `(.L_x_17298) ;  /* 0x0000000800187947 */ /* 0x000fea0003800000 */
.L_x_17314:
        /* <DEDUP_REMOVED lines=15> */
.L_x_17318:
[----:B------:R-:W-:Y:S05]  /*5070*/  BSYNC.RECONVERGENT B0 ;  /* 0x0000000000007941 */ /* 0x000fea0003800200 */
.L_x_17317:
[----:B------:R-:W-:Y:S01]  /*5080*/  LOP3.LUT R7, R0, 0x80, R7, 0xf8, !PT ;  /* 0x0000008000077812 */ /* 0x000fe200078ef807 */
[----:B------:R-:W-:-:S04]  /*5090*/  IMAD.MOV.U32 R17, RZ, RZ, R19 ;  /* 0x000000ffff117224 */ /* 0x000fc800078e0013 */
[----:B------:R0:W-:Y:S01]  /*50a0*/  STG.E.U8 desc[UR36][R8.64], R7 ;  /* 0x0000000708007986 */ /* 0x0001e2000c101124 */
[----:B------:R-:W-:Y:S05]  /*50b0*/  BRA `(.L_x_17298) ;  /* 0x0000000400c87947 */ /* 0x000fea0003800000 */
.L_x_17313:
[----:B------:R-:W0:Y:S01]  /*50c0*/  I2F.S16 R0, R5 ;  /* 0x0000000500007306 */ /* 0x000e220000101400 */
[----:B------:R-:W-:Y:S01]  /*50d0*/  IMAD.MOV.U32 R17, RZ, RZ, R19 ;  /* 0x000000ffff117224 */ /* 0x000fe200078e0013 */
[----:B0-----:R-:W-:-:S05]  /*50e0*/  F2FP.BF16.F32.PACK_AB R0, RZ, R0 ;  /* 0x00000000ff00723e */ /* 0x001fca00000010ff */
[----:B------:R0:W-:Y:S01]  /*50f0*/  STG.E.U16 desc[UR36][R8.64], R0 ;  /* 0x0000000008007986 */ /* 0x0001e2000c101524 */
[----:B------:R-:W-:Y:S05]  /*5100*/  BRA `(.L_x_17298) ;  /* 0x0000000400b47947 */ /* 0x000fea0003800000 */
.L_x_17310:
        /* <DEDUP_REMOVED lines=11> */
.L_x_17321:
        /* <DEDUP_REMOVED lines=13> */
.L_x_17324:
[----:B------:R-:W-:-:S04]  /*5290*/  SHF.R.U32.HI R0, RZ, 0x14, R3 ;  /* 0x00000014ff007819 */ /* 0x000fc80000011603 */
[----:B------:R-:W-:-:S04]  /*52a0*/  LOP3.LUT R0, R0, 0x1, RZ, 0xc0, !PT ;  /* 0x0000000100007812 */ /* 0x000fc800078ec0ff */
[----:B------:R-:W-:-:S04]  /*52b0*/  IADD3 R0, PT, PT, R3, 0x487ffff, R0 ;  /* 0x0487ffff03007810 */ /* 0x000fc80007ffe000 */
[----:B------:R-:W-:-:S04]  /*52c0*/  SHF.R.U32.HI R0, RZ, 0x14, R0 ;  /* 0x00000014ff007819 */ /* 0x000fc80000011600 */
[----:B------:R-:W-:-:S07]  /*52d0*/  LOP3.LUT R0, R0, 0xff, RZ, 0xc0, !PT ;  /* 0x000000ff00007812 */ /* 0x000fce00078ec0ff */
.L_x_17325:
[----:B------:R-:W-:-:S04]  /*52e0*/  SHF.R.U32.HI R3, RZ, 0x18, R3 ;  /* 0x00000018ff037819 */ /* 0x000fc80000011603 */
[----:B------:R-:W-:-:S04]  /*52f0*/  LOP3.LUT R0, R0, 0x80, R3, 0xf8, !PT ;  /* 0x0000008000007812 */ /* 0x000fc800078ef803 */
[----:B------:R-:W-:-:S07]  /*5300*/  PRMT R4, R0, 0x7610, R4 ;  /* 0x0000761000047816 */ /* 0x000fce0000000004 */
.L_x_17323:
[----:B------:R-:W-:Y:S05]  /*5310*/  BSYNC.RECONVERGENT B0 ;  /* 0x0000000000007941 */ /* 0x000fea0003800200 */
.L_x_17322:
[----:B------:R0:W-:Y:S01]  /*5320*/  STG.E.U8 desc[UR36][R8.64], R4 ;  /* 0x0000000408007986 */ /* 0x0001e2000c101124 */
[----:B------:R-:W-:Y:S01]  /*5330*/  IMAD.MOV.U32 R17, RZ, RZ, R19 ;  /* 0x000000ffff117224 */ /* 0x000fe200078e0013 */
[----:B------:R-:W-:Y:S06]  /*5340*/  BRA `(.L_x_17298) ;  /* 0x0000000400247947 */ /* 0x000fec0003800000 */
.L_x_17320:
        /* <DEDUP_REMOVED lines=13> */
.L_x_17328:
[----:B------:R-:W-:-:S04]  /*5420*/  SHF.R.U32.HI R0, RZ, 0x15, R3 ;  /* 0x00000015ff007819 */ /* 0x000fc80000011603 */
[----:B------:R-:W-:-:S04]  /*5430*/  LOP3.LUT R0, R0, 0x1, RZ, 0xc0, !PT ;  /* 0x0000000100007812 */ /* 0x000fc800078ec0ff */
[----:B------:R-:W-:-:S04]  /*5440*/  IADD3 R0, PT, PT, R3, 0x88fffff, R0 ;  /* 0x088fffff03007810 */ /* 0x000fc80007ffe000 */
[----:B------:R-:W-:-:S04]  /*5450*/  SHF.R.U32.HI R0, RZ, 0x15, R0 ;  /* 0x00000015ff007819 */ /* 0x000fc80000011600 */
[----:B------:R-:W-:-:S07]  /*5460*/  LOP3.LUT R0, R0, 0xff, RZ, 0xc0, !PT ;  /* 0x000000ff00007812 */ /* 0x000fce00078ec0ff */
.L_x_17329:
[----:B------:R-:W-:-:S04]  /*5470*/  SHF.R.U32.HI R3, RZ, 0x18, R3 ;  /* 0x00000018ff037819 */ /* 0x000fc80000011603 */
[----:B------:R-:W-:-:S04]  /*5480*/  LOP3.LUT R0, R0, 0x80, R3, 0xf8, !PT ;  /* 0x0000008000007812 */ /* 0x000fc800078ef803 */
[----:B------:R-:W-:-:S07]  /*5490*/  PRMT R4, R0, 0x7610, R4 ;  /* 0x0000761000047816 */ /* 0x000fce0000000004 */
.L_x_17327:
[----:B------:R-:W-:Y:S05]  /*54a0*/  BSYNC.RECONVERGENT B0 ;  /* 0x0000000000007941 */ /* 0x000fea0003800200 */
.L_x_17326:
[----:B------:R0:W-:Y:S01]  /*54b0*/  STG.E.U8 desc[UR36][R8.64], R4 ;  /* 0x0000000408007986 */ /* 0x0001e2000c101124 */
[----:B------:R-:W-:Y:S01]  /*54c0*/  IMAD.MOV.U32 R17, RZ, RZ, R19 ;  /* 0x000000ffff117224 */ /* 0x000fe200078e0013 */
[----:B------:R-:W-:Y:S06]  /*54d0*/  BRA `(.L_x_17298) ;  /* 0x0000000000c07947 */ /* 0x000fec0003800000 */
.L_x_17319:
[----:B------:R-:W-:-:S13]  /*54e0*/  ISETP.NE.AND P0, PT, R0, 0x1c, PT ;  /* 0x0000001c0000780c */ /* 0x000fda0003f05270 */
[----:B------:R-:W-:Y:S05]  /*54f0*/  @!P0 BRA `(.L_x_17330) ;  /* 0x0000000000b08947 */ /* 0x000fea0003800000 */
[----:B------:R-:W-:-:S13]  /*5500*/  ISETP.NE.AND P0, PT, R0, 0x1d, PT ;  /* 0x0000001d0000780c */ /* 0x000fda0003f05270 */
[----:B------:R-:W-:Y:S05]  /*5510*/  @!P0 BRA `(.L_x_17331) ;  /* 0x0000000000948947 */ /* 0x000fea0003800000 */
[----:B------:R-:W-:-:S13]  /*5520*/  ISETP.NE.AND P0, PT, R0, 0x2c, PT ;  /* 0x0000002c0000780c */ /* 0x000fda0003f05270 */
[----:B------:R-:W-:Y:S05]  /*5530*/  @!P0 BRA `(.L_x_17332) ;  /* 0x0000000000488947 */ /* 0x000fea0003800000 */
.L_x_17303:
        /* <DEDUP_REMOVED lines=16> */
.L_x_17333:
[----:B------:R-:W-:Y:S01]  /*5640*/  IMAD.MOV.U32 R17, RZ, RZ, R19 ;  /* 0x000000ffff117224 */ /* 0x000fe200078e0013 */
[----:B------:R-:W-:Y:S06]  /*5650*/  BRA `(.L_x_17298) ;  /* 0x0000000000607947 */ /* 0x000fec0003800000 */
.L_x_17332:
        /* <DEDUP_REMOVED lines=17> */
.L_x_17331:
[--C-:B------:R-:W-:Y:S01]  /*5770*/  SHF.R.S32.HI R7, RZ, 0x1f, R5.reuse ;  /* 0x0000001fff077819 */ /* 0x100fe20000011405 */
[----:B------:R-:W-:Y:S02]  /*5780*/  IMAD.MOV.U32 R6, RZ, RZ, R5 ;  /* 0x000000ffff067224 */ /* 0x000fe400078e0005 */
[----:B------:R-:W-:-:S03]  /*5790*/  IMAD.MOV.U32 R17, RZ, RZ, R19 ;  /* 0x000000ffff117224 */ /* 0x000fc600078e0013 */
[----:B------:R0:W-:Y:S01]  /*57a0*/  STG.E.64 desc[UR36][R8.64], R6 ;  /* 0x0000000608007986 */ /* 0x0001e2000c101b24 */
[----:B------:R-:W-:Y:S05]  /*57b0*/  BRA `(.L_x_17298) ;  /* 0x0000000000087947 */ /* 0x000fea0003800000 */
.L_x_17330:
[----:B------:R0:W-:Y:S01]  /*57c0*/  STG.E desc[UR36][R8.64], R5 ;  /* 0x0000000508007986 */ /* 0x0001e2000c101924 */
[----:B------:R-:W-:-:S07]  /*57d0*/  IMAD.MOV.U32 R17, RZ, RZ, R19 ;  /* 0x000000ffff117224 */ /* 0x000fce00078e0013 */
.L_x_17298:
[----:B------:R-:W-:Y:S05]  /*57e0*/  BSYNC.RECONVERGENT B6 ;  /* 0x0000000000067941 */ /* 0x000fea0003800200 */
.L_x_17297:
[----:B------:R-:W-:Y:S01]  /*57f0*/  ISETP.GE.AND P0, PT, R17, R16, PT ;  /* 0x000000101100720c */ /* 0x000fe20003f06270 */
[----:B------:R-:W-:-:S12]  /*5800*/  BSSY.RECONVERGENT B6, `(.L_x_17334) ;  /* 0x00001ce000067945 */ /* 0x000fd80003800200 */
[----:B------:R-:W-:Y:S05]  /*5810*/  @P0 BRA `(.L_x_17335) ;  /* 0x0000001c00300947 */ /* 0x000fea0003800000 */
[----:B------:R-:W4:Y:S01]  /*5820*/  LDCU UR4, c[0x0][0x3a8] ;  /* 0x00007500ff0477ac */ /* 0x000f220008000800 */
[----:B0123--:R-:W0:Y:S01]  /*5830*/  LDC.64 R8, c[0x0][0x388] ;  /* 0x0000e200ff087b82 */ /* 0x00fe220000000a00 */
[----:B-----5:R-:W-:Y:S01]  /*5840*/  IMAD R0, R2, 0x200, R17 ;  /* 0x0000020002007824 */ /* 0x020fe200078e0211 */
[----:B----4-:R-:W-:-:S03]  /*5850*/  PRMT R4, R18, 0x9910, RZ ;  /* 0x0000991012047816 */ /* 0x010fc600000000ff */
        /* <DEDUP_REMOVED lines=16> */
.L_x_17339:
[----:B------:R3:W-:Y:S01]  /*5960*/  STG.E.U8 desc[UR36][R8.64], R26 ;  /* 0x0000001a08007986 */ /* 0x0007e2000c101124 */
[----:B------:R-:W-:Y:S05]  /*5970*/  BRA `(.L_x_17341) ;  /* 0x0000000c00387947 */ /* 0x000fea0003800000 */
.L_x_17338:
        /* <DEDUP_REMOVED lines=9> */
.L_x_17343:
[----:B------:R2:W-:Y:S01]  /*5a10*/  STG.E desc[UR36][R8.64], R26 ;  /* 0x0000001a08007986 */ /* 0x0005e2000c101924 */
[----:B------:R-:W-:Y:S05]  /*5a20*/  BRA `(.L_x_17341) ;  /* 0x0000000c000c7947 */ /* 0x000fea0003800000 */
.L_x_17342:
[----:B------:R0:W-:Y:S01]  /*5a30*/  STG.E.U16 desc[UR36][R8.64], R26 ;  /* 0x0000001a08007986 */ /* 0x0001e2000c101524 */
[----:B------:R-:W-:Y:S05]  /*5a40*/  BRA `(.L_x_17341) ;  /* 0x0000000c00047947 */ /* 0x000fea0003800000 */
.L_x_17337:
        /* <DEDUP_REMOVED lines=9> */
.L_x_17345:
[----:B------:R-:W0:Y:S02]  /*5ae0*/  I2F.S16 R0, R26 ;  /* 0x0000001a00007306 */ /* 0x000e240000101400 */
[----:B0-----:R-:W-:-:S05]  /*5af0*/  F2FP.F16.F32.PACK_AB R0, RZ, R0 ;  /* 0x00000000ff00723e */ /* 0x001fca00000000ff */
[----:B------:R0:W-:Y:S01]  /*5b00*/  STG.E.U16 desc[UR36][R8.64], R0 ;  /* 0x0000000008007986 */ /* 0x0001e2000c101524 */
[----:B------:R-:W-:Y:S05]  /*5b10*/  BRA `(.L_x_17341) ;  /* 0x0000000800d07947 */ /* 0x000fea0003800000 */
.L_x_17344:
        /* <DEDUP_REMOVED lines=10> */
.L_x_17347:
[----:B------:R-:W0:Y:S02]  /*5bc0*/  I2F.S16 R26, R26 ;  /* 0x0000001a001a7306 */ /* 0x000e240000101400 */
[----:B0-----:R-:W-:-:S04]  /*5bd0*/  F2FP.F16.F32.PACK_AB R3, RZ, R26 ;  /* 0x0000001aff03723e */ /* 0x001fc800000000ff */
[----:B------:R-:W-:-:S05]  /*5be0*/  PRMT R3, R3, 0x5410, RZ ;  /* 0x0000541003037816 */ /* 0x000fca00000000ff */
[----:B------:R0:W-:Y:S01]  /*5bf0*/  STG.E desc[UR36][R8.64], R3 ;  /* 0x0000000308007986 */ /* 0x0001e2000c101924 */
[----:B------:R-:W-:Y:S05]  /*5c00*/  BRA `(.L_x_17341) ;  /* 0x0000000800947947 */ /* 0x000fea0003800000 */
.L_x_17346:
[----:B------:R-:W0:Y:S02]  /*5c10*/  I2F.F64.S16 R26, R26 ;  /* 0x0000001a001a7312 */ /* 0x000e240000101c00 */
[----:B0-----:R0:W-:Y:S01]  /*5c20*/  STG.E.64 desc[UR36][R8.64], R26 ;  /* 0x0000001a08007986 */ /* 0x0011e2000c101b24 */
[----:B------:R-:W-:Y:S05]  /*5c30*/  BRA `(.L_x_17341) ;  /* 0x0000000800887947 */ /* 0x000fea0003800000 */
.L_x_17336:
        /* <DEDUP_REMOVED lines=12> */
.L_x_17351:
        /* <DEDUP_REMOVED lines=17> */
.L_x_17354:
[----:B------:R-:W-:-:S04]  /*5e10*/  SHF.R.U32.HI R3, RZ, 0x18, R5 ;  /* 0x00000018ff037819 */ /* 0x000fc80000011605 */
[----:B------:R-:W-:-:S04]  /*5e20*/  LOP3.LUT R0, R0, 0x80, R3, 0xf8, !PT ;  /* 0x0000008000007812 */ /* 0x000fc800078ef803 */
[----:B------:R-:W-:-:S07]  /*5e30*/  PRMT R4, R0, 0x7610, R4 ;  /* 0x0000761000047816 */ /* 0x000fce0000000004 */
.L_x_17353:
[----:B------:R-:W-:Y:S05]  /*5e40*/  BSYNC.RECONVERGENT B0 ;  /* 0x0000000000007941 */ /* 0x000fea0003800200 */
.L_x_17352:
[----:B------:R0:W-:Y:S01]  /*5e50*/  STG.E.U8 desc[UR36][R8.64], R4 ;  /* 0x0000000408007986 */ /* 0x0001e2000c101124 */
[----:B------:R-:W-:Y:S05]  /*5e60*/  BRA `(.L_x_17341) ;  /* 0x0000000400fc7947 */ /* 0x000fea0003800000 */
.L_x_17350:
        /* <DEDUP_REMOVED lines=17> */
.L_x_17357:
[----:B------:R-:W-:-:S04]  /*5f80*/  SHF.R.U32.HI R3, RZ, 0x18, R5 ;  /* 0x00000018ff037819 */ /* 0x000fc80000011605 */
[----:B------:R-:W-:-:S04]  /*5f90*/  LOP3.LUT R0, R0, 0x80, R3, 0xf8, !PT ;  /* 0x0000008000007812 */ /* 0x000fc800078ef803 */
[----:B------:R-:W-:-:S07]  /*5fa0*/  PRMT R4, R0, 0x7610, R4 ;  /* 0x0000761000047816 */ /* 0x000fce0000000004 */
.L_x_17356:
[----:B------:R-:W-:Y:S05]  /*5fb0*/  BSYNC.RECONVERGENT B0 ;  /* 0x0000000000007941 */ /* 0x000fea0003800200 */
.L_x_17355:
[----:B------:R0:W-:Y:S01]  /*5fc0*/  STG.E.U8 desc[UR36][R8.64], R4 ;  /* 0x0000000408007986 */ /* 0x0001e2000c101124 */
[----:B------:R-:W-:Y:S05]  /*5fd0*/  BRA `(.L_x_17341) ;  /* 0x0000000400a07947 */ /* 0x000fea0003800000 */
.L_x_17349:
        /* <DEDUP_REMOVED lines=22> */
.L_x_17359:
[----:B------:R-:W-:-:S05]  /*6140*/  SHF.R.S32.HI R27, RZ, 0x1f, R26 ;  /* 0x0000001fff1b7819 */ /* 0x000fca000001141a */
[----:B------:R0:W-:Y:S01]  /*6150*/  STG.E.64 desc[UR36][R8.64], R26 ;  /* 0x0000001a08007986 */ /* 0x0001e2000c101b24 */
[----:B------:R-:W-:Y:S05]  /*6160*/  BRA `(.L_x_17341) ;  /* 0x00000004003c7947 */ /* 0x000fea0003800000 */
.L_x_17358:
[----:B------:R0:W-:Y:S01]  /*6170*/  STG.E desc[UR36][R8.64], R26 ;  /* 0x0000001a08007986 */ /* 0x0001e2000c101924 */
[----:B------:R-:W-:Y:S05]  /*6180*/  BRA `(.L_x_17341) ;  /* 0x0000000400347947 */ /* 0x000fea0003800000 */
.L_x_17348:
        /* <DEDUP_REMOVED lines=10> */
.L_x_17361:
[----:B------:R-:W-:Y:S01]  /*6230*/  CS2R R6, SRZ ;  /* 0x0000000000067805 */ /* 0x000fe2000001ff00 */
[----:B------:R-:W0:Y:S04]  /*6240*/  I2F.F64.S16 R4, R26 ;  /* 0x0000001a00047312 */ /* 0x000e280000101c00 */
[----:B0-----:R0:W-:Y:S01]  /*6250*/  STG.E.128 desc[UR36][R8.64], R4 ;  /* 0x0000000408007986 */ /* 0x0011e2000c101d24 */
[----:B------:R-:W-:Y:S05]  /*6260*/  BRA `(.L_x_17341) ;  /* 0x0000000000fc7947 */ /* 0x000fea0003800000 */
.L_x_17360:
[----:B------:R-:W-:-:S13]  /*6270*/  ISETP.NE.AND P0, PT, R0, 0xf, PT ;  /* 0x0000000f0000780c */ /* 0x000fda0003f05270 */
[----:B------:R-:W-:Y:S05]  /*6280*/  @!P0 BRA `(.L_x_17362) ;  /* 0x0000000000e88947 */ /* 0x000fea0003800000 */
[----:B------:R-:W-:-:S13]  /*6290*/  ISETP.NE.AND P0, PT, R0, 0x17, PT ;  /* 0x000000170000780c */ /* 0x000fda0003f05270 */
[----:B------:R-:W-:Y:S05]  /*62a0*/  @!P0 BRA `(.L_x_17363) ;  /* 0x0000000000908947 */ /* 0x000fea0003800000 */
[----:B------:R-:W-:-:S13]  /*62b0*/  ISETP.NE.AND P0, PT, R0, 0x18, PT ;  /* 0x000000180000780c */ /* 0x000fda0003f05270 */
[----:B------:R-:W-:Y:S05]  /*62c0*/  @!P0 BRA `(.L_x_17364) ;  /* 0x0000000000448947 */ /* 0x000fea0003800000 */
.L_x_17340:
        /* <DEDUP_REMOVED lines=16> */
.L_x_17365:
[----:B------:R-:W-:Y:S05]  /*63d0*/  BRA `(.L_x_17341) ;  /* 0x0000000000a07947 */ /* 0x000fea0003800000 */
.L_x_17364:
        /* <DEDUP_REMOVED lines=13> */
.L_x_17367:
[----:B------:R-:W-:Y:S05]  /*64b0*/  BSYNC.RECONVERGENT B0 ;  /* 0x0000000000007941 */ /* 0x000fea0003800200 */
.L_x_17366:
[----:B------:R-:W-:-:S05]  /*64c0*/  LOP3.LUT R3, R0, 0x80, R3, 0xf8, !PT ;  /* 0x0000008000037812 */ /* 0x000fca00078ef803 */
[----:B------:R0:W-:Y:S01]  /*64d0*/  STG.E.U8 desc[UR36][R8.64], R3 ;  /* 0x0000000308007986 */ /* 0x0001e2000c101124 */
[----:B------:R-:W-:Y:S05]  /*64e0*/  BRA `(.L_x_17341) ;  /* 0x00000000005c7947 */ /* 0x000fea0003800000 */
.L_x_17363:
        /* <DEDUP_REMOVED lines=12> */
.L_x_17369:
[----:B------:R-:W-:Y:S01]  /*65b0*/  IMAD.MOV.U32 R0, RZ, RZ, 0x7f ;  /* 0x0000007fff007424 */ /* 0x000fe200078e00ff */
[----:B------:R-:W-:-:S04]  /*65c0*/  ISETP.GT.U32.AND P0, PT, R3, 0x7f800000, PT ;  /* 0x7f8000000300780c */ /* 0x000fc80003f04070 */
[----:B------:R-:W-:-:S09]  /*65d0*/  SEL R0, R0, 0x7c, P0 ;  /* 0x0000007c00007807 */ /* 0x000fd20000000000 */
.L_x_17370:
[----:B------:R-:W-:Y:S05]  /*65e0*/  BSYNC.RECONVERGENT B0 ;  /* 0x0000000000007941 */ /* 0x000fea0003800200 */
.L_x_17368:
[----:B------:R-:W-:-:S04]  /*65f0*/  SHF.R.U32.HI R3, RZ, 0x18, R5 ;  /* 0x00000018ff037819 */ /* 0x000fc80000011605 */
[----:B------:R-:W-:-:S05]  /*6600*/  LOP3.LUT R3, R0, 0x80, R3, 0xf8, !PT ;  /* 0x0000008000037812 */ /* 0x000fca00078ef803 */
[----:B------:R0:W-:Y:S01]  /*6610*/  STG.E.U8 desc[UR36][R8.64], R3 ;  /* 0x0000000308007986 */ /* 0x0001e2000c101124 */
[----:B------:R-:W-:Y:S05]  /*6620*/  BRA `(.L_x_17341) ;  /* 0x00000000000c7947 */ /* 0x000fea0003800000 */
.L_x_17362:
[----:B------:R-:W0:Y:S02]  /*6630*/  I2F.S16 R0, R26 ;  /* 0x0000001a00007306 */ /* 0x000e240000101400 */
[----:B0-----:R-:W-:-:S05]  /*6640*/  F2FP.BF16.F32.PACK_AB R0, RZ, R0 ;  /* 0x00000000ff00723e */ /* 0x001fca00000010ff */
[----:B------:R0:W-:Y:S02]  /*6650*/  STG.E.U16 desc[UR36][R8.64], R0 ;  /* 0x0000000008007986 */ /* 0x0001e4000c101524 */
.L_x_17341:
        /* <DEDUP_REMOVED lines=23> */
.L_x_17374:
[----:B------:R0:W-:Y:S01]  /*67d0*/  STG.E.U8 desc[UR36][R8.64], R24 ;  /* 0x0000001808007986 */ /* 0x0001e2000c101124 */
[----:B------:R-:W-:Y:S05]  /*67e0*/  BRA `(.L_x_17376) ;  /* 0x0000000c00387947 */ /* 0x000fea0003800000 */
.L_x_17373:
        /* <DEDUP_REMOVED lines=9> */
.L_x_17378:
[----:B------:R0:W-:Y:S01]  /*6880*/  STG.E desc[UR36][R8.64], R24 ;  /* 0x0000001808007986 */ /* 0x0001e2000c101924 */
[----:B------:R-:W-:Y:S05]  /*6890*/  BRA `(.L_x_17376) ;  /* 0x0000000c000c7947 */ /* 0x000fea0003800000 */
.L_x_17377:
[----:B------:R0:W-:Y:S01]  /*68a0*/  STG.E.U16 desc[UR36][R8.64], R24 ;  /* 0x0000001808007986 */ /* 0x0001e2000c101524 */
[----:B------:R-:W-:Y:S05]  /*68b0*/  BRA `(.L_x_17376) ;  /* 0x0000000c00047947 */ /* 0x000fea0003800000 */
.L_x_17372:
        /* <DEDUP_REMOVED lines=9> */
.L_x_17380:
[----:B------:R-:W0:Y:S02]  /*6950*/  I2F.S16 R0, R24 ;  /* 0x0000001800007306 */ /* 0x000e240000101400 */
[----:B0-----:R-:W-:-:S05]  /*6960*/  F2FP.F16.F32.PACK_AB R0, RZ, R0 ;  /* 0x00000000ff00723e */ /* 0x001fca00000000ff */
[----:B------:R0:W-:Y:S01]  /*6970*/  STG.E.U16 desc[UR36][R8.64], R0 ;  /* 0x0000000008007986 */ /* 0x0001e2000c101524 */
[----:B------:R-:W-:Y:S05]  /*6980*/  BRA `(.L_x_17376) ;  /* 0x0000000800d07947 */ /* 0x000fea0003800000 */
.L_x_17379:
        /* <DEDUP_REMOVED lines=10> */
.L_x_17382:
[----:B------:R-:W0:Y:S02]  /*6a30*/  I2F.S16 R24, R24 ;  /* 0x0000001800187306 */ /* 0x000e240000101400 */
[----:B0-----:R-:W-:-:S04]  /*6a40*/  F2FP.F16.F32.PACK_AB R3, RZ, R24 ;  /* 0x00000018ff03723e */ /* 0x001fc800000000ff */
[----:B------:R-:W-:-:S05]  /*6a50*/  PRMT R3, R3, 0x5410, RZ ;  /* 0x0000541003037816 */ /* 0x000fca00000000ff */
[----:B------:R0:W-:Y:S01]  /*6a60*/  STG.E desc[UR36][R8.64], R3 ;  /* 0x0000000308007986 */ /* 0x0001e2000c101924 */
[----:B------:R-:W-:Y:S05]  /*6a70*/  BRA `(.L_x_17376) ;  /* 0x0000000800947947 */ /* 0x000fea0003800000 */
.L_x_17381:
[----:B------:R-:W0:Y:S02]  /*6a80*/  I2F.F64.S16 R24, R24 ;  /* 0x0000001800187312 */ /* 0x000e240000101c00 */
[----:B0-----:R0:W-:Y:S01]  /*6a90*/  STG.E.64 desc[UR36][R8.64], R24 ;  /* 0x0000001808007986 */ /* 0x0011e2000c101b24 */
[----:B------:R-:W-:Y:S05]  /*6aa0*/  BRA `(.L_x_17376) ;  /* 0x0000000800887947 */ /* 0x000fea0003800000 */
.L_x_17371:
        /* <DEDUP_REMOVED lines=12> */
.L_x_17386:
        /* <DEDUP_REMOVED lines=17> */
.L_x_17389:
[----:B------:R-:W-:-:S04]  /*6c80*/  SHF.R.U32.HI R3, RZ, 0x18, R5 ;  /* 0x00000018ff037819 */ /* 0x000fc80000011605 */
[----:B------:R-:W-:-:S04]  /*6c90*/  LOP3.LUT R0, R0, 0x80, R3, 0xf8, !PT ;  /* 0x0000008000007812 */ /* 0x000fc800078ef803 */
[----:B------:R-:W-:-:S07]  /*6ca0*/  PRMT R4, R0, 0x7610, R4 ;  /* 0x0000761000047816 */ /* 0x000fce0000000004 */
.L_x_17388:
[----:B------:R-:W-:Y:S05]  /*6cb0*/  BSYNC.RECONVERGENT B0 ;  /* 0x0000000000007941 */ /* 0x000fea0003800200 */
.L_x_17387:
[----:B------:R0:W-:Y:S01]  /*6cc0*/  STG.E.U8 desc[UR36][R8.64], R4 ;  /* 0x0000000408007986 */ /* 0x0001e2000c101124 */
[----:B------:R-:W-:Y:S05]  /*6cd0*/  BRA `(.L_x_17376) ;  /* 0x0000000400fc7947 */ /* 0x000fea0003800000 */
.L_x_17385:
        /* <DEDUP_REMOVED lines=17> */
.L_x_17392:
[----:B------:R-:W-:-:S04]  /*6df0*/  SHF.R.U32.HI R3, RZ, 0x18, R5 ;  /* 0x00000018ff037819 */ /* 0x000fc80000011605 */
[----:B------:R-:W-:-:S04]  /*6e00*/  LOP3.LUT R0, R0, 0x80, R3, 0xf8, !PT ;  /* 0x0000008000007812 */ /* 0x000fc800078ef803 */
[----:B------:R-:W-:-:S07]  /*6e10*/  PRMT R4, R0, 0x7610, R4 ;  /* 0x0000761000047816 */ /* 0x000fce0000000004 */
.L_x_17391:
[----:B------:R-:W-:Y:S05]  /*6e20*/  BSYNC.RECONVERGENT B0 ;  /* 0x0000000000007941 */ /* 0x000fea0003800200 */
.L_x_17390:
[----:B------:R0:W-:Y:S01]  /*6e30*/  STG.E.U8 desc[UR36][R8.64], R4 ;  /* 0x0000000408007986 */ /* 0x0001e2000c101124 */
[----:B------:R-:W-:Y:S05]  /*6e40*/  BRA `(.L_x_17376) ;  /* 0x0000000400a07947 */ /* 0x000fea0003800000 */
.L_x_17384:
        /* <DEDUP_REMOVED lines=22> */
.L_x_17394:
[----:B------:R-:W-:-:S05]  /*6fb0*/  SHF.R.S32.HI R25, RZ, 0x1f, R24 ;  /* 0x0000001fff197819 */ /* 0x000fca0000011418 */
[----:B------:R0:W-:Y:S01]  /*6fc0*/  STG.E.64 desc[UR36][R8.64], R24 ;  /* 0x0000001808007986 */ /* 0x0001e2000c101b24 */
[----:B------:R-:W-:Y:S05]  /*6fd0*/  BRA `(.L_x_17376) ;  /* 0x00000004003c7947 */ /* 0x000fea0003800000 */
.L_x_17393:
[----:B------:R0:W-:Y:S01]  /*6fe0*/  STG.E desc[UR36][R8.64], R24 ;  /* 0x0000001808007986 */ /* 0x0001e2000c101924 */
[----:B------:R-:W-:Y:S05]  /*6ff0*/  BRA `(.L_x_17376) ;  /* 0x0000000400347947 */ /* 0x000fea0003800000 */
.L_x_17383:
        /* <DEDUP_REMOVED lines=10> */
.L_x_17396:
[----:B------:R-:W-:Y:S01]  /*70a0*/  CS2R R6, SRZ ;  /* 0x0000000000067805 */ /* 0x000fe2000001ff00 */
[----:B------:R-:W0:Y:S04]  /*70b0*/  I2F.F64.S16 R4, R24 ;  /* 0x0000001800047312 */ /* 0x000e280000101c00 */
[----:B0-----:R4:W-:Y:S01]  /*70c0*/  STG.E.128 desc[UR36][R8.64], R4 ;  /* 0x0000000408007986 */ /* 0x0019e2000c101d24 */
[----:B------:R-:W-:Y:S05]  /*70d0*/  BRA `(.L_x_17376) ;  /* 0x0000000000fc7947 */ /* 0x000fea0003800000 */
.L_x_17395:
[----:B------:R-:W-:-:S13]  /*70e0*/  ISETP.NE.AND P0, PT, R0, 0xf, PT ;  /* 0x0000000f0000780c */ /* 0x000fda0003f05270 */
[----:B------:R-:W-:Y:S05]  /*70f0*/  @!P0 BRA `(.L_x_17397) ;  /* 0x0000000000e88947 */ /* 0x000fea0003800000 */
[----:B------:R-:W-:-:S13]  /*7100*/  ISETP.NE.AND P0, PT, R0, 0x17, PT ;  /* 0x000000170000780c */ /* 0x000fda0003f05270 */
[----:B------:R-:W-:Y:S05]  /*7110*/  @!P0 BRA `(.L_x_17398) ;  /* 0x0000000000908947 */ /* 0x000fea0003800000 */
[----:B------:R-:W-:-:S13]  /*7120*/  ISETP.NE.AND P0, PT, R0, 0x18, PT ;  /* 0x000000180000780c */ /* 0x000fda0003f05270 */
[----:B------:R-:W-:Y:S05]  /*7130*/  @!P0 BRA `(.L_x_17399) ;  /* 0x0000000000448947 */ /* 0x000fea0003800000 */
.L_x_17375:
        /* <DEDUP_REMOVED lines=16> */
.L_x_17400:
[----:B------:R-:W-:Y:S05]  /*7240*/  BRA `(.L_x_17376) ;  /* 0x0000000000a07947 */ /* 0x000fea0003800000 */
.L_x_17399:
        /* <DEDUP_REMOVED lines=13> */
.L_x_17402:
[----:B------:R-:W-:Y:S05]  /*7320*/  BSYNC.RECONVERGENT B0 ;  /* 0x0000000000007941 */ /* 0x000fea0003800200 */
.L_x_17401:
[----:B------:R-:W-:-:S05]  /*7330*/  LOP3.LUT R3, R0, 0x80, R3, 0xf8, !PT ;  /* 0x0000008000037812 */ /* 0x000fca00078ef803 */
[----:B------:R1:W-:Y:S01]  /*7340*/  STG.E.U8 desc[UR36][R8.64], R3 ;  /* 0x0000000308007986 */ /* 0x0003e2000c101124 */
[----:B------:R-:W-:Y:S05]  /*7350*/  BRA `(.L_x_17376) ;  /* 0x00000000005c7947 */ /* 0x000fea0003800000 */
.L_x_17398:
        /* <DEDUP_REMOVED lines=12> */
.L_x_17404:
[----:B------:R-:W-:Y:S01]  /*7420*/  IMAD.MOV.U32 R0, RZ, RZ, 0x7f ;  /* 0x0000007fff007424 */ /* 0x000fe200078e00ff */
[----:B------:R-:W-:-:S04]  /*7430*/  ISETP.GT.U32.AND P0, PT, R3, 0x7f800000, PT ;  /* 0x7f8000000300780c */ /* 0x000fc80003f04070 */
[----:B------:R-:W-:-:S09]  /*7440*/  SEL R0, R0, 0x7c, P0 ;  /* 0x0000007c00007807 */ /* 0x000fd20000000000 */
.L_x_17405:
[----:B------:R-:W-:Y:S05]  /*7450*/  BSYNC.RECONVERGENT B0 ;  /* 0x0000000000007941 */ /* 0x000fea0003800200 */
.L_x_17403:
[----:B------:R-:W-:-:S04]  /*7460*/  SHF.R.U32.HI R3, RZ, 0x18, R5 ;  /* 0x00000018ff037819 */ /* 0x000fc80000011605 */
[----:B------:R-:W-:-:S05]  /*7470*/  LOP3.LUT R3, R0, 0x80, R3, 0xf8, !PT ;  /* 0x0000008000037812 */ /* 0x000fca00078ef803 */
[----:B------:R2:W-:Y:S01]  /*7480*/  STG.E.U8 desc[UR36][R8.64], R3 ;  /* 0x0000000308007986 */ /* 0x0005e2000c101124 */
[----:B------:R-:W-:Y:S05]  /*7490*/  BRA `(.L_x_17376) ;  /* 0x00000000000c7947 */ /* 0x000fea0003800000 */
.L_x_17397:
[----:B------:R-:W0:Y:S02]  /*74a0*/  I2F.S16 R0, R24 ;  /* 0x0000001800007306 */ /* 0x000e240000101400 */
[----:B0-----:R-:W-:-:S05]  /*74b0*/  F2FP.BF16.F32.PACK_AB R0, RZ, R0 ;  /* 0x00000000ff00723e */ /* 0x001fca00000010ff */
[----:B------:R0:W-:Y:S02]  /*74c0*/  STG.E.U16 desc[UR36][R8.64], R0 ;  /* 0x0000000008007986 */ /* 0x0001e4000c101524 */
.L_x_17376:
[----:B------:R-:W-:-:S07]  /*74d0*/  VIADD R17, R17, 0x80 ;  /* 0x0000008011117836 */ /* 0x000fce0000000000 */
.L_x_17335:
[----:B------:R-:W-:Y:S05]  /*74e0*/  BSYNC.RECONVERGENT B6 ;  /* 0x0000000000067941 */ /* 0x000fea0003800200 */
.L_x_17334:
[----:B------:R-:W-:-:S13]  /*74f0*/  ISETP.GE.AND P0, PT, R17, R16, PT ;  /* 0x000000101100720c */ /* 0x000fda0003f06270 */
[----:B------:R-:W-:Y:S05]  /*7500*/  @P0 EXIT ;  /* 0x000000000000094d */ /* 0x000fea0003800000 */
[----:B0-234-:R-:W0:Y:S01]  /*7510*/  LDC.64 R4, c[0x0][0x388] ;  /* 0x0000e200ff047b82 */ /* 0x01de220000000a00 */
[----:B------:R-:W1:Y:S01]  /*7520*/  LDCU UR4, c[0x0][0x3a8] ;  /* 0x00007500ff0477ac */ /* 0x000e620008000800 */
[----:B-----5:R-:W-:Y:S01]  /*7530*/  PRMT R0, R18, 0x9910, RZ ;  /* 0x0000991012007816 */ /* 0x020fe200000000ff */
        /* <DEDUP_REMOVED lines=16> */
.L_x_17409:
[----:B------:R-:W-:Y:S01]  /*7640*/  STG.E.U8 desc[UR36][R2.64], R22 ;  /* 0x0000001602007986 */ /* 0x000fe2000c101124 */
[----:B------:R-:W-:Y:S05]  /*7650*/  EXIT ;  /* 0x000000000000794d */ /* 0x000fea0003800000 */
.L_x_17408:
        /* <DEDUP_REMOVED lines=9> */
.L_x_17412:
[----:B------:R-:W-:Y:S01]  /*76f0*/  STG.E desc[UR36][R2.64], R22 ;  /* 0x0000001602007986 */ /* 0x000fe2000c101924 */
[----:B------:R-:W-:Y:S05]  /*7700*/  EXIT ;  /* 0x000000000000794d */ /* 0x000fea0003800000 */
.L_x_17411:
[----:B------:R-:W-:Y:S01]  /*7710*/  STG.E.U16 desc[UR36][R2.64], R22 ;  /* 0x0000001602007986 */ /* 0x000fe2000c101524 */
[----:B------:R-:W-:Y:S05]  /*7720*/  EXIT ;  /* 0x000000000000794d */ /* 0x000fea0003800000 */
.L_x_17407:
        /* <DEDUP_REMOVED lines=9> */
.L_x_17414:
[----:B------:R-:W0:Y:S02]  /*77c0*/  I2F.S16 R0, R22 ;  /* 0x0000001600007306 */ /* 0x000e240000101400 */
[----:B0-----:R-:W-:-:S05]  /*77d0*/  F2FP.F16.F32.PACK_AB R0, RZ, R0 ;  /* 0x00000000ff00723e */ /* 0x001fca00000000ff */
[----:B------:R-:W-:Y:S01]  /*77e0*/  STG.E.U16 desc[UR36][R2.64], R0 ;  /* 0x0000000002007986 */ /* 0x000fe2000c101524 */
[----:B------:R-:W-:Y:S05]  /*77f0*/  EXIT ;  /* 0x000000000000794d */ /* 0x000fea0003800000 */
.L_x_17413:
        /* <DEDUP_REMOVED lines=10> */
.L_x_17416:
[----:B------:R-:W0:Y:S02]  /*78a0*/  I2F.S16 R22, R22 ;  /* 0x0000001600167306 */ /* 0x000e240000101400 */
[----:B0-----:R-:W-:-:S04]  /*78b0*/  F2FP.F16.F32.PACK_AB R5, RZ, R22 ;  /* 0x00000016ff05723e */ /* 0x001fc800000000ff */
[----:B------:R-:W-:-:S05]  /*78c0*/  PRMT R5, R5, 0x5410, RZ ;  /* 0x0000541005057816 */ /* 0x000fca00000000ff */
[----:B------:R-:W-:Y:S01]  /*78d0*/  STG.E desc[UR36][R2.64], R5 ;  /* 0x0000000502007986 */ /* 0x000fe2000c101924 */
[----:B------:R-:W-:Y:S05]  /*78e0*/  EXIT ;  /* 0x000000000000794d */ /* 0x000fea0003800000 */
.L_x_17415:
[----:B------:R-:W0:Y:S02]  /*78f0*/  I2F.F64.S16 R22, R22 ;  /* 0x0000001600167312 */ /* 0x000e240000101c00 */
[----:B0-----:R-:W-:Y:S01]  /*7900*/  STG.E.64 desc[UR36][R2.64], R22 ;  /* 0x0000001602007986 */ /* 0x001fe2000c101b24 */
[----:B------:R-:W-:Y:S05]  /*7910*/  EXIT ;  /* 0x000000000000794d */ /* 0x000fea0003800000 */
.L_x_17406:
        /* <DEDUP_REMOVED lines=12> */
.L_x_17420:
        /* <DEDUP_REMOVED lines=18> */
.L_x_17423:
[----:B------:R-:W-:-:S04]  /*7b00*/  SHF.R.U32.HI R5, RZ, 0x18, R5 ;  /* 0x00000018ff057819 */ /* 0x000fc80000011605 */
[----:B------:R-:W-:-:S07]  /*7b10*/  LOP3.LUT R0, R0, 0x80, R5, 0xf8, !PT ;  /* 0x0000008000007812 */ /* 0x000fce00078ef805 */
.L_x_17422:
[----:B------:R-:W-:Y:S05]  /*7b20*/  BSYNC.RECONVERGENT B0 ;  /* 0x0000000000007941 */ /* 0x000fea0003800200 */
.L_x_17421:
[----:B------:R-:W-:Y:S01]  /*7b30*/  STG.E.U8 desc[UR36][R2.64], R0 ;  /* 0x0000000002007986 */ /* 0x000fe2000c101124 */
[----:B------:R-:W-:Y:S05]  /*7b40*/  EXIT ;  /* 0x000000000000794d */ /* 0x000fea0003800000 */
.L_x_17419:
        /* <DEDUP_REMOVED lines=18> */
.L_x_17426:
[----:B------:R-:W-:-:S04]  /*7c70*/  SHF.R.U32.HI R5, RZ, 0x18, R5 ;  /* 0x00000018ff057819 */ /* 0x000fc80000011605 */
[----:B------:R-:W-:-:S07]  /*7c80*/  LOP3.LUT R0, R0, 0x80, R5, 0xf8, !PT ;  /* 0x0000008000007812 */ /* 0x000fce00078ef805 */
.L_x_17425:
[----:B------:R-:W-:Y:S05]  /*7c90*/  BSYNC.RECONVERGENT B0 ;  /* 0x0000000000007941 */ /* 0x000fea0003800200 */
.L_x_17424:
[----:B------:R-:W-:Y:S01]  /*7ca0*/  STG.E.U8 desc[UR36][R2.64], R0 ;  /* 0x0000000002007986 */ /* 0x000fe2000c101124 */
[----:B------:R-:W-:Y:S05]  /*7cb0*/  EXIT ;  /* 0x000000000000794d */ /* 0x000fea0003800000 */
.L_x_17418:
        /* <DEDUP_REMOVED lines=22> */
.L_x_17428:
[----:B------:R-:W-:-:S05]  /*7e20*/  SHF.R.S32.HI R23, RZ, 0x1f, R22 ;  /* 0x0000001fff177819 */ /* 0x000fca0000011416 */
[----:B------:R-:W-:Y:S01]  /*7e30*/  STG.E.64 desc[UR36][R2.64], R22 ;  /* 0x0000001602007986 */ /* 0x000fe2000c101b24 */
[----:B------:R-:W-:Y:S05]  /*7e40*/  EXIT ;  /* 0x000000000000794d */ /* 0x000fea0003800000 */
.L_x_17427:
[----:B------:R-:W-:Y:S01]  /*7e50*/  STG.E desc[UR36][R2.64], R22 ;  /* 0x0000001602007986 */ /* 0x000fe2000c101924 */
[----:B------:R-:W-:Y:S05]  /*7e60*/  EXIT ;  /* 0x000000000000794d */ /* 0x000fea0003800000 */
.L_x_17417:
        /* <DEDUP_REMOVED lines=10> */
.L_x_17430:
[----:B------:R-:W-:Y:S01]  /*7f10*/  CS2R R6, SRZ ;  /* 0x0000000000067805 */ /* 0x000fe2000001ff00 */
[----:B------:R-:W0:Y:S04]  /*7f20*/  I2F.F64.S16 R4, R22 ;  /* 0x0000001600047312 */ /* 0x000e280000101c00 */
[----:B0-----:R-:W-:Y:S01]  /*7f30*/  STG.E.128 desc[UR36][R2.64], R4 ;  /* 0x0000000402007986 */ /* 0x001fe2000c101d24 */
[----:B------:R-:W-:Y:S05]  /*7f40*/  EXIT ;  /* 0x000000000000794d */ /* 0x000fea0003800000 */
.L_x_17429:
[----:B------:R-:W-:-:S13]  /*7f50*/  ISETP.NE.AND P0, PT, R0, 0xf, PT ;  /* 0x0000000f0000780c */ /* 0x000fda0003f05270 */
[----:B------:R-:W-:Y:S05]  /*7f60*/  @!P0 BRA `(.L_x_17431) ;  /* 0x0000000000e88947 */ /* 0x000fea0003800000 */
[----:B------:R-:W-:-:S13]  /*7f70*/  ISETP.NE.AND P0, PT, R0, 0x17, PT ;  /* 0x000000170000780c */ /* 0x000fda0003f05270 */
[----:B------:R-:W-:Y:S05]  /*7f80*/  @!P0 BRA `(.L_x_17432) ;  /* 0x0000000000908947 */ /* 0x000fea0003800000 */
[----:B------:R-:W-:-:S13]  /*7f90*/  ISETP.NE.AND P0, PT, R0, 0x18, PT ;  /* 0x000000180000780c */ /* 0x000fda0003f05270 */
[----:B------:R-:W-:Y:S05]  /*7fa0*/  @!P0 BRA `(.L_x_17433) ;  /* 0x0000000000448947 */ /* 0x000fea0003800000 */
.L_x_17410:
        /* <DEDUP_REMOVED lines=16> */
.L_x_17434:
[----:B------:R-:W-:Y:S05]  /*80b0*/  EXIT ;  /* 0x000000000000794d */ /* 0x000fea0003800000 */
.L_x_17433:
        /* <DEDUP_REMOVED lines=13> */
.L_x_17436:
[----:B------:R-:W-:Y:S05]  /*8190*/  BSYNC.RECONVERGENT B0 ;  /* 0x0000000000007941 */ /* 0x000fea0003800200 */
.L_x_17435:
[----:B------:R-:W-:-:S05]  /*81a0*/  LOP3.LUT R5, R0, 0x80, R5, 0xf8, !PT ;  /* 0x0000008000057812 */ /* 0x000fca00078ef805 */
[----:B------:R-:W-:Y:S01]  /*81b0*/  STG.E.U8 desc[UR36][R2.64], R5 ;  /* 0x0000000502007986 */ /* 0x000fe2000c101124 */
[----:B------:R-:W-:Y:S05]  /*81c0*/  EXIT ;  /* 0x000000000000794d */ /* 0x000fea0003800000 */
.L_x_17432:
        /* <DEDUP_REMOVED lines=12> */
.L_x_17438:
[----:B------:R-:W-:Y:S01]  /*8290*/  IMAD.MOV.U32 R0, RZ, RZ, 0x7f ;  /* 0x0000007fff007424 */ /* 0x000fe200078e00ff */
[----:B------:R-:W-:-:S04]  /*82a0*/  ISETP.GT.U32.AND P0, PT, R4, 0x7f800000, PT ;  /* 0x7f8000000400780c */ /* 0x000fc80003f04070 */
[----:B------:R-:W-:-:S09]  /*82b0*/  SEL R0, R0, 0x7c, P0 ;  /* 0x0000007c00007807 */ /* 0x000fd20000000000 */
.L_x_17439:
[----:B------:R-:W-:Y:S05]  /*82c0*/  BSYNC.RECONVERGENT B0 ;  /* 0x0000000000007941 */ /* 0x000fea0003800200 */
.L_x_17437:
[----:B------:R-:W-:-:S04]  /*82d0*/  SHF.R.U32.HI R5, RZ, 0x18, R5 ;  /* 0x00000018ff057819 */ /* 0x000fc80000011605 */
[----:B------:R-:W-:-:S05]  /*82e0*/  LOP3.LUT R5, R0, 0x80, R5, 0xf8, !PT ;  /* 0x0000008000057812 */ /* 0x000fca00078ef805 */
[----:B------:R-:W-:Y:S01]  /*82f0*/  STG.E.U8 desc[UR36][R2.64], R5 ;  /* 0x0000000502007986 */ /* 0x000fe2000c101124 */
[----:B------:R-:W-:Y:S05]  /*8300*/  EXIT ;  /* 0x000000000000794d */ /* 0x000fea0003800000 */
.L_x_17431:
[----:B------:R-:W0:Y:S02]  /*8310*/  I2F.S16 R0, R22 ;  /* 0x0000001600007306 */ /* 0x000e240000101400 */
[----:B0-----:R-:W-:-:S05]  /*8320*/  F2FP.BF16.F32.PACK_AB R0, RZ, R0 ;  /* 0x00000000ff00723e */ /* 0x001fca00000010ff */
[----:B------:R-:W-:Y:S01]  /*8330*/  STG.E.U16 desc[UR36][R2.64], R0 ;  /* 0x0000000002007986 */ /* 0x000fe2000c101524 */
[----:B------:R-:W-:Y:S05]  /*8340*/  EXIT ;  /* 0x000000000000794d */ /* 0x000fea0003800000 */
.L_x_17440:
        /* <DEDUP_REMOVED lines=11> */
.L_x_42857:


//--------------------- .text._ZN2at6native18elementwise_kernelILi128ELi4EZNS0_22gpu_kernel_impl_nocastINS0_13AUnaryFunctorIN3c104HalfES5_bZZZNS0_22logical_or_kernel_cudaERNS_14TensorIteratorEENKUlvE0_clEvENKUlvE6_clEvEUlS5_S5_E_EEEEvRNS_18TensorIteratorBaseERKT_EUliE_EEviT1_ --------------------------
	.section	.text._ZN2at6native18elementwise_kernelILi128ELi4EZNS0_22gpu_kernel_impl_nocastINS0_13AUnaryFunctorIN3c104HalfES5_bZZZNS0_22logical_or_kernel_cudaERNS_14TensorIteratorEENKUlvE0_clEvENKUlvE6_clEvEUlS5_S5_E_EEEEvRNS_18TensorIteratorBaseERKT_EUliE_EEviT1_,"ax",@progbits
	.align	128
        .global         _ZN2at6native18elementwise_kernelILi128ELi4EZNS0_22gpu_kernel_impl_nocastINS0_13AUnaryFunctorIN3c104HalfES5_bZZZNS0_22logical_or_kernel_cudaERNS_14TensorIteratorEENKUlvE0_clEvENKUlvE6_clEvEUlS5_S5_E_EEEEvRNS_18TensorIteratorBaseERKT_EUliE_EEviT1_
        .type           _ZN2at6native18elementwise_kernelILi128ELi4EZNS0_22gpu_kernel_impl_nocastINS0_13AUnaryFunctorIN3c104HalfES5_bZZZNS0_22logical_or_kernel_cudaERNS_14TensorIteratorEENKUlvE0_clEvENKUlvE6_clEvEUlS5_S5_E_EEEEvRNS_18TensorIteratorBaseERKT_EUliE_EEviT1_,@function
        .size           _ZN2at6native18elementwise_kernelILi128ELi4EZNS0_22gpu_kernel_impl_nocastINS0_13AUnaryFunctorIN3c104HalfES5_bZZZNS0_22logical_or_kernel_cudaERNS_14TensorIteratorEENKUlvE0_clEvENKUlvE6_clEvEUlS5_S5_E_EEEEvRNS_18TensorIteratorBaseERKT_EUliE_EEviT1_,(.L_x_42858 - _ZN2at6native18elementwise_kernelILi128ELi4EZNS0_22gpu_kernel_impl_nocastINS0_13AUnaryFunctorIN3c104HalfES5_bZZZNS0_22logical_or_kernel_cudaERNS_14TensorIteratorEENKUlvE0_clEvENKUlvE6_clEvEUlS5_S5_E_EEEEvRNS_18TensorIteratorBaseERKT_EUliE_EEviT1_)
        .other          _ZN2at6native18elementwise_kernelILi128ELi4EZNS0_22gpu_kernel_impl_nocastINS0_13AUnaryFunctorIN3c104HalfES5_bZZZNS0_22logical_or_kernel_cudaERNS_14TensorIteratorEENKUlvE0_clEvENKUlvE6_clEvEUlS5_S5_E_EEEEvRNS_18TensorIteratorBaseERKT_EUliE_EEviT1_,@"STO_CUDA_ENTRY STV_DEFAULT"
_ZN2at6native18elementwise_kernelILi128ELi4EZNS0_22gpu_kernel_impl_nocastINS0_13AUnaryFunctorIN3c104HalfES5_bZZZNS0_22logical_or_kernel_cudaERNS_14TensorIteratorEENKUlvE0_clEvENKUlvE6_clEvEUlS5_S5_E_EEEEvRNS_18TensorIteratorBaseERKT_EUliE_EEviT1_:
.text._ZN2at6native18elementwise_kernelILi128ELi4EZNS0_22gpu_kernel_impl_nocastINS0_13AUnaryFunctorIN3c104HalfES5_bZZZNS0_22logical_or_kernel_cudaERNS_14TensorIteratorEENKUlvE0_clEvENKUlvE6_clEvEUlS5_S5_E_EEEEvRNS_18TensorIteratorBaseERKT_EUliE_EEviT1_:
        /* <DEDUP_REMOVED lines=20> */
[----:B------:R-:W-:-:S13]  /*0140*/  FSETP.NEU.FTZ.AND P0, PT, R0, RZ, PT ;  /* 0x000000ff0000720b */ /* 0x000fda0003f1d000 */
[----:B--2---:R-:W-:-:S05]  /*0150*/  @!P0 HADD2.F32 R0, -RZ, R4.H0_H0 ;  /* 0x20000004ff008230 */ /* 0x004fca0000004100 */
[----:B------:R-:W-:-:S04]  /*0160*/  FSETP.NEU.OR P0, PT, R0, RZ, P0 ;  /* 0x000000ff0000720b */ /* 0x000fc8000070d400 */
        /* <DEDUP_REMOVED lines=11> */
[----:B------:R-:W-:-:S13]  /*0220*/  FSETP.NEU.FTZ.AND P0, PT, R0, RZ, PT ;  /* 0x000000ff0000720b */ /* 0x000fda0003f1d000 */
[----:B--2---:R-:W-:-:S05]  /*0230*/  @!P0 HADD2.F32 R0, -RZ, R4.H0_H0 ;  /* 0x20000004ff008230 */ /* 0x004fca0000004100 */
[----:B------:R-:W-:-:S04]  /*0240*/  FSETP.NEU.OR P0, PT, R0, RZ, P0 ;  /* 0x000000ff0000720b */ /* 0x000fc8000070d400 */
[----:B------:R-:W-:-:S05]  /*0250*/  SEL R9, RZ, 0x1, !P0 ;  /* 0x00000001ff097807 */ /* 0x000fca0004000000 */
[----:B0-----:R0:W-:Y:S04]  /*0260*/  STG.E.U8 desc[UR6][R6.64], R9 ;  /* 0x0000000906007986 */ /* 0x0011e8000c101106 */
.L_x_17444:
[----:B------:R-:W-:-:S13]  /*0270*/  ISETP.GE.AND P0, PT, R3, UR4, PT ;  /* 0x0000000403007c0c */ /* 0x000fda000bf06270 */
[----:B------:R-:W-:Y:S05]  /*0280*/  @P0 BREAK.RELIABLE B1 ;  /* 0x0000000000010942 */ /* 0x000fea0003800100 */
[----:B------:R-:W-:Y:S05]  /*0290*/  @P0 BRA `(.L_x_17445) ;  /* 0x0000000000300947 */ /* 0x000fea0003800000 */
[----:B------:R-:W-:Y:S05]  /*02a0*/  BSYNC.RELIABLE B1 ;  /* 0x0000000000017941 */ /* 0x000fea0003800100 */
.L_x_17443:
        /* <DEDUP_REMOVED lines=11> */
.L_x_17445:
[----:B------:R-:W-:Y:S05]  /*0360*/  BSYNC.RECONVERGENT B0 ;  /* 0x0000000000007941 */ /* 0x000fea0003800200 */
.L_x_17442:
[----:B------:R-:W-:Y:S05]  /*0370*/  WARPSYNC.ALL ;  /* 0x0000000000007948 */ /* 0x000fea0003800000 */
[----:B------:R-:W-:-:S13]  /*0380*/  ISETP.GE.AND P0, PT, R3, UR4, PT ;  /* 0x0000000403007c0c */ /* 0x000fda000bf06270 */
[----:B------:R-:W-:Y:S05]  /*0390*/  @P0 EXIT ;  /* 0x000000000000094d */ /* 0x000fea0003800000 */
[----:B------:R-:W2:Y:S02]  /*03a0*/  LDC.64 R2, c[0x0][0x588] ;  /* 0x00016200ff027b82 */ /* 0x000ea40000000a00 */
[----:B--2---:R-:W2:Y:S06]  /*03b0*/  LDG.E.U16 R2, desc[UR6][R2.64] ;  /* 0x0000000602027981 */ /* 0x004eac000c1e1500 */
[----:B------:R-:W3:Y:S08]  /*03c0*/  LDC.U16 R0, c[0x0][0x592] ;  /* 0x00016480ff007b82 */ /* 0x000ef00000000400 */
[----:B------:R-:W4:Y:S01]  /*03d0*/  LDC.64 R4, c[0x0][0x580] ;  /* 0x00016000ff047b82 */ /* 0x000f220000000a00 */
[----:B---3--:R-:W-:-:S05]  /*03e0*/  HADD2.F32 R0, -RZ, R0.H0_H0 ;  /* 0x20000000ff007230 */ /* 0x008fca0000004100 */
[----:B------:R-:W-:-:S13]  /*03f0*/  FSETP.NEU.FTZ.AND P0, PT, R0, RZ, PT ;  /* 0x000000ff0000720b */ /* 0x000fda0003f1d000 */
[----:B--2---:R-:W-:-:S05]  /*0400*/  @!P0 HADD2.F32 R0, -RZ, R2.H0_H0 ;  /* 0x20000002ff008230 */ /* 0x004fca0000004100 */
[----:B------:R-:W-:-:S04]  /*0410*/  FSETP.NEU.OR P0, PT, R0, RZ, P0 ;  /* 0x000000ff0000720b */ /* 0x000fc8000070d400 */
[----:B01----:R-:W-:-:S05]  /*0420*/  SEL R7, RZ, 0x1, !P0 ;  /* 0x00000001ff077807 */ /* 0x003fca0004000000 */
[----:B----4-:R-:W-:Y:S01]  /*0430*/  STG.E.U8 desc[UR6][R4.64], R7 ;  /* 0x0000000704007986 */ /* 0x010fe2000c101106 */
[----:B------:R-:W-:Y:S05]  /*0440*/  EXIT ;  /* 0x000000000000794d */ /* 0x000fea0003800000 */
.L_x_17441:
        /* <DEDUP_REMOVED lines=306> */
.L_x_17449:
[----:B------:R-:W0:Y:S02]  /*1770*/  LDCU.64 UR8, c[0x0][0x588] ;  /* 0x0000b100ff0877ac */ /* 0x000e240008000a00 */
[----:B0-----:R-:W-:-:S04]  /*1780*/  IADD3 R6, P0, PT, R4, UR8, RZ ;  /* 0x0000000804067c10 */ /* 0x001fc8000ff1e0ff */
[----:B------:R-:W-:Y:S01]  /*1790*/  IADD3.X R7, PT, PT, RZ, UR9, RZ, P0, !PT ;  /* 0x00000009ff077c10 */ /* 0x000fe200087fe4ff */
[----:B------:R-:W0:Y:S01]  /*17a0*/  LDC.U16 R4, c[0x0][0x592] ;  /* 0x00016480ff047b82 */ /* 0x000e220000000400 */
[----:B------:R-:W1:Y:S03]  /*17b0*/  LDCU.64 UR8, c[0x0][0x580] ;  /* 0x0000b000ff0877ac */ /* 0x000e660008000a00 */
[----:B------:R-:W2:Y:S01]  /*17c0*/  LDG.E.U16 R6, desc[UR6][R6.64] ;  /* 0x0000000606067981 */ /* 0x000ea2000c1e1500 */
[----:B------:R-:W-:Y:S01]  /*17d0*/  IADD3 R3, PT, PT, R3, 0x80, RZ ;  /* 0x0000008003037810 */ /* 0x000fe20007ffe0ff */
[----:B0-----:R-:W-:-:S05]  /*17e0*/  HADD2.F32 R4, -RZ, R4.H0_H0 ;  /* 0x20000004ff047230 */ /* 0x001fca0000004100 */
[----:B------:R-:W-:Y:S02]  /*17f0*/  FSETP.NEU.FTZ.AND P0, PT, R4, RZ, PT ;  /* 0x000000ff0400720b */ /* 0x000fe40003f1d000 */
[----:B-1----:R-:W-:-:S04]  /*1800*/  IADD3 R4, P1, PT, R5, UR8, RZ ;  /* 0x0000000805047c10 */ /* 0x002fc8000ff3e0ff */
[----:B------:R-:W-:-:S07]  /*1810*/  IADD3.X R5, PT, PT, RZ, UR9, RZ, P1, !PT ;  /* 0x00000009ff057c10 */ /* 0x000fce0008ffe4ff */
[----:B--2---:R-:W-:-:S05]  /*1820*/  @!P0 HADD2.F32 R8, -RZ, R6.H0_H0 ;  /* 0x20000006ff088230 */ /* 0x004fca0000004100 */
[----:B------:R-:W-:-:S04]  /*1830*/  FSETP.NEU.OR P0, PT, R8, RZ, P0 ;  /* 0x000000ff0800720b */ /* 0x000fc8000070d400 */
        /* <DEDUP_REMOVED lines=303> */
.L_x_17451:
        /* <DEDUP_REMOVED lines=13> */
[----:B------:R-:W-:-:S05]  /*2c00*/  SEL R9, RZ, 0x1, !P0 ;  /* 0x00000001ff097807 */ /* 0x000fca0004000000 */
[----:B------:R0:W-:Y:S04]  /*2c10*/  STG.E.U8 desc[UR6][R4.64], R9 ;  /* 0x0000000904007986 */ /* 0x0001e8000c101106 */
.L_x_17448:
[----:B------:R-:W-:-:S13]  /*2c20*/  ISETP.GE.AND P0, PT, R3, UR4, PT ;  /* 0x0000000403007c0c */ /* 0x000fda000bf06270 */
[----:B------:R-:W-:Y:S05]  /*2c30*/  @P0 BREAK.RELIABLE B1 ;  /* 0x0000000000010942 */ /* 0x000fea0003800100 */
[----:B------:R-:W-:Y:S05]  /*2c40*/  @P0 BRA `(.L_x_17450) ;  /* 0x0000001000e80947 */ /* 0x000fea0003800000 */
[----:B------:R-:W-:Y:S05]  /*2c50*/  BSYNC.RELIABLE B1 ;  /* 0x0000000000017941 */ /* 0x000fea0003800100 */
.L_x_17447:
        /* <DEDUP_REMOVED lines=298> */
.L_x_17452:
        /* <DEDUP_REMOVED lines=15> */
.L_x_17450:
[----:B------:R-:W-:Y:S05]  /*3ff0*/  BSYNC.RECONVERGENT B0 ;  /* 0x0000000000007941 */ /* 0x000fea0003800200 */
.L_x_17446:
        /* <DEDUP_REMOVED lines=301> */
.L_x_17453:
        /* <DEDUP_REMOVED lines=8> */
[----:B------:R-:W-:-:S07]  /*5350*/  IADD3.X R3, PT, PT, RZ, UR9, RZ, P1, !PT ;  /* 0x00000009ff037c10 */ /* 0x000fce0008ffe4ff */
[----:B--2---:R-:W-:-:S05]  /*5360*/  @!P0 HADD2.F32 R0, -RZ, R0.H0_H0 ;  /* 0x20000000ff008230 */ /* 0x004fca0000004100 */
[----:B------:R-:W-:-:S04]  /*5370*/  FSETP.NEU.OR P0, PT, R0, RZ, P0 ;  /* 0x000000ff0000720b */ /* 0x000fc8000070d400 */
[----:B------:R-:W-:-:S05]  /*5380*/  SEL R7, RZ, 0x1, !P0 ;  /* 0x00000001ff077807 */ /* 0x000fca0004000000 */
[----:B------:R-:W-:Y:S01]  /*5390*/  STG.E.U8 desc[UR6][R2.64], R7 ;  /* 0x0000000702007986 */ /* 0x000fe2000c101106 */
[----:B------:R-:W-:Y:S05]  /*53a0*/  EXIT ;  /* 0x000000000000794d */ /* 0x000fea0003800000 */
.L_x_17454:
        /* <DEDUP_REMOVED lines=13> */
.L_x_42858:


//--------------------- .text._ZN2at6native27unrolled_elementwise_kernelINS0_13AUnaryFunctorIN3c104HalfES4_bZZZNS0_22logical_or_kernel_cudaERNS_14TensorIteratorEENKUlvE0_clEvENKUlvE6_clEvEUlS4_S4_E_EESt5arrayIPcLm2EELi4E23TrivialOffsetCalculatorILi1EjESF_NS0_6memory15LoadWithoutCastENSG_16StoreWithoutCastEEEviT_T0_T2_T3_T4_T5_ --------------------------
	.section	.text._ZN2at6native27unrolled_elementwise_kernelINS0_13AUnaryFunctorIN3c104HalfES4_bZZZNS0_22logical_or_kernel_cudaERNS_14TensorIteratorEENKUlvE0_clEvENKUlvE6_clEvEUlS4_S4_E_EESt5arrayIPcLm2EELi4E23TrivialOffsetCalculatorILi1EjESF_NS0_6memory15LoadWithoutCastENSG_16StoreWithoutCastEEEviT_T0_T2_T3_T4_T5_,"ax",@progbits
	.align	128
        .global         _ZN2at6native27unrolled_elementwise_kernelINS0_13AUnaryFunctorIN3c104HalfES4_bZZZNS0_22logical_or_kernel_cudaERNS_14TensorIteratorEENKUlvE0_clEvENKUlvE6_clEvEUlS4_S4_E_EESt5arrayIPcLm2EELi4E23TrivialOffsetCalculatorILi1EjESF_NS0_6memory15LoadWithoutCastENSG_16StoreWithoutCastEEEviT_T0_T2_T3_T4_T5_
        .type           _ZN2at6native27unrolled_elementwise_kernelINS0_13AUnaryFunctorIN3c104HalfES4_bZZZNS0_22logical_or_kernel_cudaERNS_14TensorIteratorEENKUlvE0_clEvENKUlvE6_clEvEUlS4_S4_E_EESt5arrayIPcLm2EELi4E23TrivialOffsetCalculatorILi1EjESF_NS0_6memory15LoadWithoutCastENSG_16StoreWithoutCastEEEviT_T0_T2_T3_T4_T5_,@function
        .size           _ZN2at6native27unrolled_elementwise_kernelINS0_13AUnaryFunctorIN3c104HalfES4_bZZZNS0_22logical_or_kernel_cudaERNS_14TensorIteratorEENKUlvE0_clEvENKUlvE6_clEvEUlS4_S4_E_EESt5arrayIPcLm2EELi4E23TrivialOffsetCalculatorILi1EjESF_NS0_6memory15LoadWithoutCastENSG_16StoreWithoutCastEEEviT_T0_T2_T3_T4_T5_,(.L_x_42859 - _ZN2at6native27unrolled_elementwise_kernelINS0_13AUnaryFunctorIN3c104HalfES4_bZZZNS0_22logical_or_kernel_cudaERNS_14TensorIteratorEENKUlvE0_clEvENKUlvE6_clEvEUlS4_S4_E_EESt5arrayIPcLm2EELi4E23TrivialOffsetCalculatorILi1EjESF_NS0_6memory15LoadWithoutCastENSG_16StoreWithoutCastEEEviT_T0_T2_T3_T4_T5_)
        .other          _ZN2at6native27unrolled_elementwise_kernelINS0_13AUnaryFunctorIN3c104HalfES4_bZZZNS0_22logical_or_kernel_cudaERNS_14TensorIteratorEENKUlvE0_clEvENKUlvE6_clEvEUlS4_S4_E_EESt5arrayIPcLm2EELi4E23TrivialOffsetCalculatorILi1EjESF_NS0_6memory15LoadWithoutCastENSG_16StoreWithoutCastEEEviT_T0_T2_T3_T4_T5_,@"STO_CUDA_ENTRY STV_DEFAULT"
_ZN2at6native27unrolled_elementwise_kernelINS0_13AUnaryFunctorIN3c104HalfES4_bZZZNS0_22logical_or_kernel_cudaERNS_14TensorIteratorEENKUlvE0_clEvENKUlvE6_clEvEUlS4_S4_E_EESt5arrayIPcLm2EELi4E23TrivialOffsetCalculatorILi1EjESF_NS0_6memory15LoadWithoutCastENSG_16StoreWithoutCastEEEviT_T0_T2_T3_T4_T5_:
.text._ZN2at6native27unrolled_elementwise_kernelINS0_13AUnaryFunctorIN3c104HalfES4_bZZZNS0_22logical_or_kernel_cudaERNS_14TensorIteratorEENKUlvE0_clEvENKUlvE6_clEvEUlS4_S4_E_EESt5arrayIPcLm2EELi4E23TrivialOffsetCalculatorILi1EjESF_NS0_6memory15LoadWithoutCastENSG_16StoreWithoutCastEEEviT_T0_T2_T3_T4_T5_:
        /* <DEDUP_REMOVED lines=21> */
[----:B-1----:R0:W5:Y:S01]  /*0150*/  @!P1 LDG.E.U16 R8, desc[UR4][R10.64] ;  /* 0x000000040a089981 */ /* 0x002162000c1e1500 */
[----:B------:R-:W-:-:S10]  /*0160*/  ISETP.GE.AND P1, PT, R3, R2, PT ;  /* 0x000000020300720c */ /* 0x000fd40003f26270 */
[----:B------:R-:W1:Y:S01]  /*0170*/  @!P2 LDC.64 R12, c[0x0][0x390] ;  /* 0x0000e400ff0cab82 */ /* 0x000e620000000a00 */
[----:B------:R-:W-:Y:S02]  /*0180*/  @!P2 IMAD R7, R0, 0x200, R7 ;  /* 0x000002000007a824 */ /* 0x000fe400078e0207 */
[----:B--2---:R-:W-:-:S05]  /*0190*/  @!P3 IMAD.WIDE.U32 R14, R15, 0x2, R4 ;  /* 0x000000020f0eb825 */ /* 0x004fca00078e0004 */
[----:B------:R-:W2:Y:S08]  /*01a0*/  @!P0 LDC.64 R4, c[0x0][0x390] ;  /* 0x0000e400ff048b82 */ /* 0x000eb00000000a00 */
[----:B------:R-:W3:Y:S01]  /*01b0*/  @!P1 LDC.64 R16, c[0x0][0x388] ;  /* 0x0000e200ff109b82 */ /* 0x000ee20000000a00 */
[----:B------:R-:W-:Y:S01]  /*01c0*/  @!P0 LEA R9, R0, R3, 0x9 ;  /* 0x0000000300098211 */ /* 0x000fe200078e48ff */
[----:B------:R-:W-:-:S02]  /*01d0*/  VIADD R19, R3, 0x80 ;  /* 0x0000008003137836 */ /* 0x000fc40000000000 */
[----:B-1----:R-:W-:Y:S01]  /*01e0*/  @!P2 IMAD.WIDE.U32 R12, R7, 0x2, R12 ;  /* 0x00000002070ca825 */ /* 0x002fe200078e000c */
[----:B------:R-:W-:-:S04]  /*01f0*/  PRMT R7, RZ, 0x7610, R7 ;  /* 0x00007610ff077816 */ /* 0x000fc80000000007 */
[----:B------:R1:W5:Y:S01]  /*0200*/  @!P2 LDG.E.U16 R6, desc[UR4][R12.64] ;  /* 0x000000040c06a981 */ /* 0x000362000c1e1500 */
[----:B--2---:R-:W-:Y:S01]  /*0210*/  @!P0 IMAD.WIDE.U32 R4, R9, 0x2, R4 ;  /* 0x0000000209048825 */ /* 0x004fe200078e0004 */
[----:B------:R-:W-:Y:S02]  /*0220*/  PRMT R9, RZ, 0x7610, R9 ;  /* 0x00007610ff097816 */ /* 0x000fe40000000009 */
[----:B------:R2:W5:Y:S01]  /*0230*/  @!P3 LDG.E.U16 R7, desc[UR4][R14.64] ;  /* 0x000000040e07b981 */ /* 0x000562000c1e1500 */
[C---:B0-----:R-:W-:Y:S02]  /*0240*/  VIADD R11, R3.reuse, 0x100 ;  /* 0x00000100030b7836 */ /* 0x041fe40000000000 */
[----:B-1----:R-:W-:Y:S01]  /*0250*/  @!P1 IMAD R13, R0, 0x200, R3 ;  /* 0x00000200000d9824 */ /* 0x002fe200078e0203 */
[----:B------:R3:W5:Y:S01]  /*0260*/  @!P0 LDG.E.U16 R9, desc[UR4][R4.64] ;  /* 0x0000000404098981 */ /* 0x000762000c1e1500 */
[----:B------:R-:W-:Y:S01]  /*0270*/  BSSY.RECONVERGENT B0, `(.L_x_17455) ;  /* 0x0000010000007945 */ /* 0x000fe20003800200 */
[----:B--2---:R-:W-:-:S02]  /*0280*/  VIADD R15, R3, 0x180 ;  /* 0x00000180030f7836 */ /* 0x004fc40000000000 */
[----:B------:R-:W-:Y:S01]  /*0290*/  @!P1 IMAD.MOV.U32 R3, RZ, RZ, R19 ;  /* 0x000000ffff039224 */ /* 0x000fe200078e0013 */
[----:B---3--:R-:W-:Y:S02]  /*02a0*/  @!P1 IADD3 R4, P0, PT, R13, R16, RZ ;  /* 0x000000100d049210 */ /* 0x008fe40007f1e0ff */
[-C--:B------:R-:W-:Y:S02]  /*02b0*/  ISETP.GE.AND P2, PT, R19, R2.reuse, PT ;  /* 0x000000021300720c */ /* 0x080fe40003f46270 */
[-C--:B------:R-:W-:Y:S02]  /*02c0*/  ISETP.GE.AND P3, PT, R11, R2.reuse, PT ;  /* 0x000000020b00720c */ /* 0x080fe40003f66270 */
[-C--:B------:R-:W-:Y:S02]  /*02d0*/  ISETP.GE.AND P4, PT, R15, R2.reuse, PT ;  /* 0x000000020f00720c */ /* 0x080fe40003f86270 */
[----:B------:R-:W-:Y:S02]  /*02e0*/  ISETP.GE.AND P5, PT, R3, R2, PT ;  /* 0x000000020300720c */ /* 0x000fe40003fa6270 */
[----:B------:R-:W-:Y:S01]  /*02f0*/  @!P1 IADD3.X R5, PT, PT, RZ, R17, RZ, P0, !PT ;  /* 0x00000011ff059210 */ /* 0x000fe200007fe4ff */
[----:B------:R-:W-:Y:S10]  /*0300*/  @P1 BRA `(.L_x_17456) ;  /* 0x0000000000181947 */ /* 0x000ff40003800000 */
[----:B------:R-:W0:Y:S02]  /*0310*/  LDC.U16 R10, c[0x0][0x386] ;  /* 0x0000e180ff0a7b82 */ /* 0x000e240000000400 */
[----:B0-----:R-:W-:-:S05]  /*0320*/  HADD2.F32 R10, -RZ, R10.H0_H0 ;  /* 0x2000000aff0a7230 */ /* 0x001fca0000004100 */
[----:B------:R-:W-:-:S13]  /*0330*/  FSETP.NEU.FTZ.AND P0, PT, R10, RZ, PT ;  /* 0x000000ff0a00720b */ /* 0x000fda0003f1d000 */
[----:B-----5:R-:W-:-:S05]  /*0340*/  @!P0 HADD2.F32 R9, -RZ, R9.H0_H0 ;  /* 0x20000009ff098230 */ /* 0x020fca0000004100 */
[----:B------:R-:W-:-:S04]  /*0350*/  FSETP.NEU.OR P0, PT, R9, RZ, P0 ;  /* 0x000000ff0900720b */ /* 0x000fc8000070d400 */
[----:B------:R-:W-:-:S09]  /*0360*/  SEL R9, RZ, 0x1, !P0 ;  /* 0x00000001ff097807 */ /* 0x000fd20004000000 */
.L_x_17456:
[----:B------:R-:W-:Y:S05]  /*0370*/  BSYNC.RECONVERGENT B0 ;  /* 0x0000000000007941 */ /* 0x000fea0003800200 */
.L_x_17455:
        /* <DEDUP_REMOVED lines=8> */
.L_x_17458:
[----:B------:R-:W-:Y:S05]  /*0400*/  BSYNC.RECONVERGENT B0 ;  /* 0x0000000000007941 */ /* 0x000fea0003800200 */
.L_x_17457:
[----:B------:R-:W-:Y:S04]  /*0410*/  BSSY.RECONVERGENT B0, `(.L_x_17459) ;  /* 0x0000008000007945 */ /* 0x000fe80003800200 */
[----:B------:R-:W-:Y:S05]  /*0420*/  @P3 BRA `(.L_x_17460) ;  /* 0x0000000000183947 */ /* 0x000fea0003800000 */
[----:B-----5:R-:W0:Y:S02]  /*0430*/  LDC.U16 R8, c[0x0][0x386] ;  /* 0x0000e180ff087b82 */ /* 0x020e240000000400 */
[----:B0-----:R-:W-:-:S05]  /*0440*/  HADD2.F32 R8, -RZ, R8.H0_H0 ;  /* 0x20000008ff087230 */ /* 0x001fca0000004100 */
[----:B------:R-:W-:-:S13]  /*0450*/  FSETP.NEU.FTZ.AND P0, PT, R8, RZ, PT ;  /* 0x000000ff0800720b */ /* 0x000fda0003f1d000 */
[----:B------:R-:W-:-:S05]  /*0460*/  @!P0 HADD2.F32 R7, -RZ, R7.H0_H0 ;  /* 0x20000007ff078230 */ /* 0x000fca0000004100 */
[----:B------:R-:W-:-:S04]  /*0470*/  FSETP.NEU.OR P0, PT, R7, RZ, P0 ;  /* 0x000000ff0700720b */ /* 0x000fc8000070d400 */
[----:B------:R-:W-:-:S09]  /*0480*/  SEL R13, RZ, 0x1, !P0 ;  /* 0x00000001ff0d7807 */ /* 0x000fd20004000000 */
.L_x_17460:
[----:B------:R-:W-:Y:S05]  /*0490*/  BSYNC.RECONVERGENT B0 ;  /* 0x0000000000007941 */ /* 0x000fea0003800200 */
.L_x_17459:
        /* <DEDUP_REMOVED lines=8> */
.L_x_17462:
[----:B------:R-:W-:Y:S05]  /*0520*/  BSYNC.RECONVERGENT B0 ;  /* 0x0000000000007941 */ /* 0x000fea0003800200 */
.L_x_17461:
[----:B-----5:R0:W-:Y:S01]  /*0530*/  @!P1 STG.E.U8 desc[UR4][R4.64], R9 ;  /* 0x0000000904009986 */ /* 0x0201e2000c101104 */
[----:B------:R-:W-:Y:S04]  /*0540*/  BSSY.RECONVERGENT B0, `(.L_x_17463) ;  /* 0x000000e000007945 */ /* 0x000fe80003800200 */
[----:B------:R-:W-:Y:S05]  /*0550*/  @P5 BRA `(.L_x_17464) ;  /* 0x0000000000305947 */ /* 0x000fea0003800000 */
[----:B0-----:R-:W-:Y:S01]  /*0560*/  IMAD R4, R0, 0x200, R3 ;  /* 0x0000020000047824 */ /* 0x001fe200078e0203 */
        /* <DEDUP_REMOVED lines=8> */
[----:B------:R-:W-:Y:S01]  /*05f0*/  @!P1 IADD3.X R7, PT, PT, RZ, UR7, RZ, P2, !PT ;  /* 0x00000007ff079c10 */ /* 0x000fe200097fe4ff */
[----:B------:R1:W-:Y:S04]  /*0600*/  STG.E.U8 desc[UR4][R4.64], R11 ;  /* 0x0000000b04007986 */ /* 0x0003e8000c101104 */
[----:B------:R1:W-:Y:S04]  /*0610*/  @!P1 STG.E.U8 desc[UR4][R6.64], R13 ;  /* 0x0000000d06009986 */ /* 0x0003e8000c101104 */
.L_x_17464:
[----:B------:R-:W-:Y:S05]  /*0620*/  BSYNC.RECONVERGENT B0 ;  /* 0x0000000000007941 */ /* 0x000fea0003800200 */
.L_x_17463:
        /* <DEDUP_REMOVED lines=8> */
.L_x_17465:
        /* <DEDUP_REMOVED lines=13> */
.L_x_42859:


//--------------------- .text._ZN2at6native29vectorized_elementwise_kernelILi2ENS0_13AUnaryFunctorIN3c104HalfES4_bZZZNS0_22logical_or_kernel_cudaERNS_14TensorIteratorEENKUlvE0_clEvENKUlvE6_clEvEUlS4_S4_E_EESt5arrayIPcLm2EEEEviT0_T1_ --------------------------
	.section	.text._ZN2at6native29vectorized_elementwise_kernelILi2ENS0_13AUnaryFunctorIN3c104HalfES4_bZZZNS0_22logical_or_kernel_cudaERNS_14TensorIteratorEENKUlvE0_clEvENKUlvE6_clEvEUlS4_S4_E_EESt5arrayIPcLm2EEEEviT0_T1_,"ax",@progbits
	.align	128
        .global         _ZN2at6native29vectorized_elementwise_kernelILi2ENS0_13AUnaryFunctorIN3c104HalfES4_bZZZNS0_22logical_or_kernel_cudaERNS_14TensorIteratorEENKUlvE0_clEvENKUlvE6_clEvEUlS4_S4_E_EESt5arrayIPcLm2EEEEviT0_T1_
        .type           _ZN2at6native29vectorized_elementwise_kernelILi2ENS0_13AUnaryFunctorIN3c104HalfES4_bZZZNS0_22logical_or_kernel_cudaERNS_14TensorIteratorEENKUlvE0_clEvENKUlvE6_clEvEUlS4_S4_E_EESt5arrayIPcLm2EEEEviT0_T1_,@function
        .size           _ZN2at6native29vectorized_elementwise_kernelILi2ENS0_13AUnaryFunctorIN3c104HalfES4_bZZZNS0_22logical_or_kernel_cudaERNS_14TensorIteratorEENKUlvE0_clEvENKUlvE6_clEvEUlS4_S4_E_EESt5arrayIPcLm2EEEEviT0_T1_,(.L_x_42860 - _ZN2at6native29vectorized_elementwise_kernelILi2ENS0_13AUnaryFunctorIN3c104HalfES4_bZZZNS0_22logical_or_kernel_cudaERNS_14TensorIteratorEENKUlvE0_clEvENKUlvE6_clEvEUlS4_S4_E_EESt5arrayIPcLm2EEEEviT0_T1_)
        .other          _ZN2at6native29vectorized_elementwise_kernelILi2ENS0_13AUnaryFunctorIN3c104HalfES4_bZZZNS0_22logical_or_kernel_cudaERNS_14TensorIteratorEENKUlvE0_clEvENKUlvE6_clEvEUlS4_S4_E_EESt5arrayIPcLm2EEEEviT0_T1_,@"STO_CUDA_ENTRY STV_DEFAULT"
_ZN2at6native29vectorized_elementwise_kernelILi2ENS0_13AUnaryFunctorIN3c104HalfES4_bZZZNS0_22logical_or_kernel_cudaERNS_14TensorIteratorEENKUlvE0_clEvENKUlvE6_clEvEUlS4_S4_E_EESt5arrayIPcLm2EEEEviT0_T1_:
.text._ZN2at6native29vectorized_elementwise_kernelILi2ENS0_13AUnaryFunctorIN3c104HalfES4_bZZZNS0_22logical_or_kernel_cudaERNS_14TensorIteratorEENKUlvE0_clEvENKUlvE6_clEvEUlS4_S4_E_EESt5arrayIPcLm2EEEEviT0_T1_:
        /* <DEDUP_REMOVED lines=38> */
[----:B------:R-:W-:Y:S01]  /*0260*/  @!P1 IMAD.IADD R19, R8, 0x1, R16 ;  /* 0x0000000108139824 */ /* 0x000fe200078e0210 */
[----:B------:R-:W-:-:S04]  /*0270*/  @!P1 IADD3 R16, PT, PT, R16, 0x80, RZ ;  /* 0x0000008010109810 */ /* 0x000fc80007ffe0ff */
        /* <DEDUP_REMOVED lines=39> */
[----:B------:R-:W0:Y:S02]  /*04f0*/  LDC.U16 R7, c[0x0][0x386] ;  /* 0x0000e180ff077b82 */ /* 0x000e240000000400 */
[----:B0-----:R-:W-:-:S05]  /*0500*/  HADD2.F32 R7, -RZ, R7.H0_H0 ;  /* 0x20000007ff077230 */ /* 0x001fca0000004100 */
[----:B------:R-:W-:-:S13]  /*0510*/  FSETP.NEU.FTZ.AND P0, PT, R7, RZ, PT ;  /* 0x000000ff0700720b */ /* 0x000fda0003f1d000 */
[----:B-----5:R-:W-:-:S05]  /*0520*/  @!P0 HADD2.F32 R15, -RZ, R15.H0_H0 ;  /* 0x2000000fff0f8230 */ /* 0x020fca0000004100 */
[----:B------:R-:W-:-:S04]  /*0530*/  FSETP.NEU.OR P0, PT, R15, RZ, P0 ;  /* 0x000000ff0f00720b */ /* 0x000fc8000070d400 */
[----:B------:R-:W-:-:S09]  /*0540*/  SEL R7, RZ, 0x1, !P0 ;  /* 0x00000001ff077807 */ /* 0x000fd20004000000 */
.L_x_17468:
[----:B------:R-:W-:Y:S05]  /*0550*/  BSYNC.RECONVERGENT B0 ;  /* 0x0000000000007941 */ /* 0x000fea0003800200 */
.L_x_17467:
[----:B------:R-:W-:Y:S01]  /*0560*/  ISETP.GE.U32.AND P0, PT, R6, R9, PT ;  /* 0x000000090600720c */ /* 0x000fe20003f06070 */
[----:B------:R-:W-:Y:S01]  /*0570*/  BSSY.RECONVERGENT B0, `(.L_x_17469) ;  /* 0x000000b000007945 */ /* 0x000fe20003800200 */
[----:B--2---:R-:W-:Y:S01]  /*0580*/  @!P1 IADD3 R2, P6, PT, R17, R2, RZ ;  /* 0x0000000211029210 */ /* 0x004fe20007fde0ff */
[C---:B------:R-:W-:Y:S02]  /*0590*/  VIADD R16, R11.reuse, 0x300 ;  /* 0x000003000b107836 */ /* 0x040fe40000000000 */
[----:B------:R-:W-:-:S08]  /*05a0*/  VIADD R18, R11, 0x380 ;  /* 0x000003800b127836 */ /* 0x000fd00000000000 */
[----:B------:R-:W-:Y:S05]  /*05b0*/  @P0 BRA `(.L_x_17470) ;  /* 0x0000000000180947 */ /* 0x000fea0003800000 */
[----:B-----5:R-:W0:Y:S02]  /*05c0*/  LDC.U16 R15, c[0x0][0x386] ;  /* 0x0000e180ff0f7b82 */ /* 0x020e240000000400 */
[----:B0-----:R-:W-:-:S05]  /*05d0*/  HADD2.F32 R15, -RZ, R15.H0_H0 ;  /* 0x2000000fff0f7230 */ /* 0x001fca0000004100 */
[----:B------:R-:W-:-:S13]  /*05e0*/  FSETP.NEU.FTZ.AND P0, PT, R15, RZ, PT ;  /* 0x000000ff0f00720b */ /* 0x000fda0003f1d000 */
[----:B------:R-:W-:-:S05]  /*05f0*/  @!P0 HADD2.F32 R0, -RZ, R0.H0_H0 ;  /* 0x20000000ff008230 */ /* 0x000fca0000004100 */
[----:B------:R-:W-:-:S04]  /*0600*/  FSETP.NEU.OR P0, PT, R0, RZ, P0 ;  /* 0x000000ff0000720b */ /* 0x000fc8000070d400 */
[----:B------:R-:W-:-:S09]  /*0610*/  SEL R0, RZ, 0x1, !P0 ;  /* 0x00000001ff007807 */ /* 0x000fd20004000000 */
.L_x_17470:
[----:B------:R-:W-:Y:S05]  /*0620*/  BSYNC.RECONVERGENT B0 ;  /* 0x0000000000007941 */ /* 0x000fea0003800200 */
.L_x_17469:
[----:B------:R-:W-:Y:S01]  /*0630*/  BSSY.RECONVERGENT B0, `(.L_x_17471) ;  /* 0x000000b000007945 */ /* 0x000fe20003800200 */
[----:B------:R-:W-:Y:S02]  /*0640*/  @!P1 IADD3.X R3, PT, PT, RZ, R3, RZ, P6, !PT ;  /* 0x00000003ff039210 */ /* 0x000fe400037fe4ff */
[-C--:B------:R-:W-:Y:S02]  /*0650*/  ISETP.GE.U32.AND P0, PT, R16, R9.reuse, PT ;  /* 0x000000091000720c */ /* 0x080fe40003f06070 */
[----:B------:R-:W-:Y:S01]  /*0660*/  ISETP.GE.U32.AND P6, PT, R18, R9, PT ;  /* 0x000000091200720c */ /* 0x000fe20003fc6070 */
[----:B------:R-:W-:-:S12]  /*0670*/  @P2 BRA `(.L_x_17472) ;  /* 0x0000000000182947 */ /* 0x000fd80003800000 */
[----:B-----5:R-:W0:Y:S02]  /*0680*/  LDC.U16 R15, c[0x0][0x386] ;  /* 0x0000e180ff0f7b82 */ /* 0x020e240000000400 */
[----:B0-----:R-:W-:-:S05]  /*0690*/  HADD2.F32 R15, -RZ, R15.H0_H0 ;  /* 0x2000000fff0f7230 */ /* 0x001fca0000004100 */
[----:B------:R-:W-:-:S13]  /*06a0*/  FSETP.NEU.FTZ.AND P2, PT, R15, RZ, PT ;  /* 0x000000ff0f00720b */ /* 0x000fda0003f5d000 */
[----:B------:R-:W-:-:S05]  /*06b0*/  @!P2 HADD2.F32 R10, -RZ, R10.H0_H0 ;  /* 0x2000000aff0aa230 */ /* 0x000fca0000004100 */
[----:B------:R-:W-:-:S04]  /*06c0*/  FSETP.NEU.OR P2, PT, R10, RZ, P2 ;  /* 0x000000ff0a00720b */ /* 0x000fc8000174d400 */
[----:B------:R-:W-:-:S09]  /*06d0*/  SEL R10, RZ, 0x1, !P2 ;  /* 0x00000001ff0a7807 */ /* 0x000fd20005000000 */
.L_x_17472:
[----:B------:R-:W-:Y:S05]  /*06e0*/  BSYNC.RECONVERGENT B0 ;  /* 0x0000000000007941 */ /* 0x000fea0003800200 */
.L_x_17471:
        /* <DEDUP_REMOVED lines=8> */
.L_x_17474:
[----:B------:R-:W-:Y:S05]  /*0770*/  BSYNC.RECONVERGENT B0 ;  /* 0x0000000000007941 */ /* 0x000fea0003800200 */
.L_x_17473:
        /* <DEDUP_REMOVED lines=8> */
.L_x_17476:
[----:B------:R-:W-:Y:S05]  /*0800*/  BSYNC.RECONVERGENT B0 ;  /* 0x0000000000007941 */ /* 0x000fea0003800200 */
.L_x_17475:
        /* <DEDUP_REMOVED lines=8> */
.L_x_17478:
[----:B------:R-:W-:Y:S05]  /*0890*/  BSYNC.RECONVERGENT B0 ;  /* 0x0000000000007941 */ /* 0x000fea0003800200 */
.L_x_17477:
        /* <DEDUP_REMOVED lines=8> */
.L_x_17480:
[----:B------:R-:W-:Y:S05]  /*0920*/  BSYNC.RECONVERGENT B0 ;  /* 0x0000000000007941 */ /* 0x000fea0003800200 */
.L_x_17479:
        /* <DEDUP_REMOVED lines=8> */
.L_x_17482:
[----:B------:R-:W-:Y:S05]  /*09b0*/  BSYNC.RECONVERGENT B0 ;  /* 0x0000000000007941 */ /* 0x000fea0003800200 */
.L_x_17481:
        /* <DEDUP_REMOVED lines=20> */
.L_x_17485:
        /* <DEDUP_REMOVED lines=8> */
.L_x_17486:
[----:B------:R-:W-:-:S13]  /*0b80*/  ISETP.GE.U32.AND P0, PT, R11, R9, PT ;  /* 0x000000090b00720c */ /* 0x000fda0003f06070 */
[----:B------:R-:W-:Y:S05]  /*0b90*/  @P0 BRA `(.L_x_17488) ;  /* 0x00000000003c0947 */ /* 0x000fea0003800000 */
[----:B------:R-:W2:Y:S01]  /*0ba0*/  LDCU.64 UR6, c[0x0][0x388] ;  /* 0x00007100ff0677ac */ /* 0x000ea20008000a00 */
[----:B01----:R-:W-:Y:S01]  /*0bb0*/  IADD3 R2, PT, PT, R8, R11, RZ ;  /* 0x0000000b08027210 */ /* 0x003fe20007ffe0ff */
[----:B------:R-:W-:-:S03]  /*0bc0*/  VIADD R11, R11, 0x80 ;  /* 0x000000800b0b7836 */ /* 0x000fc60000000000 */
[----:B--2---:R-:W-:-:S05]  /*0bd0*/  IADD3 R2, P0, PT, R2, UR6, RZ ;  /* 0x0000000602027c10 */ /* 0x004fca000ff1e0ff */
[----:B------:R-:W-:-:S05]  /*0be0*/  IMAD.X R3, RZ, RZ, UR7, P0 ;  /* 0x00000007ff037e24 */ /* 0x000fca00080e06ff */
[----:B------:R1:W-:Y:S03]  /*0bf0*/  STG.E.U8 desc[UR4][R2.64], R12 ;  /* 0x0000000c02007986 */ /* 0x0003e6000c101104 */
.L_x_17487:
        /* <DEDUP_REMOVED lines=9> */
.L_x_17488:
[----:B------:R-:W-:Y:S05]  /*0c90*/  BSYNC.RELIABLE B1 ;  /* 0x0000000000017941 */ /* 0x000fea0003800100 */
.L_x_17484:
[----:B------:R-:W-:-:S13]  /*0ca0*/  ISETP.GE.U32.AND P0, PT, R11, R9, PT ;  /* 0x000000090b00720c */ /* 0x000fda0003f06070 */
[----:B------:R-:W3:Y:S01]  /*0cb0*/  @!P0 LDC.64 R6, c[0x0][0x388] ;  /* 0x0000e200ff068b82 */ /* 0x000ee20000000a00 */
[----:B012---:R-:W-:Y:S02]  /*0cc0*/  @!P0 IMAD.IADD R3, R8, 0x1, R11 ;  /* 0x0000000108038824 */ /* 0x007fe400078e020b */
[----:B------:R-:W-:-:S03]  /*0cd0*/  @!P0 VIADD R11, R11, 0x80 ;  /* 0x000000800b0b8836 */ /* 0x000fc60000000000 */
[----:B---3--:R-:W-:-:S05]  /*0ce0*/  @!P0 IADD3 R2, P1, PT, R3, R6, RZ ;  /* 0x0000000603028210 */ /* 0x008fca0007f3e0ff */
[----:B------:R-:W-:-:S05]  /*0cf0*/  @!P0 IMAD.X R3, RZ, RZ, R7, P1 ;  /* 0x000000ffff038224 */ /* 0x000fca00008e0607 */
[----:B------:R2:W-:Y:S03]  /*0d00*/  @!P0 STG.E.U8 desc[UR4][R2.64], R13 ;  /* 0x0000000d02008986 */ /* 0x0005e6000c101104 */
.L_x_17489:
[----:B------:R-:W-:Y:S05]  /*0d10*/  BSYNC.RECONVERGENT B0 ;  /* 0x0000000000007941 */ /* 0x000fea0003800200 */
.L_x_17483:
        /* <DEDUP_REMOVED lines=9> */
.L_x_17466:
[----:B------:R-:W0:Y:S01]  /*0db0*/  LDC.U16 R0, c[0x0][0x386] ;  /* 0x0000e180ff007b82 */ /* 0x000e220000000400 */
[----:B------:R-:W-:Y:S02]  /*0dc0*/  HFMA2 R4, -RZ, RZ, 0, 5.9604644775390625e-08 ;  /* 0x00000001ff047431 */ /* 0x000fe400000001ff */
[----:B------:R-:W-:Y:S02]  /*0dd0*/  IMAD.MOV.U32 R5, RZ, RZ, 0x1 ;  /* 0x00000001ff057424 */ /* 0x000fe400078e00ff */
[----:B------:R-:W-:Y:S02]  /*0de0*/  IMAD.MOV.U32 R6, RZ, RZ, 0x1 ;  /* 0x00000001ff067424 */ /* 0x000fe400078e00ff */
[----:B------:R-:W-:Y:S02]  /*0df0*/  IMAD.MOV.U32 R7, RZ, RZ, 0x1 ;  /* 0x00000001ff077424 */ /* 0x000fe400078e00ff */
[----:B------:R-:W-:Y:S02]  /*0e00*/  IMAD.MOV.U32 R9, RZ, RZ, 0x1 ;  /* 0x00000001ff097424 */ /* 0x000fe400078e00ff */
[----:B------:R-:W-:-:S02]  /*0e10*/  IMAD.MOV.U32 R10, RZ, RZ, 0x1 ;  /* 0x00000001ff0a7424 */ /* 0x000fc400078e00ff */
[----:B------:R-:W-:Y:S02]  /*0e20*/  IMAD.MOV.U32 R11, RZ, RZ, 0x1 ;  /* 0x00000001ff0b7424 */ /* 0x000fe400078e00ff */
[----:B------:R-:W-:Y:S02]  /*0e30*/  IMAD.MOV.U32 R12, RZ, RZ, 0x1 ;  /* 0x00000001ff0c7424 */ /* 0x000fe400078e00ff */
[----:B0-----:R-:W-:-:S05]  /*0e40*/  HADD2.F32 R0, -RZ, R0.H0_H0 ;  /* 0x20000000ff007230 */ /* 0x001fca0000004100 */
[----:B------:R-:W-:Y:S02]  /*0e50*/  FSETP.NEU.FTZ.AND P0, PT, R0, RZ, PT ;  /* 0x000000ff0000720b */ /* 0x000fe40003f1d000 */
[----:B------:R-:W0:Y:S11]  /*0e60*/  S2R R0, SR_TID.X ;  /* 0x0000000000007919 */ /* 0x000e360000002100 */
        /* <DEDUP_REMOVED lines=8> */
[----:B--2---:R-:W-:-:S02]  /*0ef0*/  HADD2.F32 R9, -RZ, R4.H0_H0 ;  /* 0x20000004ff097230 */ /* 0x004fc40000004100 */
[----:B------:R-:W-:Y:S02]  /*0f00*/  HADD2.F32 R4, -RZ, R4.H1_H1 ;  /* 0x30000004ff047230 */ /* 0x000fe40000004100 */
[--C-:B---3--:R-:W-:Y:S01]  /*0f10*/  HADD2.F32 R10, -RZ, R5.reuse.H0_H0 ;  /* 0x20000005ff0a7230 */ /* 0x108fe20000004100 */
[----:B------:R-:W-:Y:S01]  /*0f20*/  FSETP.NEU.FTZ.AND P6, PT, R9, RZ, PT ;  /* 0x000000ff0900720b */ /* 0x000fe20003fdd000 */
[----:B------:R-:W-:Y:S01]  /*0f30*/  HADD2.F32 R5, -RZ, R5.H1_H1 ;  /* 0x30000005ff057230 */ /* 0x000fe20000004100 */
[----:B------:R-:W-:Y:S01]  /*0f40*/  FSETP.NEU.FTZ.AND P5, PT, R4, RZ, PT ;  /* 0x000000ff0400720b */ /* 0x000fe20003fbd000 */
[--C-:B----4-:R-:W-:Y:S01]  /*0f50*/  HADD2.F32 R4, -RZ, R6.reuse.H0_H0 ;  /* 0x20000006ff047230 */ /* 0x110fe20000004100 */
[----:B------:R-:W-:Y:S01]  /*0f60*/  SEL R12, RZ, 0x1, !P6 ;  /* 0x00000001ff0c7807 */ /* 0x000fe20007000000 */
[----:B------:R-:W-:Y:S01]  /*0f70*/  HADD2.F32 R6, -RZ, R6.H1_H1 ;  /* 0x30000006ff067230 */ /* 0x000fe20000004100 */
[----:B------:R-:W-:Y:S01]  /*0f80*/  FSETP.NEU.FTZ.AND P4, PT, R10, RZ, PT ;  /* 0x000000ff0a00720b */ /* 0x000fe20003f9d000 */
[--C-:B-----5:R-:W-:Y:S01]  /*0f90*/  HADD2.F32 R9, -RZ, R7.reuse.H0_H0 ;  /* 0x20000007ff097230 */ /* 0x120fe20000004100 */
[----:B------:R-:W-:Y:S01]  /*0fa0*/  FSETP.NEU.FTZ.AND P3, PT, R5, RZ, PT ;  /* 0x000000ff0500720b */ /* 0x000fe20003f7d000 */
[----:B------:R-:W-:Y:S01]  /*0fb0*/  HADD2.F32 R7, -RZ, R7.H1_H1 ;  /* 0x30000007ff077230 */ /* 0x000fe20000004100 */
[----:B------:R-:W-:-:S02]  /*0fc0*/  FSETP.NEU.FTZ.AND P2, PT, R4, RZ, PT ;  /* 0x000000ff0400720b */ /* 0x000fc40003f5d000 */
[----:B------:R-:W-:Y:S02]  /*0fd0*/  FSETP.NEU.FTZ.AND P1, PT, R6, RZ, PT ;  /* 0x000000ff0600720b */ /* 0x000fe40003f3d000 */
[----:B------:R-:W-:Y:S02]  /*0fe0*/  FSETP.NEU.FTZ.AND P0, PT, R9, RZ, PT ;  /* 0x000000ff0900720b */ /* 0x000fe40003f1d000 */
[----:B------:R-:W-:Y:S02]  /*0ff0*/  FSETP.NEU.FTZ.AND P6, PT, R7, RZ, PT ;  /* 0x000000ff0700720b */ /* 0x000fe40003fdd000 */
[----:B------:R-:W-:Y:S02]  /*1000*/  SEL R11, RZ, 0x1, !P5 ;  /* 0x00000001ff0b7807 */ /* 0x000fe40006800000 */
[----:B------:R-:W-:Y:S02]  /*1010*/  SEL R10, RZ, 0x1, !P4 ;  /* 0x00000001ff0a7807 */ /* 0x000fe40006000000 */
[----:B------:R-:W-:-:S02]  /*1020*/  SEL R9, RZ, 0x1, !P3 ;  /* 0x00000001ff097807 */ /* 0x000fc40005800000 */
[----:B------:R-:W-:Y:S02]  /*1030*/  SEL R7, RZ, 0x1, !P2 ;  /* 0x00000001ff077807 */ /* 0x000fe40005000000 */
[----:B------:R-:W-:Y:S02]  /*1040*/  SEL R6, RZ, 0x1, !P1 ;  /* 0x00000001ff067807 */ /* 0x000fe40004800000 */
[----:B------:R-:W-:Y:S02]  /*1050*/  SEL R5, RZ, 0x1, !P0 ;  /* 0x00000001ff057807 */ /* 0x000fe40004000000 */
[----:B------:R-:W-:-:S07]  /*1060*/  SEL R4, RZ, 0x1, !P6 ;  /* 0x00000001ff047807 */ /* 0x000fce0007000000 */
.L_x_17490:
        /* <DEDUP_REMOVED lines=13> */
.L_x_17491:
        /* <DEDUP_REMOVED lines=12> */
.L_x_42860:


//--------------------- .text._ZN2at6native29vectorized_elementwise_kernelILi4ENS0_13AUnaryFunctorIN3c104HalfES4_bZZZNS0_22logical_or_kernel_cudaERNS_14TensorIteratorEENKUlvE0_clEvENKUlvE6_clEvEUlS4_S4_E_EESt5arrayIPcLm2EEEEviT0_T1_ --------------------------
	.section	.text._ZN2at6native29vectorized_elementwise_kernelILi4ENS0_13AUnaryFunctorIN3c104HalfES4_bZZZNS0_22logical_or_kernel_cudaERNS_14TensorIteratorEENKUlvE0_clEvENKUlvE6_clEvEUlS4_S4_E_EESt5arrayIPcLm2EEEEviT0_T1_,"ax",@progbits
	.align	128
        .global         _ZN2at6native29vectorized_elementwise_kernelILi4ENS0_13AUnaryFunctorIN3c104HalfES4_bZZZNS0_22logical_or_kernel_cudaERNS_14TensorIteratorEENKUlvE0_clEvENKUlvE6_clEvEUlS4_S4_E_EESt5arrayIPcLm2EEEEviT0_T1_
        .type           _ZN2at6native29vectorized_elementwise_kernelILi4ENS0_13AUnaryFunctorIN3c104HalfES4_bZZZNS0_22logical_or_kernel_cudaERNS_14TensorIteratorEENKUlvE0_clEvENKUlvE6_clEvEUlS4_S4_E_EESt5arrayIPcLm2EEEEviT0_T1_,@function
        .size           _ZN2at6native29vectorized_elementwise_kernelILi4ENS0_13AUnaryFunctorIN3c104HalfES4_bZZZNS0_22logical_or_kernel_cudaERNS_14TensorIteratorEENKUlvE0_clEvENKUlvE6_clEvEUlS4_S4_E_EESt5arrayIPcLm2EEEEviT0_T1_,(.L_x_42861 - _ZN2at6native29vectorized_elementwise_kernelILi4ENS0_13AUnaryFunctorIN3c104HalfES4_bZZZNS0_22logical_or_kernel_cudaERNS_14TensorIteratorEENKUlvE0_clEvENKUlvE6_clEvEUlS4_S4_E_EESt5arrayIPcLm2EEEEviT0_T1_)
        .other          _ZN2at6native29vectorized_elementwise_kernelILi4ENS0_13AUnaryFunctorIN3c104HalfES4_bZZZNS0_22logical_or_kernel_cudaERNS_14TensorIteratorEENKUlvE0_clEvENKUlvE6_clEvEUlS4_S4_E_EESt5arrayIPcLm2EEEEviT0_T1_,@"STO_CUDA_ENTRY STV_DEFAULT"
_ZN2at6native29vectorized_elementwise_kernelILi4ENS0_13AUnaryFunctorIN3c104HalfES4_bZZZNS0_22logical_or_kernel_cudaERNS_14TensorIteratorEENKUlvE0_clEvENKUlvE6_clEvEUlS4_S4_E_EESt5arrayIPcLm2EEEEviT0_T1_:
.text._ZN2at6native29vectorized_elementwise_kernelILi4ENS0_13AUnaryFunctorIN3c104HalfES4_bZZZNS0_22logical_or_kernel_cudaERNS_14TensorIteratorEENKUlvE0_clEvENKUlvE6_clEvEUlS4_S4_E_EESt5arrayIPcLm2EEEEviT0_T1_:
        /* <DEDUP_REMOVED lines=85> */
.L_x_17494:
[----:B------:R-:W-:Y:S05]  /*0550*/  BSYNC.RECONVERGENT B0 ;  /* 0x0000000000007941 */ /* 0x000fea0003800200 */
.L_x_17493:
        /* <DEDUP_REMOVED lines=12> */
.L_x_17496:
[----:B------:R-:W-:Y:S05]  /*0620*/  BSYNC.RECONVERGENT B0 ;  /* 0x0000000000007941 */ /* 0x000fea0003800200 */
.L_x_17495:
[----:B------:R-:W-:Y:S01]  /*0630*/  BSSY.RECONVERGENT B0, `(.L_x_17497) ;  /* 0x000000b000007945 */ /* 0x000fe20003800200 */
[----:B------:R-:W-:Y:S01]  /*0640*/  @!P1 IMAD.X R3, RZ, RZ, R3, P6 ;  /* 0x000000ffff039224 */ /* 0x000fe200030e0603 */
        /* <DEDUP_REMOVED lines=9> */
.L_x_17498:
[----:B------:R-:W-:Y:S05]  /*06e0*/  BSYNC.RECONVERGENT B0 ;  /* 0x0000000000007941 */ /* 0x000fea0003800200 */
.L_x_17497:
        /* <DEDUP_REMOVED lines=8> */
.L_x_17500:
[----:B------:R-:W-:Y:S05]  /*0770*/  BSYNC.RECONVERGENT B0 ;  /* 0x0000000000007941 */ /* 0x000fea0003800200 */
.L_x_17499:
        /* <DEDUP_REMOVED lines=8> */
.L_x_17502:
[----:B------:R-:W-:Y:S05]  /*0800*/  BSYNC.RECONVERGENT B0 ;  /* 0x0000000000007941 */ /* 0x000fea0003800200 */
.L_x_17501:
        /* <DEDUP_REMOVED lines=8> */
.L_x_17504:
[----:B------:R-:W-:Y:S05]  /*0890*/  BSYNC.RECONVERGENT B0 ;  /* 0x0000000000007941 */ /* 0x000fea0003800200 */
.L_x_17503:
        /* <DEDUP_REMOVED lines=8> */
.L_x_17506:
[----:B------:R-:W-:Y:S05]  /*0920*/  BSYNC.RECONVERGENT B0 ;  /* 0x0000000000007941 */ /* 0x000fea0003800200 */
.L_x_17505:
        /* <DEDUP_REMOVED lines=8> */
.L_x_17508:
[----:B------:R-:W-:Y:S05]  /*09b0*/  BSYNC.RECONVERGENT B0 ;  /* 0x0000000000007941 */ /* 0x000fea0003800200 */
.L_x_17507:
        /* <DEDUP_REMOVED lines=20> */
.L_x_17511:
        /* <DEDUP_REMOVED lines=8> */
.L_x_17512:
        /* <DEDUP_REMOVED lines=8> */
.L_x_17513:
        /* <DEDUP_REMOVED lines=9> */
.L_x_17514:
[----:B------:R-:W-:Y:S05]  /*0c90*/  BSYNC.RELIABLE B1 ;  /* 0x0000000000017941 */ /* 0x000fea0003800100 */
.L_x_17510:
[----:B------:R-:W-:-:S13]  /*0ca0*/  ISETP.GE.U32.AND P0, PT, R11, R9, PT ;  /* 0x000000090b00720c */ /* 0x000fda0003f06070 */
[----:B------:R-:W3:Y:S01]  /*0cb0*/  @!P0 LDC.64 R6, c[0x0][0x388] ;  /* 0x0000e200ff068b82 */ /* 0x000ee20000000a00 */
[----:B012---:R-:W-:Y:S02]  /*0cc0*/  @!P0 IMAD.IADD R3, R8, 0x1, R11 ;  /* 0x0000000108038824 */ /* 0x007fe400078e020b */
[----:B------:R-:W-:-:S03]  /*0cd0*/  @!P0 VIADD R11, R11, 0x80 ;  /* 0x000000800b0b8836 */ /* 0x000fc60000000000 */
[----:B---3--:R-:W-:-:S05]  /*0ce0*/  @!P0 IADD3 R2, P1, PT, R3, R6, RZ ;  /* 0x0000000603028210 */ /* 0x008fca0007f3e0ff */
[----:B------:R-:W-:-:S05]  /*0cf0*/  @!P0 IMAD.X R3, RZ, RZ, R7, P1 ;  /* 0x000000ffff038224 */ /* 0x000fca00008e0607 */
[----:B------:R2:W-:Y:S03]  /*0d00*/  @!P0 STG.E.U8 desc[UR4][R2.64], R13 ;  /* 0x0000000d02008986 */ /* 0x0005e6000c101104 */
.L_x_17515:
[----:B------:R-:W-:Y:S05]  /*0d10*/  BSYNC.RECONVERGENT B0 ;  /* 0x0000000000007941 */ /* 0x000fea0003800200 */
.L_x_17509:
        /* <DEDUP_REMOVED lines=9> */
.L_x_17492:
[----:B------:R-:W0:Y:S01]  /*0db0*/  LDC.U16 R0, c[0x0][0x386] ;  /* 0x0000e180ff007b82 */ /* 0x000e220000000400 */
[----:B------:R-:W-:Y:S02]  /*0dc0*/  IMAD.MOV.U32 R2, RZ, RZ, 0x1 ;  /* 0x00000001ff027424 */ /* 0x000fe400078e00ff */
        /* <DEDUP_REMOVED lines=14> */
[----:B------:R-:W2:Y:S04]  /*0eb0*/  LDG.E.64 R6, desc[UR4][R2.64] ;  /* 0x0000000402067981 */ /* 0x000ea8000c1e1b00 */
[----:B------:R-:W3:Y:S01]  /*0ec0*/  LDG.E.64 R10, desc[UR4][R2.64+0x400] ;  /* 0x00040004020a7981 */ /* 0x000ee2000c1e1b00 */
[--C-:B--2---:R-:W-:Y:S02]  /*0ed0*/  HADD2.F32 R4, -RZ, R6.reuse.H0_H0 ;  /* 0x20000006ff047230 */ /* 0x104fe40000004100 */
[----:B------:R-:W-:Y:S02]  /*0ee0*/  HADD2.F32 R5, -RZ, R6.H1_H1 ;  /* 0x30000006ff057230 */ /* 0x000fe40000004100 */
[--C-:B------:R-:W-:Y:S01]  /*0ef0*/  HADD2.F32 R6, -RZ, R7.reuse.H0_H0 ;  /* 0x20000007ff067230 */ /* 0x100fe20000004100 */
[----:B------:R-:W-:Y:S01]  /*0f00*/  FSETP.NEU.FTZ.AND P6, PT, R4, RZ, PT ;  /* 0x000000ff0400720b */ /* 0x000fe20003fdd000 */
[----:B------:R-:W-:Y:S01]  /*0f10*/  HADD2.F32 R4, -RZ, R7.H1_H1 ;  /* 0x30000007ff047230 */ /* 0x000fe20000004100 */
[----:B------:R-:W-:Y:S01]  /*0f20*/  FSETP.NEU.FTZ.AND P5, PT, R5, RZ, PT ;  /* 0x000000ff0500720b */ /* 0x000fe20003fbd000 */
[--C-:B---3--:R-:W-:Y:S01]  /*0f30*/  HADD2.F32 R5, -RZ, R10.reuse.H0_H0 ;  /* 0x2000000aff057230 */ /* 0x108fe20000004100 */
[----:B------:R-:W-:Y:S01]  /*0f40*/  FSETP.NEU.FTZ.AND P4, PT, R6, RZ, PT ;  /* 0x000000ff0600720b */ /* 0x000fe20003f9d000 */
[----:B------:R-:W-:Y:S01]  /*0f50*/  HADD2.F32 R6, -RZ, R10.H1_H1 ;  /* 0x3000000aff067230 */ /* 0x000fe20000004100 */
[----:B------:R-:W-:Y:S01]  /*0f60*/  SEL R10, RZ, 0x1, !P6 ;  /* 0x00000001ff0a7807 */ /* 0x000fe20007000000 */
[--C-:B------:R-:W-:Y:S01]  /*0f70*/  HADD2.F32 R7, -RZ, R11.reuse.H0_H0 ;  /* 0x2000000bff077230 */ /* 0x100fe20000004100 */
        /* <DEDUP_REMOVED lines=13> */
.L_x_17516:
[----:B------:R-:W1:Y:S01]  /*1050*/  LDCU.64 UR6, c[0x0][0x388] ;  /* 0x00007100ff0677ac */ /* 0x000e620008000a00 */
[----:B------:R-:W-:Y:S02]  /*1060*/  LOP3.LUT R6, R6, 0xffff, RZ, 0xc0, !PT ;  /* 0x0000ffff06067812 */ /* 0x000fe400078ec0ff */
[----:B------:R-:W-:Y:S02]  /*1070*/  LOP3.LUT R7, R7, 0xffff, RZ, 0xc0, !PT ;  /* 0x0000ffff07077812 */ /* 0x000fe400078ec0ff */
[----:B------:R-:W-:Y:S02]  /*1080*/  LOP3.LUT R9, R9, 0xffff, RZ, 0xc0, !PT ;  /* 0x0000ffff09097812 */ /* 0x000fe400078ec0ff */
[----:B------:R-:W-:Y:S02]  /*1090*/  PRMT R6, R7, 0x3340, R6 ;  /* 0x0000334007067816 */ /* 0x000fe40000000006 */
[----:B------:R-:W-:Y:S02]  /*10a0*/  LOP3.LUT R7, R2, 0xffff, RZ, 0xc0, !PT ;  /* 0x0000ffff02077812 */ /* 0x000fe400078ec0ff */
[----:B------:R-:W-:-:S02]  /*10b0*/  LOP3.LUT R10, R10, 0xffff, RZ, 0xc0, !PT ;  /* 0x0000ffff0a0a7812 */ /* 0x000fc400078ec0ff */
[----:B------:R-:W-:Y:S02]  /*10c0*/  LOP3.LUT R4, R4, 0xffff, RZ, 0xc0, !PT ;  /* 0x0000ffff04047812 */ /* 0x000fe400078ec0ff */
[----:B------:R-:W-:Y:S02]  /*10d0*/  LOP3.LUT R5, R5, 0xffff, RZ, 0xc0, !PT ;  /* 0x0000ffff05057812 */ /* 0x000fe400078ec0ff */
[----:B------:R-:W-:Y:S02]  /*10e0*/  PRMT R9, R10, 0x3340, R9 ;  /* 0x000033400a097816 */ /* 0x000fe40000000009 */
[----:B-1----:R-:W-:Y:S02]  /*10f0*/  IADD3 R2, P0, PT, R8, UR6, RZ ;  /* 0x0000000608027c10 */ /* 0x002fe4000ff1e0ff */
[----:B------:R-:W-:Y:S02]  /*1100*/  LOP3.LUT R8, R3, 0xffff, RZ, 0xc0, !PT ;  /* 0x0000ffff03087812 */ /* 0x000fe400078ec0ff */
        /* <DEDUP_REMOVED lines=9> */
.L_x_17517:
        /* <DEDUP_REMOVED lines=14> */
.L_x_42861:


//--------------------- .text._ZN2at6native29vectorized_elementwise_kernelILi8ENS0_13AUnaryFunctorIN3c104HalfES4_bZZZNS0_22logical_or_kernel_cudaERNS_14TensorIteratorEENKUlvE0_clEvENKUlvE6_clEvEUlS4_S4_E_EESt5arrayIPcLm2EEEEviT0_T1_ --------------------------
	.section	.text._ZN2at6native29vectorized_elementwise_kernelILi8ENS0_13AUnaryFunctorIN3c104HalfES4_bZZZNS0_22logical_or_kernel_cudaERNS_14TensorIteratorEENKUlvE0_clEvENKUlvE6_clEvEUlS4_S4_E_EESt5arrayIPcLm2EEEEviT0_T1_,"ax",@progbits
	.align	128
        .global         _ZN2at6native29vectorized_elementwise_kernelILi8ENS0_13AUnaryFunctorIN3c104HalfES4_bZZZNS0_22logical_or_kernel_cudaERNS_14TensorIteratorEENKUlvE0_clEvENKUlvE6_clEvEUlS4_S4_E_EESt5arrayIPcLm2EEEEviT0_T1_
        .type           _ZN2at6native29vectorized_elementwise_kernelILi8ENS0_13AUnaryFunctorIN3c104HalfES4_bZZZNS0_22logical_or_kernel_cudaERNS_14TensorIteratorEENKUlvE0_clEvENKUlvE6_clEvEUlS4_S4_E_EESt5arrayIPcLm2EEEEviT0_T1_,@function
        .size           _ZN2at6native29vectorized_elementwise_kernelILi8ENS0_13AUnaryFunctorIN3c104HalfES4_bZZZNS0_22logical_or_kernel_cudaERNS_14TensorIteratorEENKUlvE0_clEvENKUlvE6_clEvEUlS4_S4_E_EESt5arrayIPcLm2EEEEviT0_T1_,(.L_x_42862 - _ZN2at6native29vectorized_elementwise_kernelILi8ENS0_13AUnaryFunctorIN3c104HalfES4_bZZZNS0_22logical_or_kernel_cudaERNS_14TensorIteratorEENKUlvE0_clEvENKUlvE6_clEvEUlS4_S4_E_EESt5arrayIPcLm2EEEEviT0_T1_)
        .other          _ZN2at6native29vectorized_elementwise_kernelILi8ENS0_13AUnaryFunctorIN3c104HalfES4_bZZZNS0_22logical_or_kernel_cudaERNS_14TensorIteratorEENKUlvE0_clEvENKUlvE6_clEvEUlS4_S4_E_EESt5arrayIPcLm2EEEEviT0_T1_,@"STO_CUDA_ENTRY STV_DEFAULT"
_ZN2at6native29vectorized_elementwise_kernelILi8ENS0_13AUnaryFunctorIN3c104HalfES4_bZZZNS0_22logical_or_kernel_cudaERNS_14TensorIteratorEENKUlvE0_clEvENKUlvE6_clEvEUlS4_S4_E_EESt5arrayIPcLm2EEEEviT0_T1_:
.text._ZN2at6native29vectorized_elementwise_kernelILi8ENS0_13AUnaryFunctorIN3c104HalfES4_bZZZNS0_22logical_or_kernel_cudaERNS_14TensorIteratorEENKUlvE0_clEvENKUlvE6_clEvEUlS4_S4_E_EESt5arrayIPcLm2EEEEviT0_T1_:
[----:B------:R-:W-:Y:S01]  /*0000*/  LDC R1, c[0x0][0x37c] ;  /* 0x0000df00ff017b82 */ /* 0x000fe20000000800 */
[----:B------:R-:W-:Y:S05]  /*0010*/  EXIT ;  /* 0x000000000000794d */ /* 0x000fea0003800000 */
.L_x_17518:
        /* <DEDUP_REMOVED lines=14> */
.L_x_42862:


//--------------------- .text._ZN2at6native18elementwise_kernelILi128ELi4EZNS0_15gpu_kernel_implINS0_13BinaryFunctorIN3c104HalfES5_bZZZNS0_22logical_or_kernel_cudaERNS_14TensorIteratorEENKUlvE0_clEvENKUlvE6_clEvEUlS5_S5_E_EEEEvRNS_18TensorIteratorBaseERKT_EUliE_EEviT1_ --------------------------
	.section	.text._ZN2at6native18elementwise_kernelILi128ELi4EZNS0_15gpu_kernel_implINS0_13BinaryFunctorIN3c104HalfES5_bZZZNS0_22logical_or_kernel_cudaERNS_14TensorIteratorEENKUlvE0_clEvENKUlvE6_clEvEUlS5_S5_E_EEEEvRNS_18TensorIteratorBaseERKT_EUliE_EEviT1_,"ax",@progbits
	.align	128
        .global         _ZN2at6native18elementwise_kernelILi128ELi4EZNS0_15gpu_kernel_implINS0_13BinaryFunctorIN3c104HalfES5_bZZZNS0_22logical_or_kernel_cudaERNS_14TensorIteratorEENKUlvE0_clEvENKUlvE6_clEvEUlS5_S5_E_EEEEvRNS_18TensorIteratorBaseERKT_EUliE_EEviT1_
        .type           _ZN2at6native18elementwise_kernelILi128ELi4EZNS0_15gpu_kernel_implINS0_13BinaryFunctorIN3c104HalfES5_bZZZNS0_22logical_or_kernel_cudaERNS_14TensorIteratorEENKUlvE0_clEvENKUlvE6_clEvEUlS5_S5_E_EEEEvRNS_18TensorIteratorBaseERKT_EUliE_EEviT1_,@function
        .size           _ZN2at6native18elementwise_kernelILi128ELi4EZNS0_15gpu_kernel_implINS0_13BinaryFunctorIN3c104HalfES5_bZZZNS0_22logical_or_kernel_cudaERNS_14TensorIteratorEENKUlvE0_clEvENKUlvE6_clEvEUlS5_S5_E_EEEEvRNS_18TensorIteratorBaseERKT_EUliE_EEviT1_,(.L_x_42863 - _ZN2at6native18elementwise_kernelILi128ELi4EZNS0_15gpu_kernel_implINS0_13BinaryFunctorIN3c104HalfES5_bZZZNS0_22logical_or_kernel_cudaERNS_14TensorIteratorEENKUlvE0_clEvENKUlvE6_clEvEUlS5_S5_E_EEEEvRNS_18TensorIteratorBaseERKT_EUliE_EEviT1_)
        .other          _ZN2at6native18elementwise_kernelILi128ELi4EZNS0_15gpu_kernel_implINS0_13BinaryFunctorIN3c104HalfES5_bZZZNS0_22logical_or_kernel_cudaERNS_14TensorIteratorEENKUlvE0_clEvENKUlvE6_clEvEUlS5_S5_E_EEEEvRNS_18TensorIteratorBaseERKT_EUliE_EEviT1_,@"STO_CUDA_ENTRY STV_DEFAULT"
_ZN2at6native18elementwise_kernelILi128ELi4EZNS0_15gpu_kernel_implINS0_13BinaryFunctorIN3c104HalfES5_bZZZNS0_22logical_or_kernel_cudaERNS_14TensorIteratorEENKUlvE0_clEvENKUlvE6_clEvEUlS5_S5_E_EEEEvRNS_18TensorIteratorBaseERKT_EUliE_EEviT1_:
.text._ZN2at6native18elementwise_kernelILi128ELi4EZNS0_15gpu_kernel_implINS0_13BinaryFunctorIN3c104HalfES5_bZZZNS0_22logical_or_kernel_cudaERNS_14TensorIteratorEENKUlvE0_clEvENKUlvE6_clEvEUlS5_S5_E_EEEEvRNS_18TensorIteratorBaseERKT_EUliE_EEviT1_:
        /* <DEDUP_REMOVED lines=371> */
.L_x_17521:
        /* <DEDUP_REMOVED lines=19> */
.L_x_17525:
[----:B------:R-:W2:Y:S02]  /*1860*/  LDG.E.U8 R2, desc[UR36][R2.64] ;  /* 0x0000002402027981 */ /* 0x000ea4000c1e1100 */
[----:B--2---:R-:W-:-:S04]  /*1870*/  I2FP.F32.U32 R0, R2 ;  /* 0x0000000200007245 */ /* 0x004fc80000201000 */
[----:B------:R-:W-:-:S04]  /*1880*/  F2FP.F16.F32.PACK_AB R0, RZ, R0 ;  /* 0x00000000ff00723e */ /* 0x000fc800000000ff */
[----:B------:R-:W-:Y:S01]  /*1890*/  PRMT R19, R0, 0x7610, R19 ;  /* 0x0000761000137816 */ /* 0x000fe20000000013 */
[----:B------:R-:W-:Y:S06]  /*18a0*/  BRA `(.L_x_17527) ;  /* 0x0000000c00d47947 */ /* 0x000fec0003800000 */
.L_x_17524:
        /* <DEDUP_REMOVED lines=11> */
.L_x_17529:
[----:B------:R-:W2:Y:S02]  /*1960*/  LDG.E R2, desc[UR36][R2.64] ;  /* 0x0000002402027981 */ /* 0x000ea4000c1e1900 */
[----:B--2---:R-:W-:-:S04]  /*1970*/  I2FP.F32.S32 R0, R2 ;  /* 0x0000000200007245 */ /* 0x004fc80000201400 */
[----:B------:R-:W-:-:S04]  /*1980*/  F2FP.F16.F32.PACK_AB R0, RZ, R0 ;  /* 0x00000000ff00723e */ /* 0x000fc800000000ff */
[----:B------:R-:W-:Y:S01]  /*1990*/  PRMT R19, R0, 0x7610, R19 ;  /* 0x0000761000137816 */ /* 0x000fe20000000013 */
[----:B------:R-:W-:Y:S06]  /*19a0*/  BRA `(.L_x_17527) ;  /* 0x0000000c00947947 */ /* 0x000fec0003800000 */
.L_x_17528:
[----:B------:R-:W2:Y:S02]  /*19b0*/  LDG.E.U16 R2, desc[UR36][R2.64] ;  /* 0x0000002402027981 */ /* 0x000ea4000c1e1500 */
[----:B--2---:R-:W0:Y:S02]  /*19c0*/  I2F.S16 R0, R2 ;  /* 0x0000000200007306 */ /* 0x004e240000101400 */
[----:B0-----:R-:W-:-:S04]  /*19d0*/  F2FP.F16.F32.PACK_AB R0, RZ, R0 ;  /* 0x00000000ff00723e */ /* 0x001fc800000000ff */
[----:B------:R-:W-:Y:S01]  /*19e0*/  PRMT R19, R0, 0x7610, R19 ;  /* 0x0000761000137816 */ /* 0x000fe20000000013 */
[----:B------:R-:W-:Y:S06]  /*19f0*/  BRA `(.L_x_17527) ;  /* 0x0000000c00807947 */ /* 0x000fec0003800000 */
.L_x_17523:
        /* <DEDUP_REMOVED lines=9> */
.L_x_17531:
[----:B------:R0:W5:Y:S01]  /*1a90*/  LDG.E.U16 R19, desc[UR36][R2.64] ;  /* 0x0000002402137981 */ /* 0x000162000c1e1500 */
[----:B------:R-:W-:Y:S05]  /*1aa0*/  BRA `(.L_x_17527) ;  /* 0x0000000c00547947 */ /* 0x000fea0003800000 */
.L_x_17530:
        /* <DEDUP_REMOVED lines=9> */
.L_x_17533:
[----:B------:R1:W5:Y:S01]  /*1b40*/  LDG.E.U16 R19, desc[UR36][R2.64] ;  /* 0x0000002402137981 */ /* 0x000362000c1e1500 */
[----:B------:R-:W-:Y:S05]  /*1b50*/  BRA `(.L_x_17527) ;  /* 0x0000000c00287947 */ /* 0x000fea0003800000 */
.L_x_17532:
        /* <DEDUP_REMOVED lines=13> */
.L_x_17522:
        /* <DEDUP_REMOVED lines=14> */
.L_x_17536:
        /* <DEDUP_REMOVED lines=13> */
.L_x_17535:
        /* <DEDUP_REMOVED lines=27> */
.L_x_17538:
        /* <DEDUP_REMOVED lines=14> */
.L_x_17537:
[----:B------:R-:W2:Y:S02]  /*2070*/  LDG.E.U16 R0, desc[UR36][R2.64] ;  /* 0x0000002402007981 */ /* 0x000ea4000c1e1500 */
[----:B--2---:R-:W-:-:S05]  /*2080*/  IMAD.U32 R0, R0, 0x10000, RZ ;  /* 0x0001000000007824 */ /* 0x004fca00078e00ff */
[----:B------:R-:W-:-:S04]  /*2090*/  F2FP.F16.F32.PACK_AB R0, RZ, R0 ;  /* 0x00000000ff00723e */ /* 0x000fc800000000ff */
[----:B------:R-:W-:Y:S01]  /*20a0*/  PRMT R19, R0, 0x7610, R19 ;  /* 0x0000761000137816 */ /* 0x000fe20000000013 */
[----:B------:R-:W-:Y:S06]  /*20b0*/  BRA `(.L_x_17527) ;  /* 0x0000000400d07947 */ /* 0x000fec0003800000 */
.L_x_17534:
        /* <DEDUP_REMOVED lines=13> */
.L_x_17541:
        /* <DEDUP_REMOVED lines=21> */
.L_x_17545:
[----:B------:R-:W-:Y:S05]  /*22e0*/  BSYNC.RECONVERGENT B1 ;  /* 0x0000000000017941 */ /* 0x000fea0003800200 */
.L_x_17544:
[----:B------:R-:W-:Y:S01]  /*22f0*/  IMAD.SHL.U32 R0, R0, 0x100000, RZ ;  /* 0x0010000000007824 */ /* 0x000fe200078e00ff */
[----:B------:R-:W-:-:S04]  /*2300*/  LEA R2, R2, 0x3b800000, 0x17 ;  /* 0x3b80000002027811 */ /* 0x000fc800078eb8ff */
[----:B------:R-:W-:-:S07]  /*2310*/  LOP3.LUT R0, R2, R0, R7, 0xfe, !PT ;  /* 0x0000000002007212 */ /* 0x000fce00078efe07 */
.L_x_17543:
[----:B------:R-:W-:Y:S05]  /*2320*/  BSYNC.RECONVERGENT B0 ;  /* 0x0000000000007941 */ /* 0x000fea0003800200 */
.L_x_17542:
[----:B------:R-:W-:-:S04]  /*2330*/  F2FP.F16.F32.PACK_AB R0, RZ, R0 ;  /* 0x00000000ff00723e */ /* 0x000fc800000000ff */
[----:B------:R-:W-:Y:S01]  /*2340*/  PRMT R19, R0, 0x7610, R19 ;  /* 0x0000761000137816 */ /* 0x000fe20000000013 */
[----:B------:R-:W-:Y:S06]  /*2350*/  BRA `(.L_x_17527) ;  /* 0x0000000400287947 */ /* 0x000fec0003800000 */
.L_x_17540:
        /* <DEDUP_REMOVED lines=21> */
.L_x_17549:
[----:B------:R-:W-:Y:S05]  /*24b0*/  BSYNC.RECONVERGENT B1 ;  /* 0x0000000000017941 */ /* 0x000fea0003800200 */
.L_x_17548:
[----:B------:R-:W-:Y:S01]  /*24c0*/  IMAD.SHL.U32 R0, R0, 0x200000, RZ ;  /* 0x0020000000007824 */ /* 0x000fe200078e00ff */
[----:B------:R-:W-:-:S04]  /*24d0*/  LEA R2, R2, 0x37800000, 0x17 ;  /* 0x3780000002027811 */ /* 0x000fc800078eb8ff */
[----:B------:R-:W-:-:S07]  /*24e0*/  LOP3.LUT R0, R2, R0, R7, 0xfe, !PT ;  /* 0x0000000002007212 */ /* 0x000fce00078efe07 */
.L_x_17547:
[----:B------:R-:W-:Y:S05]  /*24f0*/  BSYNC.RECONVERGENT B0 ;  /* 0x0000000000007941 */ /* 0x000fea0003800200 */
.L_x_17546:
[----:B------:R-:W-:-:S04]  /*2500*/  F2FP.F16.F32.PACK_AB R0, RZ, R0 ;  /* 0x00000000ff00723e */ /* 0x000fc800000000ff */
[----:B------:R-:W-:Y:S01]  /*2510*/  PRMT R19, R0, 0x7610, R19 ;  /* 0x0000761000137816 */ /* 0x000fe20000000013 */
[----:B------:R-:W-:Y:S06]  /*2520*/  BRA `(.L_x_17527) ;  /* 0x0000000000b47947 */ /* 0x000fec0003800000 */
.L_x_17539:
[----:B------:R-:W-:-:S09]  /*2530*/  UISETP.NE.AND UP0, UPT, UR4, 0x1c, UPT ;  /* 0x0000001c0400788c */ /* 0x000fd2000bf05270 */
[----:B------:R-:W-:Y:S05]  /*2540*/  BRA.U !UP0, `(.L_x_17550) ;  /* 0x00000001089c7547 */ /* 0x000fea000b800000 */
[----:B------:R-:W-:-:S09]  /*2550*/  UISETP.NE.AND UP0, UPT, UR4, 0x1d, UPT ;  /* 0x0000001d0400788c */ /* 0x000fd2000bf05270 */
[----:B------:R-:W-:Y:S05]  /*2560*/  BRA.U !UP0, `(.L_x_17551) ;  /* 0x0000000108807547 */ /* 0x000fea000b800000 */
[----:B------:R-:W-:-:S09]  /*2570*/  UISETP.NE.AND UP0, UPT, UR4, 0x2c, UPT ;  /* 0x0000002c0400788c */ /* 0x000fd2000bf05270 */
[----:B------:R-:W-:Y:S05]  /*2580*/  BRA.U !UP0, `(.L_x_17552) ;  /* 0x0000000108487547 */ /* 0x000fea000b800000 */
.L_x_17526:
        /* <DEDUP_REMOVED lines=16> */
.L_x_17553:
[----:B------:R-:W-:Y:S01]  /*2690*/  PRMT R19, RZ, 0x7610, R19 ;  /* 0x00007610ff137816 */ /* 0x000fe20000000013 */
[----:B------:R-:W-:Y:S06]  /*26a0*/  BRA `(.L_x_17527) ;  /* 0x0000000000547947 */ /* 0x000fec0003800000 */
.L_x_17552:
        /* <DEDUP_REMOVED lines=8> */
.L_x_17555:
[----:B------:R-:W-:Y:S05]  /*2730*/  BSYNC.RECONVERGENT B0 ;  /* 0x0000000000007941 */ /* 0x000fea0003800200 */
.L_x_17554:
[----:B------:R-:W-:-:S04]  /*2740*/  F2FP.F16.F32.PACK_AB R0, RZ, R0 ;  /* 0x00000000ff00723e */ /* 0x000fc800000000ff */
[----:B------:R-:W-:Y:S01]  /*2750*/  PRMT R19, R0, 0x7610, R19 ;  /* 0x0000761000137816 */ /* 0x000fe20000000013 */
[----:B------:R-:W-:Y:S06]  /*2760*/  BRA `(.L_x_17527) ;  /* 0x0000000000247947 */ /* 0x000fec0003800000 */
.L_x_17551:
[----:B------:R-:W2:Y:S02]  /*2770*/  LDG.E.64 R2, desc[UR36][R2.64] ;  /* 0x0000002402027981 */ /* 0x000ea4000c1e1b00 */
[----:B--2---:R-:W0:Y:S02]  /*2780*/  I2F.U64 R0, R2 ;  /* 0x0000000200007312 */ /* 0x004e240000301000 */
[----:B0-----:R-:W-:-:S04]  /*2790*/  F2FP.F16.F32.PACK_AB R0, RZ, R0 ;  /* 0x00000000ff00723e */ /* 0x001fc800000000ff */
[----:B------:R-:W-:Y:S01]  /*27a0*/  PRMT R19, R0, 0x7610, R19 ;  /* 0x0000761000137816 */ /* 0x000fe20000000013 */
[----:B------:R-:W-:Y:S06]  /*27b0*/  BRA `(.L_x_17527) ;  /* 0x0000000000107947 */ /* 0x000fec0003800000 */
.L_x_17550:
[----:B------:R-:W2:Y:S02]  /*27c0*/  LDG.E R2, desc[UR36][R2.64] ;  /* 0x0000002402027981 */ /* 0x000ea4000c1e1900 */
[----:B--2---:R-:W-:-:S04]  /*27d0*/  I2FP.F32.U32 R0, R2 ;  /* 0x0000000200007245 */ /* 0x004fc80000201000 */
[----:B------:R-:W-:-:S04]  /*27e0*/  F2FP.F16.F32.PACK_AB R0, RZ, R0 ;  /* 0x00000000ff00723e */ /* 0x000fc800000000ff */
[----:B------:R-:W-:-:S07]  /*27f0*/  PRMT R19, R0, 0x7610, R19 ;  /* 0x0000761000137816 */ /* 0x000fce0000000013 */
.L_x_17527:
        /* <DEDUP_REMOVED lines=18> */
.L_x_17559:
[----:B------:R-:W2:Y:S02]  /*2920*/  LDG.E.U8 R2, desc[UR36][R2.64] ;  /* 0x0000002402027981 */ /* 0x000ea4000c1e1100 */
[----:B--2---:R-:W-:-:S04]  /*2930*/  I2FP.F32.U32 R0, R2 ;  /* 0x0000000200007245 */ /* 0x004fc80000201000 */
[----:B------:R-:W-:Y:S01]  /*2940*/  F2FP.F16.F32.PACK_AB R0, RZ, R0 ;  /* 0x00000000ff00723e */ /* 0x000fe200000000ff */
[----:B------:R-:W-:Y:S06]  /*2950*/  BRA `(.L_x_17561) ;  /* 0x0000000c009c7947 */ /* 0x000fec0003800000 */
.L_x_17558:
        /* <DEDUP_REMOVED lines=10> */
.L_x_17563:
[----:B------:R-:W2:Y:S02]  /*2a00*/  LDG.E R2, desc[UR36][R2.64] ;  /* 0x0000002402027981 */ /* 0x000ea4000c1e1900 */
[----:B--2---:R-:W-:-:S04]  /*2a10*/  I2FP.F32.S32 R0, R2 ;  /* 0x0000000200007245 */ /* 0x004fc80000201400 */
[----:B------:R-:W-:Y:S01]  /*2a20*/  F2FP.F16.F32.PACK_AB R0, RZ, R0 ;  /* 0x00000000ff00723e */ /* 0x000fe200000000ff */
[----:B------:R-:W-:Y:S06]  /*2a30*/  BRA `(.L_x_17561) ;  /* 0x0000000c00647947 */ /* 0x000fec0003800000 */
.L_x_17562:
[----:B------:R-:W2:Y:S02]  /*2a40*/  LDG.E.U16 R2, desc[UR36][R2.64] ;  /* 0x0000002402027981 */ /* 0x000ea4000c1e1500 */
[----:B--2---:R-:W0:Y:S02]  /*2a50*/  I2F.S16 R0, R2 ;  /* 0x0000000200007306 */ /* 0x004e240000101400 */
[----:B0-----:R-:W-:Y:S01]  /*2a60*/  F2FP.F16.F32.PACK_AB R0, RZ, R0 ;  /* 0x00000000ff00723e */ /* 0x001fe200000000ff */
[----:B------:R-:W-:Y:S06]  /*2a70*/  BRA `(.L_x_17561) ;  /* 0x0000000c00547947 */ /* 0x000fec0003800000 */
.L_x_17557:
        /* <DEDUP_REMOVED lines=9> */
.L_x_17565:
[----:B------:R1:W5:Y:S01]  /*2b10*/  LDG.E.U16 R0, desc[UR36][R2.64] ;  /* 0x0000002402007981 */ /* 0x000362000c1e1500 */
[----:B------:R-:W-:Y:S05]  /*2b20*/  BRA `(.L_x_17561) ;  /* 0x0000000c00287947 */ /* 0x000fea0003800000 */
.L_x_17564:
        /* <DEDUP_REMOVED lines=9> */
.L_x_17567:
[----:B------:R0:W5:Y:S01]  /*2bc0*/  LDG.E.U16 R0, desc[UR36][R2.64] ;  /* 0x0000002402007981 */ /* 0x000162000c1e1500 */
[----:B------:R-:W-:Y:S05]  /*2bd0*/  BRA `(.L_x_17561) ;  /* 0x0000000800fc7947 */ /* 0x000fea0003800000 */
.L_x_17566:
        /* <DEDUP_REMOVED lines=12> */
.L_x_17556:
        /* <DEDUP_REMOVED lines=13> */
.L_x_17570:
        /* <DEDUP_REMOVED lines=12> */
.L_x_17569:
        /* <DEDUP_REMOVED lines=27> */
.L_x_17572:
        /* <DEDUP_REMOVED lines=13> */
.L_x_17571:
[----:B------:R-:W2:Y:S02]  /*30b0*/  LDG.E.U16 R0, desc[UR36][R2.64] ;  /* 0x0000002402007981 */ /* 0x000ea4000c1e1500 */
[----:B--2---:R-:W-:-:S04]  /*30c0*/  SHF.L.U32 R0, R0, 0x10, RZ ;  /* 0x0000001000007819 */ /* 0x004fc800000006ff */
[----:B------:R-:W-:Y:S01]  /*30d0*/  F2FP.F16.F32.PACK_AB R0, RZ, R0 ;  /* 0x00000000ff00723e */ /* 0x000fe200000000ff */
[----:B------:R-:W-:Y:S06]  /*30e0*/  BRA `(.L_x_17561) ;  /* 0x0000000400b87947 */ /* 0x000fec0003800000 */
.L_x_17568:
        /* <DEDUP_REMOVED lines=12> */
.L_x_17575:
        /* <DEDUP_REMOVED lines=21> */
.L_x_17579:
[----:B------:R-:W-:Y:S05]  /*3300*/  BSYNC.RECONVERGENT B1 ;  /* 0x0000000000017941 */ /* 0x000fea0003800200 */
.L_x_17578:
[----:B------:R-:W-:Y:S01]  /*3310*/  IMAD.SHL.U32 R0, R0, 0x100000, RZ ;  /* 0x0010000000007824 */ /* 0x000fe200078e00ff */
[----:B------:R-:W-:-:S04]  /*3320*/  LEA R2, R2, 0x3b800000, 0x17 ;  /* 0x3b80000002027811 */ /* 0x000fc800078eb8ff */
[----:B------:R-:W-:-:S07]  /*3330*/  LOP3.LUT R0, R2, R0, R7, 0xfe, !PT ;  /* 0x0000000002007212 */ /* 0x000fce00078efe07 */
.L_x_17577:
[----:B------:R-:W-:Y:S05]  /*3340*/  BSYNC.RECONVERGENT B0 ;  /* 0x0000000000007941 */ /* 0x000fea0003800200 */
.L_x_17576:
[----:B------:R-:W-:Y:S01]  /*3350*/  F2FP.F16.F32.PACK_AB R0, RZ, R0 ;  /* 0x00000000ff00723e */ /* 0x000fe200000000ff */
[----:B------:R-:W-:Y:S06]  /*3360*/  BRA `(.L_x_17561) ;  /* 0x0000000400187947 */ /* 0x000fec0003800000 */
.L_x_17574:
        /* <DEDUP_REMOVED lines=21> */
.L_x_17583:
[----:B------:R-:W-:Y:S05]  /*34c0*/  BSYNC.RECONVERGENT B1 ;  /* 0x0000000000017941 */ /* 0x000fea0003800200 */
.L_x_17582:
[----:B------:R-:W-:Y:S01]  /*34d0*/  IMAD.SHL.U32 R0, R0, 0x200000, RZ ;  /* 0x0020000000007824 */ /* 0x000fe200078e00ff */
[----:B------:R-:W-:-:S04]  /*34e0*/  LEA R2, R2, 0x37800000, 0x17 ;  /* 0x3780000002027811 */ /* 0x000fc800078eb8ff */
[----:B------:R-:W-:-:S07]  /*34f0*/  LOP3.LUT R0, R2, R0, R7, 0xfe, !PT ;  /* 0x0000000002007212 */ /* 0x000fce00078efe07 */
.L_x_17581:
[----:B------:R-:W-:Y:S05]  /*3500*/  BSYNC.RECONVERGENT B0 ;  /* 0x0000000000007941 */ /* 0x000fea0003800200 */
.L_x_17580:
[----:B------:R-:W-:Y:S01]  /*3510*/  F2FP.F16.F32.PACK_AB R0, RZ, R0 ;  /* 0x00000000ff00723e */ /* 0x000fe200000000ff */
[----:B------:R-:W-:Y:S06]  /*3520*/  BRA `(.L_x_17561) ;  /* 0x0000000000a87947 */ /* 0x000fec0003800000 */
.L_x_17573:
[----:B------:R-:W-:-:S09]  /*3530*/  UISETP.NE.AND UP0, UPT, UR4, 0x1c, UPT ;  /* 0x0000001c0400788c */ /* 0x000fd2000bf05270 */
[----:B------:R-:W-:Y:S05]  /*3540*/  BRA.U !UP0, `(.L_x_17584) ;  /* 0x0000000108947547 */ /* 0x000fea000b800000 */
[----:B------:R-:W-:-:S09]  /*3550*/  UISETP.NE.AND UP0, UPT, UR4, 0x1d, UPT ;  /* 0x0000001d0400788c */ /* 0x000fd2000bf05270 */
[----:B------:R-:W-:Y:S05]  /*3560*/  BRA.U !UP0, `(.L_x_17585) ;  /* 0x00000001087c7547 */ /* 0x000fea000b800000 */
[----:B------:R-:W-:-:S09]  /*3570*/  UISETP.NE.AND UP0, UPT, UR4, 0x2c, UPT ;  /* 0x0000002c0400788c */ /* 0x000fd2000bf05270 */
[----:B------:R-:W-:Y:S05]  /*3580*/  BRA.U !UP0, `(.L_x_17586) ;  /* 0x0000000108487547 */ /* 0x000fea000b800000 */
.L_x_17560:
        /* <DEDUP_REMOVED lines=16> */
.L_x_17587:
[----:B------:R-:W-:Y:S01]  /*3690*/  PRMT R0, RZ, 0x7610, R0 ;  /* 0x00007610ff007816 */ /* 0x000fe20000000000 */
[----:B------:R-:W-:Y:S06]  /*36a0*/  BRA `(.L_x_17561) ;  /* 0x0000000000487947 */ /* 0x000fec0003800000 */
.L_x_17586:
        /* <DEDUP_REMOVED lines=8> */
.L_x_17589:
[----:B------:R-:W-:Y:S05]  /*3730*/  BSYNC.RECONVERGENT B0 ;  /* 0x0000000000007941 */ /* 0x000fea0003800200 */
.L_x_17588:
[----:B------:R-:W-:Y:S01]  /*3740*/  F2FP.F16.F32.PACK_AB R0, RZ, R0 ;  /* 0x00000000ff00723e */ /* 0x000fe200000000ff */
[----:B------:R-:W-:Y:S06]  /*3750*/  BRA `(.L_x_17561) ;  /* 0x00000000001c7947 */ /* 0x000fec0003800000 */
.L_x_17585:
[----:B------:R-:W2:Y:S02]  /*3760*/  LDG.E.64 R2, desc[UR36][R2.64] ;  /* 0x0000002402027981 */ /* 0x000ea4000c1e1b00 */
[----:B--2---:R-:W0:Y:S02]  /*3770*/  I2F.U64 R0, R2 ;  /* 0x0000000200007312 */ /* 0x004e240000301000 */
[----:B0-----:R-:W-:Y:S01]  /*3780*/  F2FP.F16.F32.PACK_AB R0, RZ, R0 ;  /* 0x00000000ff00723e */ /* 0x001fe200000000ff */
[----:B------:R-:W-:Y:S06]  /*3790*/  BRA `(.L_x_17561) ;  /* 0x00000000000c7947 */ /* 0x000fec0003800000 */
.L_x_17584:
[----:B------:R-:W2:Y:S02]  /*37a0*/  LDG.E R2, desc[UR36][R2.64] ;  /* 0x0000002402027981 */ /* 0x000ea4000c1e1900 */
[----:B--2---:R-:W-:-:S04]  /*37b0*/  I2FP.F32.U32 R0, R2 ;  /* 0x0000000200007245 */ /* 0x004fc80000201000 */
[----:B------:R-:W-:-:S07]  /*37c0*/  F2FP.F16.F32.PACK_AB R0, RZ, R0 ;  /* 0x00000000ff00723e */ /* 0x000fce00000000ff */
.L_x_17561:
[----:B-----5:R-:W-:Y:S01]  /*37d0*/  HADD2.F32 R19, -RZ, R19.H0_H0 ;  /* 0x20000013ff137230 */ /* 0x020fe20000004100 */
[----:B------:R-:W0:Y:S01]  /*37e0*/  LDCU.64 UR6, c[0x0][0x5e8] ;  /* 0x0000bd00ff0677ac */ /* 0x000e220008000a00 */
[----:B------:R-:W-:Y:S03]  /*37f0*/  BSSY.RECONVERGENT B6, `(.L_x_17590) ;  /* 0x00000d6000067945 */ /* 0x000fe60003800200 */
[----:B------:R-:W-:Y:S01]  /*3800*/  FSETP.NEU.FTZ.AND P0, PT, R19, RZ, PT ;  /* 0x000000ff1300720b */ /* 0x000fe20003f1d000 */
[----:B------:R-:W-:-:S04]  /*3810*/  UPRMT UR4, UR43, 0x9910, URZ ;  /* 0x000099102b047896 */ /* 0x000fc800080000ff */
[----:B------:R-:W-:-:S08]  /*3820*/  UISETP.GT.AND UP0, UPT, UR4, 0x9, UPT ;  /* 0x000000090400788c */ /* 0x000fd0000bf04270 */
[----:B------:R-:W-:Y:S01]  /*3830*/  @!P0 HADD2.F32 R0, -RZ, R0.H0_H0 ;  /* 0x20000000ff008230 */ /* 0x000fe20000004100 */
[----:B01----:R-:W-:-:S04]  /*3840*/  IADD3 R2, P1, PT, R16, UR6, RZ ;  /* 0x0000000610027c10 */ /* 0x003fc8000ff3e0ff */
        /* <DEDUP_REMOVED lines=14> */
.L_x_17594:
[----:B------:R1:W-:Y:S01]  /*3930*/  STG.E.U8 desc[UR36][R2.64], R4 ;  /* 0x0000000402007986 */ /* 0x0003e2000c101124 */
[----:B------:R-:W-:Y:S05]  /*3940*/  BRA `(.L_x_17596) ;  /* 0x0000000c00007947 */ /* 0x000fea0003800000 */
.L_x_17593:
        /* <DEDUP_REMOVED lines=9> */
.L_x_17598:
[----:B------:R3:W-:Y:S01]  /*39e0*/  STG.E desc[UR36][R2.64], R4 ;  /* 0x0000000402007986 */ /* 0x0007e2000c101924 */
[----:B------:R-:W-:Y:S05]  /*39f0*/  BRA `(.L_x_17596) ;  /* 0x0000000800d47947 */ /* 0x000fea0003800000 */
.L_x_17597:
[----:B------:R2:W-:Y:S01]  /*3a00*/  STG.E.U16 desc[UR36][R2.64], R4 ;  /* 0x0000000402007986 */ /* 0x0005e2000c101524 */
[----:B------:R-:W-:Y:S05]  /*3a10*/  BRA `(.L_x_17596) ;  /* 0x0000000800cc7947 */ /* 0x000fea0003800000 */
.L_x_17592:
        /* <DEDUP_REMOVED lines=9> */
.L_x_17600:
[----:B------:R-:W-:-:S04]  /*3ab0*/  I2FP.F32.U32 R0, R4 ;  /* 0x0000000400007245 */ /* 0x000fc80000201000 */
[----:B------:R-:W-:-:S05]  /*3ac0*/  F2FP.F16.F32.PACK_AB R0, RZ, R0 ;  /* 0x00000000ff00723e */ /* 0x000fca00000000ff */
[----:B------:R0:W-:Y:S01]  /*3ad0*/  STG.E.U16 desc[UR36][R2.64], R0 ;  /* 0x0000000002007986 */ /* 0x0001e2000c101524 */
[----:B------:R-:W-:Y:S05]  /*3ae0*/  BRA `(.L_x_17596) ;  /* 0x0000000800987947 */ /* 0x000fea0003800000 */
.L_x_17599:
        /* <DEDUP_REMOVED lines=10> */
.L_x_17602:
[----:B------:R-:W-:-:S04]  /*3b90*/  I2FP.F32.U32 R4, R4 ;  /* 0x0000000400047245 */ /* 0x000fc80000201000 */
[----:B------:R-:W-:-:S04]  /*3ba0*/  F2FP.F16.F32.PACK_AB R5, RZ, R4 ;  /* 0x00000004ff05723e */ /* 0x000fc800000000ff */
[----:B------:R-:W-:-:S05]  /*3bb0*/  PRMT R5, R5, 0x5410, RZ ;  /* 0x0000541005057816 */ /* 0x000fca00000000ff */
[----:B------:R0:W-:Y:S01]  /*3bc0*/  STG.E desc[UR36][R2.64], R5 ;  /* 0x0000000502007986 */ /* 0x0001e2000c101924 */
[----:B------:R-:W-:Y:S05]  /*3bd0*/  BRA `(.L_x_17596) ;  /* 0x00000008005c7947 */ /* 0x000fea0003800000 */
.L_x_17601:
[----:B------:R-:W0:Y:S02]  /*3be0*/  I2F.F64.U32 R4, R4 ;  /* 0x0000000400047312 */ /* 0x000e240000201800 */
[----:B0-----:R0:W-:Y:S01]  /*3bf0*/  STG.E.64 desc[UR36][R2.64], R4 ;  /* 0x0000000402007986 */ /* 0x0011e2000c101b24 */
[----:B------:R-:W-:Y:S05]  /*3c00*/  BRA `(.L_x_17596) ;  /* 0x0000000800507947 */ /* 0x000fea0003800000 */
.L_x_17591:
        /* <DEDUP_REMOVED lines=10> */
.L_x_17605:
[----:B------:R-:W-:Y:S01]  /*3cb0*/  CS2R R6, SRZ ;  /* 0x0000000000067805 */ /* 0x000fe2000001ff00 */
[----:B------:R-:W0:Y:S04]  /*3cc0*/  I2F.F64.U32 R4, R4 ;  /* 0x0000000400047312 */ /* 0x000e280000201800 */
[----:B0-----:R0:W-:Y:S01]  /*3cd0*/  STG.E.128 desc[UR36][R2.64], R4 ;  /* 0x0000000402007986 */ /* 0x0011e2000c101d24 */
[----:B------:R-:W-:Y:S05]  /*3ce0*/  BRA `(.L_x_17596) ;  /* 0x0000000800187947 */ /* 0x000fea0003800000 */
.L_x_17604:
        /* <DEDUP_REMOVED lines=17> */
.L_x_17609:
[----:B------:R-:W-:Y:S05]  /*3e00*/  BSYNC.RECONVERGENT B0 ;  /* 0x0000000000007941 */ /* 0x000fea0003800200 */
.L_x_17608:
[----:B------:R0:W-:Y:S01]  /*3e10*/  STG.E.U8 desc[UR36][R2.64], R5 ;  /* 0x0000000502007986 */ /* 0x0001e2000c101124 */
[----:B------:R-:W-:Y:S05]  /*3e20*/  BRA `(.L_x_17596) ;  /* 0x0000000400c87947 */ /* 0x000fea0003800000 */
.L_x_17607:
        /* <DEDUP_REMOVED lines=16> */
.L_x_17606:
[----:B------:R-:W-:-:S04]  /*3f30*/  I2FP.F32.U32 R0, R4 ;  /* 0x0000000400007245 */ /* 0x000fc80000201000 */
[----:B------:R-:W-:-:S05]  /*3f40*/  F2FP.BF16.F32.PACK_AB R0, RZ, R0 ;  /* 0x00000000ff00723e */ /* 0x000fca00000010ff */
[----:B------:R0:W-:Y:S01]  /*3f50*/  STG.E.U16 desc[UR36][R2.64], R0 ;  /* 0x0000000002007986 */ /* 0x0001e2000c101524 */
[----:B------:R-:W-:Y:S05]  /*3f60*/  BRA `(.L_x_17596) ;  /* 0x0000000400787947 */ /* 0x000fea0003800000 */
.L_x_17603:
        /* <DEDUP_REMOVED lines=10> */
.L_x_17612:
        /* <DEDUP_REMOVED lines=12> */
.L_x_17615:
[----:B------:R-:W-:-:S04]  /*40d0*/  SHF.R.U32.HI R0, RZ, 0x14, R5 ;  /* 0x00000014ff007819 */ /* 0x000fc80000011605 */
[----:B------:R-:W-:-:S04]  /*40e0*/  LOP3.LUT R0, R0, 0x1, RZ, 0xc0, !PT ;  /* 0x0000000100007812 */ /* 0x000fc800078ec0ff */
[----:B------:R-:W-:-:S04]  /*40f0*/  IADD3 R0, PT, PT, R5, 0x487ffff, R0 ;  /* 0x0487ffff05007810 */ /* 0x000fc80007ffe000 */
[----:B------:R-:W-:-:S04]  /*4100*/  SHF.R.U32.HI R0, RZ, 0x14, R0 ;  /* 0x00000014ff007819 */ /* 0x000fc80000011600 */
[----:B------:R-:W-:-:S07]  /*4110*/  LOP3.LUT R4, R0, 0xff, RZ, 0xc0, !PT ;  /* 0x000000ff00047812 */ /* 0x000fce00078ec0ff */
.L_x_17616:
[----:B------:R-:W-:-:S07]  /*4120*/  PRMT R0, R4, 0x7610, R0 ;  /* 0x0000761004007816 */ /* 0x000fce0000000000 */
.L_x_17614:
[----:B------:R-:W-:Y:S05]  /*4130*/  BSYNC.RECONVERGENT B0 ;  /* 0x0000000000007941 */ /* 0x000fea0003800200 */
.L_x_17613:
[----:B------:R0:W-:Y:S01]  /*4140*/  STG.E.U8 desc[UR36][R2.64], R0 ;  /* 0x0000000002007986 */ /* 0x0001e2000c101124 */
[----:B------:R-:W-:Y:S05]  /*4150*/  BRA `(.L_x_17596) ;  /* 0x0000000000fc7947 */ /* 0x000fea0003800000 */
.L_x_17611:
        /* <DEDUP_REMOVED lines=12> */
.L_x_17619:
[----:B------:R-:W-:-:S04]  /*4220*/  SHF.R.U32.HI R0, RZ, 0x15, R5 ;  /* 0x00000015ff007819 */ /* 0x000fc80000011605 */
[----:B------:R-:W-:-:S04]  /*4230*/  LOP3.LUT R0, R0, 0x1, RZ, 0xc0, !PT ;  /* 0x0000000100007812 */ /* 0x000fc800078ec0ff */
[----:B------:R-:W-:-:S04]  /*4240*/  IADD3 R0, PT, PT, R5, 0x88fffff, R0 ;  /* 0x088fffff05007810 */ /* 0x000fc80007ffe000 */
[----:B------:R-:W-:-:S04]  /*4250*/  SHF.R.U32.HI R0, RZ, 0x15, R0 ;  /* 0x00000015ff007819 */ /* 0x000fc80000011600 */
[----:B------:R-:W-:-:S07]  /*4260*/  LOP3.LUT R4, R0, 0xff, RZ, 0xc0, !PT ;  /* 0x000000ff00047812 */ /* 0x000fce00078ec0ff */
.L_x_17620:
[----:B------:R-:W-:-:S07]  /*4270*/  PRMT R0, R4, 0x7610, R0 ;  /* 0x0000761004007816 */ /* 0x000fce0000000000 */
.L_x_17618:
[----:B------:R-:W-:Y:S05]  /*4280*/  BSYNC.RECONVERGENT B0 ;  /* 0x0000000000007941 */ /* 0x000fea0003800200 */
.L_x_17617:
[----:B------:R0:W-:Y:S01]  /*4290*/  STG.E.U8 desc[UR36][R2.64], R0 ;  /* 0x0000000002007986 */ /* 0x0001e2000c101124 */
[----:B------:R-:W-:Y:S05]  /*42a0*/  BRA `(.L_x_17596) ;  /* 0x0000000000a87947 */ /* 0x000fea0003800000 */
.L_x_17610:
[----:B------:R-:W-:-:S09]  /*42b0*/  UISETP.NE.AND UP0, UPT, UR4, 0x1c, UPT ;  /* 0x0000001c0400788c */ /* 0x000fd2000bf05270 */
[----:B------:R-:W-:Y:S05]  /*42c0*/  BRA.U !UP0, `(.L_x_17621) ;  /* 0x00000001089c7547 */ /* 0x000fea000b800000 */
[----:B------:R-:W-:-:S09]  /*42d0*/  UISETP.NE.AND UP0, UPT, UR4, 0x1d, UPT ;  /* 0x0000001d0400788c */ /* 0x000fd2000bf05270 */
[----:B------:R-:W-:Y:S05]  /*42e0*/  BRA.U !UP0, `(.L_x_17622) ;  /* 0x0000000108887547 */ /* 0x000fea000b800000 */
[----:B------:R-:W-:-:S09]  /*42f0*/  UISETP.NE.AND UP0, UPT, UR4, 0x2c, UPT ;  /* 0x0000002c0400788c */ /* 0x000fd2000bf05270 */
[----:B------:R-:W-:Y:S05]  /*4300*/  BRA.U !UP0, `(.L_x_17623) ;  /* 0x0000000108447547 */ /* 0x000fea000b800000 */
.L_x_17595:
        /* <DEDUP_REMOVED lines=9> */
[----:B------:R-:W-:Y:S01]  /*43a0*/  IMAD.U32 R5, RZ, RZ, UR7 ;  /* 0x00000007ff057e24 */ /* 0x000fe2000f8e00ff */
[----:B---3--:R-:W-:Y:S01]  /*43b0*/  MOV R6, UR8 ;  /* 0x0000000800067c02 */ /* 0x008fe20008000f00 */
[----:B------:R-:W-:Y:S02]  /*43c0*/  IMAD.U32 R7, RZ, RZ, UR9 ;  /* 0x00000009ff077e24 */ /* 0x000fe4000f8e00ff */
[----:B----4-:R-:W-:Y:S02]  /*43d0*/  IMAD.U32 R10, RZ, RZ, UR4 ;  /* 0x00000004ff0a7e24 */ /* 0x010fe4000f8e00ff */
[----:B-1----:R-:W-:-:S07]  /*43e0*/  IMAD.U32 R11, RZ, RZ, UR5 ;  /* 0x00000005ff0b7e24 */ /* 0x002fce000f8e00ff */
[----:B------:R-:W-:-:S07]  /*43f0*/  LEPC R20, `(.L_x_17624) ;  /* 0x000000001014794e */ /* 0x000fce0000000000 */
[----:B--2---:R-:W-:Y:S05]  /*4400*/  CALL.ABS.NOINC R2 ;  /* 0x0000000002007343 */ /* 0x004fea0003c00000 */
.L_x_17624:
[----:B------:R-:W-:Y:S05]  /*4410*/  BRA `(.L_x_17596) ;  /* 0x00000000004c7947 */ /* 0x000fea0003800000 */
.L_x_17623:
        /* <DEDUP_REMOVED lines=15> */
.L_x_17622:
[----:B------:R-:W-:-:S05]  /*4510*/  IMAD.MOV.U32 R5, RZ, RZ, RZ ;  /* 0x000000ffff057224 */ /* 0x000fca00078e00ff */
[----:B------:R0:W-:Y:S01]  /*4520*/  STG.E.64 desc[UR36][R2.64], R4 ;  /* 0x0000000402007986 */ /* 0x0001e2000c101b24 */
[----:B------:R-:W-:Y:S05]  /*4530*/  BRA `(.L_x_17596) ;  /* 0x0000000000047947 */ /* 0x000fea0003800000 */
.L_x_17621:
[----:B------:R0:W-:Y:S02]  /*4540*/  STG.E desc[UR36][R2.64], R4 ;  /* 0x0000000402007986 */ /* 0x0001e4000c101924 */
.L_x_17596:
[----:B------:R-:W-:Y:S05]  /*4550*/  BSYNC.RECONVERGENT B6 ;  /* 0x0000000000067941 */ /* 0x000fea0003800200 */
.L_x_17590:
[----:B------:R-:W-:-:S07]  /*4560*/  VIADD R17, R17, 0x80 ;  /* 0x0000008011117836 */ /* 0x000fce0000000000 */
.L_x_17520:
[----:B------:R-:W-:Y:S05]  /*4570*/  BSYNC.RECONVERGENT B7 ;  /* 0x0000000000077941 */ /* 0x000fea0003800200 */
.L_x_17519:
        /* <DEDUP_REMOVED lines=358> */
.L_x_17627:
        /* <DEDUP_REMOVED lines=19> */
.L_x_17631:
[----:B------:R-:W2:Y:S02]  /*5d10*/  LDG.E.U8 R2, desc[UR36][R2.64] ;  /* 0x0000002402027981 */ /* 0x000ea4000c1e1100 */
[----:B--2---:R-:W-:-:S04]  /*5d20*/  I2FP.F32.U32 R0, R2 ;  /* 0x0000000200007245 */ /* 0x004fc80000201000 */
[----:B------:R-:W-:-:S04]  /*5d30*/  F2FP.F16.F32.PACK_AB R0, RZ, R0 ;  /* 0x00000000ff00723e */ /* 0x000fc800000000ff */
[----:B------:R-:W-:Y:S01]  /*5d40*/  PRMT R19, R0, 0x7610, R19 ;  /* 0x0000761000137816 */ /* 0x000fe20000000013 */
[----:B------:R-:W-:Y:S06]  /*5d50*/  BRA `(.L_x_17633) ;  /* 0x0000000c00d47947 */ /* 0x000fec0003800000 */
.L_x_17630:
        /* <DEDUP_REMOVED lines=11> */
.L_x_17635:
[----:B------:R-:W2:Y:S02]  /*5e10*/  LDG.E R2, desc[UR36][R2.64] ;  /* 0x0000002402027981 */ /* 0x000ea4000c1e1900 */
[----:B--2---:R-:W-:-:S04]  /*5e20*/  I2FP.F32.S32 R0, R2 ;  /* 0x0000000200007245 */ /* 0x004fc80000201400 */
[----:B------:R-:W-:-:S04]  /*5e30*/  F2FP.F16.F32.PACK_AB R0, RZ, R0 ;  /* 0x00000000ff00723e */ /* 0x000fc800000000ff */
[----:B------:R-:W-:Y:S01]  /*5e40*/  PRMT R19, R0, 0x7610, R19 ;  /* 0x0000761000137816 */ /* 0x000fe20000000013 */
[----:B------:R-:W-:Y:S06]  /*5e50*/  BRA `(.L_x_17633) ;  /* 0x0000000c00947947 */ /* 0x000fec0003800000 */
.L_x_17634:
[----:B------:R-:W2:Y:S02]  /*5e60*/  LDG.E.U16 R2, desc[UR36][R2.64] ;  /* 0x0000002402027981 */ /* 0x000ea4000c1e1500 */
[----:B--2---:R-:W0:Y:S02]  /*5e70*/  I2F.S16 R0, R2 ;  /* 0x0000000200007306 */ /* 0x004e240000101400 */
[----:B0-----:R-:W-:-:S04]  /*5e80*/  F2FP.F16.F32.PACK_AB R0, RZ, R0 ;  /* 0x00000000ff00723e */ /* 0x001fc800000000ff */
[----:B------:R-:W-:Y:S01]  /*5e90*/  PRMT R19, R0, 0x7610, R19 ;  /* 0x0000761000137816 */ /* 0x000fe20000000013 */
[----:B------:R-:W-:Y:S06]  /*5ea0*/  BRA `(.L_x_17633) ;  /* 0x0000000c00807947 */ /* 0x000fec0003800000 */
.L_x_17629:
        /* <DEDUP_REMOVED lines=9> */
.L_x_17637:
[----:B------:R0:W5:Y:S01]  /*5f40*/  LDG.E.U16 R19, desc[UR36][R2.64] ;  /* 0x0000002402137981 */ /* 0x000162000c1e1500 */
[----:B------:R-:W-:Y:S05]  /*5f50*/  BRA `(.L_x_17633) ;  /* 0x0000000c00547947 */ /* 0x000fea0003800000 */
.L_x_17636:
        /* <DEDUP_REMOVED lines=9> */
.L_x_17639:
[----:B------:R1:W5:Y:S01]  /*5ff0*/  LDG.E.U16 R19, desc[UR36][R2.64] ;  /* 0x0000002402137981 */ /* 0x000362000c1e1500 */
[----:B------:R-:W-:Y:S05]  /*6000*/  BRA `(.L_x_17633) ;  /* 0x0000000c00287947 */ /* 0x000fea0003800000 */
.L_x_17638:
        /* <DEDUP_REMOVED lines=13> */
.L_x_17628:
        /* <DEDUP_REMOVED lines=14> */
.L_x_17642:
        /* <DEDUP_REMOVED lines=13> */
.L_x_17641:
        /* <DEDUP_REMOVED lines=27> */
.L_x_17644:
        /* <DEDUP_REMOVED lines=14> */
.L_x_17643:
[----:B------:R-:W2:Y:S02]  /*6520*/  LDG.E.U16 R0, desc[UR36][R2.64] ;  /* 0x0000002402007981 */ /* 0x000ea4000c1e1500 */
[----:B--2---:R-:W-:-:S05]  /*6530*/  IMAD.U32 R0, R0, 0x10000, RZ ;  /* 0x0001000000007824 */ /* 0x004fca00078e00ff */
[----:B------:R-:W-:-:S04]  /*6540*/  F2FP.F16.F32.PACK_AB R0, RZ, R0 ;  /* 0x00000000ff00723e */ /* 0x000fc800000000ff */
[----:B------:R-:W-:Y:S01]  /*6550*/  PRMT R19, R0, 0x7610, R19 ;  /* 0x0000761000137816 */ /* 0x000fe20000000013 */
[----:B------:R-:W-:Y:S06]  /*6560*/  BRA `(.L_x_17633) ;  /* 0x0000000400d07947 */ /* 0x000fec0003800000 */
.L_x_17640:
        /* <DEDUP_REMOVED lines=13> */
.L_x_17647:
        /* <DEDUP_REMOVED lines=21> */
.L_x_17651:
[----:B------:R-:W-:Y:S05]  /*6790*/  BSYNC.RECONVERGENT B1 ;  /* 0x0000000000017941 */ /* 0x000fea0003800200 */
.L_x_17650:
[----:B------:R-:W-:Y:S01]  /*67a0*/  IMAD.SHL.U32 R0, R0, 0x100000, RZ ;  /* 0x0010000000007824 */ /* 0x000fe200078e00ff */
[----:B------:R-:W-:-:S04]  /*67b0*/  LEA R2, R2, 0x3b800000, 0x17 ;  /* 0x3b80000002027811 */ /* 0x000fc800078eb8ff */
[----:B------:R-:W-:-:S07]  /*67c0*/  LOP3.LUT R0, R2, R0, R7, 0xfe, !PT ;  /* 0x0000000002007212 */ /* 0x000fce00078efe07 */
.L_x_17649:
[----:B------:R-:W-:Y:S05]  /*67d0*/  BSYNC.RECONVERGENT B0 ;  /* 0x0000000000007941 */ /* 0x000fea0003800200 */
.L_x_17648:
[----:B------:R-:W-:-:S04]  /*67e0*/  F2FP.F16.F32.PACK_AB R0, RZ, R0 ;  /* 0x00000000ff00723e */ /* 0x000fc800000000ff */
[----:B------:R-:W-:Y:S01]  /*67f0*/  PRMT R19, R0, 0x7610, R19 ;  /* 0x0000761000137816 */ /* 0x000fe20000000013 */
[----:B------:R-:W-:Y:S06]  /*6800*/  BRA `(.L_x_17633) ;  /* 0x0000000400287947 */ /* 0x000fec0003800000 */
.L_x_17646:
        /* <DEDUP_REMOVED lines=21> */
.L_x_17655:
[----:B------:R-:W-:Y:S05]  /*6960*/  BSYNC.RECONVERGENT B1 ;  /* 0x0000000000017941 */ /* 0x000fea0003800200 */
.L_x_17654:
[----:B------:R-:W-:Y:S01]  /*6970*/  IMAD.SHL.U32 R0, R0, 0x200000, RZ ;  /* 0x0020000000007824 */ /* 0x000fe200078e00ff */
[----:B------:R-:W-:-:S04]  /*6980*/  LEA R2, R2, 0x37800000, 0x17 ;  /* 0x3780000002027811 */ /* 0x000fc800078eb8ff */
[----:B------:R-:W-:-:S07]  /*6990*/  LOP3.LUT R0, R2, R0, R7, 0xfe, !PT ;  /* 0x0000000002007212 */ /* 0x000fce00078efe07 */
.L_x_17653:
[----:B------:R-:W-:Y:S05]  /*69a0*/  BSYNC.RECONVERGENT B0 ;  /* 0x0000000000007941 */ /* 0x000fea0003800200 */
.L_x_17652:
[----:B------:R-:W-:-:S04]  /*69b0*/  F2FP.F16.F32.PACK_AB R0, RZ, R0 ;  /* 0x00000000ff00723e */ /* 0x000fc800000000ff */
[----:B------:R-:W-:Y:S01]  /*69c0*/  PRMT R19, R0, 0x7610, R19 ;  /* 0x0000761000137816 */ /* 0x000fe20000000013 */
[----:B------:R-:W-:Y:S06]  /*69d0*/  BRA `(.L_x_17633) ;  /* 0x0000000000b47947 */ /* 0x000fec0003800000 */
.L_x_17645:
        /* <DEDUP_REMOVED lines=14> */
.L_x_17659:
[----:B------:R-:W-:Y:S05]  /*6ac0*/  BSYNC.RECONVERGENT B0 ;  /* 0x0000000000007941 */ /* 0x000fea0003800200 */
.L_x_17658:
[----:B------:R-:W-:-:S04]  /*6ad0*/  F2FP.F16.F32.PACK_AB R0, RZ, R0 ;  /* 0x00000000ff00723e */ /* 0x000fc800000000ff */
[----:B------:R-:W-:Y:S01]  /*6ae0*/  PRMT R19, R0, 0x7610, R19 ;  /* 0x0000761000137816 */ /* 0x000fe20000000013 */
[----:B------:R-:W-:Y:S06]  /*6af0*/  BRA `(.L_x_17633) ;  /* 0x00000000006c7947 */ /* 0x000fec0003800000 */
.L_x_17632:
        /* <DEDUP_REMOVED lines=16> */
.L_x_17660:
[----:B------:R-:W-:Y:S01]  /*6c00*/  PRMT R19, RZ, 0x7610, R19 ;  /* 0x00007610ff137816 */ /* 0x000fe20000000013 */
[----:B------:R-:W-:Y:S06]  /*6c10*/  BRA `(.L_x_17633) ;  /* 0x0000000000247947 */ /* 0x000fec0003800000 */
.L_x_17657:
[----:B------:R-:W2:Y:S02]  /*6c20*/  LDG.E.64 R2, desc[UR36][R2.64] ;  /* 0x0000002402027981 */ /* 0x000ea4000c1e1b00 */
[----:B--2---:R-:W0:Y:S02]  /*6c30*/  I2F.U64 R0, R2 ;  /* 0x0000000200007312 */ /* 0x004e240000301000 */
[----:B0-----:R-:W-:-:S04]  /*6c40*/  F2FP.F16.F32.PACK_AB R0, RZ, R0 ;  /* 0x00000000ff00723e */ /* 0x001fc800000000ff */
[----:B------:R-:W-:Y:S01]  /*6c50*/  PRMT R19, R0, 0x7610, R19 ;  /* 0x0000761000137816 */ /* 0x000fe20000000013 */
[----:B------:R-:W-:Y:S06]  /*6c60*/  BRA `(.L_x_17633) ;  /* 0x0000000000107947 */ /* 0x000fec0003800000 */
.L_x_17656:
[----:B------:R-:W2:Y:S02]  /*6c70*/  LDG.E R2, desc[UR36][R2.64] ;  /* 0x0000002402027981 */ /* 0x000ea4000c1e1900 */
[----:B--2---:R-:W-:-:S04]  /*6c80*/  I2FP.F32.U32 R0, R2 ;  /* 0x0000000200007245 */ /* 0x004fc80000201000 */
[----:B------:R-:W-:-:S04]  /*6c90*/  F2FP.F16.F32.PACK_AB R0, RZ, R0 ;  /* 0x00000000ff00723e */ /* 0x000fc800000000ff */
[----:B------:R-:W-:-:S07]  /*6ca0*/  PRMT R19, R0, 0x7610, R19 ;  /* 0x0000761000137816 */ /* 0x000fce0000000013 */
.L_x_17633:
        /* <DEDUP_REMOVED lines=18> */
.L_x_17664:
[----:B------:R-:W2:Y:S02]  /*6dd0*/  LDG.E.U8 R2, desc[UR36][R2.64] ;  /* 0x0000002402027981 */ /* 0x000ea4000c1e1100 */
[----:B--2---:R-:W-:-:S04]  /*6de0*/  I2FP.F32.U32 R0, R2 ;  /* 0x0000000200007245 */ /* 0x004fc80000201000 */
[----:B------:R-:W-:Y:S01]  /*6df0*/  F2FP.F16.F32.PACK_AB R0, RZ, R0 ;  /* 0x00000000ff00723e */ /* 0x000fe200000000ff */
[----:B------:R-:W-:Y:S06]  /*6e00*/  BRA `(.L_x_17666) ;  /* 0x0000000c009c7947 */ /* 0x000fec0003800000 */
.L_x_17663:
        /* <DEDUP_REMOVED lines=10> */
.L_x_17668:
[----:B------:R-:W2:Y:S02]  /*6eb0*/  LDG.E R2, desc[UR36][R2.64] ;  /* 0x0000002402027981 */ /* 0x000ea4000c1e1900 */
[----:B--2---:R-:W-:-:S04]  /*6ec0*/  I2FP.F32.S32 R0, R2 ;  /* 0x0000000200007245 */ /* 0x004fc80000201400 */
[----:B------:R-:W-:Y:S01]  /*6ed0*/  F2FP.F16.F32.PACK_AB R0, RZ, R0 ;  /* 0x00000000ff00723e */ /* 0x000fe200000000ff */
[----:B------:R-:W-:Y:S06]  /*6ee0*/  BRA `(.L_x_17666) ;  /* 0x0000000c00647947 */ /* 0x000fec0003800000 */
.L_x_17667:
[----:B------:R-:W2:Y:S02]  /*6ef0*/  LDG.E.U16 R2, desc[UR36][R2.64] ;  /* 0x0000002402027981 */ /* 0x000ea4000c1e1500 */
[----:B--2---:R-:W0:Y:S02]  /*6f00*/  I2F.S16 R0, R2 ;  /* 0x0000000200007306 */ /* 0x004e240000101400 */
[----:B0-----:R-:W-:Y:S01]  /*6f10*/  F2FP.F16.F32.PACK_AB R0, RZ, R0 ;  /* 0x00000000ff00723e */ /* 0x001fe200000000ff */
[----:B------:R-:W-:Y:S06]  /*6f20*/  BRA `(.L_x_17666) ;  /* 0x0000000c00547947 */ /* 0x000fec0003800000 */
.L_x_17662:
        /* <DEDUP_REMOVED lines=9> */
.L_x_17670:
[----:B------:R1:W5:Y:S01]  /*6fc0*/  LDG.E.U16 R0, desc[UR36][R2.64] ;  /* 0x0000002402007981 */ /* 0x000362000c1e1500 */
[----:B------:R-:W-:Y:S05]  /*6fd0*/  BRA `(.L_x_17666) ;  /* 0x0000000c00287947 */ /* 0x000fea0003800000 */
.L_x_17669:
        /* <DEDUP_REMOVED lines=9> */
.L_x_17672:
[----:B------:R0:W5:Y:S01]  /*7070*/  LDG.E.U16 R0, desc[UR36][R2.64] ;  /* 0x0000002402007981 */ /* 0x000162000c1e1500 */
[----:B------:R-:W-:Y:S05]  /*7080*/  BRA `(.L_x_17666) ;  /* 0x0000000800fc7947 */ /* 0x000fea0003800000 */
.L_x_17671:
        /* <DEDUP_REMOVED lines=12> */
.L_x_17661:
        /* <DEDUP_REMOVED lines=13> */
.L_x_17675:
        /* <DEDUP_REMOVED lines=12> */
.L_x_17674:
        /* <DEDUP_REMOVED lines=27> */
.L_x_17677:
        /* <DEDUP_REMOVED lines=13> */
.L_x_17676:
[----:B------:R-:W2:Y:S02]  /*7560*/  LDG.E.U16 R0, desc[UR36][R2.64] ;  /* 0x0000002402007981 */ /* 0x000ea4000c1e1500 */
[----:B--2---:R-:W-:-:S05]  /*7570*/  IMAD.U32 R0, R0, 0x10000, RZ ;  /* 0x0001000000007824 */ /* 0x004fca00078e00ff */
[----:B------:R-:W-:Y:S01]  /*7580*/  F2FP.F16.F32.PACK_AB R0, RZ, R0 ;  /* 0x00000000ff00723e */ /* 0x000fe200000000ff */
[----:B------:R-:W-:Y:S06]  /*7590*/  BRA `(.L_x_17666) ;  /* 0x0000000400b87947 */ /* 0x000fec0003800000 */
.L_x_17673:
        /* <DEDUP_REMOVED lines=12> */
.L_x_17680:
        /* <DEDUP_REMOVED lines=21> */
.L_x_17684:
[----:B------:R-:W-:Y:S05]  /*77b0*/  BSYNC.RECONVERGENT B1 ;  /* 0x0000000000017941 */ /* 0x000fea0003800200 */
.L_x_17683:
[----:B------:R-:W-:Y:S01]  /*77c0*/  IMAD.SHL.U32 R0, R0, 0x100000, RZ ;  /* 0x0010000000007824 */ /* 0x000fe200078e00ff */
[----:B------:R-:W-:-:S04]  /*77d0*/  LEA R2, R2, 0x3b800000, 0x17 ;  /* 0x3b80000002027811 */ /* 0x000fc800078eb8ff */
[----:B------:R-:W-:-:S07]  /*77e0*/  LOP3.LUT R0, R2, R0, R7, 0xfe, !PT ;  /* 0x0000000002007212 */ /* 0x000fce00078efe07 */
.L_x_17682:
[----:B------:R-:W-:Y:S05]  /*77f0*/  BSYNC.RECONVERGENT B0 ;  /* 0x0000000000007941 */ /* 0x000fea0003800200 */
.L_x_17681:
[----:B------:R-:W-:Y:S01]  /*7800*/  F2FP.F16.F32.PACK_AB R0, RZ, R0 ;  /* 0x00000000ff00723e */ /* 0x000fe200000000ff */
[----:B------:R-:W-:Y:S06]  /*7810*/  BRA `(.L_x_17666) ;  /* 0x0000000400187947 */ /* 0x000fec0003800000 */
.L_x_17679:
        /* <DEDUP_REMOVED lines=21> */
.L_x_17688:
[----:B------:R-:W-:Y:S05]  /*7970*/  BSYNC.RECONVERGENT B1 ;  /* 0x0000000000017941 */ /* 0x000fea0003800200 */
.L_x_17687:
[----:B------:R-:W-:Y:S01]  /*7980*/  IMAD.SHL.U32 R0, R0, 0x200000, RZ ;  /* 0x0020000000007824 */ /* 0x000fe200078e00ff */
[----:B------:R-:W-:-:S04]  /*7990*/  LEA R2, R2, 0x37800000, 0x17 ;  /* 0x3780000002027811 */ /* 0x000fc800078eb8ff */
[----:B------:R-:W-:-:S07]  /*79a0*/  LOP3.LUT R0, R2, R0, R7, 0xfe, !PT ;  /* 0x0000000002007212 */ /* 0x000fce00078efe07 */
.L_x_17686:
[----:B------:R-:W-:Y:S05]  /*79b0*/  BSYNC.RECONVERGENT B0 ;  /* 0x0000000000007941 */ /* 0x000fea0003800200 */
.L_x_17685:
[----:B------:R-:W-:Y:S01]  /*79c0*/  F2FP.F16.F32.PACK_AB R0, RZ, R0 ;  /* 0x00000000ff00723e */ /* 0x000fe200000000ff */
[----:B------:R-:W-:Y:S06]  /*79d0*/  BRA `(.L_x_17666) ;  /* 0x0000000000a87947 */ /* 0x000fec0003800000 */
.L_x_17678:
        /* <DEDUP_REMOVED lines=14> */
.L_x_17692:
[----:B------:R-:W-:Y:S05]  /*7ac0*/  BSYNC.RECONVERGENT B0 ;  /* 0x0000000000007941 */ /* 0x000fea0003800200 */
.L_x_17691:
[----:B------:R-:W-:Y:S01]  /*7ad0*/  F2FP.F16.F32.PACK_AB R0, RZ, R0 ;  /* 0x00000000ff00723e */ /* 0x000fe200000000ff */
[----:B------:R-:W-:Y:S06]  /*7ae0*/  BRA `(.L_x_17666) ;  /* 0x0000000000647947 */ /* 0x000fec0003800000 */
.L_x_17665:
        /* <DEDUP_REMOVED lines=16> */
.L_x_17693:
[----:B------:R-:W-:Y:S01]  /*7bf0*/  PRMT R0, RZ, 0x7610, R0 ;  /* 0x00007610ff007816 */ /* 0x000fe20000000000 */
[----:B------:R-:W-:Y:S06]  /*7c00*/  BRA `(.L_x_17666) ;  /* 0x00000000001c7947 */ /* 0x000fec0003800000 */
.L_x_17690:
[----:B------:R-:W2:Y:S02]  /*7c10*/  LDG.E.64 R2, desc[UR36][R2.64] ;  /* 0x0000002402027981 */ /* 0x000ea4000c1e1b00 */
[----:B--2---:R-:W0:Y:S02]  /*7c20*/  I2F.U64 R0, R2 ;  /* 0x0000000200007312 */ /* 0x004e240000301000 */
[----:B0-----:R-:W-:Y:S01]  /*7c30*/  F2FP.F16.F32.PACK_AB R0, RZ, R0 ;  /* 0x00000000ff00723e */ /* 0x001fe200000000ff */
[----:B------:R-:W-:Y:S06]  /*7c40*/  BRA `(.L_x_17666) ;  /* 0x00000000000c7947 */ /* 0x000fec0003800000 */
.L_x_17689:
[----:B------:R-:W2:Y:S02]  /*7c50*/  LDG.E R2, desc[UR36][R2.64] ;  /* 0x0000002402027981 */ /* 0x000ea4000c1e1900 */
[----:B--2---:R-:W-:-:S04]  /*7c60*/  I2FP.F32.U32 R0, R2 ;  /* 0x0000000200007245 */ /* 0x004fc80000201000 */
[----:B------:R-:W-:-:S07]  /*7c70*/  F2FP.F16.F32.PACK_AB R0, RZ, R0 ;  /* 0x00000000ff00723e */ /* 0x000fce00000000ff */
.L_x_17666:
        /* <DEDUP_REMOVED lines=22> */
.L_x_17698:
[----:B------:R4:W-:Y:S01]  /*7de0*/  STG.E.U8 desc[UR36][R2.64], R4 ;  /* 0x0000000402007986 */ /* 0x0009e2000c101124 */
[----:B------:R-:W-:Y:S05]  /*7df0*/  BRA `(.L_x_17700) ;  /* 0x0000000800fc7947 */ /* 0x000fea0003800000 */
.L_x_17697:
        /* <DEDUP_REMOVED lines=9> */
.L_x_17702:
[----:B------:R2:W-:Y:S01]  /*7e90*/  STG.E desc[UR36][R2.64], R4 ;  /* 0x0000000402007986 */ /* 0x0005e2000c101924 */
[----:B------:R-:W-:Y:S05]  /*7ea0*/  BRA `(.L_x_17700) ;  /* 0x0000000800d07947 */ /* 0x000fea0003800000 */
.L_x_17701:
[----:B------:R0:W-:Y:S01]  /*7eb0*/  STG.E.U16 desc[UR36][R2.64], R4 ;  /* 0x0000000402007986 */ /* 0x0001e2000c101524 */
[----:B------:R-:W-:Y:S05]  /*7ec0*/  BRA `(.L_x_17700) ;  /* 0x0000000800c87947 */ /* 0x000fea0003800000 */
.L_x_17696:
        /* <DEDUP_REMOVED lines=9> */
.L_x_17704:
[----:B------:R-:W-:-:S04]  /*7f60*/  I2FP.F32.U32 R0, R4 ;  /* 0x0000000400007245 */ /* 0x000fc80000201000 */
[----:B------:R-:W-:-:S05]  /*7f70*/  F2FP.F16.F32.PACK_AB R0, RZ, R0 ;  /* 0x00000000ff00723e */ /* 0x000fca00000000ff */
[----:B------:R0:W-:Y:S01]  /*7f80*/  STG.E.U16 desc[UR36][R2.64], R0 ;  /* 0x0000000002007986 */ /* 0x0001e2000c101524 */
[----:B------:R-:W-:Y:S05]  /*7f90*/  BRA `(.L_x_17700) ;  /* 0x0000000800947947 */ /* 0x000fea0003800000 */
.L_x_17703:
        /* <DEDUP_REMOVED lines=10> */
.L_x_17706:
[----:B------:R-:W-:-:S04]  /*8040*/  I2FP.F32.U32 R4, R4 ;  /* 0x0000000400047245 */ /* 0x000fc80000201000 */
[----:B------:R-:W-:-:S04]  /*8050*/  F2FP.F16.F32.PACK_AB R5, RZ, R4 ;  /* 0x00000004ff05723e */ /* 0x000fc800000000ff */
[----:B------:R-:W-:-:S05]  /*8060*/  PRMT R5, R5, 0x5410, RZ ;  /* 0x0000541005057816 */ /* 0x000fca00000000ff */
[----:B------:R0:W-:Y:S01]  /*8070*/  STG.E desc[UR36][R2.64], R5 ;  /* 0x0000000502007986 */ /* 0x0001e2000c101924 */
[----:B------:R-:W-:Y:S05]  /*8080*/  BRA `(.L_x_17700) ;  /* 0x0000000800587947 */ /* 0x000fea0003800000 */
.L_x_17705:
[----:B------:R-:W0:Y:S02]  /*8090*/  I2F.F64.U32 R4, R4 ;  /* 0x0000000400047312 */ /* 0x000e240000201800 */
[----:B0-----:R0:W-:Y:S01]  /*80a0*/  STG.E.64 desc[UR36][R2.64], R4 ;  /* 0x0000000402007986 */ /* 0x0011e2000c101b24 */
[----:B------:R-:W-:Y:S05]  /*80b0*/  BRA `(.L_x_17700) ;  /* 0x00000008004c7947 */ /* 0x000fea0003800000 */
.L_x_17695:
        /* <DEDUP_REMOVED lines=12> */
.L_x_17710:
        /* <DEDUP_REMOVED lines=17> */
.L_x_17712:
[----:B------:R-:W-:Y:S05]  /*8290*/  BSYNC.RECONVERGENT B0 ;  /* 0x0000000000007941 */ /* 0x000fea0003800200 */
.L_x_17711:
[----:B------:R0:W-:Y:S01]  /*82a0*/  STG.E.U8 desc[UR36][R2.64], R0 ;  /* 0x0000000002007986 */ /* 0x0001e2000c101124 */
[----:B------:R-:W-:Y:S05]  /*82b0*/  BRA `(.L_x_17700) ;  /* 0x0000000400cc7947 */ /* 0x000fea0003800000 */
.L_x_17709:
        /* <DEDUP_REMOVED lines=17> */
.L_x_17714:
[----:B------:R-:W-:Y:S05]  /*83d0*/  BSYNC.RECONVERGENT B0 ;  /* 0x0000000000007941 */ /* 0x000fea0003800200 */
.L_x_17713:
[----:B------:R0:W-:Y:S01]  /*83e0*/  STG.E.U8 desc[UR36][R2.64], R0 ;  /* 0x0000000002007986 */ /* 0x0001e2000c101124 */
[----:B------:R-:W-:Y:S05]  /*83f0*/  BRA `(.L_x_17700) ;  /* 0x00000004007c7947 */ /* 0x000fea0003800000 */
.L_x_17708:
        /* <DEDUP_REMOVED lines=21> */
.L_x_17716:
[----:B------:R-:W-:-:S05]  /*8550*/  IMAD.MOV.U32 R5, RZ, RZ, RZ ;  /* 0x000000ffff057224 */ /* 0x000fca00078e00ff */
[----:B------:R0:W-:Y:S01]  /*8560*/  STG.E.64 desc[UR36][R2.64], R4 ;  /* 0x0000000402007986 */ /* 0x0001e2000c101b24 */
[----:B------:R-:W-:Y:S05]  /*8570*/  BRA `(.L_x_17700) ;  /* 0x00000004001c7947 */ /* 0x000fea0003800000 */
.L_x_17715:
[----:B------:R0:W-:Y:S01]  /*8580*/  STG.E desc[UR36][R2.64], R4 ;  /* 0x0000000402007986 */ /* 0x0001e2000c101924 */
[----:B------:R-:W-:Y:S05]  /*8590*/  BRA `(.L_x_17700) ;  /* 0x0000000400147947 */ /* 0x000fea0003800000 */
.L_x_17707:
        /* <DEDUP_REMOVED lines=8> */
.L_x_17718:
[----:B------:R-:W-:Y:S01]  /*8620*/  CS2R R6, SRZ ;  /* 0x0000000000067805 */ /* 0x000fe2000001ff00 */
[----:B------:R-:W0:Y:S04]  /*8630*/  I2F.F64.U32 R4, R4 ;  /* 0x0000000400047312 */ /* 0x000e280000201800 */
[----:B0-----:R0:W-:Y:S01]  /*8640*/  STG.E.128 desc[UR36][R2.64], R4 ;  /* 0x0000000402007986 */ /* 0x0011e2000c101d24 */
[----:B------:R-:W-:Y:S05]  /*8650*/  BRA `(.L_x_17700) ;  /* 0x0000000000e47947 */ /* 0x000fea0003800000 */
.L_x_17717:
[----:B------:R-:W-:-:S09]  /*8660*/  UISETP.NE.AND UP0, UPT, UR4, 0xf, UPT ;  /* 0x0000000f0400788c */ /* 0x000fd2000bf05270 */
[----:B------:R-:W-:Y:S05]  /*8670*/  BRA.U !UP0, `(.L_x_17719) ;  /* 0x0000000108d07547 */ /* 0x000fea000b800000 */
[----:B------:R-:W-:-:S09]  /*8680*/  UISETP.NE.AND UP0, UPT, UR4, 0x17, UPT ;  /* 0x000000170400788c */ /* 0x000fd2000bf05270 */
[----:B------:R-:W-:Y:S05]  /*8690*/  BRA.U !UP0, `(.L_x_17720) ;  /* 0x0000000108847547 */ /* 0x000fea000b800000 */
[----:B------:R-:W-:-:S09]  /*86a0*/  UISETP.NE.AND UP0, UPT, UR4, 0x18, UPT ;  /* 0x000000180400788c */ /* 0x000fd2000bf05270 */
[----:B------:R-:W-:Y:S05]  /*86b0*/  BRA.U !UP0, `(.L_x_17721) ;  /* 0x0000000108447547 */ /* 0x000fea000b800000 */
.L_x_17699:
        /* <DEDUP_REMOVED lines=16> */
.L_x_17722:
[----:B------:R-:W-:Y:S05]  /*87c0*/  BRA `(.L_x_17700) ;  /* 0x0000000000887947 */ /* 0x000fea0003800000 */
.L_x_17721:
        /* <DEDUP_REMOVED lines=11> */
.L_x_17724:
[----:B------:R-:W-:Y:S05]  /*8880*/  BSYNC.RECONVERGENT B0 ;  /* 0x0000000000007941 */ /* 0x000fea0003800200 */
.L_x_17723:
[----:B------:R0:W-:Y:S01]  /*8890*/  STG.E.U8 desc[UR36][R2.64], R5 ;  /* 0x0000000502007986 */ /* 0x0001e2000c101124 */
[----:B------:R-:W-:Y:S05]  /*88a0*/  BRA `(.L_x_17700) ;  /* 0x0000000000507947 */ /* 0x000fea0003800000 */
.L_x_17720:
        /* <DEDUP_REMOVED lines=12> */
.L_x_17725:
[----:B------:R-:W-:Y:S01]  /*8970*/  IMAD.MOV.U32 R5, RZ, RZ, 0x7f ;  /* 0x0000007fff057424 */ /* 0x000fe200078e00ff */
[----:B------:R-:W-:-:S04]  /*8980*/  ISETP.GT.U32.AND P0, PT, R7, 0x7f800000, PT ;  /* 0x7f8000000700780c */ /* 0x000fc80003f04070 */
[----:B------:R-:W-:-:S05]  /*8990*/  SEL R5, R5, 0x7c, P0 ;  /* 0x0000007c05057807 */ /* 0x000fca0000000000 */
[----:B------:R0:W-:Y:S01]  /*89a0*/  STG.E.U8 desc[UR36][R2.64], R5 ;  /* 0x0000000502007986 */ /* 0x0001e2000c101124 */
[----:B------:R-:W-:Y:S05]  /*89b0*/  BRA `(.L_x_17700) ;  /* 0x00000000000c7947 */ /* 0x000fea0003800000 */
.L_x_17719:
[----:B------:R-:W-:-:S04]  /*89c0*/  I2FP.F32.U32 R0, R4 ;  /* 0x0000000400007245 */ /* 0x000fc80000201000 */
[----:B------:R-:W-:-:S05]  /*89d0*/  F2FP.BF16.F32.PACK_AB R0, RZ, R0 ;  /* 0x00000000ff00723e */ /* 0x000fca00000010ff */
[----:B------:R0:W-:Y:S02]  /*89e0*/  STG.E.U16 desc[UR36][R2.64], R0 ;  /* 0x0000000002007986 */ /* 0x0001e4000c101524 */
.L_x_17700:
[----:B------:R-:W-:Y:S05]  /*89f0*/  BSYNC.RECONVERGENT B6 ;  /* 0x0000000000067941 */ /* 0x000fea0003800200 */
.L_x_17694:
[----:B------:R-:W-:-:S07]  /*8a00*/  VIADD R17, R17, 0x80 ;  /* 0x0000008011117836 */ /* 0x000fce0000000000 */
.L_x_17626:
[----:B------:R-:W-:Y:S05]  /*8a10*/  BSYNC.RECONVERGENT B7 ;  /* 0x0000000000077941 */ /* 0x000fea0003800200 */
.L_x_17625:
        /* <DEDUP_REMOVED lines=358> */
.L_x_17728:
        /* <DEDUP_REMOVED lines=19> */
.L_x_17732:
[----:B------:R-:W2:Y:S02]  /*a1b0*/  LDG.E.U8 R2, desc[UR36][R2.64] ;  /* 0x0000002402027981 */ /* 0x000ea4000c1e1100 */
[----:B--2---:R-:W-:-:S04]  /*a1c0*/  I2FP.F32.U32 R0, R2 ;  /* 0x0000000200007245 */ /* 0x004fc80000201000 */
[----:B------:R-:W-:-:S04]  /*a1d0*/  F2FP.F16.F32.PACK_AB R0, RZ, R0 ;  /* 0x00000000ff00723e */ /* 0x000fc800000000ff */
[----:B------:R-:W-:Y:S01]  /*a1e0*/  PRMT R19, R0, 0x7610, R19 ;  /* 0x0000761000137816 */ /* 0x000fe20000000013 */
[----:B------:R-:W-:Y:S06]  /*a1f0*/  BRA `(.L_x_17734) ;  /* 0x0000000c00d47947 */ /* 0x000fec0003800000 */
.L_x_17731:
        /* <DEDUP_REMOVED lines=11> */
.L_x_17736:
[----:B------:R-:W2:Y:S02]  /*a2b0*/  LDG.E R2, desc[UR36][R2.64] ;  /* 0x0000002402027981 */ /* 0x000ea4000c1e1900 */
[----:B--2---:R-:W-:-:S04]  /*a2c0*/  I2FP.F32.S32 R0, R2 ;  /* 0x0000000200007245 */ /* 0x004fc80000201400 */
[----:B------:R-:W-:-:S04]  /*a2d0*/  F2FP.F16.F32.PACK_AB R0, RZ, R0 ;  /* 0x00000000ff00723e */ /* 0x000fc800000000ff */
[----:B------:R-:W-:Y:S01]  /*a2e0*/  PRMT R19, R0, 0x7610, R19 ;  /* 0x0000761000137816 */ /* 0x000fe20000000013 */
[----:B------:R-:W-:Y:S06]  /*a2f0*/  BRA `(.L_x_17734) ;  /* 0x0000000c00947947 */ /* 0x000fec0003800000 */
.L_x_17735:
[----:B------:R-:W2:Y:S02]  /*a300*/  LDG.E.U16 R2, desc[UR36][R2.64] ;  /* 0x0000002402027981 */ /* 0x000ea4000c1e1500 */
[----:B--2---:R-:W0:Y:S02]  /*a310*/  I2F.S16 R0, R2 ;  /* 0x0000000200007306 */ /* 0x004e240000101400 */
[----:B0-----:R-:W-:-:S04]  /*a320*/  F2FP.F16.F32.PACK_AB R0, RZ, R0 ;  /* 0x00000000ff00723e */ /* 0x001fc800000000ff */
[----:B------:R-:W-:Y:S01]  /*a330*/  PRMT R19, R0, 0x7610, R19 ;  /* 0x0000761000137816 */ /* 0x000fe20000000013 */
[----:B------:R-:W-:Y:S06]  /*a340*/  BRA `(.L_x_17734) ;  /* 0x0000000c00807947 */ /* 0x000fec0003800000 */
.L_x_17730:
        /* <DEDUP_REMOVED lines=9> */
.L_x_17738:
[----:B------:R0:W5:Y:S01]  /*a3e0*/  LDG.E.U16 R19, desc[UR36][R2.64] ;  /* 0x0000002402137981 */ /* 0x000162000c1e1500 */
[----:B------:R-:W-:Y:S05]  /*a3f0*/  BRA `(.L_x_17734) ;  /* 0x0000000c00547947 */ /* 0x000fea0003800000 */
.L_x_17737:
        /* <DEDUP_REMOVED lines=9> */
.L_x_17740:
[----:B------:R1:W5:Y:S01]  /*a490*/  LDG.E.U16 R19, desc[UR36][R2.64] ;  /* 0x0000002402137981 */ /* 0x000362000c1e1500 */
[----:B------:R-:W-:Y:S05]  /*a4a0*/  BRA `(.L_x_17734) ;  /* 0x0000000c00287947 */ /* 0x000fea0003800000 */
.L_x_17739:
        /* <DEDUP_REMOVED lines=13> */
.L_x_17729:
        /* <DEDUP_REMOVED lines=14> */
.L_x_17743:
        /* <DEDUP_REMOVED lines=13> */
.L_x_17742:
        /* <DEDUP_REMOVED lines=27> */
.L_x_17745:
        /* <DEDUP_REMOVED lines=14> */
.L_x_17744:
[----:B------:R-:W2:Y:S02]  /*a9c0*/  LDG.E.U16 R0, desc[UR36][R2.64] ;  /* 0x0000002402007981 */ /* 0x000ea4000c1e1500 */
[----:B--2---:R-:W-:-:S05]  /*a9d0*/  IMAD.U32 R0, R0, 0x10000, RZ ;  /* 0x0001000000007824 */ /* 0x004fca00078e00ff */
[----:B------:R-:W-:-:S04]  /*a9e0*/  F2FP.F16.F32.PACK_AB R0, RZ, R0 ;  /* 0x00000000ff00723e */ /* 0x000fc800000000ff */
[----:B------:R-:W-:Y:S01]  /*a9f0*/  PRMT R19, R0, 0x7610, R19 ;  /* 0x0000761000137816 */ /* 0x000fe20000000013 */
[----:B------:R-:W-:Y:S06]  /*aa00*/  BRA `(.L_x_17734) ;  /* 0x0000000400d07947 */ /* 0x000fec0003800000 */
.L_x_17741:
        /* <DEDUP_REMOVED lines=13> */
.L_x_17748:
        /* <DEDUP_REMOVED lines=21> */
.L_x_17752:
[----:B------:R-:W-:Y:S05]  /*ac30*/  BSYNC.RECONVERGENT B1 ;  /* 0x0000000000017941 */ /* 0x000fea0003800200 */
.L_x_17751:
[----:B------:R-:W-:Y:S02]  /*ac40*/  SHF.L.U32 R0, R0, 0x14, RZ ;  /* 0x0000001400007819 */ /* 0x000fe400000006ff */
[----:B------:R-:W-:-:S04]  /*ac50*/  LEA R2, R2, 0x3b800000, 0x17 ;  /* 0x3b80000002027811 */ /* 0x000fc800078eb8ff */
[----:B------:R-:W-:-:S07]  /*ac60*/  LOP3.LUT R0, R2, R0, R7, 0xfe, !PT ;  /* 0x0000000002007212 */ /* 0x000fce00078efe07 */
.L_x_17750:
[----:B------:R-:W-:Y:S05]  /*ac70*/  BSYNC.RECONVERGENT B0 ;  /* 0x0000000000007941 */ /* 0x000fea0003800200 */
.L_x_17749:
[----:B------:R-:W-:-:S04]  /*ac80*/  F2FP.F16.F32.PACK_AB R0, RZ, R0 ;  /* 0x00000000ff00723e */ /* 0x000fc800000000ff */
[----:B------:R-:W-:Y:S01]  /*ac90*/  PRMT R19, R0, 0x7610, R19 ;  /* 0x0000761000137816 */ /* 0x000fe20000000013 */
[----:B------:R-:W-:Y:S06]  /*aca0*/  BRA `(.L_x_17734) ;  /* 0x0000000400287947 */ /* 0x000fec0003800000 */
.L_x_17747:
        /* <DEDUP_REMOVED lines=21> */
.L_x_17756:
[----:B------:R-:W-:Y:S05]  /*ae00*/  BSYNC.RECONVERGENT B1 ;  /* 0x0000000000017941 */ /* 0x000fea0003800200 */
.L_x_17755:
[----:B------:R-:W-:Y:S01]  /*ae10*/  IMAD.SHL.U32 R0, R0, 0x200000, RZ ;  /* 0x0020000000007824 */ /* 0x000fe200078e00ff */
[----:B------:R-:W-:-:S04]  /*ae20*/  LEA R2, R2, 0x37800000, 0x17 ;  /* 0x3780000002027811 */ /* 0x000fc800078eb8ff */
[----:B------:R-:W-:-:S07]  /*ae30*/  LOP3.LUT R0, R2, R0, R7, 0xfe, !PT ;  /* 0x0000000002007212 */ /* 0x000fce00078efe07 */
.L_x_17754:
[----:B------:R-:W-:Y:S05]  /*ae40*/  BSYNC.RECONVERGENT B0 ;  /* 0x0000000000007941 */ /* 0x000fea0003800200 */
.L_x_17753:
[----:B------:R-:W-:-:S04]  /*ae50*/  F2FP.F16.F32.PACK_AB R0, RZ, R0 ;  /* 0x00000000ff00723e */ /* 0x000fc800000000ff */
[----:B------:R-:W-:Y:S01]  /*ae60*/  PRMT R19, R0, 0x7610, R19 ;  /* 0x0000761000137816 */ /* 0x000fe20000000013 */
[----:B------:R-:W-:Y:S06]  /*ae70*/  BRA `(.L_x_17734) ;  /* 0x0000000000b47947 */ /* 0x000fec0003800000 */
.L_x_17746:
        /* <DEDUP_REMOVED lines=14> */
.L_x_17760:
[----:B------:R-:W-:Y:S05]  /*af60*/  BSYNC.RECONVERGENT B0 ;  /* 0x0000000000007941 */ /* 0x000fea0003800200 */
.L_x_17759:
[----:B------:R-:W-:-:S04]  /*af70*/  F2FP.F16.F32.PACK_AB R0, RZ, R0 ;  /* 0x00000000ff00723e */ /* 0x000fc800000000ff */
[----:B------:R-:W-:Y:S01]  /*af80*/  PRMT R19, R0, 0x7610, R19 ;  /* 0x0000761000137816 */ /* 0x000fe20000000013 */
[----:B------:R-:W-:Y:S06]  /*af90*/  BRA `(.L_x_17734) ;  /* 0x00000000006c7947 */ /* 0x000fec0003800000 */
.L_x_17733:
        /* <DEDUP_REMOVED lines=16> */
.L_x_17761:
[----:B------:R-:W-:Y:S01]  /*b0a0*/  PRMT R19, RZ, 0x7610, R19 ;  /* 0x00007610ff137816 */ /* 0x000fe20000000013 */
[----:B------:R-:W-:Y:S06]  /*b0b0*/  BRA `(.L_x_17734) ;  /* 0x0000000000247947 */ /* 0x000fec0003800000 */
.L_x_17758:
[----:B------:R-:W2:Y:S02]  /*b0c0*/  LDG.E.64 R2, desc[UR36][R2.64] ;  /* 0x0000002402027981 */ /* 0x000ea4000c1e1b00 */
[----:B--2---:R-:W0:Y:S02]  /*b0d0*/  I2F.U64 R0, R2 ;  /* 0x0000000200007312 */ /* 0x004e240000301000 */
[----:B0-----:R-:W-:-:S04]  /*b0e0*/  F2FP.F16.F32.PACK_AB R0, RZ, R0 ;  /* 0x00000000ff00723e */ /* 0x001fc800000000ff */
[----:B------:R-:W-:Y:S01]  /*b0f0*/  PRMT R19, R0, 0x7610, R19 ;  /* 0x0000761000137816 */ /* 0x000fe20000000013 */
[----:B------:R-:W-:Y:S06]  /*b100*/  BRA `(.L_x_17734) ;  /* 0x0000000000107947 */ /* 0x000fec0003800000 */
.L_x_17757:
[----:B------:R-:W2:Y:S02]  /*b110*/  LDG.E R2, desc[UR36][R2.64] ;  /* 0x0000002402027981 */ /* 0x000ea4000c1e1900 */
[----:B--2---:R-:W-:-:S04]  /*b120*/  I2FP.F32.U32 R0, R2 ;  /* 0x0000000200007245 */ /* 0x004fc80000201000 */
[----:B------:R-:W-:-:S04]  /*b130*/  F2FP.F16.F32.PACK_AB R0, RZ, R0 ;  /* 0x00000000ff00723e */ /* 0x000fc800000000ff */
[----:B------:R-:W-:-:S07]  /*b140*/  PRMT R19, R0, 0x7610, R19 ;  /* 0x0000761000137816 */ /* 0x000fce0000000013 */
.L_x_17734:
        /* <DEDUP_REMOVED lines=18> */
.L_x_17765:
[----:B------:R-:W2:Y:S02]  /*b270*/  LDG.E.U8 R2, desc[UR36][R2.64] ;  /* 0x0000002402027981 */ /* 0x000ea4000c1e1100 */
[----:B--2---:R-:W-:-:S04]  /*b280*/  I2FP.F32.U32 R0, R2 ;  /* 0x0000000200007245 */ /* 0x004fc80000201000 */
[----:B------:R-:W-:Y:S01]  /*b290*/  F2FP.F16.F32.PACK_AB R0, RZ, R0 ;  /* 0x00000000ff00723e */ /* 0x000fe200000000ff */
[----:B------:R-:W-:Y:S06]  /*b2a0*/  BRA `(.L_x_17767) ;  /* 0x0000000c009c7947 */ /* 0x000fec0003800000 */
.L_x_17764:
        /* <DEDUP_REMOVED lines=10> */
.L_x_17769:
[----:B------:R-:W2:Y:S02]  /*b350*/  LDG.E R2, desc[UR36][R2.64] ;  /* 0x0000002402027981 */ /* 0x000ea4000c1e1900 */
[----:B--2---:R-:W-:-:S04]  /*b360*/  I2FP.F32.S32 R0, R2 ;  /* 0x0000000200007245 */ /* 0x004fc80000201400 */
[----:B------:R-:W-:Y:S01]  /*b370*/  F2FP.F16.F32.PACK_AB R0, RZ, R0 ;  /* 0x00000000ff00723e */ /* 0x000fe200000000ff */
[----:B------:R-:W-:Y:S06]  /*b380*/  BRA `(.L_x_17767) ;  /* 0x0000000c00647947 */ /* 0x000fec0003800000 */
.L_x_17768:
[----:B------:R-:W2:Y:S02]  /*b390*/  LDG.E.U16 R2, desc[UR36][R2.64] ;  /* 0x0000002402027981 */ /* 0x000ea4000c1e1500 */
[----:B--2---:R-:W0:Y:S02]  /*b3a0*/  I2F.S16 R0, R2 ;  /* 0x0000000200007306 */ /* 0x004e240000101400 */
[----:B0-----:R-:W-:Y:S01]  /*b3b0*/  F2FP.F16.F32.PACK_AB R0, RZ, R0 ;  /* 0x00000000ff00723e */ /* 0x001fe200000000ff */
[----:B------:R-:W-:Y:S06]  /*b3c0*/  BRA `(.L_x_17767) ;  /* 0x0000000c00547947 */ /* 0x000fec0003800000 */
.L_x_17763:
        /* <DEDUP_REMOVED lines=9> */
.L_x_17771:
[----:B------:R1:W5:Y:S01]  /*b460*/  LDG.E.U16 R0, desc[UR36][R2.64] ;  /* 0x0000002402007981 */ /* 0x000362000c1e1500 */
[----:B------:R-:W-:Y:S05]  /*b470*/  BRA `(.L_x_17767) ;  /* 0x0000000c00287947 */ /* 0x000fea0003800000 */
.L_x_17770:
        /* <DEDUP_REMOVED lines=9> */
.L_x_17773:
[----:B------:R0:W5:Y:S01]  /*b510*/  LDG.E.U16 R0, desc[UR36][R2.64] ;  /* 0x0000002402007981 */ /* 0x000162000c1e1500 */
[----:B------:R-:W-:Y:S05]  /*b520*/  BRA `(.L_x_17767) ;  /* 0x0000000800fc7947 */ /* 0x000fea0003800000 */
.L_x_17772:
        /* <DEDUP_REMOVED lines=12> */
.L_x_17762:
        /* <DEDUP_REMOVED lines=13> */
.L_x_17776:
        /* <DEDUP_REMOVED lines=12> */
.L_x_17775:
        /* <DEDUP_REMOVED lines=27> */
.L_x_17778:
        /* <DEDUP_REMOVED lines=13> */
.L_x_17777:
[----:B------:R-:W2:Y:S02]  /*ba00*/  LDG.E.U16 R0, desc[UR36][R2.64] ;  /* 0x0000002402007981 */ /* 0x000ea4000c1e1500 */
[----:B--2---:R-:W-:-:S05]  /*ba10*/  IMAD.U32 R0, R0, 0x10000, RZ ;  /* 0x0001000000007824 */ /* 0x004fca00078e00ff */
[----:B------:R-:W-:Y:S01]  /*ba20*/  F2FP.F16.F32.PACK_AB R0, RZ, R0 ;  /* 0x00000000ff00723e */ /* 0x000fe200000000ff */
[----:B------:R-:W-:Y:S06]  /*ba30*/  BRA `(.L_x_17767) ;  /* 0x0000000400b87947 */ /* 0x000fec0003800000 */
.L_x_17774:
        /* <DEDUP_REMOVED lines=12> */
.L_x_17781:
        /* <DEDUP_REMOVED lines=21> */
.L_x_17785:
[----:B------:R-:W-:Y:S05]  /*bc50*/  BSYNC.RECONVERGENT B1 ;  /* 0x0000000000017941 */ /* 0x000fea0003800200 */
.L_x_17784:
[----:B------:R-:W-:Y:S01]  /*bc60*/  IMAD.SHL.U32 R0, R0, 0x100000, RZ ;  /* 0x0010000000007824 */ /* 0x000fe200078e00ff */
[----:B------:R-:W-:-:S04]  /*bc70*/  LEA R2, R2, 0x3b800000, 0x17 ;  /* 0x3b80000002027811 */ /* 0x000fc800078eb8ff */
[----:B------:R-:W-:-:S07]  /*bc80*/  LOP3.LUT R0, R2, R0, R7, 0xfe, !PT ;  /* 0x0000000002007212 */ /* 0x000fce00078efe07 */
.L_x_17783:
[----:B------:R-:W-:Y:S05]  /*bc90*/  BSYNC.RECONVERGENT B0 ;  /* 0x0000000000007941 */ /* 0x000fea0003800200 */
.L_x_17782:
[----:B------:R-:W-:Y:S01]  /*bca0*/  F2FP.F16.F32.PACK_AB R0, RZ, R0 ;  /* 0x00000000ff00723e */ /* 0x000fe200000000ff */
[----:B------:R-:W-:Y:S06]  /*bcb0*/  BRA `(.L_x_17767) ;  /* 0x0000000400187947 */ /* 0x000fec0003800000 */
.L_x_17780:
        /* <DEDUP_REMOVED lines=21> */
.L_x_17789:
[----:B------:R-:W-:Y:S05]  /*be10*/  BSYNC.RECONVERGENT B1 ;  /* 0x0000000000017941 */ /* 0x000fea0003800200 */
.L_x_17788:
[----:B------:R-:W-:Y:S01]  /*be20*/  IMAD.SHL.U32 R0, R0, 0x200000, RZ ;  /* 0x0020000000007824 */ /* 0x000fe200078e00ff */
[----:B------:R-:W-:-:S04]  /*be30*/  LEA R2, R2, 0x37800000, 0x17 ;  /* 0x3780000002027811 */ /* 0x000fc800078eb8ff */
[----:B------:R-:W-:-:S07]  /*be40*/  LOP3.LUT R0, R2, R0, R7, 0xfe, !PT ;  /* 0x0000000002007212 */ /* 0x000fce00078efe07 */
.L_x_17787:
[----:B------:R-:W-:Y:S05]  /*be50*/  BSYNC.RECONVERGENT B0 ;  /* 0x0000000000007941 */ /* 0x000fea0003800200 */
.L_x_17786:
[----:B------:R-:W-:Y:S01]  /*be60*/  F2FP.F16.F32.PACK_AB R0, RZ, R0 ;  /* 0x00000000ff00723e */ /* 0x000fe200000000ff */
[----:B------:R-:W-:Y:S06]  /*be70*/  BRA `(.L_x_17767) ;  /* 0x0000000000a87947 */ /* 0x000fec0003800000 */
.L_x_17779:
        /* <DEDUP_REMOVED lines=14> */
.L_x_17793:
[----:B------:R-:W-:Y:S05]  /*bf60*/  BSYNC.RECONVERGENT B0 ;  /* 0x0000000000007941 */ /* 0x000fea0003800200 */
.L_x_17792:
[----:B------:R-:W-:Y:S01]  /*bf70*/  F2FP.F16.F32.PACK_AB R0, RZ, R0 ;  /* 0x00000000ff00723e */ /* 0x000fe200000000ff */
[----:B------:R-:W-:Y:S06]  /*bf80*/  BRA `(.L_x_17767) ;  /* 0x0000000000647947 */ /* 0x000fec0003800000 */
.L_x_17766:
        /* <DEDUP_REMOVED lines=16> */
.L_x_17794:
[----:B------:R-:W-:Y:S01]  /*c090*/  PRMT R0, RZ, 0x7610, R0 ;  /* 0x00007610ff007816 */ /* 0x000fe20000000000 */
[----:B------:R-:W-:Y:S06]  /*c0a0*/  BRA `(.L_x_17767) ;  /* 0x00000000001c7947 */ /* 0x000fec0003800000 */
.L_x_17791:
[----:B------:R-:W2:Y:S02]  /*c0b0*/  LDG.E.64 R2, desc[UR36][R2.64] ;  /* 0x0000002402027981 */ /* 0x000ea4000c1e1b00 */
[----:B--2---:R-:W0:Y:S02]  /*c0c0*/  I2F.U64 R0, R2 ;  /* 0x0000000200007312 */ /* 0x004e240000301000 */
[----:B0-----:R-:W-:Y:S01]  /*c0d0*/  F2FP.F16.F32.PACK_AB R0, RZ, R0 ;  /* 0x00000000ff00723e */ /* 0x001fe200000000ff */
[----:B------:R-:W-:Y:S06]  /*c0e0*/  BRA `(.L_x_17767) ;  /* 0x00000000000c7947 */ /* 0x000fec0003800000 */
.L_x_17790:
[----:B------:R-:W2:Y:S02]  /*c0f0*/  LDG.E R2, desc[UR36][R2.64] ;  /* 0x0000002402027981 */ /* 0x000ea4000c1e1900 */
[----:B--2---:R-:W-:-:S04]  /*c100*/  I2FP.F32.U32 R0, R2 ;  /* 0x0000000200007245 */ /* 0x004fc80000201000 */
[----:B------:R-:W-:-:S07]  /*c110*/  F2FP.F16.F32.PACK_AB R0, RZ, R0 ;  /* 0x00000000ff00723e */ /* 0x000fce00000000ff */
.L_x_17767:
        /* <DEDUP_REMOVED lines=22> */
.L_x_17799:
[----:B------:R4:W-:Y:S01]  /*c280*/  STG.E.U8 desc[UR36][R2.64], R4 ;  /* 0x0000000402007986 */ /* 0x0009e2000c101124 */
[----:B------:R-:W-:Y:S05]  /*c290*/  BRA `(.L_x_17801) ;  /* 0x0000000800fc7947 */ /* 0x000fea0003800000 */
.L_x_17798:
        /* <DEDUP_REMOVED lines=9> */
.L_x_17803:
[----:B------:R2:W-:Y:S01]  /*c330*/  STG.E desc[UR36][R2.64], R4 ;  /* 0x0000000402007986 */ /* 0x0005e2000c101924 */
[----:B------:R-:W-:Y:S05]  /*c340*/  BRA `(.L_x_17801) ;  /* 0x0000000800d07947 */ /* 0x000fea0003800000 */
.L_x_17802:
[----:B------:R0:W-:Y:S01]  /*c350*/  STG.E.U16 desc[UR36][R2.64], R4 ;  /* 0x0000000402007986 */ /* 0x0001e2000c101524 */
[----:B------:R-:W-:Y:S05]  /*c360*/  BRA `(.L_x_17801) ;  /* 0x0000000800c87947 */ /* 0x000fea0003800000 */
.L_x_17797:
        /* <DEDUP_REMOVED lines=9> */
.L_x_17805:
[----:B------:R-:W-:-:S04]  /*c400*/  I2FP.F32.U32 R0, R4 ;  /* 0x0000000400007245 */ /* 0x000fc80000201000 */
[----:B------:R-:W-:-:S05]  /*c410*/  F2FP.F16.F32.PACK_AB R0, RZ, R0 ;  /* 0x00000000ff00723e */ /* 0x000fca00000000ff */
[----:B------:R0:W-:Y:S01]  /*c420*/  STG.E.U16 desc[UR36][R2.64], R0 ;  /* 0x0000000002007986 */ /* 0x0001e2000c101524 */
[----:B------:R-:W-:Y:S05]  /*c430*/  BRA `(.L_x_17801) ;  /* 0x0000000800947947 */ /* 0x000fea0003800000 */
.L_x_17804:
        /* <DEDUP_REMOVED lines=10> */
.L_x_17807:
[----:B------:R-:W-:-:S04]  /*c4e0*/  I2FP.F32.U32 R4, R4 ;  /* 0x0000000400047245 */ /* 0x000fc80000201000 */
[----:B------:R-:W-:-:S04]  /*c4f0*/  F2FP.F16.F32.PACK_AB R5, RZ, R4 ;  /* 0x00000004ff05723e */ /* 0x000fc800000000ff */
[----:B------:R-:W-:-:S05]  /*c500*/  PRMT R5, R5, 0x5410, RZ ;  /* 0x0000541005057816 */ /* 0x000fca00000000ff */
[----:B------:R0:W-:Y:S01]  /*c510*/  STG.E desc[UR36][R2.64], R5 ;  /* 0x0000000502007986 */ /* 0x0001e2000c101924 */
[----:B------:R-:W-:Y:S05]  /*c520*/  BRA `(.L_x_17801) ;  /* 0x0000000800587947 */ /* 0x000fea0003800000 */
.L_x_17806:
[----:B------:R-:W0:Y:S02]  /*c530*/  I2F.F64.U32 R4, R4 ;  /* 0x0000000400047312 */ /* 0x000e240000201800 */
[----:B0-----:R0:W-:Y:S01]  /*c540*/  STG.E.64 desc[UR36][R2.64], R4 ;  /* 0x0000000402007986 */ /* 0x0011e2000c101b24 */
[----:B------:R-:W-:Y:S05]  /*c550*/  BRA `(.L_x_17801) ;  /* 0x00000008004c7947 */ /* 0x000fea0003800000 */
.L_x_17796:
        /* <DEDUP_REMOVED lines=12> */
.L_x_17811:
        /* <DEDUP_REMOVED lines=17> */
.L_x_17813:
[----:B------:R-:W-:Y:S05]  /*c730*/  BSYNC.RECONVERGENT B0 ;  /* 0x0000000000007941 */ /* 0x000fea0003800200 */
.L_x_17812:
[----:B------:R0:W-:Y:S01]  /*c740*/  STG.E.U8 desc[UR36][R2.64], R0 ;  /* 0x0000000002007986 */ /* 0x0001e2000c101124 */
[----:B------:R-:W-:Y:S05]  /*c750*/  BRA `(.L_x_17801) ;  /* 0x0000000400cc7947 */ /* 0x000fea0003800000 */
.L_x_17810:
        /* <DEDUP_REMOVED lines=17> */
.L_x_17815:
[----:B------:R-:W-:Y:S05]  /*c870*/  BSYNC.RECONVERGENT B0 ;  /* 0x0000000000007941 */ /* 0x000fea0003800200 */
.L_x_17814:
[----:B------:R0:W-:Y:S01]  /*c880*/  STG.E.U8 desc[UR36][R2.64], R0 ;  /* 0x0000000002007986 */ /* 0x0001e2000c101124 */
[----:B------:R-:W-:Y:S05]  /*c890*/  BRA `(.L_x_17801) ;  /* 0x00000004007c7947 */ /* 0x000fea0003800000 */
.L_x_17809:
        /* <DEDUP_REMOVED lines=21> */
.L_x_17817:
[----:B------:R-:W-:-:S05]  /*c9f0*/  IMAD.MOV.U32 R5, RZ, RZ, RZ ;  /* 0x000000ffff057224 */ /* 0x000fca00078e00ff */
[----:B------:R0:W-:Y:S01]  /*ca00*/  STG.E.64 desc[UR36][R2.64], R4 ;  /* 0x0000000402007986 */ /* 0x0001e2000c101b24 */
[----:B------:R-:W-:Y:S05]  /*ca10*/  BRA `(.L_x_17801) ;  /* 0x00000004001c7947 */ /* 0x000fea0003800000 */
.L_x_17816:
[----:B------:R0:W-:Y:S01]  /*ca20*/  STG.E desc[UR36][R2.64], R4 ;  /* 0x0000000402007986 */ /* 0x0001e2000c101924 */
[----:B------:R-:W-:Y:S05]  /*ca30*/  BRA `(.L_x_17801) ;  /* 0x0000000400147947 */ /* 0x000fea0003800000 */
.L_x_17808:
        /* <DEDUP_REMOVED lines=8> */
.L_x_17819:
[----:B------:R-:W-:Y:S01]  /*cac0*/  CS2R R6, SRZ ;  /* 0x0000000000067805 */ /* 0x000fe2000001ff00 */
[----:B------:R-:W0:Y:S04]  /*cad0*/  I2F.F64.U32 R4, R4 ;  /* 0x0000000400047312 */ /* 0x000e280000201800 */
[----:B0-----:R0:W-:Y:S01]  /*cae0*/  STG.E.128 desc[UR36][R2.64], R4 ;  /* 0x0000000402007986 */ /* 0x0011e2000c101d24 */
[----:B------:R-:W-:Y:S05]  /*caf0*/  BRA `(.L_x_17801) ;  /* 0x0000000000e47947 */ /* 0x000fea0003800000 */
.L_x_17818:
[----:B------:R-:W-:-:S09]  /*cb00*/  UISETP.NE.AND UP0, UPT, UR4, 0xf, UPT ;  /* 0x0000000f0400788c */ /* 0x000fd2000bf05270 */
[----:B------:R-:W-:Y:S05]  /*cb10*/  BRA.U !UP0, `(.L_x_17820) ;  /* 0x0000000108d07547 */ /* 0x000fea000b800000 */
[----:B------:R-:W-:-:S09]  /*cb20*/  UISETP.NE.AND UP0, UPT, UR4, 0x17, UPT ;  /* 0x000000170400788c */ /* 0x000fd2000bf05270 */
[----:B------:R-:W-:Y:S05]  /*cb30*/  BRA.U !UP0, `(.L_x_17821) ;  /* 0x0000000108847547 */ /* 0x000fea000b800000 */
[----:B------:R-:W-:-:S09]  /*cb40*/  UISETP.NE.AND UP0, UPT, UR4, 0x18, UPT ;  /* 0x000000180400788c */ /* 0x000fd2000bf05270 */
[----:B------:R-:W-:Y:S05]  /*cb50*/  BRA.U !UP0, `(.L_x_17822) ;  /* 0x0000000108447547 */ /* 0x000fea000b800000 */
.L_x_17800:
        /* <DEDUP_REMOVED lines=16> */
.L_x_17823:
[----:B------:R-:W-:Y:S05]  /*cc60*/  BRA `(.L_x_17801) ;  /* 0x0000000000887947 */ /* 0x000fea0003800000 */
.L_x_17822:
        /* <DEDUP_REMOVED lines=11> */
.L_x_17825:
[----:B------:R-:W-:Y:S05]  /*cd20*/  BSYNC.RECONVERGENT B0 ;  /* 0x0000000000007941 */ /* 0x000fea0003800200 */
.L_x_17824:
[----:B------:R0:W-:Y:S01]  /*cd30*/  STG.E.U8 desc[UR36][R2.64], R5 ;  /* 0x0000000502007986 */ /* 0x0001e2000c101124 */
[----:B------:R-:W-:Y:S05]  /*cd40*/  BRA `(.L_x_17801) ;  /* 0x0000000000507947 */ /* 0x000fea0003800000 */
.L_x_17821:
        /* <DEDUP_REMOVED lines=12> */
.L_x_17826:
[----:B------:R-:W-:Y:S01]  /*ce10*/  IMAD.MOV.U32 R5, RZ, RZ, 0x7f ;  /* 0x0000007fff057424 */ /* 0x000fe200078e00ff */
[----:B------:R-:W-:-:S04]  /*ce20*/  ISETP.GT.U32.AND P0, PT, R7, 0x7f800000, PT ;  /* 0x7f8000000700780c */ /* 0x000fc80003f04070 */
[----:B------:R-:W-:-:S05]  /*ce30*/  SEL R5, R5, 0x7c, P0 ;  /* 0x0000007c05057807 */ /* 0x000fca0000000000 */
[----:B------:R0:W-:Y:S01]  /*ce40*/  STG.E.U8 desc[UR36][R2.64], R5 ;  /* 0x0000000502007986 */ /* 0x0001e2000c101124 */
[----:B------:R-:W-:Y:S05]  /*ce50*/  BRA `(.L_x_17801) ;  /* 0x00000000000c7947 */ /* 0x000fea0003800000 */
.L_x_17820:
[----:B------:R-:W-:-:S04]  /*ce60*/  I2FP.F32.U32 R0, R4 ;  /* 0x0000000400007245 */ /* 0x000fc80000201000 */
[----:B------:R-:W-:-:S05]  /*ce70*/  F2FP.BF16.F32.PACK_AB R0, RZ, R0 ;  /* 0x00000000ff00723e */ /* 0x000fca00000010ff */
[----:B------:R0:W-:Y:S02]  /*ce80*/  STG.E.U16 desc[UR36][R2.64], R0 ;  /* 0x0000000002007986 */ /* 0x0001e4000c101524 */
.L_x_17801:
[----:B------:R-:W-:Y:S05]  /*ce90*/  BSYNC.RECONVERGENT B6 ;  /* 0x0000000000067941 */ /* 0x000fea0003800200 */
.L_x_17795:
[----:B------:R-:W-:-:S07]  /*cea0*/  VIADD R17, R17, 0x80 ;  /* 0x0000008011117836 */ /* 0x000fce0000000000 */
.L_x_17727:
[----:B------:R-:W-:Y:S05]  /*ceb0*/  BSYNC.RECONVERGENT B7 ;  /* 0x0000000000077941 */ /* 0x000fea0003800200 */
.L_x_17726:
        /* <DEDUP_REMOVED lines=357> */
.L_x_17827:
        /* <DEDUP_REMOVED lines=22> */
.L_x_17831:
[----:B------:R-:W2:Y:S02]  /*e670*/  LDG.E.U8 R2, desc[UR36][R2.64] ;  /* 0x0000002402027981 */ /* 0x000ea4000c1e1100 */
[----:B--2---:R-:W-:-:S04]  /*e680*/  I2FP.F32.U32 R0, R2 ;  /* 0x0000000200007245 */ /* 0x004fc80000201000 */
[----:B------:R-:W-:-:S04]  /*e690*/  F2FP.F16.F32.PACK_AB R0, RZ, R0 ;  /* 0x00000000ff00723e */ /* 0x000fc800000000ff */
[----:B------:R-:W-:Y:S01]  /*e6a0*/  PRMT R19, R0, 0x7610, R19 ;  /* 0x0000761000137816 */ /* 0x000fe20000000013 */
[----:B------:R-:W-:Y:S06]  /*e6b0*/  BRA `(.L_x_17833) ;  /* 0x0000000c00d47947 */ /* 0x000fec0003800000 */
.L_x_17830:
        /* <DEDUP_REMOVED lines=11> */
.L_x_17835:
[----:B------:R-:W2:Y:S02]  /*e770*/  LDG.E R2, desc[UR36][R2.64] ;  /* 0x0000002402027981 */ /* 0x000ea4000c1e1900 */
[----:B--2---:R-:W-:-:S04]  /*e780*/  I2FP.F32.S32 R0, R2 ;  /* 0x0000000200007245 */ /* 0x004fc80000201400 */
[----:B------:R-:W-:-:S04]  /*e790*/  F2FP.F16.F32.PACK_AB R0, RZ, R0 ;  /* 0x00000000ff00723e */ /* 0x000fc800000000ff */
[----:B------:R-:W-:Y:S01]  /*e7a0*/  PRMT R19, R0, 0x7610, R19 ;  /* 0x0000761000137816 */ /* 0x000fe20000000013 */
[----:B------:R-:W-:Y:S06]  /*e7b0*/  BRA `(.L_x_17833) ;  /* 0x0000000c00947947 */ /* 0x000fec0003800000 */
.L_x_17834:
[----:B------:R-:W2:Y:S02]  /*e7c0*/  LDG.E.U16 R2, desc[UR36][R2.64] ;  /* 0x0000002402027981 */ /* 0x000ea4000c1e1500 */
[----:B--2---:R-:W0:Y:S02]  /*e7d0*/  I2F.S16 R0, R2 ;  /* 0x0000000200007306 */ /* 0x004e240000101400 */
[----:B0-----:R-:W-:-:S04]  /*e7e0*/  F2FP.F16.F32.PACK_AB R0, RZ, R0 ;  /* 0x00000000ff00723e */ /* 0x001fc800000000ff */
[----:B------:R-:W-:Y:S01]  /*e7f0*/  PRMT R19, R0, 0x7610, R19 ;  /* 0x0000761000137816 */ /* 0x000fe20000000013 */
[----:B------:R-:W-:Y:S06]  /*e800*/  BRA `(.L_x_17833) ;  /* 0x0000000c00807947 */ /* 0x000fec0003800000 */
.L_x_17829:
        /* <DEDUP_REMOVED lines=9> */
.L_x_17837:
[----:B------:R1:W5:Y:S01]  /*e8a0*/  LDG.E.U16 R19, desc[UR36][R2.64] ;  /* 0x0000002402137981 */ /* 0x000362000c1e1500 */
[----:B------:R-:W-:Y:S05]  /*e8b0*/  BRA `(.L_x_17833) ;  /* 0x0000000c00547947 */ /* 0x000fea0003800000 */
.L_x_17836:
        /* <DEDUP_REMOVED lines=9> */
.L_x_17839:
[----:B------:R0:W5:Y:S01]  /*e950*/  LDG.E.U16 R19, desc[UR36][R2.64] ;  /* 0x0000002402137981 */ /* 0x000162000c1e1500 */
[----:B------:R-:W-:Y:S05]  /*e960*/  BRA `(.L_x_17833) ;  /* 0x0000000c00287947 */ /* 0x000fea0003800000 */
.L_x_17838:
        /* <DEDUP_REMOVED lines=13> */
.L_x_17828:
        /* <DEDUP_REMOVED lines=14> */
.L_x_17842:
        /* <DEDUP_REMOVED lines=13> */
.L_x_17841:
        /* <DEDUP_REMOVED lines=27> */
.L_x_17844:
        /* <DEDUP_REMOVED lines=14> */
.L_x_17843:
[----:B------:R-:W2:Y:S02]  /*ee80*/  LDG.E.U16 R0, desc[UR36][R2.64] ;  /* 0x0000002402007981 */ /* 0x000ea4000c1e1500 */
[----:B--2---:R-:W-:-:S05]  /*ee90*/  IMAD.U32 R0, R0, 0x10000, RZ ;  /* 0x0001000000007824 */ /* 0x004fca00078e00ff */
[----:B------:R-:W-:-:S04]  /*eea0*/  F2FP.F16.F32.PACK_AB R0, RZ, R0 ;  /* 0x00000000ff00723e */ /* 0x000fc800000000ff */
[----:B------:R-:W-:Y:S01]  /*eeb0*/  PRMT R19, R0, 0x7610, R19 ;  /* 0x0000761000137816 */ /* 0x000fe20000000013 */
[----:B------:R-:W-:Y:S06]  /*eec0*/  BRA `(.L_x_17833) ;  /* 0x0000000400d07947 */ /* 0x000fec0003800000 */
.L_x_17840:
        /* <DEDUP_REMOVED lines=13> */
.L_x_17847:
        /* <DEDUP_REMOVED lines=21> */
.L_x_17851:
[----:B------:R-:W-:Y:S05]  /*f0f0*/  BSYNC.RECONVERGENT B1 ;  /* 0x0000000000017941 */ /* 0x000fea0003800200 */
.L_x_17850:
[----:B------:R-:W-:Y:S02]  /*f100*/  SHF.L.U32 R0, R0, 0x14, RZ ;  /* 0x0000001400007819 */ /* 0x000fe400000006ff */
[----:B------:R-:W-:-:S04]  /*f110*/  LEA R2, R2, 0x3b800000, 0x17 ;  /* 0x3b80000002027811 */ /* 0x000fc800078eb8ff */
[----:B------:R-:W-:-:S07]  /*f120*/  LOP3.LUT R0, R2, R0, R7, 0xfe, !PT ;  /* 0x0000000002007212 */ /* 0x000fce00078efe07 */
.L_x_17849:
[----:B------:R-:W-:Y:S05]  /*f130*/  BSYNC.RECONVERGENT B0 ;  /* 0x0000000000007941 */ /* 0x000fea0003800200 */
.L_x_17848:
[----:B------:R-:W-:-:S04]  /*f140*/  F2FP.F16.F32.PACK_AB R0, RZ, R0 ;  /* 0x00000000ff00723e */ /* 0x000fc800000000ff */
[----:B------:R-:W-:Y:S01]  /*f150*/  PRMT R19, R0, 0x7610, R19 ;  /* 0x0000761000137816 */ /* 0x000fe20000000013 */
[----:B------:R-:W-:Y:S06]  /*f160*/  BRA `(.L_x_17833) ;  /* 0x0000000400287947 */ /* 0x000fec0003800000 */
.L_x_17846:
        /* <DEDUP_REMOVED lines=21> */
.L_x_17855:
[----:B------:R-:W-:Y:S05]  /*f2c0*/  BSYNC.RECONVERGENT B1 ;  /* 0x0000000000017941 */ /* 0x000fea0003800200 */
.L_x_17854:
[----:B------:R-:W-:Y:S01]  /*f2d0*/  IMAD.SHL.U32 R0, R0, 0x200000, RZ ;  /* 0x0020000000007824 */ /* 0x000fe200078e00ff */
[----:B------:R-:W-:-:S04]  /*f2e0*/  LEA R2, R2, 0x37800000, 0x17 ;  /* 0x3780000002027811 */ /* 0x000fc800078eb8ff */
[----:B------:R-:W-:-:S07]  /*f2f0*/  LOP3.LUT R0, R2, R0, R7, 0xfe, !PT ;  /* 0x0000000002007212 */ /* 0x000fce00078efe07 */
.L_x_17853:
[----:B------:R-:W-:Y:S05]  /*f300*/  BSYNC.RECONVERGENT B0 ;  /* 0x0000000000007941 */ /* 0x000fea0003800200 */
.L_x_17852:
[----:B------:R-:W-:-:S04]  /*f310*/  F2FP.F16.F32.PACK_AB R0, RZ, R0 ;  /* 0x00000000ff00723e */ /* 0x000fc800000000ff */
[----:B------:R-:W-:Y:S01]  /*f320*/  PRMT R19, R0, 0x7610, R19 ;  /* 0x0000761000137816 */ /* 0x000fe20000000013 */
[----:B------:R-:W-:Y:S06]  /*f330*/  BRA `(.L_x_17833) ;  /* 0x0000000000b47947 */ /* 0x000fec0003800000 */
.L_x_17845:
        /* <DEDUP_REMOVED lines=14> */
.L_x_17859:
[----:B------:R-:W-:Y:S05]  /*f420*/  BSYNC.RECONVERGENT B0 ;  /* 0x0000000000007941 */ /* 0x000fea0003800200 */
.L_x_17858:
[----:B------:R-:W-:-:S04]  /*f430*/  F2FP.F16.F32.PACK_AB R0, RZ, R0 ;  /* 0x00000000ff00723e */ /* 0x000fc800000000ff */
[----:B------:R-:W-:Y:S01]  /*f440*/  PRMT R19, R0, 0x7610, R19 ;  /* 0x0000761000137816 */ /* 0x000fe20000000013 */
[----:B------:R-:W-:Y:S06]  /*f450*/  BRA `(.L_x_17833) ;  /* 0x00000000006c7947 */ /* 0x000fec0003800000 */
.L_x_17832:
        /* <DEDUP_REMOVED lines=16> */
.L_x_17860:
[----:B------:R-:W-:Y:S01]  /*f560*/  PRMT R19, RZ, 0x7610, R19 ;  /* 0x00007610ff137816 */ /* 0x000fe20000000013 */
[----:B------:R-:W-:Y:S06]  /*f570*/  BRA `(.L_x_17833) ;  /* 0x0000000000247947 */ /* 0x000fec0003800000 */
.L_x_17857:
[----:B------:R-:W2:Y:S02]  /*f580*/  LDG.E.64 R2, desc[UR36][R2.64] ;  /* 0x0000002402027981 */ /* 0x000ea4000c1e1b00 */
[----:B--2---:R-:W0:Y:S02]  /*f590*/  I2F.U64 R0, R2 ;  /* 0x0000000200007312 */ /* 0x004e240000301000 */
[----:B0-----:R-:W-:-:S04]  /*f5a0*/  F2FP.F16.F32.PACK_AB R0, RZ, R0 ;  /* 0x00000000ff00723e */ /* 0x001fc800000000ff */
[----:B------:R-:W-:Y:S01]  /*f5b0*/  PRMT R19, R0, 0x7610, R19 ;  /* 0x0000761000137816 */ /* 0x000fe20000000013 */
[----:B------:R-:W-:Y:S06]  /*f5c0*/  BRA `(.L_x_17833) ;  /* 0x0000000000107947 */ /* 0x000fec0003800000 */
.L_x_17856:
[----:B------:R-:W2:Y:S02]  /*f5d0*/  LDG.E R2, desc[UR36][R2.64] ;  /* 0x0000002402027981 */ /* 0x000ea4000c1e1900 */
[----:B--2---:R-:W-:-:S04]  /*f5e0*/  I2FP.F32.U32 R0, R2 ;  /* 0x0000000200007245 */ /* 0x004fc80000201000 */
[----:B------:R-:W-:-:S04]  /*f5f0*/  F2FP.F16.F32.PACK_AB R0, RZ, R0 ;  /* 0x00000000ff00723e */ /* 0x000fc800000000ff */
[----:B------:R-:W-:-:S07]  /*f600*/  PRMT R19, R0, 0x7610, R19 ;  /* 0x0000761000137816 */ /* 0x000fce0000000013 */
.L_x_17833:
        /* <DEDUP_REMOVED lines=18> */
.L_x_17864:
[----:B------:R-:W2:Y:S02]  /*f730*/  LDG.E.U8 R2, desc[UR36][R2.64] ;  /* 0x0000002402027981 */ /* 0x000ea4000c1e1100 */
[----:B--2---:R-:W-:-:S04]  /*f740*/  I2FP.F32.U32 R0, R2 ;  /* 0x0000000200007245 */ /* 0x004fc80000201000 */
[----:B------:R-:W-:Y:S01]  /*f750*/  F2FP.F16.F32.PACK_AB R0, RZ, R0 ;  /* 0x00000000ff00723e */ /* 0x000fe200000000ff */
[----:B------:R-:W-:Y:S06]  /*f760*/  BRA `(.L_x_17866) ;  /* 0x0000000c009c7947 */ /* 0x000fec0003800000 */
.L_x_17863:
        /* <DEDUP_REMOVED lines=10> */
.L_x_17868:
[----:B------:R-:W2:Y:S02]  /*f810*/  LDG.E R2, desc[UR36][R2.64] ;  /* 0x0000002402027981 */ /* 0x000ea4000c1e1900 */
[----:B--2---:R-:W-:-:S04]  /*f820*/  I2FP.F32.S32 R0, R2 ;  /* 0x0000000200007245 */ /* 0x004fc80000201400 */
[----:B------:R-:W-:Y:S01]  /*f830*/  F2FP.F16.F32.PACK_AB R0, RZ, R0 ;  /* 0x00000000ff00723e */ /* 0x000fe200000000ff */
[----:B------:R-:W-:Y:S06]  /*f840*/  BRA `(.L_x_17866) ;  /* 0x0000000c00647947 */ /* 0x000fec0003800000 */
.L_x_17867:
[----:B------:R-:W2:Y:S02]  /*f850*/  LDG.E.U16 R2, desc[UR36][R2.64] ;  /* 0x0000002402027981 */ /* 0x000ea4000c1e1500 */
[----:B--2---:R-:W0:Y:S02]  /*f860*/  I2F.S16 R0, R2 ;  /* 0x0000000200007306 */ /* 0x004e240000101400 */
[----:B0-----:R-:W-:Y:S01]  /*f870*/  F2FP.F16.F32.PACK_AB R0, RZ, R0 ;  /* 0x00000000ff00723e */ /* 0x001fe200000000ff */
[----:B------:R-:W-:Y:S06]  /*f880*/  BRA `(.L_x_17866) ;  /* 0x0000000c00547947 */ /* 0x000fec0003800000 */
.L_x_17862:
        /* <DEDUP_REMOVED lines=9> */
.L_x_17870:
[----:B------:R1:W5:Y:S01]  /*f920*/  LDG.E.U16 R0, desc[UR36][R2.64] ;  /* 0x0000002402007981 */ /* 0x000362000c1e1500 */
[----:B------:R-:W-:Y:S05]  /*f930*/  BRA `(.L_x_17866) ;  /* 0x0000000c00287947 */ /* 0x000fea0003800000 */
.L_x_17869:
        /* <DEDUP_REMOVED lines=9> */
.L_x_17872:
[----:B------:R0:W5:Y:S01]  /*f9d0*/  LDG.E.U16 R0, desc[UR36][R2.64] ;  /* 0x0000002402007981 */ /* 0x000162000c1e1500 */
[----:B------:R-:W-:Y:S05]  /*f9e0*/  BRA `(.L_x_17866) ;  /* 0x0000000800fc7947 */ /* 0x000fea0003800000 */
.L_x_17871:
        /* <DEDUP_REMOVED lines=12> */
.L_x_17861:
        /* <DEDUP_REMOVED lines=13> */
.L_x_17875:
        /* <DEDUP_REMOVED lines=12> */
.L_x_17874:
        /* <DEDUP_REMOVED lines=27> */
.L_x_17877:
        /* <DEDUP_REMOVED lines=13> */
.L_x_17876:
[----:B------:R-:W2:Y:S02]  /*fec0*/  LDG.E.U16 R0, desc[UR36][R2.64] ;  /* 0x0000002402007981 */ /* 0x000ea4000c1e1500 */
[----:B--2---:R-:W-:-:S05]  /*fed0*/  IMAD.U32 R0, R0, 0x10000, RZ ;  /* 0x0001000000007824 */ /* 0x004fca00078e00ff */
[----:B------:R-:W-:Y:S01]  /*fee0*/  F2FP.F16.F32.PACK_AB R0, RZ, R0 ;  /* 0x00000000ff00723e */ /* 0x000fe200000000ff */
[----:B------:R-:W-:Y:S06]  /*fef0*/  BRA `(.L_x_17866) ;  /* 0x0000000400b87947 */ /* 0x000fec0003800000 */
.L_x_17873:
        /* <DEDUP_REMOVED lines=12> */
.L_x_17880:
        /* <DEDUP_REMOVED lines=21> */
.L_x_17884:
[----:B------:R-:W-:Y:S05]  /*10110*/  BSYNC.RECONVERGENT B1 ;  /* 0x0000000000017941 */ /* 0x000fea0003800200 */
.L_x_17883:
[----:B------:R-:W-:Y:S01]  /*10120*/  IMAD.SHL.U32 R0, R0, 0x100000, RZ ;  /* 0x0010000000007824 */ /* 0x000fe200078e00ff */
[----:B------:R-:W-:-:S04]  /*10130*/  LEA R2, R2, 0x3b800000, 0x17 ;  /* 0x3b80000002027811 */ /* 0x000fc800078eb8ff */
[----:B------:R-:W-:-:S07]  /*10140*/  LOP3.LUT R0, R2, R0, R7, 0xfe, !PT ;  /* 0x0000000002007212 */ /* 0x000fce00078efe07 */
.L_x_17882:
[----:B------:R-:W-:Y:S05]  /*10150*/  BSYNC.RECONVERGENT B0 ;  /* 0x0000000000007941 */ /* 0x000fea0003800200 */
.L_x_17881:
[----:B------:R-:W-:Y:S01]  /*10160*/  F2FP.F16.F32.PACK_AB R0, RZ, R0 ;  /* 0x00000000ff00723e */ /* 0x000fe200000000ff */
[----:B------:R-:W-:Y:S06]  /*10170*/  BRA `(.L_x_17866) ;  /* 0x0000000400187947 */ /* 0x000fec0003800000 */
.L_x_17879:
        /* <DEDUP_REMOVED lines=21> */
.L_x_17888:
[----:B------:R-:W-:Y:S05]  /*102d0*/  BSYNC.RECONVERGENT B1 ;  /* 0x0000000000017941 */ /* 0x000fea0003800200 */
.L_x_17887:
[----:B------:R-:W-:Y:S01]  /*102e0*/  IMAD.SHL.U32 R0, R0, 0x200000, RZ ;  /* 0x0020000000007824 */ /* 0x000fe200078e00ff */
[----:B------:R-:W-:-:S04]  /*102f0*/  LEA R2, R2, 0x37800000, 0x17 ;  /* 0x3780000002027811 */ /* 0x000fc800078eb8ff */
[----:B------:R-:W-:-:S07]  /*10300*/  LOP3.LUT R0, R2, R0, R7, 0xfe, !PT ;  /* 0x0000000002007212 */ /* 0x000fce00078efe07 */
.L_x_17886:
[----:B------:R-:W-:Y:S05]  /*10310*/  BSYNC.RECONVERGENT B0 ;  /* 0x0000000000007941 */ /* 0x000fea0003800200 */
.L_x_17885:
[----:B------:R-:W-:Y:S01]  /*10320*/  F2FP.F16.F32.PACK_AB R0, RZ, R0 ;  /* 0x00000000ff00723e */ /* 0x000fe200000000ff */
[----:B------:R-:W-:Y:S06]  /*10330*/  BRA `(.L_x_17866) ;  /* 0x0000000000a87947 */ /* 0x000fec0003800000 */
.L_x_17878:
        /* <DEDUP_REMOVED lines=14> */
.L_x_17892:
[----:B------:R-:W-:Y:S05]  /*10420*/  BSYNC.RECONVERGENT B0 ;  /* 0x0000000000007941 */ /* 0x000fea0003800200 */
.L_x_17891:
[----:B------:R-:W-:Y:S01]  /*10430*/  F2FP.F16.F32.PACK_AB R0, RZ, R0 ;  /* 0x00000000ff00723e */ /* 0x000fe200000000ff */
[----:B------:R-:W-:Y:S06]  /*10440*/  BRA `(.L_x_17866) ;  /* 0x0000000000647947 */ /* 0x000fec0003800000 */
.L_x_17865:
        /* <DEDUP_REMOVED lines=16> */
.L_x_17893:
[----:B------:R-:W-:Y:S01]  /*10550*/  PRMT R0, RZ, 0x7610, R0 ;  /* 0x00007610ff007816 */ /* 0x000fe20000000000 */
[----:B------:R-:W-:Y:S06]  /*10560*/  BRA `(.L_x_17866) ;  /* 0x00000000001c7947 */ /* 0x000fec0003800000 */
.L_x_17890:
[----:B------:R-:W2:Y:S02]  /*10570*/  LDG.E.64 R2, desc[UR36][R2.64] ;  /* 0x0000002402027981 */ /* 0x000ea4000c1e1b00 */
[----:B--2---:R-:W0:Y:S02]  /*10580*/  I2F.U64 R0, R2 ;  /* 0x0000000200007312 */ /* 0x004e240000301000 */
[----:B0-----:R-:W-:Y:S01]  /*10590*/  F2FP.F16.F32.PACK_AB R0, RZ, R0 ;  /* 0x00000000ff00723e */ /* 0x001fe200000000ff */
[----:B------:R-:W-:Y:S06]  /*105a0*/  BRA `(.L_x_17866) ;  /* 0x00000000000c7947 */ /* 0x000fec0003800000 */
.L_x_17889:
[----:B------:R-:W2:Y:S02]  /*105b0*/  LDG.E R2, desc[UR36][R2.64] ;  /* 0x0000002402027981 */ /* 0x000ea4000c1e1900 */
[----:B--2---:R-:W-:-:S04]  /*105c0*/  I2FP.F32.U32 R0, R2 ;  /* 0x0000000200007245 */ /* 0x004fc80000201000 */
[----:B------:R-:W-:-:S07]  /*105d0*/  F2FP.F16.F32.PACK_AB R0, RZ, R0 ;  /* 0x00000000ff00723e */ /* 0x000fce00000000ff */
.L_x_17866:
[----:B-----5:R-:W-:Y:S01]  /*105e0*/  HADD2.F32 R19, -RZ, R19.H0_H0 ;  /* 0x20000013ff137230 */ /* 0x020fe20000004100 */
[----:B------:R-:W-:-:S04]  /*105f0*/  UPRMT UR4, UR43, 0x9910, URZ ;  /* 0x000099102b047896 */ /* 0x000fc800080000ff */
[----:B------:R-:W-:Y:S01]  /*10600*/  FSETP.NEU.FTZ.AND P0, PT, R19, RZ, PT ;  /* 0x000000ff1300720b */ /* 0x000fe20003f1d000 */
[----:B------:R-:W-:-:S12]  /*10610*/  UISETP.GT.AND UP0, UPT, UR4, 0x9, UPT ;  /* 0x000000090400788c */ /* 0x000fd8000bf04270 */
[----:B------:R-:W-:-:S05]  /*10620*/  @!P0 HADD2.F32 R0, -RZ, R0.H0_H0 ;  /* 0x20000000ff008230 */ /* 0x000fca0000004100 */
[----:B------:R-:W-:-:S04]  /*10630*/  FSETP.NEU.OR P0, PT, R0, RZ, P0 ;  /* 0x000000ff0000720b */ /* 0x000fc8000070d400 */
        /* <DEDUP_REMOVED lines=12> */
.L_x_17897:
[----:B------:R-:W-:Y:S01]  /*10700*/  STG.E.U8 desc[UR36][R16.64], R2 ;  /* 0x0000000210007986 */ /* 0x000fe2000c101124 */
[----:B------:R-:W-:Y:S05]  /*10710*/  EXIT ;  /* 0x000000000000794d */ /* 0x000fea0003800000 */
.L_x_17896:
        /* <DEDUP_REMOVED lines=9> */
.L_x_17900:
[----:B------:R-:W-:Y:S01]  /*107b0*/  STG.E desc[UR36][R16.64], R2 ;  /* 0x0000000210007986 */ /* 0x000fe2000c101924 */
[----:B------:R-:W-:Y:S05]  /*107c0*/  EXIT ;  /* 0x000000000000794d */ /* 0x000fea0003800000 */
.L_x_17899:
[----:B------:R-:W-:Y:S01]  /*107d0*/  STG.E.U16 desc[UR36][R16.64], R2 ;  /* 0x0000000210007986 */ /* 0x000fe2000c101524 */
[----:B------:R-:W-:Y:S05]  /*107e0*/  EXIT ;  /* 0x000000000000794d */ /* 0x000fea0003800000 */
.L_x_17895:
        /* <DEDUP_REMOVED lines=9> */
.L_x_17902:
[----:B------:R-:W-:-:S04]  /*10880*/  I2FP.F32.U32 R0, R2 ;  /* 0x0000000200007245 */ /* 0x000fc80000201000 */
[----:B------:R-:W-:-:S05]  /*10890*/  F2FP.F16.F32.PACK_AB R0, RZ, R0 ;  /* 0x00000000ff00723e */ /* 0x000fca00000000ff */
[----:B------:R-:W-:Y:S01]  /*108a0*/  STG.E.U16 desc[UR36][R16.64], R0 ;  /* 0x0000000010007986 */ /* 0x000fe2000c101524 */
[----:B------:R-:W-:Y:S05]  /*108b0*/  EXIT ;  /* 0x000000000000794d */ /* 0x000fea0003800000 */
.L_x_17901:
        /* <DEDUP_REMOVED lines=10> */
.L_x_17904:
[----:B------:R-:W-:-:S04]  /*10960*/  I2FP.F32.U32 R2, R2 ;  /* 0x0000000200027245 */ /* 0x000fc80000201000 */
[----:B------:R-:W-:-:S04]  /*10970*/  F2FP.F16.F32.PACK_AB R3, RZ, R2 ;  /* 0x00000002ff03723e */ /* 0x000fc800000000ff */
[----:B------:R-:W-:-:S05]  /*10980*/  PRMT R3, R3, 0x5410, RZ ;  /* 0x0000541003037816 */ /* 0x000fca00000000ff */
[----:B------:R-:W-:Y:S01]  /*10990*/  STG.E desc[UR36][R16.64], R3 ;  /* 0x0000000310007986 */ /* 0x000fe2000c101924 */
[----:B------:R-:W-:Y:S05]  /*109a0*/  EXIT ;  /* 0x000000000000794d */ /* 0x000fea0003800000 */
.L_x_17903:
[----:B------:R-:W0:Y:S02]  /*109b0*/  I2F.F64.U32 R2, R2 ;  /* 0x0000000200027312 */ /* 0x000e240000201800 */
[----:B0-----:R-:W-:Y:S01]  /*109c0*/  STG.E.64 desc[UR36][R16.64], R2 ;  /* 0x0000000210007986 */ /* 0x001fe2000c101b24 */
[----:B------:R-:W-:Y:S05]  /*109d0*/  EXIT ;  /* 0x000000000000794d */ /* 0x000fea0003800000 */
.L_x_17894:
        /* <DEDUP_REMOVED lines=12> */
.L_x_17908:
        /* <DEDUP_REMOVED lines=16> */
.L_x_17911:
[----:B------:R-:W-:-:S07]  /*10ba0*/  PRMT R8, R0, 0x7610, R8 ;  /* 0x0000761000087816 */ /* 0x000fce0000000008 */
.L_x_17910:
[----:B------:R-:W-:Y:S05]  /*10bb0*/  BSYNC.RECONVERGENT B0 ;  /* 0x0000000000007941 */ /* 0x000fea0003800200 */
.L_x_17909:
[----:B------:R-:W-:Y:S01]  /*10bc0*/  STG.E.U8 desc[UR36][R16.64], R8 ;  /* 0x0000000810007986 */ /* 0x000fe2000c101124 */
[----:B------:R-:W-:Y:S05]  /*10bd0*/  EXIT ;  /* 0x000000000000794d */ /* 0x000fea0003800000 */
.L_x_17907:
        /* <DEDUP_REMOVED lines=16> */
.L_x_17914:
[----:B------:R-:W-:-:S07]  /*10ce0*/  PRMT R8, R0, 0x7610, R8 ;  /* 0x0000761000087816 */ /* 0x000fce0000000008 */
.L_x_17913:
[----:B------:R-:W-:Y:S05]  /*10cf0*/  BSYNC.RECONVERGENT B0 ;  /* 0x0000000000007941 */ /* 0x000fea0003800200 */
.L_x_17912:
[----:B------:R-:W-:Y:S01]  /*10d00*/  STG.E.U8 desc[UR36][R16.64], R8 ;  /* 0x0000000810007986 */ /* 0x000fe2000c101124 */
[----:B------:R-:W-:Y:S05]  /*10d10*/  EXIT ;  /* 0x000000000000794d */ /* 0x000fea0003800000 */
.L_x_17906:
        /* <DEDUP_REMOVED lines=21> */
.L_x_17916:
[----:B------:R-:W-:-:S05]  /*10e70*/  IMAD.MOV.U32 R3, RZ, RZ, RZ ;  /* 0x000000ffff037224 */ /* 0x000fca00078e00ff */
[----:B------:R-:W-:Y:S01]  /*10e80*/  STG.E.64 desc[UR36][R16.64], R2 ;  /* 0x0000000210007986 */ /* 0x000fe2000c101b24 */
[----:B------:R-:W-:Y:S05]  /*10e90*/  EXIT ;  /* 0x000000000000794d */ /* 0x000fea0003800000 */
.L_x_17915:
[----:B------:R-:W-:Y:S01]  /*10ea0*/  STG.E desc[UR36][R16.64], R2 ;  /* 0x0000000210007986 */ /* 0x000fe2000c101924 */
[----:B------:R-:W-:Y:S05]  /*10eb0*/  EXIT ;  /* 0x000000000000794d */ /* 0x000fea0003800000 */
.L_x_17905:
        /* <DEDUP_REMOVED lines=8> */
.L_x_17918:
[----:B------:R-:W-:Y:S01]  /*10f40*/  CS2R R6, SRZ ;  /* 0x0000000000067805 */ /* 0x000fe2000001ff00 */
[----:B------:R-:W0:Y:S04]  /*10f50*/  I2F.F64.U32 R4, R2 ;  /* 0x0000000200047312 */ /* 0x000e280000201800 */
[----:B0-----:R-:W-:Y:S01]  /*10f60*/  STG.E.128 desc[UR36][R16.64], R4 ;  /* 0x0000000410007986 */ /* 0x001fe2000c101d24 */
[----:B------:R-:W-:Y:S05]  /*10f70*/  EXIT ;  /* 0x000000000000794d */ /* 0x000fea0003800000 */
.L_x_17917:
[----:B------:R-:W-:-:S09]  /*10f80*/  UISETP.NE.AND UP0, UPT, UR4, 0xf, UPT ;  /* 0x0000000f0400788c */ /* 0x000fd2000bf05270 */
[----:B------:R-:W-:Y:S05]  /*10f90*/  BRA.U !UP0, `(.L_x_17919) ;  /* 0x0000000108d47547 */ /* 0x000fea000b800000 */
[----:B------:R-:W-:-:S09]  /*10fa0*/  UISETP.NE.AND UP0, UPT, UR4, 0x17, UPT ;  /* 0x000000170400788c */ /* 0x000fd2000bf05270 */
[----:B------:R-:W-:Y:S05]  /*10fb0*/  BRA.U !UP0, `(.L_x_17920) ;  /* 0x0000000108847547 */ /* 0x000fea000b800000 */
[----:B------:R-:W-:-:S09]  /*10fc0*/  UISETP.NE.AND UP0, UPT, UR4, 0x18, UPT ;  /* 0x000000180400788c */ /* 0x000fd2000bf05270 */
[----:B------:R-:W-:Y:S05]  /*10fd0*/  BRA.U !UP0, `(.L_x_17921) ;  /* 0x0000000108447547 */ /* 0x000fea000b800000 */
.L_x_17898:
        /* <DEDUP_REMOVED lines=16> */
.L_x_17922:
[----:B------:R-:W-:Y:S05]  /*110e0*/  EXIT ;  /* 0x000000000000794d */ /* 0x000fea0003800000 */
.L_x_17921:
        /* <DEDUP_REMOVED lines=11> */
.L_x_17924:
[----:B------:R-:W-:Y:S05]  /*111a0*/  BSYNC.RECONVERGENT B0 ;  /* 0x0000000000007941 */ /* 0x000fea0003800200 */
.L_x_17923:
[----:B------:R-:W-:Y:S01]  /*111b0*/  STG.E.U8 desc[UR36][R16.64], R3 ;  /* 0x0000000310007986 */ /* 0x000fe2000c101124 */
[----:B------:R-:W-:Y:S05]  /*111c0*/  EXIT ;  /* 0x000000000000794d */ /* 0x000fea0003800000 */
.L_x_17920:
        /* <DEDUP_REMOVED lines=13> */
.L_x_17925:
[----:B------:R-:W-:Y:S01]  /*112a0*/  IMAD.MOV.U32 R3, RZ, RZ, 0x7f ;  /* 0x0000007fff037424 */ /* 0x000fe200078e00ff */
[----:B------:R-:W-:-:S04]  /*112b0*/  ISETP.GT.U32.AND P0, PT, R5, 0x7f800000, PT ;  /* 0x7f8000000500780c */ /* 0x000fc80003f04070 */
[----:B------:R-:W-:-:S05]  /*112c0*/  SEL R3, R3, 0x7c, P0 ;  /* 0x0000007c03037807 */ /* 0x000fca0000000000 */
[----:B------:R-:W-:Y:S01]  /*112d0*/  STG.E.U8 desc[UR36][R16.64], R3 ;  /* 0x0000000310007986 */ /* 0x000fe2000c101124 */
[----:B------:R-:W-:Y:S05]  /*112e0*/  EXIT ;  /* 0x000000000000794d */ /* 0x000fea0003800000 */
.L_x_17919:
[----:B------:R-:W-:-:S04]  /*112f0*/  I2FP.F32.U32 R0, R2 ;  /* 0x0000000200007245 */ /* 0x000fc80000201000 */
[----:B------:R-:W-:-:S05]  /*11300*/  F2FP.BF16.F32.PACK_AB R0, RZ, R0 ;  /* 0x00000000ff00723e */ /* 0x000fca00000010ff */
[----:B------:R-:W-:Y:S01]  /*11310*/  STG.E.U16 desc[UR36][R16.64], R0 ;  /* 0x0000000010007986 */ /* 0x000fe2000c101524 */
[----:B------:R-:W-:Y:S05]  /*11320*/  EXIT ;  /* 0x000000000000794d */ /* 0x000fea0003800000 */
.L_x_17926:
        /* <DEDUP_REMOVED lines=13> */
.L_x_42863:


//--------------------- .text._ZN2at6native27unrolled_elementwise_kernelINS0_13BinaryFunctorIN3c104HalfES4_bZZZNS0_22logical_or_kernel_cudaERNS_14TensorIteratorEENKUlvE0_clEvENKUlvE6_clEvEUlS4_S4_E_EESt5arrayIPcLm3EELi4E23TrivialOffsetCalculatorILi2EjESE_ILi1EjENS0_6memory12LoadWithCastILi2EEENSH_13StoreWithCastILi1EEEEEviT_T0_T2_T3_T4_T5_ --------------------------
	.section	.text._ZN2at6native27unrolled_elementwise_kernelINS0_13BinaryFunctorIN3c104HalfES4_bZZZNS0_22logical_or_kernel_cudaERNS_14TensorIteratorEENKUlvE0_clEvENKUlvE6_clEvEUlS4_S4_E_EESt5arrayIPcLm3EELi4E23TrivialOffsetCalculatorILi2EjESE_ILi1EjENS0_6memory12LoadWithCastILi2EEENSH_13StoreWithCastILi1EEEEEviT_T0_T2_T3_T4_T5_,"ax",@progbits
	.align	128
        .global         _ZN2at6native27unrolled_elementwise_kernelINS0_13BinaryFunctorIN3c104HalfES4_bZZZNS0_22logical_or_kernel_cudaERNS_14TensorIteratorEENKUlvE0_clEvENKUlvE6_clEvEUlS4_S4_E_EESt5arrayIPcLm3EELi4E23TrivialOffsetCalculatorILi2EjESE_ILi1EjENS0_6memory12LoadWithCastILi2EEENSH_13StoreWithCastILi1EEEEEviT_T0_T2_T3_T4_T5_
        .type           _ZN2at6native27unrolled_elementwise_kernelINS0_13BinaryFunctorIN3c104HalfES4_bZZZNS0_22logical_or_kernel_cudaERNS_14TensorIteratorEENKUlvE0_clEvENKUlvE6_clEvEUlS4_S4_E_EESt5arrayIPcLm3EELi4E23TrivialOffsetCalculatorILi2EjESE_ILi1EjENS0_6memory12LoadWithCastILi2EEENSH_13StoreWithCastILi1EEEEEviT_T0_T2_T3_T4_T5_,@function
        .size           _ZN2at6native27unrolled_elementwise_kernelINS0_13BinaryFunctorIN3c104HalfES4_bZZZNS0_22logical_or_kernel_cudaERNS_14TensorIteratorEENKUlvE0_clEvENKUlvE6_clEvEUlS4_S4_E_EESt5arrayIPcLm3EELi4E23TrivialOffsetCalculatorILi2EjESE_ILi1EjENS0_6memory12LoadWithCastILi2EEENSH_13StoreWithCastILi1EEEEEviT_T0_T2_T3_T4_T5_,(.L_x_42864 - _ZN2at6native27unrolled_elementwise_kernelINS0_13BinaryFunctorIN3c104HalfES4_bZZZNS0_22logical_or_kernel_cudaERNS_14TensorIteratorEENKUlvE0_clEvENKUlvE6_clEvEUlS4_S4_E_EESt5arrayIPcLm3EELi4E23TrivialOffsetCalculatorILi2EjESE_ILi1EjENS0_6memory12LoadWithCastILi2EEENSH_13StoreWithCastILi1EEEEEviT_T0_T2_T3_T4_T5_)
        .other          _ZN2at6native27unrolled_elementwise_kernelINS0_13BinaryFunctorIN3c104HalfES4_bZZZNS0_22logical_or_kernel_cudaERNS_14TensorIteratorEENKUlvE0_clEvENKUlvE6_clEvEUlS4_S4_E_EESt5arrayIPcLm3EELi4E23TrivialOffsetCalculatorILi2EjESE_ILi1EjENS0_6memory12LoadWithCastILi2EEENSH_13StoreWithCastILi1EEEEEviT_T0_T2_T3_T4_T5_,@"STO_CUDA_ENTRY STV_DEFAULT"
_ZN2at6native27unrolled_elementwise_kernelINS0_13BinaryFunctorIN3c104HalfES4_bZZZNS0_22logical_or_kernel_cudaERNS_14TensorIteratorEENKUlvE0_clEvENKUlvE6_clEvEUlS4_S4_E_EESt5arrayIPcLm3EELi4E23TrivialOffsetCalculatorILi2EjESE_ILi1EjENS0_6memory12LoadWithCastILi2EEENSH_13StoreWithCastILi1EEEEEviT_T0_T2_T3_T4_T5_:
.text._ZN2at6native27unrolled_elementwise_kernelINS0_13BinaryFunctorIN3c104HalfES4_bZZZNS0_22logical_or_kernel_cudaERNS_14TensorIteratorEENKUlvE0_clEvENKUlvE6_clEvEUlS4_S4_E_EESt5arrayIPcLm3EELi4E23TrivialOffsetCalculatorILi2EjESE_ILi1EjENS0_6memory12LoadWithCastILi2EEENSH_13StoreWithCastILi1EEEEEviT_T0_T2_T3_T4_T5_:
        /* <DEDUP_REMOVED lines=36> */
.L_x_17932:
[----:B------:R-:W2:Y:S02]  /*0240*/  LDG.E.U8 R4, desc[UR36][R4.64] ;  /* 0x0000002404047981 */ /* 0x000ea4000c1e1100 */
[----:B--2---:R-:W-:-:S04]  /*0250*/  I2FP.F32.U32 R0, R4 ;  /* 0x0000000400007245 */ /* 0x004fc80000201000 */
[----:B------:R-:W-:-:S04]  /*0260*/  F2FP.F16.F32.PACK_AB R0, RZ, R0 ;  /* 0x00000000ff00723e */ /* 0x000fc800000000ff */
[----:B------:R-:W-:Y:S01]  /*0270*/  PRMT R28, R0, 0x7610, R28 ;  /* 0x00007610001c7816 */ /* 0x000fe2000000001c */
[----:B------:R-:W-:Y:S06]  /*0280*/  BRA `(.L_x_17934) ;  /* 0x0000000c00d87947 */ /* 0x000fec0003800000 */
.L_x_17931:
        /* <DEDUP_REMOVED lines=11> */
.L_x_17936:
[----:B------:R-:W2:Y:S02]  /*0340*/  LDG.E R4, desc[UR36][R4.64] ;  /* 0x0000002404047981 */ /* 0x000ea4000c1e1900 */
[----:B--2---:R-:W-:-:S04]  /*0350*/  I2FP.F32.S32 R0, R4 ;  /* 0x0000000400007245 */ /* 0x004fc80000201400 */
[----:B------:R-:W-:-:S04]  /*0360*/  F2FP.F16.F32.PACK_AB R0, RZ, R0 ;  /* 0x00000000ff00723e */ /* 0x000fc800000000ff */
[----:B------:R-:W-:Y:S01]  /*0370*/  PRMT R28, R0, 0x7610, R28 ;  /* 0x00007610001c7816 */ /* 0x000fe2000000001c */
[----:B------:R-:W-:Y:S06]  /*0380*/  BRA `(.L_x_17934) ;  /* 0x0000000c00987947 */ /* 0x000fec0003800000 */
.L_x_17935:
[----:B------:R-:W2:Y:S02]  /*0390*/  LDG.E.U16 R4, desc[UR36][R4.64] ;  /* 0x0000002404047981 */ /* 0x000ea4000c1e1500 */
[----:B--2---:R-:W0:Y:S02]  /*03a0*/  I2F.S16 R0, R4 ;  /* 0x0000000400007306 */ /* 0x004e240000101400 */
[----:B0-----:R-:W-:-:S04]  /*03b0*/  F2FP.F16.F32.PACK_AB R0, RZ, R0 ;  /* 0x00000000ff00723e */ /* 0x001fc800000000ff */
[----:B------:R-:W-:Y:S01]  /*03c0*/  PRMT R28, R0, 0x7610, R28 ;  /* 0x00007610001c7816 */ /* 0x000fe2000000001c */
[----:B------:R-:W-:Y:S06]  /*03d0*/  BRA `(.L_x_17934) ;  /* 0x0000000c00847947 */ /* 0x000fec0003800000 */
.L_x_17930:
        /* <DEDUP_REMOVED lines=9> */
.L_x_17938:
[----:B------:R1:W5:Y:S01]  /*0470*/  LDG.E.U16 R28, desc[UR36][R4.64] ;  /* 0x00000024041c7981 */ /* 0x000362000c1e1500 */
[----:B------:R-:W-:Y:S05]  /*0480*/  BRA `(.L_x_17934) ;  /* 0x0000000c00587947 */ /* 0x000fea0003800000 */
.L_x_17937:
        /* <DEDUP_REMOVED lines=9> */
.L_x_17940:
[----:B------:R0:W5:Y:S01]  /*0520*/  LDG.E.U16 R28, desc[UR36][R4.64] ;  /* 0x00000024041c7981 */ /* 0x000162000c1e1500 */
[----:B------:R-:W-:Y:S05]  /*0530*/  BRA `(.L_x_17934) ;  /* 0x0000000c002c7947 */ /* 0x000fea0003800000 */
.L_x_17939:
        /* <DEDUP_REMOVED lines=13> */
.L_x_17929:
        /* <DEDUP_REMOVED lines=14> */
.L_x_17943:
        /* <DEDUP_REMOVED lines=13> */
.L_x_17942:
        /* <DEDUP_REMOVED lines=27> */
.L_x_17945:
        /* <DEDUP_REMOVED lines=15> */
.L_x_17944:
[----:B------:R-:W2:Y:S02]  /*0a60*/  LDG.E.U16 R0, desc[UR36][R4.64] ;  /* 0x0000002404007981 */ /* 0x000ea4000c1e1500 */
[----:B--2---:R-:W-:-:S05]  /*0a70*/  IMAD.U32 R0, R0, 0x10000, RZ ;  /* 0x0001000000007824 */ /* 0x004fca00078e00ff */
[----:B------:R-:W-:-:S04]  /*0a80*/  F2FP.F16.F32.PACK_AB R0, RZ, R0 ;  /* 0x00000000ff00723e */ /* 0x000fc800000000ff */
[----:B------:R-:W-:Y:S01]  /*0a90*/  PRMT R28, R0, 0x7610, R28 ;  /* 0x00007610001c7816 */ /* 0x000fe2000000001c */
[----:B------:R-:W-:Y:S06]  /*0aa0*/  BRA `(.L_x_17934) ;  /* 0x0000000400d07947 */ /* 0x000fec0003800000 */
.L_x_17941:
        /* <DEDUP_REMOVED lines=13> */
.L_x_17948:
        /* <DEDUP_REMOVED lines=21> */
.L_x_17952:
[----:B------:R-:W-:Y:S05]  /*0cd0*/  BSYNC.RECONVERGENT B1 ;  /* 0x0000000000017941 */ /* 0x000fea0003800200 */
.L_x_17951:
[----:B------:R-:W-:Y:S01]  /*0ce0*/  IMAD.SHL.U32 R0, R0, 0x100000, RZ ;  /* 0x0010000000007824 */ /* 0x000fe200078e00ff */
[----:B------:R-:W-:-:S04]  /*0cf0*/  LEA R3, R3, 0x3b800000, 0x17 ;  /* 0x3b80000003037811 */ /* 0x000fc800078eb8ff */
[----:B------:R-:W-:-:S07]  /*0d00*/  LOP3.LUT R0, R3, R0, R7, 0xfe, !PT ;  /* 0x0000000003007212 */ /* 0x000fce00078efe07 */
.L_x_17950:
[----:B------:R-:W-:Y:S05]  /*0d10*/  BSYNC.RECONVERGENT B0 ;  /* 0x0000000000007941 */ /* 0x000fea0003800200 */
.L_x_17949:
[----:B------:R-:W-:-:S04]  /*0d20*/  F2FP.F16.F32.PACK_AB R0, RZ, R0 ;  /* 0x00000000ff00723e */ /* 0x000fc800000000ff */
[----:B------:R-:W-:Y:S01]  /*0d30*/  PRMT R28, R0, 0x7610, R28 ;  /* 0x00007610001c7816 */ /* 0x000fe2000000001c */
[----:B------:R-:W-:Y:S06]  /*0d40*/  BRA `(.L_x_17934) ;  /* 0x0000000400287947 */ /* 0x000fec0003800000 */
.L_x_17947:
        /* <DEDUP_REMOVED lines=21> */
.L_x_17956:
[----:B------:R-:W-:Y:S05]  /*0ea0*/  BSYNC.RECONVERGENT B1 ;  /* 0x0000000000017941 */ /* 0x000fea0003800200 */
.L_x_17955:
[----:B------:R-:W-:Y:S01]  /*0eb0*/  IMAD.SHL.U32 R0, R0, 0x200000, RZ ;  /* 0x0020000000007824 */ /* 0x000fe200078e00ff */
[----:B------:R-:W-:-:S04]  /*0ec0*/  LEA R3, R3, 0x37800000, 0x17 ;  /* 0x3780000003037811 */ /* 0x000fc800078eb8ff */
[----:B------:R-:W-:-:S07]  /*0ed0*/  LOP3.LUT R0, R3, R0, R7, 0xfe, !PT ;  /* 0x0000000003007212 */ /* 0x000fce00078efe07 */
.L_x_17954:
[----:B------:R-:W-:Y:S05]  /*0ee0*/  BSYNC.RECONVERGENT B0 ;  /* 0x0000000000007941 */ /* 0x000fea0003800200 */
.L_x_17953:
[----:B------:R-:W-:-:S04]  /*0ef0*/  F2FP.F16.F32.PACK_AB R0, RZ, R0 ;  /* 0x00000000ff00723e */ /* 0x000fc800000000ff */
[----:B------:R-:W-:Y:S01]  /*0f00*/  PRMT R28, R0, 0x7610, R28 ;  /* 0x00007610001c7816 */ /* 0x000fe2000000001c */
[----:B------:R-:W-:Y:S06]  /*0f10*/  BRA `(.L_x_17934) ;  /* 0x0000000000b47947 */ /* 0x000fec0003800000 */
.L_x_17946:
[----:B------:R-:W-:-:S09]  /*0f20*/  UISETP.NE.AND UP0, UPT, UR4, 0x1c, UPT ;  /* 0x0000001c0400788c */ /* 0x000fd2000bf05270 */
[----:B------:R-:W-:Y:S05]  /*0f30*/  BRA.U !UP0, `(.L_x_17957) ;  /* 0x00000001089c7547 */ /* 0x000fea000b800000 */
[----:B------:R-:W-:-:S09]  /*0f40*/  UISETP.NE.AND UP0, UPT, UR4, 0x1d, UPT ;  /* 0x0000001d0400788c */ /* 0x000fd2000bf05270 */
[----:B------:R-:W-:Y:S05]  /*0f50*/  BRA.U !UP0, `(.L_x_17958) ;  /* 0x0000000108807547 */ /* 0x000fea000b800000 */
[----:B------:R-:W-:-:S09]  /*0f60*/  UISETP.NE.AND UP0, UPT, UR4, 0x2c, UPT ;  /* 0x0000002c0400788c */ /* 0x000fd2000bf05270 */
[----:B------:R-:W-:Y:S05]  /*0f70*/  BRA.U !UP0, `(.L_x_17959) ;  /* 0x0000000108487547 */ /* 0x000fea000b800000 */
.L_x_17933:
        /* <DEDUP_REMOVED lines=16> */
.L_x_17960:
[----:B------:R-:W-:Y:S01]  /*1080*/  PRMT R28, RZ, 0x7610, R28 ;  /* 0x00007610ff1c7816 */ /* 0x000fe2000000001c */
[----:B------:R-:W-:Y:S06]  /*1090*/  BRA `(.L_x_17934) ;  /* 0x0000000000547947 */ /* 0x000fec0003800000 */
.L_x_17959:
        /* <DEDUP_REMOVED lines=8> */
.L_x_17962:
[----:B------:R-:W-:Y:S05]  /*1120*/  BSYNC.RECONVERGENT B0 ;  /* 0x0000000000007941 */ /* 0x000fea0003800200 */
.L_x_17961:
[----:B------:R-:W-:-:S04]  /*1130*/  F2FP.F16.F32.PACK_AB R0, RZ, R0 ;  /* 0x00000000ff00723e */ /* 0x000fc800000000ff */
[----:B------:R-:W-:Y:S01]  /*1140*/  PRMT R28, R0, 0x7610, R28 ;  /* 0x00007610001c7816 */ /* 0x000fe2000000001c */
[----:B------:R-:W-:Y:S06]  /*1150*/  BRA `(.L_x_17934) ;  /* 0x0000000000247947 */ /* 0x000fec0003800000 */
.L_x_17958:
[----:B------:R-:W2:Y:S02]  /*1160*/  LDG.E.64 R4, desc[UR36][R4.64] ;  /* 0x0000002404047981 */ /* 0x000ea4000c1e1b00 */
[----:B--2---:R-:W0:Y:S02]  /*1170*/  I2F.U64 R0, R4 ;  /* 0x0000000400007312 */ /* 0x004e240000301000 */
[----:B0-----:R-:W-:-:S04]  /*1180*/  F2FP.F16.F32.PACK_AB R0, RZ, R0 ;  /* 0x00000000ff00723e */ /* 0x001fc800000000ff */
[----:B------:R-:W-:Y:S01]  /*1190*/  PRMT R28, R0, 0x7610, R28 ;  /* 0x00007610001c7816 */ /* 0x000fe2000000001c */
[----:B------:R-:W-:Y:S06]  /*11a0*/  BRA `(.L_x_17934) ;  /* 0x0000000000107947 */ /* 0x000fec0003800000 */
.L_x_17957:
[----:B------:R-:W2:Y:S02]  /*11b0*/  LDG.E R4, desc[UR36][R4.64] ;  /* 0x0000002404047981 */ /* 0x000ea4000c1e1900 */
[----:B--2---:R-:W-:-:S04]  /*11c0*/  I2FP.F32.U32 R0, R4 ;  /* 0x0000000400007245 */ /* 0x004fc80000201000 */
[----:B------:R-:W-:-:S04]  /*11d0*/  F2FP.F16.F32.PACK_AB R0, RZ, R0 ;  /* 0x00000000ff00723e */ /* 0x000fc800000000ff */
[----:B------:R-:W-:-:S07]  /*11e0*/  PRMT R28, R0, 0x7610, R28 ;  /* 0x00007610001c7816 */ /* 0x000fce000000001c */
.L_x_17934:
        /* <DEDUP_REMOVED lines=21> */
.L_x_17966:
[----:B------:R-:W2:Y:S02]  /*1340*/  LDG.E.U8 R4, desc[UR36][R4.64] ;  /* 0x0000002404047981 */ /* 0x000ea4000c1e1100 */
[----:B--2---:R-:W-:-:S04]  /*1350*/  I2FP.F32.U32 R0, R4 ;  /* 0x0000000400007245 */ /* 0x004fc80000201000 */
[----:B------:R-:W-:-:S04]  /*1360*/  F2FP.F16.F32.PACK_AB R0, RZ, R0 ;  /* 0x00000000ff00723e */ /* 0x000fc800000000ff */
[----:B------:R-:W-:Y:S01]  /*1370*/  PRMT R25, R0, 0x7610, R25 ;  /* 0x0000761000197816 */ /* 0x000fe20000000019 */
[----:B------:R-:W-:Y:S06]  /*1380*/  BRA `(.L_x_17968) ;  /* 0x0000000c00d87947 */ /* 0x000fec0003800000 */
.L_x_17965:
        /* <DEDUP_REMOVED lines=11> */
.L_x_17970:
[----:B------:R-:W2:Y:S02]  /*1440*/  LDG.E R4, desc[UR36][R4.64] ;  /* 0x0000002404047981 */ /* 0x000ea4000c1e1900 */
[----:B--2---:R-:W-:-:S04]  /*1450*/  I2FP.F32.S32 R0, R4 ;  /* 0x0000000400007245 */ /* 0x004fc80000201400 */
[----:B------:R-:W-:-:S04]  /*1460*/  F2FP.F16.F32.PACK_AB R0, RZ, R0 ;  /* 0x00000000ff00723e */ /* 0x000fc800000000ff */
[----:B------:R-:W-:Y:S01]  /*1470*/  PRMT R25, R0, 0x7610, R25 ;  /* 0x0000761000197816 */ /* 0x000fe20000000019 */
[----:B------:R-:W-:Y:S06]  /*1480*/  BRA `(.L_x_17968) ;  /* 0x0000000c00987947 */ /* 0x000fec0003800000 */
.L_x_17969:
[----:B------:R-:W2:Y:S02]  /*1490*/  LDG.E.U16 R4, desc[UR36][R4.64] ;  /* 0x0000002404047981 */ /* 0x000ea4000c1e1500 */
[----:B--2---:R-:W0:Y:S02]  /*14a0*/  I2F.S16 R0, R4 ;  /* 0x0000000400007306 */ /* 0x004e240000101400 */
[----:B0-----:R-:W-:-:S04]  /*14b0*/  F2FP.F16.F32.PACK_AB R0, RZ, R0 ;  /* 0x00000000ff00723e */ /* 0x001fc800000000ff */
[----:B------:R-:W-:Y:S01]  /*14c0*/  PRMT R25, R0, 0x7610, R25 ;  /* 0x0000761000197816 */ /* 0x000fe20000000019 */
[----:B------:R-:W-:Y:S06]  /*14d0*/  BRA `(.L_x_17968) ;  /* 0x0000000c00847947 */ /* 0x000fec0003800000 */
.L_x_17964:
        /* <DEDUP_REMOVED lines=9> */
.L_x_17972:
[----:B------:R1:W5:Y:S01]  /*1570*/  LDG.E.U16 R25, desc[UR36][R4.64] ;  /* 0x0000002404197981 */ /* 0x000362000c1e1500 */
[----:B------:R-:W-:Y:S05]  /*1580*/  BRA `(.L_x_17968) ;  /* 0x0000000c00587947 */ /* 0x000fea0003800000 */
.L_x_17971:
        /* <DEDUP_REMOVED lines=9> */
.L_x_17974:
[----:B------:R0:W5:Y:S01]  /*1620*/  LDG.E.U16 R25, desc[UR36][R4.64] ;  /* 0x0000002404197981 */ /* 0x000162000c1e1500 */
[----:B------:R-:W-:Y:S05]  /*1630*/  BRA `(.L_x_17968) ;  /* 0x0000000c002c7947 */ /* 0x000fea0003800000 */
.L_x_17973:
        /* <DEDUP_REMOVED lines=13> */
.L_x_17963:
        /* <DEDUP_REMOVED lines=14> */
.L_x_17977:
        /* <DEDUP_REMOVED lines=13> */
.L_x_17976:
        /* <DEDUP_REMOVED lines=27> */
.L_x_17979:
        /* <DEDUP_REMOVED lines=15> */
.L_x_17978:
[----:B------:R-:W2:Y:S02]  /*1b60*/  LDG.E.U16 R0, desc[UR36][R4.64] ;  /* 0x0000002404007981 */ /* 0x000ea4000c1e1500 */
[----:B--2---:R-:W-:-:S05]  /*1b70*/  IMAD.U32 R0, R0, 0x10000, RZ ;  /* 0x0001000000007824 */ /* 0x004fca00078e00ff */
[----:B------:R-:W-:-:S04]  /*1b80*/  F2FP.F16.F32.PACK_AB R0, RZ, R0 ;  /* 0x00000000ff00723e */ /* 0x000fc800000000ff */
[----:B------:R-:W-:Y:S01]  /*1b90*/  PRMT R25, R0, 0x7610, R25 ;  /* 0x0000761000197816 */ /* 0x000fe20000000019 */
[----:B------:R-:W-:Y:S06]  /*1ba0*/  BRA `(.L_x_17968) ;  /* 0x0000000400d07947 */ /* 0x000fec0003800000 */
.L_x_17975:
        /* <DEDUP_REMOVED lines=13> */
.L_x_17982:
        /* <DEDUP_REMOVED lines=21> */
.L_x_17986:
[----:B------:R-:W-:Y:S05]  /*1dd0*/  BSYNC.RECONVERGENT B1 ;  /* 0x0000000000017941 */ /* 0x000fea0003800200 */
.L_x_17985:
[----:B------:R-:W-:Y:S01]  /*1de0*/  IMAD.SHL.U32 R0, R0, 0x100000, RZ ;  /* 0x0010000000007824 */ /* 0x000fe200078e00ff */
[----:B------:R-:W-:-:S04]  /*1df0*/  LEA R3, R3, 0x3b800000, 0x17 ;  /* 0x3b80000003037811 */ /* 0x000fc800078eb8ff */
[----:B------:R-:W-:-:S07]  /*1e00*/  LOP3.LUT R0, R3, R0, R7, 0xfe, !PT ;  /* 0x0000000003007212 */ /* 0x000fce00078efe07 */
.L_x_17984:
[----:B------:R-:W-:Y:S05]  /*1e10*/  BSYNC.RECONVERGENT B0 ;  /* 0x0000000000007941 */ /* 0x000fea0003800200 */
.L_x_17983:
[----:B------:R-:W-:-:S04]  /*1e20*/  F2FP.F16.F32.PACK_AB R0, RZ, R0 ;  /* 0x00000000ff00723e */ /* 0x000fc800000000ff */
[----:B------:R-:W-:Y:S01]  /*1e30*/  PRMT R25, R0, 0x7610, R25 ;  /* 0x0000761000197816 */ /* 0x000fe20000000019 */
[----:B------:R-:W-:Y:S06]  /*1e40*/  BRA `(.L_x_17968) ;  /* 0x0000000400287947 */ /* 0x000fec0003800000 */
.L_x_17981:
        /* <DEDUP_REMOVED lines=21> */
.L_x_17990:
[----:B------:R-:W-:Y:S05]  /*1fa0*/  BSYNC.RECONVERGENT B1 ;  /* 0x0000000000017941 */ /* 0x000fea0003800200 */
.L_x_17989:
[----:B------:R-:W-:Y:S01]  /*1fb0*/  IMAD.SHL.U32 R0, R0, 0x200000, RZ ;  /* 0x0020000000007824 */ /* 0x000fe200078e00ff */
[----:B------:R-:W-:-:S04]  /*1fc0*/  LEA R3, R3, 0x37800000, 0x17 ;  /* 0x3780000003037811 */ /* 0x000fc800078eb8ff */
[----:B------:R-:W-:-:S07]  /*1fd0*/  LOP3.LUT R0, R3, R0, R7, 0xfe, !PT ;  /* 0x0000000003007212 */ /* 0x000fce00078efe07 */
.L_x_17988:
[----:B------:R-:W-:Y:S05]  /*1fe0*/  BSYNC.RECONVERGENT B0 ;  /* 0x0000000000007941 */ /* 0x000fea0003800200 */
.L_x_17987:
[----:B------:R-:W-:-:S04]  /*1ff0*/  F2FP.F16.F32.PACK_AB R0, RZ, R0 ;  /* 0x00000000ff00723e */ /* 0x000fc800000000ff */
[----:B------:R-:W-:Y:S01]  /*2000*/  PRMT R25, R0, 0x7610, R25 ;  /* 0x0000761000197816 */ /* 0x000fe20000000019 */
[----:B------:R-:W-:Y:S06]  /*2010*/  BRA `(.L_x_17968) ;  /* 0x0000000000b47947 */ /* 0x000fec0003800000 */
.L_x_17980:
[----:B------:R-:W-:-:S09]  /*2020*/  UISETP.NE.AND UP0, UPT, UR4, 0x1c, UPT ;  /* 0x0000001c0400788c */ /* 0x000fd2000bf05270 */
[----:B------:R-:W-:Y:S05]  /*2030*/  BRA.U !UP0, `(.L_x_17991) ;  /* 0x00000001089c7547 */ /* 0x000fea000b800000 */
[----:B------:R-:W-:-:S09]  /*2040*/  UISETP.NE.AND UP0, UPT, UR4, 0x1d, UPT ;  /* 0x0000001d0400788c */ /* 0x000fd2000bf05270 */
[----:B------:R-:W-:Y:S05]  /*2050*/  BRA.U !UP0, `(.L_x_17992) ;  /* 0x0000000108807547 */ /* 0x000fea000b800000 */
[----:B------:R-:W-:-:S09]  /*2060*/  UISETP.NE.AND UP0, UPT, UR4, 0x2c, UPT ;  /* 0x0000002c0400788c */ /* 0x000fd2000bf05270 */
[----:B------:R-:W-:Y:S05]  /*2070*/  BRA.U !UP0, `(.L_x_17993) ;  /* 0x0000000108487547 */ /* 0x000fea000b800000 */
.L_x_17967:
        /* <DEDUP_REMOVED lines=16> */
.L_x_17994:
[----:B------:R-:W-:Y:S01]  /*2180*/  PRMT R25, RZ, 0x7610, R25 ;  /* 0x00007610ff197816 */ /* 0x000fe20000000019 */
[----:B------:R-:W-:Y:S06]  /*2190*/  BRA `(.L_x_17968) ;  /* 0x0000000000547947 */ /* 0x000fec0003800000 */
.L_x_17993:
        /* <DEDUP_REMOVED lines=8> */
.L_x_17996:
[----:B------:R-:W-:Y:S05]  /*2220*/  BSYNC.RECONVERGENT B0 ;  /* 0x0000000000007941 */ /* 0x000fea0003800200 */
.L_x_17995:
[----:B------:R-:W-:-:S04]  /*2230*/  F2FP.F16.F32.PACK_AB R0, RZ, R0 ;  /* 0x00000000ff00723e */ /* 0x000fc800000000ff */
[----:B------:R-:W-:Y:S01]  /*2240*/  PRMT R25, R0, 0x7610, R25 ;  /* 0x0000761000197816 */ /* 0x000fe20000000019 */
[----:B------:R-:W-:Y:S06]  /*2250*/  BRA `(.L_x_17968) ;  /* 0x0000000000247947 */ /* 0x000fec0003800000 */
.L_x_17992:
[----:B------:R-:W2:Y:S02]  /*2260*/  LDG.E.64 R4, desc[UR36][R4.64] ;  /* 0x0000002404047981 */ /* 0x000ea4000c1e1b00 */
[----:B--2---:R-:W0:Y:S02]  /*2270*/  I2F.U64 R0, R4 ;  /* 0x0000000400007312 */ /* 0x004e240000301000 */
[----:B0-----:R-:W-:-:S04]  /*2280*/  F2FP.F16.F32.PACK_AB R0, RZ, R0 ;  /* 0x00000000ff00723e */ /* 0x001fc800000000ff */
[----:B------:R-:W-:Y:S01]  /*2290*/  PRMT R25, R0, 0x7610, R25 ;  /* 0x0000761000197816 */ /* 0x000fe20000000019 */
[----:B------:R-:W-:Y:S06]  /*22a0*/  BRA `(.L_x_17968) ;  /* 0x0000000000107947 */ /* 0x000fec0003800000 */
.L_x_17991:
[----:B------:R-:W2:Y:S02]  /*22b0*/  LDG.E R4, desc[UR36][R4.64] ;  /* 0x0000002404047981 */ /* 0x000ea4000c1e1900 */
[----:B--2---:R-:W-:-:S04]  /*22c0*/  I2FP.F32.U32 R0, R4 ;  /* 0x0000000400007245 */ /* 0x004fc80000201000 */
[----:B------:R-:W-:-:S04]  /*22d0*/  F2FP.F16.F32.PACK_AB R0, RZ, R0 ;  /* 0x00000000ff00723e */ /* 0x000fc800000000ff */
[----:B------:R-:W-:-:S07]  /*22e0*/  PRMT R25, R0, 0x7610, R25 ;  /* 0x0000761000197816 */ /* 0x000fce0000000019 */
.L_x_17968:
[----:B------:R-:W-:-:S07]  /*22f0*/  VIADD R19, R17, 0x80 ;  /* 0x0000008011137836 */ /* 0x000fce0000000000 */
.L_x_17928:
[----:B------:R-:W-:Y:S05]  /*2300*/  BSYNC.RECONVERGENT B6 ;  /* 0x0000000000067941 */ /* 0x000fea0003800200 */
.L_x_17927:
        /* <DEDUP_REMOVED lines=27> */
.L_x_18002:
[----:B------:R-:W2:Y:S02]  /*24c0*/  LDG.E.U8 R4, desc[UR36][R4.64] ;  /* 0x0000002404047981 */ /* 0x000ea4000c1e1100 */
[----:B--2---:R-:W-:-:S04]  /*24d0*/  I2FP.F32.U32 R0, R4 ;  /* 0x0000000400007245 */ /* 0x004fc80000201000 */
[----:B------:R-:W-:-:S04]  /*24e0*/  F2FP.F16.F32.PACK_AB R0, RZ, R0 ;  /* 0x00000000ff00723e */ /* 0x000fc800000000ff */
[----:B------:R-:W-:Y:S01]  /*24f0*/  PRMT R26, R0, 0x7610, R26 ;  /* 0x00007610001a7816 */ /* 0x000fe2000000001a */
[----:B------:R-:W-:Y:S06]  /*2500*/  BRA `(.L_x_18004) ;  /* 0x0000000c00d87947 */ /* 0x000fec0003800000 */
.L_x_18001:
        /* <DEDUP_REMOVED lines=11> */
.L_x_18006:
[----:B------:R-:W2:Y:S02]  /*25c0*/  LDG.E R4, desc[UR36][R4.64] ;  /* 0x0000002404047981 */ /* 0x000ea4000c1e1900 */
[----:B--2---:R-:W-:-:S04]  /*25d0*/  I2FP.F32.S32 R0, R4 ;  /* 0x0000000400007245 */ /* 0x004fc80000201400 */
[----:B------:R-:W-:-:S04]  /*25e0*/  F2FP.F16.F32.PACK_AB R0, RZ, R0 ;  /* 0x00000000ff00723e */ /* 0x000fc800000000ff */
[----:B------:R-:W-:Y:S01]  /*25f0*/  PRMT R26, R0, 0x7610, R26 ;  /* 0x00007610001a7816 */ /* 0x000fe2000000001a */
[----:B------:R-:W-:Y:S06]  /*2600*/  BRA `(.L_x_18004) ;  /* 0x0000000c00987947 */ /* 0x000fec0003800000 */
.L_x_18005:
[----:B------:R-:W2:Y:S02]  /*2610*/  LDG.E.U16 R4, desc[UR36][R4.64] ;  /* 0x0000002404047981 */ /* 0x000ea4000c1e1500 */
[----:B--2---:R-:W0:Y:S02]  /*2620*/  I2F.S16 R0, R4 ;  /* 0x0000000400007306 */ /* 0x004e240000101400 */
[----:B0-----:R-:W-:-:S04]  /*2630*/  F2FP.F16.F32.PACK_AB R0, RZ, R0 ;  /* 0x00000000ff00723e */ /* 0x001fc800000000ff */
[----:B------:R-:W-:Y:S01]  /*2640*/  PRMT R26, R0, 0x7610, R26 ;  /* 0x00007610001a7816 */ /* 0x000fe2000000001a */
[----:B------:R-:W-:Y:S06]  /*2650*/  BRA `(.L_x_18004) ;  /* 0x0000000c00847947 */ /* 0x000fec0003800000 */
.L_x_18000:
        /* <DEDUP_REMOVED lines=9> */
.L_x_18008:
[----:B------:R1:W5:Y:S01]  /*26f0*/  LDG.E.U16 R26, desc[UR36][R4.64] ;  /* 0x00000024041a7981 */ /* 0x000362000c1e1500 */
[----:B------:R-:W-:Y:S05]  /*2700*/  BRA `(.L_x_18004) ;  /* 0x0000000c00587947 */ /* 0x000fea0003800000 */
.L_x_18007:
        /* <DEDUP_REMOVED lines=9> */
.L_x_18010:
[----:B------:R0:W5:Y:S01]  /*27a0*/  LDG.E.U16 R26, desc[UR36][R4.64] ;  /* 0x00000024041a7981 */ /* 0x000162000c1e1500 */
[----:B------:R-:W-:Y:S05]  /*27b0*/  BRA `(.L_x_18004) ;  /* 0x0000000c002c7947 */ /* 0x000fea0003800000 */
.L_x_18009:
        /* <DEDUP_REMOVED lines=13> */
.L_x_17999:
        /* <DEDUP_REMOVED lines=14> */
.L_x_18013:
        /* <DEDUP_REMOVED lines=13> */
.L_x_18012:
        /* <DEDUP_REMOVED lines=27> */
.L_x_18015:
        /* <DEDUP_REMOVED lines=15> */
.L_x_18014:
[----:B------:R-:W2:Y:S02]  /*2ce0*/  LDG.E.U16 R0, desc[UR36][R4.64] ;  /* 0x0000002404007981 */ /* 0x000ea4000c1e1500 */
[----:B--2---:R-:W-:-:S05]  /*2cf0*/  IMAD.U32 R0, R0, 0x10000, RZ ;  /* 0x0001000000007824 */ /* 0x004fca00078e00ff */
[----:B------:R-:W-:-:S04]  /*2d00*/  F2FP.F16.F32.PACK_AB R0, RZ, R0 ;  /* 0x00000000ff00723e */ /* 0x000fc800000000ff */
[----:B------:R-:W-:Y:S01]  /*2d10*/  PRMT R26, R0, 0x7610, R26 ;  /* 0x00007610001a7816 */ /* 0x000fe2000000001a */
[----:B------:R-:W-:Y:S06]  /*2d20*/  BRA `(.L_x_18004) ;  /* 0x0000000400d07947 */ /* 0x000fec0003800000 */
.L_x_18011:
        /* <DEDUP_REMOVED lines=13> */
.L_x_18018:
        /* <DEDUP_REMOVED lines=21> */
.L_x_18022:
[----:B------:R-:W-:Y:S05]  /*2f50*/  BSYNC.RECONVERGENT B1 ;  /* 0x0000000000017941 */ /* 0x000fea0003800200 */
.L_x_18021:
[----:B------:R-:W-:Y:S01]  /*2f60*/  IMAD.SHL.U32 R0, R0, 0x100000, RZ ;  /* 0x0010000000007824 */ /* 0x000fe200078e00ff */
[----:B------:R-:W-:-:S04]  /*2f70*/  LEA R3, R3, 0x3b800000, 0x17 ;  /* 0x3b80000003037811 */ /* 0x000fc800078eb8ff */
[----:B------:R-:W-:-:S07]  /*2f80*/  LOP3.LUT R0, R3, R0, R7, 0xfe, !PT ;  /* 0x0000000003007212 */ /* 0x000fce00078efe07 */
.L_x_18020:
[----:B------:R-:W-:Y:S05]  /*2f90*/  BSYNC.RECONVERGENT B0 ;  /* 0x0000000000007941 */ /* 0x000fea0003800200 */
.L_x_18019:
[----:B------:R-:W-:-:S04]  /*2fa0*/  F2FP.F16.F32.PACK_AB R0, RZ, R0 ;  /* 0x00000000ff00723e */ /* 0x000fc800000000ff */
[----:B------:R-:W-:Y:S01]  /*2fb0*/  PRMT R26, R0, 0x7610, R26 ;  /* 0x00007610001a7816 */ /* 0x000fe2000000001a */
[----:B------:R-:W-:Y:S06]  /*2fc0*/  BRA `(.L_x_18004) ;  /* 0x0000000400287947 */ /* 0x000fec0003800000 */
.L_x_18017:
        /* <DEDUP_REMOVED lines=21> */
.L_x_18026:
[----:B------:R-:W-:Y:S05]  /*3120*/  BSYNC.RECONVERGENT B1 ;  /* 0x0000000000017941 */ /* 0x000fea0003800200 */
.L_x_18025:
[----:B------:R-:W-:Y:S01]  /*3130*/  IMAD.SHL.U32 R0, R0, 0x200000, RZ ;  /* 0x0020000000007824 */ /* 0x000fe200078e00ff */
[----:B------:R-:W-:-:S04]  /*3140*/  LEA R3, R3, 0x37800000, 0x17 ;  /* 0x3780000003037811 */ /* 0x000fc800078eb8ff */
[----:B------:R-:W-:-:S07]  /*3150*/  LOP3.LUT R0, R3, R0, R7, 0xfe, !PT ;  /* 0x0000000003007212 */ /* 0x000fce00078efe07 */
.L_x_18024:
[----:B------:R-:W-:Y:S05]  /*3160*/  BSYNC.RECONVERGENT B0 ;  /* 0x0000000000007941 */ /* 0x000fea0003800200 */
.L_x_18023:
[----:B------:R-:W-:-:S04]  /*3170*/  F2FP.F16.F32.PACK_AB R0, RZ, R0 ;  /* 0x00000000ff00723e */ /* 0x000fc800000000ff */
[----:B------:R-:W-:Y:S01]  /*3180*/  PRMT R26, R0, 0x7610, R26 ;  /* 0x00007610001a7816 */ /* 0x000fe2000000001a */
[----:B------:R-:W-:Y:S06]  /*3190*/  BRA `(.L_x_18004) ;  /* 0x0000000000b47947 */ /* 0x000fec0003800000 */
.L_x_18016:
        /* <DEDUP_REMOVED lines=14> */
.L_x_18030:
[----:B------:R-:W-:Y:S05]  /*3280*/  BSYNC.RECONVERGENT B0 ;  /* 0x0000000000007941 */ /* 0x000fea0003800200 */
.L_x_18029:
[----:B------:R-:W-:-:S04]  /*3290*/  F2FP.F16.F32.PACK_AB R0, RZ, R0 ;  /* 0x00000000ff00723e */ /* 0x000fc800000000ff */
[----:B------:R-:W-:Y:S01]  /*32a0*/  PRMT R26, R0, 0x7610, R26 ;  /* 0x00007610001a7816 */ /* 0x000fe2000000001a */
[----:B------:R-:W-:Y:S06]  /*32b0*/  BRA `(.L_x_18004) ;  /* 0x00000000006c7947 */ /* 0x000fec0003800000 */
.L_x_18003:
        /* <DEDUP_REMOVED lines=16> */
.L_x_18031:
[----:B------:R-:W-:Y:S01]  /*33c0*/  PRMT R26, RZ, 0x7610, R26 ;  /* 0x00007610ff1a7816 */ /* 0x000fe2000000001a */
[----:B------:R-:W-:Y:S06]  /*33d0*/  BRA `(.L_x_18004) ;  /* 0x0000000000247947 */ /* 0x000fec0003800000 */
.L_x_18028:
[----:B------:R-:W2:Y:S02]  /*33e0*/  LDG.E.64 R4, desc[UR36][R4.64] ;  /* 0x0000002404047981 */ /* 0x000ea4000c1e1b00 */
[----:B--2---:R-:W0:Y:S02]  /*33f0*/  I2F.U64 R0, R4 ;  /* 0x0000000400007312 */ /* 0x004e240000301000 */
[----:B0-----:R-:W-:-:S04]  /*3400*/  F2FP.F16.F32.PACK_AB R0, RZ, R0 ;  /* 0x00000000ff00723e */ /* 0x001fc800000000ff */
[----:B------:R-:W-:Y:S01]  /*3410*/  PRMT R26, R0, 0x7610, R26 ;  /* 0x00007610001a7816 */ /* 0x000fe2000000001a */
[----:B------:R-:W-:Y:S06]  /*3420*/  BRA `(.L_x_18004) ;  /* 0x0000000000107947 */ /* 0x000fec0003800000 */
.L_x_18027:
[----:B------:R-:W2:Y:S02]  /*3430*/  LDG.E R4, desc[UR36][R4.64] ;  /* 0x0000002404047981 */ /* 0x000ea4000c1e1900 */
[----:B--2---:R-:W-:-:S04]  /*3440*/  I2FP.F32.U32 R0, R4 ;  /* 0x0000000400007245 */ /* 0x004fc80000201000 */
[----:B------:R-:W-:-:S04]  /*3450*/  F2FP.F16.F32.PACK_AB R0, RZ, R0 ;  /* 0x00000000ff00723e */ /* 0x000fc800000000ff */
[----:B------:R-:W-:-:S07]  /*3460*/  PRMT R26, R0, 0x7610, R26 ;  /* 0x00007610001a7816 */ /* 0x000fce000000001a */
.L_x_18004:
        /* <DEDUP_REMOVED lines=21> */
.L_x_18035:
[----:B------:R-:W2:Y:S02]  /*35c0*/  LDG.E.U8 R4, desc[UR36][R4.64] ;  /* 0x0000002404047981 */ /* 0x000ea4000c1e1100 */
[----:B--2---:R-:W-:-:S04]  /*35d0*/  I2FP.F32.U32 R0, R4 ;  /* 0x0000000400007245 */ /* 0x004fc80000201000 */
[----:B------:R-:W-:-:S04]  /*35e0*/  F2FP.F16.F32.PACK_AB R0, RZ, R0 ;  /* 0x00000000ff00723e */ /* 0x000fc800000000ff */
[----:B------:R-:W-:Y:S01]  /*35f0*/  PRMT R27, R0, 0x7610, R27 ;  /* 0x00007610001b7816 */ /* 0x000fe2000000001b */
[----:B------:R-:W-:Y:S06]  /*3600*/  BRA `(.L_x_18037) ;  /* 0x0000000c00d87947 */ /* 0x000fec0003800000 */
.L_x_18034:
        /* <DEDUP_REMOVED lines=11> */
.L_x_18039:
[----:B------:R-:W2:Y:S02]  /*36c0*/  LDG.E R4, desc[UR36][R4.64] ;  /* 0x0000002404047981 */ /* 0x000ea4000c1e1900 */
[----:B--2---:R-:W-:-:S04]  /*36d0*/  I2FP.F32.S32 R0, R4 ;  /* 0x0000000400007245 */ /* 0x004fc80000201400 */
[----:B------:R-:W-:-:S04]  /*36e0*/  F2FP.F16.F32.PACK_AB R0, RZ, R0 ;  /* 0x00000000ff00723e */ /* 0x000fc800000000ff */
[----:B------:R-:W-:Y:S01]  /*36f0*/  PRMT R27, R0, 0x7610, R27 ;  /* 0x00007610001b7816 */ /* 0x000fe2000000001b */
[----:B------:R-:W-:Y:S06]  /*3700*/  BRA `(.L_x_18037) ;  /* 0x0000000c00987947 */ /* 0x000fec0003800000 */
.L_x_18038:
[----:B------:R-:W2:Y:S02]  /*3710*/  LDG.E.U16 R4, desc[UR36][R4.64] ;  /* 0x0000002404047981 */ /* 0x000ea4000c1e1500 */
[----:B--2---:R-:W0:Y:S02]  /*3720*/  I2F.S16 R0, R4 ;  /* 0x0000000400007306 */ /* 0x004e240000101400 */
[----:B0-----:R-:W-:-:S04]  /*3730*/  F2FP.F16.F32.PACK_AB R0, RZ, R0 ;  /* 0x00000000ff00723e */ /* 0x001fc800000000ff */
[----:B------:R-:W-:Y:S01]  /*3740*/  PRMT R27, R0, 0x7610, R27 ;  /* 0x00007610001b7816 */ /* 0x000fe2000000001b */
[----:B------:R-:W-:Y:S06]  /*3750*/  BRA `(.L_x_18037) ;  /* 0x0000000c00847947 */ /* 0x000fec0003800000 */
.L_x_18033:
        /* <DEDUP_REMOVED lines=9> */
.L_x_18041:
[----:B------:R1:W5:Y:S01]  /*37f0*/  LDG.E.U16 R27, desc[UR36][R4.64] ;  /* 0x00000024041b7981 */ /* 0x000362000c1e1500 */
[----:B------:R-:W-:Y:S05]  /*3800*/  BRA `(.L_x_18037) ;  /* 0x0000000c00587947 */ /* 0x000fea0003800000 */
.L_x_18040:
        /* <DEDUP_REMOVED lines=9> */
.L_x_18043:
[----:B------:R0:W5:Y:S01]  /*38a0*/  LDG.E.U16 R27, desc[UR36][R4.64] ;  /* 0x00000024041b7981 */ /* 0x000162000c1e1500 */
[----:B------:R-:W-:Y:S05]  /*38b0*/  BRA `(.L_x_18037) ;  /* 0x0000000c002c7947 */ /* 0x000fea0003800000 */
.L_x_18042:
        /* <DEDUP_REMOVED lines=13> */
.L_x_18032:
        /* <DEDUP_REMOVED lines=14> */
.L_x_18046:
        /* <DEDUP_REMOVED lines=13> */
.L_x_18045:
        /* <DEDUP_REMOVED lines=27> */
.L_x_18048:
        /* <DEDUP_REMOVED lines=15> */
.L_x_18047:
[----:B------:R-:W2:Y:S02]  /*3de0*/  LDG.E.U16 R0, desc[UR36][R4.64] ;  /* 0x0000002404007981 */ /* 0x000ea4000c1e1500 */
[----:B--2---:R-:W-:-:S05]  /*3df0*/  IMAD.U32 R0, R0, 0x10000, RZ ;  /* 0x0001000000007824 */ /* 0x004fca00078e00ff */
[----:B------:R-:W-:-:S04]  /*3e00*/  F2FP.F16.F32.PACK_AB R0, RZ, R0 ;  /* 0x00000000ff00723e */ /* 0x000fc800000000ff */
[----:B------:R-:W-:Y:S01]  /*3e10*/  PRMT R27, R0, 0x7610, R27 ;  /* 0x00007610001b7816 */ /* 0x000fe2000000001b */
[----:B------:R-:W-:Y:S06]  /*3e20*/  BRA `(.L_x_18037) ;  /* 0x0000000400d07947 */ /* 0x000fec0003800000 */
.L_x_18044:
        /* <DEDUP_REMOVED lines=13> */
.L_x_18051:
        /* <DEDUP_REMOVED lines=21> */
.L_x_18055:
[----:B------:R-:W-:Y:S05]  /*4050*/  BSYNC.RECONVERGENT B1 ;  /* 0x0000000000017941 */ /* 0x000fea0003800200 */
.L_x_18054:
[----:B------:R-:W-:Y:S01]  /*4060*/  IMAD.SHL.U32 R0, R0, 0x100000, RZ ;  /* 0x0010000000007824 */ /* 0x000fe200078e00ff */
[----:B------:R-:W-:-:S04]  /*4070*/  LEA R3, R3, 0x3b800000, 0x17 ;  /* 0x3b80000003037811 */ /* 0x000fc800078eb8ff */
[----:B------:R-:W-:-:S07]  /*4080*/  LOP3.LUT R0, R3, R0, R7, 0xfe, !PT ;  /* 0x0000000003007212 */ /* 0x000fce00078efe07 */
.L_x_18053:
[----:B------:R-:W-:Y:S05]  /*4090*/  BSYNC.RECONVERGENT B0 ;  /* 0x0000000000007941 */ /* 0x000fea0003800200 */
.L_x_18052:
[----:B------:R-:W-:-:S04]  /*40a0*/  F2FP.F16.F32.PACK_AB R0, RZ, R0 ;  /* 0x00000000ff00723e */ /* 0x000fc800000000ff */
[----:B------:R-:W-:Y:S01]  /*40b0*/  PRMT R27, R0, 0x7610, R27 ;  /* 0x00007610001b7816 */ /* 0x000fe2000000001b */
[----:B------:R-:W-:Y:S06]  /*40c0*/  BRA `(.L_x_18037) ;  /* 0x0000000400287947 */ /* 0x000fec0003800000 */
.L_x_18050:
        /* <DEDUP_REMOVED lines=21> */
.L_x_18059:
[----:B------:R-:W-:Y:S05]  /*4220*/  BSYNC.RECONVERGENT B1 ;  /* 0x0000000000017941 */ /* 0x000fea0003800200 */
.L_x_18058:
[----:B------:R-:W-:Y:S01]  /*4230*/  IMAD.SHL.U32 R0, R0, 0x200000, RZ ;  /* 0x0020000000007824 */ /* 0x000fe200078e00ff */
[----:B------:R-:W-:-:S04]  /*4240*/  LEA R3, R3, 0x37800000, 0x17 ;  /* 0x3780000003037811 */ /* 0x000fc800078eb8ff */
[----:B------:R-:W-:-:S07]  /*4250*/  LOP3.LUT R0, R3, R0, R7, 0xfe, !PT ;  /* 0x0000000003007212 */ /* 0x000fce00078efe07 */
.L_x_18057:
[----:B------:R-:W-:Y:S05]  /*4260*/  BSYNC.RECONVERGENT B0 ;  /* 0x0000000000007941 */ /* 0x000fea0003800200 */
.L_x_18056:
[----:B------:R-:W-:-:S04]  /*4270*/  F2FP.F16.F32.PACK_AB R0, RZ, R0 ;  /* 0x00000000ff00723e */ /* 0x000fc800000000ff */
[----:B------:R-:W-:Y:S01]  /*4280*/  PRMT R27, R0, 0x7610, R27 ;  /* 0x00007610001b7816 */ /* 0x000fe2000000001b */
[----:B------:R-:W-:Y:S06]  /*4290*/  BRA `(.L_x_18037) ;  /* 0x0000000000b47947 */ /* 0x000fec0003800000 */
.L_x_18049:
        /* <DEDUP_REMOVED lines=14> */
.L_x_18063:
[----:B------:R-:W-:Y:S05]  /*4380*/  BSYNC.RECONVERGENT B0 ;  /* 0x0000000000007941 */ /* 0x000fea0003800200 */
.L_x_18062:
[----:B------:R-:W-:-:S04]  /*4390*/  F2FP.F16.F32.PACK_AB R0, RZ, R0 ;  /* 0x00000000ff00723e */ /* 0x000fc800000000ff */
[----:B------:R-:W-:Y:S01]  /*43a0*/  PRMT R27, R0, 0x7610, R27 ;  /* 0x00007610001b7816 */ /* 0x000fe2000000001b */
[----:B------:R-:W-:Y:S06]  /*43b0*/  BRA `(.L_x_18037) ;  /* 0x00000000006c7947 */ /* 0x000fec0003800000 */
.L_x_18036:
        /* <DEDUP_REMOVED lines=16> */
.L_x_18064:
[----:B------:R-:W-:Y:S01]  /*44c0*/  PRMT R27, RZ, 0x7610, R27 ;  /* 0x00007610ff1b7816 */ /* 0x000fe2000000001b */
[----:B------:R-:W-:Y:S06]  /*44d0*/  BRA `(.L_x_18037) ;  /* 0x0000000000247947 */ /* 0x000fec0003800000 */
.L_x_18061:
[----:B------:R-:W2:Y:S02]  /*44e0*/  LDG.E.64 R4, desc[UR36][R4.64] ;  /* 0x0000002404047981 */ /* 0x000ea4000c1e1b00 */
[----:B--2---:R-:W0:Y:S02]  /*44f0*/  I2F.U64 R0, R4 ;  /* 0x0000000400007312 */ /* 0x004e240000301000 */
[----:B0-----:R-:W-:-:S04]  /*4500*/  F2FP.F16.F32.PACK_AB R0, RZ, R0 ;  /* 0x00000000ff00723e */ /* 0x001fc800000000ff */
[----:B------:R-:W-:Y:S01]  /*4510*/  PRMT R27, R0, 0x7610, R27 ;  /* 0x00007610001b7816 */ /* 0x000fe2000000001b */
[----:B------:R-:W-:Y:S06]  /*4520*/  BRA `(.L_x_18037) ;  /* 0x0000000000107947 */ /* 0x000fec0003800000 */
.L_x_18060:
[----:B------:R-:W2:Y:S02]  /*4530*/  LDG.E R4, desc[UR36][R4.64] ;  /* 0x0000002404047981 */ /* 0x000ea4000c1e1900 */
[----:B--2---:R-:W-:-:S04]  /*4540*/  I2FP.F32.U32 R0, R4 ;  /* 0x0000000400007245 */ /* 0x004fc80000201000 */
[----:B------:R-:W-:-:S04]  /*4550*/  F2FP.F16.F32.PACK_AB R0, RZ, R0 ;  /* 0x00000000ff00723e */ /* 0x000fc800000000ff */
[----:B------:R-:W-:-:S07]  /*4560*/  PRMT R27, R0, 0x7610, R27 ;  /* 0x00007610001b7816 */ /* 0x000fce000000001b */
.L_x_18037:
[----:B------:R-:W-:-:S07]  /*4570*/  VIADD R19, R19, 0x80 ;  /* 0x0000008013137836 */ /* 0x000fce0000000000 */
.L_x_17998:
[----:B------:R-:W-:Y:S05]  /*4580*/  BSYNC.RECONVERGENT B6 ;  /* 0x0000000000067941 */ /* 0x000fea0003800200 */
.L_x_17997:
        /* <DEDUP_REMOVED lines=27> */
.L_x_18070:
[----:B------:R-:W2:Y:S02]  /*4740*/  LDG.E.U8 R4, desc[UR36][R4.64] ;  /* 0x0000002404047981 */ /* 0x000ea4000c1e1100 */
[----:B--2---:R-:W-:-:S04]  /*4750*/  I2FP.F32.U32 R0, R4 ;  /* 0x0000000400007245 */ /* 0x004fc80000201000 */
[----:B------:R-:W-:-:S04]  /*4760*/  F2FP.F16.F32.PACK_AB R0, RZ, R0 ;  /* 0x00000000ff00723e */ /* 0x000fc800000000ff */
[----:B------:R-:W-:Y:S01]  /*4770*/  PRMT R23, R0, 0x7610, R23 ;  /* 0x0000761000177816 */ /* 0x000fe20000000017 */
[----:B------:R-:W-:Y:S06]  /*4780*/  BRA `(.L_x_18072) ;  /* 0x0000000c00d87947 */ /* 0x000fec0003800000 */
.L_x_18069:
        /* <DEDUP_REMOVED lines=11> */
.L_x_18074:
[----:B------:R-:W2:Y:S02]  /*4840*/  LDG.E R4, desc[UR36][R4.64] ;  /* 0x0000002404047981 */ /* 0x000ea4000c1e1900 */
[----:B--2---:R-:W-:-:S04]  /*4850*/  I2FP.F32.S32 R0, R4 ;  /* 0x0000000400007245 */ /* 0x004fc80000201400 */
[----:B------:R-:W-:-:S04]  /*4860*/  F2FP.F16.F32.PACK_AB R0, RZ, R0 ;  /* 0x00000000ff00723e */ /* 0x000fc800000000ff */
[----:B------:R-:W-:Y:S01]  /*4870*/  PRMT R23, R0, 0x7610, R23 ;  /* 0x0000761000177816 */ /* 0x000fe20000000017 */
[----:B------:R-:W-:Y:S06]  /*4880*/  BRA `(.L_x_18072) ;  /* 0x0000000c00987947 */ /* 0x000fec0003800000 */
.L_x_18073:
[----:B------:R-:W2:Y:S02]  /*4890*/  LDG.E.U16 R4, desc[UR36][R4.64] ;  /* 0x0000002404047981 */ /* 0x000ea4000c1e1500 */
[----:B--2---:R-:W0:Y:S02]  /*48a0*/  I2F.S16 R0, R4 ;  /* 0x0000000400007306 */ /* 0x004e240000101400 */
[----:B0-----:R-:W-:-:S04]  /*48b0*/  F2FP.F16.F32.PACK_AB R0, RZ, R0 ;  /* 0x00000000ff00723e */ /* 0x001fc800000000ff */
[----:B------:R-:W-:Y:S01]  /*48c0*/  PRMT R23, R0, 0x7610, R23 ;  /* 0x0000761000177816 */ /* 0x000fe20000000017 */
[----:B------:R-:W-:Y:S06]  /*48d0*/  BRA `(.L_x_18072) ;  /* 0x0000000c00847947 */ /* 0x000fec0003800000 */
.L_x_18068:
        /* <DEDUP_REMOVED lines=9> */
.L_x_18076:
[----:B------:R1:W5:Y:S01]  /*4970*/  LDG.E.U16 R23, desc[UR36][R4.64] ;  /* 0x0000002404177981 */ /* 0x000362000c1e1500 */
[----:B------:R-:W-:Y:S05]  /*4980*/  BRA `(.L_x_18072) ;  /* 0x0000000c00587947 */ /* 0x000fea0003800000 */
.L_x_18075:
        /* <DEDUP_REMOVED lines=9> */
.L_x_18078:
[----:B------:R0:W5:Y:S01]  /*4a20*/  LDG.E.U16 R23, desc[UR36][R4.64] ;  /* 0x0000002404177981 */ /* 0x000162000c1e1500 */
[----:B------:R-:W-:Y:S05]  /*4a30*/  BRA `(.L_x_18072) ;  /* 0x0000000c002c7947 */ /* 0x000fea0003800000 */
.L_x_18077:
        /* <DEDUP_REMOVED lines=13> */
.L_x_18067:
        /* <DEDUP_REMOVED lines=14> */
.L_x_18081:
        /* <DEDUP_REMOVED lines=13> */
.L_x_18080:
        /* <DEDUP_REMOVED lines=27> */
.L_x_18083:
        /* <DEDUP_REMOVED lines=15> */
.L_x_18082:
[----:B------:R-:W2:Y:S02]  /*4f60*/  LDG.E.U16 R0, desc[UR36][R4.64] ;  /* 0x0000002404007981 */ /* 0x000ea4000c1e1500 */
[----:B--2---:R-:W-:-:S05]  /*4f70*/  IMAD.U32 R0, R0, 0x10000, RZ ;  /* 0x0001000000007824 */ /* 0x004fca00078e00ff */
[----:B------:R-:W-:-:S04]  /*4f80*/  F2FP.F16.F32.PACK_AB R0, RZ, R0 ;  /* 0x00000000ff00723e */ /* 0x000fc800000000ff */
[----:B------:R-:W-:Y:S01]  /*4f90*/  PRMT R23, R0, 0x7610, R23 ;  /* 0x0000761000177816 */ /* 0x000fe20000000017 */
[----:B------:R-:W-:Y:S06]  /*4fa0*/  BRA `(.L_x_18072) ;  /* 0x0000000400d07947 */ /* 0x000fec0003800000 */
.L_x_18079:
        /* <DEDUP_REMOVED lines=13> */
.L_x_18086:
        /* <DEDUP_REMOVED lines=21> */
.L_x_18090:
[----:B------:R-:W-:Y:S05]  /*51d0*/  BSYNC.RECONVERGENT B1 ;  /* 0x0000000000017941 */ /* 0x000fea0003800200 */
.L_x_18089:
[----:B------:R-:W-:Y:S01]  /*51e0*/  IMAD.SHL.U32 R0, R0, 0x100000, RZ ;  /* 0x0010000000007824 */ /* 0x000fe200078e00ff */
[----:B------:R-:W-:-:S04]  /*51f0*/  LEA R3, R3, 0x3b800000, 0x17 ;  /* 0x3b80000003037811 */ /* 0x000fc800078eb8ff */
[----:B------:R-:W-:-:S07]  /*5200*/  LOP3.LUT R0, R3, R0, R7, 0xfe, !PT ;  /* 0x0000000003007212 */ /* 0x000fce00078efe07 */
.L_x_18088:
[----:B------:R-:W-:Y:S05]  /*5210*/  BSYNC.RECONVERGENT B0 ;  /* 0x0000000000007941 */ /* 0x000fea0003800200 */
.L_x_18087:
[----:B------:R-:W-:-:S04]  /*5220*/  F2FP.F16.F32.PACK_AB R0, RZ, R0 ;  /* 0x00000000ff00723e */ /* 0x000fc800000000ff */
[----:B------:R-:W-:Y:S01]  /*5230*/  PRMT R23, R0, 0x7610, R23 ;  /* 0x0000761000177816 */ /* 0x000fe20000000017 */
[----:B------:R-:W-:Y:S06]  /*5240*/  BRA `(.L_x_18072) ;  /* 0x0000000400287947 */ /* 0x000fec0003800000 */
.L_x_18085:
        /* <DEDUP_REMOVED lines=21> */
.L_x_18094:
[----:B------:R-:W-:Y:S05]  /*53a0*/  BSYNC.RECONVERGENT B1 ;  /* 0x0000000000017941 */ /* 0x000fea0003800200 */
.L_x_18093:
[----:B------:R-:W-:Y:S01]  /*53b0*/  IMAD.SHL.U32 R0, R0, 0x200000, RZ ;  /* 0x0020000000007824 */ /* 0x000fe200078e00ff */
[----:B------:R-:W-:-:S04]  /*53c0*/  LEA R3, R3, 0x37800000, 0x17 ;  /* 0x3780000003037811 */ /* 0x000fc800078eb8ff */
[----:B------:R-:W-:-:S07]  /*53d0*/  LOP3.LUT R0, R3, R0, R7, 0xfe, !PT ;  /* 0x0000000003007212 */ /* 0x000fce00078efe07 */
.L_x_18092:
[----:B------:R-:W-:Y:S05]  /*53e0*/  BSYNC.RECONVERGENT B0 ;  /* 0x0000000000007941 */ /* 0x000fea0003800200 */
.L_x_18091:
[----:B------:R-:W-:-:S04]  /*53f0*/  F2FP.F16.F32.PACK_AB R0, RZ, R0 ;  /* 0x00000000ff00723e */ /* 0x000fc800000000ff */
[----:B------:R-:W-:Y:S01]  /*5400*/  PRMT R23, R0, 0x7610, R23 ;  /* 0x0000761000177816 */ /* 0x000fe20000000017 */
[----:B------:R-:W-:Y:S06]  /*5410*/  BRA `(.L_x_18072) ;  /* 0x0000000000b47947 */ /* 0x000fec0003800000 */
.L_x_18084:
        /* <DEDUP_REMOVED lines=14> */
.L_x_18098:
[----:B------:R-:W-:Y:S05]  /*5500*/  BSYNC.RECONVERGENT B0 ;  /* 0x0000000000007941 */ /* 0x000fea0003800200 */
.L_x_18097:
[----:B------:R-:W-:-:S04]  /*5510*/  F2FP.F16.F32.PACK_AB R0, RZ, R0 ;  /* 0x00000000ff00723e */ /* 0x000fc800000000ff */
[----:B------:R-:W-:Y:S01]  /*5520*/  PRMT R23, R0, 0x7610, R23 ;  /* 0x0000761000177816 */ /* 0x000fe20000000017 */
[----:B------:R-:W-:Y:S06]  /*5530*/  BRA `(.L_x_18072) ;  /* 0x00000000006c7947 */ /* 0x000fec0003800000 */
.L_x_18071:
        /* <DEDUP_REMOVED lines=16> */
.L_x_18099:
[----:B------:R-:W-:Y:S01]  /*5640*/  PRMT R23, RZ, 0x7610, R23 ;  /* 0x00007610ff177816 */ /* 0x000fe20000000017 */
[----:B------:R-:W-:Y:S06]  /*5650*/  BRA `(.L_x_18072) ;  /* 0x0000000000247947 */ /* 0x000fec0003800000 */
.L_x_18096:
[----:B------:R-:W2:Y:S02]  /*5660*/  LDG.E.64 R4, desc[UR36][R4.64] ;  /* 0x0000002404047981 */ /* 0x000ea4000c1e1b00 */
[----:B--2---:R-:W0:Y:S02]  /*5670*/  I2F.U64 R0, R4 ;  /* 0x0000000400007312 */ /* 0x004e240000301000 */
[----:B0-----:R-:W-:-:S04]  /*5680*/  F2FP.F16.F32.PACK_AB R0, RZ, R0 ;  /* 0x00000000ff00723e */ /* 0x001fc800000000ff */
[----:B------:R-:W-:Y:S01]  /*5690*/  PRMT R23, R0, 0x7610, R23 ;  /* 0x0000761000177816 */ /* 0x000fe20000000017 */
[----:B------:R-:W-:Y:S06]  /*56a0*/  BRA `(.L_x_18072) ;  /* 0x0000000000107947 */ /* 0x000fec0003800000 */
.L_x_18095:
[----:B------:R-:W2:Y:S02]  /*56b0*/  LDG.E R4, desc[UR36][R4.64] ;  /* 0x0000002404047981 */ /* 0x000ea4000c1e1900 */
[----:B--2---:R-:W-:-:S04]  /*56c0*/  I2FP.F32.U32 R0, R4 ;  /* 0x0000000400007245 */ /* 0x004fc80000201000 */
[----:B------:R-:W-:-:S04]  /*56d0*/  F2FP.F16.F32.PACK_AB R0, RZ, R0 ;  /* 0x00000000ff00723e */ /* 0x000fc800000000ff */
[----:B------:R-:W-:-:S07]  /*56e0*/  PRMT R23, R0, 0x7610, R23 ;  /* 0x0000761000177816 */ /* 0x000fce0000000017 */
.L_x_18072:
        /* <DEDUP_REMOVED lines=22> */
.L_x_18103:
[----:B------:R-:W2:Y:S02]  /*5850*/  LDG.E.U8 R4, desc[UR36][R4.64] ;  /* 0x0000002404047981 */ /* 0x000ea4000c1e1100 */
[----:B--2---:R-:W-:-:S04]  /*5860*/  I2FP.F32.U32 R0, R4 ;  /* 0x0000000400007245 */ /* 0x004fc80000201000 */
[----:B------:R-:W-:-:S04]  /*5870*/  F2FP.F16.F32.PACK_AB R0, RZ, R0 ;  /* 0x00000000ff00723e */ /* 0x000fc800000000ff */
[----:B------:R-:W-:Y:S01]  /*5880*/  PRMT R24, R0, 0x7610, R24 ;  /* 0x0000761000187816 */ /* 0x000fe20000000018 */
[----:B------:R-:W-:Y:S06]  /*5890*/  BRA `(.L_x_18105) ;  /* 0x0000000c00d87947 */ /* 0x000fec0003800000 */
.L_x_18102:
        /* <DEDUP_REMOVED lines=11> */
.L_x_18107:
[----:B------:R-:W2:Y:S02]  /*5950*/  LDG.E R4, desc[UR36][R4.64] ;  /* 0x0000002404047981 */ /* 0x000ea4000c1e1900 */
[----:B--2---:R-:W-:-:S04]  /*5960*/  I2FP.F32.S32 R0, R4 ;  /* 0x0000000400007245 */ /* 0x004fc80000201400 */
[----:B------:R-:W-:-:S04]  /*5970*/  F2FP.F16.F32.PACK_AB R0, RZ, R0 ;  /* 0x00000000ff00723e */ /* 0x000fc800000000ff */
[----:B------:R-:W-:Y:S01]  /*5980*/  PRMT R24, R0, 0x7610, R24 ;  /* 0x0000761000187816 */ /* 0x000fe20000000018 */
[----:B------:R-:W-:Y:S06]  /*5990*/  BRA `(.L_x_18105) ;  /* 0x0000000c00987947 */ /* 0x000fec0003800000 */
.L_x_18106:
[----:B------:R-:W2:Y:S02]  /*59a0*/  LDG.E.U16 R4, desc[UR36][R4.64] ;  /* 0x0000002404047981 */ /* 0x000ea4000c1e1500 */
[----:B--2---:R-:W0:Y:S02]  /*59b0*/  I2F.S16 R0, R4 ;  /* 0x0000000400007306 */ /* 0x004e240000101400 */
[----:B0-----:R-:W-:-:S04]  /*59c0*/  F2FP.F16.F32.PACK_AB R0, RZ, R0 ;  /* 0x00000000ff00723e */ /* 0x001fc800000000ff */
[----:B------:R-:W-:Y:S01]  /*59d0*/  PRMT R24, R0, 0x7610, R24 ;  /* 0x0000761000187816 */ /* 0x000fe20000000018 */
[----:B------:R-:W-:Y:S06]  /*59e0*/  BRA `(.L_x_18105) ;  /* 0x0000000c00847947 */ /* 0x000fec0003800000 */
.L_x_18101:
        /* <DEDUP_REMOVED lines=9> */
.L_x_18109:
[----:B------:R1:W5:Y:S01]  /*5a80*/  LDG.E.U16 R24, desc[UR36][R4.64] ;  /* 0x0000002404187981 */ /* 0x000362000c1e1500 */
[----:B------:R-:W-:Y:S05]  /*5a90*/  BRA `(.L_x_18105) ;  /* 0x0000000c00587947 */ /* 0x000fea0003800000 */
.L_x_18108:
        /* <DEDUP_REMOVED lines=9> */
.L_x_18111:
[----:B------:R0:W5:Y:S01]  /*5b30*/  LDG.E.U16 R24, desc[UR36][R4.64] ;  /* 0x0000002404187981 */ /* 0x000162000c1e1500 */
[----:B------:R-:W-:Y:S05]  /*5b40*/  BRA `(.L_x_18105) ;  /* 0x0000000c002c7947 */ /* 0x000fea0003800000 */
.L_x_18110:
        /* <DEDUP_REMOVED lines=13> */
.L_x_18100:
        /* <DEDUP_REMOVED lines=14> */
.L_x_18114:
        /* <DEDUP_REMOVED lines=13> */
.L_x_18113:
        /* <DEDUP_REMOVED lines=27> */
.L_x_18116:
        /* <DEDUP_REMOVED lines=15> */
.L_x_18115:
[----:B------:R-:W2:Y:S02]  /*6070*/  LDG.E.U16 R0, desc[UR36][R4.64] ;  /* 0x0000002404007981 */ /* 0x000ea4000c1e1500 */
[----:B--2---:R-:W-:-:S05]  /*6080*/  IMAD.U32 R0, R0, 0x10000, RZ ;  /* 0x0001000000007824 */ /* 0x004fca00078e00ff */
[----:B------:R-:W-:-:S04]  /*6090*/  F2FP.F16.F32.PACK_AB R0, RZ, R0 ;  /* 0x00000000ff00723e */ /* 0x000fc800000000ff */
[----:B------:R-:W-:Y:S01]  /*60a0*/  PRMT R24, R0, 0x7610, R24 ;  /* 0x0000761000187816 */ /* 0x000fe20000000018 */
[----:B------:R-:W-:Y:S06]  /*60b0*/  BRA `(.L_x_18105) ;  /* 0x0000000400d07947 */ /* 0x000fec0003800000 */
.L_x_18112:
        /* <DEDUP_REMOVED lines=13> */
.L_x_18119:
        /* <DEDUP_REMOVED lines=21> */
.L_x_18123:
[----:B------:R-:W-:Y:S05]  /*62e0*/  BSYNC.RECONVERGENT B1 ;  /* 0x0000000000017941 */ /* 0x000fea0003800200 */
.L_x_18122:
[----:B------:R-:W-:Y:S01]  /*62f0*/  IMAD.SHL.U32 R0, R0, 0x100000, RZ ;  /* 0x0010000000007824 */ /* 0x000fe200078e00ff */
[----:B------:R-:W-:-:S04]  /*6300*/  LEA R3, R3, 0x3b800000, 0x17 ;  /* 0x3b80000003037811 */ /* 0x000fc800078eb8ff */
[----:B------:R-:W-:-:S07]  /*6310*/  LOP3.LUT R0, R3, R0, R7, 0xfe, !PT ;  /* 0x0000000003007212 */ /* 0x000fce00078efe07 */
.L_x_18121:
[----:B------:R-:W-:Y:S05]  /*6320*/  BSYNC.RECONVERGENT B0 ;  /* 0x0000000000007941 */ /* 0x000fea0003800200 */
.L_x_18120:
[----:B------:R-:W-:-:S04]  /*6330*/  F2FP.F16.F32.PACK_AB R0, RZ, R0 ;  /* 0x00000000ff00723e */ /* 0x000fc800000000ff */
[----:B------:R-:W-:Y:S01]  /*6340*/  PRMT R24, R0, 0x7610, R24 ;  /* 0x0000761000187816 */ /* 0x000fe20000000018 */
[----:B------:R-:W-:Y:S06]  /*6350*/  BRA `(.L_x_18105) ;  /* 0x0000000400287947 */ /* 0x000fec0003800000 */
.L_x_18118:
        /* <DEDUP_REMOVED lines=21> */
.L_x_18127:
[----:B------:R-:W-:Y:S05]  /*64b0*/  BSYNC.RECONVERGENT B1 ;  /* 0x0000000000017941 */ /* 0x000fea0003800200 */
.L_x_18126:
[----:B------:R-:W-:Y:S01]  /*64c0*/  IMAD.SHL.U32 R0, R0, 0x200000, RZ ;  /* 0x0020000000007824 */ /* 0x000fe200078e00ff */
[----:B------:R-:W-:-:S04]  /*64d0*/  LEA R3, R3, 0x37800000, 0x17 ;  /* 0x3780000003037811 */ /* 0x000fc800078eb8ff */
[----:B------:R-:W-:-:S07]  /*64e0*/  LOP3.LUT R0, R3, R0, R7, 0xfe, !PT ;  /* 0x0000000003007212 */ /* 0x000fce00078efe07 */
.L_x_18125:
[----:B------:R-:W-:Y:S05]  /*64f0*/  BSYNC.RECONVERGENT B0 ;  /* 0x0000000000007941 */ /* 0x000fea0003800200 */
.L_x_18124:
[----:B------:R-:W-:-:S04]  /*6500*/  F2FP.F16.F32.PACK_AB R0, RZ, R0 ;  /* 0x00000000ff00723e */ /* 0x000fc800000000ff */
[----:B------:R-:W-:Y:S01]  /*6510*/  PRMT R24, R0, 0x7610, R24 ;  /* 0x0000761000187816 */ /* 0x000fe20000000018 */
[----:B------:R-:W-:Y:S06]  /*6520*/  BRA `(.L_x_18105) ;  /* 0x0000000000b47947 */ /* 0x000fec0003800000 */
.L_x_18117:
        /* <DEDUP_REMOVED lines=14> */
.L_x_18131:
[----:B------:R-:W-:Y:S05]  /*6610*/  BSYNC.RECONVERGENT B0 ;  /* 0x0000000000007941 */ /* 0x000fea0003800200 */
.L_x_18130:
[----:B------:R-:W-:-:S04]  /*6620*/  F2FP.F16.F32.PACK_AB R0, RZ, R0 ;  /* 0x00000000ff00723e */ /* 0x000fc800000000ff */
[----:B------:R-:W-:Y:S01]  /*6630*/  PRMT R24, R0, 0x7610, R24 ;  /* 0x0000761000187816 */ /* 0x000fe20000000018 */
[----:B------:R-:W-:Y:S06]  /*6640*/  BRA `(.L_x_18105) ;  /* 0x00000000006c7947 */ /* 0x000fec0003800000 */
.L_x_18104:
        /* <DEDUP_REMOVED lines=16> */
.L_x_18132:
[----:B------:R-:W-:Y:S01]  /*6750*/  PRMT R24, RZ, 0x7610, R24 ;  /* 0x00007610ff187816 */ /* 0x000fe20000000018 */
[----:B------:R-:W-:Y:S06]  /*6760*/  BRA `(.L_x_18105) ;  /* 0x0000000000247947 */ /* 0x000fec0003800000 */
.L_x_18129:
[----:B------:R-:W2:Y:S02]  /*6770*/  LDG.E.64 R4, desc[UR36][R4.64] ;  /* 0x0000002404047981 */ /* 0x000ea4000c1e1b00 */
[----:B--2---:R-:W0:Y:S02]  /*6780*/  I2F.U64 R0, R4 ;  /* 0x0000000400007312 */ /* 0x004e240000301000 */
[----:B0-----:R-:W-:-:S04]  /*6790*/  F2FP.F16.F32.PACK_AB R0, RZ, R0 ;  /* 0x00000000ff00723e */ /* 0x001fc800000000ff */
[----:B------:R-:W-:Y:S01]  /*67a0*/  PRMT R24, R0, 0x7610, R24 ;  /* 0x0000761000187816 */ /* 0x000fe20000000018 */
[----:B------:R-:W-:Y:S06]  /*67b0*/  BRA `(.L_x_18105) ;  /* 0x0000000000107947 */ /* 0x000fec0003800000 */
.L_x_18128:
[----:B------:R-:W2:Y:S02]  /*67c0*/  LDG.E R4, desc[UR36][R4.64] ;  /* 0x0000002404047981 */ /* 0x000ea4000c1e1900 */
[----:B--2---:R-:W-:-:S04]  /*67d0*/  I2FP.F32.U32 R0, R4 ;  /* 0x0000000400007245 */ /* 0x004fc80000201000 */
[----:B------:R-:W-:-:S04]  /*67e0*/  F2FP.F16.F32.PACK_AB R0, RZ, R0 ;  /* 0x00000000ff00723e */ /* 0x000fc800000000ff */
[----:B------:R-:W-:-:S07]  /*67f0*/  PRMT R24, R0, 0x7610, R24 ;  /* 0x0000761000187816 */ /* 0x000fce0000000018 */
.L_x_18105:
[----:B------:R-:W-:-:S07]  /*6800*/  VIADD R19, R19, 0x80 ;  /* 0x0000008013137836 */ /* 0x000fce0000000000 */
.L_x_18066:
[----:B------:R-:W-:Y:S05]  /*6810*/  BSYNC.RECONVERGENT B6 ;  /* 0x0000000000067941 */ /* 0x000fea0003800200 */
.L_x_18065:
        /* <DEDUP_REMOVED lines=27> */
.L_x_18138:
[----:B------:R-:W2:Y:S02]  /*69d0*/  LDG.E.U8 R4, desc[UR36][R4.64] ;  /* 0x0000002404047981 */ /* 0x000ea4000c1e1100 */
[----:B--2---:R-:W-:-:S04]  /*69e0*/  I2FP.F32.U32 R0, R4 ;  /* 0x0000000400007245 */ /* 0x004fc80000201000 */
[----:B------:R-:W-:-:S04]  /*69f0*/  F2FP.F16.F32.PACK_AB R0, RZ, R0 ;  /* 0x00000000ff00723e */ /* 0x000fc800000000ff */
[----:B------:R-:W-:Y:S01]  /*6a00*/  PRMT R22, R0, 0x7610, R22 ;  /* 0x0000761000167816 */ /* 0x000fe20000000016 */
[----:B------:R-:W-:Y:S06]  /*6a10*/  BRA `(.L_x_18140) ;  /* 0x0000000c00d87947 */ /* 0x000fec0003800000 */
.L_x_18137:
        /* <DEDUP_REMOVED lines=11> */
.L_x_18142:
[----:B------:R-:W2:Y:S02]  /*6ad0*/  LDG.E R4, desc[UR36][R4.64] ;  /* 0x0000002404047981 */ /* 0x000ea4000c1e1900 */
[----:B--2---:R-:W-:-:S04]  /*6ae0*/  I2FP.F32.S32 R0, R4 ;  /* 0x0000000400007245 */ /* 0x004fc80000201400 */
[----:B------:R-:W-:-:S04]  /*6af0*/  F2FP.F16.F32.PACK_AB R0, RZ, R0 ;  /* 0x00000000ff00723e */ /* 0x000fc800000000ff */
[----:B------:R-:W-:Y:S01]  /*6b00*/  PRMT R22, R0, 0x7610, R22 ;  /* 0x0000761000167816 */ /* 0x000fe20000000016 */
[----:B------:R-:W-:Y:S06]  /*6b10*/  BRA `(.L_x_18140) ;  /* 0x0000000c00987947 */ /* 0x000fec0003800000 */
.L_x_18141:
[----:B------:R-:W2:Y:S02]  /*6b20*/  LDG.E.U16 R4, desc[UR36][R4.64] ;  /* 0x0000002404047981 */ /* 0x000ea4000c1e1500 */
[----:B--2---:R-:W0:Y:S02]  /*6b30*/  I2F.S16 R0, R4 ;  /* 0x0000000400007306 */ /* 0x004e240000101400 */
[----:B0-----:R-:W-:-:S04]  /*6b40*/  F2FP.F16.F32.PACK_AB R0, RZ, R0 ;  /* 0x00000000ff00723e */ /* 0x001fc800000000ff */
[----:B------:R-:W-:Y:S01]  /*6b50*/  PRMT R22, R0, 0x7610, R22 ;  /* 0x0000761000167816 */ /* 0x000fe20000000016 */
[----:B------:R-:W-:Y:S06]  /*6b60*/  BRA `(.L_x_18140) ;  /* 0x0000000c00847947 */ /* 0x000fec0003800000 */
.L_x_18136:
        /* <DEDUP_REMOVED lines=9> */
.L_x_18144:
[----:B------:R0:W5:Y:S01]  /*6c00*/  LDG.E.U16 R22, desc[UR36][R4.64] ;  /* 0x0000002404167981 */ /* 0x000162000c1e1500 */
[----:B------:R-:W-:Y:S05]  /*6c10*/  BRA `(.L_x_18140) ;  /* 0x0000000c00587947 */ /* 0x000fea0003800000 */
.L_x_18143:
        /* <DEDUP_REMOVED lines=9> */
.L_x_18146:
[----:B------:R1:W5:Y:S01]  /*6cb0*/  LDG.E.U16 R22, desc[UR36][R4.64] ;  /* 0x0000002404167981 */ /* 0x000362000c1e1500 */
[----:B------:R-:W-:Y:S05]  /*6cc0*/  BRA `(.L_x_18140) ;  /* 0x0000000c002c7947 */ /* 0x000fea0003800000 */
.L_x_18145:
        /* <DEDUP_REMOVED lines=13> */
.L_x_18135:
        /* <DEDUP_REMOVED lines=14> */
.L_x_18149:
        /* <DEDUP_REMOVED lines=13> */
.L_x_18148:
        /* <DEDUP_REMOVED lines=27> */
.L_x_18151:
        /* <DEDUP_REMOVED lines=15> */
.L_x_18150:
[----:B------:R-:W2:Y:S02]  /*71f0*/  LDG.E.U16 R0, desc[UR36][R4.64] ;  /* 0x0000002404007981 */ /* 0x000ea4000c1e1500 */
[----:B--2---:R-:W-:-:S05]  /*7200*/  IMAD.U32 R0, R0, 0x10000, RZ ;  /* 0x0001000000007824 */ /* 0x004fca00078e00ff */
[----:B------:R-:W-:-:S04]  /*7210*/  F2FP.F16.F32.PACK_AB R0, RZ, R0 ;  /* 0x00000000ff00723e */ /* 0x000fc800000000ff */
[----:B------:R-:W-:Y:S01]  /*7220*/  PRMT R22, R0, 0x7610, R22 ;  /* 0x0000761000167816 */ /* 0x000fe20000000016 */
[----:B------:R-:W-:Y:S06]  /*7230*/  BRA `(.L_x_18140) ;  /* 0x0000000400d07947 */ /* 0x000fec0003800000 */
.L_x_18147:
        /* <DEDUP_REMOVED lines=13> */
.L_x_18154:
        /* <DEDUP_REMOVED lines=21> */
.L_x_18158:
[----:B------:R-:W-:Y:S05]  /*7460*/  BSYNC.RECONVERGENT B1 ;  /* 0x0000000000017941 */ /* 0x000fea0003800200 */
.L_x_18157:
[----:B------:R-:W-:Y:S01]  /*7470*/  IMAD.SHL.U32 R0, R0, 0x100000, RZ ;  /* 0x0010000000007824 */ /* 0x000fe200078e00ff */
[----:B------:R-:W-:-:S04]  /*7480*/  LEA R3, R3, 0x3b800000, 0x17 ;  /* 0x3b80000003037811 */ /* 0x000fc800078eb8ff */
[----:B------:R-:W-:-:S07]  /*7490*/  LOP3.LUT R0, R3, R0, R7, 0xfe, !PT ;  /* 0x0000000003007212 */ /* 0x000fce00078efe07 */
.L_x_18156:
[----:B------:R-:W-:Y:S05]  /*74a0*/  BSYNC.RECONVERGENT B0 ;  /* 0x0000000000007941 */ /* 0x000fea0003800200 */
.L_x_18155:
[----:B------:R-:W-:-:S04]  /*74b0*/  F2FP.F16.F32.PACK_AB R0, RZ, R0 ;  /* 0x00000000ff00723e */ /* 0x000fc800000000ff */
[----:B------:R-:W-:Y:S01]  /*74c0*/  PRMT R22, R0, 0x7610, R22 ;  /* 0x0000761000167816 */ /* 0x000fe20000000016 */
[----:B------:R-:W-:Y:S06]  /*74d0*/  BRA `(.L_x_18140) ;  /* 0x0000000400287947 */ /* 0x000fec0003800000 */
.L_x_18153:
        /* <DEDUP_REMOVED lines=21> */
.L_x_18162:
[----:B------:R-:W-:Y:S05]  /*7630*/  BSYNC.RECONVERGENT B1 ;  /* 0x0000000000017941 */ /* 0x000fea0003800200 */
.L_x_18161:
[----:B------:R-:W-:Y:S01]  /*7640*/  IMAD.SHL.U32 R0, R0, 0x200000, RZ ;  /* 0x0020000000007824 */ /* 0x000fe200078e00ff */
[----:B------:R-:W-:-:S04]  /*7650*/  LEA R3, R3, 0x37800000, 0x17 ;  /* 0x3780000003037811 */ /* 0x000fc800078eb8ff */
[----:B------:R-:W-:-:S07]  /*7660*/  LOP3.LUT R0, R3, R0, R7, 0xfe, !PT ;  /* 0x0000000003007212 */ /* 0x000fce00078efe07 */
.L_x_18160:
[----:B------:R-:W-:Y:S05]  /*7670*/  BSYNC.RECONVERGENT B0 ;  /* 0x0000000000007941 */ /* 0x000fea0003800200 */
.L_x_18159:
[----:B------:R-:W-:-:S04]  /*7680*/  F2FP.F16.F32.PACK_AB R0, RZ, R0 ;  /* 0x00000000ff00723e */ /* 0x000fc800000000ff */
[----:B------:R-:W-:Y:S01]  /*7690*/  PRMT R22, R0, 0x7610, R22 ;  /* 0x0000761000167816 */ /* 0x000fe20000000016 */
[----:B------:R-:W-:Y:S06]  /*76a0*/  BRA `(.L_x_18140) ;  /* 0x0000000000b47947 */ /* 0x000fec0003800000 */
.L_x_18152:
        /* <DEDUP_REMOVED lines=14> */
.L_x_18166:
[----:B------:R-:W-:Y:S05]  /*7790*/  BSYNC.RECONVERGENT B0 ;  /* 0x0000000000007941 */ /* 0x000fea0003800200 */
.L_x_18165:
[----:B------:R-:W-:-:S04]  /*77a0*/  F2FP.F16.F32.PACK_AB R0, RZ, R0 ;  /* 0x00000000ff00723e */ /* 0x000fc800000000ff */
[----:B------:R-:W-:Y:S01]  /*77b0*/  PRMT R22, R0, 0x7610, R22 ;  /* 0x0000761000167816 */ /* 0x000fe20000000016 */
[----:B------:R-:W-:Y:S06]  /*77c0*/  BRA `(.L_x_18140) ;  /* 0x00000000006c7947 */ /* 0x000fec0003800000 */
.L_x_18139:
        /* <DEDUP_REMOVED lines=16> */
.L_x_18167:
[----:B------:R-:W-:Y:S01]  /*78d0*/  PRMT R22, RZ, 0x7610, R22 ;  /* 0x00007610ff167816 */ /* 0x000fe20000000016 */
[----:B------:R-:W-:Y:S06]  /*78e0*/  BRA `(.L_x_18140) ;  /* 0x0000000000247947 */ /* 0x000fec0003800000 */
.L_x_18164:
[----:B------:R-:W2:Y:S02]  /*78f0*/  LDG.E.64 R4, desc[UR36][R4.64] ;  /* 0x0000002404047981 */ /* 0x000ea4000c1e1b00 */
[----:B--2---:R-:W0:Y:S02]  /*7900*/  I2F.U64 R0, R4 ;  /* 0x0000000400007312 */ /* 0x004e240000301000 */
[----:B0-----:R-:W-:-:S04]  /*7910*/  F2FP.F16.F32.PACK_AB R0, RZ, R0 ;  /* 0x00000000ff00723e */ /* 0x001fc800000000ff */
[----:B------:R-:W-:Y:S01]  /*7920*/  PRMT R22, R0, 0x7610, R22 ;  /* 0x0000761000167816 */ /* 0x000fe20000000016 */
[----:B------:R-:W-:Y:S06]  /*7930*/  BRA `(.L_x_18140) ;  /* 0x0000000000107947 */ /* 0x000fec0003800000 */
.L_x_18163:
[----:B------:R-:W2:Y:S02]  /*7940*/  LDG.E R4, desc[UR36][R4.64] ;  /* 0x0000002404047981 */ /* 0x000ea4000c1e1900 */
[----:B--2---:R-:W-:-:S04]  /*7950*/  I2FP.F32.U32 R0, R4 ;  /* 0x0000000400007245 */ /* 0x004fc80000201000 */
[----:B------:R-:W-:-:S04]  /*7960*/  F2FP.F16.F32.PACK_AB R0, RZ, R0 ;  /* 0x00000000ff00723e */ /* 0x000fc800000000ff */
[----:B------:R-:W-:-:S07]  /*7970*/  PRMT R22, R0, 0x7610, R22 ;  /* 0x0000761000167816 */ /* 0x000fce0000000016 */
.L_x_18140:
        /* <DEDUP_REMOVED lines=21> */
.L_x_18171:
[----:B------:R-:W2:Y:S02]  /*7ad0*/  LDG.E.U8 R4, desc[UR36][R4.64] ;  /* 0x0000002404047981 */ /* 0x000ea4000c1e1100 */
[----:B--2---:R-:W-:-:S04]  /*7ae0*/  I2FP.F32.U32 R0, R4 ;  /* 0x0000000400007245 */ /* 0x004fc80000201000 */
[----:B------:R-:W-:Y:S01]  /*7af0*/  F2FP.F16.F32.PACK_AB R0, RZ, R0 ;  /* 0x00000000ff00723e */ /* 0x000fe200000000ff */
[----:B------:R-:W-:Y:S06]  /*7b00*/  BRA `(.L_x_18134) ;  /* 0x0000000c00a07947 */ /* 0x000fec0003800000 */
.L_x_18170:
        /* <DEDUP_REMOVED lines=10> */
.L_x_18174:
[----:B------:R-:W2:Y:S02]  /*7bb0*/  LDG.E R4, desc[UR36][R4.64] ;  /* 0x0000002404047981 */ /* 0x000ea4000c1e1900 */
[----:B--2---:R-:W-:-:S04]  /*7bc0*/  I2FP.F32.S32 R0, R4 ;  /* 0x0000000400007245 */ /* 0x004fc80000201400 */
[----:B------:R-:W-:Y:S01]  /*7bd0*/  F2FP.F16.F32.PACK_AB R0, RZ, R0 ;  /* 0x00000000ff00723e */ /* 0x000fe200000000ff */
[----:B------:R-:W-:Y:S06]  /*7be0*/  BRA `(.L_x_18134) ;  /* 0x0000000c00687947 */ /* 0x000fec0003800000 */
.L_x_18173:
[----:B------:R-:W2:Y:S02]  /*7bf0*/  LDG.E.U16 R4, desc[UR36][R4.64] ;  /* 0x0000002404047981 */ /* 0x000ea4000c1e1500 */
[----:B--2---:R-:W0:Y:S02]  /*7c00*/  I2F.S16 R0, R4 ;  /* 0x0000000400007306 */ /* 0x004e240000101400 */
[----:B0-----:R-:W-:Y:S01]  /*7c10*/  F2FP.F16.F32.PACK_AB R0, RZ, R0 ;  /* 0x00000000ff00723e */ /* 0x001fe200000000ff */
[----:B------:R-:W-:Y:S06]  /*7c20*/  BRA `(.L_x_18134) ;  /* 0x0000000c00587947 */ /* 0x000fec0003800000 */
.L_x_18169:
        /* <DEDUP_REMOVED lines=9> */
.L_x_18176:
[----:B------:R2:W5:Y:S01]  /*7cc0*/  LDG.E.U16 R0, desc[UR36][R4.64] ;  /* 0x0000002404007981 */ /* 0x000562000c1e1500 */
[----:B------:R-:W-:Y:S05]  /*7cd0*/  BRA `(.L_x_18134) ;  /* 0x0000000c002c7947 */ /* 0x000fea0003800000 */
.L_x_18175:
        /* <DEDUP_REMOVED lines=9> */
.L_x_18178:
[----:B------:R3:W5:Y:S01]  /*7d70*/  LDG.E.U16 R0, desc[UR36][R4.64] ;  /* 0x0000002404007981 */ /* 0x000762000c1e1500 */
[----:B------:R-:W-:Y:S05]  /*7d80*/  BRA `(.L_x_18134) ;  /* 0x0000000c00007947 */ /* 0x000fea0003800000 */
.L_x_18177:
        /* <DEDUP_REMOVED lines=12> */
.L_x_18168:
        /* <DEDUP_REMOVED lines=13> */
.L_x_18181:
        /* <DEDUP_REMOVED lines=12> */
.L_x_18180:
        /* <DEDUP_REMOVED lines=27> */
.L_x_18183:
        /* <DEDUP_REMOVED lines=14> */
.L_x_18182:
[----:B------:R-:W2:Y:S02]  /*8270*/  LDG.E.U16 R0, desc[UR36][R4.64] ;  /* 0x0000002404007981 */ /* 0x000ea4000c1e1500 */
[----:B--2---:R-:W-:-:S05]  /*8280*/  IMAD.U32 R0, R0, 0x10000, RZ ;  /* 0x0001000000007824 */ /* 0x004fca00078e00ff */
[----:B------:R-:W-:Y:S01]  /*8290*/  F2FP.F16.F32.PACK_AB R0, RZ, R0 ;  /* 0x00000000ff00723e */ /* 0x000fe200000000ff */
[----:B------:R-:W-:Y:S06]  /*82a0*/  BRA `(.L_x_18134) ;  /* 0x0000000400b87947 */ /* 0x000fec0003800000 */
.L_x_18179:
        /* <DEDUP_REMOVED lines=12> */
.L_x_18186:
        /* <DEDUP_REMOVED lines=21> */
.L_x_18190:
[----:B------:R-:W-:Y:S05]  /*84c0*/  BSYNC.RECONVERGENT B1 ;  /* 0x0000000000017941 */ /* 0x000fea0003800200 */
.L_x_18189:
[----:B------:R-:W-:Y:S01]  /*84d0*/  IMAD.SHL.U32 R0, R0, 0x100000, RZ ;  /* 0x0010000000007824 */ /* 0x000fe200078e00ff */
[----:B------:R-:W-:-:S04]  /*84e0*/  LEA R3, R3, 0x3b800000, 0x17 ;  /* 0x3b80000003037811 */ /* 0x000fc800078eb8ff */
[----:B------:R-:W-:-:S07]  /*84f0*/  LOP3.LUT R0, R3, R0, R7, 0xfe, !PT ;  /* 0x0000000003007212 */ /* 0x000fce00078efe07 */
.L_x_18188:
[----:B------:R-:W-:Y:S05]  /*8500*/  BSYNC.RECONVERGENT B0 ;  /* 0x0000000000007941 */ /* 0x000fea0003800200 */
.L_x_18187:
[----:B------:R-:W-:Y:S01]  /*8510*/  F2FP.F16.F32.PACK_AB R0, RZ, R0 ;  /* 0x00000000ff00723e */ /* 0x000fe200000000ff */
[----:B------:R-:W-:Y:S06]  /*8520*/  BRA `(.L_x_18134) ;  /* 0x0000000400187947 */ /* 0x000fec0003800000 */
.L_x_18185:
        /* <DEDUP_REMOVED lines=21> */
.L_x_18194:
[----:B------:R-:W-:Y:S05]  /*8680*/  BSYNC.RECONVERGENT B1 ;  /* 0x0000000000017941 */ /* 0x000fea0003800200 */
.L_x_18193:
[----:B------:R-:W-:Y:S01]  /*8690*/  IMAD.SHL.U32 R0, R0, 0x200000, RZ ;  /* 0x0020000000007824 */ /* 0x000fe200078e00ff */
[----:B------:R-:W-:-:S04]  /*86a0*/  LEA R3, R3, 0x37800000, 0x17 ;  /* 0x3780000003037811 */ /* 0x000fc800078eb8ff */
[----:B------:R-:W-:-:S07]  /*86b0*/  LOP3.LUT R0, R3, R0, R7, 0xfe, !PT ;  /* 0x0000000003007212 */ /* 0x000fce00078efe07 */
.L_x_18192:
[----:B------:R-:W-:Y:S05]  /*86c0*/  BSYNC.RECONVERGENT B0 ;  /* 0x0000000000007941 */ /* 0x000fea0003800200 */
.L_x_18191:
[----:B------:R-:W-:Y:S01]  /*86d0*/  F2FP.F16.F32.PACK_AB R0, RZ, R0 ;  /* 0x00000000ff00723e */ /* 0x000fe200000000ff */
[----:B------:R-:W-:Y:S06]  /*86e0*/  BRA `(.L_x_18134) ;  /* 0x0000000000a87947 */ /* 0x000fec0003800000 */
.L_x_18184:
        /* <DEDUP_REMOVED lines=14> */
.L_x_18198:
[----:B------:R-:W-:Y:S05]  /*87d0*/  BSYNC.RECONVERGENT B0 ;  /* 0x0000000000007941 */ /* 0x000fea0003800200 */
.L_x_18197:
[----:B------:R-:W-:Y:S01]  /*87e0*/  F2FP.F16.F32.PACK_AB R0, RZ, R0 ;  /* 0x00000000ff00723e */ /* 0x000fe200000000ff */
[----:B------:R-:W-:Y:S06]  /*87f0*/  BRA `(.L_x_18134) ;  /* 0x0000000000647947 */ /* 0x000fec0003800000 */
.L_x_18172:
        /* <DEDUP_REMOVED lines=16> */
.L_x_18199:
[----:B------:R-:W-:Y:S01]  /*8900*/  PRMT R0, RZ, 0x7610, R0 ;  /* 0x00007610ff007816 */ /* 0x000fe20000000000 */
[----:B------:R-:W-:Y:S06]  /*8910*/  BRA `(.L_x_18134) ;  /* 0x00000000001c7947 */ /* 0x000fec0003800000 */
.L_x_18196:
[----:B------:R-:W2:Y:S02]  /*8920*/  LDG.E.64 R4, desc[UR36][R4.64] ;  /* 0x0000002404047981 */ /* 0x000ea4000c1e1b00 */
[----:B--2---:R-:W0:Y:S02]  /*8930*/  I2F.U64 R0, R4 ;  /* 0x0000000400007312 */ /* 0x004e240000301000 */
[----:B0-----:R-:W-:Y:S01]  /*8940*/  F2FP.F16.F32.PACK_AB R0, RZ, R0 ;  /* 0x00000000ff00723e */ /* 0x001fe200000000ff */
[----:B------:R-:W-:Y:S06]  /*8950*/  BRA `(.L_x_18134) ;  /* 0x00000000000c7947 */ /* 0x000fec0003800000 */
.L_x_18195:
[----:B------:R-:W2:Y:S02]  /*8960*/  LDG.E R4, desc[UR36][R4.64] ;  /* 0x0000002404047981 */ /* 0x000ea4000c1e1900 */
[----:B--2---:R-:W-:-:S04]  /*8970*/  I2FP.F32.U32 R0, R4 ;  /* 0x0000000400007245 */ /* 0x004fc80000201000 */
[----:B------:R-:W-:-:S07]  /*8980*/  F2FP.F16.F32.PACK_AB R0, RZ, R0 ;  /* 0x00000000ff00723e */ /* 0x000fce00000000ff */
.L_x_18134:
[----:B------:R-:W-:Y:S05]  /*8990*/  BSYNC.RECONVERGENT B6 ;  /* 0x0000000000067941 */ /* 0x000fea0003800200 */
.L_x_18133:
        /* <DEDUP_REMOVED lines=10> */
[----:B-----5:R-:W-:-:S05]  /*8a40*/  HADD2.F32 R28, -RZ, R28.H0_H0 ;  /* 0x2000001cff1c7230 */ /* 0x020fca0000004100 */
[----:B------:R-:W-:-:S13]  /*8a50*/  FSETP.NEU.FTZ.AND P0, PT, R28, RZ, PT ;  /* 0x000000ff1c00720b */ /* 0x000fda0003f1d000 */
[----:B------:R-:W-:-:S05]  /*8a60*/  @!P0 HADD2.F32 R25, -RZ, R25.H0_H0 ;  /* 0x20000019ff198230 */ /* 0x000fca0000004100 */
[----:B------:R-:W-:-:S04]  /*8a70*/  FSETP.NEU.OR P0, PT, R25, RZ, P0 ;  /* 0x000000ff1900720b */ /* 0x000fc8000070d400 */
[----:B------:R-:W-:-:S09]  /*8a80*/  SEL R5, RZ, 0x1, !P0 ;  /* 0x00000001ff057807 */ /* 0x000fd20004000000 */
.L_x_18201:
[----:B------:R-:W-:Y:S05]  /*8a90*/  BSYNC.RECONVERGENT B0 ;  /* 0x0000000000007941 */ /* 0x000fea0003800200 */
.L_x_18200:
[----:B------:R-:W-:Y:S04]  /*8aa0*/  BSSY.RECONVERGENT B0, `(.L_x_18202) ;  /* 0x0000007000007945 */ /* 0x000fe80003800200 */
[----:B------:R-:W-:Y:S05]  /*8ab0*/  @P4 BRA `(.L_x_18203) ;  /* 0x0000000000144947 */ /* 0x000fea0003800000 */
[----:B-----5:R-:W-:-:S05]  /*8ac0*/  HADD2.F32 R26, -RZ, R26.H0_H0 ;  /* 0x2000001aff1a7230 */ /* 0x020fca0000004100 */
[----:B------:R-:W-:-:S13]  /*8ad0*/  FSETP.NEU.FTZ.AND P0, PT, R26, RZ, PT ;  /* 0x000000ff1a00720b */ /* 0x000fda0003f1d000 */
[----:B------:R-:W-:-:S05]  /*8ae0*/  @!P0 HADD2.F32 R27, -RZ, R27.H0_H0 ;  /* 0x2000001bff1b8230 */ /* 0x000fca0000004100 */
[----:B------:R-:W-:-:S04]  /*8af0*/  FSETP.NEU.OR P0, PT, R27, RZ, P0 ;  /* 0x000000ff1b00720b */ /* 0x000fc8000070d400 */
[----:B------:R-:W-:-:S09]  /*8b00*/  SEL R26, RZ, 0x1, !P0 ;  /* 0x00000001ff1a7807 */ /* 0x000fd20004000000 */
.L_x_18203:
[----:B------:R-:W-:Y:S05]  /*8b10*/  BSYNC.RECONVERGENT B0 ;  /* 0x0000000000007941 */ /* 0x000fea0003800200 */
.L_x_18202:
[----:B------:R-:W-:Y:S04]  /*8b20*/  BSSY.RECONVERGENT B0, `(.L_x_18204) ;  /* 0x0000007000007945 */ /* 0x000fe80003800200 */
[----:B------:R-:W-:Y:S05]  /*8b30*/  @P1 BRA `(.L_x_18205) ;  /* 0x0000000000141947 */ /* 0x000fea0003800000 */
[----:B-----5:R-:W-:-:S05]  /*8b40*/  HADD2.F32 R23, -RZ, R23.H0_H0 ;  /* 0x20000017ff177230 */ /* 0x020fca0000004100 */
[----:B------:R-:W-:-:S13]  /*8b50*/  FSETP.NEU.FTZ.AND P0, PT, R23, RZ, PT ;  /* 0x000000ff1700720b */ /* 0x000fda0003f1d000 */
[----:B------:R-:W-:-:S05]  /*8b60*/  @!P0 HADD2.F32 R24, -RZ, R24.H0_H0 ;  /* 0x20000018ff188230 */ /* 0x000fca0000004100 */
[----:B------:R-:W-:-:S04]  /*8b70*/  FSETP.NEU.OR P0, PT, R24, RZ, P0 ;  /* 0x000000ff1800720b */ /* 0x000fc8000070d400 */
[----:B------:R-:W-:-:S09]  /*8b80*/  SEL R24, RZ, 0x1, !P0 ;  /* 0x00000001ff187807 */ /* 0x000fd20004000000 */
.L_x_18205:
[----:B------:R-:W-:Y:S05]  /*8b90*/  BSYNC.RECONVERGENT B0 ;  /* 0x0000000000007941 */ /* 0x000fea0003800200 */
.L_x_18204:
[----:B------:R-:W-:Y:S04]  /*8ba0*/  BSSY.RECONVERGENT B0, `(.L_x_18206) ;  /* 0x0000007000007945 */ /* 0x000fe80003800200 */
[----:B------:R-:W-:Y:S05]  /*8bb0*/  @P2 BRA `(.L_x_18207) ;  /* 0x0000000000142947 */ /* 0x000fea0003800000 */
[----:B-----5:R-:W-:-:S05]  /*8bc0*/  HADD2.F32 R22, -RZ, R22.H0_H0 ;  /* 0x20000016ff167230 */ /* 0x020fca0000004100 */
[----:B------:R-:W-:-:S13]  /*8bd0*/  FSETP.NEU.FTZ.AND P0, PT, R22, RZ, PT ;  /* 0x000000ff1600720b */ /* 0x000fda0003f1d000 */
[----:B------:R-:W-:-:S05]  /*8be0*/  @!P0 HADD2.F32 R0, -RZ, R0.H0_H0 ;  /* 0x20000000ff008230 */ /* 0x000fca0000004100 */
[----:B------:R-:W-:-:S04]  /*8bf0*/  FSETP.NEU.OR P0, PT, R0, RZ, P0 ;  /* 0x000000ff0000720b */ /* 0x000fc8000070d400 */
[----:B------:R-:W-:-:S09]  /*8c00*/  SEL R22, RZ, 0x1, !P0 ;  /* 0x00000001ff167807 */ /* 0x000fd20004000000 */
.L_x_18207:
[----:B------:R-:W-:Y:S05]  /*8c10*/  BSYNC.RECONVERGENT B0 ;  /* 0x0000000000007941 */ /* 0x000fea0003800200 */
.L_x_18206:
        /* <DEDUP_REMOVED lines=23> */
.L_x_18213:
[----:B------:R0:W-:Y:S01]  /*8d90*/  STG.E.U8 desc[UR36][R8.64], R5 ;  /* 0x0000000508007986 */ /* 0x0001e2000c101124 */
[----:B------:R-:W-:Y:S01]  /*8da0*/  IMAD.MOV.U32 R17, RZ, RZ, R19 ;  /* 0x000000ffff117224 */ /* 0x000fe200078e0013 */
[----:B------:R-:W-:Y:S06]  /*8db0*/  BRA `(.L_x_18209) ;  /* 0x0000000c00947947 */ /* 0x000fec0003800000 */
.L_x_18212:
        /* <DEDUP_REMOVED lines=11> */
.L_x_18216:
[----:B------:R0:W-:Y:S01]  /*8e70*/  STG.E desc[UR36][R8.64], R5 ;  /* 0x0000000508007986 */ /* 0x0001e2000c101924 */
[----:B------:R-:W-:Y:S01]  /*8e80*/  IMAD.MOV.U32 R17, RZ, RZ, R19 ;  /* 0x000000ffff117224 */ /* 0x000fe200078e0013 */
[----:B------:R-:W-:Y:S06]  /*8e90*/  BRA `(.L_x_18209) ;  /* 0x0000000c005c7947 */ /* 0x000fec0003800000 */
.L_x_18215:
[----:B------:R0:W-:Y:S01]  /*8ea0*/  STG.E.U16 desc[UR36][R8.64], R5 ;  /* 0x0000000508007986 */ /* 0x0001e2000c101524 */
[----:B------:R-:W-:Y:S01]  /*8eb0*/  IMAD.MOV.U32 R17, RZ, RZ, R19 ;  /* 0x000000ffff117224 */ /* 0x000fe200078e0013 */
[----:B------:R-:W-:Y:S06]  /*8ec0*/  BRA `(.L_x_18209) ;  /* 0x0000000c00507947 */ /* 0x000fec0003800000 */
.L_x_18211:
        /* <DEDUP_REMOVED lines=10> */
.L_x_18218:
[----:B------:R-:W0:Y:S01]  /*8f70*/  I2F.S16 R0, R5 ;  /* 0x0000000500007306 */ /* 0x000e220000101400 */
[----:B------:R-:W-:Y:S01]  /*8f80*/  IMAD.MOV.U32 R17, RZ, RZ, R19 ;  /* 0x000000ffff117224 */ /* 0x000fe200078e0013 */
[----:B0-----:R-:W-:-:S05]  /*8f90*/  F2FP.F16.F32.PACK_AB R0, RZ, R0 ;  /* 0x00000000ff00723e */ /* 0x001fca00000000ff */
[----:B------:R0:W-:Y:S01]  /*8fa0*/  STG.E.U16 desc[UR36][R8.64], R0 ;  /* 0x0000000008007986 */ /* 0x0001e2000c101524 */
[----:B------:R-:W-:Y:S05]  /*8fb0*/  BRA `(.L_x_18209) ;  /* 0x0000000c00147947 */ /* 0x000fea0003800000 */
.L_x_18217:
        /* <DEDUP_REMOVED lines=11> */
.L_x_18220:
[----:B------:R-:W0:Y:S01]  /*9070*/  I2F.S16 R5, R5 ;  /* 0x0000000500057306 */ /* 0x000e220000101400 */
[----:B------:R-:W-:Y:S01]  /*9080*/  IMAD.MOV.U32 R17, RZ, RZ, R19 ;  /* 0x000000ffff117224 */ /* 0x000fe200078e0013 */
[----:B0-----:R-:W-:-:S04]  /*9090*/  F2FP.F16.F32.PACK_AB R3, RZ, R5 ;  /* 0x00000005ff03723e */ /* 0x001fc800000000ff */
[----:B------:R-:W-:-:S05]  /*90a0*/  PRMT R3, R3, 0x5410, RZ ;  /* 0x0000541003037816 */ /* 0x000fca00000000ff */
[----:B------:R0:W-:Y:S01]  /*90b0*/  STG.E desc[UR36][R8.64], R3 ;  /* 0x0000000308007986 */ /* 0x0001e2000c101924 */
[----:B------:R-:W-:Y:S05]  /*90c0*/  BRA `(.L_x_18209) ;  /* 0x0000000800d07947 */ /* 0x000fea0003800000 */
.L_x_18219:
[----:B------:R-:W0:Y:S01]  /*90d0*/  I2F.F64.S16 R4, R5 ;  /* 0x0000000500047312 */ /* 0x000e220000101c00 */
[----:B------:R-:W-:Y:S01]  /*90e0*/  IMAD.MOV.U32 R17, RZ, RZ, R19 ;  /* 0x000000ffff117224 */ /* 0x000fe200078e0013 */
[----:B0-----:R0:W-:Y:S01]  /*90f0*/  STG.E.64 desc[UR36][R8.64], R4 ;  /* 0x0000000408007986 */ /* 0x0011e2000c101b24 */
[----:B------:R-:W-:Y:S05]  /*9100*/  BRA `(.L_x_18209) ;  /* 0x0000000800c07947 */ /* 0x000fea0003800000 */
.L_x_18210:
        /* <DEDUP_REMOVED lines=13> */
.L_x_18223:
[----:B------:R-:W-:Y:S01]  /*91e0*/  CS2R R6, SRZ ;  /* 0x0000000000067805 */ /* 0x000fe2000001ff00 */
[----:B------:R-:W0:Y:S01]  /*91f0*/  I2F.F64.S16 R4, R5 ;  /* 0x0000000500047312 */ /* 0x000e220000101c00 */
[----:B------:R-:W-:-:S03]  /*9200*/  IMAD.MOV.U32 R17, RZ, RZ, R19 ;  /* 0x000000ffff117224 */ /* 0x000fc600078e0013 */
[----:B0-----:R0:W-:Y:S01]  /*9210*/  STG.E.128 desc[UR36][R8.64], R4 ;  /* 0x0000000408007986 */ /* 0x0011e2000c101d24 */
[----:B------:R-:W-:Y:S05]  /*9220*/  BRA `(.L_x_18209) ;  /* 0x0000000800787947 */ /* 0x000fea0003800000 */
.L_x_18222:
        /* <DEDUP_REMOVED lines=19> */
.L_x_18227:
[----:B------:R-:W-:Y:S05]  /*9360*/  BSYNC.RECONVERGENT B0 ;  /* 0x0000000000007941 */ /* 0x000fea0003800200 */
.L_x_18226:
[----:B------:R-:W-:Y:S01]  /*9370*/  LOP3.LUT R7, R0, 0x80, R7, 0xf8, !PT ;  /* 0x0000008000077812 */ /* 0x000fe200078ef807 */
[----:B------:R-:W-:-:S04]  /*9380*/  IMAD.MOV.U32 R17, RZ, RZ, R19 ;  /* 0x000000ffff117224 */ /* 0x000fc800078e0013 */
[----:B------:R0:W-:Y:S01]  /*9390*/  STG.E.U8 desc[UR36][R8.64], R7 ;  /* 0x0000000708007986 */ /* 0x0001e2000c101124 */
[----:B------:R-:W-:Y:S05]  /*93a0*/  BRA `(.L_x_18209) ;  /* 0x0000000800187947 */ /* 0x000fea0003800000 */
.L_x_18225:
        /* <DEDUP_REMOVED lines=15> */
.L_x_18229:
[----:B------:R-:W-:Y:S05]  /*94a0*/  BSYNC.RECONVERGENT B0 ;  /* 0x0000000000007941 */ /* 0x000fea0003800200 */
.L_x_18228:
[----:B------:R-:W-:Y:S01]  /*94b0*/  LOP3.LUT R7, R0, 0x80, R7, 0xf8, !PT ;  /* 0x0000008000077812 */ /* 0x000fe200078ef807 */
[----:B------:R-:W-:-:S04]  /*94c0*/  IMAD.MOV.U32 R17, RZ, RZ, R19 ;  /* 0x000000ffff117224 */ /* 0x000fc800078e0013 */
[----:B------:R0:W-:Y:S01]  /*94d0*/  STG.E.U8 desc[UR36][R8.64], R7 ;  /* 0x0000000708007986 */ /* 0x0001e2000c101124 */
[----:B------:R-:W-:Y:S05]  /*94e0*/  BRA `(.L_x_18209) ;  /* 0x0000000400c87947 */ /* 0x000fea0003800000 */
.L_x_18224:
[----:B------:R-:W0:Y:S01]  /*94f0*/  I2F.S16 R0, R5 ;  /* 0x0000000500007306 */ /* 0x000e220000101400 */
[----:B------:R-:W-:Y:S01]  /*9500*/  IMAD.MOV.U32 R17, RZ, RZ, R19 ;  /* 0x000000ffff117224 */ /* 0x000fe200078e0013 */
[----:B0-----:R-:W-:-:S05]  /*9510*/  F2FP.BF16.F32.PACK_AB R0, RZ, R0 ;  /* 0x00000000ff00723e */ /* 0x001fca00000010ff */
[----:B------:R0:W-:Y:S01]  /*9520*/  STG.E.U16 desc[UR36][R8.64], R0 ;  /* 0x0000000008007986 */ /* 0x0001e2000c101524 */
[----:B------:R-:W-:Y:S05]  /*9530*/  BRA `(.L_x_18209) ;  /* 0x0000000400b47947 */ /* 0x000fea0003800000 */
.L_x_18221:
        /* <DEDUP_REMOVED lines=11> */
.L_x_18232:
        /* <DEDUP_REMOVED lines=13> */
.L_x_18235:
[----:B------:R-:W-:-:S04]  /*96c0*/  SHF.R.U32.HI R0, RZ, 0x14, R3 ;  /* 0x00000014ff007819 */ /* 0x000fc80000011603 */
[----:B------:R-:W-:-:S04]  /*96d0*/  LOP3.LUT R0, R0, 0x1, RZ, 0xc0, !PT ;  /* 0x0000000100007812 */ /* 0x000fc800078ec0ff */
[----:B------:R-:W-:-:S04]  /*96e0*/  IADD3 R0, PT, PT, R3, 0x487ffff, R0 ;  /* 0x0487ffff03007810 */ /* 0x000fc80007ffe000 */
[----:B------:R-:W-:-:S04]  /*96f0*/  SHF.R.U32.HI R0, RZ, 0x14, R0 ;  /* 0x00000014ff007819 */ /* 0x000fc80000011600 */
[----:B------:R-:W-:-:S07]  /*9700*/  LOP3.LUT R0, R0, 0xff, RZ, 0xc0, !PT ;  /* 0x000000ff00007812 */ /* 0x000fce00078ec0ff */
.L_x_18236:
[----:B------:R-:W-:-:S04]  /*9710*/  SHF.R.U32.HI R3, RZ, 0x18, R3 ;  /* 0x00000018ff037819 */ /* 0x000fc80000011603 */
[----:B------:R-:W-:-:S04]  /*9720*/  LOP3.LUT R0, R0, 0x80, R3, 0xf8, !PT ;  /* 0x0000008000007812 */ /* 0x000fc800078ef803 */
[----:B------:R-:W-:-:S07]  /*9730*/  PRMT R4, R0, 0x7610, R4 ;  /* 0x0000761000047816 */ /* 0x000fce0000000004 */
.L_x_18234:
[----:B------:R-:W-:Y:S05]  /*9740*/  BSYNC.RECONVERGENT B0 ;  /* 0x0000000000007941 */ /* 0x000fea0003800200 */
.L_x_18233:
[----:B------:R0:W-:Y:S01]  /*9750*/  STG.E.U8 desc[UR36][R8.64], R4 ;  /* 0x0000000408007986 */ /* 0x0001e2000c101124 */
[----:B------:R-:W-:Y:S01]  /*9760*/  IMAD.MOV.U32 R17, RZ, RZ, R19 ;  /* 0x000000ffff117224 */ /* 0x000fe200078e0013 */
[----:B------:R-:W-:Y:S06]  /*9770*/  BRA `(.L_x_18209) ;  /* 0x0000000400247947 */ /* 0x000fec0003800000 */
.L_x_18231:
        /* <DEDUP_REMOVED lines=13> */
.L_x_18239:
[----:B------:R-:W-:-:S04]  /*9850*/  SHF.R.U32.HI R0, RZ, 0x15, R3 ;  /* 0x00000015ff007819 */ /* 0x000fc80000011603 */
[----:B------:R-:W-:-:S04]  /*9860*/  LOP3.LUT R0, R0, 0x1, RZ, 0xc0, !PT ;  /* 0x0000000100007812 */ /* 0x000fc800078ec0ff */
[----:B------:R-:W-:-:S04]  /*9870*/  IADD3 R0, PT, PT, R3, 0x88fffff, R0 ;  /* 0x088fffff03007810 */ /* 0x000fc80007ffe000 */
[----:B------:R-:W-:-:S04]  /*9880*/  SHF.R.U32.HI R0, RZ, 0x15, R0 ;  /* 0x00000015ff007819 */ /* 0x000fc80000011600 */
[----:B------:R-:W-:-:S07]  /*9890*/  LOP3.LUT R0, R0, 0xff, RZ, 0xc0, !PT ;  /* 0x000000ff00007812 */ /* 0x000fce00078ec0ff */
.L_x_18240:
[----:B------:R-:W-:-:S04]  /*98a0*/  SHF.R.U32.HI R3, RZ, 0x18, R3 ;  /* 0x00000018ff037819 */ /* 0x000fc80000011603 */
[----:B------:R-:W-:-:S04]  /*98b0*/  LOP3.LUT R0, R0, 0x80, R3, 0xf8, !PT ;  /* 0x0000008000007812 */ /* 0x000fc800078ef803 */
[----:B------:R-:W-:-:S07]  /*98c0*/  PRMT R4, R0, 0x7610, R4 ;  /* 0x0000761000047816 */ /* 0x000fce0000000004 */
.L_x_18238:
[----:B------:R-:W-:Y:S05]  /*98d0*/  BSYNC.RECONVERGENT B0 ;  /* 0x0000000000007941 */ /* 0x000fea0003800200 */
.L_x_18237:
[----:B------:R3:W-:Y:S01]  /*98e0*/  STG.E.U8 desc[UR36][R8.64], R4 ;  /* 0x0000000408007986 */ /* 0x0007e2000c101124 */
[----:B------:R-:W-:Y:S01]  /*98f0*/  IMAD.MOV.U32 R17, RZ, RZ, R19 ;  /* 0x000000ffff117224 */ /* 0x000fe200078e0013 */
[----:B------:R-:W-:Y:S06]  /*9900*/  BRA `(.L_x_18209) ;  /* 0x0000000000c07947 */ /* 0x000fec0003800000 */
.L_x_18230:
[----:B------:R-:W-:-:S13]  /*9910*/  ISETP.NE.AND P0, PT, R0, 0x1c, PT ;  /* 0x0000001c0000780c */ /* 0x000fda0003f05270 */
[----:B------:R-:W-:Y:S05]  /*9920*/  @!P0 BRA `(.L_x_18241) ;  /* 0x0000000000b08947 */ /* 0x000fea0003800000 */
[----:B------:R-:W-:-:S13]  /*9930*/  ISETP.NE.AND P0, PT, R0, 0x1d, PT ;  /* 0x0000001d0000780c */ /* 0x000fda0003f05270 */
[----:B------:R-:W-:Y:S05]  /*9940*/  @!P0 BRA `(.L_x_18242) ;  /* 0x0000000000948947 */ /* 0x000fea0003800000 */
[----:B------:R-:W-:-:S13]  /*9950*/  ISETP.NE.AND P0, PT, R0, 0x2c, PT ;  /* 0x0000002c0000780c */ /* 0x000fda0003f05270 */
[----:B------:R-:W-:Y:S05]  /*9960*/  @!P0 BRA `(.L_x_18243) ;  /* 0x0000000000488947 */ /* 0x000fea0003800000 */
.L_x_18214:
        /* <DEDUP_REMOVED lines=16> */
.L_x_18244:
[----:B------:R-:W-:Y:S01]  /*9a70*/  IMAD.MOV.U32 R17, RZ, RZ, R19 ;  /* 0x000000ffff117224 */ /* 0x000fe200078e0013 */
[----:B------:R-:W-:Y:S06]  /*9a80*/  BRA `(.L_x_18209) ;  /* 0x0000000000607947 */ /* 0x000fec0003800000 */
.L_x_18243:
        /* <DEDUP_REMOVED lines=17> */
.L_x_18242:
[--C-:B------:R-:W-:Y:S01]  /*9ba0*/  SHF.R.S32.HI R7, RZ, 0x1f, R5.reuse ;  /* 0x0000001fff077819 */ /* 0x100fe20000011405 */
[----:B------:R-:W-:Y:S02]  /*9bb0*/  IMAD.MOV.U32 R6, RZ, RZ, R5 ;  /* 0x000000ffff067224 */ /* 0x000fe400078e0005 */
[----:B------:R-:W-:-:S03]  /*9bc0*/  IMAD.MOV.U32 R17, RZ, RZ, R19 ;  /* 0x000000ffff117224 */ /* 0x000fc600078e0013 */
[----:B------:R1:W-:Y:S01]  /*9bd0*/  STG.E.64 desc[UR36][R8.64], R6 ;  /* 0x0000000608007986 */ /* 0x0003e2000c101b24 */
[----:B------:R-:W-:Y:S05]  /*9be0*/  BRA `(.L_x_18209) ;  /* 0x0000000000087947 */ /* 0x000fea0003800000 */
.L_x_18241:
[----:B------:R0:W-:Y:S01]  /*9bf0*/  STG.E desc[UR36][R8.64], R5 ;  /* 0x0000000508007986 */ /* 0x0001e2000c101924 */
[----:B------:R-:W-:-:S07]  /*9c00*/  IMAD.MOV.U32 R17, RZ, RZ, R19 ;  /* 0x000000ffff117224 */ /* 0x000fce00078e0013 */
.L_x_18209:
[----:B------:R-:W-:Y:S05]  /*9c10*/  BSYNC.RECONVERGENT B6 ;  /* 0x0000000000067941 */ /* 0x000fea0003800200 */
.L_x_18208:
        /* <DEDUP_REMOVED lines=23> */
.L_x_18250:
[----:B------:R0:W-:Y:S01]  /*9d90*/  STG.E.U8 desc[UR36][R8.64], R26 ;  /* 0x0000001a08007986 */ /* 0x0001e2000c101124 */
[----:B------:R-:W-:Y:S05]  /*9da0*/  BRA `(.L_x_18252) ;  /* 0x0000000c00387947 */ /* 0x000fea0003800000 */
.L_x_18249:
        /* <DEDUP_REMOVED lines=9> */
.L_x_18254:
[----:B------:R0:W-:Y:S01]  /*9e40*/  STG.E desc[UR36][R8.64], R26 ;  /* 0x0000001a08007986 */ /* 0x0001e2000c101924 */
[----:B------:R-:W-:Y:S05]  /*9e50*/  BRA `(.L_x_18252) ;  /* 0x0000000c000c7947 */ /* 0x000fea0003800000 */
.L_x_18253:
[----:B------:R0:W-:Y:S01]  /*9e60*/  STG.E.U16 desc[UR36][R8.64], R26 ;  /* 0x0000001a08007986 */ /* 0x0001e2000c101524 */
[----:B------:R-:W-:Y:S05]  /*9e70*/  BRA `(.L_x_18252) ;  /* 0x0000000c00047947 */ /* 0x000fea0003800000 */
.L_x_18248:
        /* <DEDUP_REMOVED lines=9> */
.L_x_18256:
[----:B------:R-:W0:Y:S02]  /*9f10*/  I2F.S16 R0, R26 ;  /* 0x0000001a00007306 */ /* 0x000e240000101400 */
[----:B0-----:R-:W-:-:S05]  /*9f20*/  F2FP.F16.F32.PACK_AB R0, RZ, R0 ;  /* 0x00000000ff00723e */ /* 0x001fca00000000ff */
[----:B------:R4:W-:Y:S01]  /*9f30*/  STG.E.U16 desc[UR36][R8.64], R0 ;  /* 0x0000000008007986 */ /* 0x0009e2000c101524 */
[----:B------:R-:W-:Y:S05]  /*9f40*/  BRA `(.L_x_18252) ;  /* 0x0000000800d07947 */ /* 0x000fea0003800000 */
.L_x_18255:
        /* <DEDUP_REMOVED lines=10> */
.L_x_18258:
[----:B------:R-:W0:Y:S02]  /*9ff0*/  I2F.S16 R26, R26 ;  /* 0x0000001a001a7306 */ /* 0x000e240000101400 */
[----:B0-----:R-:W-:-:S04]  /*a000*/  F2FP.F16.F32.PACK_AB R3, RZ, R26 ;  /* 0x0000001aff03723e */ /* 0x001fc800000000ff */
[----:B------:R-:W-:-:S05]  /*a010*/  PRMT R3, R3, 0x5410, RZ ;  /* 0x0000541003037816 */ /* 0x000fca00000000ff */
[----:B------:R2:W-:Y:S01]  /*a020*/  STG.E desc[UR36][R8.64], R3 ;  /* 0x0000000308007986 */ /* 0x0005e2000c101924 */
[----:B------:R-:W-:Y:S05]  /*a030*/  BRA `(.L_x_18252) ;  /* 0x0000000800947947 */ /* 0x000fea0003800000 */
.L_x_18257:
[----:B------:R-:W0:Y:S02]  /*a040*/  I2F.F64.S16 R26, R26 ;  /* 0x0000001a001a7312 */ /* 0x000e240000101c00 */
[----:B0-----:R0:W-:Y:S01]  /*a050*/  STG.E.64 desc[UR36][R8.64], R26 ;  /* 0x0000001a08007986 */ /* 0x0011e2000c101b24 */
[----:B------:R-:W-:Y:S05]  /*a060*/  BRA `(.L_x_18252) ;  /* 0x0000000800887947 */ /* 0x000fea0003800000 */
.L_x_18247:
        /* <DEDUP_REMOVED lines=12> */
.L_x_18262:
        /* <DEDUP_REMOVED lines=17> */
.L_x_18265:
[----:B------:R-:W-:-:S04]  /*a240*/  SHF.R.U32.HI R3, RZ, 0x18, R5 ;  /* 0x00000018ff037819 */ /* 0x000fc80000011605 */
[----:B------:R-:W-:-:S04]  /*a250*/  LOP3.LUT R0, R0, 0x80, R3, 0xf8, !PT ;  /* 0x0000008000007812 */ /* 0x000fc800078ef803 */
[----:B------:R-:W-:-:S07]  /*a260*/  PRMT R4, R0, 0x7610, R4 ;  /* 0x0000761000047816 */ /* 0x000fce0000000004 */
.L_x_18264:
[----:B------:R-:W-:Y:S05]  /*a270*/  BSYNC.RECONVERGENT B0 ;  /* 0x0000000000007941 */ /* 0x000fea0003800200 */
.L_x_18263:
[----:B------:R0:W-:Y:S01]  /*a280*/  STG.E.U8 desc[UR36][R8.64], R4 ;  /* 0x0000000408007986 */ /* 0x0001e2000c101124 */
[----:B------:R-:W-:Y:S05]  /*a290*/  BRA `(.L_x_18252) ;  /* 0x0000000400fc7947 */ /* 0x000fea0003800000 */
.L_x_18261:
        /* <DEDUP_REMOVED lines=17> */
.L_x_18268:
[----:B------:R-:W-:-:S04]  /*a3b0*/  SHF.R.U32.HI R3, RZ, 0x18, R5 ;  /* 0x00000018ff037819 */ /* 0x000fc80000011605 */
[----:B------:R-:W-:-:S04]  /*a3c0*/  LOP3.LUT R0, R0, 0x80, R3, 0xf8, !PT ;  /* 0x0000008000007812 */ /* 0x000fc800078ef803 */
[----:B------:R-:W-:-:S07]  /*a3d0*/  PRMT R4, R0, 0x7610, R4 ;  /* 0x0000761000047816 */ /* 0x000fce0000000004 */
.L_x_18267:
[----:B------:R-:W-:Y:S05]  /*a3e0*/  BSYNC.RECONVERGENT B0 ;  /* 0x0000000000007941 */ /* 0x000fea0003800200 */
.L_x_18266:
[----:B------:R0:W-:Y:S01]  /*a3f0*/  STG.E.U8 desc[UR36][R8.64], R4 ;  /* 0x0000000408007986 */ /* 0x0001e2000c101124 */
[----:B------:R-:W-:Y:S05]  /*a400*/  BRA `(.L_x_18252) ;  /* 0x0000000400a07947 */ /* 0x000fea0003800000 */
.L_x_18260:
        /* <DEDUP_REMOVED lines=22> */
.L_x_18270:
[----:B------:R-:W-:-:S05]  /*a570*/  SHF.R.S32.HI R27, RZ, 0x1f, R26 ;  /* 0x0000001fff1b7819 */ /* 0x000fca000001141a */
[----:B------:R0:W-:Y:S01]  /*a580*/  STG.E.64 desc[UR36][R8.64], R26 ;  /* 0x0000001a08007986 */ /* 0x0001e2000c101b24 */
[----:B------:R-:W-:Y:S05]  /*a590*/  BRA `(.L_x_18252) ;  /* 0x00000004003c7947 */ /* 0x000fea0003800000 */
.L_x_18269:
[----:B------:R0:W-:Y:S01]  /*a5a0*/  STG.E desc[UR36][R8.64], R26 ;  /* 0x0000001a08007986 */ /* 0x0001e2000c101924 */
[----:B------:R-:W-:Y:S05]  /*a5b0*/  BRA `(.L_x_18252) ;  /* 0x0000000400347947 */ /* 0x000fea0003800000 */
.L_x_18259:
        /* <DEDUP_REMOVED lines=10> */
.L_x_18272:
[----:B------:R-:W-:Y:S01]  /*a660*/  CS2R R6, SRZ ;  /* 0x0000000000067805 */ /* 0x000fe2000001ff00 */
[----:B------:R-:W0:Y:S04]  /*a670*/  I2F.F64.S16 R4, R26 ;  /* 0x0000001a00047312 */ /* 0x000e280000101c00 */
[----:B0-----:R0:W-:Y:S01]  /*a680*/  STG.E.128 desc[UR36][R8.64], R4 ;  /* 0x0000000408007986 */ /* 0x0011e2000c101d24 */
[----:B------:R-:W-:Y:S05]  /*a690*/  BRA `(.L_x_18252) ;  /* 0x0000000000fc7947 */ /* 0x000fea0003800000 */
.L_x_18271:
[----:B------:R-:W-:-:S13]  /*a6a0*/  ISETP.NE.AND P0, PT, R0, 0xf, PT ;  /* 0x0000000f0000780c */ /* 0x000fda0003f05270 */
[----:B------:R-:W-:Y:S05]  /*a6b0*/  @!P0 BRA `(.L_x_18273) ;  /* 0x0000000000e88947 */ /* 0x000fea0003800000 */
[----:B------:R-:W-:-:S13]  /*a6c0*/  ISETP.NE.AND P0, PT, R0, 0x17, PT ;  /* 0x000000170000780c */ /* 0x000fda0003f05270 */
[----:B------:R-:W-:Y:S05]  /*a6d0*/  @!P0 BRA `(.L_x_18274) ;  /* 0x0000000000908947 */ /* 0x000fea0003800000 */
[----:B------:R-:W-:-:S13]  /*a6e0*/  ISETP.NE.AND P0, PT, R0, 0x18, PT ;  /* 0x000000180000780c */ /* 0x000fda0003f05270 */
[----:B------:R-:W-:Y:S05]  /*a6f0*/  @!P0 BRA `(.L_x_18275) ;  /* 0x0000000000448947 */ /* 0x000fea0003800000 */
.L_x_18251:
        /* <DEDUP_REMOVED lines=16> */
.L_x_18276:
[----:B------:R-:W-:Y:S05]  /*a800*/  BRA `(.L_x_18252) ;  /* 0x0000000000a07947 */ /* 0x000fea0003800000 */
.L_x_18275:
        /* <DEDUP_REMOVED lines=13> */
.L_x_18278:
[----:B------:R-:W-:Y:S05]  /*a8e0*/  BSYNC.RECONVERGENT B0 ;  /* 0x0000000000007941 */ /* 0x000fea0003800200 */
.L_x_18277:
[----:B------:R-:W-:-:S05]  /*a8f0*/  LOP3.LUT R3, R0, 0x80, R3, 0xf8, !PT ;  /* 0x0000008000037812 */ /* 0x000fca00078ef803 */
[----:B------:R0:W-:Y:S01]  /*a900*/  STG.E.U8 desc[UR36][R8.64], R3 ;  /* 0x0000000308007986 */ /* 0x0001e2000c101124 */
[----:B------:R-:W-:Y:S05]  /*a910*/  BRA `(.L_x_18252) ;  /* 0x00000000005c7947 */ /* 0x000fea0003800000 */
.L_x_18274:
        /* <DEDUP_REMOVED lines=12> */
.L_x_18280:
[----:B------:R-:W-:Y:S01]  /*a9e0*/  IMAD.MOV.U32 R0, RZ, RZ, 0x7f ;  /* 0x0000007fff007424 */ /* 0x000fe200078e00ff */
[----:B------:R-:W-:-:S04]  /*a9f0*/  ISETP.GT.U32.AND P0, PT, R3, 0x7f800000, PT ;  /* 0x7f8000000300780c */ /* 0x000fc80003f04070 */
[----:B------:R-:W-:-:S09]  /*aa00*/  SEL R0, R0, 0x7c, P0 ;  /* 0x0000007c00007807 */ /* 0x000fd20000000000 */
.L_x_18281:
[----:B------:R-:W-:Y:S05]  /*aa10*/  BSYNC.RECONVERGENT B0 ;  /* 0x0000000000007941 */ /* 0x000fea0003800200 */
.L_x_18279:
[----:B------:R-:W-:-:S04]  /*aa20*/  SHF.R.U32.HI R3, RZ, 0x18, R5 ;  /* 0x00000018ff037819 */ /* 0x000fc80000011605 */
[----:B------:R-:W-:-:S05]  /*aa30*/  LOP3.LUT R3, R0, 0x80, R3, 0xf8, !PT ;  /* 0x0000008000037812 */ /* 0x000fca00078ef803 */
[----:B------:R0:W-:Y:S01]  /*aa40*/  STG.E.U8 desc[UR36][R8.64], R3 ;  /* 0x0000000308007986 */ /* 0x0001e2000c101124 */
[----:B------:R-:W-:Y:S05]  /*aa50*/  BRA `(.L_x_18252) ;  /* 0x00000000000c7947 */ /* 0x000fea0003800000 */
.L_x_18273:
[----:B------:R-:W0:Y:S02]  /*aa60*/  I2F.S16 R0, R26 ;  /* 0x0000001a00007306 */ /* 0x000e240000101400 */
[----:B0-----:R-:W-:-:S05]  /*aa70*/  F2FP.BF16.F32.PACK_AB R0, RZ, R0 ;  /* 0x00000000ff00723e */ /* 0x001fca00000010ff */
[----:B------:R0:W-:Y:S02]  /*aa80*/  STG.E.U16 desc[UR36][R8.64], R0 ;  /* 0x0000000008007986 */ /* 0x0001e4000c101524 */
.L_x_18252:
        /* <DEDUP_REMOVED lines=23> */
.L_x_18285:
[----:B------:R0:W-:Y:S01]  /*ac00*/  STG.E.U8 desc[UR36][R8.64], R24 ;  /* 0x0000001808007986 */ /* 0x0001e2000c101124 */
[----:B------:R-:W-:Y:S05]  /*ac10*/  BRA `(.L_x_18287) ;  /* 0x0000000c00387947 */ /* 0x000fea0003800000 */
.L_x_18284:
        /* <DEDUP_REMOVED lines=9> */
.L_x_18289:
[----:B------:R0:W-:Y:S01]  /*acb0*/  STG.E desc[UR36][R8.64], R24 ;  /* 0x0000001808007986 */ /* 0x0001e2000c101924 */
[----:B------:R-:W-:Y:S05]  /*acc0*/  BRA `(.L_x_18287) ;  /* 0x0000000c000c7947 */ /* 0x000fea0003800000 */
.L_x_18288:
[----:B------:R0:W-:Y:S01]  /*acd0*/  STG.E.U16 desc[UR36][R8.64], R24 ;  /* 0x0000001808007986 */ /* 0x0001e2000c101524 */
[----:B------:R-:W-:Y:S05]  /*ace0*/  BRA `(.L_x_18287) ;  /* 0x0000000c00047947 */ /* 0x000fea0003800000 */
.L_x_18283:
        /* <DEDUP_REMOVED lines=9> */
.L_x_18291:
[----:B------:R-:W0:Y:S02]  /*ad80*/  I2F.S16 R0, R24 ;  /* 0x0000001800007306 */ /* 0x000e240000101400 */
[----:B0-----:R-:W-:-:S05]  /*ad90*/  F2FP.F16.F32.PACK_AB R0, RZ, R0 ;  /* 0x00000000ff00723e */ /* 0x001fca00000000ff */
[----:B------:R0:W-:Y:S01]  /*ada0*/  STG.E.U16 desc[UR36][R8.64], R0 ;  /* 0x0000000008007986 */ /* 0x0001e2000c101524 */
[----:B------:R-:W-:Y:S05]  /*adb0*/  BRA `(.L_x_18287) ;  /* 0x0000000800d07947 */ /* 0x000fea0003800000 */
.L_x_18290:
        /* <DEDUP_REMOVED lines=10> */
.L_x_18293:
[----:B------:R-:W0:Y:S02]  /*ae60*/  I2F.S16 R24, R24 ;  /* 0x0000001800187306 */ /* 0x000e240000101400 */
[----:B0-----:R-:W-:-:S04]  /*ae70*/  F2FP.F16.F32.PACK_AB R3, RZ, R24 ;  /* 0x00000018ff03723e */ /* 0x001fc800000000ff */
[----:B------:R-:W-:-:S05]  /*ae80*/  PRMT R3, R3, 0x5410, RZ ;  /* 0x0000541003037816 */ /* 0x000fca00000000ff */
[----:B------:R0:W-:Y:S01]  /*ae90*/  STG.E desc[UR36][R8.64], R3 ;  /* 0x0000000308007986 */ /* 0x0001e2000c101924 */
[----:B------:R-:W-:Y:S05]  /*aea0*/  BRA `(.L_x_18287) ;  /* 0x0000000800947947 */ /* 0x000fea0003800000 */
.L_x_18292:
[----:B------:R-:W0:Y:S02]  /*aeb0*/  I2F.F64.S16 R24, R24 ;  /* 0x0000001800187312 */ /* 0x000e240000101c00 */
[----:B0-----:R0:W-:Y:S01]  /*aec0*/  STG.E.64 desc[UR36][R8.64], R24 ;  /* 0x0000001808007986 */ /* 0x0011e2000c101b24 */
[----:B------:R-:W-:Y:S05]  /*aed0*/  BRA `(.L_x_18287) ;  /* 0x0000000800887947 */ /* 0x000fea0003800000 */
.L_x_18282:
        /* <DEDUP_REMOVED lines=12> */
.L_x_18297:
        /* <DEDUP_REMOVED lines=17> */
.L_x_18300:
[----:B------:R-:W-:-:S04]  /*b0b0*/  SHF.R.U32.HI R3, RZ, 0x18, R5 ;  /* 0x00000018ff037819 */ /* 0x000fc80000011605 */
[----:B------:R-:W-:-:S04]  /*b0c0*/  LOP3.LUT R0, R0, 0x80, R3, 0xf8, !PT ;  /* 0x0000008000007812 */ /* 0x000fc800078ef803 */
[----:B------:R-:W-:-:S07]  /*b0d0*/  PRMT R4, R0, 0x7610, R4 ;  /* 0x0000761000047816 */ /* 0x000fce0000000004 */
.L_x_18299:
[----:B------:R-:W-:Y:S05]  /*b0e0*/  BSYNC.RECONVERGENT B0 ;  /* 0x0000000000007941 */ /* 0x000fea0003800200 */
.L_x_18298:
[----:B------:R0:W-:Y:S01]  /*b0f0*/  STG.E.U8 desc[UR36][R8.64], R4 ;  /* 0x0000000408007986 */ /* 0x0001e2000c101124 */
[----:B------:R-:W-:Y:S05]  /*b100*/  BRA `(.L_x_18287) ;  /* 0x0000000400fc7947 */ /* 0x000fea0003800000 */
.L_x_18296:
        /* <DEDUP_REMOVED lines=17> */
.L_x_18303:
[----:B------:R-:W-:-:S04]  /*b220*/  SHF.R.U32.HI R3, RZ, 0x18, R5 ;  /* 0x00000018ff037819 */ /* 0x000fc80000011605 */
[----:B------:R-:W-:-:S04]  /*b230*/  LOP3.LUT R0, R0, 0x80, R3, 0xf8, !PT ;  /* 0x0000008000007812 */ /* 0x000fc800078ef803 */
[----:B------:R-:W-:-:S07]  /*b240*/  PRMT R4, R0, 0x7610, R4 ;  /* 0x0000761000047816 */ /* 0x000fce0000000004 */
.L_x_18302:
[----:B------:R-:W-:Y:S05]  /*b250*/  BSYNC.RECONVERGENT B0 ;  /* 0x0000000000007941 */ /* 0x000fea0003800200 */
.L_x_18301:
[----:B------:R0:W-:Y:S01]  /*b260*/  STG.E.U8 desc[UR36][R8.64], R4 ;  /* 0x0000000408007986 */ /* 0x0001e2000c101124 */
[----:B------:R-:W-:Y:S05]  /*b270*/  BRA `(.L_x_18287) ;  /* 0x0000000400a07947 */ /* 0x000fea0003800000 */
.L_x_18295:
        /* <DEDUP_REMOVED lines=22> */
.L_x_18305:
[----:B------:R-:W-:-:S05]  /*b3e0*/  SHF.R.S32.HI R25, RZ, 0x1f, R24 ;  /* 0x0000001fff197819 */ /* 0x000fca0000011418 */
[----:B------:R0:W-:Y:S01]  /*b3f0*/  STG.E.64 desc[UR36][R8.64], R24 ;  /* 0x0000001808007986 */ /* 0x0001e2000c101b24 */
[----:B------:R-:W-:Y:S05]  /*b400*/  BRA `(.L_x_18287) ;  /* 0x00000004003c7947 */ /* 0x000fea0003800000 */
.L_x_18304:
[----:B------:R0:W-:Y:S01]  /*b410*/  STG.E desc[UR36][R8.64], R24 ;  /* 0x0000001808007986 */ /* 0x0001e2000c101924 */
[----:B------:R-:W-:Y:S05]  /*b420*/  BRA `(.L_x_18287) ;  /* 0x0000000400347947 */ /* 0x000fea0003800000 */
.L_x_18294:
        /* <DEDUP_REMOVED lines=10> */
.L_x_18307:
[----:B------:R-:W-:Y:S01]  /*b4d0*/  CS2R R6, SRZ ;  /* 0x0000000000067805 */ /* 0x000fe2000001ff00 */
[----:B------:R-:W0:Y:S04]  /*b4e0*/  I2F.F64.S16 R4, R24 ;  /* 0x0000001800047312 */ /* 0x000e280000101c00 */
[----:B0-----:R3:W-:Y:S01]  /*b4f0*/  STG.E.128 desc[UR36][R8.64], R4 ;  /* 0x0000000408007986 */ /* 0x0017e2000c101d24 */
[----:B------:R-:W-:Y:S05]  /*b500*/  BRA `(.L_x_18287) ;  /* 0x0000000000fc7947 */ /* 0x000fea0003800000 */
.L_x_18306:
[----:B------:R-:W-:-:S13]  /*b510*/  ISETP.NE.AND P0, PT, R0, 0xf, PT ;  /* 0x0000000f0000780c */ /* 0x000fda0003f05270 */
[----:B------:R-:W-:Y:S05]  /*b520*/  @!P0 BRA `(.L_x_18308) ;  /* 0x0000000000e88947 */ /* 0x000fea0003800000 */
[----:B------:R-:W-:-:S13]  /*b530*/  ISETP.NE.AND P0, PT, R0, 0x17, PT ;  /* 0x000000170000780c */ /* 0x000fda0003f05270 */
[----:B------:R-:W-:Y:S05]  /*b540*/  @!P0 BRA `(.L_x_18309) ;  /* 0x0000000000908947 */ /* 0x000fea0003800000 */
[----:B------:R-:W-:-:S13]  /*b550*/  ISETP.NE.AND P0, PT, R0, 0x18, PT ;  /* 0x000000180000780c */ /* 0x000fda0003f05270 */
[----:B------:R-:W-:Y:S05]  /*b560*/  @!P0 BRA `(.L_x_18310) ;  /* 0x0000000000448947 */ /* 0x000fea0003800000 */
.L_x_18286:
        /* <DEDUP_REMOVED lines=16> */
.L_x_18311:
[----:B------:R-:W-:Y:S05]  /*b670*/  BRA `(.L_x_18287) ;  /* 0x0000000000a07947 */ /* 0x000fea0003800000 */
.L_x_18310:
        /* <DEDUP_REMOVED lines=13> */
.L_x_18313:
[----:B------:R-:W-:Y:S05]  /*b750*/  BSYNC.RECONVERGENT B0 ;  /* 0x0000000000007941 */ /* 0x000fea0003800200 */
.L_x_18312:
[----:B------:R-:W-:-:S05]  /*b760*/  LOP3.LUT R3, R0, 0x80, R3, 0xf8, !PT ;  /* 0x0000008000037812 */ /* 0x000fca00078ef803 */
[----:B------:R1:W-:Y:S01]  /*b770*/  STG.E.U8 desc[UR36][R8.64], R3 ;  /* 0x0000000308007986 */ /* 0x0003e2000c101124 */
[----:B------:R-:W-:Y:S05]  /*b780*/  BRA `(.L_x_18287) ;  /* 0x00000000005c7947 */ /* 0x000fea0003800000 */
.L_x_18309:
        /* <DEDUP_REMOVED lines=12> */
.L_x_18315:
[----:B------:R-:W-:Y:S01]  /*b850*/  IMAD.MOV.U32 R0, RZ, RZ, 0x7f ;  /* 0x0000007fff007424 */ /* 0x000fe200078e00ff */
[----:B------:R-:W-:-:S04]  /*b860*/  ISETP.GT.U32.AND P0, PT, R3, 0x7f800000, PT ;  /* 0x7f8000000300780c */ /* 0x000fc80003f04070 */
[----:B------:R-:W-:-:S09]  /*b870*/  SEL R0, R0, 0x7c, P0 ;  /* 0x0000007c00007807 */ /* 0x000fd20000000000 */
.L_x_18316:
[----:B------:R-:W-:Y:S05]  /*b880*/  BSYNC.RECONVERGENT B0 ;  /* 0x0000000000007941 */ /* 0x000fea0003800200 */
.L_x_18314:
[----:B------:R-:W-:-:S04]  /*b890*/  SHF.R.U32.HI R3, RZ, 0x18, R5 ;  /* 0x00000018ff037819 */ /* 0x000fc80000011605 */
[----:B------:R-:W-:-:S05]  /*b8a0*/  LOP3.LUT R3, R0, 0x80, R3, 0xf8, !PT ;  /* 0x0000008000037812 */ /* 0x000fca00078ef803 */
[----:B------:R2:W-:Y:S01]  /*b8b0*/  STG.E.U8 desc[UR36][R8.64], R3 ;  /* 0x0000000308007986 */ /* 0x0005e2000c101124 */
[----:B------:R-:W-:Y:S05]  /*b8c0*/  BRA `(.L_x_18287) ;  /* 0x00000000000c7947 */ /* 0x000fea0003800000 */
.L_x_18308:
[----:B------:R-:W0:Y:S02]  /*b8d0*/  I2F.S16 R0, R24 ;  /* 0x0000001800007306 */ /* 0x000e240000101400 */
[----:B0-----:R-:W-:-:S05]  /*b8e0*/  F2FP.BF16.F32.PACK_AB R0, RZ, R0 ;  /* 0x00000000ff00723e */ /* 0x001fca00000010ff */
[----:B------:R0:W-:Y:S02]  /*b8f0*/  STG.E.U16 desc[UR36][R8.64], R0 ;  /* 0x0000000008007986 */ /* 0x0001e4000c101524 */
.L_x_18287:
[----:B------:R-:W-:-:S07]  /*b900*/  VIADD R17, R17, 0x80 ;  /* 0x0000008011117836 */ /* 0x000fce0000000000 */
.L_x_18246:
[----:B------:R-:W-:Y:S05]  /*b910*/  BSYNC.RECONVERGENT B6 ;  /* 0x0000000000067941 */ /* 0x000fea0003800200 */
.L_x_18245:
[----:B------:R-:W-:-:S13]  /*b920*/  ISETP.GE.AND P0, PT, R17, R16, PT ;  /* 0x000000101100720c */ /* 0x000fda0003f06270 */
[----:B------:R-:W-:Y:S05]  /*b930*/  @P0 EXIT ;  /* 0x000000000000094d */ /* 0x000fea0003800000 */
[----:B0--3--:R-:W0:Y:S01]  /*b940*/  LDC.64 R4, c[0x0][0x388] ;  /* 0x0000e200ff047b82 */ /* 0x009e220000000a00 */
[----:B------:R-:W1:Y:S01]  /*b950*/  LDCU UR4, c[0x0][0x3b4] ;  /* 0x00007680ff0477ac */ /* 0x000e620008000800 */
[----:B----45:R-:W-:Y:S01]  /*b960*/  PRMT R0, R18, 0x9910, RZ ;  /* 0x0000991012007816 */ /* 0x030fe200000000ff */
        /* <DEDUP_REMOVED lines=16> */
.L_x_18320:
[----:B------:R-:W-:Y:S01]  /*ba70*/  STG.E.U8 desc[UR36][R2.64], R22 ;  /* 0x0000001602007986 */ /* 0x000fe2000c101124 */
[----:B------:R-:W-:Y:S05]  /*ba80*/  EXIT ;  /* 0x000000000000794d */ /* 0x000fea0003800000 */
.L_x_18319:
        /* <DEDUP_REMOVED lines=9> */
.L_x_18323:
[----:B------:R-:W-:Y:S01]  /*bb20*/  STG.E desc[UR36][R2.64], R22 ;  /* 0x0000001602007986 */ /* 0x000fe2000c101924 */
[----:B------:R-:W-:Y:S05]  /*bb30*/  EXIT ;  /* 0x000000000000794d */ /* 0x000fea0003800000 */
.L_x_18322:
[----:B------:R-:W-:Y:S01]  /*bb40*/  STG.E.U16 desc[UR36][R2.64], R22 ;  /* 0x0000001602007986 */ /* 0x000fe2000c101524 */
[----:B------:R-:W-:Y:S05]  /*bb50*/  EXIT ;  /* 0x000000000000794d */ /* 0x000fea0003800000 */
.L_x_18318:
        /* <DEDUP_REMOVED lines=9> */
.L_x_18325:
[----:B------:R-:W0:Y:S02]  /*bbf0*/  I2F.S16 R0, R22 ;  /* 0x0000001600007306 */ /* 0x000e240000101400 */
[----:B0-----:R-:W-:-:S05]  /*bc00*/  F2FP.F16.F32.PACK_AB R0, RZ, R0 ;  /* 0x00000000ff00723e */ /* 0x001fca00000000ff */
[----:B------:R-:W-:Y:S01]  /*bc10*/  STG.E.U16 desc[UR36][R2.64], R0 ;  /* 0x0000000002007986 */ /* 0x000fe2000c101524 */
[----:B------:R-:W-:Y:S05]  /*bc20*/  EXIT ;  /* 0x000000000000794d */ /* 0x000fea0003800000 */
.L_x_18324:
        /* <DEDUP_REMOVED lines=10> */
.L_x_18327:
[----:B------:R-:W0:Y:S02]  /*bcd0*/  I2F.S16 R22, R22 ;  /* 0x0000001600167306 */ /* 0x000e240000101400 */
[----:B0-----:R-:W-:-:S04]  /*bce0*/  F2FP.F16.F32.PACK_AB R5, RZ, R22 ;  /* 0x00000016ff05723e */ /* 0x001fc800000000ff */
[----:B------:R-:W-:-:S05]  /*bcf0*/  PRMT R5, R5, 0x5410, RZ ;  /* 0x0000541005057816 */ /* 0x000fca00000000ff */
[----:B------:R-:W-:Y:S01]  /*bd00*/  STG.E desc[UR36][R2.64], R5 ;  /* 0x0000000502007986 */ /* 0x000fe2000c101924 */
[----:B------:R-:W-:Y:S05]  /*bd10*/  EXIT ;  /* 0x000000000000794d */ /* 0x000fea0003800000 */
.L_x_18326:
[----:B------:R-:W0:Y:S02]  /*bd20*/  I2F.F64.S16 R22, R22 ;  /* 0x0000001600167312 */ /* 0x000e240000101c00 */
[----:B0-----:R-:W-:Y:S01]  /*bd30*/  STG.E.64 desc[UR36][R2.64], R22 ;  /* 0x0000001602007986 */ /* 0x001fe2000c101b24 */
[----:B------:R-:W-:Y:S05]  /*bd40*/  EXIT ;  /* 0x000000000000794d */ /* 0x000fea0003800000 */
.L_x_18317:
        /* <DEDUP_REMOVED lines=12> */
.L_x_18331:
        /* <DEDUP_REMOVED lines=18> */
.L_x_18334:
[----:B------:R-:W-:-:S04]  /*bf30*/  SHF.R.U32.HI R5, RZ, 0x18, R5 ;  /* 0x00000018ff057819 */ /* 0x000fc80000011605 */
[----:B------:R-:W-:-:S07]  /*bf40*/  LOP3.LUT R0, R0, 0x80, R5, 0xf8, !PT ;  /* 0x0000008000007812 */ /* 0x000fce00078ef805 */
.L_x_18333:
[----:B------:R-:W-:Y:S05]  /*bf50*/  BSYNC.RECONVERGENT B0 ;  /* 0x0000000000007941 */ /* 0x000fea0003800200 */
.L_x_18332:
[----:B------:R-:W-:Y:S01]  /*bf60*/  STG.E.U8 desc[UR36][R2.64], R0 ;  /* 0x0000000002007986 */ /* 0x000fe2000c101124 */
[----:B------:R-:W-:Y:S05]  /*bf70*/  EXIT ;  /* 0x000000000000794d */ /* 0x000fea0003800000 */
.L_x_18330:
        /* <DEDUP_REMOVED lines=18> */
.L_x_18337:
[----:B------:R-:W-:-:S04]  /*c0a0*/  SHF.R.U32.HI R5, RZ, 0x18, R5 ;  /* 0x00000018ff057819 */ /* 0x000fc80000011605 */
[----:B------:R-:W-:-:S07]  /*c0b0*/  LOP3.LUT R0, R0, 0x80, R5, 0xf8, !PT ;  /* 0x0000008000007812 */ /* 0x000fce00078ef805 */
.L_x_18336:
[----:B------:R-:W-:Y:S05]  /*c0c0*/  BSYNC.RECONVERGENT B0 ;  /* 0x0000000000007941 */ /* 0x000fea0003800200 */
.L_x_18335:
[----:B------:R-:W-:Y:S01]  /*c0d0*/  STG.E.U8 desc[UR36][R2.64], R0 ;  /* 0x0000000002007986 */ /* 0x000fe2000c101124 */
[----:B------:R-:W-:Y:S05]  /*c0e0*/  EXIT ;  /* 0x000000000000794d */ /* 0x000fea0003800000 */
.L_x_18329:
        /* <DEDUP_REMOVED lines=22> */
.L_x_18339:
[----:B------:R-:W-:-:S05]  /*c250*/  SHF.R.S32.HI R23, RZ, 0x1f, R22 ;  /* 0x0000001fff177819 */ /* 0x000fca0000011416 */
[----:B------:R-:W-:Y:S01]  /*c260*/  STG.E.64 desc[UR36][R2.64], R22 ;  /* 0x0000001602007986 */ /* 0x000fe2000c101b24 */
[----:B------:R-:W-:Y:S05]  /*c270*/  EXIT ;  /* 0x000000000000794d */ /* 0x000fea0003800000 */
.L_x_18338:
[----:B------:R-:W-:Y:S01]  /*c280*/  STG.E desc[UR36][R2.64], R22 ;  /* 0x0000001602007986 */ /* 0x000fe2000c101924 */
[----:B------:R-:W-:Y:S05]  /*c290*/  EXIT ;  /* 0x000000000000794d */ /* 0x000fea0003800000 */
.L_x_18328:
        /* <DEDUP_REMOVED lines=10> */
.L_x_18341:
[----:B------:R-:W-:Y:S01]  /*c340*/  CS2R R6, SRZ ;  /* 0x0000000000067805 */ /* 0x000fe2000001ff00 */
[----:B------:R-:W0:Y:S04]  /*c350*/  I2F.F64.S16 R4, R22 ;  /* 0x0000001600047312 */ /* 0x000e280000101c00 */
[----:B0-----:R-:W-:Y:S01]  /*c360*/  STG.E.128 desc[UR36][R2.64], R4 ;  /* 0x0000000402007986 */ /* 0x001fe2000c101d24 */
[----:B------:R-:W-:Y:S05]  /*c370*/  EXIT ;  /* 0x000000000000794d */ /* 0x000fea0003800000 */
.L_x_18340:
[----:B------:R-:W-:-:S13]  /*c380*/  ISETP.NE.AND P0, PT, R0, 0xf, PT ;  /* 0x0000000f0000780c */ /* 0x000fda0003f05270 */
[----:B------:R-:W-:Y:S05]  /*c390*/  @!P0 BRA `(.L_x_18342) ;  /* 0x0000000000e88947 */ /* 0x000fea0003800000 */
[----:B------:R-:W-:-:S13]  /*c3a0*/  ISETP.NE.AND P0, PT, R0, 0x17, PT ;  /* 0x000000170000780c */ /* 0x000fda0003f05270 */
[----:B------:R-:W-:Y:S05]  /*c3b0*/  @!P0 BRA `(.L_x_18343) ;  /* 0x0000000000908947 */ /* 0x000fea0003800000 */
[----:B------:R-:W-:-:S13]  /*c3c0*/  ISETP.NE.AND P0, PT, R0, 0x18, PT ;  /* 0x000000180000780c */ /* 0x000fda0003f05270 */
[----:B------:R-:W-:Y:S05]  /*c3d0*/  @!P0 BRA `(.L_x_18344) ;  /* 0x0000000000448947 */ /* 0x000fea0003800000 */
.L_x_18321:
        /* <DEDUP_REMOVED lines=16> */
.L_x_18345:
[----:B------:R-:W-:Y:S05]  /*c4e0*/  EXIT ;  /* 0x000000000000794d */ /* 0x000fea0003800000 */
.L_x_18344:
        /* <DEDUP_REMOVED lines=13> */
.L_x_18347:
[----:B------:R-:W-:Y:S05]  /*c5c0*/  BSYNC.RECONVERGENT B0 ;  /* 0x0000000000007941 */ /* 0x000fea0003800200 */
.L_x_18346:
[----:B------:R-:W-:-:S05]  /*c5d0*/  LOP3.LUT R5, R0, 0x80, R5, 0xf8, !PT ;  /* 0x0000008000057812 */ /* 0x000fca00078ef805 */
[----:B------:R-:W-:Y:S01]  /*c5e0*/  STG.E.U8 desc[UR36][R2.64], R5 ;  /* 0x0000000502007986 */ /* 0x000fe2000c101124 */
[----:B------:R-:W-:Y:S05]  /*c5f0*/  EXIT ;  /* 0x000000000000794d */ /* 0x000fea0003800000 */
.L_x_18343:
        /* <DEDUP_REMOVED lines=12> */
.L_x_18349:
[----:B------:R-:W-:Y:S01]  /*c6c0*/  IMAD.MOV.U32 R0, RZ, RZ, 0x7f ;  /* 0x0000007fff007424 */ /* 0x000fe200078e00ff */
[----:B------:R-:W-:-:S04]  /*c6d0*/  ISETP.GT.U32.AND P0, PT, R4, 0x7f800000, PT ;  /* 0x7f8000000400780c */ /* 0x000fc80003f04070 */
[----:B------:R-:W-:-:S09]  /*c6e0*/  SEL R0, R0, 0x7c, P0 ;  /* 0x0000007c00007807 */ /* 0x000fd20000000000 */
.L_x_18350:
[----:B------:R-:W-:Y:S05]  /*c6f0*/  BSYNC.RECONVERGENT B0 ;  /* 0x0000000000007941 */ /* 0x000fea0003800200 */
.L_x_18348:
[----:B------:R-:W-:-:S04]  /*c700*/  SHF.R.U32.HI R5, RZ, 0x18, R5 ;  /* 0x00000018ff057819 */ /* 0x000fc80000011605 */
[----:B------:R-:W-:-:S05]  /*c710*/  LOP3.LUT R5, R0, 0x80, R5, 0xf8, !PT ;  /* 0x0000008000057812 */ /* 0x000fca00078ef805 */
[----:B------:R-:W-:Y:S01]  /*c720*/  STG.E.U8 desc[UR36][R2.64], R5 ;  /* 0x0000000502007986 */ /* 0x000fe2000c101124 */
[----:B------:R-:W-:Y:S05]  /*c730*/  EXIT ;  /* 0x000000000000794d */ /* 0x000fea0003800000 */
.L_x_18342:
[----:B------:R-:W0:Y:S02]  /*c740*/  I2F.S16 R0, R22 ;  /* 0x0000001600007306 */ /* 0x000e240000101400 */
[----:B0-----:R-:W-:-:S05]  /*c750*/  F2FP.BF16.F32.PACK_AB R0, RZ, R0 ;  /* 0x00000000ff00723e */ /* 0x001fca00000010ff */
[----:B------:R-:W-:Y:S01]  /*c760*/  STG.E.U16 desc[UR36][R2.64], R0 ;  /* 0x0000000002007986 */ /* 0x000fe2000c101524 */
[----:B------:R-:W-:Y:S05]  /*c770*/  EXIT ;  /* 0x000000000000794d */ /* 0x000fea0003800000 */
.L_x_18351:
        /* <DEDUP_REMOVED lines=16> */
.L_x_42864:


//--------------------- .text._ZN2at6native18elementwise_kernelILi128ELi4EZNS0_22gpu_kernel_impl_nocastINS0_13BinaryFunctorIN3c104HalfES5_bZZZNS0_22logical_or_kernel_cudaERNS_14TensorIteratorEENKUlvE0_clEvENKUlvE6_clEvEUlS5_S5_E_EEEEvRNS_18TensorIteratorBaseERKT_EUliE_EEviT1_ --------------------------
	.section	.text._ZN2at6native18elementwise_kernelILi128ELi4EZNS0_22gpu_kernel_impl_nocastINS0_13BinaryFunctorIN3c104HalfES5_bZZZNS0_22logical_or_kernel_cudaERNS_14TensorIteratorEENKUlvE0_clEvENKUlvE6_clEvEUlS5_S5_E_EEEEvRNS_18TensorIteratorBaseERKT_EUliE_EEviT1_,"ax",@progbits
	.align	128
        .global         _ZN2at6native18elementwise_kernelILi128ELi4EZNS0_22gpu_kernel_impl_nocastINS0_13BinaryFunctorIN3c104HalfES5_bZZZNS0_22logical_or_kernel_cudaERNS_14TensorIteratorEENKUlvE0_clEvENKUlvE6_clEvEUlS5_S5_E_EEEEvRNS_18TensorIteratorBaseERKT_EUliE_EEviT1_
        .type           _ZN2at6native18elementwise_kernelILi128ELi4EZNS0_22gpu_kernel_impl_nocastINS0_13BinaryFunctorIN3c104HalfES5_bZZZNS0_22logical_or_kernel_cudaERNS_14TensorIteratorEENKUlvE0_clEvENKUlvE6_clEvEUlS5_S5_E_EEEEvRNS_18TensorIteratorBaseERKT_EUliE_EEviT1_,@function
        .size           _ZN2at6native18elementwise_kernelILi128ELi4EZNS0_22gpu_kernel_impl_nocastINS0_13BinaryFunctorIN3c104HalfES5_bZZZNS0_22logical_or_kernel_cudaERNS_14TensorIteratorEENKUlvE0_clEvENKUlvE6_clEvEUlS5_S5_E_EEEEvRNS_18TensorIteratorBaseERKT_EUliE_EEviT1_,(.L_x_42865 - _ZN2at6native18elementwise_kernelILi128ELi4EZNS0_22gpu_kernel_impl_nocastINS0_13BinaryFunctorIN3c104HalfES5_bZZZNS0_22logical_or_kernel_cudaERNS_14TensorIteratorEENKUlvE0_clEvENKUlvE6_clEvEUlS5_S5_E_EEEEvRNS_18TensorIteratorBaseERKT_EUliE_EEviT1_)
        .other          _ZN2at6native18elementwise_kernelILi128ELi4EZNS0_22gpu_kernel_impl_nocastINS0_13BinaryFunctorIN3c104HalfES5_bZZZNS0_22logical_or_kernel_cudaERNS_14TensorIteratorEENKUlvE0_clEvENKUlvE6_clEvEUlS5_S5_E_EEEEvRNS_18TensorIteratorBaseERKT_EUliE_EEviT1_,@"STO_CUDA_ENTRY STV_DEFAULT"
_ZN2at6native18elementwise_kernelILi128ELi4EZNS0_22gpu_kernel_impl_nocastINS0_13BinaryFunctorIN3c104HalfES5_bZZZNS0_22logical_or_kernel_cudaERNS_14TensorIteratorEENKUlvE0_clEvENKUlvE6_clEvEUlS5_S5_E_EEEEvRNS_18TensorIteratorBaseERKT_EUliE_EEviT1_:
.text._ZN2at6native18elementwise_kernelILi128ELi4EZNS0_22gpu_kernel_impl_nocastINS0_13BinaryFunctorIN3c104HalfES5_bZZZNS0_22logical_or_kernel_cudaERNS_14TensorIteratorEENKUlvE0_clEvENKUlvE6_clEvEUlS5_S5_E_EEEEvRNS_18TensorIteratorBaseERKT_EUliE_EEviT1_:
        /* <DEDUP_REMOVED lines=21> */
[----:B------:R-:W-:-:S13]  /*0150*/  FSETP.NEU.FTZ.AND P0, PT, R0, RZ, PT ;  /* 0x000000ff0000720b */ /* 0x000fda0003f1d000 */
[----:B---3--:R-:W-:-:S05]  /*0160*/  @!P0 HADD2.F32 R0, -RZ, R6.H0_H0 ;  /* 0x20000006ff008230 */ /* 0x008fca0000004100 */
        /* <DEDUP_REMOVED lines=13> */
[----:B------:R-:W-:-:S13]  /*0240*/  FSETP.NEU.FTZ.AND P0, PT, R0, RZ, PT ;  /* 0x000000ff0000720b */ /* 0x000fda0003f1d000 */
[----:B--2---:R-:W-:-:S05]  /*0250*/  @!P0 HADD2.F32 R0, -RZ, R6.H0_H0 ;  /* 0x20000006ff008230 */ /* 0x004fca0000004100 */
[----:B------:R-:W-:-:S04]  /*0260*/  FSETP.NEU.OR P0, PT, R0, RZ, P0 ;  /* 0x000000ff0000720b */ /* 0x000fc8000070d400 */
[----:B------:R-:W-:-:S05]  /*0270*/  SEL R11, RZ, 0x1, !P0 ;  /* 0x00000001ff0b7807 */ /* 0x000fca0004000000 */
[----:B0-----:R0:W-:Y:S04]  /*0280*/  STG.E.U8 desc[UR6][R8.64], R11 ;  /* 0x0000000b08007986 */ /* 0x0011e8000c101106 */
.L_x_18355:
[----:B------:R-:W-:-:S13]  /*0290*/  ISETP.GE.AND P0, PT, R3, UR4, PT ;  /* 0x0000000403007c0c */ /* 0x000fda000bf06270 */
[----:B------:R-:W-:Y:S05]  /*02a0*/  @P0 BREAK.RELIABLE B1 ;  /* 0x0000000000010942 */ /* 0x000fea0003800100 */
[----:B------:R-:W-:Y:S05]  /*02b0*/  @P0 BRA `(.L_x_18356) ;  /* 0x0000000000340947 */ /* 0x000fea0003800000 */
[----:B------:R-:W-:Y:S05]  /*02c0*/  BSYNC.RELIABLE B1 ;  /* 0x0000000000017941 */ /* 0x000fea0003800100 */
.L_x_18354:
        /* <DEDUP_REMOVED lines=12> */
.L_x_18356:
[----:B------:R-:W-:Y:S05]  /*0390*/  BSYNC.RECONVERGENT B0 ;  /* 0x0000000000007941 */ /* 0x000fea0003800200 */
.L_x_18353:
        /* <DEDUP_REMOVED lines=8> */
[----:B--2---:R-:W-:-:S05]  /*0420*/  HADD2.F32 R0, -RZ, R2.H0_H0 ;  /* 0x20000002ff007230 */ /* 0x004fca0000004100 */
[----:B------:R-:W-:-:S13]  /*0430*/  FSETP.NEU.FTZ.AND P0, PT, R0, RZ, PT ;  /* 0x000000ff0000720b */ /* 0x000fda0003f1d000 */
[----:B---3--:R-:W-:-:S05]  /*0440*/  @!P0 HADD2.F32 R0, -RZ, R4.H0_H0 ;  /* 0x20000004ff008230 */ /* 0x008fca0000004100 */
[----:B------:R-:W-:-:S04]  /*0450*/  FSETP.NEU.OR P0, PT, R0, RZ, P0 ;  /* 0x000000ff0000720b */ /* 0x000fc8000070d400 */
[----:B01----:R-:W-:-:S05]  /*0460*/  SEL R9, RZ, 0x1, !P0 ;  /* 0x00000001ff097807 */ /* 0x003fca0004000000 */
[----:B----4-:R-:W-:Y:S01]  /*0470*/  STG.E.U8 desc[UR6][R6.64], R9 ;  /* 0x0000000906007986 */ /* 0x010fe2000c101106 */
[----:B------:R-:W-:Y:S05]  /*0480*/  EXIT ;  /* 0x000000000000794d */ /* 0x000fea0003800000 */
.L_x_18352:
        /* <DEDUP_REMOVED lines=356> */
.L_x_18360:
        /* <DEDUP_REMOVED lines=8> */
[----:B------:R-:W-:Y:S01]  /*1b50*/  IADD3 R3, PT, PT, R3, 0x80, RZ ;  /* 0x0000008003037810 */ /* 0x000fe20007ffe0ff */
[----:B--2---:R-:W-:-:S05]  /*1b60*/  HADD2.F32 R4, -RZ, R6.H0_H0 ;  /* 0x20000006ff047230 */ /* 0x004fca0000004100 */
[----:B------:R-:W-:Y:S02]  /*1b70*/  FSETP.NEU.FTZ.AND P0, PT, R4, RZ, PT ;  /* 0x000000ff0400720b */ /* 0x000fe40003f1d000 */
[----:B0-----:R-:W-:-:S04]  /*1b80*/  IADD3 R4, P1, PT, R5, UR8, RZ ;  /* 0x0000000805047c10 */ /* 0x001fc8000ff3e0ff */
[----:B------:R-:W-:-:S07]  /*1b90*/  IADD3.X R5, PT, PT, RZ, UR9, RZ, P1, !PT ;  /* 0x00000009ff057c10 */ /* 0x000fce0008ffe4ff */
[----:B---3--:R-:W-:-:S05]  /*1ba0*/  @!P0 HADD2.F32 R10, -RZ, R8.H0_H0 ;  /* 0x20000008ff0a8230 */ /* 0x008fca0000004100 */
        /* <DEDUP_REMOVED lines=354> */
.L_x_18362:
        /* <DEDUP_REMOVED lines=15> */
[----:B------:R-:W-:-:S05]  /*32c0*/  SEL R7, RZ, 0x1, !P0 ;  /* 0x00000001ff077807 */ /* 0x000fca0004000000 */
[----:B------:R0:W-:Y:S04]  /*32d0*/  STG.E.U8 desc[UR6][R4.64], R7 ;  /* 0x0000000704007986 */ /* 0x0001e8000c101106 */
.L_x_18359:
[----:B------:R-:W-:-:S13]  /*32e0*/  ISETP.GE.AND P0, PT, R3, UR4, PT ;  /* 0x0000000403007c0c */ /* 0x000fda000bf06270 */
[----:B------:R-:W-:Y:S05]  /*32f0*/  @P0 BREAK.RELIABLE B1 ;  /* 0x0000000000010942 */ /* 0x000fea0003800100 */
[----:B------:R-:W-:Y:S05]  /*3300*/  @P0 BRA `(.L_x_18361) ;  /* 0x0000001400b80947 */ /* 0x000fea0003800000 */
[----:B------:R-:W-:Y:S05]  /*3310*/  BSYNC.RELIABLE B1 ;  /* 0x0000000000017941 */ /* 0x000fea0003800100 */
.L_x_18358:
        /* <DEDUP_REMOVED lines=348> */
.L_x_18363:
        /* <DEDUP_REMOVED lines=17> */
.L_x_18361:
[----:B------:R-:W-:Y:S05]  /*49f0*/  BSYNC.RECONVERGENT B0 ;  /* 0x0000000000007941 */ /* 0x000fea0003800200 */
.L_x_18357:
        /* <DEDUP_REMOVED lines=351> */
.L_x_18364:
        /* <DEDUP_REMOVED lines=9> */
[----:B------:R-:W-:Y:S01]  /*6080*/  IADD3.X R3, PT, PT, RZ, UR5, RZ, P1, !PT ;  /* 0x00000005ff037c10 */ /* 0x000fe20008ffe4ff */
[----:B--2---:R-:W-:-:S05]  /*6090*/  HADD2.F32 R0, -RZ, R4.H0_H0 ;  /* 0x20000004ff007230 */ /* 0x004fca0000004100 */
[----:B------:R-:W-:-:S13]  /*60a0*/  FSETP.NEU.FTZ.AND P0, PT, R0, RZ, PT ;  /* 0x000000ff0000720b */ /* 0x000fda0003f1d000 */
[----:B---3--:R-:W-:-:S05]  /*60b0*/  @!P0 HADD2.F32 R0, -RZ, R6.H0_H0 ;  /* 0x20000006ff008230 */ /* 0x008fca0000004100 */
[----:B------:R-:W-:-:S04]  /*60c0*/  FSETP.NEU.OR P0, PT, R0, RZ, P0 ;  /* 0x000000ff0000720b */ /* 0x000fc8000070d400 */
[----:B------:R-:W-:-:S05]  /*60d0*/  SEL R5, RZ, 0x1, !P0 ;  /* 0x00000001ff057807 */ /* 0x000fca0004000000 */
[----:B------:R-:W-:Y:S01]  /*60e0*/  STG.E.U8 desc[UR6][R2.64], R5 ;  /* 0x0000000502007986 */ /* 0x000fe2000c101106 */
[----:B------:R-:W-:Y:S05]  /*60f0*/  EXIT ;  /* 0x000000000000794d */ /* 0x000fea0003800000 */
.L_x_18365:
        /* <DEDUP_REMOVED lines=16> */
.L_x_42865:


//--------------------- .text._ZN2at6native27unrolled_elementwise_kernelINS0_13BinaryFunctorIN3c104HalfES4_bZZZNS0_22logical_or_kernel_cudaERNS_14TensorIteratorEENKUlvE0_clEvENKUlvE6_clEvEUlS4_S4_E_EESt5arrayIPcLm3EELi4E23TrivialOffsetCalculatorILi2EjESE_ILi1EjENS0_6memory15LoadWithoutCastENSH_16StoreWithoutCastEEEviT_T0_T2_T3_T4_T5_ --------------------------
	.section	.text._ZN2at6native27unrolled_elementwise_kernelINS0_13BinaryFunctorIN3c104HalfES4_bZZZNS0_22logical_or_kernel_cudaERNS_14TensorIteratorEENKUlvE0_clEvENKUlvE6_clEvEUlS4_S4_E_EESt5arrayIPcLm3EELi4E23TrivialOffsetCalculatorILi2EjESE_ILi1EjENS0_6memory15LoadWithoutCastENSH_16StoreWithoutCastEEEviT_T0_T2_T3_T4_T5_,"ax",@progbits
	.align	128
        .global         _ZN2at6native27unrolled_elementwise_kernelINS0_13BinaryFunctorIN3c104HalfES4_bZZZNS0_22logical_or_kernel_cudaERNS_14TensorIteratorEENKUlvE0_clEvENKUlvE6_clEvEUlS4_S4_E_EESt5arrayIPcLm3EELi4E23TrivialOffsetCalculatorILi2EjESE_ILi1EjENS0_6memory15LoadWithoutCastENSH_16StoreWithoutCastEEEviT_T0_T2_T3_T4_T5_
        .type           _ZN2at6native27unrolled_elementwise_kernelINS0_13BinaryFunctorIN3c104HalfES4_bZZZNS0_22logical_or_kernel_cudaERNS_14TensorIteratorEENKUlvE0_clEvENKUlvE6_clEvEUlS4_S4_E_EESt5arrayIPcLm3EELi4E23TrivialOffsetCalculatorILi2EjESE_ILi1EjENS0_6memory15LoadWithoutCastENSH_16StoreWithoutCastEEEviT_T0_T2_T3_T4_T5_,@function
        .size           _ZN2at6native27unrolled_elementwise_kernelINS0_13BinaryFunctorIN3c104HalfES4_bZZZNS0_22logical_or_kernel_cudaERNS_14TensorIteratorEENKUlvE0_clEvENKUlvE6_clEvEUlS4_S4_E_EESt5arrayIPcLm3EELi4E23TrivialOffsetCalculatorILi2EjESE_ILi1EjENS0_6memory15LoadWithoutCastENSH_16StoreWithoutCastEEEviT_T0_T2_T3_T4_T5_,(.L_x_42866 - _ZN2at6native27unrolled_elementwise_kernelINS0_13BinaryFunctorIN3c104HalfES4_bZZZNS0_22logical_or_kernel_cudaERNS_14TensorIteratorEENKUlvE0_clEvENKUlvE6_clEvEUlS4_S4_E_EESt5arrayIPcLm3EELi4E23TrivialOffsetCalculatorILi2EjESE_ILi1EjENS0_6memory15LoadWithoutCastENSH_16StoreWithoutCastEEEviT_T0_T2_T3_T4_T5_)
        .other          _ZN2at6native27unrolled_elementwise_kernelINS0_13BinaryFunctorIN3c104HalfES4_bZZZNS0_22logical_or_kernel_cudaERNS_14TensorIteratorEENKUlvE0_clEvENKUlvE6_clEvEUlS4_S4_E_EESt5arrayIPcLm3EELi4E23TrivialOffsetCalculatorILi2EjESE_ILi1EjENS0_6memory15LoadWithoutCastENSH_16StoreWithoutCastEEEviT_T0_T2_T3_T4_T5_,@"STO_CUDA_ENTRY STV_DEFAULT"
_ZN2at6native27unrolled_elementwise_kernelINS0_13BinaryFunctorIN3c104HalfES4_bZZZNS0_22logical_or_kernel_cudaERNS_14TensorIteratorEENKUlvE0_clEvENKUlvE6_clEvEUlS4_S4_E_EESt5arrayIPcLm3EELi4E23TrivialOffsetCalculatorILi2EjESE_ILi1EjENS0_6memory15LoadWithoutCastENSH_16StoreWithoutCastEEEviT_T0_T2_T3_T4_T5_:
.text._ZN2at6native27unrolled_elementwise_kernelINS0_13BinaryFunctorIN3c104HalfES4_bZZZNS0_22logical_or_kernel_cudaERNS_14TensorIteratorEENKUlvE0_clEvENKUlvE6_clEvEUlS4_S4_E_EESt5arrayIPcLm3EELi4E23TrivialOffsetCalculatorILi2EjESE_ILi1EjENS0_6memory15LoadWithoutCastENSH_16StoreWithoutCastEEEviT_T0_T2_T3_T4_T5_:
        /* <DEDUP_REMOVED lines=34> */
[----:B--2---:R-:W-:Y:S01]  /*0220*/  @!P2 IMAD.WIDE.U32 R12, R23, 0x2, R12 ;  /* 0x00000002170ca825 */ /* 0x004fe200078e000c */
[----:B------:R-:W-:-:S11]  /*0230*/  @!P0 LEA R25, R9, R0, 0x9 ;  /* 0x0000000009198211 */ /* 0x000fd600078e48ff */
[----:B---3--:R-:W2:Y:S01]  /*0240*/  @!P1 LDC.64 R2, c[0x0][0x388] ;  /* 0x0000e200ff029b82 */ /* 0x008ea20000000a00 */
[----:B------:R-:W-:Y:S01]  /*0250*/  @!P2 IMAD.WIDE.U32 R22, R23, 0x2, R14 ;  /* 0x000000021716a825 */ /* 0x000fe200078e000e */
[----:B------:R-:W-:Y:S02]  /*0260*/  PRMT R14, RZ, 0x7610, R14 ;  /* 0x00007610ff0e7816 */ /* 0x000fe4000000000e */
[----:B------:R-:W-:Y:S01]  /*0270*/  PRMT R16, RZ, 0x7610, R16 ;  /* 0x00007610ff107816 */ /* 0x000fe20000000010 */
[C---:B-1----:R-:W-:Y:S01]  /*0280*/  @!P0 IMAD.WIDE.U32 R18, R25.reuse, 0x2, R18 ;  /* 0x0000000219128825 */ /* 0x042fe200078e0012 */
[----:B------:R-:W-:Y:S02]  /*0290*/  PRMT R15, RZ, 0x7610, R15 ;  /* 0x00007610ff0f7816 */ /* 0x000fe4000000000f */
[----:B------:R-:W-:Y:S01]  /*02a0*/  PRMT R24, RZ, 0x7610, R24 ;  /* 0x00007610ff187816 */ /* 0x000fe20000000018 */
[----:B0-----:R-:W-:Y:S01]  /*02b0*/  @!P0 IMAD.WIDE.U32 R20, R25, 0x2, R20 ;  /* 0x0000000219148825 */ /* 0x001fe200078e0014 */
[----:B------:R-:W-:Y:S01]  /*02c0*/  PRMT R25, RZ, 0x7610, R25 ;  /* 0x00007610ff197816 */ /* 0x000fe20000000019 */
[----:B------:R0:W5:Y:S01]  /*02d0*/  @!P3 LDG.E.U16 R14, desc[UR4][R4.64] ;  /* 0x00000004040eb981 */ /* 0x000162000c1e1500 */
[----:B------:R-:W-:-:S03]  /*02e0*/  PRMT R17, RZ, 0x7610, R17 ;  /* 0x00007610ff117816 */ /* 0x000fc60000000011 */
[----:B------:R1:W5:Y:S04]  /*02f0*/  @!P2 LDG.E.U16 R16, desc[UR4][R12.64] ;  /* 0x000000040c10a981 */ /* 0x000368000c1e1500 */
[----:B------:R3:W5:Y:S01]  /*0300*/  @!P3 LDG.E.U16 R15, desc[UR4][R6.64] ;  /* 0x00000004060fb981 */ /* 0x000762000c1e1500 */
[----:B0-----:R-:W-:Y:S02]  /*0310*/  @!P1 IMAD R5, R9, 0x200, R0 ;  /* 0x0000020009059824 */ /* 0x001fe400078e0200 */
[C---:B------:R-:W-:Y:S01]  /*0320*/  VIADD R4, R0.reuse, 0x100 ;  /* 0x0000010000047836 */ /* 0x040fe20000000000 */
[----:B------:R0:W5:Y:S01]  /*0330*/  @!P0 LDG.E.U16 R24, desc[UR4][R18.64] ;  /* 0x0000000412188981 */ /* 0x000162000c1e1500 */
[C---:B-1----:R-:W-:Y:S01]  /*0340*/  VIADD R12, R0.reuse, 0x80 ;  /* 0x00000080000c7836 */ /* 0x042fe20000000000 */
[----:B------:R-:W-:Y:S02]  /*0350*/  BSSY.RECONVERGENT B0, `(.L_x_18366) ;  /* 0x0000011000007945 */ /* 0x000fe40003800200 */
[----:B------:R0:W5:Y:S01]  /*0360*/  @!P0 LDG.E.U16 R25, desc[UR4][R20.64] ;  /* 0x0000000414198981 */ /* 0x000162000c1e1500 */
[----:B---3--:R-:W-:Y:S01]  /*0370*/  VIADD R6, R0, 0x180 ;  /* 0x0000018000067836 */ /* 0x008fe20000000000 */
[----:B--2---:R-:W-:Y:S01]  /*0380*/  @!P1 IADD3 R2, P0, PT, R5, R2, RZ ;  /* 0x0000000205029210 */ /* 0x004fe20007f1e0ff */
[----:B------:R-:W-:Y:S01]  /*0390*/  @!P1 IMAD.MOV.U32 R0, RZ, RZ, R12 ;  /* 0x000000ffff009224 */ /* 0x000fe200078e000c */
[----:B------:R0:W5:Y:S01]  /*03a0*/  @!P2 LDG.E.U16 R17, desc[UR4][R22.64] ;  /* 0x000000041611a981 */ /* 0x000162000c1e1500 */
[----:B------:R-:W-:-:S02]  /*03b0*/  ISETP.GE.AND P2, PT, R12, R11, PT ;  /* 0x0000000b0c00720c */ /* 0x000fc40003f46270 */
[-C--:B------:R-:W-:Y:S02]  /*03c0*/  ISETP.GE.AND P3, PT, R4, R11.reuse, PT ;  /* 0x0000000b0400720c */ /* 0x080fe40003f66270 */
[-C--:B------:R-:W-:Y:S02]  /*03d0*/  ISETP.GE.AND P4, PT, R6, R11.reuse, PT ;  /* 0x0000000b0600720c */ /* 0x080fe40003f86270 */
[----:B------:R-:W-:Y:S02]  /*03e0*/  ISETP.GE.AND P5, PT, R0, R11, PT ;  /* 0x0000000b0000720c */ /* 0x000fe40003fa6270 */
[----:B------:R-:W-:Y:S01]  /*03f0*/  @!P1 IADD3.X R3, PT, PT, RZ, R3, RZ, P0, !PT ;  /* 0x00000003ff039210 */ /* 0x000fe200007fe4ff */
[----:B0-----:R-:W-:Y:S10]  /*0400*/  @P1 BRA `(.L_x_18367) ;  /* 0x0000000000141947 */ /* 0x001ff40003800000 */
[----:B-----5:R-:W-:-:S05]  /*0410*/  HADD2.F32 R24, -RZ, R24.H0_H0 ;  /* 0x20000018ff187230 */ /* 0x020fca0000004100 */
[----:B------:R-:W-:-:S13]  /*0420*/  FSETP.NEU.FTZ.AND P0, PT, R24, RZ, PT ;  /* 0x000000ff1800720b */ /* 0x000fda0003f1d000 */
[----:B------:R-:W-:-:S05]  /*0430*/  @!P0 HADD2.F32 R25, -RZ, R25.H0_H0 ;  /* 0x20000019ff198230 */ /* 0x000fca0000004100 */
[----:B------:R-:W-:-:S04]  /*0440*/  FSETP.NEU.OR P0, PT, R25, RZ, P0 ;  /* 0x000000ff1900720b */ /* 0x000fc8000070d400 */
[----:B------:R-:W-:-:S09]  /*0450*/  SEL R5, RZ, 0x1, !P0 ;  /* 0x00000001ff057807 */ /* 0x000fd20004000000 */
.L_x_18367:
[----:B------:R-:W-:Y:S05]  /*0460*/  BSYNC.RECONVERGENT B0 ;  /* 0x0000000000007941 */ /* 0x000fea0003800200 */
.L_x_18366:
[----:B------:R-:W-:Y:S04]  /*0470*/  BSSY.RECONVERGENT B0, `(.L_x_18368) ;  /* 0x0000007000007945 */ /* 0x000fe80003800200 */
[----:B------:R-:W-:Y:S05]  /*0480*/  @P2 BRA `(.L_x_18369) ;  /* 0x0000000000142947 */ /* 0x000fea0003800000 */
[----:B-----5:R-:W-:-:S05]  /*0490*/  HADD2.F32 R8, -RZ, R8.H0_H0 ;  /* 0x20000008ff087230 */ /* 0x020fca0000004100 */
[----:B------:R-:W-:-:S13]  /*04a0*/  FSETP.NEU.FTZ.AND P0, PT, R8, RZ, PT ;  /* 0x000000ff0800720b */ /* 0x000fda0003f1d000 */
[----:B------:R-:W-:-:S05]  /*04b0*/  @!P0 HADD2.F32 R10, -RZ, R10.H0_H0 ;  /* 0x2000000aff0a8230 */ /* 0x000fca0000004100 */
[----:B------:R-:W-:-:S04]  /*04c0*/  FSETP.NEU.OR P0, PT, R10, RZ, P0 ;  /* 0x000000ff0a00720b */ /* 0x000fc8000070d400 */
[----:B------:R-:W-:-:S09]  /*04d0*/  SEL R7, RZ, 0x1, !P0 ;  /* 0x00000001ff077807 */ /* 0x000fd20004000000 */
.L_x_18369:
[----:B------:R-:W-:Y:S05]  /*04e0*/  BSYNC.RECONVERGENT B0 ;  /* 0x0000000000007941 */ /* 0x000fea0003800200 */
.L_x_18368:
[----:B------:R-:W-:Y:S04]  /*04f0*/  BSSY.RECONVERGENT B0, `(.L_x_18370) ;  /* 0x0000007000007945 */ /* 0x000fe80003800200 */
[----:B------:R-:W-:Y:S05]  /*0500*/  @P3 BRA `(.L_x_18371) ;  /* 0x0000000000143947 */ /* 0x000fea0003800000 */
[----:B-----5:R-:W-:-:S05]  /*0510*/  HADD2.F32 R14, -RZ, R14.H0_H0 ;  /* 0x2000000eff0e7230 */ /* 0x020fca0000004100 */
[----:B------:R-:W-:-:S13]  /*0520*/  FSETP.NEU.FTZ.AND P0, PT, R14, RZ, PT ;  /* 0x000000ff0e00720b */ /* 0x000fda0003f1d000 */
[----:B------:R-:W-:-:S05]  /*0530*/  @!P0 HADD2.F32 R15, -RZ, R15.H0_H0 ;  /* 0x2000000fff0f8230 */ /* 0x000fca0000004100 */
[----:B------:R-:W-:-:S04]  /*0540*/  FSETP.NEU.OR P0, PT, R15, RZ, P0 ;  /* 0x000000ff0f00720b */ /* 0x000fc8000070d400 */
[----:B------:R-:W-:-:S09]  /*0550*/  SEL R13, RZ, 0x1, !P0 ;  /* 0x00000001ff0d7807 */ /* 0x000fd20004000000 */
.L_x_18371:
[----:B------:R-:W-:Y:S05]  /*0560*/  BSYNC.RECONVERGENT B0 ;  /* 0x0000000000007941 */ /* 0x000fea0003800200 */
.L_x_18370:
[----:B------:R-:W-:Y:S04]  /*0570*/  BSSY.RECONVERGENT B0, `(.L_x_18372) ;  /* 0x0000007000007945 */ /* 0x000fe80003800200 */
[----:B------:R-:W-:Y:S05]  /*0580*/  @P4 BRA `(.L_x_18373) ;  /* 0x0000000000144947 */ /* 0x000fea0003800000 */
[----:B-----5:R-:W-:-:S05]  /*0590*/  HADD2.F32 R16, -RZ, R16.H0_H0 ;  /* 0x20000010ff107230 */ /* 0x020fca0000004100 */
[----:B------:R-:W-:-:S13]  /*05a0*/  FSETP.NEU.FTZ.AND P0, PT, R16, RZ, PT ;  /* 0x000000ff1000720b */ /* 0x000fda0003f1d000 */
[----:B------:R-:W-:-:S05]  /*05b0*/  @!P0 HADD2.F32 R17, -RZ, R17.H0_H0 ;  /* 0x20000011ff118230 */ /* 0x000fca0000004100 */
[----:B------:R-:W-:-:S04]  /*05c0*/  FSETP.NEU.OR P0, PT, R17, RZ, P0 ;  /* 0x000000ff1100720b */ /* 0x000fc8000070d400 */
[----:B------:R-:W-:-:S09]  /*05d0*/  SEL R15, RZ, 0x1, !P0 ;  /* 0x00000001ff0f7807 */ /* 0x000fd20004000000 */
.L_x_18373:
[----:B------:R-:W-:Y:S05]  /*05e0*/  BSYNC.RECONVERGENT B0 ;  /* 0x0000000000007941 */ /* 0x000fea0003800200 */
.L_x_18372:
        /* <DEDUP_REMOVED lines=15> */
.L_x_18375:
[----:B------:R-:W-:Y:S05]  /*06e0*/  BSYNC.RECONVERGENT B0 ;  /* 0x0000000000007941 */ /* 0x000fea0003800200 */
.L_x_18374:
[----:B------:R-:W-:-:S13]  /*06f0*/  ISETP.GE.AND P0, PT, R0, R11, PT ;  /* 0x0000000b0000720c */ /* 0x000fda0003f06270 */
[----:B------:R-:W-:Y:S05]  /*0700*/  @P0 EXIT ;  /* 0x000000000000094d */ /* 0x000fea0003800000 */
[----:B------:R-:W0:Y:S01]  /*0710*/  LDCU.64 UR6, c[0x0][0x388] ;  /* 0x00007100ff0677ac */ /* 0x000e220008000a00 */
[----:B------:R-:W-:-:S05]  /*0720*/  IMAD R0, R9, 0x200, R0 ;  /* 0x0000020009007824 */ /* 0x000fca00078e0200 */
[----:B01----:R-:W-:-:S05]  /*0730*/  IADD3 R2, P0, PT, R0, UR6, RZ ;  /* 0x0000000600027c10 */ /* 0x003fca000ff1e0ff */
[----:B------:R-:W-:-:S05]  /*0740*/  IMAD.X R3, RZ, RZ, UR7, P0 ;  /* 0x00000007ff037e24 */ /* 0x000fca00080e06ff */
[----:B-----5:R-:W-:Y:S01]  /*0750*/  STG.E.U8 desc[UR4][R2.64], R15 ;  /* 0x0000000f02007986 */ /* 0x020fe2000c101104 */
[----:B------:R-:W-:Y:S05]  /*0760*/  EXIT ;  /* 0x000000000000794d */ /* 0x000fea0003800000 */
.L_x_18376:
        /* <DEDUP_REMOVED lines=9> */
.L_x_42866:


//--------------------- .text._ZN2at6native29vectorized_elementwise_kernelILi2ENS0_13BinaryFunctorIN3c104HalfES4_bZZZNS0_22logical_or_kernel_cudaERNS_14TensorIteratorEENKUlvE0_clEvENKUlvE6_clEvEUlS4_S4_E_EESt5arrayIPcLm3EEEEviT0_T1_ --------------------------
	.section	.text._ZN2at6native29vectorized_elementwise_kernelILi2ENS0_13BinaryFunctorIN3c104HalfES4_bZZZNS0_22logical_or_kernel_cudaERNS_14TensorIteratorEENKUlvE0_clEvENKUlvE6_clEvEUlS4_S4_E_EESt5arrayIPcLm3EEEEviT0_T1_,"ax",@progbits
	.align	128
        .global         _ZN2at6native29vectorized_elementwise_kernelILi2ENS0_13BinaryFunctorIN3c104HalfES4_bZZZNS0_22logical_or_kernel_cudaERNS_14TensorIteratorEENKUlvE0_clEvENKUlvE6_clEvEUlS4_S4_E_EESt5arrayIPcLm3EEEEviT0_T1_
        .type           _ZN2at6native29vectorized_elementwise_kernelILi2ENS0_13BinaryFunctorIN3c104HalfES4_bZZZNS0_22logical_or_kernel_cudaERNS_14TensorIteratorEENKUlvE0_clEvENKUlvE6_clEvEUlS4_S4_E_EESt5arrayIPcLm3EEEEviT0_T1_,@function
        .size           _ZN2at6native29vectorized_elementwise_kernelILi2ENS0_13BinaryFunctorIN3c104HalfES4_bZZZNS0_22logical_or_kernel_cudaERNS_14TensorIteratorEENKUlvE0_clEvENKUlvE6_clEvEUlS4_S4_E_EESt5arrayIPcLm3EEEEviT0_T1_,(.L_x_42867 - _ZN2at6native29vectorized_elementwise_kernelILi2ENS0_13BinaryFunctorIN3c104HalfES4_bZZZNS0_22logical_or_kernel_cudaERNS_14TensorIteratorEENKUlvE0_clEvENKUlvE6_clEvEUlS4_S4_E_EESt5arrayIPcLm3EEEEviT0_T1_)
        .other          _ZN2at6native29vectorized_elementwise_kernelILi2ENS0_13BinaryFunctorIN3c104HalfES4_bZZZNS0_22logical_or_kernel_cudaERNS_14TensorIteratorEENKUlvE0_clEvENKUlvE6_clEvEUlS4_S4_E_EESt5arrayIPcLm3EEEEviT0_T1_,@"STO_CUDA_ENTRY STV_DEFAULT"
_ZN2at6native29vectorized_elementwise_kernelILi2ENS0_13BinaryFunctorIN3c104HalfES4_bZZZNS0_22logical_or_kernel_cudaERNS_14TensorIteratorEENKUlvE0_clEvENKUlvE6_clEvEUlS4_S4_E_EESt5arrayIPcLm3EEEEviT0_T1_:
.text._ZN2at6native29vectorized_elementwise_kernelILi2ENS0_13BinaryFunctorIN3c104HalfES4_bZZZNS0_22logical_or_kernel_cudaERNS_14TensorIteratorEENKUlvE0_clEvENKUlvE6_clEvEUlS4_S4_E_EESt5arrayIPcLm3EEEEviT0_T1_:
        /* <DEDUP_REMOVED lines=100> */
[----:B-----5:R-:W-:-:S05]  /*0640*/  HADD2.F32 R4, -RZ, R4.H0_H0 ;  /* 0x20000004ff047230 */ /* 0x020fca0000004100 */
[----:B------:R-:W-:-:S13]  /*0650*/  FSETP.NEU.FTZ.AND P0, PT, R4, RZ, PT ;  /* 0x000000ff0400720b */ /* 0x000fda0003f1d000 */
[----:B------:R-:W-:-:S05]  /*0660*/  @!P0 HADD2.F32 R5, -RZ, R5.H0_H0 ;  /* 0x20000005ff058230 */ /* 0x000fca0000004100 */
[----:B------:R-:W-:-:S04]  /*0670*/  FSETP.NEU.OR P0, PT, R5, RZ, P0 ;  /* 0x000000ff0500720b */ /* 0x000fc8000070d400 */
[----:B------:R-:W-:-:S09]  /*0680*/  SEL R17, RZ, 0x1, !P0 ;  /* 0x00000001ff117807 */ /* 0x000fd20004000000 */
.L_x_18379:
[----:B------:R-:W-:Y:S05]  /*0690*/  BSYNC.RECONVERGENT B0 ;  /* 0x0000000000007941 */ /* 0x000fea0003800200 */
.L_x_18378:
[C---:B------:R-:W-:Y:S01]  /*06a0*/  VIADD R15, R3.reuse, 0x80 ;  /* 0x00000080030f7836 */ /* 0x040fe20000000000 */
[----:B------:R-:W-:Y:S01]  /*06b0*/  BSSY.RECONVERGENT B0, `(.L_x_18380) ;  /* 0x000000a000007945 */ /* 0x000fe20003800200 */
[----:B-----5:R-:W-:-:S03]  /*06c0*/  VIADD R5, R3, 0x100 ;  /* 0x0000010003057836 */ /* 0x020fc60000000000 */
[-C--:B------:R-:W-:Y:S02]  /*06d0*/  ISETP.GE.U32.AND P0, PT, R15, R2.reuse, PT ;  /* 0x000000020f00720c */ /* 0x080fe40003f06070 */
[----:B------:R-:W-:-:S11]  /*06e0*/  ISETP.GE.U32.AND P2, PT, R5, R2, PT ;  /* 0x000000020500720c */ /* 0x000fd60003f46070 */
[----:B------:R-:W-:Y:S05]  /*06f0*/  @P0 BRA `(.L_x_18381) ;  /* 0x0000000000140947 */ /* 0x000fea0003800000 */
[----:B------:R-:W-:-:S05]  /*0700*/  HADD2.F32 R6, -RZ, R6.H0_H0 ;  /* 0x20000006ff067230 */ /* 0x000fca0000004100 */
[----:B------:R-:W-:-:S13]  /*0710*/  FSETP.NEU.FTZ.AND P0, PT, R6, RZ, PT ;  /* 0x000000ff0600720b */ /* 0x000fda0003f1d000 */
[----:B------:R-:W-:-:S05]  /*0720*/  @!P0 HADD2.F32 R7, -RZ, R7.H0_H0 ;  /* 0x20000007ff078230 */ /* 0x000fca0000004100 */
[----:B------:R-:W-:-:S04]  /*0730*/  FSETP.NEU.OR P0, PT, R7, RZ, P0 ;  /* 0x000000ff0700720b */ /* 0x000fc8000070d400 */
[----:B------:R-:W-:-:S09]  /*0740*/  SEL R6, RZ, 0x1, !P0 ;  /* 0x00000001ff067807 */ /* 0x000fd20004000000 */
.L_x_18381:
[----:B------:R-:W-:Y:S05]  /*0750*/  BSYNC.RECONVERGENT B0 ;  /* 0x0000000000007941 */ /* 0x000fea0003800200 */
.L_x_18380:
[----:B------:R-:W-:Y:S04]  /*0760*/  BSSY.RECONVERGENT B0, `(.L_x_18382) ;  /* 0x0000007000007945 */ /* 0x000fe80003800200 */
[----:B------:R-:W-:Y:S05]  /*0770*/  @P2 BRA `(.L_x_18383) ;  /* 0x0000000000142947 */ /* 0x000fea0003800000 */
[----:B------:R-:W-:-:S05]  /*0780*/  HADD2.F32 R8, -RZ, R8.H0_H0 ;  /* 0x20000008ff087230 */ /* 0x000fca0000004100 */
[----:B------:R-:W-:-:S13]  /*0790*/  FSETP.NEU.FTZ.AND P0, PT, R8, RZ, PT ;  /* 0x000000ff0800720b */ /* 0x000fda0003f1d000 */
[----:B------:R-:W-:-:S05]  /*07a0*/  @!P0 HADD2.F32 R9, -RZ, R9.H0_H0 ;  /* 0x20000009ff098230 */ /* 0x000fca0000004100 */
[----:B------:R-:W-:-:S04]  /*07b0*/  FSETP.NEU.OR P0, PT, R9, RZ, P0 ;  /* 0x000000ff0900720b */ /* 0x000fc8000070d400 */
[----:B------:R-:W-:-:S09]  /*07c0*/  SEL R7, RZ, 0x1, !P0 ;  /* 0x00000001ff077807 */ /* 0x000fd20004000000 */
.L_x_18383:
[----:B------:R-:W-:Y:S05]  /*07d0*/  BSYNC.RECONVERGENT B0 ;  /* 0x0000000000007941 */ /* 0x000fea0003800200 */
.L_x_18382:
        /* <DEDUP_REMOVED lines=16> */
[----:B------:R-:W-:-:S05]  /*08e0*/  HADD2.F32 R10, -RZ, R10.H0_H0 ;  /* 0x2000000aff0a7230 */ /* 0x000fca0000004100 */
[----:B------:R-:W-:-:S13]  /*08f0*/  FSETP.NEU.FTZ.AND P0, PT, R10, RZ, PT ;  /* 0x000000ff0a00720b */ /* 0x000fda0003f1d000 */
[----:B------:R-:W-:-:S05]  /*0900*/  @!P0 HADD2.F32 R11, -RZ, R11.H0_H0 ;  /* 0x2000000bff0b8230 */ /* 0x000fca0000004100 */
[----:B------:R-:W-:-:S04]  /*0910*/  FSETP.NEU.OR P0, PT, R11, RZ, P0 ;  /* 0x000000ff0b00720b */ /* 0x000fc8000070d400 */
[----:B------:R-:W-:-:S09]  /*0920*/  SEL R8, RZ, 0x1, !P0 ;  /* 0x00000001ff087807 */ /* 0x000fd20004000000 */
.L_x_18385:
[----:B------:R-:W-:Y:S05]  /*0930*/  BSYNC.RECONVERGENT B0 ;  /* 0x0000000000007941 */ /* 0x000fea0003800200 */
.L_x_18384:
[----:B------:R-:W-:Y:S04]  /*0940*/  BSSY.RECONVERGENT B0, `(.L_x_18386) ;  /* 0x0000007000007945 */ /* 0x000fe80003800200 */
[----:B------:R-:W-:Y:S05]  /*0950*/  @P5 BRA `(.L_x_18387) ;  /* 0x0000000000145947 */ /* 0x000fea0003800000 */
[----:B------:R-:W-:-:S05]  /*0960*/  HADD2.F32 R12, -RZ, R12.H0_H0 ;  /* 0x2000000cff0c7230 */ /* 0x000fca0000004100 */
[----:B------:R-:W-:-:S13]  /*0970*/  FSETP.NEU.FTZ.AND P0, PT, R12, RZ, PT ;  /* 0x000000ff0c00720b */ /* 0x000fda0003f1d000 */
[----:B------:R-:W-:-:S05]  /*0980*/  @!P0 HADD2.F32 R13, -RZ, R13.H0_H0 ;  /* 0x2000000dff0d8230 */ /* 0x000fca0000004100 */
[----:B------:R-:W-:-:S04]  /*0990*/  FSETP.NEU.OR P0, PT, R13, RZ, P0 ;  /* 0x000000ff0d00720b */ /* 0x000fc8000070d400 */
[----:B------:R-:W-:-:S09]  /*09a0*/  SEL R9, RZ, 0x1, !P0 ;  /* 0x00000001ff097807 */ /* 0x000fd20004000000 */
.L_x_18387:
[----:B------:R-:W-:Y:S05]  /*09b0*/  BSYNC.RECONVERGENT B0 ;  /* 0x0000000000007941 */ /* 0x000fea0003800200 */
.L_x_18386:
[----:B------:R-:W-:Y:S04]  /*09c0*/  BSSY.RECONVERGENT B0, `(.L_x_18388) ;  /* 0x0000007000007945 */ /* 0x000fe80003800200 */
[----:B------:R-:W-:Y:S05]  /*09d0*/  @P2 BRA `(.L_x_18389) ;  /* 0x0000000000142947 */ /* 0x000fea0003800000 */
[----:B------:R-:W-:-:S05]  /*09e0*/  HADD2.F32 R20, -RZ, R20.H0_H0 ;  /* 0x20000014ff147230 */ /* 0x000fca0000004100 */
[----:B------:R-:W-:-:S13]  /*09f0*/  FSETP.NEU.FTZ.AND P0, PT, R20, RZ, PT ;  /* 0x000000ff1400720b */ /* 0x000fda0003f1d000 */
[----:B------:R-:W-:-:S05]  /*0a00*/  @!P0 HADD2.F32 R21, -RZ, R21.H0_H0 ;  /* 0x20000015ff158230 */ /* 0x000fca0000004100 */
[----:B------:R-:W-:-:S04]  /*0a10*/  FSETP.NEU.OR P0, PT, R21, RZ, P0 ;  /* 0x000000ff1500720b */ /* 0x000fc8000070d400 */
[----:B------:R-:W-:-:S09]  /*0a20*/  SEL R10, RZ, 0x1, !P0 ;  /* 0x00000001ff0a7807 */ /* 0x000fd20004000000 */
.L_x_18389:
[----:B------:R-:W-:Y:S05]  /*0a30*/  BSYNC.RECONVERGENT B0 ;  /* 0x0000000000007941 */ /* 0x000fea0003800200 */
.L_x_18388:
[----:B------:R-:W-:Y:S04]  /*0a40*/  BSSY.RECONVERGENT B0, `(.L_x_18390) ;  /* 0x0000007000007945 */ /* 0x000fe80003800200 */
[----:B------:R-:W-:Y:S05]  /*0a50*/  @P3 BRA `(.L_x_18391) ;  /* 0x0000000000143947 */ /* 0x000fea0003800000 */
[----:B------:R-:W-:-:S05]  /*0a60*/  HADD2.F32 R22, -RZ, R22.H0_H0 ;  /* 0x20000016ff167230 */ /* 0x000fca0000004100 */
[----:B------:R-:W-:-:S13]  /*0a70*/  FSETP.NEU.FTZ.AND P0, PT, R22, RZ, PT ;  /* 0x000000ff1600720b */ /* 0x000fda0003f1d000 */
[----:B------:R-:W-:-:S05]  /*0a80*/  @!P0 HADD2.F32 R24, -RZ, R24.H0_H0 ;  /* 0x20000018ff188230 */ /* 0x000fca0000004100 */
[----:B------:R-:W-:-:S04]  /*0a90*/  FSETP.NEU.OR P0, PT, R24, RZ, P0 ;  /* 0x000000ff1800720b */ /* 0x000fc8000070d400 */
[----:B------:R-:W-:-:S09]  /*0aa0*/  SEL R11, RZ, 0x1, !P0 ;  /* 0x00000001ff0b7807 */ /* 0x000fd20004000000 */
.L_x_18391:
[----:B------:R-:W-:Y:S05]  /*0ab0*/  BSYNC.RECONVERGENT B0 ;  /* 0x0000000000007941 */ /* 0x000fea0003800200 */
.L_x_18390:
[----:B------:R-:W-:Y:S04]  /*0ac0*/  BSSY.RECONVERGENT B0, `(.L_x_18392) ;  /* 0x0000007000007945 */ /* 0x000fe80003800200 */
[----:B------:R-:W-:Y:S05]  /*0ad0*/  @P4 BRA `(.L_x_18393) ;  /* 0x0000000000144947 */ /* 0x000fea0003800000 */
[----:B------:R-:W-:-:S05]  /*0ae0*/  HADD2.F32 R23, -RZ, R23.H0_H0 ;  /* 0x20000017ff177230 */ /* 0x000fca0000004100 */
[----:B------:R-:W-:-:S13]  /*0af0*/  FSETP.NEU.FTZ.AND P0, PT, R23, RZ, PT ;  /* 0x000000ff1700720b */ /* 0x000fda0003f1d000 */
[----:B------:R-:W-:-:S05]  /*0b00*/  @!P0 HADD2.F32 R25, -RZ, R25.H0_H0 ;  /* 0x20000019ff198230 */ /* 0x000fca0000004100 */
[----:B------:R-:W-:-:S04]  /*0b10*/  FSETP.NEU.OR P0, PT, R25, RZ, P0 ;  /* 0x000000ff1900720b */ /* 0x000fc8000070d400 */
[----:B------:R-:W-:-:S09]  /*0b20*/  SEL R12, RZ, 0x1, !P0 ;  /* 0x00000001ff0c7807 */ /* 0x000fd20004000000 */
.L_x_18393:
[----:B------:R-:W-:Y:S05]  /*0b30*/  BSYNC.RECONVERGENT B0 ;  /* 0x0000000000007941 */ /* 0x000fea0003800200 */
.L_x_18392:
        /* <DEDUP_REMOVED lines=20> */
.L_x_18396:
        /* <DEDUP_REMOVED lines=8> */
.L_x_18397:
        /* <DEDUP_REMOVED lines=8> */
.L_x_18398:
        /* <DEDUP_REMOVED lines=9> */
.L_x_18399:
[----:B------:R-:W-:Y:S05]  /*0e10*/  BSYNC.RELIABLE B1 ;  /* 0x0000000000017941 */ /* 0x000fea0003800100 */
.L_x_18395:
[----:B------:R-:W-:-:S13]  /*0e20*/  ISETP.GE.U32.AND P0, PT, R3, R2, PT ;  /* 0x000000020300720c */ /* 0x000fda0003f06070 */
[----:B0-----:R-:W0:Y:S01]  /*0e30*/  @!P0 LDC.64 R6, c[0x0][0x388] ;  /* 0x0000e200ff068b82 */ /* 0x001e220000000a00 */
[----:B-12---:R-:W-:Y:S02]  /*0e40*/  @!P0 IMAD.IADD R5, R0, 0x1, R3 ;  /* 0x0000000100058824 */ /* 0x006fe400078e0203 */
[----:B------:R-:W-:-:S03]  /*0e50*/  @!P0 VIADD R3, R3, 0x80 ;  /* 0x0000008003038836 */ /* 0x000fc60000000000 */
[----:B0-----:R-:W-:-:S05]  /*0e60*/  @!P0 IADD3 R4, P1, PT, R5, R6, RZ ;  /* 0x0000000605048210 */ /* 0x001fca0007f3e0ff */
[----:B------:R-:W-:-:S05]  /*0e70*/  @!P0 IMAD.X R5, RZ, RZ, R7, P1 ;  /* 0x000000ffff058224 */ /* 0x000fca00008e0607 */
[----:B------:R2:W-:Y:S03]  /*0e80*/  @!P0 STG.E.U8 desc[UR4][R4.64], R11 ;  /* 0x0000000b04008986 */ /* 0x0005e6000c101104 */
.L_x_18400:
[----:B------:R-:W-:Y:S05]  /*0e90*/  BSYNC.RECONVERGENT B0 ;  /* 0x0000000000007941 */ /* 0x000fea0003800200 */
.L_x_18394:
        /* <DEDUP_REMOVED lines=9> */
.L_x_18377:
        /* <DEDUP_REMOVED lines=12> */
[----:B------:R5:W2:Y:S04]  /*0ff0*/  LDG.E R12, desc[UR4][R6.64+0x600] ;  /* 0x00060004060c7981 */ /* 0x000aa8000c1e1900 */
[----:B------:R-:W2:Y:S04]  /*1000*/  LDG.E R14, desc[UR4][R8.64+0x200] ;  /* 0x00020004080e7981 */ /* 0x000ea8000c1e1900 */
[----:B------:R-:W2:Y:S04]  /*1010*/  LDG.E R4, desc[UR4][R8.64+0x400] ;  /* 0x0004000408047981 */ /* 0x000ea8000c1e1900 */
[----:B------:R0:W2:Y:S01]  /*1020*/  LDG.E R5, desc[UR4][R8.64+0x600] ;  /* 0x0006000408057981 */ /* 0x0000a2000c1e1900 */
[----:B----4-:R-:W-:-:S05]  /*1030*/  HADD2.F32 R15, -RZ, R3.H0_H0 ;  /* 0x20000003ff0f7230 */ /* 0x010fca0000004100 */
[----:B------:R-:W-:Y:S01]  /*1040*/  FSETP.NEU.FTZ.AND P0, PT, R15, RZ, PT ;  /* 0x000000ff0f00720b */ /* 0x000fe20003f1d000 */
[----:B------:R-:W-:Y:S02]  /*1050*/  HADD2.F32 R15, -RZ, R3.H1_H1 ;  /* 0x30000003ff0f7230 */ /* 0x000fe40000004100 */
[----:B---3--:R-:W-:Y:S02]  /*1060*/  HADD2.F32 R16, -RZ, R10.H0_H0 ;  /* 0x2000000aff107230 */ /* 0x008fe40000004100 */
[----:B-----5:R-:W-:-:S08]  /*1070*/  HADD2.F32 R6, -RZ, R11.H0_H0 ;  /* 0x2000000bff067230 */ /* 0x020fd00000004100 */
[----:B--2---:R-:W-:Y:S01]  /*1080*/  @!P0 HADD2.F32 R3, -RZ, R13.H0_H0 ;  /* 0x2000000dff038230 */ /* 0x004fe20000004100 */
[----:B------:R-:W-:Y:S01]  /*1090*/  FSETP.NEU.FTZ.AND P5, PT, R16, RZ, PT ;  /* 0x000000ff1000720b */ /* 0x000fe20003fbd000 */
[----:B------:R-:W-:-:S03]  /*10a0*/  HADD2.F32 R10, -RZ, R10.H1_H1 ;  /* 0x3000000aff0a7230 */ /* 0x000fc60000004100 */
[----:B------:R-:W-:Y:S01]  /*10b0*/  FSETP.NEU.OR P2, PT, R3, RZ, P0 ;  /* 0x000000ff0300720b */ /* 0x000fe2000074d400 */
[--C-:B------:R-:W-:Y:S01]  /*10c0*/  HADD2.F32 R3, -RZ, R12.reuse.H0_H0 ;  /* 0x2000000cff037230 */ /* 0x100fe20000004100 */
[----:B------:R-:W-:Y:S01]  /*10d0*/  FSETP.NEU.FTZ.AND P0, PT, R6, RZ, PT ;  /* 0x000000ff0600720b */ /* 0x000fe20003f1d000 */
[----:B------:R-:W-:Y:S01]  /*10e0*/  HADD2.F32 R11, -RZ, R11.H1_H1 ;  /* 0x3000000bff0b7230 */ /* 0x000fe20000004100 */
[----:B------:R-:W-:Y:S01]  /*10f0*/  IADD3 R6, P3, PT, R0, UR6, RZ ;  /* 0x0000000600067c10 */ /* 0x000fe2000ff7e0ff */
[----:B------:R-:W-:Y:S01]  /*1100*/  HADD2.F32 R12, -RZ, R12.H1_H1 ;  /* 0x3000000cff0c7230 */ /* 0x000fe20000004100 */
[----:B0-----:R-:W-:Y:S02]  /*1110*/  SEL R8, RZ, 0x1, !P2 ;  /* 0x00000001ff087807 */ /* 0x001fe40005000000 */
[----:B------:R-:W-:Y:S01]  /*1120*/  FSETP.NEU.FTZ.AND P2, PT, R3, RZ, PT ;  /* 0x000000ff0300720b */ /* 0x000fe20003f5d000 */
[----:B------:R-:W-:Y:S01]  /*1130*/  IMAD.X R7, RZ, RZ, UR7, P3 ;  /* 0x00000007ff077e24 */ /* 0x000fe200098e06ff */
[----:B------:R-:W-:-:S02]  /*1140*/  FSETP.NEU.FTZ.AND P4, PT, R15, RZ, PT ;  /* 0x000000ff0f00720b */ /* 0x000fc40003f9d000 */
[----:B------:R-:W-:Y:S02]  /*1150*/  FSETP.NEU.FTZ.AND P6, PT, R10, RZ, PT ;  /* 0x000000ff0a00720b */ /* 0x000fe40003fdd000 */
[----:B------:R-:W-:Y:S02]  /*1160*/  FSETP.NEU.FTZ.AND P1, PT, R11, RZ, PT ;  /* 0x000000ff0b00720b */ /* 0x000fe40003f3d000 */
[----:B------:R-:W-:Y:S01]  /*1170*/  FSETP.NEU.FTZ.AND P3, PT, R12, RZ, PT ;  /* 0x000000ff0c00720b */ /* 0x000fe20003f7d000 */
[----:B------:R-:W-:Y:S02]  /*1180*/  @!P5 HADD2.F32 R0, -RZ, R14.H0_H0 ;  /* 0x2000000eff00d230 */ /* 0x000fe40000004100 */
[----:B------:R-:W-:-:S03]  /*1190*/  IMAD.WIDE.U32 R2, R2, 0x2, R6 ;  /* 0x0000000202027825 */ /* 0x000fc600078e0006 */
[----:B------:R-:W-:Y:S01]  /*11a0*/  FSETP.NEU.OR P5, PT, R0, RZ, P5 ;  /* 0x000000ff0000720b */ /* 0x000fe20002fad400 */
[----:B------:R-:W-:Y:S02]  /*11b0*/  @!P0 HADD2.F32 R0, -RZ, R4.H0_H0 ;  /* 0x20000004ff008230 */ /* 0x000fe40000004100 */
[----:B------:R-:W-:Y:S02]  /*11c0*/  @!P2 HADD2.F32 R6, -RZ, R5.H0_H0 ;  /* 0x20000005ff06a230 */ /* 0x000fe40000004100 */
[----:B------:R-:W-:Y:S02]  /*11d0*/  @!P4 HADD2.F32 R13, -RZ, R13.H1_H1 ;  /* 0x3000000dff0dc230 */ /* 0x000fe40000004100 */
[----:B------:R-:W-:Y:S02]  /*11e0*/  @!P6 HADD2.F32 R14, -RZ, R14.H1_H1 ;  /* 0x3000000eff0ee230 */ /* 0x000fe40000004100 */
[----:B------:R-:W-:Y:S02]  /*11f0*/  @!P1 HADD2.F32 R4, -RZ, R4.H1_H1 ;  /* 0x30000004ff049230 */ /* 0x000fe40000004100 */
[----:B------:R-:W-:Y:S01]  /*1200*/  @!P3 HADD2.F32 R5, -RZ, R5.H1_H1 ;  /* 0x30000005ff05b230 */ /* 0x000fe20000004100 */
[----:B------:R-:W-:-:S02]  /*1210*/  FSETP.NEU.OR P4, PT, R13, RZ, P4 ;  /* 0x000000ff0d00720b */ /* 0x000fc4000278d400 */
[----:B------:R-:W-:Y:S02]  /*1220*/  FSETP.NEU.OR P6, PT, R14, RZ, P6 ;  /* 0x000000ff0e00720b */ /* 0x000fe400037cd400 */
[----:B------:R-:W-:Y:S02]  /*1230*/  FSETP.NEU.OR P0, PT, R0, RZ, P0 ;  /* 0x000000ff0000720b */ /* 0x000fe4000070d400 */
[----:B------:R-:W-:Y:S02]  /*1240*/  FSETP.NEU.OR P1, PT, R4, RZ, P1 ;  /* 0x000000ff0400720b */ /* 0x000fe40000f2d400 */
[----:B------:R-:W-:Y:S02]  /*1250*/  FSETP.NEU.OR P2, PT, R6, RZ, P2 ;  /* 0x000000ff0600720b */ /* 0x000fe4000174d400 */
[----:B------:R-:W-:Y:S02]  /*1260*/  FSETP.NEU.OR P3, PT, R5, RZ, P3 ;  /* 0x000000ff0500720b */ /* 0x000fe40001f6d400 */
        /* <DEDUP_REMOVED lines=16> */
.L_x_18401:
        /* <DEDUP_REMOVED lines=9> */
.L_x_42867:


//--------------------- .text._ZN2at6native29vectorized_elementwise_kernelILi4ENS0_13BinaryFunctorIN3c104HalfES4_bZZZNS0_22logical_or_kernel_cudaERNS_14TensorIteratorEENKUlvE0_clEvENKUlvE6_clEvEUlS4_S4_E_EESt5arrayIPcLm3EEEEviT0_T1_ --------------------------
	.section	.text._ZN2at6native29vectorized_elementwise_kernelILi4ENS0_13BinaryFunctorIN3c104HalfES4_bZZZNS0_22logical_or_kernel_cudaERNS_14TensorIteratorEENKUlvE0_clEvENKUlvE6_clEvEUlS4_S4_E_EESt5arrayIPcLm3EEEEviT0_T1_,"ax",@progbits
	.align	128
        .global         _ZN2at6native29vectorized_elementwise_kernelILi4ENS0_13BinaryFunctorIN3c104HalfES4_bZZZNS0_22logical_or_kernel_cudaERNS_14TensorIteratorEENKUlvE0_clEvENKUlvE6_clEvEUlS4_S4_E_EESt5arrayIPcLm3EEEEviT0_T1_
        .type           _ZN2at6native29vectorized_elementwise_kernelILi4ENS0_13BinaryFunctorIN3c104HalfES4_bZZZNS0_22logical_or_kernel_cudaERNS_14TensorIteratorEENKUlvE0_clEvENKUlvE6_clEvEUlS4_S4_E_EESt5arrayIPcLm3EEEEviT0_T1_,@function
        .size           _ZN2at6native29vectorized_elementwise_kernelILi4ENS0_13BinaryFunctorIN3c104HalfES4_bZZZNS0_22logical_or_kernel_cudaERNS_14TensorIteratorEENKUlvE0_clEvENKUlvE6_clEvEUlS4_S4_E_EESt5arrayIPcLm3EEEEviT0_T1_,(.L_x_42868 - _ZN2at6native29vectorized_elementwise_kernelILi4ENS0_13BinaryFunctorIN3c104HalfES4_bZZZNS0_22logical_or_kernel_cudaERNS_14TensorIteratorEENKUlvE0_clEvENKUlvE6_clEvEUlS4_S4_E_EESt5arrayIPcLm3EEEEviT0_T1_)
        .other          _ZN2at6native29vectorized_elementwise_kernelILi4ENS0_13BinaryFunctorIN3c104HalfES4_bZZZNS0_22logical_or_kernel_cudaERNS_14TensorIteratorEENKUlvE0_clEvENKUlvE6_clEvEUlS4_S4_E_EESt5arrayIPcLm3EEEEviT0_T1_,@"STO_CUDA_ENTRY STV_DEFAULT"
_ZN2at6native29vectorized_elementwise_kernelILi4ENS0_13BinaryFunctorIN3c104HalfES4_bZZZNS0_22logical_or_kernel_cudaERNS_14TensorIteratorEENKUlvE0_clEvENKUlvE6_clEvEUlS4_S4_E_EESt5arrayIPcLm3EEEEviT0_T1_:
.text._ZN2at6native29vectorized_elementwise_kernelILi4ENS0_13BinaryFunctorIN3c104HalfES4_bZZZNS0_22logical_or_kernel_cudaERNS_14TensorIteratorEENKUlvE0_clEvENKUlvE6_clEvEUlS4_S4_E_EESt5arrayIPcLm3EEEEviT0_T1_:
        /* <DEDUP_REMOVED lines=105> */
.L_x_18404:
[----:B------:R-:W-:Y:S05]  /*0690*/  BSYNC.RECONVERGENT B0 ;  /* 0x0000000000007941 */ /* 0x000fea0003800200 */
.L_x_18403:
        /* <DEDUP_REMOVED lines=11> */
.L_x_18406:
[----:B------:R-:W-:Y:S05]  /*0750*/  BSYNC.RECONVERGENT B0 ;  /* 0x0000000000007941 */ /* 0x000fea0003800200 */
.L_x_18405:
[----:B------:R-:W-:Y:S04]  /*0760*/  BSSY.RECONVERGENT B0, `(.L_x_18407) ;  /* 0x0000007000007945 */ /* 0x000fe80003800200 */
[----:B------:R-:W-:Y:S05]  /*0770*/  @P2 BRA `(.L_x_18408) ;  /* 0x0000000000142947 */ /* 0x000fea0003800000 */
[----:B------:R-:W-:-:S05]  /*0780*/  HADD2.F32 R8, -RZ, R8.H0_H0 ;  /* 0x20000008ff087230 */ /* 0x000fca0000004100 */
[----:B------:R-:W-:-:S13]  /*0790*/  FSETP.NEU.FTZ.AND P0, PT, R8, RZ, PT ;  /* 0x000000ff0800720b */ /* 0x000fda0003f1d000 */
[----:B------:R-:W-:-:S05]  /*07a0*/  @!P0 HADD2.F32 R9, -RZ, R9.H0_H0 ;  /* 0x20000009ff098230 */ /* 0x000fca0000004100 */
[----:B------:R-:W-:-:S04]  /*07b0*/  FSETP.NEU.OR P0, PT, R9, RZ, P0 ;  /* 0x000000ff0900720b */ /* 0x000fc8000070d400 */
[----:B------:R-:W-:-:S09]  /*07c0*/  SEL R7, RZ, 0x1, !P0 ;  /* 0x00000001ff077807 */ /* 0x000fd20004000000 */
.L_x_18408:
[----:B------:R-:W-:Y:S05]  /*07d0*/  BSYNC.RECONVERGENT B0 ;  /* 0x0000000000007941 */ /* 0x000fea0003800200 */
.L_x_18407:
        /* <DEDUP_REMOVED lines=21> */
.L_x_18410:
[----:B------:R-:W-:Y:S05]  /*0930*/  BSYNC.RECONVERGENT B0 ;  /* 0x0000000000007941 */ /* 0x000fea0003800200 */
.L_x_18409:
[----:B------:R-:W-:Y:S04]  /*0940*/  BSSY.RECONVERGENT B0, `(.L_x_18411) ;  /* 0x0000007000007945 */ /* 0x000fe80003800200 */
[----:B------:R-:W-:Y:S05]  /*0950*/  @P5 BRA `(.L_x_18412) ;  /* 0x0000000000145947 */ /* 0x000fea0003800000 */
[----:B------:R-:W-:-:S05]  /*0960*/  HADD2.F32 R12, -RZ, R12.H0_H0 ;  /* 0x2000000cff0c7230 */ /* 0x000fca0000004100 */
[----:B------:R-:W-:-:S13]  /*0970*/  FSETP.NEU.FTZ.AND P0, PT, R12, RZ, PT ;  /* 0x000000ff0c00720b */ /* 0x000fda0003f1d000 */
[----:B------:R-:W-:-:S05]  /*0980*/  @!P0 HADD2.F32 R13, -RZ, R13.H0_H0 ;  /* 0x2000000dff0d8230 */ /* 0x000fca0000004100 */
[----:B------:R-:W-:-:S04]  /*0990*/  FSETP.NEU.OR P0, PT, R13, RZ, P0 ;  /* 0x000000ff0d00720b */ /* 0x000fc8000070d400 */
[----:B------:R-:W-:-:S09]  /*09a0*/  SEL R9, RZ, 0x1, !P0 ;  /* 0x00000001ff097807 */ /* 0x000fd20004000000 */
.L_x_18412:
[----:B------:R-:W-:Y:S05]  /*09b0*/  BSYNC.RECONVERGENT B0 ;  /* 0x0000000000007941 */ /* 0x000fea0003800200 */
.L_x_18411:
[----:B------:R-:W-:Y:S04]  /*09c0*/  BSSY.RECONVERGENT B0, `(.L_x_18413) ;  /* 0x0000007000007945 */ /* 0x000fe80003800200 */
[----:B------:R-:W-:Y:S05]  /*09d0*/  @P2 BRA `(.L_x_18414) ;  /* 0x0000000000142947 */ /* 0x000fea0003800000 */
[----:B------:R-:W-:-:S05]  /*09e0*/  HADD2.F32 R20, -RZ, R20.H0_H0 ;  /* 0x20000014ff147230 */ /* 0x000fca0000004100 */
[----:B------:R-:W-:-:S13]  /*09f0*/  FSETP.NEU.FTZ.AND P0, PT, R20, RZ, PT ;  /* 0x000000ff1400720b */ /* 0x000fda0003f1d000 */
[----:B------:R-:W-:-:S05]  /*0a00*/  @!P0 HADD2.F32 R21, -RZ, R21.H0_H0 ;  /* 0x20000015ff158230 */ /* 0x000fca0000004100 */
[----:B------:R-:W-:-:S04]  /*0a10*/  FSETP.NEU.OR P0, PT, R21, RZ, P0 ;  /* 0x000000ff1500720b */ /* 0x000fc8000070d400 */
[----:B------:R-:W-:-:S09]  /*0a20*/  SEL R10, RZ, 0x1, !P0 ;  /* 0x00000001ff0a7807 */ /* 0x000fd20004000000 */
.L_x_18414:
[----:B------:R-:W-:Y:S05]  /*0a30*/  BSYNC.RECONVERGENT B0 ;  /* 0x0000000000007941 */ /* 0x000fea0003800200 */
.L_x_18413:
[----:B------:R-:W-:Y:S04]  /*0a40*/  BSSY.RECONVERGENT B0, `(.L_x_18415) ;  /* 0x0000007000007945 */ /* 0x000fe80003800200 */
[----:B------:R-:W-:Y:S05]  /*0a50*/  @P3 BRA `(.L_x_18416) ;  /* 0x0000000000143947 */ /* 0x000fea0003800000 */
[----:B------:R-:W-:-:S05]  /*0a60*/  HADD2.F32 R22, -RZ, R22.H0_H0 ;  /* 0x20000016ff167230 */ /* 0x000fca0000004100 */
[----:B------:R-:W-:-:S13]  /*0a70*/  FSETP.NEU.FTZ.AND P0, PT, R22, RZ, PT ;  /* 0x000000ff1600720b */ /* 0x000fda0003f1d000 */
[----:B------:R-:W-:-:S05]  /*0a80*/  @!P0 HADD2.F32 R24, -RZ, R24.H0_H0 ;  /* 0x20000018ff188230 */ /* 0x000fca0000004100 */
[----:B------:R-:W-:-:S04]  /*0a90*/  FSETP.NEU.OR P0, PT, R24, RZ, P0 ;  /* 0x000000ff1800720b */ /* 0x000fc8000070d400 */
[----:B------:R-:W-:-:S09]  /*0aa0*/  SEL R11, RZ, 0x1, !P0 ;  /* 0x00000001ff0b7807 */ /* 0x000fd20004000000 */
.L_x_18416:
[----:B------:R-:W-:Y:S05]  /*0ab0*/  BSYNC.RECONVERGENT B0 ;  /* 0x0000000000007941 */ /* 0x000fea0003800200 */
.L_x_18415:
[----:B------:R-:W-:Y:S04]  /*0ac0*/  BSSY.RECONVERGENT B0, `(.L_x_18417) ;  /* 0x0000007000007945 */ /* 0x000fe80003800200 */
[----:B------:R-:W-:Y:S05]  /*0ad0*/  @P4 BRA `(.L_x_18418) ;  /* 0x0000000000144947 */ /* 0x000fea0003800000 */
[----:B------:R-:W-:-:S05]  /*0ae0*/  HADD2.F32 R23, -RZ, R23.H0_H0 ;  /* 0x20000017ff177230 */ /* 0x000fca0000004100 */
[----:B------:R-:W-:-:S13]  /*0af0*/  FSETP.NEU.FTZ.AND P0, PT, R23, RZ, PT ;  /* 0x000000ff1700720b */ /* 0x000fda0003f1d000 */
[----:B------:R-:W-:-:S05]  /*0b00*/  @!P0 HADD2.F32 R25, -RZ, R25.H0_H0 ;  /* 0x20000019ff198230 */ /* 0x000fca0000004100 */
[----:B------:R-:W-:-:S04]  /*0b10*/  FSETP.NEU.OR P0, PT, R25, RZ, P0 ;  /* 0x000000ff1900720b */ /* 0x000fc8000070d400 */
[----:B------:R-:W-:-:S09]  /*0b20*/  SEL R12, RZ, 0x1, !P0 ;  /* 0x00000001ff0c7807 */ /* 0x000fd20004000000 */
.L_x_18418:
[----:B------:R-:W-:Y:S05]  /*0b30*/  BSYNC.RECONVERGENT B0 ;  /* 0x0000000000007941 */ /* 0x000fea0003800200 */
.L_x_18417:
        /* <DEDUP_REMOVED lines=20> */
.L_x_18421:
        /* <DEDUP_REMOVED lines=8> */
.L_x_18422:
        /* <DEDUP_REMOVED lines=8> */
.L_x_18423:
        /* <DEDUP_REMOVED lines=9> */
.L_x_18424:
[----:B------:R-:W-:Y:S05]  /*0e10*/  BSYNC.RELIABLE B1 ;  /* 0x0000000000017941 */ /* 0x000fea0003800100 */
.L_x_18420:
[----:B------:R-:W-:-:S13]  /*0e20*/  ISETP.GE.U32.AND P0, PT, R3, R2, PT ;  /* 0x000000020300720c */ /* 0x000fda0003f06070 */
[----:B0-----:R-:W0:Y:S01]  /*0e30*/  @!P0 LDC.64 R6, c[0x0][0x388] ;  /* 0x0000e200ff068b82 */ /* 0x001e220000000a00 */
[----:B-12---:R-:W-:Y:S02]  /*0e40*/  @!P0 IMAD.IADD R5, R0, 0x1, R3 ;  /* 0x0000000100058824 */ /* 0x006fe400078e0203 */
[----:B------:R-:W-:-:S03]  /*0e50*/  @!P0 VIADD R3, R3, 0x80 ;  /* 0x0000008003038836 */ /* 0x000fc60000000000 */
[----:B0-----:R-:W-:-:S05]  /*0e60*/  @!P0 IADD3 R4, P1, PT, R5, R6, RZ ;  /* 0x0000000605048210 */ /* 0x001fca0007f3e0ff */
[----:B------:R-:W-:-:S05]  /*0e70*/  @!P0 IMAD.X R5, RZ, RZ, R7, P1 ;  /* 0x000000ffff058224 */ /* 0x000fca00008e0607 */
[----:B------:R2:W-:Y:S03]  /*0e80*/  @!P0 STG.E.U8 desc[UR4][R4.64], R11 ;  /* 0x0000000b04008986 */ /* 0x0005e6000c101104 */
.L_x_18425:
[----:B------:R-:W-:Y:S05]  /*0e90*/  BSYNC.RECONVERGENT B0 ;  /* 0x0000000000007941 */ /* 0x000fea0003800200 */
.L_x_18419:
        /* <DEDUP_REMOVED lines=9> */
.L_x_18402:
        /* <DEDUP_REMOVED lines=8> */
[----:B------:R-:W3:Y:S01]  /*0fb0*/  LDG.E.64 R8, desc[UR4][R10.64+0x400] ;  /* 0x000400040a087981 */ /* 0x000ee2000c1e1b00 */
[----:B------:R-:W-:-:S05]  /*0fc0*/  IMAD.WIDE.U32 R12, R2, 0x8, R4 ;  /* 0x00000008020c7825 */ /* 0x000fca00078e0004 */
[----:B------:R-:W5:Y:S04]  /*0fd0*/  LDG.E.64 R6, desc[UR4][R12.64] ;  /* 0x000000040c067981 */ /* 0x000f68000c1e1b00 */
[----:B------:R-:W2:Y:S01]  /*0fe0*/  LDG.E.64 R4, desc[UR4][R12.64+0x400] ;  /* 0x000400040c047981 */ /* 0x000ea2000c1e1b00 */
[----:B----4-:R-:W-:-:S05]  /*0ff0*/  HADD2.F32 R3, -RZ, R14.H0_H0 ;  /* 0x2000000eff037230 */ /* 0x010fca0000004100 */
[----:B------:R-:W-:Y:S01]  /*1000*/  FSETP.NEU.FTZ.AND P1, PT, R3, RZ, PT ;  /* 0x000000ff0300720b */ /* 0x000fe20003f3d000 */
[----:B------:R-:W-:Y:S02]  /*1010*/  HADD2.F32 R3, -RZ, R14.H1_H1 ;  /* 0x3000000eff037230 */ /* 0x000fe40000004100 */
[----:B------:R-:W-:-:S03]  /*1020*/  HADD2.F32 R14, -RZ, R15.H0_H0 ;  /* 0x2000000fff0e7230 */ /* 0x000fc60000004100 */
[----:B------:R-:W-:Y:S01]  /*1030*/  FSETP.NEU.FTZ.AND P4, PT, R3, RZ, PT ;  /* 0x000000ff0300720b */ /* 0x000fe20003f9d000 */
[--C-:B---3--:R-:W-:Y:S01]  /*1040*/  HADD2.F32 R16, -RZ, R8.reuse.H0_H0 ;  /* 0x20000008ff107230 */ /* 0x108fe20000004100 */
[----:B------:R-:W-:Y:S01]  /*1050*/  FSETP.NEU.FTZ.AND P5, PT, R14, RZ, PT ;  /* 0x000000ff0e00720b */ /* 0x000fe20003fbd000 */
[----:B------:R-:W-:-:S04]  /*1060*/  HADD2.F32 R8, -RZ, R8.H1_H1 ;  /* 0x30000008ff087230 */ /* 0x000fc80000004100 */
[----:B-----5:R-:W-:Y:S02]  /*1070*/  @!P1 HADD2.F32 R3, -RZ, R6.H0_H0 ;  /* 0x20000006ff039230 */ /* 0x020fe40000004100 */
[----:B------:R-:W-:Y:S02]  /*1080*/  HADD2.F32 R10, -RZ, R9.H0_H0 ;  /* 0x20000009ff0a7230 */ /* 0x000fe40000004100 */
[----:B------:R-:W-:Y:S01]  /*1090*/  HADD2.F32 R15, -RZ, R15.H1_H1 ;  /* 0x3000000fff0f7230 */ /* 0x000fe20000004100 */
[----:B------:R-:W-:Y:S01]  /*10a0*/  FSETP.NEU.OR P3, PT, R3, RZ, P1 ;  /* 0x000000ff0300720b */ /* 0x000fe20000f6d400 */
[----:B------:R-:W-:Y:S01]  /*10b0*/  HADD2.F32 R9, -RZ, R9.H1_H1 ;  /* 0x30000009ff097230 */ /* 0x000fe20000004100 */
[----:B------:R-:W-:Y:S02]  /*10c0*/  FSETP.NEU.FTZ.AND P1, PT, R8, RZ, PT ;  /* 0x000000ff0800720b */ /* 0x000fe40003f3d000 */
[----:B------:R-:W-:Y:S02]  /*10d0*/  FSETP.NEU.FTZ.AND P2, PT, R10, RZ, PT ;  /* 0x000000ff0a00720b */ /* 0x000fe40003f5d000 */
[----:B------:R-:W-:-:S02]  /*10e0*/  SEL R8, RZ, 0x1, !P3 ;  /* 0x00000001ff087807 */ /* 0x000fc40005800000 */
[----:B------:R-:W-:Y:S02]  /*10f0*/  FSETP.NEU.FTZ.AND P6, PT, R15, RZ, PT ;  /* 0x000000ff0f00720b */ /* 0x000fe40003fdd000 */
[----:B------:R-:W-:Y:S02]  /*1100*/  FSETP.NEU.FTZ.AND P0, PT, R16, RZ, PT ;  /* 0x000000ff1000720b */ /* 0x000fe40003f1d000 */
[----:B------:R-:W-:Y:S01]  /*1110*/  FSETP.NEU.FTZ.AND P3, PT, R9, RZ, PT ;  /* 0x000000ff0900720b */ /* 0x000fe20003f7d000 */
[----:B------:R-:W-:Y:S02]  /*1120*/  @!P4 HADD2.F32 R6, -RZ, R6.H1_H1 ;  /* 0x30000006ff06c230 */ /* 0x000fe40000004100 */
[----:B------:R-:W-:-:S03]  /*1130*/  @!P5 HADD2.F32 R3, -RZ, R7.H0_H0 ;  /* 0x20000007ff03d230 */ /* 0x000fc60000004100 */
[----:B------:R-:W-:Y:S01]  /*1140*/  FSETP.NEU.OR P4, PT, R6, RZ, P4 ;  /* 0x000000ff0600720b */ /* 0x000fe2000278d400 */
[----:B--2---:R-:W-:Y:S01]  /*1150*/  @!P2 HADD2.F32 R6, -RZ, R5.H0_H0 ;  /* 0x20000005ff06a230 */ /* 0x004fe20000004100 */
[----:B------:R-:W-:Y:S01]  /*1160*/  FSETP.NEU.OR P5, PT, R3, RZ, P5 ;  /* 0x000000ff0300720b */ /* 0x000fe20002fad400 */
[----:B------:R-:W-:Y:S02]  /*1170*/  @!P6 HADD2.F32 R7, -RZ, R7.H1_H1 ;  /* 0x30000007ff07e230 */ /* 0x000fe40000004100 */
[--C-:B------:R-:W-:Y:S02]  /*1180*/  @!P0 HADD2.F32 R9, -RZ, R4.reuse.H0_H0 ;  /* 0x20000004ff098230 */ /* 0x100fe40000004100 */
[----:B------:R-:W-:Y:S02]  /*1190*/  @!P1 HADD2.F32 R3, -RZ, R4.H1_H1 ;  /* 0x30000004ff039230 */ /* 0x000fe40000004100 */
[----:B------:R-:W-:Y:S01]  /*11a0*/  @!P3 HADD2.F32 R5, -RZ, R5.H1_H1 ;  /* 0x30000005ff05b230 */ /* 0x000fe20000004100 */
[----:B------:R-:W-:-:S02]  /*11b0*/  FSETP.NEU.OR P6, PT, R7, RZ, P6 ;  /* 0x000000ff0700720b */ /* 0x000fc400037cd400 */
[----:B------:R-:W-:Y:S02]  /*11c0*/  FSETP.NEU.OR P0, PT, R9, RZ, P0 ;  /* 0x000000ff0900720b */ /* 0x000fe4000070d400 */
[----:B------:R-:W-:Y:S02]  /*11d0*/  FSETP.NEU.OR P1, PT, R3, RZ, P1 ;  /* 0x000000ff0300720b */ /* 0x000fe40000f2d400 */
[----:B------:R-:W-:Y:S02]  /*11e0*/  FSETP.NEU.OR P2, PT, R6, RZ, P2 ;  /* 0x000000ff0600720b */ /* 0x000fe4000174d400 */
[----:B------:R-:W-:Y:S02]  /*11f0*/  FSETP.NEU.OR P3, PT, R5, RZ, P3 ;  /* 0x000000ff0500720b */ /* 0x000fe40001f6d400 */
[----:B------:R-:W-:Y:S02]  /*1200*/  SEL R7, RZ, 0x1, !P4 ;  /* 0x00000001ff077807 */ /* 0x000fe40006000000 */
[----:B------:R-:W-:-:S02]  /*1210*/  IADD3 R4, P4, PT, R0, UR6, RZ ;  /* 0x0000000600047c10 */ /* 0x000fc4000ff9e0ff */
[----:B------:R-:W-:Y:S02]  /*1220*/  SEL R0, RZ, 0x1, !P5 ;  /* 0x00000001ff007807 */ /* 0x000fe40006800000 */
        /* <DEDUP_REMOVED lines=16> */
.L_x_18426:
        /* <DEDUP_REMOVED lines=13> */
.L_x_42868:


//--------------------- .text._ZN2at6native29vectorized_elementwise_kernelILi8ENS0_13BinaryFunctorIN3c104HalfES4_bZZZNS0_22logical_or_kernel_cudaERNS_14TensorIteratorEENKUlvE0_clEvENKUlvE6_clEvEUlS4_S4_E_EESt5arrayIPcLm3EEEEviT0_T1_ --------------------------
	.section	.text._ZN2at6native29vectorized_elementwise_kernelILi8ENS0_13BinaryFunctorIN3c104HalfES4_bZZZNS0_22logical_or_kernel_cudaERNS_14TensorIteratorEENKUlvE0_clEvENKUlvE6_clEvEUlS4_S4_E_EESt5arrayIPcLm3EEEEviT0_T1_,"ax",@progbits
	.align	128
        .global         _ZN2at6native29vectorized_elementwise_kernelILi8ENS0_13BinaryFunctorIN3c104HalfES4_bZZZNS0_22logical_or_kernel_cudaERNS_14TensorIteratorEENKUlvE0_clEvENKUlvE6_clEvEUlS4_S4_E_EESt5arrayIPcLm3EEEEviT0_T1_
        .type           _ZN2at6native29vectorized_elementwise_kernelILi8ENS0_13BinaryFunctorIN3c104HalfES4_bZZZNS0_22logical_or_kernel_cudaERNS_14TensorIteratorEENKUlvE0_clEvENKUlvE6_clEvEUlS4_S4_E_EESt5arrayIPcLm3EEEEviT0_T1_,@function
        .size           _ZN2at6native29vectorized_elementwise_kernelILi8ENS0_13BinaryFunctorIN3c104HalfES4_bZZZNS0_22logical_or_kernel_cudaERNS_14TensorIteratorEENKUlvE0_clEvENKUlvE6_clEvEUlS4_S4_E_EESt5arrayIPcLm3EEEEviT0_T1_,(.L_x_42869 - _ZN2at6native29vectorized_elementwise_kernelILi8ENS0_13BinaryFunctorIN3c104HalfES4_bZZZNS0_22logical_or_kernel_cudaERNS_14TensorIteratorEENKUlvE0_clEvENKUlvE6_clEvEUlS4_S4_E_EESt5arrayIPcLm3EEEEviT0_T1_)
        .other          _ZN2at6native29vectorized_elementwise_kernelILi8ENS0_13BinaryFunctorIN3c104HalfES4_bZZZNS0_22logical_or_kernel_cudaERNS_14TensorIteratorEENKUlvE0_clEvENKUlvE6_clEvEUlS4_S4_E_EESt5arrayIPcLm3EEEEviT0_T1_,@"STO_CUDA_ENTRY STV_DEFAULT"
_ZN2at6native29vectorized_elementwise_kernelILi8ENS0_13BinaryFunctorIN3c104HalfES4_bZZZNS0_22logical_or_kernel_cudaERNS_14TensorIteratorEENKUlvE0_clEvENKUlvE6_clEvEUlS4_S4_E_EESt5arrayIPcLm3EEEEviT0_T1_:
.text._ZN2at6native29vectorized_elementwise_kernelILi8ENS0_13BinaryFunctorIN3c104HalfES4_bZZZNS0_22logical_or_kernel_cudaERNS_14TensorIteratorEENKUlvE0_clEvENKUlvE6_clEvEUlS4_S4_E_EESt5arrayIPcLm3EEEEviT0_T1_:
[----:B------:R-:W-:Y:S01]  /*0000*/  LDC R1, c[0x0][0x37c] ;  /* 0x0000df00ff017b82 */ /* 0x000fe20000000800 */
[----:B------:R-:W-:Y:S05]  /*0010*/  EXIT ;  /* 0x000000000000794d */ /* 0x000fea0003800000 */
.L_x_18427:
        /* <DEDUP_REMOVED lines=14> */
.L_x_42869:


//--------------------- .text._ZN2at6native18elementwise_kernelILi128ELi4EZNS0_15gpu_kernel_implINS0_13AUnaryFunctorIffbZZZNS0_22logical_or_kernel_cudaERNS_14TensorIteratorEENKUlvE0_clEvENKUlvE5_clEvEUlffE_EEEEvRNS_18TensorIteratorBaseERKT_EUliE_EEviT1_ --------------------------
	.section	.text._ZN2at6native18elementwise_kernelILi128ELi4EZNS0_15gpu_kernel_implINS0_13AUnaryFunctorIffbZZZNS0_22logical_or_kernel_cudaERNS_14TensorIteratorEENKUlvE0_clEvENKUlvE5_clEvEUlffE_EEEEvRNS_18TensorIteratorBaseERKT_EUliE_EEviT1_,"ax",@progbits
	.align	128
        .global         _ZN2at6native18elementwise_kernelILi128ELi4EZNS0_15gpu_kernel_implINS0_13AUnaryFunctorIffbZZZNS0_22logical_or_kernel_cudaERNS_14TensorIteratorEENKUlvE0_clEvENKUlvE5_clEvEUlffE_EEEEvRNS_18TensorIteratorBaseERKT_EUliE_EEviT1_
        .type           _ZN2at6native18elementwise_kernelILi128ELi4EZNS0_15gpu_kernel_implINS0_13AUnaryFunctorIffbZZZNS0_22logical_or_kernel_cudaERNS_14TensorIteratorEENKUlvE0_clEvENKUlvE5_clEvEUlffE_EEEEvRNS_18TensorIteratorBaseERKT_EUliE_EEviT1_,@function
        .size           _ZN2at6native18elementwise_kernelILi128ELi4EZNS0_15gpu_kernel_implINS0_13AUnaryFunctorIffbZZZNS0_22logical_or_kernel_cudaERNS_14TensorIteratorEENKUlvE0_clEvENKUlvE5_clEvEUlffE_EEEEvRNS_18TensorIteratorBaseERKT_EUliE_EEviT1_,(.L_x_42870 - _ZN2at6native18elementwise_kernelILi128ELi4EZNS0_15gpu_kernel_implINS0_13AUnaryFunctorIffbZZZNS0_22logical_or_kernel_cudaERNS_14TensorIteratorEENKUlvE0_clEvENKUlvE5_clEvEUlffE_EEEEvRNS_18TensorIteratorBaseERKT_EUliE_EEviT1_)
        .other          _ZN2at6native18elementwise_kernelILi128ELi4EZNS0_15gpu_kernel_implINS0_13AUnaryFunctorIffbZZZNS0_22logical_or_kernel_cudaERNS_14TensorIteratorEENKUlvE0_clEvENKUlvE5_clEvEUlffE_EEEEvRNS_18TensorIteratorBaseERKT_EUliE_EEviT1_,@"STO_CUDA_ENTRY STV_DEFAULT"
_ZN2at6native18elementwise_kernelILi128ELi4EZNS0_15gpu_kernel_implINS0_13AUnaryFunctorIffbZZZNS0_22logical_or_kernel_cudaERNS_14TensorIteratorEENKUlvE0_clEvENKUlvE5_clEvEUlffE_EEEEvRNS_18TensorIteratorBaseERKT_EUliE_EEviT1_:
.text._ZN2at6native18elementwise_kernelILi128ELi4EZNS0_15gpu_kernel_implINS0_13AUnaryFunctorIffbZZZNS0_22logical_or_kernel_cudaERNS_14TensorIteratorEENKUlvE0_clEvENKUlvE5_clEvEUlffE_EEEEvRNS_18TensorIteratorBaseERKT_EUliE_EEviT1_:
        /* <DEDUP_REMOVED lines=319> */
.L_x_18430:
        /* <DEDUP_REMOVED lines=18> */
.L_x_18435:
[----:B------:R-:W2:Y:S02]  /*1510*/  LDG.E.U8 R0, desc[UR36][R2.64] ;  /* 0x0000002402007981 */ /* 0x000ea4000c1e1100 */
[----:B--2---:R-:W-:Y:S01]  /*1520*/  I2FP.F32.U32 R0, R0 ;  /* 0x0000000000007245 */ /* 0x004fe20000201000 */
[----:B------:R-:W-:Y:S06]  /*1530*/  BRA `(.L_x_18437) ;  /* 0x0000000c00447947 */ /* 0x000fec0003800000 */
.L_x_18434:
        /* <DEDUP_REMOVED lines=9> */
.L_x_18439:
[----:B------:R-:W2:Y:S02]  /*15d0*/  LDG.E R0, desc[UR36][R2.64] ;  /* 0x0000002402007981 */ /* 0x000ea4000c1e1900 */
[----:B--2---:R-:W-:Y:S01]  /*15e0*/  I2FP.F32.S32 R0, R0 ;  /* 0x0000000000007245 */ /* 0x004fe20000201400 */
[----:B------:R-:W-:Y:S06]  /*15f0*/  BRA `(.L_x_18437) ;  /* 0x0000000c00147947 */ /* 0x000fec0003800000 */
.L_x_18438:
[----:B------:R-:W2:Y:S02]  /*1600*/  LDG.E.U16 R0, desc[UR36][R2.64] ;  /* 0x0000002402007981 */ /* 0x000ea4000c1e1500 */
[----:B--2---:R-:W2:Y:S01]  /*1610*/  I2F.S16 R0, R0 ;  /* 0x0000000000007306 */ /* 0x004ea20000101400 */
[----:B------:R-:W-:Y:S05]  /*1620*/  BRA `(.L_x_18437) ;  /* 0x0000000c00087947 */ /* 0x000fea0003800000 */
.L_x_18433:
        /* <DEDUP_REMOVED lines=8> */
.L_x_18441:
[----:B------:R-:W2:Y:S02]  /*16b0*/  LDG.E.U16 R0, desc[UR36][R2.64] ;  /* 0x0000002402007981 */ /* 0x000ea4000c1e1500 */
[----:B--2---:R-:W-:Y:S01]  /*16c0*/  HADD2.F32 R0, -RZ, R0.H0_H0 ;  /* 0x20000000ff007230 */ /* 0x004fe20000004100 */
[----:B------:R-:W-:Y:S06]  /*16d0*/  BRA `(.L_x_18437) ;  /* 0x0000000800dc7947 */ /* 0x000fec0003800000 */
.L_x_18440:
        /* <DEDUP_REMOVED lines=8> */
.L_x_18443:
[----:B------:R-:W2:Y:S02]  /*1760*/  LDG.E.U16 R0, desc[UR36][R2.64] ;  /* 0x0000002402007981 */ /* 0x000ea4000c1e1500 */
[----:B--2---:R-:W-:Y:S01]  /*1770*/  HADD2.F32 R0, -RZ, R0.H0_H0 ;  /* 0x20000000ff007230 */ /* 0x004fe20000004100 */
[----:B------:R-:W-:Y:S06]  /*1780*/  BRA `(.L_x_18437) ;  /* 0x0000000800b07947 */ /* 0x000fec0003800000 */
.L_x_18442:
        /* <DEDUP_REMOVED lines=11> */
.L_x_18432:
        /* <DEDUP_REMOVED lines=12> */
.L_x_18446:
        /* <DEDUP_REMOVED lines=11> */
.L_x_18445:
        /* <DEDUP_REMOVED lines=25> */
.L_x_18448:
        /* <DEDUP_REMOVED lines=12> */
.L_x_18447:
[----:B------:R-:W2:Y:S02]  /*1c00*/  LDG.E.U16 R0, desc[UR36][R2.64] ;  /* 0x0000002402007981 */ /* 0x000ea4000c1e1500 */
[----:B--2---:R-:W-:Y:S01]  /*1c10*/  SHF.L.U32 R0, R0, 0x10, RZ ;  /* 0x0000001000007819 */ /* 0x004fe200000006ff */
[----:B------:R-:W-:Y:S06]  /*1c20*/  BRA `(.L_x_18437) ;  /* 0x0000000400887947 */ /* 0x000fec0003800000 */
.L_x_18444:
        /* <DEDUP_REMOVED lines=11> */
.L_x_18451:
        /* <DEDUP_REMOVED lines=20> */
.L_x_18453:
[----:B------:R-:W-:Y:S05]  /*1e20*/  BSYNC.RECONVERGENT B0 ;  /* 0x0000000000007941 */ /* 0x000fea0003800200 */
.L_x_18452:
[----:B------:R-:W-:Y:S01]  /*1e30*/  IMAD.SHL.U32 R0, R0, 0x100000, RZ ;  /* 0x0010000000007824 */ /* 0x000fe200078e00ff */
[----:B------:R-:W-:-:S04]  /*1e40*/  LEA R2, R2, 0x3b800000, 0x17 ;  /* 0x3b80000002027811 */ /* 0x000fc800078eb8ff */
[----:B------:R-:W-:Y:S01]  /*1e50*/  LOP3.LUT R0, R2, R0, R7, 0xfe, !PT ;  /* 0x0000000002007212 */ /* 0x000fe200078efe07 */
[----:B------:R-:W-:Y:S06]  /*1e60*/  BRA `(.L_x_18437) ;  /* 0x0000000000f87947 */ /* 0x000fec0003800000 */
.L_x_18450:
        /* <DEDUP_REMOVED lines=20> */
.L_x_18455:
[----:B------:R-:W-:Y:S05]  /*1fb0*/  BSYNC.RECONVERGENT B0 ;  /* 0x0000000000007941 */ /* 0x000fea0003800200 */
.L_x_18454:
[----:B------:R-:W-:Y:S01]  /*1fc0*/  IMAD.SHL.U32 R0, R0, 0x200000, RZ ;  /* 0x0020000000007824 */ /* 0x000fe200078e00ff */
[----:B------:R-:W-:-:S04]  /*1fd0*/  LEA R2, R2, 0x37800000, 0x17 ;  /* 0x3780000002027811 */ /* 0x000fc800078eb8ff */
[----:B------:R-:W-:Y:S01]  /*1fe0*/  LOP3.LUT R0, R2, R0, R7, 0xfe, !PT ;  /* 0x0000000002007212 */ /* 0x000fe200078efe07 */
[----:B------:R-:W-:Y:S06]  /*1ff0*/  BRA `(.L_x_18437) ;  /* 0x0000000000947947 */ /* 0x000fec0003800000 */
.L_x_18449:
[----:B------:R-:W-:-:S09]  /*2000*/  UISETP.NE.AND UP0, UPT, UR4, 0x1c, UPT ;  /* 0x0000001c0400788c */ /* 0x000fd2000bf05270 */
[----:B------:R-:W-:Y:S05]  /*2010*/  BRA.U !UP0, `(.L_x_18456) ;  /* 0x0000000108847547 */ /* 0x000fea000b800000 */
[----:B------:R-:W-:-:S09]  /*2020*/  UISETP.NE.AND UP0, UPT, UR4, 0x1d, UPT ;  /* 0x0000001d0400788c */ /* 0x000fd2000bf05270 */
[----:B------:R-:W-:Y:S05]  /*2030*/  BRA.U !UP0, `(.L_x_18457) ;  /* 0x0000000108707547 */ /* 0x000fea000b800000 */
[----:B------:R-:W-:-:S09]  /*2040*/  UISETP.NE.AND UP0, UPT, UR4, 0x2c, UPT ;  /* 0x0000002c0400788c */ /* 0x000fd2000bf05270 */
[----:B------:R-:W-:Y:S05]  /*2050*/  BRA.U !UP0, `(.L_x_18458) ;  /* 0x0000000108487547 */ /* 0x000fea000b800000 */
.L_x_18436:
        /* <DEDUP_REMOVED lines=16> */
.L_x_18459:
[----:B------:R-:W-:Y:S01]  /*2160*/  IMAD.MOV.U32 R0, RZ, RZ, RZ ;  /* 0x000000ffff007224 */ /* 0x000fe200078e00ff */
[----:B------:R-:W-:Y:S06]  /*2170*/  BRA `(.L_x_18437) ;  /* 0x0000000000347947 */ /* 0x000fec0003800000 */
.L_x_18458:
        /* <DEDUP_REMOVED lines=8> */
.L_x_18457:
[----:B------:R-:W2:Y:S02]  /*2200*/  LDG.E.64 R2, desc[UR36][R2.64] ;  /* 0x0000002402027981 */ /* 0x000ea4000c1e1b00 */
[----:B--2---:R0:W1:Y:S02]  /*2210*/  I2F.U64 R0, R2 ;  /* 0x0000000200007312 */ /* 0x0040640000301000 */
[----:B01----:R-:W-:Y:S05]  /*2220*/  BRA `(.L_x_18437) ;  /* 0x0000000000087947 */ /* 0x003fea0003800000 */
.L_x_18456:
[----:B------:R-:W2:Y:S02]  /*2230*/  LDG.E R0, desc[UR36][R2.64] ;  /* 0x0000002402007981 */ /* 0x000ea4000c1e1900 */
[----:B--2---:R-:W-:-:S07]  /*2240*/  I2FP.F32.U32 R0, R0 ;  /* 0x0000000000007245 */ /* 0x004fce0000201000 */
.L_x_18437:
[----:B------:R-:W-:Y:S05]  /*2250*/  BSYNC.RECONVERGENT B6 ;  /* 0x0000000000067941 */ /* 0x000fea0003800200 */
.L_x_18431:
        /* <DEDUP_REMOVED lines=22> */
.L_x_18464:
[----:B------:R0:W-:Y:S01]  /*23c0*/  STG.E.U8 desc[UR36][R2.64], R4 ;  /* 0x0000000402007986 */ /* 0x0001e2000c101124 */
[----:B------:R-:W-:Y:S05]  /*23d0*/  BRA `(.L_x_18466) ;  /* 0x0000000c00007947 */ /* 0x000fea0003800000 */
.L_x_18463:
        /* <DEDUP_REMOVED lines=9> */
.L_x_18468:
[----:B------:R0:W-:Y:S01]  /*2470*/  STG.E desc[UR36][R2.64], R4 ;  /* 0x0000000402007986 */ /* 0x0001e2000c101924 */
[----:B------:R-:W-:Y:S05]  /*2480*/  BRA `(.L_x_18466) ;  /* 0x0000000800d47947 */ /* 0x000fea0003800000 */
.L_x_18467:
[----:B------:R0:W-:Y:S01]  /*2490*/  STG.E.U16 desc[UR36][R2.64], R4 ;  /* 0x0000000402007986 */ /* 0x0001e2000c101524 */
[----:B------:R-:W-:Y:S05]  /*24a0*/  BRA `(.L_x_18466) ;  /* 0x0000000800cc7947 */ /* 0x000fea0003800000 */
.L_x_18462:
        /* <DEDUP_REMOVED lines=9> */
.L_x_18470:
[----:B------:R-:W-:-:S04]  /*2540*/  I2FP.F32.U32 R0, R4 ;  /* 0x0000000400007245 */ /* 0x000fc80000201000 */
[----:B------:R-:W-:-:S05]  /*2550*/  F2FP.F16.F32.PACK_AB R0, RZ, R0 ;  /* 0x00000000ff00723e */ /* 0x000fca00000000ff */
[----:B------:R0:W-:Y:S01]  /*2560*/  STG.E.U16 desc[UR36][R2.64], R0 ;  /* 0x0000000002007986 */ /* 0x0001e2000c101524 */
[----:B------:R-:W-:Y:S05]  /*2570*/  BRA `(.L_x_18466) ;  /* 0x0000000800987947 */ /* 0x000fea0003800000 */
.L_x_18469:
        /* <DEDUP_REMOVED lines=10> */
.L_x_18472:
[----:B------:R-:W-:-:S04]  /*2620*/  I2FP.F32.U32 R4, R4 ;  /* 0x0000000400047245 */ /* 0x000fc80000201000 */
[----:B------:R-:W-:-:S04]  /*2630*/  F2FP.F16.F32.PACK_AB R5, RZ, R4 ;  /* 0x00000004ff05723e */ /* 0x000fc800000000ff */
[----:B------:R-:W-:-:S05]  /*2640*/  PRMT R5, R5, 0x5410, RZ ;  /* 0x0000541005057816 */ /* 0x000fca00000000ff */
[----:B------:R0:W-:Y:S01]  /*2650*/  STG.E desc[UR36][R2.64], R5 ;  /* 0x0000000502007986 */ /* 0x0001e2000c101924 */
[----:B------:R-:W-:Y:S05]  /*2660*/  BRA `(.L_x_18466) ;  /* 0x00000008005c7947 */ /* 0x000fea0003800000 */
.L_x_18471:
[----:B------:R-:W0:Y:S02]  /*2670*/  I2F.F64.U32 R4, R4 ;  /* 0x0000000400047312 */ /* 0x000e240000201800 */
[----:B0-----:R0:W-:Y:S01]  /*2680*/  STG.E.64 desc[UR36][R2.64], R4 ;  /* 0x0000000402007986 */ /* 0x0011e2000c101b24 */
[----:B------:R-:W-:Y:S05]  /*2690*/  BRA `(.L_x_18466) ;  /* 0x0000000800507947 */ /* 0x000fea0003800000 */
.L_x_18461:
        /* <DEDUP_REMOVED lines=10> */
.L_x_18475:
[----:B------:R-:W-:Y:S01]  /*2740*/  CS2R R6, SRZ ;  /* 0x0000000000067805 */ /* 0x000fe2000001ff00 */
[----:B------:R-:W0:Y:S04]  /*2750*/  I2F.F64.U32 R4, R4 ;  /* 0x0000000400047312 */ /* 0x000e280000201800 */
[----:B0-----:R0:W-:Y:S01]  /*2760*/  STG.E.128 desc[UR36][R2.64], R4 ;  /* 0x0000000402007986 */ /* 0x0011e2000c101d24 */
[----:B------:R-:W-:Y:S05]  /*2770*/  BRA `(.L_x_18466) ;  /* 0x0000000800187947 */ /* 0x000fea0003800000 */
.L_x_18474:
        /* <DEDUP_REMOVED lines=17> */
.L_x_18479:
[----:B------:R-:W-:Y:S05]  /*2890*/  BSYNC.RECONVERGENT B0 ;  /* 0x0000000000007941 */ /* 0x000fea0003800200 */
.L_x_18478:
[----:B------:R0:W-:Y:S01]  /*28a0*/  STG.E.U8 desc[UR36][R2.64], R5 ;  /* 0x0000000502007986 */ /* 0x0001e2000c101124 */
[----:B------:R-:W-:Y:S05]  /*28b0*/  BRA `(.L_x_18466) ;  /* 0x0000000400c87947 */ /* 0x000fea0003800000 */
.L_x_18477:
        /* <DEDUP_REMOVED lines=16> */
.L_x_18476:
[----:B------:R-:W-:-:S04]  /*29c0*/  I2FP.F32.U32 R0, R4 ;  /* 0x0000000400007245 */ /* 0x000fc80000201000 */
[----:B------:R-:W-:-:S05]  /*29d0*/  F2FP.BF16.F32.PACK_AB R0, RZ, R0 ;  /* 0x00000000ff00723e */ /* 0x000fca00000010ff */
[----:B------:R0:W-:Y:S01]  /*29e0*/  STG.E.U16 desc[UR36][R2.64], R0 ;  /* 0x0000000002007986 */ /* 0x0001e2000c101524 */
[----:B------:R-:W-:Y:S05]  /*29f0*/  BRA `(.L_x_18466) ;  /* 0x0000000400787947 */ /* 0x000fea0003800000 */
.L_x_18473:
        /* <DEDUP_REMOVED lines=10> */
.L_x_18482:
        /* <DEDUP_REMOVED lines=12> */
.L_x_18485:
[----:B------:R-:W-:-:S04]  /*2b60*/  SHF.R.U32.HI R0, RZ, 0x14, R5 ;  /* 0x00000014ff007819 */ /* 0x000fc80000011605 */
[----:B------:R-:W-:-:S04]  /*2b70*/  LOP3.LUT R0, R0, 0x1, RZ, 0xc0, !PT ;  /* 0x0000000100007812 */ /* 0x000fc800078ec0ff */
[----:B------:R-:W-:-:S04]  /*2b80*/  IADD3 R0, PT, PT, R5, 0x487ffff, R0 ;  /* 0x0487ffff05007810 */ /* 0x000fc80007ffe000 */
[----:B------:R-:W-:-:S04]  /*2b90*/  SHF.R.U32.HI R0, RZ, 0x14, R0 ;  /* 0x00000014ff007819 */ /* 0x000fc80000011600 */
[----:B------:R-:W-:-:S07]  /*2ba0*/  LOP3.LUT R4, R0, 0xff, RZ, 0xc0, !PT ;  /* 0x000000ff00047812 */ /* 0x000fce00078ec0ff */
.L_x_18486:
[----:B------:R-:W-:-:S07]  /*2bb0*/  PRMT R0, R4, 0x7610, R0 ;  /* 0x0000761004007816 */ /* 0x000fce0000000000 */
.L_x_18484:
[----:B------:R-:W-:Y:S05]  /*2bc0*/  BSYNC.RECONVERGENT B0 ;  /* 0x0000000000007941 */ /* 0x000fea0003800200 */
.L_x_18483:
[----:B------:R4:W-:Y:S01]  /*2bd0*/  STG.E.U8 desc[UR36][R2.64], R0 ;  /* 0x0000000002007986 */ /* 0x0009e2000c101124 */
[----:B------:R-:W-:Y:S05]  /*2be0*/  BRA `(.L_x_18466) ;  /* 0x0000000000fc7947 */ /* 0x000fea0003800000 */
.L_x_18481:
        /* <DEDUP_REMOVED lines=12> */
.L_x_18489:
[----:B------:R-:W-:-:S04]  /*2cb0*/  SHF.R.U32.HI R0, RZ, 0x15, R5 ;  /* 0x00000015ff007819 */ /* 0x000fc80000011605 */
[----:B------:R-:W-:-:S04]  /*2cc0*/  LOP3.LUT R0, R0, 0x1, RZ, 0xc0, !PT ;  /* 0x0000000100007812 */ /* 0x000fc800078ec0ff */
[----:B------:R-:W-:-:S04]  /*2cd0*/  IADD3 R0, PT, PT, R5, 0x88fffff, R0 ;  /* 0x088fffff05007810 */ /* 0x000fc80007ffe000 */
[----:B------:R-:W-:-:S04]  /*2ce0*/  SHF.R.U32.HI R0, RZ, 0x15, R0 ;  /* 0x00000015ff007819 */ /* 0x000fc80000011600 */
[----:B------:R-:W-:-:S07]  /*2cf0*/  LOP3.LUT R4, R0, 0xff, RZ, 0xc0, !PT ;  /* 0x000000ff00047812 */ /* 0x000fce00078ec0ff */
.L_x_18490:
[----:B------:R-:W-:-:S07]  /*2d00*/  PRMT R0, R4, 0x7610, R0 ;  /* 0x0000761004007816 */ /* 0x000fce0000000000 */
.L_x_18488:
[----:B------:R-:W-:Y:S05]  /*2d10*/  BSYNC.RECONVERGENT B0 ;  /* 0x0000000000007941 */ /* 0x000fea0003800200 */
.L_x_18487:
[----:B------:R3:W-:Y:S01]  /*2d20*/  STG.E.U8 desc[UR36][R2.64], R0 ;  /* 0x0000000002007986 */ /* 0x0007e2000c101124 */
[----:B------:R-:W-:Y:S05]  /*2d30*/  BRA `(.L_x_18466) ;  /* 0x0000000000a87947 */ /* 0x000fea0003800000 */
.L_x_18480:
[----:B------:R-:W-:-:S09]  /*2d40*/  UISETP.NE.AND UP0, UPT, UR4, 0x1c, UPT ;  /* 0x0000001c0400788c */ /* 0x000fd2000bf05270 */
[----:B------:R-:W-:Y:S05]  /*2d50*/  BRA.U !UP0, `(.L_x_18491) ;  /* 0x00000001089c7547 */ /* 0x000fea000b800000 */
[----:B------:R-:W-:-:S09]  /*2d60*/  UISETP.NE.AND UP0, UPT, UR4, 0x1d, UPT ;  /* 0x0000001d0400788c */ /* 0x000fd2000bf05270 */
[----:B------:R-:W-:Y:S05]  /*2d70*/  BRA.U !UP0, `(.L_x_18492) ;  /* 0x0000000108887547 */ /* 0x000fea000b800000 */
[----:B------:R-:W-:-:S09]  /*2d80*/  UISETP.NE.AND UP0, UPT, UR4, 0x2c, UPT ;  /* 0x0000002c0400788c */ /* 0x000fd2000bf05270 */
[----:B------:R-:W-:Y:S05]  /*2d90*/  BRA.U !UP0, `(.L_x_18493) ;  /* 0x0000000108447547 */ /* 0x000fea000b800000 */
.L_x_18465:
        /* <DEDUP_REMOVED lines=16> */
.L_x_18494:
[----:B------:R-:W-:Y:S05]  /*2ea0*/  BRA `(.L_x_18466) ;  /* 0x00000000004c7947 */ /* 0x000fea0003800000 */
.L_x_18493:
        /* <DEDUP_REMOVED lines=15> */
.L_x_18492:
[----:B------:R-:W-:-:S05]  /*2fa0*/  IMAD.MOV.U32 R5, RZ, RZ, RZ ;  /* 0x000000ffff057224 */ /* 0x000fca00078e00ff */
[----:B------:R2:W-:Y:S01]  /*2fb0*/  STG.E.64 desc[UR36][R2.64], R4 ;  /* 0x0000000402007986 */ /* 0x0005e2000c101b24 */
[----:B------:R-:W-:Y:S05]  /*2fc0*/  BRA `(.L_x_18466) ;  /* 0x0000000000047947 */ /* 0x000fea0003800000 */
.L_x_18491:
[----:B------:R0:W-:Y:S02]  /*2fd0*/  STG.E desc[UR36][R2.64], R4 ;  /* 0x0000000402007986 */ /* 0x0001e4000c101924 */
.L_x_18466:
[----:B------:R-:W-:Y:S05]  /*2fe0*/  BSYNC.RECONVERGENT B6 ;  /* 0x0000000000067941 */ /* 0x000fea0003800200 */
.L_x_18460:
[----:B------:R-:W-:-:S07]  /*2ff0*/  IADD3 R17, PT, PT, R17, 0x80, RZ ;  /* 0x0000008011117810 */ /* 0x000fce0007ffe0ff */
.L_x_18429:
[----:B------:R-:W-:Y:S05]  /*3000*/  BSYNC.RECONVERGENT B7 ;  /* 0x0000000000077941 */ /* 0x000fea0003800200 */
.L_x_18428:
        /* <DEDUP_REMOVED lines=307> */
.L_x_18497:
        /* <DEDUP_REMOVED lines=18> */
.L_x_18502:
[----:B------:R-:W2:Y:S02]  /*4460*/  LDG.E.U8 R0, desc[UR36][R2.64] ;  /* 0x0000002402007981 */ /* 0x000ea4000c1e1100 */
[----:B--2---:R-:W-:Y:S01]  /*4470*/  I2FP.F32.U32 R0, R0 ;  /* 0x0000000000007245 */ /* 0x004fe20000201000 */
[----:B------:R-:W-:Y:S06]  /*4480*/  BRA `(.L_x_18504) ;  /* 0x0000000c00447947 */ /* 0x000fec0003800000 */
.L_x_18501:
        /* <DEDUP_REMOVED lines=9> */
.L_x_18506:
[----:B------:R-:W2:Y:S02]  /*4520*/  LDG.E R0, desc[UR36][R2.64] ;  /* 0x0000002402007981 */ /* 0x000ea4000c1e1900 */
[----:B--2---:R-:W-:Y:S01]  /*4530*/  I2FP.F32.S32 R0, R0 ;  /* 0x0000000000007245 */ /* 0x004fe20000201400 */
[----:B------:R-:W-:Y:S06]  /*4540*/  BRA `(.L_x_18504) ;  /* 0x0000000c00147947 */ /* 0x000fec0003800000 */
.L_x_18505:
[----:B------:R-:W2:Y:S02]  /*4550*/  LDG.E.U16 R0, desc[UR36][R2.64] ;  /* 0x0000002402007981 */ /* 0x000ea4000c1e1500 */
[----:B--2---:R-:W0:Y:S01]  /*4560*/  I2F.S16 R0, R0 ;  /* 0x0000000000007306 */ /* 0x004e220000101400 */
[----:B------:R-:W-:Y:S05]  /*4570*/  BRA `(.L_x_18504) ;  /* 0x0000000c00087947 */ /* 0x000fea0003800000 */
.L_x_18500:
        /* <DEDUP_REMOVED lines=8> */
.L_x_18508:
[----:B------:R-:W2:Y:S02]  /*4600*/  LDG.E.U16 R0, desc[UR36][R2.64] ;  /* 0x0000002402007981 */ /* 0x000ea4000c1e1500 */
[----:B--2---:R-:W-:Y:S01]  /*4610*/  HADD2.F32 R0, -RZ, R0.H0_H0 ;  /* 0x20000000ff007230 */ /* 0x004fe20000004100 */
[----:B------:R-:W-:Y:S06]  /*4620*/  BRA `(.L_x_18504) ;  /* 0x0000000800dc7947 */ /* 0x000fec0003800000 */
.L_x_18507:
        /* <DEDUP_REMOVED lines=8> */
.L_x_18510:
[----:B------:R-:W2:Y:S02]  /*46b0*/  LDG.E.U16 R0, desc[UR36][R2.64] ;  /* 0x0000002402007981 */ /* 0x000ea4000c1e1500 */
[----:B--2---:R-:W-:Y:S01]  /*46c0*/  HADD2.F32 R0, -RZ, R0.H0_H0 ;  /* 0x20000000ff007230 */ /* 0x004fe20000004100 */
[----:B------:R-:W-:Y:S06]  /*46d0*/  BRA `(.L_x_18504) ;  /* 0x0000000800b07947 */ /* 0x000fec0003800000 */
.L_x_18509:
        /* <DEDUP_REMOVED lines=11> */
.L_x_18499:
        /* <DEDUP_REMOVED lines=12> */
.L_x_18513:
        /* <DEDUP_REMOVED lines=11> */
.L_x_18512:
        /* <DEDUP_REMOVED lines=25> */
.L_x_18515:
        /* <DEDUP_REMOVED lines=12> */
.L_x_18514:
[----:B------:R-:W2:Y:S02]  /*4b50*/  LDG.E.U16 R0, desc[UR36][R2.64] ;  /* 0x0000002402007981 */ /* 0x000ea4000c1e1500 */
[----:B--2---:R-:W-:Y:S01]  /*4b60*/  SHF.L.U32 R0, R0, 0x10, RZ ;  /* 0x0000001000007819 */ /* 0x004fe200000006ff */
[----:B------:R-:W-:Y:S06]  /*4b70*/  BRA `(.L_x_18504) ;  /* 0x0000000400887947 */ /* 0x000fec0003800000 */
.L_x_18511:
        /* <DEDUP_REMOVED lines=11> */
.L_x_18518:
        /* <DEDUP_REMOVED lines=20> */
.L_x_18520:
[----:B------:R-:W-:Y:S05]  /*4d70*/  BSYNC.RECONVERGENT B0 ;  /* 0x0000000000007941 */ /* 0x000fea0003800200 */
.L_x_18519:
[----:B------:R-:W-:Y:S01]  /*4d80*/  IMAD.SHL.U32 R0, R0, 0x100000, RZ ;  /* 0x0010000000007824 */ /* 0x000fe200078e00ff */
[----:B------:R-:W-:-:S04]  /*4d90*/  LEA R2, R2, 0x3b800000, 0x17 ;  /* 0x3b80000002027811 */ /* 0x000fc800078eb8ff */
[----:B------:R-:W-:Y:S01]  /*4da0*/  LOP3.LUT R0, R2, R0, R7, 0xfe, !PT ;  /* 0x0000000002007212 */ /* 0x000fe200078efe07 */
[----:B------:R-:W-:Y:S06]  /*4db0*/  BRA `(.L_x_18504) ;  /* 0x0000000000f87947 */ /* 0x000fec0003800000 */
.L_x_18517:
        /* <DEDUP_REMOVED lines=20> */
.L_x_18522:
[----:B------:R-:W-:Y:S05]  /*4f00*/  BSYNC.RECONVERGENT B0 ;  /* 0x0000000000007941 */ /* 0x000fea0003800200 */
.L_x_18521:
[----:B------:R-:W-:Y:S01]  /*4f10*/  IMAD.SHL.U32 R0, R0, 0x200000, RZ ;  /* 0x0020000000007824 */ /* 0x000fe200078e00ff */
[----:B------:R-:W-:-:S04]  /*4f20*/  LEA R2, R2, 0x37800000, 0x17 ;  /* 0x3780000002027811 */ /* 0x000fc800078eb8ff */
[----:B------:R-:W-:Y:S01]  /*4f30*/  LOP3.LUT R0, R2, R0, R7, 0xfe, !PT ;  /* 0x0000000002007212 */ /* 0x000fe200078efe07 */
[----:B------:R-:W-:Y:S06]  /*4f40*/  BRA `(.L_x_18504) ;  /* 0x0000000000947947 */ /* 0x000fec0003800000 */
.L_x_18516:
        /* <DEDUP_REMOVED lines=14> */
.L_x_18503:
        /* <DEDUP_REMOVED lines=16> */
.L_x_18525:
[----:B------:R-:W-:Y:S01]  /*5130*/  IMAD.MOV.U32 R0, RZ, RZ, RZ ;  /* 0x000000ffff007224 */ /* 0x000fe200078e00ff */
[----:B------:R-:W-:Y:S06]  /*5140*/  BRA `(.L_x_18504) ;  /* 0x0000000000147947 */ /* 0x000fec0003800000 */
.L_x_18524:
[----:B------:R-:W2:Y:S02]  /*5150*/  LDG.E.64 R2, desc[UR36][R2.64] ;  /* 0x0000002402027981 */ /* 0x000ea4000c1e1b00 */
[----:B--2---:R0:W1:Y:S02]  /*5160*/  I2F.U64 R0, R2 ;  /* 0x0000000200007312 */ /* 0x0040640000301000 */
[----:B01----:R-:W-:Y:S05]  /*5170*/  BRA `(.L_x_18504) ;  /* 0x0000000000087947 */ /* 0x003fea0003800000 */
.L_x_18523:
[----:B------:R-:W2:Y:S02]  /*5180*/  LDG.E R0, desc[UR36][R2.64] ;  /* 0x0000002402007981 */ /* 0x000ea4000c1e1900 */
[----:B--2---:R-:W-:-:S07]  /*5190*/  I2FP.F32.U32 R0, R0 ;  /* 0x0000000000007245 */ /* 0x004fce0000201000 */
.L_x_18504:
[----:B------:R-:W-:Y:S05]  /*51a0*/  BSYNC.RECONVERGENT B6 ;  /* 0x0000000000067941 */ /* 0x000fea0003800200 */
.L_x_18498:
        /* <DEDUP_REMOVED lines=22> */
.L_x_18530:
[----:B------:R0:W-:Y:S01]  /*5310*/  STG.E.U8 desc[UR36][R2.64], R4 ;  /* 0x0000000402007986 */ /* 0x0001e2000c101124 */
[----:B------:R-:W-:Y:S05]  /*5320*/  BRA `(.L_x_18532) ;  /* 0x0000000800fc7947 */ /* 0x000fea0003800000 */
.L_x_18529:
        /* <DEDUP_REMOVED lines=9> */
.L_x_18534:
[----:B------:R0:W-:Y:S01]  /*53c0*/  STG.E desc[UR36][R2.64], R4 ;  /* 0x0000000402007986 */ /* 0x0001e2000c101924 */
[----:B------:R-:W-:Y:S05]  /*53d0*/  BRA `(.L_x_18532) ;  /* 0x0000000800d07947 */ /* 0x000fea0003800000 */
.L_x_18533:
[----:B------:R0:W-:Y:S01]  /*53e0*/  STG.E.U16 desc[UR36][R2.64], R4 ;  /* 0x0000000402007986 */ /* 0x0001e2000c101524 */
[----:B------:R-:W-:Y:S05]  /*53f0*/  BRA `(.L_x_18532) ;  /* 0x0000000800c87947 */ /* 0x000fea0003800000 */
.L_x_18528:
        /* <DEDUP_REMOVED lines=9> */
.L_x_18536:
[----:B------:R-:W-:-:S04]  /*5490*/  I2FP.F32.U32 R0, R4 ;  /* 0x0000000400007245 */ /* 0x000fc80000201000 */
[----:B------:R-:W-:-:S05]  /*54a0*/  F2FP.F16.F32.PACK_AB R0, RZ, R0 ;  /* 0x00000000ff00723e */ /* 0x000fca00000000ff */
[----:B------:R0:W-:Y:S01]  /*54b0*/  STG.E.U16 desc[UR36][R2.64], R0 ;  /* 0x0000000002007986 */ /* 0x0001e2000c101524 */
[----:B------:R-:W-:Y:S05]  /*54c0*/  BRA `(.L_x_18532) ;  /* 0x0000000800947947 */ /* 0x000fea0003800000 */
.L_x_18535:
        /* <DEDUP_REMOVED lines=10> */
.L_x_18538:
[----:B------:R-:W-:-:S04]  /*5570*/  I2FP.F32.U32 R4, R4 ;  /* 0x0000000400047245 */ /* 0x000fc80000201000 */
[----:B------:R-:W-:-:S04]  /*5580*/  F2FP.F16.F32.PACK_AB R5, RZ, R4 ;  /* 0x00000004ff05723e */ /* 0x000fc800000000ff */
[----:B------:R-:W-:-:S05]  /*5590*/  PRMT R5, R5, 0x5410, RZ ;  /* 0x0000541005057816 */ /* 0x000fca00000000ff */
[----:B------:R0:W-:Y:S01]  /*55a0*/  STG.E desc[UR36][R2.64], R5 ;  /* 0x0000000502007986 */ /* 0x0001e2000c101924 */
[----:B------:R-:W-:Y:S05]  /*55b0*/  BRA `(.L_x_18532) ;  /* 0x0000000800587947 */ /* 0x000fea0003800000 */
.L_x_18537:
[----:B------:R-:W0:Y:S02]  /*55c0*/  I2F.F64.U32 R4, R4 ;  /* 0x0000000400047312 */ /* 0x000e240000201800 */
[----:B0-----:R0:W-:Y:S01]  /*55d0*/  STG.E.64 desc[UR36][R2.64], R4 ;  /* 0x0000000402007986 */ /* 0x0011e2000c101b24 */
[----:B------:R-:W-:Y:S05]  /*55e0*/  BRA `(.L_x_18532) ;  /* 0x00000008004c7947 */ /* 0x000fea0003800000 */
.L_x_18527:
        /* <DEDUP_REMOVED lines=12> */
.L_x_18542:
        /* <DEDUP_REMOVED lines=17> */
.L_x_18544:
[----:B------:R-:W-:Y:S05]  /*57c0*/  BSYNC.RECONVERGENT B0 ;  /* 0x0000000000007941 */ /* 0x000fea0003800200 */
.L_x_18543:
[----:B------:R0:W-:Y:S01]  /*57d0*/  STG.E.U8 desc[UR36][R2.64], R0 ;  /* 0x0000000002007986 */ /* 0x0001e2000c101124 */
[----:B------:R-:W-:Y:S05]  /*57e0*/  BRA `(.L_x_18532) ;  /* 0x0000000400cc7947 */ /* 0x000fea0003800000 */
.L_x_18541:
        /* <DEDUP_REMOVED lines=17> */
.L_x_18546:
[----:B------:R-:W-:Y:S05]  /*5900*/  BSYNC.RECONVERGENT B0 ;  /* 0x0000000000007941 */ /* 0x000fea0003800200 */
.L_x_18545:
[----:B------:R0:W-:Y:S01]  /*5910*/  STG.E.U8 desc[UR36][R2.64], R0 ;  /* 0x0000000002007986 */ /* 0x0001e2000c101124 */
[----:B------:R-:W-:Y:S05]  /*5920*/  BRA `(.L_x_18532) ;  /* 0x00000004007c7947 */ /* 0x000fea0003800000 */
.L_x_18540:
        /* <DEDUP_REMOVED lines=21> */
.L_x_18548:
[----:B------:R-:W-:-:S05]  /*5a80*/  IMAD.MOV.U32 R5, RZ, RZ, RZ ;  /* 0x000000ffff057224 */ /* 0x000fca00078e00ff */
[----:B------:R0:W-:Y:S01]  /*5a90*/  STG.E.64 desc[UR36][R2.64], R4 ;  /* 0x0000000402007986 */ /* 0x0001e2000c101b24 */
[----:B------:R-:W-:Y:S05]  /*5aa0*/  BRA `(.L_x_18532) ;  /* 0x00000004001c7947 */ /* 0x000fea0003800000 */
.L_x_18547:
[----:B------:R0:W-:Y:S01]  /*5ab0*/  STG.E desc[UR36][R2.64], R4 ;  /* 0x0000000402007986 */ /* 0x0001e2000c101924 */
[----:B------:R-:W-:Y:S05]  /*5ac0*/  BRA `(.L_x_18532) ;  /* 0x0000000400147947 */ /* 0x000fea0003800000 */
.L_x_18539:
        /* <DEDUP_REMOVED lines=8> */
.L_x_18550:
[----:B------:R-:W-:Y:S01]  /*5b50*/  CS2R R6, SRZ ;  /* 0x0000000000067805 */ /* 0x000fe2000001ff00 */
[----:B------:R-:W0:Y:S04]  /*5b60*/  I2F.F64.U32 R4, R4 ;  /* 0x0000000400047312 */ /* 0x000e280000201800 */
[----:B0-----:R0:W-:Y:S01]  /*5b70*/  STG.E.128 desc[UR36][R2.64], R4 ;  /* 0x0000000402007986 */ /* 0x0011e2000c101d24 */
[----:B------:R-:W-:Y:S05]  /*5b80*/  BRA `(.L_x_18532) ;  /* 0x0000000000e47947 */ /* 0x000fea0003800000 */
.L_x_18549:
[----:B------:R-:W-:-:S09]  /*5b90*/  UISETP.NE.AND UP0, UPT, UR4, 0xf, UPT ;  /* 0x0000000f0400788c */ /* 0x000fd2000bf05270 */
[----:B------:R-:W-:Y:S05]  /*5ba0*/  BRA.U !UP0, `(.L_x_18551) ;  /* 0x0000000108d07547 */ /* 0x000fea000b800000 */
[----:B------:R-:W-:-:S09]  /*5bb0*/  UISETP.NE.AND UP0, UPT, UR4, 0x17, UPT ;  /* 0x000000170400788c */ /* 0x000fd2000bf05270 */
[----:B------:R-:W-:Y:S05]  /*5bc0*/  BRA.U !UP0, `(.L_x_18552) ;  /* 0x0000000108847547 */ /* 0x000fea000b800000 */
[----:B------:R-:W-:-:S09]  /*5bd0*/  UISETP.NE.AND UP0, UPT, UR4, 0x18, UPT ;  /* 0x000000180400788c */ /* 0x000fd2000bf05270 */
[----:B------:R-:W-:Y:S05]  /*5be0*/  BRA.U !UP0, `(.L_x_18553) ;  /* 0x0000000108447547 */ /* 0x000fea000b800000 */
.L_x_18531:
        /* <DEDUP_REMOVED lines=16> */
.L_x_18554:
[----:B------:R-:W-:Y:S05]  /*5cf0*/  BRA `(.L_x_18532) ;  /* 0x0000000000887947 */ /* 0x000fea0003800000 */
.L_x_18553:
        /* <DEDUP_REMOVED lines=11> */
.L_x_18556:
[----:B------:R-:W-:Y:S05]  /*5db0*/  BSYNC.RECONVERGENT B0 ;  /* 0x0000000000007941 */ /* 0x000fea0003800200 */
.L_x_18555:
[----:B------:R1:W-:Y:S01]  /*5dc0*/  STG.E.U8 desc[UR36][R2.64], R5 ;  /* 0x0000000502007986 */ /* 0x0003e2000c101124 */
[----:B------:R-:W-:Y:S05]  /*5dd0*/  BRA `(.L_x_18532) ;  /* 0x0000000000507947 */ /* 0x000fea0003800000 */
.L_x_18552:
        /* <DEDUP_REMOVED lines=12> */
.L_x_18557:
[----:B------:R-:W-:Y:S01]  /*5ea0*/  IMAD.MOV.U32 R5, RZ, RZ, 0x7f ;  /* 0x0000007fff057424 */ /* 0x000fe200078e00ff */
[----:B------:R-:W-:-:S04]  /*5eb0*/  ISETP.GT.U32.AND P0, PT, R7, 0x7f800000, PT ;  /* 0x7f8000000700780c */ /* 0x000fc80003f04070 */
[----:B------:R-:W-:-:S05]  /*5ec0*/  SEL R5, R5, 0x7c, P0 ;  /* 0x0000007c05057807 */ /* 0x000fca0000000000 */
[----:B------:R2:W-:Y:S01]  /*5ed0*/  STG.E.U8 desc[UR36][R2.64], R5 ;  /* 0x0000000502007986 */ /* 0x0005e2000c101124 */
[----:B------:R-:W-:Y:S05]  /*5ee0*/  BRA `(.L_x_18532) ;  /* 0x00000000000c7947 */ /* 0x000fea0003800000 */
.L_x_18551:
[----:B------:R-:W-:-:S04]  /*5ef0*/  I2FP.F32.U32 R0, R4 ;  /* 0x0000000400007245 */ /* 0x000fc80000201000 */
[----:B------:R-:W-:-:S05]  /*5f00*/  F2FP.BF16.F32.PACK_AB R0, RZ, R0 ;  /* 0x00000000ff00723e */ /* 0x000fca00000010ff */
[----:B------:R0:W-:Y:S02]  /*5f10*/  STG.E.U16 desc[UR36][R2.64], R0 ;  /* 0x0000000002007986 */ /* 0x0001e4000c101524 */
.L_x_18532:
[----:B------:R-:W-:Y:S05]  /*5f20*/  BSYNC.RECONVERGENT B6 ;  /* 0x0000000000067941 */ /* 0x000fea0003800200 */
.L_x_18526:
[----:B------:R-:W-:-:S07]  /*5f30*/  VIADD R17, R17, 0x80 ;  /* 0x0000008011117836 */ /* 0x000fce0000000000 */
.L_x_18496:
[----:B------:R-:W-:Y:S05]  /*5f40*/  BSYNC.RECONVERGENT B7 ;  /* 0x0000000000077941 */ /* 0x000fea0003800200 */
.L_x_18495:
        /* <DEDUP_REMOVED lines=307> */
.L_x_18560:
        /* <DEDUP_REMOVED lines=18> */
.L_x_18565:
[----:B------:R-:W2:Y:S02]  /*73a0*/  LDG.E.U8 R0, desc[UR36][R2.64] ;  /* 0x0000002402007981 */ /* 0x000ea4000c1e1100 */
[----:B--2---:R-:W-:Y:S01]  /*73b0*/  I2FP.F32.U32 R0, R0 ;  /* 0x0000000000007245 */ /* 0x004fe20000201000 */
[----:B------:R-:W-:Y:S06]  /*73c0*/  BRA `(.L_x_18567) ;  /* 0x0000000c00447947 */ /* 0x000fec0003800000 */
.L_x_18564:
        /* <DEDUP_REMOVED lines=9> */
.L_x_18569:
[----:B------:R-:W2:Y:S02]  /*7460*/  LDG.E R0, desc[UR36][R2.64] ;  /* 0x0000002402007981 */ /* 0x000ea4000c1e1900 */
[----:B--2---:R-:W-:Y:S01]  /*7470*/  I2FP.F32.S32 R0, R0 ;  /* 0x0000000000007245 */ /* 0x004fe20000201400 */
[----:B------:R-:W-:Y:S06]  /*7480*/  BRA `(.L_x_18567) ;  /* 0x0000000c00147947 */ /* 0x000fec0003800000 */
.L_x_18568:
[----:B------:R-:W2:Y:S02]  /*7490*/  LDG.E.U16 R0, desc[UR36][R2.64] ;  /* 0x0000002402007981 */ /* 0x000ea4000c1e1500 */
[----:B--2---:R-:W4:Y:S01]  /*74a0*/  I2F.S16 R0, R0 ;  /* 0x0000000000007306 */ /* 0x004f220000101400 */
[----:B------:R-:W-:Y:S05]  /*74b0*/  BRA `(.L_x_18567) ;  /* 0x0000000c00087947 */ /* 0x000fea0003800000 */
.L_x_18563:
        /* <DEDUP_REMOVED lines=8> */
.L_x_18571:
[----:B------:R-:W2:Y:S02]  /*7540*/  LDG.E.U16 R0, desc[UR36][R2.64] ;  /* 0x0000002402007981 */ /* 0x000ea4000c1e1500 */
[----:B--2---:R-:W-:Y:S01]  /*7550*/  HADD2.F32 R0, -RZ, R0.H0_H0 ;  /* 0x20000000ff007230 */ /* 0x004fe20000004100 */
[----:B------:R-:W-:Y:S06]  /*7560*/  BRA `(.L_x_18567) ;  /* 0x0000000800dc7947 */ /* 0x000fec0003800000 */
.L_x_18570:
        /* <DEDUP_REMOVED lines=8> */
.L_x_18573:
[----:B------:R-:W2:Y:S02]  /*75f0*/  LDG.E.U16 R0, desc[UR36][R2.64] ;  /* 0x0000002402007981 */ /* 0x000ea4000c1e1500 */
[----:B--2---:R-:W-:Y:S01]  /*7600*/  HADD2.F32 R0, -RZ, R0.H0_H0 ;  /* 0x20000000ff007230 */ /* 0x004fe20000004100 */
[----:B------:R-:W-:Y:S06]  /*7610*/  BRA `(.L_x_18567) ;  /* 0x0000000800b07947 */ /* 0x000fec0003800000 */
.L_x_18572:
        /* <DEDUP_REMOVED lines=11> */
.L_x_18562:
        /* <DEDUP_REMOVED lines=12> */
.L_x_18576:
        /* <DEDUP_REMOVED lines=11> */
.L_x_18575:
        /* <DEDUP_REMOVED lines=25> */
.L_x_18578:
        /* <DEDUP_REMOVED lines=12> */
.L_x_18577:
[----:B------:R-:W2:Y:S02]  /*7a90*/  LDG.E.U16 R0, desc[UR36][R2.64] ;  /* 0x0000002402007981 */ /* 0x000ea4000c1e1500 */
[----:B--2---:R-:W-:Y:S01]  /*7aa0*/  IMAD.U32 R0, R0, 0x10000, RZ ;  /* 0x0001000000007824 */ /* 0x004fe200078e00ff */
[----:B------:R-:W-:Y:S06]  /*7ab0*/  BRA `(.L_x_18567) ;  /* 0x0000000400887947 */ /* 0x000fec0003800000 */
.L_x_18574:
        /* <DEDUP_REMOVED lines=11> */
.L_x_18581:
        /* <DEDUP_REMOVED lines=20> */
.L_x_18583:
[----:B------:R-:W-:Y:S05]  /*7cb0*/  BSYNC.RECONVERGENT B0 ;  /* 0x0000000000007941 */ /* 0x000fea0003800200 */
.L_x_18582:
[----:B------:R-:W-:Y:S01]  /*7cc0*/  IMAD.SHL.U32 R0, R0, 0x100000, RZ ;  /* 0x0010000000007824 */ /* 0x000fe200078e00ff */
[----:B------:R-:W-:-:S04]  /*7cd0*/  LEA R2, R2, 0x3b800000, 0x17 ;  /* 0x3b80000002027811 */ /* 0x000fc800078eb8ff */
[----:B------:R-:W-:Y:S01]  /*7ce0*/  LOP3.LUT R0, R2, R0, R7, 0xfe, !PT ;  /* 0x0000000002007212 */ /* 0x000fe200078efe07 */
[----:B------:R-:W-:Y:S06]  /*7cf0*/  BRA `(.L_x_18567) ;  /* 0x0000000000f87947 */ /* 0x000fec0003800000 */
.L_x_18580:
        /* <DEDUP_REMOVED lines=20> */
.L_x_18585:
[----:B------:R-:W-:Y:S05]  /*7e40*/  BSYNC.RECONVERGENT B0 ;  /* 0x0000000000007941 */ /* 0x000fea0003800200 */
.L_x_18584:
[----:B------:R-:W-:Y:S02]  /*7e50*/  SHF.L.U32 R0, R0, 0x15, RZ ;  /* 0x0000001500007819 */ /* 0x000fe400000006ff */
[----:B------:R-:W-:-:S04]  /*7e60*/  LEA R2, R2, 0x37800000, 0x17 ;  /* 0x3780000002027811 */ /* 0x000fc800078eb8ff */
[----:B------:R-:W-:Y:S01]  /*7e70*/  LOP3.LUT R0, R2, R0, R7, 0xfe, !PT ;  /* 0x0000000002007212 */ /* 0x000fe200078efe07 */
[----:B------:R-:W-:Y:S06]  /*7e80*/  BRA `(.L_x_18567) ;  /* 0x0000000000947947 */ /* 0x000fec0003800000 */
.L_x_18579:
        /* <DEDUP_REMOVED lines=14> */
.L_x_18566:
        /* <DEDUP_REMOVED lines=16> */
.L_x_18588:
[----:B------:R-:W-:Y:S01]  /*8070*/  IMAD.MOV.U32 R0, RZ, RZ, RZ ;  /* 0x000000ffff007224 */ /* 0x000fe200078e00ff */
[----:B------:R-:W-:Y:S06]  /*8080*/  BRA `(.L_x_18567) ;  /* 0x0000000000147947 */ /* 0x000fec0003800000 */
.L_x_18587:
[----:B------:R-:W2:Y:S02]  /*8090*/  LDG.E.64 R2, desc[UR36][R2.64] ;  /* 0x0000002402027981 */ /* 0x000ea4000c1e1b00 */
[----:B--2---:R0:W1:Y:S02]  /*80a0*/  I2F.U64 R0, R2 ;  /* 0x0000000200007312 */ /* 0x0040640000301000 */
[----:B01----:R-:W-:Y:S05]  /*80b0*/  BRA `(.L_x_18567) ;  /* 0x0000000000087947 */ /* 0x003fea0003800000 */
.L_x_18586:
[----:B------:R-:W2:Y:S02]  /*80c0*/  LDG.E R0, desc[UR36][R2.64] ;  /* 0x0000002402007981 */ /* 0x000ea4000c1e1900 */
[----:B--2---:R-:W-:-:S07]  /*80d0*/  I2FP.F32.U32 R0, R0 ;  /* 0x0000000000007245 */ /* 0x004fce0000201000 */
.L_x_18567:
[----:B------:R-:W-:Y:S05]  /*80e0*/  BSYNC.RECONVERGENT B6 ;  /* 0x0000000000067941 */ /* 0x000fea0003800200 */
.L_x_18561:
        /* <DEDUP_REMOVED lines=22> */
.L_x_18593:
[----:B------:R0:W-:Y:S01]  /*8250*/  STG.E.U8 desc[UR36][R2.64], R4 ;  /* 0x0000000402007986 */ /* 0x0001e2000c101124 */
[----:B------:R-:W-:Y:S05]  /*8260*/  BRA `(.L_x_18595) ;  /* 0x0000000800fc7947 */ /* 0x000fea0003800000 */
.L_x_18592:
        /* <DEDUP_REMOVED lines=9> */
.L_x_18597:
[----:B------:R0:W-:Y:S01]  /*8300*/  STG.E desc[UR36][R2.64], R4 ;  /* 0x0000000402007986 */ /* 0x0001e2000c101924 */
[----:B------:R-:W-:Y:S05]  /*8310*/  BRA `(.L_x_18595) ;  /* 0x0000000800d07947 */ /* 0x000fea0003800000 */
.L_x_18596:
[----:B------:R0:W-:Y:S01]  /*8320*/  STG.E.U16 desc[UR36][R2.64], R4 ;  /* 0x0000000402007986 */ /* 0x0001e2000c101524 */
[----:B------:R-:W-:Y:S05]  /*8330*/  BRA `(.L_x_18595) ;  /* 0x0000000800c87947 */ /* 0x000fea0003800000 */
.L_x_18591:
        /* <DEDUP_REMOVED lines=9> */
.L_x_18599:
[----:B------:R-:W-:-:S04]  /*83d0*/  I2FP.F32.U32 R0, R4 ;  /* 0x0000000400007245 */ /* 0x000fc80000201000 */
[----:B------:R-:W-:-:S05]  /*83e0*/  F2FP.F16.F32.PACK_AB R0, RZ, R0 ;  /* 0x00000000ff00723e */ /* 0x000fca00000000ff */
[----:B------:R0:W-:Y:S01]  /*83f0*/  STG.E.U16 desc[UR36][R2.64], R0 ;  /* 0x0000000002007986 */ /* 0x0001e2000c101524 */
[----:B------:R-:W-:Y:S05]  /*8400*/  BRA `(.L_x_18595) ;  /* 0x0000000800947947 */ /* 0x000fea0003800000 */
.L_x_18598:
        /* <DEDUP_REMOVED lines=10> */
.L_x_18601:
[----:B------:R-:W-:-:S04]  /*84b0*/  I2FP.F32.U32 R4, R4 ;  /* 0x0000000400047245 */ /* 0x000fc80000201000 */
[----:B------:R-:W-:-:S04]  /*84c0*/  F2FP.F16.F32.PACK_AB R5, RZ, R4 ;  /* 0x00000004ff05723e */ /* 0x000fc800000000ff */
[----:B------:R-:W-:-:S05]  /*84d0*/  PRMT R5, R5, 0x5410, RZ ;  /* 0x0000541005057816 */ /* 0x000fca00000000ff */
[----:B------:R0:W-:Y:S01]  /*84e0*/  STG.E desc[UR36][R2.64], R5 ;  /* 0x0000000502007986 */ /* 0x0001e2000c101924 */
[----:B------:R-:W-:Y:S05]  /*84f0*/  BRA `(.L_x_18595) ;  /* 0x0000000800587947 */ /* 0x000fea0003800000 */
.L_x_18600:
[----:B------:R-:W0:Y:S02]  /*8500*/  I2F.F64.U32 R4, R4 ;  /* 0x0000000400047312 */ /* 0x000e240000201800 */
[----:B0-----:R0:W-:Y:S01]  /*8510*/  STG.E.64 desc[UR36][R2.64], R4 ;  /* 0x0000000402007986 */ /* 0x0011e2000c101b24 */
[----:B------:R-:W-:Y:S05]  /*8520*/  BRA `(.L_x_18595) ;  /* 0x00000008004c7947 */ /* 0x000fea0003800000 */
.L_x_18590:
        /* <DEDUP_REMOVED lines=12> */
.L_x_18605:
        /* <DEDUP_REMOVED lines=17> */
.L_x_18607:
[----:B------:R-:W-:Y:S05]  /*8700*/  BSYNC.RECONVERGENT B0 ;  /* 0x0000000000007941 */ /* 0x000fea0003800200 */
.L_x_18606:
[----:B------:R0:W-:Y:S01]  /*8710*/  STG.E.U8 desc[UR36][R2.64], R0 ;  /* 0x0000000002007986 */ /* 0x0001e2000c101124 */
[----:B------:R-:W-:Y:S05]  /*8720*/  BRA `(.L_x_18595) ;  /* 0x0000000400cc7947 */ /* 0x000fea0003800000 */
.L_x_18604:
        /* <DEDUP_REMOVED lines=17> */
.L_x_18609:
[----:B------:R-:W-:Y:S05]  /*8840*/  BSYNC.RECONVERGENT B0 ;  /* 0x0000000000007941 */ /* 0x000fea0003800200 */
.L_x_18608:
[----:B------:R0:W-:Y:S01]  /*8850*/  STG.E.U8 desc[UR36][R2.64], R0 ;  /* 0x0000000002007986 */ /* 0x0001e2000c101124 */
[----:B------:R-:W-:Y:S05]  /*8860*/  BRA `(.L_x_18595) ;  /* 0x00000004007c7947 */ /* 0x000fea0003800000 */
.L_x_18603:
        /* <DEDUP_REMOVED lines=21> */
.L_x_18611:
[----:B------:R-:W-:-:S05]  /*89c0*/  IMAD.MOV.U32 R5, RZ, RZ, RZ ;  /* 0x000000ffff057224 */ /* 0x000fca00078e00ff */
[----:B------:R0:W-:Y:S01]  /*89d0*/  STG.E.64 desc[UR36][R2.64], R4 ;  /* 0x0000000402007986 */ /* 0x0001e2000c101b24 */
[----:B------:R-:W-:Y:S05]  /*89e0*/  BRA `(.L_x_18595) ;  /* 0x00000004001c7947 */ /* 0x000fea0003800000 */
.L_x_18610:
[----:B------:R0:W-:Y:S01]  /*89f0*/  STG.E desc[UR36][R2.64], R4 ;  /* 0x0000000402007986 */ /* 0x0001e2000c101924 */
[----:B------:R-:W-:Y:S05]  /*8a00*/  BRA `(.L_x_18595) ;  /* 0x0000000400147947 */ /* 0x000fea0003800000 */
.L_x_18602:
        /* <DEDUP_REMOVED lines=8> */
.L_x_18613:
[----:B------:R-:W-:Y:S01]  /*8a90*/  CS2R R6, SRZ ;  /* 0x0000000000067805 */ /* 0x000fe2000001ff00 */
[----:B------:R-:W0:Y:S04]  /*8aa0*/  I2F.F64.U32 R4, R4 ;  /* 0x0000000400047312 */ /* 0x000e280000201800 */
[----:B0-----:R4:W-:Y:S01]  /*8ab0*/  STG.E.128 desc[UR36][R2.64], R4 ;  /* 0x0000000402007986 */ /* 0x0019e2000c101d24 */
[----:B------:R-:W-:Y:S05]  /*8ac0*/  BRA `(.L_x_18595) ;  /* 0x0000000000e47947 */ /* 0x000fea0003800000 */
.L_x_18612:
[----:B------:R-:W-:-:S09]  /*8ad0*/  UISETP.NE.AND UP0, UPT, UR4, 0xf, UPT ;  /* 0x0000000f0400788c */ /* 0x000fd2000bf05270 */
[----:B------:R-:W-:Y:S05]  /*8ae0*/  BRA.U !UP0, `(.L_x_18614) ;  /* 0x0000000108d07547 */ /* 0x000fea000b800000 */
[----:B------:R-:W-:-:S09]  /*8af0*/  UISETP.NE.AND UP0, UPT, UR4, 0x17, UPT ;  /* 0x000000170400788c */ /* 0x000fd2000bf05270 */
[----:B------:R-:W-:Y:S05]  /*8b00*/  BRA.U !UP0, `(.L_x_18615) ;  /* 0x0000000108847547 */ /* 0x000fea000b800000 */
[----:B------:R-:W-:-:S09]  /*8b10*/  UISETP.NE.AND UP0, UPT, UR4, 0x18, UPT ;  /* 0x000000180400788c */ /* 0x000fd2000bf05270 */
[----:B------:R-:W-:Y:S05]  /*8b20*/  BRA.U !UP0, `(.L_x_18616) ;  /* 0x0000000108447547 */ /* 0x000fea000b800000 */
.L_x_18594:
        /* <DEDUP_REMOVED lines=16> */
.L_x_18617:
[----:B------:R-:W-:Y:S05]  /*8c30*/  BRA `(.L_x_18595) ;  /* 0x0000000000887947 */ /* 0x000fea0003800000 */
.L_x_18616:
        /* <DEDUP_REMOVED lines=11> */
.L_x_18619:
[----:B------:R-:W-:Y:S05]  /*8cf0*/  BSYNC.RECONVERGENT B0 ;  /* 0x0000000000007941 */ /* 0x000fea0003800200 */
.L_x_18618:
[----:B------:R1:W-:Y:S01]  /*8d00*/  STG.E.U8 desc[UR36][R2.64], R5 ;  /* 0x0000000502007986 */ /* 0x0003e2000c101124 */
[----:B------:R-:W-:Y:S05]  /*8d10*/  BRA `(.L_x_18595) ;  /* 0x0000000000507947 */ /* 0x000fea0003800000 */
.L_x_18615:
        /* <DEDUP_REMOVED lines=12> */
.L_x_18620:
[----:B------:R-:W-:Y:S02]  /*8de0*/  ISETP.GT.U32.AND P0, PT, R7, 0x7f800000, PT ;  /* 0x7f8000000700780c */ /* 0x000fe40003f04070 */
[----:B------:R-:W-:-:S04]  /*8df0*/  MOV R5, 0x7f ;  /* 0x0000007f00057802 */ /* 0x000fc80000000f00 */
[----:B------:R-:W-:-:S05]  /*8e00*/  SEL R5, R5, 0x7c, P0 ;  /* 0x0000007c05057807 */ /* 0x000fca0000000000 */
[----:B------:R2:W-:Y:S01]  /*8e10*/  STG.E.U8 desc[UR36][R2.64], R5 ;  /* 0x0000000502007986 */ /* 0x0005e2000c101124 */
[----:B------:R-:W-:Y:S05]  /*8e20*/  BRA `(.L_x_18595) ;  /* 0x00000000000c7947 */ /* 0x000fea0003800000 */
.L_x_18614:
[----:B------:R-:W-:-:S04]  /*8e30*/  I2FP.F32.U32 R0, R4 ;  /* 0x0000000400007245 */ /* 0x000fc80000201000 */
[----:B------:R-:W-:-:S05]  /*8e40*/  F2FP.BF16.F32.PACK_AB R0, RZ, R0 ;  /* 0x00000000ff00723e */ /* 0x000fca00000010ff */
[----:B------:R0:W-:Y:S02]  /*8e50*/  STG.E.U16 desc[UR36][R2.64], R0 ;  /* 0x0000000002007986 */ /* 0x0001e4000c101524 */
.L_x_18595:
[----:B------:R-:W-:Y:S05]  /*8e60*/  BSYNC.RECONVERGENT B6 ;  /* 0x0000000000067941 */ /* 0x000fea0003800200 */
.L_x_18589:
[----:B------:R-:W-:-:S07]  /*8e70*/  VIADD R17, R17, 0x80 ;  /* 0x0000008011117836 */ /* 0x000fce0000000000 */
.L_x_18559:
[----:B------:R-:W-:Y:S05]  /*8e80*/  BSYNC.RECONVERGENT B7 ;  /* 0x0000000000077941 */ /* 0x000fea0003800200 */
.L_x_18558:
        /* <DEDUP_REMOVED lines=306> */
.L_x_18621:
        /* <DEDUP_REMOVED lines=20> */
.L_x_18626:
[----:B------:R-:W2:Y:S02]  /*a2f0*/  LDG.E.U8 R0, desc[UR36][R2.64] ;  /* 0x0000002402007981 */ /* 0x000ea4000c1e1100 */
[----:B--2---:R-:W-:Y:S01]  /*a300*/  I2FP.F32.U32 R0, R0 ;  /* 0x0000000000007245 */ /* 0x004fe20000201000 */
[----:B------:R-:W-:Y:S06]  /*a310*/  BRA `(.L_x_18628) ;  /* 0x0000000c00447947 */ /* 0x000fec0003800000 */
.L_x_18625:
        /* <DEDUP_REMOVED lines=9> */
.L_x_18630:
[----:B------:R-:W2:Y:S02]  /*a3b0*/  LDG.E R0, desc[UR36][R2.64] ;  /* 0x0000002402007981 */ /* 0x000ea4000c1e1900 */
[----:B--2---:R-:W-:Y:S01]  /*a3c0*/  I2FP.F32.S32 R0, R0 ;  /* 0x0000000000007245 */ /* 0x004fe20000201400 */
[----:B------:R-:W-:Y:S06]  /*a3d0*/  BRA `(.L_x_18628) ;  /* 0x0000000c00147947 */ /* 0x000fec0003800000 */
.L_x_18629:
[----:B------:R-:W2:Y:S02]  /*a3e0*/  LDG.E.U16 R0, desc[UR36][R2.64] ;  /* 0x0000002402007981 */ /* 0x000ea4000c1e1500 */
[----:B--2---:R-:W4:Y:S01]  /*a3f0*/  I2F.S16 R0, R0 ;  /* 0x0000000000007306 */ /* 0x004f220000101400 */
[----:B------:R-:W-:Y:S05]  /*a400*/  BRA `(.L_x_18628) ;  /* 0x0000000c00087947 */ /* 0x000fea0003800000 */
.L_x_18624:
        /* <DEDUP_REMOVED lines=8> */
.L_x_18632:
[----:B------:R-:W2:Y:S02]  /*a490*/  LDG.E.U16 R0, desc[UR36][R2.64] ;  /* 0x0000002402007981 */ /* 0x000ea4000c1e1500 */
[----:B--2---:R-:W-:Y:S01]  /*a4a0*/  HADD2.F32 R0, -RZ, R0.H0_H0 ;  /* 0x20000000ff007230 */ /* 0x004fe20000004100 */
[----:B------:R-:W-:Y:S06]  /*a4b0*/  BRA `(.L_x_18628) ;  /* 0x0000000800dc7947 */ /* 0x000fec0003800000 */
.L_x_18631:
        /* <DEDUP_REMOVED lines=8> */
.L_x_18634:
[----:B------:R-:W2:Y:S02]  /*a540*/  LDG.E.U16 R0, desc[UR36][R2.64] ;  /* 0x0000002402007981 */ /* 0x000ea4000c1e1500 */
[----:B--2---:R-:W-:Y:S01]  /*a550*/  HADD2.F32 R0, -RZ, R0.H0_H0 ;  /* 0x20000000ff007230 */ /* 0x004fe20000004100 */
[----:B------:R-:W-:Y:S06]  /*a560*/  BRA `(.L_x_18628) ;  /* 0x0000000800b07947 */ /* 0x000fec0003800000 */
.L_x_18633:
        /* <DEDUP_REMOVED lines=11> */
.L_x_18623:
        /* <DEDUP_REMOVED lines=12> */
.L_x_18637:
        /* <DEDUP_REMOVED lines=11> */
.L_x_18636:
        /* <DEDUP_REMOVED lines=25> */
.L_x_18639:
        /* <DEDUP_REMOVED lines=12> */
.L_x_18638:
[----:B------:R-:W2:Y:S02]  /*a9e0*/  LDG.E.U16 R0, desc[UR36][R2.64] ;  /* 0x0000002402007981 */ /* 0x000ea4000c1e1500 */
[----:B--2---:R-:W-:Y:S01]  /*a9f0*/  IMAD.U32 R0, R0, 0x10000, RZ ;  /* 0x0001000000007824 */ /* 0x004fe200078e00ff */
[----:B------:R-:W-:Y:S06]  /*aa00*/  BRA `(.L_x_18628) ;  /* 0x0000000400887947 */ /* 0x000fec0003800000 */
.L_x_18635:
        /* <DEDUP_REMOVED lines=11> */
.L_x_18642:
        /* <DEDUP_REMOVED lines=20> */
.L_x_18644:
[----:B------:R-:W-:Y:S05]  /*ac00*/  BSYNC.RECONVERGENT B0 ;  /* 0x0000000000007941 */ /* 0x000fea0003800200 */
.L_x_18643:
[----:B------:R-:W-:Y:S02]  /*ac10*/  SHF.L.U32 R0, R0, 0x14, RZ ;  /* 0x0000001400007819 */ /* 0x000fe400000006ff */
[----:B------:R-:W-:-:S04]  /*ac20*/  LEA R2, R2, 0x3b800000, 0x17 ;  /* 0x3b80000002027811 */ /* 0x000fc800078eb8ff */
[----:B------:R-:W-:Y:S01]  /*ac30*/  LOP3.LUT R0, R2, R0, R7, 0xfe, !PT ;  /* 0x0000000002007212 */ /* 0x000fe200078efe07 */
[----:B------:R-:W-:Y:S06]  /*ac40*/  BRA `(.L_x_18628) ;  /* 0x0000000000f87947 */ /* 0x000fec0003800000 */
.L_x_18641:
        /* <DEDUP_REMOVED lines=20> */
.L_x_18646:
[----:B------:R-:W-:Y:S05]  /*ad90*/  BSYNC.RECONVERGENT B0 ;  /* 0x0000000000007941 */ /* 0x000fea0003800200 */
.L_x_18645:
[----:B------:R-:W-:Y:S01]  /*ada0*/  IMAD.SHL.U32 R0, R0, 0x200000, RZ ;  /* 0x0020000000007824 */ /* 0x000fe200078e00ff */
[----:B------:R-:W-:-:S04]  /*adb0*/  LEA R2, R2, 0x37800000, 0x17 ;  /* 0x3780000002027811 */ /* 0x000fc800078eb8ff */
[----:B------:R-:W-:Y:S01]  /*adc0*/  LOP3.LUT R0, R2, R0, R7, 0xfe, !PT ;  /* 0x0000000002007212 */ /* 0x000fe200078efe07 */
[----:B------:R-:W-:Y:S06]  /*add0*/  BRA `(.L_x_18628) ;  /* 0x0000000000947947 */ /* 0x000fec0003800000 */
.L_x_18640:
        /* <DEDUP_REMOVED lines=14> */
.L_x_18627:
        /* <DEDUP_REMOVED lines=16> */
.L_x_18649:
[----:B------:R-:W-:Y:S01]  /*afc0*/  MOV R0, RZ ;  /* 0x000000ff00007202 */ /* 0x000fe20000000f00 */
[----:B------:R-:W-:Y:S06]  /*afd0*/  BRA `(.L_x_18628) ;  /* 0x0000000000147947 */ /* 0x000fec0003800000 */
.L_x_18648:
[----:B------:R-:W2:Y:S02]  /*afe0*/  LDG.E.64 R2, desc[UR36][R2.64] ;  /* 0x0000002402027981 */ /* 0x000ea4000c1e1b00 */
[----:B--2---:R0:W1:Y:S02]  /*aff0*/  I2F.U64 R0, R2 ;  /* 0x0000000200007312 */ /* 0x0040640000301000 */
[----:B01----:R-:W-:Y:S05]  /*b000*/  BRA `(.L_x_18628) ;  /* 0x0000000000087947 */ /* 0x003fea0003800000 */
.L_x_18647:
[----:B------:R-:W2:Y:S02]  /*b010*/  LDG.E R0, desc[UR36][R2.64] ;  /* 0x0000002402007981 */ /* 0x000ea4000c1e1900 */
[----:B--2---:R-:W-:-:S07]  /*b020*/  I2FP.F32.U32 R0, R0 ;  /* 0x0000000000007245 */ /* 0x004fce0000201000 */
.L_x_18628:
[----:B------:R-:W-:Y:S05]  /*b030*/  BSYNC.RECONVERGENT B6 ;  /* 0x0000000000067941 */ /* 0x000fea0003800200 */
.L_x_18622:
        /* <DEDUP_REMOVED lines=18> */
.L_x_18653:
[----:B------:R-:W-:Y:S01]  /*b160*/  STG.E.U8 desc[UR36][R16.64], R2 ;  /* 0x0000000210007986 */ /* 0x000fe2000c101124 */
[----:B------:R-:W-:Y:S05]  /*b170*/  EXIT ;  /* 0x000000000000794d */ /* 0x000fea0003800000 */
.L_x_18652:
        /* <DEDUP_REMOVED lines=9> */
.L_x_18656:
[----:B------:R-:W-:Y:S01]  /*b210*/  STG.E desc[UR36][R16.64], R2 ;  /* 0x0000000210007986 */ /* 0x000fe2000c101924 */
[----:B------:R-:W-:Y:S05]  /*b220*/  EXIT ;  /* 0x000000000000794d */ /* 0x000fea0003800000 */
.L_x_18655:
[----:B------:R-:W-:Y:S01]  /*b230*/  STG.E.U16 desc[UR36][R16.64], R2 ;  /* 0x0000000210007986 */ /* 0x000fe2000c101524 */
[----:B------:R-:W-:Y:S05]  /*b240*/  EXIT ;  /* 0x000000000000794d */ /* 0x000fea0003800000 */
.L_x_18651:
        /* <DEDUP_REMOVED lines=9> */
.L_x_18658:
[----:B------:R-:W-:-:S04]  /*b2e0*/  I2FP.F32.U32 R0, R2 ;  /* 0x0000000200007245 */ /* 0x000fc80000201000 */
[----:B------:R-:W-:-:S05]  /*b2f0*/  F2FP.F16.F32.PACK_AB R0, RZ, R0 ;  /* 0x00000000ff00723e */ /* 0x000fca00000000ff */
[----:B------:R-:W-:Y:S01]  /*b300*/  STG.E.U16 desc[UR36][R16.64], R0 ;  /* 0x0000000010007986 */ /* 0x000fe2000c101524 */
[----:B------:R-:W-:Y:S05]  /*b310*/  EXIT ;  /* 0x000000000000794d */ /* 0x000fea0003800000 */
.L_x_18657:
        /* <DEDUP_REMOVED lines=10> */
.L_x_18660:
[----:B------:R-:W-:-:S04]  /*b3c0*/  I2FP.F32.U32 R2, R2 ;  /* 0x0000000200027245 */ /* 0x000fc80000201000 */
[----:B------:R-:W-:-:S04]  /*b3d0*/  F2FP.F16.F32.PACK_AB R3, RZ, R2 ;  /* 0x00000002ff03723e */ /* 0x000fc800000000ff */
[----:B------:R-:W-:-:S05]  /*b3e0*/  PRMT R3, R3, 0x5410, RZ ;  /* 0x0000541003037816 */ /* 0x000fca00000000ff */
[----:B------:R-:W-:Y:S01]  /*b3f0*/  STG.E desc[UR36][R16.64], R3 ;  /* 0x0000000310007986 */ /* 0x000fe2000c101924 */
[----:B------:R-:W-:Y:S05]  /*b400*/  EXIT ;  /* 0x000000000000794d */ /* 0x000fea0003800000 */
.L_x_18659:
[----:B------:R-:W0:Y:S02]  /*b410*/  I2F.F64.U32 R2, R2 ;  /* 0x0000000200027312 */ /* 0x000e240000201800 */
[----:B0-----:R-:W-:Y:S01]  /*b420*/  STG.E.64 desc[UR36][R16.64], R2 ;  /* 0x0000000210007986 */ /* 0x001fe2000c101b24 */
[----:B------:R-:W-:Y:S05]  /*b430*/  EXIT ;  /* 0x000000000000794d */ /* 0x000fea0003800000 */
.L_x_18650:
        /* <DEDUP_REMOVED lines=12> */
.L_x_18664:
        /* <DEDUP_REMOVED lines=16> */
.L_x_18667:
[----:B------:R-:W-:-:S07]  /*b600*/  PRMT R8, R0, 0x7610, R8 ;  /* 0x0000761000087816 */ /* 0x000fce0000000008 */
.L_x_18666:
[----:B------:R-:W-:Y:S05]  /*b610*/  BSYNC.RECONVERGENT B0 ;  /* 0x0000000000007941 */ /* 0x000fea0003800200 */
.L_x_18665:
[----:B------:R-:W-:Y:S01]  /*b620*/  STG.E.U8 desc[UR36][R16.64], R8 ;  /* 0x0000000810007986 */ /* 0x000fe2000c101124 */
[----:B------:R-:W-:Y:S05]  /*b630*/  EXIT ;  /* 0x000000000000794d */ /* 0x000fea0003800000 */
.L_x_18663:
        /* <DEDUP_REMOVED lines=16> */
.L_x_18670:
[----:B------:R-:W-:-:S07]  /*b740*/  PRMT R8, R0, 0x7610, R8 ;  /* 0x0000761000087816 */ /* 0x000fce0000000008 */
.L_x_18669:
[----:B------:R-:W-:Y:S05]  /*b750*/  BSYNC.RECONVERGENT B0 ;  /* 0x0000000000007941 */ /* 0x000fea0003800200 */
.L_x_18668:
[----:B------:R-:W-:Y:S01]  /*b760*/  STG.E.U8 desc[UR36][R16.64], R8 ;  /* 0x0000000810007986 */ /* 0x000fe2000c101124 */
[----:B------:R-:W-:Y:S05]  /*b770*/  EXIT ;  /* 0x000000000000794d */ /* 0x000fea0003800000 */
.L_x_18662:
        /* <DEDUP_REMOVED lines=21> */
.L_x_18672:
[----:B------:R-:W-:-:S05]  /*b8d0*/  IMAD.MOV.U32 R3, RZ, RZ, RZ ;  /* 0x000000ffff037224 */ /* 0x000fca00078e00ff */
[----:B------:R-:W-:Y:S01]  /*b8e0*/  STG.E.64 desc[UR36][R16.64], R2 ;  /* 0x0000000210007986 */ /* 0x000fe2000c101b24 */
[----:B------:R-:W-:Y:S05]  /*b8f0*/  EXIT ;  /* 0x000000000000794d */ /* 0x000fea0003800000 */
.L_x_18671:
[----:B------:R-:W-:Y:S01]  /*b900*/  STG.E desc[UR36][R16.64], R2 ;  /* 0x0000000210007986 */ /* 0x000fe2000c101924 */
[----:B------:R-:W-:Y:S05]  /*b910*/  EXIT ;  /* 0x000000000000794d */ /* 0x000fea0003800000 */
.L_x_18661:
        /* <DEDUP_REMOVED lines=8> */
.L_x_18674:
[----:B------:R-:W-:Y:S01]  /*b9a0*/  CS2R R6, SRZ ;  /* 0x0000000000067805 */ /* 0x000fe2000001ff00 */
[----:B------:R-:W0:Y:S04]  /*b9b0*/  I2F.F64.U32 R4, R2 ;  /* 0x0000000200047312 */ /* 0x000e280000201800 */
[----:B0-----:R-:W-:Y:S01]  /*b9c0*/  STG.E.128 desc[UR36][R16.64], R4 ;  /* 0x0000000410007986 */ /* 0x001fe2000c101d24 */
[----:B------:R-:W-:Y:S05]  /*b9d0*/  EXIT ;  /* 0x000000000000794d */ /* 0x000fea0003800000 */
.L_x_18673:
[----:B------:R-:W-:-:S09]  /*b9e0*/  UISETP.NE.AND UP0, UPT, UR4, 0xf, UPT ;  /* 0x0000000f0400788c */ /* 0x000fd2000bf05270 */
[----:B------:R-:W-:Y:S05]  /*b9f0*/  BRA.U !UP0, `(.L_x_18675) ;  /* 0x0000000108d47547 */ /* 0x000fea000b800000 */
[----:B------:R-:W-:-:S09]  /*ba00*/  UISETP.NE.AND UP0, UPT, UR4, 0x17, UPT ;  /* 0x000000170400788c */ /* 0x000fd2000bf05270 */
[----:B------:R-:W-:Y:S05]  /*ba10*/  BRA.U !UP0, `(.L_x_18676) ;  /* 0x0000000108847547 */ /* 0x000fea000b800000 */
[----:B------:R-:W-:-:S09]  /*ba20*/  UISETP.NE.AND UP0, UPT, UR4, 0x18, UPT ;  /* 0x000000180400788c */ /* 0x000fd2000bf05270 */
[----:B------:R-:W-:Y:S05]  /*ba30*/  BRA.U !UP0, `(.L_x_18677) ;  /* 0x0000000108447547 */ /* 0x000fea000b800000 */
.L_x_18654:
        /* <DEDUP_REMOVED lines=16> */
.L_x_18678:
[----:B------:R-:W-:Y:S05]  /*bb40*/  EXIT ;  /* 0x000000000000794d */ /* 0x000fea0003800000 */
.L_x_18677:
        /* <DEDUP_REMOVED lines=11> */
.L_x_18680:
[----:B------:R-:W-:Y:S05]  /*bc00*/  BSYNC.RECONVERGENT B0 ;  /* 0x0000000000007941 */ /* 0x000fea0003800200 */
.L_x_18679:
[----:B------:R-:W-:Y:S01]  /*bc10*/  STG.E.U8 desc[UR36][R16.64], R3 ;  /* 0x0000000310007986 */ /* 0x000fe2000c101124 */
[----:B------:R-:W-:Y:S05]  /*bc20*/  EXIT ;  /* 0x000000000000794d */ /* 0x000fea0003800000 */
.L_x_18676:
        /* <DEDUP_REMOVED lines=13> */
.L_x_18681:
[----:B------:R-:W-:Y:S01]  /*bd00*/  HFMA2 R3, -RZ, RZ, 0, 7.569789886474609375e-06 ;  /* 0x0000007fff037431 */ /* 0x000fe200000001ff */
[----:B------:R-:W-:-:S04]  /*bd10*/  ISETP.GT.U32.AND P0, PT, R5, 0x7f800000, PT ;  /* 0x7f8000000500780c */ /* 0x000fc80003f04070 */
[----:B------:R-:W-:-:S05]  /*bd20*/  SEL R3, R3, 0x7c, P0 ;  /* 0x0000007c03037807 */ /* 0x000fca0000000000 */
[----:B------:R-:W-:Y:S01]  /*bd30*/  STG.E.U8 desc[UR36][R16.64], R3 ;  /* 0x0000000310007986 */ /* 0x000fe2000c101124 */
[----:B------:R-:W-:Y:S05]  /*bd40*/  EXIT ;  /* 0x000000000000794d */ /* 0x000fea0003800000 */
.L_x_18675:
[----:B------:R-:W-:-:S04]  /*bd50*/  I2FP.F32.U32 R0, R2 ;  /* 0x0000000200007245 */ /* 0x000fc80000201000 */
[----:B------:R-:W-:-:S05]  /*bd60*/  F2FP.BF16.F32.PACK_AB R0, RZ, R0 ;  /* 0x00000000ff00723e */ /* 0x000fca00000010ff */
[----:B------:R-:W-:Y:S01]  /*bd70*/  STG.E.U16 desc[UR36][R16.64], R0 ;  /* 0x0000000010007986 */ /* 0x000fe2000c101524 */
[----:B------:R-:W-:Y:S05]  /*bd80*/  EXIT ;  /* 0x000000000000794d */ /* 0x000fea0003800000 */
.L_x_18682:
        /* <DEDUP_REMOVED lines=15> */
.L_x_42870:


//--------------------- .text._ZN2at6native27unrolled_elementwise_kernelINS0_13AUnaryFunctorIffbZZZNS0_22logical_or_kernel_cudaERNS_14TensorIteratorEENKUlvE0_clEvENKUlvE5_clEvEUlffE_EESt5arrayIPcLm2EELi4E23TrivialOffsetCalculatorILi1EjESD_NS0_6memory12LoadWithCastILi1EEENSE_13StoreWithCastILi1EEEEEviT_T0_T2_T3_T4_T5_ --------------------------
	.section	.text._ZN2at6native27unrolled_elementwise_kernelINS0_13AUnaryFunctorIffbZZZNS0_22logical_or_kernel_cudaERNS_14TensorIteratorEENKUlvE0_clEvENKUlvE5_clEvEUlffE_EESt5arrayIPcLm2EELi4E23TrivialOffsetCalculatorILi1EjESD_NS0_6memory12LoadWithCastILi1EEENSE_13StoreWithCastILi1EEEEEviT_T0_T2_T3_T4_T5_,"ax",@progbits
	.align	128
        .global         _ZN2at6native27unrolled_elementwise_kernelINS0_13AUnaryFunctorIffbZZZNS0_22logical_or_kernel_cudaERNS_14TensorIteratorEENKUlvE0_clEvENKUlvE5_clEvEUlffE_EESt5arrayIPcLm2EELi4E23TrivialOffsetCalculatorILi1EjESD_NS0_6memory12LoadWithCastILi1EEENSE_13StoreWithCastILi1EEEEEviT_T0_T2_T3_T4_T5_
        .type           _ZN2at6native27unrolled_elementwise_kernelINS0_13AUnaryFunctorIffbZZZNS0_22logical_or_kernel_cudaERNS_14TensorIteratorEENKUlvE0_clEvENKUlvE5_clEvEUlffE_EESt5arrayIPcLm2EELi4E23TrivialOffsetCalculatorILi1EjESD_NS0_6memory12LoadWithCastILi1EEENSE_13StoreWithCastILi1EEEEEviT_T0_T2_T3_T4_T5_,@function
        .size           _ZN2at6native27unrolled_elementwise_kernelINS0_13AUnaryFunctorIffbZZZNS0_22logical_or_kernel_cudaERNS_14TensorIteratorEENKUlvE0_clEvENKUlvE5_clEvEUlffE_EESt5arrayIPcLm2EELi4E23TrivialOffsetCalculatorILi1EjESD_NS0_6memory12LoadWithCastILi1EEENSE_13StoreWithCastILi1EEEEEviT_T0_T2_T3_T4_T5_,(.L_x_42871 - _ZN2at6native27unrolled_elementwise_kernelINS0_13AUnaryFunctorIffbZZZNS0_22logical_or_kernel_cudaERNS_14TensorIteratorEENKUlvE0_clEvENKUlvE5_clEvEUlffE_EESt5arrayIPcLm2EELi4E23TrivialOffsetCalculatorILi1EjESD_NS0_6memory12LoadWithCastILi1EEENSE_13StoreWithCastILi1EEEEEviT_T0_T2_T3_T4_T5_)
        .other          _ZN2at6native27unrolled_elementwise_kernelINS0_13AUnaryFunctorIffbZZZNS0_22logical_or_kernel_cudaERNS_14TensorIteratorEENKUlvE0_clEvENKUlvE5_clEvEUlffE_EESt5arrayIPcLm2EELi4E23TrivialOffsetCalculatorILi1EjESD_NS0_6memory12LoadWithCastILi1EEENSE_13StoreWithCastILi1EEEEEviT_T0_T2_T3_T4_T5_,@"STO_CUDA_ENTRY STV_DEFAULT"
_ZN2at6native27unrolled_elementwise_kernelINS0_13AUnaryFunctorIffbZZZNS0_22logical_or_kernel_cudaERNS_14TensorIteratorEENKUlvE0_clEvENKUlvE5_clEvEUlffE_EESt5arrayIPcLm2EELi4E23TrivialOffsetCalculatorILi1EjESD_NS0_6memory12LoadWithCastILi1EEENSE_13StoreWithCastILi1EEEEEviT_T0_T2_T3_T4_T5_:
.text._ZN2at6native27unrolled_elementwise_kernelINS0_13AUnaryFunctorIffbZZZNS0_22logical_or_kernel_cudaERNS_14TensorIteratorEENKUlvE0_clEvENKUlvE5_clEvEUlffE_EESt5arrayIPcLm2EELi4E23TrivialOffsetCalculatorILi1EjESD_NS0_6memory12LoadWithCastILi1EEENSE_13StoreWithCastILi1EEEEEviT_T0_T2_T3_T4_T5_:
        /* <DEDUP_REMOVED lines=34> */
.L_x_18689:
[----:B------:R-:W2:Y:S02]  /*0220*/  LDG.E.U8 R0, desc[UR36][R4.64] ;  /* 0x0000002404007981 */ /* 0x000ea4000c1e1100 */
[----:B--2---:R-:W-:Y:S01]  /*0230*/  I2FP.F32.U32 R0, R0 ;  /* 0x0000000000007245 */ /* 0x004fe20000201000 */
[----:B------:R-:W-:Y:S06]  /*0240*/  BRA `(.L_x_18691) ;  /* 0x0000000c00487947 */ /* 0x000fec0003800000 */
.L_x_18688:
        /* <DEDUP_REMOVED lines=9> */
.L_x_18693:
[----:B------:R-:W2:Y:S02]  /*02e0*/  LDG.E R0, desc[UR36][R4.64] ;  /* 0x0000002404007981 */ /* 0x000ea4000c1e1900 */
[----:B--2---:R-:W-:Y:S01]  /*02f0*/  I2FP.F32.S32 R0, R0 ;  /* 0x0000000000007245 */ /* 0x004fe20000201400 */
[----:B------:R-:W-:Y:S06]  /*0300*/  BRA `(.L_x_18691) ;  /* 0x0000000c00187947 */ /* 0x000fec0003800000 */
.L_x_18692:
[----:B------:R-:W2:Y:S02]  /*0310*/  LDG.E.U16 R0, desc[UR36][R4.64] ;  /* 0x0000002404007981 */ /* 0x000ea4000c1e1500 */
[----:B--2---:R-:W0:Y:S01]  /*0320*/  I2F.S16 R0, R0 ;  /* 0x0000000000007306 */ /* 0x004e220000101400 */
[----:B------:R-:W-:Y:S05]  /*0330*/  BRA `(.L_x_18691) ;  /* 0x0000000c000c7947 */ /* 0x000fea0003800000 */
.L_x_18687:
        /* <DEDUP_REMOVED lines=8> */
.L_x_18695:
[----:B------:R-:W2:Y:S02]  /*03c0*/  LDG.E.U16 R0, desc[UR36][R4.64] ;  /* 0x0000002404007981 */ /* 0x000ea4000c1e1500 */
[----:B--2---:R-:W-:Y:S01]  /*03d0*/  HADD2.F32 R0, -RZ, R0.H0_H0 ;  /* 0x20000000ff007230 */ /* 0x004fe20000004100 */
[----:B------:R-:W-:Y:S06]  /*03e0*/  BRA `(.L_x_18691) ;  /* 0x0000000800e07947 */ /* 0x000fec0003800000 */
.L_x_18694:
        /* <DEDUP_REMOVED lines=8> */
.L_x_18697:
[----:B------:R-:W2:Y:S02]  /*0470*/  LDG.E.U16 R0, desc[UR36][R4.64] ;  /* 0x0000002404007981 */ /* 0x000ea4000c1e1500 */
[----:B--2---:R-:W-:Y:S01]  /*0480*/  HADD2.F32 R0, -RZ, R0.H0_H0 ;  /* 0x20000000ff007230 */ /* 0x004fe20000004100 */
[----:B------:R-:W-:Y:S06]  /*0490*/  BRA `(.L_x_18691) ;  /* 0x0000000800b47947 */ /* 0x000fec0003800000 */
.L_x_18696:
        /* <DEDUP_REMOVED lines=11> */
.L_x_18686:
        /* <DEDUP_REMOVED lines=12> */
.L_x_18700:
        /* <DEDUP_REMOVED lines=11> */
.L_x_18699:
        /* <DEDUP_REMOVED lines=25> */
.L_x_18702:
        /* <DEDUP_REMOVED lines=13> */
.L_x_18701:
[----:B------:R-:W2:Y:S02]  /*0920*/  LDG.E.U16 R0, desc[UR36][R4.64] ;  /* 0x0000002404007981 */ /* 0x000ea4000c1e1500 */
[----:B--2---:R-:W-:Y:S01]  /*0930*/  IMAD.U32 R0, R0, 0x10000, RZ ;  /* 0x0001000000007824 */ /* 0x004fe200078e00ff */
[----:B------:R-:W-:Y:S06]  /*0940*/  BRA `(.L_x_18691) ;  /* 0x0000000400887947 */ /* 0x000fec0003800000 */
.L_x_18698:
        /* <DEDUP_REMOVED lines=11> */
.L_x_18705:
        /* <DEDUP_REMOVED lines=20> */
.L_x_18707:
[----:B------:R-:W-:Y:S05]  /*0b40*/  BSYNC.RECONVERGENT B0 ;  /* 0x0000000000007941 */ /* 0x000fea0003800200 */
.L_x_18706:
[----:B------:R-:W-:Y:S01]  /*0b50*/  IMAD.SHL.U32 R0, R0, 0x100000, RZ ;  /* 0x0010000000007824 */ /* 0x000fe200078e00ff */
[----:B------:R-:W-:-:S04]  /*0b60*/  LEA R3, R3, 0x3b800000, 0x17 ;  /* 0x3b80000003037811 */ /* 0x000fc800078eb8ff */
[----:B------:R-:W-:Y:S01]  /*0b70*/  LOP3.LUT R0, R3, R0, R7, 0xfe, !PT ;  /* 0x0000000003007212 */ /* 0x000fe200078efe07 */
[----:B------:R-:W-:Y:S06]  /*0b80*/  BRA `(.L_x_18691) ;  /* 0x0000000000f87947 */ /* 0x000fec0003800000 */
.L_x_18704:
        /* <DEDUP_REMOVED lines=20> */
.L_x_18709:
[----:B------:R-:W-:Y:S05]  /*0cd0*/  BSYNC.RECONVERGENT B0 ;  /* 0x0000000000007941 */ /* 0x000fea0003800200 */
.L_x_18708:
[----:B------:R-:W-:Y:S01]  /*0ce0*/  IMAD.SHL.U32 R0, R0, 0x200000, RZ ;  /* 0x0020000000007824 */ /* 0x000fe200078e00ff */
[----:B------:R-:W-:-:S04]  /*0cf0*/  LEA R3, R3, 0x37800000, 0x17 ;  /* 0x3780000003037811 */ /* 0x000fc800078eb8ff */
[----:B------:R-:W-:Y:S01]  /*0d00*/  LOP3.LUT R0, R3, R0, R7, 0xfe, !PT ;  /* 0x0000000003007212 */ /* 0x000fe200078efe07 */
[----:B------:R-:W-:Y:S06]  /*0d10*/  BRA `(.L_x_18691) ;  /* 0x0000000000947947 */ /* 0x000fec0003800000 */
.L_x_18703:
[----:B------:R-:W-:-:S09]  /*0d20*/  UISETP.NE.AND UP0, UPT, UR4, 0x1c, UPT ;  /* 0x0000001c0400788c */ /* 0x000fd2000bf05270 */
[----:B------:R-:W-:Y:S05]  /*0d30*/  BRA.U !UP0, `(.L_x_18710) ;  /* 0x0000000108847547 */ /* 0x000fea000b800000 */
[----:B------:R-:W-:-:S09]  /*0d40*/  UISETP.NE.AND UP0, UPT, UR4, 0x1d, UPT ;  /* 0x0000001d0400788c */ /* 0x000fd2000bf05270 */
[----:B------:R-:W-:Y:S05]  /*0d50*/  BRA.U !UP0, `(.L_x_18711) ;  /* 0x0000000108707547 */ /* 0x000fea000b800000 */
[----:B------:R-:W-:-:S09]  /*0d60*/  UISETP.NE.AND UP0, UPT, UR4, 0x2c, UPT ;  /* 0x0000002c0400788c */ /* 0x000fd2000bf05270 */
[----:B------:R-:W-:Y:S05]  /*0d70*/  BRA.U !UP0, `(.L_x_18712) ;  /* 0x0000000108487547 */ /* 0x000fea000b800000 */
.L_x_18690:
        /* <DEDUP_REMOVED lines=16> */
.L_x_18713:
[----:B------:R-:W-:Y:S01]  /*0e80*/  IMAD.MOV.U32 R0, RZ, RZ, RZ ;  /* 0x000000ffff007224 */ /* 0x000fe200078e00ff */
[----:B------:R-:W-:Y:S06]  /*0e90*/  BRA `(.L_x_18691) ;  /* 0x0000000000347947 */ /* 0x000fec0003800000 */
.L_x_18712:
        /* <DEDUP_REMOVED lines=8> */
.L_x_18711:
[----:B------:R-:W2:Y:S02]  /*0f20*/  LDG.E.64 R4, desc[UR36][R4.64] ;  /* 0x0000002404047981 */ /* 0x000ea4000c1e1b00 */
[----:B--2---:R0:W1:Y:S02]  /*0f30*/  I2F.U64 R0, R4 ;  /* 0x0000000400007312 */ /* 0x0040640000301000 */
[----:B01----:R-:W-:Y:S05]  /*0f40*/  BRA `(.L_x_18691) ;  /* 0x0000000000087947 */ /* 0x003fea0003800000 */
.L_x_18710:
[----:B------:R-:W2:Y:S02]  /*0f50*/  LDG.E R0, desc[UR36][R4.64] ;  /* 0x0000002404007981 */ /* 0x000ea4000c1e1900 */
[----:B--2---:R-:W-:-:S07]  /*0f60*/  I2FP.F32.U32 R0, R0 ;  /* 0x0000000000007245 */ /* 0x004fce0000201000 */
.L_x_18691:
[----:B------:R-:W-:Y:S05]  /*0f70*/  BSYNC.RECONVERGENT B6 ;  /* 0x0000000000067941 */ /* 0x000fea0003800200 */
.L_x_18685:
[----:B0-2--5:R-:W-:Y:S01]  /*0f80*/  FSETP.NEU.FTZ.AND P0, PT, R0, RZ, PT ;  /* 0x000000ff0000720b */ /* 0x025fe20003f1d000 */
[----:B------:R-:W-:-:S03]  /*0f90*/  VIADD R19, R17, 0x80 ;  /* 0x0000008011137836 */ /* 0x000fc60000000000 */
[----:B------:R-:W-:-:S09]  /*0fa0*/  P2R R18, PR, RZ, 0x1 ;  /* 0x00000001ff127803 */ /* 0x000fd20000000000 */
.L_x_18684:
[----:B------:R-:W-:Y:S05]  /*0fb0*/  BSYNC.RECONVERGENT B7 ;  /* 0x0000000000077941 */ /* 0x000fea0003800200 */
.L_x_18683:
        /* <DEDUP_REMOVED lines=26> */
.L_x_18720:
[----:B------:R-:W2:Y:S02]  /*1160*/  LDG.E.U8 R0, desc[UR36][R4.64] ;  /* 0x0000002404007981 */ /* 0x000ea4000c1e1100 */
[----:B--2---:R-:W-:Y:S01]  /*1170*/  I2FP.F32.U32 R0, R0 ;  /* 0x0000000000007245 */ /* 0x004fe20000201000 */
[----:B------:R-:W-:Y:S06]  /*1180*/  BRA `(.L_x_18722) ;  /* 0x0000000c00487947 */ /* 0x000fec0003800000 */
.L_x_18719:
        /* <DEDUP_REMOVED lines=9> */
.L_x_18724:
[----:B------:R-:W2:Y:S02]  /*1220*/  LDG.E R0, desc[UR36][R4.64] ;  /* 0x0000002404007981 */ /* 0x000ea4000c1e1900 */
[----:B--2---:R-:W-:Y:S01]  /*1230*/  I2FP.F32.S32 R0, R0 ;  /* 0x0000000000007245 */ /* 0x004fe20000201400 */
[----:B------:R-:W-:Y:S06]  /*1240*/  BRA `(.L_x_18722) ;  /* 0x0000000c00187947 */ /* 0x000fec0003800000 */
.L_x_18723:
[----:B------:R-:W2:Y:S02]  /*1250*/  LDG.E.U16 R0, desc[UR36][R4.64] ;  /* 0x0000002404007981 */ /* 0x000ea4000c1e1500 */
[----:B--2---:R-:W4:Y:S01]  /*1260*/  I2F.S16 R0, R0 ;  /* 0x0000000000007306 */ /* 0x004f220000101400 */
[----:B------:R-:W-:Y:S05]  /*1270*/  BRA `(.L_x_18722) ;  /* 0x0000000c000c7947 */ /* 0x000fea0003800000 */
.L_x_18718:
        /* <DEDUP_REMOVED lines=8> */
.L_x_18726:
[----:B------:R-:W2:Y:S02]  /*1300*/  LDG.E.U16 R0, desc[UR36][R4.64] ;  /* 0x0000002404007981 */ /* 0x000ea4000c1e1500 */
[----:B--2---:R-:W-:Y:S01]  /*1310*/  HADD2.F32 R0, -RZ, R0.H0_H0 ;  /* 0x20000000ff007230 */ /* 0x004fe20000004100 */
[----:B------:R-:W-:Y:S06]  /*1320*/  BRA `(.L_x_18722) ;  /* 0x0000000800e07947 */ /* 0x000fec0003800000 */
.L_x_18725:
        /* <DEDUP_REMOVED lines=8> */
.L_x_18728:
[----:B------:R-:W2:Y:S02]  /*13b0*/  LDG.E.U16 R0, desc[UR36][R4.64] ;  /* 0x0000002404007981 */ /* 0x000ea4000c1e1500 */
[----:B--2---:R-:W-:Y:S01]  /*13c0*/  HADD2.F32 R0, -RZ, R0.H0_H0 ;  /* 0x20000000ff007230 */ /* 0x004fe20000004100 */
[----:B------:R-:W-:Y:S06]  /*13d0*/  BRA `(.L_x_18722) ;  /* 0x0000000800b47947 */ /* 0x000fec0003800000 */
.L_x_18727:
        /* <DEDUP_REMOVED lines=11> */
.L_x_18717:
        /* <DEDUP_REMOVED lines=12> */
.L_x_18731:
        /* <DEDUP_REMOVED lines=11> */
.L_x_18730:
        /* <DEDUP_REMOVED lines=25> */
.L_x_18733:
        /* <DEDUP_REMOVED lines=13> */
.L_x_18732:
[----:B------:R-:W2:Y:S02]  /*1860*/  LDG.E.U16 R0, desc[UR36][R4.64] ;  /* 0x0000002404007981 */ /* 0x000ea4000c1e1500 */
[----:B--2---:R-:W-:Y:S01]  /*1870*/  IMAD.U32 R0, R0, 0x10000, RZ ;  /* 0x0001000000007824 */ /* 0x004fe200078e00ff */
[----:B------:R-:W-:Y:S06]  /*1880*/  BRA `(.L_x_18722) ;  /* 0x0000000400887947 */ /* 0x000fec0003800000 */
.L_x_18729:
        /* <DEDUP_REMOVED lines=11> */
.L_x_18736:
        /* <DEDUP_REMOVED lines=20> */
.L_x_18738:
[----:B------:R-:W-:Y:S05]  /*1a80*/  BSYNC.RECONVERGENT B0 ;  /* 0x0000000000007941 */ /* 0x000fea0003800200 */
.L_x_18737:
[----:B------:R-:W-:Y:S01]  /*1a90*/  IMAD.SHL.U32 R0, R0, 0x100000, RZ ;  /* 0x0010000000007824 */ /* 0x000fe200078e00ff */
[----:B------:R-:W-:-:S04]  /*1aa0*/  LEA R3, R3, 0x3b800000, 0x17 ;  /* 0x3b80000003037811 */ /* 0x000fc800078eb8ff */
[----:B------:R-:W-:Y:S01]  /*1ab0*/  LOP3.LUT R0, R3, R0, R7, 0xfe, !PT ;  /* 0x0000000003007212 */ /* 0x000fe200078efe07 */
[----:B------:R-:W-:Y:S06]  /*1ac0*/  BRA `(.L_x_18722) ;  /* 0x0000000000f87947 */ /* 0x000fec0003800000 */
.L_x_18735:
        /* <DEDUP_REMOVED lines=20> */
.L_x_18740:
[----:B------:R-:W-:Y:S05]  /*1c10*/  BSYNC.RECONVERGENT B0 ;  /* 0x0000000000007941 */ /* 0x000fea0003800200 */
.L_x_18739:
[----:B------:R-:W-:Y:S01]  /*1c20*/  IMAD.SHL.U32 R0, R0, 0x200000, RZ ;  /* 0x0020000000007824 */ /* 0x000fe200078e00ff */
[----:B------:R-:W-:-:S04]  /*1c30*/  LEA R3, R3, 0x37800000, 0x17 ;  /* 0x3780000003037811 */ /* 0x000fc800078eb8ff */
[----:B------:R-:W-:Y:S01]  /*1c40*/  LOP3.LUT R0, R3, R0, R7, 0xfe, !PT ;  /* 0x0000000003007212 */ /* 0x000fe200078efe07 */
[----:B------:R-:W-:Y:S06]  /*1c50*/  BRA `(.L_x_18722) ;  /* 0x0000000000947947 */ /* 0x000fec0003800000 */
.L_x_18734:
        /* <DEDUP_REMOVED lines=14> */
.L_x_18721:
        /* <DEDUP_REMOVED lines=16> */
.L_x_18743:
[----:B------:R-:W-:Y:S01]  /*1e40*/  IMAD.MOV.U32 R0, RZ, RZ, RZ ;  /* 0x000000ffff007224 */ /* 0x000fe200078e00ff */
[----:B------:R-:W-:Y:S06]  /*1e50*/  BRA `(.L_x_18722) ;  /* 0x0000000000147947 */ /* 0x000fec0003800000 */
.L_x_18742:
[----:B------:R-:W2:Y:S02]  /*1e60*/  LDG.E.64 R4, desc[UR36][R4.64] ;  /* 0x0000002404047981 */ /* 0x000ea4000c1e1b00 */
[----:B--2---:R0:W1:Y:S02]  /*1e70*/  I2F.U64 R0, R4 ;  /* 0x0000000400007312 */ /* 0x0040640000301000 */
[----:B01----:R-:W-:Y:S05]  /*1e80*/  BRA `(.L_x_18722) ;  /* 0x0000000000087947 */ /* 0x003fea0003800000 */
.L_x_18741:
[----:B------:R-:W2:Y:S02]  /*1e90*/  LDG.E R0, desc[UR36][R4.64] ;  /* 0x0000002404007981 */ /* 0x000ea4000c1e1900 */
[----:B--2---:R-:W-:-:S07]  /*1ea0*/  I2FP.F32.U32 R0, R0 ;  /* 0x0000000000007245 */ /* 0x004fce0000201000 */
.L_x_18722:
[----:B------:R-:W-:Y:S05]  /*1eb0*/  BSYNC.RECONVERGENT B6 ;  /* 0x0000000000067941 */ /* 0x000fea0003800200 */
.L_x_18716:
[----:B---345:R-:W-:Y:S01]  /*1ec0*/  FSETP.NEU.FTZ.AND P0, PT, R0, RZ, PT ;  /* 0x000000ff0000720b */ /* 0x038fe20003f1d000 */
[----:B------:R-:W-:-:S03]  /*1ed0*/  VIADD R19, R19, 0x80 ;  /* 0x0000008013137836 */ /* 0x000fc60000000000 */
[----:B------:R-:W-:-:S09]  /*1ee0*/  P2R R22, PR, RZ, 0x1 ;  /* 0x00000001ff167803 */ /* 0x000fd20000000000 */
.L_x_18715:
[----:B------:R-:W-:Y:S05]  /*1ef0*/  BSYNC.RECONVERGENT B7 ;  /* 0x0000000000077941 */ /* 0x000fea0003800200 */
.L_x_18714:
        /* <DEDUP_REMOVED lines=26> */
.L_x_18750:
[----:B------:R-:W2:Y:S02]  /*20a0*/  LDG.E.U8 R0, desc[UR36][R4.64] ;  /* 0x0000002404007981 */ /* 0x000ea4000c1e1100 */
[----:B--2---:R-:W-:Y:S01]  /*20b0*/  I2FP.F32.U32 R0, R0 ;  /* 0x0000000000007245 */ /* 0x004fe20000201000 */
[----:B------:R-:W-:Y:S06]  /*20c0*/  BRA `(.L_x_18752) ;  /* 0x0000000c00487947 */ /* 0x000fec0003800000 */
.L_x_18749:
        /* <DEDUP_REMOVED lines=9> */
.L_x_18754:
[----:B------:R-:W2:Y:S02]  /*2160*/  LDG.E R0, desc[UR36][R4.64] ;  /* 0x0000002404007981 */ /* 0x000ea4000c1e1900 */
[----:B--2---:R-:W-:Y:S01]  /*2170*/  I2FP.F32.S32 R0, R0 ;  /* 0x0000000000007245 */ /* 0x004fe20000201400 */
[----:B------:R-:W-:Y:S06]  /*2180*/  BRA `(.L_x_18752) ;  /* 0x0000000c00187947 */ /* 0x000fec0003800000 */
.L_x_18753:
[----:B------:R-:W2:Y:S02]  /*2190*/  LDG.E.U16 R0, desc[UR36][R4.64] ;  /* 0x0000002404007981 */ /* 0x000ea4000c1e1500 */
[----:B--2---:R-:W0:Y:S01]  /*21a0*/  I2F.S16 R0, R0 ;  /* 0x0000000000007306 */ /* 0x004e220000101400 */
[----:B------:R-:W-:Y:S05]  /*21b0*/  BRA `(.L_x_18752) ;  /* 0x0000000c000c7947 */ /* 0x000fea0003800000 */
.L_x_18748:
        /* <DEDUP_REMOVED lines=8> */
.L_x_18756:
[----:B------:R-:W2:Y:S02]  /*2240*/  LDG.E.U16 R0, desc[UR36][R4.64] ;  /* 0x0000002404007981 */ /* 0x000ea4000c1e1500 */
[----:B--2---:R-:W-:Y:S01]  /*2250*/  HADD2.F32 R0, -RZ, R0.H0_H0 ;  /* 0x20000000ff007230 */ /* 0x004fe20000004100 */
[----:B------:R-:W-:Y:S06]  /*2260*/  BRA `(.L_x_18752) ;  /* 0x0000000800e07947 */ /* 0x000fec0003800000 */
.L_x_18755:
        /* <DEDUP_REMOVED lines=8> */
.L_x_18758:
[----:B------:R-:W2:Y:S02]  /*22f0*/  LDG.E.U16 R0, desc[UR36][R4.64] ;  /* 0x0000002404007981 */ /* 0x000ea4000c1e1500 */
[----:B--2---:R-:W-:Y:S01]  /*2300*/  HADD2.F32 R0, -RZ, R0.H0_H0 ;  /* 0x20000000ff007230 */ /* 0x004fe20000004100 */
[----:B------:R-:W-:Y:S06]  /*2310*/  BRA `(.L_x_18752) ;  /* 0x0000000800b47947 */ /* 0x000fec0003800000 */
.L_x_18757:
        /* <DEDUP_REMOVED lines=11> */
.L_x_18747:
        /* <DEDUP_REMOVED lines=12> */
.L_x_18761:
        /* <DEDUP_REMOVED lines=11> */
.L_x_18760:
        /* <DEDUP_REMOVED lines=25> */
.L_x_18763:
        /* <DEDUP_REMOVED lines=13> */
.L_x_18762:
[----:B------:R-:W2:Y:S02]  /*27a0*/  LDG.E.U16 R0, desc[UR36][R4.64] ;  /* 0x0000002404007981 */ /* 0x000ea4000c1e1500 */
[----:B--2---:R-:W-:Y:S01]  /*27b0*/  IMAD.U32 R0, R0, 0x10000, RZ ;  /* 0x0001000000007824 */ /* 0x004fe200078e00ff */
[----:B------:R-:W-:Y:S06]  /*27c0*/  BRA `(.L_x_18752) ;  /* 0x0000000400887947 */ /* 0x000fec0003800000 */
.L_x_18759:
        /* <DEDUP_REMOVED lines=11> */
.L_x_18766:
        /* <DEDUP_REMOVED lines=20> */
.L_x_18768:
[----:B------:R-:W-:Y:S05]  /*29c0*/  BSYNC.RECONVERGENT B0 ;  /* 0x0000000000007941 */ /* 0x000fea0003800200 */
.L_x_18767:
[----:B------:R-:W-:Y:S01]  /*29d0*/  IMAD.SHL.U32 R0, R0, 0x100000, RZ ;  /* 0x0010000000007824 */ /* 0x000fe200078e00ff */
[----:B------:R-:W-:-:S04]  /*29e0*/  LEA R3, R3, 0x3b800000, 0x17 ;  /* 0x3b80000003037811 */ /* 0x000fc800078eb8ff */
[----:B------:R-:W-:Y:S01]  /*29f0*/  LOP3.LUT R0, R3, R0, R7, 0xfe, !PT ;  /* 0x0000000003007212 */ /* 0x000fe200078efe07 */
[----:B------:R-:W-:Y:S06]  /*2a00*/  BRA `(.L_x_18752) ;  /* 0x0000000000f87947 */ /* 0x000fec0003800000 */
.L_x_18765:
        /* <DEDUP_REMOVED lines=20> */
.L_x_18770:
[----:B------:R-:W-:Y:S05]  /*2b50*/  BSYNC.RECONVERGENT B0 ;  /* 0x0000000000007941 */ /* 0x000fea0003800200 */
.L_x_18769:
[----:B------:R-:W-:Y:S01]  /*2b60*/  IMAD.SHL.U32 R0, R0, 0x200000, RZ ;  /* 0x0020000000007824 */ /* 0x000fe200078e00ff */
[----:B------:R-:W-:-:S04]  /*2b70*/  LEA R3, R3, 0x37800000, 0x17 ;  /* 0x3780000003037811 */ /* 0x000fc800078eb8ff */
[----:B------:R-:W-:Y:S01]  /*2b80*/  LOP3.LUT R0, R3, R0, R7, 0xfe, !PT ;  /* 0x0000000003007212 */ /* 0x000fe200078efe07 */
[----:B------:R-:W-:Y:S06]  /*2b90*/  BRA `(.L_x_18752) ;  /* 0x0000000000947947 */ /* 0x000fec0003800000 */
.L_x_18764:
        /* <DEDUP_REMOVED lines=14> */
.L_x_18751:
        /* <DEDUP_REMOVED lines=16> */
.L_x_18773:
[----:B------:R-:W-:Y:S01]  /*2d80*/  IMAD.MOV.U32 R0, RZ, RZ, RZ ;  /* 0x000000ffff007224 */ /* 0x000fe200078e00ff */
[----:B------:R-:W-:Y:S06]  /*2d90*/  BRA `(.L_x_18752) ;  /* 0x0000000000147947 */ /* 0x000fec0003800000 */
.L_x_18772:
[----:B------:R-:W2:Y:S02]  /*2da0*/  LDG.E.64 R4, desc[UR36][R4.64] ;  /* 0x0000002404047981 */ /* 0x000ea4000c1e1b00 */
[----:B--2---:R0:W1:Y:S02]  /*2db0*/  I2F.U64 R0, R4 ;  /* 0x0000000400007312 */ /* 0x0040640000301000 */
[----:B01----:R-:W-:Y:S05]  /*2dc0*/  BRA `(.L_x_18752) ;  /* 0x0000000000087947 */ /* 0x003fea0003800000 */
.L_x_18771:
[----:B------:R-:W2:Y:S02]  /*2dd0*/  LDG.E R0, desc[UR36][R4.64] ;  /* 0x0000002404007981 */ /* 0x000ea4000c1e1900 */
[----:B--2---:R-:W-:-:S07]  /*2de0*/  I2FP.F32.U32 R0, R0 ;  /* 0x0000000000007245 */ /* 0x004fce0000201000 */
.L_x_18752:
[----:B------:R-:W-:Y:S05]  /*2df0*/  BSYNC.RECONVERGENT B6 ;  /* 0x0000000000067941 */ /* 0x000fea0003800200 */
.L_x_18746:
[----:B0-2--5:R-:W-:Y:S01]  /*2e00*/  FSETP.NEU.FTZ.AND P0, PT, R0, RZ, PT ;  /* 0x000000ff0000720b */ /* 0x025fe20003f1d000 */
[----:B------:R-:W-:-:S03]  /*2e10*/  VIADD R19, R19, 0x80 ;  /* 0x0000008013137836 */ /* 0x000fc60000000000 */
[----:B------:R-:W-:-:S09]  /*2e20*/  P2R R23, PR, RZ, 0x1 ;  /* 0x00000001ff177803 */ /* 0x000fd20000000000 */
.L_x_18745:
[----:B------:R-:W-:Y:S05]  /*2e30*/  BSYNC.RECONVERGENT B7 ;  /* 0x0000000000077941 */ /* 0x000fea0003800200 */
.L_x_18744:
        /* <DEDUP_REMOVED lines=25> */
.L_x_18780:
[----:B------:R-:W2:Y:S02]  /*2fd0*/  LDG.E.U8 R0, desc[UR36][R4.64] ;  /* 0x0000002404007981 */ /* 0x000ea4000c1e1100 */
[----:B--2---:R-:W-:Y:S01]  /*2fe0*/  I2FP.F32.U32 R0, R0 ;  /* 0x0000000000007245 */ /* 0x004fe20000201000 */
[----:B------:R-:W-:Y:S06]  /*2ff0*/  BRA `(.L_x_18782) ;  /* 0x0000000c00487947 */ /* 0x000fec0003800000 */
.L_x_18779:
        /* <DEDUP_REMOVED lines=9> */
.L_x_18784:
[----:B------:R-:W2:Y:S02]  /*3090*/  LDG.E R0, desc[UR36][R4.64] ;  /* 0x0000002404007981 */ /* 0x000ea4000c1e1900 */
[----:B--2---:R-:W-:Y:S01]  /*30a0*/  I2FP.F32.S32 R0, R0 ;  /* 0x0000000000007245 */ /* 0x004fe20000201400 */
[----:B------:R-:W-:Y:S06]  /*30b0*/  BRA `(.L_x_18782) ;  /* 0x0000000c00187947 */ /* 0x000fec0003800000 */
.L_x_18783:
[----:B------:R-:W2:Y:S02]  /*30c0*/  LDG.E.U16 R0, desc[UR36][R4.64] ;  /* 0x0000002404007981 */ /* 0x000ea4000c1e1500 */
[----:B--2---:R-:W4:Y:S01]  /*30d0*/  I2F.S16 R0, R0 ;  /* 0x0000000000007306 */ /* 0x004f220000101400 */
[----:B------:R-:W-:Y:S05]  /*30e0*/  BRA `(.L_x_18782) ;  /* 0x0000000c000c7947 */ /* 0x000fea0003800000 */
.L_x_18778:
        /* <DEDUP_REMOVED lines=8> */
.L_x_18786:
[----:B------:R-:W2:Y:S02]  /*3170*/  LDG.E.U16 R0, desc[UR36][R4.64] ;  /* 0x0000002404007981 */ /* 0x000ea4000c1e1500 */
[----:B--2---:R-:W-:Y:S01]  /*3180*/  HADD2.F32 R0, -RZ, R0.H0_H0 ;  /* 0x20000000ff007230 */ /* 0x004fe20000004100 */
[----:B------:R-:W-:Y:S06]  /*3190*/  BRA `(.L_x_18782) ;  /* 0x0000000800e07947 */ /* 0x000fec0003800000 */
.L_x_18785:
        /* <DEDUP_REMOVED lines=8> */
.L_x_18788:
[----:B------:R-:W2:Y:S02]  /*3220*/  LDG.E.U16 R0, desc[UR36][R4.64] ;  /* 0x0000002404007981 */ /* 0x000ea4000c1e1500 */
[----:B--2---:R-:W-:Y:S01]  /*3230*/  HADD2.F32 R0, -RZ, R0.H0_H0 ;  /* 0x20000000ff007230 */ /* 0x004fe20000004100 */
[----:B------:R-:W-:Y:S06]  /*3240*/  BRA `(.L_x_18782) ;  /* 0x0000000800b47947 */ /* 0x000fec0003800000 */
.L_x_18787:
        /* <DEDUP_REMOVED lines=11> */
.L_x_18777:
        /* <DEDUP_REMOVED lines=12> */
.L_x_18791:
        /* <DEDUP_REMOVED lines=11> */
.L_x_18790:
        /* <DEDUP_REMOVED lines=25> */
.L_x_18793:
        /* <DEDUP_REMOVED lines=13> */
.L_x_18792:
[----:B------:R-:W2:Y:S02]  /*36d0*/  LDG.E.U16 R0, desc[UR36][R4.64] ;  /* 0x0000002404007981 */ /* 0x000ea4000c1e1500 */
[----:B--2---:R-:W-:Y:S01]  /*36e0*/  IMAD.U32 R0, R0, 0x10000, RZ ;  /* 0x0001000000007824 */ /* 0x004fe200078e00ff */
[----:B------:R-:W-:Y:S06]  /*36f0*/  BRA `(.L_x_18782) ;  /* 0x0000000400887947 */ /* 0x000fec0003800000 */
.L_x_18789:
        /* <DEDUP_REMOVED lines=11> */
.L_x_18796:
        /* <DEDUP_REMOVED lines=20> */
.L_x_18798:
[----:B------:R-:W-:Y:S05]  /*38f0*/  BSYNC.RECONVERGENT B0 ;  /* 0x0000000000007941 */ /* 0x000fea0003800200 */
.L_x_18797:
[----:B------:R-:W-:Y:S01]  /*3900*/  IMAD.SHL.U32 R0, R0, 0x100000, RZ ;  /* 0x0010000000007824 */ /* 0x000fe200078e00ff */
[----:B------:R-:W-:-:S04]  /*3910*/  LEA R3, R3, 0x3b800000, 0x17 ;  /* 0x3b80000003037811 */ /* 0x000fc800078eb8ff */
[----:B------:R-:W-:Y:S01]  /*3920*/  LOP3.LUT R0, R3, R0, R7, 0xfe, !PT ;  /* 0x0000000003007212 */ /* 0x000fe200078efe07 */
[----:B------:R-:W-:Y:S06]  /*3930*/  BRA `(.L_x_18782) ;  /* 0x0000000000f87947 */ /* 0x000fec0003800000 */
.L_x_18795:
        /* <DEDUP_REMOVED lines=20> */
.L_x_18800:
[----:B------:R-:W-:Y:S05]  /*3a80*/  BSYNC.RECONVERGENT B0 ;  /* 0x0000000000007941 */ /* 0x000fea0003800200 */
.L_x_18799:
[----:B------:R-:W-:Y:S01]  /*3a90*/  IMAD.SHL.U32 R0, R0, 0x200000, RZ ;  /* 0x0020000000007824 */ /* 0x000fe200078e00ff */
[----:B------:R-:W-:-:S04]  /*3aa0*/  LEA R3, R3, 0x37800000, 0x17 ;  /* 0x3780000003037811 */ /* 0x000fc800078eb8ff */
[----:B------:R-:W-:Y:S01]  /*3ab0*/  LOP3.LUT R0, R3, R0, R7, 0xfe, !PT ;  /* 0x0000000003007212 */ /* 0x000fe200078efe07 */
[----:B------:R-:W-:Y:S06]  /*3ac0*/  BRA `(.L_x_18782) ;  /* 0x0000000000947947 */ /* 0x000fec0003800000 */
.L_x_18794:
        /* <DEDUP_REMOVED lines=14> */
.L_x_18781:
        /* <DEDUP_REMOVED lines=16> */
.L_x_18803:
[----:B------:R-:W-:Y:S01]  /*3cb0*/  IMAD.MOV.U32 R0, RZ, RZ, RZ ;  /* 0x000000ffff007224 */ /* 0x000fe200078e00ff */
[----:B------:R-:W-:Y:S06]  /*3cc0*/  BRA `(.L_x_18782) ;  /* 0x0000000000147947 */ /* 0x000fec0003800000 */
.L_x_18802:
[----:B------:R-:W2:Y:S02]  /*3cd0*/  LDG.E.64 R4, desc[UR36][R4.64] ;  /* 0x0000002404047981 */ /* 0x000ea4000c1e1b00 */
[----:B--2---:R0:W1:Y:S02]  /*3ce0*/  I2F.U64 R0, R4 ;  /* 0x0000000400007312 */ /* 0x0040640000301000 */
[----:B01----:R-:W-:Y:S05]  /*3cf0*/  BRA `(.L_x_18782) ;  /* 0x0000000000087947 */ /* 0x003fea0003800000 */
.L_x_18801:
[----:B------:R-:W2:Y:S02]  /*3d00*/  LDG.E R0, desc[UR36][R4.64] ;  /* 0x0000002404007981 */ /* 0x000ea4000c1e1900 */
[----:B--2---:R-:W-:-:S07]  /*3d10*/  I2FP.F32.U32 R0, R0 ;  /* 0x0000000000007245 */ /* 0x004fce0000201000 */
.L_x_18782:
[----:B------:R-:W-:Y:S05]  /*3d20*/  BSYNC.RECONVERGENT B6 ;  /* 0x0000000000067941 */ /* 0x000fea0003800200 */
.L_x_18776:
[----:B---345:R-:W-:-:S13]  /*3d30*/  FSETP.NEU.FTZ.AND P0, PT, R0, RZ, PT ;  /* 0x000000ff0000720b */ /* 0x038fda0003f1d000 */
.L_x_18775:
[----:B------:R-:W-:Y:S05]  /*3d40*/  BSYNC.RECONVERGENT B7 ;  /* 0x0000000000077941 */ /* 0x000fea0003800200 */
.L_x_18774:
        /* <DEDUP_REMOVED lines=40> */
.L_x_18811:
[----:B------:R0:W-:Y:S01]  /*3fd0*/  STG.E.U8 desc[UR36][R8.64], R11 ;  /* 0x0000000b08007986 */ /* 0x0001e2000c101124 */
[----:B------:R-:W-:Y:S05]  /*3fe0*/  BRA `(.L_x_18813) ;  /* 0x0000000c00087947 */ /* 0x000fea0003800000 */
.L_x_18810:
        /* <DEDUP_REMOVED lines=10> */
.L_x_18815:
[----:B------:R0:W-:Y:S01]  /*4090*/  STG.E desc[UR36][R8.64], R11 ;  /* 0x0000000b08007986 */ /* 0x0001e2000c101924 */
[----:B------:R-:W-:Y:S05]  /*40a0*/  BRA `(.L_x_18813) ;  /* 0x0000000800d87947 */ /* 0x000fea0003800000 */
.L_x_18814:
[----:B------:R0:W-:Y:S01]  /*40b0*/  STG.E.U16 desc[UR36][R8.64], R11 ;  /* 0x0000000b08007986 */ /* 0x0001e2000c101524 */
[----:B------:R-:W-:Y:S05]  /*40c0*/  BRA `(.L_x_18813) ;  /* 0x0000000800d07947 */ /* 0x000fea0003800000 */
.L_x_18809:
        /* <DEDUP_REMOVED lines=9> */
.L_x_18817:
[----:B------:R-:W0:Y:S02]  /*4160*/  I2F.S16 R0, R11 ;  /* 0x0000000b00007306 */ /* 0x000e240000101400 */
[----:B0-----:R-:W-:-:S05]  /*4170*/  F2FP.F16.F32.PACK_AB R0, RZ, R0 ;  /* 0x00000000ff00723e */ /* 0x001fca00000000ff */
[----:B------:R0:W-:Y:S01]  /*4180*/  STG.E.U16 desc[UR36][R8.64], R0 ;  /* 0x0000000008007986 */ /* 0x0001e2000c101524 */
[----:B------:R-:W-:Y:S05]  /*4190*/  BRA `(.L_x_18813) ;  /* 0x00000008009c7947 */ /* 0x000fea0003800000 */
.L_x_18816:
        /* <DEDUP_REMOVED lines=10> */
.L_x_18819:
[----:B------:R-:W0:Y:S02]  /*4240*/  I2F.S16 R11, R11 ;  /* 0x0000000b000b7306 */ /* 0x000e240000101400 */
[----:B0-----:R-:W-:-:S04]  /*4250*/  F2FP.F16.F32.PACK_AB R3, RZ, R11 ;  /* 0x0000000bff03723e */ /* 0x001fc800000000ff */
[----:B------:R-:W-:-:S05]  /*4260*/  PRMT R3, R3, 0x5410, RZ ;  /* 0x0000541003037816 */ /* 0x000fca00000000ff */
[----:B------:R0:W-:Y:S01]  /*4270*/  STG.E desc[UR36][R8.64], R3 ;  /* 0x0000000308007986 */ /* 0x0001e2000c101924 */
[----:B------:R-:W-:Y:S05]  /*4280*/  BRA `(.L_x_18813) ;  /* 0x0000000800607947 */ /* 0x000fea0003800000 */
.L_x_18818:
[----:B------:R-:W0:Y:S02]  /*4290*/  I2F.F64.S16 R4, R11 ;  /* 0x0000000b00047312 */ /* 0x000e240000101c00 */
[----:B0-----:R0:W-:Y:S01]  /*42a0*/  STG.E.64 desc[UR36][R8.64], R4 ;  /* 0x0000000408007986 */ /* 0x0011e2000c101b24 */
[----:B------:R-:W-:Y:S05]  /*42b0*/  BRA `(.L_x_18813) ;  /* 0x0000000800547947 */ /* 0x000fea0003800000 */
.L_x_18808:
        /* <DEDUP_REMOVED lines=10> */
.L_x_18822:
[----:B------:R-:W-:Y:S01]  /*4360*/  CS2R R6, SRZ ;  /* 0x0000000000067805 */ /* 0x000fe2000001ff00 */
[----:B------:R-:W0:Y:S04]  /*4370*/  I2F.F64.S16 R4, R11 ;  /* 0x0000000b00047312 */ /* 0x000e280000101c00 */
[----:B0-----:R0:W-:Y:S01]  /*4380*/  STG.E.128 desc[UR36][R8.64], R4 ;  /* 0x0000000408007986 */ /* 0x0011e2000c101d24 */
[----:B------:R-:W-:Y:S05]  /*4390*/  BRA `(.L_x_18813) ;  /* 0x00000008001c7947 */ /* 0x000fea0003800000 */
.L_x_18821:
        /* <DEDUP_REMOVED lines=17> */
.L_x_18826:
[----:B------:R-:W-:Y:S05]  /*44b0*/  BSYNC.RECONVERGENT B0 ;  /* 0x0000000000007941 */ /* 0x000fea0003800200 */
.L_x_18825:
[----:B------:R0:W-:Y:S01]  /*44c0*/  STG.E.U8 desc[UR36][R8.64], R3 ;  /* 0x0000000308007986 */ /* 0x0001e2000c101124 */
[----:B------:R-:W-:Y:S05]  /*44d0*/  BRA `(.L_x_18813) ;  /* 0x0000000400cc7947 */ /* 0x000fea0003800000 */
.L_x_18824:
        /* <DEDUP_REMOVED lines=16> */
.L_x_18823:
[----:B------:R-:W0:Y:S02]  /*45e0*/  I2F.S16 R0, R11 ;  /* 0x0000000b00007306 */ /* 0x000e240000101400 */
[----:B0-----:R-:W-:-:S05]  /*45f0*/  F2FP.BF16.F32.PACK_AB R0, RZ, R0 ;  /* 0x00000000ff00723e */ /* 0x001fca00000010ff */
[----:B------:R0:W-:Y:S01]  /*4600*/  STG.E.U16 desc[UR36][R8.64], R0 ;  /* 0x0000000008007986 */ /* 0x0001e2000c101524 */
[----:B------:R-:W-:Y:S05]  /*4610*/  BRA `(.L_x_18813) ;  /* 0x00000004007c7947 */ /* 0x000fea0003800000 */
.L_x_18820:
        /* <DEDUP_REMOVED lines=10> */
.L_x_18829:
        /* <DEDUP_REMOVED lines=12> */
.L_x_18832:
[----:B------:R-:W-:-:S04]  /*4780*/  SHF.R.U32.HI R0, RZ, 0x14, R11 ;  /* 0x00000014ff007819 */ /* 0x000fc8000001160b */
[----:B------:R-:W-:-:S04]  /*4790*/  LOP3.LUT R0, R0, 0x1, RZ, 0xc0, !PT ;  /* 0x0000000100007812 */ /* 0x000fc800078ec0ff */
[----:B------:R-:W-:-:S04]  /*47a0*/  IADD3 R0, PT, PT, R11, 0x487ffff, R0 ;  /* 0x0487ffff0b007810 */ /* 0x000fc80007ffe000 */
[----:B------:R-:W-:-:S04]  /*47b0*/  SHF.R.U32.HI R0, RZ, 0x14, R0 ;  /* 0x00000014ff007819 */ /* 0x000fc80000011600 */
[----:B------:R-:W-:-:S07]  /*47c0*/  LOP3.LUT R0, R0, 0xff, RZ, 0xc0, !PT ;  /* 0x000000ff00007812 */ /* 0x000fce00078ec0ff */
.L_x_18833:
[----:B------:R-:W-:-:S07]  /*47d0*/  PRMT R4, R0, 0x7610, R4 ;  /* 0x0000761000047816 */ /* 0x000fce0000000004 */
.L_x_18831:
[----:B------:R-:W-:Y:S05]  /*47e0*/  BSYNC.RECONVERGENT B0 ;  /* 0x0000000000007941 */ /* 0x000fea0003800200 */
.L_x_18830:
[----:B------:R1:W-:Y:S01]  /*47f0*/  STG.E.U8 desc[UR36][R8.64], R4 ;  /* 0x0000000408007986 */ /* 0x0003e2000c101124 */
[----:B------:R-:W-:Y:S05]  /*4800*/  BRA `(.L_x_18813) ;  /* 0x0000000400007947 */ /* 0x000fea0003800000 */
.L_x_18828:
        /* <DEDUP_REMOVED lines=12> */
.L_x_18836:
[----:B------:R-:W-:-:S04]  /*48d0*/  SHF.R.U32.HI R0, RZ, 0x15, R11 ;  /* 0x00000015ff007819 */ /* 0x000fc8000001160b */
[----:B------:R-:W-:-:S04]  /*48e0*/  LOP3.LUT R0, R0, 0x1, RZ, 0xc0, !PT ;  /* 0x0000000100007812 */ /* 0x000fc800078ec0ff */
[----:B------:R-:W-:-:S04]  /*48f0*/  IADD3 R0, PT, PT, R11, 0x88fffff, R0 ;  /* 0x088fffff0b007810 */ /* 0x000fc80007ffe000 */
[----:B------:R-:W-:-:S04]  /*4900*/  SHF.R.U32.HI R0, RZ, 0x15, R0 ;  /* 0x00000015ff007819 */ /* 0x000fc80000011600 */
[----:B------:R-:W-:-:S07]  /*4910*/  LOP3.LUT R0, R0, 0xff, RZ, 0xc0, !PT ;  /* 0x000000ff00007812 */ /* 0x000fce00078ec0ff */
.L_x_18837:
[----:B------:R-:W-:-:S07]  /*4920*/  PRMT R4, R0, 0x7610, R4 ;  /* 0x0000761000047816 */ /* 0x000fce0000000004 */
.L_x_18835:
[----:B------:R-:W-:Y:S05]  /*4930*/  BSYNC.RECONVERGENT B0 ;  /* 0x0000000000007941 */ /* 0x000fea0003800200 */
.L_x_18834:
[----:B------:R2:W-:Y:S01]  /*4940*/  STG.E.U8 desc[UR36][R8.64], R4 ;  /* 0x0000000408007986 */ /* 0x0005e2000c101124 */
[----:B------:R-:W-:Y:S05]  /*4950*/  BRA `(.L_x_18813) ;  /* 0x0000000000ac7947 */ /* 0x000fea0003800000 */
.L_x_18827:
[----:B------:R-:W-:-:S13]  /*4960*/  ISETP.NE.AND P0, PT, R0, 0x1c, PT ;  /* 0x0000001c0000780c */ /* 0x000fda0003f05270 */
[----:B------:R-:W-:Y:S05]  /*4970*/  @!P0 BRA `(.L_x_18838) ;  /* 0x0000000000a08947 */ /* 0x000fea0003800000 */
[----:B------:R-:W-:-:S13]  /*4980*/  ISETP.NE.AND P0, PT, R0, 0x1d, PT ;  /* 0x0000001d0000780c */ /* 0x000fda0003f05270 */
[----:B------:R-:W-:Y:S05]  /*4990*/  @!P0 BRA `(.L_x_18839) ;  /* 0x0000000000888947 */ /* 0x000fea0003800000 */
[----:B------:R-:W-:-:S13]  /*49a0*/  ISETP.NE.AND P0, PT, R0, 0x2c, PT ;  /* 0x0000002c0000780c */ /* 0x000fda0003f05270 */
[----:B------:R-:W-:Y:S05]  /*49b0*/  @!P0 BRA `(.L_x_18840) ;  /* 0x0000000000448947 */ /* 0x000fea0003800000 */
.L_x_18812:
        /* <DEDUP_REMOVED lines=16> */
.L_x_18841:
[----:B------:R-:W-:Y:S05]  /*4ac0*/  BRA `(.L_x_18813) ;  /* 0x0000000000507947 */ /* 0x000fea0003800000 */
.L_x_18840:
        /* <DEDUP_REMOVED lines=15> */
.L_x_18839:
[----:B------:R-:W-:Y:S02]  /*4bc0*/  IMAD.MOV.U32 R4, RZ, RZ, R11 ;  /* 0x000000ffff047224 */ /* 0x000fe400078e000b */
[----:B------:R-:W-:-:S05]  /*4bd0*/  IMAD.MOV.U32 R5, RZ, RZ, RZ ;  /* 0x000000ffff057224 */ /* 0x000fca00078e00ff */
[----:B------:R0:W-:Y:S01]  /*4be0*/  STG.E.64 desc[UR36][R8.64], R4 ;  /* 0x0000000408007986 */ /* 0x0001e2000c101b24 */
[----:B------:R-:W-:Y:S05]  /*4bf0*/  BRA `(.L_x_18813) ;  /* 0x0000000000047947 */ /* 0x000fea0003800000 */
.L_x_18838:
[----:B------:R3:W-:Y:S02]  /*4c00*/  STG.E desc[UR36][R8.64], R11 ;  /* 0x0000000b08007986 */ /* 0x0007e4000c101924 */
.L_x_18813:
[----:B------:R-:W-:Y:S05]  /*4c10*/  BSYNC.RECONVERGENT B6 ;  /* 0x0000000000067941 */ /* 0x000fea0003800200 */
.L_x_18807:
        /* <DEDUP_REMOVED lines=24> */
.L_x_18847:
[----:B------:R0:W-:Y:S01]  /*4da0*/  STG.E.U8 desc[UR36][R8.64], R26 ;  /* 0x0000001a08007986 */ /* 0x0001e2000c101124 */
[----:B------:R-:W-:Y:S05]  /*4db0*/  BRA `(.L_x_18849) ;  /* 0x0000000800fc7947 */ /* 0x000fea0003800000 */
.L_x_18846:
        /* <DEDUP_REMOVED lines=9> */
.L_x_18851:
[----:B------:R0:W-:Y:S01]  /*4e50*/  STG.E desc[UR36][R8.64], R26 ;  /* 0x0000001a08007986 */ /* 0x0001e2000c101924 */
[----:B------:R-:W-:Y:S05]  /*4e60*/  BRA `(.L_x_18849) ;  /* 0x0000000800d07947 */ /* 0x000fea0003800000 */
.L_x_18850:
[----:B------:R0:W-:Y:S01]  /*4e70*/  STG.E.U16 desc[UR36][R8.64], R26 ;  /* 0x0000001a08007986 */ /* 0x0001e2000c101524 */
[----:B------:R-:W-:Y:S05]  /*4e80*/  BRA `(.L_x_18849) ;  /* 0x0000000800c87947 */ /* 0x000fea0003800000 */
.L_x_18845:
        /* <DEDUP_REMOVED lines=9> */
.L_x_18853:
[----:B------:R-:W0:Y:S02]  /*4f20*/  I2F.S16 R0, R26 ;  /* 0x0000001a00007306 */ /* 0x000e240000101400 */
[----:B0-----:R-:W-:-:S05]  /*4f30*/  F2FP.F16.F32.PACK_AB R0, RZ, R0 ;  /* 0x00000000ff00723e */ /* 0x001fca00000000ff */
[----:B------:R0:W-:Y:S01]  /*4f40*/  STG.E.U16 desc[UR36][R8.64], R0 ;  /* 0x0000000008007986 */ /* 0x0001e2000c101524 */
[----:B------:R-:W-:Y:S05]  /*4f50*/  BRA `(.L_x_18849) ;  /* 0x0000000800947947 */ /* 0x000fea0003800000 */
.L_x_18852:
        /* <DEDUP_REMOVED lines=10> */
.L_x_18855:
[----:B------:R-:W0:Y:S02]  /*5000*/  I2F.S16 R26, R26 ;  /* 0x0000001a001a7306 */ /* 0x000e240000101400 */
[----:B0-----:R-:W-:-:S04]  /*5010*/  F2FP.F16.F32.PACK_AB R3, RZ, R26 ;  /* 0x0000001aff03723e */ /* 0x001fc800000000ff */
[----:B------:R-:W-:-:S05]  /*5020*/  PRMT R3, R3, 0x5410, RZ ;  /* 0x0000541003037816 */ /* 0x000fca00000000ff */
[----:B------:R0:W-:Y:S01]  /*5030*/  STG.E desc[UR36][R8.64], R3 ;  /* 0x0000000308007986 */ /* 0x0001e2000c101924 */
[----:B------:R-:W-:Y:S05]  /*5040*/  BRA `(.L_x_18849) ;  /* 0x0000000800587947 */ /* 0x000fea0003800000 */
.L_x_18854:
[----:B------:R-:W0:Y:S02]  /*5050*/  I2F.F64.S16 R26, R26 ;  /* 0x0000001a001a7312 */ /* 0x000e240000101c00 */
[----:B0-----:R0:W-:Y:S01]  /*5060*/  STG.E.64 desc[UR36][R8.64], R26 ;  /* 0x0000001a08007986 */ /* 0x0011e2000c101b24 */
[----:B------:R-:W-:Y:S05]  /*5070*/  BRA `(.L_x_18849) ;  /* 0x00000008004c7947 */ /* 0x000fea0003800000 */
.L_x_18844:
        /* <DEDUP_REMOVED lines=12> */
.L_x_18859:
        /* <DEDUP_REMOVED lines=16> */
.L_x_18862:
[----:B------:R-:W-:-:S07]  /*5240*/  PRMT R4, R0, 0x7610, R4 ;  /* 0x0000761000047816 */ /* 0x000fce0000000004 */
.L_x_18861:
[----:B------:R-:W-:Y:S05]  /*5250*/  BSYNC.RECONVERGENT B0 ;  /* 0x0000000000007941 */ /* 0x000fea0003800200 */
.L_x_18860:
[----:B------:R0:W-:Y:S01]  /*5260*/  STG.E.U8 desc[UR36][R8.64], R4 ;  /* 0x0000000408007986 */ /* 0x0001e2000c101124 */
[----:B------:R-:W-:Y:S05]  /*5270*/  BRA `(.L_x_18849) ;  /* 0x0000000400cc7947 */ /* 0x000fea0003800000 */
.L_x_18858:
        /* <DEDUP_REMOVED lines=16> */
.L_x_18865:
[----:B------:R-:W-:-:S07]  /*5380*/  PRMT R4, R0, 0x7610, R4 ;  /* 0x0000761000047816 */ /* 0x000fce0000000004 */
.L_x_18864:
[----:B------:R-:W-:Y:S05]  /*5390*/  BSYNC.RECONVERGENT B0 ;  /* 0x0000000000007941 */ /* 0x000fea0003800200 */
.L_x_18863:
[----:B------:R0:W-:Y:S01]  /*53a0*/  STG.E.U8 desc[UR36][R8.64], R4 ;  /* 0x0000000408007986 */ /* 0x0001e2000c101124 */
[----:B------:R-:W-:Y:S05]  /*53b0*/  BRA `(.L_x_18849) ;  /* 0x00000004007c7947 */ /* 0x000fea0003800000 */
.L_x_18857:
        /* <DEDUP_REMOVED lines=21> */
.L_x_18867:
[----:B------:R-:W-:-:S05]  /*5510*/  IMAD.MOV.U32 R27, RZ, RZ, RZ ;  /* 0x000000ffff1b7224 */ /* 0x000fca00078e00ff */
[----:B------:R0:W-:Y:S01]  /*5520*/  STG.E.64 desc[UR36][R8.64], R26 ;  /* 0x0000001a08007986 */ /* 0x0001e2000c101b24 */
[----:B------:R-:W-:Y:S05]  /*5530*/  BRA `(.L_x_18849) ;  /* 0x00000004001c7947 */ /* 0x000fea0003800000 */
.L_x_18866:
[----:B------:R0:W-:Y:S01]  /*5540*/  STG.E desc[UR36][R8.64], R26 ;  /* 0x0000001a08007986 */ /* 0x0001e2000c101924 */
[----:B------:R-:W-:Y:S05]  /*5550*/  BRA `(.L_x_18849) ;  /* 0x0000000400147947 */ /* 0x000fea0003800000 */
.L_x_18856:
        /* <DEDUP_REMOVED lines=8> */
.L_x_18869:
[----:B------:R-:W-:Y:S01]  /*55e0*/  CS2R R6, SRZ ;  /* 0x0000000000067805 */ /* 0x000fe2000001ff00 */
[----:B------:R-:W0:Y:S04]  /*55f0*/  I2F.F64.S16 R4, R26 ;  /* 0x0000001a00047312 */ /* 0x000e280000101c00 */
[----:B0-----:R0:W-:Y:S01]  /*5600*/  STG.E.128 desc[UR36][R8.64], R4 ;  /* 0x0000000408007986 */ /* 0x0011e2000c101d24 */
[----:B------:R-:W-:Y:S05]  /*5610*/  BRA `(.L_x_18849) ;  /* 0x0000000000e47947 */ /* 0x000fea0003800000 */
.L_x_18868:
[----:B------:R-:W-:-:S13]  /*5620*/  ISETP.NE.AND P0, PT, R0, 0xf, PT ;  /* 0x0000000f0000780c */ /* 0x000fda0003f05270 */
[----:B------:R-:W-:Y:S05]  /*5630*/  @!P0 BRA `(.L_x_18870) ;  /* 0x0000000000d08947 */ /* 0x000fea0003800000 */
[----:B------:R-:W-:-:S13]  /*5640*/  ISETP.NE.AND P0, PT, R0, 0x17, PT ;  /* 0x000000170000780c */ /* 0x000fda0003f05270 */
[----:B------:R-:W-:Y:S05]  /*5650*/  @!P0 BRA `(.L_x_18871) ;  /* 0x0000000000848947 */ /* 0x000fea0003800000 */
[----:B------:R-:W-:-:S13]  /*5660*/  ISETP.NE.AND P0, PT, R0, 0x18, PT ;  /* 0x000000180000780c */ /* 0x000fda0003f05270 */
[----:B------:R-:W-:Y:S05]  /*5670*/  @!P0 BRA `(.L_x_18872) ;  /* 0x0000000000448947 */ /* 0x000fea0003800000 */
.L_x_18848:
        /* <DEDUP_REMOVED lines=16> */
.L_x_18873:
[----:B------:R-:W-:Y:S05]  /*5780*/  BRA `(.L_x_18849) ;  /* 0x0000000000887947 */ /* 0x000fea0003800000 */
.L_x_18872:
        /* <DEDUP_REMOVED lines=11> */
.L_x_18875:
[----:B------:R-:W-:Y:S05]  /*5840*/  BSYNC.RECONVERGENT B0 ;  /* 0x0000000000007941 */ /* 0x000fea0003800200 */
.L_x_18874:
[----:B------:R1:W-:Y:S01]  /*5850*/  STG.E.U8 desc[UR36][R8.64], R3 ;  /* 0x0000000308007986 */ /* 0x0003e2000c101124 */
[----:B------:R-:W-:Y:S05]  /*5860*/  BRA `(.L_x_18849) ;  /* 0x0000000000507947 */ /* 0x000fea0003800000 */
.L_x_18871:
        /* <DEDUP_REMOVED lines=12> */
.L_x_18876:
[----:B------:R-:W-:Y:S01]  /*5930*/  IMAD.MOV.U32 R3, RZ, RZ, 0x7f ;  /* 0x0000007fff037424 */ /* 0x000fe200078e00ff */
[----:B------:R-:W-:-:S04]  /*5940*/  ISETP.GT.U32.AND P0, PT, R5, 0x7f800000, PT ;  /* 0x7f8000000500780c */ /* 0x000fc80003f04070 */
[----:B------:R-:W-:-:S05]  /*5950*/  SEL R3, R3, 0x7c, P0 ;  /* 0x0000007c03037807 */ /* 0x000fca0000000000 */
[----:B------:R2:W-:Y:S01]  /*5960*/  STG.E.U8 desc[UR36][R8.64], R3 ;  /* 0x0000000308007986 */ /* 0x0005e2000c101124 */
[----:B------:R-:W-:Y:S05]  /*5970*/  BRA `(.L_x_18849) ;  /* 0x00000000000c7947 */ /* 0x000fea0003800000 */
.L_x_18870:
[----:B------:R-:W0:Y:S02]  /*5980*/  I2F.S16 R0, R26 ;  /* 0x0000001a00007306 */ /* 0x000e240000101400 */
[----:B0-----:R-:W-:-:S05]  /*5990*/  F2FP.BF16.F32.PACK_AB R0, RZ, R0 ;  /* 0x00000000ff00723e */ /* 0x001fca00000010ff */
[----:B------:R0:W-:Y:S02]  /*59a0*/  STG.E.U16 desc[UR36][R8.64], R0 ;  /* 0x0000000008007986 */ /* 0x0001e4000c101524 */
.L_x_18849:
[----:B------:R-:W-:Y:S05]  /*59b0*/  BSYNC.RECONVERGENT B6 ;  /* 0x0000000000067941 */ /* 0x000fea0003800200 */
.L_x_18843:
[----:B------:R-:W-:-:S07]  /*59c0*/  VIADD R17, R17, 0x80 ;  /* 0x0000008011117836 */ /* 0x000fce0000000000 */
.L_x_18806:
[----:B------:R-:W-:-:S13]  /*59d0*/  ISETP.GE.AND P0, PT, R17, R16, PT ;  /* 0x000000101100720c */ /* 0x000fda0003f06270 */
[----:B------:R-:W-:Y:S05]  /*59e0*/  @P0 BREAK.RELIABLE B7 ;  /* 0x0000000000070942 */ /* 0x000fea0003800100 */
[----:B------:R-:W-:Y:S05]  /*59f0*/  @P0 BRA `(.L_x_18842) ;  /* 0x0000000c00640947 */ /* 0x000fea0003800000 */
[----:B------:R-:W-:Y:S05]  /*5a00*/  BSYNC.RELIABLE B7 ;  /* 0x0000000000077941 */ /* 0x000fea0003800100 */
.L_x_18805:
        /* <DEDUP_REMOVED lines=21> */
.L_x_18881:
[----:B------:R0:W-:Y:S01]  /*5b60*/  STG.E.U8 desc[UR36][R8.64], R24 ;  /* 0x0000001808007986 */ /* 0x0001e2000c101124 */
[----:B------:R-:W-:Y:S05]  /*5b70*/  BRA `(.L_x_18883) ;  /* 0x0000000800fc7947 */ /* 0x000fea0003800000 */
.L_x_18880:
        /* <DEDUP_REMOVED lines=9> */
.L_x_18885:
[----:B------:R0:W-:Y:S01]  /*5c10*/  STG.E desc[UR36][R8.64], R24 ;  /* 0x0000001808007986 */ /* 0x0001e2000c101924 */
[----:B------:R-:W-:Y:S05]  /*5c20*/  BRA `(.L_x_18883) ;  /* 0x0000000800d07947 */ /* 0x000fea0003800000 */
.L_x_18884:
[----:B------:R0:W-:Y:S01]  /*5c30*/  STG.E.U16 desc[UR36][R8.64], R24 ;  /* 0x0000001808007986 */ /* 0x0001e2000c101524 */
[----:B------:R-:W-:Y:S05]  /*5c40*/  BRA `(.L_x_18883) ;  /* 0x0000000800c87947 */ /* 0x000fea0003800000 */
.L_x_18879:
        /* <DEDUP_REMOVED lines=9> */
.L_x_18887:
[----:B------:R-:W0:Y:S02]  /*5ce0*/  I2F.S16 R0, R24 ;  /* 0x0000001800007306 */ /* 0x000e240000101400 */
[----:B0-----:R-:W-:-:S05]  /*5cf0*/  F2FP.F16.F32.PACK_AB R0, RZ, R0 ;  /* 0x00000000ff00723e */ /* 0x001fca00000000ff */
[----:B------:R0:W-:Y:S01]  /*5d00*/  STG.E.U16 desc[UR36][R8.64], R0 ;  /* 0x0000000008007986 */ /* 0x0001e2000c101524 */
[----:B------:R-:W-:Y:S05]  /*5d10*/  BRA `(.L_x_18883) ;  /* 0x0000000800947947 */ /* 0x000fea0003800000 */
.L_x_18886:
        /* <DEDUP_REMOVED lines=10> */
.L_x_18889:
[----:B------:R-:W0:Y:S02]  /*5dc0*/  I2F.S16 R24, R24 ;  /* 0x0000001800187306 */ /* 0x000e240000101400 */
[----:B0-----:R-:W-:-:S04]  /*5dd0*/  F2FP.F16.F32.PACK_AB R3, RZ, R24 ;  /* 0x00000018ff03723e */ /* 0x001fc800000000ff */
[----:B------:R-:W-:-:S05]  /*5de0*/  PRMT R3, R3, 0x5410, RZ ;  /* 0x0000541003037816 */ /* 0x000fca00000000ff */
[----:B------:R0:W-:Y:S01]  /*5df0*/  STG.E desc[UR36][R8.64], R3 ;  /* 0x0000000308007986 */ /* 0x0001e2000c101924 */
[----:B------:R-:W-:Y:S05]  /*5e00*/  BRA `(.L_x_18883) ;  /* 0x0000000800587947 */ /* 0x000fea0003800000 */
.L_x_18888:
[----:B------:R-:W0:Y:S02]  /*5e10*/  I2F.F64.S16 R24, R24 ;  /* 0x0000001800187312 */ /* 0x000e240000101c00 */
[----:B0-----:R0:W-:Y:S01]  /*5e20*/  STG.E.64 desc[UR36][R8.64], R24 ;  /* 0x0000001808007986 */ /* 0x0011e2000c101b24 */
[----:B------:R-:W-:Y:S05]  /*5e30*/  BRA `(.L_x_18883) ;  /* 0x00000008004c7947 */ /* 0x000fea0003800000 */
.L_x_18878:
        /* <DEDUP_REMOVED lines=12> */
.L_x_18893:
        /* <DEDUP_REMOVED lines=16> */
.L_x_18896:
[----:B------:R-:W-:-:S07]  /*6000*/  PRMT R4, R0, 0x7610, R4 ;  /* 0x0000761000047816 */ /* 0x000fce0000000004 */
.L_x_18895:
[----:B------:R-:W-:Y:S05]  /*6010*/  BSYNC.RECONVERGENT B0 ;  /* 0x0000000000007941 */ /* 0x000fea0003800200 */
.L_x_18894:
[----:B------:R0:W-:Y:S01]  /*6020*/  STG.E.U8 desc[UR36][R8.64], R4 ;  /* 0x0000000408007986 */ /* 0x0001e2000c101124 */
[----:B------:R-:W-:Y:S05]  /*6030*/  BRA `(.L_x_18883) ;  /* 0x0000000400cc7947 */ /* 0x000fea0003800000 */
.L_x_18892:
        /* <DEDUP_REMOVED lines=16> */
.L_x_18899:
[----:B------:R-:W-:-:S07]  /*6140*/  PRMT R4, R0, 0x7610, R4 ;  /* 0x0000761000047816 */ /* 0x000fce0000000004 */
.L_x_18898:
[----:B------:R-:W-:Y:S05]  /*6150*/  BSYNC.RECONVERGENT B0 ;  /* 0x0000000000007941 */ /* 0x000fea0003800200 */
.L_x_18897:
[----:B------:R0:W-:Y:S01]  /*6160*/  STG.E.U8 desc[UR36][R8.64], R4 ;  /* 0x0000000408007986 */ /* 0x0001e2000c101124 */
[----:B------:R-:W-:Y:S05]  /*6170*/  BRA `(.L_x_18883) ;  /* 0x00000004007c7947 */ /* 0x000fea0003800000 */
.L_x_18891:
        /* <DEDUP_REMOVED lines=21> */
.L_x_18901:
[----:B------:R-:W-:-:S05]  /*62d0*/  IMAD.MOV.U32 R25, RZ, RZ, RZ ;  /* 0x000000ffff197224 */ /* 0x000fca00078e00ff */
[----:B------:R0:W-:Y:S01]  /*62e0*/  STG.E.64 desc[UR36][R8.64], R24 ;  /* 0x0000001808007986 */ /* 0x0001e2000c101b24 */
[----:B------:R-:W-:Y:S05]  /*62f0*/  BRA `(.L_x_18883) ;  /* 0x00000004001c7947 */ /* 0x000fea0003800000 */
.L_x_18900:
[----:B------:R0:W-:Y:S01]  /*6300*/  STG.E desc[UR36][R8.64], R24 ;  /* 0x0000001808007986 */ /* 0x0001e2000c101924 */
[----:B------:R-:W-:Y:S05]  /*6310*/  BRA `(.L_x_18883) ;  /* 0x0000000400147947 */ /* 0x000fea0003800000 */
.L_x_18890:
        /* <DEDUP_REMOVED lines=8> */
.L_x_18903:
[----:B------:R-:W-:Y:S01]  /*63a0*/  CS2R R6, SRZ ;  /* 0x0000000000067805 */ /* 0x000fe2000001ff00 */
[----:B------:R-:W0:Y:S04]  /*63b0*/  I2F.F64.S16 R4, R24 ;  /* 0x0000001800047312 */ /* 0x000e280000101c00 */
[----:B0-----:R0:W-:Y:S01]  /*63c0*/  STG.E.128 desc[UR36][R8.64], R4 ;  /* 0x0000000408007986 */ /* 0x0011e2000c101d24 */
[----:B------:R-:W-:Y:S05]  /*63d0*/  BRA `(.L_x_18883) ;  /* 0x0000000000e47947 */ /* 0x000fea0003800000 */
.L_x_18902:
[----:B------:R-:W-:-:S13]  /*63e0*/  ISETP.NE.AND P0, PT, R0, 0xf, PT ;  /* 0x0000000f0000780c */ /* 0x000fda0003f05270 */
[----:B------:R-:W-:Y:S05]  /*63f0*/  @!P0 BRA `(.L_x_18904) ;  /* 0x0000000000d08947 */ /* 0x000fea0003800000 */
[----:B------:R-:W-:-:S13]  /*6400*/  ISETP.NE.AND P0, PT, R0, 0x17, PT ;  /* 0x000000170000780c */ /* 0x000fda0003f05270 */
[----:B------:R-:W-:Y:S05]  /*6410*/  @!P0 BRA `(.L_x_18905) ;  /* 0x0000000000848947 */ /* 0x000fea0003800000 */
[----:B------:R-:W-:-:S13]  /*6420*/  ISETP.NE.AND P0, PT, R0, 0x18, PT ;  /* 0x000000180000780c */ /* 0x000fda0003f05270 */
[----:B------:R-:W-:Y:S05]  /*6430*/  @!P0 BRA `(.L_x_18906) ;  /* 0x0000000000448947 */ /* 0x000fea0003800000 */
.L_x_18882:
        /* <DEDUP_REMOVED lines=16> */
.L_x_18907:
[----:B------:R-:W-:Y:S05]  /*6540*/  BRA `(.L_x_18883) ;  /* 0x0000000000887947 */ /* 0x000fea0003800000 */
.L_x_18906:
        /* <DEDUP_REMOVED lines=11> */
.L_x_18909:
[----:B------:R-:W-:Y:S05]  /*6600*/  BSYNC.RECONVERGENT B0 ;  /* 0x0000000000007941 */ /* 0x000fea0003800200 */
.L_x_18908:
[----:B------:R1:W-:Y:S01]  /*6610*/  STG.E.U8 desc[UR36][R8.64], R3 ;  /* 0x0000000308007986 */ /* 0x0003e2000c101124 */
[----:B------:R-:W-:Y:S05]  /*6620*/  BRA `(.L_x_18883) ;  /* 0x0000000000507947 */ /* 0x000fea0003800000 */
.L_x_18905:
        /* <DEDUP_REMOVED lines=12> */
.L_x_18910:
[----:B------:R-:W-:Y:S01]  /*66f0*/  IMAD.MOV.U32 R3, RZ, RZ, 0x7f ;  /* 0x0000007fff037424 */ /* 0x000fe200078e00ff */
[----:B------:R-:W-:-:S04]  /*6700*/  ISETP.GT.U32.AND P0, PT, R5, 0x7f800000, PT ;  /* 0x7f8000000500780c */ /* 0x000fc80003f04070 */
[----:B------:R-:W-:-:S05]  /*6710*/  SEL R3, R3, 0x7c, P0 ;  /* 0x0000007c03037807 */ /* 0x000fca0000000000 */
[----:B------:R2:W-:Y:S01]  /*6720*/  STG.E.U8 desc[UR36][R8.64], R3 ;  /* 0x0000000308007986 */ /* 0x0005e2000c101124 */
[----:B------:R-:W-:Y:S05]  /*6730*/  BRA `(.L_x_18883) ;  /* 0x00000000000c7947 */ /* 0x000fea0003800000 */
.L_x_18904:
[----:B------:R-:W0:Y:S02]  /*6740*/  I2F.S16 R0, R24 ;  /* 0x0000001800007306 */ /* 0x000e240000101400 */
[----:B0-----:R-:W-:-:S05]  /*6750*/  F2FP.BF16.F32.PACK_AB R0, RZ, R0 ;  /* 0x00000000ff00723e */ /* 0x001fca00000010ff */
[----:B------:R0:W-:Y:S02]  /*6760*/  STG.E.U16 desc[UR36][R8.64], R0 ;  /* 0x0000000008007986 */ /* 0x0001e4000c101524 */
.L_x_18883:
[----:B------:R-:W-:Y:S05]  /*6770*/  BSYNC.RECONVERGENT B6 ;  /* 0x0000000000067941 */ /* 0x000fea0003800200 */
.L_x_18877:
[----:B------:R-:W-:-:S07]  /*6780*/  VIADD R17, R17, 0x80 ;  /* 0x0000008011117836 */ /* 0x000fce0000000000 */
.L_x_18842:
[----:B------:R-:W-:Y:S05]  /*6790*/  BSYNC.RECONVERGENT B8 ;  /* 0x0000000000087941 */ /* 0x000fea0003800200 */
.L_x_18804:
        /* <DEDUP_REMOVED lines=21> */
.L_x_18914:
[----:B------:R-:W-:Y:S01]  /*68f0*/  STG.E.U8 desc[UR36][R2.64], R22 ;  /* 0x0000001602007986 */ /* 0x000fe2000c101124 */
[----:B------:R-:W-:Y:S05]  /*6900*/  EXIT ;  /* 0x000000000000794d */ /* 0x000fea0003800000 */
.L_x_18913:
        /* <DEDUP_REMOVED lines=9> */
.L_x_18917:
[----:B------:R-:W-:Y:S01]  /*69a0*/  STG.E desc[UR36][R2.64], R22 ;  /* 0x0000001602007986 */ /* 0x000fe2000c101924 */
[----:B------:R-:W-:Y:S05]  /*69b0*/  EXIT ;  /* 0x000000000000794d */ /* 0x000fea0003800000 */
.L_x_18916:
[----:B------:R-:W-:Y:S01]  /*69c0*/  STG.E.U16 desc[UR36][R2.64], R22 ;  /* 0x0000001602007986 */ /* 0x000fe2000c101524 */
[----:B------:R-:W-:Y:S05]  /*69d0*/  EXIT ;  /* 0x000000000000794d */ /* 0x000fea0003800000 */
.L_x_18912:
        /* <DEDUP_REMOVED lines=9> */
.L_x_18919:
[----:B------:R-:W0:Y:S02]  /*6a70*/  I2F.S16 R0, R22 ;  /* 0x0000001600007306 */ /* 0x000e240000101400 */
[----:B0-----:R-:W-:-:S05]  /*6a80*/  F2FP.F16.F32.PACK_AB R0, RZ, R0 ;  /* 0x00000000ff00723e */ /* 0x001fca00000000ff */
[----:B------:R-:W-:Y:S01]  /*6a90*/  STG.E.U16 desc[UR36][R2.64], R0 ;  /* 0x0000000002007986 */ /* 0x000fe2000c101524 */
[----:B------:R-:W-:Y:S05]  /*6aa0*/  EXIT ;  /* 0x000000000000794d */ /* 0x000fea0003800000 */
.L_x_18918:
        /* <DEDUP_REMOVED lines=10> */
.L_x_18921:
[----:B------:R-:W0:Y:S02]  /*6b50*/  I2F.S16 R22, R22 ;  /* 0x0000001600167306 */ /* 0x000e240000101400 */
[----:B0-----:R-:W-:-:S04]  /*6b60*/  F2FP.F16.F32.PACK_AB R5, RZ, R22 ;  /* 0x00000016ff05723e */ /* 0x001fc800000000ff */
[----:B------:R-:W-:-:S05]  /*6b70*/  PRMT R5, R5, 0x5410, RZ ;  /* 0x0000541005057816 */ /* 0x000fca00000000ff */
[----:B------:R-:W-:Y:S01]  /*6b80*/  STG.E desc[UR36][R2.64], R5 ;  /* 0x0000000502007986 */ /* 0x000fe2000c101924 */
[----:B------:R-:W-:Y:S05]  /*6b90*/  EXIT ;  /* 0x000000000000794d */ /* 0x000fea0003800000 */
.L_x_18920:
[----:B------:R-:W0:Y:S02]  /*6ba0*/  I2F.F64.S16 R22, R22 ;  /* 0x0000001600167312 */ /* 0x000e240000101c00 */
[----:B0-----:R-:W-:Y:S01]  /*6bb0*/  STG.E.64 desc[UR36][R2.64], R22 ;  /* 0x0000001602007986 */ /* 0x001fe2000c101b24 */
[----:B------:R-:W-:Y:S05]  /*6bc0*/  EXIT ;  /* 0x000000000000794d */ /* 0x000fea0003800000 */
.L_x_18911:
        /* <DEDUP_REMOVED lines=12> */
.L_x_18925:
        /* <DEDUP_REMOVED lines=17> */
.L_x_18927:
[----:B------:R-:W-:Y:S05]  /*6da0*/  BSYNC.RECONVERGENT B0 ;  /* 0x0000000000007941 */ /* 0x000fea0003800200 */
.L_x_18926:
[----:B------:R-:W-:Y:S01]  /*6db0*/  STG.E.U8 desc[UR36][R2.64], R0 ;  /* 0x0000000002007986 */ /* 0x000fe2000c101124 */
[----:B------:R-:W-:Y:S05]  /*6dc0*/  EXIT ;  /* 0x000000000000794d */ /* 0x000fea0003800000 */
.L_x_18924:
        /* <DEDUP_REMOVED lines=17> */
.L_x_18929:
[----:B------:R-:W-:Y:S05]  /*6ee0*/  BSYNC.RECONVERGENT B0 ;  /* 0x0000000000007941 */ /* 0x000fea0003800200 */
.L_x_18928:
[----:B------:R-:W-:Y:S01]  /*6ef0*/  STG.E.U8 desc[UR36][R2.64], R0 ;  /* 0x0000000002007986 */ /* 0x000fe2000c101124 */
[----:B------:R-:W-:Y:S05]  /*6f00*/  EXIT ;  /* 0x000000000000794d */ /* 0x000fea0003800000 */
.L_x_18923:
        /* <DEDUP_REMOVED lines=21> */
.L_x_18931:
[----:B------:R-:W-:-:S05]  /*7060*/  IMAD.MOV.U32 R23, RZ, RZ, RZ ;  /* 0x000000ffff177224 */ /* 0x000fca00078e00ff */
[----:B------:R-:W-:Y:S01]  /*7070*/  STG.E.64 desc[UR36][R2.64], R22 ;  /* 0x0000001602007986 */ /* 0x000fe2000c101b24 */
[----:B------:R-:W-:Y:S05]  /*7080*/  EXIT ;  /* 0x000000000000794d */ /* 0x000fea0003800000 */
.L_x_18930:
[----:B------:R-:W-:Y:S01]  /*7090*/  STG.E desc[UR36][R2.64], R22 ;  /* 0x0000001602007986 */ /* 0x000fe2000c101924 */
[----:B------:R-:W-:Y:S05]  /*70a0*/  EXIT ;  /* 0x000000000000794d */ /* 0x000fea0003800000 */
.L_x_18922:
        /* <DEDUP_REMOVED lines=8> */
.L_x_18933:
[----:B------:R-:W-:Y:S01]  /*7130*/  CS2R R6, SRZ ;  /* 0x0000000000067805 */ /* 0x000fe2000001ff00 */
[----:B------:R-:W0:Y:S04]  /*7140*/  I2F.F64.S16 R4, R22 ;  /* 0x0000001600047312 */ /* 0x000e280000101c00 */
[----:B0-----:R-:W-:Y:S01]  /*7150*/  STG.E.128 desc[UR36][R2.64], R4 ;  /* 0x0000000402007986 */ /* 0x001fe2000c101d24 */
[----:B------:R-:W-:Y:S05]  /*7160*/  EXIT ;  /* 0x000000000000794d */ /* 0x000fea0003800000 */
.L_x_18932:
[----:B------:R-:W-:-:S13]  /*7170*/  ISETP.NE.AND P0, PT, R0, 0xf, PT ;  /* 0x0000000f0000780c */ /* 0x000fda0003f05270 */
[----:B------:R-:W-:Y:S05]  /*7180*/  @!P0 BRA `(.L_x_18934) ;  /* 0x0000000000d48947 */ /* 0x000fea0003800000 */
[----:B------:R-:W-:-:S13]  /*7190*/  ISETP.NE.AND P0, PT, R0, 0x17, PT ;  /* 0x000000170000780c */ /* 0x000fda0003f05270 */
[----:B------:R-:W-:Y:S05]  /*71a0*/  @!P0 BRA `(.L_x_18935) ;  /* 0x0000000000848947 */ /* 0x000fea0003800000 */
[----:B------:R-:W-:-:S13]  /*71b0*/  ISETP.NE.AND P0, PT, R0, 0x18, PT ;  /* 0x000000180000780c */ /* 0x000fda0003f05270 */
[----:B------:R-:W-:Y:S05]  /*71c0*/  @!P0 BRA `(.L_x_18936) ;  /* 0x0000000000448947 */ /* 0x000fea0003800000 */
.L_x_18915:
        /* <DEDUP_REMOVED lines=16> */
.L_x_18937:
[----:B------:R-:W-:Y:S05]  /*72d0*/  EXIT ;  /* 0x000000000000794d */ /* 0x000fea0003800000 */
.L_x_18936:
        /* <DEDUP_REMOVED lines=11> */
.L_x_18939:
[----:B------:R-:W-:Y:S05]  /*7390*/  BSYNC.RECONVERGENT B0 ;  /* 0x0000000000007941 */ /* 0x000fea0003800200 */
.L_x_18938:
[----:B------:R-:W-:Y:S01]  /*73a0*/  STG.E.U8 desc[UR36][R2.64], R5 ;  /* 0x0000000502007986 */ /* 0x000fe2000c101124 */
[----:B------:R-:W-:Y:S05]  /*73b0*/  EXIT ;  /* 0x000000000000794d */ /* 0x000fea0003800000 */
.L_x_18935:
        /* <DEDUP_REMOVED lines=13> */
.L_x_18940:
[----:B------:R-:W-:Y:S01]  /*7490*/  IMAD.MOV.U32 R5, RZ, RZ, 0x7f ;  /* 0x0000007fff057424 */ /* 0x000fe200078e00ff */
[----:B------:R-:W-:-:S04]  /*74a0*/  ISETP.GT.U32.AND P0, PT, R7, 0x7f800000, PT ;  /* 0x7f8000000700780c */ /* 0x000fc80003f04070 */
[----:B------:R-:W-:-:S05]  /*74b0*/  SEL R5, R5, 0x7c, P0 ;  /* 0x0000007c05057807 */ /* 0x000fca0000000000 */
[----:B------:R-:W-:Y:S01]  /*74c0*/  STG.E.U8 desc[UR36][R2.64], R5 ;  /* 0x0000000502007986 */ /* 0x000fe2000c101124 */
[----:B------:R-:W-:Y:S05]  /*74d0*/  EXIT ;  /* 0x000000000000794d */ /* 0x000fea0003800000 */
.L_x_18934:
[----:B------:R-:W0:Y:S02]  /*74e0*/  I2F.S16 R0, R22 ;  /* 0x0000001600007306 */ /* 0x000e240000101400 */
[----:B0-----:R-:W-:-:S05]  /*74f0*/  F2FP.BF16.F32.PACK_AB R0, RZ, R0 ;  /* 0x00000000ff00723e */ /* 0x001fca00000010ff */
[----:B------:R-:W-:Y:S01]  /*7500*/  STG.E.U16 desc[UR36][R2.64], R0 ;  /* 0x0000000002007986 */ /* 0x000fe2000c101524 */
[----:B------:R-:W-:Y:S05]  /*7510*/  EXIT ;  /* 0x000000000000794d */ /* 0x000fea0003800000 */
.L_x_18941:
        /* <DEDUP_REMOVED lines=14> */
.L_x_42871:


//--------------------- .text._ZN2at6native18elementwise_kernelILi128ELi4EZNS0_22gpu_kernel_impl_nocastINS0_13AUnaryFunctorIffbZZZNS0_22logical_or_kernel_cudaERNS_14TensorIteratorEENKUlvE0_clEvENKUlvE5_clEvEUlffE_EEEEvRNS_18TensorIteratorBaseERKT_EUliE_EEviT1_ --------------------------
	.section	.text._ZN2at6native18elementwise_kernelILi128ELi4EZNS0_22gpu_kernel_impl_nocastINS0_13AUnaryFunctorIffbZZZNS0_22logical_or_kernel_cudaERNS_14TensorIteratorEENKUlvE0_clEvENKUlvE5_clEvEUlffE_EEEEvRNS_18TensorIteratorBaseERKT_EUliE_EEviT1_,"ax",@progbits
	.align	128
        .global         _ZN2at6native18elementwise_kernelILi128ELi4EZNS0_22gpu_kernel_impl_nocastINS0_13AUnaryFunctorIffbZZZNS0_22logical_or_kernel_cudaERNS_14TensorIteratorEENKUlvE0_clEvENKUlvE5_clEvEUlffE_EEEEvRNS_18TensorIteratorBaseERKT_EUliE_EEviT1_
        .type           _ZN2at6native18elementwise_kernelILi128ELi4EZNS0_22gpu_kernel_impl_nocastINS0_13AUnaryFunctorIffbZZZNS0_22logical_or_kernel_cudaERNS_14TensorIteratorEENKUlvE0_clEvENKUlvE5_clEvEUlffE_EEEEvRNS_18TensorIteratorBaseERKT_EUliE_EEviT1_,@function
        .size           _ZN2at6native18elementwise_kernelILi128ELi4EZNS0_22gpu_kernel_impl_nocastINS0_13AUnaryFunctorIffbZZZNS0_22logical_or_kernel_cudaERNS_14TensorIteratorEENKUlvE0_clEvENKUlvE5_clEvEUlffE_EEEEvRNS_18TensorIteratorBaseERKT_EUliE_EEviT1_,(.L_x_42872 - _ZN2at6native18elementwise_kernelILi128ELi4EZNS0_22gpu_kernel_impl_nocastINS0_13AUnaryFunctorIffbZZZNS0_22logical_or_kernel_cudaERNS_14TensorIteratorEENKUlvE0_clEvENKUlvE5_clEvEUlffE_EEEEvRNS_18TensorIteratorBaseERKT_EUliE_EEviT1_)
        .other          _ZN2at6native18elementwise_kernelILi128ELi4EZNS0_22gpu_kernel_impl_nocastINS0_13AUnaryFunctorIffbZZZNS0_22logical_or_kernel_cudaERNS_14TensorIteratorEENKUlvE0_clEvENKUlvE5_clEvEUlffE_EEEEvRNS_18TensorIteratorBaseERKT_EUliE_EEviT1_,@"STO_CUDA_ENTRY STV_DEFAULT"
_ZN2at6native18elementwise_kernelILi128ELi4EZNS0_22gpu_kernel_impl_nocastINS0_13AUnaryFunctorIffbZZZNS0_22logical_or_kernel_cudaERNS_14TensorIteratorEENKUlvE0_clEvENKUlvE5_clEvEUlffE_EEEEvRNS_18TensorIteratorBaseERKT_EUliE_EEviT1_:
.text._ZN2at6native18elementwise_kernelILi128ELi4EZNS0_22gpu_kernel_impl_nocastINS0_13AUnaryFunctorIffbZZZNS0_22logical_or_kernel_cudaERNS_14TensorIteratorEENKUlvE0_clEvENKUlvE5_clEvEUlffE_EEEEvRNS_18TensorIteratorBaseERKT_EUliE_EEviT1_:
        /* <DEDUP_REMOVED lines=37> */
.L_x_18945:
[----:B------:R-:W-:-:S13]  /*0250*/  ISETP.GE.AND P0, PT, R3, UR4, PT ;  /* 0x0000000403007c0c */ /* 0x000fda000bf06270 */
[----:B------:R-:W-:Y:S05]  /*0260*/  @P0 BREAK.RELIABLE B1 ;  /* 0x0000000000010942 */ /* 0x000fea0003800100 */
[----:B------:R-:W-:Y:S05]  /*0270*/  @P0 BRA `(.L_x_18946) ;  /* 0x00000000002c0947 */ /* 0x000fea0003800000 */
[----:B------:R-:W-:Y:S05]  /*0280*/  BSYNC.RELIABLE B1 ;  /* 0x0000000000017941 */ /* 0x000fea0003800100 */
.L_x_18944:
        /* <DEDUP_REMOVED lines=10> */
.L_x_18946:
[----:B------:R-:W-:Y:S05]  /*0330*/  BSYNC.RECONVERGENT B0 ;  /* 0x0000000000007941 */ /* 0x000fea0003800200 */
.L_x_18943:
        /* <DEDUP_REMOVED lines=13> */
.L_x_18942:
        /* <DEDUP_REMOVED lines=306> */
.L_x_18950:
        /* <DEDUP_REMOVED lines=314> */
.L_x_18952:
        /* <DEDUP_REMOVED lines=13> */
.L_x_18949:
[----:B------:R-:W-:-:S13]  /*2ba0*/  ISETP.GE.AND P0, PT, R3, UR4, PT ;  /* 0x0000000403007c0c */ /* 0x000fda000bf06270 */
[----:B------:R-:W-:Y:S05]  /*2bb0*/  @P0 BREAK.RELIABLE B1 ;  /* 0x0000000000010942 */ /* 0x000fea0003800100 */
[----:B------:R-:W-:Y:S05]  /*2bc0*/  @P0 BRA `(.L_x_18951) ;  /* 0x0000001000e00947 */ /* 0x000fea0003800000 */
[----:B------:R-:W-:Y:S05]  /*2bd0*/  BSYNC.RELIABLE B1 ;  /* 0x0000000000017941 */ /* 0x000fea0003800100 */
.L_x_18948:
        /* <DEDUP_REMOVED lines=298> */
.L_x_18953:
        /* <DEDUP_REMOVED lines=13> */
.L_x_18951:
[----:B------:R-:W-:Y:S05]  /*3f50*/  BSYNC.RECONVERGENT B0 ;  /* 0x0000000000007941 */ /* 0x000fea0003800200 */
.L_x_18947:
        /* <DEDUP_REMOVED lines=301> */
.L_x_18954:
        /* <DEDUP_REMOVED lines=13> */
.L_x_18955:
        /* <DEDUP_REMOVED lines=16> */
.L_x_42872:


//--------------------- .text._ZN2at6native27unrolled_elementwise_kernelINS0_13AUnaryFunctorIffbZZZNS0_22logical_or_kernel_cudaERNS_14TensorIteratorEENKUlvE0_clEvENKUlvE5_clEvEUlffE_EESt5arrayIPcLm2EELi4E23TrivialOffsetCalculatorILi1EjESD_NS0_6memory15LoadWithoutCastENSE_16StoreWithoutCastEEEviT_T0_T2_T3_T4_T5_ --------------------------
	.section	.text._ZN2at6native27unrolled_elementwise_kernelINS0_13AUnaryFunctorIffbZZZNS0_22logical_or_kernel_cudaERNS_14TensorIteratorEENKUlvE0_clEvENKUlvE5_clEvEUlffE_EESt5arrayIPcLm2EELi4E23TrivialOffsetCalculatorILi1EjESD_NS0_6memory15LoadWithoutCastENSE_16StoreWithoutCastEEEviT_T0_T2_T3_T4_T5_,"ax",@progbits
	.align	128
        .global         _ZN2at6native27unrolled_elementwise_kernelINS0_13AUnaryFunctorIffbZZZNS0_22logical_or_kernel_cudaERNS_14TensorIteratorEENKUlvE0_clEvENKUlvE5_clEvEUlffE_EESt5arrayIPcLm2EELi4E23TrivialOffsetCalculatorILi1EjESD_NS0_6memory15LoadWithoutCastENSE_16StoreWithoutCastEEEviT_T0_T2_T3_T4_T5_
        .type           _ZN2at6native27unrolled_elementwise_kernelINS0_13AUnaryFunctorIffbZZZNS0_22logical_or_kernel_cudaERNS_14TensorIteratorEENKUlvE0_clEvENKUlvE5_clEvEUlffE_EESt5arrayIPcLm2EELi4E23TrivialOffsetCalculatorILi1EjESD_NS0_6memory15LoadWithoutCastENSE_16StoreWithoutCastEEEviT_T0_T2_T3_T4_T5_,@function
        .size           _ZN2at6native27unrolled_elementwise_kernelINS0_13AUnaryFunctorIffbZZZNS0_22logical_or_kernel_cudaERNS_14TensorIteratorEENKUlvE0_clEvENKUlvE5_clEvEUlffE_EESt5arrayIPcLm2EELi4E23TrivialOffsetCalculatorILi1EjESD_NS0_6memory15LoadWithoutCastENSE_16StoreWithoutCastEEEviT_T0_T2_T3_T4_T5_,(.L_x_42873 - _ZN2at6native27unrolled_elementwise_kernelINS0_13AUnaryFunctorIffbZZZNS0_22logical_or_kernel_cudaERNS_14TensorIteratorEENKUlvE0_clEvENKUlvE5_clEvEUlffE_EESt5arrayIPcLm2EELi4E23TrivialOffsetCalculatorILi1EjESD_NS0_6memory15LoadWithoutCastENSE_16StoreWithoutCastEEEviT_T0_T2_T3_T4_T5_)
        .other          _ZN2at6native27unrolled_elementwise_kernelINS0_13AUnaryFunctorIffbZZZNS0_22logical_or_kernel_cudaERNS_14TensorIteratorEENKUlvE0_clEvENKUlvE5_clEvEUlffE_EESt5arrayIPcLm2EELi4E23TrivialOffsetCalculatorILi1EjESD_NS0_6memory15LoadWithoutCastENSE_16StoreWithoutCastEEEviT_T0_T2_T3_T4_T5_,@"STO_CUDA_ENTRY STV_DEFAULT"
_ZN2at6native27unrolled_elementwise_kernelINS0_13AUnaryFunctorIffbZZZNS0_22logical_or_kernel_cudaERNS_14TensorIteratorEENKUlvE0_clEvENKUlvE5_clEvEUlffE_EESt5arrayIPcLm2EELi4E23TrivialOffsetCalculatorILi1EjESD_NS0_6memory15LoadWithoutCastENSE_16StoreWithoutCastEEEviT_T0_T2_T3_T4_T5_:
.text._ZN2at6native27unrolled_elementwise_kernelINS0_13AUnaryFunctorIffbZZZNS0_22logical_or_kernel_cudaERNS_14TensorIteratorEENKUlvE0_clEvENKUlvE5_clEvEUlffE_EESt5arrayIPcLm2EELi4E23TrivialOffsetCalculatorILi1EjESD_NS0_6memory15LoadWithoutCastENSE_16StoreWithoutCastEEEviT_T0_T2_T3_T4_T5_:
        /* <DEDUP_REMOVED lines=63> */
.L_x_18958:
[----:B------:R-:W-:Y:S05]  /*03f0*/  BSYNC.RELIABLE B1 ;  /* 0x0000000000017941 */ /* 0x000fea0003800100 */
.L_x_18957:
[----:B------:R-:W-:-:S13]  /*0400*/  ISETP.GE.AND P0, PT, R3, R2, PT ;  /* 0x000000020300720c */ /* 0x000fda0003f06270 */
[----:B------:R-:W1:Y:S01]  /*0410*/  @!P0 LDC.64 R6, c[0x0][0x390] ;  /* 0x0000e400ff068b82 */ /* 0x000e620000000a00 */
[----:B0-----:R-:W-:Y:S02]  /*0420*/  @!P0 IMAD R5, R0, 0x200, R3 ;  /* 0x0000020000058824 */ /* 0x001fe400078e0203 */
[----:B------:R-:W-:-:S03]  /*0430*/  @!P0 VIADD R3, R3, 0x80 ;  /* 0x0000008003038836 */ /* 0x000fc60000000000 */
[----:B-1----:R-:W-:-:S05]  /*0440*/  @!P0 IADD3 R4, P1, PT, R5, R6, RZ ;  /* 0x0000000605048210 */ /* 0x002fca0007f3e0ff */
[----:B------:R-:W-:-:S05]  /*0450*/  @!P0 IMAD.X R5, RZ, RZ, R7, P1 ;  /* 0x000000ffff058224 */ /* 0x000fca00008e0607 */
[----:B------:R1:W-:Y:S03]  /*0460*/  @!P0 STG.E.U8 desc[UR4][R4.64], R11 ;  /* 0x0000000b04008986 */ /* 0x0003e6000c101104 */
.L_x_18959:
[----:B------:R-:W-:Y:S05]  /*0470*/  BSYNC.RECONVERGENT B0 ;  /* 0x0000000000007941 */ /* 0x000fea0003800200 */
.L_x_18956:
        /* <DEDUP_REMOVED lines=9> */
.L_x_18960:
        /* <DEDUP_REMOVED lines=15> */
.L_x_42873:


//--------------------- .text._ZN2at6native29vectorized_elementwise_kernelILi2ENS0_13AUnaryFunctorIffbZZZNS0_22logical_or_kernel_cudaERNS_14TensorIteratorEENKUlvE0_clEvENKUlvE5_clEvEUlffE_EESt5arrayIPcLm2EEEEviT0_T1_ --------------------------
	.section	.text._ZN2at6native29vectorized_elementwise_kernelILi2ENS0_13AUnaryFunctorIffbZZZNS0_22logical_or_kernel_cudaERNS_14TensorIteratorEENKUlvE0_clEvENKUlvE5_clEvEUlffE_EESt5arrayIPcLm2EEEEviT0_T1_,"ax",@progbits
	.align	128
        .global         _ZN2at6native29vectorized_elementwise_kernelILi2ENS0_13AUnaryFunctorIffbZZZNS0_22logical_or_kernel_cudaERNS_14TensorIteratorEENKUlvE0_clEvENKUlvE5_clEvEUlffE_EESt5arrayIPcLm2EEEEviT0_T1_
        .type           _ZN2at6native29vectorized_elementwise_kernelILi2ENS0_13AUnaryFunctorIffbZZZNS0_22logical_or_kernel_cudaERNS_14TensorIteratorEENKUlvE0_clEvENKUlvE5_clEvEUlffE_EESt5arrayIPcLm2EEEEviT0_T1_,@function
        .size           _ZN2at6native29vectorized_elementwise_kernelILi2ENS0_13AUnaryFunctorIffbZZZNS0_22logical_or_kernel_cudaERNS_14TensorIteratorEENKUlvE0_clEvENKUlvE5_clEvEUlffE_EESt5arrayIPcLm2EEEEviT0_T1_,(.L_x_42874 - _ZN2at6native29vectorized_elementwise_kernelILi2ENS0_13AUnaryFunctorIffbZZZNS0_22logical_or_kernel_cudaERNS_14TensorIteratorEENKUlvE0_clEvENKUlvE5_clEvEUlffE_EESt5arrayIPcLm2EEEEviT0_T1_)
        .other          _ZN2at6native29vectorized_elementwise_kernelILi2ENS0_13AUnaryFunctorIffbZZZNS0_22logical_or_kernel_cudaERNS_14TensorIteratorEENKUlvE0_clEvENKUlvE5_clEvEUlffE_EESt5arrayIPcLm2EEEEviT0_T1_,@"STO_CUDA_ENTRY STV_DEFAULT"
_ZN2at6native29vectorized_elementwise_kernelILi2ENS0_13AUnaryFunctorIffbZZZNS0_22logical_or_kernel_cudaERNS_14TensorIteratorEENKUlvE0_clEvENKUlvE5_clEvEUlffE_EESt5arrayIPcLm2EEEEviT0_T1_:
.text._ZN2at6native29vectorized_elementwise_kernelILi2ENS0_13AUnaryFunctorIffbZZZNS0_22logical_or_kernel_cudaERNS_14TensorIteratorEENKUlvE0_clEvENKUlvE5_clEvEUlffE_EESt5arrayIPcLm2EEEEviT0_T1_:
        /* <DEDUP_REMOVED lines=112> */
.L_x_18964:
        /* <DEDUP_REMOVED lines=8> */
.L_x_18965:
        /* <DEDUP_REMOVED lines=8> */
.L_x_18966:
        /* <DEDUP_REMOVED lines=8> */
.L_x_18967:
        /* <DEDUP_REMOVED lines=9> */
.L_x_18968:
[----:B------:R-:W-:Y:S05]  /*0910*/  BSYNC.RELIABLE B1 ;  /* 0x0000000000017941 */ /* 0x000fea0003800100 */
.L_x_18963:
[----:B------:R-:W-:-:S13]  /*0920*/  ISETP.GE.U32.AND P0, PT, R19, R17, PT ;  /* 0x000000111300720c */ /* 0x000fda0003f06070 */
[----:B012---:R-:W0:Y:S01]  /*0930*/  @!P0 LDC.64 R6, c[0x0][0x390] ;  /* 0x0000e400ff068b82 */ /* 0x007e220000000a00 */
[----:B------:R-:W-:Y:S02]  /*0940*/  @!P0 IMAD.IADD R5, R16, 0x1, R19 ;  /* 0x0000000110058824 */ /* 0x000fe400078e0213 */
[----:B------:R-:W-:-:S03]  /*0950*/  @!P0 VIADD R19, R19, 0x80 ;  /* 0x0000008013138836 */ /* 0x000fc60000000000 */
[----:B0-----:R-:W-:-:S05]  /*0960*/  @!P0 IADD3 R4, P1, PT, R5, R6, RZ ;  /* 0x0000000605048210 */ /* 0x001fca0007f3e0ff */
[----:B------:R-:W-:-:S05]  /*0970*/  @!P0 IMAD.X R5, RZ, RZ, R7, P1 ;  /* 0x000000ffff058224 */ /* 0x000fca00008e0607 */
[----:B------:R3:W-:Y:S03]  /*0980*/  @!P0 STG.E.U8 desc[UR4][R4.64], R3 ;  /* 0x0000000304008986 */ /* 0x0007e6000c101104 */
.L_x_18969:
[----:B------:R-:W-:Y:S05]  /*0990*/  BSYNC.RECONVERGENT B0 ;  /* 0x0000000000007941 */ /* 0x000fea0003800200 */
.L_x_18962:
        /* <DEDUP_REMOVED lines=9> */
.L_x_18961:
        /* <DEDUP_REMOVED lines=47> */
.L_x_18970:
        /* <DEDUP_REMOVED lines=14> */
.L_x_42874:


//--------------------- .text._ZN2at6native29vectorized_elementwise_kernelILi4ENS0_13AUnaryFunctorIffbZZZNS0_22logical_or_kernel_cudaERNS_14TensorIteratorEENKUlvE0_clEvENKUlvE5_clEvEUlffE_EESt5arrayIPcLm2EEEEviT0_T1_ --------------------------
	.section	.text._ZN2at6native29vectorized_elementwise_kernelILi4ENS0_13AUnaryFunctorIffbZZZNS0_22logical_or_kernel_cudaERNS_14TensorIteratorEENKUlvE0_clEvENKUlvE5_clEvEUlffE_EESt5arrayIPcLm2EEEEviT0_T1_,"ax",@progbits
	.align	128
        .global         _ZN2at6native29vectorized_elementwise_kernelILi4ENS0_13AUnaryFunctorIffbZZZNS0_22logical_or_kernel_cudaERNS_14TensorIteratorEENKUlvE0_clEvENKUlvE5_clEvEUlffE_EESt5arrayIPcLm2EEEEviT0_T1_
        .type           _ZN2at6native29vectorized_elementwise_kernelILi4ENS0_13AUnaryFunctorIffbZZZNS0_22logical_or_kernel_cudaERNS_14TensorIteratorEENKUlvE0_clEvENKUlvE5_clEvEUlffE_EESt5arrayIPcLm2EEEEviT0_T1_,@function
        .size           _ZN2at6native29vectorized_elementwise_kernelILi4ENS0_13AUnaryFunctorIffbZZZNS0_22logical_or_kernel_cudaERNS_14TensorIteratorEENKUlvE0_clEvENKUlvE5_clEvEUlffE_EESt5arrayIPcLm2EEEEviT0_T1_,(.L_x_42875 - _ZN2at6native29vectorized_elementwise_kernelILi4ENS0_13AUnaryFunctorIffbZZZNS0_22logical_or_kernel_cudaERNS_14TensorIteratorEENKUlvE0_clEvENKUlvE5_clEvEUlffE_EESt5arrayIPcLm2EEEEviT0_T1_)
        .other          _ZN2at6native29vectorized_elementwise_kernelILi4ENS0_13AUnaryFunctorIffbZZZNS0_22logical_or_kernel_cudaERNS_14TensorIteratorEENKUlvE0_clEvENKUlvE5_clEvEUlffE_EESt5arrayIPcLm2EEEEviT0_T1_,@"STO_CUDA_ENTRY STV_DEFAULT"
_ZN2at6native29vectorized_elementwise_kernelILi4ENS0_13AUnaryFunctorIffbZZZNS0_22logical_or_kernel_cudaERNS_14TensorIteratorEENKUlvE0_clEvENKUlvE5_clEvEUlffE_EESt5arrayIPcLm2EEEEviT0_T1_:
.text._ZN2at6native29vectorized_elementwise_kernelILi4ENS0_13AUnaryFunctorIffbZZZNS0_22logical_or_kernel_cudaERNS_14TensorIteratorEENKUlvE0_clEvENKUlvE5_clEvEUlffE_EESt5arrayIPcLm2EEEEviT0_T1_:
        /* <DEDUP_REMOVED lines=112> */
.L_x_18974:
        /* <DEDUP_REMOVED lines=8> */
.L_x_18975:
        /* <DEDUP_REMOVED lines=8> */
.L_x_18976:
        /* <DEDUP_REMOVED lines=8> */
.L_x_18977:
        /* <DEDUP_REMOVED lines=9> */
.L_x_18978:
[----:B------:R-:W-:Y:S05]  /*0910*/  BSYNC.RELIABLE B1 ;  /* 0x0000000000017941 */ /* 0x000fea0003800100 */
.L_x_18973:
[----:B------:R-:W-:-:S13]  /*0920*/  ISETP.GE.U32.AND P0, PT, R19, R17, PT ;  /* 0x000000111300720c */ /* 0x000fda0003f06070 */
[----:B012---:R-:W0:Y:S01]  /*0930*/  @!P0 LDC.64 R6, c[0x0][0x390] ;  /* 0x0000e400ff068b82 */ /* 0x007e220000000a00 */
[----:B------:R-:W-:Y:S02]  /*0940*/  @!P0 IMAD.IADD R5, R16, 0x1, R19 ;  /* 0x0000000110058824 */ /* 0x000fe400078e0213 */
[----:B------:R-:W-:-:S03]  /*0950*/  @!P0 VIADD R19, R19, 0x80 ;  /* 0x0000008013138836 */ /* 0x000fc60000000000 */
[----:B0-----:R-:W-:-:S05]  /*0960*/  @!P0 IADD3 R4, P1, PT, R5, R6, RZ ;  /* 0x0000000605048210 */ /* 0x001fca0007f3e0ff */
[----:B------:R-:W-:-:S05]  /*0970*/  @!P0 IMAD.X R5, RZ, RZ, R7, P1 ;  /* 0x000000ffff058224 */ /* 0x000fca00008e0607 */
[----:B------:R3:W-:Y:S03]  /*0980*/  @!P0 STG.E.U8 desc[UR4][R4.64], R3 ;  /* 0x0000000304008986 */ /* 0x0007e6000c101104 */
.L_x_18979:
[----:B------:R-:W-:Y:S05]  /*0990*/  BSYNC.RECONVERGENT B0 ;  /* 0x0000000000007941 */ /* 0x000fea0003800200 */
.L_x_18972:
        /* <DEDUP_REMOVED lines=9> */
.L_x_18971:
        /* <DEDUP_REMOVED lines=45> */
.L_x_18980:
        /* <DEDUP_REMOVED lines=16> */
.L_x_42875:


//--------------------- .text._ZN2at6native29vectorized_elementwise_kernelILi8ENS0_13AUnaryFunctorIffbZZZNS0_22logical_or_kernel_cudaERNS_14TensorIteratorEENKUlvE0_clEvENKUlvE5_clEvEUlffE_EESt5arrayIPcLm2EEEEviT0_T1_ --------------------------
	.section	.text._ZN2at6native29vectorized_elementwise_kernelILi8ENS0_13AUnaryFunctorIffbZZZNS0_22logical_or_kernel_cudaERNS_14TensorIteratorEENKUlvE0_clEvENKUlvE5_clEvEUlffE_EESt5arrayIPcLm2EEEEviT0_T1_,"ax",@progbits
	.align	128
        .global         _ZN2at6native29vectorized_elementwise_kernelILi8ENS0_13AUnaryFunctorIffbZZZNS0_22logical_or_kernel_cudaERNS_14TensorIteratorEENKUlvE0_clEvENKUlvE5_clEvEUlffE_EESt5arrayIPcLm2EEEEviT0_T1_
        .type           _ZN2at6native29vectorized_elementwise_kernelILi8ENS0_13AUnaryFunctorIffbZZZNS0_22logical_or_kernel_cudaERNS_14TensorIteratorEENKUlvE0_clEvENKUlvE5_clEvEUlffE_EESt5arrayIPcLm2EEEEviT0_T1_,@function
        .size           _ZN2at6native29vectorized_elementwise_kernelILi8ENS0_13AUnaryFunctorIffbZZZNS0_22logical_or_kernel_cudaERNS_14TensorIteratorEENKUlvE0_clEvENKUlvE5_clEvEUlffE_EESt5arrayIPcLm2EEEEviT0_T1_,(.L_x_42876 - _ZN2at6native29vectorized_elementwise_kernelILi8ENS0_13AUnaryFunctorIffbZZZNS0_22logical_or_kernel_cudaERNS_14TensorIteratorEENKUlvE0_clEvENKUlvE5_clEvEUlffE_EESt5arrayIPcLm2EEEEviT0_T1_)
        .other          _ZN2at6native29vectorized_elementwise_kernelILi8ENS0_13AUnaryFunctorIffbZZZNS0_22logical_or_kernel_cudaERNS_14TensorIteratorEENKUlvE0_clEvENKUlvE5_clEvEUlffE_EESt5arrayIPcLm2EEEEviT0_T1_,@"STO_CUDA_ENTRY STV_DEFAULT"
_ZN2at6native29vectorized_elementwise_kernelILi8ENS0_13AUnaryFunctorIffbZZZNS0_22logical_or_kernel_cudaERNS_14TensorIteratorEENKUlvE0_clEvENKUlvE5_clEvEUlffE_EESt5arrayIPcLm2EEEEviT0_T1_:
.text._ZN2at6native29vectorized_elementwise_kernelILi8ENS0_13AUnaryFunctorIffbZZZNS0_22logical_or_kernel_cudaERNS_14TensorIteratorEENKUlvE0_clEvENKUlvE5_clEvEUlffE_EESt5arrayIPcLm2EEEEviT0_T1_:
[----:B------:R-:W-:Y:S01]  /*0000*/  LDC R1, c[0x0][0x37c] ;  /* 0x0000df00ff017b82 */ /* 0x000fe20000000800 */
[----:B------:R-:W-:Y:S05]  /*0010*/  EXIT ;  /* 0x000000000000794d */ /* 0x000fea0003800000 */
.L_x_18981:
        /* <DEDUP_REMOVED lines=14> */
.L_x_42876:


//--------------------- .text._ZN2at6native18elementwise_kernelILi128ELi4EZNS0_15gpu_kernel_implINS0_13BinaryFunctorIffbZZZNS0_22logical_or_kernel_cudaERNS_14TensorIteratorEENKUlvE0_clEvENKUlvE5_clEvEUlffE_EEEEvRNS_18TensorIteratorBaseERKT_EUliE_EEviT1_ --------------------------
	.section	.text._ZN2at6native18elementwise_kernelILi128ELi4EZNS0_15gpu_kernel_implINS0_13BinaryFunctorIffbZZZNS0_22logical_or_kernel_cudaERNS_14TensorIteratorEENKUlvE0_clEvENKUlvE5_clEvEUlffE_EEEEvRNS_18TensorIteratorBaseERKT_EUliE_EEviT1_,"ax",@progbits
	.align	128
        .global         _ZN2at6native18elementwise_kernelILi128ELi4EZNS0_15gpu_kernel_implINS0_13BinaryFunctorIffbZZZNS0_22logical_or_kernel_cudaERNS_14TensorIteratorEENKUlvE0_clEvENKUlvE5_clEvEUlffE_EEEEvRNS_18TensorIteratorBaseERKT_EUliE_EEviT1_
        .type           _ZN2at6native18elementwise_kernelILi128ELi4EZNS0_15gpu_kernel_implINS0_13BinaryFunctorIffbZZZNS0_22logical_or_kernel_cudaERNS_14TensorIteratorEENKUlvE0_clEvENKUlvE5_clEvEUlffE_EEEEvRNS_18TensorIteratorBaseERKT_EUliE_EEviT1_,@function
        .size           _ZN2at6native18elementwise_kernelILi128ELi4EZNS0_15gpu_kernel_implINS0_13BinaryFunctorIffbZZZNS0_22logical_or_kernel_cudaERNS_14TensorIteratorEENKUlvE0_clEvENKUlvE5_clEvEUlffE_EEEEvRNS_18TensorIteratorBaseERKT_EUliE_EEviT1_,(.L_x_42877 - _ZN2at6native18elementwise_kernelILi128ELi4EZNS0_15gpu_kernel_implINS0_13BinaryFunctorIffbZZZNS0_22logical_or_kernel_cudaERNS_14TensorIteratorEENKUlvE0_clEvENKUlvE5_clEvEUlffE_EEEEvRNS_18TensorIteratorBaseERKT_EUliE_EEviT1_)
        .other          _ZN2at6native18elementwise_kernelILi128ELi4EZNS0_15gpu_kernel_implINS0_13BinaryFunctorIffbZZZNS0_22logical_or_kernel_cudaERNS_14TensorIteratorEENKUlvE0_clEvENKUlvE5_clEvEUlffE_EEEEvRNS_18TensorIteratorBaseERKT_EUliE_EEviT1_,@"STO_CUDA_ENTRY STV_DEFAULT"
_ZN2at6native18elementwise_kernelILi128ELi4EZNS0_15gpu_kernel_implINS0_13BinaryFunctorIffbZZZNS0_22logical_or_kernel_cudaERNS_14TensorIteratorEENKUlvE0_clEvENKUlvE5_clEvEUlffE_EEEEvRNS_18TensorIteratorBaseERKT_EUliE_EEviT1_:
.text._ZN2at6native18elementwise_kernelILi128ELi4EZNS0_15gpu_kernel_implINS0_13BinaryFunctorIffbZZZNS0_22logical_or_kernel_cudaERNS_14TensorIteratorEENKUlvE0_clEvENKUlvE5_clEvEUlffE_EEEEvRNS_18TensorIteratorBaseERKT_EUliE_EEviT1_:
        /* <DEDUP_REMOVED lines=371> */
.L_x_18984:
        /* <DEDUP_REMOVED lines=18> */
.L_x_18989:
[----:B------:R-:W2:Y:S02]  /*1850*/  LDG.E.U8 R2, desc[UR36][R2.64] ;  /* 0x0000002402027981 */ /* 0x000ea4000c1e1100 */
[----:B--2---:R-:W-:Y:S01]  /*1860*/  I2FP.F32.U32 R19, R2 ;  /* 0x0000000200137245 */ /* 0x004fe20000201000 */
[----:B------:R-:W-:Y:S06]  /*1870*/  BRA `(.L_x_18991) ;  /* 0x0000000c00447947 */ /* 0x000fec0003800000 */
.L_x_18988:
        /* <DEDUP_REMOVED lines=9> */
.L_x_18993:
[----:B------:R-:W2:Y:S02]  /*1910*/  LDG.E R2, desc[UR36][R2.64] ;  /* 0x0000002402027981 */ /* 0x000ea4000c1e1900 */
[----:B--2---:R-:W-:Y:S01]  /*1920*/  I2FP.F32.S32 R19, R2 ;  /* 0x0000000200137245 */ /* 0x004fe20000201400 */
[----:B------:R-:W-:Y:S06]  /*1930*/  BRA `(.L_x_18991) ;  /* 0x0000000c00147947 */ /* 0x000fec0003800000 */
.L_x_18992:
[----:B------:R-:W2:Y:S02]  /*1940*/  LDG.E.U16 R2, desc[UR36][R2.64] ;  /* 0x0000002402027981 */ /* 0x000ea4000c1e1500 */
[----:B--2---:R2:W3:Y:S01]  /*1950*/  I2F.S16 R19, R2 ;  /* 0x0000000200137306 */ /* 0x0044e20000101400 */
[----:B------:R-:W-:Y:S05]  /*1960*/  BRA `(.L_x_18991) ;  /* 0x0000000c00087947 */ /* 0x000fea0003800000 */
.L_x_18987:
        /* <DEDUP_REMOVED lines=8> */
.L_x_18995:
[----:B------:R-:W2:Y:S02]  /*19f0*/  LDG.E.U16 R2, desc[UR36][R2.64] ;  /* 0x0000002402027981 */ /* 0x000ea4000c1e1500 */
[----:B--2---:R-:W-:Y:S01]  /*1a00*/  HADD2.F32 R19, -RZ, R2.H0_H0 ;  /* 0x20000002ff137230 */ /* 0x004fe20000004100 */
[----:B------:R-:W-:Y:S06]  /*1a10*/  BRA `(.L_x_18991) ;  /* 0x0000000800dc7947 */ /* 0x000fec0003800000 */
.L_x_18994:
        /* <DEDUP_REMOVED lines=8> */
.L_x_18997:
[----:B------:R-:W2:Y:S02]  /*1aa0*/  LDG.E.U16 R2, desc[UR36][R2.64] ;  /* 0x0000002402027981 */ /* 0x000ea4000c1e1500 */
[----:B--2---:R-:W-:Y:S01]  /*1ab0*/  HADD2.F32 R19, -RZ, R2.H0_H0 ;  /* 0x20000002ff137230 */ /* 0x004fe20000004100 */
[----:B------:R-:W-:Y:S06]  /*1ac0*/  BRA `(.L_x_18991) ;  /* 0x0000000800b07947 */ /* 0x000fec0003800000 */
.L_x_18996:
        /* <DEDUP_REMOVED lines=11> */
.L_x_18986:
        /* <DEDUP_REMOVED lines=12> */
.L_x_19000:
        /* <DEDUP_REMOVED lines=11> */
.L_x_18999:
        /* <DEDUP_REMOVED lines=25> */
.L_x_19002:
        /* <DEDUP_REMOVED lines=12> */
.L_x_19001:
[----:B------:R-:W2:Y:S02]  /*1f40*/  LDG.E.U16 R2, desc[UR36][R2.64] ;  /* 0x0000002402027981 */ /* 0x000ea4000c1e1500 */
[----:B--2---:R-:W-:Y:S01]  /*1f50*/  IMAD.U32 R19, R2, 0x10000, RZ ;  /* 0x0001000002137824 */ /* 0x004fe200078e00ff */
[----:B------:R-:W-:Y:S06]  /*1f60*/  BRA `(.L_x_18991) ;  /* 0x0000000400887947 */ /* 0x000fec0003800000 */
.L_x_18998:
        /* <DEDUP_REMOVED lines=11> */
.L_x_19005:
        /* <DEDUP_REMOVED lines=20> */
.L_x_19007:
[----:B------:R-:W-:Y:S05]  /*2160*/  BSYNC.RECONVERGENT B0 ;  /* 0x0000000000007941 */ /* 0x000fea0003800200 */
.L_x_19006:
[----:B------:R-:W-:Y:S02]  /*2170*/  SHF.L.U32 R0, R0, 0x14, RZ ;  /* 0x0000001400007819 */ /* 0x000fe400000006ff */
[----:B------:R-:W-:-:S04]  /*2180*/  LEA R2, R2, 0x3b800000, 0x17 ;  /* 0x3b80000002027811 */ /* 0x000fc800078eb8ff */
[----:B------:R-:W-:Y:S01]  /*2190*/  LOP3.LUT R19, R2, R0, R19, 0xfe, !PT ;  /* 0x0000000002137212 */ /* 0x000fe200078efe13 */
[----:B------:R-:W-:Y:S06]  /*21a0*/  BRA `(.L_x_18991) ;  /* 0x0000000000f87947 */ /* 0x000fec0003800000 */
.L_x_19004:
        /* <DEDUP_REMOVED lines=20> */
.L_x_19009:
[----:B------:R-:W-:Y:S05]  /*22f0*/  BSYNC.RECONVERGENT B0 ;  /* 0x0000000000007941 */ /* 0x000fea0003800200 */
.L_x_19008:
[----:B------:R-:W-:Y:S01]  /*2300*/  IMAD.SHL.U32 R0, R0, 0x200000, RZ ;  /* 0x0020000000007824 */ /* 0x000fe200078e00ff */
[----:B------:R-:W-:-:S04]  /*2310*/  LEA R2, R2, 0x37800000, 0x17 ;  /* 0x3780000002027811 */ /* 0x000fc800078eb8ff */
[----:B------:R-:W-:Y:S01]  /*2320*/  LOP3.LUT R19, R2, R0, R19, 0xfe, !PT ;  /* 0x0000000002137212 */ /* 0x000fe200078efe13 */
[----:B------:R-:W-:Y:S06]  /*2330*/  BRA `(.L_x_18991) ;  /* 0x0000000000947947 */ /* 0x000fec0003800000 */
.L_x_19003:
[----:B------:R-:W-:-:S09]  /*2340*/  UISETP.NE.AND UP0, UPT, UR4, 0x1c, UPT ;  /* 0x0000001c0400788c */ /* 0x000fd2000bf05270 */
[----:B------:R-:W-:Y:S05]  /*2350*/  BRA.U !UP0, `(.L_x_19010) ;  /* 0x0000000108847547 */ /* 0x000fea000b800000 */
[----:B------:R-:W-:-:S09]  /*2360*/  UISETP.NE.AND UP0, UPT, UR4, 0x1d, UPT ;  /* 0x0000001d0400788c */ /* 0x000fd2000bf05270 */
[----:B------:R-:W-:Y:S05]  /*2370*/  BRA.U !UP0, `(.L_x_19011) ;  /* 0x0000000108707547 */ /* 0x000fea000b800000 */
[----:B------:R-:W-:-:S09]  /*2380*/  UISETP.NE.AND UP0, UPT, UR4, 0x2c, UPT ;  /* 0x0000002c0400788c */ /* 0x000fd2000bf05270 */
[----:B------:R-:W-:Y:S05]  /*2390*/  BRA.U !UP0, `(.L_x_19012) ;  /* 0x0000000108487547 */ /* 0x000fea000b800000 */
.L_x_18990:
        /* <DEDUP_REMOVED lines=16> */
.L_x_19013:
[----:B------:R-:W-:Y:S01]  /*24a0*/  MOV R19, RZ ;  /* 0x000000ff00137202 */ /* 0x000fe20000000f00 */
[----:B------:R-:W-:Y:S06]  /*24b0*/  BRA `(.L_x_18991) ;  /* 0x0000000000347947 */ /* 0x000fec0003800000 */
.L_x_19012:
        /* <DEDUP_REMOVED lines=8> */
.L_x_19011:
[----:B------:R-:W2:Y:S02]  /*2540*/  LDG.E.64 R2, desc[UR36][R2.64] ;  /* 0x0000002402027981 */ /* 0x000ea4000c1e1b00 */
[----:B--2---:R0:W1:Y:S02]  /*2550*/  I2F.U64 R19, R2 ;  /* 0x0000000200137312 */ /* 0x0040640000301000 */
[----:B01----:R-:W-:Y:S05]  /*2560*/  BRA `(.L_x_18991) ;  /* 0x0000000000087947 */ /* 0x003fea0003800000 */
.L_x_19010:
[----:B------:R-:W2:Y:S02]  /*2570*/  LDG.E R2, desc[UR36][R2.64] ;  /* 0x0000002402027981 */ /* 0x000ea4000c1e1900 */
[----:B--2---:R-:W-:-:S07]  /*2580*/  I2FP.F32.U32 R19, R2 ;  /* 0x0000000200137245 */ /* 0x004fce0000201000 */
.L_x_18991:
[----:B------:R-:W-:Y:S05]  /*2590*/  BSYNC.RECONVERGENT B6 ;  /* 0x0000000000067941 */ /* 0x000fea0003800200 */
.L_x_18985:
        /* <DEDUP_REMOVED lines=18> */
.L_x_19018:
[----:B------:R-:W2:Y:S02]  /*26c0*/  LDG.E.U8 R0, desc[UR36][R2.64] ;  /* 0x0000002402007981 */ /* 0x000ea4000c1e1100 */
[----:B--2---:R-:W-:Y:S01]  /*26d0*/  I2FP.F32.U32 R0, R0 ;  /* 0x0000000000007245 */ /* 0x004fe20000201000 */
[----:B------:R-:W-:Y:S06]  /*26e0*/  BRA `(.L_x_19020) ;  /* 0x0000000c00447947 */ /* 0x000fec0003800000 */
.L_x_19017:
        /* <DEDUP_REMOVED lines=9> */
.L_x_19022:
[----:B------:R-:W2:Y:S02]  /*2780*/  LDG.E R0, desc[UR36][R2.64] ;  /* 0x0000002402007981 */ /* 0x000ea4000c1e1900 */
[----:B--2---:R-:W-:Y:S01]  /*2790*/  I2FP.F32.S32 R0, R0 ;  /* 0x0000000000007245 */ /* 0x004fe20000201400 */
[----:B------:R-:W-:Y:S06]  /*27a0*/  BRA `(.L_x_19020) ;  /* 0x0000000c00147947 */ /* 0x000fec0003800000 */
.L_x_19021:
[----:B------:R-:W2:Y:S02]  /*27b0*/  LDG.E.U16 R0, desc[UR36][R2.64] ;  /* 0x0000002402007981 */ /* 0x000ea4000c1e1500 */
[----:B--2---:R-:W2:Y:S01]  /*27c0*/  I2F.S16 R0, R0 ;  /* 0x0000000000007306 */ /* 0x004ea20000101400 */
[----:B------:R-:W-:Y:S05]  /*27d0*/  BRA `(.L_x_19020) ;  /* 0x0000000c00087947 */ /* 0x000fea0003800000 */
.L_x_19016:
        /* <DEDUP_REMOVED lines=8> */
.L_x_19024:
[----:B------:R-:W2:Y:S02]  /*2860*/  LDG.E.U16 R0, desc[UR36][R2.64] ;  /* 0x0000002402007981 */ /* 0x000ea4000c1e1500 */
[----:B--2---:R-:W-:Y:S01]  /*2870*/  HADD2.F32 R0, -RZ, R0.H0_H0 ;  /* 0x20000000ff007230 */ /* 0x004fe20000004100 */
[----:B------:R-:W-:Y:S06]  /*2880*/  BRA `(.L_x_19020) ;  /* 0x0000000800dc7947 */ /* 0x000fec0003800000 */
.L_x_19023:
        /* <DEDUP_REMOVED lines=8> */
.L_x_19026:
[----:B------:R-:W2:Y:S02]  /*2910*/  LDG.E.U16 R0, desc[UR36][R2.64] ;  /* 0x0000002402007981 */ /* 0x000ea4000c1e1500 */
[----:B--2---:R-:W-:Y:S01]  /*2920*/  HADD2.F32 R0, -RZ, R0.H0_H0 ;  /* 0x20000000ff007230 */ /* 0x004fe20000004100 */
[----:B------:R-:W-:Y:S06]  /*2930*/  BRA `(.L_x_19020) ;  /* 0x0000000800b07947 */ /* 0x000fec0003800000 */
.L_x_19025:
        /* <DEDUP_REMOVED lines=11> */
.L_x_19015:
        /* <DEDUP_REMOVED lines=12> */
.L_x_19029:
        /* <DEDUP_REMOVED lines=11> */
.L_x_19028:
        /* <DEDUP_REMOVED lines=25> */
.L_x_19031:
        /* <DEDUP_REMOVED lines=12> */
.L_x_19030:
[----:B------:R-:W2:Y:S02]  /*2db0*/  LDG.E.U16 R0, desc[UR36][R2.64] ;  /* 0x0000002402007981 */ /* 0x000ea4000c1e1500 */
[----:B--2---:R-:W-:Y:S01]  /*2dc0*/  IMAD.U32 R0, R0, 0x10000, RZ ;  /* 0x0001000000007824 */ /* 0x004fe200078e00ff */
[----:B------:R-:W-:Y:S06]  /*2dd0*/  BRA `(.L_x_19020) ;  /* 0x0000000400887947 */ /* 0x000fec0003800000 */
.L_x_19027:
        /* <DEDUP_REMOVED lines=11> */
.L_x_19034:
        /* <DEDUP_REMOVED lines=20> */
.L_x_19036:
[----:B------:R-:W-:Y:S05]  /*2fd0*/  BSYNC.RECONVERGENT B0 ;  /* 0x0000000000007941 */ /* 0x000fea0003800200 */
.L_x_19035:
[----:B------:R-:W-:Y:S01]  /*2fe0*/  IMAD.SHL.U32 R0, R0, 0x100000, RZ ;  /* 0x0010000000007824 */ /* 0x000fe200078e00ff */
[----:B------:R-:W-:-:S04]  /*2ff0*/  LEA R2, R2, 0x3b800000, 0x17 ;  /* 0x3b80000002027811 */ /* 0x000fc800078eb8ff */
[----:B------:R-:W-:Y:S01]  /*3000*/  LOP3.LUT R0, R2, R0, R7, 0xfe, !PT ;  /* 0x0000000002007212 */ /* 0x000fe200078efe07 */
[----:B------:R-:W-:Y:S06]  /*3010*/  BRA `(.L_x_19020) ;  /* 0x0000000000f87947 */ /* 0x000fec0003800000 */
.L_x_19033:
        /* <DEDUP_REMOVED lines=20> */
.L_x_19038:
[----:B------:R-:W-:Y:S05]  /*3160*/  BSYNC.RECONVERGENT B0 ;  /* 0x0000000000007941 */ /* 0x000fea0003800200 */
.L_x_19037:
[----:B------:R-:W-:Y:S02]  /*3170*/  SHF.L.U32 R0, R0, 0x15, RZ ;  /* 0x0000001500007819 */ /* 0x000fe400000006ff */
[----:B------:R-:W-:-:S04]  /*3180*/  LEA R2, R2, 0x37800000, 0x17 ;  /* 0x3780000002027811 */ /* 0x000fc800078eb8ff */
[----:B------:R-:W-:Y:S01]  /*3190*/  LOP3.LUT R0, R2, R0, R7, 0xfe, !PT ;  /* 0x0000000002007212 */ /* 0x000fe200078efe07 */
[----:B------:R-:W-:Y:S06]  /*31a0*/  BRA `(.L_x_19020) ;  /* 0x0000000000947947 */ /* 0x000fec0003800000 */
.L_x_19032:
[----:B------:R-:W-:-:S09]  /*31b0*/  UISETP.NE.AND UP0, UPT, UR4, 0x1c, UPT ;  /* 0x0000001c0400788c */ /* 0x000fd2000bf05270 */
[----:B------:R-:W-:Y:S05]  /*31c0*/  BRA.U !UP0, `(.L_x_19039) ;  /* 0x0000000108847547 */ /* 0x000fea000b800000 */
[----:B------:R-:W-:-:S09]  /*31d0*/  UISETP.NE.AND UP0, UPT, UR4, 0x1d, UPT ;  /* 0x0000001d0400788c */ /* 0x000fd2000bf05270 */
[----:B------:R-:W-:Y:S05]  /*31e0*/  BRA.U !UP0, `(.L_x_19040) ;  /* 0x0000000108707547 */ /* 0x000fea000b800000 */
[----:B------:R-:W-:-:S09]  /*31f0*/  UISETP.NE.AND UP0, UPT, UR4, 0x2c, UPT ;  /* 0x0000002c0400788c */ /* 0x000fd2000bf05270 */
[----:B------:R-:W-:Y:S05]  /*3200*/  BRA.U !UP0, `(.L_x_19041) ;  /* 0x0000000108487547 */ /* 0x000fea000b800000 */
.L_x_19019:
        /* <DEDUP_REMOVED lines=16> */
.L_x_19042:
[----:B------:R-:W-:Y:S01]  /*3310*/  IMAD.MOV.U32 R0, RZ, RZ, RZ ;  /* 0x000000ffff007224 */ /* 0x000fe200078e00ff */
[----:B------:R-:W-:Y:S06]  /*3320*/  BRA `(.L_x_19020) ;  /* 0x0000000000347947 */ /* 0x000fec0003800000 */
.L_x_19041:
        /* <DEDUP_REMOVED lines=8> */
.L_x_19040:
[----:B------:R-:W2:Y:S02]  /*33b0*/  LDG.E.64 R2, desc[UR36][R2.64] ;  /* 0x0000002402027981 */ /* 0x000ea4000c1e1b00 */
[----:B--2---:R0:W1:Y:S02]  /*33c0*/  I2F.U64 R0, R2 ;  /* 0x0000000200007312 */ /* 0x0040640000301000 */
[----:B01----:R-:W-:Y:S05]  /*33d0*/  BRA `(.L_x_19020) ;  /* 0x0000000000087947 */ /* 0x003fea0003800000 */
.L_x_19039:
[----:B------:R-:W2:Y:S02]  /*33e0*/  LDG.E R0, desc[UR36][R2.64] ;  /* 0x0000002402007981 */ /* 0x000ea4000c1e1900 */
[----:B--2---:R-:W-:-:S07]  /*33f0*/  I2FP.F32.U32 R0, R0 ;  /* 0x0000000000007245 */ /* 0x004fce0000201000 */
.L_x_19020:
[----:B------:R-:W-:Y:S05]  /*3400*/  BSYNC.RECONVERGENT B6 ;  /* 0x0000000000067941 */ /* 0x000fea0003800200 */
.L_x_19014:
        /* <DEDUP_REMOVED lines=21> */
.L_x_19047:
[----:B------:R0:W-:Y:S01]  /*3560*/  STG.E.U8 desc[UR36][R2.64], R4 ;  /* 0x0000000402007986 */ /* 0x0001e2000c101124 */
[----:B------:R-:W-:Y:S05]  /*3570*/  BRA `(.L_x_19049) ;  /* 0x0000000c00007947 */ /* 0x000fea0003800000 */
.L_x_19046:
        /* <DEDUP_REMOVED lines=9> */
.L_x_19051:
[----:B------:R0:W-:Y:S01]  /*3610*/  STG.E desc[UR36][R2.64], R4 ;  /* 0x0000000402007986 */ /* 0x0001e2000c101924 */
[----:B------:R-:W-:Y:S05]  /*3620*/  BRA `(.L_x_19049) ;  /* 0x0000000800d47947 */ /* 0x000fea0003800000 */
.L_x_19050:
[----:B------:R0:W-:Y:S01]  /*3630*/  STG.E.U16 desc[UR36][R2.64], R4 ;  /* 0x0000000402007986 */ /* 0x0001e2000c101524 */
[----:B------:R-:W-:Y:S05]  /*3640*/  BRA `(.L_x_19049) ;  /* 0x0000000800cc7947 */ /* 0x000fea0003800000 */
.L_x_19045:
        /* <DEDUP_REMOVED lines=9> */
.L_x_19053:
[----:B------:R-:W-:-:S04]  /*36e0*/  I2FP.F32.U32 R0, R4 ;  /* 0x0000000400007245 */ /* 0x000fc80000201000 */
[----:B------:R-:W-:-:S05]  /*36f0*/  F2FP.F16.F32.PACK_AB R0, RZ, R0 ;  /* 0x00000000ff00723e */ /* 0x000fca00000000ff */
[----:B------:R0:W-:Y:S01]  /*3700*/  STG.E.U16 desc[UR36][R2.64], R0 ;  /* 0x0000000002007986 */ /* 0x0001e2000c101524 */
[----:B------:R-:W-:Y:S05]  /*3710*/  BRA `(.L_x_19049) ;  /* 0x0000000800987947 */ /* 0x000fea0003800000 */
.L_x_19052:
        /* <DEDUP_REMOVED lines=10> */
.L_x_19055:
[----:B------:R-:W-:-:S04]  /*37c0*/  I2FP.F32.U32 R4, R4 ;  /* 0x0000000400047245 */ /* 0x000fc80000201000 */
[----:B------:R-:W-:-:S04]  /*37d0*/  F2FP.F16.F32.PACK_AB R5, RZ, R4 ;  /* 0x00000004ff05723e */ /* 0x000fc800000000ff */
[----:B------:R-:W-:-:S05]  /*37e0*/  PRMT R5, R5, 0x5410, RZ ;  /* 0x0000541005057816 */ /* 0x000fca00000000ff */
[----:B------:R2:W-:Y:S01]  /*37f0*/  STG.E desc[UR36][R2.64], R5 ;  /* 0x0000000502007986 */ /* 0x0005e2000c101924 */
[----:B------:R-:W-:Y:S05]  /*3800*/  BRA `(.L_x_19049) ;  /* 0x00000008005c7947 */ /* 0x000fea0003800000 */
.L_x_19054:
[----:B------:R-:W0:Y:S02]  /*3810*/  I2F.F64.U32 R4, R4 ;  /* 0x0000000400047312 */ /* 0x000e240000201800 */
[----:B0-----:R4:W-:Y:S01]  /*3820*/  STG.E.64 desc[UR36][R2.64], R4 ;  /* 0x0000000402007986 */ /* 0x0019e2000c101b24 */
[----:B------:R-:W-:Y:S05]  /*3830*/  BRA `(.L_x_19049) ;  /* 0x0000000800507947 */ /* 0x000fea0003800000 */
.L_x_19044:
        /* <DEDUP_REMOVED lines=10> */
.L_x_19058:
[----:B------:R-:W-:Y:S01]  /*38e0*/  CS2R R6, SRZ ;  /* 0x0000000000067805 */ /* 0x000fe2000001ff00 */
[----:B------:R-:W0:Y:S04]  /*38f0*/  I2F.F64.U32 R4, R4 ;  /* 0x0000000400047312 */ /* 0x000e280000201800 */
[----:B0-----:R0:W-:Y:S01]  /*3900*/  STG.E.128 desc[UR36][R2.64], R4 ;  /* 0x0000000402007986 */ /* 0x0011e2000c101d24 */
[----:B------:R-:W-:Y:S05]  /*3910*/  BRA `(.L_x_19049) ;  /* 0x0000000800187947 */ /* 0x000fea0003800000 */
.L_x_19057:
        /* <DEDUP_REMOVED lines=17> */
.L_x_19062:
[----:B------:R-:W-:Y:S05]  /*3a30*/  BSYNC.RECONVERGENT B0 ;  /* 0x0000000000007941 */ /* 0x000fea0003800200 */
.L_x_19061:
[----:B------:R0:W-:Y:S01]  /*3a40*/  STG.E.U8 desc[UR36][R2.64], R5 ;  /* 0x0000000502007986 */ /* 0x0001e2000c101124 */
[----:B------:R-:W-:Y:S05]  /*3a50*/  BRA `(.L_x_19049) ;  /* 0x0000000400c87947 */ /* 0x000fea0003800000 */
.L_x_19060:
        /* <DEDUP_REMOVED lines=16> */
.L_x_19059:
[----:B------:R-:W-:-:S04]  /*3b60*/  I2FP.F32.U32 R0, R4 ;  /* 0x0000000400007245 */ /* 0x000fc80000201000 */
[----:B------:R-:W-:-:S05]  /*3b70*/  F2FP.BF16.F32.PACK_AB R0, RZ, R0 ;  /* 0x00000000ff00723e */ /* 0x000fca00000010ff */
[----:B------:R0:W-:Y:S01]  /*3b80*/  STG.E.U16 desc[UR36][R2.64], R0 ;  /* 0x0000000002007986 */ /* 0x0001e2000c101524 */
[----:B------:R-:W-:Y:S05]  /*3b90*/  BRA `(.L_x_19049) ;  /* 0x0000000400787947 */ /* 0x000fea0003800000 */
.L_x_19056:
        /* <DEDUP_REMOVED lines=10> */
.L_x_19065:
        /* <DEDUP_REMOVED lines=12> */
.L_x_19068:
[----:B------:R-:W-:-:S04]  /*3d00*/  SHF.R.U32.HI R0, RZ, 0x14, R5 ;  /* 0x00000014ff007819 */ /* 0x000fc80000011605 */
[----:B------:R-:W-:-:S04]  /*3d10*/  LOP3.LUT R0, R0, 0x1, RZ, 0xc0, !PT ;  /* 0x0000000100007812 */ /* 0x000fc800078ec0ff */
[----:B------:R-:W-:-:S04]  /*3d20*/  IADD3 R0, PT, PT, R5, 0x487ffff, R0 ;  /* 0x0487ffff05007810 */ /* 0x000fc80007ffe000 */
[----:B------:R-:W-:-:S04]  /*3d30*/  SHF.R.U32.HI R0, RZ, 0x14, R0 ;  /* 0x00000014ff007819 */ /* 0x000fc80000011600 */
[----:B------:R-:W-:-:S07]  /*3d40*/  LOP3.LUT R4, R0, 0xff, RZ, 0xc0, !PT ;  /* 0x000000ff00047812 */ /* 0x000fce00078ec0ff */
.L_x_19069:
[----:B------:R-:W-:-:S07]  /*3d50*/  PRMT R0, R4, 0x7610, R0 ;  /* 0x0000761004007816 */ /* 0x000fce0000000000 */
.L_x_19067:
[----:B------:R-:W-:Y:S05]  /*3d60*/  BSYNC.RECONVERGENT B0 ;  /* 0x0000000000007941 */ /* 0x000fea0003800200 */
.L_x_19066:
[----:B------:R0:W-:Y:S01]  /*3d70*/  STG.E.U8 desc[UR36][R2.64], R0 ;  /* 0x0000000002007986 */ /* 0x0001e2000c101124 */
[----:B------:R-:W-:Y:S05]  /*3d80*/  BRA `(.L_x_19049) ;  /* 0x0000000000fc7947 */ /* 0x000fea0003800000 */
.L_x_19064:
        /* <DEDUP_REMOVED lines=12> */
.L_x_19072:
[----:B------:R-:W-:-:S04]  /*3e50*/  SHF.R.U32.HI R0, RZ, 0x15, R5 ;  /* 0x00000015ff007819 */ /* 0x000fc80000011605 */
[----:B------:R-:W-:-:S04]  /*3e60*/  LOP3.LUT R0, R0, 0x1, RZ, 0xc0, !PT ;  /* 0x0000000100007812 */ /* 0x000fc800078ec0ff */
[----:B------:R-:W-:-:S04]  /*3e70*/  IADD3 R0, PT, PT, R5, 0x88fffff, R0 ;  /* 0x088fffff05007810 */ /* 0x000fc80007ffe000 */
[----:B------:R-:W-:-:S04]  /*3e80*/  SHF.R.U32.HI R0, RZ, 0x15, R0 ;  /* 0x00000015ff007819 */ /* 0x000fc80000011600 */
[----:B------:R-:W-:-:S07]  /*3e90*/  LOP3.LUT R4, R0, 0xff, RZ, 0xc0, !PT ;  /* 0x000000ff00047812 */ /* 0x000fce00078ec0ff */
.L_x_19073:
[----:B------:R-:W-:-:S07]  /*3ea0*/  PRMT R0, R4, 0x7610, R0 ;  /* 0x0000761004007816 */ /* 0x000fce0000000000 */
.L_x_19071:
[----:B------:R-:W-:Y:S05]  /*3eb0*/  BSYNC.RECONVERGENT B0 ;  /* 0x0000000000007941 */ /* 0x000fea0003800200 */
.L_x_19070:
[----:B------:R0:W-:Y:S01]  /*3ec0*/  STG.E.U8 desc[UR36][R2.64], R0 ;  /* 0x0000000002007986 */ /* 0x0001e2000c101124 */
[----:B------:R-:W-:Y:S05]  /*3ed0*/  BRA `(.L_x_19049) ;  /* 0x0000000000a87947 */ /* 0x000fea0003800000 */
.L_x_19063:
[----:B------:R-:W-:-:S09]  /*3ee0*/  UISETP.NE.AND UP0, UPT, UR4, 0x1c, UPT ;  /* 0x0000001c0400788c */ /* 0x000fd2000bf05270 */
[----:B------:R-:W-:Y:S05]  /*3ef0*/  BRA.U !UP0, `(.L_x_19074) ;  /* 0x00000001089c7547 */ /* 0x000fea000b800000 */
[----:B------:R-:W-:-:S09]  /*3f00*/  UISETP.NE.AND UP0, UPT, UR4, 0x1d, UPT ;  /* 0x0000001d0400788c */ /* 0x000fd2000bf05270 */
[----:B------:R-:W-:Y:S05]  /*3f10*/  BRA.U !UP0, `(.L_x_19075) ;  /* 0x0000000108887547 */ /* 0x000fea000b800000 */
[----:B------:R-:W-:-:S09]  /*3f20*/  UISETP.NE.AND UP0, UPT, UR4, 0x2c, UPT ;  /* 0x0000002c0400788c */ /* 0x000fd2000bf05270 */
[----:B------:R-:W-:Y:S05]  /*3f30*/  BRA.U !UP0, `(.L_x_19076) ;  /* 0x0000000108447547 */ /* 0x000fea000b800000 */
.L_x_19048:
        /* <DEDUP_REMOVED lines=16> */
.L_x_19077:
[----:B------:R-:W-:Y:S05]  /*4040*/  BRA `(.L_x_19049) ;  /* 0x00000000004c7947 */ /* 0x000fea0003800000 */
.L_x_19076:
        /* <DEDUP_REMOVED lines=15> */
.L_x_19075:
[----:B------:R-:W-:-:S05]  /*4140*/  IMAD.MOV.U32 R5, RZ, RZ, RZ ;  /* 0x000000ffff057224 */ /* 0x000fca00078e00ff */
[----:B------:R0:W-:Y:S01]  /*4150*/  STG.E.64 desc[UR36][R2.64], R4 ;  /* 0x0000000402007986 */ /* 0x0001e2000c101b24 */
[----:B------:R-:W-:Y:S05]  /*4160*/  BRA `(.L_x_19049) ;  /* 0x0000000000047947 */ /* 0x000fea0003800000 */
.L_x_19074:
[----:B------:R0:W-:Y:S02]  /*4170*/  STG.E desc[UR36][R2.64], R4 ;  /* 0x0000000402007986 */ /* 0x0001e4000c101924 */
.L_x_19049:
[----:B------:R-:W-:Y:S05]  /*4180*/  BSYNC.RECONVERGENT B6 ;  /* 0x0000000000067941 */ /* 0x000fea0003800200 */
.L_x_19043:
[----:B------:R-:W-:-:S07]  /*4190*/  VIADD R17, R17, 0x80 ;  /* 0x0000008011117836 */ /* 0x000fce0000000000 */
.L_x_18983:
[----:B------:R-:W-:Y:S05]  /*41a0*/  BSYNC.RECONVERGENT B7 ;  /* 0x0000000000077941 */ /* 0x000fea0003800200 */
.L_x_18982:
        /* <DEDUP_REMOVED lines=358> */
.L_x_19080:
        /* <DEDUP_REMOVED lines=18> */
.L_x_19085:
[----:B------:R-:W2:Y:S02]  /*5930*/  LDG.E.U8 R2, desc[UR36][R2.64] ;  /* 0x0000002402027981 */ /* 0x000ea4000c1e1100 */
[----:B--2---:R-:W-:Y:S01]  /*5940*/  I2FP.F32.U32 R19, R2 ;  /* 0x0000000200137245 */ /* 0x004fe20000201000 */
[----:B------:R-:W-:Y:S06]  /*5950*/  BRA `(.L_x_19087) ;  /* 0x0000000c00447947 */ /* 0x000fec0003800000 */
.L_x_19084:
        /* <DEDUP_REMOVED lines=9> */
.L_x_19089:
[----:B------:R-:W2:Y:S02]  /*59f0*/  LDG.E R2, desc[UR36][R2.64] ;  /* 0x0000002402027981 */ /* 0x000ea4000c1e1900 */
[----:B--2---:R-:W-:Y:S01]  /*5a00*/  I2FP.F32.S32 R19, R2 ;  /* 0x0000000200137245 */ /* 0x004fe20000201400 */
[----:B------:R-:W-:Y:S06]  /*5a10*/  BRA `(.L_x_19087) ;  /* 0x0000000c00147947 */ /* 0x000fec0003800000 */
.L_x_19088:
[----:B------:R-:W2:Y:S02]  /*5a20*/  LDG.E.U16 R2, desc[UR36][R2.64] ;  /* 0x0000002402027981 */ /* 0x000ea4000c1e1500 */
[----:B--2---:R0:W1:Y:S01]  /*5a30*/  I2F.S16 R19, R2 ;  /* 0x0000000200137306 */ /* 0x0040620000101400 */
[----:B------:R-:W-:Y:S05]  /*5a40*/  BRA `(.L_x_19087) ;  /* 0x0000000c00087947 */ /* 0x000fea0003800000 */
.L_x_19083:
        /* <DEDUP_REMOVED lines=8> */
.L_x_19091:
[----:B------:R-:W2:Y:S02]  /*5ad0*/  LDG.E.U16 R2, desc[UR36][R2.64] ;  /* 0x0000002402027981 */ /* 0x000ea4000c1e1500 */
[----:B--2---:R-:W-:Y:S01]  /*5ae0*/  HADD2.F32 R19, -RZ, R2.H0_H0 ;  /* 0x20000002ff137230 */ /* 0x004fe20000004100 */
[----:B------:R-:W-:Y:S06]  /*5af0*/  BRA `(.L_x_19087) ;  /* 0x0000000800dc7947 */ /* 0x000fec0003800000 */
.L_x_19090:
        /* <DEDUP_REMOVED lines=8> */
.L_x_19093:
[----:B------:R-:W2:Y:S02]  /*5b80*/  LDG.E.U16 R2, desc[UR36][R2.64] ;  /* 0x0000002402027981 */ /* 0x000ea4000c1e1500 */
[----:B--2---:R-:W-:Y:S01]  /*5b90*/  HADD2.F32 R19, -RZ, R2.H0_H0 ;  /* 0x20000002ff137230 */ /* 0x004fe20000004100 */
[----:B------:R-:W-:Y:S06]  /*5ba0*/  BRA `(.L_x_19087) ;  /* 0x0000000800b07947 */ /* 0x000fec0003800000 */
.L_x_19092:
        /* <DEDUP_REMOVED lines=11> */
.L_x_19082:
        /* <DEDUP_REMOVED lines=12> */
.L_x_19096:
        /* <DEDUP_REMOVED lines=11> */
.L_x_19095:
        /* <DEDUP_REMOVED lines=25> */
.L_x_19098:
        /* <DEDUP_REMOVED lines=12> */
.L_x_19097:
[----:B------:R-:W2:Y:S02]  /*6020*/  LDG.E.U16 R2, desc[UR36][R2.64] ;  /* 0x0000002402027981 */ /* 0x000ea4000c1e1500 */
[----:B--2---:R-:W-:Y:S01]  /*6030*/  SHF.L.U32 R19, R2, 0x10, RZ ;  /* 0x0000001002137819 */ /* 0x004fe200000006ff */
[----:B------:R-:W-:Y:S06]  /*6040*/  BRA `(.L_x_19087) ;  /* 0x0000000400887947 */ /* 0x000fec0003800000 */
.L_x_19094:
        /* <DEDUP_REMOVED lines=11> */
.L_x_19101:
        /* <DEDUP_REMOVED lines=20> */
.L_x_19103:
[----:B------:R-:W-:Y:S05]  /*6240*/  BSYNC.RECONVERGENT B0 ;  /* 0x0000000000007941 */ /* 0x000fea0003800200 */
.L_x_19102:
[----:B------:R-:W-:Y:S01]  /*6250*/  IMAD.SHL.U32 R0, R0, 0x100000, RZ ;  /* 0x0010000000007824 */ /* 0x000fe200078e00ff */
[----:B------:R-:W-:-:S04]  /*6260*/  LEA R2, R2, 0x3b800000, 0x17 ;  /* 0x3b80000002027811 */ /* 0x000fc800078eb8ff */
[----:B------:R-:W-:Y:S01]  /*6270*/  LOP3.LUT R19, R2, R0, R19, 0xfe, !PT ;  /* 0x0000000002137212 */ /* 0x000fe200078efe13 */
[----:B------:R-:W-:Y:S06]  /*6280*/  BRA `(.L_x_19087) ;  /* 0x0000000000f87947 */ /* 0x000fec0003800000 */
.L_x_19100:
        /* <DEDUP_REMOVED lines=20> */
.L_x_19105:
[----:B------:R-:W-:Y:S05]  /*63d0*/  BSYNC.RECONVERGENT B0 ;  /* 0x0000000000007941 */ /* 0x000fea0003800200 */
.L_x_19104:
[----:B------:R-:W-:Y:S01]  /*63e0*/  IMAD.SHL.U32 R0, R0, 0x200000, RZ ;  /* 0x0020000000007824 */ /* 0x000fe200078e00ff */
[----:B------:R-:W-:-:S04]  /*63f0*/  LEA R2, R2, 0x37800000, 0x17 ;  /* 0x3780000002027811 */ /* 0x000fc800078eb8ff */
[----:B------:R-:W-:Y:S01]  /*6400*/  LOP3.LUT R19, R2, R0, R19, 0xfe, !PT ;  /* 0x0000000002137212 */ /* 0x000fe200078efe13 */
[----:B------:R-:W-:Y:S06]  /*6410*/  BRA `(.L_x_19087) ;  /* 0x0000000000947947 */ /* 0x000fec0003800000 */
.L_x_19099:
        /* <DEDUP_REMOVED lines=14> */
.L_x_19086:
        /* <DEDUP_REMOVED lines=16> */
.L_x_19108:
[----:B------:R-:W-:Y:S01]  /*6600*/  IMAD.MOV.U32 R19, RZ, RZ, RZ ;  /* 0x000000ffff137224 */ /* 0x000fe200078e00ff */
[----:B------:R-:W-:Y:S06]  /*6610*/  BRA `(.L_x_19087) ;  /* 0x0000000000147947 */ /* 0x000fec0003800000 */
.L_x_19107:
[----:B------:R-:W2:Y:S02]  /*6620*/  LDG.E.64 R2, desc[UR36][R2.64] ;  /* 0x0000002402027981 */ /* 0x000ea4000c1e1b00 */
[----:B--2---:R0:W1:Y:S02]  /*6630*/  I2F.U64 R19, R2 ;  /* 0x0000000200137312 */ /* 0x0040640000301000 */
[----:B01----:R-:W-:Y:S05]  /*6640*/  BRA `(.L_x_19087) ;  /* 0x0000000000087947 */ /* 0x003fea0003800000 */
.L_x_19106:
[----:B------:R-:W2:Y:S02]  /*6650*/  LDG.E R2, desc[UR36][R2.64] ;  /* 0x0000002402027981 */ /* 0x000ea4000c1e1900 */
[----:B--2---:R-:W-:-:S07]  /*6660*/  I2FP.F32.U32 R19, R2 ;  /* 0x0000000200137245 */ /* 0x004fce0000201000 */
.L_x_19087:
[----:B------:R-:W-:Y:S05]  /*6670*/  BSYNC.RECONVERGENT B6 ;  /* 0x0000000000067941 */ /* 0x000fea0003800200 */
.L_x_19081:
        /* <DEDUP_REMOVED lines=18> */
.L_x_19113:
[----:B------:R-:W2:Y:S02]  /*67a0*/  LDG.E.U8 R0, desc[UR36][R2.64] ;  /* 0x0000002402007981 */ /* 0x000ea4000c1e1100 */
[----:B--2---:R-:W-:Y:S01]  /*67b0*/  I2FP.F32.U32 R0, R0 ;  /* 0x0000000000007245 */ /* 0x004fe20000201000 */
[----:B------:R-:W-:Y:S06]  /*67c0*/  BRA `(.L_x_19115) ;  /* 0x0000000c00447947 */ /* 0x000fec0003800000 */
.L_x_19112:
        /* <DEDUP_REMOVED lines=9> */
.L_x_19117:
[----:B------:R-:W2:Y:S02]  /*6860*/  LDG.E R0, desc[UR36][R2.64] ;  /* 0x0000002402007981 */ /* 0x000ea4000c1e1900 */
[----:B--2---:R-:W-:Y:S01]  /*6870*/  I2FP.F32.S32 R0, R0 ;  /* 0x0000000000007245 */ /* 0x004fe20000201400 */
[----:B------:R-:W-:Y:S06]  /*6880*/  BRA `(.L_x_19115) ;  /* 0x0000000c00147947 */ /* 0x000fec0003800000 */
.L_x_19116:
[----:B------:R-:W2:Y:S02]  /*6890*/  LDG.E.U16 R0, desc[UR36][R2.64] ;  /* 0x0000002402007981 */ /* 0x000ea4000c1e1500 */
[----:B--2---:R-:W0:Y:S01]  /*68a0*/  I2F.S16 R0, R0 ;  /* 0x0000000000007306 */ /* 0x004e220000101400 */
[----:B------:R-:W-:Y:S05]  /*68b0*/  BRA `(.L_x_19115) ;  /* 0x0000000c00087947 */ /* 0x000fea0003800000 */
.L_x_19111:
        /* <DEDUP_REMOVED lines=8> */
.L_x_19119:
[----:B------:R-:W2:Y:S02]  /*6940*/  LDG.E.U16 R0, desc[UR36][R2.64] ;  /* 0x0000002402007981 */ /* 0x000ea4000c1e1500 */
[----:B--2---:R-:W-:Y:S01]  /*6950*/  HADD2.F32 R0, -RZ, R0.H0_H0 ;  /* 0x20000000ff007230 */ /* 0x004fe20000004100 */
[----:B------:R-:W-:Y:S06]  /*6960*/  BRA `(.L_x_19115) ;  /* 0x0000000800dc7947 */ /* 0x000fec0003800000 */
.L_x_19118:
        /* <DEDUP_REMOVED lines=8> */
.L_x_19121:
[----:B------:R-:W2:Y:S02]  /*69f0*/  LDG.E.U16 R0, desc[UR36][R2.64] ;  /* 0x0000002402007981 */ /* 0x000ea4000c1e1500 */
[----:B--2---:R-:W-:Y:S01]  /*6a00*/  HADD2.F32 R0, -RZ, R0.H0_H0 ;  /* 0x20000000ff007230 */ /* 0x004fe20000004100 */
[----:B------:R-:W-:Y:S06]  /*6a10*/  BRA `(.L_x_19115) ;  /* 0x0000000800b07947 */ /* 0x000fec0003800000 */
.L_x_19120:
        /* <DEDUP_REMOVED lines=11> */
.L_x_19110:
        /* <DEDUP_REMOVED lines=12> */
.L_x_19124:
        /* <DEDUP_REMOVED lines=11> */
.L_x_19123:
        /* <DEDUP_REMOVED lines=25> */
.L_x_19126:
        /* <DEDUP_REMOVED lines=12> */
.L_x_19125:
[----:B------:R-:W2:Y:S02]  /*6e90*/  LDG.E.U16 R0, desc[UR36][R2.64] ;  /* 0x0000002402007981 */ /* 0x000ea4000c1e1500 */
[----:B--2---:R-:W-:Y:S01]  /*6ea0*/  IMAD.U32 R0, R0, 0x10000, RZ ;  /* 0x0001000000007824 */ /* 0x004fe200078e00ff */
[----:B------:R-:W-:Y:S06]  /*6eb0*/  BRA `(.L_x_19115) ;  /* 0x0000000400887947 */ /* 0x000fec0003800000 */
.L_x_19122:
        /* <DEDUP_REMOVED lines=11> */
.L_x_19129:
        /* <DEDUP_REMOVED lines=20> */
.L_x_19131:
[----:B------:R-:W-:Y:S05]  /*70b0*/  BSYNC.RECONVERGENT B0 ;  /* 0x0000000000007941 */ /* 0x000fea0003800200 */
.L_x_19130:
[----:B------:R-:W-:Y:S02]  /*70c0*/  SHF.L.U32 R0, R0, 0x14, RZ ;  /* 0x0000001400007819 */ /* 0x000fe400000006ff */
[----:B------:R-:W-:-:S04]  /*70d0*/  LEA R2, R2, 0x3b800000, 0x17 ;  /* 0x3b80000002027811 */ /* 0x000fc800078eb8ff */
[----:B------:R-:W-:Y:S01]  /*70e0*/  LOP3.LUT R0, R2, R0, R7, 0xfe, !PT ;  /* 0x0000000002007212 */ /* 0x000fe200078efe07 */
[----:B------:R-:W-:Y:S06]  /*70f0*/  BRA `(.L_x_19115) ;  /* 0x0000000000f87947 */ /* 0x000fec0003800000 */
.L_x_19128:
        /* <DEDUP_REMOVED lines=20> */
.L_x_19133:
[----:B------:R-:W-:Y:S05]  /*7240*/  BSYNC.RECONVERGENT B0 ;  /* 0x0000000000007941 */ /* 0x000fea0003800200 */
.L_x_19132:
[----:B------:R-:W-:Y:S01]  /*7250*/  IMAD.SHL.U32 R0, R0, 0x200000, RZ ;  /* 0x0020000000007824 */ /* 0x000fe200078e00ff */
[----:B------:R-:W-:-:S04]  /*7260*/  LEA R2, R2, 0x37800000, 0x17 ;  /* 0x3780000002027811 */ /* 0x000fc800078eb8ff */
[----:B------:R-:W-:Y:S01]  /*7270*/  LOP3.LUT R0, R2, R0, R7, 0xfe, !PT ;  /* 0x0000000002007212 */ /* 0x000fe200078efe07 */
[----:B------:R-:W-:Y:S06]  /*7280*/  BRA `(.L_x_19115) ;  /* 0x0000000000947947 */ /* 0x000fec0003800000 */
.L_x_19127:
        /* <DEDUP_REMOVED lines=14> */
.L_x_19114:
        /* <DEDUP_REMOVED lines=16> */
.L_x_19136:
[----:B------:R-:W-:Y:S01]  /*7470*/  MOV R0, RZ ;  /* 0x000000ff00007202 */ /* 0x000fe20000000f00 */
[----:B------:R-:W-:Y:S06]  /*7480*/  BRA `(.L_x_19115) ;  /* 0x0000000000147947 */ /* 0x000fec0003800000 */
.L_x_19135:
[----:B------:R-:W2:Y:S02]  /*7490*/  LDG.E.64 R2, desc[UR36][R2.64] ;  /* 0x0000002402027981 */ /* 0x000ea4000c1e1b00 */
[----:B--2---:R0:W2:Y:S02]  /*74a0*/  I2F.U64 R0, R2 ;  /* 0x0000000200007312 */ /* 0x0040a40000301000 */
[----:B0-2---:R-:W-:Y:S05]  /*74b0*/  BRA `(.L_x_19115) ;  /* 0x0000000000087947 */ /* 0x005fea0003800000 */
.L_x_19134:
[----:B------:R-:W2:Y:S02]  /*74c0*/  LDG.E R0, desc[UR36][R2.64] ;  /* 0x0000002402007981 */ /* 0x000ea4000c1e1900 */
[----:B--2---:R-:W-:-:S07]  /*74d0*/  I2FP.F32.U32 R0, R0 ;  /* 0x0000000000007245 */ /* 0x004fce0000201000 */
.L_x_19115:
[----:B------:R-:W-:Y:S05]  /*74e0*/  BSYNC.RECONVERGENT B6 ;  /* 0x0000000000067941 */ /* 0x000fea0003800200 */
.L_x_19109:
        /* <DEDUP_REMOVED lines=21> */
.L_x_19141:
[----:B------:R0:W-:Y:S01]  /*7640*/  STG.E.U8 desc[UR36][R2.64], R4 ;  /* 0x0000000402007986 */ /* 0x0001e2000c101124 */
[----:B------:R-:W-:Y:S05]  /*7650*/  BRA `(.L_x_19143) ;  /* 0x0000000800fc7947 */ /* 0x000fea0003800000 */
.L_x_19140:
        /* <DEDUP_REMOVED lines=9> */
.L_x_19145:
[----:B------:R0:W-:Y:S01]  /*76f0*/  STG.E desc[UR36][R2.64], R4 ;  /* 0x0000000402007986 */ /* 0x0001e2000c101924 */
[----:B------:R-:W-:Y:S05]  /*7700*/  BRA `(.L_x_19143) ;  /* 0x0000000800d07947 */ /* 0x000fea0003800000 */
.L_x_19144:
[----:B------:R0:W-:Y:S01]  /*7710*/  STG.E.U16 desc[UR36][R2.64], R4 ;  /* 0x0000000402007986 */ /* 0x0001e2000c101524 */
[----:B------:R-:W-:Y:S05]  /*7720*/  BRA `(.L_x_19143) ;  /* 0x0000000800c87947 */ /* 0x000fea0003800000 */
.L_x_19139:
        /* <DEDUP_REMOVED lines=9> */
.L_x_19147:
[----:B------:R-:W-:-:S04]  /*77c0*/  I2FP.F32.U32 R0, R4 ;  /* 0x0000000400007245 */ /* 0x000fc80000201000 */
[----:B------:R-:W-:-:S05]  /*77d0*/  F2FP.F16.F32.PACK_AB R0, RZ, R0 ;  /* 0x00000000ff00723e */ /* 0x000fca00000000ff */
[----:B------:R0:W-:Y:S01]  /*77e0*/  STG.E.U16 desc[UR36][R2.64], R0 ;  /* 0x0000000002007986 */ /* 0x0001e2000c101524 */
[----:B------:R-:W-:Y:S05]  /*77f0*/  BRA `(.L_x_19143) ;  /* 0x0000000800947947 */ /* 0x000fea0003800000 */
.L_x_19146:
        /* <DEDUP_REMOVED lines=10> */
.L_x_19149:
[----:B------:R-:W-:-:S04]  /*78a0*/  I2FP.F32.U32 R4, R4 ;  /* 0x0000000400047245 */ /* 0x000fc80000201000 */
[----:B------:R-:W-:-:S04]  /*78b0*/  F2FP.F16.F32.PACK_AB R5, RZ, R4 ;  /* 0x00000004ff05723e */ /* 0x000fc800000000ff */
[----:B------:R-:W-:-:S05]  /*78c0*/  PRMT R5, R5, 0x5410, RZ ;  /* 0x0000541005057816 */ /* 0x000fca00000000ff */
[----:B------:R0:W-:Y:S01]  /*78d0*/  STG.E desc[UR36][R2.64], R5 ;  /* 0x0000000502007986 */ /* 0x0001e2000c101924 */
[----:B------:R-:W-:Y:S05]  /*78e0*/  BRA `(.L_x_19143) ;  /* 0x0000000800587947 */ /* 0x000fea0003800000 */
.L_x_19148:
[----:B------:R-:W0:Y:S02]  /*78f0*/  I2F.F64.U32 R4, R4 ;  /* 0x0000000400047312 */ /* 0x000e240000201800 */
[----:B0-----:R0:W-:Y:S01]  /*7900*/  STG.E.64 desc[UR36][R2.64], R4 ;  /* 0x0000000402007986 */ /* 0x0011e2000c101b24 */
[----:B------:R-:W-:Y:S05]  /*7910*/  BRA `(.L_x_19143) ;  /* 0x00000008004c7947 */ /* 0x000fea0003800000 */
.L_x_19138:
        /* <DEDUP_REMOVED lines=12> */
.L_x_19153:
        /* <DEDUP_REMOVED lines=17> */
.L_x_19155:
[----:B------:R-:W-:Y:S05]  /*7af0*/  BSYNC.RECONVERGENT B0 ;  /* 0x0000000000007941 */ /* 0x000fea0003800200 */
.L_x_19154:
[----:B------:R0:W-:Y:S01]  /*7b00*/  STG.E.U8 desc[UR36][R2.64], R0 ;  /* 0x0000000002007986 */ /* 0x0001e2000c101124 */
[----:B------:R-:W-:Y:S05]  /*7b10*/  BRA `(.L_x_19143) ;  /* 0x0000000400cc7947 */ /* 0x000fea0003800000 */
.L_x_19152:
        /* <DEDUP_REMOVED lines=17> */
.L_x_19157:
[----:B------:R-:W-:Y:S05]  /*7c30*/  BSYNC.RECONVERGENT B0 ;  /* 0x0000000000007941 */ /* 0x000fea0003800200 */
.L_x_19156:
[----:B------:R0:W-:Y:S01]  /*7c40*/  STG.E.U8 desc[UR36][R2.64], R0 ;  /* 0x0000000002007986 */ /* 0x0001e2000c101124 */
[----:B------:R-:W-:Y:S05]  /*7c50*/  BRA `(.L_x_19143) ;  /* 0x00000004007c7947 */ /* 0x000fea0003800000 */
.L_x_19151:
        /* <DEDUP_REMOVED lines=21> */
.L_x_19159:
[----:B------:R-:W-:-:S05]  /*7db0*/  HFMA2 R5, -RZ, RZ, 0, 0 ;  /* 0x00000000ff057431 */ /* 0x000fca00000001ff */
[----:B------:R0:W-:Y:S01]  /*7dc0*/  STG.E.64 desc[UR36][R2.64], R4 ;  /* 0x0000000402007986 */ /* 0x0001e2000c101b24 */
[----:B------:R-:W-:Y:S05]  /*7dd0*/  BRA `(.L_x_19143) ;  /* 0x00000004001c7947 */ /* 0x000fea0003800000 */
.L_x_19158:
[----:B------:R0:W-:Y:S01]  /*7de0*/  STG.E desc[UR36][R2.64], R4 ;  /* 0x0000000402007986 */ /* 0x0001e2000c101924 */
[----:B------:R-:W-:Y:S05]  /*7df0*/  BRA `(.L_x_19143) ;  /* 0x0000000400147947 */ /* 0x000fea0003800000 */
.L_x_19150:
        /* <DEDUP_REMOVED lines=8> */
.L_x_19161:
[----:B------:R-:W-:Y:S01]  /*7e80*/  CS2R R6, SRZ ;  /* 0x0000000000067805 */ /* 0x000fe2000001ff00 */
[----:B------:R-:W0:Y:S04]  /*7e90*/  I2F.F64.U32 R4, R4 ;  /* 0x0000000400047312 */ /* 0x000e280000201800 */
[----:B0-----:R4:W-:Y:S01]  /*7ea0*/  STG.E.128 desc[UR36][R2.64], R4 ;  /* 0x0000000402007986 */ /* 0x0019e2000c101d24 */
[----:B------:R-:W-:Y:S05]  /*7eb0*/  BRA `(.L_x_19143) ;  /* 0x0000000000e47947 */ /* 0x000fea0003800000 */
.L_x_19160:
[----:B------:R-:W-:-:S09]  /*7ec0*/  UISETP.NE.AND UP0, UPT, UR4, 0xf, UPT ;  /* 0x0000000f0400788c */ /* 0x000fd2000bf05270 */
[----:B------:R-:W-:Y:S05]  /*7ed0*/  BRA.U !UP0, `(.L_x_19162) ;  /* 0x0000000108d07547 */ /* 0x000fea000b800000 */
[----:B------:R-:W-:-:S09]  /*7ee0*/  UISETP.NE.AND UP0, UPT, UR4, 0x17, UPT ;  /* 0x000000170400788c */ /* 0x000fd2000bf05270 */
[----:B------:R-:W-:Y:S05]  /*7ef0*/  BRA.U !UP0, `(.L_x_19163) ;  /* 0x0000000108847547 */ /* 0x000fea000b800000 */
[----:B------:R-:W-:-:S09]  /*7f00*/  UISETP.NE.AND UP0, UPT, UR4, 0x18, UPT ;  /* 0x000000180400788c */ /* 0x000fd2000bf05270 */
[----:B------:R-:W-:Y:S05]  /*7f10*/  BRA.U !UP0, `(.L_x_19164) ;  /* 0x0000000108447547 */ /* 0x000fea000b800000 */
.L_x_19142:
        /* <DEDUP_REMOVED lines=16> */
.L_x_19165:
[----:B------:R-:W-:Y:S05]  /*8020*/  BRA `(.L_x_19143) ;  /* 0x0000000000887947 */ /* 0x000fea0003800000 */
.L_x_19164:
        /* <DEDUP_REMOVED lines=11> */
.L_x_19167:
[----:B------:R-:W-:Y:S05]  /*80e0*/  BSYNC.RECONVERGENT B0 ;  /* 0x0000000000007941 */ /* 0x000fea0003800200 */
.L_x_19166:
[----:B------:R3:W-:Y:S01]  /*80f0*/  STG.E.U8 desc[UR36][R2.64], R5 ;  /* 0x0000000502007986 */ /* 0x0007e2000c101124 */
[----:B------:R-:W-:Y:S05]  /*8100*/  BRA `(.L_x_19143) ;  /* 0x0000000000507947 */ /* 0x000fea0003800000 */
.L_x_19163:
        /* <DEDUP_REMOVED lines=12> */
.L_x_19168:
[----:B------:R-:W-:Y:S01]  /*81d0*/  IMAD.MOV.U32 R5, RZ, RZ, 0x7f ;  /* 0x0000007fff057424 */ /* 0x000fe200078e00ff */
[----:B------:R-:W-:-:S04]  /*81e0*/  ISETP.GT.U32.AND P0, PT, R7, 0x7f800000, PT ;  /* 0x7f8000000700780c */ /* 0x000fc80003f04070 */
[----:B------:R-:W-:-:S05]  /*81f0*/  SEL R5, R5, 0x7c, P0 ;  /* 0x0000007c05057807 */ /* 0x000fca0000000000 */
[----:B------:R2:W-:Y:S01]  /*8200*/  STG.E.U8 desc[UR36][R2.64], R5 ;  /* 0x0000000502007986 */ /* 0x0005e2000c101124 */
[----:B------:R-:W-:Y:S05]  /*8210*/  BRA `(.L_x_19143) ;  /* 0x00000000000c7947 */ /* 0x000fea0003800000 */
.L_x_19162:
[----:B------:R-:W-:-:S04]  /*8220*/  I2FP.F32.U32 R0, R4 ;  /* 0x0000000400007245 */ /* 0x000fc80000201000 */
[----:B------:R-:W-:-:S05]  /*8230*/  F2FP.BF16.F32.PACK_AB R0, RZ, R0 ;  /* 0x00000000ff00723e */ /* 0x000fca00000010ff */
[----:B------:R0:W-:Y:S02]  /*8240*/  STG.E.U16 desc[UR36][R2.64], R0 ;  /* 0x0000000002007986 */ /* 0x0001e4000c101524 */
.L_x_19143:
[----:B------:R-:W-:Y:S05]  /*8250*/  BSYNC.RECONVERGENT B6 ;  /* 0x0000000000067941 */ /* 0x000fea0003800200 */
.L_x_19137:
[----:B------:R-:W-:-:S07]  /*8260*/  IADD3 R17, PT, PT, R17, 0x80, RZ ;  /* 0x0000008011117810 */ /* 0x000fce0007ffe0ff */
.L_x_19079:
[----:B------:R-:W-:Y:S05]  /*8270*/  BSYNC.RECONVERGENT B7 ;  /* 0x0000000000077941 */ /* 0x000fea0003800200 */
.L_x_19078:
        /* <DEDUP_REMOVED lines=358> */
.L_x_19171:
        /* <DEDUP_REMOVED lines=18> */
.L_x_19176:
[----:B------:R-:W2:Y:S02]  /*9a00*/  LDG.E.U8 R2, desc[UR36][R2.64] ;  /* 0x0000002402027981 */ /* 0x000ea4000c1e1100 */
[----:B--2---:R-:W-:Y:S01]  /*9a10*/  I2FP.F32.U32 R19, R2 ;  /* 0x0000000200137245 */ /* 0x004fe20000201000 */
[----:B------:R-:W-:Y:S06]  /*9a20*/  BRA `(.L_x_19178) ;  /* 0x0000000c00447947 */ /* 0x000fec0003800000 */
.L_x_19175:
        /* <DEDUP_REMOVED lines=9> */
.L_x_19180:
[----:B------:R-:W2:Y:S02]  /*9ac0*/  LDG.E R2, desc[UR36][R2.64] ;  /* 0x0000002402027981 */ /* 0x000ea4000c1e1900 */
[----:B--2---:R-:W-:Y:S01]  /*9ad0*/  I2FP.F32.S32 R19, R2 ;  /* 0x0000000200137245 */ /* 0x004fe20000201400 */
[----:B------:R-:W-:Y:S06]  /*9ae0*/  BRA `(.L_x_19178) ;  /* 0x0000000c00147947 */ /* 0x000fec0003800000 */
.L_x_19179:
[----:B------:R-:W2:Y:S02]  /*9af0*/  LDG.E.U16 R2, desc[UR36][R2.64] ;  /* 0x0000002402027981 */ /* 0x000ea4000c1e1500 */
[----:B--2---:R2:W3:Y:S01]  /*9b00*/  I2F.S16 R19, R2 ;  /* 0x0000000200137306 */ /* 0x0044e20000101400 */
[----:B------:R-:W-:Y:S05]  /*9b10*/  BRA `(.L_x_19178) ;  /* 0x0000000c00087947 */ /* 0x000fea0003800000 */
.L_x_19174:
        /* <DEDUP_REMOVED lines=8> */
.L_x_19182:
[----:B------:R-:W2:Y:S02]  /*9ba0*/  LDG.E.U16 R2, desc[UR36][R2.64] ;  /* 0x0000002402027981 */ /* 0x000ea4000c1e1500 */
[----:B--2---:R-:W-:Y:S01]  /*9bb0*/  HADD2.F32 R19, -RZ, R2.H0_H0 ;  /* 0x20000002ff137230 */ /* 0x004fe20000004100 */
[----:B------:R-:W-:Y:S06]  /*9bc0*/  BRA `(.L_x_19178) ;  /* 0x0000000800dc7947 */ /* 0x000fec0003800000 */
.L_x_19181:
        /* <DEDUP_REMOVED lines=8> */
.L_x_19184:
[----:B------:R-:W2:Y:S02]  /*9c50*/  LDG.E.U16 R2, desc[UR36][R2.64] ;  /* 0x0000002402027981 */ /* 0x000ea4000c1e1500 */
[----:B--2---:R-:W-:Y:S01]  /*9c60*/  HADD2.F32 R19, -RZ, R2.H0_H0 ;  /* 0x20000002ff137230 */ /* 0x004fe20000004100 */
[----:B------:R-:W-:Y:S06]  /*9c70*/  BRA `(.L_x_19178) ;  /* 0x0000000800b07947 */ /* 0x000fec0003800000 */
.L_x_19183:
        /* <DEDUP_REMOVED lines=11> */
.L_x_19173:
        /* <DEDUP_REMOVED lines=12> */
.L_x_19187:
        /* <DEDUP_REMOVED lines=11> */
.L_x_19186:
        /* <DEDUP_REMOVED lines=25> */
.L_x_19189:
        /* <DEDUP_REMOVED lines=12> */
.L_x_19188:
[----:B------:R-:W2:Y:S02]  /*a0f0*/  LDG.E.U16 R2, desc[UR36][R2.64] ;  /* 0x0000002402027981 */ /* 0x000ea4000c1e1500 */
[----:B--2---:R-:W-:Y:S01]  /*a100*/  IMAD.U32 R19, R2, 0x10000, RZ ;  /* 0x0001000002137824 */ /* 0x004fe200078e00ff */
[----:B------:R-:W-:Y:S06]  /*a110*/  BRA `(.L_x_19178) ;  /* 0x0000000400887947 */ /* 0x000fec0003800000 */
.L_x_19185:
        /* <DEDUP_REMOVED lines=11> */
.L_x_19192:
        /* <DEDUP_REMOVED lines=20> */
.L_x_19194:
[----:B------:R-:W-:Y:S05]  /*a310*/  BSYNC.RECONVERGENT B0 ;  /* 0x0000000000007941 */ /* 0x000fea0003800200 */
.L_x_19193:
[----:B------:R-:W-:Y:S02]  /*a320*/  SHF.L.U32 R0, R0, 0x14, RZ ;  /* 0x0000001400007819 */ /* 0x000fe400000006ff */
[----:B------:R-:W-:-:S04]  /*a330*/  LEA R2, R2, 0x3b800000, 0x17 ;  /* 0x3b80000002027811 */ /* 0x000fc800078eb8ff */
[----:B------:R-:W-:Y:S01]  /*a340*/  LOP3.LUT R19, R2, R0, R19, 0xfe, !PT ;  /* 0x0000000002137212 */ /* 0x000fe200078efe13 */
[----:B------:R-:W-:Y:S06]  /*a350*/  BRA `(.L_x_19178) ;  /* 0x0000000000f87947 */ /* 0x000fec0003800000 */
.L_x_19191:
        /* <DEDUP_REMOVED lines=20> */
.L_x_19196:
[----:B------:R-:W-:Y:S05]  /*a4a0*/  BSYNC.RECONVERGENT B0 ;  /* 0x0000000000007941 */ /* 0x000fea0003800200 */
.L_x_19195:
[----:B------:R-:W-:Y:S01]  /*a4b0*/  IMAD.SHL.U32 R0, R0, 0x200000, RZ ;  /* 0x0020000000007824 */ /* 0x000fe200078e00ff */
[----:B------:R-:W-:-:S04]  /*a4c0*/  LEA R2, R2, 0x37800000, 0x17 ;  /* 0x3780000002027811 */ /* 0x000fc800078eb8ff */
[----:B------:R-:W-:Y:S01]  /*a4d0*/  LOP3.LUT R19, R2, R0, R19, 0xfe, !PT ;  /* 0x0000000002137212 */ /* 0x000fe200078efe13 */
[----:B------:R-:W-:Y:S06]  /*a4e0*/  BRA `(.L_x_19178) ;  /* 0x0000000000947947 */ /* 0x000fec0003800000 */
.L_x_19190:
        /* <DEDUP_REMOVED lines=14> */
.L_x_19177:
        /* <DEDUP_REMOVED lines=16> */
.L_x_19199:
[----:B------:R-:W-:Y:S01]  /*a6d0*/  MOV R19, RZ ;  /* 0x000000ff00137202 */ /* 0x000fe20000000f00 */
[----:B------:R-:W-:Y:S06]  /*a6e0*/  BRA `(.L_x_19178) ;  /* 0x0000000000147947 */ /* 0x000fec0003800000 */
.L_x_19198:
[----:B------:R-:W2:Y:S02]  /*a6f0*/  LDG.E.64 R2, desc[UR36][R2.64] ;  /* 0x0000002402027981 */ /* 0x000ea4000c1e1b00 */
[----:B--2---:R0:W1:Y:S02]  /*a700*/  I2F.U64 R19, R2 ;  /* 0x0000000200137312 */ /* 0x0040640000301000 */
[----:B01----:R-:W-:Y:S05]  /*a710*/  BRA `(.L_x_19178) ;  /* 0x0000000000087947 */ /* 0x003fea0003800000 */
.L_x_19197:
[----:B------:R-:W2:Y:S02]  /*a720*/  LDG.E R2, desc[UR36][R2.64] ;  /* 0x0000002402027981 */ /* 0x000ea4000c1e1900 */
[----:B--2---:R-:W-:-:S07]  /*a730*/  I2FP.F32.U32 R19, R2 ;  /* 0x0000000200137245 */ /* 0x004fce0000201000 */
.L_x_19178:
[----:B------:R-:W-:Y:S05]  /*a740*/  BSYNC.RECONVERGENT B6 ;  /* 0x0000000000067941 */ /* 0x000fea0003800200 */
.L_x_19172:
        /* <DEDUP_REMOVED lines=18> */
.L_x_19204:
[----:B------:R-:W2:Y:S02]  /*a870*/  LDG.E.U8 R0, desc[UR36][R2.64] ;  /* 0x0000002402007981 */ /* 0x000ea4000c1e1100 */
[----:B--2---:R-:W-:Y:S01]  /*a880*/  I2FP.F32.U32 R0, R0 ;  /* 0x0000000000007245 */ /* 0x004fe20000201000 */
[----:B------:R-:W-:Y:S06]  /*a890*/  BRA `(.L_x_19206) ;  /* 0x0000000c00447947 */ /* 0x000fec0003800000 */
.L_x_19203:
        /* <DEDUP_REMOVED lines=9> */
.L_x_19208:
[----:B------:R-:W2:Y:S02]  /*a930*/  LDG.E R0, desc[UR36][R2.64] ;  /* 0x0000002402007981 */ /* 0x000ea4000c1e1900 */
[----:B--2---:R-:W-:Y:S01]  /*a940*/  I2FP.F32.S32 R0, R0 ;  /* 0x0000000000007245 */ /* 0x004fe20000201400 */
[----:B------:R-:W-:Y:S06]  /*a950*/  BRA `(.L_x_19206) ;  /* 0x0000000c00147947 */ /* 0x000fec0003800000 */
.L_x_19207:
[----:B------:R-:W2:Y:S02]  /*a960*/  LDG.E.U16 R0, desc[UR36][R2.64] ;  /* 0x0000002402007981 */ /* 0x000ea4000c1e1500 */
[----:B--2---:R-:W0:Y:S01]  /*a970*/  I2F.S16 R0, R0 ;  /* 0x0000000000007306 */ /* 0x004e220000101400 */
[----:B------:R-:W-:Y:S05]  /*a980*/  BRA `(.L_x_19206) ;  /* 0x0000000c00087947 */ /* 0x000fea0003800000 */
.L_x_19202:
        /* <DEDUP_REMOVED lines=8> */
.L_x_19210:
[----:B------:R-:W2:Y:S02]  /*aa10*/  LDG.E.U16 R0, desc[UR36][R2.64] ;  /* 0x0000002402007981 */ /* 0x000ea4000c1e1500 */
[----:B--2---:R-:W-:Y:S01]  /*aa20*/  HADD2.F32 R0, -RZ, R0.H0_H0 ;  /* 0x20000000ff007230 */ /* 0x004fe20000004100 */
[----:B------:R-:W-:Y:S06]  /*aa30*/  BRA `(.L_x_19206) ;  /* 0x0000000800dc7947 */ /* 0x000fec0003800000 */
.L_x_19209:
        /* <DEDUP_REMOVED lines=8> */
.L_x_19212:
[----:B------:R-:W2:Y:S02]  /*aac0*/  LDG.E.U16 R0, desc[UR36][R2.64] ;  /* 0x0000002402007981 */ /* 0x000ea4000c1e1500 */
[----:B--2---:R-:W-:Y:S01]  /*aad0*/  HADD2.F32 R0, -RZ, R0.H0_H0 ;  /* 0x20000000ff007230 */ /* 0x004fe20000004100 */
[----:B------:R-:W-:Y:S06]  /*aae0*/  BRA `(.L_x_19206) ;  /* 0x0000000800b07947 */ /* 0x000fec0003800000 */
.L_x_19211:
        /* <DEDUP_REMOVED lines=11> */
.L_x_19201:
        /* <DEDUP_REMOVED lines=12> */
.L_x_19215:
        /* <DEDUP_REMOVED lines=11> */
.L_x_19214:
        /* <DEDUP_REMOVED lines=25> */
.L_x_19217:
        /* <DEDUP_REMOVED lines=12> */
.L_x_19216:
[----:B------:R-:W2:Y:S02]  /*af60*/  LDG.E.U16 R0, desc[UR36][R2.64] ;  /* 0x0000002402007981 */ /* 0x000ea4000c1e1500 */
[----:B--2---:R-:W-:Y:S01]  /*af70*/  IMAD.U32 R0, R0, 0x10000, RZ ;  /* 0x0001000000007824 */ /* 0x004fe200078e00ff */
[----:B------:R-:W-:Y:S06]  /*af80*/  BRA `(.L_x_19206) ;  /* 0x0000000400887947 */ /* 0x000fec0003800000 */
.L_x_19213:
        /* <DEDUP_REMOVED lines=11> */
.L_x_19220:
        /* <DEDUP_REMOVED lines=20> */
.L_x_19222:
[----:B------:R-:W-:Y:S05]  /*b180*/  BSYNC.RECONVERGENT B0 ;  /* 0x0000000000007941 */ /* 0x000fea0003800200 */
.L_x_19221:
[----:B------:R-:W-:Y:S01]  /*b190*/  IMAD.SHL.U32 R0, R0, 0x100000, RZ ;  /* 0x0010000000007824 */ /* 0x000fe200078e00ff */
[----:B------:R-:W-:-:S04]  /*b1a0*/  LEA R2, R2, 0x3b800000, 0x17 ;  /* 0x3b80000002027811 */ /* 0x000fc800078eb8ff */
[----:B------:R-:W-:Y:S01]  /*b1b0*/  LOP3.LUT R0, R2, R0, R7, 0xfe, !PT ;  /* 0x0000000002007212 */ /* 0x000fe200078efe07 */
[----:B------:R-:W-:Y:S06]  /*b1c0*/  BRA `(.L_x_19206) ;  /* 0x0000000000f87947 */ /* 0x000fec0003800000 */
.L_x_19219:
        /* <DEDUP_REMOVED lines=20> */
.L_x_19224:
[----:B------:R-:W-:Y:S05]  /*b310*/  BSYNC.RECONVERGENT B0 ;  /* 0x0000000000007941 */ /* 0x000fea0003800200 */
.L_x_19223:
[----:B------:R-:W-:Y:S02]  /*b320*/  SHF.L.U32 R0, R0, 0x15, RZ ;  /* 0x0000001500007819 */ /* 0x000fe400000006ff */
[----:B------:R-:W-:-:S04]  /*b330*/  LEA R2, R2, 0x37800000, 0x17 ;  /* 0x3780000002027811 */ /* 0x000fc800078eb8ff */
[----:B------:R-:W-:Y:S01]  /*b340*/  LOP3.LUT R0, R2, R0, R7, 0xfe, !PT ;  /* 0x0000000002007212 */ /* 0x000fe200078efe07 */
[----:B------:R-:W-:Y:S06]  /*b350*/  BRA `(.L_x_19206) ;  /* 0x0000000000947947 */ /* 0x000fec0003800000 */
.L_x_19218:
        /* <DEDUP_REMOVED lines=14> */
.L_x_19205:
        /* <DEDUP_REMOVED lines=16> */
.L_x_19227:
[----:B------:R-:W-:Y:S01]  /*b540*/  IMAD.MOV.U32 R0, RZ, RZ, RZ ;  /* 0x000000ffff007224 */ /* 0x000fe200078e00ff */
[----:B------:R-:W-:Y:S06]  /*b550*/  BRA `(.L_x_19206) ;  /* 0x0000000000147947 */ /* 0x000fec0003800000 */
.L_x_19226:
[----:B------:R-:W2:Y:S02]  /*b560*/  LDG.E.64 R2, desc[UR36][R2.64] ;  /* 0x0000002402027981 */ /* 0x000ea4000c1e1b00 */
[----:B--2---:R0:W2:Y:S02]  /*b570*/  I2F.U64 R0, R2 ;  /* 0x0000000200007312 */ /* 0x0040a40000301000 */
[----:B0-2---:R-:W-:Y:S05]  /*b580*/  BRA `(.L_x_19206) ;  /* 0x0000000000087947 */ /* 0x005fea0003800000 */
.L_x_19225:
[----:B------:R-:W2:Y:S02]  /*b590*/  LDG.E R0, desc[UR36][R2.64] ;  /* 0x0000002402007981 */ /* 0x000ea4000c1e1900 */
[----:B--2---:R-:W-:-:S07]  /*b5a0*/  I2FP.F32.U32 R0, R0 ;  /* 0x0000000000007245 */ /* 0x004fce0000201000 */
.L_x_19206:
[----:B------:R-:W-:Y:S05]  /*b5b0*/  BSYNC.RECONVERGENT B6 ;  /* 0x0000000000067941 */ /* 0x000fea0003800200 */
.L_x_19200:
        /* <DEDUP_REMOVED lines=21> */
.L_x_19232:
[----:B------:R0:W-:Y:S01]  /*b710*/  STG.E.U8 desc[UR36][R2.64], R4 ;  /* 0x0000000402007986 */ /* 0x0001e2000c101124 */
[----:B------:R-:W-:Y:S05]  /*b720*/  BRA `(.L_x_19234) ;  /* 0x0000000800fc7947 */ /* 0x000fea0003800000 */
.L_x_19231:
        /* <DEDUP_REMOVED lines=9> */
.L_x_19236:
[----:B------:R0:W-:Y:S01]  /*b7c0*/  STG.E desc[UR36][R2.64], R4 ;  /* 0x0000000402007986 */ /* 0x0001e2000c101924 */
[----:B------:R-:W-:Y:S05]  /*b7d0*/  BRA `(.L_x_19234) ;  /* 0x0000000800d07947 */ /* 0x000fea0003800000 */
.L_x_19235:
[----:B------:R0:W-:Y:S01]  /*b7e0*/  STG.E.U16 desc[UR36][R2.64], R4 ;  /* 0x0000000402007986 */ /* 0x0001e2000c101524 */
[----:B------:R-:W-:Y:S05]  /*b7f0*/  BRA `(.L_x_19234) ;  /* 0x0000000800c87947 */ /* 0x000fea0003800000 */
.L_x_19230:
        /* <DEDUP_REMOVED lines=9> */
.L_x_19238:
[----:B------:R-:W-:-:S04]  /*b890*/  I2FP.F32.U32 R0, R4 ;  /* 0x0000000400007245 */ /* 0x000fc80000201000 */
[----:B------:R-:W-:-:S05]  /*b8a0*/  F2FP.F16.F32.PACK_AB R0, RZ, R0 ;  /* 0x00000000ff00723e */ /* 0x000fca00000000ff */
[----:B------:R0:W-:Y:S01]  /*b8b0*/  STG.E.U16 desc[UR36][R2.64], R0 ;  /* 0x0000000002007986 */ /* 0x0001e2000c101524 */
[----:B------:R-:W-:Y:S05]  /*b8c0*/  BRA `(.L_x_19234) ;  /* 0x0000000800947947 */ /* 0x000fea0003800000 */
.L_x_19237:
        /* <DEDUP_REMOVED lines=10> */
.L_x_19240:
[----:B------:R-:W-:-:S04]  /*b970*/  I2FP.F32.U32 R4, R4 ;  /* 0x0000000400047245 */ /* 0x000fc80000201000 */
[----:B------:R-:W-:-:S04]  /*b980*/  F2FP.F16.F32.PACK_AB R5, RZ, R4 ;  /* 0x00000004ff05723e */ /* 0x000fc800000000ff */
[----:B------:R-:W-:-:S05]  /*b990*/  PRMT R5, R5, 0x5410, RZ ;  /* 0x0000541005057816 */ /* 0x000fca00000000ff */
[----:B------:R0:W-:Y:S01]  /*b9a0*/  STG.E desc[UR36][R2.64], R5 ;  /* 0x0000000502007986 */ /* 0x0001e2000c101924 */
[----:B------:R-:W-:Y:S05]  /*b9b0*/  BRA `(.L_x_19234) ;  /* 0x0000000800587947 */ /* 0x000fea0003800000 */
.L_x_19239:
[----:B------:R-:W0:Y:S02]  /*b9c0*/  I2F.F64.U32 R4, R4 ;  /* 0x0000000400047312 */ /* 0x000e240000201800 */
[----:B0-----:R0:W-:Y:S01]  /*b9d0*/  STG.E.64 desc[UR36][R2.64], R4 ;  /* 0x0000000402007986 */ /* 0x0011e2000c101b24 */
[----:B------:R-:W-:Y:S05]  /*b9e0*/  BRA `(.L_x_19234) ;  /* 0x00000008004c7947 */ /* 0x000fea0003800000 */
.L_x_19229:
        /* <DEDUP_REMOVED lines=12> */
.L_x_19244:
        /* <DEDUP_REMOVED lines=17> */
.L_x_19246:
[----:B------:R-:W-:Y:S05]  /*bbc0*/  BSYNC.RECONVERGENT B0 ;  /* 0x0000000000007941 */ /* 0x000fea0003800200 */
.L_x_19245:
[----:B------:R0:W-:Y:S01]  /*bbd0*/  STG.E.U8 desc[UR36][R2.64], R0 ;  /* 0x0000000002007986 */ /* 0x0001e2000c101124 */
[----:B------:R-:W-:Y:S05]  /*bbe0*/  BRA `(.L_x_19234) ;  /* 0x0000000400cc7947 */ /* 0x000fea0003800000 */
.L_x_19243:
        /* <DEDUP_REMOVED lines=17> */
.L_x_19248:
[----:B------:R-:W-:Y:S05]  /*bd00*/  BSYNC.RECONVERGENT B0 ;  /* 0x0000000000007941 */ /* 0x000fea0003800200 */
.L_x_19247:
[----:B------:R0:W-:Y:S01]  /*bd10*/  STG.E.U8 desc[UR36][R2.64], R0 ;  /* 0x0000000002007986 */ /* 0x0001e2000c101124 */
[----:B------:R-:W-:Y:S05]  /*bd20*/  BRA `(.L_x_19234) ;  /* 0x00000004007c7947 */ /* 0x000fea0003800000 */
.L_x_19242:
        /* <DEDUP_REMOVED lines=21> */
.L_x_19250:
[----:B------:R-:W-:-:S05]  /*be80*/  IMAD.MOV.U32 R5, RZ, RZ, RZ ;  /* 0x000000ffff057224 */ /* 0x000fca00078e00ff */
[----:B------:R0:W-:Y:S01]  /*be90*/  STG.E.64 desc[UR36][R2.64], R4 ;  /* 0x0000000402007986 */ /* 0x0001e2000c101b24 */
[----:B------:R-:W-:Y:S05]  /*bea0*/  BRA `(.L_x_19234) ;  /* 0x00000004001c7947 */ /* 0x000fea0003800000 */
.L_x_19249:
[----:B------:R0:W-:Y:S01]  /*beb0*/  STG.E desc[UR36][R2.64], R4 ;  /* 0x0000000402007986 */ /* 0x0001e2000c101924 */
[----:B------:R-:W-:Y:S05]  /*bec0*/  BRA `(.L_x_19234) ;  /* 0x0000000400147947 */ /* 0x000fea0003800000 */
.L_x_19241:
        /* <DEDUP_REMOVED lines=8> */
.L_x_19252:
[----:B------:R-:W-:Y:S01]  /*bf50*/  CS2R R6, SRZ ;  /* 0x0000000000067805 */ /* 0x000fe2000001ff00 */
[----:B------:R-:W0:Y:S04]  /*bf60*/  I2F.F64.U32 R4, R4 ;  /* 0x0000000400047312 */ /* 0x000e280000201800 */
[----:B0-----:R0:W-:Y:S01]  /*bf70*/  STG.E.128 desc[UR36][R2.64], R4 ;  /* 0x0000000402007986 */ /* 0x0011e2000c101d24 */
[----:B------:R-:W-:Y:S05]  /*bf80*/  BRA `(.L_x_19234) ;  /* 0x0000000000e47947 */ /* 0x000fea0003800000 */
.L_x_19251:
[----:B------:R-:W-:-:S09]  /*bf90*/  UISETP.NE.AND UP0, UPT, UR4, 0xf, UPT ;  /* 0x0000000f0400788c */ /* 0x000fd2000bf05270 */
[----:B------:R-:W-:Y:S05]  /*bfa0*/  BRA.U !UP0, `(.L_x_19253) ;  /* 0x0000000108d07547 */ /* 0x000fea000b800000 */
[----:B------:R-:W-:-:S09]  /*bfb0*/  UISETP.NE.AND UP0, UPT, UR4, 0x17, UPT ;  /* 0x000000170400788c */ /* 0x000fd2000bf05270 */
[----:B------:R-:W-:Y:S05]  /*bfc0*/  BRA.U !UP0, `(.L_x_19254) ;  /* 0x0000000108847547 */ /* 0x000fea000b800000 */
[----:B------:R-:W-:-:S09]  /*bfd0*/  UISETP.NE.AND UP0, UPT, UR4, 0x18, UPT ;  /* 0x000000180400788c */ /* 0x000fd2000bf05270 */
[----:B------:R-:W-:Y:S05]  /*bfe0*/  BRA.U !UP0, `(.L_x_19255) ;  /* 0x0000000108447547 */ /* 0x000fea000b800000 */
.L_x_19233:
        /* <DEDUP_REMOVED lines=16> */
.L_x_19256:
[----:B------:R-:W-:Y:S05]  /*c0f0*/  BRA `(.L_x_19234) ;  /* 0x0000000000887947 */ /* 0x000fea0003800000 */
.L_x_19255:
        /* <DEDUP_REMOVED lines=11> */
.L_x_19258:
[----:B------:R-:W-:Y:S05]  /*c1b0*/  BSYNC.RECONVERGENT B0 ;  /* 0x0000000000007941 */ /* 0x000fea0003800200 */
.L_x_19257:
[----:B------:R2:W-:Y:S01]  /*c1c0*/  STG.E.U8 desc[UR36][R2.64], R5 ;  /* 0x0000000502007986 */ /* 0x0005e2000c101124 */
[----:B------:R-:W-:Y:S05]  /*c1d0*/  BRA `(.L_x_19234) ;  /* 0x0000000000507947 */ /* 0x000fea0003800000 */
.L_x_19254:
        /* <DEDUP_REMOVED lines=12> */
.L_x_19259:
[----:B------:R-:W-:Y:S02]  /*c2a0*/  ISETP.GT.U32.AND P0, PT, R7, 0x7f800000, PT ;  /* 0x7f8000000700780c */ /* 0x000fe40003f04070 */
[----:B------:R-:W-:-:S04]  /*c2b0*/  MOV R5, 0x7f ;  /* 0x0000007f00057802 */ /* 0x000fc80000000f00 */
[----:B------:R-:W-:-:S05]  /*c2c0*/  SEL R5, R5, 0x7c, P0 ;  /* 0x0000007c05057807 */ /* 0x000fca0000000000 */
[----:B------:R0:W-:Y:S01]  /*c2d0*/  STG.E.U8 desc[UR36][R2.64], R5 ;  /* 0x0000000502007986 */ /* 0x0001e2000c101124 */
[----:B------:R-:W-:Y:S05]  /*c2e0*/  BRA `(.L_x_19234) ;  /* 0x00000000000c7947 */ /* 0x000fea0003800000 */
.L_x_19253:
[----:B------:R-:W-:-:S04]  /*c2f0*/  I2FP.F32.U32 R0, R4 ;  /* 0x0000000400007245 */ /* 0x000fc80000201000 */
[----:B------:R-:W-:-:S05]  /*c300*/  F2FP.BF16.F32.PACK_AB R0, RZ, R0 ;  /* 0x00000000ff00723e */ /* 0x000fca00000010ff */
[----:B------:R3:W-:Y:S02]  /*c310*/  STG.E.U16 desc[UR36][R2.64], R0 ;  /* 0x0000000002007986 */ /* 0x0007e4000c101524 */
.L_x_19234:
[----:B------:R-:W-:Y:S05]  /*c320*/  BSYNC.RECONVERGENT B6 ;  /* 0x0000000000067941 */ /* 0x000fea0003800200 */
.L_x_19228:
[----:B------:R-:W-:-:S07]  /*c330*/  VIADD R17, R17, 0x80 ;  /* 0x0000008011117836 */ /* 0x000fce0000000000 */
.L_x_19170:
[----:B------:R-:W-:Y:S05]  /*c340*/  BSYNC.RECONVERGENT B7 ;  /* 0x0000000000077941 */ /* 0x000fea0003800200 */
.L_x_19169:
        /* <DEDUP_REMOVED lines=357> */
.L_x_19260:
        /* <DEDUP_REMOVED lines=21> */
.L_x_19265:
[----:B------:R-:W2:Y:S02]  /*daf0*/  LDG.E.U8 R2, desc[UR36][R2.64] ;  /* 0x0000002402027981 */ /* 0x000ea4000c1e1100 */
[----:B--2---:R-:W-:Y:S01]  /*db00*/  I2FP.F32.U32 R19, R2 ;  /* 0x0000000200137245 */ /* 0x004fe20000201000 */
[----:B------:R-:W-:Y:S06]  /*db10*/  BRA `(.L_x_19267) ;  /* 0x0000000c00447947 */ /* 0x000fec0003800000 */
.L_x_19264:
        /* <DEDUP_REMOVED lines=9> */
.L_x_19269:
[----:B------:R-:W2:Y:S02]  /*dbb0*/  LDG.E R2, desc[UR36][R2.64] ;  /* 0x0000002402027981 */ /* 0x000ea4000c1e1900 */
[----:B--2---:R-:W-:Y:S01]  /*dbc0*/  I2FP.F32.S32 R19, R2 ;  /* 0x0000000200137245 */ /* 0x004fe20000201400 */
[----:B------:R-:W-:Y:S06]  /*dbd0*/  BRA `(.L_x_19267) ;  /* 0x0000000c00147947 */ /* 0x000fec0003800000 */
.L_x_19268:
[----:B------:R-:W2:Y:S02]  /*dbe0*/  LDG.E.U16 R2, desc[UR36][R2.64] ;  /* 0x0000002402027981 */ /* 0x000ea4000c1e1500 */
[----:B--2---:R4:W0:Y:S01]  /*dbf0*/  I2F.S16 R19, R2 ;  /* 0x0000000200137306 */ /* 0x0048220000101400 */
[----:B------:R-:W-:Y:S05]  /*dc00*/  BRA `(.L_x_19267) ;  /* 0x0000000c00087947 */ /* 0x000fea0003800000 */
.L_x_19263:
        /* <DEDUP_REMOVED lines=8> */
.L_x_19271:
[----:B------:R-:W2:Y:S02]  /*dc90*/  LDG.E.U16 R2, desc[UR36][R2.64] ;  /* 0x0000002402027981 */ /* 0x000ea4000c1e1500 */
[----:B--2---:R-:W-:Y:S01]  /*dca0*/  HADD2.F32 R19, -RZ, R2.H0_H0 ;  /* 0x20000002ff137230 */ /* 0x004fe20000004100 */
[----:B------:R-:W-:Y:S06]  /*dcb0*/  BRA `(.L_x_19267) ;  /* 0x0000000800dc7947 */ /* 0x000fec0003800000 */
.L_x_19270:
        /* <DEDUP_REMOVED lines=8> */
.L_x_19273:
[----:B------:R-:W2:Y:S02]  /*dd40*/  LDG.E.U16 R2, desc[UR36][R2.64] ;  /* 0x0000002402027981 */ /* 0x000ea4000c1e1500 */
[----:B--2---:R-:W-:Y:S01]  /*dd50*/  HADD2.F32 R19, -RZ, R2.H0_H0 ;  /* 0x20000002ff137230 */ /* 0x004fe20000004100 */
[----:B------:R-:W-:Y:S06]  /*dd60*/  BRA `(.L_x_19267) ;  /* 0x0000000800b07947 */ /* 0x000fec0003800000 */
.L_x_19272:
        /* <DEDUP_REMOVED lines=11> */
.L_x_19262:
        /* <DEDUP_REMOVED lines=12> */
.L_x_19276:
        /* <DEDUP_REMOVED lines=11> */
.L_x_19275:
        /* <DEDUP_REMOVED lines=25> */
.L_x_19278:
        /* <DEDUP_REMOVED lines=12> */
.L_x_19277:
[----:B------:R-:W2:Y:S02]  /*e1e0*/  LDG.E.U16 R2, desc[UR36][R2.64] ;  /* 0x0000002402027981 */ /* 0x000ea4000c1e1500 */
[----:B--2---:R-:W-:Y:S01]  /*e1f0*/  SHF.L.U32 R19, R2, 0x10, RZ ;  /* 0x0000001002137819 */ /* 0x004fe200000006ff */
[----:B------:R-:W-:Y:S06]  /*e200*/  BRA `(.L_x_19267) ;  /* 0x0000000400887947 */ /* 0x000fec0003800000 */
.L_x_19274:
        /* <DEDUP_REMOVED lines=11> */
.L_x_19281:
        /* <DEDUP_REMOVED lines=20> */
.L_x_19283:
[----:B------:R-:W-:Y:S05]  /*e400*/  BSYNC.RECONVERGENT B0 ;  /* 0x0000000000007941 */ /* 0x000fea0003800200 */
.L_x_19282:
[----:B------:R-:W-:Y:S01]  /*e410*/  IMAD.SHL.U32 R0, R0, 0x100000, RZ ;  /* 0x0010000000007824 */ /* 0x000fe200078e00ff */
[----:B------:R-:W-:-:S04]  /*e420*/  LEA R2, R2, 0x3b800000, 0x17 ;  /* 0x3b80000002027811 */ /* 0x000fc800078eb8ff */
[----:B------:R-:W-:Y:S01]  /*e430*/  LOP3.LUT R19, R2, R0, R19, 0xfe, !PT ;  /* 0x0000000002137212 */ /* 0x000fe200078efe13 */
[----:B------:R-:W-:Y:S06]  /*e440*/  BRA `(.L_x_19267) ;  /* 0x0000000000f87947 */ /* 0x000fec0003800000 */
.L_x_19280:
        /* <DEDUP_REMOVED lines=20> */
.L_x_19285:
[----:B------:R-:W-:Y:S05]  /*e590*/  BSYNC.RECONVERGENT B0 ;  /* 0x0000000000007941 */ /* 0x000fea0003800200 */
.L_x_19284:
[----:B------:R-:W-:Y:S01]  /*e5a0*/  IMAD.SHL.U32 R0, R0, 0x200000, RZ ;  /* 0x0020000000007824 */ /* 0x000fe200078e00ff */
[----:B------:R-:W-:-:S04]  /*e5b0*/  LEA R2, R2, 0x37800000, 0x17 ;  /* 0x3780000002027811 */ /* 0x000fc800078eb8ff */
[----:B------:R-:W-:Y:S01]  /*e5c0*/  LOP3.LUT R19, R2, R0, R19, 0xfe, !PT ;  /* 0x0000000002137212 */ /* 0x000fe200078efe13 */
[----:B------:R-:W-:Y:S06]  /*e5d0*/  BRA `(.L_x_19267) ;  /* 0x0000000000947947 */ /* 0x000fec0003800000 */
.L_x_19279:
        /* <DEDUP_REMOVED lines=14> */
.L_x_19266:
        /* <DEDUP_REMOVED lines=16> */
.L_x_19288:
[----:B------:R-:W-:Y:S01]  /*e7c0*/  IMAD.MOV.U32 R19, RZ, RZ, RZ ;  /* 0x000000ffff137224 */ /* 0x000fe200078e00ff */
[----:B------:R-:W-:Y:S06]  /*e7d0*/  BRA `(.L_x_19267) ;  /* 0x0000000000147947 */ /* 0x000fec0003800000 */
.L_x_19287:
[----:B------:R-:W2:Y:S02]  /*e7e0*/  LDG.E.64 R2, desc[UR36][R2.64] ;  /* 0x0000002402027981 */ /* 0x000ea4000c1e1b00 */
[----:B--2---:R0:W1:Y:S02]  /*e7f0*/  I2F.U64 R19, R2 ;  /* 0x0000000200137312 */ /* 0x0040640000301000 */
[----:B01----:R-:W-:Y:S05]  /*e800*/  BRA `(.L_x_19267) ;  /* 0x0000000000087947 */ /* 0x003fea0003800000 */
.L_x_19286:
[----:B------:R-:W2:Y:S02]  /*e810*/  LDG.E R2, desc[UR36][R2.64] ;  /* 0x0000002402027981 */ /* 0x000ea4000c1e1900 */
[----:B--2---:R-:W-:-:S07]  /*e820*/  I2FP.F32.U32 R19, R2 ;  /* 0x0000000200137245 */ /* 0x004fce0000201000 */
.L_x_19267:
[----:B------:R-:W-:Y:S05]  /*e830*/  BSYNC.RECONVERGENT B6 ;  /* 0x0000000000067941 */ /* 0x000fea0003800200 */
.L_x_19261:
        /* <DEDUP_REMOVED lines=18> */
.L_x_19293:
[----:B------:R-:W2:Y:S02]  /*e960*/  LDG.E.U8 R0, desc[UR36][R2.64] ;  /* 0x0000002402007981 */ /* 0x000ea4000c1e1100 */
[----:B--2---:R-:W-:Y:S01]  /*e970*/  I2FP.F32.U32 R0, R0 ;  /* 0x0000000000007245 */ /* 0x004fe20000201000 */
[----:B------:R-:W-:Y:S06]  /*e980*/  BRA `(.L_x_19295) ;  /* 0x0000000c00447947 */ /* 0x000fec0003800000 */
.L_x_19292:
        /* <DEDUP_REMOVED lines=9> */
.L_x_19297:
[----:B------:R-:W2:Y:S02]  /*ea20*/  LDG.E R0, desc[UR36][R2.64] ;  /* 0x0000002402007981 */ /* 0x000ea4000c1e1900 */
[----:B--2---:R-:W-:Y:S01]  /*ea30*/  I2FP.F32.S32 R0, R0 ;  /* 0x0000000000007245 */ /* 0x004fe20000201400 */
[----:B------:R-:W-:Y:S06]  /*ea40*/  BRA `(.L_x_19295) ;  /* 0x0000000c00147947 */ /* 0x000fec0003800000 */
.L_x_19296:
[----:B------:R-:W2:Y:S02]  /*ea50*/  LDG.E.U16 R0, desc[UR36][R2.64] ;  /* 0x0000002402007981 */ /* 0x000ea4000c1e1500 */
[----:B--2---:R-:W0:Y:S01]  /*ea60*/  I2F.S16 R0, R0 ;  /* 0x0000000000007306 */ /* 0x004e220000101400 */
[----:B------:R-:W-:Y:S05]  /*ea70*/  BRA `(.L_x_19295) ;  /* 0x0000000c00087947 */ /* 0x000fea0003800000 */
.L_x_19291:
        /* <DEDUP_REMOVED lines=8> */
.L_x_19299:
[----:B------:R-:W2:Y:S02]  /*eb00*/  LDG.E.U16 R0, desc[UR36][R2.64] ;  /* 0x0000002402007981 */ /* 0x000ea4000c1e1500 */
[----:B--2---:R-:W-:Y:S01]  /*eb10*/  HADD2.F32 R0, -RZ, R0.H0_H0 ;  /* 0x20000000ff007230 */ /* 0x004fe20000004100 */
[----:B------:R-:W-:Y:S06]  /*eb20*/  BRA `(.L_x_19295) ;  /* 0x0000000800dc7947 */ /* 0x000fec0003800000 */
.L_x_19298:
        /* <DEDUP_REMOVED lines=8> */
.L_x_19301:
[----:B------:R-:W2:Y:S02]  /*ebb0*/  LDG.E.U16 R0, desc[UR36][R2.64] ;  /* 0x0000002402007981 */ /* 0x000ea4000c1e1500 */
[----:B--2---:R-:W-:Y:S01]  /*ebc0*/  HADD2.F32 R0, -RZ, R0.H0_H0 ;  /* 0x20000000ff007230 */ /* 0x004fe20000004100 */
[----:B------:R-:W-:Y:S06]  /*ebd0*/  BRA `(.L_x_19295) ;  /* 0x0000000800b07947 */ /* 0x000fec0003800000 */
.L_x_19300:
        /* <DEDUP_REMOVED lines=11> */
.L_x_19290:
        /* <DEDUP_REMOVED lines=12> */
.L_x_19304:
        /* <DEDUP_REMOVED lines=11> */
.L_x_19303:
        /* <DEDUP_REMOVED lines=25> */
.L_x_19306:
        /* <DEDUP_REMOVED lines=12> */
.L_x_19305:
[----:B------:R-:W2:Y:S02]  /*f050*/  LDG.E.U16 R0, desc[UR36][R2.64] ;  /* 0x0000002402007981 */ /* 0x000ea4000c1e1500 */
[----:B--2---:R-:W-:Y:S01]  /*f060*/  IMAD.U32 R0, R0, 0x10000, RZ ;  /* 0x0001000000007824 */ /* 0x004fe200078e00ff */
[----:B------:R-:W-:Y:S06]  /*f070*/  BRA `(.L_x_19295) ;  /* 0x0000000400887947 */ /* 0x000fec0003800000 */
.L_x_19302:
        /* <DEDUP_REMOVED lines=11> */
.L_x_19309:
        /* <DEDUP_REMOVED lines=20> */
.L_x_19311:
[----:B------:R-:W-:Y:S05]  /*f270*/  BSYNC.RECONVERGENT B0 ;  /* 0x0000000000007941 */ /* 0x000fea0003800200 */
.L_x_19310:
[----:B------:R-:W-:Y:S02]  /*f280*/  SHF.L.U32 R0, R0, 0x14, RZ ;  /* 0x0000001400007819 */ /* 0x000fe400000006ff */
[----:B------:R-:W-:-:S04]  /*f290*/  LEA R2, R2, 0x3b800000, 0x17 ;  /* 0x3b80000002027811 */ /* 0x000fc800078eb8ff */
[----:B------:R-:W-:Y:S01]  /*f2a0*/  LOP3.LUT R0, R2, R0, R7, 0xfe, !PT ;  /* 0x0000000002007212 */ /* 0x000fe200078efe07 */
[----:B------:R-:W-:Y:S06]  /*f2b0*/  BRA `(.L_x_19295) ;  /* 0x0000000000f87947 */ /* 0x000fec0003800000 */
.L_x_19308:
        /* <DEDUP_REMOVED lines=20> */
.L_x_19313:
[----:B------:R-:W-:Y:S05]  /*f400*/  BSYNC.RECONVERGENT B0 ;  /* 0x0000000000007941 */ /* 0x000fea0003800200 */
.L_x_19312:
[----:B------:R-:W-:Y:S01]  /*f410*/  IMAD.SHL.U32 R0, R0, 0x200000, RZ ;  /* 0x0020000000007824 */ /* 0x000fe200078e00ff */
[----:B------:R-:W-:-:S04]  /*f420*/  LEA R2, R2, 0x37800000, 0x17 ;  /* 0x3780000002027811 */ /* 0x000fc800078eb8ff */
[----:B------:R-:W-:Y:S01]  /*f430*/  LOP3.LUT R0, R2, R0, R7, 0xfe, !PT ;  /* 0x0000000002007212 */ /* 0x000fe200078efe07 */
[----:B------:R-:W-:Y:S06]  /*f440*/  BRA `(.L_x_19295) ;  /* 0x0000000000947947 */ /* 0x000fec0003800000 */
.L_x_19307:
        /* <DEDUP_REMOVED lines=14> */
.L_x_19294:
        /* <DEDUP_REMOVED lines=16> */
.L_x_19316:
[----:B------:R-:W-:Y:S01]  /*f630*/  MOV R0, RZ ;  /* 0x000000ff00007202 */ /* 0x000fe20000000f00 */
[----:B------:R-:W-:Y:S06]  /*f640*/  BRA `(.L_x_19295) ;  /* 0x0000000000147947 */ /* 0x000fec0003800000 */
.L_x_19315:
[----:B------:R-:W2:Y:S02]  /*f650*/  LDG.E.64 R2, desc[UR36][R2.64] ;  /* 0x0000002402027981 */ /* 0x000ea4000c1e1b00 */
[----:B--2---:R0:W1:Y:S02]  /*f660*/  I2F.U64 R0, R2 ;  /* 0x0000000200007312 */ /* 0x0040640000301000 */
[----:B01----:R-:W-:Y:S05]  /*f670*/  BRA `(.L_x_19295) ;  /* 0x0000000000087947 */ /* 0x003fea0003800000 */
.L_x_19314:
[----:B------:R-:W2:Y:S02]  /*f680*/  LDG.E R0, desc[UR36][R2.64] ;  /* 0x0000002402007981 */ /* 0x000ea4000c1e1900 */
[----:B--2---:R-:W-:-:S07]  /*f690*/  I2FP.F32.U32 R0, R0 ;  /* 0x0000000000007245 */ /* 0x004fce0000201000 */
.L_x_19295:
[----:B------:R-:W-:Y:S05]  /*f6a0*/  BSYNC.RECONVERGENT B6 ;  /* 0x0000000000067941 */ /* 0x000fea0003800200 */
.L_x_19289:
        /* <DEDUP_REMOVED lines=17> */
.L_x_19320:
[----:B------:R-:W-:Y:S01]  /*f7c0*/  STG.E.U8 desc[UR36][R16.64], R2 ;  /* 0x0000000210007986 */ /* 0x000fe2000c101124 */
[----:B------:R-:W-:Y:S05]  /*f7d0*/  EXIT ;  /* 0x000000000000794d */ /* 0x000fea0003800000 */
.L_x_19319:
        /* <DEDUP_REMOVED lines=9> */
.L_x_19323:
[----:B------:R-:W-:Y:S01]  /*f870*/  STG.E desc[UR36][R16.64], R2 ;  /* 0x0000000210007986 */ /* 0x000fe2000c101924 */
[----:B------:R-:W-:Y:S05]  /*f880*/  EXIT ;  /* 0x000000000000794d */ /* 0x000fea0003800000 */
.L_x_19322:
[----:B------:R-:W-:Y:S01]  /*f890*/  STG.E.U16 desc[UR36][R16.64], R2 ;  /* 0x0000000210007986 */ /* 0x000fe2000c101524 */
[----:B------:R-:W-:Y:S05]  /*f8a0*/  EXIT ;  /* 0x000000000000794d */ /* 0x000fea0003800000 */
.L_x_19318:
        /* <DEDUP_REMOVED lines=9> */
.L_x_19325:
[----:B------:R-:W-:-:S04]  /*f940*/  I2FP.F32.U32 R0, R2 ;  /* 0x0000000200007245 */ /* 0x000fc80000201000 */
[----:B------:R-:W-:-:S05]  /*f950*/  F2FP.F16.F32.PACK_AB R0, RZ, R0 ;  /* 0x00000000ff00723e */ /* 0x000fca00000000ff */
[----:B------:R-:W-:Y:S01]  /*f960*/  STG.E.U16 desc[UR36][R16.64], R0 ;  /* 0x0000000010007986 */ /* 0x000fe2000c101524 */
[----:B------:R-:W-:Y:S05]  /*f970*/  EXIT ;  /* 0x000000000000794d */ /* 0x000fea0003800000 */
.L_x_19324:
        /* <DEDUP_REMOVED lines=10> */
.L_x_19327:
[----:B------:R-:W-:-:S04]  /*fa20*/  I2FP.F32.U32 R2, R2 ;  /* 0x0000000200027245 */ /* 0x000fc80000201000 */
[----:B------:R-:W-:-:S04]  /*fa30*/  F2FP.F16.F32.PACK_AB R3, RZ, R2 ;  /* 0x00000002ff03723e */ /* 0x000fc800000000ff */
[----:B------:R-:W-:-:S05]  /*fa40*/  PRMT R3, R3, 0x5410, RZ ;  /* 0x0000541003037816 */ /* 0x000fca00000000ff */
[----:B------:R-:W-:Y:S01]  /*fa50*/  STG.E desc[UR36][R16.64], R3 ;  /* 0x0000000310007986 */ /* 0x000fe2000c101924 */
[----:B------:R-:W-:Y:S05]  /*fa60*/  EXIT ;  /* 0x000000000000794d */ /* 0x000fea0003800000 */
.L_x_19326:
[----:B------:R-:W0:Y:S02]  /*fa70*/  I2F.F64.U32 R2, R2 ;  /* 0x0000000200027312 */ /* 0x000e240000201800 */
[----:B0-----:R-:W-:Y:S01]  /*fa80*/  STG.E.64 desc[UR36][R16.64], R2 ;  /* 0x0000000210007986 */ /* 0x001fe2000c101b24 */
[----:B------:R-:W-:Y:S05]  /*fa90*/  EXIT ;  /* 0x000000000000794d */ /* 0x000fea0003800000 */
.L_x_19317:
        /* <DEDUP_REMOVED lines=12> */
.L_x_19331:
        /* <DEDUP_REMOVED lines=16> */
.L_x_19334:
[----:B------:R-:W-:-:S07]  /*fc60*/  PRMT R8, R0, 0x7610, R8 ;  /* 0x0000761000087816 */ /* 0x000fce0000000008 */
.L_x_19333:
[----:B------:R-:W-:Y:S05]  /*fc70*/  BSYNC.RECONVERGENT B0 ;  /* 0x0000000000007941 */ /* 0x000fea0003800200 */
.L_x_19332:
[----:B------:R-:W-:Y:S01]  /*fc80*/  STG.E.U8 desc[UR36][R16.64], R8 ;  /* 0x0000000810007986 */ /* 0x000fe2000c101124 */
[----:B------:R-:W-:Y:S05]  /*fc90*/  EXIT ;  /* 0x000000000000794d */ /* 0x000fea0003800000 */
.L_x_19330:
        /* <DEDUP_REMOVED lines=16> */
.L_x_19337:
[----:B------:R-:W-:-:S07]  /*fda0*/  PRMT R8, R0, 0x7610, R8 ;  /* 0x0000761000087816 */ /* 0x000fce0000000008 */
.L_x_19336:
[----:B------:R-:W-:Y:S05]  /*fdb0*/  BSYNC.RECONVERGENT B0 ;  /* 0x0000000000007941 */ /* 0x000fea0003800200 */
.L_x_19335:
[----:B------:R-:W-:Y:S01]  /*fdc0*/  STG.E.U8 desc[UR36][R16.64], R8 ;  /* 0x0000000810007986 */ /* 0x000fe2000c101124 */
[----:B------:R-:W-:Y:S05]  /*fdd0*/  EXIT ;  /* 0x000000000000794d */ /* 0x000fea0003800000 */
.L_x_19329:
        /* <DEDUP_REMOVED lines=21> */
.L_x_19339:
[----:B------:R-:W-:-:S05]  /*ff30*/  HFMA2 R3, -RZ, RZ, 0, 0 ;  /* 0x00000000ff037431 */ /* 0x000fca00000001ff */
[----:B------:R-:W-:Y:S01]  /*ff40*/  STG.E.64 desc[UR36][R16.64], R2 ;  /* 0x0000000210007986 */ /* 0x000fe2000c101b24 */
[----:B------:R-:W-:Y:S05]  /*ff50*/  EXIT ;  /* 0x000000000000794d */ /* 0x000fea0003800000 */
.L_x_19338:
[----:B------:R-:W-:Y:S01]  /*ff60*/  STG.E desc[UR36][R16.64], R2 ;  /* 0x0000000210007986 */ /* 0x000fe2000c101924 */
[----:B------:R-:W-:Y:S05]  /*ff70*/  EXIT ;  /* 0x000000000000794d */ /* 0x000fea0003800000 */
.L_x_19328:
        /* <DEDUP_REMOVED lines=8> */
.L_x_19341:
[----:B------:R-:W-:Y:S01]  /*10000*/  CS2R R6, SRZ ;  /* 0x0000000000067805 */ /* 0x000fe2000001ff00 */
[----:B------:R-:W0:Y:S04]  /*10010*/  I2F.F64.U32 R4, R2 ;  /* 0x0000000200047312 */ /* 0x000e280000201800 */
[----:B0-----:R-:W-:Y:S01]  /*10020*/  STG.E.128 desc[UR36][R16.64], R4 ;  /* 0x0000000410007986 */ /* 0x001fe2000c101d24 */
[----:B------:R-:W-:Y:S05]  /*10030*/  EXIT ;  /* 0x000000000000794d */ /* 0x000fea0003800000 */
.L_x_19340:
[----:B------:R-:W-:-:S09]  /*10040*/  UISETP.NE.AND UP0, UPT, UR4, 0xf, UPT ;  /* 0x0000000f0400788c */ /* 0x000fd2000bf05270 */
[----:B------:R-:W-:Y:S05]  /*10050*/  BRA.U !UP0, `(.L_x_19342) ;  /* 0x0000000108d47547 */ /* 0x000fea000b800000 */
[----:B------:R-:W-:-:S09]  /*10060*/  UISETP.NE.AND UP0, UPT, UR4, 0x17, UPT ;  /* 0x000000170400788c */ /* 0x000fd2000bf05270 */
[----:B------:R-:W-:Y:S05]  /*10070*/  BRA.U !UP0, `(.L_x_19343) ;  /* 0x0000000108847547 */ /* 0x000fea000b800000 */
[----:B------:R-:W-:-:S09]  /*10080*/  UISETP.NE.AND UP0, UPT, UR4, 0x18, UPT ;  /* 0x000000180400788c */ /* 0x000fd2000bf05270 */
[----:B------:R-:W-:Y:S05]  /*10090*/  BRA.U !UP0, `(.L_x_19344) ;  /* 0x0000000108447547 */ /* 0x000fea000b800000 */
.L_x_19321:
        /* <DEDUP_REMOVED lines=16> */
.L_x_19345:
[----:B------:R-:W-:Y:S05]  /*101a0*/  EXIT ;  /* 0x000000000000794d */ /* 0x000fea0003800000 */
.L_x_19344:
        /* <DEDUP_REMOVED lines=11> */
.L_x_19347:
[----:B------:R-:W-:Y:S05]  /*10260*/  BSYNC.RECONVERGENT B0 ;  /* 0x0000000000007941 */ /* 0x000fea0003800200 */
.L_x_19346:
[----:B------:R-:W-:Y:S01]  /*10270*/  STG.E.U8 desc[UR36][R16.64], R3 ;  /* 0x0000000310007986 */ /* 0x000fe2000c101124 */
[----:B------:R-:W-:Y:S05]  /*10280*/  EXIT ;  /* 0x000000000000794d */ /* 0x000fea0003800000 */
.L_x_19343:
        /* <DEDUP_REMOVED lines=13> */
.L_x_19348:
[----:B------:R-:W-:Y:S02]  /*10360*/  ISETP.GT.U32.AND P0, PT, R5, 0x7f800000, PT ;  /* 0x7f8000000500780c */ /* 0x000fe40003f04070 */
[----:B------:R-:W-:-:S04]  /*10370*/  MOV R3, 0x7f ;  /* 0x0000007f00037802 */ /* 0x000fc80000000f00 */
[----:B------:R-:W-:-:S05]  /*10380*/  SEL R3, R3, 0x7c, P0 ;  /* 0x0000007c03037807 */ /* 0x000fca0000000000 */
[----:B------:R-:W-:Y:S01]  /*10390*/  STG.E.U8 desc[UR36][R16.64], R3 ;  /* 0x0000000310007986 */ /* 0x000fe2000c101124 */
[----:B------:R-:W-:Y:S05]  /*103a0*/  EXIT ;  /* 0x000000000000794d */ /* 0x000fea0003800000 */
.L_x_19342:
[----:B------:R-:W-:-:S04]  /*103b0*/  I2FP.F32.U32 R0, R2 ;  /* 0x0000000200007245 */ /* 0x000fc80000201000 */
[----:B------:R-:W-:-:S05]  /*103c0*/  F2FP.BF16.F32.PACK_AB R0, RZ, R0 ;  /* 0x00000000ff00723e */ /* 0x000fca00000010ff */
[----:B------:R-:W-:Y:S01]  /*103d0*/  STG.E.U16 desc[UR36][R16.64], R0 ;  /* 0x0000000010007986 */ /* 0x000fe2000c101524 */
[----:B------:R-:W-:Y:S05]  /*103e0*/  EXIT ;  /* 0x000000000000794d */ /* 0x000fea0003800000 */
.L_x_19349:
        /* <DEDUP_REMOVED lines=9> */
.L_x_42877:


//--------------------- .text._ZN2at6native27unrolled_elementwise_kernelINS0_13BinaryFunctorIffbZZZNS0_22logical_or_kernel_cudaERNS_14TensorIteratorEENKUlvE0_clEvENKUlvE5_clEvEUlffE_EESt5arrayIPcLm3EELi4E23TrivialOffsetCalculatorILi2EjESC_ILi1EjENS0_6memory12LoadWithCastILi2EEENSF_13StoreWithCastILi1EEEEEviT_T0_T2_T3_T4_T5_ --------------------------
	.section	.text._ZN2at6native27unrolled_elementwise_kernelINS0_13BinaryFunctorIffbZZZNS0_22logical_or_kernel_cudaERNS_14TensorIteratorEENKUlvE0_clEvENKUlvE5_clEvEUlffE_EESt5arrayIPcLm3EELi4E23TrivialOffsetCalculatorILi2EjESC_ILi1EjENS0_6memory12LoadWithCastILi2EEENSF_13StoreWithCastILi1EEEEEviT_T0_T2_T3_T4_T5_,"ax",@progbits
	.align	128
        .global         _ZN2at6native27unrolled_elementwise_kernelINS0_13BinaryFunctorIffbZZZNS0_22logical_or_kernel_cudaERNS_14TensorIteratorEENKUlvE0_clEvENKUlvE5_clEvEUlffE_EESt5arrayIPcLm3EELi4E23TrivialOffsetCalculatorILi2EjESC_ILi1EjENS0_6memory12LoadWithCastILi2EEENSF_13StoreWithCastILi1EEEEEviT_T0_T2_T3_T4_T5_
        .type           _ZN2at6native27unrolled_elementwise_kernelINS0_13BinaryFunctorIffbZZZNS0_22logical_or_kernel_cudaERNS_14TensorIteratorEENKUlvE0_clEvENKUlvE5_clEvEUlffE_EESt5arrayIPcLm3EELi4E23TrivialOffsetCalculatorILi2EjESC_ILi1EjENS0_6memory12LoadWithCastILi2EEENSF_13StoreWithCastILi1EEEEEviT_T0_T2_T3_T4_T5_,@function
        .size           _ZN2at6native27unrolled_elementwise_kernelINS0_13BinaryFunctorIffbZZZNS0_22logical_or_kernel_cudaERNS_14TensorIteratorEENKUlvE0_clEvENKUlvE5_clEvEUlffE_EESt5arrayIPcLm3EELi4E23TrivialOffsetCalculatorILi2EjESC_ILi1EjENS0_6memory12LoadWithCastILi2EEENSF_13StoreWithCastILi1EEEEEviT_T0_T2_T3_T4_T5_,(.L_x_42878 - _ZN2at6native27unrolled_elementwise_kernelINS0_13BinaryFunctorIffbZZZNS0_22logical_or_kernel_cudaERNS_14TensorIteratorEENKUlvE0_clEvENKUlvE5_clEvEUlffE_EESt5arrayIPcLm3EELi4E23TrivialOffsetCalculatorILi2EjESC_ILi1EjENS0_6memory12LoadWithCastILi2EEENSF_13StoreWithCastILi1EEEEEviT_T0_T2_T3_T4_T5_)
        .other          _ZN2at6native27unrolled_elementwise_kernelINS0_13BinaryFunctorIffbZZZNS0_22logical_or_kernel_cudaERNS_14TensorIteratorEENKUlvE0_clEvENKUlvE5_clEvEUlffE_EESt5arrayIPcLm3EELi4E23TrivialOffsetCalculatorILi2EjESC_ILi1EjENS0_6memory12LoadWithCastILi2EEENSF_13StoreWithCastILi1EEEEEviT_T0_T2_T3_T4_T5_,@"STO_CUDA_ENTRY STV_DEFAULT"
_ZN2at6native27unrolled_elementwise_kernelINS0_13BinaryFunctorIffbZZZNS0_22logical_or_kernel_cudaERNS_14TensorIteratorEENKUlvE0_clEvENKUlvE5_clEvEUlffE_EESt5arrayIPcLm3EELi4E23TrivialOffsetCalculatorILi2EjESC_ILi1EjENS0_6memory12LoadWithCastILi2EEENSF_13StoreWithCastILi1EEEEEviT_T0_T2_T3_T4_T5_:
.text._ZN2at6native27unrolled_elementwise_kernelINS0_13BinaryFunctorIffbZZZNS0_22logical_or_kernel_cudaERNS_14TensorIteratorEENKUlvE0_clEvENKUlvE5_clEvEUlffE_EESt5arrayIPcLm3EELi4E23TrivialOffsetCalculatorILi2EjESC_ILi1EjENS0_6memory12LoadWithCastILi2EEENSF_13StoreWithCastILi1EEEEEviT_T0_T2_T3_T4_T5_:
        /* <DEDUP_REMOVED lines=35> */
.L_x_19356:
[----:B------:R-:W2:Y:S02]  /*0230*/  LDG.E.U8 R4, desc[UR36][R4.64] ;  /* 0x0000002404047981 */ /* 0x000ea4000c1e1100 */
[----:B--2---:R-:W-:Y:S01]  /*0240*/  I2FP.F32.U32 R19, R4 ;  /* 0x0000000400137245 */ /* 0x004fe20000201000 */
[----:B------:R-:W-:Y:S06]  /*0250*/  BRA `(.L_x_19358) ;  /* 0x0000000c00447947 */ /* 0x000fec0003800000 */
.L_x_19355:
        /* <DEDUP_REMOVED lines=9> */
.L_x_19360:
[----:B------:R-:W2:Y:S02]  /*02f0*/  LDG.E R4, desc[UR36][R4.64] ;  /* 0x0000002404047981 */ /* 0x000ea4000c1e1900 */
[----:B--2---:R-:W-:Y:S01]  /*0300*/  I2FP.F32.S32 R19, R4 ;  /* 0x0000000400137245 */ /* 0x004fe20000201400 */
[----:B------:R-:W-:Y:S06]  /*0310*/  BRA `(.L_x_19358) ;  /* 0x0000000c00147947 */ /* 0x000fec0003800000 */
.L_x_19359:
[----:B------:R-:W2:Y:S02]  /*0320*/  LDG.E.U16 R4, desc[UR36][R4.64] ;  /* 0x0000002404047981 */ /* 0x000ea4000c1e1500 */
[----:B--2---:R0:W1:Y:S01]  /*0330*/  I2F.S16 R19, R4 ;  /* 0x0000000400137306 */ /* 0x0040620000101400 */
[----:B------:R-:W-:Y:S05]  /*0340*/  BRA `(.L_x_19358) ;  /* 0x0000000c00087947 */ /* 0x000fea0003800000 */
.L_x_19354:
        /* <DEDUP_REMOVED lines=8> */
.L_x_19362:
[----:B------:R-:W2:Y:S02]  /*03d0*/  LDG.E.U16 R4, desc[UR36][R4.64] ;  /* 0x0000002404047981 */ /* 0x000ea4000c1e1500 */
[----:B--2---:R-:W-:Y:S01]  /*03e0*/  HADD2.F32 R19, -RZ, R4.H0_H0 ;  /* 0x20000004ff137230 */ /* 0x004fe20000004100 */
[----:B------:R-:W-:Y:S06]  /*03f0*/  BRA `(.L_x_19358) ;  /* 0x0000000800dc7947 */ /* 0x000fec0003800000 */
.L_x_19361:
        /* <DEDUP_REMOVED lines=8> */
.L_x_19364:
[----:B------:R-:W2:Y:S02]  /*0480*/  LDG.E.U16 R4, desc[UR36][R4.64] ;  /* 0x0000002404047981 */ /* 0x000ea4000c1e1500 */
[----:B--2---:R-:W-:Y:S01]  /*0490*/  HADD2.F32 R19, -RZ, R4.H0_H0 ;  /* 0x20000004ff137230 */ /* 0x004fe20000004100 */
[----:B------:R-:W-:Y:S06]  /*04a0*/  BRA `(.L_x_19358) ;  /* 0x0000000800b07947 */ /* 0x000fec0003800000 */
.L_x_19363:
        /* <DEDUP_REMOVED lines=11> */
.L_x_19353:
        /* <DEDUP_REMOVED lines=12> */
.L_x_19367:
        /* <DEDUP_REMOVED lines=11> */
.L_x_19366:
        /* <DEDUP_REMOVED lines=25> */
.L_x_19369:
        /* <DEDUP_REMOVED lines=12> */
.L_x_19368:
[----:B------:R-:W2:Y:S02]  /*0920*/  LDG.E.U16 R4, desc[UR36][R4.64] ;  /* 0x0000002404047981 */ /* 0x000ea4000c1e1500 */
[----:B--2---:R-:W-:Y:S01]  /*0930*/  IMAD.U32 R19, R4, 0x10000, RZ ;  /* 0x0001000004137824 */ /* 0x004fe200078e00ff */
[----:B------:R-:W-:Y:S06]  /*0940*/  BRA `(.L_x_19358) ;  /* 0x0000000400887947 */ /* 0x000fec0003800000 */
.L_x_19365:
        /* <DEDUP_REMOVED lines=11> */
.L_x_19372:
        /* <DEDUP_REMOVED lines=20> */
.L_x_19374:
[----:B------:R-:W-:Y:S05]  /*0b40*/  BSYNC.RECONVERGENT B0 ;  /* 0x0000000000007941 */ /* 0x000fea0003800200 */
.L_x_19373:
[----:B------:R-:W-:Y:S01]  /*0b50*/  IMAD.SHL.U32 R0, R0, 0x100000, RZ ;  /* 0x0010000000007824 */ /* 0x000fe200078e00ff */
[----:B------:R-:W-:-:S04]  /*0b60*/  LEA R3, R3, 0x3b800000, 0x17 ;  /* 0x3b80000003037811 */ /* 0x000fc800078eb8ff */
[----:B------:R-:W-:Y:S01]  /*0b70*/  LOP3.LUT R19, R3, R0, R19, 0xfe, !PT ;  /* 0x0000000003137212 */ /* 0x000fe200078efe13 */
[----:B------:R-:W-:Y:S06]  /*0b80*/  BRA `(.L_x_19358) ;  /* 0x0000000000f87947 */ /* 0x000fec0003800000 */
.L_x_19371:
        /* <DEDUP_REMOVED lines=20> */
.L_x_19376:
[----:B------:R-:W-:Y:S05]  /*0cd0*/  BSYNC.RECONVERGENT B0 ;  /* 0x0000000000007941 */ /* 0x000fea0003800200 */
.L_x_19375:
[----:B------:R-:W-:Y:S01]  /*0ce0*/  IMAD.SHL.U32 R0, R0, 0x200000, RZ ;  /* 0x0020000000007824 */ /* 0x000fe200078e00ff */
[----:B------:R-:W-:-:S04]  /*0cf0*/  LEA R3, R3, 0x37800000, 0x17 ;  /* 0x3780000003037811 */ /* 0x000fc800078eb8ff */
[----:B------:R-:W-:Y:S01]  /*0d00*/  LOP3.LUT R19, R3, R0, R19, 0xfe, !PT ;  /* 0x0000000003137212 */ /* 0x000fe200078efe13 */
[----:B------:R-:W-:Y:S06]  /*0d10*/  BRA `(.L_x_19358) ;  /* 0x0000000000947947 */ /* 0x000fec0003800000 */
.L_x_19370:
[----:B------:R-:W-:-:S09]  /*0d20*/  UISETP.NE.AND UP0, UPT, UR4, 0x1c, UPT ;  /* 0x0000001c0400788c */ /* 0x000fd2000bf05270 */
[----:B------:R-:W-:Y:S05]  /*0d30*/  BRA.U !UP0, `(.L_x_19377) ;  /* 0x0000000108847547 */ /* 0x000fea000b800000 */
[----:B------:R-:W-:-:S09]  /*0d40*/  UISETP.NE.AND UP0, UPT, UR4, 0x1d, UPT ;  /* 0x0000001d0400788c */ /* 0x000fd2000bf05270 */
[----:B------:R-:W-:Y:S05]  /*0d50*/  BRA.U !UP0, `(.L_x_19378) ;  /* 0x0000000108707547 */ /* 0x000fea000b800000 */
[----:B------:R-:W-:-:S09]  /*0d60*/  UISETP.NE.AND UP0, UPT, UR4, 0x2c, UPT ;  /* 0x0000002c0400788c */ /* 0x000fd2000bf05270 */
[----:B------:R-:W-:Y:S05]  /*0d70*/  BRA.U !UP0, `(.L_x_19379) ;  /* 0x0000000108487547 */ /* 0x000fea000b800000 */
.L_x_19357:
        /* <DEDUP_REMOVED lines=16> */
.L_x_19380:
[----:B------:R-:W-:Y:S01]  /*0e80*/  IMAD.MOV.U32 R19, RZ, RZ, RZ ;  /* 0x000000ffff137224 */ /* 0x000fe200078e00ff */
[----:B------:R-:W-:Y:S06]  /*0e90*/  BRA `(.L_x_19358) ;  /* 0x0000000000347947 */ /* 0x000fec0003800000 */
.L_x_19379:
        /* <DEDUP_REMOVED lines=8> */
.L_x_19378:
[----:B------:R-:W2:Y:S02]  /*0f20*/  LDG.E.64 R4, desc[UR36][R4.64] ;  /* 0x0000002404047981 */ /* 0x000ea4000c1e1b00 */
[----:B--2---:R0:W1:Y:S02]  /*0f30*/  I2F.U64 R19, R4 ;  /* 0x0000000400137312 */ /* 0x0040640000301000 */
[----:B01----:R-:W-:Y:S05]  /*0f40*/  BRA `(.L_x_19358) ;  /* 0x0000000000087947 */ /* 0x003fea0003800000 */
.L_x_19377:
[----:B------:R-:W2:Y:S02]  /*0f50*/  LDG.E R4, desc[UR36][R4.64] ;  /* 0x0000002404047981 */ /* 0x000ea4000c1e1900 */
[----:B--2---:R-:W-:-:S07]  /*0f60*/  I2FP.F32.U32 R19, R4 ;  /* 0x0000000400137245 */ /* 0x004fce0000201000 */
.L_x_19358:
[----:B------:R-:W-:Y:S05]  /*0f70*/  BSYNC.RECONVERGENT B6 ;  /* 0x0000000000067941 */ /* 0x000fea0003800200 */
.L_x_19352:
        /* <DEDUP_REMOVED lines=20> */
.L_x_19385:
[----:B------:R-:W2:Y:S02]  /*10c0*/  LDG.E.U8 R0, desc[UR36][R4.64] ;  /* 0x0000002404007981 */ /* 0x000ea4000c1e1100 */
[----:B--2---:R-:W-:Y:S01]  /*10d0*/  I2FP.F32.U32 R0, R0 ;  /* 0x0000000000007245 */ /* 0x004fe20000201000 */
[----:B------:R-:W-:Y:S06]  /*10e0*/  BRA `(.L_x_19387) ;  /* 0x0000000c00487947 */ /* 0x000fec0003800000 */
.L_x_19384:
        /* <DEDUP_REMOVED lines=9> */
.L_x_19389:
[----:B------:R-:W2:Y:S02]  /*1180*/  LDG.E R0, desc[UR36][R4.64] ;  /* 0x0000002404007981 */ /* 0x000ea4000c1e1900 */
[----:B--2---:R-:W-:Y:S01]  /*1190*/  I2FP.F32.S32 R0, R0 ;  /* 0x0000000000007245 */ /* 0x004fe20000201400 */
[----:B------:R-:W-:Y:S06]  /*11a0*/  BRA `(.L_x_19387) ;  /* 0x0000000c00187947 */ /* 0x000fec0003800000 */
.L_x_19388:
[----:B------:R-:W2:Y:S02]  /*11b0*/  LDG.E.U16 R0, desc[UR36][R4.64] ;  /* 0x0000002404007981 */ /* 0x000ea4000c1e1500 */
[----:B--2---:R-:W4:Y:S01]  /*11c0*/  I2F.S16 R0, R0 ;  /* 0x0000000000007306 */ /* 0x004f220000101400 */
[----:B------:R-:W-:Y:S05]  /*11d0*/  BRA `(.L_x_19387) ;  /* 0x0000000c000c7947 */ /* 0x000fea0003800000 */
.L_x_19383:
        /* <DEDUP_REMOVED lines=8> */
.L_x_19391:
[----:B------:R-:W2:Y:S02]  /*1260*/  LDG.E.U16 R0, desc[UR36][R4.64] ;  /* 0x0000002404007981 */ /* 0x000ea4000c1e1500 */
[----:B--2---:R-:W-:Y:S01]  /*1270*/  HADD2.F32 R0, -RZ, R0.H0_H0 ;  /* 0x20000000ff007230 */ /* 0x004fe20000004100 */
[----:B------:R-:W-:Y:S06]  /*1280*/  BRA `(.L_x_19387) ;  /* 0x0000000800e07947 */ /* 0x000fec0003800000 */
.L_x_19390:
        /* <DEDUP_REMOVED lines=8> */
.L_x_19393:
[----:B------:R-:W2:Y:S02]  /*1310*/  LDG.E.U16 R0, desc[UR36][R4.64] ;  /* 0x0000002404007981 */ /* 0x000ea4000c1e1500 */
[----:B--2---:R-:W-:Y:S01]  /*1320*/  HADD2.F32 R0, -RZ, R0.H0_H0 ;  /* 0x20000000ff007230 */ /* 0x004fe20000004100 */
[----:B------:R-:W-:Y:S06]  /*1330*/  BRA `(.L_x_19387) ;  /* 0x0000000800b47947 */ /* 0x000fec0003800000 */
.L_x_19392:
        /* <DEDUP_REMOVED lines=11> */
.L_x_19382:
        /* <DEDUP_REMOVED lines=12> */
.L_x_19396:
        /* <DEDUP_REMOVED lines=11> */
.L_x_19395:
        /* <DEDUP_REMOVED lines=25> */
.L_x_19398:
        /* <DEDUP_REMOVED lines=13> */
.L_x_19397:
[----:B------:R-:W2:Y:S02]  /*17c0*/  LDG.E.U16 R0, desc[UR36][R4.64] ;  /* 0x0000002404007981 */ /* 0x000ea4000c1e1500 */
[----:B--2---:R-:W-:Y:S01]  /*17d0*/  IMAD.U32 R0, R0, 0x10000, RZ ;  /* 0x0001000000007824 */ /* 0x004fe200078e00ff */
[----:B------:R-:W-:Y:S06]  /*17e0*/  BRA `(.L_x_19387) ;  /* 0x0000000400887947 */ /* 0x000fec0003800000 */
.L_x_19394:
        /* <DEDUP_REMOVED lines=11> */
.L_x_19401:
        /* <DEDUP_REMOVED lines=20> */
.L_x_19403:
[----:B------:R-:W-:Y:S05]  /*19e0*/  BSYNC.RECONVERGENT B0 ;  /* 0x0000000000007941 */ /* 0x000fea0003800200 */
.L_x_19402:
[----:B------:R-:W-:Y:S01]  /*19f0*/  IMAD.SHL.U32 R0, R0, 0x100000, RZ ;  /* 0x0010000000007824 */ /* 0x000fe200078e00ff */
[----:B------:R-:W-:-:S04]  /*1a00*/  LEA R3, R3, 0x3b800000, 0x17 ;  /* 0x3b80000003037811 */ /* 0x000fc800078eb8ff */
[----:B------:R-:W-:Y:S01]  /*1a10*/  LOP3.LUT R0, R3, R0, R7, 0xfe, !PT ;  /* 0x0000000003007212 */ /* 0x000fe200078efe07 */
[----:B------:R-:W-:Y:S06]  /*1a20*/  BRA `(.L_x_19387) ;  /* 0x0000000000f87947 */ /* 0x000fec0003800000 */
.L_x_19400:
        /* <DEDUP_REMOVED lines=20> */
.L_x_19405:
[----:B------:R-:W-:Y:S05]  /*1b70*/  BSYNC.RECONVERGENT B0 ;  /* 0x0000000000007941 */ /* 0x000fea0003800200 */
.L_x_19404:
[----:B------:R-:W-:Y:S01]  /*1b80*/  IMAD.SHL.U32 R0, R0, 0x200000, RZ ;  /* 0x0020000000007824 */ /* 0x000fe200078e00ff */
[----:B------:R-:W-:-:S04]  /*1b90*/  LEA R3, R3, 0x37800000, 0x17 ;  /* 0x3780000003037811 */ /* 0x000fc800078eb8ff */
[----:B------:R-:W-:Y:S01]  /*1ba0*/  LOP3.LUT R0, R3, R0, R7, 0xfe, !PT ;  /* 0x0000000003007212 */ /* 0x000fe200078efe07 */
[----:B------:R-:W-:Y:S06]  /*1bb0*/  BRA `(.L_x_19387) ;  /* 0x0000000000947947 */ /* 0x000fec0003800000 */
.L_x_19399:
[----:B------:R-:W-:-:S09]  /*1bc0*/  UISETP.NE.AND UP0, UPT, UR4, 0x1c, UPT ;  /* 0x0000001c0400788c */ /* 0x000fd2000bf05270 */
[----:B------:R-:W-:Y:S05]  /*1bd0*/  BRA.U !UP0, `(.L_x_19406) ;  /* 0x0000000108847547 */ /* 0x000fea000b800000 */
[----:B------:R-:W-:-:S09]  /*1be0*/  UISETP.NE.AND UP0, UPT, UR4, 0x1d, UPT ;  /* 0x0000001d0400788c */ /* 0x000fd2000bf05270 */
[----:B------:R-:W-:Y:S05]  /*1bf0*/  BRA.U !UP0, `(.L_x_19407) ;  /* 0x0000000108707547 */ /* 0x000fea000b800000 */
[----:B------:R-:W-:-:S09]  /*1c00*/  UISETP.NE.AND UP0, UPT, UR4, 0x2c, UPT ;  /* 0x0000002c0400788c */ /* 0x000fd2000bf05270 */
[----:B------:R-:W-:Y:S05]  /*1c10*/  BRA.U !UP0, `(.L_x_19408) ;  /* 0x0000000108487547 */ /* 0x000fea000b800000 */
.L_x_19386:
        /* <DEDUP_REMOVED lines=16> */
.L_x_19409:
[----:B------:R-:W-:Y:S01]  /*1d20*/  IMAD.MOV.U32 R0, RZ, RZ, RZ ;  /* 0x000000ffff007224 */ /* 0x000fe200078e00ff */
[----:B------:R-:W-:Y:S06]  /*1d30*/  BRA `(.L_x_19387) ;  /* 0x0000000000347947 */ /* 0x000fec0003800000 */
.L_x_19408:
        /* <DEDUP_REMOVED lines=8> */
.L_x_19407:
[----:B------:R-:W2:Y:S02]  /*1dc0*/  LDG.E.64 R4, desc[UR36][R4.64] ;  /* 0x0000002404047981 */ /* 0x000ea4000c1e1b00 */
[----:B--2---:R0:W2:Y:S02]  /*1dd0*/  I2F.U64 R0, R4 ;  /* 0x0000000400007312 */ /* 0x0040a40000301000 */
[----:B0-2---:R-:W-:Y:S05]  /*1de0*/  BRA `(.L_x_19387) ;  /* 0x0000000000087947 */ /* 0x005fea0003800000 */
.L_x_19406:
[----:B------:R-:W2:Y:S02]  /*1df0*/  LDG.E R0, desc[UR36][R4.64] ;  /* 0x0000002404007981 */ /* 0x000ea4000c1e1900 */
[----:B--2---:R-:W-:-:S07]  /*1e00*/  I2FP.F32.U32 R0, R0 ;  /* 0x0000000000007245 */ /* 0x004fce0000201000 */
.L_x_19387:
[----:B------:R-:W-:Y:S05]  /*1e10*/  BSYNC.RECONVERGENT B6 ;  /* 0x0000000000067941 */ /* 0x000fea0003800200 */
.L_x_19381:
[----:B-1-3-5:R-:W-:Y:S01]  /*1e20*/  FSETP.NEU.FTZ.AND P0, PT, R19, RZ, PT ;  /* 0x000000ff1300720b */ /* 0x02afe20003f1d000 */
[----:B------:R-:W-:Y:S01]  /*1e30*/  VIADD R23, R17, 0x80 ;  /* 0x0000008011177836 */ /* 0x000fe20000000000 */
[----:B--2-4-:R-:W-:-:S04]  /*1e40*/  FSETP.NEU.FTZ.AND P1, PT, R0, RZ, PT ;  /* 0x000000ff0000720b */ /* 0x014fc80003f3d000 */
[----:B------:R-:W-:-:S04]  /*1e50*/  PLOP3.LUT P0, PT, P0, P1, PT, 0xf8, 0x8f ;  /* 0x00000000008f781c */ /* 0x000fc80000703f70 */
[----:B------:R-:W-:-:S09]  /*1e60*/  P2R R18, PR, RZ, 0x1 ;  /* 0x00000001ff127803 */ /* 0x000fd20000000000 */
.L_x_19351:
[----:B------:R-:W-:Y:S05]  /*1e70*/  BSYNC.RECONVERGENT B7 ;  /* 0x0000000000077941 */ /* 0x000fea0003800200 */
.L_x_19350:
[----:B------:R-:W-:Y:S01]  /*1e80*/  ISETP.GE.AND P0, PT, R23, R16, PT ;  /* 0x000000101700720c */ /* 0x000fe20003f06270 */
[----:B------:R-:W-:Y:S01]  /*1e90*/  BSSY.RECONVERGENT B7, `(.L_x_19410) ;  /* 0x00001de000077945 */ /* 0x000fe20003800200 */
[----:B------:R-:W-:-:S04]  /*1ea0*/  PLOP3.LUT P1, PT, PT, PT, PT, 0x8, 0x80 ;  /* 0x000000000080781c */ /* 0x000fc80003f2e170 */
[----:B------:R-:W-:-:S07]  /*1eb0*/  P2R R19, PR, RZ, 0x2 ;  /* 0x00000002ff137803 */ /* 0x000fce0000000000 */
        /* <DEDUP_REMOVED lines=22> */
.L_x_19416:
[----:B------:R-:W2:Y:S02]  /*2020*/  LDG.E.U8 R4, desc[UR36][R4.64] ;  /* 0x0000002404047981 */ /* 0x000ea4000c1e1100 */
[----:B--2---:R-:W-:Y:S01]  /*2030*/  I2FP.F32.U32 R22, R4 ;  /* 0x0000000400167245 */ /* 0x004fe20000201000 */
[----:B------:R-:W-:Y:S06]  /*2040*/  BRA `(.L_x_19418) ;  /* 0x0000000c00487947 */ /* 0x000fec0003800000 */
.L_x_19415:
        /* <DEDUP_REMOVED lines=9> */
.L_x_19420:
[----:B------:R-:W2:Y:S02]  /*20e0*/  LDG.E R4, desc[UR36][R4.64] ;  /* 0x0000002404047981 */ /* 0x000ea4000c1e1900 */
[----:B--2---:R-:W-:Y:S01]  /*20f0*/  I2FP.F32.S32 R22, R4 ;  /* 0x0000000400167245 */ /* 0x004fe20000201400 */
[----:B------:R-:W-:Y:S06]  /*2100*/  BRA `(.L_x_19418) ;  /* 0x0000000c00187947 */ /* 0x000fec0003800000 */
.L_x_19419:
[----:B------:R-:W2:Y:S02]  /*2110*/  LDG.E.U16 R4, desc[UR36][R4.64] ;  /* 0x0000002404047981 */ /* 0x000ea4000c1e1500 */
[----:B--2---:R4:W0:Y:S01]  /*2120*/  I2F.S16 R22, R4 ;  /* 0x0000000400167306 */ /* 0x0048220000101400 */
[----:B------:R-:W-:Y:S05]  /*2130*/  BRA `(.L_x_19418) ;  /* 0x0000000c000c7947 */ /* 0x000fea0003800000 */
.L_x_19414:
        /* <DEDUP_REMOVED lines=8> */
.L_x_19422:
[----:B------:R-:W2:Y:S02]  /*21c0*/  LDG.E.U16 R4, desc[UR36][R4.64] ;  /* 0x0000002404047981 */ /* 0x000ea4000c1e1500 */
[----:B--2---:R-:W-:Y:S01]  /*21d0*/  HADD2.F32 R22, -RZ, R4.H0_H0 ;  /* 0x20000004ff167230 */ /* 0x004fe20000004100 */
[----:B------:R-:W-:Y:S06]  /*21e0*/  BRA `(.L_x_19418) ;  /* 0x0000000800e07947 */ /* 0x000fec0003800000 */
.L_x_19421:
        /* <DEDUP_REMOVED lines=8> */
.L_x_19424:
[----:B------:R-:W2:Y:S02]  /*2270*/  LDG.E.U16 R4, desc[UR36][R4.64] ;  /* 0x0000002404047981 */ /* 0x000ea4000c1e1500 */
[----:B--2---:R-:W-:Y:S01]  /*2280*/  HADD2.F32 R22, -RZ, R4.H0_H0 ;  /* 0x20000004ff167230 */ /* 0x004fe20000004100 */
[----:B------:R-:W-:Y:S06]  /*2290*/  BRA `(.L_x_19418) ;  /* 0x0000000800b47947 */ /* 0x000fec0003800000 */
.L_x_19423:
        /* <DEDUP_REMOVED lines=11> */
.L_x_19413:
        /* <DEDUP_REMOVED lines=12> */
.L_x_19427:
        /* <DEDUP_REMOVED lines=11> */
.L_x_19426:
        /* <DEDUP_REMOVED lines=25> */
.L_x_19429:
        /* <DEDUP_REMOVED lines=13> */
.L_x_19428:
[----:B------:R-:W2:Y:S02]  /*2720*/  LDG.E.U16 R4, desc[UR36][R4.64] ;  /* 0x0000002404047981 */ /* 0x000ea4000c1e1500 */
[----:B--2---:R-:W-:Y:S01]  /*2730*/  IMAD.U32 R22, R4, 0x10000, RZ ;  /* 0x0001000004167824 */ /* 0x004fe200078e00ff */
[----:B------:R-:W-:Y:S06]  /*2740*/  BRA `(.L_x_19418) ;  /* 0x0000000400887947 */ /* 0x000fec0003800000 */
.L_x_19425:
        /* <DEDUP_REMOVED lines=11> */
.L_x_19432:
        /* <DEDUP_REMOVED lines=20> */
.L_x_19434:
[----:B------:R-:W-:Y:S05]  /*2940*/  BSYNC.RECONVERGENT B0 ;  /* 0x0000000000007941 */ /* 0x000fea0003800200 */
.L_x_19433:
[----:B------:R-:W-:Y:S01]  /*2950*/  IMAD.SHL.U32 R0, R0, 0x100000, RZ ;  /* 0x0010000000007824 */ /* 0x000fe200078e00ff */
[----:B------:R-:W-:-:S04]  /*2960*/  LEA R3, R3, 0x3b800000, 0x17 ;  /* 0x3b80000003037811 */ /* 0x000fc800078eb8ff */
[----:B------:R-:W-:Y:S01]  /*2970*/  LOP3.LUT R22, R3, R0, R7, 0xfe, !PT ;  /* 0x0000000003167212 */ /* 0x000fe200078efe07 */
[----:B------:R-:W-:Y:S06]  /*2980*/  BRA `(.L_x_19418) ;  /* 0x0000000000f87947 */ /* 0x000fec0003800000 */
.L_x_19431:
        /* <DEDUP_REMOVED lines=20> */
.L_x_19436:
[----:B------:R-:W-:Y:S05]  /*2ad0*/  BSYNC.RECONVERGENT B0 ;  /* 0x0000000000007941 */ /* 0x000fea0003800200 */
.L_x_19435:
[----:B------:R-:W-:Y:S01]  /*2ae0*/  IMAD.SHL.U32 R0, R0, 0x200000, RZ ;  /* 0x0020000000007824 */ /* 0x000fe200078e00ff */
[----:B------:R-:W-:-:S04]  /*2af0*/  LEA R3, R3, 0x37800000, 0x17 ;  /* 0x3780000003037811 */ /* 0x000fc800078eb8ff */
[----:B------:R-:W-:Y:S01]  /*2b00*/  LOP3.LUT R22, R3, R0, R7, 0xfe, !PT ;  /* 0x0000000003167212 */ /* 0x000fe200078efe07 */
[----:B------:R-:W-:Y:S06]  /*2b10*/  BRA `(.L_x_19418) ;  /* 0x0000000000947947 */ /* 0x000fec0003800000 */
.L_x_19430:
        /* <DEDUP_REMOVED lines=14> */
.L_x_19417:
        /* <DEDUP_REMOVED lines=16> */
.L_x_19439:
[----:B------:R-:W-:Y:S01]  /*2d00*/  IMAD.MOV.U32 R22, RZ, RZ, RZ ;  /* 0x000000ffff167224 */ /* 0x000fe200078e00ff */
[----:B------:R-:W-:Y:S06]  /*2d10*/  BRA `(.L_x_19418) ;  /* 0x0000000000147947 */ /* 0x000fec0003800000 */
.L_x_19438:
[----:B------:R-:W2:Y:S02]  /*2d20*/  LDG.E.64 R4, desc[UR36][R4.64] ;  /* 0x0000002404047981 */ /* 0x000ea4000c1e1b00 */
[----:B--2---:R0:W1:Y:S02]  /*2d30*/  I2F.U64 R22, R4 ;  /* 0x0000000400167312 */ /* 0x0040640000301000 */
[----:B01----:R-:W-:Y:S05]  /*2d40*/  BRA `(.L_x_19418) ;  /* 0x0000000000087947 */ /* 0x003fea0003800000 */
.L_x_19437:
[----:B------:R-:W2:Y:S02]  /*2d50*/  LDG.E R4, desc[UR36][R4.64] ;  /* 0x0000002404047981 */ /* 0x000ea4000c1e1900 */
[----:B--2---:R-:W-:-:S07]  /*2d60*/  I2FP.F32.U32 R22, R4 ;  /* 0x0000000400167245 */ /* 0x004fce0000201000 */
.L_x_19418:
[----:B------:R-:W-:Y:S05]  /*2d70*/  BSYNC.RECONVERGENT B6 ;  /* 0x0000000000067941 */ /* 0x000fea0003800200 */
.L_x_19412:
        /* <DEDUP_REMOVED lines=20> */
.L_x_19444:
[----:B------:R-:W2:Y:S02]  /*2ec0*/  LDG.E.U8 R0, desc[UR36][R4.64] ;  /* 0x0000002404007981 */ /* 0x000ea4000c1e1100 */
[----:B--2---:R-:W-:Y:S01]  /*2ed0*/  I2FP.F32.U32 R0, R0 ;  /* 0x0000000000007245 */ /* 0x004fe20000201000 */
[----:B------:R-:W-:Y:S06]  /*2ee0*/  BRA `(.L_x_19446) ;  /* 0x0000000c00487947 */ /* 0x000fec0003800000 */
.L_x_19443:
        /* <DEDUP_REMOVED lines=9> */
.L_x_19448:
[----:B------:R-:W2:Y:S02]  /*2f80*/  LDG.E R0, desc[UR36][R4.64] ;  /* 0x0000002404007981 */ /* 0x000ea4000c1e1900 */
[----:B--2---:R-:W-:Y:S01]  /*2f90*/  I2FP.F32.S32 R0, R0 ;  /* 0x0000000000007245 */ /* 0x004fe20000201400 */
[----:B------:R-:W-:Y:S06]  /*2fa0*/  BRA `(.L_x_19446) ;  /* 0x0000000c00187947 */ /* 0x000fec0003800000 */
.L_x_19447:
[----:B------:R-:W2:Y:S02]  /*2fb0*/  LDG.E.U16 R0, desc[UR36][R4.64] ;  /* 0x0000002404007981 */ /* 0x000ea4000c1e1500 */
[----:B--2---:R-:W2:Y:S01]  /*2fc0*/  I2F.S16 R0, R0 ;  /* 0x0000000000007306 */ /* 0x004ea20000101400 */
[----:B------:R-:W-:Y:S05]  /*2fd0*/  BRA `(.L_x_19446) ;  /* 0x0000000c000c7947 */ /* 0x000fea0003800000 */
.L_x_19442:
        /* <DEDUP_REMOVED lines=8> */
.L_x_19450:
[----:B------:R-:W2:Y:S02]  /*3060*/  LDG.E.U16 R0, desc[UR36][R4.64] ;  /* 0x0000002404007981 */ /* 0x000ea4000c1e1500 */
[----:B--2---:R-:W-:Y:S01]  /*3070*/  HADD2.F32 R0, -RZ, R0.H0_H0 ;  /* 0x20000000ff007230 */ /* 0x004fe20000004100 */
[----:B------:R-:W-:Y:S06]  /*3080*/  BRA `(.L_x_19446) ;  /* 0x0000000800e07947 */ /* 0x000fec0003800000 */
.L_x_19449:
        /* <DEDUP_REMOVED lines=8> */
.L_x_19452:
[----:B------:R-:W2:Y:S02]  /*3110*/  LDG.E.U16 R0, desc[UR36][R4.64] ;  /* 0x0000002404007981 */ /* 0x000ea4000c1e1500 */
[----:B--2---:R-:W-:Y:S01]  /*3120*/  HADD2.F32 R0, -RZ, R0.H0_H0 ;  /* 0x20000000ff007230 */ /* 0x004fe20000004100 */
[----:B------:R-:W-:Y:S06]  /*3130*/  BRA `(.L_x_19446) ;  /* 0x0000000800b47947 */ /* 0x000fec0003800000 */
.L_x_19451:
        /* <DEDUP_REMOVED lines=11> */
.L_x_19441:
        /* <DEDUP_REMOVED lines=12> */
.L_x_19455:
        /* <DEDUP_REMOVED lines=11> */
.L_x_19454:
        /* <DEDUP_REMOVED lines=25> */
.L_x_19457:
        /* <DEDUP_REMOVED lines=13> */
.L_x_19456:
[----:B------:R-:W2:Y:S02]  /*35c0*/  LDG.E.U16 R0, desc[UR36][R4.64] ;  /* 0x0000002404007981 */ /* 0x000ea4000c1e1500 */
[----:B--2---:R-:W-:Y:S01]  /*35d0*/  IMAD.U32 R0, R0, 0x10000, RZ ;  /* 0x0001000000007824 */ /* 0x004fe200078e00ff */
[----:B------:R-:W-:Y:S06]  /*35e0*/  BRA `(.L_x_19446) ;  /* 0x0000000400887947 */ /* 0x000fec0003800000 */
.L_x_19453:
        /* <DEDUP_REMOVED lines=11> */
.L_x_19460:
        /* <DEDUP_REMOVED lines=20> */
.L_x_19462:
[----:B------:R-:W-:Y:S05]  /*37e0*/  BSYNC.RECONVERGENT B0 ;  /* 0x0000000000007941 */ /* 0x000fea0003800200 */
.L_x_19461:
[----:B------:R-:W-:Y:S01]  /*37f0*/  IMAD.SHL.U32 R0, R0, 0x100000, RZ ;  /* 0x0010000000007824 */ /* 0x000fe200078e00ff */
[----:B------:R-:W-:-:S04]  /*3800*/  LEA R3, R3, 0x3b800000, 0x17 ;  /* 0x3b80000003037811 */ /* 0x000fc800078eb8ff */
[----:B------:R-:W-:Y:S01]  /*3810*/  LOP3.LUT R0, R3, R0, R7, 0xfe, !PT ;  /* 0x0000000003007212 */ /* 0x000fe200078efe07 */
[----:B------:R-:W-:Y:S06]  /*3820*/  BRA `(.L_x_19446) ;  /* 0x0000000000f87947 */ /* 0x000fec0003800000 */
.L_x_19459:
        /* <DEDUP_REMOVED lines=20> */
.L_x_19464:
[----:B------:R-:W-:Y:S05]  /*3970*/  BSYNC.RECONVERGENT B0 ;  /* 0x0000000000007941 */ /* 0x000fea0003800200 */
.L_x_19463:
[----:B------:R-:W-:Y:S01]  /*3980*/  IMAD.SHL.U32 R0, R0, 0x200000, RZ ;  /* 0x0020000000007824 */ /* 0x000fe200078e00ff */
[----:B------:R-:W-:-:S04]  /*3990*/  LEA R3, R3, 0x37800000, 0x17 ;  /* 0x3780000003037811 */ /* 0x000fc800078eb8ff */
[----:B------:R-:W-:Y:S01]  /*39a0*/  LOP3.LUT R0, R3, R0, R7, 0xfe, !PT ;  /* 0x0000000003007212 */ /* 0x000fe200078efe07 */
[----:B------:R-:W-:Y:S06]  /*39b0*/  BRA `(.L_x_19446) ;  /* 0x0000000000947947 */ /* 0x000fec0003800000 */
.L_x_19458:
        /* <DEDUP_REMOVED lines=14> */
.L_x_19445:
        /* <DEDUP_REMOVED lines=16> */
.L_x_19467:
[----:B------:R-:W-:Y:S01]  /*3ba0*/  IMAD.MOV.U32 R0, RZ, RZ, RZ ;  /* 0x000000ffff007224 */ /* 0x000fe200078e00ff */
[----:B------:R-:W-:Y:S06]  /*3bb0*/  BRA `(.L_x_19446) ;  /* 0x0000000000147947 */ /* 0x000fec0003800000 */
.L_x_19466:
[----:B------:R-:W2:Y:S02]  /*3bc0*/  LDG.E.64 R4, desc[UR36][R4.64] ;  /* 0x0000002404047981 */ /* 0x000ea4000c1e1b00 */
[----:B--2---:R0:W1:Y:S02]  /*3bd0*/  I2F.U64 R0, R4 ;  /* 0x0000000400007312 */ /* 0x0040640000301000 */
[----:B01----:R-:W-:Y:S05]  /*3be0*/  BRA `(.L_x_19446) ;  /* 0x0000000000087947 */ /* 0x003fea0003800000 */
.L_x_19465:
[----:B------:R-:W2:Y:S02]  /*3bf0*/  LDG.E R0, desc[UR36][R4.64] ;  /* 0x0000002404007981 */ /* 0x000ea4000c1e1900 */
[----:B--2---:R-:W-:-:S07]  /*3c00*/  I2FP.F32.U32 R0, R0 ;  /* 0x0000000000007245 */ /* 0x004fce0000201000 */
.L_x_19446:
[----:B------:R-:W-:Y:S05]  /*3c10*/  BSYNC.RECONVERGENT B6 ;  /* 0x0000000000067941 */ /* 0x000fea0003800200 */
.L_x_19440:
[----:B---3-5:R-:W-:Y:S01]  /*3c20*/  FSETP.NEU.FTZ.AND P0, PT, R22, RZ, PT ;  /* 0x000000ff1600720b */ /* 0x028fe20003f1d000 */
[----:B------:R-:W-:Y:S01]  /*3c30*/  VIADD R23, R23, 0x80 ;  /* 0x0000008017177836 */ /* 0x000fe20000000000 */
[----:B-12---:R-:W-:-:S04]  /*3c40*/  FSETP.NEU.FTZ.AND P1, PT, R0, RZ, PT ;  /* 0x000000ff0000720b */ /* 0x006fc80003f3d000 */
[----:B------:R-:W-:-:S04]  /*3c50*/  PLOP3.LUT P0, PT, P0, P1, PT, 0xf8, 0x8f ;  /* 0x00000000008f781c */ /* 0x000fc80000703f70 */
[----:B------:R-:W-:-:S09]  /*3c60*/  P2R R19, PR, RZ, 0x1 ;  /* 0x00000001ff137803 */ /* 0x000fd20000000000 */
.L_x_19411:
[----:B------:R-:W-:Y:S05]  /*3c70*/  BSYNC.RECONVERGENT B7 ;  /* 0x0000000000077941 */ /* 0x000fea0003800200 */
.L_x_19410:
[----:B------:R-:W-:Y:S01]  /*3c80*/  ISETP.GE.AND P0, PT, R23, R16, PT ;  /* 0x000000101700720c */ /* 0x000fe20003f06270 */
[----:B------:R-:W-:Y:S01]  /*3c90*/  BSSY.RECONVERGENT B7, `(.L_x_19468) ;  /* 0x00001df000077945 */ /* 0x000fe20003800200 */
[----:B------:R-:W-:-:S04]  /*3ca0*/  PLOP3.LUT P1, PT, PT, PT, PT, 0x8, 0x80 ;  /* 0x000000000080781c */ /* 0x000fc80003f2e170 */
[----:B------:R-:W-:-:S07]  /*3cb0*/  P2R R22, PR, RZ, 0x2 ;  /* 0x00000002ff167803 */ /* 0x000fce0000000000 */
        /* <DEDUP_REMOVED lines=22> */
.L_x_19474:
[----:B------:R-:W2:Y:S02]  /*3e20*/  LDG.E.U8 R4, desc[UR36][R4.64] ;  /* 0x0000002404047981 */ /* 0x000ea4000c1e1100 */
[----:B--2---:R-:W-:Y:S01]  /*3e30*/  I2FP.F32.U32 R22, R4 ;  /* 0x0000000400167245 */ /* 0x004fe20000201000 */
[----:B------:R-:W-:Y:S06]  /*3e40*/  BRA `(.L_x_19476) ;  /* 0x0000000c00487947 */ /* 0x000fec0003800000 */
.L_x_19473:
        /* <DEDUP_REMOVED lines=9> */
.L_x_19478:
[----:B------:R-:W2:Y:S02]  /*3ee0*/  LDG.E R4, desc[UR36][R4.64] ;  /* 0x0000002404047981 */ /* 0x000ea4000c1e1900 */
[----:B--2---:R-:W-:Y:S01]  /*3ef0*/  I2FP.F32.S32 R22, R4 ;  /* 0x0000000400167245 */ /* 0x004fe20000201400 */
[----:B------:R-:W-:Y:S06]  /*3f00*/  BRA `(.L_x_19476) ;  /* 0x0000000c00187947 */ /* 0x000fec0003800000 */
.L_x_19477:
[----:B------:R-:W2:Y:S02]  /*3f10*/  LDG.E.U16 R4, desc[UR36][R4.64] ;  /* 0x0000002404047981 */ /* 0x000ea4000c1e1500 */
[----:B--2---:R0:W1:Y:S01]  /*3f20*/  I2F.S16 R22, R4 ;  /* 0x0000000400167306 */ /* 0x0040620000101400 */
[----:B------:R-:W-:Y:S05]  /*3f30*/  BRA `(.L_x_19476) ;  /* 0x0000000c000c7947 */ /* 0x000fea0003800000 */
.L_x_19472:
        /* <DEDUP_REMOVED lines=8> */
.L_x_19480:
[----:B------:R-:W2:Y:S02]  /*3fc0*/  LDG.E.U16 R4, desc[UR36][R4.64] ;  /* 0x0000002404047981 */ /* 0x000ea4000c1e1500 */
[----:B--2---:R-:W-:Y:S01]  /*3fd0*/  HADD2.F32 R22, -RZ, R4.H0_H0 ;  /* 0x20000004ff167230 */ /* 0x004fe20000004100 */
[----:B------:R-:W-:Y:S06]  /*3fe0*/  BRA `(.L_x_19476) ;  /* 0x0000000800e07947 */ /* 0x000fec0003800000 */
.L_x_19479:
        /* <DEDUP_REMOVED lines=8> */
.L_x_19482:
[----:B------:R-:W2:Y:S02]  /*4070*/  LDG.E.U16 R4, desc[UR36][R4.64] ;  /* 0x0000002404047981 */ /* 0x000ea4000c1e1500 */
[----:B--2---:R-:W-:Y:S01]  /*4080*/  HADD2.F32 R22, -RZ, R4.H0_H0 ;  /* 0x20000004ff167230 */ /* 0x004fe20000004100 */
[----:B------:R-:W-:Y:S06]  /*4090*/  BRA `(.L_x_19476) ;  /* 0x0000000800b47947 */ /* 0x000fec0003800000 */
.L_x_19481:
        /* <DEDUP_REMOVED lines=11> */
.L_x_19471:
        /* <DEDUP_REMOVED lines=12> */
.L_x_19485:
        /* <DEDUP_REMOVED lines=11> */
.L_x_19484:
        /* <DEDUP_REMOVED lines=25> */
.L_x_19487:
        /* <DEDUP_REMOVED lines=13> */
.L_x_19486:
[----:B------:R-:W2:Y:S02]  /*4520*/  LDG.E.U16 R4, desc[UR36][R4.64] ;  /* 0x0000002404047981 */ /* 0x000ea4000c1e1500 */
[----:B--2---:R-:W-:Y:S01]  /*4530*/  IMAD.U32 R22, R4, 0x10000, RZ ;  /* 0x0001000004167824 */ /* 0x004fe200078e00ff */
[----:B------:R-:W-:Y:S06]  /*4540*/  BRA `(.L_x_19476) ;  /* 0x0000000400887947 */ /* 0x000fec0003800000 */
.L_x_19483:
        /* <DEDUP_REMOVED lines=11> */
.L_x_19490:
        /* <DEDUP_REMOVED lines=20> */
.L_x_19492:
[----:B------:R-:W-:Y:S05]  /*4740*/  BSYNC.RECONVERGENT B0 ;  /* 0x0000000000007941 */ /* 0x000fea0003800200 */
.L_x_19491:
[----:B------:R-:W-:Y:S01]  /*4750*/  IMAD.SHL.U32 R0, R0, 0x100000, RZ ;  /* 0x0010000000007824 */ /* 0x000fe200078e00ff */
[----:B------:R-:W-:-:S04]  /*4760*/  LEA R3, R3, 0x3b800000, 0x17 ;  /* 0x3b80000003037811 */ /* 0x000fc800078eb8ff */
[----:B------:R-:W-:Y:S01]  /*4770*/  LOP3.LUT R22, R3, R0, R7, 0xfe, !PT ;  /* 0x0000000003167212 */ /* 0x000fe200078efe07 */
[----:B------:R-:W-:Y:S06]  /*4780*/  BRA `(.L_x_19476) ;  /* 0x0000000000f87947 */ /* 0x000fec0003800000 */
.L_x_19489:
        /* <DEDUP_REMOVED lines=20> */
.L_x_19494:
[----:B------:R-:W-:Y:S05]  /*48d0*/  BSYNC.RECONVERGENT B0 ;  /* 0x0000000000007941 */ /* 0x000fea0003800200 */
.L_x_19493:
[----:B------:R-:W-:Y:S01]  /*48e0*/  IMAD.SHL.U32 R0, R0, 0x200000, RZ ;  /* 0x0020000000007824 */ /* 0x000fe200078e00ff */
[----:B------:R-:W-:-:S04]  /*48f0*/  LEA R3, R3, 0x37800000, 0x17 ;  /* 0x3780000003037811 */ /* 0x000fc800078eb8ff */
[----:B------:R-:W-:Y:S01]  /*4900*/  LOP3.LUT R22, R3, R0, R7, 0xfe, !PT ;  /* 0x0000000003167212 */ /* 0x000fe200078efe07 */
[----:B------:R-:W-:Y:S06]  /*4910*/  BRA `(.L_x_19476) ;  /* 0x0000000000947947 */ /* 0x000fec0003800000 */
.L_x_19488:
        /* <DEDUP_REMOVED lines=14> */
.L_x_19475:
        /* <DEDUP_REMOVED lines=16> */
.L_x_19497:
[----:B------:R-:W-:Y:S01]  /*4b00*/  IMAD.MOV.U32 R22, RZ, RZ, RZ ;  /* 0x000000ffff167224 */ /* 0x000fe200078e00ff */
[----:B------:R-:W-:Y:S06]  /*4b10*/  BRA `(.L_x_19476) ;  /* 0x0000000000147947 */ /* 0x000fec0003800000 */
.L_x_19496:
[----:B------:R-:W2:Y:S02]  /*4b20*/  LDG.E.64 R4, desc[UR36][R4.64] ;  /* 0x0000002404047981 */ /* 0x000ea4000c1e1b00 */
[----:B--2---:R0:W1:Y:S02]  /*4b30*/  I2F.U64 R22, R4 ;  /* 0x0000000400167312 */ /* 0x0040640000301000 */
[----:B01----:R-:W-:Y:S05]  /*4b40*/  BRA `(.L_x_19476) ;  /* 0x0000000000087947 */ /* 0x003fea0003800000 */
.L_x_19495:
[----:B------:R-:W2:Y:S02]  /*4b50*/  LDG.E R4, desc[UR36][R4.64] ;  /* 0x0000002404047981 */ /* 0x000ea4000c1e1900 */
[----:B--2---:R-:W-:-:S07]  /*4b60*/  I2FP.F32.U32 R22, R4 ;  /* 0x0000000400167245 */ /* 0x004fce0000201000 */
.L_x_19476:
[----:B------:R-:W-:Y:S05]  /*4b70*/  BSYNC.RECONVERGENT B6 ;  /* 0x0000000000067941 */ /* 0x000fea0003800200 */
.L_x_19470:
        /* <DEDUP_REMOVED lines=21> */
.L_x_19502:
[----:B------:R-:W2:Y:S02]  /*4cd0*/  LDG.E.U8 R0, desc[UR36][R4.64] ;  /* 0x0000002404007981 */ /* 0x000ea4000c1e1100 */
[----:B--2---:R-:W-:Y:S01]  /*4ce0*/  I2FP.F32.U32 R0, R0 ;  /* 0x0000000000007245 */ /* 0x004fe20000201000 */
[----:B------:R-:W-:Y:S06]  /*4cf0*/  BRA `(.L_x_19504) ;  /* 0x0000000c00487947 */ /* 0x000fec0003800000 */
.L_x_19501:
        /* <DEDUP_REMOVED lines=9> */
.L_x_19506:
[----:B------:R-:W2:Y:S02]  /*4d90*/  LDG.E R0, desc[UR36][R4.64] ;  /* 0x0000002404007981 */ /* 0x000ea4000c1e1900 */
[----:B--2---:R-:W-:Y:S01]  /*4da0*/  I2FP.F32.S32 R0, R0 ;  /* 0x0000000000007245 */ /* 0x004fe20000201400 */
[----:B------:R-:W-:Y:S06]  /*4db0*/  BRA `(.L_x_19504) ;  /* 0x0000000c00187947 */ /* 0x000fec0003800000 */
.L_x_19505:
[----:B------:R-:W2:Y:S02]  /*4dc0*/  LDG.E.U16 R0, desc[UR36][R4.64] ;  /* 0x0000002404007981 */ /* 0x000ea4000c1e1500 */
[----:B--2---:R-:W0:Y:S01]  /*4dd0*/  I2F.S16 R0, R0 ;  /* 0x0000000000007306 */ /* 0x004e220000101400 */
[----:B------:R-:W-:Y:S05]  /*4de0*/  BRA `(.L_x_19504) ;  /* 0x0000000c000c7947 */ /* 0x000fea0003800000 */
.L_x_19500:
        /* <DEDUP_REMOVED lines=8> */
.L_x_19508:
[----:B------:R-:W2:Y:S02]  /*4e70*/  LDG.E.U16 R0, desc[UR36][R4.64] ;  /* 0x0000002404007981 */ /* 0x000ea4000c1e1500 */
[----:B--2---:R-:W-:Y:S01]  /*4e80*/  HADD2.F32 R0, -RZ, R0.H0_H0 ;  /* 0x20000000ff007230 */ /* 0x004fe20000004100 */
[----:B------:R-:W-:Y:S06]  /*4e90*/  BRA `(.L_x_19504) ;  /* 0x0000000800e07947 */ /* 0x000fec0003800000 */
.L_x_19507:
        /* <DEDUP_REMOVED lines=8> */
.L_x_19510:
[----:B------:R-:W2:Y:S02]  /*4f20*/  LDG.E.U16 R0, desc[UR36][R4.64] ;  /* 0x0000002404007981 */ /* 0x000ea4000c1e1500 */
[----:B--2---:R-:W-:Y:S01]  /*4f30*/  HADD2.F32 R0, -RZ, R0.H0_H0 ;  /* 0x20000000ff007230 */ /* 0x004fe20000004100 */
[----:B------:R-:W-:Y:S06]  /*4f40*/  BRA `(.L_x_19504) ;  /* 0x0000000800b47947 */ /* 0x000fec0003800000 */
.L_x_19509:
        /* <DEDUP_REMOVED lines=11> */
.L_x_19499:
        /* <DEDUP_REMOVED lines=12> */
.L_x_19513:
        /* <DEDUP_REMOVED lines=11> */
.L_x_19512:
        /* <DEDUP_REMOVED lines=25> */
.L_x_19515:
        /* <DEDUP_REMOVED lines=13> */
.L_x_19514:
[----:B------:R-:W2:Y:S02]  /*53d0*/  LDG.E.U16 R0, desc[UR36][R4.64] ;  /* 0x0000002404007981 */ /* 0x000ea4000c1e1500 */
[----:B--2---:R-:W-:Y:S01]  /*53e0*/  IMAD.U32 R0, R0, 0x10000, RZ ;  /* 0x0001000000007824 */ /* 0x004fe200078e00ff */
[----:B------:R-:W-:Y:S06]  /*53f0*/  BRA `(.L_x_19504) ;  /* 0x0000000400887947 */ /* 0x000fec0003800000 */
.L_x_19511:
        /* <DEDUP_REMOVED lines=11> */
.L_x_19518:
        /* <DEDUP_REMOVED lines=20> */
.L_x_19520:
[----:B------:R-:W-:Y:S05]  /*55f0*/  BSYNC.RECONVERGENT B0 ;  /* 0x0000000000007941 */ /* 0x000fea0003800200 */
.L_x_19519:
[----:B------:R-:W-:Y:S01]  /*5600*/  IMAD.SHL.U32 R0, R0, 0x100000, RZ ;  /* 0x0010000000007824 */ /* 0x000fe200078e00ff */
[----:B------:R-:W-:-:S04]  /*5610*/  LEA R3, R3, 0x3b800000, 0x17 ;  /* 0x3b80000003037811 */ /* 0x000fc800078eb8ff */
[----:B------:R-:W-:Y:S01]  /*5620*/  LOP3.LUT R0, R3, R0, R7, 0xfe, !PT ;  /* 0x0000000003007212 */ /* 0x000fe200078efe07 */
[----:B------:R-:W-:Y:S06]  /*5630*/  BRA `(.L_x_19504) ;  /* 0x0000000000f87947 */ /* 0x000fec0003800000 */
.L_x_19517:
        /* <DEDUP_REMOVED lines=20> */
.L_x_19522:
[----:B------:R-:W-:Y:S05]  /*5780*/  BSYNC.RECONVERGENT B0 ;  /* 0x0000000000007941 */ /* 0x000fea0003800200 */
.L_x_19521:
[----:B------:R-:W-:Y:S01]  /*5790*/  IMAD.SHL.U32 R0, R0, 0x200000, RZ ;  /* 0x0020000000007824 */ /* 0x000fe200078e00ff */
[----:B------:R-:W-:-:S04]  /*57a0*/  LEA R3, R3, 0x37800000, 0x17 ;  /* 0x3780000003037811 */ /* 0x000fc800078eb8ff */
[----:B------:R-:W-:Y:S01]  /*57b0*/  LOP3.LUT R0, R3, R0, R7, 0xfe, !PT ;  /* 0x0000000003007212 */ /* 0x000fe200078efe07 */
[----:B------:R-:W-:Y:S06]  /*57c0*/  BRA `(.L_x_19504) ;  /* 0x0000000000947947 */ /* 0x000fec0003800000 */
.L_x_19516:
        /* <DEDUP_REMOVED lines=14> */
.L_x_19503:
        /* <DEDUP_REMOVED lines=16> */
.L_x_19525:
[----:B------:R-:W-:Y:S01]  /*59b0*/  IMAD.MOV.U32 R0, RZ, RZ, RZ ;  /* 0x000000ffff007224 */ /* 0x000fe200078e00ff */
[----:B------:R-:W-:Y:S06]  /*59c0*/  BRA `(.L_x_19504) ;  /* 0x0000000000147947 */ /* 0x000fec0003800000 */
.L_x_19524:
[----:B------:R-:W2:Y:S02]  /*59d0*/  LDG.E.64 R4, desc[UR36][R4.64] ;  /* 0x0000002404047981 */ /* 0x000ea4000c1e1b00 */
[----:B--2---:R0:W1:Y:S02]  /*59e0*/  I2F.U64 R0, R4 ;  /* 0x0000000400007312 */ /* 0x0040640000301000 */
[----:B01----:R-:W-:Y:S05]  /*59f0*/  BRA `(.L_x_19504) ;  /* 0x0000000000087947 */ /* 0x003fea0003800000 */
.L_x_19523:
[----:B------:R-:W2:Y:S02]  /*5a00*/  LDG.E R0, desc[UR36][R4.64] ;  /* 0x0000002404007981 */ /* 0x000ea4000c1e1900 */
[----:B--2---:R-:W-:-:S07]  /*5a10*/  I2FP.F32.U32 R0, R0 ;  /* 0x0000000000007245 */ /* 0x004fce0000201000 */
.L_x_19504:
[----:B------:R-:W-:Y:S05]  /*5a20*/  BSYNC.RECONVERGENT B6 ;  /* 0x0000000000067941 */ /* 0x000fea0003800200 */
.L_x_19498:
[----:B---3-5:R-:W-:Y:S01]  /*5a30*/  FSETP.NEU.FTZ.AND P0, PT, R22, RZ, PT ;  /* 0x000000ff1600720b */ /* 0x028fe20003f1d000 */
[----:B------:R-:W-:Y:S01]  /*5a40*/  VIADD R23, R23, 0x80 ;  /* 0x0000008017177836 */ /* 0x000fe20000000000 */
[----:B0---4-:R-:W-:-:S04]  /*5a50*/  FSETP.NEU.FTZ.AND P1, PT, R0, RZ, PT ;  /* 0x000000ff0000720b */ /* 0x011fc80003f3d000 */
[----:B------:R-:W-:-:S04]  /*5a60*/  PLOP3.LUT P0, PT, P0, P1, PT, 0xf8, 0x8f ;  /* 0x00000000008f781c */ /* 0x000fc80000703f70 */
[----:B------:R-:W-:-:S09]  /*5a70*/  P2R R22, PR, RZ, 0x1 ;  /* 0x00000001ff167803 */ /* 0x000fd20000000000 */
.L_x_19469:
[----:B------:R-:W-:Y:S05]  /*5a80*/  BSYNC.RECONVERGENT B7 ;  /* 0x0000000000077941 */ /* 0x000fea0003800200 */
.L_x_19468:
        /* <DEDUP_REMOVED lines=25> */
.L_x_19532:
[----:B------:R-:W2:Y:S02]  /*5c20*/  LDG.E.U8 R4, desc[UR36][R4.64] ;  /* 0x0000002404047981 */ /* 0x000ea4000c1e1100 */
[----:B--2---:R-:W-:Y:S01]  /*5c30*/  I2FP.F32.U32 R23, R4 ;  /* 0x0000000400177245 */ /* 0x004fe20000201000 */
[----:B------:R-:W-:Y:S06]  /*5c40*/  BRA `(.L_x_19534) ;  /* 0x0000000c00447947 */ /* 0x000fec0003800000 */
.L_x_19531:
        /* <DEDUP_REMOVED lines=9> */
.L_x_19536:
[----:B------:R-:W2:Y:S02]  /*5ce0*/  LDG.E R4, desc[UR36][R4.64] ;  /* 0x0000002404047981 */ /* 0x000ea4000c1e1900 */
[----:B--2---:R-:W-:Y:S01]  /*5cf0*/  I2FP.F32.S32 R23, R4 ;  /* 0x0000000400177245 */ /* 0x004fe20000201400 */
[----:B------:R-:W-:Y:S06]  /*5d00*/  BRA `(.L_x_19534) ;  /* 0x0000000c00147947 */ /* 0x000fec0003800000 */
.L_x_19535:
[----:B------:R-:W2:Y:S02]  /*5d10*/  LDG.E.U16 R4, desc[UR36][R4.64] ;  /* 0x0000002404047981 */ /* 0x000ea4000c1e1500 */
[----:B--2---:R0:W1:Y:S01]  /*5d20*/  I2F.S16 R23, R4 ;  /* 0x0000000400177306 */ /* 0x0040620000101400 */
[----:B------:R-:W-:Y:S05]  /*5d30*/  BRA `(.L_x_19534) ;  /* 0x0000000c00087947 */ /* 0x000fea0003800000 */
.L_x_19530:
        /* <DEDUP_REMOVED lines=8> */
.L_x_19538:
[----:B------:R-:W2:Y:S02]  /*5dc0*/  LDG.E.U16 R4, desc[UR36][R4.64] ;  /* 0x0000002404047981 */ /* 0x000ea4000c1e1500 */
[----:B--2---:R-:W-:Y:S01]  /*5dd0*/  HADD2.F32 R23, -RZ, R4.H0_H0 ;  /* 0x20000004ff177230 */ /* 0x004fe20000004100 */
[----:B------:R-:W-:Y:S06]  /*5de0*/  BRA `(.L_x_19534) ;  /* 0x0000000800dc7947 */ /* 0x000fec0003800000 */
.L_x_19537:
        /* <DEDUP_REMOVED lines=8> */
.L_x_19540:
[----:B------:R-:W2:Y:S02]  /*5e70*/  LDG.E.U16 R4, desc[UR36][R4.64] ;  /* 0x0000002404047981 */ /* 0x000ea4000c1e1500 */
[----:B--2---:R-:W-:Y:S01]  /*5e80*/  HADD2.F32 R23, -RZ, R4.H0_H0 ;  /* 0x20000004ff177230 */ /* 0x004fe20000004100 */
[----:B------:R-:W-:Y:S06]  /*5e90*/  BRA `(.L_x_19534) ;  /* 0x0000000800b07947 */ /* 0x000fec0003800000 */
.L_x_19539:
        /* <DEDUP_REMOVED lines=11> */
.L_x_19529:
        /* <DEDUP_REMOVED lines=12> */
.L_x_19543:
        /* <DEDUP_REMOVED lines=11> */
.L_x_19542:
        /* <DEDUP_REMOVED lines=25> */
.L_x_19545:
        /* <DEDUP_REMOVED lines=12> */
.L_x_19544:
[----:B------:R-:W2:Y:S02]  /*6310*/  LDG.E.U16 R4, desc[UR36][R4.64] ;  /* 0x0000002404047981 */ /* 0x000ea4000c1e1500 */
[----:B--2---:R-:W-:Y:S01]  /*6320*/  IMAD.U32 R23, R4, 0x10000, RZ ;  /* 0x0001000004177824 */ /* 0x004fe200078e00ff */
[----:B------:R-:W-:Y:S06]  /*6330*/  BRA `(.L_x_19534) ;  /* 0x0000000400887947 */ /* 0x000fec0003800000 */
.L_x_19541:
        /* <DEDUP_REMOVED lines=11> */
.L_x_19548:
        /* <DEDUP_REMOVED lines=20> */
.L_x_19550:
[----:B------:R-:W-:Y:S05]  /*6530*/  BSYNC.RECONVERGENT B0 ;  /* 0x0000000000007941 */ /* 0x000fea0003800200 */
.L_x_19549:
[----:B------:R-:W-:Y:S01]  /*6540*/  IMAD.SHL.U32 R0, R0, 0x100000, RZ ;  /* 0x0010000000007824 */ /* 0x000fe200078e00ff */
[----:B------:R-:W-:-:S04]  /*6550*/  LEA R3, R3, 0x3b800000, 0x17 ;  /* 0x3b80000003037811 */ /* 0x000fc800078eb8ff */
[----:B------:R-:W-:Y:S01]  /*6560*/  LOP3.LUT R23, R3, R0, R23, 0xfe, !PT ;  /* 0x0000000003177212 */ /* 0x000fe200078efe17 */
[----:B------:R-:W-:Y:S06]  /*6570*/  BRA `(.L_x_19534) ;  /* 0x0000000000f87947 */ /* 0x000fec0003800000 */
.L_x_19547:
        /* <DEDUP_REMOVED lines=20> */
.L_x_19552:
[----:B------:R-:W-:Y:S05]  /*66c0*/  BSYNC.RECONVERGENT B0 ;  /* 0x0000000000007941 */ /* 0x000fea0003800200 */
.L_x_19551:
[----:B------:R-:W-:Y:S01]  /*66d0*/  IMAD.SHL.U32 R0, R0, 0x200000, RZ ;  /* 0x0020000000007824 */ /* 0x000fe200078e00ff */
[----:B------:R-:W-:-:S04]  /*66e0*/  LEA R3, R3, 0x37800000, 0x17 ;  /* 0x3780000003037811 */ /* 0x000fc800078eb8ff */
[----:B------:R-:W-:Y:S01]  /*66f0*/  LOP3.LUT R23, R3, R0, R23, 0xfe, !PT ;  /* 0x0000000003177212 */ /* 0x000fe200078efe17 */
[----:B------:R-:W-:Y:S06]  /*6700*/  BRA `(.L_x_19534) ;  /* 0x0000000000947947 */ /* 0x000fec0003800000 */
.L_x_19546:
        /* <DEDUP_REMOVED lines=14> */
.L_x_19533:
        /* <DEDUP_REMOVED lines=16> */
.L_x_19555:
[----:B------:R-:W-:Y:S01]  /*68f0*/  IMAD.MOV.U32 R23, RZ, RZ, RZ ;  /* 0x000000ffff177224 */ /* 0x000fe200078e00ff */
[----:B------:R-:W-:Y:S06]  /*6900*/  BRA `(.L_x_19534) ;  /* 0x0000000000147947 */ /* 0x000fec0003800000 */
.L_x_19554:
[----:B------:R-:W2:Y:S02]  /*6910*/  LDG.E.64 R4, desc[UR36][R4.64] ;  /* 0x0000002404047981 */ /* 0x000ea4000c1e1b00 */
[----:B--2---:R0:W1:Y:S02]  /*6920*/  I2F.U64 R23, R4 ;  /* 0x0000000400177312 */ /* 0x0040640000301000 */
[----:B01----:R-:W-:Y:S05]  /*6930*/  BRA `(.L_x_19534) ;  /* 0x0000000000087947 */ /* 0x003fea0003800000 */
.L_x_19553:
[----:B------:R-:W2:Y:S02]  /*6940*/  LDG.E R4, desc[UR36][R4.64] ;  /* 0x0000002404047981 */ /* 0x000ea4000c1e1900 */
[----:B--2---:R-:W-:-:S07]  /*6950*/  I2FP.F32.U32 R23, R4 ;  /* 0x0000000400177245 */ /* 0x004fce0000201000 */
.L_x_19534:
[----:B------:R-:W-:Y:S05]  /*6960*/  BSYNC.RECONVERGENT B6 ;  /* 0x0000000000067941 */ /* 0x000fea0003800200 */
.L_x_19528:
        /* <DEDUP_REMOVED lines=21> */
.L_x_19560:
[----:B------:R-:W2:Y:S02]  /*6ac0*/  LDG.E.U8 R0, desc[UR36][R4.64] ;  /* 0x0000002404007981 */ /* 0x000ea4000c1e1100 */
[----:B--2---:R-:W-:Y:S01]  /*6ad0*/  I2FP.F32.U32 R0, R0 ;  /* 0x0000000000007245 */ /* 0x004fe20000201000 */
[----:B------:R-:W-:Y:S06]  /*6ae0*/  BRA `(.L_x_19562) ;  /* 0x0000000c00487947 */ /* 0x000fec0003800000 */
.L_x_19559:
        /* <DEDUP_REMOVED lines=9> */
.L_x_19564:
[----:B------:R-:W2:Y:S02]  /*6b80*/  LDG.E R0, desc[UR36][R4.64] ;  /* 0x0000002404007981 */ /* 0x000ea4000c1e1900 */
[----:B--2---:R-:W-:Y:S01]  /*6b90*/  I2FP.F32.S32 R0, R0 ;  /* 0x0000000000007245 */ /* 0x004fe20000201400 */
[----:B------:R-:W-:Y:S06]  /*6ba0*/  BRA `(.L_x_19562) ;  /* 0x0000000c00187947 */ /* 0x000fec0003800000 */
.L_x_19563:
[----:B------:R-:W2:Y:S02]  /*6bb0*/  LDG.E.U16 R0, desc[UR36][R4.64] ;  /* 0x0000002404007981 */ /* 0x000ea4000c1e1500 */
[----:B--2---:R-:W2:Y:S01]  /*6bc0*/  I2F.S16 R0, R0 ;  /* 0x0000000000007306 */ /* 0x004ea20000101400 */
[----:B------:R-:W-:Y:S05]  /*6bd0*/  BRA `(.L_x_19562) ;  /* 0x0000000c000c7947 */ /* 0x000fea0003800000 */
.L_x_19558:
        /* <DEDUP_REMOVED lines=8> */
.L_x_19566:
[----:B------:R-:W2:Y:S02]  /*6c60*/  LDG.E.U16 R0, desc[UR36][R4.64] ;  /* 0x0000002404007981 */ /* 0x000ea4000c1e1500 */
[----:B--2---:R-:W-:Y:S01]  /*6c70*/  HADD2.F32 R0, -RZ, R0.H0_H0 ;  /* 0x20000000ff007230 */ /* 0x004fe20000004100 */
[----:B------:R-:W-:Y:S06]  /*6c80*/  BRA `(.L_x_19562) ;  /* 0x0000000800e07947 */ /* 0x000fec0003800000 */
.L_x_19565:
        /* <DEDUP_REMOVED lines=8> */
.L_x_19568:
[----:B------:R-:W2:Y:S02]  /*6d10*/  LDG.E.U16 R0, desc[UR36][R4.64] ;  /* 0x0000002404007981 */ /* 0x000ea4000c1e1500 */
[----:B--2---:R-:W-:Y:S01]  /*6d20*/  HADD2.F32 R0, -RZ, R0.H0_H0 ;  /* 0x20000000ff007230 */ /* 0x004fe20000004100 */
[----:B------:R-:W-:Y:S06]  /*6d30*/  BRA `(.L_x_19562) ;  /* 0x0000000800b47947 */ /* 0x000fec0003800000 */
.L_x_19567:
        /* <DEDUP_REMOVED lines=11> */
.L_x_19557:
        /* <DEDUP_REMOVED lines=12> */
.L_x_19571:
        /* <DEDUP_REMOVED lines=11> */
.L_x_19570:
        /* <DEDUP_REMOVED lines=25> */
.L_x_19573:
        /* <DEDUP_REMOVED lines=13> */
.L_x_19572:
[----:B------:R-:W2:Y:S02]  /*71c0*/  LDG.E.U16 R0, desc[UR36][R4.64] ;  /* 0x0000002404007981 */ /* 0x000ea4000c1e1500 */
[----:B--2---:R-:W-:Y:S01]  /*71d0*/  IMAD.U32 R0, R0, 0x10000, RZ ;  /* 0x0001000000007824 */ /* 0x004fe200078e00ff */
[----:B------:R-:W-:Y:S06]  /*71e0*/  BRA `(.L_x_19562) ;  /* 0x0000000400887947 */ /* 0x000fec0003800000 */
.L_x_19569:
        /* <DEDUP_REMOVED lines=11> */
.L_x_19576:
        /* <DEDUP_REMOVED lines=20> */
.L_x_19578:
[----:B------:R-:W-:Y:S05]  /*73e0*/  BSYNC.RECONVERGENT B0 ;  /* 0x0000000000007941 */ /* 0x000fea0003800200 */
.L_x_19577:
[----:B------:R-:W-:Y:S01]  /*73f0*/  IMAD.SHL.U32 R0, R0, 0x100000, RZ ;  /* 0x0010000000007824 */ /* 0x000fe200078e00ff */
[----:B------:R-:W-:-:S04]  /*7400*/  LEA R3, R3, 0x3b800000, 0x17 ;  /* 0x3b80000003037811 */ /* 0x000fc800078eb8ff */
[----:B------:R-:W-:Y:S01]  /*7410*/  LOP3.LUT R0, R3, R0, R7, 0xfe, !PT ;  /* 0x0000000003007212 */ /* 0x000fe200078efe07 */
[----:B------:R-:W-:Y:S06]  /*7420*/  BRA `(.L_x_19562) ;  /* 0x0000000000f87947 */ /* 0x000fec0003800000 */
.L_x_19575:
        /* <DEDUP_REMOVED lines=20> */
.L_x_19580:
[----:B------:R-:W-:Y:S05]  /*7570*/  BSYNC.RECONVERGENT B0 ;  /* 0x0000000000007941 */ /* 0x000fea0003800200 */
.L_x_19579:
[----:B------:R-:W-:Y:S01]  /*7580*/  IMAD.SHL.U32 R0, R0, 0x200000, RZ ;  /* 0x0020000000007824 */ /* 0x000fe200078e00ff */
[----:B------:R-:W-:-:S04]  /*7590*/  LEA R3, R3, 0x37800000, 0x17 ;  /* 0x3780000003037811 */ /* 0x000fc800078eb8ff */
[----:B------:R-:W-:Y:S01]  /*75a0*/  LOP3.LUT R0, R3, R0, R7, 0xfe, !PT ;  /* 0x0000000003007212 */ /* 0x000fe200078efe07 */
[----:B------:R-:W-:Y:S06]  /*75b0*/  BRA `(.L_x_19562) ;  /* 0x0000000000947947 */ /* 0x000fec0003800000 */
.L_x_19574:
        /* <DEDUP_REMOVED lines=14> */
.L_x_19561:
        /* <DEDUP_REMOVED lines=16> */
.L_x_19583:
[----:B------:R-:W-:Y:S01]  /*77a0*/  IMAD.MOV.U32 R0, RZ, RZ, RZ ;  /* 0x000000ffff007224 */ /* 0x000fe200078e00ff */
[----:B------:R-:W-:Y:S06]  /*77b0*/  BRA `(.L_x_19562) ;  /* 0x0000000000147947 */ /* 0x000fec0003800000 */
.L_x_19582:
[----:B------:R-:W2:Y:S02]  /*77c0*/  LDG.E.64 R4, desc[UR36][R4.64] ;  /* 0x0000002404047981 */ /* 0x000ea4000c1e1b00 */
[----:B--2---:R0:W1:Y:S02]  /*77d0*/  I2F.U64 R0, R4 ;  /* 0x0000000400007312 */ /* 0x0040640000301000 */
[----:B01----:R-:W-:Y:S05]  /*77e0*/  BRA `(.L_x_19562) ;  /* 0x0000000000087947 */ /* 0x003fea0003800000 */
.L_x_19581:
[----:B------:R-:W2:Y:S02]  /*77f0*/  LDG.E R0, desc[UR36][R4.64] ;  /* 0x0000002404007981 */ /* 0x000ea4000c1e1900 */
[----:B--2---:R-:W-:-:S07]  /*7800*/  I2FP.F32.U32 R0, R0 ;  /* 0x0000000000007245 */ /* 0x004fce0000201000 */
.L_x_19562:
[----:B------:R-:W-:Y:S05]  /*7810*/  BSYNC.RECONVERGENT B6 ;  /* 0x0000000000067941 */ /* 0x000fea0003800200 */
.L_x_19556:
[----:B---3-5:R-:W-:Y:S02]  /*7820*/  FSETP.NEU.FTZ.AND P0, PT, R23, RZ, PT ;  /* 0x000000ff1700720b */ /* 0x028fe40003f1d000 */
[----:B-12---:R-:W-:-:S04]  /*7830*/  FSETP.NEU.FTZ.AND P1, PT, R0, RZ, PT ;  /* 0x000000ff0000720b */ /* 0x006fc80003f3d000 */
[----:B------:R-:W-:-:S13]  /*7840*/  PLOP3.LUT P0, PT, P0, P1, PT, 0xf8, 0x8f ;  /* 0x00000000008f781c */ /* 0x000fda0000703f70 */
.L_x_19527:
[----:B------:R-:W-:Y:S05]  /*7850*/  BSYNC.RECONVERGENT B7 ;  /* 0x0000000000077941 */ /* 0x000fea0003800200 */
.L_x_19526:
[----:B------:R-:W-:Y:S01]  /*7860*/  ISETP.NE.AND P4, PT, R18, RZ, PT ;  /* 0x000000ff1200720c */ /* 0x000fe20003f85270 */
[----:B------:R-:W-:Y:S01]  /*7870*/  BSSY.RECONVERGENT B8, `(.L_x_19584) ;  /* 0x000029d000087945 */ /* 0x000fe20003800200 */
[----:B------:R-:W3:Y:S01]  /*7880*/  LDC.U8 R18, c[0x0][0x3b0] ;  /* 0x0000ec00ff127b82 */ /* 0x000ee20000000000 */
[----:B------:R-:W-:Y:S02]  /*7890*/  ISETP.GE.AND P1, PT, R17, R16, PT ;  /* 0x000000101100720c */ /* 0x000fe40003f26270 */
[----:B------:R-:W-:Y:S01]  /*78a0*/  BSSY.RELIABLE B7, `(.L_x_19585) ;  /* 0x00001c1000077945 */ /* 0x000fe20003800100 */
[----:B------:R-:W-:Y:S02]  /*78b0*/  ISETP.NE.AND P3, PT, R19, RZ, PT ;  /* 0x000000ff1300720c */ /* 0x000fe40003f65270 */
[----:B------:R-:W-:Y:S02]  /*78c0*/  ISETP.NE.AND P2, PT, R22, RZ, PT ;  /* 0x000000ff1600720c */ /* 0x000fe40003f45270 */
[----:B------:R-:W-:-:S02]  /*78d0*/  SEL R11, RZ, 0x1, !P4 ;  /* 0x00000001ff0b7807 */ /* 0x000fc40006000000 */
        /* <DEDUP_REMOVED lines=26> */
.L_x_19591:
[----:B------:R0:W-:Y:S01]  /*7a80*/  STG.E.U8 desc[UR36][R8.64], R11 ;  /* 0x0000000b08007986 */ /* 0x0001e2000c101124 */
[----:B------:R-:W-:Y:S05]  /*7a90*/  BRA `(.L_x_19593) ;  /* 0x0000000c00087947 */ /* 0x000fea0003800000 */
.L_x_19590:
        /* <DEDUP_REMOVED lines=10> */
.L_x_19595:
[----:B------:R0:W-:Y:S01]  /*7b40*/  STG.E desc[UR36][R8.64], R11 ;  /* 0x0000000b08007986 */ /* 0x0001e2000c101924 */
[----:B------:R-:W-:Y:S05]  /*7b50*/  BRA `(.L_x_19593) ;  /* 0x0000000800d87947 */ /* 0x000fea0003800000 */
.L_x_19594:
[----:B------:R0:W-:Y:S01]  /*7b60*/  STG.E.U16 desc[UR36][R8.64], R11 ;  /* 0x0000000b08007986 */ /* 0x0001e2000c101524 */
[----:B------:R-:W-:Y:S05]  /*7b70*/  BRA `(.L_x_19593) ;  /* 0x0000000800d07947 */ /* 0x000fea0003800000 */
.L_x_19589:
        /* <DEDUP_REMOVED lines=9> */
.L_x_19597:
[----:B------:R-:W0:Y:S02]  /*7c10*/  I2F.S16 R0, R11 ;  /* 0x0000000b00007306 */ /* 0x000e240000101400 */
[----:B0-----:R-:W-:-:S05]  /*7c20*/  F2FP.F16.F32.PACK_AB R0, RZ, R0 ;  /* 0x00000000ff00723e */ /* 0x001fca00000000ff */
[----:B------:R0:W-:Y:S01]  /*7c30*/  STG.E.U16 desc[UR36][R8.64], R0 ;  /* 0x0000000008007986 */ /* 0x0001e2000c101524 */
[----:B------:R-:W-:Y:S05]  /*7c40*/  BRA `(.L_x_19593) ;  /* 0x00000008009c7947 */ /* 0x000fea0003800000 */
.L_x_19596:
        /* <DEDUP_REMOVED lines=10> */
.L_x_19599:
[----:B------:R-:W0:Y:S02]  /*7cf0*/  I2F.S16 R11, R11 ;  /* 0x0000000b000b7306 */ /* 0x000e240000101400 */
[----:B0-----:R-:W-:-:S04]  /*7d00*/  F2FP.F16.F32.PACK_AB R3, RZ, R11 ;  /* 0x0000000bff03723e */ /* 0x001fc800000000ff */
[----:B------:R-:W-:-:S05]  /*7d10*/  PRMT R3, R3, 0x5410, RZ ;  /* 0x0000541003037816 */ /* 0x000fca00000000ff */
[----:B------:R0:W-:Y:S01]  /*7d20*/  STG.E desc[UR36][R8.64], R3 ;  /* 0x0000000308007986 */ /* 0x0001e2000c101924 */
[----:B------:R-:W-:Y:S05]  /*7d30*/  BRA `(.L_x_19593) ;  /* 0x0000000800607947 */ /* 0x000fea0003800000 */
.L_x_19598:
[----:B------:R-:W0:Y:S02]  /*7d40*/  I2F.F64.S16 R4, R11 ;  /* 0x0000000b00047312 */ /* 0x000e240000101c00 */
[----:B0-----:R0:W-:Y:S01]  /*7d50*/  STG.E.64 desc[UR36][R8.64], R4 ;  /* 0x0000000408007986 */ /* 0x0011e2000c101b24 */
[----:B------:R-:W-:Y:S05]  /*7d60*/  BRA `(.L_x_19593) ;  /* 0x0000000800547947 */ /* 0x000fea0003800000 */
.L_x_19588:
        /* <DEDUP_REMOVED lines=10> */
.L_x_19602:
[----:B------:R-:W-:Y:S01]  /*7e10*/  CS2R R6, SRZ ;  /* 0x0000000000067805 */ /* 0x000fe2000001ff00 */
[----:B------:R-:W0:Y:S04]  /*7e20*/  I2F.F64.S16 R4, R11 ;  /* 0x0000000b00047312 */ /* 0x000e280000101c00 */
[----:B0-----:R0:W-:Y:S01]  /*7e30*/  STG.E.128 desc[UR36][R8.64], R4 ;  /* 0x0000000408007986 */ /* 0x0011e2000c101d24 */
[----:B------:R-:W-:Y:S05]  /*7e40*/  BRA `(.L_x_19593) ;  /* 0x00000008001c7947 */ /* 0x000fea0003800000 */
.L_x_19601:
        /* <DEDUP_REMOVED lines=17> */
.L_x_19606:
[----:B------:R-:W-:Y:S05]  /*7f60*/  BSYNC.RECONVERGENT B0 ;  /* 0x0000000000007941 */ /* 0x000fea0003800200 */
.L_x_19605:
[----:B------:R0:W-:Y:S01]  /*7f70*/  STG.E.U8 desc[UR36][R8.64], R3 ;  /* 0x0000000308007986 */ /* 0x0001e2000c101124 */
[----:B------:R-:W-:Y:S05]  /*7f80*/  BRA `(.L_x_19593) ;  /* 0x0000000400cc7947 */ /* 0x000fea0003800000 */
.L_x_19604:
        /* <DEDUP_REMOVED lines=16> */
.L_x_19603:
[----:B------:R-:W0:Y:S02]  /*8090*/  I2F.S16 R0, R11 ;  /* 0x0000000b00007306 */ /* 0x000e240000101400 */
[----:B0-----:R-:W-:-:S05]  /*80a0*/  F2FP.BF16.F32.PACK_AB R0, RZ, R0 ;  /* 0x00000000ff00723e */ /* 0x001fca00000010ff */
[----:B------:R0:W-:Y:S01]  /*80b0*/  STG.E.U16 desc[UR36][R8.64], R0 ;  /* 0x0000000008007986 */ /* 0x0001e2000c101524 */
[----:B------:R-:W-:Y:S05]  /*80c0*/  BRA `(.L_x_19593) ;  /* 0x00000004007c7947 */ /* 0x000fea0003800000 */
.L_x_19600:
        /* <DEDUP_REMOVED lines=10> */
.L_x_19609:
        /* <DEDUP_REMOVED lines=12> */
.L_x_19612:
[----:B------:R-:W-:-:S04]  /*8230*/  SHF.R.U32.HI R0, RZ, 0x14, R11 ;  /* 0x00000014ff007819 */ /* 0x000fc8000001160b */
[----:B------:R-:W-:-:S04]  /*8240*/  LOP3.LUT R0, R0, 0x1, RZ, 0xc0, !PT ;  /* 0x0000000100007812 */ /* 0x000fc800078ec0ff */
[----:B------:R-:W-:-:S04]  /*8250*/  IADD3 R0, PT, PT, R11, 0x487ffff, R0 ;  /* 0x0487ffff0b007810 */ /* 0x000fc80007ffe000 */
[----:B------:R-:W-:-:S04]  /*8260*/  SHF.R.U32.HI R0, RZ, 0x14, R0 ;  /* 0x00000014ff007819 */ /* 0x000fc80000011600 */
[----:B------:R-:W-:-:S07]  /*8270*/  LOP3.LUT R0, R0, 0xff, RZ, 0xc0, !PT ;  /* 0x000000ff00007812 */ /* 0x000fce00078ec0ff */
.L_x_19613:
[----:B------:R-:W-:-:S07]  /*8280*/  PRMT R4, R0, 0x7610, R4 ;  /* 0x0000761000047816 */ /* 0x000fce0000000004 */
.L_x_19611:
[----:B------:R-:W-:Y:S05]  /*8290*/  BSYNC.RECONVERGENT B0 ;  /* 0x0000000000007941 */ /* 0x000fea0003800200 */
.L_x_19610:
[----:B------:R0:W-:Y:S01]  /*82a0*/  STG.E.U8 desc[UR36][R8.64], R4 ;  /* 0x0000000408007986 */ /* 0x0001e2000c101124 */
[----:B------:R-:W-:Y:S05]  /*82b0*/  BRA `(.L_x_19593) ;  /* 0x0000000400007947 */ /* 0x000fea0003800000 */
.L_x_19608:
        /* <DEDUP_REMOVED lines=12> */
.L_x_19616:
[----:B------:R-:W-:-:S04]  /*8380*/  SHF.R.U32.HI R0, RZ, 0x15, R11 ;  /* 0x00000015ff007819 */ /* 0x000fc8000001160b */
[----:B------:R-:W-:-:S04]  /*8390*/  LOP3.LUT R0, R0, 0x1, RZ, 0xc0, !PT ;  /* 0x0000000100007812 */ /* 0x000fc800078ec0ff */
[----:B------:R-:W-:-:S04]  /*83a0*/  IADD3 R0, PT, PT, R11, 0x88fffff, R0 ;  /* 0x088fffff0b007810 */ /* 0x000fc80007ffe000 */
[----:B------:R-:W-:-:S04]  /*83b0*/  SHF.R.U32.HI R0, RZ, 0x15, R0 ;  /* 0x00000015ff007819 */ /* 0x000fc80000011600 */
[----:B------:R-:W-:-:S07]  /*83c0*/  LOP3.LUT R0, R0, 0xff, RZ, 0xc0, !PT ;  /* 0x000000ff00007812 */ /* 0x000fce00078ec0ff */
.L_x_19617:
[----:B------:R-:W-:-:S07]  /*83d0*/  PRMT R4, R0, 0x7610, R4 ;  /* 0x0000761000047816 */ /* 0x000fce0000000004 */
.L_x_19615:
[----:B------:R-:W-:Y:S05]  /*83e0*/  BSYNC.RECONVERGENT B0 ;  /* 0x0000000000007941 */ /* 0x000fea0003800200 */
.L_x_19614:
[----:B------:R3:W-:Y:S01]  /*83f0*/  STG.E.U8 desc[UR36][R8.64], R4 ;  /* 0x0000000408007986 */ /* 0x0007e2000c101124 */
[----:B------:R-:W-:Y:S05]  /*8400*/  BRA `(.L_x_19593) ;  /* 0x0000000000ac7947 */ /* 0x000fea0003800000 */
.L_x_19607:
[----:B------:R-:W-:-:S13]  /*8410*/  ISETP.NE.AND P0, PT, R0, 0x1c, PT ;  /* 0x0000001c0000780c */ /* 0x000fda0003f05270 */
[----:B------:R-:W-:Y:S05]  /*8420*/  @!P0 BRA `(.L_x_19618) ;  /* 0x0000000000a08947 */ /* 0x000fea0003800000 */
[----:B------:R-:W-:-:S13]  /*8430*/  ISETP.NE.AND P0, PT, R0, 0x1d, PT ;  /* 0x0000001d0000780c */ /* 0x000fda0003f05270 */
[----:B------:R-:W-:Y:S05]  /*8440*/  @!P0 BRA `(.L_x_19619) ;  /* 0x0000000000888947 */ /* 0x000fea0003800000 */
[----:B------:R-:W-:-:S13]  /*8450*/  ISETP.NE.AND P0, PT, R0, 0x2c, PT ;  /* 0x0000002c0000780c */ /* 0x000fda0003f05270 */
[----:B------:R-:W-:Y:S05]  /*8460*/  @!P0 BRA `(.L_x_19620) ;  /* 0x0000000000448947 */ /* 0x000fea0003800000 */
.L_x_19592:
        /* <DEDUP_REMOVED lines=16> */
.L_x_19621:
[----:B------:R-:W-:Y:S05]  /*8570*/  BRA `(.L_x_19593) ;  /* 0x0000000000507947 */ /* 0x000fea0003800000 */
.L_x_19620:
        /* <DEDUP_REMOVED lines=15> */
.L_x_19619:
[----:B------:R-:W-:Y:S02]  /*8670*/  IMAD.MOV.U32 R4, RZ, RZ, R11 ;  /* 0x000000ffff047224 */ /* 0x000fe400078e000b */
[----:B------:R-:W-:-:S05]  /*8680*/  IMAD.MOV.U32 R5, RZ, RZ, RZ ;  /* 0x000000ffff057224 */ /* 0x000fca00078e00ff */
[----:B------:R1:W-:Y:S01]  /*8690*/  STG.E.64 desc[UR36][R8.64], R4 ;  /* 0x0000000408007986 */ /* 0x0003e2000c101b24 */
[----:B------:R-:W-:Y:S05]  /*86a0*/  BRA `(.L_x_19593) ;  /* 0x0000000000047947 */ /* 0x000fea0003800000 */
.L_x_19618:
[----:B------:R0:W-:Y:S02]  /*86b0*/  STG.E desc[UR36][R8.64], R11 ;  /* 0x0000000b08007986 */ /* 0x0001e4000c101924 */
.L_x_19593:
[----:B------:R-:W-:Y:S05]  /*86c0*/  BSYNC.RECONVERGENT B6 ;  /* 0x0000000000067941 */ /* 0x000fea0003800200 */
.L_x_19587:
        /* <DEDUP_REMOVED lines=24> */
.L_x_19627:
[----:B------:R4:W-:Y:S01]  /*8850*/  STG.E.U8 desc[UR36][R8.64], R26 ;  /* 0x0000001a08007986 */ /* 0x0009e2000c101124 */
[----:B------:R-:W-:Y:S05]  /*8860*/  BRA `(.L_x_19629) ;  /* 0x0000000800fc7947 */ /* 0x000fea0003800000 */
.L_x_19626:
        /* <DEDUP_REMOVED lines=9> */
.L_x_19631:
[----:B------:R2:W-:Y:S01]  /*8900*/  STG.E desc[UR36][R8.64], R26 ;  /* 0x0000001a08007986 */ /* 0x0005e2000c101924 */
[----:B------:R-:W-:Y:S05]  /*8910*/  BRA `(.L_x_19629) ;  /* 0x0000000800d07947 */ /* 0x000fea0003800000 */
.L_x_19630:
[----:B------:R0:W-:Y:S01]  /*8920*/  STG.E.U16 desc[UR36][R8.64], R26 ;  /* 0x0000001a08007986 */ /* 0x0001e2000c101524 */
[----:B------:R-:W-:Y:S05]  /*8930*/  BRA `(.L_x_19629) ;  /* 0x0000000800c87947 */ /* 0x000fea0003800000 */
.L_x_19625:
        /* <DEDUP_REMOVED lines=9> */
.L_x_19633:
[----:B------:R-:W0:Y:S02]  /*89d0*/  I2F.S16 R0, R26 ;  /* 0x0000001a00007306 */ /* 0x000e240000101400 */
[----:B0-----:R-:W-:-:S05]  /*89e0*/  F2FP.F16.F32.PACK_AB R0, RZ, R0 ;  /* 0x00000000ff00723e */ /* 0x001fca00000000ff */
[----:B------:R0:W-:Y:S01]  /*89f0*/  STG.E.U16 desc[UR36][R8.64], R0 ;  /* 0x0000000008007986 */ /* 0x0001e2000c101524 */
[----:B------:R-:W-:Y:S05]  /*8a00*/  BRA `(.L_x_19629) ;  /* 0x0000000800947947 */ /* 0x000fea0003800000 */
.L_x_19632:
        /* <DEDUP_REMOVED lines=10> */
.L_x_19635:
[----:B------:R-:W0:Y:S02]  /*8ab0*/  I2F.S16 R26, R26 ;  /* 0x0000001a001a7306 */ /* 0x000e240000101400 */
[----:B0-----:R-:W-:-:S04]  /*8ac0*/  F2FP.F16.F32.PACK_AB R3, RZ, R26 ;  /* 0x0000001aff03723e */ /* 0x001fc800000000ff */
[----:B------:R-:W-:-:S05]  /*8ad0*/  PRMT R3, R3, 0x5410, RZ ;  /* 0x0000541003037816 */ /* 0x000fca00000000ff */
[----:B------:R0:W-:Y:S01]  /*8ae0*/  STG.E desc[UR36][R8.64], R3 ;  /* 0x0000000308007986 */ /* 0x0001e2000c101924 */
[----:B------:R-:W-:Y:S05]  /*8af0*/  BRA `(.L_x_19629) ;  /* 0x0000000800587947 */ /* 0x000fea0003800000 */
.L_x_19634:
[----:B------:R-:W0:Y:S02]  /*8b00*/  I2F.F64.S16 R26, R26 ;  /* 0x0000001a001a7312 */ /* 0x000e240000101c00 */
[----:B0-----:R0:W-:Y:S01]  /*8b10*/  STG.E.64 desc[UR36][R8.64], R26 ;  /* 0x0000001a08007986 */ /* 0x0011e2000c101b24 */
[----:B------:R-:W-:Y:S05]  /*8b20*/  BRA `(.L_x_19629) ;  /* 0x00000008004c7947 */ /* 0x000fea0003800000 */
.L_x_19624:
        /* <DEDUP_REMOVED lines=12> */
.L_x_19639:
        /* <DEDUP_REMOVED lines=16> */
.L_x_19642:
[----:B------:R-:W-:-:S07]  /*8cf0*/  PRMT R4, R0, 0x7610, R4 ;  /* 0x0000761000047816 */ /* 0x000fce0000000004 */
.L_x_19641:
[----:B------:R-:W-:Y:S05]  /*8d00*/  BSYNC.RECONVERGENT B0 ;  /* 0x0000000000007941 */ /* 0x000fea0003800200 */
.L_x_19640:
[----:B------:R0:W-:Y:S01]  /*8d10*/  STG.E.U8 desc[UR36][R8.64], R4 ;  /* 0x0000000408007986 */ /* 0x0001e2000c101124 */
[----:B------:R-:W-:Y:S05]  /*8d20*/  BRA `(.L_x_19629) ;  /* 0x0000000400cc7947 */ /* 0x000fea0003800000 */
.L_x_19638:
        /* <DEDUP_REMOVED lines=16> */
.L_x_19645:
[----:B------:R-:W-:-:S07]  /*8e30*/  PRMT R4, R0, 0x7610, R4 ;  /* 0x0000761000047816 */ /* 0x000fce0000000004 */
.L_x_19644:
[----:B------:R-:W-:Y:S05]  /*8e40*/  BSYNC.RECONVERGENT B0 ;  /* 0x0000000000007941 */ /* 0x000fea0003800200 */
.L_x_19643:
[----:B------:R0:W-:Y:S01]  /*8e50*/  STG.E.U8 desc[UR36][R8.64], R4 ;  /* 0x0000000408007986 */ /* 0x0001e2000c101124 */
[----:B------:R-:W-:Y:S05]  /*8e60*/  BRA `(.L_x_19629) ;  /* 0x00000004007c7947 */ /* 0x000fea0003800000 */
.L_x_19637:
        /* <DEDUP_REMOVED lines=21> */
.L_x_19647:
[----:B------:R-:W-:-:S05]  /*8fc0*/  IMAD.MOV.U32 R27, RZ, RZ, RZ ;  /* 0x000000ffff1b7224 */ /* 0x000fca00078e00ff */
[----:B------:R0:W-:Y:S01]  /*8fd0*/  STG.E.64 desc[UR36][R8.64], R26 ;  /* 0x0000001a08007986 */ /* 0x0001e2000c101b24 */
[----:B------:R-:W-:Y:S05]  /*8fe0*/  BRA `(.L_x_19629) ;  /* 0x00000004001c7947 */ /* 0x000fea0003800000 */
.L_x_19646:
[----:B------:R0:W-:Y:S01]  /*8ff0*/  STG.E desc[UR36][R8.64], R26 ;  /* 0x0000001a08007986 */ /* 0x0001e2000c101924 */
[----:B------:R-:W-:Y:S05]  /*9000*/  BRA `(.L_x_19629) ;  /* 0x0000000400147947 */ /* 0x000fea0003800000 */
.L_x_19636:
        /* <DEDUP_REMOVED lines=8> */
.L_x_19649:
[----:B------:R-:W-:Y:S01]  /*9090*/  CS2R R6, SRZ ;  /* 0x0000000000067805 */ /* 0x000fe2000001ff00 */
[----:B------:R-:W0:Y:S04]  /*90a0*/  I2F.F64.S16 R4, R26 ;  /* 0x0000001a00047312 */ /* 0x000e280000101c00 */
[----:B0-----:R0:W-:Y:S01]  /*90b0*/  STG.E.128 desc[UR36][R8.64], R4 ;  /* 0x0000000408007986 */ /* 0x0011e2000c101d24 */
[----:B------:R-:W-:Y:S05]  /*90c0*/  BRA `(.L_x_19629) ;  /* 0x0000000000e47947 */ /* 0x000fea0003800000 */
.L_x_19648:
[----:B------:R-:W-:-:S13]  /*90d0*/  ISETP.NE.AND P0, PT, R0, 0xf, PT ;  /* 0x0000000f0000780c */ /* 0x000fda0003f05270 */
[----:B------:R-:W-:Y:S05]  /*90e0*/  @!P0 BRA `(.L_x_19650) ;  /* 0x0000000000d08947 */ /* 0x000fea0003800000 */
[----:B------:R-:W-:-:S13]  /*90f0*/  ISETP.NE.AND P0, PT, R0, 0x17, PT ;  /* 0x000000170000780c */ /* 0x000fda0003f05270 */
[----:B------:R-:W-:Y:S05]  /*9100*/  @!P0 BRA `(.L_x_19651) ;  /* 0x0000000000848947 */ /* 0x000fea0003800000 */
[----:B------:R-:W-:-:S13]  /*9110*/  ISETP.NE.AND P0, PT, R0, 0x18, PT ;  /* 0x000000180000780c */ /* 0x000fda0003f05270 */
[----:B------:R-:W-:Y:S05]  /*9120*/  @!P0 BRA `(.L_x_19652) ;  /* 0x0000000000448947 */ /* 0x000fea0003800000 */
.L_x_19628:
        /* <DEDUP_REMOVED lines=16> */
.L_x_19653:
[----:B------:R-:W-:Y:S05]  /*9230*/  BRA `(.L_x_19629) ;  /* 0x0000000000887947 */ /* 0x000fea0003800000 */
.L_x_19652:
        /* <DEDUP_REMOVED lines=11> */
.L_x_19655:
[----:B------:R-:W-:Y:S05]  /*92f0*/  BSYNC.RECONVERGENT B0 ;  /* 0x0000000000007941 */ /* 0x000fea0003800200 */
.L_x_19654:
[----:B------:R0:W-:Y:S01]  /*9300*/  STG.E.U8 desc[UR36][R8.64], R3 ;  /* 0x0000000308007986 */ /* 0x0001e2000c101124 */
[----:B------:R-:W-:Y:S05]  /*9310*/  BRA `(.L_x_19629) ;  /* 0x0000000000507947 */ /* 0x000fea0003800000 */
.L_x_19651:
        /* <DEDUP_REMOVED lines=12> */
.L_x_19656:
[----:B------:R-:W-:Y:S01]  /*93e0*/  IMAD.MOV.U32 R3, RZ, RZ, 0x7f ;  /* 0x0000007fff037424 */ /* 0x000fe200078e00ff */
[----:B------:R-:W-:-:S04]  /*93f0*/  ISETP.GT.U32.AND P0, PT, R5, 0x7f800000, PT ;  /* 0x7f8000000500780c */ /* 0x000fc80003f04070 */
[----:B------:R-:W-:-:S05]  /*9400*/  SEL R3, R3, 0x7c, P0 ;  /* 0x0000007c03037807 */ /* 0x000fca0000000000 */
[----:B------:R0:W-:Y:S01]  /*9410*/  STG.E.U8 desc[UR36][R8.64], R3 ;  /* 0x0000000308007986 */ /* 0x0001e2000c101124 */
[----:B------:R-:W-:Y:S05]  /*9420*/  BRA `(.L_x_19629) ;  /* 0x00000000000c7947 */ /* 0x000fea0003800000 */
.L_x_19650:
[----:B------:R-:W0:Y:S02]  /*9430*/  I2F.S16 R0, R26 ;  /* 0x0000001a00007306 */ /* 0x000e240000101400 */
[----:B0-----:R-:W-:-:S05]  /*9440*/  F2FP.BF16.F32.PACK_AB R0, RZ, R0 ;  /* 0x00000000ff00723e */ /* 0x001fca00000010ff */
[----:B------:R0:W-:Y:S02]  /*9450*/  STG.E.U16 desc[UR36][R8.64], R0 ;  /* 0x0000000008007986 */ /* 0x0001e4000c101524 */
.L_x_19629:
[----:B------:R-:W-:Y:S05]  /*9460*/  BSYNC.RECONVERGENT B6 ;  /* 0x0000000000067941 */ /* 0x000fea0003800200 */
.L_x_19623:
[----:B------:R-:W-:-:S07]  /*9470*/  VIADD R17, R17, 0x80 ;  /* 0x0000008011117836 */ /* 0x000fce0000000000 */
.L_x_19586:
[----:B------:R-:W-:-:S13]  /*9480*/  ISETP.GE.AND P0, PT, R17, R16, PT ;  /* 0x000000101100720c */ /* 0x000fda0003f06270 */
[----:B------:R-:W-:Y:S05]  /*9490*/  @P0 BREAK.RELIABLE B7 ;  /* 0x0000000000070942 */ /* 0x000fea0003800100 */
[----:B------:R-:W-:Y:S05]  /*94a0*/  @P0 BRA `(.L_x_19622) ;  /* 0x0000000c00640947 */ /* 0x000fea0003800000 */
[----:B------:R-:W-:Y:S05]  /*94b0*/  BSYNC.RELIABLE B7 ;  /* 0x0000000000077941 */ /* 0x000fea0003800100 */
.L_x_19585:
        /* <DEDUP_REMOVED lines=21> */
.L_x_19661:
[----:B------:R4:W-:Y:S01]  /*9610*/  STG.E.U8 desc[UR36][R8.64], R24 ;  /* 0x0000001808007986 */ /* 0x0009e2000c101124 */
[----:B------:R-:W-:Y:S05]  /*9620*/  BRA `(.L_x_19663) ;  /* 0x0000000800fc7947 */ /* 0x000fea0003800000 */
.L_x_19660:
        /* <DEDUP_REMOVED lines=9> */
.L_x_19665:
[----:B------:R2:W-:Y:S01]  /*96c0*/  STG.E desc[UR36][R8.64], R24 ;  /* 0x0000001808007986 */ /* 0x0005e2000c101924 */
[----:B------:R-:W-:Y:S05]  /*96d0*/  BRA `(.L_x_19663) ;  /* 0x0000000800d07947 */ /* 0x000fea0003800000 */
.L_x_19664:
[----:B------:R0:W-:Y:S01]  /*96e0*/  STG.E.U16 desc[UR36][R8.64], R24 ;  /* 0x0000001808007986 */ /* 0x0001e2000c101524 */
[----:B------:R-:W-:Y:S05]  /*96f0*/  BRA `(.L_x_19663) ;  /* 0x0000000800c87947 */ /* 0x000fea0003800000 */
.L_x_19659:
        /* <DEDUP_REMOVED lines=9> */
.L_x_19667:
[----:B------:R-:W0:Y:S02]  /*9790*/  I2F.S16 R0, R24 ;  /* 0x0000001800007306 */ /* 0x000e240000101400 */
[----:B0-----:R-:W-:-:S05]  /*97a0*/  F2FP.F16.F32.PACK_AB R0, RZ, R0 ;  /* 0x00000000ff00723e */ /* 0x001fca00000000ff */
[----:B------:R0:W-:Y:S01]  /*97b0*/  STG.E.U16 desc[UR36][R8.64], R0 ;  /* 0x0000000008007986 */ /* 0x0001e2000c101524 */
[----:B------:R-:W-:Y:S05]  /*97c0*/  BRA `(.L_x_19663) ;  /* 0x0000000800947947 */ /* 0x000fea0003800000 */
.L_x_19666:
        /* <DEDUP_REMOVED lines=10> */
.L_x_19669:
[----:B------:R-:W0:Y:S02]  /*9870*/  I2F.S16 R24, R24 ;  /* 0x0000001800187306 */ /* 0x000e240000101400 */
[----:B0-----:R-:W-:-:S04]  /*9880*/  F2FP.F16.F32.PACK_AB R3, RZ, R24 ;  /* 0x00000018ff03723e */ /* 0x001fc800000000ff */
[----:B------:R-:W-:-:S05]  /*9890*/  PRMT R3, R3, 0x5410, RZ ;  /* 0x0000541003037816 */ /* 0x000fca00000000ff */
[----:B------:R0:W-:Y:S01]  /*98a0*/  STG.E desc[UR36][R8.64], R3 ;  /* 0x0000000308007986 */ /* 0x0001e2000c101924 */
[----:B------:R-:W-:Y:S05]  /*98b0*/  BRA `(.L_x_19663) ;  /* 0x0000000800587947 */ /* 0x000fea0003800000 */
.L_x_19668:
[----:B------:R-:W0:Y:S02]  /*98c0*/  I2F.F64.S16 R24, R24 ;  /* 0x0000001800187312 */ /* 0x000e240000101c00 */
[----:B0-----:R0:W-:Y:S01]  /*98d0*/  STG.E.64 desc[UR36][R8.64], R24 ;  /* 0x0000001808007986 */ /* 0x0011e2000c101b24 */
[----:B------:R-:W-:Y:S05]  /*98e0*/  BRA `(.L_x_19663) ;  /* 0x00000008004c7947 */ /* 0x000fea0003800000 */
.L_x_19658:
        /* <DEDUP_REMOVED lines=12> */
.L_x_19673:
        /* <DEDUP_REMOVED lines=16> */
.L_x_19676:
[----:B------:R-:W-:-:S07]  /*9ab0*/  PRMT R4, R0, 0x7610, R4 ;  /* 0x0000761000047816 */ /* 0x000fce0000000004 */
.L_x_19675:
[----:B------:R-:W-:Y:S05]  /*9ac0*/  BSYNC.RECONVERGENT B0 ;  /* 0x0000000000007941 */ /* 0x000fea0003800200 */
.L_x_19674:
[----:B------:R0:W-:Y:S01]  /*9ad0*/  STG.E.U8 desc[UR36][R8.64], R4 ;  /* 0x0000000408007986 */ /* 0x0001e2000c101124 */
[----:B------:R-:W-:Y:S05]  /*9ae0*/  BRA `(.L_x_19663) ;  /* 0x0000000400cc7947 */ /* 0x000fea0003800000 */
.L_x_19672:
        /* <DEDUP_REMOVED lines=16> */
.L_x_19679:
[----:B------:R-:W-:-:S07]  /*9bf0*/  PRMT R4, R0, 0x7610, R4 ;  /* 0x0000761000047816 */ /* 0x000fce0000000004 */
.L_x_19678:
[----:B------:R-:W-:Y:S05]  /*9c00*/  BSYNC.RECONVERGENT B0 ;  /* 0x0000000000007941 */ /* 0x000fea0003800200 */
.L_x_19677:
[----:B------:R0:W-:Y:S01]  /*9c10*/  STG.E.U8 desc[UR36][R8.64], R4 ;  /* 0x0000000408007986 */ /* 0x0001e2000c101124 */
[----:B------:R-:W-:Y:S05]  /*9c20*/  BRA `(.L_x_19663) ;  /* 0x00000004007c7947 */ /* 0x000fea0003800000 */
.L_x_19671:
        /* <DEDUP_REMOVED lines=21> */
.L_x_19681:
[----:B------:R-:W-:-:S05]  /*9d80*/  IMAD.MOV.U32 R25, RZ, RZ, RZ ;  /* 0x000000ffff197224 */ /* 0x000fca00078e00ff */
[----:B------:R0:W-:Y:S01]  /*9d90*/  STG.E.64 desc[UR36][R8.64], R24 ;  /* 0x0000001808007986 */ /* 0x0001e2000c101b24 */
[----:B------:R-:W-:Y:S05]  /*9da0*/  BRA `(.L_x_19663) ;  /* 0x00000004001c7947 */ /* 0x000fea0003800000 */
.L_x_19680:
[----:B------:R0:W-:Y:S01]  /*9db0*/  STG.E desc[UR36][R8.64], R24 ;  /* 0x0000001808007986 */ /* 0x0001e2000c101924 */
[----:B------:R-:W-:Y:S05]  /*9dc0*/  BRA `(.L_x_19663) ;  /* 0x0000000400147947 */ /* 0x000fea0003800000 */
.L_x_19670:
        /* <DEDUP_REMOVED lines=8> */
.L_x_19683:
[----:B------:R-:W-:Y:S01]  /*9e50*/  CS2R R6, SRZ ;  /* 0x0000000000067805 */ /* 0x000fe2000001ff00 */
[----:B------:R-:W0:Y:S04]  /*9e60*/  I2F.F64.S16 R4, R24 ;  /* 0x0000001800047312 */ /* 0x000e280000101c00 */
[----:B0-----:R0:W-:Y:S01]  /*9e70*/  STG.E.128 desc[UR36][R8.64], R4 ;  /* 0x0000000408007986 */ /* 0x0011e2000c101d24 */
[----:B------:R-:W-:Y:S05]  /*9e80*/  BRA `(.L_x_19663) ;  /* 0x0000000000e47947 */ /* 0x000fea0003800000 */
.L_x_19682:
[----:B------:R-:W-:-:S13]  /*9e90*/  ISETP.NE.AND P0, PT, R0, 0xf, PT ;  /* 0x0000000f0000780c */ /* 0x000fda0003f05270 */
[----:B------:R-:W-:Y:S05]  /*9ea0*/  @!P0 BRA `(.L_x_19684) ;  /* 0x0000000000d08947 */ /* 0x000fea0003800000 */
[----:B------:R-:W-:-:S13]  /*9eb0*/  ISETP.NE.AND P0, PT, R0, 0x17, PT ;  /* 0x000000170000780c */ /* 0x000fda0003f05270 */
[----:B------:R-:W-:Y:S05]  /*9ec0*/  @!P0 BRA `(.L_x_19685) ;  /* 0x0000000000848947 */ /* 0x000fea0003800000 */
[----:B------:R-:W-:-:S13]  /*9ed0*/  ISETP.NE.AND P0, PT, R0, 0x18, PT ;  /* 0x000000180000780c */ /* 0x000fda0003f05270 */
[----:B------:R-:W-:Y:S05]  /*9ee0*/  @!P0 BRA `(.L_x_19686) ;  /* 0x0000000000448947 */ /* 0x000fea0003800000 */
.L_x_19662:
        /* <DEDUP_REMOVED lines=16> */
.L_x_19687:
[----:B------:R-:W-:Y:S05]  /*9ff0*/  BRA `(.L_x_19663) ;  /* 0x0000000000887947 */ /* 0x000fea0003800000 */
.L_x_19686:
        /* <DEDUP_REMOVED lines=11> */
.L_x_19689:
[----:B------:R-:W-:Y:S05]  /*a0b0*/  BSYNC.RECONVERGENT B0 ;  /* 0x0000000000007941 */ /* 0x000fea0003800200 */
.L_x_19688:
[----:B------:R0:W-:Y:S01]  /*a0c0*/  STG.E.U8 desc[UR36][R8.64], R3 ;  /* 0x0000000308007986 */ /* 0x0001e2000c101124 */
[----:B------:R-:W-:Y:S05]  /*a0d0*/  BRA `(.L_x_19663) ;  /* 0x0000000000507947 */ /* 0x000fea0003800000 */
.L_x_19685:
        /* <DEDUP_REMOVED lines=12> */
.L_x_19690:
[----:B------:R-:W-:Y:S01]  /*a1a0*/  IMAD.MOV.U32 R3, RZ, RZ, 0x7f ;  /* 0x0000007fff037424 */ /* 0x000fe200078e00ff */
[----:B------:R-:W-:-:S04]  /*a1b0*/  ISETP.GT.U32.AND P0, PT, R5, 0x7f800000, PT ;  /* 0x7f8000000500780c */ /* 0x000fc80003f04070 */
[----:B------:R-:W-:-:S05]  /*a1c0*/  SEL R3, R3, 0x7c, P0 ;  /* 0x0000007c03037807 */ /* 0x000fca0000000000 */
[----:B------:R0:W-:Y:S01]  /*a1d0*/  STG.E.U8 desc[UR36][R8.64], R3 ;  /* 0x0000000308007986 */ /* 0x0001e2000c101124 */
[----:B------:R-:W-:Y:S05]  /*a1e0*/  BRA `(.L_x_19663) ;  /* 0x00000000000c7947 */ /* 0x000fea0003800000 */
.L_x_19684:
[----:B------:R-:W0:Y:S02]  /*a1f0*/  I2F.S16 R0, R24 ;  /* 0x0000001800007306 */ /* 0x000e240000101400 */
[----:B0-----:R-:W-:-:S05]  /*a200*/  F2FP.BF16.F32.PACK_AB R0, RZ, R0 ;  /* 0x00000000ff00723e */ /* 0x001fca00000010ff */
[----:B------:R0:W-:Y:S02]  /*a210*/  STG.E.U16 desc[UR36][R8.64], R0 ;  /* 0x0000000008007986 */ /* 0x0001e4000c101524 */
.L_x_19663:
[----:B------:R-:W-:Y:S05]  /*a220*/  BSYNC.RECONVERGENT B6 ;  /* 0x0000000000067941 */ /* 0x000fea0003800200 */
.L_x_19657:
[----:B------:R-:W-:-:S07]  /*a230*/  VIADD R17, R17, 0x80 ;  /* 0x0000008011117836 */ /* 0x000fce0000000000 */
.L_x_19622:
[----:B------:R-:W-:Y:S05]  /*a240*/  BSYNC.RECONVERGENT B8 ;  /* 0x0000000000087941 */ /* 0x000fea0003800200 */
.L_x_19584:
        /* <DEDUP_REMOVED lines=21> */
.L_x_19694:
[----:B------:R-:W-:Y:S01]  /*a3a0*/  STG.E.U8 desc[UR36][R2.64], R22 ;  /* 0x0000001602007986 */ /* 0x000fe2000c101124 */
[----:B------:R-:W-:Y:S05]  /*a3b0*/  EXIT ;  /* 0x000000000000794d */ /* 0x000fea0003800000 */
.L_x_19693:
        /* <DEDUP_REMOVED lines=9> */
.L_x_19697:
[----:B------:R-:W-:Y:S01]  /*a450*/  STG.E desc[UR36][R2.64], R22 ;  /* 0x0000001602007986 */ /* 0x000fe2000c101924 */
[----:B------:R-:W-:Y:S05]  /*a460*/  EXIT ;  /* 0x000000000000794d */ /* 0x000fea0003800000 */
.L_x_19696:
[----:B------:R-:W-:Y:S01]  /*a470*/  STG.E.U16 desc[UR36][R2.64], R22 ;  /* 0x0000001602007986 */ /* 0x000fe2000c101524 */
[----:B------:R-:W-:Y:S05]  /*a480*/  EXIT ;  /* 0x000000000000794d */ /* 0x000fea0003800000 */
.L_x_19692:
        /* <DEDUP_REMOVED lines=9> */
.L_x_19699:
[----:B------:R-:W0:Y:S02]  /*a520*/  I2F.S16 R0, R22 ;  /* 0x0000001600007306 */ /* 0x000e240000101400 */
[----:B0-----:R-:W-:-:S05]  /*a530*/  F2FP.F16.F32.PACK_AB R0, RZ, R0 ;  /* 0x00000000ff00723e */ /* 0x001fca00000000ff */
[----:B------:R-:W-:Y:S01]  /*a540*/  STG.E.U16 desc[UR36][R2.64], R0 ;  /* 0x0000000002007986 */ /* 0x000fe2000c101524 */
[----:B------:R-:W-:Y:S05]  /*a550*/  EXIT ;  /* 0x000000000000794d */ /* 0x000fea0003800000 */
.L_x_19698:
        /* <DEDUP_REMOVED lines=10> */
.L_x_19701:
[----:B------:R-:W0:Y:S02]  /*a600*/  I2F.S16 R22, R22 ;  /* 0x0000001600167306 */ /* 0x000e240000101400 */
[----:B0-----:R-:W-:-:S04]  /*a610*/  F2FP.F16.F32.PACK_AB R5, RZ, R22 ;  /* 0x00000016ff05723e */ /* 0x001fc800000000ff */
[----:B------:R-:W-:-:S05]  /*a620*/  PRMT R5, R5, 0x5410, RZ ;  /* 0x0000541005057816 */ /* 0x000fca00000000ff */
[----:B------:R-:W-:Y:S01]  /*a630*/  STG.E desc[UR36][R2.64], R5 ;  /* 0x0000000502007986 */ /* 0x000fe2000c101924 */
[----:B------:R-:W-:Y:S05]  /*a640*/  EXIT ;  /* 0x000000000000794d */ /* 0x000fea0003800000 */
.L_x_19700:
[----:B------:R-:W0:Y:S02]  /*a650*/  I2F.F64.S16 R22, R22 ;  /* 0x0000001600167312 */ /* 0x000e240000101c00 */
[----:B0-----:R-:W-:Y:S01]  /*a660*/  STG.E.64 desc[UR36][R2.64], R22 ;  /* 0x0000001602007986 */ /* 0x001fe2000c101b24 */
[----:B------:R-:W-:Y:S05]  /*a670*/  EXIT ;  /* 0x000000000000794d */ /* 0x000fea0003800000 */
.L_x_19691:
        /* <DEDUP_REMOVED lines=12> */
.L_x_19705:
        /* <DEDUP_REMOVED lines=17> */
.L_x_19707:
[----:B------:R-:W-:Y:S05]  /*a850*/  BSYNC.RECONVERGENT B0 ;  /* 0x0000000000007941 */ /* 0x000fea0003800200 */
.L_x_19706:
[----:B------:R-:W-:Y:S01]  /*a860*/  STG.E.U8 desc[UR36][R2.64], R0 ;  /* 0x0000000002007986 */ /* 0x000fe2000c101124 */
[----:B------:R-:W-:Y:S05]  /*a870*/  EXIT ;  /* 0x000000000000794d */ /* 0x000fea0003800000 */
.L_x_19704:
        /* <DEDUP_REMOVED lines=17> */
.L_x_19709:
[----:B------:R-:W-:Y:S05]  /*a990*/  BSYNC.RECONVERGENT B0 ;  /* 0x0000000000007941 */ /* 0x000fea0003800200 */
.L_x_19708:
[----:B------:R-:W-:Y:S01]  /*a9a0*/  STG.E.U8 desc[UR36][R2.64], R0 ;  /* 0x0000000002007986 */ /* 0x000fe2000c101124 */
[----:B------:R-:W-:Y:S05]  /*a9b0*/  EXIT ;  /* 0x000000000000794d */ /* 0x000fea0003800000 */
.L_x_19703:
        /* <DEDUP_REMOVED lines=21> */
.L_x_19711:
[----:B------:R-:W-:-:S05]  /*ab10*/  IMAD.MOV.U32 R23, RZ, RZ, RZ ;  /* 0x000000ffff177224 */ /* 0x000fca00078e00ff */
[----:B------:R-:W-:Y:S01]  /*ab20*/  STG.E.64 desc[UR36][R2.64], R22 ;  /* 0x0000001602007986 */ /* 0x000fe2000c101b24 */
[----:B------:R-:W-:Y:S05]  /*ab30*/  EXIT ;  /* 0x000000000000794d */ /* 0x000fea0003800000 */
.L_x_19710:
[----:B------:R-:W-:Y:S01]  /*ab40*/  STG.E desc[UR36][R2.64], R22 ;  /* 0x0000001602007986 */ /* 0x000fe2000c101924 */
[----:B------:R-:W-:Y:S05]  /*ab50*/  EXIT ;  /* 0x000000000000794d */ /* 0x000fea0003800000 */
.L_x_19702:
        /* <DEDUP_REMOVED lines=8> */
.L_x_19713:
[----:B------:R-:W-:Y:S01]  /*abe0*/  CS2R R6, SRZ ;  /* 0x0000000000067805 */ /* 0x000fe2000001ff00 */
[----:B------:R-:W0:Y:S04]  /*abf0*/  I2F.F64.S16 R4, R22 ;  /* 0x0000001600047312 */ /* 0x000e280000101c00 */
[----:B0-----:R-:W-:Y:S01]  /*ac00*/  STG.E.128 desc[UR36][R2.64], R4 ;  /* 0x0000000402007986 */ /* 0x001fe2000c101d24 */
[----:B------:R-:W-:Y:S05]  /*ac10*/  EXIT ;  /* 0x000000000000794d */ /* 0x000fea0003800000 */
.L_x_19712:
[----:B------:R-:W-:-:S13]  /*ac20*/  ISETP.NE.AND P0, PT, R0, 0xf, PT ;  /* 0x0000000f0000780c */ /* 0x000fda0003f05270 */
[----:B------:R-:W-:Y:S05]  /*ac30*/  @!P0 BRA `(.L_x_19714) ;  /* 0x0000000000d48947 */ /* 0x000fea0003800000 */
[----:B------:R-:W-:-:S13]  /*ac40*/  ISETP.NE.AND P0, PT, R0, 0x17, PT ;  /* 0x000000170000780c */ /* 0x000fda0003f05270 */
[----:B------:R-:W-:Y:S05]  /*ac50*/  @!P0 BRA `(.L_x_19715) ;  /* 0x0000000000848947 */ /* 0x000fea0003800000 */
[----:B------:R-:W-:-:S13]  /*ac60*/  ISETP.NE.AND P0, PT, R0, 0x18, PT ;  /* 0x000000180000780c */ /* 0x000fda0003f05270 */
[----:B------:R-:W-:Y:S05]  /*ac70*/  @!P0 BRA `(.L_x_19716) ;  /* 0x0000000000448947 */ /* 0x000fea0003800000 */
.L_x_19695:
        /* <DEDUP_REMOVED lines=16> */
.L_x_19717:
[----:B------:R-:W-:Y:S05]  /*ad80*/  EXIT ;  /* 0x000000000000794d */ /* 0x000fea0003800000 */
.L_x_19716:
        /* <DEDUP_REMOVED lines=11> */
.L_x_19719:
[----:B------:R-:W-:Y:S05]  /*ae40*/  BSYNC.RECONVERGENT B0 ;  /* 0x0000000000007941 */ /* 0x000fea0003800200 */
.L_x_19718:
[----:B------:R-:W-:Y:S01]  /*ae50*/  STG.E.U8 desc[UR36][R2.64], R5 ;  /* 0x0000000502007986 */ /* 0x000fe2000c101124 */
[----:B------:R-:W-:Y:S05]  /*ae60*/  EXIT ;  /* 0x000000000000794d */ /* 0x000fea0003800000 */
.L_x_19715:
        /* <DEDUP_REMOVED lines=13> */
.L_x_19720:
[----:B------:R-:W-:Y:S01]  /*af40*/  IMAD.MOV.U32 R5, RZ, RZ, 0x7f ;  /* 0x0000007fff057424 */ /* 0x000fe200078e00ff */
[----:B------:R-:W-:-:S04]  /*af50*/  ISETP.GT.U32.AND P0, PT, R7, 0x7f800000, PT ;  /* 0x7f8000000700780c */ /* 0x000fc80003f04070 */
[----:B------:R-:W-:-:S05]  /*af60*/  SEL R5, R5, 0x7c, P0 ;  /* 0x0000007c05057807 */ /* 0x000fca0000000000 */
[----:B------:R-:W-:Y:S01]  /*af70*/  STG.E.U8 desc[UR36][R2.64], R5 ;  /* 0x0000000502007986 */ /* 0x000fe2000c101124 */
[----:B------:R-:W-:Y:S05]  /*af80*/  EXIT ;  /* 0x000000000000794d */ /* 0x000fea0003800000 */
.L_x_19714:
[----:B------:R-:W0:Y:S02]  /*af90*/  I2F.S16 R0, R22 ;  /* 0x0000001600007306 */ /* 0x000e240000101400 */
[----:B0-----:R-:W-:-:S05]  /*afa0*/  F2FP.BF16.F32.PACK_AB R0, RZ, R0 ;  /* 0x00000000ff00723e */ /* 0x001fca00000010ff */
[----:B------:R-:W-:Y:S01]  /*afb0*/  STG.E.U16 desc[UR36][R2.64], R0 ;  /* 0x0000000002007986 */ /* 0x000fe2000c101524 */
[----:B------:R-:W-:Y:S05]  /*afc0*/  EXIT ;  /* 0x000000000000794d */ /* 0x000fea0003800000 */
.L_x_19721:
        /* <DEDUP_REMOVED lines=11> */
.L_x_42878:


//--------------------- .text._ZN2at6native18elementwise_kernelILi128ELi4EZNS0_22gpu_kernel_impl_nocastINS0_13BinaryFunctorIffbZZZNS0_22logical_or_kernel_cudaERNS_14TensorIteratorEENKUlvE0_clEvENKUlvE5_clEvEUlffE_EEEEvRNS_18TensorIteratorBaseERKT_EUliE_EEviT1_ --------------------------
	.section	.text._ZN2at6native18elementwise_kernelILi128ELi4EZNS0_22gpu_kernel_impl_nocastINS0_13BinaryFunctorIffbZZZNS0_22logical_or_kernel_cudaERNS_14TensorIteratorEENKUlvE0_clEvENKUlvE5_clEvEUlffE_EEEEvRNS_18TensorIteratorBaseERKT_EUliE_EEviT1_,"ax",@progbits
	.align	128
        .global         _ZN2at6native18elementwise_kernelILi128ELi4EZNS0_22gpu_kernel_impl_nocastINS0_13BinaryFunctorIffbZZZNS0_22logical_or_kernel_cudaERNS_14TensorIteratorEENKUlvE0_clEvENKUlvE5_clEvEUlffE_EEEEvRNS_18TensorIteratorBaseERKT_EUliE_EEviT1_
        .type           _ZN2at6native18elementwise_kernelILi128ELi4EZNS0_22gpu_kernel_impl_nocastINS0_13BinaryFunctorIffbZZZNS0_22logical_or_kernel_cudaERNS_14TensorIteratorEENKUlvE0_clEvENKUlvE5_clEvEUlffE_EEEEvRNS_18TensorIteratorBaseERKT_EUliE_EEviT1_,@function
        .size           _ZN2at6native18elementwise_kernelILi128ELi4EZNS0_22gpu_kernel_impl_nocastINS0_13BinaryFunctorIffbZZZNS0_22logical_or_kernel_cudaERNS_14TensorIteratorEENKUlvE0_clEvENKUlvE5_clEvEUlffE_EEEEvRNS_18TensorIteratorBaseERKT_EUliE_EEviT1_,(.L_x_42879 - _ZN2at6native18elementwise_kernelILi128ELi4EZNS0_22gpu_kernel_impl_nocastINS0_13BinaryFunctorIffbZZZNS0_22logical_or_kernel_cudaERNS_14TensorIteratorEENKUlvE0_clEvENKUlvE5_clEvEUlffE_EEEEvRNS_18TensorIteratorBaseERKT_EUliE_EEviT1_)
        .other          _ZN2at6native18elementwise_kernelILi128ELi4EZNS0_22gpu_kernel_impl_nocastINS0_13BinaryFunctorIffbZZZNS0_22logical_or_kernel_cudaERNS_14TensorIteratorEENKUlvE0_clEvENKUlvE5_clEvEUlffE_EEEEvRNS_18TensorIteratorBaseERKT_EUliE_EEviT1_,@"STO_CUDA_ENTRY STV_DEFAULT"
_ZN2at6native18elementwise_kernelILi128ELi4EZNS0_22gpu_kernel_impl_nocastINS0_13BinaryFunctorIffbZZZNS0_22logical_or_kernel_cudaERNS_14TensorIteratorEENKUlvE0_clEvENKUlvE5_clEvEUlffE_EEEEvRNS_18TensorIteratorBaseERKT_EUliE_EEviT1_:
.text._ZN2at6native18elementwise_kernelILi128ELi4EZNS0_22gpu_kernel_impl_nocastINS0_13BinaryFunctorIffbZZZNS0_22logical_or_kernel_cudaERNS_14TensorIteratorEENKUlvE0_clEvENKUlvE5_clEvEUlffE_EEEEvRNS_18TensorIteratorBaseERKT_EUliE_EEviT1_:
        /* <DEDUP_REMOVED lines=39> */
.L_x_19725:
[----:B------:R-:W-:-:S13]  /*0270*/  ISETP.GE.AND P0, PT, R3, UR4, PT ;  /* 0x0000000403007c0c */ /* 0x000fda000bf06270 */
[----:B------:R-:W-:Y:S05]  /*0280*/  @P0 BREAK.RELIABLE B1 ;  /* 0x0000000000010942 */ /* 0x000fea0003800100 */
[----:B------:R-:W-:Y:S05]  /*0290*/  @P0 BRA `(.L_x_19726) ;  /* 0x0000000000300947 */ /* 0x000fea0003800000 */
[----:B------:R-:W-:Y:S05]  /*02a0*/  BSYNC.RELIABLE B1 ;  /* 0x0000000000017941 */ /* 0x000fea0003800100 */
.L_x_19724:
        /* <DEDUP_REMOVED lines=11> */
.L_x_19726:
[----:B------:R-:W-:Y:S05]  /*0360*/  BSYNC.RECONVERGENT B0 ;  /* 0x0000000000007941 */ /* 0x000fea0003800200 */
.L_x_19723:
        /* <DEDUP_REMOVED lines=14> */
.L_x_19722:
        /* <DEDUP_REMOVED lines=356> */
.L_x_19730:
        /* <DEDUP_REMOVED lines=367> */
.L_x_19732:
        /* <DEDUP_REMOVED lines=16> */
.L_x_19729:
[----:B------:R-:W-:-:S13]  /*3280*/  ISETP.GE.AND P0, PT, R3, UR4, PT ;  /* 0x0000000403007c0c */ /* 0x000fda000bf06270 */
[----:B------:R-:W-:Y:S05]  /*3290*/  @P0 BREAK.RELIABLE B1 ;  /* 0x0000000000010942 */ /* 0x000fea0003800100 */
[----:B------:R-:W-:Y:S05]  /*32a0*/  @P0 BRA `(.L_x_19731) ;  /* 0x0000001400b40947 */ /* 0x000fea0003800000 */
[----:B------:R-:W-:Y:S05]  /*32b0*/  BSYNC.RELIABLE B1 ;  /* 0x0000000000017941 */ /* 0x000fea0003800100 */
.L_x_19728:
        /* <DEDUP_REMOVED lines=348> */
.L_x_19733:
        /* <DEDUP_REMOVED lines=16> */
.L_x_19731:
[----:B------:R-:W-:Y:S05]  /*4980*/  BSYNC.RECONVERGENT B0 ;  /* 0x0000000000007941 */ /* 0x000fea0003800200 */
.L_x_19727:
        /* <DEDUP_REMOVED lines=351> */
.L_x_19734:
        /* <DEDUP_REMOVED lines=16> */
.L_x_19735:
        /* <DEDUP_REMOVED lines=16> */
.L_x_42879:


//--------------------- .text._ZN2at6native27unrolled_elementwise_kernelINS0_13BinaryFunctorIffbZZZNS0_22logical_or_kernel_cudaERNS_14TensorIteratorEENKUlvE0_clEvENKUlvE5_clEvEUlffE_EESt5arrayIPcLm3EELi4E23TrivialOffsetCalculatorILi2EjESC_ILi1EjENS0_6memory15LoadWithoutCastENSF_16StoreWithoutCastEEEviT_T0_T2_T3_T4_T5_ --------------------------
	.section	.text._ZN2at6native27unrolled_elementwise_kernelINS0_13BinaryFunctorIffbZZZNS0_22logical_or_kernel_cudaERNS_14TensorIteratorEENKUlvE0_clEvENKUlvE5_clEvEUlffE_EESt5arrayIPcLm3EELi4E23TrivialOffsetCalculatorILi2EjESC_ILi1EjENS0_6memory15LoadWithoutCastENSF_16StoreWithoutCastEEEviT_T0_T2_T3_T4_T5_,"ax",@progbits
	.align	128
        .global         _ZN2at6native27unrolled_elementwise_kernelINS0_13BinaryFunctorIffbZZZNS0_22logical_or_kernel_cudaERNS_14TensorIteratorEENKUlvE0_clEvENKUlvE5_clEvEUlffE_EESt5arrayIPcLm3EELi4E23TrivialOffsetCalculatorILi2EjESC_ILi1EjENS0_6memory15LoadWithoutCastENSF_16StoreWithoutCastEEEviT_T0_T2_T3_T4_T5_
        .type           _ZN2at6native27unrolled_elementwise_kernelINS0_13BinaryFunctorIffbZZZNS0_22logical_or_kernel_cudaERNS_14TensorIteratorEENKUlvE0_clEvENKUlvE5_clEvEUlffE_EESt5arrayIPcLm3EELi4E23TrivialOffsetCalculatorILi2EjESC_ILi1EjENS0_6memory15LoadWithoutCastENSF_16StoreWithoutCastEEEviT_T0_T2_T3_T4_T5_,@function
        .size           _ZN2at6native27unrolled_elementwise_kernelINS0_13BinaryFunctorIffbZZZNS0_22logical_or_kernel_cudaERNS_14TensorIteratorEENKUlvE0_clEvENKUlvE5_clEvEUlffE_EESt5arrayIPcLm3EELi4E23TrivialOffsetCalculatorILi2EjESC_ILi1EjENS0_6memory15LoadWithoutCastENSF_16StoreWithoutCastEEEviT_T0_T2_T3_T4_T5_,(.L_x_42880 - _ZN2at6native27unrolled_elementwise_kernelINS0_13BinaryFunctorIffbZZZNS0_22logical_or_kernel_cudaERNS_14TensorIteratorEENKUlvE0_clEvENKUlvE5_clEvEUlffE_EESt5arrayIPcLm3EELi4E23TrivialOffsetCalculatorILi2EjESC_ILi1EjENS0_6memory15LoadWithoutCastENSF_16StoreWithoutCastEEEviT_T0_T2_T3_T4_T5_)
        .other          _ZN2at6native27unrolled_elementwise_kernelINS0_13BinaryFunctorIffbZZZNS0_22logical_or_kernel_cudaERNS_14TensorIteratorEENKUlvE0_clEvENKUlvE5_clEvEUlffE_EESt5arrayIPcLm3EELi4E23TrivialOffsetCalculatorILi2EjESC_ILi1EjENS0_6memory15LoadWithoutCastENSF_16StoreWithoutCastEEEviT_T0_T2_T3_T4_T5_,@"STO_CUDA_ENTRY STV_DEFAULT"
_ZN2at6native27unrolled_elementwise_kernelINS0_13BinaryFunctorIffbZZZNS0_22logical_or_kernel_cudaERNS_14TensorIteratorEENKUlvE0_clEvENKUlvE5_clEvEUlffE_EESt5arrayIPcLm3EELi4E23TrivialOffsetCalculatorILi2EjESC_ILi1EjENS0_6memory15LoadWithoutCastENSF_16StoreWithoutCastEEEviT_T0_T2_T3_T4_T5_:
.text._ZN2at6native27unrolled_elementwise_kernelINS0_13BinaryFunctorIffbZZZNS0_22logical_or_kernel_cudaERNS_14TensorIteratorEENKUlvE0_clEvENKUlvE5_clEvEUlffE_EESt5arrayIPcLm3EELi4E23TrivialOffsetCalculatorILi2EjESC_ILi1EjENS0_6memory15LoadWithoutCastENSF_16StoreWithoutCastEEEviT_T0_T2_T3_T4_T5_:
        /* <DEDUP_REMOVED lines=29> */
[----:B-----5:R-:W-:-:S04]  /*01d0*/  @!P3 IMAD.WIDE.U32 R14, R25, 0x4, R14 ;  /* 0x00000004190eb825 */ /* 0x020fc800078e000e */
[----:B0-----:R-:W-:Y:S02]  /*01e0*/  @!P3 IMAD.WIDE.U32 R10, R25, 0x4, R10 ;  /* 0x00000004190ab825 */ /* 0x001fe400078e000a */
[----:B------:R-:W5:Y:S02]  /*01f0*/  @!P3 LDG.E R14, desc[UR4][R14.64] ;  /* 0x000000040e0eb981 */ /* 0x000f64000c1e1900 */
[C---:B--2---:R-:W-:Y:S02]  /*0200*/  @!P2 IMAD.WIDE.U32 R6, R21.reuse, 0x4, R6 ;  /* 0x000000041506a825 */ /* 0x044fe400078e0006 */
[----:B------:R-:W2:Y:S02]  /*0210*/  @!P3 LDG.E R10, desc[UR4][R10.64] ;  /* 0x000000040a0ab981 */ /* 0x000ea4000c1e1900 */
[----:B------:R-:W-:Y:S02]  /*0220*/  @!P2 IMAD.WIDE.U32 R8, R21, 0x4, R8 ;  /* 0x000000041508a825 */ /* 0x000fe400078e0008 */
[----:B------:R-:W2:Y:S02]  /*0230*/  @!P2 LDG.E R6, desc[UR4][R6.64] ;  /* 0x000000040606a981 */ /* 0x000ea4000c1e1900 */
[----:B------:R-:W-:-:S02]  /*0240*/  @!P0 IMAD R21, R17, 0x200, R0 ;  /* 0x0000020011158824 */ /* 0x000fc400078e0200 */
[----:B------:R-:W2:Y:S02]  /*0250*/  @!P2 LDG.E R8, desc[UR4][R8.64] ;  /* 0x000000040808a981 */ /* 0x000ea4000c1e1900 */
[----:B---3--:R-:W-:-:S04]  /*0260*/  @!P0 IMAD.WIDE.U32 R4, R21, 0x4, R4 ;  /* 0x0000000415048825 */ /* 0x008fc800078e0004 */
[----:B-1----:R-:W-:Y:S02]  /*0270*/  @!P0 IMAD.WIDE.U32 R2, R21, 0x4, R2 ;  /* 0x0000000415028825 */ /* 0x002fe400078e0002 */
[----:B------:R-:W3:Y:S04]  /*0280*/  @!P0 LDG.E R4, desc[UR4][R4.64] ;  /* 0x0000000404048981 */ /* 0x000ee8000c1e1900 */
[----:B------:R-:W3:Y:S01]  /*0290*/  @!P0 LDG.E R2, desc[UR4][R2.64] ;  /* 0x0000000402028981 */ /* 0x000ee2000c1e1900 */
[----:B------:R-:W-:Y:S01]  /*02a0*/  PLOP3.LUT P1, PT, PT, PT, PT, 0x8, 0x80 ;  /* 0x000000000080781c */ /* 0x000fe20003f2e170 */
[----:B------:R-:W-:Y:S04]  /*02b0*/  BSSY.RECONVERGENT B0, `(.L_x_19736) ;  /* 0x000002e000007945 */ /* 0x000fe80003800200 */
[----:B------:R-:W-:Y:S01]  /*02c0*/  BSSY.RELIABLE B1, `(.L_x_19737) ;  /* 0x0000025000017945 */ /* 0x000fe20003800100 */
[----:B----4-:R-:W-:-:S02]  /*02d0*/  @!P6 FSETP.NEU.FTZ.AND P4, PT, R22, RZ, PT ;  /* 0x000000ff1600e20b */ /* 0x010fc40003f9d000 */
[----:B------:R-:W-:-:S04]  /*02e0*/  @!P6 FSETP.NEU.FTZ.AND P5, PT, R12, RZ, PT ;  /* 0x000000ff0c00e20b */ /* 0x000fc80003fbd000 */
[----:B------:R-:W-:Y:S02]  /*02f0*/  @!P6 PLOP3.LUT P1, PT, P4, P5, PT, 0xf8, 0x8f ;  /* 0x00000000008fe81c */ /* 0x000fe4000272bf70 */
[----:B------:R-:W-:Y:S02]  /*0300*/  PLOP3.LUT P4, PT, PT, PT, PT, 0x8, 0x80 ;  /* 0x000000000080781c */ /* 0x000fe40003f8e170 */
[----:B-----5:R-:W-:Y:S02]  /*0310*/  @!P3 FSETP.NEU.FTZ.AND P5, PT, R14, RZ, PT ;  /* 0x000000ff0e00b20b */ /* 0x020fe40003fbd000 */
[----:B--2---:R-:W-:-:S04]  /*0320*/  @!P3 FSETP.NEU.FTZ.AND P6, PT, R10, RZ, PT ;  /* 0x000000ff0a00b20b */ /* 0x004fc80003fdd000 */
[----:B------:R-:W-:Y:S02]  /*0330*/  @!P3 PLOP3.LUT P4, PT, P5, P6, PT, 0xf8, 0x8f ;  /* 0x00000000008fb81c */ /* 0x000fe40002f8df70 */
[----:B------:R-:W-:Y:S02]  /*0340*/  @!P2 FSETP.NEU.FTZ.AND P5, PT, R6, RZ, PT ;  /* 0x000000ff0600a20b */ /* 0x000fe40003fbd000 */
[----:B------:R-:W-:Y:S02]  /*0350*/  @!P2 FSETP.NEU.FTZ.AND P6, PT, R8, RZ, PT ;  /* 0x000000ff0800a20b */ /* 0x000fe40003fdd000 */
[----:B------:R-:W-:Y:S02]  /*0360*/  PLOP3.LUT P3, PT, PT, PT, PT, 0x8, 0x80 ;  /* 0x000000000080781c */ /* 0x000fe40003f6e170 */
[----:B------:R-:W-:Y:S02]  /*0370*/  @!P2 PLOP3.LUT P3, PT, P5, P6, PT, 0xf8, 0x8f ;  /* 0x00000000008fa81c */ /* 0x000fe40002f6df70 */
[----:B---3--:R-:W-:-:S02]  /*0380*/  @!P0 FSETP.NEU.FTZ.AND P5, PT, R4, RZ, PT ;  /* 0x000000ff0400820b */ /* 0x008fc40003fbd000 */
[----:B------:R-:W-:Y:S02]  /*0390*/  @!P0 FSETP.NEU.FTZ.AND P6, PT, R2, RZ, PT ;  /* 0x000000ff0200820b */ /* 0x000fe40003fdd000 */
[----:B------:R-:W-:Y:S02]  /*03a0*/  PLOP3.LUT P2, PT, PT, PT, PT, 0x8, 0x80 ;  /* 0x000000000080781c */ /* 0x000fe40003f4e170 */
[----:B------:R-:W-:Y:S02]  /*03b0*/  @!P0 PLOP3.LUT P2, PT, P5, P6, PT, 0xf8, 0x8f ;  /* 0x00000000008f881c */ /* 0x000fe40002f4df70 */
[----:B------:R-:W-:Y:S02]  /*03c0*/  ISETP.GE.AND P0, PT, R16, R19, PT ;  /* 0x000000131000720c */ /* 0x000fe40003f06270 */
[----:B------:R-:W-:Y:S02]  /*03d0*/  SEL R5, RZ, 0x1, !P1 ;  /* 0x00000001ff057807 */ /* 0x000fe40004800000 */
[----:B------:R-:W-:-:S02]  /*03e0*/  SEL R7, RZ, 0x1, !P4 ;  /* 0x00000001ff077807 */ /* 0x000fc40006000000 */
        /* <DEDUP_REMOVED lines=18> */
.L_x_19738:
[----:B------:R-:W-:Y:S05]  /*0510*/  BSYNC.RELIABLE B1 ;  /* 0x0000000000017941 */ /* 0x000fea0003800100 */
.L_x_19737:
[----:B------:R-:W-:-:S13]  /*0520*/  ISETP.GE.AND P0, PT, R16, R19, PT ;  /* 0x000000131000720c */ /* 0x000fda0003f06270 */
[----:B------:R-:W1:Y:S01]  /*0530*/  @!P0 LDC.64 R4, c[0x0][0x388] ;  /* 0x0000e200ff048b82 */ /* 0x000e620000000a00 */
[----:B0-----:R-:W-:Y:S02]  /*0540*/  @!P0 IMAD R3, R17, 0x200, R16 ;  /* 0x0000020011038824 */ /* 0x001fe400078e0210 */
[----:B------:R-:W-:-:S03]  /*0550*/  @!P0 VIADD R16, R16, 0x80 ;  /* 0x0000008010108836 */ /* 0x000fc60000000000 */
[----:B-1----:R-:W-:-:S05]  /*0560*/  @!P0 IADD3 R2, P1, PT, R3, R4, RZ ;  /* 0x0000000403028210 */ /* 0x002fca0007f3e0ff */
[----:B------:R-:W-:-:S05]  /*0570*/  @!P0 IMAD.X R3, RZ, RZ, R5, P1 ;  /* 0x000000ffff038224 */ /* 0x000fca00008e0605 */
[----:B------:R1:W-:Y:S03]  /*0580*/  @!P0 STG.E.U8 desc[UR4][R2.64], R9 ;  /* 0x0000000902008986 */ /* 0x0003e6000c101104 */
.L_x_19739:
[----:B------:R-:W-:Y:S05]  /*0590*/  BSYNC.RECONVERGENT B0 ;  /* 0x0000000000007941 */ /* 0x000fea0003800200 */
.L_x_19736:
[----:B------:R-:W-:Y:S05]  /*05a0*/  WARPSYNC.ALL ;  /* 0x0000000000007948 */ /* 0x000fea0003800000 */
[----:B------:R-:W-:-:S13]  /*05b0*/  ISETP.GE.AND P0, PT, R16, R19, PT ;  /* 0x000000131000720c */ /* 0x000fda0003f06270 */
[----:B------:R-:W-:Y:S05]  /*05c0*/  @P0 EXIT ;  /* 0x000000000000094d */ /* 0x000fea0003800000 */
[----:B------:R-:W2:Y:S01]  /*05d0*/  LDCU.64 UR6, c[0x0][0x388] ;  /* 0x00007100ff0677ac */ /* 0x000ea20008000a00 */
[----:B01----:R-:W-:-:S05]  /*05e0*/  IMAD R2, R17, 0x200, R16 ;  /* 0x0000020011027824 */ /* 0x003fca00078e0210 */
[----:B--2---:R-:W-:-:S05]  /*05f0*/  IADD3 R2, P0, PT, R2, UR6, RZ ;  /* 0x0000000602027c10 */ /* 0x004fca000ff1e0ff */
[----:B------:R-:W-:-:S05]  /*0600*/  IMAD.X R3, RZ, RZ, UR7, P0 ;  /* 0x00000007ff037e24 */ /* 0x000fca00080e06ff */
[----:B------:R-:W-:Y:S01]  /*0610*/  STG.E.U8 desc[UR4][R2.64], R11 ;  /* 0x0000000b02007986 */ /* 0x000fe2000c101104 */
[----:B------:R-:W-:Y:S05]  /*0620*/  EXIT ;  /* 0x000000000000794d */ /* 0x000fea0003800000 */
.L_x_19740:
        /* <DEDUP_REMOVED lines=13> */
.L_x_42880:


//--------------------- .text._ZN2at6native29vectorized_elementwise_kernelILi2ENS0_13BinaryFunctorIffbZZZNS0_22logical_or_kernel_cudaERNS_14TensorIteratorEENKUlvE0_clEvENKUlvE5_clEvEUlffE_EESt5arrayIPcLm3EEEEviT0_T1_ --------------------------
	.section	.text._ZN2at6native29vectorized_elementwise_kernelILi2ENS0_13BinaryFunctorIffbZZZNS0_22logical_or_kernel_cudaERNS_14TensorIteratorEENKUlvE0_clEvENKUlvE5_clEvEUlffE_EESt5arrayIPcLm3EEEEviT0_T1_,"ax",@progbits
	.align	128
        .global         _ZN2at6native29vectorized_elementwise_kernelILi2ENS0_13BinaryFunctorIffbZZZNS0_22logical_or_kernel_cudaERNS_14TensorIteratorEENKUlvE0_clEvENKUlvE5_clEvEUlffE_EESt5arrayIPcLm3EEEEviT0_T1_
        .type           _ZN2at6native29vectorized_elementwise_kernelILi2ENS0_13BinaryFunctorIffbZZZNS0_22logical_or_kernel_cudaERNS_14TensorIteratorEENKUlvE0_clEvENKUlvE5_clEvEUlffE_EESt5arrayIPcLm3EEEEviT0_T1_,@function
        .size           _ZN2at6native29vectorized_elementwise_kernelILi2ENS0_13BinaryFunctorIffbZZZNS0_22logical_or_kernel_cudaERNS_14TensorIteratorEENKUlvE0_clEvENKUlvE5_clEvEUlffE_EESt5arrayIPcLm3EEEEviT0_T1_,(.L_x_42881 - _ZN2at6native29vectorized_elementwise_kernelILi2ENS0_13BinaryFunctorIffbZZZNS0_22logical_or_kernel_cudaERNS_14TensorIteratorEENKUlvE0_clEvENKUlvE5_clEvEUlffE_EESt5arrayIPcLm3EEEEviT0_T1_)
        .other          _ZN2at6native29vectorized_elementwise_kernelILi2ENS0_13BinaryFunctorIffbZZZNS0_22logical_or_kernel_cudaERNS_14TensorIteratorEENKUlvE0_clEvENKUlvE5_clEvEUlffE_EESt5arrayIPcLm3EEEEviT0_T1_,@"STO_CUDA_ENTRY STV_DEFAULT"
_ZN2at6native29vectorized_elementwise_kernelILi2ENS0_13BinaryFunctorIffbZZZNS0_22logical_or_kernel_cudaERNS_14TensorIteratorEENKUlvE0_clEvENKUlvE5_clEvEUlffE_EESt5arrayIPcLm3EEEEviT0_T1_:
.text._ZN2at6native29vectorized_elementwise_kernelILi2ENS0_13BinaryFunctorIffbZZZNS0_22logical_or_kernel_cudaERNS_14TensorIteratorEENKUlvE0_clEvENKUlvE5_clEvEUlffE_EESt5arrayIPcLm3EEEEviT0_T1_:
        /* <DEDUP_REMOVED lines=19> */
[----:B------:R-:W-:Y:S02]  /*0130*/  ISETP.GE.U32.AND P2, PT, R0, R19, PT ;  /* 0x000000130000720c */ /* 0x000fe40003f46070 */
[----:B------:R-:W5:Y:S01]  /*0140*/  LDC.64 R4, c[0x0][0x398] ;  /* 0x0000e600ff047b82 */ /* 0x000f620000000a00 */
[----:B-1----:R-:W-:-:S04]  /*0150*/  @!P5 IMAD.WIDE.U32 R22, R27, 0x4, R22 ;  /* 0x000000041b16d825 */ /* 0x002fc800078e0016 */
[----:B--2---:R-:W-:Y:S02]  /*0160*/  @!P5 IMAD.WIDE.U32 R12, R27, 0x4, R12 ;  /* 0x000000041b0cd825 */ /* 0x004fe400078e000c */
[----:B------:R-:W2:Y:S01]  /*0170*/  @!P5 LDG.E R22, desc[UR4][R22.64] ;  /* 0x000000041616d981 */ /* 0x000ea2000c1e1900 */
[----:B------:R-:W1:Y:S03]  /*0180*/  LDC.64 R6, c[0x0][0x390] ;  /* 0x0000e400ff067b82 */ /* 0x000e660000000a00 */
[----:B------:R-:W2:Y:S01]  /*0190*/  @!P5 LDG.E R12, desc[UR4][R12.64] ;  /* 0x000000040c0cd981 */ /* 0x000ea2000c1e1900 */
[----:B------:R-:W-:Y:S02]  /*01a0*/  @!P2 IMAD.IADD R25, R17, 0x1, R0 ;  /* 0x000000011119a824 */ /* 0x000fe400078e0200 */
[----:B------:R-:W-:-:S05]  /*01b0*/  @!P2 VIADD R0, R0, 0x80 ;  /* 0x000000800000a836 */ /* 0x000fca0000000000 */
[----:B------:R-:W-:-:S13]  /*01c0*/  ISETP.GE.U32.AND P1, PT, R0, R19, PT ;  /* 0x000000130000720c */ /* 0x000fda0003f26070 */
[----:B------:R-:W-:Y:S02]  /*01d0*/  @!P1 IMAD.IADD R21, R17, 0x1, R0 ;  /* 0x0000000111159824 */ /* 0x000fe400078e0200 */
[----:B------:R-:W-:-:S05]  /*01e0*/  @!P1 VIADD R0, R0, 0x80 ;  /* 0x0000008000009836 */ /* 0x000fca0000000000 */
[----:B------:R-:W-:Y:S01]  /*01f0*/  ISETP.GE.U32.AND P0, PT, R0, R19, PT ;  /* 0x000000130000720c */ /* 0x000fe20003f06070 */
[----:B---3--:R-:W-:-:S04]  /*0200*/  @!P2 IMAD.WIDE.U32 R14, R25, 0x4, R14 ;  /* 0x00000004190ea825 */ /* 0x008fc800078e000e */
[----:B----4-:R-:W-:Y:S02]  /*0210*/  @!P2 IMAD.WIDE.U32 R10, R25, 0x4, R10 ;  /* 0x00000004190aa825 */ /* 0x010fe400078e000a */
[----:B------:R-:W3:Y:S02]  /*0220*/  @!P2 LDG.E R14, desc[UR4][R14.64] ;  /* 0x000000040e0ea981 */ /* 0x000ee4000c1e1900 */
[C---:B0-----:R-:W-:Y:S02]  /*0230*/  @!P1 IMAD.WIDE.U32 R8, R21.reuse, 0x4, R8 ;  /* 0x0000000415089825 */ /* 0x041fe400078e0008 */
[----:B------:R-:W4:Y:S02]  /*0240*/  @!P2 LDG.E R10, desc[UR4][R10.64] ;  /* 0x000000040a0aa981 */ /* 0x000f24000c1e1900 */
[----:B-----5:R-:W-:Y:S02]  /*0250*/  @!P1 IMAD.WIDE.U32 R2, R21, 0x4, R2 ;  /* 0x0000000415029825 */ /* 0x020fe400078e0002 */
[----:B------:R-:W5:Y:S02]  /*0260*/  @!P1 LDG.E R8, desc[UR4][R8.64] ;  /* 0x0000000408089981 */ /* 0x000f64000c1e1900 */
[----:B------:R-:W-:-:S02]  /*0270*/  @!P0 IMAD.IADD R21, R17, 0x1, R0 ;  /* 0x0000000111158824 */ /* 0x000fc400078e0200 */
[----:B------:R-:W5:Y:S02]  /*0280*/  @!P1 LDG.E R2, desc[UR4][R2.64] ;  /* 0x0000000402029981 */ /* 0x000f64000c1e1900 */
[----:B------:R-:W-:-:S04]  /*0290*/  @!P0 IMAD.WIDE.U32 R4, R21, 0x4, R4 ;  /* 0x0000000415048825 */ /* 0x000fc800078e0004 */
[----:B-1----:R-:W-:Y:S02]  /*02a0*/  @!P0 IMAD.WIDE.U32 R6, R21, 0x4, R6 ;  /* 0x0000000415068825 */ /* 0x002fe400078e0006 */
[----:B------:R-:W5:Y:S04]  /*02b0*/  @!P0 LDG.E R4, desc[UR4][R4.64] ;  /* 0x0000000404048981 */ /* 0x000f68000c1e1900 */
[----:B------:R0:W5:Y:S01]  /*02c0*/  @!P0 LDG.E R6, desc[UR4][R6.64] ;  /* 0x0000000406068981 */ /* 0x000162000c1e1900 */
[----:B------:R-:W-:Y:S01]  /*02d0*/  PLOP3.LUT P6, PT, PT, PT, PT, 0x8, 0x80 ;  /* 0x000000000080781c */ /* 0x000fe20003fce170 */
[----:B------:R-:W-:Y:S01]  /*02e0*/  @!P0 VIADD R0, R0, 0x80 ;  /* 0x0000008000008836 */ /* 0x000fe20000000000 */
[----:B--2---:R-:W-:Y:S02]  /*02f0*/  @!P5 FSETP.NEU.FTZ.AND P3, PT, R22, RZ, PT ;  /* 0x000000ff1600d20b */ /* 0x004fe40003f7d000 */
[----:B------:R-:W-:-:S04]  /*0300*/  @!P5 FSETP.NEU.FTZ.AND P4, PT, R12, RZ, PT ;  /* 0x000000ff0c00d20b */ /* 0x000fc80003f9d000 */
[----:B------:R-:W-:-:S04]  /*0310*/  @!P5 PLOP3.LUT P6, PT, P3, P4, PT, 0xf8, 0x8f ;  /* 0x00000000008fd81c */ /* 0x000fc80001fc9f70 */
[----:B0-----:R-:W-:Y:S02]  /*0320*/  P2R R7, PR, RZ, 0x40 ;  /* 0x00000040ff077803 */ /* 0x001fe40000000000 */
[----:B------:R-:W-:Y:S02]  /*0330*/  PLOP3.LUT P6, PT, PT, PT, PT, 0x8, 0x80 ;  /* 0x000000000080781c */ /* 0x000fe40003fce170 */
[----:B------:R-:W-:Y:S02]  /*0340*/  PLOP3.LUT P5, PT, PT, PT, PT, 0x8, 0x80 ;  /* 0x000000000080781c */ /* 0x000fe40003fae170 */
[----:B---3--:R-:W-:Y:S02]  /*0350*/  @!P2 FSETP.NEU.FTZ.AND P3, PT, R14, RZ, PT ;  /* 0x000000ff0e00a20b */ /* 0x008fe40003f7d000 */
[----:B----4-:R-:W-:-:S04]  /*0360*/  @!P2 FSETP.NEU.FTZ.AND P4, PT, R10, RZ, PT ;  /* 0x000000ff0a00a20b */ /* 0x010fc80003f9d000 */
[----:B------:R-:W-:Y:S02]  /*0370*/  @!P2 PLOP3.LUT P6, PT, P3, P4, PT, 0xf8, 0x8f ;  /* 0x00000000008fa81c */ /* 0x000fe40001fc9f70 */
[----:B-----5:R-:W-:Y:S02]  /*0380*/  @!P1 FSETP.NEU.FTZ.AND P2, PT, R8, RZ, PT ;  /* 0x000000ff0800920b */ /* 0x020fe40003f5d000 */
[----:B------:R-:W-:Y:S01]  /*0390*/  @!P1 FSETP.NEU.FTZ.AND P3, PT, R2, RZ, PT ;  /* 0x000000ff0200920b */ /* 0x000fe20003f7d000 */
[----:B------:R-:W0:Y:S03]  /*03a0*/  LDC.64 R8, c[0x0][0x398] ;  /* 0x0000e600ff087b82 */ /* 0x000e260000000a00 */
[----:B------:R-:W-:Y:S02]  /*03b0*/  @!P1 PLOP3.LUT P5, PT, P2, P3, PT, 0xf8, 0x8f ;  /* 0x00000000008f981c */ /* 0x000fe400017a7f70 */
[----:B------:R-:W-:-:S03]  /*03c0*/  @!P0 FSETP.NEU.FTZ.AND P2, PT, R4, RZ, PT ;  /* 0x000000ff0400820b */ /* 0x000fc60003f5d000 */
[----:B------:R-:W1:Y:S01]  /*03d0*/  LDC.64 R2, c[0x0][0x390] ;  /* 0x0000e400ff027b82 */ /* 0x000e620000000a00 */
[----:B------:R-:W-:-:S07]  /*03e0*/  @!P0 FSETP.NEU.FTZ.AND P1, PT, R6, RZ, PT ;  /* 0x000000ff0600820b */ /* 0x000fce0003f3d000 */
[----:B------:R-:W2:Y:S01]  /*03f0*/  LDC.64 R4, c[0x0][0x398] ;  /* 0x0000e600ff047b82 */ /* 0x000ea20000000a00 */
[----:B------:R-:W-:Y:S02]  /*0400*/  PLOP3.LUT P3, PT, PT, PT, PT, 0x8, 0x80 ;  /* 0x000000000080781c */ /* 0x000fe40003f6e170 */
[----:B------:R-:W-:Y:S02]  /*0410*/  @!P0 PLOP3.LUT P3, PT, P1, P2, PT, 0xf8, 0x8f ;  /* 0x00000000008f881c */ /* 0x000fe40000f65f70 */
[----:B------:R-:W-:Y:S02]  /*0420*/  ISETP.GE.U32.AND P0, PT, R0, R19, PT ;  /* 0x000000130000720c */ /* 0x000fe40003f06070 */
[----:B------:R-:W-:Y:S02]  /*0430*/  P2R R10, PR, RZ, 0x8 ;  /* 0x00000008ff0a7803 */ /* 0x000fe40000000000 */
[----:B------:R-:W-:-:S09]  /*0440*/  ISETP.NE.AND P3, PT, R7, RZ, PT ;  /* 0x000000ff0700720c */ /* 0x000fd20003f65270 */
[----:B------:R-:W-:-:S04]  /*0450*/  @!P0 IMAD.IADD R7, R17, 0x1, R0 ;  /* 0x0000000111078824 */ /* 0x000fc800078e0200 */
[----:B-1----:R-:W-:-:S04]  /*0460*/  @!P0 IMAD.WIDE.U32 R2, R7, 0x4, R2 ;  /* 0x0000000407028825 */ /* 0x002fc800078e0002 */
[----:B--2---:R-:W-:Y:S02]  /*0470*/  @!P0 IMAD.WIDE.U32 R4, R7, 0x4, R4 ;  /* 0x0000000407048825 */ /* 0x004fe400078e0004 */
[----:B------:R-:W2:Y:S01]  /*0480*/  @!P0 LDG.E R2, desc[UR4][R2.64] ;  /* 0x0000000402028981 */ /* 0x000ea2000c1e1900 */
[----:B------:R-:W1:Y:S03]  /*0490*/  LDC.64 R6, c[0x0][0x390] ;  /* 0x0000e400ff067b82 */ /* 0x000e660000000a00 */
[----:B------:R-:W3:Y:S01]  /*04a0*/  @!P0 LDG.E R4, desc[UR4][R4.64] ;  /* 0x0000000404048981 */ /* 0x000ee2000c1e1900 */
[----:B------:R-:W-:Y:S01]  /*04b0*/  @!P0 VIADD R0, R0, 0x80 ;  /* 0x0000008000008836 */ /* 0x000fe20000000000 */
[----:B------:R-:W-:Y:S02]  /*04c0*/  PLOP3.LUT P2, PT, PT, PT, PT, 0x8, 0x80 ;  /* 0x000000000080781c */ /* 0x000fe40003f4e170 */
[----:B--2---:R-:W-:-:S02]  /*04d0*/  @!P0 FSETP.NEU.FTZ.AND P1, PT, R2, RZ, PT ;  /* 0x000000ff0200820b */ /* 0x004fc40003f3d000 */
[----:B------:R-:W2:Y:S01]  /*04e0*/  LDC.64 R2, c[0x0][0x390] ;  /* 0x0000e400ff027b82 */ /* 0x000ea20000000a00 */
[----:B---3--:R-:W-:-:S04]  /*04f0*/  @!P0 FSETP.NEU.FTZ.AND P4, PT, R4, RZ, PT ;  /* 0x000000ff0400820b */ /* 0x008fc80003f9d000 */
[----:B------:R-:W-:Y:S02]  /*0500*/  @!P0 PLOP3.LUT P2, PT, P1, P4, PT, 0xf8, 0x8f ;  /* 0x00000000008f881c */ /* 0x000fe40000f49f70 */
[----:B------:R-:W-:Y:S01]  /*0510*/  ISETP.GE.U32.AND P0, PT, R0, R19, PT ;  /* 0x000000130000720c */ /* 0x000fe20003f06070 */
[----:B------:R-:W3:-:S12]  /*0520*/  LDC.64 R4, c[0x0][0x398] ;  /* 0x0000e600ff047b82 */ /* 0x000ed80000000a00 */
[----:B------:R-:W-:-:S04]  /*0530*/  @!P0 IMAD.IADD R15, R17, 0x1, R0 ;  /* 0x00000001110f8824 */ /* 0x000fc800078e0200 */
[----:B-1----:R-:W-:-:S04]  /*0540*/  @!P0 IMAD.WIDE.U32 R6, R15, 0x4, R6 ;  /* 0x000000040f068825 */ /* 0x002fc800078e0006 */
[----:B0-----:R-:W-:Y:S02]  /*0550*/  @!P0 IMAD.WIDE.U32 R8, R15, 0x4, R8 ;  /* 0x000000040f088825 */ /* 0x001fe400078e0008 */
[----:B------:R-:W4:Y:S04]  /*0560*/  @!P0 LDG.E R6, desc[UR4][R6.64] ;  /* 0x0000000406068981 */ /* 0x000f28000c1e1900 */
[----:B------:R-:W5:Y:S01]  /*0570*/  @!P0 LDG.E R8, desc[UR4][R8.64] ;  /* 0x0000000408088981 */ /* 0x000f62000c1e1900 */
[----:B------:R-:W-:Y:S01]  /*0580*/  P2R R11, PR, RZ, 0x20 ;  /* 0x00000020ff0b7803 */ /* 0x000fe20000000000 */
[----:B------:R-:W-:Y:S01]  /*0590*/  @!P0 VIADD R0, R0, 0x80 ;  /* 0x0000008000008836 */ /* 0x000fe20000000000 */
[----:B------:R-:W-:Y:S02]  /*05a0*/  PLOP3.LUT P1, PT, PT, PT, PT, 0x8, 0x80 ;  /* 0x000000000080781c */ /* 0x000fe40003f2e170 */
[----:B----4-:R-:W-:-:S02]  /*05b0*/  @!P0 FSETP.NEU.FTZ.AND P4, PT, R6, RZ, PT ;  /* 0x000000ff0600820b */ /* 0x010fc40003f9d000 */
[----:B------:R-:W0:Y:S01]  /*05c0*/  LDC.64 R6, c[0x0][0x390] ;  /* 0x0000e400ff067b82 */ /* 0x000e220000000a00 */
[----:B-----5:R-:W-:-:S04]  /*05d0*/  @!P0 FSETP.NEU.FTZ.AND P5, PT, R8, RZ, PT ;  /* 0x000000ff0800820b */ /* 0x020fc80003fbd000 */
[----:B------:R-:W-:Y:S02]  /*05e0*/  @!P0 PLOP3.LUT P1, PT, P4, P5, PT, 0xf8, 0x8f ;  /* 0x00000000008f881c */ /* 0x000fe4000272bf70 */
[----:B------:R-:W-:Y:S01]  /*05f0*/  ISETP.GE.U32.AND P4, PT, R0, R19, PT ;  /* 0x000000130000720c */ /* 0x000fe20003f86070 */
[----:B------:R-:W1:-:S12]  /*0600*/  LDC.64 R8, c[0x0][0x398] ;  /* 0x0000e600ff087b82 */ /* 0x000e580000000a00 */
[----:B------:R-:W-:-:S04]  /*0610*/  @!P4 IMAD.IADD R15, R17, 0x1, R0 ;  /* 0x00000001110fc824 */ /* 0x000fc800078e0200 */
[----:B--2---:R-:W-:-:S04]  /*0620*/  @!P4 IMAD.WIDE.U32 R2, R15, 0x4, R2 ;  /* 0x000000040f02c825 */ /* 0x004fc800078e0002 */
[----:B---3--:R-:W-:Y:S02]  /*0630*/  @!P4 IMAD.WIDE.U32 R4, R15, 0x4, R4 ;  /* 0x000000040f04c825 */ /* 0x008fe400078e0004 */
[----:B------:R-:W2:Y:S04]  /*0640*/  @!P4 LDG.E R2, desc[UR4][R2.64] ;  /* 0x000000040202c981 */ /* 0x000ea8000c1e1900 */
[----:B------:R-:W3:Y:S01]  /*0650*/  @!P4 LDG.E R4, desc[UR4][R4.64] ;  /* 0x000000040404c981 */ /* 0x000ee2000c1e1900 */
[----:B------:R-:W-:Y:S01]  /*0660*/  P2R R12, PR, RZ, 0x40 ;  /* 0x00000040ff0c7803 */ /* 0x000fe20000000000 */
[----:B------:R-:W-:Y:S01]  /*0670*/  @!P4 VIADD R0, R0, 0x80 ;  /* 0x000000800000c836 */ /* 0x000fe20000000000 */
[----:B------:R-:W-:Y:S02]  /*0680*/  PLOP3.LUT P0, PT, PT, PT, PT, 0x8, 0x80 ;  /* 0x000000000080781c */ /* 0x000fe40003f0e170 */
[----:B--2---:R-:W-:-:S02]  /*0690*/  @!P4 FSETP.NEU.FTZ.AND P5, PT, R2, RZ, PT ;  /* 0x000000ff0200c20b */ /* 0x004fc40003fbd000 */
[----:B---3--:R-:W-:-:S04]  /*06a0*/  @!P4 FSETP.NEU.FTZ.AND P6, PT, R4, RZ, PT ;  /* 0x000000ff0400c20b */ /* 0x008fc80003fdd000 */
[----:B------:R-:W-:Y:S02]  /*06b0*/  @!P4 PLOP3.LUT P0, PT, P5, P6, PT, 0xf8, 0x8f ;  /* 0x00000000008fc81c */ /* 0x000fe40002f0df70 */
[----:B------:R-:W-:-:S13]  /*06c0*/  ISETP.GE.U32.AND P4, PT, R0, R19, PT ;  /* 0x000000130000720c */ /* 0x000fda0003f86070 */
[----:B------:R-:W-:-:S04]  /*06d0*/  @!P4 IMAD.IADD R15, R17, 0x1, R0 ;  /* 0x00000001110fc824 */ /* 0x000fc800078e0200 */
[----:B0-----:R-:W-:-:S04]  /*06e0*/  @!P4 IMAD.WIDE.U32 R2, R15, 0x4, R6 ;  /* 0x000000040f02c825 */ /* 0x001fc800078e0006 */
[----:B-1----:R-:W-:Y:S02]  /*06f0*/  @!P4 IMAD.WIDE.U32 R4, R15, 0x4, R8 ;  /* 0x000000040f04c825 */ /* 0x002fe400078e0008 */
[----:B------:R0:W2:Y:S04]  /*0700*/  @!P4 LDG.E R2, desc[UR4][R2.64] ;  /* 0x000000040202c981 */ /* 0x0000a8000c1e1900 */
[----:B------:R-:W3:Y:S01]  /*0710*/  @!P4 LDG.E R4, desc[UR4][R4.64] ;  /* 0x000000040404c981 */ /* 0x000ee2000c1e1900 */
[----:B------:R-:W-:Y:S02]  /*0720*/  P2R R13, PR, RZ, 0x8 ;  /* 0x00000008ff0d7803 */ /* 0x000fe40000000000 */
[----:B------:R-:W-:Y:S01]  /*0730*/  PLOP3.LUT P6, PT, PT, PT, PT, 0x8, 0x80 ;  /* 0x000000000080781c */ /* 0x000fe20003fce170 */
[----:B------:R-:W-:Y:S04]  /*0740*/  BSSY.RECONVERGENT B0, `(.L_x_19742) ;  /* 0x000004a000007945 */ /* 0x000fe80003800200 */
[----:B------:R-:W-:Y:S01]  /*0750*/  BSSY.RELIABLE B1, `(.L_x_19743) ;  /* 0x0000041000017945 */ /* 0x000fe20003800100 */
[----:B------:R-:W-:-:S02]  /*0760*/  SEL R15, RZ, 0x1, !P2 ;  /* 0x00000001ff0f7807 */ /* 0x000fc40005000000 */
[----:B0-----:R-:W-:Y:S02]  /*0770*/  SEL R3, RZ, 0x1, !P1 ;  /* 0x00000001ff037807 */ /* 0x001fe40004800000 */
[----:B--2---:R-:W-:Y:S02]  /*0780*/  @!P4 FSETP.NEU.FTZ.AND P3, PT, R2, RZ, PT ;  /* 0x000000ff0200c20b */ /* 0x004fe40003f7d000 */
[----:B---3--:R-:W-:-:S04]  /*0790*/  @!P4 FSETP.NEU.FTZ.AND P5, PT, R4, RZ, PT ;  /* 0x000000ff0400c20b */ /* 0x008fc80003fbd000 */
[----:B------:R-:W-:Y:S02]  /*07a0*/  @!P4 PLOP3.LUT P6, PT, P3, P5, PT, 0xf8, 0x8f ;  /* 0x00000000008fc81c */ /* 0x000fe40001fcbf70 */
[----:B------:R-:W-:-:S04]  /*07b0*/  ISETP.NE.AND P4, PT, R12, RZ, PT ;  /* 0x000000ff0c00720c */ /* 0x000fc80003f85270 */
[----:B------:R-:W-:Y:S02]  /*07c0*/  SEL R9, RZ, 0x1, !P4 ;  /* 0x00000001ff097807 */ /* 0x000fe40006000000 */
[----:B------:R-:W-:Y:S02]  /*07d0*/  ISETP.GE.U32.AND P4, PT, R16, R19, PT ;  /* 0x000000131000720c */ /* 0x000fe40003f86070 */
[----:B------:R-:W-:Y:S02]  /*07e0*/  ISETP.NE.AND P3, PT, R13, RZ, PT ;  /* 0x000000ff0d00720c */ /* 0x000fe40003f65270 */
[----:B------:R-:W-:Y:S02]  /*07f0*/  ISETP.NE.AND P5, PT, R11, RZ, PT ;  /* 0x000000ff0b00720c */ /* 0x000fe40003fa5270 */
[----:B------:R-:W-:Y:S02]  /*0800*/  SEL R7, RZ, 0x1, !P3 ;  /* 0x00000001ff077807 */ /* 0x000fe40005800000 */
[----:B------:R-:W-:-:S02]  /*0810*/  ISETP.NE.AND P3, PT, R10, RZ, PT ;  /* 0x000000ff0a00720c */ /* 0x000fc40003f65270 */
        /* <DEDUP_REMOVED lines=19> */
.L_x_19744:
        /* <DEDUP_REMOVED lines=8> */
.L_x_19745:
        /* <DEDUP_REMOVED lines=8> */
.L_x_19746:
        /* <DEDUP_REMOVED lines=8> */
.L_x_19747:
        /* <DEDUP_REMOVED lines=9> */
.L_x_19748:
[----:B------:R-:W-:Y:S05]  /*0b60*/  BSYNC.RELIABLE B1 ;  /* 0x0000000000017941 */ /* 0x000fea0003800100 */
.L_x_19743:
[----:B------:R-:W-:-:S13]  /*0b70*/  ISETP.GE.U32.AND P0, PT, R16, R19, PT ;  /* 0x000000131000720c */ /* 0x000fda0003f06070 */
[----:B------:R-:W3:Y:S01]  /*0b80*/  @!P0 LDC.64 R6, c[0x0][0x388] ;  /* 0x0000e200ff068b82 */ /* 0x000ee20000000a00 */
[----:B012---:R-:W-:Y:S02]  /*0b90*/  @!P0 IMAD.IADD R5, R17, 0x1, R16 ;  /* 0x0000000111058824 */ /* 0x007fe400078e0210 */
[----:B------:R-:W-:-:S03]  /*0ba0*/  @!P0 VIADD R16, R16, 0x80 ;  /* 0x0000008010108836 */ /* 0x000fc60000000000 */
[----:B---3--:R-:W-:-:S05]  /*0bb0*/  @!P0 IADD3 R4, P1, PT, R5, R6, RZ ;  /* 0x0000000605048210 */ /* 0x008fca0007f3e0ff */
[----:B------:R-:W-:-:S05]  /*0bc0*/  @!P0 IMAD.X R5, RZ, RZ, R7, P1 ;  /* 0x000000ffff058224 */ /* 0x000fca00008e0607 */
[----:B------:R3:W-:Y:S03]  /*0bd0*/  @!P0 STG.E.U8 desc[UR4][R4.64], R2 ;  /* 0x0000000204008986 */ /* 0x0007e6000c101104 */
.L_x_19749:
[----:B------:R-:W-:Y:S05]  /*0be0*/  BSYNC.RECONVERGENT B0 ;  /* 0x0000000000007941 */ /* 0x000fea0003800200 */
.L_x_19742:
        /* <DEDUP_REMOVED lines=9> */
.L_x_19741:
        /* <DEDUP_REMOVED lines=60> */
.L_x_19750:
        /* <DEDUP_REMOVED lines=12> */
.L_x_42881:


//--------------------- .text._ZN2at6native29vectorized_elementwise_kernelILi4ENS0_13BinaryFunctorIffbZZZNS0_22logical_or_kernel_cudaERNS_14TensorIteratorEENKUlvE0_clEvENKUlvE5_clEvEUlffE_EESt5arrayIPcLm3EEEEviT0_T1_ --------------------------
	.section	.text._ZN2at6native29vectorized_elementwise_kernelILi4ENS0_13BinaryFunctorIffbZZZNS0_22logical_or_kernel_cudaERNS_14TensorIteratorEENKUlvE0_clEvENKUlvE5_clEvEUlffE_EESt5arrayIPcLm3EEEEviT0_T1_,"ax",@progbits
	.align	128
        .global         _ZN2at6native29vectorized_elementwise_kernelILi4ENS0_13BinaryFunctorIffbZZZNS0_22logical_or_kernel_cudaERNS_14TensorIteratorEENKUlvE0_clEvENKUlvE5_clEvEUlffE_EESt5arrayIPcLm3EEEEviT0_T1_
        .type           _ZN2at6native29vectorized_elementwise_kernelILi4ENS0_13BinaryFunctorIffbZZZNS0_22logical_or_kernel_cudaERNS_14TensorIteratorEENKUlvE0_clEvENKUlvE5_clEvEUlffE_EESt5arrayIPcLm3EEEEviT0_T1_,@function
        .size           _ZN2at6native29vectorized_elementwise_kernelILi4ENS0_13BinaryFunctorIffbZZZNS0_22logical_or_kernel_cudaERNS_14TensorIteratorEENKUlvE0_clEvENKUlvE5_clEvEUlffE_EESt5arrayIPcLm3EEEEviT0_T1_,(.L_x_42882 - _ZN2at6native29vectorized_elementwise_kernelILi4ENS0_13BinaryFunctorIffbZZZNS0_22logical_or_kernel_cudaERNS_14TensorIteratorEENKUlvE0_clEvENKUlvE5_clEvEUlffE_EESt5arrayIPcLm3EEEEviT0_T1_)
        .other          _ZN2at6native29vectorized_elementwise_kernelILi4ENS0_13BinaryFunctorIffbZZZNS0_22logical_or_kernel_cudaERNS_14TensorIteratorEENKUlvE0_clEvENKUlvE5_clEvEUlffE_EESt5arrayIPcLm3EEEEviT0_T1_,@"STO_CUDA_ENTRY STV_DEFAULT"
_ZN2at6native29vectorized_elementwise_kernelILi4ENS0_13BinaryFunctorIffbZZZNS0_22logical_or_kernel_cudaERNS_14TensorIteratorEENKUlvE0_clEvENKUlvE5_clEvEUlffE_EESt5arrayIPcLm3EEEEviT0_T1_:
.text._ZN2at6native29vectorized_elementwise_kernelILi4ENS0_13BinaryFunctorIffbZZZNS0_22logical_or_kernel_cudaERNS_14TensorIteratorEENKUlvE0_clEvENKUlvE5_clEvEUlffE_EESt5arrayIPcLm3EEEEviT0_T1_:
        /* <DEDUP_REMOVED lines=123> */
[----:B------:R-:W-:Y:S02]  /*07b0*/  ISETP.NE.AND P4, PT, R12, RZ, PT ;  /* 0x000000ff0c00720c */ /* 0x000fe40003f85270 */
[----:B------:R-:W-:Y:S02]  /*07c0*/  ISETP.NE.AND P5, PT, R11, RZ, PT ;  /* 0x000000ff0b00720c */ /* 0x000fe40003fa5270 */
[----:B------:R-:W-:Y:S02]  /*07d0*/  SEL R11, RZ, 0x1, !P4 ;  /* 0x00000001ff0b7807 */ /* 0x000fe40006000000 */
[----:B------:R-:W-:Y:S02]  /*07e0*/  ISETP.GE.U32.AND P4, PT, R19, R16, PT ;  /* 0x000000101300720c */ /* 0x000fe40003f86070 */
[----:B------:R-:W-:-:S04]  /*07f0*/  ISETP.NE.AND P3, PT, R13, RZ, PT ;  /* 0x000000ff0d00720c */ /* 0x000fc80003f65270 */
[----:B------:R-:W-:Y:S02]  /*0800*/  SEL R9, RZ, 0x1, !P3 ;  /* 0x00000001ff097807 */ /* 0x000fe40005800000 */
[----:B------:R-:W-:Y:S02]  /*0810*/  ISETP.NE.AND P3, PT, R10, RZ, PT ;  /* 0x000000ff0a00720c */ /* 0x000fe40003f65270 */
        /* <DEDUP_REMOVED lines=19> */
.L_x_19754:
        /* <DEDUP_REMOVED lines=8> */
.L_x_19755:
        /* <DEDUP_REMOVED lines=8> */
.L_x_19756:
        /* <DEDUP_REMOVED lines=8> */
.L_x_19757:
        /* <DEDUP_REMOVED lines=9> */
.L_x_19758:
[----:B------:R-:W-:Y:S05]  /*0b60*/  BSYNC.RELIABLE B1 ;  /* 0x0000000000017941 */ /* 0x000fea0003800100 */
.L_x_19753:
[----:B------:R-:W-:-:S13]  /*0b70*/  ISETP.GE.U32.AND P0, PT, R19, R16, PT ;  /* 0x000000101300720c */ /* 0x000fda0003f06070 */
[----:B012---:R-:W0:Y:S01]  /*0b80*/  @!P0 LDC.64 R6, c[0x0][0x388] ;  /* 0x0000e200ff068b82 */ /* 0x007e220000000a00 */
[----:B------:R-:W-:Y:S02]  /*0b90*/  @!P0 IMAD.IADD R5, R0, 0x1, R19 ;  /* 0x0000000100058824 */ /* 0x000fe400078e0213 */
[----:B------:R-:W-:-:S03]  /*0ba0*/  @!P0 VIADD R19, R19, 0x80 ;  /* 0x0000008013138836 */ /* 0x000fc60000000000 */
[----:B0-----:R-:W-:-:S05]  /*0bb0*/  @!P0 IADD3 R4, P1, PT, R5, R6, RZ ;  /* 0x0000000605048210 */ /* 0x001fca0007f3e0ff */
[----:B------:R-:W-:-:S05]  /*0bc0*/  @!P0 IMAD.X R5, RZ, RZ, R7, P1 ;  /* 0x000000ffff058224 */ /* 0x000fca00008e0607 */
[----:B------:R3:W-:Y:S03]  /*0bd0*/  @!P0 STG.E.U8 desc[UR4][R4.64], R3 ;  /* 0x0000000304008986 */ /* 0x0007e6000c101104 */
.L_x_19759:
[----:B------:R-:W-:Y:S05]  /*0be0*/  BSYNC.RECONVERGENT B0 ;  /* 0x0000000000007941 */ /* 0x000fea0003800200 */
.L_x_19752:
        /* <DEDUP_REMOVED lines=9> */
.L_x_19751:
        /* <DEDUP_REMOVED lines=9> */
[----:B------:R-:W4:Y:S04]  /*0d10*/  LDG.E.128 R4, desc[UR4][R20.64+0x800] ;  /* 0x0008000414047981 */ /* 0x000f28000c1e1d00 */
[----:B------:R-:W5:Y:S04]  /*0d20*/  LDG.E.128 R12, desc[UR4][R22.64] ;  /* 0x00000004160c7981 */ /* 0x000f68000c1e1d00 */
[----:B------:R-:W2:Y:S01]  /*0d30*/  LDG.E.128 R8, desc[UR4][R22.64+0x800] ;  /* 0x0008000416087981 */ /* 0x000ea2000c1e1d00 */
        /* <DEDUP_REMOVED lines=11> */
[----:B----4-:R-:W-:Y:S02]  /*0df0*/  FSETP.NEU.FTZ.AND P4, PT, R4, RZ, PT ;  /* 0x000000ff0400720b */ /* 0x010fe40003f9d000 */
[----:B--2---:R-:W-:-:S02]  /*0e00*/  IADD3 R4, P6, PT, R0, UR6, RZ ;  /* 0x0000000600047c10 */ /* 0x004fc4000ffde0ff */
[----:B------:R-:W-:Y:S02]  /*0e10*/  SEL R0, RZ, 0x1, !P1 ;  /* 0x00000001ff007807 */ /* 0x000fe40004800000 */
[----:B------:R-:W-:Y:S02]  /*0e20*/  PLOP3.LUT P5, PT, P5, P0, PT, 0xf8, 0x8f ;  /* 0x00000000008f781c */ /* 0x000fe40002fa1f70 */
[----:B------:R-:W-:Y:S02]  /*0e30*/  FSETP.NEU.FTZ.AND P1, PT, R8, RZ, PT ;  /* 0x000000ff0800720b */ /* 0x000fe40003f3d000 */
[----:B------:R-:W-:Y:S01]  /*0e40*/  FSETP.NEU.FTZ.AND P0, PT, R5, RZ, PT ;  /* 0x000000ff0500720b */ /* 0x000fe20003f1d000 */
[----:B------:R-:W-:Y:S01]  /*0e50*/  IMAD.X R5, RZ, RZ, UR7, P6 ;  /* 0x00000007ff057e24 */ /* 0x000fe2000b0e06ff */
[----:B------:R-:W-:Y:S02]  /*0e60*/  SEL R3, RZ, 0x1, !P5 ;  /* 0x00000001ff037807 */ /* 0x000fe40006800000 */
[----:B------:R-:W-:-:S02]  /*0e70*/  PLOP3.LUT P1, PT, P4, P1, PT, 0xf8, 0x8f ;  /* 0x00000000008f781c */ /* 0x000fc40002723f70 */
        /* <DEDUP_REMOVED lines=24> */
.L_x_19760:
        /* <DEDUP_REMOVED lines=16> */
.L_x_42882:


//--------------------- .text._ZN2at6native29vectorized_elementwise_kernelILi8ENS0_13BinaryFunctorIffbZZZNS0_22logical_or_kernel_cudaERNS_14TensorIteratorEENKUlvE0_clEvENKUlvE5_clEvEUlffE_EESt5arrayIPcLm3EEEEviT0_T1_ --------------------------
	.section	.text._ZN2at6native29vectorized_elementwise_kernelILi8ENS0_13BinaryFunctorIffbZZZNS0_22logical_or_kernel_cudaERNS_14TensorIteratorEENKUlvE0_clEvENKUlvE5_clEvEUlffE_EESt5arrayIPcLm3EEEEviT0_T1_,"ax",@progbits
	.align	128
        .global         _ZN2at6native29vectorized_elementwise_kernelILi8ENS0_13BinaryFunctorIffbZZZNS0_22logical_or_kernel_cudaERNS_14TensorIteratorEENKUlvE0_clEvENKUlvE5_clEvEUlffE_EESt5arrayIPcLm3EEEEviT0_T1_
        .type           _ZN2at6native29vectorized_elementwise_kernelILi8ENS0_13BinaryFunctorIffbZZZNS0_22logical_or_kernel_cudaERNS_14TensorIteratorEENKUlvE0_clEvENKUlvE5_clEvEUlffE_EESt5arrayIPcLm3EEEEviT0_T1_,@function
        .size           _ZN2at6native29vectorized_elementwise_kernelILi8ENS0_13BinaryFunctorIffbZZZNS0_22logical_or_kernel_cudaERNS_14TensorIteratorEENKUlvE0_clEvENKUlvE5_clEvEUlffE_EESt5arrayIPcLm3EEEEviT0_T1_,(.L_x_42883 - _ZN2at6native29vectorized_elementwise_kernelILi8ENS0_13BinaryFunctorIffbZZZNS0_22logical_or_kernel_cudaERNS_14TensorIteratorEENKUlvE0_clEvENKUlvE5_clEvEUlffE_EESt5arrayIPcLm3EEEEviT0_T1_)
        .other          _ZN2at6native29vectorized_elementwise_kernelILi8ENS0_13BinaryFunctorIffbZZZNS0_22logical_or_kernel_cudaERNS_14TensorIteratorEENKUlvE0_clEvENKUlvE5_clEvEUlffE_EESt5arrayIPcLm3EEEEviT0_T1_,@"STO_CUDA_ENTRY STV_DEFAULT"
_ZN2at6native29vectorized_elementwise_kernelILi8ENS0_13BinaryFunctorIffbZZZNS0_22logical_or_kernel_cudaERNS_14TensorIteratorEENKUlvE0_clEvENKUlvE5_clEvEUlffE_EESt5arrayIPcLm3EEEEviT0_T1_:
.text._ZN2at6native29vectorized_elementwise_kernelILi8ENS0_13BinaryFunctorIffbZZZNS0_22logical_or_kernel_cudaERNS_14TensorIteratorEENKUlvE0_clEvENKUlvE5_clEvEUlffE_EESt5arrayIPcLm3EEEEviT0_T1_:
[----:B------:R-:W-:Y:S01]  /*0000*/  LDC R1, c[0x0][0x37c] ;  /* 0x0000df00ff017b82 */ /* 0x000fe20000000800 */
[----:B------:R-:W-:Y:S05]  /*0010*/  EXIT ;  /* 0x000000000000794d */ /* 0x000fea0003800000 */
.L_x_19761:
        /* <DEDUP_REMOVED lines=14> */
.L_x_42883:


//--------------------- .text._ZN2at6native18elementwise_kernelILi128ELi4EZNS0_15gpu_kernel_implINS0_13AUnaryFunctorIddbZZZNS0_22logical_or_kernel_cudaERNS_14TensorIteratorEENKUlvE0_clEvENKUlvE4_clEvEUlddE_EEEEvRNS_18TensorIteratorBaseERKT_EUliE_EEviT1_ --------------------------
	.section	.text._ZN2at6native18elementwise_kernelILi128ELi4EZNS0_15gpu_kernel_implINS0_13AUnaryFunctorIddbZZZNS0_22logical_or_kernel_cudaERNS_14TensorIteratorEENKUlvE0_clEvENKUlvE4_clEvEUlddE_EEEEvRNS_18TensorIteratorBaseERKT_EUliE_EEviT1_,"ax",@progbits
	.align	128
        .global         _ZN2at6native18elementwise_kernelILi128ELi4EZNS0_15gpu_kernel_implINS0_13AUnaryFunctorIddbZZZNS0_22logical_or_kernel_cudaERNS_14TensorIteratorEENKUlvE0_clEvENKUlvE4_clEvEUlddE_EEEEvRNS_18TensorIteratorBaseERKT_EUliE_EEviT1_
        .type           _ZN2at6native18elementwise_kernelILi128ELi4EZNS0_15gpu_kernel_implINS0_13AUnaryFunctorIddbZZZNS0_22logical_or_kernel_cudaERNS_14TensorIteratorEENKUlvE0_clEvENKUlvE4_clEvEUlddE_EEEEvRNS_18TensorIteratorBaseERKT_EUliE_EEviT1_,@function
        .size           _ZN2at6native18elementwise_kernelILi128ELi4EZNS0_15gpu_kernel_implINS0_13AUnaryFunctorIddbZZZNS0_22logical_or_kernel_cudaERNS_14TensorIteratorEENKUlvE0_clEvENKUlvE4_clEvEUlddE_EEEEvRNS_18TensorIteratorBaseERKT_EUliE_EEviT1_,(.L_x_42884 - _ZN2at6native18elementwise_kernelILi128ELi4EZNS0_15gpu_kernel_implINS0_13AUnaryFunctorIddbZZZNS0_22logical_or_kernel_cudaERNS_14TensorIteratorEENKUlvE0_clEvENKUlvE4_clEvEUlddE_EEEEvRNS_18TensorIteratorBaseERKT_EUliE_EEviT1_)
        .other          _ZN2at6native18elementwise_kernelILi128ELi4EZNS0_15gpu_kernel_implINS0_13AUnaryFunctorIddbZZZNS0_22logical_or_kernel_cudaERNS_14TensorIteratorEENKUlvE0_clEvENKUlvE4_clEvEUlddE_EEEEvRNS_18TensorIteratorBaseERKT_EUliE_EEviT1_,@"STO_CUDA_ENTRY STV_DEFAULT"
_ZN2at6native18elementwise_kernelILi128ELi4EZNS0_15gpu_kernel_implINS0_13AUnaryFunctorIddbZZZNS0_22logical_or_kernel_cudaERNS_14TensorIteratorEENKUlvE0_clEvENKUlvE4_clEvEUlddE_EEEEvRNS_18TensorIteratorBaseERKT_EUliE_EEviT1_:
.text._ZN2at6native18elementwise_kernelILi128ELi4EZNS0_15gpu_kernel_implINS0_13AUnaryFunctorIddbZZZNS0_22logical_or_kernel_cudaERNS_14TensorIteratorEENKUlvE0_clEvENKUlvE4_clEvEUlddE_EEEEvRNS_18TensorIteratorBaseERKT_EUliE_EEviT1_:
        /* <DEDUP_REMOVED lines=319> */
.L_x_19764:
        /* <DEDUP_REMOVED lines=16> */
[----:B--2---:R-:W3:Y:S02]  /*14f0*/  I2F.F64.S16 R2, R2 ;  /* 0x0000000200027312 */ /* 0x004ee40000101c00 */
[----:B---3--:R-:W-:Y:S05]  /*1500*/  BRA `(.L_x_19771) ;  /* 0x0000000c006c7947 */ /* 0x008fea0003800000 */
.L_x_19769:
[----:B------:R-:W2:Y:S02]  /*1510*/  LDG.E.U8 R2, desc[UR36][R4.64] ;  /* 0x0000002404027981 */ /* 0x000ea4000c1e1100 */
[----:B--2---:R-:W3:Y:S02]  /*1520*/  I2F.F64.U16 R2, R2 ;  /* 0x0000000200027312 */ /* 0x004ee40000101800 */
[----:B---3--:R-:W-:Y:S05]  /*1530*/  BRA `(.L_x_19771) ;  /* 0x0000000c00607947 */ /* 0x008fea0003800000 */
.L_x_19768:
        /* <DEDUP_REMOVED lines=9> */
.L_x_19773:
[----:B------:R-:W2:Y:S02]  /*15d0*/  LDG.E R2, desc[UR36][R4.64] ;  /* 0x0000002404027981 */ /* 0x000ea4000c1e1900 */
[----:B--2---:R-:W3:Y:S02]  /*15e0*/  I2F.F64 R2, R2 ;  /* 0x0000000200027312 */ /* 0x004ee40000201c00 */
[----:B---3--:R-:W-:Y:S05]  /*15f0*/  BRA `(.L_x_19771) ;  /* 0x0000000c00307947 */ /* 0x008fea0003800000 */
.L_x_19772:
[----:B------:R-:W2:Y:S02]  /*1600*/  LDG.E.U16 R2, desc[UR36][R4.64] ;  /* 0x0000002404027981 */ /* 0x000ea4000c1e1500 */
[----:B--2---:R-:W3:Y:S02]  /*1610*/  I2F.F64.S16 R2, R2 ;  /* 0x0000000200027312 */ /* 0x004ee40000101c00 */
[----:B---3--:R-:W-:Y:S05]  /*1620*/  BRA `(.L_x_19771) ;  /* 0x0000000c00247947 */ /* 0x008fea0003800000 */
.L_x_19767:
        /* <DEDUP_REMOVED lines=8> */
[----:B------:R-:W2:Y:S02]  /*16b0*/  F2F.F64.F32 R2, R2 ;  /* 0x0000000200027310 */ /* 0x000ea40000201800 */
[----:B--2---:R-:W-:Y:S05]  /*16c0*/  BRA `(.L_x_19771) ;  /* 0x0000000800fc7947 */ /* 0x004fea0003800000 */
.L_x_19775:
[----:B------:R-:W2:Y:S02]  /*16d0*/  LDG.E.U16 R0, desc[UR36][R4.64] ;  /* 0x0000002404007981 */ /* 0x000ea4000c1e1500 */
[----:B--2---:R-:W-:-:S05]  /*16e0*/  HADD2.F32 R0, -RZ, R0.H0_H0 ;  /* 0x20000000ff007230 */ /* 0x004fca0000004100 */
[----:B------:R-:W-:-:S04]  /*16f0*/  FMUL.FTZ R0, R0, 1 ;  /* 0x3f80000000007820 */ /* 0x000fc80000410000 */
[----:B------:R2:W3:Y:S02]  /*1700*/  F2F.F64.F32 R2, R0 ;  /* 0x0000000000027310 */ /* 0x0004e40000201800 */
[----:B--23--:R-:W-:Y:S05]  /*1710*/  BRA `(.L_x_19771) ;  /* 0x0000000800e87947 */ /* 0x00cfea0003800000 */
.L_x_19774:
        /* <DEDUP_REMOVED lines=10> */
.L_x_19777:
[----:B------:R-:W2:Y:S02]  /*17c0*/  LDG.E.U16 R4, desc[UR36][R4.64] ;  /* 0x0000002404047981 */ /* 0x000ea4000c1e1500 */
[----:B--2---:R-:W-:-:S05]  /*17d0*/  HADD2.F32 R0, -RZ, R4.H0_H0 ;  /* 0x20000004ff007230 */ /* 0x004fca0000004100 */
[----:B------:R-:W-:-:S04]  /*17e0*/  FMUL.FTZ R0, R0, 1 ;  /* 0x3f80000000007820 */ /* 0x000fc80000410000 */
[----:B------:R3:W4:Y:S02]  /*17f0*/  F2F.F64.F32 R2, R0 ;  /* 0x0000000000027310 */ /* 0x0007240000201800 */
[----:B---34-:R-:W-:Y:S05]  /*1800*/  BRA `(.L_x_19771) ;  /* 0x0000000800ac7947 */ /* 0x018fea0003800000 */
.L_x_19776:
[----:B------:R2:W5:Y:S01]  /*1810*/  LDG.E.64 R2, desc[UR36][R4.64] ;  /* 0x0000002404027981 */ /* 0x000562000c1e1b00 */
[----:B------:R-:W-:Y:S05]  /*1820*/  BRA `(.L_x_19771) ;  /* 0x0000000800a47947 */ /* 0x000fea0003800000 */
.L_x_19766:
        /* <DEDUP_REMOVED lines=13> */
.L_x_19780:
[----:B------:R1:W5:Y:S01]  /*1900*/  LDG.E.64 R2, desc[UR36][R4.64] ;  /* 0x0000002404027981 */ /* 0x000362000c1e1b00 */
[----:B------:R-:W-:Y:S05]  /*1910*/  BRA `(.L_x_19771) ;  /* 0x0000000800687947 */ /* 0x000fea0003800000 */
.L_x_19779:
        /* <DEDUP_REMOVED lines=27> */
.L_x_19782:
        /* <DEDUP_REMOVED lines=12> */
[----:B------:R1:W2:Y:S02]  /*1b90*/  F2F.F64.F32 R2, R0 ;  /* 0x0000000000027310 */ /* 0x0002a40000201800 */
[----:B-12---:R-:W-:Y:S05]  /*1ba0*/  BRA `(.L_x_19771) ;  /* 0x0000000400c47947 */ /* 0x006fea0003800000 */
.L_x_19781:
[----:B------:R-:W2:Y:S02]  /*1bb0*/  LDG.E.U16 R0, desc[UR36][R4.64] ;  /* 0x0000002404007981 */ /* 0x000ea4000c1e1500 */
[----:B--2---:R-:W-:-:S04]  /*1bc0*/  IMAD.U32 R0, R0, 0x10000, RZ ;  /* 0x0001000000007824 */ /* 0x004fc800078e00ff */
[----:B------:R-:W-:-:S04]  /*1bd0*/  FMUL.FTZ R0, R0, 1 ;  /* 0x3f80000000007820 */ /* 0x000fc80000410000 */
[----:B------:R1:W2:Y:S02]  /*1be0*/  F2F.F64.F32 R2, R0 ;  /* 0x0000000000027310 */ /* 0x0002a40000201800 */
[----:B-12---:R-:W-:Y:S05]  /*1bf0*/  BRA `(.L_x_19771) ;  /* 0x0000000400b07947 */ /* 0x006fea0003800000 */
.L_x_19778:
        /* <DEDUP_REMOVED lines=11> */
.L_x_19785:
        /* <DEDUP_REMOVED lines=21> */
.L_x_19787:
[----:B------:R-:W-:Y:S05]  /*1e00*/  BSYNC.RECONVERGENT B0 ;  /* 0x0000000000007941 */ /* 0x000fea0003800200 */
.L_x_19786:
[----:B------:R-:W-:Y:S02]  /*1e10*/  SHF.L.U32 R0, R0, 0x14, RZ ;  /* 0x0000001400007819 */ /* 0x000fe400000006ff */
[----:B------:R-:W-:-:S04]  /*1e20*/  LEA R2, R2, 0x3b800000, 0x17 ;  /* 0x3b80000002027811 */ /* 0x000fc800078eb8ff */
[----:B------:R-:W-:-:S05]  /*1e30*/  LOP3.LUT R0, R2, R0, R7, 0xfe, !PT ;  /* 0x0000000002007212 */ /* 0x000fca00078efe07 */
[----:B------:R-:W-:-:S04]  /*1e40*/  FMUL.FTZ R0, R0, 1 ;  /* 0x3f80000000007820 */ /* 0x000fc80000410000 */
[----:B------:R1:W2:Y:S02]  /*1e50*/  F2F.F64.F32 R2, R0 ;  /* 0x0000000000027310 */ /* 0x0002a40000201800 */
[----:B-12---:R-:W-:Y:S05]  /*1e60*/  BRA `(.L_x_19771) ;  /* 0x0000000400147947 */ /* 0x006fea0003800000 */
.L_x_19784:
        /* <DEDUP_REMOVED lines=21> */
.L_x_19789:
[----:B------:R-:W-:Y:S05]  /*1fc0*/  BSYNC.RECONVERGENT B0 ;  /* 0x0000000000007941 */ /* 0x000fea0003800200 */
.L_x_19788:
[----:B------:R-:W-:Y:S01]  /*1fd0*/  IMAD.SHL.U32 R0, R0, 0x200000, RZ ;  /* 0x0020000000007824 */ /* 0x000fe200078e00ff */
[----:B------:R-:W-:-:S04]  /*1fe0*/  LEA R2, R2, 0x37800000, 0x17 ;  /* 0x3780000002027811 */ /* 0x000fc800078eb8ff */
[----:B------:R-:W-:-:S05]  /*1ff0*/  LOP3.LUT R0, R2, R0, R7, 0xfe, !PT ;  /* 0x0000000002007212 */ /* 0x000fca00078efe07 */
[----:B------:R-:W-:-:S04]  /*2000*/  FMUL.FTZ R0, R0, 1 ;  /* 0x3f80000000007820 */ /* 0x000fc80000410000 */
[----:B------:R1:W2:Y:S02]  /*2010*/  F2F.F64.F32 R2, R0 ;  /* 0x0000000000027310 */ /* 0x0002a40000201800 */
[----:B-12---:R-:W-:Y:S05]  /*2020*/  BRA `(.L_x_19771) ;  /* 0x0000000000a47947 */ /* 0x006fea0003800000 */
.L_x_19783:
[----:B------:R-:W-:-:S09]  /*2030*/  UISETP.NE.AND UP0, UPT, UR4, 0x1c, UPT ;  /* 0x0000001c0400788c */ /* 0x000fd2000bf05270 */
[----:B------:R-:W-:Y:S05]  /*2040*/  BRA.U !UP0, `(.L_x_19790) ;  /* 0x0000000108947547 */ /* 0x000fea000b800000 */
[----:B------:R-:W-:-:S09]  /*2050*/  UISETP.NE.AND UP0, UPT, UR4, 0x1d, UPT ;  /* 0x0000001d0400788c */ /* 0x000fd2000bf05270 */
[----:B------:R-:W-:Y:S05]  /*2060*/  BRA.U !UP0, `(.L_x_19791) ;  /* 0x0000000108807547 */ /* 0x000fea000b800000 */
[----:B------:R-:W-:-:S09]  /*2070*/  UISETP.NE.AND UP0, UPT, UR4, 0x2c, UPT ;  /* 0x0000002c0400788c */ /* 0x000fd2000bf05270 */
[----:B------:R-:W-:Y:S05]  /*2080*/  BRA.U !UP0, `(.L_x_19792) ;  /* 0x0000000108487547 */ /* 0x000fea000b800000 */
.L_x_19770:
        /* <DEDUP_REMOVED lines=16> */
.L_x_19793:
[----:B------:R-:W-:Y:S01]  /*2190*/  CS2R R2, SRZ ;  /* 0x0000000000027805 */ /* 0x000fe2000001ff00 */
[----:B------:R-:W-:Y:S06]  /*21a0*/  BRA `(.L_x_19771) ;  /* 0x0000000000447947 */ /* 0x000fec0003800000 */
.L_x_19792:
        /* <DEDUP_REMOVED lines=10> */
[----:B------:R1:W2:Y:S02]  /*2250*/  @P0 F2F.F64.F32 R2, R0 ;  /* 0x0000000000020310 */ /* 0x0002a40000201800 */
[----:B-12---:R-:W-:Y:S05]  /*2260*/  BRA `(.L_x_19771) ;  /* 0x0000000000147947 */ /* 0x006fea0003800000 */
.L_x_19791:
[----:B------:R-:W2:Y:S02]  /*2270*/  LDG.E.64 R2, desc[UR36][R4.64] ;  /* 0x0000002404027981 */ /* 0x000ea4000c1e1b00 */
[----:B--2---:R-:W1:Y:S02]  /*2280*/  I2F.F64.U64 R2, R2 ;  /* 0x0000000200027312 */ /* 0x004e640000301800 */
[----:B-1----:R-:W-:Y:S05]  /*2290*/  BRA `(.L_x_19771) ;  /* 0x0000000000087947 */ /* 0x002fea0003800000 */
.L_x_19790:
[----:B------:R-:W2:Y:S02]  /*22a0*/  LDG.E R2, desc[UR36][R4.64] ;  /* 0x0000002404027981 */ /* 0x000ea4000c1e1900 */
[----:B--2---:R-:W0:Y:S02]  /*22b0*/  I2F.F64.U32 R2, R2 ;  /* 0x0000000200027312 */ /* 0x004e240000201800 */
.L_x_19771:
[----:B------:R-:W-:Y:S05]  /*22c0*/  BSYNC.RECONVERGENT B6 ;  /* 0x0000000000067941 */ /* 0x000fea0003800200 */
.L_x_19765:
[----:B------:R-:W3:Y:S01]  /*22d0*/  LDCU.64 UR6, c[0x0][0x580] ;  /* 0x0000b000ff0677ac */ /* 0x000ee20008000a00 */
[----:B0----5:R3:W0:Y:S01]  /*22e0*/  DSETP.NEU.AND P0, PT, R2, RZ, PT ;  /* 0x000000ff0200722a */ /* 0x0216220003f0d000 */
[----:B------:R-:W-:Y:S01]  /*22f0*/  BSSY.RECONVERGENT B6, `(.L_x_19794) ;  /* 0x00000d8000067945 */ /* 0x000fe20003800200 */
[----:B------:R-:W0:Y:S01]  /*2300*/  LDCU.64 UR8, c[0x0][0x598] ;  /* 0x0000b300ff0877ac */ /* 0x000e220008000a00 */
[----:B------:R-:W-:-:S04]  /*2310*/  UPRMT UR4, UR41, 0x9910, URZ ;  /* 0x0000991029047896 */ /* 0x000fc800080000ff */
[----:B------:R-:W-:Y:S01]  /*2320*/  UISETP.GT.AND UP0, UPT, UR4, 0x9, UPT ;  /* 0x000000090400788c */ /* 0x000fe2000bf04270 */
[----:B---3--:R-:W-:-:S05]  /*2330*/  IADD3 R2, P1, PT, R16, UR6, RZ ;  /* 0x0000000610027c10 */ /* 0x008fca000ff3e0ff */
[----:B------:R-:W-:-:S15]  /*2340*/  IMAD.X R3, RZ, RZ, UR7, P1 ;  /* 0x00000007ff037e24 */ /* 0x000fde00088e06ff */
[----:B------:R-:W-:-:S15]  /*2350*/  NOP ;  /* 0x0000000000007918 */ /* 0x000fde0000000000 */
[----:B------:R-:W-:-:S15]  /*2360*/  NOP ;  /* 0x0000000000007918 */ /* 0x000fde0000000000 */
[----:B------:R-:W-:-:S06]  /*2370*/  NOP ;  /* 0x0000000000007918 */ /* 0x000fcc0000000000 */
[----:B0-----:R-:W1:Y:S02]  /*2380*/  DSETP.NEU.OR P0, PT, RZ, UR8, P0 ;  /* 0x00000008ff007e2a */ /* 0x001e64000870d400 */
[----:B-12---:R-:W-:Y:S01]  /*2390*/  SEL R4, RZ, 0x1, !P0 ;  /* 0x00000001ff047807 */ /* 0x006fe20004000000 */
        /* <DEDUP_REMOVED lines=11> */
.L_x_19798:
[----:B------:R0:W-:Y:S01]  /*2450*/  STG.E.U8 desc[UR36][R2.64], R4 ;  /* 0x0000000402007986 */ /* 0x0001e2000c101124 */
[----:B------:R-:W-:Y:S05]  /*2460*/  BRA `(.L_x_19800) ;  /* 0x0000000c00007947 */ /* 0x000fea0003800000 */
.L_x_19797:
        /* <DEDUP_REMOVED lines=9> */
.L_x_19802:
[----:B------:R0:W-:Y:S01]  /*2500*/  STG.E desc[UR36][R2.64], R4 ;  /* 0x0000000402007986 */ /* 0x0001e2000c101924 */
[----:B------:R-:W-:Y:S05]  /*2510*/  BRA `(.L_x_19800) ;  /* 0x0000000800d47947 */ /* 0x000fea0003800000 */
.L_x_19801:
[----:B------:R0:W-:Y:S01]  /*2520*/  STG.E.U16 desc[UR36][R2.64], R4 ;  /* 0x0000000402007986 */ /* 0x0001e2000c101524 */
[----:B------:R-:W-:Y:S05]  /*2530*/  BRA `(.L_x_19800) ;  /* 0x0000000800cc7947 */ /* 0x000fea0003800000 */
.L_x_19796:
        /* <DEDUP_REMOVED lines=9> */
.L_x_19804:
[----:B------:R-:W-:-:S04]  /*25d0*/  I2FP.F32.U32 R0, R4 ;  /* 0x0000000400007245 */ /* 0x000fc80000201000 */
[----:B------:R-:W-:-:S05]  /*25e0*/  F2FP.F16.F32.PACK_AB R0, RZ, R0 ;  /* 0x00000000ff00723e */ /* 0x000fca00000000ff */
[----:B------:R0:W-:Y:S01]  /*25f0*/  STG.E.U16 desc[UR36][R2.64], R0 ;  /* 0x0000000002007986 */ /* 0x0001e2000c101524 */
[----:B------:R-:W-:Y:S05]  /*2600*/  BRA `(.L_x_19800) ;  /* 0x0000000800987947 */ /* 0x000fea0003800000 */
.L_x_19803:
        /* <DEDUP_REMOVED lines=10> */
.L_x_19806:
[----:B------:R-:W-:-:S04]  /*26b0*/  I2FP.F32.U32 R4, R4 ;  /* 0x0000000400047245 */ /* 0x000fc80000201000 */
[----:B------:R-:W-:-:S04]  /*26c0*/  F2FP.F16.F32.PACK_AB R5, RZ, R4 ;  /* 0x00000004ff05723e */ /* 0x000fc800000000ff */
[----:B------:R-:W-:-:S05]  /*26d0*/  PRMT R5, R5, 0x5410, RZ ;  /* 0x0000541005057816 */ /* 0x000fca00000000ff */
[----:B------:R0:W-:Y:S01]  /*26e0*/  STG.E desc[UR36][R2.64], R5 ;  /* 0x0000000502007986 */ /* 0x0001e2000c101924 */
[----:B------:R-:W-:Y:S05]  /*26f0*/  BRA `(.L_x_19800) ;  /* 0x00000008005c7947 */ /* 0x000fea0003800000 */
.L_x_19805:
[----:B------:R-:W0:Y:S02]  /*2700*/  I2F.F64.U32 R4, R4 ;  /* 0x0000000400047312 */ /* 0x000e240000201800 */
[----:B0-----:R0:W-:Y:S01]  /*2710*/  STG.E.64 desc[UR36][R2.64], R4 ;  /* 0x0000000402007986 */ /* 0x0011e2000c101b24 */
[----:B------:R-:W-:Y:S05]  /*2720*/  BRA `(.L_x_19800) ;  /* 0x0000000800507947 */ /* 0x000fea0003800000 */
.L_x_19795:
        /* <DEDUP_REMOVED lines=10> */
.L_x_19809:
[----:B------:R-:W-:Y:S01]  /*27d0*/  CS2R R6, SRZ ;  /* 0x0000000000067805 */ /* 0x000fe2000001ff00 */
[----:B------:R-:W0:Y:S04]  /*27e0*/  I2F.F64.U32 R4, R4 ;  /* 0x0000000400047312 */ /* 0x000e280000201800 */
[----:B0-----:R0:W-:Y:S01]  /*27f0*/  STG.E.128 desc[UR36][R2.64], R4 ;  /* 0x0000000402007986 */ /* 0x0011e2000c101d24 */
[----:B------:R-:W-:Y:S05]  /*2800*/  BRA `(.L_x_19800) ;  /* 0x0000000800187947 */ /* 0x000fea0003800000 */
.L_x_19808:
        /* <DEDUP_REMOVED lines=17> */
.L_x_19813:
[----:B------:R-:W-:Y:S05]  /*2920*/  BSYNC.RECONVERGENT B0 ;  /* 0x0000000000007941 */ /* 0x000fea0003800200 */
.L_x_19812:
[----:B------:R0:W-:Y:S01]  /*2930*/  STG.E.U8 desc[UR36][R2.64], R5 ;  /* 0x0000000502007986 */ /* 0x0001e2000c101124 */
[----:B------:R-:W-:Y:S05]  /*2940*/  BRA `(.L_x_19800) ;  /* 0x0000000400c87947 */ /* 0x000fea0003800000 */
.L_x_19811:
        /* <DEDUP_REMOVED lines=16> */
.L_x_19810:
[----:B------:R-:W-:-:S04]  /*2a50*/  I2FP.F32.U32 R0, R4 ;  /* 0x0000000400007245 */ /* 0x000fc80000201000 */
[----:B------:R-:W-:-:S05]  /*2a60*/  F2FP.BF16.F32.PACK_AB R0, RZ, R0 ;  /* 0x00000000ff00723e */ /* 0x000fca00000010ff */
[----:B------:R0:W-:Y:S01]  /*2a70*/  STG.E.U16 desc[UR36][R2.64], R0 ;  /* 0x0000000002007986 */ /* 0x0001e2000c101524 */
[----:B------:R-:W-:Y:S05]  /*2a80*/  BRA `(.L_x_19800) ;  /* 0x0000000400787947 */ /* 0x000fea0003800000 */
.L_x_19807:
        /* <DEDUP_REMOVED lines=10> */
.L_x_19816:
        /* <DEDUP_REMOVED lines=12> */
.L_x_19819:
[----:B------:R-:W-:-:S04]  /*2bf0*/  SHF.R.U32.HI R0, RZ, 0x14, R5 ;  /* 0x00000014ff007819 */ /* 0x000fc80000011605 */
[----:B------:R-:W-:-:S04]  /*2c00*/  LOP3.LUT R0, R0, 0x1, RZ, 0xc0, !PT ;  /* 0x0000000100007812 */ /* 0x000fc800078ec0ff */
[----:B------:R-:W-:-:S04]  /*2c10*/  IADD3 R0, PT, PT, R5, 0x487ffff, R0 ;  /* 0x0487ffff05007810 */ /* 0x000fc80007ffe000 */
[----:B------:R-:W-:-:S04]  /*2c20*/  SHF.R.U32.HI R0, RZ, 0x14, R0 ;  /* 0x00000014ff007819 */ /* 0x000fc80000011600 */
[----:B------:R-:W-:-:S07]  /*2c30*/  LOP3.LUT R4, R0, 0xff, RZ, 0xc0, !PT ;  /* 0x000000ff00047812 */ /* 0x000fce00078ec0ff */
.L_x_19820:
[----:B------:R-:W-:-:S07]  /*2c40*/  PRMT R0, R4, 0x7610, R0 ;  /* 0x0000761004007816 */ /* 0x000fce0000000000 */
.L_x_19818:
[----:B------:R-:W-:Y:S05]  /*2c50*/  BSYNC.RECONVERGENT B0 ;  /* 0x0000000000007941 */ /* 0x000fea0003800200 */
.L_x_19817:
[----:B------:R4:W-:Y:S01]  /*2c60*/  STG.E.U8 desc[UR36][R2.64], R0 ;  /* 0x0000000002007986 */ /* 0x0009e2000c101124 */
[----:B------:R-:W-:Y:S05]  /*2c70*/  BRA `(.L_x_19800) ;  /* 0x0000000000fc7947 */ /* 0x000fea0003800000 */
.L_x_19815:
        /* <DEDUP_REMOVED lines=12> */
.L_x_19823:
[----:B------:R-:W-:-:S04]  /*2d40*/  SHF.R.U32.HI R0, RZ, 0x15, R5 ;  /* 0x00000015ff007819 */ /* 0x000fc80000011605 */
[----:B------:R-:W-:-:S04]  /*2d50*/  LOP3.LUT R0, R0, 0x1, RZ, 0xc0, !PT ;  /* 0x0000000100007812 */ /* 0x000fc800078ec0ff */
[----:B------:R-:W-:-:S04]  /*2d60*/  IADD3 R0, PT, PT, R5, 0x88fffff, R0 ;  /* 0x088fffff05007810 */ /* 0x000fc80007ffe000 */
[----:B------:R-:W-:-:S04]  /*2d70*/  SHF.R.U32.HI R0, RZ, 0x15, R0 ;  /* 0x00000015ff007819 */ /* 0x000fc80000011600 */
[----:B------:R-:W-:-:S07]  /*2d80*/  LOP3.LUT R4, R0, 0xff, RZ, 0xc0, !PT ;  /* 0x000000ff00047812 */ /* 0x000fce00078ec0ff */
.L_x_19824:
[----:B------:R-:W-:-:S07]  /*2d90*/  PRMT R0, R4, 0x7610, R0 ;  /* 0x0000761004007816 */ /* 0x000fce0000000000 */
.L_x_19822:
[----:B------:R-:W-:Y:S05]  /*2da0*/  BSYNC.RECONVERGENT B0 ;  /* 0x0000000000007941 */ /* 0x000fea0003800200 */
.L_x_19821:
[----:B------:R3:W-:Y:S01]  /*2db0*/  STG.E.U8 desc[UR36][R2.64], R0 ;  /* 0x0000000002007986 */ /* 0x0007e2000c101124 */
[----:B------:R-:W-:Y:S05]  /*2dc0*/  BRA `(.L_x_19800) ;  /* 0x0000000000a87947 */ /* 0x000fea0003800000 */
.L_x_19814:
[----:B------:R-:W-:-:S09]  /*2dd0*/  UISETP.NE.AND UP0, UPT, UR4, 0x1c, UPT ;  /* 0x0000001c0400788c */ /* 0x000fd2000bf05270 */
[----:B------:R-:W-:Y:S05]  /*2de0*/  BRA.U !UP0, `(.L_x_19825) ;  /* 0x00000001089c7547 */ /* 0x000fea000b800000 */
[----:B------:R-:W-:-:S09]  /*2df0*/  UISETP.NE.AND UP0, UPT, UR4, 0x1d, UPT ;  /* 0x0000001d0400788c */ /* 0x000fd2000bf05270 */
[----:B------:R-:W-:Y:S05]  /*2e00*/  BRA.U !UP0, `(.L_x_19826) ;  /* 0x0000000108887547 */ /* 0x000fea000b800000 */
[----:B------:R-:W-:-:S09]  /*2e10*/  UISETP.NE.AND UP0, UPT, UR4, 0x2c, UPT ;  /* 0x0000002c0400788c */ /* 0x000fd2000bf05270 */
[----:B------:R-:W-:Y:S05]  /*2e20*/  BRA.U !UP0, `(.L_x_19827) ;  /* 0x0000000108447547 */ /* 0x000fea000b800000 */
.L_x_19799:
        /* <DEDUP_REMOVED lines=16> */
.L_x_19828:
[----:B------:R-:W-:Y:S05]  /*2f30*/  BRA `(.L_x_19800) ;  /* 0x00000000004c7947 */ /* 0x000fea0003800000 */
.L_x_19827:
        /* <DEDUP_REMOVED lines=15> */
.L_x_19826:
[----:B------:R-:W-:-:S05]  /*3030*/  IMAD.MOV.U32 R5, RZ, RZ, RZ ;  /* 0x000000ffff057224 */ /* 0x000fca00078e00ff */
[----:B------:R2:W-:Y:S01]  /*3040*/  STG.E.64 desc[UR36][R2.64], R4 ;  /* 0x0000000402007986 */ /* 0x0005e2000c101b24 */
[----:B------:R-:W-:Y:S05]  /*3050*/  BRA `(.L_x_19800) ;  /* 0x0000000000047947 */ /* 0x000fea0003800000 */
.L_x_19825:
[----:B------:R0:W-:Y:S02]  /*3060*/  STG.E desc[UR36][R2.64], R4 ;  /* 0x0000000402007986 */ /* 0x0001e4000c101924 */
.L_x_19800:
[----:B------:R-:W-:Y:S05]  /*3070*/  BSYNC.RECONVERGENT B6 ;  /* 0x0000000000067941 */ /* 0x000fea0003800200 */
.L_x_19794:
[----:B------:R-:W-:-:S07]  /*3080*/  VIADD R17, R17, 0x80 ;  /* 0x0000008011117836 */ /* 0x000fce0000000000 */
.L_x_19763:
[----:B------:R-:W-:Y:S05]  /*3090*/  BSYNC.RECONVERGENT B7 ;  /* 0x0000000000077941 */ /* 0x000fea0003800200 */
.L_x_19762:
        /* <DEDUP_REMOVED lines=307> */
.L_x_19831:
[----:B------:R-:W2:Y:S01]  /*43d0*/  LDCU.64 UR6, c[0x0][0x588] ;  /* 0x0000b100ff0677ac */ /* 0x000ea20008000a00 */
[----:B------:R-:W-:Y:S01]  /*43e0*/  BSSY.RECONVERGENT B6, `(.L_x_19832) ;  /* 0x00000ec000067945 */ /* 0x000fe20003800200 */
[----:B------:R-:W-:-:S04]  /*43f0*/  UPRMT UR4, UR42, 0x9910, URZ ;  /* 0x000099102a047896 */ /* 0x000fc800080000ff */
[----:B------:R-:W-:Y:S01]  /*4400*/  UISETP.GT.AND UP0, UPT, UR4, 0x9, UPT ;  /* 0x000000090400788c */ /* 0x000fe2000bf04270 */
[----:B--2---:R-:W-:-:S05]  /*4410*/  IADD3 R4, P0, PT, R0, UR6, RZ ;  /* 0x0000000600047c10 */ /* 0x004fca000ff1e0ff */
[----:B-1----:R-:W-:-:S03]  /*4420*/  IMAD.X R5, RZ, RZ, UR7, P0 ;  /* 0x00000007ff057e24 */ /* 0x002fc600080e06ff */
        /* <DEDUP_REMOVED lines=12> */
.L_x_19836:
[----:B------:R-:W2:Y:S02]  /*44f0*/  LDG.E.U8 R2, desc[UR36][R4.64] ;  /* 0x0000002404027981 */ /* 0x000ea4000c1e1100 */
[----:B--2---:R-:W0:Y:S02]  /*4500*/  I2F.F64.U16 R2, R2 ;  /* 0x0000000200027312 */ /* 0x004e240000101800 */
[----:B0-----:R-:W-:Y:S05]  /*4510*/  BRA `(.L_x_19838) ;  /* 0x0000000c00607947 */ /* 0x001fea0003800000 */
.L_x_19835:
        /* <DEDUP_REMOVED lines=9> */
.L_x_19840:
[----:B------:R-:W2:Y:S02]  /*45b0*/  LDG.E R2, desc[UR36][R4.64] ;  /* 0x0000002404027981 */ /* 0x000ea4000c1e1900 */
[----:B--2---:R-:W0:Y:S02]  /*45c0*/  I2F.F64 R2, R2 ;  /* 0x0000000200027312 */ /* 0x004e240000201c00 */
[----:B0-----:R-:W-:Y:S05]  /*45d0*/  BRA `(.L_x_19838) ;  /* 0x0000000c00307947 */ /* 0x001fea0003800000 */
.L_x_19839:
[----:B------:R-:W2:Y:S02]  /*45e0*/  LDG.E.U16 R2, desc[UR36][R4.64] ;  /* 0x0000002404027981 */ /* 0x000ea4000c1e1500 */
[----:B--2---:R-:W0:Y:S02]  /*45f0*/  I2F.F64.S16 R2, R2 ;  /* 0x0000000200027312 */ /* 0x004e240000101c00 */
[----:B0-----:R-:W-:Y:S05]  /*4600*/  BRA `(.L_x_19838) ;  /* 0x0000000c00247947 */ /* 0x001fea0003800000 */
.L_x_19834:
        /* <DEDUP_REMOVED lines=10> */
.L_x_19842:
[----:B------:R-:W2:Y:S02]  /*46b0*/  LDG.E.U16 R0, desc[UR36][R4.64] ;  /* 0x0000002404007981 */ /* 0x000ea4000c1e1500 */
[----:B--2---:R-:W-:-:S05]  /*46c0*/  HADD2.F32 R0, -RZ, R0.H0_H0 ;  /* 0x20000000ff007230 */ /* 0x004fca0000004100 */
[----:B------:R-:W-:-:S04]  /*46d0*/  FMUL.FTZ R0, R0, 1 ;  /* 0x3f80000000007820 */ /* 0x000fc80000410000 */
[----:B------:R1:W2:Y:S02]  /*46e0*/  F2F.F64.F32 R2, R0 ;  /* 0x0000000000027310 */ /* 0x0002a40000201800 */
[----:B-12---:R-:W-:Y:S05]  /*46f0*/  BRA `(.L_x_19838) ;  /* 0x0000000800e87947 */ /* 0x006fea0003800000 */
.L_x_19841:
        /* <DEDUP_REMOVED lines=10> */
.L_x_19844:
[----:B------:R-:W2:Y:S02]  /*47a0*/  LDG.E.U16 R4, desc[UR36][R4.64] ;  /* 0x0000002404047981 */ /* 0x000ea4000c1e1500 */
[----:B--2---:R-:W-:-:S05]  /*47b0*/  HADD2.F32 R0, -RZ, R4.H0_H0 ;  /* 0x20000004ff007230 */ /* 0x004fca0000004100 */
[----:B------:R-:W-:-:S04]  /*47c0*/  FMUL.FTZ R0, R0, 1 ;  /* 0x3f80000000007820 */ /* 0x000fc80000410000 */
[----:B------:R1:W2:Y:S02]  /*47d0*/  F2F.F64.F32 R2, R0 ;  /* 0x0000000000027310 */ /* 0x0002a40000201800 */
[----:B-12---:R-:W-:Y:S05]  /*47e0*/  BRA `(.L_x_19838) ;  /* 0x0000000800ac7947 */ /* 0x006fea0003800000 */
.L_x_19843:
[----:B------:R0:W5:Y:S01]  /*47f0*/  LDG.E.64 R2, desc[UR36][R4.64] ;  /* 0x0000002404027981 */ /* 0x000162000c1e1b00 */
[----:B------:R-:W-:Y:S05]  /*4800*/  BRA `(.L_x_19838) ;  /* 0x0000000800a47947 */ /* 0x000fea0003800000 */
.L_x_19833:
        /* <DEDUP_REMOVED lines=13> */
.L_x_19847:
[----:B------:R1:W5:Y:S01]  /*48e0*/  LDG.E.64 R2, desc[UR36][R4.64] ;  /* 0x0000002404027981 */ /* 0x000362000c1e1b00 */
[----:B------:R-:W-:Y:S05]  /*48f0*/  BRA `(.L_x_19838) ;  /* 0x0000000800687947 */ /* 0x000fea0003800000 */
.L_x_19846:
        /* <DEDUP_REMOVED lines=27> */
.L_x_19849:
        /* <DEDUP_REMOVED lines=14> */
.L_x_19848:
[----:B------:R-:W2:Y:S02]  /*4b90*/  LDG.E.U16 R0, desc[UR36][R4.64] ;  /* 0x0000002404007981 */ /* 0x000ea4000c1e1500 */
[----:B--2---:R-:W-:-:S05]  /*4ba0*/  SHF.L.U32 R0, R0, 0x10, RZ ;  /* 0x0000001000007819 */ /* 0x004fca00000006ff */
[----:B------:R-:W-:-:S04]  /*4bb0*/  FMUL.FTZ R0, R0, 1 ;  /* 0x3f80000000007820 */ /* 0x000fc80000410000 */
[----:B------:R2:W3:Y:S02]  /*4bc0*/  F2F.F64.F32 R2, R0 ;  /* 0x0000000000027310 */ /* 0x0004e40000201800 */
[----:B--23--:R-:W-:Y:S05]  /*4bd0*/  BRA `(.L_x_19838) ;  /* 0x0000000400b07947 */ /* 0x00cfea0003800000 */
.L_x_19845:
        /* <DEDUP_REMOVED lines=11> */
.L_x_19852:
        /* <DEDUP_REMOVED lines=21> */
.L_x_19854:
[----:B------:R-:W-:Y:S05]  /*4de0*/  BSYNC.RECONVERGENT B0 ;  /* 0x0000000000007941 */ /* 0x000fea0003800200 */
.L_x_19853:
[----:B------:R-:W-:Y:S01]  /*4df0*/  IMAD.SHL.U32 R0, R0, 0x100000, RZ ;  /* 0x0010000000007824 */ /* 0x000fe200078e00ff */
[----:B------:R-:W-:-:S04]  /*4e00*/  LEA R2, R2, 0x3b800000, 0x17 ;  /* 0x3b80000002027811 */ /* 0x000fc800078eb8ff */
[----:B------:R-:W-:-:S05]  /*4e10*/  LOP3.LUT R0, R2, R0, R7, 0xfe, !PT ;  /* 0x0000000002007212 */ /* 0x000fca00078efe07 */
[----:B------:R-:W-:-:S04]  /*4e20*/  FMUL.FTZ R0, R0, 1 ;  /* 0x3f80000000007820 */ /* 0x000fc80000410000 */
[----:B------:R3:W4:Y:S02]  /*4e30*/  F2F.F64.F32 R2, R0 ;  /* 0x0000000000027310 */ /* 0x0007240000201800 */
[----:B---34-:R-:W-:Y:S05]  /*4e40*/  BRA `(.L_x_19838) ;  /* 0x0000000400147947 */ /* 0x018fea0003800000 */
.L_x_19851:
        /* <DEDUP_REMOVED lines=21> */
.L_x_19856:
[----:B------:R-:W-:Y:S05]  /*4fa0*/  BSYNC.RECONVERGENT B0 ;  /* 0x0000000000007941 */ /* 0x000fea0003800200 */
.L_x_19855:
[----:B------:R-:W-:Y:S01]  /*4fb0*/  IMAD.SHL.U32 R0, R0, 0x200000, RZ ;  /* 0x0020000000007824 */ /* 0x000fe200078e00ff */
[----:B------:R-:W-:-:S04]  /*4fc0*/  LEA R2, R2, 0x37800000, 0x17 ;  /* 0x3780000002027811 */ /* 0x000fc800078eb8ff */
[----:B------:R-:W-:-:S05]  /*4fd0*/  LOP3.LUT R0, R2, R0, R7, 0xfe, !PT ;  /* 0x0000000002007212 */ /* 0x000fca00078efe07 */
[----:B------:R-:W-:-:S04]  /*4fe0*/  FMUL.FTZ R0, R0, 1 ;  /* 0x3f80000000007820 */ /* 0x000fc80000410000 */
[----:B------:R3:W4:Y:S02]  /*4ff0*/  F2F.F64.F32 R2, R0 ;  /* 0x0000000000027310 */ /* 0x0007240000201800 */
[----:B---34-:R-:W-:Y:S05]  /*5000*/  BRA `(.L_x_19838) ;  /* 0x0000000000a47947 */ /* 0x018fea0003800000 */
.L_x_19850:
        /* <DEDUP_REMOVED lines=18> */
.L_x_19837:
        /* <DEDUP_REMOVED lines=16> */
.L_x_19859:
[----:B------:R-:W-:Y:S01]  /*5230*/  CS2R R2, SRZ ;  /* 0x0000000000027805 */ /* 0x000fe2000001ff00 */
[----:B------:R-:W-:Y:S06]  /*5240*/  BRA `(.L_x_19838) ;  /* 0x0000000000147947 */ /* 0x000fec0003800000 */
.L_x_19858:
[----:B------:R-:W2:Y:S02]  /*5250*/  LDG.E.64 R2, desc[UR36][R4.64] ;  /* 0x0000002404027981 */ /* 0x000ea4000c1e1b00 */
[----:B--2---:R-:W3:Y:S02]  /*5260*/  I2F.F64.U64 R2, R2 ;  /* 0x0000000200027312 */ /* 0x004ee40000301800 */
[----:B---3--:R-:W-:Y:S05]  /*5270*/  BRA `(.L_x_19838) ;  /* 0x0000000000087947 */ /* 0x008fea0003800000 */
.L_x_19857:
[----:B------:R-:W2:Y:S02]  /*5280*/  LDG.E R2, desc[UR36][R4.64] ;  /* 0x0000002404027981 */ /* 0x000ea4000c1e1900 */
[----:B--2---:R-:W2:Y:S02]  /*5290*/  I2F.F64.U32 R2, R2 ;  /* 0x0000000200027312 */ /* 0x004ea40000201800 */
.L_x_19838:
[----:B------:R-:W-:Y:S05]  /*52a0*/  BSYNC.RECONVERGENT B6 ;  /* 0x0000000000067941 */ /* 0x000fea0003800200 */
.L_x_19832:
[----:B------:R-:W3:Y:S01]  /*52b0*/  LDCU.64 UR6, c[0x0][0x580] ;  /* 0x0000b000ff0677ac */ /* 0x000ee20008000a00 */
[----:B--2--5:R3:W2:Y:S01]  /*52c0*/  DSETP.NEU.AND P0, PT, R2, RZ, PT ;  /* 0x000000ff0200722a */ /* 0x0246a20003f0d000 */
[----:B------:R-:W-:Y:S01]  /*52d0*/  BSSY.RECONVERGENT B6, `(.L_x_19860) ;  /* 0x00000d7000067945 */ /* 0x000fe20003800200 */
[----:B------:R-:W2:Y:S01]  /*52e0*/  LDCU.64 UR8, c[0x0][0x598] ;  /* 0x0000b300ff0877ac */ /* 0x000ea20008000a00 */
[----:B------:R-:W-:-:S04]  /*52f0*/  UPRMT UR4, UR41, 0x9910, URZ ;  /* 0x0000991029047896 */ /* 0x000fc800080000ff */
[----:B------:R-:W-:Y:S01]  /*5300*/  UISETP.GT.AND UP0, UPT, UR4, 0x9, UPT ;  /* 0x000000090400788c */ /* 0x000fe2000bf04270 */
[----:B---3--:R-:W-:-:S05]  /*5310*/  IADD3 R2, P1, PT, R16, UR6, RZ ;  /* 0x0000000610027c10 */ /* 0x008fca000ff3e0ff */
[----:B------:R-:W-:-:S15]  /*5320*/  IMAD.X R3, RZ, RZ, UR7, P1 ;  /* 0x00000007ff037e24 */ /* 0x000fde00088e06ff */
[----:B------:R-:W-:-:S15]  /*5330*/  NOP ;  /* 0x0000000000007918 */ /* 0x000fde0000000000 */
[----:B------:R-:W-:-:S15]  /*5340*/  NOP ;  /* 0x0000000000007918 */ /* 0x000fde0000000000 */
[----:B------:R-:W-:-:S06]  /*5350*/  NOP ;  /* 0x0000000000007918 */ /* 0x000fcc0000000000 */
[----:B--2---:R-:W0:Y:S02]  /*5360*/  DSETP.NEU.OR P0, PT, RZ, UR8, P0 ;  /* 0x00000008ff007e2a */ /* 0x004e24000870d400 */
[----:B01----:R-:W-:Y:S01]  /*5370*/  SEL R4, RZ, 0x1, !P0 ;  /* 0x00000001ff047807 */ /* 0x003fe20004000000 */
        /* <DEDUP_REMOVED lines=11> */
.L_x_19864:
[----:B------:R0:W-:Y:S01]  /*5430*/  STG.E.U8 desc[UR36][R2.64], R4 ;  /* 0x0000000402007986 */ /* 0x0001e2000c101124 */
[----:B------:R-:W-:Y:S05]  /*5440*/  BRA `(.L_x_19866) ;  /* 0x0000000800fc7947 */ /* 0x000fea0003800000 */
.L_x_19863:
        /* <DEDUP_REMOVED lines=9> */
.L_x_19868:
[----:B------:R0:W-:Y:S01]  /*54e0*/  STG.E desc[UR36][R2.64], R4 ;  /* 0x0000000402007986 */ /* 0x0001e2000c101924 */
[----:B------:R-:W-:Y:S05]  /*54f0*/  BRA `(.L_x_19866) ;  /* 0x0000000800d07947 */ /* 0x000fea0003800000 */
.L_x_19867:
[----:B------:R0:W-:Y:S01]  /*5500*/  STG.E.U16 desc[UR36][R2.64], R4 ;  /* 0x0000000402007986 */ /* 0x0001e2000c101524 */
[----:B------:R-:W-:Y:S05]  /*5510*/  BRA `(.L_x_19866) ;  /* 0x0000000800c87947 */ /* 0x000fea0003800000 */
.L_x_19862:
        /* <DEDUP_REMOVED lines=9> */
.L_x_19870:
[----:B------:R-:W-:-:S04]  /*55b0*/  I2FP.F32.U32 R0, R4 ;  /* 0x0000000400007245 */ /* 0x000fc80000201000 */
[----:B------:R-:W-:-:S05]  /*55c0*/  F2FP.F16.F32.PACK_AB R0, RZ, R0 ;  /* 0x00000000ff00723e */ /* 0x000fca00000000ff */
[----:B------:R0:W-:Y:S01]  /*55d0*/  STG.E.U16 desc[UR36][R2.64], R0 ;  /* 0x0000000002007986 */ /* 0x0001e2000c101524 */
[----:B------:R-:W-:Y:S05]  /*55e0*/  BRA `(.L_x_19866) ;  /* 0x0000000800947947 */ /* 0x000fea0003800000 */
.L_x_19869:
        /* <DEDUP_REMOVED lines=10> */
.L_x_19872:
[----:B------:R-:W-:-:S04]  /*5690*/  I2FP.F32.U32 R4, R4 ;  /* 0x0000000400047245 */ /* 0x000fc80000201000 */
[----:B------:R-:W-:-:S04]  /*56a0*/  F2FP.F16.F32.PACK_AB R5, RZ, R4 ;  /* 0x00000004ff05723e */ /* 0x000fc800000000ff */
[----:B------:R-:W-:-:S05]  /*56b0*/  PRMT R5, R5, 0x5410, RZ ;  /* 0x0000541005057816 */ /* 0x000fca00000000ff */
[----:B------:R0:W-:Y:S01]  /*56c0*/  STG.E desc[UR36][R2.64], R5 ;  /* 0x0000000502007986 */ /* 0x0001e2000c101924 */
[----:B------:R-:W-:Y:S05]  /*56d0*/  BRA `(.L_x_19866) ;  /* 0x0000000800587947 */ /* 0x000fea0003800000 */
.L_x_19871:
[----:B------:R-:W0:Y:S02]  /*56e0*/  I2F.F64.U32 R4, R4 ;  /* 0x0000000400047312 */ /* 0x000e240000201800 */
[----:B0-----:R0:W-:Y:S01]  /*56f0*/  STG.E.64 desc[UR36][R2.64], R4 ;  /* 0x0000000402007986 */ /* 0x0011e2000c101b24 */
[----:B------:R-:W-:Y:S05]  /*5700*/  BRA `(.L_x_19866) ;  /* 0x00000008004c7947 */ /* 0x000fea0003800000 */
.L_x_19861:
        /* <DEDUP_REMOVED lines=12> */
.L_x_19876:
        /* <DEDUP_REMOVED lines=17> */
.L_x_19878:
[----:B------:R-:W-:Y:S05]  /*58e0*/  BSYNC.RECONVERGENT B0 ;  /* 0x0000000000007941 */ /* 0x000fea0003800200 */
.L_x_19877:
[----:B------:R0:W-:Y:S01]  /*58f0*/  STG.E.U8 desc[UR36][R2.64], R0 ;  /* 0x0000000002007986 */ /* 0x0001e2000c101124 */
[----:B------:R-:W-:Y:S05]  /*5900*/  BRA `(.L_x_19866) ;  /* 0x0000000400cc7947 */ /* 0x000fea0003800000 */
.L_x_19875:
        /* <DEDUP_REMOVED lines=17> */
.L_x_19880:
[----:B------:R-:W-:Y:S05]  /*5a20*/  BSYNC.RECONVERGENT B0 ;  /* 0x0000000000007941 */ /* 0x000fea0003800200 */
.L_x_19879:
[----:B------:R0:W-:Y:S01]  /*5a30*/  STG.E.U8 desc[UR36][R2.64], R0 ;  /* 0x0000000002007986 */ /* 0x0001e2000c101124 */
[----:B------:R-:W-:Y:S05]  /*5a40*/  BRA `(.L_x_19866) ;  /* 0x00000004007c7947 */ /* 0x000fea0003800000 */
.L_x_19874:
        /* <DEDUP_REMOVED lines=21> */
.L_x_19882:
[----:B------:R-:W-:-:S05]  /*5ba0*/  IMAD.MOV.U32 R5, RZ, RZ, RZ ;  /* 0x000000ffff057224 */ /* 0x000fca00078e00ff */
[----:B------:R0:W-:Y:S01]  /*5bb0*/  STG.E.64 desc[UR36][R2.64], R4 ;  /* 0x0000000402007986 */ /* 0x0001e2000c101b24 */
[----:B------:R-:W-:Y:S05]  /*5bc0*/  BRA `(.L_x_19866) ;  /* 0x00000004001c7947 */ /* 0x000fea0003800000 */
.L_x_19881:
[----:B------:R0:W-:Y:S01]  /*5bd0*/  STG.E desc[UR36][R2.64], R4 ;  /* 0x0000000402007986 */ /* 0x0001e2000c101924 */
[----:B------:R-:W-:Y:S05]  /*5be0*/  BRA `(.L_x_19866) ;  /* 0x0000000400147947 */ /* 0x000fea0003800000 */
.L_x_19873:
        /* <DEDUP_REMOVED lines=8> */
.L_x_19884:
[----:B------:R-:W-:Y:S01]  /*5c70*/  CS2R R6, SRZ ;  /* 0x0000000000067805 */ /* 0x000fe2000001ff00 */
[----:B------:R-:W0:Y:S04]  /*5c80*/  I2F.F64.U32 R4, R4 ;  /* 0x0000000400047312 */ /* 0x000e280000201800 */
[----:B0-----:R0:W-:Y:S01]  /*5c90*/  STG.E.128 desc[UR36][R2.64], R4 ;  /* 0x0000000402007986 */ /* 0x0011e2000c101d24 */
[----:B------:R-:W-:Y:S05]  /*5ca0*/  BRA `(.L_x_19866) ;  /* 0x0000000000e47947 */ /* 0x000fea0003800000 */
.L_x_19883:
[----:B------:R-:W-:-:S09]  /*5cb0*/  UISETP.NE.AND UP0, UPT, UR4, 0xf, UPT ;  /* 0x0000000f0400788c */ /* 0x000fd2000bf05270 */
[----:B------:R-:W-:Y:S05]  /*5cc0*/  BRA.U !UP0, `(.L_x_19885) ;  /* 0x0000000108d07547 */ /* 0x000fea000b800000 */
[----:B------:R-:W-:-:S09]  /*5cd0*/  UISETP.NE.AND UP0, UPT, UR4, 0x17, UPT ;  /* 0x000000170400788c */ /* 0x000fd2000bf05270 */
[----:B------:R-:W-:Y:S05]  /*5ce0*/  BRA.U !UP0, `(.L_x_19886) ;  /* 0x0000000108847547 */ /* 0x000fea000b800000 */
[----:B------:R-:W-:-:S09]  /*5cf0*/  UISETP.NE.AND UP0, UPT, UR4, 0x18, UPT ;  /* 0x000000180400788c */ /* 0x000fd2000bf05270 */
[----:B------:R-:W-:Y:S05]  /*5d00*/  BRA.U !UP0, `(.L_x_19887) ;  /* 0x0000000108447547 */ /* 0x000fea000b800000 */
.L_x_19865:
        /* <DEDUP_REMOVED lines=16> */
.L_x_19888:
[----:B------:R-:W-:Y:S05]  /*5e10*/  BRA `(.L_x_19866) ;  /* 0x0000000000887947 */ /* 0x000fea0003800000 */
.L_x_19887:
        /* <DEDUP_REMOVED lines=11> */
.L_x_19890:
[----:B------:R-:W-:Y:S05]  /*5ed0*/  BSYNC.RECONVERGENT B0 ;  /* 0x0000000000007941 */ /* 0x000fea0003800200 */
.L_x_19889:
[----:B------:R1:W-:Y:S01]  /*5ee0*/  STG.E.U8 desc[UR36][R2.64], R5 ;  /* 0x0000000502007986 */ /* 0x0003e2000c101124 */
[----:B------:R-:W-:Y:S05]  /*5ef0*/  BRA `(.L_x_19866) ;  /* 0x0000000000507947 */ /* 0x000fea0003800000 */
.L_x_19886:
        /* <DEDUP_REMOVED lines=12> */
.L_x_19891:
[----:B------:R-:W-:Y:S01]  /*5fc0*/  HFMA2 R5, -RZ, RZ, 0, 7.569789886474609375e-06 ;  /* 0x0000007fff057431 */ /* 0x000fe200000001ff */
[----:B------:R-:W-:-:S04]  /*5fd0*/  ISETP.GT.U32.AND P0, PT, R7, 0x7f800000, PT ;  /* 0x7f8000000700780c */ /* 0x000fc80003f04070 */
[----:B------:R-:W-:-:S05]  /*5fe0*/  SEL R5, R5, 0x7c, P0 ;  /* 0x0000007c05057807 */ /* 0x000fca0000000000 */
[----:B------:R2:W-:Y:S01]  /*5ff0*/  STG.E.U8 desc[UR36][R2.64], R5 ;  /* 0x0000000502007986 */ /* 0x0005e2000c101124 */
[----:B------:R-:W-:Y:S05]  /*6000*/  BRA `(.L_x_19866) ;  /* 0x00000000000c7947 */ /* 0x000fea0003800000 */
.L_x_19885:
[----:B------:R-:W-:-:S04]  /*6010*/  I2FP.F32.U32 R0, R4 ;  /* 0x0000000400007245 */ /* 0x000fc80000201000 */
[----:B------:R-:W-:-:S05]  /*6020*/  F2FP.BF16.F32.PACK_AB R0, RZ, R0 ;  /* 0x00000000ff00723e */ /* 0x000fca00000010ff */
[----:B------:R0:W-:Y:S02]  /*6030*/  STG.E.U16 desc[UR36][R2.64], R0 ;  /* 0x0000000002007986 */ /* 0x0001e4000c101524 */
.L_x_19866:
[----:B------:R-:W-:Y:S05]  /*6040*/  BSYNC.RECONVERGENT B6 ;  /* 0x0000000000067941 */ /* 0x000fea0003800200 */
.L_x_19860:
[----:B------:R-:W-:-:S07]  /*6050*/  VIADD R17, R17, 0x80 ;  /* 0x0000008011117836 */ /* 0x000fce0000000000 */
.L_x_19830:
[----:B------:R-:W-:Y:S05]  /*6060*/  BSYNC.RECONVERGENT B7 ;  /* 0x0000000000077941 */ /* 0x000fea0003800200 */
.L_x_19829:
        /* <DEDUP_REMOVED lines=307> */
.L_x_19894:
[----:B------:R-:W2:Y:S01]  /*73a0*/  LDCU.64 UR6, c[0x0][0x588] ;  /* 0x0000b100ff0677ac */ /* 0x000ea20008000a00 */
[----:B------:R-:W-:Y:S01]  /*73b0*/  BSSY.RECONVERGENT B6, `(.L_x_19895) ;  /* 0x00000ec000067945 */ /* 0x000fe20003800200 */
[----:B------:R-:W-:-:S04]  /*73c0*/  UPRMT UR4, UR42, 0x9910, URZ ;  /* 0x000099102a047896 */ /* 0x000fc800080000ff */
[----:B------:R-:W-:Y:S01]  /*73d0*/  UISETP.GT.AND UP0, UPT, UR4, 0x9, UPT ;  /* 0x000000090400788c */ /* 0x000fe2000bf04270 */
[----:B--2---:R-:W-:-:S04]  /*73e0*/  IADD3 R4, P0, PT, R0, UR6, RZ ;  /* 0x0000000600047c10 */ /* 0x004fc8000ff1e0ff */
[----:B-1----:R-:W-:-:S04]  /*73f0*/  IADD3.X R5, PT, PT, RZ, UR7, RZ, P0, !PT ;  /* 0x00000007ff057c10 */ /* 0x002fc800087fe4ff */
        /* <DEDUP_REMOVED lines=12> */
.L_x_19899:
[----:B------:R-:W2:Y:S02]  /*74c0*/  LDG.E.U8 R2, desc[UR36][R4.64] ;  /* 0x0000002404027981 */ /* 0x000ea4000c1e1100 */
[----:B--2---:R-:W3:Y:S02]  /*74d0*/  I2F.F64.U16 R2, R2 ;  /* 0x0000000200027312 */ /* 0x004ee40000101800 */
[----:B---3--:R-:W-:Y:S05]  /*74e0*/  BRA `(.L_x_19901) ;  /* 0x0000000c00607947 */ /* 0x008fea0003800000 */
.L_x_19898:
        /* <DEDUP_REMOVED lines=9> */
.L_x_19903:
[----:B------:R-:W2:Y:S02]  /*7580*/  LDG.E R2, desc[UR36][R4.64] ;  /* 0x0000002404027981 */ /* 0x000ea4000c1e1900 */
[----:B--2---:R-:W3:Y:S02]  /*7590*/  I2F.F64 R2, R2 ;  /* 0x0000000200027312 */ /* 0x004ee40000201c00 */
[----:B---3--:R-:W-:Y:S05]  /*75a0*/  BRA `(.L_x_19901) ;  /* 0x0000000c00307947 */ /* 0x008fea0003800000 */
.L_x_19902:
[----:B------:R-:W2:Y:S02]  /*75b0*/  LDG.E.U16 R2, desc[UR36][R4.64] ;  /* 0x0000002404027981 */ /* 0x000ea4000c1e1500 */
[----:B--2---:R-:W3:Y:S02]  /*75c0*/  I2F.F64.S16 R2, R2 ;  /* 0x0000000200027312 */ /* 0x004ee40000101c00 */
[----:B---3--:R-:W-:Y:S05]  /*75d0*/  BRA `(.L_x_19901) ;  /* 0x0000000c00247947 */ /* 0x008fea0003800000 */
.L_x_19897:
        /* <DEDUP_REMOVED lines=10> */
.L_x_19905:
[----:B------:R-:W2:Y:S02]  /*7680*/  LDG.E.U16 R0, desc[UR36][R4.64] ;  /* 0x0000002404007981 */ /* 0x000ea4000c1e1500 */
[----:B--2---:R-:W-:-:S05]  /*7690*/  HADD2.F32 R0, -RZ, R0.H0_H0 ;  /* 0x20000000ff007230 */ /* 0x004fca0000004100 */
[----:B------:R-:W-:-:S04]  /*76a0*/  FMUL.FTZ R0, R0, 1 ;  /* 0x3f80000000007820 */ /* 0x000fc80000410000 */
[----:B------:R2:W3:Y:S02]  /*76b0*/  F2F.F64.F32 R2, R0 ;  /* 0x0000000000027310 */ /* 0x0004e40000201800 */
[----:B--23--:R-:W-:Y:S05]  /*76c0*/  BRA `(.L_x_19901) ;  /* 0x0000000800e87947 */ /* 0x00cfea0003800000 */
.L_x_19904:
        /* <DEDUP_REMOVED lines=10> */
.L_x_19907:
[----:B------:R-:W2:Y:S02]  /*7770*/  LDG.E.U16 R4, desc[UR36][R4.64] ;  /* 0x0000002404047981 */ /* 0x000ea4000c1e1500 */
[----:B--2---:R-:W-:-:S05]  /*7780*/  HADD2.F32 R0, -RZ, R4.H0_H0 ;  /* 0x20000004ff007230 */ /* 0x004fca0000004100 */
[----:B------:R-:W-:-:S04]  /*7790*/  FMUL.FTZ R0, R0, 1 ;  /* 0x3f80000000007820 */ /* 0x000fc80000410000 */
[----:B------:R2:W3:Y:S02]  /*77a0*/  F2F.F64.F32 R2, R0 ;  /* 0x0000000000027310 */ /* 0x0004e40000201800 */
[----:B--23--:R-:W-:Y:S05]  /*77b0*/  BRA `(.L_x_19901) ;  /* 0x0000000800ac7947 */ /* 0x00cfea0003800000 */
.L_x_19906:
[----:B------:R2:W5:Y:S01]  /*77c0*/  LDG.E.64 R2, desc[UR36][R4.64] ;  /* 0x0000002404027981 */ /* 0x000562000c1e1b00 */
[----:B------:R-:W-:Y:S05]  /*77d0*/  BRA `(.L_x_19901) ;  /* 0x0000000800a47947 */ /* 0x000fea0003800000 */
.L_x_19896:
        /* <DEDUP_REMOVED lines=13> */
.L_x_19910:
[----:B------:R0:W5:Y:S01]  /*78b0*/  LDG.E.64 R2, desc[UR36][R4.64] ;  /* 0x0000002404027981 */ /* 0x000162000c1e1b00 */
[----:B------:R-:W-:Y:S05]  /*78c0*/  BRA `(.L_x_19901) ;  /* 0x0000000800687947 */ /* 0x000fea0003800000 */
.L_x_19909:
        /* <DEDUP_REMOVED lines=27> */
.L_x_19912:
        /* <DEDUP_REMOVED lines=14> */
.L_x_19911:
[----:B------:R-:W2:Y:S02]  /*7b60*/  LDG.E.U16 R0, desc[UR36][R4.64] ;  /* 0x0000002404007981 */ /* 0x000ea4000c1e1500 */
[----:B--2---:R-:W-:-:S04]  /*7b70*/  IMAD.U32 R0, R0, 0x10000, RZ ;  /* 0x0001000000007824 */ /* 0x004fc800078e00ff */
[----:B------:R-:W-:-:S04]  /*7b80*/  FMUL.FTZ R0, R0, 1 ;  /* 0x3f80000000007820 */ /* 0x000fc80000410000 */
[----:B------:R0:W1:Y:S02]  /*7b90*/  F2F.F64.F32 R2, R0 ;  /* 0x0000000000027310 */ /* 0x0000640000201800 */
[----:B01----:R-:W-:Y:S05]  /*7ba0*/  BRA `(.L_x_19901) ;  /* 0x0000000400b07947 */ /* 0x003fea0003800000 */
.L_x_19908:
        /* <DEDUP_REMOVED lines=11> */
.L_x_19915:
        /* <DEDUP_REMOVED lines=21> */
.L_x_19917:
[----:B------:R-:W-:Y:S05]  /*7db0*/  BSYNC.RECONVERGENT B0 ;  /* 0x0000000000007941 */ /* 0x000fea0003800200 */
.L_x_19916:
[----:B------:R-:W-:Y:S02]  /*7dc0*/  SHF.L.U32 R0, R0, 0x14, RZ ;  /* 0x0000001400007819 */ /* 0x000fe400000006ff */
[----:B------:R-:W-:-:S04]  /*7dd0*/  LEA R2, R2, 0x3b800000, 0x17 ;  /* 0x3b80000002027811 */ /* 0x000fc800078eb8ff */
[----:B------:R-:W-:-:S05]  /*7de0*/  LOP3.LUT R0, R2, R0, R7, 0xfe, !PT ;  /* 0x0000000002007212 */ /* 0x000fca00078efe07 */
[----:B------:R-:W-:-:S04]  /*7df0*/  FMUL.FTZ R0, R0, 1 ;  /* 0x3f80000000007820 */ /* 0x000fc80000410000 */
[----:B------:R2:W3:Y:S02]  /*7e00*/  F2F.F64.F32 R2, R0 ;  /* 0x0000000000027310 */ /* 0x0004e40000201800 */
[----:B--23--:R-:W-:Y:S05]  /*7e10*/  BRA `(.L_x_19901) ;  /* 0x0000000400147947 */ /* 0x00cfea0003800000 */
.L_x_19914:
        /* <DEDUP_REMOVED lines=21> */
.L_x_19919:
[----:B------:R-:W-:Y:S05]  /*7f70*/  BSYNC.RECONVERGENT B0 ;  /* 0x0000000000007941 */ /* 0x000fea0003800200 */
.L_x_19918:
[----:B------:R-:W-:Y:S01]  /*7f80*/  IMAD.SHL.U32 R0, R0, 0x200000, RZ ;  /* 0x0020000000007824 */ /* 0x000fe200078e00ff */
[----:B------:R-:W-:-:S04]  /*7f90*/  LEA R2, R2, 0x37800000, 0x17 ;  /* 0x3780000002027811 */ /* 0x000fc800078eb8ff */
[----:B------:R-:W-:-:S05]  /*7fa0*/  LOP3.LUT R0, R2, R0, R7, 0xfe, !PT ;  /* 0x0000000002007212 */ /* 0x000fca00078efe07 */
[----:B------:R-:W-:-:S04]  /*7fb0*/  FMUL.FTZ R0, R0, 1 ;  /* 0x3f80000000007820 */ /* 0x000fc80000410000 */
[----:B------:R2:W3:Y:S02]  /*7fc0*/  F2F.F64.F32 R2, R0 ;  /* 0x0000000000027310 */ /* 0x0004e40000201800 */
[----:B--23--:R-:W-:Y:S05]  /*7fd0*/  BRA `(.L_x_19901) ;  /* 0x0000000000a47947 */ /* 0x00cfea0003800000 */
.L_x_19913:
        /* <DEDUP_REMOVED lines=18> */
.L_x_19900:
        /* <DEDUP_REMOVED lines=16> */
.L_x_19922:
[----:B------:R-:W-:Y:S01]  /*8200*/  CS2R R2, SRZ ;  /* 0x0000000000027805 */ /* 0x000fe2000001ff00 */
[----:B------:R-:W-:Y:S06]  /*8210*/  BRA `(.L_x_19901) ;  /* 0x0000000000147947 */ /* 0x000fec0003800000 */
.L_x_19921:
[----:B------:R-:W2:Y:S02]  /*8220*/  LDG.E.64 R2, desc[UR36][R4.64] ;  /* 0x0000002404027981 */ /* 0x000ea4000c1e1b00 */
[----:B--2---:R-:W1:Y:S02]  /*8230*/  I2F.F64.U64 R2, R2 ;  /* 0x0000000200027312 */ /* 0x004e640000301800 */
[----:B-1----:R-:W-:Y:S05]  /*8240*/  BRA `(.L_x_19901) ;  /* 0x0000000000087947 */ /* 0x002fea0003800000 */
.L_x_19920:
[----:B------:R-:W2:Y:S02]  /*8250*/  LDG.E R2, desc[UR36][R4.64] ;  /* 0x0000002404027981 */ /* 0x000ea4000c1e1900 */
[----:B--2---:R-:W1:Y:S02]  /*8260*/  I2F.F64.U32 R2, R2 ;  /* 0x0000000200027312 */ /* 0x004e640000201800 */
.L_x_19901:
[----:B------:R-:W-:Y:S05]  /*8270*/  BSYNC.RECONVERGENT B6 ;  /* 0x0000000000067941 */ /* 0x000fea0003800200 */
.L_x_19895:
[----:B------:R-:W3:Y:S01]  /*8280*/  LDCU.64 UR6, c[0x0][0x580] ;  /* 0x0000b000ff0677ac */ /* 0x000ee20008000a00 */
[----:B-1---5:R3:W1:Y:S01]  /*8290*/  DSETP.NEU.AND P0, PT, R2, RZ, PT ;  /* 0x000000ff0200722a */ /* 0x0226620003f0d000 */
[----:B------:R-:W-:Y:S01]  /*82a0*/  BSSY.RECONVERGENT B6, `(.L_x_19923) ;  /* 0x00000d7000067945 */ /* 0x000fe20003800200 */
[----:B------:R-:W1:Y:S01]  /*82b0*/  LDCU.64 UR8, c[0x0][0x598] ;  /* 0x0000b300ff0877ac */ /* 0x000e620008000a00 */
[----:B------:R-:W-:-:S04]  /*82c0*/  UPRMT UR4, UR41, 0x9910, URZ ;  /* 0x0000991029047896 */ /* 0x000fc800080000ff */
[----:B------:R-:W-:Y:S01]  /*82d0*/  UISETP.GT.AND UP0, UPT, UR4, 0x9, UPT ;  /* 0x000000090400788c */ /* 0x000fe2000bf04270 */
[----:B---3--:R-:W-:-:S04]  /*82e0*/  IADD3 R2, P1, PT, R16, UR6, RZ ;  /* 0x0000000610027c10 */ /* 0x008fc8000ff3e0ff */
[----:B------:R-:W-:-:S15]  /*82f0*/  IADD3.X R3, PT, PT, RZ, UR7, RZ, P1, !PT ;  /* 0x00000007ff037c10 */ /* 0x000fde0008ffe4ff */
[----:B------:R-:W-:-:S15]  /*8300*/  NOP ;  /* 0x0000000000007918 */ /* 0x000fde0000000000 */
[----:B------:R-:W-:-:S15]  /*8310*/  NOP ;  /* 0x0000000000007918 */ /* 0x000fde0000000000 */
[----:B------:R-:W-:-:S07]  /*8320*/  NOP ;  /* 0x0000000000007918 */ /* 0x000fce0000000000 */
[----:B-1----:R-:W0:Y:S02]  /*8330*/  DSETP.NEU.OR P0, PT, RZ, UR8, P0 ;  /* 0x00000008ff007e2a */ /* 0x002e24000870d400 */
[----:B0-2---:R-:W-:Y:S01]  /*8340*/  SEL R4, RZ, 0x1, !P0 ;  /* 0x00000001ff047807 */ /* 0x005fe20004000000 */
        /* <DEDUP_REMOVED lines=11> */
.L_x_19927:
[----:B------:R0:W-:Y:S01]  /*8400*/  STG.E.U8 desc[UR36][R2.64], R4 ;  /* 0x0000000402007986 */ /* 0x0001e2000c101124 */
[----:B------:R-:W-:Y:S05]  /*8410*/  BRA `(.L_x_19929) ;  /* 0x0000000800fc7947 */ /* 0x000fea0003800000 */
.L_x_19926:
        /* <DEDUP_REMOVED lines=9> */
.L_x_19931:
[----:B------:R0:W-:Y:S01]  /*84b0*/  STG.E desc[UR36][R2.64], R4 ;  /* 0x0000000402007986 */ /* 0x0001e2000c101924 */
[----:B------:R-:W-:Y:S05]  /*84c0*/  BRA `(.L_x_19929) ;  /* 0x0000000800d07947 */ /* 0x000fea0003800000 */
.L_x_19930:
[----:B------:R0:W-:Y:S01]  /*84d0*/  STG.E.U16 desc[UR36][R2.64], R4 ;  /* 0x0000000402007986 */ /* 0x0001e2000c101524 */
[----:B------:R-:W-:Y:S05]  /*84e0*/  BRA `(.L_x_19929) ;  /* 0x0000000800c87947 */ /* 0x000fea0003800000 */
.L_x_19925:
        /* <DEDUP_REMOVED lines=9> */
.L_x_19933:
[----:B------:R-:W-:-:S04]  /*8580*/  I2FP.F32.U32 R0, R4 ;  /* 0x0000000400007245 */ /* 0x000fc80000201000 */
[----:B------:R-:W-:-:S05]  /*8590*/  F2FP.F16.F32.PACK_AB R0, RZ, R0 ;  /* 0x00000000ff00723e */ /* 0x000fca00000000ff */
[----:B------:R0:W-:Y:S01]  /*85a0*/  STG.E.U16 desc[UR36][R2.64], R0 ;  /* 0x0000000002007986 */ /* 0x0001e2000c101524 */
[----:B------:R-:W-:Y:S05]  /*85b0*/  BRA `(.L_x_19929) ;  /* 0x0000000800947947 */ /* 0x000fea0003800000 */
.L_x_19932:
        /* <DEDUP_REMOVED lines=10> */
.L_x_19935:
[----:B------:R-:W-:-:S04]  /*8660*/  I2FP.F32.U32 R4, R4 ;  /* 0x0000000400047245 */ /* 0x000fc80000201000 */
[----:B------:R-:W-:-:S04]  /*8670*/  F2FP.F16.F32.PACK_AB R5, RZ, R4 ;  /* 0x00000004ff05723e */ /* 0x000fc800000000ff */
[----:B------:R-:W-:-:S05]  /*8680*/  PRMT R5, R5, 0x5410, RZ ;  /* 0x0000541005057816 */ /* 0x000fca00000000ff */
[----:B------:R0:W-:Y:S01]  /*8690*/  STG.E desc[UR36][R2.64], R5 ;  /* 0x0000000502007986 */ /* 0x0001e2000c101924 */
[----:B------:R-:W-:Y:S05]  /*86a0*/  BRA `(.L_x_19929) ;  /* 0x0000000800587947 */ /* 0x000fea0003800000 */
.L_x_19934:
[----:B------:R-:W0:Y:S02]  /*86b0*/  I2F.F64.U32 R4, R4 ;  /* 0x0000000400047312 */ /* 0x000e240000201800 */
[----:B0-----:R0:W-:Y:S01]  /*86c0*/  STG.E.64 desc[UR36][R2.64], R4 ;  /* 0x0000000402007986 */ /* 0x0011e2000c101b24 */
[----:B------:R-:W-:Y:S05]  /*86d0*/  BRA `(.L_x_19929) ;  /* 0x00000008004c7947 */ /* 0x000fea0003800000 */
.L_x_19924:
        /* <DEDUP_REMOVED lines=12> */
.L_x_19939:
        /* <DEDUP_REMOVED lines=17> */
.L_x_19941:
[----:B------:R-:W-:Y:S05]  /*88b0*/  BSYNC.RECONVERGENT B0 ;  /* 0x0000000000007941 */ /* 0x000fea0003800200 */
.L_x_19940:
[----:B------:R0:W-:Y:S01]  /*88c0*/  STG.E.U8 desc[UR36][R2.64], R0 ;  /* 0x0000000002007986 */ /* 0x0001e2000c101124 */
[----:B------:R-:W-:Y:S05]  /*88d0*/  BRA `(.L_x_19929) ;  /* 0x0000000400cc7947 */ /* 0x000fea0003800000 */
.L_x_19938:
        /* <DEDUP_REMOVED lines=17> */
.L_x_19943:
[----:B------:R-:W-:Y:S05]  /*89f0*/  BSYNC.RECONVERGENT B0 ;  /* 0x0000000000007941 */ /* 0x000fea0003800200 */
.L_x_19942:
[----:B------:R0:W-:Y:S01]  /*8a00*/  STG.E.U8 desc[UR36][R2.64], R0 ;  /* 0x0000000002007986 */ /* 0x0001e2000c101124 */
[----:B------:R-:W-:Y:S05]  /*8a10*/  BRA `(.L_x_19929) ;  /* 0x00000004007c7947 */ /* 0x000fea0003800000 */
.L_x_19937:
        /* <DEDUP_REMOVED lines=21> */
.L_x_19945:
[----:B------:R-:W-:-:S05]  /*8b70*/  IMAD.MOV.U32 R5, RZ, RZ, RZ ;  /* 0x000000ffff057224 */ /* 0x000fca00078e00ff */
[----:B------:R0:W-:Y:S01]  /*8b80*/  STG.E.64 desc[UR36][R2.64], R4 ;  /* 0x0000000402007986 */ /* 0x0001e2000c101b24 */
[----:B------:R-:W-:Y:S05]  /*8b90*/  BRA `(.L_x_19929) ;  /* 0x00000004001c7947 */ /* 0x000fea0003800000 */
.L_x_19944:
[----:B------:R0:W-:Y:S01]  /*8ba0*/  STG.E desc[UR36][R2.64], R4 ;  /* 0x0000000402007986 */ /* 0x0001e2000c101924 */
[----:B------:R-:W-:Y:S05]  /*8bb0*/  BRA `(.L_x_19929) ;  /* 0x0000000400147947 */ /* 0x000fea0003800000 */
.L_x_19936:
        /* <DEDUP_REMOVED lines=8> */
.L_x_19947:
[----:B------:R-:W-:Y:S01]  /*8c40*/  CS2R R6, SRZ ;  /* 0x0000000000067805 */ /* 0x000fe2000001ff00 */
[----:B------:R-:W0:Y:S04]  /*8c50*/  I2F.F64.U32 R4, R4 ;  /* 0x0000000400047312 */ /* 0x000e280000201800 */
[----:B0-----:R4:W-:Y:S01]  /*8c60*/  STG.E.128 desc[UR36][R2.64], R4 ;  /* 0x0000000402007986 */ /* 0x0019e2000c101d24 */
[----:B------:R-:W-:Y:S05]  /*8c70*/  BRA `(.L_x_19929) ;  /* 0x0000000000e47947 */ /* 0x000fea0003800000 */
.L_x_19946:
[----:B------:R-:W-:-:S09]  /*8c80*/  UISETP.NE.AND UP0, UPT, UR4, 0xf, UPT ;  /* 0x0000000f0400788c */ /* 0x000fd2000bf05270 */
[----:B------:R-:W-:Y:S05]  /*8c90*/  BRA.U !UP0, `(.L_x_19948) ;  /* 0x0000000108d07547 */ /* 0x000fea000b800000 */
[----:B------:R-:W-:-:S09]  /*8ca0*/  UISETP.NE.AND UP0, UPT, UR4, 0x17, UPT ;  /* 0x000000170400788c */ /* 0x000fd2000bf05270 */
[----:B------:R-:W-:Y:S05]  /*8cb0*/  BRA.U !UP0, `(.L_x_19949) ;  /* 0x0000000108847547 */ /* 0x000fea000b800000 */
[----:B------:R-:W-:-:S09]  /*8cc0*/  UISETP.NE.AND UP0, UPT, UR4, 0x18, UPT ;  /* 0x000000180400788c */ /* 0x000fd2000bf05270 */
[----:B------:R-:W-:Y:S05]  /*8cd0*/  BRA.U !UP0, `(.L_x_19950) ;  /* 0x0000000108447547 */ /* 0x000fea000b800000 */
.L_x_19928:
        /* <DEDUP_REMOVED lines=16> */
.L_x_19951:
[----:B------:R-:W-:Y:S05]  /*8de0*/  BRA `(.L_x_19929) ;  /* 0x0000000000887947 */ /* 0x000fea0003800000 */
.L_x_19950:
        /* <DEDUP_REMOVED lines=11> */
.L_x_19953:
[----:B------:R-:W-:Y:S05]  /*8ea0*/  BSYNC.RECONVERGENT B0 ;  /* 0x0000000000007941 */ /* 0x000fea0003800200 */
.L_x_19952:
[----:B------:R1:W-:Y:S01]  /*8eb0*/  STG.E.U8 desc[UR36][R2.64], R5 ;  /* 0x0000000502007986 */ /* 0x0003e2000c101124 */
[----:B------:R-:W-:Y:S05]  /*8ec0*/  BRA `(.L_x_19929) ;  /* 0x0000000000507947 */ /* 0x000fea0003800000 */
.L_x_19949:
        /* <DEDUP_REMOVED lines=12> */
.L_x_19954:
[----:B------:R-:W-:Y:S01]  /*8f90*/  HFMA2 R5, -RZ, RZ, 0, 7.569789886474609375e-06 ;  /* 0x0000007fff057431 */ /* 0x000fe200000001ff */
[----:B------:R-:W-:-:S04]  /*8fa0*/  ISETP.GT.U32.AND P0, PT, R7, 0x7f800000, PT ;  /* 0x7f8000000700780c */ /* 0x000fc80003f04070 */
[----:B------:R-:W-:-:S05]  /*8fb0*/  SEL R5, R5, 0x7c, P0 ;  /* 0x0000007c05057807 */ /* 0x000fca0000000000 */
[----:B------:R2:W-:Y:S01]  /*8fc0*/  STG.E.U8 desc[UR36][R2.64], R5 ;  /* 0x0000000502007986 */ /* 0x0005e2000c101124 */
[----:B------:R-:W-:Y:S05]  /*8fd0*/  BRA `(.L_x_19929) ;  /* 0x00000000000c7947 */ /* 0x000fea0003800000 */
.L_x_19948:
[----:B------:R-:W-:-:S04]  /*8fe0*/  I2FP.F32.U32 R0, R4 ;  /* 0x0000000400007245 */ /* 0x000fc80000201000 */
[----:B------:R-:W-:-:S05]  /*8ff0*/  F2FP.BF16.F32.PACK_AB R0, RZ, R0 ;  /* 0x00000000ff00723e */ /* 0x000fca00000010ff */
[----:B------:R0:W-:Y:S02]  /*9000*/  STG.E.U16 desc[UR36][R2.64], R0 ;  /* 0x0000000002007986 */ /* 0x0001e4000c101524 */
.L_x_19929:
[----:B------:R-:W-:Y:S05]  /*9010*/  BSYNC.RECONVERGENT B6 ;  /* 0x0000000000067941 */ /* 0x000fea0003800200 */
.L_x_19923:
[----:B------:R-:W-:-:S07]  /*9020*/  VIADD R17, R17, 0x80 ;  /* 0x0000008011117836 */ /* 0x000fce0000000000 */
.L_x_19893:
[----:B------:R-:W-:Y:S05]  /*9030*/  BSYNC.RECONVERGENT B7 ;  /* 0x0000000000077941 */ /* 0x000fea0003800200 */
.L_x_19892:
        /* <DEDUP_REMOVED lines=306> */
.L_x_19955:
        /* <DEDUP_REMOVED lines=20> */
.L_x_19960:
[----:B------:R-:W2:Y:S02]  /*a4a0*/  LDG.E.U8 R2, desc[UR36][R4.64] ;  /* 0x0000002404027981 */ /* 0x000ea4000c1e1100 */
[----:B--2---:R-:W1:Y:S02]  /*a4b0*/  I2F.F64.U16 R2, R2 ;  /* 0x0000000200027312 */ /* 0x004e640000101800 */
[----:B-1----:R-:W-:Y:S05]  /*a4c0*/  BRA `(.L_x_19962) ;  /* 0x0000000c00607947 */ /* 0x002fea0003800000 */
.L_x_19959:
        /* <DEDUP_REMOVED lines=9> */
.L_x_19964:
[----:B------:R-:W2:Y:S02]  /*a560*/  LDG.E R2, desc[UR36][R4.64] ;  /* 0x0000002404027981 */ /* 0x000ea4000c1e1900 */
[----:B--2---:R-:W1:Y:S02]  /*a570*/  I2F.F64 R2, R2 ;  /* 0x0000000200027312 */ /* 0x004e640000201c00 */
[----:B-1----:R-:W-:Y:S05]  /*a580*/  BRA `(.L_x_19962) ;  /* 0x0000000c00307947 */ /* 0x002fea0003800000 */
.L_x_19963:
[----:B------:R-:W2:Y:S02]  /*a590*/  LDG.E.U16 R2, desc[UR36][R4.64] ;  /* 0x0000002404027981 */ /* 0x000ea4000c1e1500 */
[----:B--2---:R-:W1:Y:S02]  /*a5a0*/  I2F.F64.S16 R2, R2 ;  /* 0x0000000200027312 */ /* 0x004e640000101c00 */
[----:B-1----:R-:W-:Y:S05]  /*a5b0*/  BRA `(.L_x_19962) ;  /* 0x0000000c00247947 */ /* 0x002fea0003800000 */
.L_x_19958:
        /* <DEDUP_REMOVED lines=10> */
.L_x_19966:
[----:B------:R-:W2:Y:S02]  /*a660*/  LDG.E.U16 R0, desc[UR36][R4.64] ;  /* 0x0000002404007981 */ /* 0x000ea4000c1e1500 */
[----:B--2---:R-:W-:-:S05]  /*a670*/  HADD2.F32 R0, -RZ, R0.H0_H0 ;  /* 0x20000000ff007230 */ /* 0x004fca0000004100 */
[----:B------:R-:W-:-:S04]  /*a680*/  FMUL.FTZ R0, R0, 1 ;  /* 0x3f80000000007820 */ /* 0x000fc80000410000 */
[----:B------:R0:W1:Y:S02]  /*a690*/  F2F.F64.F32 R2, R0 ;  /* 0x0000000000027310 */ /* 0x0000640000201800 */
[----:B01----:R-:W-:Y:S05]  /*a6a0*/  BRA `(.L_x_19962) ;  /* 0x0000000800e87947 */ /* 0x003fea0003800000 */
.L_x_19965:
        /* <DEDUP_REMOVED lines=10> */
.L_x_19968:
[----:B------:R-:W2:Y:S02]  /*a750*/  LDG.E.U16 R4, desc[UR36][R4.64] ;  /* 0x0000002404047981 */ /* 0x000ea4000c1e1500 */
[----:B--2---:R-:W-:-:S05]  /*a760*/  HADD2.F32 R0, -RZ, R4.H0_H0 ;  /* 0x20000004ff007230 */ /* 0x004fca0000004100 */
[----:B------:R-:W-:-:S04]  /*a770*/  FMUL.FTZ R0, R0, 1 ;  /* 0x3f80000000007820 */ /* 0x000fc80000410000 */
[----:B------:R0:W1:Y:S02]  /*a780*/  F2F.F64.F32 R2, R0 ;  /* 0x0000000000027310 */ /* 0x0000640000201800 */
[----:B01----:R-:W-:Y:S05]  /*a790*/  BRA `(.L_x_19962) ;  /* 0x0000000800ac7947 */ /* 0x003fea0003800000 */
.L_x_19967:
[----:B------:R0:W5:Y:S01]  /*a7a0*/  LDG.E.64 R2, desc[UR36][R4.64] ;  /* 0x0000002404027981 */ /* 0x000162000c1e1b00 */
[----:B------:R-:W-:Y:S05]  /*a7b0*/  BRA `(.L_x_19962) ;  /* 0x0000000800a47947 */ /* 0x000fea0003800000 */
.L_x_19957:
        /* <DEDUP_REMOVED lines=13> */
.L_x_19971:
[----:B------:R1:W5:Y:S01]  /*a890*/  LDG.E.64 R2, desc[UR36][R4.64] ;  /* 0x0000002404027981 */ /* 0x000362000c1e1b00 */
[----:B------:R-:W-:Y:S05]  /*a8a0*/  BRA `(.L_x_19962) ;  /* 0x0000000800687947 */ /* 0x000fea0003800000 */
.L_x_19970:
        /* <DEDUP_REMOVED lines=27> */
.L_x_19973:
        /* <DEDUP_REMOVED lines=14> */
.L_x_19972:
[----:B------:R-:W2:Y:S02]  /*ab40*/  LDG.E.U16 R0, desc[UR36][R4.64] ;  /* 0x0000002404007981 */ /* 0x000ea4000c1e1500 */
[----:B--2---:R-:W-:-:S05]  /*ab50*/  SHF.L.U32 R0, R0, 0x10, RZ ;  /* 0x0000001000007819 */ /* 0x004fca00000006ff */
[----:B------:R-:W-:-:S04]  /*ab60*/  FMUL.FTZ R0, R0, 1 ;  /* 0x3f80000000007820 */ /* 0x000fc80000410000 */
[----:B------:R1:W2:Y:S02]  /*ab70*/  F2F.F64.F32 R2, R0 ;  /* 0x0000000000027310 */ /* 0x0002a40000201800 */
[----:B-12---:R-:W-:Y:S05]  /*ab80*/  BRA `(.L_x_19962) ;  /* 0x0000000400b07947 */ /* 0x006fea0003800000 */
.L_x_19969:
        /* <DEDUP_REMOVED lines=11> */
.L_x_19976:
        /* <DEDUP_REMOVED lines=21> */
.L_x_19978:
[----:B------:R-:W-:Y:S05]  /*ad90*/  BSYNC.RECONVERGENT B0 ;  /* 0x0000000000007941 */ /* 0x000fea0003800200 */
.L_x_19977:
[----:B------:R-:W-:Y:S01]  /*ada0*/  IMAD.SHL.U32 R0, R0, 0x100000, RZ ;  /* 0x0010000000007824 */ /* 0x000fe200078e00ff */
[----:B------:R-:W-:-:S04]  /*adb0*/  LEA R2, R2, 0x3b800000, 0x17 ;  /* 0x3b80000002027811 */ /* 0x000fc800078eb8ff */
[----:B------:R-:W-:-:S05]  /*adc0*/  LOP3.LUT R0, R2, R0, R7, 0xfe, !PT ;  /* 0x0000000002007212 */ /* 0x000fca00078efe07 */
[----:B------:R-:W-:-:S04]  /*add0*/  FMUL.FTZ R0, R0, 1 ;  /* 0x3f80000000007820 */ /* 0x000fc80000410000 */
[----:B------:R3:W4:Y:S02]  /*ade0*/  F2F.F64.F32 R2, R0 ;  /* 0x0000000000027310 */ /* 0x0007240000201800 */
[----:B---34-:R-:W-:Y:S05]  /*adf0*/  BRA `(.L_x_19962) ;  /* 0x0000000400147947 */ /* 0x018fea0003800000 */
.L_x_19975:
        /* <DEDUP_REMOVED lines=21> */
.L_x_19980:
[----:B------:R-:W-:Y:S05]  /*af50*/  BSYNC.RECONVERGENT B0 ;  /* 0x0000000000007941 */ /* 0x000fea0003800200 */
.L_x_19979:
[----:B------:R-:W-:Y:S02]  /*af60*/  SHF.L.U32 R0, R0, 0x15, RZ ;  /* 0x0000001500007819 */ /* 0x000fe400000006ff */
[----:B------:R-:W-:-:S04]  /*af70*/  LEA R2, R2, 0x37800000, 0x17 ;  /* 0x3780000002027811 */ /* 0x000fc800078eb8ff */
[----:B------:R-:W-:-:S05]  /*af80*/  LOP3.LUT R0, R2, R0, R7, 0xfe, !PT ;  /* 0x0000000002007212 */ /* 0x000fca00078efe07 */
[----:B------:R-:W-:-:S04]  /*af90*/  FMUL.FTZ R0, R0, 1 ;  /* 0x3f80000000007820 */ /* 0x000fc80000410000 */
[----:B------:R3:W4:Y:S02]  /*afa0*/  F2F.F64.F32 R2, R0 ;  /* 0x0000000000027310 */ /* 0x0007240000201800 */
[----:B---34-:R-:W-:Y:S05]  /*afb0*/  BRA `(.L_x_19962) ;  /* 0x0000000000a47947 */ /* 0x018fea0003800000 */
.L_x_19974:
        /* <DEDUP_REMOVED lines=18> */
.L_x_19961:
        /* <DEDUP_REMOVED lines=16> */
.L_x_19983:
[----:B------:R-:W-:Y:S01]  /*b1e0*/  CS2R R2, SRZ ;  /* 0x0000000000027805 */ /* 0x000fe2000001ff00 */
[----:B------:R-:W-:Y:S06]  /*b1f0*/  BRA `(.L_x_19962) ;  /* 0x0000000000147947 */ /* 0x000fec0003800000 */
.L_x_19982:
[----:B------:R-:W2:Y:S02]  /*b200*/  LDG.E.64 R2, desc[UR36][R4.64] ;  /* 0x0000002404027981 */ /* 0x000ea4000c1e1b00 */
[----:B--2---:R-:W2:Y:S02]  /*b210*/  I2F.F64.U64 R2, R2 ;  /* 0x0000000200027312 */ /* 0x004ea40000301800 */
[----:B--2---:R-:W-:Y:S05]  /*b220*/  BRA `(.L_x_19962) ;  /* 0x0000000000087947 */ /* 0x004fea0003800000 */
.L_x_19981:
[----:B------:R-:W2:Y:S02]  /*b230*/  LDG.E R2, desc[UR36][R4.64] ;  /* 0x0000002404027981 */ /* 0x000ea4000c1e1900 */
[----:B--2---:R-:W2:Y:S02]  /*b240*/  I2F.F64.U32 R2, R2 ;  /* 0x0000000200027312 */ /* 0x004ea40000201800 */
.L_x_19962:
[----:B------:R-:W-:Y:S05]  /*b250*/  BSYNC.RECONVERGENT B6 ;  /* 0x0000000000067941 */ /* 0x000fea0003800200 */
.L_x_19956:
[----:B------:R-:W3:Y:S01]  /*b260*/  LDCU.64 UR6, c[0x0][0x598] ;  /* 0x0000b300ff0677ac */ /* 0x000ee20008000a00 */
[----:B--2--5:R-:W3:Y:S01]  /*b270*/  DSETP.NEU.AND P0, PT, R2, RZ, PT ;  /* 0x000000ff0200722a */ /* 0x024ee20003f0d000 */
[----:B------:R-:W-:-:S04]  /*b280*/  UPRMT UR4, UR41, 0x9910, URZ ;  /* 0x0000991029047896 */ /* 0x000fc800080000ff */
[----:B------:R-:W-:-:S15]  /*b290*/  UISETP.GT.AND UP0, UPT, UR4, 0x9, UPT ;  /* 0x000000090400788c */ /* 0x000fde000bf04270 */
[----:B------:R-:W-:-:S15]  /*b2a0*/  NOP ;  /* 0x0000000000007918 */ /* 0x000fde0000000000 */
[----:B------:R-:W-:-:S15]  /*b2b0*/  NOP ;  /* 0x0000000000007918 */ /* 0x000fde0000000000 */
[----:B------:R-:W-:-:S14]  /*b2c0*/  NOP ;  /* 0x0000000000007918 */ /* 0x000fdc0000000000 */
[----:B---3--:R-:W2:Y:S02]  /*b2d0*/  DSETP.NEU.OR P0, PT, RZ, UR6, P0 ;  /* 0x00000006ff007e2a */ /* 0x008ea4000870d400 */
        /* <DEDUP_REMOVED lines=12> */
.L_x_19987:
[----:B------:R-:W-:Y:S01]  /*b3a0*/  STG.E.U8 desc[UR36][R16.64], R2 ;  /* 0x0000000210007986 */ /* 0x000fe2000c101124 */
[----:B------:R-:W-:Y:S05]  /*b3b0*/  EXIT ;  /* 0x000000000000794d */ /* 0x000fea0003800000 */
.L_x_19986:
        /* <DEDUP_REMOVED lines=9> */
.L_x_19990:
[----:B------:R-:W-:Y:S01]  /*b450*/  STG.E desc[UR36][R16.64], R2 ;  /* 0x0000000210007986 */ /* 0x000fe2000c101924 */
[----:B------:R-:W-:Y:S05]  /*b460*/  EXIT ;  /* 0x000000000000794d */ /* 0x000fea0003800000 */
.L_x_19989:
[----:B------:R-:W-:Y:S01]  /*b470*/  STG.E.U16 desc[UR36][R16.64], R2 ;  /* 0x0000000210007986 */ /* 0x000fe2000c101524 */
[----:B------:R-:W-:Y:S05]  /*b480*/  EXIT ;  /* 0x000000000000794d */ /* 0x000fea0003800000 */
.L_x_19985:
        /* <DEDUP_REMOVED lines=9> */
.L_x_19992:
[----:B------:R-:W-:-:S04]  /*b520*/  I2FP.F32.U32 R0, R2 ;  /* 0x0000000200007245 */ /* 0x000fc80000201000 */
[----:B------:R-:W-:-:S05]  /*b530*/  F2FP.F16.F32.PACK_AB R0, RZ, R0 ;  /* 0x00000000ff00723e */ /* 0x000fca00000000ff */
[----:B------:R-:W-:Y:S01]  /*b540*/  STG.E.U16 desc[UR36][R16.64], R0 ;  /* 0x0000000010007986 */ /* 0x000fe2000c101524 */
[----:B------:R-:W-:Y:S05]  /*b550*/  EXIT ;  /* 0x000000000000794d */ /* 0x000fea0003800000 */
.L_x_19991:
        /* <DEDUP_REMOVED lines=10> */
.L_x_19994:
[----:B------:R-:W-:-:S04]  /*b600*/  I2FP.F32.U32 R2, R2 ;  /* 0x0000000200027245 */ /* 0x000fc80000201000 */
[----:B------:R-:W-:-:S04]  /*b610*/  F2FP.F16.F32.PACK_AB R3, RZ, R2 ;  /* 0x00000002ff03723e */ /* 0x000fc800000000ff */
[----:B------:R-:W-:-:S05]  /*b620*/  PRMT R3, R3, 0x5410, RZ ;  /* 0x0000541003037816 */ /* 0x000fca00000000ff */
[----:B------:R-:W-:Y:S01]  /*b630*/  STG.E desc[UR36][R16.64], R3 ;  /* 0x0000000310007986 */ /* 0x000fe2000c101924 */
[----:B------:R-:W-:Y:S05]  /*b640*/  EXIT ;  /* 0x000000000000794d */ /* 0x000fea0003800000 */
.L_x_19993:
[----:B------:R-:W2:Y:S02]  /*b650*/  I2F.F64.U32 R2, R2 ;  /* 0x0000000200027312 */ /* 0x000ea40000201800 */
[----:B--2---:R-:W-:Y:S01]  /*b660*/  STG.E.64 desc[UR36][R16.64], R2 ;  /* 0x0000000210007986 */ /* 0x004fe2000c101b24 */
[----:B------:R-:W-:Y:S05]  /*b670*/  EXIT ;  /* 0x000000000000794d */ /* 0x000fea0003800000 */
.L_x_19984:
        /* <DEDUP_REMOVED lines=12> */
.L_x_19998:
        /* <DEDUP_REMOVED lines=16> */
.L_x_20001:
[----:B------:R-:W-:-:S07]  /*b840*/  PRMT R8, R0, 0x7610, R8 ;  /* 0x0000761000087816 */ /* 0x000fce0000000008 */
.L_x_20000:
[----:B------:R-:W-:Y:S05]  /*b850*/  BSYNC.RECONVERGENT B0 ;  /* 0x0000000000007941 */ /* 0x000fea0003800200 */
.L_x_19999:
[----:B------:R-:W-:Y:S01]  /*b860*/  STG.E.U8 desc[UR36][R16.64], R8 ;  /* 0x0000000810007986 */ /* 0x000fe2000c101124 */
[----:B------:R-:W-:Y:S05]  /*b870*/  EXIT ;  /* 0x000000000000794d */ /* 0x000fea0003800000 */
.L_x_19997:
        /* <DEDUP_REMOVED lines=16> */
.L_x_20004:
[----:B------:R-:W-:-:S07]  /*b980*/  PRMT R8, R0, 0x7610, R8 ;  /* 0x0000761000087816 */ /* 0x000fce0000000008 */
.L_x_20003:
[----:B------:R-:W-:Y:S05]  /*b990*/  BSYNC.RECONVERGENT B0 ;  /* 0x0000000000007941 */ /* 0x000fea0003800200 */
.L_x_20002:
[----:B------:R-:W-:Y:S01]  /*b9a0*/  STG.E.U8 desc[UR36][R16.64], R8 ;  /* 0x0000000810007986 */ /* 0x000fe2000c101124 */
[----:B------:R-:W-:Y:S05]  /*b9b0*/  EXIT ;  /* 0x000000000000794d */ /* 0x000fea0003800000 */
.L_x_19996:
        /* <DEDUP_REMOVED lines=21> */
.L_x_20006:
[----:B------:R-:W-:-:S05]  /*bb10*/  IMAD.MOV.U32 R3, RZ, RZ, RZ ;  /* 0x000000ffff037224 */ /* 0x000fca00078e00ff */
[----:B------:R-:W-:Y:S01]  /*bb20*/  STG.E.64 desc[UR36][R16.64], R2 ;  /* 0x0000000210007986 */ /* 0x000fe2000c101b24 */
[----:B------:R-:W-:Y:S05]  /*bb30*/  EXIT ;  /* 0x000000000000794d */ /* 0x000fea0003800000 */
.L_x_20005:
[----:B------:R-:W-:Y:S01]  /*bb40*/  STG.E desc[UR36][R16.64], R2 ;  /* 0x0000000210007986 */ /* 0x000fe2000c101924 */
[----:B------:R-:W-:Y:S05]  /*bb50*/  EXIT ;  /* 0x000000000000794d */ /* 0x000fea0003800000 */
.L_x_19995:
        /* <DEDUP_REMOVED lines=8> */
.L_x_20008:
[----:B------:R-:W-:Y:S01]  /*bbe0*/  CS2R R6, SRZ ;  /* 0x0000000000067805 */ /* 0x000fe2000001ff00 */
[----:B01----:R-:W0:Y:S04]  /*bbf0*/  I2F.F64.U32 R4, R2 ;  /* 0x0000000200047312 */ /* 0x003e280000201800 */
[----:B0-----:R-:W-:Y:S01]  /*bc00*/  STG.E.128 desc[UR36][R16.64], R4 ;  /* 0x0000000410007986 */ /* 0x001fe2000c101d24 */
[----:B------:R-:W-:Y:S05]  /*bc10*/  EXIT ;  /* 0x000000000000794d */ /* 0x000fea0003800000 */
.L_x_20007:
[----:B------:R-:W-:-:S09]  /*bc20*/  UISETP.NE.AND UP0, UPT, UR4, 0xf, UPT ;  /* 0x0000000f0400788c */ /* 0x000fd2000bf05270 */
[----:B------:R-:W-:Y:S05]  /*bc30*/  BRA.U !UP0, `(.L_x_20009) ;  /* 0x0000000108d47547 */ /* 0x000fea000b800000 */
[----:B------:R-:W-:-:S09]  /*bc40*/  UISETP.NE.AND UP0, UPT, UR4, 0x17, UPT ;  /* 0x000000170400788c */ /* 0x000fd2000bf05270 */
[----:B------:R-:W-:Y:S05]  /*bc50*/  BRA.U !UP0, `(.L_x_20010) ;  /* 0x0000000108847547 */ /* 0x000fea000b800000 */
[----:B------:R-:W-:-:S09]  /*bc60*/  UISETP.NE.AND UP0, UPT, UR4, 0x18, UPT ;  /* 0x000000180400788c */ /* 0x000fd2000bf05270 */
[----:B------:R-:W-:Y:S05]  /*bc70*/  BRA.U !UP0, `(.L_x_20011) ;  /* 0x0000000108447547 */ /* 0x000fea000b800000 */
.L_x_19988:
        /* <DEDUP_REMOVED lines=16> */
.L_x_20012:
[----:B------:R-:W-:Y:S05]  /*bd80*/  EXIT ;  /* 0x000000000000794d */ /* 0x000fea0003800000 */
.L_x_20011:
        /* <DEDUP_REMOVED lines=11> */
.L_x_20014:
[----:B------:R-:W-:Y:S05]  /*be40*/  BSYNC.RECONVERGENT B0 ;  /* 0x0000000000007941 */ /* 0x000fea0003800200 */
.L_x_20013:
[----:B------:R-:W-:Y:S01]  /*be50*/  STG.E.U8 desc[UR36][R16.64], R3 ;  /* 0x0000000310007986 */ /* 0x000fe2000c101124 */
[----:B------:R-:W-:Y:S05]  /*be60*/  EXIT ;  /* 0x000000000000794d */ /* 0x000fea0003800000 */
.L_x_20010:
        /* <DEDUP_REMOVED lines=13> */
.L_x_20015:
[----:B------:R-:W-:Y:S01]  /*bf40*/  HFMA2 R3, -RZ, RZ, 0, 7.569789886474609375e-06 ;  /* 0x0000007fff037431 */ /* 0x000fe200000001ff */
[----:B------:R-:W-:-:S04]  /*bf50*/  ISETP.GT.U32.AND P0, PT, R5, 0x7f800000, PT ;  /* 0x7f8000000500780c */ /* 0x000fc80003f04070 */
[----:B------:R-:W-:-:S05]  /*bf60*/  SEL R3, R3, 0x7c, P0 ;  /* 0x0000007c03037807 */ /* 0x000fca0000000000 */
[----:B------:R-:W-:Y:S01]  /*bf70*/  STG.E.U8 desc[UR36][R16.64], R3 ;  /* 0x0000000310007986 */ /* 0x000fe2000c101124 */
[----:B------:R-:W-:Y:S05]  /*bf80*/  EXIT ;  /* 0x000000000000794d */ /* 0x000fea0003800000 */
.L_x_20009:
[----:B------:R-:W-:-:S04]  /*bf90*/  I2FP.F32.U32 R0, R2 ;  /* 0x0000000200007245 */ /* 0x000fc80000201000 */
[----:B------:R-:W-:-:S05]  /*bfa0*/  F2FP.BF16.F32.PACK_AB R0, RZ, R0 ;  /* 0x00000000ff00723e */ /* 0x000fca00000010ff */
[----:B------:R-:W-:Y:S01]  /*bfb0*/  STG.E.U16 desc[UR36][R16.64], R0 ;  /* 0x0000000010007986 */ /* 0x000fe2000c101524 */
[----:B------:R-:W-:Y:S05]  /*bfc0*/  EXIT ;  /* 0x000000000000794d */ /* 0x000fea0003800000 */
.L_x_20016:
        /* <DEDUP_REMOVED lines=11> */
.L_x_42884:


//--------------------- .text._ZN2at6native27unrolled_elementwise_kernelINS0_13AUnaryFunctorIddbZZZNS0_22logical_or_kernel_cudaERNS_14TensorIteratorEENKUlvE0_clEvENKUlvE4_clEvEUlddE_EESt5arrayIPcLm2EELi4E23TrivialOffsetCalculatorILi1EjESD_NS0_6memory12LoadWithCastILi1EEENSE_13StoreWithCastILi1EEEEEviT_T0_T2_T3_T4_T5_ --------------------------
	.section	.text._ZN2at6native27unrolled_elementwise_kernelINS0_13AUnaryFunctorIddbZZZNS0_22logical_or_kernel_cudaERNS_14TensorIteratorEENKUlvE0_clEvENKUlvE4_clEvEUlddE_EESt5arrayIPcLm2EELi4E23TrivialOffsetCalculatorILi1EjESD_NS0_6memory12LoadWithCastILi1EEENSE_13StoreWithCastILi1EEEEEviT_T0_T2_T3_T4_T5_,"ax",@progbits
	.align	128
        .global         _ZN2at6native27unrolled_elementwise_kernelINS0_13AUnaryFunctorIddbZZZNS0_22logical_or_kernel_cudaERNS_14TensorIteratorEENKUlvE0_clEvENKUlvE4_clEvEUlddE_EESt5arrayIPcLm2EELi4E23TrivialOffsetCalculatorILi1EjESD_NS0_6memory12LoadWithCastILi1EEENSE_13StoreWithCastILi1EEEEEviT_T0_T2_T3_T4_T5_
        .type           _ZN2at6native27unrolled_elementwise_kernelINS0_13AUnaryFunctorIddbZZZNS0_22logical_or_kernel_cudaERNS_14TensorIteratorEENKUlvE0_clEvENKUlvE4_clEvEUlddE_EESt5arrayIPcLm2EELi4E23TrivialOffsetCalculatorILi1EjESD_NS0_6memory12LoadWithCastILi1EEENSE_13StoreWithCastILi1EEEEEviT_T0_T2_T3_T4_T5_,@function
        .size           _ZN2at6native27unrolled_elementwise_kernelINS0_13AUnaryFunctorIddbZZZNS0_22logical_or_kernel_cudaERNS_14TensorIteratorEENKUlvE0_clEvENKUlvE4_clEvEUlddE_EESt5arrayIPcLm2EELi4E23TrivialOffsetCalculatorILi1EjESD_NS0_6memory12LoadWithCastILi1EEENSE_13StoreWithCastILi1EEEEEviT_T0_T2_T3_T4_T5_,(.L_x_42885 - _ZN2at6native27unrolled_elementwise_kernelINS0_13AUnaryFunctorIddbZZZNS0_22logical_or_kernel_cudaERNS_14TensorIteratorEENKUlvE0_clEvENKUlvE4_clEvEUlddE_EESt5arrayIPcLm2EELi4E23TrivialOffsetCalculatorILi1EjESD_NS0_6memory12LoadWithCastILi1EEENSE_13StoreWithCastILi1EEEEEviT_T0_T2_T3_T4_T5_)
        .other          _ZN2at6native27unrolled_elementwise_kernelINS0_13AUnaryFunctorIddbZZZNS0_22logical_or_kernel_cudaERNS_14TensorIteratorEENKUlvE0_clEvENKUlvE4_clEvEUlddE_EESt5arrayIPcLm2EELi4E23TrivialOffsetCalculatorILi1EjESD_NS0_6memory12LoadWithCastILi1EEENSE_13StoreWithCastILi1EEEEEviT_T0_T2_T3_T4_T5_,@"STO_CUDA_ENTRY STV_DEFAULT"
_ZN2at6native27unrolled_elementwise_kernelINS0_13AUnaryFunctorIddbZZZNS0_22logical_or_kernel_cudaERNS_14TensorIteratorEENKUlvE0_clEvENKUlvE4_clEvEUlddE_EESt5arrayIPcLm2EELi4E23TrivialOffsetCalculatorILi1EjESD_NS0_6memory12LoadWithCastILi1EEENSE_13StoreWithCastILi1EEEEEviT_T0_T2_T3_T4_T5_:
.text._ZN2at6native27unrolled_elementwise_kernelINS0_13AUnaryFunctorIddbZZZNS0_22logical_or_kernel_cudaERNS_14TensorIteratorEENKUlvE0_clEvENKUlvE4_clEvEUlddE_EESt5arrayIPcLm2EELi4E23TrivialOffsetCalculatorILi1EjESD_NS0_6memory12LoadWithCastILi1EEENSE_13StoreWithCastILi1EEEEEviT_T0_T2_T3_T4_T5_:
        /* <DEDUP_REMOVED lines=34> */
.L_x_20023:
[----:B------:R-:W2:Y:S02]  /*0220*/  LDG.E.U8 R4, desc[UR36][R6.64] ;  /* 0x0000002406047981 */ /* 0x000ea4000c1e1100 */
[----:B--2---:R-:W0:Y:S02]  /*0230*/  I2F.F64.U16 R4, R4 ;  /* 0x0000000400047312 */ /* 0x004e240000101800 */
[----:B0-----:R-:W-:Y:S05]  /*0240*/  BRA `(.L_x_20025) ;  /* 0x0000000c00647947 */ /* 0x001fea0003800000 */
.L_x_20022:
        /* <DEDUP_REMOVED lines=9> */
.L_x_20027:
[----:B------:R-:W2:Y:S02]  /*02e0*/  LDG.E R4, desc[UR36][R6.64] ;  /* 0x0000002406047981 */ /* 0x000ea4000c1e1900 */
[----:B--2---:R-:W0:Y:S02]  /*02f0*/  I2F.F64 R4, R4 ;  /* 0x0000000400047312 */ /* 0x004e240000201c00 */
[----:B0-----:R-:W-:Y:S05]  /*0300*/  BRA `(.L_x_20025) ;  /* 0x0000000c00347947 */ /* 0x001fea0003800000 */
.L_x_20026:
[----:B------:R-:W2:Y:S02]  /*0310*/  LDG.E.U16 R4, desc[UR36][R6.64] ;  /* 0x0000002406047981 */ /* 0x000ea4000c1e1500 */
[----:B--2---:R-:W0:Y:S02]  /*0320*/  I2F.F64.S16 R4, R4 ;  /* 0x0000000400047312 */ /* 0x004e240000101c00 */
[----:B0-----:R-:W-:Y:S05]  /*0330*/  BRA `(.L_x_20025) ;  /* 0x0000000c00287947 */ /* 0x001fea0003800000 */
.L_x_20021:
        /* <DEDUP_REMOVED lines=10> */
.L_x_20029:
[----:B------:R-:W2:Y:S02]  /*03e0*/  LDG.E.U16 R0, desc[UR36][R6.64] ;  /* 0x0000002406007981 */ /* 0x000ea4000c1e1500 */
[----:B--2---:R-:W-:-:S05]  /*03f0*/  HADD2.F32 R0, -RZ, R0.H0_H0 ;  /* 0x20000000ff007230 */ /* 0x004fca0000004100 */
[----:B------:R-:W-:-:S04]  /*0400*/  FMUL.FTZ R0, R0, 1 ;  /* 0x3f80000000007820 */ /* 0x000fc80000410000 */
[----:B------:R1:W2:Y:S02]  /*0410*/  F2F.F64.F32 R4, R0 ;  /* 0x0000000000047310 */ /* 0x0002a40000201800 */
[----:B-12---:R-:W-:Y:S05]  /*0420*/  BRA `(.L_x_20025) ;  /* 0x0000000800ec7947 */ /* 0x006fea0003800000 */
.L_x_20028:
        /* <DEDUP_REMOVED lines=10> */
.L_x_20031:
[----:B------:R-:W2:Y:S02]  /*04d0*/  LDG.E.U16 R6, desc[UR36][R6.64] ;  /* 0x0000002406067981 */ /* 0x000ea4000c1e1500 */
[----:B--2---:R-:W-:-:S05]  /*04e0*/  HADD2.F32 R0, -RZ, R6.H0_H0 ;  /* 0x20000006ff007230 */ /* 0x004fca0000004100 */
[----:B------:R-:W-:-:S04]  /*04f0*/  FMUL.FTZ R0, R0, 1 ;  /* 0x3f80000000007820 */ /* 0x000fc80000410000 */
[----:B------:R1:W2:Y:S02]  /*0500*/  F2F.F64.F32 R4, R0 ;  /* 0x0000000000047310 */ /* 0x0002a40000201800 */
[----:B-12---:R-:W-:Y:S05]  /*0510*/  BRA `(.L_x_20025) ;  /* 0x0000000800b07947 */ /* 0x006fea0003800000 */
.L_x_20030:
[----:B------:R0:W5:Y:S01]  /*0520*/  LDG.E.64 R4, desc[UR36][R6.64] ;  /* 0x0000002406047981 */ /* 0x000162000c1e1b00 */
[----:B------:R-:W-:Y:S05]  /*0530*/  BRA `(.L_x_20025) ;  /* 0x0000000800a87947 */ /* 0x000fea0003800000 */
.L_x_20020:
        /* <DEDUP_REMOVED lines=13> */
.L_x_20034:
[----:B------:R1:W5:Y:S01]  /*0610*/  LDG.E.64 R4, desc[UR36][R6.64] ;  /* 0x0000002406047981 */ /* 0x000362000c1e1b00 */
[----:B------:R-:W-:Y:S05]  /*0620*/  BRA `(.L_x_20025) ;  /* 0x00000008006c7947 */ /* 0x000fea0003800000 */
.L_x_20033:
        /* <DEDUP_REMOVED lines=27> */
.L_x_20036:
        /* <DEDUP_REMOVED lines=15> */
.L_x_20035:
[----:B------:R-:W2:Y:S02]  /*08d0*/  LDG.E.U16 R0, desc[UR36][R6.64] ;  /* 0x0000002406007981 */ /* 0x000ea4000c1e1500 */
[----:B--2---:R-:W-:-:S04]  /*08e0*/  IMAD.U32 R0, R0, 0x10000, RZ ;  /* 0x0001000000007824 */ /* 0x004fc800078e00ff */
[----:B------:R-:W-:-:S04]  /*08f0*/  FMUL.FTZ R0, R0, 1 ;  /* 0x3f80000000007820 */ /* 0x000fc80000410000 */
[----:B------:R2:W3:Y:S02]  /*0900*/  F2F.F64.F32 R4, R0 ;  /* 0x0000000000047310 */ /* 0x0004e40000201800 */
[----:B--23--:R-:W-:Y:S05]  /*0910*/  BRA `(.L_x_20025) ;  /* 0x0000000400b07947 */ /* 0x00cfea0003800000 */
.L_x_20032:
        /* <DEDUP_REMOVED lines=11> */
.L_x_20039:
        /* <DEDUP_REMOVED lines=21> */
.L_x_20041:
[----:B------:R-:W-:Y:S05]  /*0b20*/  BSYNC.RECONVERGENT B0 ;  /* 0x0000000000007941 */ /* 0x000fea0003800200 */
.L_x_20040:
[----:B------:R-:W-:Y:S01]  /*0b30*/  IMAD.SHL.U32 R0, R0, 0x100000, RZ ;  /* 0x0010000000007824 */ /* 0x000fe200078e00ff */
[----:B------:R-:W-:-:S04]  /*0b40*/  LEA R3, R3, 0x3b800000, 0x17 ;  /* 0x3b80000003037811 */ /* 0x000fc800078eb8ff */
[----:B------:R-:W-:-:S05]  /*0b50*/  LOP3.LUT R0, R3, R0, R7, 0xfe, !PT ;  /* 0x0000000003007212 */ /* 0x000fca00078efe07 */
[----:B------:R-:W-:-:S04]  /*0b60*/  FMUL.FTZ R0, R0, 1 ;  /* 0x3f80000000007820 */ /* 0x000fc80000410000 */
[----:B------:R3:W4:Y:S02]  /*0b70*/  F2F.F64.F32 R4, R0 ;  /* 0x0000000000047310 */ /* 0x0007240000201800 */
[----:B---34-:R-:W-:Y:S05]  /*0b80*/  BRA `(.L_x_20025) ;  /* 0x0000000400147947 */ /* 0x018fea0003800000 */
.L_x_20038:
        /* <DEDUP_REMOVED lines=21> */
.L_x_20043:
[----:B------:R-:W-:Y:S05]  /*0ce0*/  BSYNC.RECONVERGENT B0 ;  /* 0x0000000000007941 */ /* 0x000fea0003800200 */
.L_x_20042:
[----:B------:R-:W-:Y:S01]  /*0cf0*/  IMAD.SHL.U32 R0, R0, 0x200000, RZ ;  /* 0x0020000000007824 */ /* 0x000fe200078e00ff */
[----:B------:R-:W-:-:S04]  /*0d00*/  LEA R3, R3, 0x37800000, 0x17 ;  /* 0x3780000003037811 */ /* 0x000fc800078eb8ff */
[----:B------:R-:W-:-:S05]  /*0d10*/  LOP3.LUT R0, R3, R0, R7, 0xfe, !PT ;  /* 0x0000000003007212 */ /* 0x000fca00078efe07 */
[----:B------:R-:W-:-:S04]  /*0d20*/  FMUL.FTZ R0, R0, 1 ;  /* 0x3f80000000007820 */ /* 0x000fc80000410000 */
[----:B------:R3:W4:Y:S02]  /*0d30*/  F2F.F64.F32 R4, R0 ;  /* 0x0000000000047310 */ /* 0x0007240000201800 */
[----:B---34-:R-:W-:Y:S05]  /*0d40*/  BRA `(.L_x_20025) ;  /* 0x0000000000a47947 */ /* 0x018fea0003800000 */
.L_x_20037:
[----:B------:R-:W-:-:S09]  /*0d50*/  UISETP.NE.AND UP0, UPT, UR4, 0x1c, UPT ;  /* 0x0000001c0400788c */ /* 0x000fd2000bf05270 */
[----:B------:R-:W-:Y:S05]  /*0d60*/  BRA.U !UP0, `(.L_x_20044) ;  /* 0x0000000108947547 */ /* 0x000fea000b800000 */
[----:B------:R-:W-:-:S09]  /*0d70*/  UISETP.NE.AND UP0, UPT, UR4, 0x1d, UPT ;  /* 0x0000001d0400788c */ /* 0x000fd2000bf05270 */
[----:B------:R-:W-:Y:S05]  /*0d80*/  BRA.U !UP0, `(.L_x_20045) ;  /* 0x0000000108807547 */ /* 0x000fea000b800000 */
[----:B------:R-:W-:-:S09]  /*0d90*/  UISETP.NE.AND UP0, UPT, UR4, 0x2c, UPT ;  /* 0x0000002c0400788c */ /* 0x000fd2000bf05270 */
[----:B------:R-:W-:Y:S05]  /*0da0*/  BRA.U !UP0, `(.L_x_20046) ;  /* 0x0000000108487547 */ /* 0x000fea000b800000 */
.L_x_20024:
        /* <DEDUP_REMOVED lines=16> */
.L_x_20047:
[----:B------:R-:W-:Y:S01]  /*0eb0*/  CS2R R4, SRZ ;  /* 0x0000000000047805 */ /* 0x000fe2000001ff00 */
[----:B------:R-:W-:Y:S06]  /*0ec0*/  BRA `(.L_x_20025) ;  /* 0x0000000000447947 */ /* 0x000fec0003800000 */
.L_x_20046:
        /* <DEDUP_REMOVED lines=12> */
.L_x_20045:
[----:B------:R-:W2:Y:S02]  /*0f90*/  LDG.E.64 R4, desc[UR36][R6.64] ;  /* 0x0000002406047981 */ /* 0x000ea4000c1e1b00 */
[----:B--2---:R-:W3:Y:S02]  /*0fa0*/  I2F.F64.U64 R4, R4 ;  /* 0x0000000400047312 */ /* 0x004ee40000301800 */
[----:B---3--:R-:W-:Y:S05]  /*0fb0*/  BRA `(.L_x_20025) ;  /* 0x0000000000087947 */ /* 0x008fea0003800000 */
.L_x_20044:
[----:B------:R-:W2:Y:S02]  /*0fc0*/  LDG.E R4, desc[UR36][R6.64] ;  /* 0x0000002406047981 */ /* 0x000ea4000c1e1900 */
[----:B--2---:R-:W2:Y:S02]  /*0fd0*/  I2F.F64.U32 R4, R4 ;  /* 0x0000000400047312 */ /* 0x004ea40000201800 */
.L_x_20025:
[----:B------:R-:W-:Y:S05]  /*0fe0*/  BSYNC.RECONVERGENT B6 ;  /* 0x0000000000067941 */ /* 0x000fea0003800200 */
.L_x_20019:
[----:B--2--5:R-:W2:Y:S01]  /*0ff0*/  DSETP.NEU.AND P0, PT, R4, RZ, PT ;  /* 0x000000ff0400722a */ /* 0x024ea20003f0d000 */
[----:B------:R-:W-:Y:S01]  /*1000*/  VIADD R19, R17, 0x80 ;  /* 0x0000008011137836 */ /* 0x000fe20000000000 */
[----:B--2---:R-:W-:-:S07]  /*1010*/  P2R R18, PR, RZ, 0x1 ;  /* 0x00000001ff127803 */ /* 0x004fce0000000000 */
.L_x_20018:
[----:B------:R-:W-:Y:S05]  /*1020*/  BSYNC.RECONVERGENT B7 ;  /* 0x0000000000077941 */ /* 0x000fea0003800200 */
.L_x_20017:
        /* <DEDUP_REMOVED lines=26> */
.L_x_20054:
[----:B------:R-:W2:Y:S02]  /*11d0*/  LDG.E.U8 R4, desc[UR36][R6.64] ;  /* 0x0000002406047981 */ /* 0x000ea4000c1e1100 */
[----:B--2---:R-:W1:Y:S02]  /*11e0*/  I2F.F64.U16 R4, R4 ;  /* 0x0000000400047312 */ /* 0x004e640000101800 */
[----:B-1----:R-:W-:Y:S05]  /*11f0*/  BRA `(.L_x_20056) ;  /* 0x0000000c00647947 */ /* 0x002fea0003800000 */
.L_x_20053:
        /* <DEDUP_REMOVED lines=9> */
.L_x_20058:
[----:B------:R-:W2:Y:S02]  /*1290*/  LDG.E R4, desc[UR36][R6.64] ;  /* 0x0000002406047981 */ /* 0x000ea4000c1e1900 */
[----:B--2---:R-:W1:Y:S02]  /*12a0*/  I2F.F64 R4, R4 ;  /* 0x0000000400047312 */ /* 0x004e640000201c00 */
[----:B-1----:R-:W-:Y:S05]  /*12b0*/  BRA `(.L_x_20056) ;  /* 0x0000000c00347947 */ /* 0x002fea0003800000 */
.L_x_20057:
[----:B------:R-:W2:Y:S02]  /*12c0*/  LDG.E.U16 R4, desc[UR36][R6.64] ;  /* 0x0000002406047981 */ /* 0x000ea4000c1e1500 */
[----:B--2---:R-:W1:Y:S02]  /*12d0*/  I2F.F64.S16 R4, R4 ;  /* 0x0000000400047312 */ /* 0x004e640000101c00 */
[----:B-1----:R-:W-:Y:S05]  /*12e0*/  BRA `(.L_x_20056) ;  /* 0x0000000c00287947 */ /* 0x002fea0003800000 */
.L_x_20052:
        /* <DEDUP_REMOVED lines=10> */
.L_x_20060:
[----:B------:R-:W2:Y:S02]  /*1390*/  LDG.E.U16 R0, desc[UR36][R6.64] ;  /* 0x0000002406007981 */ /* 0x000ea4000c1e1500 */
[----:B--2---:R-:W-:-:S05]  /*13a0*/  HADD2.F32 R0, -RZ, R0.H0_H0 ;  /* 0x20000000ff007230 */ /* 0x004fca0000004100 */
[----:B------:R-:W-:-:S04]  /*13b0*/  FMUL.FTZ R0, R0, 1 ;  /* 0x3f80000000007820 */ /* 0x000fc80000410000 */
[----:B------:R0:W1:Y:S02]  /*13c0*/  F2F.F64.F32 R4, R0 ;  /* 0x0000000000047310 */ /* 0x0000640000201800 */
[----:B01----:R-:W-:Y:S05]  /*13d0*/  BRA `(.L_x_20056) ;  /* 0x0000000800ec7947 */ /* 0x003fea0003800000 */
.L_x_20059:
        /* <DEDUP_REMOVED lines=10> */
.L_x_20062:
[----:B------:R-:W2:Y:S02]  /*1480*/  LDG.E.U16 R6, desc[UR36][R6.64] ;  /* 0x0000002406067981 */ /* 0x000ea4000c1e1500 */
[----:B--2---:R-:W-:-:S05]  /*1490*/  HADD2.F32 R0, -RZ, R6.H0_H0 ;  /* 0x20000006ff007230 */ /* 0x004fca0000004100 */
[----:B------:R-:W-:-:S04]  /*14a0*/  FMUL.FTZ R0, R0, 1 ;  /* 0x3f80000000007820 */ /* 0x000fc80000410000 */
[----:B------:R0:W1:Y:S02]  /*14b0*/  F2F.F64.F32 R4, R0 ;  /* 0x0000000000047310 */ /* 0x0000640000201800 */
[----:B01----:R-:W-:Y:S05]  /*14c0*/  BRA `(.L_x_20056) ;  /* 0x0000000800b07947 */ /* 0x003fea0003800000 */
.L_x_20061:
[----:B------:R0:W5:Y:S01]  /*14d0*/  LDG.E.64 R4, desc[UR36][R6.64] ;  /* 0x0000002406047981 */ /* 0x000162000c1e1b00 */
[----:B------:R-:W-:Y:S05]  /*14e0*/  BRA `(.L_x_20056) ;  /* 0x0000000800a87947 */ /* 0x000fea0003800000 */
.L_x_20051:
        /* <DEDUP_REMOVED lines=13> */
.L_x_20065:
[----:B------:R2:W5:Y:S01]  /*15c0*/  LDG.E.64 R4, desc[UR36][R6.64] ;  /* 0x0000002406047981 */ /* 0x000562000c1e1b00 */
[----:B------:R-:W-:Y:S05]  /*15d0*/  BRA `(.L_x_20056) ;  /* 0x00000008006c7947 */ /* 0x000fea0003800000 */
.L_x_20064:
        /* <DEDUP_REMOVED lines=27> */
.L_x_20067:
        /* <DEDUP_REMOVED lines=15> */
.L_x_20066:
[----:B------:R-:W2:Y:S02]  /*1880*/  LDG.E.U16 R0, desc[UR36][R6.64] ;  /* 0x0000002406007981 */ /* 0x000ea4000c1e1500 */
[----:B--2---:R-:W-:-:S04]  /*1890*/  IMAD.U32 R0, R0, 0x10000, RZ ;  /* 0x0001000000007824 */ /* 0x004fc800078e00ff */
[----:B------:R-:W-:-:S04]  /*18a0*/  FMUL.FTZ R0, R0, 1 ;  /* 0x3f80000000007820 */ /* 0x000fc80000410000 */
[----:B------:R2:W3:Y:S02]  /*18b0*/  F2F.F64.F32 R4, R0 ;  /* 0x0000000000047310 */ /* 0x0004e40000201800 */
[----:B--23--:R-:W-:Y:S05]  /*18c0*/  BRA `(.L_x_20056) ;  /* 0x0000000400b07947 */ /* 0x00cfea0003800000 */
.L_x_20063:
        /* <DEDUP_REMOVED lines=11> */
.L_x_20070:
        /* <DEDUP_REMOVED lines=21> */
.L_x_20072:
[----:B------:R-:W-:Y:S05]  /*1ad0*/  BSYNC.RECONVERGENT B0 ;  /* 0x0000000000007941 */ /* 0x000fea0003800200 */
.L_x_20071:
[----:B------:R-:W-:Y:S01]  /*1ae0*/  IMAD.SHL.U32 R0, R0, 0x100000, RZ ;  /* 0x0010000000007824 */ /* 0x000fe200078e00ff */
[----:B------:R-:W-:-:S04]  /*1af0*/  LEA R3, R3, 0x3b800000, 0x17 ;  /* 0x3b80000003037811 */ /* 0x000fc800078eb8ff */
[----:B------:R-:W-:-:S05]  /*1b00*/  LOP3.LUT R0, R3, R0, R7, 0xfe, !PT ;  /* 0x0000000003007212 */ /* 0x000fca00078efe07 */
[----:B------:R-:W-:-:S04]  /*1b10*/  FMUL.FTZ R0, R0, 1 ;  /* 0x3f80000000007820 */ /* 0x000fc80000410000 */
[----:B------:R2:W3:Y:S02]  /*1b20*/  F2F.F64.F32 R4, R0 ;  /* 0x0000000000047310 */ /* 0x0004e40000201800 */
[----:B--23--:R-:W-:Y:S05]  /*1b30*/  BRA `(.L_x_20056) ;  /* 0x0000000400147947 */ /* 0x00cfea0003800000 */
.L_x_20069:
        /* <DEDUP_REMOVED lines=21> */
.L_x_20074:
[----:B------:R-:W-:Y:S05]  /*1c90*/  BSYNC.RECONVERGENT B0 ;  /* 0x0000000000007941 */ /* 0x000fea0003800200 */
.L_x_20073:
[----:B------:R-:W-:Y:S01]  /*1ca0*/  IMAD.SHL.U32 R0, R0, 0x200000, RZ ;  /* 0x0020000000007824 */ /* 0x000fe200078e00ff */
[----:B------:R-:W-:-:S04]  /*1cb0*/  LEA R3, R3, 0x37800000, 0x17 ;  /* 0x3780000003037811 */ /* 0x000fc800078eb8ff */
[----:B------:R-:W-:-:S05]  /*1cc0*/  LOP3.LUT R0, R3, R0, R7, 0xfe, !PT ;  /* 0x0000000003007212 */ /* 0x000fca00078efe07 */
[----:B------:R-:W-:-:S04]  /*1cd0*/  FMUL.FTZ R0, R0, 1 ;  /* 0x3f80000000007820 */ /* 0x000fc80000410000 */
[----:B------:R2:W3:Y:S02]  /*1ce0*/  F2F.F64.F32 R4, R0 ;  /* 0x0000000000047310 */ /* 0x0004e40000201800 */
[----:B--23--:R-:W-:Y:S05]  /*1cf0*/  BRA `(.L_x_20056) ;  /* 0x0000000000a47947 */ /* 0x00cfea0003800000 */
.L_x_20068:
        /* <DEDUP_REMOVED lines=18> */
.L_x_20055:
        /* <DEDUP_REMOVED lines=16> */
.L_x_20077:
[----:B------:R-:W-:Y:S01]  /*1f20*/  CS2R R4, SRZ ;  /* 0x0000000000047805 */ /* 0x000fe2000001ff00 */
[----:B------:R-:W-:Y:S06]  /*1f30*/  BRA `(.L_x_20056) ;  /* 0x0000000000147947 */ /* 0x000fec0003800000 */
.L_x_20076:
[----:B------:R-:W2:Y:S02]  /*1f40*/  LDG.E.64 R4, desc[UR36][R6.64] ;  /* 0x0000002406047981 */ /* 0x000ea4000c1e1b00 */
[----:B--2---:R-:W1:Y:S02]  /*1f50*/  I2F.F64.U64 R4, R4 ;  /* 0x0000000400047312 */ /* 0x004e640000301800 */
[----:B-1----:R-:W-:Y:S05]  /*1f60*/  BRA `(.L_x_20056) ;  /* 0x0000000000087947 */ /* 0x002fea0003800000 */
.L_x_20075:
[----:B------:R-:W2:Y:S02]  /*1f70*/  LDG.E R4, desc[UR36][R6.64] ;  /* 0x0000002406047981 */ /* 0x000ea4000c1e1900 */
[----:B--2---:R-:W1:Y:S02]  /*1f80*/  I2F.F64.U32 R4, R4 ;  /* 0x0000000400047312 */ /* 0x004e640000201800 */
.L_x_20056:
[----:B------:R-:W-:Y:S05]  /*1f90*/  BSYNC.RECONVERGENT B6 ;  /* 0x0000000000067941 */ /* 0x000fea0003800200 */
.L_x_20050:
[----:B-1---5:R-:W1:Y:S01]  /*1fa0*/  DSETP.NEU.AND P0, PT, R4, RZ, PT ;  /* 0x000000ff0400722a */ /* 0x022e620003f0d000 */
[----:B------:R-:W-:Y:S01]  /*1fb0*/  VIADD R19, R19, 0x80 ;  /* 0x0000008013137836 */ /* 0x000fe20000000000 */
[----:B-1----:R-:W-:-:S07]  /*1fc0*/  P2R R22, PR, RZ, 0x1 ;  /* 0x00000001ff167803 */ /* 0x002fce0000000000 */
.L_x_20049:
[----:B------:R-:W-:Y:S05]  /*1fd0*/  BSYNC.RECONVERGENT B7 ;  /* 0x0000000000077941 */ /* 0x000fea0003800200 */
.L_x_20048:
        /* <DEDUP_REMOVED lines=26> */
.L_x_20084:
[----:B------:R-:W2:Y:S02]  /*2180*/  LDG.E.U8 R4, desc[UR36][R6.64] ;  /* 0x0000002406047981 */ /* 0x000ea4000c1e1100 */
[----:B--2---:R-:W0:Y:S02]  /*2190*/  I2F.F64.U16 R4, R4 ;  /* 0x0000000400047312 */ /* 0x004e240000101800 */
[----:B0-----:R-:W-:Y:S05]  /*21a0*/  BRA `(.L_x_20086) ;  /* 0x0000000c00647947 */ /* 0x001fea0003800000 */
.L_x_20083:
        /* <DEDUP_REMOVED lines=9> */
.L_x_20088:
[----:B------:R-:W2:Y:S02]  /*2240*/  LDG.E R4, desc[UR36][R6.64] ;  /* 0x0000002406047981 */ /* 0x000ea4000c1e1900 */
[----:B--2---:R-:W0:Y:S02]  /*2250*/  I2F.F64 R4, R4 ;  /* 0x0000000400047312 */ /* 0x004e240000201c00 */
[----:B0-----:R-:W-:Y:S05]  /*2260*/  BRA `(.L_x_20086) ;  /* 0x0000000c00347947 */ /* 0x001fea0003800000 */
.L_x_20087:
[----:B------:R-:W2:Y:S02]  /*2270*/  LDG.E.U16 R4, desc[UR36][R6.64] ;  /* 0x0000002406047981 */ /* 0x000ea4000c1e1500 */
[----:B--2---:R-:W0:Y:S02]  /*2280*/  I2F.F64.S16 R4, R4 ;  /* 0x0000000400047312 */ /* 0x004e240000101c00 */
[----:B0-----:R-:W-:Y:S05]  /*2290*/  BRA `(.L_x_20086) ;  /* 0x0000000c00287947 */ /* 0x001fea0003800000 */
.L_x_20082:
        /* <DEDUP_REMOVED lines=10> */
.L_x_20090:
[----:B------:R-:W2:Y:S02]  /*2340*/  LDG.E.U16 R0, desc[UR36][R6.64] ;  /* 0x0000002406007981 */ /* 0x000ea4000c1e1500 */
[----:B--2---:R-:W-:-:S05]  /*2350*/  HADD2.F32 R0, -RZ, R0.H0_H0 ;  /* 0x20000000ff007230 */ /* 0x004fca0000004100 */
[----:B------:R-:W-:-:S04]  /*2360*/  FMUL.FTZ R0, R0, 1 ;  /* 0x3f80000000007820 */ /* 0x000fc80000410000 */
[----:B------:R1:W2:Y:S02]  /*2370*/  F2F.F64.F32 R4, R0 ;  /* 0x0000000000047310 */ /* 0x0002a40000201800 */
[----:B-12---:R-:W-:Y:S05]  /*2380*/  BRA `(.L_x_20086) ;  /* 0x0000000800ec7947 */ /* 0x006fea0003800000 */
.L_x_20089:
        /* <DEDUP_REMOVED lines=10> */
.L_x_20092:
[----:B------:R-:W2:Y:S02]  /*2430*/  LDG.E.U16 R6, desc[UR36][R6.64] ;  /* 0x0000002406067981 */ /* 0x000ea4000c1e1500 */
[----:B--2---:R-:W-:-:S05]  /*2440*/  HADD2.F32 R0, -RZ, R6.H0_H0 ;  /* 0x20000006ff007230 */ /* 0x004fca0000004100 */
[----:B------:R-:W-:-:S04]  /*2450*/  FMUL.FTZ R0, R0, 1 ;  /* 0x3f80000000007820 */ /* 0x000fc80000410000 */
[----:B------:R1:W2:Y:S02]  /*2460*/  F2F.F64.F32 R4, R0 ;  /* 0x0000000000047310 */ /* 0x0002a40000201800 */
[----:B-12---:R-:W-:Y:S05]  /*2470*/  BRA `(.L_x_20086) ;  /* 0x0000000800b07947 */ /* 0x006fea0003800000 */
.L_x_20091:
[----:B------:R0:W5:Y:S01]  /*2480*/  LDG.E.64 R4, desc[UR36][R6.64] ;  /* 0x0000002406047981 */ /* 0x000162000c1e1b00 */
[----:B------:R-:W-:Y:S05]  /*2490*/  BRA `(.L_x_20086) ;  /* 0x0000000800a87947 */ /* 0x000fea0003800000 */
.L_x_20081:
        /* <DEDUP_REMOVED lines=13> */
.L_x_20095:
[----:B------:R1:W5:Y:S01]  /*2570*/  LDG.E.64 R4, desc[UR36][R6.64] ;  /* 0x0000002406047981 */ /* 0x000362000c1e1b00 */
[----:B------:R-:W-:Y:S05]  /*2580*/  BRA `(.L_x_20086) ;  /* 0x00000008006c7947 */ /* 0x000fea0003800000 */
.L_x_20094:
        /* <DEDUP_REMOVED lines=27> */
.L_x_20097:
        /* <DEDUP_REMOVED lines=15> */
.L_x_20096:
[----:B------:R-:W2:Y:S02]  /*2830*/  LDG.E.U16 R0, desc[UR36][R6.64] ;  /* 0x0000002406007981 */ /* 0x000ea4000c1e1500 */
[----:B--2---:R-:W-:-:S04]  /*2840*/  IMAD.U32 R0, R0, 0x10000, RZ ;  /* 0x0001000000007824 */ /* 0x004fc800078e00ff */
[----:B------:R-:W-:-:S04]  /*2850*/  FMUL.FTZ R0, R0, 1 ;  /* 0x3f80000000007820 */ /* 0x000fc80000410000 */
[----:B------:R2:W3:Y:S02]  /*2860*/  F2F.F64.F32 R4, R0 ;  /* 0x0000000000047310 */ /* 0x0004e40000201800 */
[----:B--23--:R-:W-:Y:S05]  /*2870*/  BRA `(.L_x_20086) ;  /* 0x0000000400b07947 */ /* 0x00cfea0003800000 */
.L_x_20093:
        /* <DEDUP_REMOVED lines=11> */
.L_x_20100:
        /* <DEDUP_REMOVED lines=21> */
.L_x_20102:
[----:B------:R-:W-:Y:S05]  /*2a80*/  BSYNC.RECONVERGENT B0 ;  /* 0x0000000000007941 */ /* 0x000fea0003800200 */
.L_x_20101:
[----:B------:R-:W-:Y:S01]  /*2a90*/  IMAD.SHL.U32 R0, R0, 0x100000, RZ ;  /* 0x0010000000007824 */ /* 0x000fe200078e00ff */
[----:B------:R-:W-:-:S04]  /*2aa0*/  LEA R3, R3, 0x3b800000, 0x17 ;  /* 0x3b80000003037811 */ /* 0x000fc800078eb8ff */
[----:B------:R-:W-:-:S05]  /*2ab0*/  LOP3.LUT R0, R3, R0, R7, 0xfe, !PT ;  /* 0x0000000003007212 */ /* 0x000fca00078efe07 */
[----:B------:R-:W-:-:S04]  /*2ac0*/  FMUL.FTZ R0, R0, 1 ;  /* 0x3f80000000007820 */ /* 0x000fc80000410000 */
[----:B------:R3:W4:Y:S02]  /*2ad0*/  F2F.F64.F32 R4, R0 ;  /* 0x0000000000047310 */ /* 0x0007240000201800 */
[----:B---34-:R-:W-:Y:S05]  /*2ae0*/  BRA `(.L_x_20086) ;  /* 0x0000000400147947 */ /* 0x018fea0003800000 */
.L_x_20099:
        /* <DEDUP_REMOVED lines=21> */
.L_x_20104:
[----:B------:R-:W-:Y:S05]  /*2c40*/  BSYNC.RECONVERGENT B0 ;  /* 0x0000000000007941 */ /* 0x000fea0003800200 */
.L_x_20103:
[----:B------:R-:W-:Y:S01]  /*2c50*/  IMAD.SHL.U32 R0, R0, 0x200000, RZ ;  /* 0x0020000000007824 */ /* 0x000fe200078e00ff */
[----:B------:R-:W-:-:S04]  /*2c60*/  LEA R3, R3, 0x37800000, 0x17 ;  /* 0x3780000003037811 */ /* 0x000fc800078eb8ff */
[----:B------:R-:W-:-:S05]  /*2c70*/  LOP3.LUT R0, R3, R0, R7, 0xfe, !PT ;  /* 0x0000000003007212 */ /* 0x000fca00078efe07 */
[----:B------:R-:W-:-:S04]  /*2c80*/  FMUL.FTZ R0, R0, 1 ;  /* 0x3f80000000007820 */ /* 0x000fc80000410000 */
[----:B------:R3:W4:Y:S02]  /*2c90*/  F2F.F64.F32 R4, R0 ;  /* 0x0000000000047310 */ /* 0x0007240000201800 */
[----:B---34-:R-:W-:Y:S05]  /*2ca0*/  BRA `(.L_x_20086) ;  /* 0x0000000000a47947 */ /* 0x018fea0003800000 */
.L_x_20098:
        /* <DEDUP_REMOVED lines=18> */
.L_x_20085:
        /* <DEDUP_REMOVED lines=16> */
.L_x_20107:
[----:B------:R-:W-:Y:S01]  /*2ed0*/  CS2R R4, SRZ ;  /* 0x0000000000047805 */ /* 0x000fe2000001ff00 */
[----:B------:R-:W-:Y:S06]  /*2ee0*/  BRA `(.L_x_20086) ;  /* 0x0000000000147947 */ /* 0x000fec0003800000 */
.L_x_20106:
[----:B------:R-:W2:Y:S02]  /*2ef0*/  LDG.E.64 R4, desc[UR36][R6.64] ;  /* 0x0000002406047981 */ /* 0x000ea4000c1e1b00 */
[----:B--2---:R-:W3:Y:S02]  /*2f00*/  I2F.F64.U64 R4, R4 ;  /* 0x0000000400047312 */ /* 0x004ee40000301800 */
[----:B---3--:R-:W-:Y:S05]  /*2f10*/  BRA `(.L_x_20086) ;  /* 0x0000000000087947 */ /* 0x008fea0003800000 */
.L_x_20105:
[----:B------:R-:W2:Y:S02]  /*2f20*/  LDG.E R4, desc[UR36][R6.64] ;  /* 0x0000002406047981 */ /* 0x000ea4000c1e1900 */
[----:B--2---:R-:W2:Y:S02]  /*2f30*/  I2F.F64.U32 R4, R4 ;  /* 0x0000000400047312 */ /* 0x004ea40000201800 */
.L_x_20086:
[----:B------:R-:W-:Y:S05]  /*2f40*/  BSYNC.RECONVERGENT B6 ;  /* 0x0000000000067941 */ /* 0x000fea0003800200 */
.L_x_20080:
[----:B--2--5:R-:W2:Y:S01]  /*2f50*/  DSETP.NEU.AND P0, PT, R4, RZ, PT ;  /* 0x000000ff0400722a */ /* 0x024ea20003f0d000 */
[----:B------:R-:W-:Y:S01]  /*2f60*/  VIADD R19, R19, 0x80 ;  /* 0x0000008013137836 */ /* 0x000fe20000000000 */
[----:B--2---:R-:W-:-:S07]  /*2f70*/  P2R R23, PR, RZ, 0x1 ;  /* 0x00000001ff177803 */ /* 0x004fce0000000000 */
.L_x_20079:
[----:B------:R-:W-:Y:S05]  /*2f80*/  BSYNC.RECONVERGENT B7 ;  /* 0x0000000000077941 */ /* 0x000fea0003800200 */
.L_x_20078:
        /* <DEDUP_REMOVED lines=25> */
.L_x_20114:
[----:B------:R-:W2:Y:S02]  /*3120*/  LDG.E.U8 R4, desc[UR36][R6.64] ;  /* 0x0000002406047981 */ /* 0x000ea4000c1e1100 */
[----:B--2---:R-:W1:Y:S02]  /*3130*/  I2F.F64.U16 R4, R4 ;  /* 0x0000000400047312 */ /* 0x004e640000101800 */
[----:B-1----:R-:W-:Y:S05]  /*3140*/  BRA `(.L_x_20116) ;  /* 0x0000000c00647947 */ /* 0x002fea0003800000 */
.L_x_20113:
        /* <DEDUP_REMOVED lines=9> */
.L_x_20118:
[----:B------:R-:W2:Y:S02]  /*31e0*/  LDG.E R4, desc[UR36][R6.64] ;  /* 0x0000002406047981 */ /* 0x000ea4000c1e1900 */
[----:B--2---:R-:W1:Y:S02]  /*31f0*/  I2F.F64 R4, R4 ;  /* 0x0000000400047312 */ /* 0x004e640000201c00 */
[----:B-1----:R-:W-:Y:S05]  /*3200*/  BRA `(.L_x_20116) ;  /* 0x0000000c00347947 */ /* 0x002fea0003800000 */
.L_x_20117:
[----:B------:R-:W2:Y:S02]  /*3210*/  LDG.E.U16 R4, desc[UR36][R6.64] ;  /* 0x0000002406047981 */ /* 0x000ea4000c1e1500 */
[----:B--2---:R-:W1:Y:S02]  /*3220*/  I2F.F64.S16 R4, R4 ;  /* 0x0000000400047312 */ /* 0x004e640000101c00 */
[----:B-1----:R-:W-:Y:S05]  /*3230*/  BRA `(.L_x_20116) ;  /* 0x0000000c00287947 */ /* 0x002fea0003800000 */
.L_x_20112:
        /* <DEDUP_REMOVED lines=10> */
.L_x_20120:
[----:B------:R-:W2:Y:S02]  /*32e0*/  LDG.E.U16 R0, desc[UR36][R6.64] ;  /* 0x0000002406007981 */ /* 0x000ea4000c1e1500 */
[----:B--2---:R-:W-:-:S05]  /*32f0*/  HADD2.F32 R0, -RZ, R0.H0_H0 ;  /* 0x20000000ff007230 */ /* 0x004fca0000004100 */
[----:B------:R-:W-:-:S04]  /*3300*/  FMUL.FTZ R0, R0, 1 ;  /* 0x3f80000000007820 */ /* 0x000fc80000410000 */
[----:B------:R0:W1:Y:S02]  /*3310*/  F2F.F64.F32 R4, R0 ;  /* 0x0000000000047310 */ /* 0x0000640000201800 */
[----:B01----:R-:W-:Y:S05]  /*3320*/  BRA `(.L_x_20116) ;  /* 0x0000000800ec7947 */ /* 0x003fea0003800000 */
.L_x_20119:
        /* <DEDUP_REMOVED lines=10> */
.L_x_20122:
[----:B------:R-:W2:Y:S02]  /*33d0*/  LDG.E.U16 R6, desc[UR36][R6.64] ;  /* 0x0000002406067981 */ /* 0x000ea4000c1e1500 */
[----:B--2---:R-:W-:-:S05]  /*33e0*/  HADD2.F32 R0, -RZ, R6.H0_H0 ;  /* 0x20000006ff007230 */ /* 0x004fca0000004100 */
[----:B------:R-:W-:-:S04]  /*33f0*/  FMUL.FTZ R0, R0, 1 ;  /* 0x3f80000000007820 */ /* 0x000fc80000410000 */
[----:B------:R0:W1:Y:S02]  /*3400*/  F2F.F64.F32 R4, R0 ;  /* 0x0000000000047310 */ /* 0x0000640000201800 */
[----:B01----:R-:W-:Y:S05]  /*3410*/  BRA `(.L_x_20116) ;  /* 0x0000000800b07947 */ /* 0x003fea0003800000 */
.L_x_20121:
[----:B------:R0:W5:Y:S01]  /*3420*/  LDG.E.64 R4, desc[UR36][R6.64] ;  /* 0x0000002406047981 */ /* 0x000162000c1e1b00 */
[----:B------:R-:W-:Y:S05]  /*3430*/  BRA `(.L_x_20116) ;  /* 0x0000000800a87947 */ /* 0x000fea0003800000 */
.L_x_20111:
        /* <DEDUP_REMOVED lines=13> */
.L_x_20125:
[----:B------:R2:W5:Y:S01]  /*3510*/  LDG.E.64 R4, desc[UR36][R6.64] ;  /* 0x0000002406047981 */ /* 0x000562000c1e1b00 */
[----:B------:R-:W-:Y:S05]  /*3520*/  BRA `(.L_x_20116) ;  /* 0x00000008006c7947 */ /* 0x000fea0003800000 */
.L_x_20124:
        /* <DEDUP_REMOVED lines=27> */
.L_x_20127:
        /* <DEDUP_REMOVED lines=15> */
.L_x_20126:
[----:B------:R-:W2:Y:S02]  /*37d0*/  LDG.E.U16 R0, desc[UR36][R6.64] ;  /* 0x0000002406007981 */ /* 0x000ea4000c1e1500 */
[----:B--2---:R-:W-:-:S04]  /*37e0*/  IMAD.U32 R0, R0, 0x10000, RZ ;  /* 0x0001000000007824 */ /* 0x004fc800078e00ff */
[----:B------:R-:W-:-:S04]  /*37f0*/  FMUL.FTZ R0, R0, 1 ;  /* 0x3f80000000007820 */ /* 0x000fc80000410000 */
[----:B------:R2:W3:Y:S02]  /*3800*/  F2F.F64.F32 R4, R0 ;  /* 0x0000000000047310 */ /* 0x0004e40000201800 */
[----:B--23--:R-:W-:Y:S05]  /*3810*/  BRA `(.L_x_20116) ;  /* 0x0000000400b07947 */ /* 0x00cfea0003800000 */
.L_x_20123:
        /* <DEDUP_REMOVED lines=11> */
.L_x_20130:
        /* <DEDUP_REMOVED lines=21> */
.L_x_20132:
[----:B------:R-:W-:Y:S05]  /*3a20*/  BSYNC.RECONVERGENT B0 ;  /* 0x0000000000007941 */ /* 0x000fea0003800200 */
.L_x_20131:
[----:B------:R-:W-:Y:S01]  /*3a30*/  IMAD.SHL.U32 R0, R0, 0x100000, RZ ;  /* 0x0010000000007824 */ /* 0x000fe200078e00ff */
[----:B------:R-:W-:-:S04]  /*3a40*/  LEA R3, R3, 0x3b800000, 0x17 ;  /* 0x3b80000003037811 */ /* 0x000fc800078eb8ff */
[----:B------:R-:W-:-:S05]  /*3a50*/  LOP3.LUT R0, R3, R0, R7, 0xfe, !PT ;  /* 0x0000000003007212 */ /* 0x000fca00078efe07 */
[----:B------:R-:W-:-:S04]  /*3a60*/  FMUL.FTZ R0, R0, 1 ;  /* 0x3f80000000007820 */ /* 0x000fc80000410000 */
[----:B------:R1:W2:Y:S02]  /*3a70*/  F2F.F64.F32 R4, R0 ;  /* 0x0000000000047310 */ /* 0x0002a40000201800 */
[----:B-12---:R-:W-:Y:S05]  /*3a80*/  BRA `(.L_x_20116) ;  /* 0x0000000400147947 */ /* 0x006fea0003800000 */
.L_x_20129:
        /* <DEDUP_REMOVED lines=21> */
.L_x_20134:
[----:B------:R-:W-:Y:S05]  /*3be0*/  BSYNC.RECONVERGENT B0 ;  /* 0x0000000000007941 */ /* 0x000fea0003800200 */
.L_x_20133:
[----:B------:R-:W-:Y:S01]  /*3bf0*/  IMAD.SHL.U32 R0, R0, 0x200000, RZ ;  /* 0x0020000000007824 */ /* 0x000fe200078e00ff */
[----:B------:R-:W-:-:S04]  /*3c00*/  LEA R3, R3, 0x37800000, 0x17 ;  /* 0x3780000003037811 */ /* 0x000fc800078eb8ff */
[----:B------:R-:W-:-:S05]  /*3c10*/  LOP3.LUT R0, R3, R0, R7, 0xfe, !PT ;  /* 0x0000000003007212 */ /* 0x000fca00078efe07 */
[----:B------:R-:W-:-:S04]  /*3c20*/  FMUL.FTZ R0, R0, 1 ;  /* 0x3f80000000007820 */ /* 0x000fc80000410000 */
[----:B------:R1:W2:Y:S02]  /*3c30*/  F2F.F64.F32 R4, R0 ;  /* 0x0000000000047310 */ /* 0x0002a40000201800 */
[----:B-12---:R-:W-:Y:S05]  /*3c40*/  BRA `(.L_x_20116) ;  /* 0x0000000000a47947 */ /* 0x006fea0003800000 */
.L_x_20128:
        /* <DEDUP_REMOVED lines=18> */
.L_x_20115:
        /* <DEDUP_REMOVED lines=16> */
.L_x_20137:
[----:B------:R-:W-:Y:S01]  /*3e70*/  CS2R R4, SRZ ;  /* 0x0000000000047805 */ /* 0x000fe2000001ff00 */
[----:B------:R-:W-:Y:S06]  /*3e80*/  BRA `(.L_x_20116) ;  /* 0x0000000000147947 */ /* 0x000fec0003800000 */
.L_x_20136:
[----:B------:R-:W2:Y:S02]  /*3e90*/  LDG.E.64 R4, desc[UR36][R6.64] ;  /* 0x0000002406047981 */ /* 0x000ea4000c1e1b00 */
[----:B--2---:R-:W2:Y:S02]  /*3ea0*/  I2F.F64.U64 R4, R4 ;  /* 0x0000000400047312 */ /* 0x004ea40000301800 */
[----:B--2---:R-:W-:Y:S05]  /*3eb0*/  BRA `(.L_x_20116) ;  /* 0x0000000000087947 */ /* 0x004fea0003800000 */
.L_x_20135:
[----:B------:R-:W2:Y:S02]  /*3ec0*/  LDG.E R4, desc[UR36][R6.64] ;  /* 0x0000002406047981 */ /* 0x000ea4000c1e1900 */
[----:B--2---:R-:W1:Y:S02]  /*3ed0*/  I2F.F64.U32 R4, R4 ;  /* 0x0000000400047312 */ /* 0x004e640000201800 */
.L_x_20116:
[----:B------:R-:W-:Y:S05]  /*3ee0*/  BSYNC.RECONVERGENT B6 ;  /* 0x0000000000067941 */ /* 0x000fea0003800200 */
.L_x_20110:
[----:B-1---5:R3:W4:Y:S02]  /*3ef0*/  DSETP.NEU.AND P0, PT, R4, RZ, PT ;  /* 0x000000ff0400722a */ /* 0x0227240003f0d000 */
.L_x_20109:
[----:B------:R-:W-:Y:S05]  /*3f00*/  BSYNC.RECONVERGENT B7 ;  /* 0x0000000000077941 */ /* 0x000fea0003800200 */
.L_x_20108:
        /* <DEDUP_REMOVED lines=8> */
[----:B-----5:R-:W5:Y:S02]  /*3f90*/  DSETP.NEU.OR P1, PT, RZ, UR4, P1 ;  /* 0x00000004ff007e2a */ /* 0x020f640008f2d400 */
[----:B-----5:R-:W-:-:S15]  /*3fa0*/  SEL R11, RZ, 0x1, !P1 ;  /* 0x00000001ff0b7807 */ /* 0x020fde0004800000 */
[----:B------:R-:W-:-:S15]  /*3fb0*/  NOP ;  /* 0x0000000000007918 */ /* 0x000fde0000000000 */
[----:B------:R-:W-:-:S15]  /*3fc0*/  NOP ;  /* 0x0000000000007918 */ /* 0x000fde0000000000 */
[----:B------:R-:W-:-:S15]  /*3fd0*/  NOP ;  /* 0x0000000000007918 */ /* 0x000fde0000000000 */
[----:B------:R-:W-:-:S02]  /*3fe0*/  NOP ;  /* 0x0000000000007918 */ /* 0x000fc40000000000 */
[----:B------:R-:W5:Y:S02]  /*3ff0*/  DSETP.NEU.OR P2, PT, RZ, UR4, P2 ;  /* 0x00000004ff007e2a */ /* 0x000f64000974d400 */
        /* <DEDUP_REMOVED lines=11> */
[----:B----4-:R-:W4:Y:S02]  /*40b0*/  DSETP.NEU.OR P0, PT, RZ, UR4, P0 ;  /* 0x00000004ff007e2a */ /* 0x010f24000870d400 */
        /* <DEDUP_REMOVED lines=24> */
.L_x_20145:
[----:B------:R0:W-:Y:S01]  /*4240*/  STG.E.U8 desc[UR36][R8.64], R11 ;  /* 0x0000000b08007986 */ /* 0x0001e2000c101124 */
[----:B------:R-:W-:Y:S05]  /*4250*/  BRA `(.L_x_20147) ;  /* 0x0000000c00087947 */ /* 0x000fea0003800000 */
.L_x_20144:
        /* <DEDUP_REMOVED lines=10> */
.L_x_20149:
[----:B------:R0:W-:Y:S01]  /*4300*/  STG.E desc[UR36][R8.64], R11 ;  /* 0x0000000b08007986 */ /* 0x0001e2000c101924 */
[----:B------:R-:W-:Y:S05]  /*4310*/  BRA `(.L_x_20147) ;  /* 0x0000000800d87947 */ /* 0x000fea0003800000 */
.L_x_20148:
[----:B------:R0:W-:Y:S01]  /*4320*/  STG.E.U16 desc[UR36][R8.64], R11 ;  /* 0x0000000b08007986 */ /* 0x0001e2000c101524 */
[----:B------:R-:W-:Y:S05]  /*4330*/  BRA `(.L_x_20147) ;  /* 0x0000000800d07947 */ /* 0x000fea0003800000 */
.L_x_20143:
        /* <DEDUP_REMOVED lines=9> */
.L_x_20151:
[----:B------:R-:W0:Y:S02]  /*43d0*/  I2F.S16 R0, R11 ;  /* 0x0000000b00007306 */ /* 0x000e240000101400 */
[----:B0-----:R-:W-:-:S05]  /*43e0*/  F2FP.F16.F32.PACK_AB R0, RZ, R0 ;  /* 0x00000000ff00723e */ /* 0x001fca00000000ff */
[----:B------:R0:W-:Y:S01]  /*43f0*/  STG.E.U16 desc[UR36][R8.64], R0 ;  /* 0x0000000008007986 */ /* 0x0001e2000c101524 */
[----:B------:R-:W-:Y:S05]  /*4400*/  BRA `(.L_x_20147) ;  /* 0x00000008009c7947 */ /* 0x000fea0003800000 */
.L_x_20150:
        /* <DEDUP_REMOVED lines=10> */
.L_x_20153:
[----:B------:R-:W0:Y:S02]  /*44b0*/  I2F.S16 R11, R11 ;  /* 0x0000000b000b7306 */ /* 0x000e240000101400 */
[----:B0-----:R-:W-:-:S04]  /*44c0*/  F2FP.F16.F32.PACK_AB R3, RZ, R11 ;  /* 0x0000000bff03723e */ /* 0x001fc800000000ff */
[----:B------:R-:W-:-:S05]  /*44d0*/  PRMT R3, R3, 0x5410, RZ ;  /* 0x0000541003037816 */ /* 0x000fca00000000ff */
[----:B------:R0:W-:Y:S01]  /*44e0*/  STG.E desc[UR36][R8.64], R3 ;  /* 0x0000000308007986 */ /* 0x0001e2000c101924 */
[----:B------:R-:W-:Y:S05]  /*44f0*/  BRA `(.L_x_20147) ;  /* 0x0000000800607947 */ /* 0x000fea0003800000 */
.L_x_20152:
[----:B------:R-:W0:Y:S02]  /*4500*/  I2F.F64.S16 R4, R11 ;  /* 0x0000000b00047312 */ /* 0x000e240000101c00 */
[----:B0-----:R0:W-:Y:S01]  /*4510*/  STG.E.64 desc[UR36][R8.64], R4 ;  /* 0x0000000408007986 */ /* 0x0011e2000c101b24 */
[----:B------:R-:W-:Y:S05]  /*4520*/  BRA `(.L_x_20147) ;  /* 0x0000000800547947 */ /* 0x000fea0003800000 */
.L_x_20142:
        /* <DEDUP_REMOVED lines=10> */
.L_x_20156:
[----:B-12---:R-:W-:Y:S01]  /*45d0*/  CS2R R6, SRZ ;  /* 0x0000000000067805 */ /* 0x006fe2000001ff00 */
[----:B------:R-:W0:Y:S04]  /*45e0*/  I2F.F64.S16 R4, R11 ;  /* 0x0000000b00047312 */ /* 0x000e280000101c00 */
[----:B0-----:R0:W-:Y:S01]  /*45f0*/  STG.E.128 desc[UR36][R8.64], R4 ;  /* 0x0000000408007986 */ /* 0x0011e2000c101d24 */
[----:B------:R-:W-:Y:S05]  /*4600*/  BRA `(.L_x_20147) ;  /* 0x00000008001c7947 */ /* 0x000fea0003800000 */
.L_x_20155:
        /* <DEDUP_REMOVED lines=17> */
.L_x_20160:
[----:B------:R-:W-:Y:S05]  /*4720*/  BSYNC.RECONVERGENT B0 ;  /* 0x0000000000007941 */ /* 0x000fea0003800200 */
.L_x_20159:
[----:B------:R0:W-:Y:S01]  /*4730*/  STG.E.U8 desc[UR36][R8.64], R3 ;  /* 0x0000000308007986 */ /* 0x0001e2000c101124 */
[----:B------:R-:W-:Y:S05]  /*4740*/  BRA `(.L_x_20147) ;  /* 0x0000000400cc7947 */ /* 0x000fea0003800000 */
.L_x_20158:
        /* <DEDUP_REMOVED lines=16> */
.L_x_20157:
[----:B------:R-:W0:Y:S02]  /*4850*/  I2F.S16 R0, R11 ;  /* 0x0000000b00007306 */ /* 0x000e240000101400 */
[----:B0-----:R-:W-:-:S05]  /*4860*/  F2FP.BF16.F32.PACK_AB R0, RZ, R0 ;  /* 0x00000000ff00723e */ /* 0x001fca00000010ff */
[----:B------:R0:W-:Y:S01]  /*4870*/  STG.E.U16 desc[UR36][R8.64], R0 ;  /* 0x0000000008007986 */ /* 0x0001e2000c101524 */
[----:B------:R-:W-:Y:S05]  /*4880*/  BRA `(.L_x_20147) ;  /* 0x00000004007c7947 */ /* 0x000fea0003800000 */
.L_x_20154:
        /* <DEDUP_REMOVED lines=10> */
.L_x_20163:
        /* <DEDUP_REMOVED lines=12> */
.L_x_20166:
[----:B------:R-:W-:-:S04]  /*49f0*/  SHF.R.U32.HI R0, RZ, 0x14, R11 ;  /* 0x00000014ff007819 */ /* 0x000fc8000001160b */
[----:B------:R-:W-:-:S04]  /*4a00*/  LOP3.LUT R0, R0, 0x1, RZ, 0xc0, !PT ;  /* 0x0000000100007812 */ /* 0x000fc800078ec0ff */
[----:B------:R-:W-:-:S04]  /*4a10*/  IADD3 R0, PT, PT, R11, 0x487ffff, R0 ;  /* 0x0487ffff0b007810 */ /* 0x000fc80007ffe000 */
[----:B------:R-:W-:-:S04]  /*4a20*/  SHF.R.U32.HI R0, RZ, 0x14, R0 ;  /* 0x00000014ff007819 */ /* 0x000fc80000011600 */
[----:B------:R-:W-:-:S07]  /*4a30*/  LOP3.LUT R0, R0, 0xff, RZ, 0xc0, !PT ;  /* 0x000000ff00007812 */ /* 0x000fce00078ec0ff */
.L_x_20167:
[----:B------:R-:W-:-:S07]  /*4a40*/  PRMT R4, R0, 0x7610, R4 ;  /* 0x0000761000047816 */ /* 0x000fce0000000004 */
.L_x_20165:
[----:B------:R-:W-:Y:S05]  /*4a50*/  BSYNC.RECONVERGENT B0 ;  /* 0x0000000000007941 */ /* 0x000fea0003800200 */
.L_x_20164:
[----:B------:R3:W-:Y:S01]  /*4a60*/  STG.E.U8 desc[UR36][R8.64], R4 ;  /* 0x0000000408007986 */ /* 0x0007e2000c101124 */
[----:B------:R-:W-:Y:S05]  /*4a70*/  BRA `(.L_x_20147) ;  /* 0x0000000400007947 */ /* 0x000fea0003800000 */
.L_x_20162:
        /* <DEDUP_REMOVED lines=12> */
.L_x_20170:
[----:B------:R-:W-:-:S04]  /*4b40*/  SHF.R.U32.HI R0, RZ, 0x15, R11 ;  /* 0x00000015ff007819 */ /* 0x000fc8000001160b */
[----:B------:R-:W-:-:S04]  /*4b50*/  LOP3.LUT R0, R0, 0x1, RZ, 0xc0, !PT ;  /* 0x0000000100007812 */ /* 0x000fc800078ec0ff */
[----:B------:R-:W-:-:S04]  /*4b60*/  IADD3 R0, PT, PT, R11, 0x88fffff, R0 ;  /* 0x088fffff0b007810 */ /* 0x000fc80007ffe000 */
[----:B------:R-:W-:-:S04]  /*4b70*/  SHF.R.U32.HI R0, RZ, 0x15, R0 ;  /* 0x00000015ff007819 */ /* 0x000fc80000011600 */
[----:B------:R-:W-:-:S07]  /*4b80*/  LOP3.LUT R0, R0, 0xff, RZ, 0xc0, !PT ;  /* 0x000000ff00007812 */ /* 0x000fce00078ec0ff */
.L_x_20171:
[----:B------:R-:W-:-:S07]  /*4b90*/  PRMT R4, R0, 0x7610, R4 ;  /* 0x0000761000047816 */ /* 0x000fce0000000004 */
.L_x_20169:
[----:B------:R-:W-:Y:S05]  /*4ba0*/  BSYNC.RECONVERGENT B0 ;  /* 0x0000000000007941 */ /* 0x000fea0003800200 */
.L_x_20168:
[----:B------:R4:W-:Y:S01]  /*4bb0*/  STG.E.U8 desc[UR36][R8.64], R4 ;  /* 0x0000000408007986 */ /* 0x0009e2000c101124 */
[----:B------:R-:W-:Y:S05]  /*4bc0*/  BRA `(.L_x_20147) ;  /* 0x0000000000ac7947 */ /* 0x000fea0003800000 */
.L_x_20161:
[----:B------:R-:W-:-:S13]  /*4bd0*/  ISETP.NE.AND P0, PT, R0, 0x1c, PT ;  /* 0x0000001c0000780c */ /* 0x000fda0003f05270 */
[----:B------:R-:W-:Y:S05]  /*4be0*/  @!P0 BRA `(.L_x_20172) ;  /* 0x0000000000a08947 */ /* 0x000fea0003800000 */
[----:B------:R-:W-:-:S13]  /*4bf0*/  ISETP.NE.AND P0, PT, R0, 0x1d, PT ;  /* 0x0000001d0000780c */ /* 0x000fda0003f05270 */
[----:B------:R-:W-:Y:S05]  /*4c00*/  @!P0 BRA `(.L_x_20173) ;  /* 0x0000000000888947 */ /* 0x000fea0003800000 */
[----:B------:R-:W-:-:S13]  /*4c10*/  ISETP.NE.AND P0, PT, R0, 0x2c, PT ;  /* 0x0000002c0000780c */ /* 0x000fda0003f05270 */
[----:B------:R-:W-:Y:S05]  /*4c20*/  @!P0 BRA `(.L_x_20174) ;  /* 0x0000000000448947 */ /* 0x000fea0003800000 */
.L_x_20146:
        /* <DEDUP_REMOVED lines=16> */
.L_x_20175:
[----:B------:R-:W-:Y:S05]  /*4d30*/  BRA `(.L_x_20147) ;  /* 0x0000000000507947 */ /* 0x000fea0003800000 */
.L_x_20174:
        /* <DEDUP_REMOVED lines=15> */
.L_x_20173:
[----:B------:R-:W-:Y:S02]  /*4e30*/  IMAD.MOV.U32 R4, RZ, RZ, R11 ;  /* 0x000000ffff047224 */ /* 0x000fe400078e000b */
[----:B------:R-:W-:-:S05]  /*4e40*/  IMAD.MOV.U32 R5, RZ, RZ, RZ ;  /* 0x000000ffff057224 */ /* 0x000fca00078e00ff */
[----:B------:R0:W-:Y:S01]  /*4e50*/  STG.E.64 desc[UR36][R8.64], R4 ;  /* 0x0000000408007986 */ /* 0x0001e2000c101b24 */
[----:B------:R-:W-:Y:S05]  /*4e60*/  BRA `(.L_x_20147) ;  /* 0x0000000000047947 */ /* 0x000fea0003800000 */
.L_x_20172:
[----:B------:R0:W-:Y:S02]  /*4e70*/  STG.E desc[UR36][R8.64], R11 ;  /* 0x0000000b08007986 */ /* 0x0001e4000c101924 */
.L_x_20147:
[----:B------:R-:W-:Y:S05]  /*4e80*/  BSYNC.RECONVERGENT B6 ;  /* 0x0000000000067941 */ /* 0x000fea0003800200 */
.L_x_20141:
        /* <DEDUP_REMOVED lines=24> */
.L_x_20181:
[----:B------:R0:W-:Y:S01]  /*5010*/  STG.E.U8 desc[UR36][R8.64], R26 ;  /* 0x0000001a08007986 */ /* 0x0001e2000c101124 */
[----:B------:R-:W-:Y:S05]  /*5020*/  BRA `(.L_x_20183) ;  /* 0x0000000800fc7947 */ /* 0x000fea0003800000 */
.L_x_20180:
        /* <DEDUP_REMOVED lines=9> */
.L_x_20185:
[----:B------:R0:W-:Y:S01]  /*50c0*/  STG.E desc[UR36][R8.64], R26 ;  /* 0x0000001a08007986 */ /* 0x0001e2000c101924 */
[----:B------:R-:W-:Y:S05]  /*50d0*/  BRA `(.L_x_20183) ;  /* 0x0000000800d07947 */ /* 0x000fea0003800000 */
.L_x_20184:
[----:B------:R0:W-:Y:S01]  /*50e0*/  STG.E.U16 desc[UR36][R8.64], R26 ;  /* 0x0000001a08007986 */ /* 0x0001e2000c101524 */
[----:B------:R-:W-:Y:S05]  /*50f0*/  BRA `(.L_x_20183) ;  /* 0x0000000800c87947 */ /* 0x000fea0003800000 */
.L_x_20179:
        /* <DEDUP_REMOVED lines=9> */
.L_x_20187:
[----:B------:R-:W0:Y:S02]  /*5190*/  I2F.S16 R0, R26 ;  /* 0x0000001a00007306 */ /* 0x000e240000101400 */
[----:B0-----:R-:W-:-:S05]  /*51a0*/  F2FP.F16.F32.PACK_AB R0, RZ, R0 ;  /* 0x00000000ff00723e */ /* 0x001fca00000000ff */
[----:B------:R0:W-:Y:S01]  /*51b0*/  STG.E.U16 desc[UR36][R8.64], R0 ;  /* 0x0000000008007986 */ /* 0x0001e2000c101524 */
[----:B------:R-:W-:Y:S05]  /*51c0*/  BRA `(.L_x_20183) ;  /* 0x0000000800947947 */ /* 0x000fea0003800000 */
.L_x_20186:
        /* <DEDUP_REMOVED lines=10> */
.L_x_20189:
[----:B------:R-:W0:Y:S02]  /*5270*/  I2F.S16 R26, R26 ;  /* 0x0000001a001a7306 */ /* 0x000e240000101400 */
[----:B0-----:R-:W-:-:S04]  /*5280*/  F2FP.F16.F32.PACK_AB R3, RZ, R26 ;  /* 0x0000001aff03723e */ /* 0x001fc800000000ff */
[----:B------:R-:W-:-:S05]  /*5290*/  PRMT R3, R3, 0x5410, RZ ;  /* 0x0000541003037816 */ /* 0x000fca00000000ff */
[----:B------:R0:W-:Y:S01]  /*52a0*/  STG.E desc[UR36][R8.64], R3 ;  /* 0x0000000308007986 */ /* 0x0001e2000c101924 */
[----:B------:R-:W-:Y:S05]  /*52b0*/  BRA `(.L_x_20183) ;  /* 0x0000000800587947 */ /* 0x000fea0003800000 */
.L_x_20188:
[----:B------:R-:W0:Y:S02]  /*52c0*/  I2F.F64.S16 R26, R26 ;  /* 0x0000001a001a7312 */ /* 0x000e240000101c00 */
[----:B0-----:R0:W-:Y:S01]  /*52d0*/  STG.E.64 desc[UR36][R8.64], R26 ;  /* 0x0000001a08007986 */ /* 0x0011e2000c101b24 */
[----:B------:R-:W-:Y:S05]  /*52e0*/  BRA `(.L_x_20183) ;  /* 0x00000008004c7947 */ /* 0x000fea0003800000 */
.L_x_20178:
        /* <DEDUP_REMOVED lines=12> */
.L_x_20193:
        /* <DEDUP_REMOVED lines=16> */
.L_x_20196:
[----:B------:R-:W-:-:S07]  /*54b0*/  PRMT R4, R0, 0x7610, R4 ;  /* 0x0000761000047816 */ /* 0x000fce0000000004 */
.L_x_20195:
[----:B------:R-:W-:Y:S05]  /*54c0*/  BSYNC.RECONVERGENT B0 ;  /* 0x0000000000007941 */ /* 0x000fea0003800200 */
.L_x_20194:
[----:B------:R0:W-:Y:S01]  /*54d0*/  STG.E.U8 desc[UR36][R8.64], R4 ;  /* 0x0000000408007986 */ /* 0x0001e2000c101124 */
[----:B------:R-:W-:Y:S05]  /*54e0*/  BRA `(.L_x_20183) ;  /* 0x0000000400cc7947 */ /* 0x000fea0003800000 */
.L_x_20192:
        /* <DEDUP_REMOVED lines=16> */
.L_x_20199:
[----:B------:R-:W-:-:S07]  /*55f0*/  PRMT R4, R0, 0x7610, R4 ;  /* 0x0000761000047816 */ /* 0x000fce0000000004 */
.L_x_20198:
[----:B------:R-:W-:Y:S05]  /*5600*/  BSYNC.RECONVERGENT B0 ;  /* 0x0000000000007941 */ /* 0x000fea0003800200 */
.L_x_20197:
[----:B------:R0:W-:Y:S01]  /*5610*/  STG.E.U8 desc[UR36][R8.64], R4 ;  /* 0x0000000408007986 */ /* 0x0001e2000c101124 */
[----:B------:R-:W-:Y:S05]  /*5620*/  BRA `(.L_x_20183) ;  /* 0x00000004007c7947 */ /* 0x000fea0003800000 */
.L_x_20191:
        /* <DEDUP_REMOVED lines=21> */
.L_x_20201:
[----:B------:R-:W-:-:S05]  /*5780*/  IMAD.MOV.U32 R27, RZ, RZ, RZ ;  /* 0x000000ffff1b7224 */ /* 0x000fca00078e00ff */
[----:B------:R0:W-:Y:S01]  /*5790*/  STG.E.64 desc[UR36][R8.64], R26 ;  /* 0x0000001a08007986 */ /* 0x0001e2000c101b24 */
[----:B------:R-:W-:Y:S05]  /*57a0*/  BRA `(.L_x_20183) ;  /* 0x00000004001c7947 */ /* 0x000fea0003800000 */
.L_x_20200:
[----:B------:R0:W-:Y:S01]  /*57b0*/  STG.E desc[UR36][R8.64], R26 ;  /* 0x0000001a08007986 */ /* 0x0001e2000c101924 */
[----:B------:R-:W-:Y:S05]  /*57c0*/  BRA `(.L_x_20183) ;  /* 0x0000000400147947 */ /* 0x000fea0003800000 */
.L_x_20190:
        /* <DEDUP_REMOVED lines=8> */
.L_x_20203:
[----:B-12---:R-:W-:Y:S01]  /*5850*/  CS2R R6, SRZ ;  /* 0x0000000000067805 */ /* 0x006fe2000001ff00 */
[----:B------:R-:W0:Y:S04]  /*5860*/  I2F.F64.S16 R4, R26 ;  /* 0x0000001a00047312 */ /* 0x000e280000101c00 */
[----:B0-----:R0:W-:Y:S01]  /*5870*/  STG.E.128 desc[UR36][R8.64], R4 ;  /* 0x0000000408007986 */ /* 0x0011e2000c101d24 */
[----:B------:R-:W-:Y:S05]  /*5880*/  BRA `(.L_x_20183) ;  /* 0x0000000000e47947 */ /* 0x000fea0003800000 */
.L_x_20202:
[----:B------:R-:W-:-:S13]  /*5890*/  ISETP.NE.AND P0, PT, R0, 0xf, PT ;  /* 0x0000000f0000780c */ /* 0x000fda0003f05270 */
[----:B------:R-:W-:Y:S05]  /*58a0*/  @!P0 BRA `(.L_x_20204) ;  /* 0x0000000000d08947 */ /* 0x000fea0003800000 */
[----:B------:R-:W-:-:S13]  /*58b0*/  ISETP.NE.AND P0, PT, R0, 0x17, PT ;  /* 0x000000170000780c */ /* 0x000fda0003f05270 */
[----:B------:R-:W-:Y:S05]  /*58c0*/  @!P0 BRA `(.L_x_20205) ;  /* 0x0000000000848947 */ /* 0x000fea0003800000 */
[----:B------:R-:W-:-:S13]  /*58d0*/  ISETP.NE.AND P0, PT, R0, 0x18, PT ;  /* 0x000000180000780c */ /* 0x000fda0003f05270 */
[----:B------:R-:W-:Y:S05]  /*58e0*/  @!P0 BRA `(.L_x_20206) ;  /* 0x0000000000448947 */ /* 0x000fea0003800000 */
.L_x_20182:
        /* <DEDUP_REMOVED lines=16> */
.L_x_20207:
[----:B------:R-:W-:Y:S05]  /*59f0*/  BRA `(.L_x_20183) ;  /* 0x0000000000887947 */ /* 0x000fea0003800000 */
.L_x_20206:
        /* <DEDUP_REMOVED lines=11> */
.L_x_20209:
[----:B------:R-:W-:Y:S05]  /*5ab0*/  BSYNC.RECONVERGENT B0 ;  /* 0x0000000000007941 */ /* 0x000fea0003800200 */
.L_x_20208:
[----:B------:R3:W-:Y:S01]  /*5ac0*/  STG.E.U8 desc[UR36][R8.64], R3 ;  /* 0x0000000308007986 */ /* 0x0007e2000c101124 */
[----:B------:R-:W-:Y:S05]  /*5ad0*/  BRA `(.L_x_20183) ;  /* 0x0000000000507947 */ /* 0x000fea0003800000 */
.L_x_20205:
        /* <DEDUP_REMOVED lines=12> */
.L_x_20210:
[----:B------:R-:W-:Y:S01]  /*5ba0*/  IMAD.MOV.U32 R3, RZ, RZ, 0x7f ;  /* 0x0000007fff037424 */ /* 0x000fe200078e00ff */
[----:B------:R-:W-:-:S04]  /*5bb0*/  ISETP.GT.U32.AND P0, PT, R5, 0x7f800000, PT ;  /* 0x7f8000000500780c */ /* 0x000fc80003f04070 */
[----:B------:R-:W-:-:S05]  /*5bc0*/  SEL R3, R3, 0x7c, P0 ;  /* 0x0000007c03037807 */ /* 0x000fca0000000000 */
[----:B------:R4:W-:Y:S01]  /*5bd0*/  STG.E.U8 desc[UR36][R8.64], R3 ;  /* 0x0000000308007986 */ /* 0x0009e2000c101124 */
[----:B------:R-:W-:Y:S05]  /*5be0*/  BRA `(.L_x_20183) ;  /* 0x00000000000c7947 */ /* 0x000fea0003800000 */
.L_x_20204:
[----:B------:R-:W0:Y:S02]  /*5bf0*/  I2F.S16 R0, R26 ;  /* 0x0000001a00007306 */ /* 0x000e240000101400 */
[----:B0-----:R-:W-:-:S05]  /*5c00*/  F2FP.BF16.F32.PACK_AB R0, RZ, R0 ;  /* 0x00000000ff00723e */ /* 0x001fca00000010ff */
[----:B------:R0:W-:Y:S02]  /*5c10*/  STG.E.U16 desc[UR36][R8.64], R0 ;  /* 0x0000000008007986 */ /* 0x0001e4000c101524 */
.L_x_20183:
[----:B------:R-:W-:Y:S05]  /*5c20*/  BSYNC.RECONVERGENT B6 ;  /* 0x0000000000067941 */ /* 0x000fea0003800200 */
.L_x_20177:
[----:B------:R-:W-:-:S07]  /*5c30*/  VIADD R17, R17, 0x80 ;  /* 0x0000008011117836 */ /* 0x000fce0000000000 */
.L_x_20140:
[----:B------:R-:W-:-:S13]  /*5c40*/  ISETP.GE.AND P0, PT, R17, R16, PT ;  /* 0x000000101100720c */ /* 0x000fda0003f06270 */
[----:B------:R-:W-:Y:S05]  /*5c50*/  @P0 BREAK.RELIABLE B7 ;  /* 0x0000000000070942 */ /* 0x000fea0003800100 */
[----:B------:R-:W-:Y:S05]  /*5c60*/  @P0 BRA `(.L_x_20176) ;  /* 0x0000000c00640947 */ /* 0x000fea0003800000 */
[----:B------:R-:W-:Y:S05]  /*5c70*/  BSYNC.RELIABLE B7 ;  /* 0x0000000000077941 */ /* 0x000fea0003800100 */
.L_x_20139:
        /* <DEDUP_REMOVED lines=21> */
.L_x_20215:
[----:B------:R0:W-:Y:S01]  /*5dd0*/  STG.E.U8 desc[UR36][R8.64], R24 ;  /* 0x0000001808007986 */ /* 0x0001e2000c101124 */
[----:B------:R-:W-:Y:S05]  /*5de0*/  BRA `(.L_x_20217) ;  /* 0x0000000800fc7947 */ /* 0x000fea0003800000 */
.L_x_20214:
        /* <DEDUP_REMOVED lines=9> */
.L_x_20219:
[----:B------:R0:W-:Y:S01]  /*5e80*/  STG.E desc[UR36][R8.64], R24 ;  /* 0x0000001808007986 */ /* 0x0001e2000c101924 */
[----:B------:R-:W-:Y:S05]  /*5e90*/  BRA `(.L_x_20217) ;  /* 0x0000000800d07947 */ /* 0x000fea0003800000 */
.L_x_20218:
[----:B------:R0:W-:Y:S01]  /*5ea0*/  STG.E.U16 desc[UR36][R8.64], R24 ;  /* 0x0000001808007986 */ /* 0x0001e2000c101524 */
[----:B------:R-:W-:Y:S05]  /*5eb0*/  BRA `(.L_x_20217) ;  /* 0x0000000800c87947 */ /* 0x000fea0003800000 */
.L_x_20213:
        /* <DEDUP_REMOVED lines=9> */
.L_x_20221:
[----:B------:R-:W0:Y:S02]  /*5f50*/  I2F.S16 R0, R24 ;  /* 0x0000001800007306 */ /* 0x000e240000101400 */
[----:B0-----:R-:W-:-:S05]  /*5f60*/  F2FP.F16.F32.PACK_AB R0, RZ, R0 ;  /* 0x00000000ff00723e */ /* 0x001fca00000000ff */
[----:B------:R0:W-:Y:S01]  /*5f70*/  STG.E.U16 desc[UR36][R8.64], R0 ;  /* 0x0000000008007986 */ /* 0x0001e2000c101524 */
[----:B------:R-:W-:Y:S05]  /*5f80*/  BRA `(.L_x_20217) ;  /* 0x0000000800947947 */ /* 0x000fea0003800000 */
.L_x_20220:
        /* <DEDUP_REMOVED lines=10> */
.L_x_20223:
[----:B------:R-:W0:Y:S02]  /*6030*/  I2F.S16 R24, R24 ;  /* 0x0000001800187306 */ /* 0x000e240000101400 */
[----:B0-----:R-:W-:-:S04]  /*6040*/  F2FP.F16.F32.PACK_AB R3, RZ, R24 ;  /* 0x00000018ff03723e */ /* 0x001fc800000000ff */
[----:B------:R-:W-:-:S05]  /*6050*/  PRMT R3, R3, 0x5410, RZ ;  /* 0x0000541003037816 */ /* 0x000fca00000000ff */
[----:B------:R0:W-:Y:S01]  /*6060*/  STG.E desc[UR36][R8.64], R3 ;  /* 0x0000000308007986 */ /* 0x0001e2000c101924 */
[----:B------:R-:W-:Y:S05]  /*6070*/  BRA `(.L_x_20217) ;  /* 0x0000000800587947 */ /* 0x000fea0003800000 */
.L_x_20222:
[----:B------:R-:W0:Y:S02]  /*6080*/  I2F.F64.S16 R24, R24 ;  /* 0x0000001800187312 */ /* 0x000e240000101c00 */
[----:B0-----:R0:W-:Y:S01]  /*6090*/  STG.E.64 desc[UR36][R8.64], R24 ;  /* 0x0000001808007986 */ /* 0x0011e2000c101b24 */
[----:B------:R-:W-:Y:S05]  /*60a0*/  BRA `(.L_x_20217) ;  /* 0x00000008004c7947 */ /* 0x000fea0003800000 */
.L_x_20212:
        /* <DEDUP_REMOVED lines=12> */
.L_x_20227:
        /* <DEDUP_REMOVED lines=16> */
.L_x_20230:
[----:B------:R-:W-:-:S07]  /*6270*/  PRMT R4, R0, 0x7610, R4 ;  /* 0x0000761000047816 */ /* 0x000fce0000000004 */
.L_x_20229:
[----:B------:R-:W-:Y:S05]  /*6280*/  BSYNC.RECONVERGENT B0 ;  /* 0x0000000000007941 */ /* 0x000fea0003800200 */
.L_x_20228:
[----:B------:R0:W-:Y:S01]  /*6290*/  STG.E.U8 desc[UR36][R8.64], R4 ;  /* 0x0000000408007986 */ /* 0x0001e2000c101124 */
[----:B------:R-:W-:Y:S05]  /*62a0*/  BRA `(.L_x_20217) ;  /* 0x0000000400cc7947 */ /* 0x000fea0003800000 */
.L_x_20226:
        /* <DEDUP_REMOVED lines=16> */
.L_x_20233:
[----:B------:R-:W-:-:S07]  /*63b0*/  PRMT R4, R0, 0x7610, R4 ;  /* 0x0000761000047816 */ /* 0x000fce0000000004 */
.L_x_20232:
[----:B------:R-:W-:Y:S05]  /*63c0*/  BSYNC.RECONVERGENT B0 ;  /* 0x0000000000007941 */ /* 0x000fea0003800200 */
.L_x_20231:
[----:B------:R0:W-:Y:S01]  /*63d0*/  STG.E.U8 desc[UR36][R8.64], R4 ;  /* 0x0000000408007986 */ /* 0x0001e2000c101124 */
[----:B------:R-:W-:Y:S05]  /*63e0*/  BRA `(.L_x_20217) ;  /* 0x00000004007c7947 */ /* 0x000fea0003800000 */
.L_x_20225:
        /* <DEDUP_REMOVED lines=21> */
.L_x_20235:
[----:B------:R-:W-:-:S05]  /*6540*/  IMAD.MOV.U32 R25, RZ, RZ, RZ ;  /* 0x000000ffff197224 */ /* 0x000fca00078e00ff */
[----:B------:R0:W-:Y:S01]  /*6550*/  STG.E.64 desc[UR36][R8.64], R24 ;  /* 0x0000001808007986 */ /* 0x0001e2000c101b24 */
[----:B------:R-:W-:Y:S05]  /*6560*/  BRA `(.L_x_20217) ;  /* 0x00000004001c7947 */ /* 0x000fea0003800000 */
.L_x_20234:
[----:B------:R0:W-:Y:S01]  /*6570*/  STG.E desc[UR36][R8.64], R24 ;  /* 0x0000001808007986 */ /* 0x0001e2000c101924 */
[----:B------:R-:W-:Y:S05]  /*6580*/  BRA `(.L_x_20217) ;  /* 0x0000000400147947 */ /* 0x000fea0003800000 */
.L_x_20224:
        /* <DEDUP_REMOVED lines=8> */
.L_x_20237:
[----:B-12---:R-:W-:Y:S01]  /*6610*/  CS2R R6, SRZ ;  /* 0x0000000000067805 */ /* 0x006fe2000001ff00 */
[----:B------:R-:W0:Y:S04]  /*6620*/  I2F.F64.S16 R4, R24 ;  /* 0x0000001800047312 */ /* 0x000e280000101c00 */
[----:B0-----:R0:W-:Y:S01]  /*6630*/  STG.E.128 desc[UR36][R8.64], R4 ;  /* 0x0000000408007986 */ /* 0x0011e2000c101d24 */
[----:B------:R-:W-:Y:S05]  /*6640*/  BRA `(.L_x_20217) ;  /* 0x0000000000e47947 */ /* 0x000fea0003800000 */
.L_x_20236:
[----:B------:R-:W-:-:S13]  /*6650*/  ISETP.NE.AND P0, PT, R0, 0xf, PT ;  /* 0x0000000f0000780c */ /* 0x000fda0003f05270 */
[----:B------:R-:W-:Y:S05]  /*6660*/  @!P0 BRA `(.L_x_20238) ;  /* 0x0000000000d08947 */ /* 0x000fea0003800000 */
[----:B------:R-:W-:-:S13]  /*6670*/  ISETP.NE.AND P0, PT, R0, 0x17, PT ;  /* 0x000000170000780c */ /* 0x000fda0003f05270 */
[----:B------:R-:W-:Y:S05]  /*6680*/  @!P0 BRA `(.L_x_20239) ;  /* 0x0000000000848947 */ /* 0x000fea0003800000 */
[----:B------:R-:W-:-:S13]  /*6690*/  ISETP.NE.AND P0, PT, R0, 0x18, PT ;  /* 0x000000180000780c */ /* 0x000fda0003f05270 */
[----:B------:R-:W-:Y:S05]  /*66a0*/  @!P0 BRA `(.L_x_20240) ;  /* 0x0000000000448947 */ /* 0x000fea0003800000 */
.L_x_20216:
        /* <DEDUP_REMOVED lines=16> */
.L_x_20241:
[----:B------:R-:W-:Y:S05]  /*67b0*/  BRA `(.L_x_20217) ;  /* 0x0000000000887947 */ /* 0x000fea0003800000 */
.L_x_20240:
        /* <DEDUP_REMOVED lines=11> */
.L_x_20243:
[----:B------:R-:W-:Y:S05]  /*6870*/  BSYNC.RECONVERGENT B0 ;  /* 0x0000000000007941 */ /* 0x000fea0003800200 */
.L_x_20242:
[----:B------:R3:W-:Y:S01]  /*6880*/  STG.E.U8 desc[UR36][R8.64], R3 ;  /* 0x0000000308007986 */ /* 0x0007e2000c101124 */
[----:B------:R-:W-:Y:S05]  /*6890*/  BRA `(.L_x_20217) ;  /* 0x0000000000507947 */ /* 0x000fea0003800000 */
.L_x_20239:
        /* <DEDUP_REMOVED lines=12> */
.L_x_20244:
[----:B------:R-:W-:Y:S01]  /*6960*/  IMAD.MOV.U32 R3, RZ, RZ, 0x7f ;  /* 0x0000007fff037424 */ /* 0x000fe200078e00ff */
[----:B------:R-:W-:-:S04]  /*6970*/  ISETP.GT.U32.AND P0, PT, R5, 0x7f800000, PT ;  /* 0x7f8000000500780c */ /* 0x000fc80003f04070 */
[----:B------:R-:W-:-:S05]  /*6980*/  SEL R3, R3, 0x7c, P0 ;  /* 0x0000007c03037807 */ /* 0x000fca0000000000 */
[----:B------:R4:W-:Y:S01]  /*6990*/  STG.E.U8 desc[UR36][R8.64], R3 ;  /* 0x0000000308007986 */ /* 0x0009e2000c101124 */
[----:B------:R-:W-:Y:S05]  /*69a0*/  BRA `(.L_x_20217) ;  /* 0x00000000000c7947 */ /* 0x000fea0003800000 */
.L_x_20238:
[----:B------:R-:W0:Y:S02]  /*69b0*/  I2F.S16 R0, R24 ;  /* 0x0000001800007306 */ /* 0x000e240000101400 */
[----:B0-----:R-:W-:-:S05]  /*69c0*/  F2FP.BF16.F32.PACK_AB R0, RZ, R0 ;  /* 0x00000000ff00723e */ /* 0x001fca00000010ff */
[----:B------:R0:W-:Y:S02]  /*69d0*/  STG.E.U16 desc[UR36][R8.64], R0 ;  /* 0x0000000008007986 */ /* 0x0001e4000c101524 */
.L_x_20217:
[----:B------:R-:W-:Y:S05]  /*69e0*/  BSYNC.RECONVERGENT B6 ;  /* 0x0000000000067941 */ /* 0x000fea0003800200 */
.L_x_20211:
[----:B------:R-:W-:-:S07]  /*69f0*/  VIADD R17, R17, 0x80 ;  /* 0x0000008011117836 */ /* 0x000fce0000000000 */
.L_x_20176:
[----:B------:R-:W-:Y:S05]  /*6a00*/  BSYNC.RECONVERGENT B8 ;  /* 0x0000000000087941 */ /* 0x000fea0003800200 */
.L_x_20138:
        /* <DEDUP_REMOVED lines=21> */
.L_x_20248:
[----:B------:R-:W-:Y:S01]  /*6b60*/  STG.E.U8 desc[UR36][R2.64], R22 ;  /* 0x0000001602007986 */ /* 0x000fe2000c101124 */
[----:B------:R-:W-:Y:S05]  /*6b70*/  EXIT ;  /* 0x000000000000794d */ /* 0x000fea0003800000 */
.L_x_20247:
        /* <DEDUP_REMOVED lines=9> */
.L_x_20251:
[----:B------:R-:W-:Y:S01]  /*6c10*/  STG.E desc[UR36][R2.64], R22 ;  /* 0x0000001602007986 */ /* 0x000fe2000c101924 */
[----:B------:R-:W-:Y:S05]  /*6c20*/  EXIT ;  /* 0x000000000000794d */ /* 0x000fea0003800000 */
.L_x_20250:
[----:B------:R-:W-:Y:S01]  /*6c30*/  STG.E.U16 desc[UR36][R2.64], R22 ;  /* 0x0000001602007986 */ /* 0x000fe2000c101524 */
[----:B------:R-:W-:Y:S05]  /*6c40*/  EXIT ;  /* 0x000000000000794d */ /* 0x000fea0003800000 */
.L_x_20246:
        /* <DEDUP_REMOVED lines=9> */
.L_x_20253:
[----:B------:R-:W0:Y:S02]  /*6ce0*/  I2F.S16 R0, R22 ;  /* 0x0000001600007306 */ /* 0x000e240000101400 */
[----:B0-----:R-:W-:-:S05]  /*6cf0*/  F2FP.F16.F32.PACK_AB R0, RZ, R0 ;  /* 0x00000000ff00723e */ /* 0x001fca00000000ff */
[----:B------:R-:W-:Y:S01]  /*6d00*/  STG.E.U16 desc[UR36][R2.64], R0 ;  /* 0x0000000002007986 */ /* 0x000fe2000c101524 */
[----:B------:R-:W-:Y:S05]  /*6d10*/  EXIT ;  /* 0x000000000000794d */ /* 0x000fea0003800000 */
.L_x_20252:
        /* <DEDUP_REMOVED lines=10> */
.L_x_20255:
[----:B------:R-:W0:Y:S02]  /*6dc0*/  I2F.S16 R22, R22 ;  /* 0x0000001600167306 */ /* 0x000e240000101400 */
[----:B0-----:R-:W-:-:S04]  /*6dd0*/  F2FP.F16.F32.PACK_AB R5, RZ, R22 ;  /* 0x00000016ff05723e */ /* 0x001fc800000000ff */
[----:B------:R-:W-:-:S05]  /*6de0*/  PRMT R5, R5, 0x5410, RZ ;  /* 0x0000541005057816 */ /* 0x000fca00000000ff */
[----:B------:R-:W-:Y:S01]  /*6df0*/  STG.E desc[UR36][R2.64], R5 ;  /* 0x0000000502007986 */ /* 0x000fe2000c101924 */
[----:B------:R-:W-:Y:S05]  /*6e00*/  EXIT ;  /* 0x000000000000794d */ /* 0x000fea0003800000 */
.L_x_20254:
[----:B------:R-:W0:Y:S02]  /*6e10*/  I2F.F64.S16 R22, R22 ;  /* 0x0000001600167312 */ /* 0x000e240000101c00 */
[----:B0-----:R-:W-:Y:S01]  /*6e20*/  STG.E.64 desc[UR36][R2.64], R22 ;  /* 0x0000001602007986 */ /* 0x001fe2000c101b24 */
[----:B------:R-:W-:Y:S05]  /*6e30*/  EXIT ;  /* 0x000000000000794d */ /* 0x000fea0003800000 */
.L_x_20245:
        /* <DEDUP_REMOVED lines=12> */
.L_x_20259:
        /* <DEDUP_REMOVED lines=17> */
.L_x_20261:
[----:B------:R-:W-:Y:S05]  /*7010*/  BSYNC.RECONVERGENT B0 ;  /* 0x0000000000007941 */ /* 0x000fea0003800200 */
.L_x_20260:
[----:B------:R-:W-:Y:S01]  /*7020*/  STG.E.U8 desc[UR36][R2.64], R0 ;  /* 0x0000000002007986 */ /* 0x000fe2000c101124 */
[----:B------:R-:W-:Y:S05]  /*7030*/  EXIT ;  /* 0x000000000000794d */ /* 0x000fea0003800000 */
.L_x_20258:
        /* <DEDUP_REMOVED lines=17> */
.L_x_20263:
[----:B------:R-:W-:Y:S05]  /*7150*/  BSYNC.RECONVERGENT B0 ;  /* 0x0000000000007941 */ /* 0x000fea0003800200 */
.L_x_20262:
[----:B------:R-:W-:Y:S01]  /*7160*/  STG.E.U8 desc[UR36][R2.64], R0 ;  /* 0x0000000002007986 */ /* 0x000fe2000c101124 */
[----:B------:R-:W-:Y:S05]  /*7170*/  EXIT ;  /* 0x000000000000794d */ /* 0x000fea0003800000 */
.L_x_20257:
        /* <DEDUP_REMOVED lines=21> */
.L_x_20265:
[----:B------:R-:W-:-:S05]  /*72d0*/  IMAD.MOV.U32 R23, RZ, RZ, RZ ;  /* 0x000000ffff177224 */ /* 0x000fca00078e00ff */
[----:B------:R-:W-:Y:S01]  /*72e0*/  STG.E.64 desc[UR36][R2.64], R22 ;  /* 0x0000001602007986 */ /* 0x000fe2000c101b24 */
[----:B------:R-:W-:Y:S05]  /*72f0*/  EXIT ;  /* 0x000000000000794d */ /* 0x000fea0003800000 */
.L_x_20264:
[----:B------:R-:W-:Y:S01]  /*7300*/  STG.E desc[UR36][R2.64], R22 ;  /* 0x0000001602007986 */ /* 0x000fe2000c101924 */
[----:B------:R-:W-:Y:S05]  /*7310*/  EXIT ;  /* 0x000000000000794d */ /* 0x000fea0003800000 */
.L_x_20256:
        /* <DEDUP_REMOVED lines=8> */
.L_x_20267:
[----:B-12---:R-:W-:Y:S01]  /*73a0*/  CS2R R6, SRZ ;  /* 0x0000000000067805 */ /* 0x006fe2000001ff00 */
[----:B------:R-:W0:Y:S04]  /*73b0*/  I2F.F64.S16 R4, R22 ;  /* 0x0000001600047312 */ /* 0x000e280000101c00 */
[----:B0-----:R-:W-:Y:S01]  /*73c0*/  STG.E.128 desc[UR36][R2.64], R4 ;  /* 0x0000000402007986 */ /* 0x001fe2000c101d24 */
[----:B------:R-:W-:Y:S05]  /*73d0*/  EXIT ;  /* 0x000000000000794d */ /* 0x000fea0003800000 */
.L_x_20266:
[----:B------:R-:W-:-:S13]  /*73e0*/  ISETP.NE.AND P0, PT, R0, 0xf, PT ;  /* 0x0000000f0000780c */ /* 0x000fda0003f05270 */
[----:B------:R-:W-:Y:S05]  /*73f0*/  @!P0 BRA `(.L_x_20268) ;  /* 0x0000000000d48947 */ /* 0x000fea0003800000 */
[----:B------:R-:W-:-:S13]  /*7400*/  ISETP.NE.AND P0, PT, R0, 0x17, PT ;  /* 0x000000170000780c */ /* 0x000fda0003f05270 */
[----:B------:R-:W-:Y:S05]  /*7410*/  @!P0 BRA `(.L_x_20269) ;  /* 0x0000000000848947 */ /* 0x000fea0003800000 */
[----:B------:R-:W-:-:S13]  /*7420*/  ISETP.NE.AND P0, PT, R0, 0x18, PT ;  /* 0x000000180000780c */ /* 0x000fda0003f05270 */
[----:B------:R-:W-:Y:S05]  /*7430*/  @!P0 BRA `(.L_x_20270) ;  /* 0x0000000000448947 */ /* 0x000fea0003800000 */
.L_x_20249:
        /* <DEDUP_REMOVED lines=16> */
.L_x_20271:
[----:B------:R-:W-:Y:S05]  /*7540*/  EXIT ;  /* 0x000000000000794d */ /* 0x000fea0003800000 */
.L_x_20270:
        /* <DEDUP_REMOVED lines=11> */
.L_x_20273:
[----:B------:R-:W-:Y:S05]  /*7600*/  BSYNC.RECONVERGENT B0 ;  /* 0x0000000000007941 */ /* 0x000fea0003800200 */
.L_x_20272:
[----:B------:R-:W-:Y:S01]  /*7610*/  STG.E.U8 desc[UR36][R2.64], R5 ;  /* 0x0000000502007986 */ /* 0x000fe2000c101124 */
[----:B------:R-:W-:Y:S05]  /*7620*/  EXIT ;  /* 0x000000000000794d */ /* 0x000fea0003800000 */
.L_x_20269:
        /* <DEDUP_REMOVED lines=13> */
.L_x_20274:
[----:B------:R-:W-:Y:S01]  /*7700*/  IMAD.MOV.U32 R5, RZ, RZ, 0x7f ;  /* 0x0000007fff057424 */ /* 0x000fe200078e00ff */
[----:B------:R-:W-:-:S04]  /*7710*/  ISETP.GT.U32.AND P0, PT, R7, 0x7f800000, PT ;  /* 0x7f8000000700780c */ /* 0x000fc80003f04070 */
[----:B------:R-:W-:-:S05]  /*7720*/  SEL R5, R5, 0x7c, P0 ;  /* 0x0000007c05057807 */ /* 0x000fca0000000000 */
[----:B------:R-:W-:Y:S01]  /*7730*/  STG.E.U8 desc[UR36][R2.64], R5 ;  /* 0x0000000502007986 */ /* 0x000fe2000c101124 */
[----:B------:R-:W-:Y:S05]  /*7740*/  EXIT ;  /* 0x000000000000794d */ /* 0x000fea0003800000 */
.L_x_20268:
[----:B------:R-:W0:Y:S02]  /*7750*/  I2F.S16 R0, R22 ;  /* 0x0000001600007306 */ /* 0x000e240000101400 */
[----:B0-----:R-:W-:-:S05]  /*7760*/  F2FP.BF16.F32.PACK_AB R0, RZ, R0 ;  /* 0x00000000ff00723e */ /* 0x001fca00000010ff */
[----:B------:R-:W-:Y:S01]  /*7770*/  STG.E.U16 desc[UR36][R2.64], R0 ;  /* 0x0000000002007986 */ /* 0x000fe2000c101524 */
[----:B------:R-:W-:Y:S05]  /*7780*/  EXIT ;  /* 0x000000000000794d */ /* 0x000fea0003800000 */
.L_x_20275:
        /* <DEDUP_REMOVED lines=15> */
.L_x_42885:


//--------------------- .text._ZN2at6native18elementwise_kernelILi128ELi4EZNS0_22gpu_kernel_impl_nocastINS0_13AUnaryFunctorIddbZZZNS0_22logical_or_kernel_cudaERNS_14TensorIteratorEENKUlvE0_clEvENKUlvE4_clEvEUlddE_EEEEvRNS_18TensorIteratorBaseERKT_EUliE_EEviT1_ --------------------------
	.section	.text._ZN2at6native18elementwise_kernelILi128ELi4EZNS0_22gpu_kernel_impl_nocastINS0_13AUnaryFunctorIddbZZZNS0_22logical_or_kernel_cudaERNS_14TensorIteratorEENKUlvE0_clEvENKUlvE4_clEvEUlddE_EEEEvRNS_18TensorIteratorBaseERKT_EUliE_EEviT1_,"ax",@progbits
	.align	128
        .global         _ZN2at6native18elementwise_kernelILi128ELi4EZNS0_22gpu_kernel_impl_nocastINS0_13AUnaryFunctorIddbZZZNS0_22logical_or_kernel_cudaERNS_14TensorIteratorEENKUlvE0_clEvENKUlvE4_clEvEUlddE_EEEEvRNS_18TensorIteratorBaseERKT_EUliE_EEviT1_
        .type           _ZN2at6native18elementwise_kernelILi128ELi4EZNS0_22gpu_kernel_impl_nocastINS0_13AUnaryFunctorIddbZZZNS0_22logical_or_kernel_cudaERNS_14TensorIteratorEENKUlvE0_clEvENKUlvE4_clEvEUlddE_EEEEvRNS_18TensorIteratorBaseERKT_EUliE_EEviT1_,@function
        .size           _ZN2at6native18elementwise_kernelILi128ELi4EZNS0_22gpu_kernel_impl_nocastINS0_13AUnaryFunctorIddbZZZNS0_22logical_or_kernel_cudaERNS_14TensorIteratorEENKUlvE0_clEvENKUlvE4_clEvEUlddE_EEEEvRNS_18TensorIteratorBaseERKT_EUliE_EEviT1_,(.L_x_42886 - _ZN2at6native18elementwise_kernelILi128ELi4EZNS0_22gpu_kernel_impl_nocastINS0_13AUnaryFunctorIddbZZZNS0_22logical_or_kernel_cudaERNS_14TensorIteratorEENKUlvE0_clEvENKUlvE4_clEvEUlddE_EEEEvRNS_18TensorIteratorBaseERKT_EUliE_EEviT1_)
        .other          _ZN2at6native18elementwise_kernelILi128ELi4EZNS0_22gpu_kernel_impl_nocastINS0_13AUnaryFunctorIddbZZZNS0_22logical_or_kernel_cudaERNS_14TensorIteratorEENKUlvE0_clEvENKUlvE4_clEvEUlddE_EEEEvRNS_18TensorIteratorBaseERKT_EUliE_EEviT1_,@"STO_CUDA_ENTRY STV_DEFAULT"
_ZN2at6native18elementwise_kernelILi128ELi4EZNS0_22gpu_kernel_impl_nocastINS0_13AUnaryFunctorIddbZZZNS0_22logical_or_kernel_cudaERNS_14TensorIteratorEENKUlvE0_clEvENKUlvE4_clEvEUlddE_EEEEvRNS_18TensorIteratorBaseERKT_EUliE_EEviT1_:
.text._ZN2at6native18elementwise_kernelILi128ELi4EZNS0_22gpu_kernel_impl_nocastINS0_13AUnaryFunctorIddbZZZNS0_22logical_or_kernel_cudaERNS_14TensorIteratorEENKUlvE0_clEvENKUlvE4_clEvEUlddE_EEEEvRNS_18TensorIteratorBaseERKT_EUliE_EEviT1_:
        /* <DEDUP_REMOVED lines=18> */
[----:B------:R-:W-:Y:S01]  /*0120*/  IADD3 R3, PT, PT, R3, 0x80, RZ ;  /* 0x0000008003037810 */ /* 0x000fe20007ffe0ff */
[----:B--2---:R-:W1:-:S15]  /*0130*/  DSETP.NEU.AND P0, PT, R4, RZ, PT ;  /* 0x000000ff0400722a */ /* 0x004e5e0003f0d000 */
[----:B------:R-:W-:-:S15]  /*0140*/  NOP ;  /* 0x0000000000007918 */ /* 0x000fde0000000000 */
[----:B------:R-:W-:-:S15]  /*0150*/  NOP ;  /* 0x0000000000007918 */ /* 0x000fde0000000000 */
[----:B------:R-:W-:-:S15]  /*0160*/  NOP ;  /* 0x0000000000007918 */ /* 0x000fde0000000000 */
[----:B------:R-:W-:-:S04]  /*0170*/  NOP ;  /* 0x0000000000007918 */ /* 0x000fc80000000000 */
[----:B-1----:R-:W1:Y:S02]  /*0180*/  DSETP.NEU.OR P0, PT, RZ, UR8, P0 ;  /* 0x00000008ff007e2a */ /* 0x002e64000870d400 */
        /* <DEDUP_REMOVED lines=9> */
[----:B------:R-:W-:Y:S01]  /*0220*/  IADD3 R3, PT, PT, R3, 0x80, RZ ;  /* 0x0000008003037810 */ /* 0x000fe20007ffe0ff */
[----:B---3--:R-:W2:-:S15]  /*0230*/  DSETP.NEU.AND P0, PT, R4, RZ, PT ;  /* 0x000000ff0400722a */ /* 0x008e9e0003f0d000 */
[----:B------:R-:W-:-:S15]  /*0240*/  NOP ;  /* 0x0000000000007918 */ /* 0x000fde0000000000 */
[----:B------:R-:W-:-:S15]  /*0250*/  NOP ;  /* 0x0000000000007918 */ /* 0x000fde0000000000 */
[----:B------:R-:W-:-:S15]  /*0260*/  NOP ;  /* 0x0000000000007918 */ /* 0x000fde0000000000 */
[----:B------:R-:W-:-:S04]  /*0270*/  NOP ;  /* 0x0000000000007918 */ /* 0x000fc80000000000 */
[----:B--2---:R-:W1:Y:S02]  /*0280*/  DSETP.NEU.OR P0, PT, RZ, UR8, P0 ;  /* 0x00000008ff007e2a */ /* 0x004e64000870d400 */
[----:B-1----:R-:W-:-:S05]  /*0290*/  SEL R9, RZ, 0x1, !P0 ;  /* 0x00000001ff097807 */ /* 0x002fca0004000000 */
[----:B0-----:R0:W-:Y:S02]  /*02a0*/  STG.E.U8 desc[UR6][R6.64], R9 ;  /* 0x0000000906007986 */ /* 0x0011e4000c101106 */
.L_x_20279:
[----:B------:R-:W-:-:S13]  /*02b0*/  ISETP.GE.AND P0, PT, R3, UR4, PT ;  /* 0x0000000403007c0c */ /* 0x000fda000bf06270 */
[----:B------:R-:W-:Y:S05]  /*02c0*/  @P0 BREAK.RELIABLE B1 ;  /* 0x0000000000010942 */ /* 0x000fea0003800100 */
[----:B------:R-:W-:Y:S05]  /*02d0*/  @P0 BRA `(.L_x_20280) ;  /* 0x0000000000380947 */ /* 0x000fea0003800000 */
[----:B------:R-:W-:Y:S05]  /*02e0*/  BSYNC.RELIABLE B1 ;  /* 0x0000000000017941 */ /* 0x000fea0003800100 */
.L_x_20278:
        /* <DEDUP_REMOVED lines=13> */
.L_x_20280:
[----:B------:R-:W-:Y:S05]  /*03c0*/  BSYNC.RECONVERGENT B0 ;  /* 0x0000000000007941 */ /* 0x000fea0003800200 */
.L_x_20277:
[----:B------:R-:W-:Y:S05]  /*03d0*/  WARPSYNC.ALL ;  /* 0x0000000000007948 */ /* 0x000fea0003800000 */
[----:B------:R-:W-:-:S13]  /*03e0*/  ISETP.GE.AND P0, PT, R3, UR4, PT ;  /* 0x0000000403007c0c */ /* 0x000fda000bf06270 */
[----:B------:R-:W-:Y:S05]  /*03f0*/  @P0 EXIT ;  /* 0x000000000000094d */ /* 0x000fea0003800000 */
[----:B------:R-:W2:Y:S01]  /*0400*/  LDC.64 R2, c[0x0][0x588] ;  /* 0x00016200ff027b82 */ /* 0x000ea20000000a00 */
[----:B------:R-:W3:Y:S01]  /*0410*/  LDCU.64 UR4, c[0x0][0x598] ;  /* 0x0000b300ff0477ac */ /* 0x000ee20008000a00 */
[----:B--2---:R-:W2:Y:S06]  /*0420*/  LDG.E.64 R2, desc[UR6][R2.64] ;  /* 0x0000000602027981 */ /* 0x004eac000c1e1b00 */
[----:B------:R-:W4:Y:S01]  /*0430*/  LDC.64 R4, c[0x0][0x580] ;  /* 0x00016000ff047b82 */ /* 0x000f220000000a00 */
[----:B--2---:R-:W3:-:S15]  /*0440*/  DSETP.NEU.AND P0, PT, R2, RZ, PT ;  /* 0x000000ff0200722a */ /* 0x004ede0003f0d000 */
[----:B------:R-:W-:-:S15]  /*0450*/  NOP ;  /* 0x0000000000007918 */ /* 0x000fde0000000000 */
[----:B------:R-:W-:-:S15]  /*0460*/  NOP ;  /* 0x0000000000007918 */ /* 0x000fde0000000000 */
[----:B------:R-:W-:-:S15]  /*0470*/  NOP ;  /* 0x0000000000007918 */ /* 0x000fde0000000000 */
[----:B------:R-:W-:-:S04]  /*0480*/  NOP ;  /* 0x0000000000007918 */ /* 0x000fc80000000000 */
[----:B---3--:R-:W0:Y:S02]  /*0490*/  DSETP.NEU.OR P0, PT, RZ, UR4, P0 ;  /* 0x00000004ff007e2a */ /* 0x008e24000870d400 */
[----:B01----:R-:W-:-:S05]  /*04a0*/  SEL R7, RZ, 0x1, !P0 ;  /* 0x00000001ff077807 */ /* 0x003fca0004000000 */
[----:B----4-:R-:W-:Y:S01]  /*04b0*/  STG.E.U8 desc[UR6][R4.64], R7 ;  /* 0x0000000704007986 */ /* 0x010fe2000c101106 */
[----:B------:R-:W-:Y:S05]  /*04c0*/  EXIT ;  /* 0x000000000000794d */ /* 0x000fea0003800000 */
.L_x_20276:
        /* <DEDUP_REMOVED lines=306> */
.L_x_20284:
        /* <DEDUP_REMOVED lines=8> */
[----:B--2---:R-:W0:-:S15]  /*1870*/  DSETP.NEU.AND P0, PT, R6, RZ, PT ;  /* 0x000000ff0600722a */ /* 0x004e1e0003f0d000 */
[----:B------:R-:W-:-:S15]  /*1880*/  NOP ;  /* 0x0000000000007918 */ /* 0x000fde0000000000 */
[----:B------:R-:W-:-:S15]  /*1890*/  NOP ;  /* 0x0000000000007918 */ /* 0x000fde0000000000 */
[----:B------:R-:W-:-:S15]  /*18a0*/  NOP ;  /* 0x0000000000007918 */ /* 0x000fde0000000000 */
[----:B------:R-:W-:-:S04]  /*18b0*/  NOP ;  /* 0x0000000000007918 */ /* 0x000fc80000000000 */
[----:B0-----:R-:W0:Y:S02]  /*18c0*/  DSETP.NEU.OR P0, PT, RZ, UR10, P0 ;  /* 0x0000000aff007e2a */ /* 0x001e24000870d400 */
        /* <DEDUP_REMOVED lines=303> */
.L_x_20286:
        /* <DEDUP_REMOVED lines=14> */
[----:B0-----:R-:W-:-:S05]  /*2ca0*/  SEL R9, RZ, 0x1, !P0 ;  /* 0x00000001ff097807 */ /* 0x001fca0004000000 */
[----:B------:R0:W-:Y:S02]  /*2cb0*/  STG.E.U8 desc[UR6][R4.64], R9 ;  /* 0x0000000904007986 */ /* 0x0001e4000c101106 */
.L_x_20283:
[----:B------:R-:W-:-:S13]  /*2cc0*/  ISETP.GE.AND P0, PT, R3, UR4, PT ;  /* 0x0000000403007c0c */ /* 0x000fda000bf06270 */
[----:B------:R-:W-:Y:S05]  /*2cd0*/  @P0 BREAK.RELIABLE B1 ;  /* 0x0000000000010942 */ /* 0x000fea0003800100 */
[----:B------:R-:W-:Y:S05]  /*2ce0*/  @P0 BRA `(.L_x_20285) ;  /* 0x0000001000ec0947 */ /* 0x000fea0003800000 */
[----:B------:R-:W-:Y:S05]  /*2cf0*/  BSYNC.RELIABLE B1 ;  /* 0x0000000000017941 */ /* 0x000fea0003800100 */
.L_x_20282:
        /* <DEDUP_REMOVED lines=298> */
.L_x_20287:
        /* <DEDUP_REMOVED lines=16> */
.L_x_20285:
[----:B------:R-:W-:Y:S05]  /*40a0*/  BSYNC.RECONVERGENT B0 ;  /* 0x0000000000007941 */ /* 0x000fea0003800200 */
.L_x_20281:
        /* <DEDUP_REMOVED lines=301> */
.L_x_20288:
[----:B------:R-:W0:Y:S01]  /*5380*/  LDCU.128 UR8, c[0x0][0x580] ;  /* 0x0000b000ff0877ac */ /* 0x000e220008000c00 */
[----:B------:R-:W1:Y:S01]  /*5390*/  LDCU.64 UR4, c[0x0][0x598] ;  /* 0x0000b300ff0477ac */ /* 0x000e620008000a00 */
[----:B0-----:R-:W-:-:S04]  /*53a0*/  IADD3 R4, P0, PT, R2, UR10, RZ ;  /* 0x0000000a02047c10 */ /* 0x001fc8000ff1e0ff */
[----:B------:R-:W-:-:S06]  /*53b0*/  IADD3.X R5, PT, PT, RZ, UR11, RZ, P0, !PT ;  /* 0x0000000bff057c10 */ /* 0x000fcc00087fe4ff */
[----:B------:R-:W2:Y:S01]  /*53c0*/  LDG.E.64 R4, desc[UR6][R4.64] ;  /* 0x0000000604047981 */ /* 0x000ea2000c1e1b00 */
[----:B------:R-:W-:-:S04]  /*53d0*/  IADD3 R2, P1, PT, R3, UR8, RZ ;  /* 0x0000000803027c10 */ /* 0x000fc8000ff3e0ff */
[----:B------:R-:W-:Y:S01]  /*53e0*/  IADD3.X R3, PT, PT, RZ, UR9, RZ, P1, !PT ;  /* 0x00000009ff037c10 */ /* 0x000fe20008ffe4ff */
[----:B--2---:R-:W1:-:S15]  /*53f0*/  DSETP.NEU.AND P0, PT, R4, RZ, PT ;  /* 0x000000ff0400722a */ /* 0x004e5e0003f0d000 */
[----:B------:R-:W-:-:S15]  /*5400*/  NOP ;  /* 0x0000000000007918 */ /* 0x000fde0000000000 */
[----:B------:R-:W-:-:S15]  /*5410*/  NOP ;  /* 0x0000000000007918 */ /* 0x000fde0000000000 */
[----:B------:R-:W-:-:S15]  /*5420*/  NOP ;  /* 0x0000000000007918 */ /* 0x000fde0000000000 */
[----:B------:R-:W-:-:S04]  /*5430*/  NOP ;  /* 0x0000000000007918 */ /* 0x000fc80000000000 */
[----:B-1----:R-:W0:Y:S02]  /*5440*/  DSETP.NEU.OR P0, PT, RZ, UR4, P0 ;  /* 0x00000004ff007e2a */ /* 0x002e24000870d400 */
[----:B0-----:R-:W-:-:S05]  /*5450*/  SEL R7, RZ, 0x1, !P0 ;  /* 0x00000001ff077807 */ /* 0x001fca0004000000 */
[----:B------:R-:W-:Y:S01]  /*5460*/  STG.E.U8 desc[UR6][R2.64], R7 ;  /* 0x0000000702007986 */ /* 0x000fe2000c101106 */
[----:B------:R-:W-:Y:S05]  /*5470*/  EXIT ;  /* 0x000000000000794d */ /* 0x000fea0003800000 */
.L_x_20289:
        /* <DEDUP_REMOVED lines=16> */
.L_x_42886:


//--------------------- .text._ZN2at6native27unrolled_elementwise_kernelINS0_13AUnaryFunctorIddbZZZNS0_22logical_or_kernel_cudaERNS_14TensorIteratorEENKUlvE0_clEvENKUlvE4_clEvEUlddE_EESt5arrayIPcLm2EELi4E23TrivialOffsetCalculatorILi1EjESD_NS0_6memory15LoadWithoutCastENSE_16StoreWithoutCastEEEviT_T0_T2_T3_T4_T5_ --------------------------
	.section	.text._ZN2at6native27unrolled_elementwise_kernelINS0_13AUnaryFunctorIddbZZZNS0_22logical_or_kernel_cudaERNS_14TensorIteratorEENKUlvE0_clEvENKUlvE4_clEvEUlddE_EESt5arrayIPcLm2EELi4E23TrivialOffsetCalculatorILi1EjESD_NS0_6memory15LoadWithoutCastENSE_16StoreWithoutCastEEEviT_T0_T2_T3_T4_T5_,"ax",@progbits
	.align	128
        .global         _ZN2at6native27unrolled_elementwise_kernelINS0_13AUnaryFunctorIddbZZZNS0_22logical_or_kernel_cudaERNS_14TensorIteratorEENKUlvE0_clEvENKUlvE4_clEvEUlddE_EESt5arrayIPcLm2EELi4E23TrivialOffsetCalculatorILi1EjESD_NS0_6memory15LoadWithoutCastENSE_16StoreWithoutCastEEEviT_T0_T2_T3_T4_T5_
        .type           _ZN2at6native27unrolled_elementwise_kernelINS0_13AUnaryFunctorIddbZZZNS0_22logical_or_kernel_cudaERNS_14TensorIteratorEENKUlvE0_clEvENKUlvE4_clEvEUlddE_EESt5arrayIPcLm2EELi4E23TrivialOffsetCalculatorILi1EjESD_NS0_6memory15LoadWithoutCastENSE_16StoreWithoutCastEEEviT_T0_T2_T3_T4_T5_,@function
        .size           _ZN2at6native27unrolled_elementwise_kernelINS0_13AUnaryFunctorIddbZZZNS0_22logical_or_kernel_cudaERNS_14TensorIteratorEENKUlvE0_clEvENKUlvE4_clEvEUlddE_EESt5arrayIPcLm2EELi4E23TrivialOffsetCalculatorILi1EjESD_NS0_6memory15LoadWithoutCastENSE_16StoreWithoutCastEEEviT_T0_T2_T3_T4_T5_,(.L_x_42887 - _ZN2at6native27unrolled_elementwise_kernelINS0_13AUnaryFunctorIddbZZZNS0_22logical_or_kernel_cudaERNS_14TensorIteratorEENKUlvE0_clEvENKUlvE4_clEvEUlddE_EESt5arrayIPcLm2EELi4E23TrivialOffsetCalculatorILi1EjESD_NS0_6memory15LoadWithoutCastENSE_16StoreWithoutCastEEEviT_T0_T2_T3_T4_T5_)
        .other          _ZN2at6native27unrolled_elementwise_kernelINS0_13AUnaryFunctorIddbZZZNS0_22logical_or_kernel_cudaERNS_14TensorIteratorEENKUlvE0_clEvENKUlvE4_clEvEUlddE_EESt5arrayIPcLm2EELi4E23TrivialOffsetCalculatorILi1EjESD_NS0_6memory15LoadWithoutCastENSE_16StoreWithoutCastEEEviT_T0_T2_T3_T4_T5_,@"STO_CUDA_ENTRY STV_DEFAULT"
_ZN2at6native27unrolled_elementwise_kernelINS0_13AUnaryFunctorIddbZZZNS0_22logical_or_kernel_cudaERNS_14TensorIteratorEENKUlvE0_clEvENKUlvE4_clEvEUlddE_EESt5arrayIPcLm2EELi4E23TrivialOffsetCalculatorILi1EjESD_NS0_6memory15LoadWithoutCastENSE_16StoreWithoutCastEEEviT_T0_T2_T3_T4_T5_:
.text._ZN2at6native27unrolled_elementwise_kernelINS0_13AUnaryFunctorIddbZZZNS0_22logical_or_kernel_cudaERNS_14TensorIteratorEENKUlvE0_clEvENKUlvE4_clEvEUlddE_EESt5arrayIPcLm2EELi4E23TrivialOffsetCalculatorILi1EjESD_NS0_6memory15LoadWithoutCastENSE_16StoreWithoutCastEEEviT_T0_T2_T3_T4_T5_:
        /* <DEDUP_REMOVED lines=58> */
[----:B0-----:R-:W0:Y:S02]  /*03a0*/  DSETP.NEU.OR P1, PT, RZ, UR6, P1 ;  /* 0x00000006ff007e2a */ /* 0x001e240008f2d400 */
[----:B0-----:R-:W-:-:S15]  /*03b0*/  SEL R7, RZ, 0x1, !P1 ;  /* 0x00000001ff077807 */ /* 0x001fde0004800000 */
[----:B------:R-:W-:-:S15]  /*03c0*/  NOP ;  /* 0x0000000000007918 */ /* 0x000fde0000000000 */
[----:B------:R-:W-:-:S15]  /*03d0*/  NOP ;  /* 0x0000000000007918 */ /* 0x000fde0000000000 */
[----:B------:R-:W-:-:S15]  /*03e0*/  NOP ;  /* 0x0000000000007918 */ /* 0x000fde0000000000 */
[----:B------:R-:W-:-:S02]  /*03f0*/  NOP ;  /* 0x0000000000007918 */ /* 0x000fc40000000000 */
[----:B------:R-:W0:Y:S02]  /*0400*/  DSETP.NEU.OR P3, PT, RZ, UR6, P3 ;  /* 0x00000006ff007e2a */ /* 0x000e240009f6d400 */
        /* <DEDUP_REMOVED lines=29> */
.L_x_20292:
[----:B------:R-:W-:Y:S05]  /*05e0*/  BSYNC.RELIABLE B1 ;  /* 0x0000000000017941 */ /* 0x000fea0003800100 */
.L_x_20291:
[----:B------:R-:W-:-:S13]  /*05f0*/  ISETP.GE.AND P0, PT, R3, R2, PT ;  /* 0x000000020300720c */ /* 0x000fda0003f06270 */
[----:B------:R-:W1:Y:S01]  /*0600*/  @!P0 LDC.64 R6, c[0x0][0x398] ;  /* 0x0000e600ff068b82 */ /* 0x000e620000000a00 */
[----:B0-----:R-:W-:Y:S01]  /*0610*/  @!P0 IMAD R5, R0, 0x200, R3 ;  /* 0x0000020000058824 */ /* 0x001fe200078e0203 */
[----:B------:R-:W-:-:S04]  /*0620*/  @!P0 IADD3 R3, PT, PT, R3, 0x80, RZ ;  /* 0x0000008003038810 */ /* 0x000fc80007ffe0ff */
[----:B-1----:R-:W-:-:S05]  /*0630*/  @!P0 IADD3 R4, P1, PT, R5, R6, RZ ;  /* 0x0000000605048210 */ /* 0x002fca0007f3e0ff */
[----:B------:R-:W-:-:S05]  /*0640*/  @!P0 IMAD.X R5, RZ, RZ, R7, P1 ;  /* 0x000000ffff058224 */ /* 0x000fca00008e0607 */
[----:B------:R1:W-:Y:S03]  /*0650*/  @!P0 STG.E.U8 desc[UR4][R4.64], R11 ;  /* 0x0000000b04008986 */ /* 0x0003e6000c101104 */
.L_x_20293:
[----:B------:R-:W-:Y:S05]  /*0660*/  BSYNC.RECONVERGENT B0 ;  /* 0x0000000000007941 */ /* 0x000fea0003800200 */
.L_x_20290:
        /* <DEDUP_REMOVED lines=9> */
.L_x_20294:
        /* <DEDUP_REMOVED lines=16> */
.L_x_42887:


//--------------------- .text._ZN2at6native29vectorized_elementwise_kernelILi2ENS0_13AUnaryFunctorIddbZZZNS0_22logical_or_kernel_cudaERNS_14TensorIteratorEENKUlvE0_clEvENKUlvE4_clEvEUlddE_EESt5arrayIPcLm2EEEEviT0_T1_ --------------------------
	.section	.text._ZN2at6native29vectorized_elementwise_kernelILi2ENS0_13AUnaryFunctorIddbZZZNS0_22logical_or_kernel_cudaERNS_14TensorIteratorEENKUlvE0_clEvENKUlvE4_clEvEUlddE_EESt5arrayIPcLm2EEEEviT0_T1_,"ax",@progbits
	.align	128
        .global         _ZN2at6native29vectorized_elementwise_kernelILi2ENS0_13AUnaryFunctorIddbZZZNS0_22logical_or_kernel_cudaERNS_14TensorIteratorEENKUlvE0_clEvENKUlvE4_clEvEUlddE_EESt5arrayIPcLm2EEEEviT0_T1_
        .type           _ZN2at6native29vectorized_elementwise_kernelILi2ENS0_13AUnaryFunctorIddbZZZNS0_22logical_or_kernel_cudaERNS_14TensorIteratorEENKUlvE0_clEvENKUlvE4_clEvEUlddE_EESt5arrayIPcLm2EEEEviT0_T1_,@function
        .size           _ZN2at6native29vectorized_elementwise_kernelILi2ENS0_13AUnaryFunctorIddbZZZNS0_22logical_or_kernel_cudaERNS_14TensorIteratorEENKUlvE0_clEvENKUlvE4_clEvEUlddE_EESt5arrayIPcLm2EEEEviT0_T1_,(.L_x_42888 - _ZN2at6native29vectorized_elementwise_kernelILi2ENS0_13AUnaryFunctorIddbZZZNS0_22logical_or_kernel_cudaERNS_14TensorIteratorEENKUlvE0_clEvENKUlvE4_clEvEUlddE_EESt5arrayIPcLm2EEEEviT0_T1_)
        .other          _ZN2at6native29vectorized_elementwise_kernelILi2ENS0_13AUnaryFunctorIddbZZZNS0_22logical_or_kernel_cudaERNS_14TensorIteratorEENKUlvE0_clEvENKUlvE4_clEvEUlddE_EESt5arrayIPcLm2EEEEviT0_T1_,@"STO_CUDA_ENTRY STV_DEFAULT"
_ZN2at6native29vectorized_elementwise_kernelILi2ENS0_13AUnaryFunctorIddbZZZNS0_22logical_or_kernel_cudaERNS_14TensorIteratorEENKUlvE0_clEvENKUlvE4_clEvEUlddE_EESt5arrayIPcLm2EEEEviT0_T1_:
.text._ZN2at6native29vectorized_elementwise_kernelILi2ENS0_13AUnaryFunctorIddbZZZNS0_22logical_or_kernel_cudaERNS_14TensorIteratorEENKUlvE0_clEvENKUlvE4_clEvEUlddE_EESt5arrayIPcLm2EEEEviT0_T1_:
        /* <DEDUP_REMOVED lines=101> */
[----:B-1----:R-:W0:Y:S02]  /*0650*/  DSETP.NEU.OR P0, PT, RZ, UR6, P0 ;  /* 0x00000006ff007e2a */ /* 0x002e24000870d400 */
        /* <DEDUP_REMOVED lines=29> */
[----:B------:R-:W0:Y:S02]  /*0830*/  DSETP.NEU.OR P5, PT, RZ, UR6, P5 ;  /* 0x00000006ff007e2a */ /* 0x000e24000afad400 */
[----:B0-----:R-:W-:Y:S02]  /*0840*/  SEL R5, RZ, 0x1, !P5 ;  /* 0x00000001ff057807 */ /* 0x001fe40006800000 */
[----:B------:R-:W-:-:S15]  /*0850*/  ISETP.NE.AND P5, PT, R10, RZ, PT ;  /* 0x000000ff0a00720c */ /* 0x000fde0003fa5270 */
[----:B------:R-:W-:-:S15]  /*0860*/  NOP ;  /* 0x0000000000007918 */ /* 0x000fde0000000000 */
[----:B------:R-:W-:-:S15]  /*0870*/  NOP ;  /* 0x0000000000007918 */ /* 0x000fde0000000000 */
[----:B------:R-:W-:-:S15]  /*0880*/  NOP ;  /* 0x0000000000007918 */ /* 0x000fde0000000000 */
[----:B------:R-:W0:Y:S02]  /*0890*/  DSETP.NEU.OR P5, PT, RZ, UR6, P5 ;  /* 0x00000006ff007e2a */ /* 0x000e24000afad400 */
[----:B0-----:R-:W-:Y:S02]  /*08a0*/  SEL R11, RZ, 0x1, !P5 ;  /* 0x00000001ff0b7807 */ /* 0x001fe40006800000 */
[----:B------:R-:W-:-:S15]  /*08b0*/  ISETP.GE.U32.AND P5, PT, R7, R6, PT ;  /* 0x000000060700720c */ /* 0x000fde0003fa6070 */
[----:B------:R-:W-:-:S15]  /*08c0*/  NOP ;  /* 0x0000000000007918 */ /* 0x000fde0000000000 */
[----:B------:R-:W-:-:S15]  /*08d0*/  NOP ;  /* 0x0000000000007918 */ /* 0x000fde0000000000 */
[----:B------:R-:W-:-:S15]  /*08e0*/  NOP ;  /* 0x0000000000007918 */ /* 0x000fde0000000000 */
        /* <DEDUP_REMOVED lines=23> */
.L_x_20298:
        /* <DEDUP_REMOVED lines=8> */
.L_x_20299:
        /* <DEDUP_REMOVED lines=8> */
.L_x_20300:
        /* <DEDUP_REMOVED lines=8> */
.L_x_20301:
        /* <DEDUP_REMOVED lines=9> */
.L_x_20302:
[----:B------:R-:W-:Y:S05]  /*0c70*/  BSYNC.RELIABLE B1 ;  /* 0x0000000000017941 */ /* 0x000fea0003800100 */
.L_x_20297:
[----:B------:R-:W-:-:S13]  /*0c80*/  ISETP.GE.U32.AND P0, PT, R7, R6, PT ;  /* 0x000000060700720c */ /* 0x000fda0003f06070 */
[----:B012---:R-:W0:Y:S01]  /*0c90*/  @!P0 LDC.64 R8, c[0x0][0x398] ;  /* 0x0000e600ff088b82 */ /* 0x007e220000000a00 */
[----:B------:R-:W-:Y:S02]  /*0ca0*/  @!P0 IMAD.IADD R5, R0, 0x1, R7 ;  /* 0x0000000100058824 */ /* 0x000fe400078e0207 */
[----:B------:R-:W-:-:S03]  /*0cb0*/  @!P0 VIADD R7, R7, 0x80 ;  /* 0x0000008007078836 */ /* 0x000fc60000000000 */
[----:B0-----:R-:W-:-:S05]  /*0cc0*/  @!P0 IADD3 R4, P1, PT, R5, R8, RZ ;  /* 0x0000000805048210 */ /* 0x001fca0007f3e0ff */
[----:B------:R-:W-:-:S05]  /*0cd0*/  @!P0 IMAD.X R5, RZ, RZ, R9, P1 ;  /* 0x000000ffff058224 */ /* 0x000fca00008e0609 */
[----:B------:R3:W-:Y:S03]  /*0ce0*/  @!P0 STG.E.U8 desc[UR4][R4.64], R3 ;  /* 0x0000000304008986 */ /* 0x0007e6000c101104 */
.L_x_20303:
[----:B------:R-:W-:Y:S05]  /*0cf0*/  BSYNC.RECONVERGENT B0 ;  /* 0x0000000000007941 */ /* 0x000fea0003800200 */
.L_x_20296:
        /* <DEDUP_REMOVED lines=9> */
.L_x_20295:
        /* <DEDUP_REMOVED lines=15> */
[----:B---3--:R-:W1:-:S15]  /*0e80*/  DSETP.NEU.OR P1, PT, R16, RZ, P0 ;  /* 0x000000ff1000722a */ /* 0x008e5e000072d400 */
[----:B------:R-:W-:-:S15]  /*0e90*/  NOP ;  /* 0x0000000000007918 */ /* 0x000fde0000000000 */
[----:B------:R-:W-:-:S15]  /*0ea0*/  NOP ;  /* 0x0000000000007918 */ /* 0x000fde0000000000 */
[----:B------:R-:W-:-:S15]  /*0eb0*/  NOP ;  /* 0x0000000000007918 */ /* 0x000fde0000000000 */
[----:B------:R-:W-:-:S04]  /*0ec0*/  NOP ;  /* 0x0000000000007918 */ /* 0x000fc80000000000 */
[----:B----4-:R1:W2:Y:S02]  /*0ed0*/  DSETP.NEU.OR P5, PT, R8, RZ, P0 ;  /* 0x000000ff0800722a */ /* 0x0102a400007ad400 */
        /* <DEDUP_REMOVED lines=8> */
[----:B------:R-:W-:-:S15]  /*0f60*/  DSETP.NEU.OR P6, PT, R18, RZ, P0 ;  /* 0x000000ff1200722a */ /* 0x000fde00007cd400 */
[----:B------:R-:W-:-:S15]  /*0f70*/  NOP ;  /* 0x0000000000007918 */ /* 0x000fde0000000000 */
[----:B------:R-:W-:-:S15]  /*0f80*/  NOP ;  /* 0x0000000000007918 */ /* 0x000fde0000000000 */
[----:B------:R-:W-:-:S15]  /*0f90*/  NOP ;  /* 0x0000000000007918 */ /* 0x000fde0000000000 */
[----:B------:R-:W-:-:S04]  /*0fa0*/  NOP ;  /* 0x0000000000007918 */ /* 0x000fc80000000000 */
[----:B------:R-:W-:-:S15]  /*0fb0*/  DSETP.NEU.OR P4, PT, R10, RZ, P0 ;  /* 0x000000ff0a00722a */ /* 0x000fde000078d400 */
[----:B------:R-:W-:-:S15]  /*0fc0*/  NOP ;  /* 0x0000000000007918 */ /* 0x000fde0000000000 */
[----:B------:R-:W-:-:S15]  /*0fd0*/  NOP ;  /* 0x0000000000007918 */ /* 0x000fde0000000000 */
[----:B------:R-:W-:-:S15]  /*0fe0*/  NOP ;  /* 0x0000000000007918 */ /* 0x000fde0000000000 */
[----:B------:R-:W-:-:S04]  /*0ff0*/  NOP ;  /* 0x0000000000007918 */ /* 0x000fc80000000000 */
[----:B-----5:R-:W-:-:S15]  /*1000*/  DSETP.NEU.OR P3, PT, R12, RZ, P0 ;  /* 0x000000ff0c00722a */ /* 0x020fde000076d400 */
[----:B------:R-:W-:-:S15]  /*1010*/  NOP ;  /* 0x0000000000007918 */ /* 0x000fde0000000000 */
[----:B------:R-:W-:-:S15]  /*1020*/  NOP ;  /* 0x0000000000007918 */ /* 0x000fde0000000000 */
[----:B------:R-:W-:-:S15]  /*1030*/  NOP ;  /* 0x0000000000007918 */ /* 0x000fde0000000000 */
[----:B------:R-:W-:-:S04]  /*1040*/  NOP ;  /* 0x0000000000007918 */ /* 0x000fc80000000000 */
[----:B------:R-:W0:Y:S02]  /*1050*/  DSETP.NEU.OR P2, PT, R14, RZ, P0 ;  /* 0x000000ff0e00722a */ /* 0x000e24000074d400 */
[----:B0-----:R-:W-:-:S15]  /*1060*/  SEL R9, RZ, 0x1, !P2 ;  /* 0x00000001ff097807 */ /* 0x001fde0005000000 */
[----:B------:R-:W-:-:S15]  /*1070*/  NOP ;  /* 0x0000000000007918 */ /* 0x000fde0000000000 */
[----:B------:R-:W-:-:S15]  /*1080*/  NOP ;  /* 0x0000000000007918 */ /* 0x000fde0000000000 */
[----:B------:R-:W-:-:S15]  /*1090*/  NOP ;  /* 0x0000000000007918 */ /* 0x000fde0000000000 */
[----:B------:R-:W-:-:S02]  /*10a0*/  NOP ;  /* 0x0000000000007918 */ /* 0x000fc40000000000 */
[----:B------:R0:W1:Y:S02]  /*10b0*/  DSETP.NEU.OR P1, PT, R4, RZ, P0 ;  /* 0x000000ff0400722a */ /* 0x000064000072d400 */
        /* <DEDUP_REMOVED lines=9> */
[----:B------:R0:W2:Y:S02]  /*1150*/  DSETP.NEU.OR P0, PT, R6, RZ, P0 ;  /* 0x000000ff0600722a */ /* 0x0000a4000070d400 */
        /* <DEDUP_REMOVED lines=8> */
.L_x_20304:
        /* <DEDUP_REMOVED lines=10> */
.L_x_42888:


//--------------------- .text._ZN2at6native29vectorized_elementwise_kernelILi4ENS0_13AUnaryFunctorIddbZZZNS0_22logical_or_kernel_cudaERNS_14TensorIteratorEENKUlvE0_clEvENKUlvE4_clEvEUlddE_EESt5arrayIPcLm2EEEEviT0_T1_ --------------------------
	.section	.text._ZN2at6native29vectorized_elementwise_kernelILi4ENS0_13AUnaryFunctorIddbZZZNS0_22logical_or_kernel_cudaERNS_14TensorIteratorEENKUlvE0_clEvENKUlvE4_clEvEUlddE_EESt5arrayIPcLm2EEEEviT0_T1_,"ax",@progbits
	.align	128
        .global         _ZN2at6native29vectorized_elementwise_kernelILi4ENS0_13AUnaryFunctorIddbZZZNS0_22logical_or_kernel_cudaERNS_14TensorIteratorEENKUlvE0_clEvENKUlvE4_clEvEUlddE_EESt5arrayIPcLm2EEEEviT0_T1_
        .type           _ZN2at6native29vectorized_elementwise_kernelILi4ENS0_13AUnaryFunctorIddbZZZNS0_22logical_or_kernel_cudaERNS_14TensorIteratorEENKUlvE0_clEvENKUlvE4_clEvEUlddE_EESt5arrayIPcLm2EEEEviT0_T1_,@function
        .size           _ZN2at6native29vectorized_elementwise_kernelILi4ENS0_13AUnaryFunctorIddbZZZNS0_22logical_or_kernel_cudaERNS_14TensorIteratorEENKUlvE0_clEvENKUlvE4_clEvEUlddE_EESt5arrayIPcLm2EEEEviT0_T1_,(.L_x_42889 - _ZN2at6native29vectorized_elementwise_kernelILi4ENS0_13AUnaryFunctorIddbZZZNS0_22logical_or_kernel_cudaERNS_14TensorIteratorEENKUlvE0_clEvENKUlvE4_clEvEUlddE_EESt5arrayIPcLm2EEEEviT0_T1_)
        .other          _ZN2at6native29vectorized_elementwise_kernelILi4ENS0_13AUnaryFunctorIddbZZZNS0_22logical_or_kernel_cudaERNS_14TensorIteratorEENKUlvE0_clEvENKUlvE4_clEvEUlddE_EESt5arrayIPcLm2EEEEviT0_T1_,@"STO_CUDA_ENTRY STV_DEFAULT"
_ZN2at6native29vectorized_elementwise_kernelILi4ENS0_13AUnaryFunctorIddbZZZNS0_22logical_or_kernel_cudaERNS_14TensorIteratorEENKUlvE0_clEvENKUlvE4_clEvEUlddE_EESt5arrayIPcLm2EEEEviT0_T1_:
.text._ZN2at6native29vectorized_elementwise_kernelILi4ENS0_13AUnaryFunctorIddbZZZNS0_22logical_or_kernel_cudaERNS_14TensorIteratorEENKUlvE0_clEvENKUlvE4_clEvEUlddE_EESt5arrayIPcLm2EEEEviT0_T1_:
        /* <DEDUP_REMOVED lines=166> */
.L_x_20308:
        /* <DEDUP_REMOVED lines=8> */
.L_x_20309:
        /* <DEDUP_REMOVED lines=8> */
.L_x_20310:
        /* <DEDUP_REMOVED lines=8> */
.L_x_20311:
        /* <DEDUP_REMOVED lines=9> */
.L_x_20312:
[----:B------:R-:W-:Y:S05]  /*0c70*/  BSYNC.RELIABLE B1 ;  /* 0x0000000000017941 */ /* 0x000fea0003800100 */
.L_x_20307:
[----:B------:R-:W-:-:S13]  /*0c80*/  ISETP.GE.U32.AND P0, PT, R7, R6, PT ;  /* 0x000000060700720c */ /* 0x000fda0003f06070 */
[----:B012---:R-:W0:Y:S01]  /*0c90*/  @!P0 LDC.64 R8, c[0x0][0x398] ;  /* 0x0000e600ff088b82 */ /* 0x007e220000000a00 */
[----:B------:R-:W-:Y:S02]  /*0ca0*/  @!P0 IMAD.IADD R5, R0, 0x1, R7 ;  /* 0x0000000100058824 */ /* 0x000fe400078e0207 */
[----:B------:R-:W-:-:S03]  /*0cb0*/  @!P0 VIADD R7, R7, 0x80 ;  /* 0x0000008007078836 */ /* 0x000fc60000000000 */
[----:B0-----:R-:W-:-:S05]  /*0cc0*/  @!P0 IADD3 R4, P1, PT, R5, R8, RZ ;  /* 0x0000000805048210 */ /* 0x001fca0007f3e0ff */
[----:B------:R-:W-:-:S05]  /*0cd0*/  @!P0 IMAD.X R5, RZ, RZ, R9, P1 ;  /* 0x000000ffff058224 */ /* 0x000fca00008e0609 */
[----:B------:R3:W-:Y:S03]  /*0ce0*/  @!P0 STG.E.U8 desc[UR4][R4.64], R3 ;  /* 0x0000000304008986 */ /* 0x0007e6000c101104 */
.L_x_20313:
[----:B------:R-:W-:Y:S05]  /*0cf0*/  BSYNC.RECONVERGENT B0 ;  /* 0x0000000000007941 */ /* 0x000fea0003800200 */
.L_x_20306:
        /* <DEDUP_REMOVED lines=9> */
.L_x_20305:
        /* <DEDUP_REMOVED lines=13> */
[----:B---3--:R-:W2:Y:S02]  /*0e60*/  DSETP.NEU.OR P3, PT, R14, RZ, P0 ;  /* 0x000000ff0e00722a */ /* 0x008ea4000076d400 */
[----:B--2---:R-:W-:-:S15]  /*0e70*/  SEL R3, RZ, 0x1, !P3 ;  /* 0x00000001ff037807 */ /* 0x004fde0005800000 */
[----:B------:R-:W-:-:S15]  /*0e80*/  NOP ;  /* 0x0000000000007918 */ /* 0x000fde0000000000 */
[----:B------:R-:W-:-:S15]  /*0e90*/  NOP ;  /* 0x0000000000007918 */ /* 0x000fde0000000000 */
[----:B------:R-:W-:-:S15]  /*0ea0*/  NOP ;  /* 0x0000000000007918 */ /* 0x000fde0000000000 */
[----:B------:R-:W-:-:S02]  /*0eb0*/  NOP ;  /* 0x0000000000007918 */ /* 0x000fc40000000000 */
[----:B------:R-:W0:Y:S02]  /*0ec0*/  DSETP.NEU.OR P6, PT, R12, RZ, P0 ;  /* 0x000000ff0c00722a */ /* 0x000e2400007cd400 */
[----:B0-----:R-:W-:-:S04]  /*0ed0*/  SEL R8, RZ, 0x1, !P6 ;  /* 0x00000001ff087807 */ /* 0x001fc80007000000 */
[----:B------:R-:W-:-:S15]  /*0ee0*/  PRMT R3, R8, 0x3340, R3 ;  /* 0x0000334008037816 */ /* 0x000fde0000000003 */
[----:B------:R-:W-:-:S15]  /*0ef0*/  NOP ;  /* 0x0000000000007918 */ /* 0x000fde0000000000 */
[----:B------:R-:W-:-:S15]  /*0f00*/  NOP ;  /* 0x0000000000007918 */ /* 0x000fde0000000000 */
[----:B------:R-:W-:-:S13]  /*0f10*/  NOP ;  /* 0x0000000000007918 */ /* 0x000fda0000000000 */
        /* <DEDUP_REMOVED lines=10> */
[----:B----4-:R-:W0:Y:S02]  /*0fc0*/  DSETP.NEU.OR P1, PT, R20, RZ, P0 ;  /* 0x000000ff1400722a */ /* 0x010e24000072d400 */
[----:B0-----:R-:W-:-:S15]  /*0fd0*/  SEL R11, RZ, 0x1, !P1 ;  /* 0x00000001ff0b7807 */ /* 0x001fde0004800000 */
        /* <DEDUP_REMOVED lines=10> */
[----:B------:R1:W0:Y:S02]  /*1080*/  DSETP.NEU.OR P3, PT, R4, RZ, P0 ;  /* 0x000000ff0400722a */ /* 0x000224000076d400 */
        /* <DEDUP_REMOVED lines=8> */
[----:B------:R0:W1:Y:S02]  /*1110*/  DSETP.NEU.OR P0, PT, R6, RZ, P0 ;  /* 0x000000ff0600722a */ /* 0x000064000070d400 */
        /* <DEDUP_REMOVED lines=9> */
.L_x_20314:
        /* <DEDUP_REMOVED lines=13> */
.L_x_42889:


//--------------------- .text._ZN2at6native29vectorized_elementwise_kernelILi8ENS0_13AUnaryFunctorIddbZZZNS0_22logical_or_kernel_cudaERNS_14TensorIteratorEENKUlvE0_clEvENKUlvE4_clEvEUlddE_EESt5arrayIPcLm2EEEEviT0_T1_ --------------------------
	.section	.text._ZN2at6native29vectorized_elementwise_kernelILi8ENS0_13AUnaryFunctorIddbZZZNS0_22logical_or_kernel_cudaERNS_14TensorIteratorEENKUlvE0_clEvENKUlvE4_clEvEUlddE_EESt5arrayIPcLm2EEEEviT0_T1_,"ax",@progbits
	.align	128
        .global         _ZN2at6native29vectorized_elementwise_kernelILi8ENS0_13AUnaryFunctorIddbZZZNS0_22logical_or_kernel_cudaERNS_14TensorIteratorEENKUlvE0_clEvENKUlvE4_clEvEUlddE_EESt5arrayIPcLm2EEEEviT0_T1_
        .type           _ZN2at6native29vectorized_elementwise_kernelILi8ENS0_13AUnaryFunctorIddbZZZNS0_22logical_or_kernel_cudaERNS_14TensorIteratorEENKUlvE0_clEvENKUlvE4_clEvEUlddE_EESt5arrayIPcLm2EEEEviT0_T1_,@function
        .size           _ZN2at6native29vectorized_elementwise_kernelILi8ENS0_13AUnaryFunctorIddbZZZNS0_22logical_or_kernel_cudaERNS_14TensorIteratorEENKUlvE0_clEvENKUlvE4_clEvEUlddE_EESt5arrayIPcLm2EEEEviT0_T1_,(.L_x_42890 - _ZN2at6native29vectorized_elementwise_kernelILi8ENS0_13AUnaryFunctorIddbZZZNS0_22logical_or_kernel_cudaERNS_14TensorIteratorEENKUlvE0_clEvENKUlvE4_clEvEUlddE_EESt5arrayIPcLm2EEEEviT0_T1_)
        .other          _ZN2at6native29vectorized_elementwise_kernelILi8ENS0_13AUnaryFunctorIddbZZZNS0_22logical_or_kernel_cudaERNS_14TensorIteratorEENKUlvE0_clEvENKUlvE4_clEvEUlddE_EESt5arrayIPcLm2EEEEviT0_T1_,@"STO_CUDA_ENTRY STV_DEFAULT"
_ZN2at6native29vectorized_elementwise_kernelILi8ENS0_13AUnaryFunctorIddbZZZNS0_22logical_or_kernel_cudaERNS_14TensorIteratorEENKUlvE0_clEvENKUlvE4_clEvEUlddE_EESt5arrayIPcLm2EEEEviT0_T1_:
.text._ZN2at6native29vectorized_elementwise_kernelILi8ENS0_13AUnaryFunctorIddbZZZNS0_22logical_or_kernel_cudaERNS_14TensorIteratorEENKUlvE0_clEvENKUlvE4_clEvEUlddE_EESt5arrayIPcLm2EEEEviT0_T1_:
[----:B------:R-:W-:Y:S01]  /*0000*/  LDC R1, c[0x0][0x37c] ;  /* 0x0000df00ff017b82 */ /* 0x000fe20000000800 */
[----:B------:R-:W-:Y:S05]  /*0010*/  EXIT ;  /* 0x000000000000794d */ /* 0x000fea0003800000 */
.L_x_20315:
        /* <DEDUP_REMOVED lines=14> */
.L_x_42890:


//--------------------- .text._ZN2at6native18elementwise_kernelILi128ELi4EZNS0_15gpu_kernel_implINS0_13BinaryFunctorIddbZZZNS0_22logical_or_kernel_cudaERNS_14TensorIteratorEENKUlvE0_clEvENKUlvE4_clEvEUlddE_EEEEvRNS_18TensorIteratorBaseERKT_EUliE_EEviT1_ --------------------------
	.section	.text._ZN2at6native18elementwise_kernelILi128ELi4EZNS0_15gpu_kernel_implINS0_13BinaryFunctorIddbZZZNS0_22logical_or_kernel_cudaERNS_14TensorIteratorEENKUlvE0_clEvENKUlvE4_clEvEUlddE_EEEEvRNS_18TensorIteratorBaseERKT_EUliE_EEviT1_,"ax",@progbits
	.align	128
        .global         _ZN2at6native18elementwise_kernelILi128ELi4EZNS0_15gpu_kernel_implINS0_13BinaryFunctorIddbZZZNS0_22logical_or_kernel_cudaERNS_14TensorIteratorEENKUlvE0_clEvENKUlvE4_clEvEUlddE_EEEEvRNS_18TensorIteratorBaseERKT_EUliE_EEviT1_
        .type           _ZN2at6native18elementwise_kernelILi128ELi4EZNS0_15gpu_kernel_implINS0_13BinaryFunctorIddbZZZNS0_22logical_or_kernel_cudaERNS_14TensorIteratorEENKUlvE0_clEvENKUlvE4_clEvEUlddE_EEEEvRNS_18TensorIteratorBaseERKT_EUliE_EEviT1_,@function
        .size           _ZN2at6native18elementwise_kernelILi128ELi4EZNS0_15gpu_kernel_implINS0_13BinaryFunctorIddbZZZNS0_22logical_or_kernel_cudaERNS_14TensorIteratorEENKUlvE0_clEvENKUlvE4_clEvEUlddE_EEEEvRNS_18TensorIteratorBaseERKT_EUliE_EEviT1_,(.L_x_42891 - _ZN2at6native18elementwise_kernelILi128ELi4EZNS0_15gpu_kernel_implINS0_13BinaryFunctorIddbZZZNS0_22logical_or_kernel_cudaERNS_14TensorIteratorEENKUlvE0_clEvENKUlvE4_clEvEUlddE_EEEEvRNS_18TensorIteratorBaseERKT_EUliE_EEviT1_)
        .other          _ZN2at6native18elementwise_kernelILi128ELi4EZNS0_15gpu_kernel_implINS0_13BinaryFunctorIddbZZZNS0_22logical_or_kernel_cudaERNS_14TensorIteratorEENKUlvE0_clEvENKUlvE4_clEvEUlddE_EEEEvRNS_18TensorIteratorBaseERKT_EUliE_EEviT1_,@"STO_CUDA_ENTRY STV_DEFAULT"
_ZN2at6native18elementwise_kernelILi128ELi4EZNS0_15gpu_kernel_implINS0_13BinaryFunctorIddbZZZNS0_22logical_or_kernel_cudaERNS_14TensorIteratorEENKUlvE0_clEvENKUlvE4_clEvEUlddE_EEEEvRNS_18TensorIteratorBaseERKT_EUliE_EEviT1_:
.text._ZN2at6native18elementwise_kernelILi128ELi4EZNS0_15gpu_kernel_implINS0_13BinaryFunctorIddbZZZNS0_22logical_or_kernel_cudaERNS_14TensorIteratorEENKUlvE0_clEvENKUlvE4_clEvEUlddE_EEEEvRNS_18TensorIteratorBaseERKT_EUliE_EEviT1_:
        /* <DEDUP_REMOVED lines=371> */
.L_x_20318:
        /* <DEDUP_REMOVED lines=18> */
.L_x_20323:
[----:B------:R-:W2:Y:S02]  /*1850*/  LDG.E.U8 R2, desc[UR36][R2.64] ;  /* 0x0000002402027981 */ /* 0x000ea4000c1e1100 */
[----:B--2---:R4:W0:Y:S02]  /*1860*/  I2F.F64.U16 R16, R2 ;  /* 0x0000000200107312 */ /* 0x0048240000101800 */
[----:B0---4-:R-:W-:Y:S05]  /*1870*/  BRA `(.L_x_20325) ;  /* 0x0000000c00607947 */ /* 0x011fea0003800000 */
.L_x_20322:
        /* <DEDUP_REMOVED lines=9> */
.L_x_20327:
[----:B------:R-:W2:Y:S02]  /*1910*/  LDG.E R2, desc[UR36][R2.64] ;  /* 0x0000002402027981 */ /* 0x000ea4000c1e1900 */
[----:B--2---:R4:W0:Y:S02]  /*1920*/  I2F.F64 R16, R2 ;  /* 0x0000000200107312 */ /* 0x0048240000201c00 */
[----:B0---4-:R-:W-:Y:S05]  /*1930*/  BRA `(.L_x_20325) ;  /* 0x0000000c00307947 */ /* 0x011fea0003800000 */
.L_x_20326:
[----:B------:R-:W2:Y:S02]  /*1940*/  LDG.E.U16 R2, desc[UR36][R2.64] ;  /* 0x0000002402027981 */ /* 0x000ea4000c1e1500 */
[----:B--2---:R4:W0:Y:S02]  /*1950*/  I2F.F64.S16 R16, R2 ;  /* 0x0000000200107312 */ /* 0x0048240000101c00 */
[----:B0---4-:R-:W-:Y:S05]  /*1960*/  BRA `(.L_x_20325) ;  /* 0x0000000c00247947 */ /* 0x011fea0003800000 */
.L_x_20321:
        /* <DEDUP_REMOVED lines=10> */
.L_x_20329:
[----:B------:R-:W2:Y:S02]  /*1a10*/  LDG.E.U16 R0, desc[UR36][R2.64] ;  /* 0x0000002402007981 */ /* 0x000ea4000c1e1500 */
[----:B--2---:R-:W-:-:S05]  /*1a20*/  HADD2.F32 R0, -RZ, R0.H0_H0 ;  /* 0x20000000ff007230 */ /* 0x004fca0000004100 */
[----:B------:R-:W-:-:S04]  /*1a30*/  FMUL.FTZ R0, R0, 1 ;  /* 0x3f80000000007820 */ /* 0x000fc80000410000 */
[----:B------:R3:W4:Y:S02]  /*1a40*/  F2F.F64.F32 R16, R0 ;  /* 0x0000000000107310 */ /* 0x0007240000201800 */
[----:B---34-:R-:W-:Y:S05]  /*1a50*/  BRA `(.L_x_20325) ;  /* 0x0000000800e87947 */ /* 0x018fea0003800000 */
.L_x_20328:
        /* <DEDUP_REMOVED lines=10> */
.L_x_20331:
[----:B------:R-:W2:Y:S02]  /*1b00*/  LDG.E.U16 R2, desc[UR36][R2.64] ;  /* 0x0000002402027981 */ /* 0x000ea4000c1e1500 */
[----:B--2---:R-:W-:-:S05]  /*1b10*/  HADD2.F32 R0, -RZ, R2.H0_H0 ;  /* 0x20000002ff007230 */ /* 0x004fca0000004100 */
[----:B------:R-:W-:-:S04]  /*1b20*/  FMUL.FTZ R0, R0, 1 ;  /* 0x3f80000000007820 */ /* 0x000fc80000410000 */
[----:B------:R4:W0:Y:S02]  /*1b30*/  F2F.F64.F32 R16, R0 ;  /* 0x0000000000107310 */ /* 0x0008240000201800 */
[----:B0---4-:R-:W-:Y:S05]  /*1b40*/  BRA `(.L_x_20325) ;  /* 0x0000000800ac7947 */ /* 0x011fea0003800000 */
.L_x_20330:
[----:B------:R3:W5:Y:S01]  /*1b50*/  LDG.E.64 R16, desc[UR36][R2.64] ;  /* 0x0000002402107981 */ /* 0x000762000c1e1b00 */
[----:B------:R-:W-:Y:S05]  /*1b60*/  BRA `(.L_x_20325) ;  /* 0x0000000800a47947 */ /* 0x000fea0003800000 */
.L_x_20320:
        /* <DEDUP_REMOVED lines=13> */
.L_x_20334:
[----:B------:R2:W5:Y:S01]  /*1c40*/  LDG.E.64 R16, desc[UR36][R2.64] ;  /* 0x0000002402107981 */ /* 0x000562000c1e1b00 */
[----:B------:R-:W-:Y:S05]  /*1c50*/  BRA `(.L_x_20325) ;  /* 0x0000000800687947 */ /* 0x000fea0003800000 */
.L_x_20333:
        /* <DEDUP_REMOVED lines=27> */
.L_x_20336:
        /* <DEDUP_REMOVED lines=14> */
.L_x_20335:
[----:B------:R-:W2:Y:S02]  /*1ef0*/  LDG.E.U16 R0, desc[UR36][R2.64] ;  /* 0x0000002402007981 */ /* 0x000ea4000c1e1500 */
[----:B--2---:R-:W-:-:S04]  /*1f00*/  IMAD.U32 R0, R0, 0x10000, RZ ;  /* 0x0001000000007824 */ /* 0x004fc800078e00ff */
[----:B------:R-:W-:-:S04]  /*1f10*/  FMUL.FTZ R0, R0, 1 ;  /* 0x3f80000000007820 */ /* 0x000fc80000410000 */
[----:B------:R2:W3:Y:S02]  /*1f20*/  F2F.F64.F32 R16, R0 ;  /* 0x0000000000107310 */ /* 0x0004e40000201800 */
[----:B--23--:R-:W-:Y:S05]  /*1f30*/  BRA `(.L_x_20325) ;  /* 0x0000000400b07947 */ /* 0x00cfea0003800000 */
.L_x_20332:
        /* <DEDUP_REMOVED lines=11> */
.L_x_20339:
        /* <DEDUP_REMOVED lines=21> */
.L_x_20341:
[----:B------:R-:W-:Y:S05]  /*2140*/  BSYNC.RECONVERGENT B0 ;  /* 0x0000000000007941 */ /* 0x000fea0003800200 */
.L_x_20340:
[----:B------:R-:W-:Y:S01]  /*2150*/  IMAD.SHL.U32 R0, R0, 0x100000, RZ ;  /* 0x0010000000007824 */ /* 0x000fe200078e00ff */
[----:B------:R-:W-:-:S04]  /*2160*/  LEA R2, R2, 0x3b800000, 0x17 ;  /* 0x3b80000002027811 */ /* 0x000fc800078eb8ff */
[----:B------:R-:W-:-:S05]  /*2170*/  LOP3.LUT R0, R2, R0, R7, 0xfe, !PT ;  /* 0x0000000002007212 */ /* 0x000fca00078efe07 */
[----:B------:R-:W-:-:S04]  /*2180*/  FMUL.FTZ R0, R0, 1 ;  /* 0x3f80000000007820 */ /* 0x000fc80000410000 */
[----:B------:R2:W3:Y:S02]  /*2190*/  F2F.F64.F32 R16, R0 ;  /* 0x0000000000107310 */ /* 0x0004e40000201800 */
[----:B--23--:R-:W-:Y:S05]  /*21a0*/  BRA `(.L_x_20325) ;  /* 0x0000000400147947 */ /* 0x00cfea0003800000 */
.L_x_20338:
        /* <DEDUP_REMOVED lines=21> */
.L_x_20343:
[----:B------:R-:W-:Y:S05]  /*2300*/  BSYNC.RECONVERGENT B0 ;  /* 0x0000000000007941 */ /* 0x000fea0003800200 */
.L_x_20342:
[----:B------:R-:W-:Y:S02]  /*2310*/  SHF.L.U32 R0, R0, 0x15, RZ ;  /* 0x0000001500007819 */ /* 0x000fe400000006ff */
[----:B------:R-:W-:-:S04]  /*2320*/  LEA R2, R2, 0x37800000, 0x17 ;  /* 0x3780000002027811 */ /* 0x000fc800078eb8ff */
[----:B------:R-:W-:-:S05]  /*2330*/  LOP3.LUT R0, R2, R0, R7, 0xfe, !PT ;  /* 0x0000000002007212 */ /* 0x000fca00078efe07 */
[----:B------:R-:W-:-:S04]  /*2340*/  FMUL.FTZ R0, R0, 1 ;  /* 0x3f80000000007820 */ /* 0x000fc80000410000 */
[----:B------:R2:W3:Y:S02]  /*2350*/  F2F.F64.F32 R16, R0 ;  /* 0x0000000000107310 */ /* 0x0004e40000201800 */
[----:B--23--:R-:W-:Y:S05]  /*2360*/  BRA `(.L_x_20325) ;  /* 0x0000000000a47947 */ /* 0x00cfea0003800000 */
.L_x_20337:
[----:B------:R-:W-:-:S09]  /*2370*/  UISETP.NE.AND UP0, UPT, UR4, 0x1c, UPT ;  /* 0x0000001c0400788c */ /* 0x000fd2000bf05270 */
[----:B------:R-:W-:Y:S05]  /*2380*/  BRA.U !UP0, `(.L_x_20344) ;  /* 0x0000000108947547 */ /* 0x000fea000b800000 */
[----:B------:R-:W-:-:S09]  /*2390*/  UISETP.NE.AND UP0, UPT, UR4, 0x1d, UPT ;  /* 0x0000001d0400788c */ /* 0x000fd2000bf05270 */
[----:B------:R-:W-:Y:S05]  /*23a0*/  BRA.U !UP0, `(.L_x_20345) ;  /* 0x0000000108807547 */ /* 0x000fea000b800000 */
[----:B------:R-:W-:-:S09]  /*23b0*/  UISETP.NE.AND UP0, UPT, UR4, 0x2c, UPT ;  /* 0x0000002c0400788c */ /* 0x000fd2000bf05270 */
[----:B------:R-:W-:Y:S05]  /*23c0*/  BRA.U !UP0, `(.L_x_20346) ;  /* 0x0000000108487547 */ /* 0x000fea000b800000 */
.L_x_20324:
        /* <DEDUP_REMOVED lines=16> */
.L_x_20347:
[----:B------:R-:W-:Y:S01]  /*24d0*/  CS2R R16, SRZ ;  /* 0x0000000000107805 */ /* 0x000fe2000001ff00 */
[----:B------:R-:W-:Y:S06]  /*24e0*/  BRA `(.L_x_20325) ;  /* 0x0000000000447947 */ /* 0x000fec0003800000 */
.L_x_20346:
        /* <DEDUP_REMOVED lines=12> */
.L_x_20345:
[----:B------:R-:W2:Y:S02]  /*25b0*/  LDG.E.64 R16, desc[UR36][R2.64] ;  /* 0x0000002402107981 */ /* 0x000ea4000c1e1b00 */
[----:B--2---:R-:W2:Y:S02]  /*25c0*/  I2F.F64.U64 R16, R16 ;  /* 0x0000001000107312 */ /* 0x004ea40000301800 */
[----:B--2---:R-:W-:Y:S05]  /*25d0*/  BRA `(.L_x_20325) ;  /* 0x0000000000087947 */ /* 0x004fea0003800000 */
.L_x_20344:
[----:B------:R-:W2:Y:S02]  /*25e0*/  LDG.E R2, desc[UR36][R2.64] ;  /* 0x0000002402027981 */ /* 0x000ea4000c1e1900 */
[----:B--2---:R0:W1:Y:S02]  /*25f0*/  I2F.F64.U32 R16, R2 ;  /* 0x0000000200107312 */ /* 0x0040640000201800 */
.L_x_20325:
[----:B------:R-:W-:Y:S05]  /*2600*/  BSYNC.RECONVERGENT B6 ;  /* 0x0000000000067941 */ /* 0x000fea0003800200 */
.L_x_20319:
        /* <DEDUP_REMOVED lines=18> */
.L_x_20352:
[----:B0-23--:R-:W2:Y:S02]  /*2730*/  LDG.E.U8 R2, desc[UR36][R22.64] ;  /* 0x0000002416027981 */ /* 0x00dea4000c1e1100 */
[----:B--2---:R-:W4:Y:S02]  /*2740*/  I2F.F64.U16 R2, R2 ;  /* 0x0000000200027312 */ /* 0x004f240000101800 */
[----:B----4-:R-:W-:Y:S05]  /*2750*/  BRA `(.L_x_20354) ;  /* 0x0000000c00607947 */ /* 0x010fea0003800000 */
.L_x_20351:
        /* <DEDUP_REMOVED lines=9> */
.L_x_20356:
[----:B0-23--:R-:W2:Y:S02]  /*27f0*/  LDG.E R2, desc[UR36][R22.64] ;  /* 0x0000002416027981 */ /* 0x00dea4000c1e1900 */
[----:B--2---:R-:W4:Y:S02]  /*2800*/  I2F.F64 R2, R2 ;  /* 0x0000000200027312 */ /* 0x004f240000201c00 */
[----:B----4-:R-:W-:Y:S05]  /*2810*/  BRA `(.L_x_20354) ;  /* 0x0000000c00307947 */ /* 0x010fea0003800000 */
.L_x_20355:
[----:B0-23--:R-:W2:Y:S02]  /*2820*/  LDG.E.U16 R2, desc[UR36][R22.64] ;  /* 0x0000002416027981 */ /* 0x00dea4000c1e1500 */
[----:B--2---:R-:W4:Y:S02]  /*2830*/  I2F.F64.S16 R2, R2 ;  /* 0x0000000200027312 */ /* 0x004f240000101c00 */
[----:B----4-:R-:W-:Y:S05]  /*2840*/  BRA `(.L_x_20354) ;  /* 0x0000000c00247947 */ /* 0x010fea0003800000 */
.L_x_20350:
        /* <DEDUP_REMOVED lines=10> */
.L_x_20358:
[----:B------:R-:W4:Y:S02]  /*28f0*/  LDG.E.U16 R0, desc[UR36][R22.64] ;  /* 0x0000002416007981 */ /* 0x000f24000c1e1500 */
[----:B----4-:R-:W-:-:S05]  /*2900*/  HADD2.F32 R0, -RZ, R0.H0_H0 ;  /* 0x20000000ff007230 */ /* 0x010fca0000004100 */
[----:B------:R-:W-:-:S04]  /*2910*/  FMUL.FTZ R0, R0, 1 ;  /* 0x3f80000000007820 */ /* 0x000fc80000410000 */
[----:B0-23--:R3:W4:Y:S02]  /*2920*/  F2F.F64.F32 R2, R0 ;  /* 0x0000000000027310 */ /* 0x00d7240000201800 */
[----:B---34-:R-:W-:Y:S05]  /*2930*/  BRA `(.L_x_20354) ;  /* 0x0000000800e87947 */ /* 0x018fea0003800000 */
.L_x_20357:
        /* <DEDUP_REMOVED lines=10> */
.L_x_20360:
[----:B------:R-:W4:Y:S02]  /*29e0*/  LDG.E.U16 R22, desc[UR36][R22.64] ;  /* 0x0000002416167981 */ /* 0x000f24000c1e1500 */
[----:B----4-:R-:W-:-:S05]  /*29f0*/  HADD2.F32 R0, -RZ, R22.H0_H0 ;  /* 0x20000016ff007230 */ /* 0x010fca0000004100 */
[----:B------:R-:W-:-:S04]  /*2a00*/  FMUL.FTZ R0, R0, 1 ;  /* 0x3f80000000007820 */ /* 0x000fc80000410000 */
[----:B0-23--:R4:W0:Y:S02]  /*2a10*/  F2F.F64.F32 R2, R0 ;  /* 0x0000000000027310 */ /* 0x00d8240000201800 */
[----:B0---4-:R-:W-:Y:S05]  /*2a20*/  BRA `(.L_x_20354) ;  /* 0x0000000800ac7947 */ /* 0x011fea0003800000 */
.L_x_20359:
[----:B0-23--:R3:W5:Y:S01]  /*2a30*/  LDG.E.64 R2, desc[UR36][R22.64] ;  /* 0x0000002416027981 */ /* 0x00d762000c1e1b00 */
[----:B------:R-:W-:Y:S05]  /*2a40*/  BRA `(.L_x_20354) ;  /* 0x0000000800a47947 */ /* 0x000fea0003800000 */
.L_x_20349:
        /* <DEDUP_REMOVED lines=13> */
.L_x_20363:
[----:B0-23--:R2:W5:Y:S01]  /*2b20*/  LDG.E.64 R2, desc[UR36][R22.64] ;  /* 0x0000002416027981 */ /* 0x00d562000c1e1b00 */
[----:B------:R-:W-:Y:S05]  /*2b30*/  BRA `(.L_x_20354) ;  /* 0x0000000800687947 */ /* 0x000fea0003800000 */
.L_x_20362:
        /* <DEDUP_REMOVED lines=27> */
.L_x_20365:
        /* <DEDUP_REMOVED lines=14> */
.L_x_20364:
[----:B------:R-:W4:Y:S02]  /*2dd0*/  LDG.E.U16 R0, desc[UR36][R22.64] ;  /* 0x0000002416007981 */ /* 0x000f24000c1e1500 */
[----:B----4-:R-:W-:-:S04]  /*2de0*/  IMAD.U32 R0, R0, 0x10000, RZ ;  /* 0x0001000000007824 */ /* 0x010fc800078e00ff */
[----:B------:R-:W-:-:S04]  /*2df0*/  FMUL.FTZ R0, R0, 1 ;  /* 0x3f80000000007820 */ /* 0x000fc80000410000 */
[----:B0-23--:R2:W3:Y:S02]  /*2e00*/  F2F.F64.F32 R2, R0 ;  /* 0x0000000000027310 */ /* 0x00d4e40000201800 */
[----:B--23--:R-:W-:Y:S05]  /*2e10*/  BRA `(.L_x_20354) ;  /* 0x0000000400b07947 */ /* 0x00cfea0003800000 */
.L_x_20361:
        /* <DEDUP_REMOVED lines=11> */
.L_x_20368:
        /* <DEDUP_REMOVED lines=21> */
.L_x_20370:
[----:B------:R-:W-:Y:S05]  /*3020*/  BSYNC.RECONVERGENT B0 ;  /* 0x0000000000007941 */ /* 0x000fea0003800200 */
.L_x_20369:
[----:B------:R-:W-:Y:S01]  /*3030*/  IMAD.SHL.U32 R0, R0, 0x100000, RZ ;  /* 0x0010000000007824 */ /* 0x000fe200078e00ff */
[----:B------:R-:W-:-:S04]  /*3040*/  LEA R2, R2, 0x3b800000, 0x17 ;  /* 0x3b80000002027811 */ /* 0x000fc800078eb8ff */
[----:B------:R-:W-:-:S05]  /*3050*/  LOP3.LUT R0, R2, R0, R7, 0xfe, !PT ;  /* 0x0000000002007212 */ /* 0x000fca00078efe07 */
[----:B------:R-:W-:-:S04]  /*3060*/  FMUL.FTZ R0, R0, 1 ;  /* 0x3f80000000007820 */ /* 0x000fc80000410000 */
[----:B------:R2:W3:Y:S02]  /*3070*/  F2F.F64.F32 R2, R0 ;  /* 0x0000000000027310 */ /* 0x0004e40000201800 */
[----:B--23--:R-:W-:Y:S05]  /*3080*/  BRA `(.L_x_20354) ;  /* 0x0000000400147947 */ /* 0x00cfea0003800000 */
.L_x_20367:
        /* <DEDUP_REMOVED lines=21> */
.L_x_20372:
[----:B------:R-:W-:Y:S05]  /*31e0*/  BSYNC.RECONVERGENT B0 ;  /* 0x0000000000007941 */ /* 0x000fea0003800200 */
.L_x_20371:
[----:B------:R-:W-:Y:S02]  /*31f0*/  SHF.L.U32 R0, R0, 0x15, RZ ;  /* 0x0000001500007819 */ /* 0x000fe400000006ff */
[----:B------:R-:W-:-:S04]  /*3200*/  LEA R2, R2, 0x37800000, 0x17 ;  /* 0x3780000002027811 */ /* 0x000fc800078eb8ff */
[----:B------:R-:W-:-:S05]  /*3210*/  LOP3.LUT R0, R2, R0, R7, 0xfe, !PT ;  /* 0x0000000002007212 */ /* 0x000fca00078efe07 */
[----:B------:R-:W-:-:S04]  /*3220*/  FMUL.FTZ R0, R0, 1 ;  /* 0x3f80000000007820 */ /* 0x000fc80000410000 */
[----:B------:R2:W3:Y:S02]  /*3230*/  F2F.F64.F32 R2, R0 ;  /* 0x0000000000027310 */ /* 0x0004e40000201800 */
[----:B--23--:R-:W-:Y:S05]  /*3240*/  BRA `(.L_x_20354) ;  /* 0x0000000000a47947 */ /* 0x00cfea0003800000 */
.L_x_20366:
[----:B------:R-:W-:-:S09]  /*3250*/  UISETP.NE.AND UP0, UPT, UR4, 0x1c, UPT ;  /* 0x0000001c0400788c */ /* 0x000fd2000bf05270 */
[----:B------:R-:W-:Y:S05]  /*3260*/  BRA.U !UP0, `(.L_x_20373) ;  /* 0x0000000108947547 */ /* 0x000fea000b800000 */
[----:B------:R-:W-:-:S09]  /*3270*/  UISETP.NE.AND UP0, UPT, UR4, 0x1d, UPT ;  /* 0x0000001d0400788c */ /* 0x000fd2000bf05270 */
[----:B------:R-:W-:Y:S05]  /*3280*/  BRA.U !UP0, `(.L_x_20374) ;  /* 0x0000000108807547 */ /* 0x000fea000b800000 */
[----:B------:R-:W-:-:S09]  /*3290*/  UISETP.NE.AND UP0, UPT, UR4, 0x2c, UPT ;  /* 0x0000002c0400788c */ /* 0x000fd2000bf05270 */
[----:B------:R-:W-:Y:S05]  /*32a0*/  BRA.U !UP0, `(.L_x_20375) ;  /* 0x0000000108487547 */ /* 0x000fea000b800000 */
.L_x_20353:
        /* <DEDUP_REMOVED lines=16> */
.L_x_20376:
[----:B------:R-:W-:Y:S01]  /*33b0*/  CS2R R2, SRZ ;  /* 0x0000000000027805 */ /* 0x000fe2000001ff00 */
[----:B------:R-:W-:Y:S06]  /*33c0*/  BRA `(.L_x_20354) ;  /* 0x0000000000447947 */ /* 0x000fec0003800000 */
.L_x_20375:
        /* <DEDUP_REMOVED lines=12> */
.L_x_20374:
[----:B0-23--:R-:W2:Y:S02]  /*3490*/  LDG.E.64 R2, desc[UR36][R22.64] ;  /* 0x0000002416027981 */ /* 0x00dea4000c1e1b00 */
[----:B--2---:R-:W0:Y:S02]  /*34a0*/  I2F.F64.U64 R2, R2 ;  /* 0x0000000200027312 */ /* 0x004e240000301800 */
[----:B0-----:R-:W-:Y:S05]  /*34b0*/  BRA `(.L_x_20354) ;  /* 0x0000000000087947 */ /* 0x001fea0003800000 */
.L_x_20373:
[----:B0-23--:R-:W2:Y:S02]  /*34c0*/  LDG.E R2, desc[UR36][R22.64] ;  /* 0x0000002416027981 */ /* 0x00dea4000c1e1900 */
[----:B--2---:R-:W0:Y:S02]  /*34d0*/  I2F.F64.U32 R2, R2 ;  /* 0x0000000200027312 */ /* 0x004e240000201800 */
.L_x_20354:
[----:B------:R-:W-:Y:S05]  /*34e0*/  BSYNC.RECONVERGENT B6 ;  /* 0x0000000000067941 */ /* 0x000fea0003800200 */
.L_x_20348:
        /* <DEDUP_REMOVED lines=10> */
[----:B-1----:R-:W0:Y:S02]  /*3590*/  DSETP.NEU.OR P0, PT, R16, RZ, P0 ;  /* 0x000000ff1000722a */ /* 0x002e24000070d400 */
        /* <DEDUP_REMOVED lines=12> */
.L_x_20381:
[----:B------:R0:W-:Y:S01]  /*3660*/  STG.E.U8 desc[UR36][R2.64], R4 ;  /* 0x0000000402007986 */ /* 0x0001e2000c101124 */
[----:B------:R-:W-:Y:S05]  /*3670*/  BRA `(.L_x_20383) ;  /* 0x0000000c00007947 */ /* 0x000fea0003800000 */
.L_x_20380:
        /* <DEDUP_REMOVED lines=9> */
.L_x_20385:
[----:B------:R0:W-:Y:S01]  /*3710*/  STG.E desc[UR36][R2.64], R4 ;  /* 0x0000000402007986 */ /* 0x0001e2000c101924 */
[----:B------:R-:W-:Y:S05]  /*3720*/  BRA `(.L_x_20383) ;  /* 0x0000000800d47947 */ /* 0x000fea0003800000 */
.L_x_20384:
[----:B------:R0:W-:Y:S01]  /*3730*/  STG.E.U16 desc[UR36][R2.64], R4 ;  /* 0x0000000402007986 */ /* 0x0001e2000c101524 */
[----:B------:R-:W-:Y:S05]  /*3740*/  BRA `(.L_x_20383) ;  /* 0x0000000800cc7947 */ /* 0x000fea0003800000 */
.L_x_20379:
        /* <DEDUP_REMOVED lines=9> */
.L_x_20387:
[----:B------:R-:W-:-:S04]  /*37e0*/  I2FP.F32.U32 R0, R4 ;  /* 0x0000000400007245 */ /* 0x000fc80000201000 */
[----:B------:R-:W-:-:S05]  /*37f0*/  F2FP.F16.F32.PACK_AB R0, RZ, R0 ;  /* 0x00000000ff00723e */ /* 0x000fca00000000ff */
[----:B------:R0:W-:Y:S01]  /*3800*/  STG.E.U16 desc[UR36][R2.64], R0 ;  /* 0x0000000002007986 */ /* 0x0001e2000c101524 */
[----:B------:R-:W-:Y:S05]  /*3810*/  BRA `(.L_x_20383) ;  /* 0x0000000800987947 */ /* 0x000fea0003800000 */
.L_x_20386:
        /* <DEDUP_REMOVED lines=10> */
.L_x_20389:
[----:B------:R-:W-:-:S04]  /*38c0*/  I2FP.F32.U32 R4, R4 ;  /* 0x0000000400047245 */ /* 0x000fc80000201000 */
[----:B------:R-:W-:-:S04]  /*38d0*/  F2FP.F16.F32.PACK_AB R5, RZ, R4 ;  /* 0x00000004ff05723e */ /* 0x000fc800000000ff */
[----:B------:R-:W-:-:S05]  /*38e0*/  PRMT R5, R5, 0x5410, RZ ;  /* 0x0000541005057816 */ /* 0x000fca00000000ff */
[----:B------:R4:W-:Y:S01]  /*38f0*/  STG.E desc[UR36][R2.64], R5 ;  /* 0x0000000502007986 */ /* 0x0009e2000c101924 */
[----:B------:R-:W-:Y:S05]  /*3900*/  BRA `(.L_x_20383) ;  /* 0x00000008005c7947 */ /* 0x000fea0003800000 */
.L_x_20388:
[----:B------:R-:W0:Y:S02]  /*3910*/  I2F.F64.U32 R4, R4 ;  /* 0x0000000400047312 */ /* 0x000e240000201800 */
[----:B0-----:R0:W-:Y:S01]  /*3920*/  STG.E.64 desc[UR36][R2.64], R4 ;  /* 0x0000000402007986 */ /* 0x0011e2000c101b24 */
[----:B------:R-:W-:Y:S05]  /*3930*/  BRA `(.L_x_20383) ;  /* 0x0000000800507947 */ /* 0x000fea0003800000 */
.L_x_20378:
        /* <DEDUP_REMOVED lines=10> */
.L_x_20392:
[----:B------:R-:W-:Y:S01]  /*39e0*/  CS2R R6, SRZ ;  /* 0x0000000000067805 */ /* 0x000fe2000001ff00 */
[----:B------:R-:W0:Y:S04]  /*39f0*/  I2F.F64.U32 R4, R4 ;  /* 0x0000000400047312 */ /* 0x000e280000201800 */
[----:B0-----:R0:W-:Y:S01]  /*3a00*/  STG.E.128 desc[UR36][R2.64], R4 ;  /* 0x0000000402007986 */ /* 0x0011e2000c101d24 */
[----:B------:R-:W-:Y:S05]  /*3a10*/  BRA `(.L_x_20383) ;  /* 0x0000000800187947 */ /* 0x000fea0003800000 */
.L_x_20391:
        /* <DEDUP_REMOVED lines=17> */
.L_x_20396:
[----:B------:R-:W-:Y:S05]  /*3b30*/  BSYNC.RECONVERGENT B0 ;  /* 0x0000000000007941 */ /* 0x000fea0003800200 */
.L_x_20395:
[----:B------:R0:W-:Y:S01]  /*3b40*/  STG.E.U8 desc[UR36][R2.64], R5 ;  /* 0x0000000502007986 */ /* 0x0001e2000c101124 */
[----:B------:R-:W-:Y:S05]  /*3b50*/  BRA `(.L_x_20383) ;  /* 0x0000000400c87947 */ /* 0x000fea0003800000 */
.L_x_20394:
        /* <DEDUP_REMOVED lines=16> */
.L_x_20393:
[----:B------:R-:W-:-:S04]  /*3c60*/  I2FP.F32.U32 R0, R4 ;  /* 0x0000000400007245 */ /* 0x000fc80000201000 */
[----:B------:R-:W-:-:S05]  /*3c70*/  F2FP.BF16.F32.PACK_AB R0, RZ, R0 ;  /* 0x00000000ff00723e */ /* 0x000fca00000010ff */
[----:B------:R0:W-:Y:S01]  /*3c80*/  STG.E.U16 desc[UR36][R2.64], R0 ;  /* 0x0000000002007986 */ /* 0x0001e2000c101524 */
[----:B------:R-:W-:Y:S05]  /*3c90*/  BRA `(.L_x_20383) ;  /* 0x0000000400787947 */ /* 0x000fea0003800000 */
.L_x_20390:
        /* <DEDUP_REMOVED lines=10> */
.L_x_20399:
        /* <DEDUP_REMOVED lines=12> */
.L_x_20402:
[----:B------:R-:W-:-:S04]  /*3e00*/  SHF.R.U32.HI R0, RZ, 0x14, R5 ;  /* 0x00000014ff007819 */ /* 0x000fc80000011605 */
[----:B------:R-:W-:-:S04]  /*3e10*/  LOP3.LUT R0, R0, 0x1, RZ, 0xc0, !PT ;  /* 0x0000000100007812 */ /* 0x000fc800078ec0ff */
[----:B------:R-:W-:-:S04]  /*3e20*/  IADD3 R0, PT, PT, R5, 0x487ffff, R0 ;  /* 0x0487ffff05007810 */ /* 0x000fc80007ffe000 */
[----:B------:R-:W-:-:S04]  /*3e30*/  SHF.R.U32.HI R0, RZ, 0x14, R0 ;  /* 0x00000014ff007819 */ /* 0x000fc80000011600 */
[----:B------:R-:W-:-:S07]  /*3e40*/  LOP3.LUT R4, R0, 0xff, RZ, 0xc0, !PT ;  /* 0x000000ff00047812 */ /* 0x000fce00078ec0ff */
.L_x_20403:
[----:B------:R-:W-:-:S07]  /*3e50*/  PRMT R0, R4, 0x7610, R0 ;  /* 0x0000761004007816 */ /* 0x000fce0000000000 */
.L_x_20401:
[----:B------:R-:W-:Y:S05]  /*3e60*/  BSYNC.RECONVERGENT B0 ;  /* 0x0000000000007941 */ /* 0x000fea0003800200 */
.L_x_20400:
[----:B------:R0:W-:Y:S01]  /*3e70*/  STG.E.U8 desc[UR36][R2.64], R0 ;  /* 0x0000000002007986 */ /* 0x0001e2000c101124 */
[----:B------:R-:W-:Y:S05]  /*3e80*/  BRA `(.L_x_20383) ;  /* 0x0000000000fc7947 */ /* 0x000fea0003800000 */
.L_x_20398:
        /* <DEDUP_REMOVED lines=12> */
.L_x_20406:
[----:B------:R-:W-:-:S04]  /*3f50*/  SHF.R.U32.HI R0, RZ, 0x15, R5 ;  /* 0x00000015ff007819 */ /* 0x000fc80000011605 */
[----:B------:R-:W-:-:S04]  /*3f60*/  LOP3.LUT R0, R0, 0x1, RZ, 0xc0, !PT ;  /* 0x0000000100007812 */ /* 0x000fc800078ec0ff */
[----:B------:R-:W-:-:S04]  /*3f70*/  IADD3 R0, PT, PT, R5, 0x88fffff, R0 ;  /* 0x088fffff05007810 */ /* 0x000fc80007ffe000 */
[----:B------:R-:W-:-:S04]  /*3f80*/  SHF.R.U32.HI R0, RZ, 0x15, R0 ;  /* 0x00000015ff007819 */ /* 0x000fc80000011600 */
[----:B------:R-:W-:-:S07]  /*3f90*/  LOP3.LUT R4, R0, 0xff, RZ, 0xc0, !PT ;  /* 0x000000ff00047812 */ /* 0x000fce00078ec0ff */
.L_x_20407:
[----:B------:R-:W-:-:S07]  /*3fa0*/  PRMT R0, R4, 0x7610, R0 ;  /* 0x0000761004007816 */ /* 0x000fce0000000000 */
.L_x_20405:
[----:B------:R-:W-:Y:S05]  /*3fb0*/  BSYNC.RECONVERGENT B0 ;  /* 0x0000000000007941 */ /* 0x000fea0003800200 */
.L_x_20404:
[----:B------:R0:W-:Y:S01]  /*3fc0*/  STG.E.U8 desc[UR36][R2.64], R0 ;  /* 0x0000000002007986 */ /* 0x0001e2000c101124 */
[----:B------:R-:W-:Y:S05]  /*3fd0*/  BRA `(.L_x_20383) ;  /* 0x0000000000a87947 */ /* 0x000fea0003800000 */
.L_x_20397:
[----:B------:R-:W-:-:S09]  /*3fe0*/  UISETP.NE.AND UP0, UPT, UR4, 0x1c, UPT ;  /* 0x0000001c0400788c */ /* 0x000fd2000bf05270 */
[----:B------:R-:W-:Y:S05]  /*3ff0*/  BRA.U !UP0, `(.L_x_20408) ;  /* 0x00000001089c7547 */ /* 0x000fea000b800000 */
[----:B------:R-:W-:-:S09]  /*4000*/  UISETP.NE.AND UP0, UPT, UR4, 0x1d, UPT ;  /* 0x0000001d0400788c */ /* 0x000fd2000bf05270 */
[----:B------:R-:W-:Y:S05]  /*4010*/  BRA.U !UP0, `(.L_x_20409) ;  /* 0x0000000108887547 */ /* 0x000fea000b800000 */
[----:B------:R-:W-:-:S09]  /*4020*/  UISETP.NE.AND UP0, UPT, UR4, 0x2c, UPT ;  /* 0x0000002c0400788c */ /* 0x000fd2000bf05270 */
[----:B------:R-:W-:Y:S05]  /*4030*/  BRA.U !UP0, `(.L_x_20410) ;  /* 0x0000000108447547 */ /* 0x000fea000b800000 */
.L_x_20382:
        /* <DEDUP_REMOVED lines=16> */
.L_x_20411:
[----:B------:R-:W-:Y:S05]  /*4140*/  BRA `(.L_x_20383) ;  /* 0x00000000004c7947 */ /* 0x000fea0003800000 */
.L_x_20410:
        /* <DEDUP_REMOVED lines=15> */
.L_x_20409:
[----:B------:R-:W-:-:S05]  /*4240*/  IMAD.MOV.U32 R5, RZ, RZ, RZ ;  /* 0x000000ffff057224 */ /* 0x000fca00078e00ff */
[----:B------:R0:W-:Y:S01]  /*4250*/  STG.E.64 desc[UR36][R2.64], R4 ;  /* 0x0000000402007986 */ /* 0x0001e2000c101b24 */
[----:B------:R-:W-:Y:S05]  /*4260*/  BRA `(.L_x_20383) ;  /* 0x0000000000047947 */ /* 0x000fea0003800000 */
.L_x_20408:
[----:B------:R0:W-:Y:S02]  /*4270*/  STG.E desc[UR36][R2.64], R4 ;  /* 0x0000000402007986 */ /* 0x0001e4000c101924 */
.L_x_20383:
[----:B------:R-:W-:Y:S05]  /*4280*/  BSYNC.RECONVERGENT B6 ;  /* 0x0000000000067941 */ /* 0x000fea0003800200 */
.L_x_20377:
[----:B------:R-:W-:-:S07]  /*4290*/  IADD3 R19, PT, PT, R19, 0x80, RZ ;  /* 0x0000008013137810 */ /* 0x000fce0007ffe0ff */
.L_x_20317:
[----:B------:R-:W-:Y:S05]  /*42a0*/  BSYNC.RECONVERGENT B7 ;  /* 0x0000000000077941 */ /* 0x000fea0003800200 */
.L_x_20316:
        /* <DEDUP_REMOVED lines=358> */
.L_x_20414:
        /* <DEDUP_REMOVED lines=18> */
.L_x_20419:
[----:B------:R-:W2:Y:S02]  /*5a30*/  LDG.E.U8 R2, desc[UR36][R2.64] ;  /* 0x0000002402027981 */ /* 0x000ea4000c1e1100 */
[----:B--2---:R3:W4:Y:S02]  /*5a40*/  I2F.F64.U16 R16, R2 ;  /* 0x0000000200107312 */ /* 0x0047240000101800 */
[----:B---34-:R-:W-:Y:S05]  /*5a50*/  BRA `(.L_x_20421) ;  /* 0x0000000c00607947 */ /* 0x018fea0003800000 */
.L_x_20418:
        /* <DEDUP_REMOVED lines=9> */
.L_x_20423:
[----:B------:R-:W2:Y:S02]  /*5af0*/  LDG.E R2, desc[UR36][R2.64] ;  /* 0x0000002402027981 */ /* 0x000ea4000c1e1900 */
[----:B--2---:R3:W4:Y:S02]  /*5b00*/  I2F.F64 R16, R2 ;  /* 0x0000000200107312 */ /* 0x0047240000201c00 */
[----:B---34-:R-:W-:Y:S05]  /*5b10*/  BRA `(.L_x_20421) ;  /* 0x0000000c00307947 */ /* 0x018fea0003800000 */
.L_x_20422:
[----:B------:R-:W2:Y:S02]  /*5b20*/  LDG.E.U16 R2, desc[UR36][R2.64] ;  /* 0x0000002402027981 */ /* 0x000ea4000c1e1500 */
[----:B--2---:R3:W4:Y:S02]  /*5b30*/  I2F.F64.S16 R16, R2 ;  /* 0x0000000200107312 */ /* 0x0047240000101c00 */
[----:B---34-:R-:W-:Y:S05]  /*5b40*/  BRA `(.L_x_20421) ;  /* 0x0000000c00247947 */ /* 0x018fea0003800000 */
.L_x_20417:
        /* <DEDUP_REMOVED lines=10> */
.L_x_20425:
[----:B------:R-:W2:Y:S02]  /*5bf0*/  LDG.E.U16 R0, desc[UR36][R2.64] ;  /* 0x0000002402007981 */ /* 0x000ea4000c1e1500 */
[----:B--2---:R-:W-:-:S05]  /*5c00*/  HADD2.F32 R0, -RZ, R0.H0_H0 ;  /* 0x20000000ff007230 */ /* 0x004fca0000004100 */
[----:B------:R-:W-:-:S04]  /*5c10*/  FMUL.FTZ R0, R0, 1 ;  /* 0x3f80000000007820 */ /* 0x000fc80000410000 */
[----:B------:R4:W0:Y:S02]  /*5c20*/  F2F.F64.F32 R16, R0 ;  /* 0x0000000000107310 */ /* 0x0008240000201800 */
[----:B0---4-:R-:W-:Y:S05]  /*5c30*/  BRA `(.L_x_20421) ;  /* 0x0000000800e87947 */ /* 0x011fea0003800000 */
.L_x_20424:
        /* <DEDUP_REMOVED lines=10> */
.L_x_20427:
[----:B------:R-:W2:Y:S02]  /*5ce0*/  LDG.E.U16 R2, desc[UR36][R2.64] ;  /* 0x0000002402027981 */ /* 0x000ea4000c1e1500 */
[----:B--2---:R-:W-:-:S05]  /*5cf0*/  HADD2.F32 R0, -RZ, R2.H0_H0 ;  /* 0x20000002ff007230 */ /* 0x004fca0000004100 */
[----:B------:R-:W-:-:S04]  /*5d00*/  FMUL.FTZ R0, R0, 1 ;  /* 0x3f80000000007820 */ /* 0x000fc80000410000 */
[----:B------:R4:W0:Y:S02]  /*5d10*/  F2F.F64.F32 R16, R0 ;  /* 0x0000000000107310 */ /* 0x0008240000201800 */
[----:B0---4-:R-:W-:Y:S05]  /*5d20*/  BRA `(.L_x_20421) ;  /* 0x0000000800ac7947 */ /* 0x011fea0003800000 */
.L_x_20426:
[----:B------:R3:W5:Y:S01]  /*5d30*/  LDG.E.64 R16, desc[UR36][R2.64] ;  /* 0x0000002402107981 */ /* 0x000762000c1e1b00 */
[----:B------:R-:W-:Y:S05]  /*5d40*/  BRA `(.L_x_20421) ;  /* 0x0000000800a47947 */ /* 0x000fea0003800000 */
.L_x_20416:
        /* <DEDUP_REMOVED lines=13> */
.L_x_20430:
[----:B------:R0:W5:Y:S01]  /*5e20*/  LDG.E.64 R16, desc[UR36][R2.64] ;  /* 0x0000002402107981 */ /* 0x000162000c1e1b00 */
[----:B------:R-:W-:Y:S05]  /*5e30*/  BRA `(.L_x_20421) ;  /* 0x0000000800687947 */ /* 0x000fea0003800000 */
.L_x_20429:
        /* <DEDUP_REMOVED lines=27> */
.L_x_20432:
        /* <DEDUP_REMOVED lines=14> */
.L_x_20431:
[----:B------:R-:W2:Y:S02]  /*60d0*/  LDG.E.U16 R0, desc[UR36][R2.64] ;  /* 0x0000002402007981 */ /* 0x000ea4000c1e1500 */
[----:B--2---:R-:W-:-:S04]  /*60e0*/  IMAD.U32 R0, R0, 0x10000, RZ ;  /* 0x0001000000007824 */ /* 0x004fc800078e00ff */
[----:B------:R-:W-:-:S04]  /*60f0*/  FMUL.FTZ R0, R0, 1 ;  /* 0x3f80000000007820 */ /* 0x000fc80000410000 */
[----:B------:R1:W2:Y:S02]  /*6100*/  F2F.F64.F32 R16, R0 ;  /* 0x0000000000107310 */ /* 0x0002a40000201800 */
[----:B-12---:R-:W-:Y:S05]  /*6110*/  BRA `(.L_x_20421) ;  /* 0x0000000400b07947 */ /* 0x006fea0003800000 */
.L_x_20428:
        /* <DEDUP_REMOVED lines=11> */
.L_x_20435:
        /* <DEDUP_REMOVED lines=21> */
.L_x_20437:
[----:B------:R-:W-:Y:S05]  /*6320*/  BSYNC.RECONVERGENT B0 ;  /* 0x0000000000007941 */ /* 0x000fea0003800200 */
.L_x_20436:
[----:B------:R-:W-:Y:S01]  /*6330*/  IMAD.SHL.U32 R0, R0, 0x100000, RZ ;  /* 0x0010000000007824 */ /* 0x000fe200078e00ff */
[----:B------:R-:W-:-:S04]  /*6340*/  LEA R2, R2, 0x3b800000, 0x17 ;  /* 0x3b80000002027811 */ /* 0x000fc800078eb8ff */
[----:B------:R-:W-:-:S05]  /*6350*/  LOP3.LUT R0, R2, R0, R7, 0xfe, !PT ;  /* 0x0000000002007212 */ /* 0x000fca00078efe07 */
[----:B------:R-:W-:-:S04]  /*6360*/  FMUL.FTZ R0, R0, 1 ;  /* 0x3f80000000007820 */ /* 0x000fc80000410000 */
[----:B------:R3:W4:Y:S02]  /*6370*/  F2F.F64.F32 R16, R0 ;  /* 0x0000000000107310 */ /* 0x0007240000201800 */
[----:B---34-:R-:W-:Y:S05]  /*6380*/  BRA `(.L_x_20421) ;  /* 0x0000000400147947 */ /* 0x018fea0003800000 */
.L_x_20434:
        /* <DEDUP_REMOVED lines=21> */
.L_x_20439:
[----:B------:R-:W-:Y:S05]  /*64e0*/  BSYNC.RECONVERGENT B0 ;  /* 0x0000000000007941 */ /* 0x000fea0003800200 */
.L_x_20438:
[----:B------:R-:W-:Y:S02]  /*64f0*/  SHF.L.U32 R0, R0, 0x15, RZ ;  /* 0x0000001500007819 */ /* 0x000fe400000006ff */
[----:B------:R-:W-:-:S04]  /*6500*/  LEA R2, R2, 0x37800000, 0x17 ;  /* 0x3780000002027811 */ /* 0x000fc800078eb8ff */
[----:B------:R-:W-:-:S05]  /*6510*/  LOP3.LUT R0, R2, R0, R7, 0xfe, !PT ;  /* 0x0000000002007212 */ /* 0x000fca00078efe07 */
[----:B------:R-:W-:-:S04]  /*6520*/  FMUL.FTZ R0, R0, 1 ;  /* 0x3f80000000007820 */ /* 0x000fc80000410000 */
[----:B------:R3:W4:Y:S02]  /*6530*/  F2F.F64.F32 R16, R0 ;  /* 0x0000000000107310 */ /* 0x0007240000201800 */
[----:B---34-:R-:W-:Y:S05]  /*6540*/  BRA `(.L_x_20421) ;  /* 0x0000000000a47947 */ /* 0x018fea0003800000 */
.L_x_20433:
        /* <DEDUP_REMOVED lines=18> */
.L_x_20420:
        /* <DEDUP_REMOVED lines=16> */
.L_x_20442:
[----:B------:R-:W-:Y:S01]  /*6770*/  CS2R R16, SRZ ;  /* 0x0000000000107805 */ /* 0x000fe2000001ff00 */
[----:B------:R-:W-:Y:S06]  /*6780*/  BRA `(.L_x_20421) ;  /* 0x0000000000147947 */ /* 0x000fec0003800000 */
.L_x_20441:
[----:B------:R-:W2:Y:S02]  /*6790*/  LDG.E.64 R16, desc[UR36][R2.64] ;  /* 0x0000002402107981 */ /* 0x000ea4000c1e1b00 */
[----:B--2---:R-:W3:Y:S02]  /*67a0*/  I2F.F64.U64 R16, R16 ;  /* 0x0000001000107312 */ /* 0x004ee40000301800 */
[----:B---3--:R-:W-:Y:S05]  /*67b0*/  BRA `(.L_x_20421) ;  /* 0x0000000000087947 */ /* 0x008fea0003800000 */
.L_x_20440:
[----:B------:R-:W2:Y:S02]  /*67c0*/  LDG.E R2, desc[UR36][R2.64] ;  /* 0x0000002402027981 */ /* 0x000ea4000c1e1900 */
[----:B--2---:R1:W2:Y:S02]  /*67d0*/  I2F.F64.U32 R16, R2 ;  /* 0x0000000200107312 */ /* 0x0042a40000201800 */
.L_x_20421:
[----:B------:R-:W-:Y:S05]  /*67e0*/  BSYNC.RECONVERGENT B6 ;  /* 0x0000000000067941 */ /* 0x000fea0003800200 */
.L_x_20415:
        /* <DEDUP_REMOVED lines=18> */
.L_x_20447:
[----:B01-3--:R-:W3:Y:S02]  /*6910*/  LDG.E.U8 R2, desc[UR36][R22.64] ;  /* 0x0000002416027981 */ /* 0x00bee4000c1e1100 */
[----:B---3--:R-:W0:Y:S02]  /*6920*/  I2F.F64.U16 R2, R2 ;  /* 0x0000000200027312 */ /* 0x008e240000101800 */
[----:B0-----:R-:W-:Y:S05]  /*6930*/  BRA `(.L_x_20449) ;  /* 0x0000000c00607947 */ /* 0x001fea0003800000 */
.L_x_20446:
        /* <DEDUP_REMOVED lines=9> */
.L_x_20451:
[----:B01-3--:R-:W3:Y:S02]  /*69d0*/  LDG.E R2, desc[UR36][R22.64] ;  /* 0x0000002416027981 */ /* 0x00bee4000c1e1900 */
[----:B---3--:R-:W0:Y:S02]  /*69e0*/  I2F.F64 R2, R2 ;  /* 0x0000000200027312 */ /* 0x008e240000201c00 */
[----:B0-----:R-:W-:Y:S05]  /*69f0*/  BRA `(.L_x_20449) ;  /* 0x0000000c00307947 */ /* 0x001fea0003800000 */
.L_x_20450:
[----:B01-3--:R-:W3:Y:S02]  /*6a00*/  LDG.E.U16 R2, desc[UR36][R22.64] ;  /* 0x0000002416027981 */ /* 0x00bee4000c1e1500 */
[----:B---3--:R-:W0:Y:S02]  /*6a10*/  I2F.F64.S16 R2, R2 ;  /* 0x0000000200027312 */ /* 0x008e240000101c00 */
[----:B0-----:R-:W-:Y:S05]  /*6a20*/  BRA `(.L_x_20449) ;  /* 0x0000000c00247947 */ /* 0x001fea0003800000 */
.L_x_20445:
        /* <DEDUP_REMOVED lines=10> */
.L_x_20453:
[----:B------:R-:W4:Y:S02]  /*6ad0*/  LDG.E.U16 R0, desc[UR36][R22.64] ;  /* 0x0000002416007981 */ /* 0x000f24000c1e1500 */
[----:B----4-:R-:W-:-:S05]  /*6ae0*/  HADD2.F32 R0, -RZ, R0.H0_H0 ;  /* 0x20000000ff007230 */ /* 0x010fca0000004100 */
[----:B------:R-:W-:-:S04]  /*6af0*/  FMUL.FTZ R0, R0, 1 ;  /* 0x3f80000000007820 */ /* 0x000fc80000410000 */
[----:B01-3--:R0:W1:Y:S02]  /*6b00*/  F2F.F64.F32 R2, R0 ;  /* 0x0000000000027310 */ /* 0x00b0640000201800 */
[----:B01----:R-:W-:Y:S05]  /*6b10*/  BRA `(.L_x_20449) ;  /* 0x0000000800e87947 */ /* 0x003fea0003800000 */
.L_x_20452:
        /* <DEDUP_REMOVED lines=10> */
.L_x_20455:
[----:B------:R-:W4:Y:S02]  /*6bc0*/  LDG.E.U16 R22, desc[UR36][R22.64] ;  /* 0x0000002416167981 */ /* 0x000f24000c1e1500 */
[----:B----4-:R-:W-:-:S05]  /*6bd0*/  HADD2.F32 R0, -RZ, R22.H0_H0 ;  /* 0x20000016ff007230 */ /* 0x010fca0000004100 */
[----:B------:R-:W-:-:S04]  /*6be0*/  FMUL.FTZ R0, R0, 1 ;  /* 0x3f80000000007820 */ /* 0x000fc80000410000 */
[----:B01-3--:R1:W3:Y:S02]  /*6bf0*/  F2F.F64.F32 R2, R0 ;  /* 0x0000000000027310 */ /* 0x00b2e40000201800 */
[----:B-1-3--:R-:W-:Y:S05]  /*6c00*/  BRA `(.L_x_20449) ;  /* 0x0000000800ac7947 */ /* 0x00afea0003800000 */
.L_x_20454:
[----:B01-3--:R0:W5:Y:S01]  /*6c10*/  LDG.E.64 R2, desc[UR36][R22.64] ;  /* 0x0000002416027981 */ /* 0x00b162000c1e1b00 */
[----:B------:R-:W-:Y:S05]  /*6c20*/  BRA `(.L_x_20449) ;  /* 0x0000000800a47947 */ /* 0x000fea0003800000 */
.L_x_20444:
        /* <DEDUP_REMOVED lines=13> */
.L_x_20458:
[----:B01-3--:R1:W5:Y:S01]  /*6d00*/  LDG.E.64 R2, desc[UR36][R22.64] ;  /* 0x0000002416027981 */ /* 0x00b362000c1e1b00 */
[----:B------:R-:W-:Y:S05]  /*6d10*/  BRA `(.L_x_20449) ;  /* 0x0000000800687947 */ /* 0x000fea0003800000 */
.L_x_20457:
        /* <DEDUP_REMOVED lines=27> */
.L_x_20460:
        /* <DEDUP_REMOVED lines=14> */
.L_x_20459:
[----:B------:R-:W4:Y:S02]  /*6fb0*/  LDG.E.U16 R0, desc[UR36][R22.64] ;  /* 0x0000002416007981 */ /* 0x000f24000c1e1500 */
[----:B----4-:R-:W-:-:S04]  /*6fc0*/  IMAD.U32 R0, R0, 0x10000, RZ ;  /* 0x0001000000007824 */ /* 0x010fc800078e00ff */
[----:B------:R-:W-:-:S04]  /*6fd0*/  FMUL.FTZ R0, R0, 1 ;  /* 0x3f80000000007820 */ /* 0x000fc80000410000 */
[----:B01-3--:R1:W3:Y:S02]  /*6fe0*/  F2F.F64.F32 R2, R0 ;  /* 0x0000000000027310 */ /* 0x00b2e40000201800 */
[----:B-1-3--:R-:W-:Y:S05]  /*6ff0*/  BRA `(.L_x_20449) ;  /* 0x0000000400b07947 */ /* 0x00afea0003800000 */
.L_x_20456:
        /* <DEDUP_REMOVED lines=11> */
.L_x_20463:
        /* <DEDUP_REMOVED lines=21> */
.L_x_20465:
[----:B------:R-:W-:Y:S05]  /*7200*/  BSYNC.RECONVERGENT B0 ;  /* 0x0000000000007941 */ /* 0x000fea0003800200 */
.L_x_20464:
[----:B------:R-:W-:Y:S01]  /*7210*/  IMAD.SHL.U32 R0, R0, 0x100000, RZ ;  /* 0x0010000000007824 */ /* 0x000fe200078e00ff */
[----:B------:R-:W-:-:S04]  /*7220*/  LEA R2, R2, 0x3b800000, 0x17 ;  /* 0x3b80000002027811 */ /* 0x000fc800078eb8ff */
[----:B------:R-:W-:-:S05]  /*7230*/  LOP3.LUT R0, R2, R0, R7, 0xfe, !PT ;  /* 0x0000000002007212 */ /* 0x000fca00078efe07 */
[----:B------:R-:W-:-:S04]  /*7240*/  FMUL.FTZ R0, R0, 1 ;  /* 0x3f80000000007820 */ /* 0x000fc80000410000 */
[----:B------:R4:W0:Y:S02]  /*7250*/  F2F.F64.F32 R2, R0 ;  /* 0x0000000000027310 */ /* 0x0008240000201800 */
[----:B0---4-:R-:W-:Y:S05]  /*7260*/  BRA `(.L_x_20449) ;  /* 0x0000000400147947 */ /* 0x011fea0003800000 */
.L_x_20462:
        /* <DEDUP_REMOVED lines=21> */
.L_x_20467:
[----:B------:R-:W-:Y:S05]  /*73c0*/  BSYNC.RECONVERGENT B0 ;  /* 0x0000000000007941 */ /* 0x000fea0003800200 */
.L_x_20466:
[----:B------:R-:W-:Y:S02]  /*73d0*/  SHF.L.U32 R0, R0, 0x15, RZ ;  /* 0x0000001500007819 */ /* 0x000fe400000006ff */
[----:B------:R-:W-:-:S04]  /*73e0*/  LEA R2, R2, 0x37800000, 0x17 ;  /* 0x3780000002027811 */ /* 0x000fc800078eb8ff */
[----:B------:R-:W-:-:S05]  /*73f0*/  LOP3.LUT R0, R2, R0, R7, 0xfe, !PT ;  /* 0x0000000002007212 */ /* 0x000fca00078efe07 */
[----:B------:R-:W-:-:S04]  /*7400*/  FMUL.FTZ R0, R0, 1 ;  /* 0x3f80000000007820 */ /* 0x000fc80000410000 */
[----:B------:R4:W0:Y:S02]  /*7410*/  F2F.F64.F32 R2, R0 ;  /* 0x0000000000027310 */ /* 0x0008240000201800 */
[----:B0---4-:R-:W-:Y:S05]  /*7420*/  BRA `(.L_x_20449) ;  /* 0x0000000000a47947 */ /* 0x011fea0003800000 */
.L_x_20461:
        /* <DEDUP_REMOVED lines=18> */
.L_x_20448:
        /* <DEDUP_REMOVED lines=16> */
.L_x_20470:
[----:B------:R-:W-:Y:S01]  /*7650*/  CS2R R2, SRZ ;  /* 0x0000000000027805 */ /* 0x000fe2000001ff00 */
[----:B------:R-:W-:Y:S06]  /*7660*/  BRA `(.L_x_20449) ;  /* 0x0000000000147947 */ /* 0x000fec0003800000 */
.L_x_20469:
[----:B01-3--:R-:W3:Y:S02]  /*7670*/  LDG.E.64 R2, desc[UR36][R22.64] ;  /* 0x0000002416027981 */ /* 0x00bee4000c1e1b00 */
[----:B---3--:R-:W3:Y:S02]  /*7680*/  I2F.F64.U64 R2, R2 ;  /* 0x0000000200027312 */ /* 0x008ee40000301800 */
[----:B---3--:R-:W-:Y:S05]  /*7690*/  BRA `(.L_x_20449) ;  /* 0x0000000000087947 */ /* 0x008fea0003800000 */
.L_x_20468:
[----:B01-3--:R-:W3:Y:S02]  /*76a0*/  LDG.E R2, desc[UR36][R22.64] ;  /* 0x0000002416027981 */ /* 0x00bee4000c1e1900 */
[----:B---3--:R-:W3:Y:S02]  /*76b0*/  I2F.F64.U32 R2, R2 ;  /* 0x0000000200027312 */ /* 0x008ee40000201800 */
.L_x_20449:
[----:B------:R-:W-:Y:S05]  /*76c0*/  BSYNC.RECONVERGENT B6 ;  /* 0x0000000000067941 */ /* 0x000fea0003800200 */
.L_x_20443:
        /* <DEDUP_REMOVED lines=10> */
[----:B--2---:R-:W2:Y:S02]  /*7770*/  DSETP.NEU.OR P0, PT, R16, RZ, P0 ;  /* 0x000000ff1000722a */ /* 0x004ea4000070d400 */
        /* <DEDUP_REMOVED lines=12> */
.L_x_20475:
[----:B------:R2:W-:Y:S01]  /*7840*/  STG.E.U8 desc[UR36][R2.64], R4 ;  /* 0x0000000402007986 */ /* 0x0005e2000c101124 */
[----:B------:R-:W-:Y:S05]  /*7850*/  BRA `(.L_x_20477) ;  /* 0x0000000800fc7947 */ /* 0x000fea0003800000 */
.L_x_20474:
        /* <DEDUP_REMOVED lines=9> */
.L_x_20479:
[----:B------:R2:W-:Y:S01]  /*78f0*/  STG.E desc[UR36][R2.64], R4 ;  /* 0x0000000402007986 */ /* 0x0005e2000c101924 */
[----:B------:R-:W-:Y:S05]  /*7900*/  BRA `(.L_x_20477) ;  /* 0x0000000800d07947 */ /* 0x000fea0003800000 */
.L_x_20478:
[----:B------:R2:W-:Y:S01]  /*7910*/  STG.E.U16 desc[UR36][R2.64], R4 ;  /* 0x0000000402007986 */ /* 0x0005e2000c101524 */
[----:B------:R-:W-:Y:S05]  /*7920*/  BRA `(.L_x_20477) ;  /* 0x0000000800c87947 */ /* 0x000fea0003800000 */
.L_x_20473:
        /* <DEDUP_REMOVED lines=9> */
.L_x_20481:
[----:B------:R-:W-:-:S04]  /*79c0*/  I2FP.F32.U32 R0, R4 ;  /* 0x0000000400007245 */ /* 0x000fc80000201000 */
[----:B------:R-:W-:-:S05]  /*79d0*/  F2FP.F16.F32.PACK_AB R0, RZ, R0 ;  /* 0x00000000ff00723e */ /* 0x000fca00000000ff */
[----:B------:R2:W-:Y:S01]  /*79e0*/  STG.E.U16 desc[UR36][R2.64], R0 ;  /* 0x0000000002007986 */ /* 0x0005e2000c101524 */
[----:B------:R-:W-:Y:S05]  /*79f0*/  BRA `(.L_x_20477) ;  /* 0x0000000800947947 */ /* 0x000fea0003800000 */
.L_x_20480:
        /* <DEDUP_REMOVED lines=10> */
.L_x_20483:
[----:B------:R-:W-:-:S04]  /*7aa0*/  I2FP.F32.U32 R4, R4 ;  /* 0x0000000400047245 */ /* 0x000fc80000201000 */
[----:B------:R-:W-:-:S04]  /*7ab0*/  F2FP.F16.F32.PACK_AB R5, RZ, R4 ;  /* 0x00000004ff05723e */ /* 0x000fc800000000ff */
[----:B------:R-:W-:-:S05]  /*7ac0*/  PRMT R5, R5, 0x5410, RZ ;  /* 0x0000541005057816 */ /* 0x000fca00000000ff */
[----:B------:R2:W-:Y:S01]  /*7ad0*/  STG.E desc[UR36][R2.64], R5 ;  /* 0x0000000502007986 */ /* 0x0005e2000c101924 */
[----:B------:R-:W-:Y:S05]  /*7ae0*/  BRA `(.L_x_20477) ;  /* 0x0000000800587947 */ /* 0x000fea0003800000 */
.L_x_20482:
[----:B------:R-:W2:Y:S02]  /*7af0*/  I2F.F64.U32 R4, R4 ;  /* 0x0000000400047312 */ /* 0x000ea40000201800 */
[----:B--2---:R2:W-:Y:S01]  /*7b00*/  STG.E.64 desc[UR36][R2.64], R4 ;  /* 0x0000000402007986 */ /* 0x0045e2000c101b24 */
[----:B------:R-:W-:Y:S05]  /*7b10*/  BRA `(.L_x_20477) ;  /* 0x00000008004c7947 */ /* 0x000fea0003800000 */
.L_x_20472:
        /* <DEDUP_REMOVED lines=12> */
.L_x_20487:
        /* <DEDUP_REMOVED lines=17> */
.L_x_20489:
[----:B------:R-:W-:Y:S05]  /*7cf0*/  BSYNC.RECONVERGENT B0 ;  /* 0x0000000000007941 */ /* 0x000fea0003800200 */
.L_x_20488:
[----:B------:R2:W-:Y:S01]  /*7d00*/  STG.E.U8 desc[UR36][R2.64], R0 ;  /* 0x0000000002007986 */ /* 0x0005e2000c101124 */
[----:B------:R-:W-:Y:S05]  /*7d10*/  BRA `(.L_x_20477) ;  /* 0x0000000400cc7947 */ /* 0x000fea0003800000 */
.L_x_20486:
        /* <DEDUP_REMOVED lines=17> */
.L_x_20491:
[----:B------:R-:W-:Y:S05]  /*7e30*/  BSYNC.RECONVERGENT B0 ;  /* 0x0000000000007941 */ /* 0x000fea0003800200 */
.L_x_20490:
[----:B------:R2:W-:Y:S01]  /*7e40*/  STG.E.U8 desc[UR36][R2.64], R0 ;  /* 0x0000000002007986 */ /* 0x0005e2000c101124 */
[----:B------:R-:W-:Y:S05]  /*7e50*/  BRA `(.L_x_20477) ;  /* 0x00000004007c7947 */ /* 0x000fea0003800000 */
.L_x_20485:
        /* <DEDUP_REMOVED lines=21> */
.L_x_20493:
[----:B------:R-:W-:-:S05]  /*7fb0*/  IMAD.MOV.U32 R5, RZ, RZ, RZ ;  /* 0x000000ffff057224 */ /* 0x000fca00078e00ff */
[----:B------:R2:W-:Y:S01]  /*7fc0*/  STG.E.64 desc[UR36][R2.64], R4 ;  /* 0x0000000402007986 */ /* 0x0005e2000c101b24 */
[----:B------:R-:W-:Y:S05]  /*7fd0*/  BRA `(.L_x_20477) ;  /* 0x00000004001c7947 */ /* 0x000fea0003800000 */
.L_x_20492:
[----:B------:R2:W-:Y:S01]  /*7fe0*/  STG.E desc[UR36][R2.64], R4 ;  /* 0x0000000402007986 */ /* 0x0005e2000c101924 */
[----:B------:R-:W-:Y:S05]  /*7ff0*/  BRA `(.L_x_20477) ;  /* 0x0000000400147947 */ /* 0x000fea0003800000 */
.L_x_20484:
        /* <DEDUP_REMOVED lines=8> */
.L_x_20495:
[----:B------:R-:W-:Y:S01]  /*8080*/  CS2R R6, SRZ ;  /* 0x0000000000067805 */ /* 0x000fe2000001ff00 */
[----:B------:R-:W2:Y:S04]  /*8090*/  I2F.F64.U32 R4, R4 ;  /* 0x0000000400047312 */ /* 0x000ea80000201800 */
[----:B--2---:R2:W-:Y:S01]  /*80a0*/  STG.E.128 desc[UR36][R2.64], R4 ;  /* 0x0000000402007986 */ /* 0x0045e2000c101d24 */
[----:B------:R-:W-:Y:S05]  /*80b0*/  BRA `(.L_x_20477) ;  /* 0x0000000000e47947 */ /* 0x000fea0003800000 */
.L_x_20494:
[----:B------:R-:W-:-:S09]  /*80c0*/  UISETP.NE.AND UP0, UPT, UR4, 0xf, UPT ;  /* 0x0000000f0400788c */ /* 0x000fd2000bf05270 */
[----:B------:R-:W-:Y:S05]  /*80d0*/  BRA.U !UP0, `(.L_x_20496) ;  /* 0x0000000108d07547 */ /* 0x000fea000b800000 */
[----:B------:R-:W-:-:S09]  /*80e0*/  UISETP.NE.AND UP0, UPT, UR4, 0x17, UPT ;  /* 0x000000170400788c */ /* 0x000fd2000bf05270 */
[----:B------:R-:W-:Y:S05]  /*80f0*/  BRA.U !UP0, `(.L_x_20497) ;  /* 0x0000000108847547 */ /* 0x000fea000b800000 */
[----:B------:R-:W-:-:S09]  /*8100*/  UISETP.NE.AND UP0, UPT, UR4, 0x18, UPT ;  /* 0x000000180400788c */ /* 0x000fd2000bf05270 */
[----:B------:R-:W-:Y:S05]  /*8110*/  BRA.U !UP0, `(.L_x_20498) ;  /* 0x0000000108447547 */ /* 0x000fea000b800000 */
.L_x_20476:
        /* <DEDUP_REMOVED lines=16> */
.L_x_20499:
[----:B------:R-:W-:Y:S05]  /*8220*/  BRA `(.L_x_20477) ;  /* 0x0000000000887947 */ /* 0x000fea0003800000 */
.L_x_20498:
        /* <DEDUP_REMOVED lines=11> */
.L_x_20501:
[----:B------:R-:W-:Y:S05]  /*82e0*/  BSYNC.RECONVERGENT B0 ;  /* 0x0000000000007941 */ /* 0x000fea0003800200 */
.L_x_20500:
[----:B------:R2:W-:Y:S01]  /*82f0*/  STG.E.U8 desc[UR36][R2.64], R5 ;  /* 0x0000000502007986 */ /* 0x0005e2000c101124 */
[----:B------:R-:W-:Y:S05]  /*8300*/  BRA `(.L_x_20477) ;  /* 0x0000000000507947 */ /* 0x000fea0003800000 */
.L_x_20497:
        /* <DEDUP_REMOVED lines=12> */
.L_x_20502:
[----:B------:R-:W-:Y:S01]  /*83d0*/  IMAD.MOV.U32 R5, RZ, RZ, 0x7f ;  /* 0x0000007fff057424 */ /* 0x000fe200078e00ff */
[----:B------:R-:W-:-:S04]  /*83e0*/  ISETP.GT.U32.AND P0, PT, R7, 0x7f800000, PT ;  /* 0x7f8000000700780c */ /* 0x000fc80003f04070 */
[----:B------:R-:W-:-:S05]  /*83f0*/  SEL R5, R5, 0x7c, P0 ;  /* 0x0000007c05057807 */ /* 0x000fca0000000000 */
[----:B------:R4:W-:Y:S01]  /*8400*/  STG.E.U8 desc[UR36][R2.64], R5 ;  /* 0x0000000502007986 */ /* 0x0009e2000c101124 */
[----:B------:R-:W-:Y:S05]  /*8410*/  BRA `(.L_x_20477) ;  /* 0x00000000000c7947 */ /* 0x000fea0003800000 */
.L_x_20496:
[----:B------:R-:W-:-:S04]  /*8420*/  I2FP.F32.U32 R0, R4 ;  /* 0x0000000400007245 */ /* 0x000fc80000201000 */
[----:B------:R-:W-:-:S05]  /*8430*/  F2FP.BF16.F32.PACK_AB R0, RZ, R0 ;  /* 0x00000000ff00723e */ /* 0x000fca00000010ff */
[----:B------:R2:W-:Y:S02]  /*8440*/  STG.E.U16 desc[UR36][R2.64], R0 ;  /* 0x0000000002007986 */ /* 0x0005e4000c101524 */
.L_x_20477:
[----:B------:R-:W-:Y:S05]  /*8450*/  BSYNC.RECONVERGENT B6 ;  /* 0x0000000000067941 */ /* 0x000fea0003800200 */
.L_x_20471:
[----:B------:R-:W-:-:S07]  /*8460*/  VIADD R19, R19, 0x80 ;  /* 0x0000008013137836 */ /* 0x000fce0000000000 */
.L_x_20413:
[----:B------:R-:W-:Y:S05]  /*8470*/  BSYNC.RECONVERGENT B7 ;  /* 0x0000000000077941 */ /* 0x000fea0003800200 */
.L_x_20412:
        /* <DEDUP_REMOVED lines=358> */
.L_x_20505:
        /* <DEDUP_REMOVED lines=18> */
.L_x_20510:
[----:B------:R-:W2:Y:S02]  /*9c00*/  LDG.E.U8 R2, desc[UR36][R2.64] ;  /* 0x0000002402027981 */ /* 0x000ea4000c1e1100 */
[----:B--2---:R0:W1:Y:S02]  /*9c10*/  I2F.F64.U16 R16, R2 ;  /* 0x0000000200107312 */ /* 0x0040640000101800 */
[----:B01----:R-:W-:Y:S05]  /*9c20*/  BRA `(.L_x_20512) ;  /* 0x0000000c00607947 */ /* 0x003fea0003800000 */
.L_x_20509:
        /* <DEDUP_REMOVED lines=9> */
.L_x_20514:
[----:B------:R-:W2:Y:S02]  /*9cc0*/  LDG.E R2, desc[UR36][R2.64] ;  /* 0x0000002402027981 */ /* 0x000ea4000c1e1900 */
[----:B--2---:R0:W1:Y:S02]  /*9cd0*/  I2F.F64 R16, R2 ;  /* 0x0000000200107312 */ /* 0x0040640000201c00 */
[----:B01----:R-:W-:Y:S05]  /*9ce0*/  BRA `(.L_x_20512) ;  /* 0x0000000c00307947 */ /* 0x003fea0003800000 */
.L_x_20513:
[----:B------:R-:W2:Y:S02]  /*9cf0*/  LDG.E.U16 R2, desc[UR36][R2.64] ;  /* 0x0000002402027981 */ /* 0x000ea4000c1e1500 */
[----:B--2---:R0:W1:Y:S02]  /*9d00*/  I2F.F64.S16 R16, R2 ;  /* 0x0000000200107312 */ /* 0x0040640000101c00 */
[----:B01----:R-:W-:Y:S05]  /*9d10*/  BRA `(.L_x_20512) ;  /* 0x0000000c00247947 */ /* 0x003fea0003800000 */
.L_x_20508:
        /* <DEDUP_REMOVED lines=10> */
.L_x_20516:
[----:B------:R-:W2:Y:S02]  /*9dc0*/  LDG.E.U16 R0, desc[UR36][R2.64] ;  /* 0x0000002402007981 */ /* 0x000ea4000c1e1500 */
[----:B--2---:R-:W-:-:S05]  /*9dd0*/  HADD2.F32 R0, -RZ, R0.H0_H0 ;  /* 0x20000000ff007230 */ /* 0x004fca0000004100 */
[----:B------:R-:W-:-:S04]  /*9de0*/  FMUL.FTZ R0, R0, 1 ;  /* 0x3f80000000007820 */ /* 0x000fc80000410000 */
[----:B------:R0:W1:Y:S02]  /*9df0*/  F2F.F64.F32 R16, R0 ;  /* 0x0000000000107310 */ /* 0x0000640000201800 */
[----:B01----:R-:W-:Y:S05]  /*9e00*/  BRA `(.L_x_20512) ;  /* 0x0000000800e87947 */ /* 0x003fea0003800000 */
.L_x_20515:
        /* <DEDUP_REMOVED lines=10> */
.L_x_20518:
[----:B------:R-:W2:Y:S02]  /*9eb0*/  LDG.E.U16 R2, desc[UR36][R2.64] ;  /* 0x0000002402027981 */ /* 0x000ea4000c1e1500 */
[----:B--2---:R-:W-:-:S05]  /*9ec0*/  HADD2.F32 R0, -RZ, R2.H0_H0 ;  /* 0x20000002ff007230 */ /* 0x004fca0000004100 */
[----:B------:R-:W-:-:S04]  /*9ed0*/  FMUL.FTZ R0, R0, 1 ;  /* 0x3f80000000007820 */ /* 0x000fc80000410000 */
[----:B------:R0:W1:Y:S02]  /*9ee0*/  F2F.F64.F32 R16, R0 ;  /* 0x0000000000107310 */ /* 0x0000640000201800 */
[----:B01----:R-:W-:Y:S05]  /*9ef0*/  BRA `(.L_x_20512) ;  /* 0x0000000800ac7947 */ /* 0x003fea0003800000 */
.L_x_20517:
[----:B------:R0:W5:Y:S01]  /*9f00*/  LDG.E.64 R16, desc[UR36][R2.64] ;  /* 0x0000002402107981 */ /* 0x000162000c1e1b00 */
[----:B------:R-:W-:Y:S05]  /*9f10*/  BRA `(.L_x_20512) ;  /* 0x0000000800a47947 */ /* 0x000fea0003800000 */
.L_x_20507:
        /* <DEDUP_REMOVED lines=13> */
.L_x_20521:
[----:B------:R3:W5:Y:S01]  /*9ff0*/  LDG.E.64 R16, desc[UR36][R2.64] ;  /* 0x0000002402107981 */ /* 0x000762000c1e1b00 */
[----:B------:R-:W-:Y:S05]  /*a000*/  BRA `(.L_x_20512) ;  /* 0x0000000800687947 */ /* 0x000fea0003800000 */
.L_x_20520:
        /* <DEDUP_REMOVED lines=27> */
.L_x_20523:
        /* <DEDUP_REMOVED lines=14> */
.L_x_20522:
[----:B------:R-:W2:Y:S02]  /*a2a0*/  LDG.E.U16 R0, desc[UR36][R2.64] ;  /* 0x0000002402007981 */ /* 0x000ea4000c1e1500 */
[----:B--2---:R-:W-:-:S05]  /*a2b0*/  SHF.L.U32 R0, R0, 0x10, RZ ;  /* 0x0000001000007819 */ /* 0x004fca00000006ff */
[----:B------:R-:W-:-:S04]  /*a2c0*/  FMUL.FTZ R0, R0, 1 ;  /* 0x3f80000000007820 */ /* 0x000fc80000410000 */
[----:B------:R4:W0:Y:S02]  /*a2d0*/  F2F.F64.F32 R16, R0 ;  /* 0x0000000000107310 */ /* 0x0008240000201800 */
[----:B0---4-:R-:W-:Y:S05]  /*a2e0*/  BRA `(.L_x_20512) ;  /* 0x0000000400b07947 */ /* 0x011fea0003800000 */
.L_x_20519:
        /* <DEDUP_REMOVED lines=11> */
.L_x_20526:
        /* <DEDUP_REMOVED lines=21> */
.L_x_20528:
[----:B------:R-:W-:Y:S05]  /*a4f0*/  BSYNC.RECONVERGENT B0 ;  /* 0x0000000000007941 */ /* 0x000fea0003800200 */
.L_x_20527:
[----:B------:R-:W-:Y:S01]  /*a500*/  IMAD.SHL.U32 R0, R0, 0x100000, RZ ;  /* 0x0010000000007824 */ /* 0x000fe200078e00ff */
[----:B------:R-:W-:-:S04]  /*a510*/  LEA R2, R2, 0x3b800000, 0x17 ;  /* 0x3b80000002027811 */ /* 0x000fc800078eb8ff */
[----:B------:R-:W-:-:S05]  /*a520*/  LOP3.LUT R0, R2, R0, R7, 0xfe, !PT ;  /* 0x0000000002007212 */ /* 0x000fca00078efe07 */
[----:B------:R-:W-:-:S04]  /*a530*/  FMUL.FTZ R0, R0, 1 ;  /* 0x3f80000000007820 */ /* 0x000fc80000410000 */
[----:B------:R3:W4:Y:S02]  /*a540*/  F2F.F64.F32 R16, R0 ;  /* 0x0000000000107310 */ /* 0x0007240000201800 */
[----:B---34-:R-:W-:Y:S05]  /*a550*/  BRA `(.L_x_20512) ;  /* 0x0000000400147947 */ /* 0x018fea0003800000 */
.L_x_20525:
        /* <DEDUP_REMOVED lines=21> */
.L_x_20530:
[----:B------:R-:W-:Y:S05]  /*a6b0*/  BSYNC.RECONVERGENT B0 ;  /* 0x0000000000007941 */ /* 0x000fea0003800200 */
.L_x_20529:
[----:B------:R-:W-:Y:S02]  /*a6c0*/  SHF.L.U32 R0, R0, 0x15, RZ ;  /* 0x0000001500007819 */ /* 0x000fe400000006ff */
[----:B------:R-:W-:-:S04]  /*a6d0*/  LEA R2, R2, 0x37800000, 0x17 ;  /* 0x3780000002027811 */ /* 0x000fc800078eb8ff */
[----:B------:R-:W-:-:S05]  /*a6e0*/  LOP3.LUT R0, R2, R0, R7, 0xfe, !PT ;  /* 0x0000000002007212 */ /* 0x000fca00078efe07 */
[----:B------:R-:W-:-:S04]  /*a6f0*/  FMUL.FTZ R0, R0, 1 ;  /* 0x3f80000000007820 */ /* 0x000fc80000410000 */
[----:B------:R3:W4:Y:S02]  /*a700*/  F2F.F64.F32 R16, R0 ;  /* 0x0000000000107310 */ /* 0x0007240000201800 */
[----:B---34-:R-:W-:Y:S05]  /*a710*/  BRA `(.L_x_20512) ;  /* 0x0000000000a47947 */ /* 0x018fea0003800000 */
.L_x_20524:
        /* <DEDUP_REMOVED lines=18> */
.L_x_20511:
        /* <DEDUP_REMOVED lines=16> */
.L_x_20533:
[----:B------:R-:W-:Y:S01]  /*a940*/  CS2R R16, SRZ ;  /* 0x0000000000107805 */ /* 0x000fe2000001ff00 */
[----:B------:R-:W-:Y:S06]  /*a950*/  BRA `(.L_x_20512) ;  /* 0x0000000000147947 */ /* 0x000fec0003800000 */
.L_x_20532:
[----:B------:R-:W2:Y:S02]  /*a960*/  LDG.E.64 R16, desc[UR36][R2.64] ;  /* 0x0000002402107981 */ /* 0x000ea4000c1e1b00 */
[----:B--2---:R-:W3:Y:S02]  /*a970*/  I2F.F64.U64 R16, R16 ;  /* 0x0000001000107312 */ /* 0x004ee40000301800 */
[----:B---3--:R-:W-:Y:S05]  /*a980*/  BRA `(.L_x_20512) ;  /* 0x0000000000087947 */ /* 0x008fea0003800000 */
.L_x_20531:
[----:B------:R-:W2:Y:S02]  /*a990*/  LDG.E R2, desc[UR36][R2.64] ;  /* 0x0000002402027981 */ /* 0x000ea4000c1e1900 */
[----:B--2---:R1:W2:Y:S02]  /*a9a0*/  I2F.F64.U32 R16, R2 ;  /* 0x0000000200107312 */ /* 0x0042a40000201800 */
.L_x_20512:
[----:B------:R-:W-:Y:S05]  /*a9b0*/  BSYNC.RECONVERGENT B6 ;  /* 0x0000000000067941 */ /* 0x000fea0003800200 */
.L_x_20506:
        /* <DEDUP_REMOVED lines=18> */
.L_x_20538:
[----:B01-3--:R-:W3:Y:S02]  /*aae0*/  LDG.E.U8 R2, desc[UR36][R22.64] ;  /* 0x0000002416027981 */ /* 0x00bee4000c1e1100 */
[----:B---3--:R-:W1:Y:S02]  /*aaf0*/  I2F.F64.U16 R2, R2 ;  /* 0x0000000200027312 */ /* 0x008e640000101800 */
[----:B-1----:R-:W-:Y:S05]  /*ab00*/  BRA `(.L_x_20540) ;  /* 0x0000000c00607947 */ /* 0x002fea0003800000 */
.L_x_20537:
        /* <DEDUP_REMOVED lines=9> */
.L_x_20542:
[----:B01-3--:R-:W3:Y:S02]  /*aba0*/  LDG.E R2, desc[UR36][R22.64] ;  /* 0x0000002416027981 */ /* 0x00bee4000c1e1900 */
[----:B---3--:R-:W1:Y:S02]  /*abb0*/  I2F.F64 R2, R2 ;  /* 0x0000000200027312 */ /* 0x008e640000201c00 */
[----:B-1----:R-:W-:Y:S05]  /*abc0*/  BRA `(.L_x_20540) ;  /* 0x0000000c00307947 */ /* 0x002fea0003800000 */
.L_x_20541:
[----:B01-3--:R-:W3:Y:S02]  /*abd0*/  LDG.E.U16 R2, desc[UR36][R22.64] ;  /* 0x0000002416027981 */ /* 0x00bee4000c1e1500 */
[----:B---3--:R-:W1:Y:S02]  /*abe0*/  I2F.F64.S16 R2, R2 ;  /* 0x0000000200027312 */ /* 0x008e640000101c00 */
[----:B-1----:R-:W-:Y:S05]  /*abf0*/  BRA `(.L_x_20540) ;  /* 0x0000000c00247947 */ /* 0x002fea0003800000 */
.L_x_20536:
        /* <DEDUP_REMOVED lines=10> */
.L_x_20544:
[----:B------:R-:W4:Y:S02]  /*aca0*/  LDG.E.U16 R0, desc[UR36][R22.64] ;  /* 0x0000002416007981 */ /* 0x000f24000c1e1500 */
[----:B----4-:R-:W-:-:S05]  /*acb0*/  HADD2.F32 R0, -RZ, R0.H0_H0 ;  /* 0x20000000ff007230 */ /* 0x010fca0000004100 */
[----:B------:R-:W-:-:S04]  /*acc0*/  FMUL.FTZ R0, R0, 1 ;  /* 0x3f80000000007820 */ /* 0x000fc80000410000 */
[----:B01-3--:R0:W1:Y:S02]  /*acd0*/  F2F.F64.F32 R2, R0 ;  /* 0x0000000000027310 */ /* 0x00b0640000201800 */
[----:B01----:R-:W-:Y:S05]  /*ace0*/  BRA `(.L_x_20540) ;  /* 0x0000000800e87947 */ /* 0x003fea0003800000 */
.L_x_20543:
        /* <DEDUP_REMOVED lines=10> */
.L_x_20546:
[----:B------:R-:W4:Y:S02]  /*ad90*/  LDG.E.U16 R22, desc[UR36][R22.64] ;  /* 0x0000002416167981 */ /* 0x000f24000c1e1500 */
[----:B----4-:R-:W-:-:S05]  /*ada0*/  HADD2.F32 R0, -RZ, R22.H0_H0 ;  /* 0x20000016ff007230 */ /* 0x010fca0000004100 */
[----:B------:R-:W-:-:S04]  /*adb0*/  FMUL.FTZ R0, R0, 1 ;  /* 0x3f80000000007820 */ /* 0x000fc80000410000 */
[----:B01-3--:R0:W1:Y:S02]  /*adc0*/  F2F.F64.F32 R2, R0 ;  /* 0x0000000000027310 */ /* 0x00b0640000201800 */
[----:B01----:R-:W-:Y:S05]  /*add0*/  BRA `(.L_x_20540) ;  /* 0x0000000800ac7947 */ /* 0x003fea0003800000 */
.L_x_20545:
[----:B01-3--:R0:W5:Y:S01]  /*ade0*/  LDG.E.64 R2, desc[UR36][R22.64] ;  /* 0x0000002416027981 */ /* 0x00b162000c1e1b00 */
[----:B------:R-:W-:Y:S05]  /*adf0*/  BRA `(.L_x_20540) ;  /* 0x0000000800a47947 */ /* 0x000fea0003800000 */
.L_x_20535:
        /* <DEDUP_REMOVED lines=13> */
.L_x_20549:
[----:B01-3--:R1:W5:Y:S01]  /*aed0*/  LDG.E.64 R2, desc[UR36][R22.64] ;  /* 0x0000002416027981 */ /* 0x00b362000c1e1b00 */
[----:B------:R-:W-:Y:S05]  /*aee0*/  BRA `(.L_x_20540) ;  /* 0x0000000800687947 */ /* 0x000fea0003800000 */
.L_x_20548:
        /* <DEDUP_REMOVED lines=27> */
.L_x_20551:
        /* <DEDUP_REMOVED lines=14> */
.L_x_20550:
[----:B------:R-:W4:Y:S02]  /*b180*/  LDG.E.U16 R0, desc[UR36][R22.64] ;  /* 0x0000002416007981 */ /* 0x000f24000c1e1500 */
[----:B----4-:R-:W-:-:S05]  /*b190*/  SHF.L.U32 R0, R0, 0x10, RZ ;  /* 0x0000001000007819 */ /* 0x010fca00000006ff */
[----:B------:R-:W-:-:S04]  /*b1a0*/  FMUL.FTZ R0, R0, 1 ;  /* 0x3f80000000007820 */ /* 0x000fc80000410000 */
[----:B01-3--:R1:W3:Y:S02]  /*b1b0*/  F2F.F64.F32 R2, R0 ;  /* 0x0000000000027310 */ /* 0x00b2e40000201800 */
[----:B-1-3--:R-:W-:Y:S05]  /*b1c0*/  BRA `(.L_x_20540) ;  /* 0x0000000400b07947 */ /* 0x00afea0003800000 */
.L_x_20547:
        /* <DEDUP_REMOVED lines=11> */
.L_x_20554:
        /* <DEDUP_REMOVED lines=21> */
.L_x_20556:
[----:B------:R-:W-:Y:S05]  /*b3d0*/  BSYNC.RECONVERGENT B0 ;  /* 0x0000000000007941 */ /* 0x000fea0003800200 */
.L_x_20555:
[----:B------:R-:W-:Y:S01]  /*b3e0*/  IMAD.SHL.U32 R0, R0, 0x100000, RZ ;  /* 0x0010000000007824 */ /* 0x000fe200078e00ff */
[----:B------:R-:W-:-:S04]  /*b3f0*/  LEA R2, R2, 0x3b800000, 0x17 ;  /* 0x3b80000002027811 */ /* 0x000fc800078eb8ff */
[----:B------:R-:W-:-:S05]  /*b400*/  LOP3.LUT R0, R2, R0, R7, 0xfe, !PT ;  /* 0x0000000002007212 */ /* 0x000fca00078efe07 */
[----:B------:R-:W-:-:S04]  /*b410*/  FMUL.FTZ R0, R0, 1 ;  /* 0x3f80000000007820 */ /* 0x000fc80000410000 */
[----:B------:R4:W0:Y:S02]  /*b420*/  F2F.F64.F32 R2, R0 ;  /* 0x0000000000027310 */ /* 0x0008240000201800 */
[----:B0---4-:R-:W-:Y:S05]  /*b430*/  BRA `(.L_x_20540) ;  /* 0x0000000400147947 */ /* 0x011fea0003800000 */
.L_x_20553:
        /* <DEDUP_REMOVED lines=21> */
.L_x_20558:
[----:B------:R-:W-:Y:S05]  /*b590*/  BSYNC.RECONVERGENT B0 ;  /* 0x0000000000007941 */ /* 0x000fea0003800200 */
.L_x_20557:
[----:B------:R-:W-:Y:S02]  /*b5a0*/  SHF.L.U32 R0, R0, 0x15, RZ ;  /* 0x0000001500007819 */ /* 0x000fe400000006ff */
[----:B------:R-:W-:-:S04]  /*b5b0*/  LEA R2, R2, 0x37800000, 0x17 ;  /* 0x3780000002027811 */ /* 0x000fc800078eb8ff */
[----:B------:R-:W-:-:S05]  /*b5c0*/  LOP3.LUT R0, R2, R0, R7, 0xfe, !PT ;  /* 0x0000000002007212 */ /* 0x000fca00078efe07 */
[----:B------:R-:W-:-:S04]  /*b5d0*/  FMUL.FTZ R0, R0, 1 ;  /* 0x3f80000000007820 */ /* 0x000fc80000410000 */
[----:B------:R4:W0:Y:S02]  /*b5e0*/  F2F.F64.F32 R2, R0 ;  /* 0x0000000000027310 */ /* 0x0008240000201800 */
[----:B0---4-:R-:W-:Y:S05]  /*b5f0*/  BRA `(.L_x_20540) ;  /* 0x0000000000a47947 */ /* 0x011fea0003800000 */
.L_x_20552:
        /* <DEDUP_REMOVED lines=18> */
.L_x_20539:
        /* <DEDUP_REMOVED lines=16> */
.L_x_20561:
[----:B------:R-:W-:Y:S01]  /*b820*/  CS2R R2, SRZ ;  /* 0x0000000000027805 */ /* 0x000fe2000001ff00 */
[----:B------:R-:W-:Y:S06]  /*b830*/  BRA `(.L_x_20540) ;  /* 0x0000000000147947 */ /* 0x000fec0003800000 */
.L_x_20560:
[----:B01-3--:R-:W3:Y:S02]  /*b840*/  LDG.E.64 R2, desc[UR36][R22.64] ;  /* 0x0000002416027981 */ /* 0x00bee4000c1e1b00 */
[----:B---3--:R-:W3:Y:S02]  /*b850*/  I2F.F64.U64 R2, R2 ;  /* 0x0000000200027312 */ /* 0x008ee40000301800 */
[----:B---3--:R-:W-:Y:S05]  /*b860*/  BRA `(.L_x_20540) ;  /* 0x0000000000087947 */ /* 0x008fea0003800000 */
.L_x_20559:
[----:B01-3--:R-:W3:Y:S02]  /*b870*/  LDG.E R2, desc[UR36][R22.64] ;  /* 0x0000002416027981 */ /* 0x00bee4000c1e1900 */
[----:B---3--:R-:W3:Y:S02]  /*b880*/  I2F.F64.U32 R2, R2 ;  /* 0x0000000200027312 */ /* 0x008ee40000201800 */
.L_x_20540:
[----:B------:R-:W-:Y:S05]  /*b890*/  BSYNC.RECONVERGENT B6 ;  /* 0x0000000000067941 */ /* 0x000fea0003800200 */
.L_x_20534:
        /* <DEDUP_REMOVED lines=23> */
.L_x_20566:
[----:B------:R2:W-:Y:S01]  /*ba10*/  STG.E.U8 desc[UR36][R2.64], R4 ;  /* 0x0000000402007986 */ /* 0x0005e2000c101124 */
[----:B------:R-:W-:Y:S05]  /*ba20*/  BRA `(.L_x_20568) ;  /* 0x0000000800fc7947 */ /* 0x000fea0003800000 */
.L_x_20565:
        /* <DEDUP_REMOVED lines=9> */
.L_x_20570:
[----:B------:R2:W-:Y:S01]  /*bac0*/  STG.E desc[UR36][R2.64], R4 ;  /* 0x0000000402007986 */ /* 0x0005e2000c101924 */
[----:B------:R-:W-:Y:S05]  /*bad0*/  BRA `(.L_x_20568) ;  /* 0x0000000800d07947 */ /* 0x000fea0003800000 */
.L_x_20569:
[----:B------:R2:W-:Y:S01]  /*bae0*/  STG.E.U16 desc[UR36][R2.64], R4 ;  /* 0x0000000402007986 */ /* 0x0005e2000c101524 */
[----:B------:R-:W-:Y:S05]  /*baf0*/  BRA `(.L_x_20568) ;  /* 0x0000000800c87947 */ /* 0x000fea0003800000 */
.L_x_20564:
        /* <DEDUP_REMOVED lines=9> */
.L_x_20572:
[----:B------:R-:W-:-:S04]  /*bb90*/  I2FP.F32.U32 R0, R4 ;  /* 0x0000000400007245 */ /* 0x000fc80000201000 */
[----:B------:R-:W-:-:S05]  /*bba0*/  F2FP.F16.F32.PACK_AB R0, RZ, R0 ;  /* 0x00000000ff00723e */ /* 0x000fca00000000ff */
[----:B------:R2:W-:Y:S01]  /*bbb0*/  STG.E.U16 desc[UR36][R2.64], R0 ;  /* 0x0000000002007986 */ /* 0x0005e2000c101524 */
[----:B------:R-:W-:Y:S05]  /*bbc0*/  BRA `(.L_x_20568) ;  /* 0x0000000800947947 */ /* 0x000fea0003800000 */
.L_x_20571:
        /* <DEDUP_REMOVED lines=10> */
.L_x_20574:
[----:B------:R-:W-:-:S04]  /*bc70*/  I2FP.F32.U32 R4, R4 ;  /* 0x0000000400047245 */ /* 0x000fc80000201000 */
[----:B------:R-:W-:-:S04]  /*bc80*/  F2FP.F16.F32.PACK_AB R5, RZ, R4 ;  /* 0x00000004ff05723e */ /* 0x000fc800000000ff */
[----:B------:R-:W-:-:S05]  /*bc90*/  PRMT R5, R5, 0x5410, RZ ;  /* 0x0000541005057816 */ /* 0x000fca00000000ff */
[----:B------:R2:W-:Y:S01]  /*bca0*/  STG.E desc[UR36][R2.64], R5 ;  /* 0x0000000502007986 */ /* 0x0005e2000c101924 */
[----:B------:R-:W-:Y:S05]  /*bcb0*/  BRA `(.L_x_20568) ;  /* 0x0000000800587947 */ /* 0x000fea0003800000 */
.L_x_20573:
[----:B------:R-:W2:Y:S02]  /*bcc0*/  I2F.F64.U32 R4, R4 ;  /* 0x0000000400047312 */ /* 0x000ea40000201800 */
[----:B--2---:R2:W-:Y:S01]  /*bcd0*/  STG.E.64 desc[UR36][R2.64], R4 ;  /* 0x0000000402007986 */ /* 0x0045e2000c101b24 */
[----:B------:R-:W-:Y:S05]  /*bce0*/  BRA `(.L_x_20568) ;  /* 0x00000008004c7947 */ /* 0x000fea0003800000 */
.L_x_20563:
        /* <DEDUP_REMOVED lines=12> */
.L_x_20578:
        /* <DEDUP_REMOVED lines=17> */
.L_x_20580:
[----:B------:R-:W-:Y:S05]  /*bec0*/  BSYNC.RECONVERGENT B0 ;  /* 0x0000000000007941 */ /* 0x000fea0003800200 */
.L_x_20579:
[----:B------:R2:W-:Y:S01]  /*bed0*/  STG.E.U8 desc[UR36][R2.64], R0 ;  /* 0x0000000002007986 */ /* 0x0005e2000c101124 */
[----:B------:R-:W-:Y:S05]  /*bee0*/  BRA `(.L_x_20568) ;  /* 0x0000000400cc7947 */ /* 0x000fea0003800000 */
.L_x_20577:
        /* <DEDUP_REMOVED lines=17> */
.L_x_20582:
[----:B------:R-:W-:Y:S05]  /*c000*/  BSYNC.RECONVERGENT B0 ;  /* 0x0000000000007941 */ /* 0x000fea0003800200 */
.L_x_20581:
[----:B------:R2:W-:Y:S01]  /*c010*/  STG.E.U8 desc[UR36][R2.64], R0 ;  /* 0x0000000002007986 */ /* 0x0005e2000c101124 */
[----:B------:R-:W-:Y:S05]  /*c020*/  BRA `(.L_x_20568) ;  /* 0x00000004007c7947 */ /* 0x000fea0003800000 */
.L_x_20576:
        /* <DEDUP_REMOVED lines=21> */
.L_x_20584:
[----:B------:R-:W-:-:S05]  /*c180*/  MOV R5, RZ ;  /* 0x000000ff00057202 */ /* 0x000fca0000000f00 */
[----:B------:R2:W-:Y:S01]  /*c190*/  STG.E.64 desc[UR36][R2.64], R4 ;  /* 0x0000000402007986 */ /* 0x0005e2000c101b24 */
[----:B------:R-:W-:Y:S05]  /*c1a0*/  BRA `(.L_x_20568) ;  /* 0x00000004001c7947 */ /* 0x000fea0003800000 */
.L_x_20583:
[----:B------:R2:W-:Y:S01]  /*c1b0*/  STG.E desc[UR36][R2.64], R4 ;  /* 0x0000000402007986 */ /* 0x0005e2000c101924 */
[----:B------:R-:W-:Y:S05]  /*c1c0*/  BRA `(.L_x_20568) ;  /* 0x0000000400147947 */ /* 0x000fea0003800000 */
.L_x_20575:
        /* <DEDUP_REMOVED lines=8> */
.L_x_20586:
[----:B------:R-:W-:Y:S01]  /*c250*/  CS2R R6, SRZ ;  /* 0x0000000000067805 */ /* 0x000fe2000001ff00 */
[----:B------:R-:W2:Y:S04]  /*c260*/  I2F.F64.U32 R4, R4 ;  /* 0x0000000400047312 */ /* 0x000ea80000201800 */
[----:B--2---:R2:W-:Y:S01]  /*c270*/  STG.E.128 desc[UR36][R2.64], R4 ;  /* 0x0000000402007986 */ /* 0x0045e2000c101d24 */
[----:B------:R-:W-:Y:S05]  /*c280*/  BRA `(.L_x_20568) ;  /* 0x0000000000e47947 */ /* 0x000fea0003800000 */
.L_x_20585:
[----:B------:R-:W-:-:S09]  /*c290*/  UISETP.NE.AND UP0, UPT, UR4, 0xf, UPT ;  /* 0x0000000f0400788c */ /* 0x000fd2000bf05270 */
[----:B------:R-:W-:Y:S05]  /*c2a0*/  BRA.U !UP0, `(.L_x_20587) ;  /* 0x0000000108d07547 */ /* 0x000fea000b800000 */
[----:B------:R-:W-:-:S09]  /*c2b0*/  UISETP.NE.AND UP0, UPT, UR4, 0x17, UPT ;  /* 0x000000170400788c */ /* 0x000fd2000bf05270 */
[----:B------:R-:W-:Y:S05]  /*c2c0*/  BRA.U !UP0, `(.L_x_20588) ;  /* 0x0000000108847547 */ /* 0x000fea000b800000 */
[----:B------:R-:W-:-:S09]  /*c2d0*/  UISETP.NE.AND UP0, UPT, UR4, 0x18, UPT ;  /* 0x000000180400788c */ /* 0x000fd2000bf05270 */
[----:B------:R-:W-:Y:S05]  /*c2e0*/  BRA.U !UP0, `(.L_x_20589) ;  /* 0x0000000108447547 */ /* 0x000fea000b800000 */
.L_x_20567:
        /* <DEDUP_REMOVED lines=16> */
.L_x_20590:
[----:B------:R-:W-:Y:S05]  /*c3f0*/  BRA `(.L_x_20568) ;  /* 0x0000000000887947 */ /* 0x000fea0003800000 */
.L_x_20589:
        /* <DEDUP_REMOVED lines=11> */
.L_x_20592:
[----:B------:R-:W-:Y:S05]  /*c4b0*/  BSYNC.RECONVERGENT B0 ;  /* 0x0000000000007941 */ /* 0x000fea0003800200 */
.L_x_20591:
[----:B------:R4:W-:Y:S01]  /*c4c0*/  STG.E.U8 desc[UR36][R2.64], R5 ;  /* 0x0000000502007986 */ /* 0x0009e2000c101124 */
[----:B------:R-:W-:Y:S05]  /*c4d0*/  BRA `(.L_x_20568) ;  /* 0x0000000000507947 */ /* 0x000fea0003800000 */
.L_x_20588:
        /* <DEDUP_REMOVED lines=12> */
.L_x_20593:
[----:B------:R-:W-:Y:S01]  /*c5a0*/  IMAD.MOV.U32 R5, RZ, RZ, 0x7f ;  /* 0x0000007fff057424 */ /* 0x000fe200078e00ff */
[----:B------:R-:W-:-:S04]  /*c5b0*/  ISETP.GT.U32.AND P0, PT, R7, 0x7f800000, PT ;  /* 0x7f8000000700780c */ /* 0x000fc80003f04070 */
[----:B------:R-:W-:-:S05]  /*c5c0*/  SEL R5, R5, 0x7c, P0 ;  /* 0x0000007c05057807 */ /* 0x000fca0000000000 */
[----:B------:R2:W-:Y:S01]  /*c5d0*/  STG.E.U8 desc[UR36][R2.64], R5 ;  /* 0x0000000502007986 */ /* 0x0005e2000c101124 */
[----:B------:R-:W-:Y:S05]  /*c5e0*/  BRA `(.L_x_20568) ;  /* 0x00000000000c7947 */ /* 0x000fea0003800000 */
.L_x_20587:
[----:B------:R-:W-:-:S04]  /*c5f0*/  I2FP.F32.U32 R0, R4 ;  /* 0x0000000400007245 */ /* 0x000fc80000201000 */
[----:B------:R-:W-:-:S05]  /*c600*/  F2FP.BF16.F32.PACK_AB R0, RZ, R0 ;  /* 0x00000000ff00723e */ /* 0x000fca00000010ff */
[----:B------:R2:W-:Y:S02]  /*c610*/  STG.E.U16 desc[UR36][R2.64], R0 ;  /* 0x0000000002007986 */ /* 0x0005e4000c101524 */
.L_x_20568:
[----:B------:R-:W-:Y:S05]  /*c620*/  BSYNC.RECONVERGENT B6 ;  /* 0x0000000000067941 */ /* 0x000fea0003800200 */
.L_x_20562:
[----:B------:R-:W-:-:S07]  /*c630*/  IADD3 R19, PT, PT, R19, 0x80, RZ ;  /* 0x0000008013137810 */ /* 0x000fce0007ffe0ff */
.L_x_20504:
[----:B------:R-:W-:Y:S05]  /*c640*/  BSYNC.RECONVERGENT B7 ;  /* 0x0000000000077941 */ /* 0x000fea0003800200 */
.L_x_20503:
        /* <DEDUP_REMOVED lines=357> */
.L_x_20594:
        /* <DEDUP_REMOVED lines=21> */
.L_x_20599:
[----:B------:R-:W2:Y:S02]  /*ddf0*/  LDG.E.U8 R2, desc[UR36][R2.64] ;  /* 0x0000002402027981 */ /* 0x000ea4000c1e1100 */
[----:B--2---:R4:W0:Y:S02]  /*de00*/  I2F.F64.U16 R18, R2 ;  /* 0x0000000200127312 */ /* 0x0048240000101800 */
[----:B0---4-:R-:W-:Y:S05]  /*de10*/  BRA `(.L_x_20601) ;  /* 0x0000000c00607947 */ /* 0x011fea0003800000 */
.L_x_20598:
        /* <DEDUP_REMOVED lines=9> */
.L_x_20603:
[----:B------:R-:W2:Y:S02]  /*deb0*/  LDG.E R2, desc[UR36][R2.64] ;  /* 0x0000002402027981 */ /* 0x000ea4000c1e1900 */
[----:B--2---:R4:W0:Y:S02]  /*dec0*/  I2F.F64 R18, R2 ;  /* 0x0000000200127312 */ /* 0x0048240000201c00 */
[----:B0---4-:R-:W-:Y:S05]  /*ded0*/  BRA `(.L_x_20601) ;  /* 0x0000000c00307947 */ /* 0x011fea0003800000 */
.L_x_20602:
[----:B------:R-:W2:Y:S02]  /*dee0*/  LDG.E.U16 R2, desc[UR36][R2.64] ;  /* 0x0000002402027981 */ /* 0x000ea4000c1e1500 */
[----:B--2---:R4:W0:Y:S02]  /*def0*/  I2F.F64.S16 R18, R2 ;  /* 0x0000000200127312 */ /* 0x0048240000101c00 */
[----:B0---4-:R-:W-:Y:S05]  /*df00*/  BRA `(.L_x_20601) ;  /* 0x0000000c00247947 */ /* 0x011fea0003800000 */
.L_x_20597:
        /* <DEDUP_REMOVED lines=10> */
.L_x_20605:
[----:B------:R-:W2:Y:S02]  /*dfb0*/  LDG.E.U16 R0, desc[UR36][R2.64] ;  /* 0x0000002402007981 */ /* 0x000ea4000c1e1500 */
[----:B--2---:R-:W-:-:S05]  /*dfc0*/  HADD2.F32 R0, -RZ, R0.H0_H0 ;  /* 0x20000000ff007230 */ /* 0x004fca0000004100 */
[----:B------:R-:W-:-:S04]  /*dfd0*/  FMUL.FTZ R0, R0, 1 ;  /* 0x3f80000000007820 */ /* 0x000fc80000410000 */
[----:B------:R3:W4:Y:S02]  /*dfe0*/  F2F.F64.F32 R18, R0 ;  /* 0x0000000000127310 */ /* 0x0007240000201800 */
[----:B---34-:R-:W-:Y:S05]  /*dff0*/  BRA `(.L_x_20601) ;  /* 0x0000000800e87947 */ /* 0x018fea0003800000 */
.L_x_20604:
        /* <DEDUP_REMOVED lines=10> */
.L_x_20607:
[----:B------:R-:W2:Y:S02]  /*e0a0*/  LDG.E.U16 R2, desc[UR36][R2.64] ;  /* 0x0000002402027981 */ /* 0x000ea4000c1e1500 */
[----:B--2---:R-:W-:-:S05]  /*e0b0*/  HADD2.F32 R0, -RZ, R2.H0_H0 ;  /* 0x20000002ff007230 */ /* 0x004fca0000004100 */
[----:B------:R-:W-:-:S04]  /*e0c0*/  FMUL.FTZ R0, R0, 1 ;  /* 0x3f80000000007820 */ /* 0x000fc80000410000 */
[----:B------:R3:W4:Y:S02]  /*e0d0*/  F2F.F64.F32 R18, R0 ;  /* 0x0000000000127310 */ /* 0x0007240000201800 */
[----:B---34-:R-:W-:Y:S05]  /*e0e0*/  BRA `(.L_x_20601) ;  /* 0x0000000800ac7947 */ /* 0x018fea0003800000 */
.L_x_20606:
[----:B------:R3:W5:Y:S01]  /*e0f0*/  LDG.E.64 R18, desc[UR36][R2.64] ;  /* 0x0000002402127981 */ /* 0x000762000c1e1b00 */
[----:B------:R-:W-:Y:S05]  /*e100*/  BRA `(.L_x_20601) ;  /* 0x0000000800a47947 */ /* 0x000fea0003800000 */
.L_x_20596:
        /* <DEDUP_REMOVED lines=13> */
.L_x_20610:
[----:B------:R2:W5:Y:S01]  /*e1e0*/  LDG.E.64 R18, desc[UR36][R2.64] ;  /* 0x0000002402127981 */ /* 0x000562000c1e1b00 */
[----:B------:R-:W-:Y:S05]  /*e1f0*/  BRA `(.L_x_20601) ;  /* 0x0000000800687947 */ /* 0x000fea0003800000 */
.L_x_20609:
        /* <DEDUP_REMOVED lines=27> */
.L_x_20612:
        /* <DEDUP_REMOVED lines=14> */
.L_x_20611:
[----:B------:R-:W2:Y:S02]  /*e490*/  LDG.E.U16 R0, desc[UR36][R2.64] ;  /* 0x0000002402007981 */ /* 0x000ea4000c1e1500 */
[----:B--2---:R-:W-:-:S05]  /*e4a0*/  SHF.L.U32 R0, R0, 0x10, RZ ;  /* 0x0000001000007819 */ /* 0x004fca00000006ff */
[----:B------:R-:W-:-:S04]  /*e4b0*/  FMUL.FTZ R0, R0, 1 ;  /* 0x3f80000000007820 */ /* 0x000fc80000410000 */
[----:B------:R2:W3:Y:S02]  /*e4c0*/  F2F.F64.F32 R18, R0 ;  /* 0x0000000000127310 */ /* 0x0004e40000201800 */
[----:B--23--:R-:W-:Y:S05]  /*e4d0*/  BRA `(.L_x_20601) ;  /* 0x0000000400b07947 */ /* 0x00cfea0003800000 */
.L_x_20608:
        /* <DEDUP_REMOVED lines=11> */
.L_x_20615:
        /* <DEDUP_REMOVED lines=21> */
.L_x_20617:
[----:B------:R-:W-:Y:S05]  /*e6e0*/  BSYNC.RECONVERGENT B0 ;  /* 0x0000000000007941 */ /* 0x000fea0003800200 */
.L_x_20616:
[----:B------:R-:W-:Y:S01]  /*e6f0*/  IMAD.SHL.U32 R0, R0, 0x100000, RZ ;  /* 0x0010000000007824 */ /* 0x000fe200078e00ff */
[----:B------:R-:W-:-:S04]  /*e700*/  LEA R2, R2, 0x3b800000, 0x17 ;  /* 0x3b80000002027811 */ /* 0x000fc800078eb8ff */
[----:B------:R-:W-:-:S05]  /*e710*/  LOP3.LUT R0, R2, R0, R7, 0xfe, !PT ;  /* 0x0000000002007212 */ /* 0x000fca00078efe07 */
[----:B------:R-:W-:-:S04]  /*e720*/  FMUL.FTZ R0, R0, 1 ;  /* 0x3f80000000007820 */ /* 0x000fc80000410000 */
[----:B------:R2:W3:Y:S02]  /*e730*/  F2F.F64.F32 R18, R0 ;  /* 0x0000000000127310 */ /* 0x0004e40000201800 */
[----:B--23--:R-:W-:Y:S05]  /*e740*/  BRA `(.L_x_20601) ;  /* 0x0000000400147947 */ /* 0x00cfea0003800000 */
.L_x_20614:
        /* <DEDUP_REMOVED lines=21> */
.L_x_20619:
[----:B------:R-:W-:Y:S05]  /*e8a0*/  BSYNC.RECONVERGENT B0 ;  /* 0x0000000000007941 */ /* 0x000fea0003800200 */
.L_x_20618:
[----:B------:R-:W-:Y:S02]  /*e8b0*/  SHF.L.U32 R0, R0, 0x15, RZ ;  /* 0x0000001500007819 */ /* 0x000fe400000006ff */
[----:B------:R-:W-:-:S04]  /*e8c0*/  LEA R2, R2, 0x37800000, 0x17 ;  /* 0x3780000002027811 */ /* 0x000fc800078eb8ff */
[----:B------:R-:W-:-:S05]  /*e8d0*/  LOP3.LUT R0, R2, R0, R7, 0xfe, !PT ;  /* 0x0000000002007212 */ /* 0x000fca00078efe07 */
[----:B------:R-:W-:-:S04]  /*e8e0*/  FMUL.FTZ R0, R0, 1 ;  /* 0x3f80000000007820 */ /* 0x000fc80000410000 */
[----:B------:R2:W3:Y:S02]  /*e8f0*/  F2F.F64.F32 R18, R0 ;  /* 0x0000000000127310 */ /* 0x0004e40000201800 */
[----:B--23--:R-:W-:Y:S05]  /*e900*/  BRA `(.L_x_20601) ;  /* 0x0000000000a47947 */ /* 0x00cfea0003800000 */
.L_x_20613:
        /* <DEDUP_REMOVED lines=18> */
.L_x_20600:
        /* <DEDUP_REMOVED lines=16> */
.L_x_20622:
[----:B------:R-:W-:Y:S01]  /*eb30*/  CS2R R18, SRZ ;  /* 0x0000000000127805 */ /* 0x000fe2000001ff00 */
[----:B------:R-:W-:Y:S06]  /*eb40*/  BRA `(.L_x_20601) ;  /* 0x0000000000147947 */ /* 0x000fec0003800000 */
.L_x_20621:
[----:B------:R-:W2:Y:S02]  /*eb50*/  LDG.E.64 R18, desc[UR36][R2.64] ;  /* 0x0000002402127981 */ /* 0x000ea4000c1e1b00 */
[----:B--2---:R-:W2:Y:S02]  /*eb60*/  I2F.F64.U64 R18, R18 ;  /* 0x0000001200127312 */ /* 0x004ea40000301800 */
[----:B--2---:R-:W-:Y:S05]  /*eb70*/  BRA `(.L_x_20601) ;  /* 0x0000000000087947 */ /* 0x004fea0003800000 */
.L_x_20620:
[----:B------:R-:W2:Y:S02]  /*eb80*/  LDG.E R2, desc[UR36][R2.64] ;  /* 0x0000002402027981 */ /* 0x000ea4000c1e1900 */
[----:B--2---:R0:W1:Y:S02]  /*eb90*/  I2F.F64.U32 R18, R2 ;  /* 0x0000000200127312 */ /* 0x0040640000201800 */
.L_x_20601:
[----:B------:R-:W-:Y:S05]  /*eba0*/  BSYNC.RECONVERGENT B6 ;  /* 0x0000000000067941 */ /* 0x000fea0003800200 */
.L_x_20595:
        /* <DEDUP_REMOVED lines=18> */
.L_x_20627:
[----:B0-23--:R-:W2:Y:S02]  /*ecd0*/  LDG.E.U8 R2, desc[UR36][R22.64] ;  /* 0x0000002416027981 */ /* 0x00dea4000c1e1100 */
[----:B--2---:R-:W4:Y:S02]  /*ece0*/  I2F.F64.U16 R2, R2 ;  /* 0x0000000200027312 */ /* 0x004f240000101800 */
[----:B----4-:R-:W-:Y:S05]  /*ecf0*/  BRA `(.L_x_20629) ;  /* 0x0000000c00607947 */ /* 0x010fea0003800000 */
.L_x_20626:
        /* <DEDUP_REMOVED lines=9> */
.L_x_20631:
[----:B0-23--:R-:W2:Y:S02]  /*ed90*/  LDG.E R2, desc[UR36][R22.64] ;  /* 0x0000002416027981 */ /* 0x00dea4000c1e1900 */
[----:B--2---:R-:W4:Y:S02]  /*eda0*/  I2F.F64 R2, R2 ;  /* 0x0000000200027312 */ /* 0x004f240000201c00 */
[----:B----4-:R-:W-:Y:S05]  /*edb0*/  BRA `(.L_x_20629) ;  /* 0x0000000c00307947 */ /* 0x010fea0003800000 */
.L_x_20630:
[----:B0-23--:R-:W2:Y:S02]  /*edc0*/  LDG.E.U16 R2, desc[UR36][R22.64] ;  /* 0x0000002416027981 */ /* 0x00dea4000c1e1500 */
[----:B--2---:R-:W4:Y:S02]  /*edd0*/  I2F.F64.S16 R2, R2 ;  /* 0x0000000200027312 */ /* 0x004f240000101c00 */
[----:B----4-:R-:W-:Y:S05]  /*ede0*/  BRA `(.L_x_20629) ;  /* 0x0000000c00247947 */ /* 0x010fea0003800000 */
.L_x_20625:
        /* <DEDUP_REMOVED lines=10> */
.L_x_20633:
[----:B------:R-:W4:Y:S02]  /*ee90*/  LDG.E.U16 R0, desc[UR36][R22.64] ;  /* 0x0000002416007981 */ /* 0x000f24000c1e1500 */
[----:B----4-:R-:W-:-:S05]  /*eea0*/  HADD2.F32 R0, -RZ, R0.H0_H0 ;  /* 0x20000000ff007230 */ /* 0x010fca0000004100 */
[----:B------:R-:W-:-:S04]  /*eeb0*/  FMUL.FTZ R0, R0, 1 ;  /* 0x3f80000000007820 */ /* 0x000fc80000410000 */
[----:B0-23--:R3:W4:Y:S02]  /*eec0*/  F2F.F64.F32 R2, R0 ;  /* 0x0000000000027310 */ /* 0x00d7240000201800 */
[----:B---34-:R-:W-:Y:S05]  /*eed0*/  BRA `(.L_x_20629) ;  /* 0x0000000800e87947 */ /* 0x018fea0003800000 */
.L_x_20632:
        /* <DEDUP_REMOVED lines=10> */
.L_x_20635:
[----:B------:R-:W4:Y:S02]  /*ef80*/  LDG.E.U16 R22, desc[UR36][R22.64] ;  /* 0x0000002416167981 */ /* 0x000f24000c1e1500 */
[----:B----4-:R-:W-:-:S05]  /*ef90*/  HADD2.F32 R0, -RZ, R22.H0_H0 ;  /* 0x20000016ff007230 */ /* 0x010fca0000004100 */
[----:B------:R-:W-:-:S04]  /*efa0*/  FMUL.FTZ R0, R0, 1 ;  /* 0x3f80000000007820 */ /* 0x000fc80000410000 */
[----:B0-23--:R3:W4:Y:S02]  /*efb0*/  F2F.F64.F32 R2, R0 ;  /* 0x0000000000027310 */ /* 0x00d7240000201800 */
[----:B---34-:R-:W-:Y:S05]  /*efc0*/  BRA `(.L_x_20629) ;  /* 0x0000000800ac7947 */ /* 0x018fea0003800000 */
.L_x_20634:
[----:B0-23--:R3:W5:Y:S01]  /*efd0*/  LDG.E.64 R2, desc[UR36][R22.64] ;  /* 0x0000002416027981 */ /* 0x00d762000c1e1b00 */
[----:B------:R-:W-:Y:S05]  /*efe0*/  BRA `(.L_x_20629) ;  /* 0x0000000800a47947 */ /* 0x000fea0003800000 */
.L_x_20624:
        /* <DEDUP_REMOVED lines=13> */
.L_x_20638:
[----:B0-23--:R2:W5:Y:S01]  /*f0c0*/  LDG.E.64 R2, desc[UR36][R22.64] ;  /* 0x0000002416027981 */ /* 0x00d562000c1e1b00 */
[----:B------:R-:W-:Y:S05]  /*f0d0*/  BRA `(.L_x_20629) ;  /* 0x0000000800687947 */ /* 0x000fea0003800000 */
.L_x_20637:
        /* <DEDUP_REMOVED lines=27> */
.L_x_20640:
        /* <DEDUP_REMOVED lines=14> */
.L_x_20639:
[----:B------:R-:W4:Y:S02]  /*f370*/  LDG.E.U16 R0, desc[UR36][R22.64] ;  /* 0x0000002416007981 */ /* 0x000f24000c1e1500 */
[----:B----4-:R-:W-:-:S05]  /*f380*/  SHF.L.U32 R0, R0, 0x10, RZ ;  /* 0x0000001000007819 */ /* 0x010fca00000006ff */
[----:B------:R-:W-:-:S04]  /*f390*/  FMUL.FTZ R0, R0, 1 ;  /* 0x3f80000000007820 */ /* 0x000fc80000410000 */
[----:B0-23--:R2:W3:Y:S02]  /*f3a0*/  F2F.F64.F32 R2, R0 ;  /* 0x0000000000027310 */ /* 0x00d4e40000201800 */
[----:B--23--:R-:W-:Y:S05]  /*f3b0*/  BRA `(.L_x_20629) ;  /* 0x0000000400b07947 */ /* 0x00cfea0003800000 */
.L_x_20636:
        /* <DEDUP_REMOVED lines=11> */
.L_x_20643:
        /* <DEDUP_REMOVED lines=21> */
.L_x_20645:
[----:B------:R-:W-:Y:S05]  /*f5c0*/  BSYNC.RECONVERGENT B0 ;  /* 0x0000000000007941 */ /* 0x000fea0003800200 */
.L_x_20644:
[----:B------:R-:W-:Y:S01]  /*f5d0*/  IMAD.SHL.U32 R0, R0, 0x100000, RZ ;  /* 0x0010000000007824 */ /* 0x000fe200078e00ff */
[----:B------:R-:W-:-:S04]  /*f5e0*/  LEA R2, R2, 0x3b800000, 0x17 ;  /* 0x3b80000002027811 */ /* 0x000fc800078eb8ff */
[----:B------:R-:W-:-:S05]  /*f5f0*/  LOP3.LUT R0, R2, R0, R7, 0xfe, !PT ;  /* 0x0000000002007212 */ /* 0x000fca00078efe07 */
[----:B------:R-:W-:-:S04]  /*f600*/  FMUL.FTZ R0, R0, 1 ;  /* 0x3f80000000007820 */ /* 0x000fc80000410000 */
[----:B------:R2:W3:Y:S02]  /*f610*/  F2F.F64.F32 R2, R0 ;  /* 0x0000000000027310 */ /* 0x0004e40000201800 */
[----:B--23--:R-:W-:Y:S05]  /*f620*/  BRA `(.L_x_20629) ;  /* 0x0000000400147947 */ /* 0x00cfea0003800000 */
.L_x_20642:
        /* <DEDUP_REMOVED lines=21> */
.L_x_20647:
[----:B------:R-:W-:Y:S05]  /*f780*/  BSYNC.RECONVERGENT B0 ;  /* 0x0000000000007941 */ /* 0x000fea0003800200 */
.L_x_20646:
[----:B------:R-:W-:Y:S02]  /*f790*/  SHF.L.U32 R0, R0, 0x15, RZ ;  /* 0x0000001500007819 */ /* 0x000fe400000006ff */
[----:B------:R-:W-:-:S04]  /*f7a0*/  LEA R2, R2, 0x37800000, 0x17 ;  /* 0x3780000002027811 */ /* 0x000fc800078eb8ff */
[----:B------:R-:W-:-:S05]  /*f7b0*/  LOP3.LUT R0, R2, R0, R7, 0xfe, !PT ;  /* 0x0000000002007212 */ /* 0x000fca00078efe07 */
[----:B------:R-:W-:-:S04]  /*f7c0*/  FMUL.FTZ R0, R0, 1 ;  /* 0x3f80000000007820 */ /* 0x000fc80000410000 */
[----:B------:R2:W3:Y:S02]  /*f7d0*/  F2F.F64.F32 R2, R0 ;  /* 0x0000000000027310 */ /* 0x0004e40000201800 */
[----:B--23--:R-:W-:Y:S05]  /*f7e0*/  BRA `(.L_x_20629) ;  /* 0x0000000000a47947 */ /* 0x00cfea0003800000 */
.L_x_20641:
        /* <DEDUP_REMOVED lines=18> */
.L_x_20628:
        /* <DEDUP_REMOVED lines=16> */
.L_x_20650:
[----:B------:R-:W-:Y:S01]  /*fa10*/  CS2R R2, SRZ ;  /* 0x0000000000027805 */ /* 0x000fe2000001ff00 */
[----:B------:R-:W-:Y:S06]  /*fa20*/  BRA `(.L_x_20629) ;  /* 0x0000000000147947 */ /* 0x000fec0003800000 */
.L_x_20649:
[----:B0-23--:R-:W2:Y:S02]  /*fa30*/  LDG.E.64 R2, desc[UR36][R22.64] ;  /* 0x0000002416027981 */ /* 0x00dea4000c1e1b00 */
[----:B--2---:R-:W0:Y:S02]  /*fa40*/  I2F.F64.U64 R2, R2 ;  /* 0x0000000200027312 */ /* 0x004e240000301800 */
[----:B0-----:R-:W-:Y:S05]  /*fa50*/  BRA `(.L_x_20629) ;  /* 0x0000000000087947 */ /* 0x001fea0003800000 */
.L_x_20648:
[----:B0-23--:R-:W2:Y:S02]  /*fa60*/  LDG.E R2, desc[UR36][R22.64] ;  /* 0x0000002416027981 */ /* 0x00dea4000c1e1900 */
[----:B--2---:R-:W0:Y:S02]  /*fa70*/  I2F.F64.U32 R2, R2 ;  /* 0x0000000200027312 */ /* 0x004e240000201800 */
.L_x_20629:
[----:B------:R-:W-:Y:S05]  /*fa80*/  BSYNC.RECONVERGENT B6 ;  /* 0x0000000000067941 */ /* 0x000fea0003800200 */
.L_x_20623:
[----:B------:R-:W-:Y:S01]  /*fa90*/  UPRMT UR4, UR43, 0x9910, URZ ;  /* 0x000099102b047896 */ /* 0x000fe200080000ff */
[----:B0----5:R-:W1:Y:S03]  /*faa0*/  DSETP.NEU.AND P0, PT, R2, RZ, PT ;  /* 0x000000ff0200722a */ /* 0x021e660003f0d000 */
[----:B------:R-:W-:-:S15]  /*fab0*/  UISETP.GT.AND UP0, UPT, UR4, 0x9, UPT ;  /* 0x000000090400788c */ /* 0x000fde000bf04270 */
[----:B------:R-:W-:-:S15]  /*fac0*/  NOP ;  /* 0x0000000000007918 */ /* 0x000fde0000000000 */
[----:B------:R-:W-:-:S15]  /*fad0*/  NOP ;  /* 0x0000000000007918 */ /* 0x000fde0000000000 */
[----:B------:R-:W-:-:S15]  /*fae0*/  NOP ;  /* 0x0000000000007918 */ /* 0x000fde0000000000 */
[----:B------:R-:W-:-:S01]  /*faf0*/  NOP ;  /* 0x0000000000007918 */ /* 0x000fc20000000000 */
        /* <DEDUP_REMOVED lines=13> */
.L_x_20654:
[----:B------:R-:W-:Y:S01]  /*fbd0*/  STG.E.U8 desc[UR36][R16.64], R2 ;  /* 0x0000000210007986 */ /* 0x000fe2000c101124 */
[----:B------:R-:W-:Y:S05]  /*fbe0*/  EXIT ;  /* 0x000000000000794d */ /* 0x000fea0003800000 */
.L_x_20653:
        /* <DEDUP_REMOVED lines=9> */
.L_x_20657:
[----:B------:R-:W-:Y:S01]  /*fc80*/  STG.E desc[UR36][R16.64], R2 ;  /* 0x0000000210007986 */ /* 0x000fe2000c101924 */
[----:B------:R-:W-:Y:S05]  /*fc90*/  EXIT ;  /* 0x000000000000794d */ /* 0x000fea0003800000 */
.L_x_20656:
[----:B------:R-:W-:Y:S01]  /*fca0*/  STG.E.U16 desc[UR36][R16.64], R2 ;  /* 0x0000000210007986 */ /* 0x000fe2000c101524 */
[----:B------:R-:W-:Y:S05]  /*fcb0*/  EXIT ;  /* 0x000000000000794d */ /* 0x000fea0003800000 */
.L_x_20652:
        /* <DEDUP_REMOVED lines=9> */
.L_x_20659:
[----:B------:R-:W-:-:S04]  /*fd50*/  I2FP.F32.U32 R0, R2 ;  /* 0x0000000200007245 */ /* 0x000fc80000201000 */
[----:B------:R-:W-:-:S05]  /*fd60*/  F2FP.F16.F32.PACK_AB R0, RZ, R0 ;  /* 0x00000000ff00723e */ /* 0x000fca00000000ff */
[----:B------:R-:W-:Y:S01]  /*fd70*/  STG.E.U16 desc[UR36][R16.64], R0 ;  /* 0x0000000010007986 */ /* 0x000fe2000c101524 */
[----:B------:R-:W-:Y:S05]  /*fd80*/  EXIT ;  /* 0x000000000000794d */ /* 0x000fea0003800000 */
.L_x_20658:
        /* <DEDUP_REMOVED lines=10> */
.L_x_20661:
[----:B------:R-:W-:-:S04]  /*fe30*/  I2FP.F32.U32 R2, R2 ;  /* 0x0000000200027245 */ /* 0x000fc80000201000 */
[----:B------:R-:W-:-:S04]  /*fe40*/  F2FP.F16.F32.PACK_AB R3, RZ, R2 ;  /* 0x00000002ff03723e */ /* 0x000fc800000000ff */
[----:B------:R-:W-:-:S05]  /*fe50*/  PRMT R3, R3, 0x5410, RZ ;  /* 0x0000541003037816 */ /* 0x000fca00000000ff */
[----:B------:R-:W-:Y:S01]  /*fe60*/  STG.E desc[UR36][R16.64], R3 ;  /* 0x0000000310007986 */ /* 0x000fe2000c101924 */
[----:B------:R-:W-:Y:S05]  /*fe70*/  EXIT ;  /* 0x000000000000794d */ /* 0x000fea0003800000 */
.L_x_20660:
[----:B------:R-:W0:Y:S02]  /*fe80*/  I2F.F64.U32 R2, R2 ;  /* 0x0000000200027312 */ /* 0x000e240000201800 */
[----:B0-----:R-:W-:Y:S01]  /*fe90*/  STG.E.64 desc[UR36][R16.64], R2 ;  /* 0x0000000210007986 */ /* 0x001fe2000c101b24 */
[----:B------:R-:W-:Y:S05]  /*fea0*/  EXIT ;  /* 0x000000000000794d */ /* 0x000fea0003800000 */
.L_x_20651:
        /* <DEDUP_REMOVED lines=12> */
.L_x_20665:
        /* <DEDUP_REMOVED lines=16> */
.L_x_20668:
[----:B------:R-:W-:-:S07]  /*10070*/  PRMT R8, R0, 0x7610, R8 ;  /* 0x0000761000087816 */ /* 0x000fce0000000008 */
.L_x_20667:
[----:B------:R-:W-:Y:S05]  /*10080*/  BSYNC.RECONVERGENT B0 ;  /* 0x0000000000007941 */ /* 0x000fea0003800200 */
.L_x_20666:
[----:B------:R-:W-:Y:S01]  /*10090*/  STG.E.U8 desc[UR36][R16.64], R8 ;  /* 0x0000000810007986 */ /* 0x000fe2000c101124 */
[----:B------:R-:W-:Y:S05]  /*100a0*/  EXIT ;  /* 0x000000000000794d */ /* 0x000fea0003800000 */
.L_x_20664:
        /* <DEDUP_REMOVED lines=16> */
.L_x_20671:
[----:B------:R-:W-:-:S07]  /*101b0*/  PRMT R8, R0, 0x7610, R8 ;  /* 0x0000761000087816 */ /* 0x000fce0000000008 */
.L_x_20670:
[----:B------:R-:W-:Y:S05]  /*101c0*/  BSYNC.RECONVERGENT B0 ;  /* 0x0000000000007941 */ /* 0x000fea0003800200 */
.L_x_20669:
[----:B------:R-:W-:Y:S01]  /*101d0*/  STG.E.U8 desc[UR36][R16.64], R8 ;  /* 0x0000000810007986 */ /* 0x000fe2000c101124 */
[----:B------:R-:W-:Y:S05]  /*101e0*/  EXIT ;  /* 0x000000000000794d */ /* 0x000fea0003800000 */
.L_x_20663:
        /* <DEDUP_REMOVED lines=21> */
.L_x_20673:
[----:B------:R-:W-:-:S05]  /*10340*/  IMAD.MOV.U32 R3, RZ, RZ, RZ ;  /* 0x000000ffff037224 */ /* 0x000fca00078e00ff */
[----:B------:R-:W-:Y:S01]  /*10350*/  STG.E.64 desc[UR36][R16.64], R2 ;  /* 0x0000000210007986 */ /* 0x000fe2000c101b24 */
[----:B------:R-:W-:Y:S05]  /*10360*/  EXIT ;  /* 0x000000000000794d */ /* 0x000fea0003800000 */
.L_x_20672:
[----:B------:R-:W-:Y:S01]  /*10370*/  STG.E desc[UR36][R16.64], R2 ;  /* 0x0000000210007986 */ /* 0x000fe2000c101924 */
[----:B------:R-:W-:Y:S05]  /*10380*/  EXIT ;  /* 0x000000000000794d */ /* 0x000fea0003800000 */
.L_x_20662:
        /* <DEDUP_REMOVED lines=8> */
.L_x_20675:
[----:B------:R-:W-:Y:S01]  /*10410*/  CS2R R6, SRZ ;  /* 0x0000000000067805 */ /* 0x000fe2000001ff00 */
[----:B------:R-:W0:Y:S04]  /*10420*/  I2F.F64.U32 R4, R2 ;  /* 0x0000000200047312 */ /* 0x000e280000201800 */
[----:B0-----:R-:W-:Y:S01]  /*10430*/  STG.E.128 desc[UR36][R16.64], R4 ;  /* 0x0000000410007986 */ /* 0x001fe2000c101d24 */
[----:B------:R-:W-:Y:S05]  /*10440*/  EXIT ;  /* 0x000000000000794d */ /* 0x000fea0003800000 */
.L_x_20674:
[----:B------:R-:W-:-:S09]  /*10450*/  UISETP.NE.AND UP0, UPT, UR4, 0xf, UPT ;  /* 0x0000000f0400788c */ /* 0x000fd2000bf05270 */
[----:B------:R-:W-:Y:S05]  /*10460*/  BRA.U !UP0, `(.L_x_20676) ;  /* 0x0000000108d47547 */ /* 0x000fea000b800000 */
[----:B------:R-:W-:-:S09]  /*10470*/  UISETP.NE.AND UP0, UPT, UR4, 0x17, UPT ;  /* 0x000000170400788c */ /* 0x000fd2000bf05270 */
[----:B------:R-:W-:Y:S05]  /*10480*/  BRA.U !UP0, `(.L_x_20677) ;  /* 0x0000000108847547 */ /* 0x000fea000b800000 */
[----:B------:R-:W-:-:S09]  /*10490*/  UISETP.NE.AND UP0, UPT, UR4, 0x18, UPT ;  /* 0x000000180400788c */ /* 0x000fd2000bf05270 */
[----:B------:R-:W-:Y:S05]  /*104a0*/  BRA.U !UP0, `(.L_x_20678) ;  /* 0x0000000108447547 */ /* 0x000fea000b800000 */
.L_x_20655:
        /* <DEDUP_REMOVED lines=16> */
.L_x_20679:
[----:B------:R-:W-:Y:S05]  /*105b0*/  EXIT ;  /* 0x000000000000794d */ /* 0x000fea0003800000 */
.L_x_20678:
        /* <DEDUP_REMOVED lines=11> */
.L_x_20681:
[----:B------:R-:W-:Y:S05]  /*10670*/  BSYNC.RECONVERGENT B0 ;  /* 0x0000000000007941 */ /* 0x000fea0003800200 */
.L_x_20680:
[----:B------:R-:W-:Y:S01]  /*10680*/  STG.E.U8 desc[UR36][R16.64], R3 ;  /* 0x0000000310007986 */ /* 0x000fe2000c101124 */
[----:B------:R-:W-:Y:S05]  /*10690*/  EXIT ;  /* 0x000000000000794d */ /* 0x000fea0003800000 */
.L_x_20677:
        /* <DEDUP_REMOVED lines=13> */
.L_x_20682:
[----:B------:R-:W-:Y:S01]  /*10770*/  HFMA2 R3, -RZ, RZ, 0, 7.569789886474609375e-06 ;  /* 0x0000007fff037431 */ /* 0x000fe200000001ff */
[----:B------:R-:W-:-:S04]  /*10780*/  ISETP.GT.U32.AND P0, PT, R5, 0x7f800000, PT ;  /* 0x7f8000000500780c */ /* 0x000fc80003f04070 */
[----:B------:R-:W-:-:S05]  /*10790*/  SEL R3, R3, 0x7c, P0 ;  /* 0x0000007c03037807 */ /* 0x000fca0000000000 */
[----:B------:R-:W-:Y:S01]  /*107a0*/  STG.E.U8 desc[UR36][R16.64], R3 ;  /* 0x0000000310007986 */ /* 0x000fe2000c101124 */
[----:B------:R-:W-:Y:S05]  /*107b0*/  EXIT ;  /* 0x000000000000794d */ /* 0x000fea0003800000 */
.L_x_20676:
[----:B------:R-:W-:-:S04]  /*107c0*/  I2FP.F32.U32 R0, R2 ;  /* 0x0000000200007245 */ /* 0x000fc80000201000 */
[----:B------:R-:W-:-:S05]  /*107d0*/  F2FP.BF16.F32.PACK_AB R0, RZ, R0 ;  /* 0x00000000ff00723e */ /* 0x000fca00000010ff */
[----:B------:R-:W-:Y:S01]  /*107e0*/  STG.E.U16 desc[UR36][R16.64], R0 ;  /* 0x0000000010007986 */ /* 0x000fe2000c101524 */
[----:B------:R-:W-:Y:S05]  /*107f0*/  EXIT ;  /* 0x000000000000794d */ /* 0x000fea0003800000 */
.L_x_20683:
        /* <DEDUP_REMOVED lines=16> */
.L_x_42891:


//--------------------- .text._ZN2at6native27unrolled_elementwise_kernelINS0_13BinaryFunctorIddbZZZNS0_22logical_or_kernel_cudaERNS_14TensorIteratorEENKUlvE0_clEvENKUlvE4_clEvEUlddE_EESt5arrayIPcLm3EELi4E23TrivialOffsetCalculatorILi2EjESC_ILi1EjENS0_6memory12LoadWithCastILi2EEENSF_13StoreWithCastILi1EEEEEviT_T0_T2_T3_T4_T5_ --------------------------
	.section	.text._ZN2at6native27unrolled_elementwise_kernelINS0_13BinaryFunctorIddbZZZNS0_22logical_or_kernel_cudaERNS_14TensorIteratorEENKUlvE0_clEvENKUlvE4_clEvEUlddE_EESt5arrayIPcLm3EELi4E23TrivialOffsetCalculatorILi2EjESC_ILi1EjENS0_6memory12LoadWithCastILi2EEENSF_13StoreWithCastILi1EEEEEviT_T0_T2_T3_T4_T5_,"ax",@progbits
	.align	128
        .global         _ZN2at6native27unrolled_elementwise_kernelINS0_13BinaryFunctorIddbZZZNS0_22logical_or_kernel_cudaERNS_14TensorIteratorEENKUlvE0_clEvENKUlvE4_clEvEUlddE_EESt5arrayIPcLm3EELi4E23TrivialOffsetCalculatorILi2EjESC_ILi1EjENS0_6memory12LoadWithCastILi2EEENSF_13StoreWithCastILi1EEEEEviT_T0_T2_T3_T4_T5_
        .type           _ZN2at6native27unrolled_elementwise_kernelINS0_13BinaryFunctorIddbZZZNS0_22logical_or_kernel_cudaERNS_14TensorIteratorEENKUlvE0_clEvENKUlvE4_clEvEUlddE_EESt5arrayIPcLm3EELi4E23TrivialOffsetCalculatorILi2EjESC_ILi1EjENS0_6memory12LoadWithCastILi2EEENSF_13StoreWithCastILi1EEEEEviT_T0_T2_T3_T4_T5_,@function
        .size           _ZN2at6native27unrolled_elementwise_kernelINS0_13BinaryFunctorIddbZZZNS0_22logical_or_kernel_cudaERNS_14TensorIteratorEENKUlvE0_clEvENKUlvE4_clEvEUlddE_EESt5arrayIPcLm3EELi4E23TrivialOffsetCalculatorILi2EjESC_ILi1EjENS0_6memory12LoadWithCastILi2EEENSF_13StoreWithCastILi1EEEEEviT_T0_T2_T3_T4_T5_,(.L_x_42892 - _ZN2at6native27unrolled_elementwise_kernelINS0_13BinaryFunctorIddbZZZNS0_22logical_or_kernel_cudaERNS_14TensorIteratorEENKUlvE0_clEvENKUlvE4_clEvEUlddE_EESt5arrayIPcLm3EELi4E23TrivialOffsetCalculatorILi2EjESC_ILi1EjENS0_6memory12LoadWithCastILi2EEENSF_13StoreWithCastILi1EEEEEviT_T0_T2_T3_T4_T5_)
        .other          _ZN2at6native27unrolled_elementwise_kernelINS0_13BinaryFunctorIddbZZZNS0_22logical_or_kernel_cudaERNS_14TensorIteratorEENKUlvE0_clEvENKUlvE4_clEvEUlddE_EESt5arrayIPcLm3EELi4E23TrivialOffsetCalculatorILi2EjESC_ILi1EjENS0_6memory12LoadWithCastILi2EEENSF_13StoreWithCastILi1EEEEEviT_T0_T2_T3_T4_T5_,@"STO_CUDA_ENTRY STV_DEFAULT"
_ZN2at6native27unrolled_elementwise_kernelINS0_13BinaryFunctorIddbZZZNS0_22logical_or_kernel_cudaERNS_14TensorIteratorEENKUlvE0_clEvENKUlvE4_clEvEUlddE_EESt5arrayIPcLm3EELi4E23TrivialOffsetCalculatorILi2EjESC_ILi1EjENS0_6memory12LoadWithCastILi2EEENSF_13StoreWithCastILi1EEEEEviT_T0_T2_T3_T4_T5_:
.text._ZN2at6native27unrolled_elementwise_kernelINS0_13BinaryFunctorIddbZZZNS0_22logical_or_kernel_cudaERNS_14TensorIteratorEENKUlvE0_clEvENKUlvE4_clEvEUlddE_EESt5arrayIPcLm3EELi4E23TrivialOffsetCalculatorILi2EjESC_ILi1EjENS0_6memory12LoadWithCastILi2EEENSF_13StoreWithCastILi1EEEEEviT_T0_T2_T3_T4_T5_:
        /* <DEDUP_REMOVED lines=35> */
.L_x_20690:
[----:B------:R-:W2:Y:S02]  /*0230*/  LDG.E.U8 R4, desc[UR36][R4.64] ;  /* 0x0000002404047981 */ /* 0x000ea4000c1e1100 */
[----:B--2---:R0:W1:Y:S02]  /*0240*/  I2F.F64.U16 R18, R4 ;  /* 0x0000000400127312 */ /* 0x0040640000101800 */
[----:B01----:R-:W-:Y:S05]  /*0250*/  BRA `(.L_x_20692) ;  /* 0x0000000c00647947 */ /* 0x003fea0003800000 */
.L_x_20689:
        /* <DEDUP_REMOVED lines=9> */
.L_x_20694:
[----:B------:R-:W2:Y:S02]  /*02f0*/  LDG.E R4, desc[UR36][R4.64] ;  /* 0x0000002404047981 */ /* 0x000ea4000c1e1900 */
[----:B--2---:R0:W1:Y:S02]  /*0300*/  I2F.F64 R18, R4 ;  /* 0x0000000400127312 */ /* 0x0040640000201c00 */
[----:B01----:R-:W-:Y:S05]  /*0310*/  BRA `(.L_x_20692) ;  /* 0x0000000c00347947 */ /* 0x003fea0003800000 */
.L_x_20693:
[----:B------:R-:W2:Y:S02]  /*0320*/  LDG.E.U16 R4, desc[UR36][R4.64] ;  /* 0x0000002404047981 */ /* 0x000ea4000c1e1500 */
[----:B--2---:R0:W1:Y:S02]  /*0330*/  I2F.F64.S16 R18, R4 ;  /* 0x0000000400127312 */ /* 0x0040640000101c00 */
[----:B01----:R-:W-:Y:S05]  /*0340*/  BRA `(.L_x_20692) ;  /* 0x0000000c00287947 */ /* 0x003fea0003800000 */
.L_x_20688:
        /* <DEDUP_REMOVED lines=10> */
.L_x_20696:
[----:B------:R-:W2:Y:S02]  /*03f0*/  LDG.E.U16 R0, desc[UR36][R4.64] ;  /* 0x0000002404007981 */ /* 0x000ea4000c1e1500 */
[----:B--2---:R-:W-:-:S05]  /*0400*/  HADD2.F32 R0, -RZ, R0.H0_H0 ;  /* 0x20000000ff007230 */ /* 0x004fca0000004100 */
[----:B------:R-:W-:-:S04]  /*0410*/  FMUL.FTZ R0, R0, 1 ;  /* 0x3f80000000007820 */ /* 0x000fc80000410000 */
[----:B------:R1:W2:Y:S02]  /*0420*/  F2F.F64.F32 R18, R0 ;  /* 0x0000000000127310 */ /* 0x0002a40000201800 */
[----:B-12---:R-:W-:Y:S05]  /*0430*/  BRA `(.L_x_20692) ;  /* 0x0000000800ec7947 */ /* 0x006fea0003800000 */
.L_x_20695:
        /* <DEDUP_REMOVED lines=10> */
.L_x_20698:
[----:B------:R-:W2:Y:S02]  /*04e0*/  LDG.E.U16 R4, desc[UR36][R4.64] ;  /* 0x0000002404047981 */ /* 0x000ea4000c1e1500 */
[----:B--2---:R-:W-:-:S05]  /*04f0*/  HADD2.F32 R0, -RZ, R4.H0_H0 ;  /* 0x20000004ff007230 */ /* 0x004fca0000004100 */
[----:B------:R-:W-:-:S04]  /*0500*/  FMUL.FTZ R0, R0, 1 ;  /* 0x3f80000000007820 */ /* 0x000fc80000410000 */
[----:B------:R1:W2:Y:S02]  /*0510*/  F2F.F64.F32 R18, R0 ;  /* 0x0000000000127310 */ /* 0x0002a40000201800 */
[----:B-12---:R-:W-:Y:S05]  /*0520*/  BRA `(.L_x_20692) ;  /* 0x0000000800b07947 */ /* 0x006fea0003800000 */
.L_x_20697:
[----:B------:R0:W5:Y:S01]  /*0530*/  LDG.E.64 R18, desc[UR36][R4.64] ;  /* 0x0000002404127981 */ /* 0x000162000c1e1b00 */
[----:B------:R-:W-:Y:S05]  /*0540*/  BRA `(.L_x_20692) ;  /* 0x0000000800a87947 */ /* 0x000fea0003800000 */
.L_x_20687:
        /* <DEDUP_REMOVED lines=13> */
.L_x_20701:
[----:B------:R1:W5:Y:S01]  /*0620*/  LDG.E.64 R18, desc[UR36][R4.64] ;  /* 0x0000002404127981 */ /* 0x000362000c1e1b00 */
[----:B------:R-:W-:Y:S05]  /*0630*/  BRA `(.L_x_20692) ;  /* 0x00000008006c7947 */ /* 0x000fea0003800000 */
.L_x_20700:
        /* <DEDUP_REMOVED lines=27> */
.L_x_20703:
        /* <DEDUP_REMOVED lines=15> */
.L_x_20702:
[----:B------:R-:W2:Y:S02]  /*08e0*/  LDG.E.U16 R0, desc[UR36][R4.64] ;  /* 0x0000002404007981 */ /* 0x000ea4000c1e1500 */
[----:B--2---:R-:W-:-:S04]  /*08f0*/  IMAD.U32 R0, R0, 0x10000, RZ ;  /* 0x0001000000007824 */ /* 0x004fc800078e00ff */
[----:B------:R-:W-:-:S04]  /*0900*/  FMUL.FTZ R0, R0, 1 ;  /* 0x3f80000000007820 */ /* 0x000fc80000410000 */
[----:B------:R2:W3:Y:S02]  /*0910*/  F2F.F64.F32 R18, R0 ;  /* 0x0000000000127310 */ /* 0x0004e40000201800 */
[----:B--23--:R-:W-:Y:S05]  /*0920*/  BRA `(.L_x_20692) ;  /* 0x0000000400b07947 */ /* 0x00cfea0003800000 */
.L_x_20699:
        /* <DEDUP_REMOVED lines=11> */
.L_x_20706:
        /* <DEDUP_REMOVED lines=21> */
.L_x_20708:
[----:B------:R-:W-:Y:S05]  /*0b30*/  BSYNC.RECONVERGENT B0 ;  /* 0x0000000000007941 */ /* 0x000fea0003800200 */
.L_x_20707:
[----:B------:R-:W-:Y:S01]  /*0b40*/  IMAD.SHL.U32 R0, R0, 0x100000, RZ ;  /* 0x0010000000007824 */ /* 0x000fe200078e00ff */
[----:B------:R-:W-:-:S04]  /*0b50*/  LEA R3, R3, 0x3b800000, 0x17 ;  /* 0x3b80000003037811 */ /* 0x000fc800078eb8ff */
[----:B------:R-:W-:-:S05]  /*0b60*/  LOP3.LUT R0, R3, R0, R7, 0xfe, !PT ;  /* 0x0000000003007212 */ /* 0x000fca00078efe07 */
[----:B------:R-:W-:-:S04]  /*0b70*/  FMUL.FTZ R0, R0, 1 ;  /* 0x3f80000000007820 */ /* 0x000fc80000410000 */
[----:B------:R4:W0:Y:S02]  /*0b80*/  F2F.F64.F32 R18, R0 ;  /* 0x0000000000127310 */ /* 0x0008240000201800 */
[----:B0---4-:R-:W-:Y:S05]  /*0b90*/  BRA `(.L_x_20692) ;  /* 0x0000000400147947 */ /* 0x011fea0003800000 */
.L_x_20705:
        /* <DEDUP_REMOVED lines=21> */
.L_x_20710:
[----:B------:R-:W-:Y:S05]  /*0cf0*/  BSYNC.RECONVERGENT B0 ;  /* 0x0000000000007941 */ /* 0x000fea0003800200 */
.L_x_20709:
[----:B------:R-:W-:Y:S01]  /*0d00*/  IMAD.SHL.U32 R0, R0, 0x200000, RZ ;  /* 0x0020000000007824 */ /* 0x000fe200078e00ff */
[----:B------:R-:W-:-:S04]  /*0d10*/  LEA R3, R3, 0x37800000, 0x17 ;  /* 0x3780000003037811 */ /* 0x000fc800078eb8ff */
[----:B------:R-:W-:-:S05]  /*0d20*/  LOP3.LUT R0, R3, R0, R7, 0xfe, !PT ;  /* 0x0000000003007212 */ /* 0x000fca00078efe07 */
[----:B------:R-:W-:-:S04]  /*0d30*/  FMUL.FTZ R0, R0, 1 ;  /* 0x3f80000000007820 */ /* 0x000fc80000410000 */
[----:B------:R4:W0:Y:S02]  /*0d40*/  F2F.F64.F32 R18, R0 ;  /* 0x0000000000127310 */ /* 0x0008240000201800 */
[----:B0---4-:R-:W-:Y:S05]  /*0d50*/  BRA `(.L_x_20692) ;  /* 0x0000000000a47947 */ /* 0x011fea0003800000 */
.L_x_20704:
[----:B------:R-:W-:-:S09]  /*0d60*/  UISETP.NE.AND UP0, UPT, UR4, 0x1c, UPT ;  /* 0x0000001c0400788c */ /* 0x000fd2000bf05270 */
[----:B------:R-:W-:Y:S05]  /*0d70*/  BRA.U !UP0, `(.L_x_20711) ;  /* 0x0000000108947547 */ /* 0x000fea000b800000 */
[----:B------:R-:W-:-:S09]  /*0d80*/  UISETP.NE.AND UP0, UPT, UR4, 0x1d, UPT ;  /* 0x0000001d0400788c */ /* 0x000fd2000bf05270 */
[----:B------:R-:W-:Y:S05]  /*0d90*/  BRA.U !UP0, `(.L_x_20712) ;  /* 0x0000000108807547 */ /* 0x000fea000b800000 */
[----:B------:R-:W-:-:S09]  /*0da0*/  UISETP.NE.AND UP0, UPT, UR4, 0x2c, UPT ;  /* 0x0000002c0400788c */ /* 0x000fd2000bf05270 */
[----:B------:R-:W-:Y:S05]  /*0db0*/  BRA.U !UP0, `(.L_x_20713) ;  /* 0x0000000108487547 */ /* 0x000fea000b800000 */
.L_x_20691:
        /* <DEDUP_REMOVED lines=16> */
.L_x_20714:
[----:B------:R-:W-:Y:S01]  /*0ec0*/  CS2R R18, SRZ ;  /* 0x0000000000127805 */ /* 0x000fe2000001ff00 */
[----:B------:R-:W-:Y:S06]  /*0ed0*/  BRA `(.L_x_20692) ;  /* 0x0000000000447947 */ /* 0x000fec0003800000 */
.L_x_20713:
        /* <DEDUP_REMOVED lines=12> */
.L_x_20712:
[----:B------:R-:W2:Y:S02]  /*0fa0*/  LDG.E.64 R18, desc[UR36][R4.64] ;  /* 0x0000002404127981 */ /* 0x000ea4000c1e1b00 */
[----:B--2---:R-:W4:Y:S02]  /*0fb0*/  I2F.F64.U64 R18, R18 ;  /* 0x0000001200127312 */ /* 0x004f240000301800 */
[----:B----4-:R-:W-:Y:S05]  /*0fc0*/  BRA `(.L_x_20692) ;  /* 0x0000000000087947 */ /* 0x010fea0003800000 */
.L_x_20711:
[----:B------:R-:W2:Y:S02]  /*0fd0*/  LDG.E R4, desc[UR36][R4.64] ;  /* 0x0000002404047981 */ /* 0x000ea4000c1e1900 */
[----:B--2---:R2:W3:Y:S02]  /*0fe0*/  I2F.F64.U32 R18, R4 ;  /* 0x0000000400127312 */ /* 0x0044e40000201800 */
.L_x_20692:
[----:B------:R-:W-:Y:S05]  /*0ff0*/  BSYNC.RECONVERGENT B6 ;  /* 0x0000000000067941 */ /* 0x000fea0003800200 */
.L_x_20686:
        /* <DEDUP_REMOVED lines=20> */
.L_x_20719:
[----:B-12---:R-:W2:Y:S02]  /*1140*/  LDG.E.U8 R4, desc[UR36][R6.64] ;  /* 0x0000002406047981 */ /* 0x006ea4000c1e1100 */
[----:B--2---:R-:W4:Y:S02]  /*1150*/  I2F.F64.U16 R4, R4 ;  /* 0x0000000400047312 */ /* 0x004f240000101800 */
[----:B----4-:R-:W-:Y:S05]  /*1160*/  BRA `(.L_x_20721) ;  /* 0x0000000c00647947 */ /* 0x010fea0003800000 */
.L_x_20718:
        /* <DEDUP_REMOVED lines=9> */
.L_x_20723:
[----:B-12---:R-:W2:Y:S02]  /*1200*/  LDG.E R4, desc[UR36][R6.64] ;  /* 0x0000002406047981 */ /* 0x006ea4000c1e1900 */
[----:B--2---:R-:W4:Y:S02]  /*1210*/  I2F.F64 R4, R4 ;  /* 0x0000000400047312 */ /* 0x004f240000201c00 */
[----:B----4-:R-:W-:Y:S05]  /*1220*/  BRA `(.L_x_20721) ;  /* 0x0000000c00347947 */ /* 0x010fea0003800000 */
.L_x_20722:
[----:B-12---:R-:W2:Y:S02]  /*1230*/  LDG.E.U16 R4, desc[UR36][R6.64] ;  /* 0x0000002406047981 */ /* 0x006ea4000c1e1500 */
[----:B--2---:R-:W4:Y:S02]  /*1240*/  I2F.F64.S16 R4, R4 ;  /* 0x0000000400047312 */ /* 0x004f240000101c00 */
[----:B----4-:R-:W-:Y:S05]  /*1250*/  BRA `(.L_x_20721) ;  /* 0x0000000c00287947 */ /* 0x010fea0003800000 */
.L_x_20717:
        /* <DEDUP_REMOVED lines=10> */
.L_x_20725:
[----:B------:R-:W4:Y:S02]  /*1300*/  LDG.E.U16 R0, desc[UR36][R6.64] ;  /* 0x0000002406007981 */ /* 0x000f24000c1e1500 */
[----:B----4-:R-:W-:-:S05]  /*1310*/  HADD2.F32 R0, -RZ, R0.H0_H0 ;  /* 0x20000000ff007230 */ /* 0x010fca0000004100 */
[----:B------:R-:W-:-:S04]  /*1320*/  FMUL.FTZ R0, R0, 1 ;  /* 0x3f80000000007820 */ /* 0x000fc80000410000 */
[----:B-12---:R2:W4:Y:S02]  /*1330*/  F2F.F64.F32 R4, R0 ;  /* 0x0000000000047310 */ /* 0x0065240000201800 */
[----:B--2-4-:R-:W-:Y:S05]  /*1340*/  BRA `(.L_x_20721) ;  /* 0x0000000800ec7947 */ /* 0x014fea0003800000 */
.L_x_20724:
        /* <DEDUP_REMOVED lines=10> */
.L_x_20727:
[----:B------:R-:W4:Y:S02]  /*13f0*/  LDG.E.U16 R6, desc[UR36][R6.64] ;  /* 0x0000002406067981 */ /* 0x000f24000c1e1500 */
[----:B----4-:R-:W-:-:S05]  /*1400*/  HADD2.F32 R0, -RZ, R6.H0_H0 ;  /* 0x20000006ff007230 */ /* 0x010fca0000004100 */
[----:B------:R-:W-:-:S04]  /*1410*/  FMUL.FTZ R0, R0, 1 ;  /* 0x3f80000000007820 */ /* 0x000fc80000410000 */
[----:B-12---:R4:W0:Y:S02]  /*1420*/  F2F.F64.F32 R4, R0 ;  /* 0x0000000000047310 */ /* 0x0068240000201800 */
[----:B0---4-:R-:W-:Y:S05]  /*1430*/  BRA `(.L_x_20721) ;  /* 0x0000000800b07947 */ /* 0x011fea0003800000 */
.L_x_20726:
[----:B-12---:R2:W5:Y:S01]  /*1440*/  LDG.E.64 R4, desc[UR36][R6.64] ;  /* 0x0000002406047981 */ /* 0x006562000c1e1b00 */
[----:B------:R-:W-:Y:S05]  /*1450*/  BRA `(.L_x_20721) ;  /* 0x0000000800a87947 */ /* 0x000fea0003800000 */
.L_x_20716:
        /* <DEDUP_REMOVED lines=13> */
.L_x_20730:
[----:B-12---:R0:W5:Y:S01]  /*1530*/  LDG.E.64 R4, desc[UR36][R6.64] ;  /* 0x0000002406047981 */ /* 0x006162000c1e1b00 */
[----:B------:R-:W-:Y:S05]  /*1540*/  BRA `(.L_x_20721) ;  /* 0x00000008006c7947 */ /* 0x000fea0003800000 */
.L_x_20729:
        /* <DEDUP_REMOVED lines=27> */
.L_x_20732:
        /* <DEDUP_REMOVED lines=15> */
.L_x_20731:
[----:B------:R-:W4:Y:S02]  /*17f0*/  LDG.E.U16 R0, desc[UR36][R6.64] ;  /* 0x0000002406007981 */ /* 0x000f24000c1e1500 */
[----:B----4-:R-:W-:-:S04]  /*1800*/  IMAD.U32 R0, R0, 0x10000, RZ ;  /* 0x0001000000007824 */ /* 0x010fc800078e00ff */
[----:B------:R-:W-:-:S04]  /*1810*/  FMUL.FTZ R0, R0, 1 ;  /* 0x3f80000000007820 */ /* 0x000fc80000410000 */
[----:B-12---:R0:W1:Y:S02]  /*1820*/  F2F.F64.F32 R4, R0 ;  /* 0x0000000000047310 */ /* 0x0060640000201800 */
[----:B01----:R-:W-:Y:S05]  /*1830*/  BRA `(.L_x_20721) ;  /* 0x0000000400b07947 */ /* 0x003fea0003800000 */
.L_x_20728:
        /* <DEDUP_REMOVED lines=11> */
.L_x_20735:
        /* <DEDUP_REMOVED lines=21> */
.L_x_20737:
[----:B------:R-:W-:Y:S05]  /*1a40*/  BSYNC.RECONVERGENT B0 ;  /* 0x0000000000007941 */ /* 0x000fea0003800200 */
.L_x_20736:
[----:B------:R-:W-:Y:S01]  /*1a50*/  IMAD.SHL.U32 R0, R0, 0x100000, RZ ;  /* 0x0010000000007824 */ /* 0x000fe200078e00ff */
[----:B------:R-:W-:-:S04]  /*1a60*/  LEA R3, R3, 0x3b800000, 0x17 ;  /* 0x3b80000003037811 */ /* 0x000fc800078eb8ff */
[----:B------:R-:W-:-:S05]  /*1a70*/  LOP3.LUT R0, R3, R0, R7, 0xfe, !PT ;  /* 0x0000000003007212 */ /* 0x000fca00078efe07 */
[----:B------:R-:W-:-:S04]  /*1a80*/  FMUL.FTZ R0, R0, 1 ;  /* 0x3f80000000007820 */ /* 0x000fc80000410000 */
[----:B------:R2:W4:Y:S02]  /*1a90*/  F2F.F64.F32 R4, R0 ;  /* 0x0000000000047310 */ /* 0x0005240000201800 */
[----:B--2-4-:R-:W-:Y:S05]  /*1aa0*/  BRA `(.L_x_20721) ;  /* 0x0000000400147947 */ /* 0x014fea0003800000 */
.L_x_20734:
        /* <DEDUP_REMOVED lines=21> */
.L_x_20739:
[----:B------:R-:W-:Y:S05]  /*1c00*/  BSYNC.RECONVERGENT B0 ;  /* 0x0000000000007941 */ /* 0x000fea0003800200 */
.L_x_20738:
[----:B------:R-:W-:Y:S01]  /*1c10*/  IMAD.SHL.U32 R0, R0, 0x200000, RZ ;  /* 0x0020000000007824 */ /* 0x000fe200078e00ff */
[----:B------:R-:W-:-:S04]  /*1c20*/  LEA R3, R3, 0x37800000, 0x17 ;  /* 0x3780000003037811 */ /* 0x000fc800078eb8ff */
[----:B------:R-:W-:-:S05]  /*1c30*/  LOP3.LUT R0, R3, R0, R7, 0xfe, !PT ;  /* 0x0000000003007212 */ /* 0x000fca00078efe07 */
[----:B------:R-:W-:-:S04]  /*1c40*/  FMUL.FTZ R0, R0, 1 ;  /* 0x3f80000000007820 */ /* 0x000fc80000410000 */
[----:B------:R2:W4:Y:S02]  /*1c50*/  F2F.F64.F32 R4, R0 ;  /* 0x0000000000047310 */ /* 0x0005240000201800 */
[----:B--2-4-:R-:W-:Y:S05]  /*1c60*/  BRA `(.L_x_20721) ;  /* 0x0000000000a47947 */ /* 0x014fea0003800000 */
.L_x_20733:
[----:B------:R-:W-:-:S09]  /*1c70*/  UISETP.NE.AND UP0, UPT, UR4, 0x1c, UPT ;  /* 0x0000001c0400788c */ /* 0x000fd2000bf05270 */
[----:B------:R-:W-:Y:S05]  /*1c80*/  BRA.U !UP0, `(.L_x_20740) ;  /* 0x0000000108947547 */ /* 0x000fea000b800000 */
[----:B------:R-:W-:-:S09]  /*1c90*/  UISETP.NE.AND UP0, UPT, UR4, 0x1d, UPT ;  /* 0x0000001d0400788c */ /* 0x000fd2000bf05270 */
[----:B------:R-:W-:Y:S05]  /*1ca0*/  BRA.U !UP0, `(.L_x_20741) ;  /* 0x0000000108807547 */ /* 0x000fea000b800000 */
[----:B------:R-:W-:-:S09]  /*1cb0*/  UISETP.NE.AND UP0, UPT, UR4, 0x2c, UPT ;  /* 0x0000002c0400788c */ /* 0x000fd2000bf05270 */
[----:B------:R-:W-:Y:S05]  /*1cc0*/  BRA.U !UP0, `(.L_x_20742) ;  /* 0x0000000108487547 */ /* 0x000fea000b800000 */
.L_x_20720:
        /* <DEDUP_REMOVED lines=16> */
.L_x_20743:
[----:B------:R-:W-:Y:S01]  /*1dd0*/  CS2R R4, SRZ ;  /* 0x0000000000047805 */ /* 0x000fe2000001ff00 */
[----:B------:R-:W-:Y:S06]  /*1de0*/  BRA `(.L_x_20721) ;  /* 0x0000000000447947 */ /* 0x000fec0003800000 */
.L_x_20742:
        /* <DEDUP_REMOVED lines=12> */
.L_x_20741:
[----:B-12---:R-:W2:Y:S02]  /*1eb0*/  LDG.E.64 R4, desc[UR36][R6.64] ;  /* 0x0000002406047981 */ /* 0x006ea4000c1e1b00 */
[----:B--2---:R-:W1:Y:S02]  /*1ec0*/  I2F.F64.U64 R4, R4 ;  /* 0x0000000400047312 */ /* 0x004e640000301800 */
[----:B-1----:R-:W-:Y:S05]  /*1ed0*/  BRA `(.L_x_20721) ;  /* 0x0000000000087947 */ /* 0x002fea0003800000 */
.L_x_20740:
[----:B-12---:R-:W2:Y:S02]  /*1ee0*/  LDG.E R4, desc[UR36][R6.64] ;  /* 0x0000002406047981 */ /* 0x006ea4000c1e1900 */
[----:B--2---:R-:W1:Y:S02]  /*1ef0*/  I2F.F64.U32 R4, R4 ;  /* 0x0000000400047312 */ /* 0x004e640000201800 */
.L_x_20721:
[----:B------:R-:W-:Y:S05]  /*1f00*/  BSYNC.RECONVERGENT B6 ;  /* 0x0000000000067941 */ /* 0x000fea0003800200 */
.L_x_20715:
[----:B-1---5:R-:W3:Y:S01]  /*1f10*/  DSETP.NEU.AND P0, PT, R4, RZ, PT ;  /* 0x000000ff0400722a */ /* 0x022ee20003f0d000 */
[----:B------:R-:W-:-:S15]  /*1f20*/  VIADD R23, R17, 0x80 ;  /* 0x0000008011177836 */ /* 0x000fde0000000000 */
[----:B------:R-:W-:-:S15]  /*1f30*/  NOP ;  /* 0x0000000000007918 */ /* 0x000fde0000000000 */
[----:B------:R-:W-:-:S15]  /*1f40*/  NOP ;  /* 0x0000000000007918 */ /* 0x000fde0000000000 */
[----:B------:R-:W-:-:S15]  /*1f50*/  NOP ;  /* 0x0000000000007918 */ /* 0x000fde0000000000 */
[----:B------:R-:W-:-:S03]  /*1f60*/  NOP ;  /* 0x0000000000007918 */ /* 0x000fc60000000000 */
[----:B---3--:R-:W1:Y:S02]  /*1f70*/  DSETP.NEU.OR P0, PT, R18, RZ, P0 ;  /* 0x000000ff1200722a */ /* 0x008e64000070d400 */
[----:B-1----:R-:W-:-:S07]  /*1f80*/  P2R R22, PR, RZ, 0x1 ;  /* 0x00000001ff167803 */ /* 0x002fce0000000000 */
.L_x_20685:
[----:B------:R-:W-:Y:S05]  /*1f90*/  BSYNC.RECONVERGENT B7 ;  /* 0x0000000000077941 */ /* 0x000fea0003800200 */
.L_x_20684:
[----:B------:R-:W-:Y:S01]  /*1fa0*/  ISETP.GE.AND P0, PT, R23, R16, PT ;  /* 0x000000101700720c */ /* 0x000fe20003f06270 */
[----:B------:R-:W-:Y:S01]  /*1fb0*/  BSSY.RECONVERGENT B7, `(.L_x_20744) ;  /* 0x00001ef000077945 */ /* 0x000fe20003800200 */
[----:B------:R-:W-:-:S04]  /*1fc0*/  PLOP3.LUT P1, PT, PT, PT, PT, 0x8, 0x80 ;  /* 0x000000000080781c */ /* 0x000fc80003f2e170 */
[----:B------:R-:W-:-:S07]  /*1fd0*/  P2R R24, PR, RZ, 0x2 ;  /* 0x00000002ff187803 */ /* 0x000fce0000000000 */
        /* <DEDUP_REMOVED lines=22> */
.L_x_20750:
[----:B------:R-:W3:Y:S02]  /*2140*/  LDG.E.U8 R4, desc[UR36][R4.64] ;  /* 0x0000002404047981 */ /* 0x000ee4000c1e1100 */
[----:B---3--:R1:W3:Y:S02]  /*2150*/  I2F.F64.U16 R18, R4 ;  /* 0x0000000400127312 */ /* 0x0082e40000101800 */
[----:B-1-3--:R-:W-:Y:S05]  /*2160*/  BRA `(.L_x_20752) ;  /* 0x0000000c00647947 */ /* 0x00afea0003800000 */
.L_x_20749:
        /* <DEDUP_REMOVED lines=9> */
.L_x_20754:
[----:B------:R-:W3:Y:S02]  /*2200*/  LDG.E R4, desc[UR36][R4.64] ;  /* 0x0000002404047981 */ /* 0x000ee4000c1e1900 */
[----:B---3--:R1:W3:Y:S02]  /*2210*/  I2F.F64 R18, R4 ;  /* 0x0000000400127312 */ /* 0x0082e40000201c00 */
[----:B-1-3--:R-:W-:Y:S05]  /*2220*/  BRA `(.L_x_20752) ;  /* 0x0000000c00347947 */ /* 0x00afea0003800000 */
.L_x_20753:
[----:B------:R-:W3:Y:S02]  /*2230*/  LDG.E.U16 R4, desc[UR36][R4.64] ;  /* 0x0000002404047981 */ /* 0x000ee4000c1e1500 */
[----:B---3--:R1:W3:Y:S02]  /*2240*/  I2F.F64.S16 R18, R4 ;  /* 0x0000000400127312 */ /* 0x0082e40000101c00 */
[----:B-1-3--:R-:W-:Y:S05]  /*2250*/  BRA `(.L_x_20752) ;  /* 0x0000000c00287947 */ /* 0x00afea0003800000 */
.L_x_20748:
        /* <DEDUP_REMOVED lines=10> */
.L_x_20756:
[----:B------:R-:W3:Y:S02]  /*2300*/  LDG.E.U16 R0, desc[UR36][R4.64] ;  /* 0x0000002404007981 */ /* 0x000ee4000c1e1500 */
[----:B---3--:R-:W-:-:S05]  /*2310*/  HADD2.F32 R0, -RZ, R0.H0_H0 ;  /* 0x20000000ff007230 */ /* 0x008fca0000004100 */
[----:B------:R-:W-:-:S04]  /*2320*/  FMUL.FTZ R0, R0, 1 ;  /* 0x3f80000000007820 */ /* 0x000fc80000410000 */
[----:B------:R1:W3:Y:S02]  /*2330*/  F2F.F64.F32 R18, R0 ;  /* 0x0000000000127310 */ /* 0x0002e40000201800 */
[----:B-1-3--:R-:W-:Y:S05]  /*2340*/  BRA `(.L_x_20752) ;  /* 0x0000000800ec7947 */ /* 0x00afea0003800000 */
.L_x_20755:
        /* <DEDUP_REMOVED lines=10> */
.L_x_20758:
[----:B------:R-:W3:Y:S02]  /*23f0*/  LDG.E.U16 R4, desc[UR36][R4.64] ;  /* 0x0000002404047981 */ /* 0x000ee4000c1e1500 */
[----:B---3--:R-:W-:-:S05]  /*2400*/  HADD2.F32 R0, -RZ, R4.H0_H0 ;  /* 0x20000004ff007230 */ /* 0x008fca0000004100 */
[----:B------:R-:W-:-:S04]  /*2410*/  FMUL.FTZ R0, R0, 1 ;  /* 0x3f80000000007820 */ /* 0x000fc80000410000 */
[----:B------:R1:W3:Y:S02]  /*2420*/  F2F.F64.F32 R18, R0 ;  /* 0x0000000000127310 */ /* 0x0002e40000201800 */
[----:B-1-3--:R-:W-:Y:S05]  /*2430*/  BRA `(.L_x_20752) ;  /* 0x0000000800b07947 */ /* 0x00afea0003800000 */
.L_x_20757:
[----:B------:R1:W5:Y:S01]  /*2440*/  LDG.E.64 R18, desc[UR36][R4.64] ;  /* 0x0000002404127981 */ /* 0x000362000c1e1b00 */
[----:B------:R-:W-:Y:S05]  /*2450*/  BRA `(.L_x_20752) ;  /* 0x0000000800a87947 */ /* 0x000fea0003800000 */
.L_x_20747:
        /* <DEDUP_REMOVED lines=13> */
.L_x_20761:
[----:B------:R4:W5:Y:S01]  /*2530*/  LDG.E.64 R18, desc[UR36][R4.64] ;  /* 0x0000002404127981 */ /* 0x000962000c1e1b00 */
[----:B------:R-:W-:Y:S05]  /*2540*/  BRA `(.L_x_20752) ;  /* 0x00000008006c7947 */ /* 0x000fea0003800000 */
.L_x_20760:
        /* <DEDUP_REMOVED lines=27> */
.L_x_20763:
        /* <DEDUP_REMOVED lines=15> */
.L_x_20762:
[----:B------:R-:W3:Y:S02]  /*27f0*/  LDG.E.U16 R0, desc[UR36][R4.64] ;  /* 0x0000002404007981 */ /* 0x000ee4000c1e1500 */
[----:B---3--:R-:W-:-:S04]  /*2800*/  IMAD.U32 R0, R0, 0x10000, RZ ;  /* 0x0001000000007824 */ /* 0x008fc800078e00ff */
[----:B------:R-:W-:-:S04]  /*2810*/  FMUL.FTZ R0, R0, 1 ;  /* 0x3f80000000007820 */ /* 0x000fc80000410000 */
[----:B------:R1:W3:Y:S02]  /*2820*/  F2F.F64.F32 R18, R0 ;  /* 0x0000000000127310 */ /* 0x0002e40000201800 */
[----:B-1-3--:R-:W-:Y:S05]  /*2830*/  BRA `(.L_x_20752) ;  /* 0x0000000400b07947 */ /* 0x00afea0003800000 */
.L_x_20759:
        /* <DEDUP_REMOVED lines=11> */
.L_x_20766:
        /* <DEDUP_REMOVED lines=21> */
.L_x_20768:
[----:B------:R-:W-:Y:S05]  /*2a40*/  BSYNC.RECONVERGENT B0 ;  /* 0x0000000000007941 */ /* 0x000fea0003800200 */
.L_x_20767:
[----:B------:R-:W-:Y:S01]  /*2a50*/  IMAD.SHL.U32 R0, R0, 0x100000, RZ ;  /* 0x0010000000007824 */ /* 0x000fe200078e00ff */
[----:B------:R-:W-:-:S04]  /*2a60*/  LEA R3, R3, 0x3b800000, 0x17 ;  /* 0x3b80000003037811 */ /* 0x000fc800078eb8ff */
[----:B------:R-:W-:-:S05]  /*2a70*/  LOP3.LUT R0, R3, R0, R7, 0xfe, !PT ;  /* 0x0000000003007212 */ /* 0x000fca00078efe07 */
[----:B------:R-:W-:-:S04]  /*2a80*/  FMUL.FTZ R0, R0, 1 ;  /* 0x3f80000000007820 */ /* 0x000fc80000410000 */
[----:B------:R4:W0:Y:S02]  /*2a90*/  F2F.F64.F32 R18, R0 ;  /* 0x0000000000127310 */ /* 0x0008240000201800 */
[----:B0---4-:R-:W-:Y:S05]  /*2aa0*/  BRA `(.L_x_20752) ;  /* 0x0000000400147947 */ /* 0x011fea0003800000 */
.L_x_20765:
        /* <DEDUP_REMOVED lines=21> */
.L_x_20770:
[----:B------:R-:W-:Y:S05]  /*2c00*/  BSYNC.RECONVERGENT B0 ;  /* 0x0000000000007941 */ /* 0x000fea0003800200 */
.L_x_20769:
[----:B------:R-:W-:Y:S01]  /*2c10*/  IMAD.SHL.U32 R0, R0, 0x200000, RZ ;  /* 0x0020000000007824 */ /* 0x000fe200078e00ff */
[----:B------:R-:W-:-:S04]  /*2c20*/  LEA R3, R3, 0x37800000, 0x17 ;  /* 0x3780000003037811 */ /* 0x000fc800078eb8ff */
[----:B------:R-:W-:-:S05]  /*2c30*/  LOP3.LUT R0, R3, R0, R7, 0xfe, !PT ;  /* 0x0000000003007212 */ /* 0x000fca00078efe07 */
[----:B------:R-:W-:-:S04]  /*2c40*/  FMUL.FTZ R0, R0, 1 ;  /* 0x3f80000000007820 */ /* 0x000fc80000410000 */
[----:B------:R4:W0:Y:S02]  /*2c50*/  F2F.F64.F32 R18, R0 ;  /* 0x0000000000127310 */ /* 0x0008240000201800 */
[----:B0---4-:R-:W-:Y:S05]  /*2c60*/  BRA `(.L_x_20752) ;  /* 0x0000000000a47947 */ /* 0x011fea0003800000 */
.L_x_20764:
        /* <DEDUP_REMOVED lines=18> */
.L_x_20751:
        /* <DEDUP_REMOVED lines=16> */
.L_x_20773:
[----:B------:R-:W-:Y:S01]  /*2e90*/  CS2R R18, SRZ ;  /* 0x0000000000127805 */ /* 0x000fe2000001ff00 */
[----:B------:R-:W-:Y:S06]  /*2ea0*/  BRA `(.L_x_20752) ;  /* 0x0000000000147947 */ /* 0x000fec0003800000 */
.L_x_20772:
[----:B------:R-:W3:Y:S02]  /*2eb0*/  LDG.E.64 R18, desc[UR36][R4.64] ;  /* 0x0000002404127981 */ /* 0x000ee4000c1e1b00 */
[----:B---3--:R-:W1:Y:S02]  /*2ec0*/  I2F.F64.U64 R18, R18 ;  /* 0x0000001200127312 */ /* 0x008e640000301800 */
[----:B-1----:R-:W-:Y:S05]  /*2ed0*/  BRA `(.L_x_20752) ;  /* 0x0000000000087947 */ /* 0x002fea0003800000 */
.L_x_20771:
[----:B------:R-:W3:Y:S02]  /*2ee0*/  LDG.E R4, desc[UR36][R4.64] ;  /* 0x0000002404047981 */ /* 0x000ee4000c1e1900 */
[----:B---3--:R1:W3:Y:S02]  /*2ef0*/  I2F.F64.U32 R18, R4 ;  /* 0x0000000400127312 */ /* 0x0082e40000201800 */
.L_x_20752:
[----:B------:R-:W-:Y:S05]  /*2f00*/  BSYNC.RECONVERGENT B6 ;  /* 0x0000000000067941 */ /* 0x000fea0003800200 */
.L_x_20746:
        /* <DEDUP_REMOVED lines=20> */
.L_x_20778:
[----:B-1--4-:R-:W2:Y:S02]  /*3050*/  LDG.E.U8 R4, desc[UR36][R6.64] ;  /* 0x0000002406047981 */ /* 0x012ea4000c1e1100 */
[----:B--2---:R-:W0:Y:S02]  /*3060*/  I2F.F64.U16 R4, R4 ;  /* 0x0000000400047312 */ /* 0x004e240000101800 */
[----:B0-----:R-:W-:Y:S05]  /*3070*/  BRA `(.L_x_20780) ;  /* 0x0000000c00647947 */ /* 0x001fea0003800000 */
.L_x_20777:
        /* <DEDUP_REMOVED lines=9> */
.L_x_20782:
[----:B-1--4-:R-:W2:Y:S02]  /*3110*/  LDG.E R4, desc[UR36][R6.64] ;  /* 0x0000002406047981 */ /* 0x012ea4000c1e1900 */
[----:B--2---:R-:W0:Y:S02]  /*3120*/  I2F.F64 R4, R4 ;  /* 0x0000000400047312 */ /* 0x004e240000201c00 */
[----:B0-----:R-:W-:Y:S05]  /*3130*/  BRA `(.L_x_20780) ;  /* 0x0000000c00347947 */ /* 0x001fea0003800000 */
.L_x_20781:
[----:B-1--4-:R-:W2:Y:S02]  /*3140*/  LDG.E.U16 R4, desc[UR36][R6.64] ;  /* 0x0000002406047981 */ /* 0x012ea4000c1e1500 */
[----:B--2---:R-:W0:Y:S02]  /*3150*/  I2F.F64.S16 R4, R4 ;  /* 0x0000000400047312 */ /* 0x004e240000101c00 */
[----:B0-----:R-:W-:Y:S05]  /*3160*/  BRA `(.L_x_20780) ;  /* 0x0000000c00287947 */ /* 0x001fea0003800000 */
.L_x_20776:
        /* <DEDUP_REMOVED lines=10> */
.L_x_20784:
[----:B------:R-:W2:Y:S02]  /*3210*/  LDG.E.U16 R0, desc[UR36][R6.64] ;  /* 0x0000002406007981 */ /* 0x000ea4000c1e1500 */
[----:B--2---:R-:W-:-:S05]  /*3220*/  HADD2.F32 R0, -RZ, R0.H0_H0 ;  /* 0x20000000ff007230 */ /* 0x004fca0000004100 */
[----:B------:R-:W-:-:S04]  /*3230*/  FMUL.FTZ R0, R0, 1 ;  /* 0x3f80000000007820 */ /* 0x000fc80000410000 */
[----:B-1--4-:R1:W2:Y:S02]  /*3240*/  F2F.F64.F32 R4, R0 ;  /* 0x0000000000047310 */ /* 0x0122a40000201800 */
[----:B-12---:R-:W-:Y:S05]  /*3250*/  BRA `(.L_x_20780) ;  /* 0x0000000800ec7947 */ /* 0x006fea0003800000 */
.L_x_20783:
        /* <DEDUP_REMOVED lines=10> */
.L_x_20786:
[----:B------:R-:W2:Y:S02]  /*3300*/  LDG.E.U16 R6, desc[UR36][R6.64] ;  /* 0x0000002406067981 */ /* 0x000ea4000c1e1500 */
[----:B--2---:R-:W-:-:S05]  /*3310*/  HADD2.F32 R0, -RZ, R6.H0_H0 ;  /* 0x20000006ff007230 */ /* 0x004fca0000004100 */
[----:B------:R-:W-:-:S04]  /*3320*/  FMUL.FTZ R0, R0, 1 ;  /* 0x3f80000000007820 */ /* 0x000fc80000410000 */
[----:B-1--4-:R0:W1:Y:S02]  /*3330*/  F2F.F64.F32 R4, R0 ;  /* 0x0000000000047310 */ /* 0x0120640000201800 */
[----:B01----:R-:W-:Y:S05]  /*3340*/  BRA `(.L_x_20780) ;  /* 0x0000000800b07947 */ /* 0x003fea0003800000 */
.L_x_20785:
[----:B-1--4-:R0:W5:Y:S01]  /*3350*/  LDG.E.64 R4, desc[UR36][R6.64] ;  /* 0x0000002406047981 */ /* 0x012162000c1e1b00 */
[----:B------:R-:W-:Y:S05]  /*3360*/  BRA `(.L_x_20780) ;  /* 0x0000000800a87947 */ /* 0x000fea0003800000 */
.L_x_20775:
        /* <DEDUP_REMOVED lines=13> */
.L_x_20789:
[----:B-1--4-:R2:W5:Y:S01]  /*3440*/  LDG.E.64 R4, desc[UR36][R6.64] ;  /* 0x0000002406047981 */ /* 0x012562000c1e1b00 */
[----:B------:R-:W-:Y:S05]  /*3450*/  BRA `(.L_x_20780) ;  /* 0x00000008006c7947 */ /* 0x000fea0003800000 */
.L_x_20788:
        /* <DEDUP_REMOVED lines=27> */
.L_x_20791:
        /* <DEDUP_REMOVED lines=15> */
.L_x_20790:
[----:B------:R-:W2:Y:S02]  /*3700*/  LDG.E.U16 R0, desc[UR36][R6.64] ;  /* 0x0000002406007981 */ /* 0x000ea4000c1e1500 */
[----:B--2---:R-:W-:-:S04]  /*3710*/  IMAD.U32 R0, R0, 0x10000, RZ ;  /* 0x0001000000007824 */ /* 0x004fc800078e00ff */
[----:B------:R-:W-:-:S04]  /*3720*/  FMUL.FTZ R0, R0, 1 ;  /* 0x3f80000000007820 */ /* 0x000fc80000410000 */
[----:B-1--4-:R4:W0:Y:S02]  /*3730*/  F2F.F64.F32 R4, R0 ;  /* 0x0000000000047310 */ /* 0x0128240000201800 */
[----:B0---4-:R-:W-:Y:S05]  /*3740*/  BRA `(.L_x_20780) ;  /* 0x0000000400b07947 */ /* 0x011fea0003800000 */
.L_x_20787:
        /* <DEDUP_REMOVED lines=11> */
.L_x_20794:
        /* <DEDUP_REMOVED lines=21> */
.L_x_20796:
[----:B------:R-:W-:Y:S05]  /*3950*/  BSYNC.RECONVERGENT B0 ;  /* 0x0000000000007941 */ /* 0x000fea0003800200 */
.L_x_20795:
[----:B------:R-:W-:Y:S01]  /*3960*/  IMAD.SHL.U32 R0, R0, 0x100000, RZ ;  /* 0x0010000000007824 */ /* 0x000fe200078e00ff */
[----:B------:R-:W-:-:S04]  /*3970*/  LEA R3, R3, 0x3b800000, 0x17 ;  /* 0x3b80000003037811 */ /* 0x000fc800078eb8ff */
[----:B------:R-:W-:-:S05]  /*3980*/  LOP3.LUT R0, R3, R0, R7, 0xfe, !PT ;  /* 0x0000000003007212 */ /* 0x000fca00078efe07 */
[----:B------:R-:W-:-:S04]  /*3990*/  FMUL.FTZ R0, R0, 1 ;  /* 0x3f80000000007820 */ /* 0x000fc80000410000 */
[----:B------:R2:W4:Y:S02]  /*39a0*/  F2F.F64.F32 R4, R0 ;  /* 0x0000000000047310 */ /* 0x0005240000201800 */
[----:B--2-4-:R-:W-:Y:S05]  /*39b0*/  BRA `(.L_x_20780) ;  /* 0x0000000400147947 */ /* 0x014fea0003800000 */
.L_x_20793:
        /* <DEDUP_REMOVED lines=21> */
.L_x_20798:
[----:B------:R-:W-:Y:S05]  /*3b10*/  BSYNC.RECONVERGENT B0 ;  /* 0x0000000000007941 */ /* 0x000fea0003800200 */
.L_x_20797:
[----:B------:R-:W-:Y:S01]  /*3b20*/  IMAD.SHL.U32 R0, R0, 0x200000, RZ ;  /* 0x0020000000007824 */ /* 0x000fe200078e00ff */
[----:B------:R-:W-:-:S04]  /*3b30*/  LEA R3, R3, 0x37800000, 0x17 ;  /* 0x3780000003037811 */ /* 0x000fc800078eb8ff */
[----:B------:R-:W-:-:S05]  /*3b40*/  LOP3.LUT R0, R3, R0, R7, 0xfe, !PT ;  /* 0x0000000003007212 */ /* 0x000fca00078efe07 */
[----:B------:R-:W-:-:S04]  /*3b50*/  FMUL.FTZ R0, R0, 1 ;  /* 0x3f80000000007820 */ /* 0x000fc80000410000 */
[----:B------:R2:W4:Y:S02]  /*3b60*/  F2F.F64.F32 R4, R0 ;  /* 0x0000000000047310 */ /* 0x0005240000201800 */
[----:B--2-4-:R-:W-:Y:S05]  /*3b70*/  BRA `(.L_x_20780) ;  /* 0x0000000000a47947 */ /* 0x014fea0003800000 */
.L_x_20792:
        /* <DEDUP_REMOVED lines=18> */
.L_x_20779:
        /* <DEDUP_REMOVED lines=16> */
.L_x_20801:
[----:B------:R-:W-:Y:S01]  /*3da0*/  CS2R R4, SRZ ;  /* 0x0000000000047805 */ /* 0x000fe2000001ff00 */
[----:B------:R-:W-:Y:S06]  /*3db0*/  BRA `(.L_x_20780) ;  /* 0x0000000000147947 */ /* 0x000fec0003800000 */
.L_x_20800:
[----:B-1--4-:R-:W2:Y:S02]  /*3dc0*/  LDG.E.64 R4, desc[UR36][R6.64] ;  /* 0x0000002406047981 */ /* 0x012ea4000c1e1b00 */
[----:B--2---:R-:W2:Y:S02]  /*3dd0*/  I2F.F64.U64 R4, R4 ;  /* 0x0000000400047312 */ /* 0x004ea40000301800 */
[----:B--2---:R-:W-:Y:S05]  /*3de0*/  BRA `(.L_x_20780) ;  /* 0x0000000000087947 */ /* 0x004fea0003800000 */
.L_x_20799:
[----:B-1--4-:R-:W2:Y:S02]  /*3df0*/  LDG.E R4, desc[UR36][R6.64] ;  /* 0x0000002406047981 */ /* 0x012ea4000c1e1900 */
[----:B--2---:R-:W1:Y:S02]  /*3e00*/  I2F.F64.U32 R4, R4 ;  /* 0x0000000400047312 */ /* 0x004e640000201800 */
.L_x_20780:
[----:B------:R-:W-:Y:S05]  /*3e10*/  BSYNC.RECONVERGENT B6 ;  /* 0x0000000000067941 */ /* 0x000fea0003800200 */
.L_x_20774:
        /* <DEDUP_REMOVED lines=8> */
.L_x_20745:
[----:B------:R-:W-:Y:S05]  /*3ea0*/  BSYNC.RECONVERGENT B7 ;  /* 0x0000000000077941 */ /* 0x000fea0003800200 */
.L_x_20744:
        /* <DEDUP_REMOVED lines=26> */
.L_x_20808:
[----:B------:R-:W3:Y:S02]  /*4050*/  LDG.E.U8 R4, desc[UR36][R4.64] ;  /* 0x0000002404047981 */ /* 0x000ee4000c1e1100 */
[----:B---3--:R1:W3:Y:S02]  /*4060*/  I2F.F64.U16 R18, R4 ;  /* 0x0000000400127312 */ /* 0x0082e40000101800 */
[----:B-1-3--:R-:W-:Y:S05]  /*4070*/  BRA `(.L_x_20810) ;  /* 0x0000000c00647947 */ /* 0x00afea0003800000 */
.L_x_20807:
        /* <DEDUP_REMOVED lines=9> */
.L_x_20812:
[----:B------:R-:W3:Y:S02]  /*4110*/  LDG.E R4, desc[UR36][R4.64] ;  /* 0x0000002404047981 */ /* 0x000ee4000c1e1900 */
[----:B---3--:R1:W3:Y:S02]  /*4120*/  I2F.F64 R18, R4 ;  /* 0x0000000400127312 */ /* 0x0082e40000201c00 */
[----:B-1-3--:R-:W-:Y:S05]  /*4130*/  BRA `(.L_x_20810) ;  /* 0x0000000c00347947 */ /* 0x00afea0003800000 */
.L_x_20811:
[----:B------:R-:W3:Y:S02]  /*4140*/  LDG.E.U16 R4, desc[UR36][R4.64] ;  /* 0x0000002404047981 */ /* 0x000ee4000c1e1500 */
[----:B---3--:R1:W3:Y:S02]  /*4150*/  I2F.F64.S16 R18, R4 ;  /* 0x0000000400127312 */ /* 0x0082e40000101c00 */
[----:B-1-3--:R-:W-:Y:S05]  /*4160*/  BRA `(.L_x_20810) ;  /* 0x0000000c00287947 */ /* 0x00afea0003800000 */
.L_x_20806:
        /* <DEDUP_REMOVED lines=10> */
.L_x_20814:
[----:B------:R-:W3:Y:S02]  /*4210*/  LDG.E.U16 R0, desc[UR36][R4.64] ;  /* 0x0000002404007981 */ /* 0x000ee4000c1e1500 */
[----:B---3--:R-:W-:-:S05]  /*4220*/  HADD2.F32 R0, -RZ, R0.H0_H0 ;  /* 0x20000000ff007230 */ /* 0x008fca0000004100 */
[----:B------:R-:W-:-:S04]  /*4230*/  FMUL.FTZ R0, R0, 1 ;  /* 0x3f80000000007820 */ /* 0x000fc80000410000 */
[----:B------:R1:W3:Y:S02]  /*4240*/  F2F.F64.F32 R18, R0 ;  /* 0x0000000000127310 */ /* 0x0002e40000201800 */
[----:B-1-3--:R-:W-:Y:S05]  /*4250*/  BRA `(.L_x_20810) ;  /* 0x0000000800ec7947 */ /* 0x00afea0003800000 */
.L_x_20813:
        /* <DEDUP_REMOVED lines=10> */
.L_x_20816:
[----:B------:R-:W3:Y:S02]  /*4300*/  LDG.E.U16 R4, desc[UR36][R4.64] ;  /* 0x0000002404047981 */ /* 0x000ee4000c1e1500 */
[----:B---3--:R-:W-:-:S05]  /*4310*/  HADD2.F32 R0, -RZ, R4.H0_H0 ;  /* 0x20000004ff007230 */ /* 0x008fca0000004100 */
[----:B------:R-:W-:-:S04]  /*4320*/  FMUL.FTZ R0, R0, 1 ;  /* 0x3f80000000007820 */ /* 0x000fc80000410000 */
[----:B------:R3:W4:Y:S02]  /*4330*/  F2F.F64.F32 R18, R0 ;  /* 0x0000000000127310 */ /* 0x0007240000201800 */
[----:B---34-:R-:W-:Y:S05]  /*4340*/  BRA `(.L_x_20810) ;  /* 0x0000000800b07947 */ /* 0x018fea0003800000 */
.L_x_20815:
[----:B------:R1:W5:Y:S01]  /*4350*/  LDG.E.64 R18, desc[UR36][R4.64] ;  /* 0x0000002404127981 */ /* 0x000362000c1e1b00 */
[----:B------:R-:W-:Y:S05]  /*4360*/  BRA `(.L_x_20810) ;  /* 0x0000000800a87947 */ /* 0x000fea0003800000 */
.L_x_20805:
        /* <DEDUP_REMOVED lines=13> */
.L_x_20819:
[----:B------:R3:W5:Y:S01]  /*4440*/  LDG.E.64 R18, desc[UR36][R4.64] ;  /* 0x0000002404127981 */ /* 0x000762000c1e1b00 */
[----:B------:R-:W-:Y:S05]  /*4450*/  BRA `(.L_x_20810) ;  /* 0x00000008006c7947 */ /* 0x000fea0003800000 */
.L_x_20818:
        /* <DEDUP_REMOVED lines=27> */
.L_x_20821:
        /* <DEDUP_REMOVED lines=15> */
.L_x_20820:
[----:B------:R-:W3:Y:S02]  /*4700*/  LDG.E.U16 R0, desc[UR36][R4.64] ;  /* 0x0000002404007981 */ /* 0x000ee4000c1e1500 */
[----:B---3--:R-:W-:-:S04]  /*4710*/  IMAD.U32 R0, R0, 0x10000, RZ ;  /* 0x0001000000007824 */ /* 0x008fc800078e00ff */
[----:B------:R-:W-:-:S04]  /*4720*/  FMUL.FTZ R0, R0, 1 ;  /* 0x3f80000000007820 */ /* 0x000fc80000410000 */
[----:B------:R3:W4:Y:S02]  /*4730*/  F2F.F64.F32 R18, R0 ;  /* 0x0000000000127310 */ /* 0x0007240000201800 */
[----:B---34-:R-:W-:Y:S05]  /*4740*/  BRA `(.L_x_20810) ;  /* 0x0000000400b07947 */ /* 0x018fea0003800000 */
.L_x_20817:
        /* <DEDUP_REMOVED lines=11> */
.L_x_20824:
        /* <DEDUP_REMOVED lines=21> */
.L_x_20826:
[----:B------:R-:W-:Y:S05]  /*4950*/  BSYNC.RECONVERGENT B0 ;  /* 0x0000000000007941 */ /* 0x000fea0003800200 */
.L_x_20825:
[----:B------:R-:W-:Y:S01]  /*4960*/  IMAD.SHL.U32 R0, R0, 0x100000, RZ ;  /* 0x0010000000007824 */ /* 0x000fe200078e00ff */
[----:B------:R-:W-:-:S04]  /*4970*/  LEA R3, R3, 0x3b800000, 0x17 ;  /* 0x3b80000003037811 */ /* 0x000fc800078eb8ff */
[----:B------:R-:W-:-:S05]  /*4980*/  LOP3.LUT R0, R3, R0, R7, 0xfe, !PT ;  /* 0x0000000003007212 */ /* 0x000fca00078efe07 */
[----:B------:R-:W-:-:S04]  /*4990*/  FMUL.FTZ R0, R0, 1 ;  /* 0x3f80000000007820 */ /* 0x000fc80000410000 */
[----:B------:R0:W1:Y:S02]  /*49a0*/  F2F.F64.F32 R18, R0 ;  /* 0x0000000000127310 */ /* 0x0000640000201800 */
[----:B01----:R-:W-:Y:S05]  /*49b0*/  BRA `(.L_x_20810) ;  /* 0x0000000400147947 */ /* 0x003fea0003800000 */
.L_x_20823:
        /* <DEDUP_REMOVED lines=21> */
.L_x_20828:
[----:B------:R-:W-:Y:S05]  /*4b10*/  BSYNC.RECONVERGENT B0 ;  /* 0x0000000000007941 */ /* 0x000fea0003800200 */
.L_x_20827:
[----:B------:R-:W-:Y:S01]  /*4b20*/  IMAD.SHL.U32 R0, R0, 0x200000, RZ ;  /* 0x0020000000007824 */ /* 0x000fe200078e00ff */
[----:B------:R-:W-:-:S04]  /*4b30*/  LEA R3, R3, 0x37800000, 0x17 ;  /* 0x3780000003037811 */ /* 0x000fc800078eb8ff */
[----:B------:R-:W-:-:S05]  /*4b40*/  LOP3.LUT R0, R3, R0, R7, 0xfe, !PT ;  /* 0x0000000003007212 */ /* 0x000fca00078efe07 */
[----:B------:R-:W-:-:S04]  /*4b50*/  FMUL.FTZ R0, R0, 1 ;  /* 0x3f80000000007820 */ /* 0x000fc80000410000 */
[----:B------:R0:W1:Y:S02]  /*4b60*/  F2F.F64.F32 R18, R0 ;  /* 0x0000000000127310 */ /* 0x0000640000201800 */
[----:B01----:R-:W-:Y:S05]  /*4b70*/  BRA `(.L_x_20810) ;  /* 0x0000000000a47947 */ /* 0x003fea0003800000 */
.L_x_20822:
        /* <DEDUP_REMOVED lines=18> */
.L_x_20809:
        /* <DEDUP_REMOVED lines=16> */
.L_x_20831:
[----:B------:R-:W-:Y:S01]  /*4da0*/  CS2R R18, SRZ ;  /* 0x0000000000127805 */ /* 0x000fe2000001ff00 */
[----:B------:R-:W-:Y:S06]  /*4db0*/  BRA `(.L_x_20810) ;  /* 0x0000000000147947 */ /* 0x000fec0003800000 */
.L_x_20830:
[----:B------:R-:W3:Y:S02]  /*4dc0*/  LDG.E.64 R18, desc[UR36][R4.64] ;  /* 0x0000002404127981 */ /* 0x000ee4000c1e1b00 */
[----:B---3--:R-:W4:Y:S02]  /*4dd0*/  I2F.F64.U64 R18, R18 ;  /* 0x0000001200127312 */ /* 0x008f240000301800 */
[----:B----4-:R-:W-:Y:S05]  /*4de0*/  BRA `(.L_x_20810) ;  /* 0x0000000000087947 */ /* 0x010fea0003800000 */
.L_x_20829:
[----:B------:R-:W3:Y:S02]  /*4df0*/  LDG.E R4, desc[UR36][R4.64] ;  /* 0x0000002404047981 */ /* 0x000ee4000c1e1900 */
[----:B---3--:R4:W1:Y:S02]  /*4e00*/  I2F.F64.U32 R18, R4 ;  /* 0x0000000400127312 */ /* 0x0088640000201800 */
.L_x_20810:
[----:B------:R-:W-:Y:S05]  /*4e10*/  BSYNC.RECONVERGENT B6 ;  /* 0x0000000000067941 */ /* 0x000fea0003800200 */
.L_x_20804:
        /* <DEDUP_REMOVED lines=21> */
.L_x_20836:
[----:B---34-:R-:W2:Y:S02]  /*4f70*/  LDG.E.U8 R4, desc[UR36][R6.64] ;  /* 0x0000002406047981 */ /* 0x018ea4000c1e1100 */
[----:B--2---:R-:W3:Y:S02]  /*4f80*/  I2F.F64.U16 R4, R4 ;  /* 0x0000000400047312 */ /* 0x004ee40000101800 */
[----:B---3--:R-:W-:Y:S05]  /*4f90*/  BRA `(.L_x_20838) ;  /* 0x0000000c00647947 */ /* 0x008fea0003800000 */
.L_x_20835:
        /* <DEDUP_REMOVED lines=9> */
.L_x_20840:
[----:B---34-:R-:W2:Y:S02]  /*5030*/  LDG.E R4, desc[UR36][R6.64] ;  /* 0x0000002406047981 */ /* 0x018ea4000c1e1900 */
[----:B--2---:R-:W3:Y:S02]  /*5040*/  I2F.F64 R4, R4 ;  /* 0x0000000400047312 */ /* 0x004ee40000201c00 */
[----:B---3--:R-:W-:Y:S05]  /*5050*/  BRA `(.L_x_20838) ;  /* 0x0000000c00347947 */ /* 0x008fea0003800000 */
.L_x_20839:
[----:B---34-:R-:W2:Y:S02]  /*5060*/  LDG.E.U16 R4, desc[UR36][R6.64] ;  /* 0x0000002406047981 */ /* 0x018ea4000c1e1500 */
[----:B--2---:R-:W3:Y:S02]  /*5070*/  I2F.F64.S16 R4, R4 ;  /* 0x0000000400047312 */ /* 0x004ee40000101c00 */
[----:B---3--:R-:W-:Y:S05]  /*5080*/  BRA `(.L_x_20838) ;  /* 0x0000000c00287947 */ /* 0x008fea0003800000 */
.L_x_20834:
        /* <DEDUP_REMOVED lines=10> */
.L_x_20842:
[----:B------:R-:W2:Y:S02]  /*5130*/  LDG.E.U16 R0, desc[UR36][R6.64] ;  /* 0x0000002406007981 */ /* 0x000ea4000c1e1500 */
[----:B--2---:R-:W-:-:S05]  /*5140*/  HADD2.F32 R0, -RZ, R0.H0_H0 ;  /* 0x20000000ff007230 */ /* 0x004fca0000004100 */
[----:B------:R-:W-:-:S04]  /*5150*/  FMUL.FTZ R0, R0, 1 ;  /* 0x3f80000000007820 */ /* 0x000fc80000410000 */
[----:B---34-:R2:W3:Y:S02]  /*5160*/  F2F.F64.F32 R4, R0 ;  /* 0x0000000000047310 */ /* 0x0184e40000201800 */
[----:B--23--:R-:W-:Y:S05]  /*5170*/  BRA `(.L_x_20838) ;  /* 0x0000000800ec7947 */ /* 0x00cfea0003800000 */
.L_x_20841:
        /* <DEDUP_REMOVED lines=10> */
.L_x_20844:
[----:B------:R-:W2:Y:S02]  /*5220*/  LDG.E.U16 R6, desc[UR36][R6.64] ;  /* 0x0000002406067981 */ /* 0x000ea4000c1e1500 */
[----:B--2---:R-:W-:-:S05]  /*5230*/  HADD2.F32 R0, -RZ, R6.H0_H0 ;  /* 0x20000006ff007230 */ /* 0x004fca0000004100 */
[----:B------:R-:W-:-:S04]  /*5240*/  FMUL.FTZ R0, R0, 1 ;  /* 0x3f80000000007820 */ /* 0x000fc80000410000 */
[----:B---34-:R2:W3:Y:S02]  /*5250*/  F2F.F64.F32 R4, R0 ;  /* 0x0000000000047310 */ /* 0x0184e40000201800 */
[----:B--23--:R-:W-:Y:S05]  /*5260*/  BRA `(.L_x_20838) ;  /* 0x0000000800b07947 */ /* 0x00cfea0003800000 */
.L_x_20843:
[----:B---34-:R2:W5:Y:S01]  /*5270*/  LDG.E.64 R4, desc[UR36][R6.64] ;  /* 0x0000002406047981 */ /* 0x018562000c1e1b00 */
[----:B------:R-:W-:Y:S05]  /*5280*/  BRA `(.L_x_20838) ;  /* 0x0000000800a87947 */ /* 0x000fea0003800000 */
.L_x_20833:
        /* <DEDUP_REMOVED lines=13> */
.L_x_20847:
[----:B---34-:R0:W5:Y:S01]  /*5360*/  LDG.E.64 R4, desc[UR36][R6.64] ;  /* 0x0000002406047981 */ /* 0x018162000c1e1b00 */
[----:B------:R-:W-:Y:S05]  /*5370*/  BRA `(.L_x_20838) ;  /* 0x00000008006c7947 */ /* 0x000fea0003800000 */
.L_x_20846:
        /* <DEDUP_REMOVED lines=27> */
.L_x_20849:
        /* <DEDUP_REMOVED lines=15> */
.L_x_20848:
[----:B------:R-:W2:Y:S02]  /*5620*/  LDG.E.U16 R0, desc[UR36][R6.64] ;  /* 0x0000002406007981 */ /* 0x000ea4000c1e1500 */
[----:B--2---:R-:W-:-:S04]  /*5630*/  IMAD.U32 R0, R0, 0x10000, RZ ;  /* 0x0001000000007824 */ /* 0x004fc800078e00ff */
[----:B------:R-:W-:-:S04]  /*5640*/  FMUL.FTZ R0, R0, 1 ;  /* 0x3f80000000007820 */ /* 0x000fc80000410000 */
[----:B---34-:R0:W1:Y:S02]  /*5650*/  F2F.F64.F32 R4, R0 ;  /* 0x0000000000047310 */ /* 0x0180640000201800 */
[----:B01----:R-:W-:Y:S05]  /*5660*/  BRA `(.L_x_20838) ;  /* 0x0000000400b07947 */ /* 0x003fea0003800000 */
.L_x_20845:
        /* <DEDUP_REMOVED lines=11> */
.L_x_20852:
        /* <DEDUP_REMOVED lines=21> */
.L_x_20854:
[----:B------:R-:W-:Y:S05]  /*5870*/  BSYNC.RECONVERGENT B0 ;  /* 0x0000000000007941 */ /* 0x000fea0003800200 */
.L_x_20853:
[----:B------:R-:W-:Y:S01]  /*5880*/  IMAD.SHL.U32 R0, R0, 0x100000, RZ ;  /* 0x0010000000007824 */ /* 0x000fe200078e00ff */
[----:B------:R-:W-:-:S04]  /*5890*/  LEA R3, R3, 0x3b800000, 0x17 ;  /* 0x3b80000003037811 */ /* 0x000fc800078eb8ff */
[----:B------:R-:W-:-:S05]  /*58a0*/  LOP3.LUT R0, R3, R0, R7, 0xfe, !PT ;  /* 0x0000000003007212 */ /* 0x000fca00078efe07 */
[----:B------:R-:W-:-:S04]  /*58b0*/  FMUL.FTZ R0, R0, 1 ;  /* 0x3f80000000007820 */ /* 0x000fc80000410000 */
[----:B------:R2:W3:Y:S02]  /*58c0*/  F2F.F64.F32 R4, R0 ;  /* 0x0000000000047310 */ /* 0x0004e40000201800 */
[----:B--23--:R-:W-:Y:S05]  /*58d0*/  BRA `(.L_x_20838) ;  /* 0x0000000400147947 */ /* 0x00cfea0003800000 */
.L_x_20851:
        /* <DEDUP_REMOVED lines=21> */
.L_x_20856:
[----:B------:R-:W-:Y:S05]  /*5a30*/  BSYNC.RECONVERGENT B0 ;  /* 0x0000000000007941 */ /* 0x000fea0003800200 */
.L_x_20855:
[----:B------:R-:W-:Y:S01]  /*5a40*/  IMAD.SHL.U32 R0, R0, 0x200000, RZ ;  /* 0x0020000000007824 */ /* 0x000fe200078e00ff */
[----:B------:R-:W-:-:S04]  /*5a50*/  LEA R3, R3, 0x37800000, 0x17 ;  /* 0x3780000003037811 */ /* 0x000fc800078eb8ff */
[----:B------:R-:W-:-:S05]  /*5a60*/  LOP3.LUT R0, R3, R0, R7, 0xfe, !PT ;  /* 0x0000000003007212 */ /* 0x000fca00078efe07 */
[----:B------:R-:W-:-:S04]  /*5a70*/  FMUL.FTZ R0, R0, 1 ;  /* 0x3f80000000007820 */ /* 0x000fc80000410000 */
[----:B------:R2:W3:Y:S02]  /*5a80*/  F2F.F64.F32 R4, R0 ;  /* 0x0000000000047310 */ /* 0x0004e40000201800 */
[----:B--23--:R-:W-:Y:S05]  /*5a90*/  BRA `(.L_x_20838) ;  /* 0x0000000000a47947 */ /* 0x00cfea0003800000 */
.L_x_20850:
        /* <DEDUP_REMOVED lines=18> */
.L_x_20837:
        /* <DEDUP_REMOVED lines=16> */
.L_x_20859:
[----:B------:R-:W-:Y:S01]  /*5cc0*/  CS2R R4, SRZ ;  /* 0x0000000000047805 */ /* 0x000fe2000001ff00 */
[----:B------:R-:W-:Y:S06]  /*5cd0*/  BRA `(.L_x_20838) ;  /* 0x0000000000147947 */ /* 0x000fec0003800000 */
.L_x_20858:
[----:B---34-:R-:W2:Y:S02]  /*5ce0*/  LDG.E.64 R4, desc[UR36][R6.64] ;  /* 0x0000002406047981 */ /* 0x018ea4000c1e1b00 */
[----:B--2---:R-:W1:Y:S02]  /*5cf0*/  I2F.F64.U64 R4, R4 ;  /* 0x0000000400047312 */ /* 0x004e640000301800 */
[----:B-1----:R-:W-:Y:S05]  /*5d00*/  BRA `(.L_x_20838) ;  /* 0x0000000000087947 */ /* 0x002fea0003800000 */
.L_x_20857:
[----:B---34-:R-:W2:Y:S02]  /*5d10*/  LDG.E R4, desc[UR36][R6.64] ;  /* 0x0000002406047981 */ /* 0x018ea4000c1e1900 */
[----:B--2---:R-:W1:Y:S02]  /*5d20*/  I2F.F64.U32 R4, R4 ;  /* 0x0000000400047312 */ /* 0x004e640000201800 */
.L_x_20838:
[----:B------:R-:W-:Y:S05]  /*5d30*/  BSYNC.RECONVERGENT B6 ;  /* 0x0000000000067941 */ /* 0x000fea0003800200 */
.L_x_20832:
[----:B-1---5:R-:W1:Y:S01]  /*5d40*/  DSETP.NEU.AND P0, PT, R4, RZ, PT ;  /* 0x000000ff0400722a */ /* 0x022e620003f0d000 */
[----:B------:R-:W-:-:S15]  /*5d50*/  VIADD R23, R23, 0x80 ;  /* 0x0000008017177836 */ /* 0x000fde0000000000 */
[----:B------:R-:W-:-:S15]  /*5d60*/  NOP ;  /* 0x0000000000007918 */ /* 0x000fde0000000000 */
[----:B------:R-:W-:-:S15]  /*5d70*/  NOP ;  /* 0x0000000000007918 */ /* 0x000fde0000000000 */
[----:B------:R-:W-:-:S15]  /*5d80*/  NOP ;  /* 0x0000000000007918 */ /* 0x000fde0000000000 */
[----:B------:R-:W-:-:S03]  /*5d90*/  NOP ;  /* 0x0000000000007918 */ /* 0x000fc60000000000 */
[----:B-1----:R-:W1:Y:S02]  /*5da0*/  DSETP.NEU.OR P0, PT, R18, RZ, P0 ;  /* 0x000000ff1200722a */ /* 0x002e64000070d400 */
[----:B-1----:R-:W-:-:S07]  /*5db0*/  P2R R25, PR, RZ, 0x1 ;  /* 0x00000001ff197803 */ /* 0x002fce0000000000 */
.L_x_20803:
[----:B------:R-:W-:Y:S05]  /*5dc0*/  BSYNC.RECONVERGENT B7 ;  /* 0x0000000000077941 */ /* 0x000fea0003800200 */
.L_x_20802:
        /* <DEDUP_REMOVED lines=25> */
.L_x_20866:
[----:B------:R-:W3:Y:S02]  /*5f60*/  LDG.E.U8 R4, desc[UR36][R4.64] ;  /* 0x0000002404047981 */ /* 0x000ee4000c1e1100 */
[----:B---3--:R1:W3:Y:S02]  /*5f70*/  I2F.F64.U16 R18, R4 ;  /* 0x0000000400127312 */ /* 0x0082e40000101800 */
[----:B-1-3--:R-:W-:Y:S05]  /*5f80*/  BRA `(.L_x_20868) ;  /* 0x0000000c00647947 */ /* 0x00afea0003800000 */
.L_x_20865:
        /* <DEDUP_REMOVED lines=9> */
.L_x_20870:
[----:B------:R-:W3:Y:S02]  /*6020*/  LDG.E R4, desc[UR36][R4.64] ;  /* 0x0000002404047981 */ /* 0x000ee4000c1e1900 */
[----:B---3--:R1:W3:Y:S02]  /*6030*/  I2F.F64 R18, R4 ;  /* 0x0000000400127312 */ /* 0x0082e40000201c00 */
[----:B-1-3--:R-:W-:Y:S05]  /*6040*/  BRA `(.L_x_20868) ;  /* 0x0000000c00347947 */ /* 0x00afea0003800000 */
.L_x_20869:
[----:B------:R-:W3:Y:S02]  /*6050*/  LDG.E.U16 R4, desc[UR36][R4.64] ;  /* 0x0000002404047981 */ /* 0x000ee4000c1e1500 */
[----:B---3--:R1:W3:Y:S02]  /*6060*/  I2F.F64.S16 R18, R4 ;  /* 0x0000000400127312 */ /* 0x0082e40000101c00 */
[----:B-1-3--:R-:W-:Y:S05]  /*6070*/  BRA `(.L_x_20868) ;  /* 0x0000000c00287947 */ /* 0x00afea0003800000 */
.L_x_20864:
        /* <DEDUP_REMOVED lines=10> */
.L_x_20872:
[----:B------:R-:W3:Y:S02]  /*6120*/  LDG.E.U16 R0, desc[UR36][R4.64] ;  /* 0x0000002404007981 */ /* 0x000ee4000c1e1500 */
[----:B---3--:R-:W-:-:S05]  /*6130*/  HADD2.F32 R0, -RZ, R0.H0_H0 ;  /* 0x20000000ff007230 */ /* 0x008fca0000004100 */
[----:B------:R-:W-:-:S04]  /*6140*/  FMUL.FTZ R0, R0, 1 ;  /* 0x3f80000000007820 */ /* 0x000fc80000410000 */
[----:B------:R3:W4:Y:S02]  /*6150*/  F2F.F64.F32 R18, R0 ;  /* 0x0000000000127310 */ /* 0x0007240000201800 */
[----:B---34-:R-:W-:Y:S05]  /*6160*/  BRA `(.L_x_20868) ;  /* 0x0000000800ec7947 */ /* 0x018fea0003800000 */
.L_x_20871:
        /* <DEDUP_REMOVED lines=10> */
.L_x_20874:
[----:B------:R-:W3:Y:S02]  /*6210*/  LDG.E.U16 R4, desc[UR36][R4.64] ;  /* 0x0000002404047981 */ /* 0x000ee4000c1e1500 */
[----:B---3--:R-:W-:-:S05]  /*6220*/  HADD2.F32 R0, -RZ, R4.H0_H0 ;  /* 0x20000004ff007230 */ /* 0x008fca0000004100 */
[----:B------:R-:W-:-:S04]  /*6230*/  FMUL.FTZ R0, R0, 1 ;  /* 0x3f80000000007820 */ /* 0x000fc80000410000 */
[----:B------:R3:W4:Y:S02]  /*6240*/  F2F.F64.F32 R18, R0 ;  /* 0x0000000000127310 */ /* 0x0007240000201800 */
[----:B---34-:R-:W-:Y:S05]  /*6250*/  BRA `(.L_x_20868) ;  /* 0x0000000800b07947 */ /* 0x018fea0003800000 */
.L_x_20873:
[----:B------:R1:W5:Y:S01]  /*6260*/  LDG.E.64 R18, desc[UR36][R4.64] ;  /* 0x0000002404127981 */ /* 0x000362000c1e1b00 */
[----:B------:R-:W-:Y:S05]  /*6270*/  BRA `(.L_x_20868) ;  /* 0x0000000800a87947 */ /* 0x000fea0003800000 */
.L_x_20863:
        /* <DEDUP_REMOVED lines=13> */
.L_x_20877:
[----:B------:R3:W5:Y:S01]  /*6350*/  LDG.E.64 R18, desc[UR36][R4.64] ;  /* 0x0000002404127981 */ /* 0x000762000c1e1b00 */
[----:B------:R-:W-:Y:S05]  /*6360*/  BRA `(.L_x_20868) ;  /* 0x00000008006c7947 */ /* 0x000fea0003800000 */
.L_x_20876:
        /* <DEDUP_REMOVED lines=27> */
.L_x_20879:
        /* <DEDUP_REMOVED lines=15> */
.L_x_20878:
[----:B------:R-:W3:Y:S02]  /*6610*/  LDG.E.U16 R0, desc[UR36][R4.64] ;  /* 0x0000002404007981 */ /* 0x000ee4000c1e1500 */
[----:B---3--:R-:W-:-:S04]  /*6620*/  IMAD.U32 R0, R0, 0x10000, RZ ;  /* 0x0001000000007824 */ /* 0x008fc800078e00ff */
[----:B------:R-:W-:-:S04]  /*6630*/  FMUL.FTZ R0, R0, 1 ;  /* 0x3f80000000007820 */ /* 0x000fc80000410000 */
[----:B------:R4:W1:Y:S02]  /*6640*/  F2F.F64.F32 R18, R0 ;  /* 0x0000000000127310 */ /* 0x0008640000201800 */
[----:B-1--4-:R-:W-:Y:S05]  /*6650*/  BRA `(.L_x_20868) ;  /* 0x0000000400b07947 */ /* 0x012fea0003800000 */
.L_x_20875:
        /* <DEDUP_REMOVED lines=11> */
.L_x_20882:
        /* <DEDUP_REMOVED lines=21> */
.L_x_20884:
[----:B------:R-:W-:Y:S05]  /*6860*/  BSYNC.RECONVERGENT B0 ;  /* 0x0000000000007941 */ /* 0x000fea0003800200 */
.L_x_20883:
[----:B------:R-:W-:Y:S01]  /*6870*/  IMAD.SHL.U32 R0, R0, 0x100000, RZ ;  /* 0x0010000000007824 */ /* 0x000fe200078e00ff */
[----:B------:R-:W-:-:S04]  /*6880*/  LEA R3, R3, 0x3b800000, 0x17 ;  /* 0x3b80000003037811 */ /* 0x000fc800078eb8ff */
[----:B------:R-:W-:-:S05]  /*6890*/  LOP3.LUT R0, R3, R0, R7, 0xfe, !PT ;  /* 0x0000000003007212 */ /* 0x000fca00078efe07 */
[----:B------:R-:W-:-:S04]  /*68a0*/  FMUL.FTZ R0, R0, 1 ;  /* 0x3f80000000007820 */ /* 0x000fc80000410000 */
[----:B------:R0:W1:Y:S02]  /*68b0*/  F2F.F64.F32 R18, R0 ;  /* 0x0000000000127310 */ /* 0x0000640000201800 */
[----:B01----:R-:W-:Y:S05]  /*68c0*/  BRA `(.L_x_20868) ;  /* 0x0000000400147947 */ /* 0x003fea0003800000 */
.L_x_20881:
        /* <DEDUP_REMOVED lines=21> */
.L_x_20886:
[----:B------:R-:W-:Y:S05]  /*6a20*/  BSYNC.RECONVERGENT B0 ;  /* 0x0000000000007941 */ /* 0x000fea0003800200 */
.L_x_20885:
[----:B------:R-:W-:Y:S01]  /*6a30*/  IMAD.SHL.U32 R0, R0, 0x200000, RZ ;  /* 0x0020000000007824 */ /* 0x000fe200078e00ff */
[----:B------:R-:W-:-:S04]  /*6a40*/  LEA R3, R3, 0x37800000, 0x17 ;  /* 0x3780000003037811 */ /* 0x000fc800078eb8ff */
[----:B------:R-:W-:-:S05]  /*6a50*/  LOP3.LUT R0, R3, R0, R7, 0xfe, !PT ;  /* 0x0000000003007212 */ /* 0x000fca00078efe07 */
[----:B------:R-:W-:-:S04]  /*6a60*/  FMUL.FTZ R0, R0, 1 ;  /* 0x3f80000000007820 */ /* 0x000fc80000410000 */
[----:B------:R0:W1:Y:S02]  /*6a70*/  F2F.F64.F32 R18, R0 ;  /* 0x0000000000127310 */ /* 0x0000640000201800 */
[----:B01----:R-:W-:Y:S05]  /*6a80*/  BRA `(.L_x_20868) ;  /* 0x0000000000a47947 */ /* 0x003fea0003800000 */
.L_x_20880:
        /* <DEDUP_REMOVED lines=18> */
.L_x_20867:
        /* <DEDUP_REMOVED lines=16> */
.L_x_20889:
[----:B------:R-:W-:Y:S01]  /*6cb0*/  CS2R R18, SRZ ;  /* 0x0000000000127805 */ /* 0x000fe2000001ff00 */
[----:B------:R-:W-:Y:S06]  /*6cc0*/  BRA `(.L_x_20868) ;  /* 0x0000000000147947 */ /* 0x000fec0003800000 */
.L_x_20888:
[----:B------:R-:W3:Y:S02]  /*6cd0*/  LDG.E.64 R18, desc[UR36][R4.64] ;  /* 0x0000002404127981 */ /* 0x000ee4000c1e1b00 */
[----:B---3--:R-:W1:Y:S02]  /*6ce0*/  I2F.F64.U64 R18, R18 ;  /* 0x0000001200127312 */ /* 0x008e640000301800 */
[----:B-1----:R-:W-:Y:S05]  /*6cf0*/  BRA `(.L_x_20868) ;  /* 0x0000000000087947 */ /* 0x002fea0003800000 */
.L_x_20887:
[----:B------:R-:W3:Y:S02]  /*6d00*/  LDG.E R4, desc[UR36][R4.64] ;  /* 0x0000002404047981 */ /* 0x000ee4000c1e1900 */
[----:B---3--:R4:W1:Y:S02]  /*6d10*/  I2F.F64.U32 R18, R4 ;  /* 0x0000000400127312 */ /* 0x0088640000201800 */
.L_x_20868:
[----:B------:R-:W-:Y:S05]  /*6d20*/  BSYNC.RECONVERGENT B6 ;  /* 0x0000000000067941 */ /* 0x000fea0003800200 */
.L_x_20862:
        /* <DEDUP_REMOVED lines=21> */
.L_x_20894:
[----:B---34-:R-:W2:Y:S02]  /*6e80*/  LDG.E.U8 R4, desc[UR36][R6.64] ;  /* 0x0000002406047981 */ /* 0x018ea4000c1e1100 */
[----:B--2---:R-:W2:Y:S02]  /*6e90*/  I2F.F64.U16 R4, R4 ;  /* 0x0000000400047312 */ /* 0x004ea40000101800 */
[----:B--2---:R-:W-:Y:S05]  /*6ea0*/  BRA `(.L_x_20896) ;  /* 0x0000000c00647947 */ /* 0x004fea0003800000 */
.L_x_20893:
        /* <DEDUP_REMOVED lines=9> */
.L_x_20898:
[----:B---34-:R-:W2:Y:S02]  /*6f40*/  LDG.E R4, desc[UR36][R6.64] ;  /* 0x0000002406047981 */ /* 0x018ea4000c1e1900 */
[----:B--2---:R-:W2:Y:S02]  /*6f50*/  I2F.F64 R4, R4 ;  /* 0x0000000400047312 */ /* 0x004ea40000201c00 */
[----:B--2---:R-:W-:Y:S05]  /*6f60*/  BRA `(.L_x_20896) ;  /* 0x0000000c00347947 */ /* 0x004fea0003800000 */
.L_x_20897:
[----:B---34-:R-:W2:Y:S02]  /*6f70*/  LDG.E.U16 R4, desc[UR36][R6.64] ;  /* 0x0000002406047981 */ /* 0x018ea4000c1e1500 */
[----:B--2---:R-:W2:Y:S02]  /*6f80*/  I2F.F64.S16 R4, R4 ;  /* 0x0000000400047312 */ /* 0x004ea40000101c00 */
[----:B--2---:R-:W-:Y:S05]  /*6f90*/  BRA `(.L_x_20896) ;  /* 0x0000000c00287947 */ /* 0x004fea0003800000 */
.L_x_20892:
        /* <DEDUP_REMOVED lines=10> */
.L_x_20900:
[----:B------:R-:W2:Y:S02]  /*7040*/  LDG.E.U16 R0, desc[UR36][R6.64] ;  /* 0x0000002406007981 */ /* 0x000ea4000c1e1500 */
[----:B--2---:R-:W-:-:S05]  /*7050*/  HADD2.F32 R0, -RZ, R0.H0_H0 ;  /* 0x20000000ff007230 */ /* 0x004fca0000004100 */
[----:B------:R-:W-:-:S04]  /*7060*/  FMUL.FTZ R0, R0, 1 ;  /* 0x3f80000000007820 */ /* 0x000fc80000410000 */
[----:B---34-:R2:W3:Y:S02]  /*7070*/  F2F.F64.F32 R4, R0 ;  /* 0x0000000000047310 */ /* 0x0184e40000201800 */
[----:B--23--:R-:W-:Y:S05]  /*7080*/  BRA `(.L_x_20896) ;  /* 0x0000000800ec7947 */ /* 0x00cfea0003800000 */
.L_x_20899:
        /* <DEDUP_REMOVED lines=10> */
.L_x_20902:
[----:B------:R-:W2:Y:S02]  /*7130*/  LDG.E.U16 R6, desc[UR36][R6.64] ;  /* 0x0000002406067981 */ /* 0x000ea4000c1e1500 */
[----:B--2---:R-:W-:-:S05]  /*7140*/  HADD2.F32 R0, -RZ, R6.H0_H0 ;  /* 0x20000006ff007230 */ /* 0x004fca0000004100 */
[----:B------:R-:W-:-:S04]  /*7150*/  FMUL.FTZ R0, R0, 1 ;  /* 0x3f80000000007820 */ /* 0x000fc80000410000 */
[----:B---34-:R2:W3:Y:S02]  /*7160*/  F2F.F64.F32 R4, R0 ;  /* 0x0000000000047310 */ /* 0x0184e40000201800 */
[----:B--23--:R-:W-:Y:S05]  /*7170*/  BRA `(.L_x_20896) ;  /* 0x0000000800b07947 */ /* 0x00cfea0003800000 */
.L_x_20901:
[----:B---34-:R2:W5:Y:S01]  /*7180*/  LDG.E.64 R4, desc[UR36][R6.64] ;  /* 0x0000002406047981 */ /* 0x018562000c1e1b00 */
[----:B------:R-:W-:Y:S05]  /*7190*/  BRA `(.L_x_20896) ;  /* 0x0000000800a87947 */ /* 0x000fea0003800000 */
.L_x_20891:
        /* <DEDUP_REMOVED lines=13> */
.L_x_20905:
[----:B---34-:R0:W5:Y:S01]  /*7270*/  LDG.E.64 R4, desc[UR36][R6.64] ;  /* 0x0000002406047981 */ /* 0x018162000c1e1b00 */
[----:B------:R-:W-:Y:S05]  /*7280*/  BRA `(.L_x_20896) ;  /* 0x00000008006c7947 */ /* 0x000fea0003800000 */
.L_x_20904:
        /* <DEDUP_REMOVED lines=27> */
.L_x_20907:
        /* <DEDUP_REMOVED lines=15> */
.L_x_20906:
[----:B------:R-:W2:Y:S02]  /*7530*/  LDG.E.U16 R0, desc[UR36][R6.64] ;  /* 0x0000002406007981 */ /* 0x000ea4000c1e1500 */
[----:B--2---:R-:W-:-:S04]  /*7540*/  IMAD.U32 R0, R0, 0x10000, RZ ;  /* 0x0001000000007824 */ /* 0x004fc800078e00ff */
[----:B------:R-:W-:-:S04]  /*7550*/  FMUL.FTZ R0, R0, 1 ;  /* 0x3f80000000007820 */ /* 0x000fc80000410000 */
[----:B---34-:R0:W1:Y:S02]  /*7560*/  F2F.F64.F32 R4, R0 ;  /* 0x0000000000047310 */ /* 0x0180640000201800 */
[----:B01----:R-:W-:Y:S05]  /*7570*/  BRA `(.L_x_20896) ;  /* 0x0000000400b07947 */ /* 0x003fea0003800000 */
.L_x_20903:
        /* <DEDUP_REMOVED lines=11> */
.L_x_20910:
        /* <DEDUP_REMOVED lines=21> */
.L_x_20912:
[----:B------:R-:W-:Y:S05]  /*7780*/  BSYNC.RECONVERGENT B0 ;  /* 0x0000000000007941 */ /* 0x000fea0003800200 */
.L_x_20911:
[----:B------:R-:W-:Y:S01]  /*7790*/  IMAD.SHL.U32 R0, R0, 0x100000, RZ ;  /* 0x0010000000007824 */ /* 0x000fe200078e00ff */
[----:B------:R-:W-:-:S04]  /*77a0*/  LEA R3, R3, 0x3b800000, 0x17 ;  /* 0x3b80000003037811 */ /* 0x000fc800078eb8ff */
[----:B------:R-:W-:-:S05]  /*77b0*/  LOP3.LUT R0, R3, R0, R7, 0xfe, !PT ;  /* 0x0000000003007212 */ /* 0x000fca00078efe07 */
[----:B------:R-:W-:-:S04]  /*77c0*/  FMUL.FTZ R0, R0, 1 ;  /* 0x3f80000000007820 */ /* 0x000fc80000410000 */
[----:B------:R2:W3:Y:S02]  /*77d0*/  F2F.F64.F32 R4, R0 ;  /* 0x0000000000047310 */ /* 0x0004e40000201800 */
[----:B--23--:R-:W-:Y:S05]  /*77e0*/  BRA `(.L_x_20896) ;  /* 0x0000000400147947 */ /* 0x00cfea0003800000 */
.L_x_20909:
        /* <DEDUP_REMOVED lines=21> */
.L_x_20914:
[----:B------:R-:W-:Y:S05]  /*7940*/  BSYNC.RECONVERGENT B0 ;  /* 0x0000000000007941 */ /* 0x000fea0003800200 */
.L_x_20913:
[----:B------:R-:W-:Y:S01]  /*7950*/  IMAD.SHL.U32 R0, R0, 0x200000, RZ ;  /* 0x0020000000007824 */ /* 0x000fe200078e00ff */
[----:B------:R-:W-:-:S04]  /*7960*/  LEA R3, R3, 0x37800000, 0x17 ;  /* 0x3780000003037811 */ /* 0x000fc800078eb8ff */
[----:B------:R-:W-:-:S05]  /*7970*/  LOP3.LUT R0, R3, R0, R7, 0xfe, !PT ;  /* 0x0000000003007212 */ /* 0x000fca00078efe07 */
[----:B------:R-:W-:-:S04]  /*7980*/  FMUL.FTZ R0, R0, 1 ;  /* 0x3f80000000007820 */ /* 0x000fc80000410000 */
[----:B------:R2:W3:Y:S02]  /*7990*/  F2F.F64.F32 R4, R0 ;  /* 0x0000000000047310 */ /* 0x0004e40000201800 */
[----:B--23--:R-:W-:Y:S05]  /*79a0*/  BRA `(.L_x_20896) ;  /* 0x0000000000a47947 */ /* 0x00cfea0003800000 */
.L_x_20908:
        /* <DEDUP_REMOVED lines=18> */
.L_x_20895:
        /* <DEDUP_REMOVED lines=16> */
.L_x_20917:
[----:B------:R-:W-:Y:S01]  /*7bd0*/  CS2R R4, SRZ ;  /* 0x0000000000047805 */ /* 0x000fe2000001ff00 */
[----:B------:R-:W-:Y:S06]  /*7be0*/  BRA `(.L_x_20896) ;  /* 0x0000000000147947 */ /* 0x000fec0003800000 */
.L_x_20916:
[----:B---34-:R-:W2:Y:S02]  /*7bf0*/  LDG.E.64 R4, desc[UR36][R6.64] ;  /* 0x0000002406047981 */ /* 0x018ea4000c1e1b00 */
[----:B--2---:R-:W2:Y:S02]  /*7c00*/  I2F.F64.U64 R4, R4 ;  /* 0x0000000400047312 */ /* 0x004ea40000301800 */
[----:B--2---:R-:W-:Y:S05]  /*7c10*/  BRA `(.L_x_20896) ;  /* 0x0000000000087947 */ /* 0x004fea0003800000 */
.L_x_20915:
[----:B---34-:R-:W2:Y:S02]  /*7c20*/  LDG.E R4, desc[UR36][R6.64] ;  /* 0x0000002406047981 */ /* 0x018ea4000c1e1900 */
[----:B--2---:R-:W1:Y:S02]  /*7c30*/  I2F.F64.U32 R4, R4 ;  /* 0x0000000400047312 */ /* 0x004e640000201800 */
.L_x_20896:
[----:B------:R-:W-:Y:S05]  /*7c40*/  BSYNC.RECONVERGENT B6 ;  /* 0x0000000000067941 */ /* 0x000fea0003800200 */
.L_x_20890:
[----:B-1---5:R-:W1:-:S15]  /*7c50*/  DSETP.NEU.AND P0, PT, R4, RZ, PT ;  /* 0x000000ff0400722a */ /* 0x022e5e0003f0d000 */
[----:B------:R-:W-:-:S15]  /*7c60*/  NOP ;  /* 0x0000000000007918 */ /* 0x000fde0000000000 */
[----:B------:R-:W-:-:S15]  /*7c70*/  NOP ;  /* 0x0000000000007918 */ /* 0x000fde0000000000 */
[----:B------:R-:W-:-:S15]  /*7c80*/  NOP ;  /* 0x0000000000007918 */ /* 0x000fde0000000000 */
[----:B------:R-:W-:-:S04]  /*7c90*/  NOP ;  /* 0x0000000000007918 */ /* 0x000fc80000000000 */
[----:B-1----:R1:W3:Y:S02]  /*7ca0*/  DSETP.NEU.OR P0, PT, R18, RZ, P0 ;  /* 0x000000ff1200722a */ /* 0x0022e4000070d400 */
.L_x_20861:
[----:B------:R-:W-:Y:S05]  /*7cb0*/  BSYNC.RECONVERGENT B7 ;  /* 0x0000000000077941 */ /* 0x000fea0003800200 */
.L_x_20860:
[----:B-1----:R-:W1:Y:S01]  /*7cc0*/  LDC.U8 R18, c[0x0][0x3b0] ;  /* 0x0000ec00ff127b82 */ /* 0x002e620000000000 */
        /* <DEDUP_REMOVED lines=9> */
[----:B---3--:R-:W-:Y:S01]  /*7d60*/  SEL R22, RZ, 0x1, !P0 ;  /* 0x00000001ff167807 */ /* 0x008fe20004000000 */
[----:B------:R-:W-:Y:S06]  /*7d70*/  @P1 BRA `(.L_x_20920) ;  /* 0x0000001800d81947 */ /* 0x000fec0003800000 */
[----:B------:R-:W3:Y:S01]  /*7d80*/  LDCU UR4, c[0x0][0x3b4] ;  /* 0x00007680ff0477ac */ /* 0x000ee20008000800 */
[----:B------:R-:W4:Y:S01]  /*7d90*/  LDC.64 R8, c[0x0][0x388] ;  /* 0x0000e200ff087b82 */ /* 0x000f220000000a00 */
[----:B------:R-:W-:Y:S01]  /*7da0*/  IMAD R0, R2, 0x200, R17 ;  /* 0x0000020002007824 */ /* 0x000fe200078e0211 */
[----:B-1----:R-:W-:Y:S01]  /*7db0*/  PRMT R4, R18, 0x9910, RZ ;  /* 0x0000991012047816 */ /* 0x002fe200000000ff */
        /* <DEDUP_REMOVED lines=18> */
.L_x_20925:
[----:B------:R1:W-:Y:S01]  /*7ee0*/  STG.E.U8 desc[UR36][R8.64], R11 ;  /* 0x0000000b08007986 */ /* 0x0003e2000c101124 */
[----:B------:R-:W-:Y:S05]  /*7ef0*/  BRA `(.L_x_20927) ;  /* 0x0000000c00087947 */ /* 0x000fea0003800000 */
.L_x_20924:
        /* <DEDUP_REMOVED lines=10> */
.L_x_20929:
[----:B------:R1:W-:Y:S01]  /*7fa0*/  STG.E desc[UR36][R8.64], R11 ;  /* 0x0000000b08007986 */ /* 0x0003e2000c101924 */
[----:B------:R-:W-:Y:S05]  /*7fb0*/  BRA `(.L_x_20927) ;  /* 0x0000000800d87947 */ /* 0x000fea0003800000 */
.L_x_20928:
[----:B------:R1:W-:Y:S01]  /*7fc0*/  STG.E.U16 desc[UR36][R8.64], R11 ;  /* 0x0000000b08007986 */ /* 0x0003e2000c101524 */
[----:B------:R-:W-:Y:S05]  /*7fd0*/  BRA `(.L_x_20927) ;  /* 0x0000000800d07947 */ /* 0x000fea0003800000 */
.L_x_20923:
[----:B------:R-:W-:-:S13]  /*7fe0*/  ISETP.GT.AND P0, PT, R0, 0x6, PT ;  /* 0x000000060000780c */ /* 0x000fda0003f04270 */
[----:B------:R-:W-:Y:S05]  /*7ff0*/  @P0 BRA `(.L_x_20930) ;  /* 0x00000000002c0947 */ /* 0x000fea0003800000 */
[----:B------:R-:W-:-:S13]  /*8000*/  ISETP.NE.AND P0, PT, R0, 0x5, PT ;  /* 0x000000050000780c */ /* 0x000fda0003f05270 */
[----:B------:R-:W-:Y:S05]  /*8010*/  @!P0 BRA `(.L_x_20931) ;  /* 0x0000000000148947 */ /* 0x000fea0003800000 */
[----:B------:R-:W-:-:S13]  /*8020*/  ISETP.NE.AND P0, PT, R0, 0x6, PT ;  /* 0x000000060000780c */ /* 0x000fda0003f05270 */
[----:B------:R-:W-:Y:S05]  /*8030*/  @P0 BRA `(.L_x_20926) ;  /* 0x0000000800240947 */ /* 0x000fea0003800000 */
[----:B------:R-:W1:Y:S02]  /*8040*/  I2F.S16 R3, R11 ;  /* 0x0000000b00037306 */ /* 0x000e640000101400 */
[----:B-1----:R1:W-:Y:S01]  /*8050*/  STG.E desc[UR36][R8.64], R3 ;  /* 0x0000000308007986 */ /* 0x0023e2000c101924 */
[----:B------:R-:W-:Y:S05]  /*8060*/  BRA `(.L_x_20927) ;  /* 0x0000000800ac7947 */ /* 0x000fea0003800000 */
.L_x_20931:
[----:B------:R-:W1:Y:S02]  /*8070*/  I2F.S16 R0, R11 ;  /* 0x0000000b00007306 */ /* 0x000e640000101400 */
[----:B-1----:R-:W-:-:S05]  /*8080*/  F2FP.F16.F32.PACK_AB R0, RZ, R0 ;  /* 0x00000000ff00723e */ /* 0x002fca00000000ff */
[----:B------:R1:W-:Y:S01]  /*8090*/  STG.E.U16 desc[UR36][R8.64], R0 ;  /* 0x0000000008007986 */ /* 0x0003e2000c101524 */
[----:B------:R-:W-:Y:S05]  /*80a0*/  BRA `(.L_x_20927) ;  /* 0x00000008009c7947 */ /* 0x000fea0003800000 */
.L_x_20930:
[----:B------:R-:W-:-:S13]  /*80b0*/  ISETP.NE.AND P0, PT, R0, 0x7, PT ;  /* 0x000000070000780c */ /* 0x000fda0003f05270 */
[----:B------:R-:W-:Y:S05]  /*80c0*/  @!P0 BRA `(.L_x_20932) ;  /* 0x0000000000348947 */ /* 0x000fea0003800000 */
[----:B------:R-:W-:-:S13]  /*80d0*/  ISETP.NE.AND P0, PT, R0, 0x8, PT ;  /* 0x000000080000780c */ /* 0x000fda0003f05270 */
[----:B------:R-:W-:Y:S05]  /*80e0*/  @!P0 BRA `(.L_x_20933) ;  /* 0x0000000000188947 */ /* 0x000fea0003800000 */
[----:B------:R-:W-:-:S13]  /*80f0*/  ISETP.NE.AND P0, PT, R0, 0x9, PT ;  /* 0x000000090000780c */ /* 0x000fda0003f05270 */
[----:B------:R-:W-:Y:S05]  /*8100*/  @P0 BRA `(.L_x_20926) ;  /* 0x0000000400f00947 */ /* 0x000fea0003800000 */
[----:B------:R-:W1:Y:S01]  /*8110*/  I2F.S16 R4, R11 ;  /* 0x0000000b00047306 */ /* 0x000e620000101400 */
[----:B------:R-:W-:-:S05]  /*8120*/  IMAD.MOV.U32 R5, RZ, RZ, RZ ;  /* 0x000000ffff057224 */ /* 0x000fca00078e00ff */
[----:B-1----:R1:W-:Y:S01]  /*8130*/  STG.E.64 desc[UR36][R8.64], R4 ;  /* 0x0000000408007986 */ /* 0x0023e2000c101b24 */
[----:B------:R-:W-:Y:S05]  /*8140*/  BRA `(.L_x_20927) ;  /* 0x0000000800747947 */ /* 0x000fea0003800000 */
.L_x_20933:
[----:B------:R-:W1:Y:S02]  /*8150*/  I2F.S16 R11, R11 ;  /* 0x0000000b000b7306 */ /* 0x000e640000101400 */
[----:B-1----:R-:W-:-:S04]  /*8160*/  F2FP.F16.F32.PACK_AB R3, RZ, R11 ;  /* 0x0000000bff03723e */ /* 0x002fc800000000ff */
[----:B------:R-:W-:-:S05]  /*8170*/  PRMT R3, R3, 0x5410, RZ ;  /* 0x0000541003037816 */ /* 0x000fca00000000ff */
[----:B------:R1:W-:Y:S01]  /*8180*/  STG.E desc[UR36][R8.64], R3 ;  /* 0x0000000308007986 */ /* 0x0003e2000c101924 */
[----:B------:R-:W-:Y:S05]  /*8190*/  BRA `(.L_x_20927) ;  /* 0x0000000800607947 */ /* 0x000fea0003800000 */
.L_x_20932:
[----:B------:R-:W1:Y:S02]  /*81a0*/  I2F.F64.S16 R4, R11 ;  /* 0x0000000b00047312 */ /* 0x000e640000101c00 */
[----:B-1----:R1:W-:Y:S01]  /*81b0*/  STG.E.64 desc[UR36][R8.64], R4 ;  /* 0x0000000408007986 */ /* 0x0023e2000c101b24 */
[----:B------:R-:W-:Y:S05]  /*81c0*/  BRA `(.L_x_20927) ;  /* 0x0000000800547947 */ /* 0x000fea0003800000 */
.L_x_20922:
        /* <DEDUP_REMOVED lines=10> */
.L_x_20936:
[----:B0-2---:R-:W-:Y:S01]  /*8270*/  CS2R R6, SRZ ;  /* 0x0000000000067805 */ /* 0x005fe2000001ff00 */
[----:B------:R-:W0:Y:S04]  /*8280*/  I2F.F64.S16 R4, R11 ;  /* 0x0000000b00047312 */ /* 0x000e280000101c00 */
[----:B0-----:R0:W-:Y:S01]  /*8290*/  STG.E.128 desc[UR36][R8.64], R4 ;  /* 0x0000000408007986 */ /* 0x0011e2000c101d24 */
[----:B------:R-:W-:Y:S05]  /*82a0*/  BRA `(.L_x_20927) ;  /* 0x00000008001c7947 */ /* 0x000fea0003800000 */
.L_x_20935:
[----:B------:R-:W-:-:S13]  /*82b0*/  ISETP.NE.AND P0, PT, R0, 0xf, PT ;  /* 0x0000000f0000780c */ /* 0x000fda0003f05270 */
[----:B------:R-:W-:Y:S05]  /*82c0*/  @!P0 BRA `(.L_x_20937) ;  /* 0x0000000000888947 */ /* 0x000fea0003800000 */
[----:B------:R-:W-:-:S13]  /*82d0*/  ISETP.NE.AND P0, PT, R0, 0x17, PT ;  /* 0x000000170000780c */ /* 0x000fda0003f05270 */
[----:B------:R-:W-:Y:S05]  /*82e0*/  @!P0 BRA `(.L_x_20938) ;  /* 0x0000000000408947 */ /* 0x000fea0003800000 */
[----:B------:R-:W-:-:S13]  /*82f0*/  ISETP.NE.AND P0, PT, R0, 0x18, PT ;  /* 0x000000180000780c */ /* 0x000fda0003f05270 */
[----:B------:R-:W-:Y:S05]  /*8300*/  @P0 BRA `(.L_x_20926) ;  /* 0x0000000400700947 */ /* 0x000fea0003800000 */
[----:B------:R-:W1:Y:S01]  /*8310*/  I2F.S16 R11, R11 ;  /* 0x0000000b000b7306 */ /* 0x000e620000101400 */
[----:B------:R-:W-:Y:S01]  /*8320*/  BSSY.RECONVERGENT B0, `(.L_x_20939) ;  /* 0x000000a000007945 */ /* 0x000fe20003800200 */
[----:B------:R-:W-:Y:S01]  /*8330*/  IMAD.MOV.U32 R3, RZ, RZ, 0x7f ;  /* 0x0000007fff037424 */ /* 0x000fe200078e00ff */
[----:B-1----:R-:W-:-:S13]  /*8340*/  ISETP.GT.U32.AND P0, PT, R11, 0x43efffff, PT ;  /* 0x43efffff0b00780c */ /* 0x002fda0003f04070 */
[----:B------:R-:W-:Y:S05]  /*8350*/  @P0 BRA `(.L_x_20940) ;  /* 0x0000000000180947 */ /* 0x000fea0003800000 */
[----:B------:R-:W-:-:S13]  /*8360*/  ISETP.GT.U32.AND P0, PT, R11, 0x3c7fffff, PT ;  /* 0x3c7fffff0b00780c */ /* 0x000fda0003f04070 */
[----:B------:R-:W-:Y:S01]  /*8370*/  @P0 SHF.R.U32.HI R0, RZ, 0x14, R11 ;  /* 0x00000014ff000819 */ /* 0x000fe2000001160b */
[----:B------:R-:W-:-:S03]  /*8380*/  @!P0 FADD.FTZ R3, R11, 16384 ;  /* 0x468000000b038421 */ /* 0x000fc60000010000 */
[----:B------:R-:W-:-:S04]  /*8390*/  @P0 LOP3.LUT R0, R0, 0x1, RZ, 0xc0, !PT ;  /* 0x0000000100000812 */ /* 0x000fc800078ec0ff */
[----:B------:R-:W-:-:S04]  /*83a0*/  @P0 IADD3 R0, PT, PT, R11, 0x407ffff, R0 ;  /* 0x0407ffff0b000810 */ /* 0x000fc80007ffe000 */
[----:B------:R-:W-:-:S07]  /*83b0*/  @P0 SHF.R.U32.HI R3, RZ, 0x14, R0 ;  /* 0x00000014ff030819 */ /* 0x000fce0000011600 */
.L_x_20940:
[----:B------:R-:W-:Y:S05]  /*83c0*/  BSYNC.RECONVERGENT B0 ;  /* 0x0000000000007941 */ /* 0x000fea0003800200 */
.L_x_20939:
[----:B------:R1:W-:Y:S01]  /*83d0*/  STG.E.U8 desc[UR36][R8.64], R3 ;  /* 0x0000000308007986 */ /* 0x0003e2000c101124 */
[----:B------:R-:W-:Y:S05]  /*83e0*/  BRA `(.L_x_20927) ;  /* 0x0000000400cc7947 */ /* 0x000fea0003800000 */
.L_x_20938:
[----:B------:R-:W1:Y:S02]  /*83f0*/  I2F.S16 R11, R11 ;  /* 0x0000000b000b7306 */ /* 0x000e640000101400 */
[----:B-1----:R-:W-:-:S13]  /*8400*/  ISETP.GE.U32.AND P1, PT, R11, 0x47800000, PT ;  /* 0x478000000b00780c */ /* 0x002fda0003f26070 */
        /* <DEDUP_REMOVED lines=14> */
.L_x_20937:
[----:B------:R-:W1:Y:S02]  /*84f0*/  I2F.S16 R0, R11 ;  /* 0x0000000b00007306 */ /* 0x000e640000101400 */
[----:B-1----:R-:W-:-:S05]  /*8500*/  F2FP.BF16.F32.PACK_AB R0, RZ, R0 ;  /* 0x00000000ff00723e */ /* 0x002fca00000010ff */
[----:B------:R1:W-:Y:S01]  /*8510*/  STG.E.U16 desc[UR36][R8.64], R0 ;  /* 0x0000000008007986 */ /* 0x0003e2000c101524 */
[----:B------:R-:W-:Y:S05]  /*8520*/  BRA `(.L_x_20927) ;  /* 0x00000004007c7947 */ /* 0x000fea0003800000 */
.L_x_20934:
        /* <DEDUP_REMOVED lines=10> */
.L_x_20943:
[----:B------:R-:W1:Y:S01]  /*85d0*/  I2F.S16 R11, R11 ;  /* 0x0000000b000b7306 */ /* 0x000e620000101400 */
[----:B------:R-:W-:Y:S01]  /*85e0*/  BSSY.RECONVERGENT B0, `(.L_x_20944) ;  /* 0x0000011000007945 */ /* 0x000fe20003800200 */
[----:B------:R-:W-:Y:S01]  /*85f0*/  IMAD.MOV.U32 R4, RZ, RZ, 0x80 ;  /* 0x00000080ff047424 */ /* 0x000fe200078e00ff */
[----:B-1----:R-:W-:-:S13]  /*8600*/  ISETP.GT.U32.AND P0, PT, R11, 0x437fffff, PT ;  /* 0x437fffff0b00780c */ /* 0x002fda0003f04070 */
        /* <DEDUP_REMOVED lines=8> */
.L_x_20946:
[----:B------:R-:W-:-:S04]  /*8690*/  SHF.R.U32.HI R0, RZ, 0x14, R11 ;  /* 0x00000014ff007819 */ /* 0x000fc8000001160b */
[----:B------:R-:W-:-:S04]  /*86a0*/  LOP3.LUT R0, R0, 0x1, RZ, 0xc0, !PT ;  /* 0x0000000100007812 */ /* 0x000fc800078ec0ff */
[----:B------:R-:W-:-:S04]  /*86b0*/  IADD3 R0, PT, PT, R11, 0x487ffff, R0 ;  /* 0x0487ffff0b007810 */ /* 0x000fc80007ffe000 */
[----:B------:R-:W-:-:S04]  /*86c0*/  SHF.R.U32.HI R0, RZ, 0x14, R0 ;  /* 0x00000014ff007819 */ /* 0x000fc80000011600 */
[----:B------:R-:W-:-:S07]  /*86d0*/  LOP3.LUT R0, R0, 0xff, RZ, 0xc0, !PT ;  /* 0x000000ff00007812 */ /* 0x000fce00078ec0ff */
.L_x_20947:
[----:B------:R-:W-:-:S07]  /*86e0*/  PRMT R4, R0, 0x7610, R4 ;  /* 0x0000761000047816 */ /* 0x000fce0000000004 */
.L_x_20945:
[----:B------:R-:W-:Y:S05]  /*86f0*/  BSYNC.RECONVERGENT B0 ;  /* 0x0000000000007941 */ /* 0x000fea0003800200 */
.L_x_20944:
[----:B------:R1:W-:Y:S01]  /*8700*/  STG.E.U8 desc[UR36][R8.64], R4 ;  /* 0x0000000408007986 */ /* 0x0003e2000c101124 */
[----:B------:R-:W-:Y:S05]  /*8710*/  BRA `(.L_x_20927) ;  /* 0x0000000400007947 */ /* 0x000fea0003800000 */
.L_x_20942:
        /* <DEDUP_REMOVED lines=12> */
.L_x_20950:
[----:B------:R-:W-:-:S04]  /*87e0*/  SHF.R.U32.HI R0, RZ, 0x15, R11 ;  /* 0x00000015ff007819 */ /* 0x000fc8000001160b */
[----:B------:R-:W-:-:S04]  /*87f0*/  LOP3.LUT R0, R0, 0x1, RZ, 0xc0, !PT ;  /* 0x0000000100007812 */ /* 0x000fc800078ec0ff */
[----:B------:R-:W-:-:S04]  /*8800*/  IADD3 R0, PT, PT, R11, 0x88fffff, R0 ;  /* 0x088fffff0b007810 */ /* 0x000fc80007ffe000 */
[----:B------:R-:W-:-:S04]  /*8810*/  SHF.R.U32.HI R0, RZ, 0x15, R0 ;  /* 0x00000015ff007819 */ /* 0x000fc80000011600 */
[----:B------:R-:W-:-:S07]  /*8820*/  LOP3.LUT R0, R0, 0xff, RZ, 0xc0, !PT ;  /* 0x000000ff00007812 */ /* 0x000fce00078ec0ff */
.L_x_20951:
[----:B------:R-:W-:-:S07]  /*8830*/  PRMT R4, R0, 0x7610, R4 ;  /* 0x0000761000047816 */ /* 0x000fce0000000004 */
.L_x_20949:
[----:B------:R-:W-:Y:S05]  /*8840*/  BSYNC.RECONVERGENT B0 ;  /* 0x0000000000007941 */ /* 0x000fea0003800200 */
.L_x_20948:
[----:B------:R1:W-:Y:S01]  /*8850*/  STG.E.U8 desc[UR36][R8.64], R4 ;  /* 0x0000000408007986 */ /* 0x0003e2000c101124 */
[----:B------:R-:W-:Y:S05]  /*8860*/  BRA `(.L_x_20927) ;  /* 0x0000000000ac7947 */ /* 0x000fea0003800000 */
.L_x_20941:
[----:B------:R-:W-:-:S13]  /*8870*/  ISETP.NE.AND P0, PT, R0, 0x1c, PT ;  /* 0x0000001c0000780c */ /* 0x000fda0003f05270 */
[----:B------:R-:W-:Y:S05]  /*8880*/  @!P0 BRA `(.L_x_20952) ;  /* 0x0000000000a08947 */ /* 0x000fea0003800000 */
[----:B------:R-:W-:-:S13]  /*8890*/  ISETP.NE.AND P0, PT, R0, 0x1d, PT ;  /* 0x0000001d0000780c */ /* 0x000fda0003f05270 */
[----:B------:R-:W-:Y:S05]  /*88a0*/  @!P0 BRA `(.L_x_20953) ;  /* 0x0000000000888947 */ /* 0x000fea0003800000 */
[----:B------:R-:W-:-:S13]  /*88b0*/  ISETP.NE.AND P0, PT, R0, 0x2c, PT ;  /* 0x0000002c0000780c */ /* 0x000fda0003f05270 */
[----:B------:R-:W-:Y:S05]  /*88c0*/  @!P0 BRA `(.L_x_20954) ;  /* 0x0000000000448947 */ /* 0x000fea0003800000 */
.L_x_20926:
        /* <DEDUP_REMOVED lines=16> */
.L_x_20955:
[----:B------:R-:W-:Y:S05]  /*89d0*/  BRA `(.L_x_20927) ;  /* 0x0000000000507947 */ /* 0x000fea0003800000 */
.L_x_20954:
[----:B------:R-:W1:Y:S01]  /*89e0*/  I2F.S16 R11, R11 ;  /* 0x0000000b000b7306 */ /* 0x000e620000101400 */
[----:B------:R-:W-:Y:S01]  /*89f0*/  IMAD.MOV.U32 R3, RZ, RZ, 0xff ;  /* 0x000000ffff037424 */ /* 0x000fe200078e00ff */
[----:B-1----:R-:W-:-:S04]  /*8a00*/  SHF.R.U32.HI R4, RZ, 0x17, R11 ;  /* 0x00000017ff047819 */ /* 0x002fc8000001160b */
        /* <DEDUP_REMOVED lines=12> */
.L_x_20953:
[----:B------:R-:W-:Y:S02]  /*8ad0*/  IMAD.MOV.U32 R4, RZ, RZ, R11 ;  /* 0x000000ffff047224 */ /* 0x000fe400078e000b */
[----:B------:R-:W-:-:S05]  /*8ae0*/  IMAD.MOV.U32 R5, RZ, RZ, RZ ;  /* 0x000000ffff057224 */ /* 0x000fca00078e00ff */
[----:B------:R3:W-:Y:S01]  /*8af0*/  STG.E.64 desc[UR36][R8.64], R4 ;  /* 0x0000000408007986 */ /* 0x0007e2000c101b24 */
[----:B------:R-:W-:Y:S05]  /*8b00*/  BRA `(.L_x_20927) ;  /* 0x0000000000047947 */ /* 0x000fea0003800000 */
.L_x_20952:
[----:B------:R1:W-:Y:S02]  /*8b10*/  STG.E desc[UR36][R8.64], R11 ;  /* 0x0000000b08007986 */ /* 0x0003e4000c101924 */
.L_x_20927:
[----:B------:R-:W-:Y:S05]  /*8b20*/  BSYNC.RECONVERGENT B6 ;  /* 0x0000000000067941 */ /* 0x000fea0003800200 */
.L_x_20921:
[----:B------:R-:W-:-:S13]  /*8b30*/  ISETP.GE.AND P0, PT, R17, R16, PT ;  /* 0x000000101100720c */ /* 0x000fda0003f06270 */
[----:B------:R-:W-:Y:S05]  /*8b40*/  @P0 BREAK.RELIABLE B7 ;  /* 0x0000000000070942 */ /* 0x000fea0003800100 */
[----:B------:R-:W-:Y:S05]  /*8b50*/  @P0 BRA `(.L_x_20956) ;  /* 0x0000001800d00947 */ /* 0x000fea0003800000 */
[----:B------:R-:W5:Y:S01]  /*8b60*/  LDCU UR4, c[0x0][0x3b4] ;  /* 0x00007680ff0477ac */ /* 0x000f620008000800 */
[----:B01-34-:R-:W0:Y:S01]  /*8b70*/  LDC.64 R8, c[0x0][0x388] ;  /* 0x0000e200ff087b82 */ /* 0x01be220000000a00 */
        /* <DEDUP_REMOVED lines=19> */
.L_x_20961:
[----:B------:R0:W-:Y:S01]  /*8cb0*/  STG.E.U8 desc[UR36][R8.64], R26 ;  /* 0x0000001a08007986 */ /* 0x0001e2000c101124 */
[----:B------:R-:W-:Y:S05]  /*8cc0*/  BRA `(.L_x_20963) ;  /* 0x0000000800fc7947 */ /* 0x000fea0003800000 */
.L_x_20960:
        /* <DEDUP_REMOVED lines=9> */
.L_x_20965:
[----:B------:R3:W-:Y:S01]  /*8d60*/  STG.E desc[UR36][R8.64], R26 ;  /* 0x0000001a08007986 */ /* 0x0007e2000c101924 */
[----:B------:R-:W-:Y:S05]  /*8d70*/  BRA `(.L_x_20963) ;  /* 0x0000000800d07947 */ /* 0x000fea0003800000 */
.L_x_20964:
[----:B------:R0:W-:Y:S01]  /*8d80*/  STG.E.U16 desc[UR36][R8.64], R26 ;  /* 0x0000001a08007986 */ /* 0x0001e2000c101524 */
[----:B------:R-:W-:Y:S05]  /*8d90*/  BRA `(.L_x_20963) ;  /* 0x0000000800c87947 */ /* 0x000fea0003800000 */
.L_x_20959:
        /* <DEDUP_REMOVED lines=9> */
.L_x_20967:
[----:B------:R-:W0:Y:S02]  /*8e30*/  I2F.S16 R0, R26 ;  /* 0x0000001a00007306 */ /* 0x000e240000101400 */
[----:B0-----:R-:W-:-:S05]  /*8e40*/  F2FP.F16.F32.PACK_AB R0, RZ, R0 ;  /* 0x00000000ff00723e */ /* 0x001fca00000000ff */
[----:B------:R0:W-:Y:S01]  /*8e50*/  STG.E.U16 desc[UR36][R8.64], R0 ;  /* 0x0000000008007986 */ /* 0x0001e2000c101524 */
[----:B------:R-:W-:Y:S05]  /*8e60*/  BRA `(.L_x_20963) ;  /* 0x0000000800947947 */ /* 0x000fea0003800000 */
.L_x_20966:
        /* <DEDUP_REMOVED lines=10> */
.L_x_20969:
[----:B------:R-:W0:Y:S02]  /*8f10*/  I2F.S16 R26, R26 ;  /* 0x0000001a001a7306 */ /* 0x000e240000101400 */
[----:B0-----:R-:W-:-:S04]  /*8f20*/  F2FP.F16.F32.PACK_AB R3, RZ, R26 ;  /* 0x0000001aff03723e */ /* 0x001fc800000000ff */
[----:B------:R-:W-:-:S05]  /*8f30*/  PRMT R3, R3, 0x5410, RZ ;  /* 0x0000541003037816 */ /* 0x000fca00000000ff */
[----:B------:R0:W-:Y:S01]  /*8f40*/  STG.E desc[UR36][R8.64], R3 ;  /* 0x0000000308007986 */ /* 0x0001e2000c101924 */
[----:B------:R-:W-:Y:S05]  /*8f50*/  BRA `(.L_x_20963) ;  /* 0x0000000800587947 */ /* 0x000fea0003800000 */
.L_x_20968:
[----:B------:R-:W0:Y:S02]  /*8f60*/  I2F.F64.S16 R26, R26 ;  /* 0x0000001a001a7312 */ /* 0x000e240000101c00 */
[----:B0-----:R0:W-:Y:S01]  /*8f70*/  STG.E.64 desc[UR36][R8.64], R26 ;  /* 0x0000001a08007986 */ /* 0x0011e2000c101b24 */
[----:B------:R-:W-:Y:S05]  /*8f80*/  BRA `(.L_x_20963) ;  /* 0x00000008004c7947 */ /* 0x000fea0003800000 */
.L_x_20958:
        /* <DEDUP_REMOVED lines=12> */
.L_x_20973:
        /* <DEDUP_REMOVED lines=16> */
.L_x_20976:
[----:B------:R-:W-:-:S07]  /*9150*/  PRMT R4, R0, 0x7610, R4 ;  /* 0x0000761000047816 */ /* 0x000fce0000000004 */
.L_x_20975:
[----:B------:R-:W-:Y:S05]  /*9160*/  BSYNC.RECONVERGENT B0 ;  /* 0x0000000000007941 */ /* 0x000fea0003800200 */
.L_x_20974:
[----:B------:R0:W-:Y:S01]  /*9170*/  STG.E.U8 desc[UR36][R8.64], R4 ;  /* 0x0000000408007986 */ /* 0x0001e2000c101124 */
[----:B------:R-:W-:Y:S05]  /*9180*/  BRA `(.L_x_20963) ;  /* 0x0000000400cc7947 */ /* 0x000fea0003800000 */
.L_x_20972:
        /* <DEDUP_REMOVED lines=16> */
.L_x_20979:
[----:B------:R-:W-:-:S07]  /*9290*/  PRMT R4, R0, 0x7610, R4 ;  /* 0x0000761000047816 */ /* 0x000fce0000000004 */
.L_x_20978:
[----:B------:R-:W-:Y:S05]  /*92a0*/  BSYNC.RECONVERGENT B0 ;  /* 0x0000000000007941 */ /* 0x000fea0003800200 */
.L_x_20977:
[----:B------:R0:W-:Y:S01]  /*92b0*/  STG.E.U8 desc[UR36][R8.64], R4 ;  /* 0x0000000408007986 */ /* 0x0001e2000c101124 */
[----:B------:R-:W-:Y:S05]  /*92c0*/  BRA `(.L_x_20963) ;  /* 0x00000004007c7947 */ /* 0x000fea0003800000 */
.L_x_20971:
        /* <DEDUP_REMOVED lines=21> */
.L_x_20981:
[----:B------:R-:W-:-:S05]  /*9420*/  IMAD.MOV.U32 R27, RZ, RZ, RZ ;  /* 0x000000ffff1b7224 */ /* 0x000fca00078e00ff */
[----:B------:R0:W-:Y:S01]  /*9430*/  STG.E.64 desc[UR36][R8.64], R26 ;  /* 0x0000001a08007986 */ /* 0x0001e2000c101b24 */
[----:B------:R-:W-:Y:S05]  /*9440*/  BRA `(.L_x_20963) ;  /* 0x00000004001c7947 */ /* 0x000fea0003800000 */
.L_x_20980:
[----:B------:R0:W-:Y:S01]  /*9450*/  STG.E desc[UR36][R8.64], R26 ;  /* 0x0000001a08007986 */ /* 0x0001e2000c101924 */
[----:B------:R-:W-:Y:S05]  /*9460*/  BRA `(.L_x_20963) ;  /* 0x0000000400147947 */ /* 0x000fea0003800000 */
.L_x_20970:
        /* <DEDUP_REMOVED lines=8> */
.L_x_20983:
[----:B--2---:R-:W-:Y:S01]  /*94f0*/  CS2R R6, SRZ ;  /* 0x0000000000067805 */ /* 0x004fe2000001ff00 */
[----:B------:R-:W0:Y:S04]  /*9500*/  I2F.F64.S16 R4, R26 ;  /* 0x0000001a00047312 */ /* 0x000e280000101c00 */
[----:B0-----:R0:W-:Y:S01]  /*9510*/  STG.E.128 desc[UR36][R8.64], R4 ;  /* 0x0000000408007986 */ /* 0x0011e2000c101d24 */
[----:B------:R-:W-:Y:S05]  /*9520*/  BRA `(.L_x_20963) ;  /* 0x0000000000e47947 */ /* 0x000fea0003800000 */
.L_x_20982:
[----:B------:R-:W-:-:S13]  /*9530*/  ISETP.NE.AND P0, PT, R0, 0xf, PT ;  /* 0x0000000f0000780c */ /* 0x000fda0003f05270 */
[----:B------:R-:W-:Y:S05]  /*9540*/  @!P0 BRA `(.L_x_20984) ;  /* 0x0000000000d08947 */ /* 0x000fea0003800000 */
[----:B------:R-:W-:-:S13]  /*9550*/  ISETP.NE.AND P0, PT, R0, 0x17, PT ;  /* 0x000000170000780c */ /* 0x000fda0003f05270 */
[----:B------:R-:W-:Y:S05]  /*9560*/  @!P0 BRA `(.L_x_20985) ;  /* 0x0000000000848947 */ /* 0x000fea0003800000 */
[----:B------:R-:W-:-:S13]  /*9570*/  ISETP.NE.AND P0, PT, R0, 0x18, PT ;  /* 0x000000180000780c */ /* 0x000fda0003f05270 */
[----:B------:R-:W-:Y:S05]  /*9580*/  @!P0 BRA `(.L_x_20986) ;  /* 0x0000000000448947 */ /* 0x000fea0003800000 */
.L_x_20962:
[----:B------:R-:W-:Y:S01]  /*9590*/  MOV R14, 0x0 ;  /* 0x00000000000e7802 */ /* 0x000fe20000000f00 */
[----:B------:R-:W0:Y:S01]  /*95a0*/  LDCU.64 UR4, c[0x4][0x140] ;  /* 0x01002800ff0477ac */ /* 0x000e220008000a00 */
[----:B------:R-:W-:Y:S02]  /*95b0*/  IMAD.MOV.U32 R8, RZ, RZ, 0x65 ;  /* 0x00000065ff087424 */ /* 0x000fe400078e00ff */
[----:B------:R-:W-:Y:S01]  /*95c0*/  IMAD.MOV.U32 R12, RZ, RZ, 0x1 ;  /* 0x00000001ff0c7424 */ /* 0x000fe200078e00ff */
[----:B------:R-:W2:Y:S01]  /*95d0*/  LDCU.64 UR6, c[0x4][0x148] ;  /* 0x01002900ff0677ac */ /* 0x000ea20008000a00 */
[----:B------:R-:W1:Y:S01]  /*95e0*/  LDC.64 R14, c[0x4][R14] ;  /* 0x010000000e0e7b82 */ /* 0x000e620000000a00 */
[----:B------:R-:W-:Y:S01]  /*95f0*/  IMAD.MOV.U32 R13, RZ, RZ, RZ ;  /* 0x000000ffff0d7224 */ /* 0x000fe200078e00ff */
[----:B------:R-:W3:Y:S01]  /*9600*/  LDCU.64 UR8, c[0x4][0x10] ;  /* 0x01000200ff0877ac */ /* 0x000ee20008000a00 */
[----:B0-----:R-:W-:Y:S02]  /*9610*/  IMAD.U32 R4, RZ, RZ, UR4 ;  /* 0x00000004ff047e24 */ /* 0x001fe4000f8e00ff */
[----:B------:R-:W-:-:S02]  /*9620*/  IMAD.U32 R5, RZ, RZ, UR5 ;  /* 0x00000005ff057e24 */ /* 0x000fc4000f8e00ff */
[----:B--2---:R-:W-:Y:S02]  /*9630*/  IMAD.U32 R6, RZ, RZ, UR6 ;  /* 0x00000006ff067e24 */ /* 0x004fe4000f8e00ff */
[----:B------:R-:W-:Y:S02]  /*9640*/  IMAD.U32 R7, RZ, RZ, UR7 ;  /* 0x00000007ff077e24 */ /* 0x000fe4000f8e00ff */
[----:B---3--:R-:W-:Y:S02]  /*9650*/  IMAD.U32 R10, RZ, RZ, UR8 ;  /* 0x00000008ff0a7e24 */ /* 0x008fe4000f8e00ff */
[----:B------:R-:W-:-:S07]  /*9660*/  IMAD.U32 R11, RZ, RZ, UR9 ;  /* 0x00000009ff0b7e24 */ /* 0x000fce000f8e00ff */
[----:B------:R-:W-:-:S07]  /*9670*/  LEPC R20, `(.L_x_20987) ;  /* 0x000000001014794e */ /* 0x000fce0000000000 */
[----:B-1----:R-:W-:Y:S05]  /*9680*/  CALL.ABS.NOINC R14 ;  /* 0x000000000e007343 */ /* 0x002fea0003c00000 */
.L_x_20987:
[----:B------:R-:W-:Y:S05]  /*9690*/  BRA `(.L_x_20963) ;  /* 0x0000000000887947 */ /* 0x000fea0003800000 */
.L_x_20986:
        /* <DEDUP_REMOVED lines=11> */
.L_x_20989:
[----:B------:R-:W-:Y:S05]  /*9750*/  BSYNC.RECONVERGENT B0 ;  /* 0x0000000000007941 */ /* 0x000fea0003800200 */
.L_x_20988:
[----:B------:R0:W-:Y:S01]  /*9760*/  STG.E.U8 desc[UR36][R8.64], R3 ;  /* 0x0000000308007986 */ /* 0x0001e2000c101124 */
[----:B------:R-:W-:Y:S05]  /*9770*/  BRA `(.L_x_20963) ;  /* 0x0000000000507947 */ /* 0x000fea0003800000 */
.L_x_20985:
        /* <DEDUP_REMOVED lines=12> */
.L_x_20990:
[----:B------:R-:W-:Y:S01]  /*9840*/  IMAD.MOV.U32 R3, RZ, RZ, 0x7f ;  /* 0x0000007fff037424 */ /* 0x000fe200078e00ff */
[----:B------:R-:W-:-:S04]  /*9850*/  ISETP.GT.U32.AND P0, PT, R5, 0x7f800000, PT ;  /* 0x7f8000000500780c */ /* 0x000fc80003f04070 */
[----:B------:R-:W-:-:S05]  /*9860*/  SEL R3, R3, 0x7c, P0 ;  /* 0x0000007c03037807 */ /* 0x000fca0000000000 */
[----:B------:R0:W-:Y:S01]  /*9870*/  STG.E.U8 desc[UR36][R8.64], R3 ;  /* 0x0000000308007986 */ /* 0x0001e2000c101124 */
[----:B------:R-:W-:Y:S05]  /*9880*/  BRA `(.L_x_20963) ;  /* 0x00000000000c7947 */ /* 0x000fea0003800000 */
.L_x_20984:
[----:B------:R-:W0:Y:S02]  /*9890*/  I2F.S16 R0, R26 ;  /* 0x0000001a00007306 */ /* 0x000e240000101400 */
[----:B0-----:R-:W-:-:S05]  /*98a0*/  F2FP.BF16.F32.PACK_AB R0, RZ, R0 ;  /* 0x00000000ff00723e */ /* 0x001fca00000010ff */
[----:B------:R0:W-:Y:S02]  /*98b0*/  STG.E.U16 desc[UR36][R8.64], R0 ;  /* 0x0000000008007986 */ /* 0x0001e4000c101524 */
.L_x_20963:
[----:B------:R-:W-:Y:S05]  /*98c0*/  BSYNC.RECONVERGENT B6 ;  /* 0x0000000000067941 */ /* 0x000fea0003800200 */
.L_x_20957:
[----:B------:R-:W-:-:S07]  /*98d0*/  VIADD R17, R17, 0x80 ;  /* 0x0000008011117836 */ /* 0x000fce0000000000 */
.L_x_20920:
[----:B------:R-:W-:-:S13]  /*98e0*/  ISETP.GE.AND P0, PT, R17, R16, PT ;  /* 0x000000101100720c */ /* 0x000fda0003f06270 */
[----:B------:R-:W-:Y:S05]  /*98f0*/  @P0 BREAK.RELIABLE B7 ;  /* 0x0000000000070942 */ /* 0x000fea0003800100 */
[----:B------:R-:W-:Y:S05]  /*9900*/  @P0 BRA `(.L_x_20956) ;  /* 0x0000000c00640947 */ /* 0x000fea0003800000 */
[----:B------:R-:W-:Y:S05]  /*9910*/  BSYNC.RELIABLE B7 ;  /* 0x0000000000077941 */ /* 0x000fea0003800100 */
.L_x_20919:
        /* <DEDUP_REMOVED lines=21> */
.L_x_20995:
[----:B------:R0:W-:Y:S01]  /*9a70*/  STG.E.U8 desc[UR36][R8.64], R24 ;  /* 0x0000001808007986 */ /* 0x0001e2000c101124 */
[----:B------:R-:W-:Y:S05]  /*9a80*/  BRA `(.L_x_20997) ;  /* 0x0000000800fc7947 */ /* 0x000fea0003800000 */
.L_x_20994:
        /* <DEDUP_REMOVED lines=9> */
.L_x_20999:
[----:B------:R3:W-:Y:S01]  /*9b20*/  STG.E desc[UR36][R8.64], R24 ;  /* 0x0000001808007986 */ /* 0x0007e2000c101924 */
[----:B------:R-:W-:Y:S05]  /*9b30*/  BRA `(.L_x_20997) ;  /* 0x0000000800d07947 */ /* 0x000fea0003800000 */
.L_x_20998:
[----:B------:R0:W-:Y:S01]  /*9b40*/  STG.E.U16 desc[UR36][R8.64], R24 ;  /* 0x0000001808007986 */ /* 0x0001e2000c101524 */
[----:B------:R-:W-:Y:S05]  /*9b50*/  BRA `(.L_x_20997) ;  /* 0x0000000800c87947 */ /* 0x000fea0003800000 */
.L_x_20993:
        /* <DEDUP_REMOVED lines=9> */
.L_x_21001:
[----:B------:R-:W0:Y:S02]  /*9bf0*/  I2F.S16 R0, R24 ;  /* 0x0000001800007306 */ /* 0x000e240000101400 */
[----:B0-----:R-:W-:-:S05]  /*9c00*/  F2FP.F16.F32.PACK_AB R0, RZ, R0 ;  /* 0x00000000ff00723e */ /* 0x001fca00000000ff */
[----:B------:R0:W-:Y:S01]  /*9c10*/  STG.E.U16 desc[UR36][R8.64], R0 ;  /* 0x0000000008007986 */ /* 0x0001e2000c101524 */
[----:B------:R-:W-:Y:S05]  /*9c20*/  BRA `(.L_x_20997) ;  /* 0x0000000800947947 */ /* 0x000fea0003800000 */
.L_x_21000:
        /* <DEDUP_REMOVED lines=10> */
.L_x_21003:
[----:B------:R-:W0:Y:S02]  /*9cd0*/  I2F.S16 R24, R24 ;  /* 0x0000001800187306 */ /* 0x000e240000101400 */
[----:B0-----:R-:W-:-:S04]  /*9ce0*/  F2FP.F16.F32.PACK_AB R3, RZ, R24 ;  /* 0x00000018ff03723e */ /* 0x001fc800000000ff */
[----:B------:R-:W-:-:S05]  /*9cf0*/  PRMT R3, R3, 0x5410, RZ ;  /* 0x0000541003037816 */ /* 0x000fca00000000ff */
[----:B------:R0:W-:Y:S01]  /*9d00*/  STG.E desc[UR36][R8.64], R3 ;  /* 0x0000000308007986 */ /* 0x0001e2000c101924 */
[----:B------:R-:W-:Y:S05]  /*9d10*/  BRA `(.L_x_20997) ;  /* 0x0000000800587947 */ /* 0x000fea0003800000 */
.L_x_21002:
[----:B------:R-:W0:Y:S02]  /*9d20*/  I2F.F64.S16 R24, R24 ;  /* 0x0000001800187312 */ /* 0x000e240000101c00 */
[----:B0-----:R0:W-:Y:S01]  /*9d30*/  STG.E.64 desc[UR36][R8.64], R24 ;  /* 0x0000001808007986 */ /* 0x0011e2000c101b24 */
[----:B------:R-:W-:Y:S05]  /*9d40*/  BRA `(.L_x_20997) ;  /* 0x00000008004c7947 */ /* 0x000fea0003800000 */
.L_x_20992:
        /* <DEDUP_REMOVED lines=12> */
.L_x_21007:
        /* <DEDUP_REMOVED lines=16> */
.L_x_21010:
[----:B------:R-:W-:-:S07]  /*9f10*/  PRMT R4, R0, 0x7610, R4 ;  /* 0x0000761000047816 */ /* 0x000fce0000000004 */
.L_x_21009:
[----:B------:R-:W-:Y:S05]  /*9f20*/  BSYNC.RECONVERGENT B0 ;  /* 0x0000000000007941 */ /* 0x000fea0003800200 */
.L_x_21008:
[----:B------:R0:W-:Y:S01]  /*9f30*/  STG.E.U8 desc[UR36][R8.64], R4 ;  /* 0x0000000408007986 */ /* 0x0001e2000c101124 */
[----:B------:R-:W-:Y:S05]  /*9f40*/  BRA `(.L_x_20997) ;  /* 0x0000000400cc7947 */ /* 0x000fea0003800000 */
.L_x_21006:
        /* <DEDUP_REMOVED lines=16> */
.L_x_21013:
[----:B------:R-:W-:-:S07]  /*a050*/  PRMT R4, R0, 0x7610, R4 ;  /* 0x0000761000047816 */ /* 0x000fce0000000004 */
.L_x_21012:
[----:B------:R-:W-:Y:S05]  /*a060*/  BSYNC.RECONVERGENT B0 ;  /* 0x0000000000007941 */ /* 0x000fea0003800200 */
.L_x_21011:
[----:B------:R0:W-:Y:S01]  /*a070*/  STG.E.U8 desc[UR36][R8.64], R4 ;  /* 0x0000000408007986 */ /* 0x0001e2000c101124 */
[----:B------:R-:W-:Y:S05]  /*a080*/  BRA `(.L_x_20997) ;  /* 0x00000004007c7947 */ /* 0x000fea0003800000 */
.L_x_21005:
        /* <DEDUP_REMOVED lines=21> */
.L_x_21015:
[----:B------:R-:W-:-:S05]  /*a1e0*/  IMAD.MOV.U32 R25, RZ, RZ, RZ ;  /* 0x000000ffff197224 */ /* 0x000fca00078e00ff */
[----:B------:R0:W-:Y:S01]  /*a1f0*/  STG.E.64 desc[UR36][R8.64], R24 ;  /* 0x0000001808007986 */ /* 0x0001e2000c101b24 */
[----:B------:R-:W-:Y:S05]  /*a200*/  BRA `(.L_x_20997) ;  /* 0x00000004001c7947 */ /* 0x000fea0003800000 */
.L_x_21014:
[----:B------:R0:W-:Y:S01]  /*a210*/  STG.E desc[UR36][R8.64], R24 ;  /* 0x0000001808007986 */ /* 0x0001e2000c101924 */
[----:B------:R-:W-:Y:S05]  /*a220*/  BRA `(.L_x_20997) ;  /* 0x0000000400147947 */ /* 0x000fea0003800000 */
.L_x_21004:
        /* <DEDUP_REMOVED lines=8> */
.L_x_21017:
[----:B--2---:R-:W-:Y:S01]  /*a2b0*/  CS2R R6, SRZ ;  /* 0x0000000000067805 */ /* 0x004fe2000001ff00 */
[----:B------:R-:W0:Y:S04]  /*a2c0*/  I2F.F64.S16 R4, R24 ;  /* 0x0000001800047312 */ /* 0x000e280000101c00 */
[----:B0-----:R0:W-:Y:S01]  /*a2d0*/  STG.E.128 desc[UR36][R8.64], R4 ;  /* 0x0000000408007986 */ /* 0x0011e2000c101d24 */
[----:B------:R-:W-:Y:S05]  /*a2e0*/  BRA `(.L_x_20997) ;  /* 0x0000000000e47947 */ /* 0x000fea0003800000 */
.L_x_21016:
[----:B------:R-:W-:-:S13]  /*a2f0*/  ISETP.NE.AND P0, PT, R0, 0xf, PT ;  /* 0x0000000f0000780c */ /* 0x000fda0003f05270 */
[----:B------:R-:W-:Y:S05]  /*a300*/  @!P0 BRA `(.L_x_21018) ;  /* 0x0000000000d08947 */ /* 0x000fea0003800000 */
[----:B------:R-:W-:-:S13]  /*a310*/  ISETP.NE.AND P0, PT, R0, 0x17, PT ;  /* 0x000000170000780c */ /* 0x000fda0003f05270 */
[----:B------:R-:W-:Y:S05]  /*a320*/  @!P0 BRA `(.L_x_21019) ;  /* 0x0000000000848947 */ /* 0x000fea0003800000 */
[----:B------:R-:W-:-:S13]  /*a330*/  ISETP.NE.AND P0, PT, R0, 0x18, PT ;  /* 0x000000180000780c */ /* 0x000fda0003f05270 */
[----:B------:R-:W-:Y:S05]  /*a340*/  @!P0 BRA `(.L_x_21020) ;  /* 0x0000000000448947 */ /* 0x000fea0003800000 */
.L_x_20996:
        /* <DEDUP_REMOVED lines=16> */
.L_x_21021:
[----:B------:R-:W-:Y:S05]  /*a450*/  BRA `(.L_x_20997) ;  /* 0x0000000000887947 */ /* 0x000fea0003800000 */
.L_x_21020:
        /* <DEDUP_REMOVED lines=11> */
.L_x_21023:
[----:B------:R-:W-:Y:S05]  /*a510*/  BSYNC.RECONVERGENT B0 ;  /* 0x0000000000007941 */ /* 0x000fea0003800200 */
.L_x_21022:
[----:B------:R0:W-:Y:S01]  /*a520*/  STG.E.U8 desc[UR36][R8.64], R3 ;  /* 0x0000000308007986 */ /* 0x0001e2000c101124 */
[----:B------:R-:W-:Y:S05]  /*a530*/  BRA `(.L_x_20997) ;  /* 0x0000000000507947 */ /* 0x000fea0003800000 */
.L_x_21019:
        /* <DEDUP_REMOVED lines=12> */
.L_x_21024:
[----:B------:R-:W-:Y:S01]  /*a600*/  IMAD.MOV.U32 R3, RZ, RZ, 0x7f ;  /* 0x0000007fff037424 */ /* 0x000fe200078e00ff */
[----:B------:R-:W-:-:S04]  /*a610*/  ISETP.GT.U32.AND P0, PT, R5, 0x7f800000, PT ;  /* 0x7f8000000500780c */ /* 0x000fc80003f04070 */
[----:B------:R-:W-:-:S05]  /*a620*/  SEL R3, R3, 0x7c, P0 ;  /* 0x0000007c03037807 */ /* 0x000fca0000000000 */
[----:B------:R0:W-:Y:S01]  /*a630*/  STG.E.U8 desc[UR36][R8.64], R3 ;  /* 0x0000000308007986 */ /* 0x0001e2000c101124 */
[----:B------:R-:W-:Y:S05]  /*a640*/  BRA `(.L_x_20997) ;  /* 0x00000000000c7947 */ /* 0x000fea0003800000 */
.L_x_21018:
[----:B------:R-:W0:Y:S02]  /*a650*/  I2F.S16 R0, R24 ;  /* 0x0000001800007306 */ /* 0x000e240000101400 */
[----:B0-----:R-:W-:-:S05]  /*a660*/  F2FP.BF16.F32.PACK_AB R0, RZ, R0 ;  /* 0x00000000ff00723e */ /* 0x001fca00000010ff */
[----:B------:R0:W-:Y:S02]  /*a670*/  STG.E.U16 desc[UR36][R8.64], R0 ;  /* 0x0000000008007986 */ /* 0x0001e4000c101524 */
.L_x_20997:
[----:B------:R-:W-:Y:S05]  /*a680*/  BSYNC.RECONVERGENT B6 ;  /* 0x0000000000067941 */ /* 0x000fea0003800200 */
.L_x_20991:
[----:B------:R-:W-:-:S07]  /*a690*/  VIADD R17, R17, 0x80 ;  /* 0x0000008011117836 */ /* 0x000fce0000000000 */
.L_x_20956:
[----:B------:R-:W-:Y:S05]  /*a6a0*/  BSYNC.RECONVERGENT B8 ;  /* 0x0000000000087941 */ /* 0x000fea0003800200 */
.L_x_20918:
[----:B------:R-:W-:-:S13]  /*a6b0*/  ISETP.GE.AND P0, PT, R17, R16, PT ;  /* 0x000000101100720c */ /* 0x000fda0003f06270 */
[----:B------:R-:W-:Y:S05]  /*a6c0*/  @P0 EXIT ;  /* 0x000000000000094d */ /* 0x000fea0003800000 */
[----:B01-3--:R-:W0:Y:S01]  /*a6d0*/  LDC.64 R4, c[0x0][0x388] ;  /* 0x0000e200ff047b82 */ /* 0x00be220000000a00 */
[----:B------:R-:W4:Y:S01]  /*a6e0*/  LDCU UR4, c[0x0][0x3b4] ;  /* 0x00007680ff0477ac */ /* 0x000f220008000800 */
[----:B------:R-:W-:Y:S01]  /*a6f0*/  PRMT R0, R18, 0x9910, RZ ;  /* 0x0000991012007816 */ /* 0x000fe200000000ff */
        /* <DEDUP_REMOVED lines=16> */
.L_x_21028:
[----:B------:R-:W-:Y:S01]  /*a800*/  STG.E.U8 desc[UR36][R2.64], R22 ;  /* 0x0000001602007986 */ /* 0x000fe2000c101124 */
[----:B------:R-:W-:Y:S05]  /*a810*/  EXIT ;  /* 0x000000000000794d */ /* 0x000fea0003800000 */
.L_x_21027:
        /* <DEDUP_REMOVED lines=9> */
.L_x_21031:
[----:B------:R-:W-:Y:S01]  /*a8b0*/  STG.E desc[UR36][R2.64], R22 ;  /* 0x0000001602007986 */ /* 0x000fe2000c101924 */
[----:B------:R-:W-:Y:S05]  /*a8c0*/  EXIT ;  /* 0x000000000000794d */ /* 0x000fea0003800000 */
.L_x_21030:
[----:B------:R-:W-:Y:S01]  /*a8d0*/  STG.E.U16 desc[UR36][R2.64], R22 ;  /* 0x0000001602007986 */ /* 0x000fe2000c101524 */
[----:B------:R-:W-:Y:S05]  /*a8e0*/  EXIT ;  /* 0x000000000000794d */ /* 0x000fea0003800000 */
.L_x_21026:
        /* <DEDUP_REMOVED lines=9> */
.L_x_21033:
[----:B------:R-:W0:Y:S02]  /*a980*/  I2F.S16 R0, R22 ;  /* 0x0000001600007306 */ /* 0x000e240000101400 */
[----:B0-----:R-:W-:-:S05]  /*a990*/  F2FP.F16.F32.PACK_AB R0, RZ, R0 ;  /* 0x00000000ff00723e */ /* 0x001fca00000000ff */
[----:B------:R-:W-:Y:S01]  /*a9a0*/  STG.E.U16 desc[UR36][R2.64], R0 ;  /* 0x0000000002007986 */ /* 0x000fe2000c101524 */
[----:B------:R-:W-:Y:S05]  /*a9b0*/  EXIT ;  /* 0x000000000000794d */ /* 0x000fea0003800000 */
.L_x_21032:
        /* <DEDUP_REMOVED lines=10> */
.L_x_21035:
[----:B------:R-:W0:Y:S02]  /*aa60*/  I2F.S16 R22, R22 ;  /* 0x0000001600167306 */ /* 0x000e240000101400 */
[----:B0-----:R-:W-:-:S04]  /*aa70*/  F2FP.F16.F32.PACK_AB R5, RZ, R22 ;  /* 0x00000016ff05723e */ /* 0x001fc800000000ff */
[----:B------:R-:W-:-:S05]  /*aa80*/  PRMT R5, R5, 0x5410, RZ ;  /* 0x0000541005057816 */ /* 0x000fca00000000ff */
[----:B------:R-:W-:Y:S01]  /*aa90*/  STG.E desc[UR36][R2.64], R5 ;  /* 0x0000000502007986 */ /* 0x000fe2000c101924 */
[----:B------:R-:W-:Y:S05]  /*aaa0*/  EXIT ;  /* 0x000000000000794d */ /* 0x000fea0003800000 */
.L_x_21034:
[----:B------:R-:W0:Y:S02]  /*aab0*/  I2F.F64.S16 R22, R22 ;  /* 0x0000001600167312 */ /* 0x000e240000101c00 */
[----:B0-----:R-:W-:Y:S01]  /*aac0*/  STG.E.64 desc[UR36][R2.64], R22 ;  /* 0x0000001602007986 */ /* 0x001fe2000c101b24 */
[----:B------:R-:W-:Y:S05]  /*aad0*/  EXIT ;  /* 0x000000000000794d */ /* 0x000fea0003800000 */
.L_x_21025:
        /* <DEDUP_REMOVED lines=12> */
.L_x_21039:
        /* <DEDUP_REMOVED lines=17> */
.L_x_21041:
[----:B------:R-:W-:Y:S05]  /*acb0*/  BSYNC.RECONVERGENT B0 ;  /* 0x0000000000007941 */ /* 0x000fea0003800200 */
.L_x_21040:
[----:B------:R-:W-:Y:S01]  /*acc0*/  STG.E.U8 desc[UR36][R2.64], R0 ;  /* 0x0000000002007986 */ /* 0x000fe2000c101124 */
[----:B------:R-:W-:Y:S05]  /*acd0*/  EXIT ;  /* 0x000000000000794d */ /* 0x000fea0003800000 */
.L_x_21038:
        /* <DEDUP_REMOVED lines=17> */
.L_x_21043:
[----:B------:R-:W-:Y:S05]  /*adf0*/  BSYNC.RECONVERGENT B0 ;  /* 0x0000000000007941 */ /* 0x000fea0003800200 */
.L_x_21042:
[----:B------:R-:W-:Y:S01]  /*ae00*/  STG.E.U8 desc[UR36][R2.64], R0 ;  /* 0x0000000002007986 */ /* 0x000fe2000c101124 */
[----:B------:R-:W-:Y:S05]  /*ae10*/  EXIT ;  /* 0x000000000000794d */ /* 0x000fea0003800000 */
.L_x_21037:
        /* <DEDUP_REMOVED lines=21> */
.L_x_21045:
[----:B------:R-:W-:-:S05]  /*af70*/  IMAD.MOV.U32 R23, RZ, RZ, RZ ;  /* 0x000000ffff177224 */ /* 0x000fca00078e00ff */
[----:B------:R-:W-:Y:S01]  /*af80*/  STG.E.64 desc[UR36][R2.64], R22 ;  /* 0x0000001602007986 */ /* 0x000fe2000c101b24 */
[----:B------:R-:W-:Y:S05]  /*af90*/  EXIT ;  /* 0x000000000000794d */ /* 0x000fea0003800000 */
.L_x_21044:
[----:B------:R-:W-:Y:S01]  /*afa0*/  STG.E desc[UR36][R2.64], R22 ;  /* 0x0000001602007986 */ /* 0x000fe2000c101924 */
[----:B------:R-:W-:Y:S05]  /*afb0*/  EXIT ;  /* 0x000000000000794d */ /* 0x000fea0003800000 */
.L_x_21036:
        /* <DEDUP_REMOVED lines=8> */
.L_x_21047:
[----:B--2---:R-:W-:Y:S01]  /*b040*/  CS2R R6, SRZ ;  /* 0x0000000000067805 */ /* 0x004fe2000001ff00 */
[----:B------:R-:W0:Y:S04]  /*b050*/  I2F.F64.S16 R4, R22 ;  /* 0x0000001600047312 */ /* 0x000e280000101c00 */
[----:B0-----:R-:W-:Y:S01]  /*b060*/  STG.E.128 desc[UR36][R2.64], R4 ;  /* 0x0000000402007986 */ /* 0x001fe2000c101d24 */
[----:B------:R-:W-:Y:S05]  /*b070*/  EXIT ;  /* 0x000000000000794d */ /* 0x000fea0003800000 */
.L_x_21046:
[----:B------:R-:W-:-:S13]  /*b080*/  ISETP.NE.AND P0, PT, R0, 0xf, PT ;  /* 0x0000000f0000780c */ /* 0x000fda0003f05270 */
[----:B------:R-:W-:Y:S05]  /*b090*/  @!P0 BRA `(.L_x_21048) ;  /* 0x0000000000d48947 */ /* 0x000fea0003800000 */
[----:B------:R-:W-:-:S13]  /*b0a0*/  ISETP.NE.AND P0, PT, R0, 0x17, PT ;  /* 0x000000170000780c */ /* 0x000fda0003f05270 */
[----:B------:R-:W-:Y:S05]  /*b0b0*/  @!P0 BRA `(.L_x_21049) ;  /* 0x0000000000848947 */ /* 0x000fea0003800000 */
[----:B------:R-:W-:-:S13]  /*b0c0*/  ISETP.NE.AND P0, PT, R0, 0x18, PT ;  /* 0x000000180000780c */ /* 0x000fda0003f05270 */
[----:B------:R-:W-:Y:S05]  /*b0d0*/  @!P0 BRA `(.L_x_21050) ;  /* 0x0000000000448947 */ /* 0x000fea0003800000 */
.L_x_21029:
[----:B------:R-:W-:Y:S01]  /*b0e0*/  MOV R0, 0x0 ;  /* 0x0000000000007802 */ /* 0x000fe20000000f00 */
[----:B------:R-:W0:Y:S01]  /*b0f0*/  LDCU.64 UR4, c[0x4][0x140] ;  /* 0x01002800ff0477ac */ /* 0x000e220008000a00 */
[----:B------:R-:W-:Y:S02]  /*b100*/  IMAD.MOV.U32 R8, RZ, RZ, 0x65 ;  /* 0x00000065ff087424 */ /* 0x000fe400078e00ff */
[----:B------:R1:W3:Y:S01]  /*b110*/  LDC.64 R2, c[0x4][R0] ;  /* 0x0100000000027b82 */ /* 0x0002e20000000a00 */
[----:B------:R-:W2:Y:S01]  /*b120*/  LDCU.64 UR6, c[0x4][0x148] ;  /* 0x01002900ff0677ac */ /* 0x000ea20008000a00 */
[----:B------:R-:W-:Y:S02]  /*b130*/  IMAD.MOV.U32 R12, RZ, RZ, 0x1 ;  /* 0x00000001ff0c7424 */ /* 0x000fe400078e00ff */
[----:B------:R-:W-:Y:S01]  /*b140*/  IMAD.MOV.U32 R13, RZ, RZ, RZ ;  /* 0x000000ffff0d7224 */ /* 0x000fe200078e00ff */
[----:B------:R-:W4:Y:S01]  /*b150*/  LDCU.64 UR8, c[0x4][0x10] ;  /* 0x01000200ff0877ac */ /* 0x000f220008000a00 */
[----:B0-----:R-:W-:-:S02]  /*b160*/  IMAD.U32 R4, RZ, RZ, UR4 ;  /* 0x00000004ff047e24 */ /* 0x001fc4000f8e00ff */
[----:B------:R-:W-:Y:S02]  /*b170*/  IMAD.U32 R5, RZ, RZ, UR5 ;  /* 0x00000005ff057e24 */ /* 0x000fe4000f8e00ff */
[----:B--2---:R-:W-:Y:S02]  /*b180*/  IMAD.U32 R6, RZ, RZ, UR6 ;  /* 0x00000006ff067e24 */ /* 0x004fe4000f8e00ff */
[----:B------:R-:W-:Y:S02]  /*b190*/  IMAD.U32 R7, RZ, RZ, UR7 ;  /* 0x00000007ff077e24 */ /* 0x000fe4000f8e00ff */
[----:B----4-:R-:W-:Y:S02]  /*b1a0*/  IMAD.U32 R10, RZ, RZ, UR8 ;  /* 0x00000008ff0a7e24 */ /* 0x010fe4000f8e00ff */
[----:B-1----:R-:W-:-:S07]  /*b1b0*/  IMAD.U32 R11, RZ, RZ, UR9 ;  /* 0x00000009ff0b7e24 */ /* 0x002fce000f8e00ff */
[----:B------:R-:W-:-:S07]  /*b1c0*/  LEPC R20, `(.L_x_21051) ;  /* 0x000000001014794e */ /* 0x000fce0000000000 */
[----:B---3--:R-:W-:Y:S05]  /*b1d0*/  CALL.ABS.NOINC R2 ;  /* 0x0000000002007343 */ /* 0x008fea0003c00000 */
.L_x_21051:
[----:B------:R-:W-:Y:S05]  /*b1e0*/  EXIT ;  /* 0x000000000000794d */ /* 0x000fea0003800000 */
.L_x_21050:
        /* <DEDUP_REMOVED lines=11> */
.L_x_21053:
[----:B------:R-:W-:Y:S05]  /*b2a0*/  BSYNC.RECONVERGENT B0 ;  /* 0x0000000000007941 */ /* 0x000fea0003800200 */
.L_x_21052:
[----:B------:R-:W-:Y:S01]  /*b2b0*/  STG.E.U8 desc[UR36][R2.64], R5 ;  /* 0x0000000502007986 */ /* 0x000fe2000c101124 */
[----:B------:R-:W-:Y:S05]  /*b2c0*/  EXIT ;  /* 0x000000000000794d */ /* 0x000fea0003800000 */
.L_x_21049:
        /* <DEDUP_REMOVED lines=13> */
.L_x_21054:
[----:B------:R-:W-:Y:S01]  /*b3a0*/  IMAD.MOV.U32 R5, RZ, RZ, 0x7f ;  /* 0x0000007fff057424 */ /* 0x000fe200078e00ff */
[----:B------:R-:W-:-:S04]  /*b3b0*/  ISETP.GT.U32.AND P0, PT, R7, 0x7f800000, PT ;  /* 0x7f8000000700780c */ /* 0x000fc80003f04070 */
[----:B------:R-:W-:-:S05]  /*b3c0*/  SEL R5, R5, 0x7c, P0 ;  /* 0x0000007c05057807 */ /* 0x000fca0000000000 */
[----:B------:R-:W-:Y:S01]  /*b3d0*/  STG.E.U8 desc[UR36][R2.64], R5 ;  /* 0x0000000502007986 */ /* 0x000fe2000c101124 */
[----:B------:R-:W-:Y:S05]  /*b3e0*/  EXIT ;  /* 0x000000000000794d */ /* 0x000fea0003800000 */
.L_x_21048:
[----:B------:R-:W0:Y:S02]  /*b3f0*/  I2F.S16 R0, R22 ;  /* 0x0000001600007306 */ /* 0x000e240000101400 */
[----:B0-----:R-:W-:-:S05]  /*b400*/  F2FP.BF16.F32.PACK_AB R0, RZ, R0 ;  /* 0x00000000ff00723e */ /* 0x001fca00000010ff */
[----:B------:R-:W-:Y:S01]  /*b410*/  STG.E.U16 desc[UR36][R2.64], R0 ;  /* 0x0000000002007986 */ /* 0x000fe2000c101524 */
[----:B------:R-:W-:Y:S05]  /*b420*/  EXIT ;  /* 0x000000000000794d */ /* 0x000fea0003800000 */
.L_x_21055:
        /* <DEDUP_REMOVED lines=13> */
.L_x_42892:


//--------------------- .text._ZN2at6native18elementwise_kernelILi128ELi4EZNS0_22gpu_kernel_impl_nocastINS0_13BinaryFunctorIddbZZZNS0_22logical_or_kernel_cudaERNS_14TensorIteratorEENKUlvE0_clEvENKUlvE4_clEvEUlddE_EEEEvRNS_18TensorIteratorBaseERKT_EUliE_EEviT1_ --------------------------
	.section	.text._ZN2at6native18elementwise_kernelILi128ELi4EZNS0_22gpu_kernel_impl_nocastINS0_13BinaryFunctorIddbZZZNS0_22logical_or_kernel_cudaERNS_14TensorIteratorEENKUlvE0_clEvENKUlvE4_clEvEUlddE_EEEEvRNS_18TensorIteratorBaseERKT_EUliE_EEviT1_,"ax",@progbits
	.align	128
        .global         _ZN2at6native18elementwise_kernelILi128ELi4EZNS0_22gpu_kernel_impl_nocastINS0_13BinaryFunctorIddbZZZNS0_22logical_or_kernel_cudaERNS_14TensorIteratorEENKUlvE0_clEvENKUlvE4_clEvEUlddE_EEEEvRNS_18TensorIteratorBaseERKT_EUliE_EEviT1_
        .type           _ZN2at6native18elementwise_kernelILi128ELi4EZNS0_22gpu_kernel_impl_nocastINS0_13BinaryFunctorIddbZZZNS0_22logical_or_kernel_cudaERNS_14TensorIteratorEENKUlvE0_clEvENKUlvE4_clEvEUlddE_EEEEvRNS_18TensorIteratorBaseERKT_EUliE_EEviT1_,@function
        .size           _ZN2at6native18elementwise_kernelILi128ELi4EZNS0_22gpu_kernel_impl_nocastINS0_13BinaryFunctorIddbZZZNS0_22logical_or_kernel_cudaERNS_14TensorIteratorEENKUlvE0_clEvENKUlvE4_clEvEUlddE_EEEEvRNS_18TensorIteratorBaseERKT_EUliE_EEviT1_,(.L_x_42893 - _ZN2at6native18elementwise_kernelILi128ELi4EZNS0_22gpu_kernel_impl_nocastINS0_13BinaryFunctorIddbZZZNS0_22logical_or_kernel_cudaERNS_14TensorIteratorEENKUlvE0_clEvENKUlvE4_clEvEUlddE_EEEEvRNS_18TensorIteratorBaseERKT_EUliE_EEviT1_)
        .other          _ZN2at6native18elementwise_kernelILi128ELi4EZNS0_22gpu_kernel_impl_nocastINS0_13BinaryFunctorIddbZZZNS0_22logical_or_kernel_cudaERNS_14TensorIteratorEENKUlvE0_clEvENKUlvE4_clEvEUlddE_EEEEvRNS_18TensorIteratorBaseERKT_EUliE_EEviT1_,@"STO_CUDA_ENTRY STV_DEFAULT"
_ZN2at6native18elementwise_kernelILi128ELi4EZNS0_22gpu_kernel_impl_nocastINS0_13BinaryFunctorIddbZZZNS0_22logical_or_kernel_cudaERNS_14TensorIteratorEENKUlvE0_clEvENKUlvE4_clEvEUlddE_EEEEvRNS_18TensorIteratorBaseERKT_EUliE_EEviT1_:
.text._ZN2at6native18elementwise_kernelILi128ELi4EZNS0_22gpu_kernel_impl_nocastINS0_13BinaryFunctorIddbZZZNS0_22logical_or_kernel_cudaERNS_14TensorIteratorEENKUlvE0_clEvENKUlvE4_clEvEUlddE_EEEEvRNS_18TensorIteratorBaseERKT_EUliE_EEviT1_:
        /* <DEDUP_REMOVED lines=25> */
[----:B---3--:R-:W1:Y:S02]  /*0190*/  DSETP.NEU.OR P0, PT, R4, RZ, P0 ;  /* 0x000000ff0400722a */ /* 0x008e64000070d400 */
        /* <DEDUP_REMOVED lines=16> */
[----:B--2---:R-:W1:Y:S02]  /*02a0*/  DSETP.NEU.OR P0, PT, R4, RZ, P0 ;  /* 0x000000ff0400722a */ /* 0x004e64000070d400 */
[----:B-1----:R-:W-:-:S05]  /*02b0*/  SEL R11, RZ, 0x1, !P0 ;  /* 0x00000001ff0b7807 */ /* 0x002fca0004000000 */
[----:B0-----:R0:W-:Y:S02]  /*02c0*/  STG.E.U8 desc[UR6][R8.64], R11 ;  /* 0x0000000b08007986 */ /* 0x0011e4000c101106 */
.L_x_21059:
[----:B------:R-:W-:-:S13]  /*02d0*/  ISETP.GE.AND P0, PT, R3, UR4, PT ;  /* 0x0000000403007c0c */ /* 0x000fda000bf06270 */
[----:B------:R-:W-:Y:S05]  /*02e0*/  @P0 BREAK.RELIABLE B1 ;  /* 0x0000000000010942 */ /* 0x000fea0003800100 */
[----:B------:R-:W-:Y:S05]  /*02f0*/  @P0 BRA `(.L_x_21060) ;  /* 0x00000000003c0947 */ /* 0x000fea0003800000 */
[----:B------:R-:W-:Y:S05]  /*0300*/  BSYNC.RELIABLE B1 ;  /* 0x0000000000017941 */ /* 0x000fea0003800100 */
.L_x_21058:
        /* <DEDUP_REMOVED lines=14> */
.L_x_21060:
[----:B------:R-:W-:Y:S05]  /*03f0*/  BSYNC.RECONVERGENT B0 ;  /* 0x0000000000007941 */ /* 0x000fea0003800200 */
.L_x_21057:
        /* <DEDUP_REMOVED lines=13> */
[----:B---3--:R-:W0:Y:S02]  /*04d0*/  DSETP.NEU.OR P0, PT, R2, RZ, P0 ;  /* 0x000000ff0200722a */ /* 0x008e24000070d400 */
[----:B01----:R-:W-:-:S05]  /*04e0*/  SEL R9, RZ, 0x1, !P0 ;  /* 0x00000001ff097807 */ /* 0x003fca0004000000 */
[----:B----4-:R-:W-:Y:S01]  /*04f0*/  STG.E.U8 desc[UR6][R6.64], R9 ;  /* 0x0000000906007986 */ /* 0x010fe2000c101106 */
[----:B------:R-:W-:Y:S05]  /*0500*/  EXIT ;  /* 0x000000000000794d */ /* 0x000fea0003800000 */
.L_x_21056:
        /* <DEDUP_REMOVED lines=356> */
.L_x_21064:
        /* <DEDUP_REMOVED lines=16> */
[----:B---3--:R-:W0:Y:S02]  /*1c50*/  DSETP.NEU.OR P0, PT, R6, RZ, P0 ;  /* 0x000000ff0600722a */ /* 0x008e24000070d400 */
        /* <DEDUP_REMOVED lines=353> */
.L_x_21066:
        /* <DEDUP_REMOVED lines=17> */
[----:B0-----:R-:W-:-:S05]  /*3380*/  SEL R11, RZ, 0x1, !P0 ;  /* 0x00000001ff0b7807 */ /* 0x001fca0004000000 */
[----:B------:R0:W-:Y:S02]  /*3390*/  STG.E.U8 desc[UR6][R4.64], R11 ;  /* 0x0000000b04007986 */ /* 0x0001e4000c101106 */
.L_x_21063:
[----:B------:R-:W-:-:S13]  /*33a0*/  ISETP.GE.AND P0, PT, R3, UR4, PT ;  /* 0x0000000403007c0c */ /* 0x000fda000bf06270 */
[----:B------:R-:W-:Y:S05]  /*33b0*/  @P0 BREAK.RELIABLE B1 ;  /* 0x0000000000010942 */ /* 0x000fea0003800100 */
[----:B------:R-:W-:Y:S05]  /*33c0*/  @P0 BRA `(.L_x_21065) ;  /* 0x0000001400c00947 */ /* 0x000fea0003800000 */
[----:B------:R-:W-:Y:S05]  /*33d0*/  BSYNC.RELIABLE B1 ;  /* 0x0000000000017941 */ /* 0x000fea0003800100 */
.L_x_21062:
        /* <DEDUP_REMOVED lines=348> */
.L_x_21067:
        /* <DEDUP_REMOVED lines=19> */
.L_x_21065:
[----:B------:R-:W-:Y:S05]  /*4ad0*/  BSYNC.RECONVERGENT B0 ;  /* 0x0000000000007941 */ /* 0x000fea0003800200 */
.L_x_21061:
        /* <DEDUP_REMOVED lines=351> */
.L_x_21068:
        /* <DEDUP_REMOVED lines=17> */
[----:B------:R-:W-:Y:S01]  /*61e0*/  STG.E.U8 desc[UR6][R2.64], R9 ;  /* 0x0000000902007986 */ /* 0x000fe2000c101106 */
[----:B------:R-:W-:Y:S05]  /*61f0*/  EXIT ;  /* 0x000000000000794d */ /* 0x000fea0003800000 */
.L_x_21069:
        /* <DEDUP_REMOVED lines=16> */
.L_x_42893:


//--------------------- .text._ZN2at6native27unrolled_elementwise_kernelINS0_13BinaryFunctorIddbZZZNS0_22logical_or_kernel_cudaERNS_14TensorIteratorEENKUlvE0_clEvENKUlvE4_clEvEUlddE_EESt5arrayIPcLm3EELi4E23TrivialOffsetCalculatorILi2EjESC_ILi1EjENS0_6memory15LoadWithoutCastENSF_16StoreWithoutCastEEEviT_T0_T2_T3_T4_T5_ --------------------------
	.section	.text._ZN2at6native27unrolled_elementwise_kernelINS0_13BinaryFunctorIddbZZZNS0_22logical_or_kernel_cudaERNS_14TensorIteratorEENKUlvE0_clEvENKUlvE4_clEvEUlddE_EESt5arrayIPcLm3EELi4E23TrivialOffsetCalculatorILi2EjESC_ILi1EjENS0_6memory15LoadWithoutCastENSF_16StoreWithoutCastEEEviT_T0_T2_T3_T4_T5_,"ax",@progbits
	.align	128
        .global         _ZN2at6native27unrolled_elementwise_kernelINS0_13BinaryFunctorIddbZZZNS0_22logical_or_kernel_cudaERNS_14TensorIteratorEENKUlvE0_clEvENKUlvE4_clEvEUlddE_EESt5arrayIPcLm3EELi4E23TrivialOffsetCalculatorILi2EjESC_ILi1EjENS0_6memory15LoadWithoutCastENSF_16StoreWithoutCastEEEviT_T0_T2_T3_T4_T5_
        .type           _ZN2at6native27unrolled_elementwise_kernelINS0_13BinaryFunctorIddbZZZNS0_22logical_or_kernel_cudaERNS_14TensorIteratorEENKUlvE0_clEvENKUlvE4_clEvEUlddE_EESt5arrayIPcLm3EELi4E23TrivialOffsetCalculatorILi2EjESC_ILi1EjENS0_6memory15LoadWithoutCastENSF_16StoreWithoutCastEEEviT_T0_T2_T3_T4_T5_,@function
        .size           _ZN2at6native27unrolled_elementwise_kernelINS0_13BinaryFunctorIddbZZZNS0_22logical_or_kernel_cudaERNS_14TensorIteratorEENKUlvE0_clEvENKUlvE4_clEvEUlddE_EESt5arrayIPcLm3EELi4E23TrivialOffsetCalculatorILi2EjESC_ILi1EjENS0_6memory15LoadWithoutCastENSF_16StoreWithoutCastEEEviT_T0_T2_T3_T4_T5_,(.L_x_42894 - _ZN2at6native27unrolled_elementwise_kernelINS0_13BinaryFunctorIddbZZZNS0_22logical_or_kernel_cudaERNS_14TensorIteratorEENKUlvE0_clEvENKUlvE4_clEvEUlddE_EESt5arrayIPcLm3EELi4E23TrivialOffsetCalculatorILi2EjESC_ILi1EjENS0_6memory15LoadWithoutCastENSF_16StoreWithoutCastEEEviT_T0_T2_T3_T4_T5_)
        .other          _ZN2at6native27unrolled_elementwise_kernelINS0_13BinaryFunctorIddbZZZNS0_22logical_or_kernel_cudaERNS_14TensorIteratorEENKUlvE0_clEvENKUlvE4_clEvEUlddE_EESt5arrayIPcLm3EELi4E23TrivialOffsetCalculatorILi2EjESC_ILi1EjENS0_6memory15LoadWithoutCastENSF_16StoreWithoutCastEEEviT_T0_T2_T3_T4_T5_,@"STO_CUDA_ENTRY STV_DEFAULT"
_ZN2at6native27unrolled_elementwise_kernelINS0_13BinaryFunctorIddbZZZNS0_22logical_or_kernel_cudaERNS_14TensorIteratorEENKUlvE0_clEvENKUlvE4_clEvEUlddE_EESt5arrayIPcLm3EELi4E23TrivialOffsetCalculatorILi2EjESC_ILi1EjENS0_6memory15LoadWithoutCastENSF_16StoreWithoutCastEEEviT_T0_T2_T3_T4_T5_:
.text._ZN2at6native27unrolled_elementwise_kernelINS0_13BinaryFunctorIddbZZZNS0_22logical_or_kernel_cudaERNS_14TensorIteratorEENKUlvE0_clEvENKUlvE4_clEvEUlddE_EESt5arrayIPcLm3EELi4E23TrivialOffsetCalculatorILi2EjESC_ILi1EjENS0_6memory15LoadWithoutCastENSF_16StoreWithoutCastEEEviT_T0_T2_T3_T4_T5_:
        /* <DEDUP_REMOVED lines=17> */
[C---:B---3--:R-:W-:Y:S01]  /*0110*/  @!P5 IMAD.WIDE.U32 R12, R25.reuse, 0x8, R12 ;  /* 0x00000008190cd825 */ /* 0x048fe200078e000c */
[----:B------:R-:W3:Y:S03]  /*0120*/  LDC.64 R6, c[0x0][0x398] ;  /* 0x0000e600ff067b82 */ /* 0x000ee60000000a00 */
[----:B----4-:R-:W-:Y:S02]  /*0130*/  @!P5 IMAD.WIDE.U32 R10, R25, 0x8, R10 ;  /* 0x00000008190ad825 */ /* 0x010fe400078e000a */
[----:B-1----:R-:W4:Y:S03]  /*0140*/  @!P5 LDG.E.64 R12, desc[UR4][R12.64] ;  /* 0x000000040c0cd981 */ /* 0x002f26000c1e1b00 */
[----:B------:R-:W1:Y:S01]  /*0150*/  LDC.64 R4, c[0x0][0x390] ;  /* 0x0000e400ff047b82 */ /* 0x000e620000000a00 */
[----:B------:R-:W4:Y:S02]  /*0160*/  @!P5 LDG.E.64 R10, desc[UR4][R10.64] ;  /* 0x000000040a0ad981 */ /* 0x000f24000c1e1b00 */
[----:B------:R-:W-:Y:S01]  /*0170*/  @!P4 IMAD R27, R0, 0x200, R23 ;  /* 0x00000200001bc824 */ /* 0x000fe200078e0217 */
[----:B------:R-:W-:-:S03]  /*0180*/  @!P4 IADD3 R23, PT, PT, R23, 0x80, RZ ;  /* 0x000000801717c810 */ /* 0x000fc60007ffe0ff */
[----:B-----5:R-:W-:Y:S01]  /*0190*/  @!P4 IMAD.WIDE.U32 R8, R27, 0x8, R8 ;  /* 0x000000081b08c825 */ /* 0x020fe200078e0008 */
[----:B------:R-:W-:-:S03]  /*01a0*/  ISETP.GE.AND P2, PT, R23, R18, PT ;  /* 0x000000121700720c */ /* 0x000fc60003f46270 */
[----:B--2---:R-:W-:Y:S02]  /*01b0*/  @!P4 IMAD.WIDE.U32 R2, R27, 0x8, R2 ;  /* 0x000000081b02c825 */ /* 0x004fe400078e0002 */
[----:B------:R-:W2:Y:S04]  /*01c0*/  @!P4 LDG.E.64 R8, desc[UR4][R8.64] ;  /* 0x000000040808c981 */ /* 0x000ea8000c1e1b00 */
[----:B------:R-:W5:Y:S04]  /*01d0*/  @!P4 LDG.E.64 R2, desc[UR4][R2.64] ;  /* 0x000000040202c981 */ /* 0x000f68000c1e1b00 */
[----:B------:R-:W-:-:S02]  /*01e0*/  @!P2 IMAD R21, R0, 0x200, R23 ;  /* 0x000002000015a824 */ /* 0x000fc400078e0217 */
[----:B------:R-:W-:-:S05]  /*01f0*/  @!P2 VIADD R23, R23, 0x80 ;  /* 0x000000801717a836 */ /* 0x000fca0000000000 */
[----:B------:R-:W-:Y:S01]  /*0200*/  ISETP.GE.AND P0, PT, R23, R18, PT ;  /* 0x000000121700720c */ /* 0x000fe20003f06270 */
[----:B0-----:R-:W-:-:S04]  /*0210*/  @!P2 IMAD.WIDE.U32 R14, R21, 0x8, R14 ;  /* 0x00000008150ea825 */ /* 0x001fc800078e000e */
[----:B------:R-:W-:Y:S02]  /*0220*/  @!P2 IMAD.WIDE.U32 R16, R21, 0x8, R16 ;  /* 0x000000081510a825 */ /* 0x000fe400078e0010 */
[----:B------:R-:W5:Y:S04]  /*0230*/  @!P2 LDG.E.64 R14, desc[UR4][R14.64] ;  /* 0x000000040e0ea981 */ /* 0x000f68000c1e1b00 */
[----:B------:R-:W5:Y:S02]  /*0240*/  @!P2 LDG.E.64 R16, desc[UR4][R16.64] ;  /* 0x000000041010a981 */ /* 0x000f64000c1e1b00 */
[----:B------:R-:W-:-:S05]  /*0250*/  @!P0 LEA R23, R0, R23, 0x9 ;  /* 0x0000001700178211 */ /* 0x000fca00078e48ff */
[----:B---3--:R-:W-:-:S04]  /*0260*/  @!P0 IMAD.WIDE.U32 R6, R23, 0x8, R6 ;  /* 0x0000000817068825 */ /* 0x008fc800078e0006 */
[----:B-1----:R-:W-:Y:S02]  /*0270*/  @!P0 IMAD.WIDE.U32 R4, R23, 0x8, R4 ;  /* 0x0000000817048825 */ /* 0x002fe400078e0004 */
[----:B------:R-:W3:Y:S04]  /*0280*/  @!P0 LDG.E.64 R6, desc[UR4][R6.64] ;  /* 0x0000000406068981 */ /* 0x000ee8000c1e1b00 */
[----:B------:R-:W3:Y:S01]  /*0290*/  @!P0 LDG.E.64 R4, desc[UR4][R4.64] ;  /* 0x0000000404048981 */ /* 0x000ee2000c1e1b00 */
[----:B------:R-:W-:Y:S02]  /*02a0*/  PLOP3.LUT P1, PT, PT, PT, PT, 0x8, 0x80 ;  /* 0x000000000080781c */ /* 0x000fe40003f2e170 */
[----:B------:R-:W-:Y:S01]  /*02b0*/  ISETP.GE.AND P6, PT, R19, R18, PT ;  /* 0x000000121300720c */ /* 0x000fe20003fc6270 */
[----:B------:R-:W-:Y:S04]  /*02c0*/  BSSY.RECONVERGENT B0, `(.L_x_21070) ;  /* 0x0000045000007945 */ /* 0x000fe80003800200 */
[----:B------:R-:W-:Y:S01]  /*02d0*/  BSSY.RELIABLE B1, `(.L_x_21071) ;  /* 0x000003c000017945 */ /* 0x000fe20003800100 */
[----:B----4-:R-:W0:-:S15]  /*02e0*/  @!P5 DSETP.NEU.AND P3, PT, R12, RZ, PT ;  /* 0x000000ff0c00d22a */ /* 0x010e1e0003f6d000 */
[----:B------:R-:W-:-:S15]  /*02f0*/  NOP ;  /* 0x0000000000007918 */ /* 0x000fde0000000000 */
[----:B------:R-:W-:-:S15]  /*0300*/  NOP ;  /* 0x0000000000007918 */ /* 0x000fde0000000000 */
[----:B------:R-:W-:-:S15]  /*0310*/  NOP ;  /* 0x0000000000007918 */ /* 0x000fde0000000000 */
[----:B------:R-:W-:-:S04]  /*0320*/  NOP ;  /* 0x0000000000007918 */ /* 0x000fc80000000000 */
[----:B0-----:R-:W-:Y:S01]  /*0330*/  @!P5 DSETP.NEU.OR P1, PT, R10, RZ, P3 ;  /* 0x000000ff0a00d22a */ /* 0x001fe20001f2d400 */
[----:B------:R-:W-:-:S15]  /*0340*/  PLOP3.LUT P3, PT, PT, PT, PT, 0x8, 0x80 ;  /* 0x000000000080781c */ /* 0x000fde0003f6e170 */
[----:B------:R-:W-:-:S15]  /*0350*/  NOP ;  /* 0x0000000000007918 */ /* 0x000fde0000000000 */
[----:B------:R-:W-:-:S15]  /*0360*/  NOP ;  /* 0x0000000000007918 */ /* 0x000fde0000000000 */
[----:B------:R-:W-:-:S15]  /*0370*/  NOP ;  /* 0x0000000000007918 */ /* 0x000fde0000000000 */
[----:B------:R-:W-:-:S03]  /*0380*/  NOP ;  /* 0x0000000000007918 */ /* 0x000fc60000000000 */
[----:B--2---:R-:W5:-:S15]  /*0390*/  @!P4 DSETP.NEU.AND P5, PT, R8, RZ, PT ;  /* 0x000000ff0800c22a */ /* 0x004f5e0003fad000 */
[----:B------:R-:W-:-:S15]  /*03a0*/  NOP ;  /* 0x0000000000007918 */ /* 0x000fde0000000000 */
[----:B------:R-:W-:-:S15]  /*03b0*/  NOP ;  /* 0x0000000000007918 */ /* 0x000fde0000000000 */
[----:B------:R-:W-:-:S15]  /*03c0*/  NOP ;  /* 0x0000000000007918 */ /* 0x000fde0000000000 */
[----:B------:R-:W-:-:S04]  /*03d0*/  NOP ;  /* 0x0000000000007918 */ /* 0x000fc80000000000 */
[----:B-----5:R-:W-:Y:S01]  /*03e0*/  @!P4 DSETP.NEU.OR P3, PT, R2, RZ, P5 ;  /* 0x000000ff0200c22a */ /* 0x020fe20002f6d400 */
[----:B------:R-:W-:-:S15]  /*03f0*/  PLOP3.LUT P4, PT, PT, PT, PT, 0x8, 0x80 ;  /* 0x000000000080781c */ /* 0x000fde0003f8e170 */
[----:B------:R-:W-:-:S15]  /*0400*/  NOP ;  /* 0x0000000000007918 */ /* 0x000fde0000000000 */
[----:B------:R-:W-:-:S15]  /*0410*/  NOP ;  /* 0x0000000000007918 */ /* 0x000fde0000000000 */
[----:B------:R-:W-:-:S15]  /*0420*/  NOP ;  /* 0x0000000000007918 */ /* 0x000fde0000000000 */
[----:B------:R-:W-:-:S03]  /*0430*/  NOP ;  /* 0x0000000000007918 */ /* 0x000fc60000000000 */
[----:B------:R-:W0:-:S15]  /*0440*/  @!P2 DSETP.NEU.AND P5, PT, R14, RZ, PT ;  /* 0x000000ff0e00a22a */ /* 0x000e1e0003fad000 */
[----:B------:R-:W-:-:S15]  /*0450*/  NOP ;  /* 0x0000000000007918 */ /* 0x000fde0000000000 */
[----:B------:R-:W-:-:S15]  /*0460*/  NOP ;  /* 0x0000000000007918 */ /* 0x000fde0000000000 */
[----:B------:R-:W-:-:S15]  /*0470*/  NOP ;  /* 0x0000000000007918 */ /* 0x000fde0000000000 */
[----:B------:R-:W-:-:S04]  /*0480*/  NOP ;  /* 0x0000000000007918 */ /* 0x000fc80000000000 */
[----:B0-----:R-:W0:Y:S01]  /*0490*/  @!P2 DSETP.NEU.OR P4, PT, R16, RZ, P5 ;  /* 0x000000ff1000a22a */ /* 0x001e220002f8d400 */
[----:B------:R-:W-:Y:S02]  /*04a0*/  PLOP3.LUT P2, PT, PT, PT, PT, 0x8, 0x80 ;  /* 0x000000000080781c */ /* 0x000fe40003f4e170 */
[----:B0-----:R-:W-:-:S15]  /*04b0*/  SEL R9, RZ, 0x1, !P4 ;  /* 0x00000001ff097807 */ /* 0x001fde0006000000 */
[----:B------:R-:W-:-:S15]  /*04c0*/  NOP ;  /* 0x0000000000007918 */ /* 0x000fde0000000000 */
[----:B------:R-:W-:-:S15]  /*04d0*/  NOP ;  /* 0x0000000000007918 */ /* 0x000fde0000000000 */
[----:B------:R-:W-:-:S15]  /*04e0*/  NOP ;  /* 0x0000000000007918 */ /* 0x000fde0000000000 */
[----:B------:R-:W-:-:S01]  /*04f0*/  NOP ;  /* 0x0000000000007918 */ /* 0x000fc20000000000 */
[----:B---3--:R0:W1:Y:S02]  /*0500*/  @!P0 DSETP.NEU.AND P5, PT, R6, RZ, PT ;  /* 0x000000ff0600822a */ /* 0x0080640003fad000 */
[----:B0-----:R-:W-:-:S15]  /*0510*/  SEL R7, RZ, 0x1, !P3 ;  /* 0x00000001ff077807 */ /* 0x001fde0005800000 */
[----:B------:R-:W-:-:S15]  /*0520*/  NOP ;  /* 0x0000000000007918 */ /* 0x000fde0000000000 */
[----:B------:R-:W-:-:S15]  /*0530*/  NOP ;  /* 0x0000000000007918 */ /* 0x000fde0000000000 */
[----:B------:R-:W-:-:S15]  /*0540*/  NOP ;  /* 0x0000000000007918 */ /* 0x000fde0000000000 */
[----:B------:R-:W-:-:S02]  /*0550*/  NOP ;  /* 0x0000000000007918 */ /* 0x000fc40000000000 */
[----:B-1----:R0:W1:Y:S02]  /*0560*/  @!P0 DSETP.NEU.OR P2, PT, R4, RZ, P5 ;  /* 0x000000ff0400822a */ /* 0x0020640002f4d400 */
[----:B0-----:R-:W-:Y:S02]  /*0570*/  SEL R5, RZ, 0x1, !P1 ;  /* 0x00000001ff057807 */ /* 0x001fe40004800000 */
[----:B-1----:R-:W-:Y:S01]  /*0580*/  SEL R11, RZ, 0x1, !P2 ;  /* 0x00000001ff0b7807 */ /* 0x002fe20005000000 */
        /* <DEDUP_REMOVED lines=16> */
.L_x_21072:
[----:B------:R-:W-:Y:S05]  /*0690*/  BSYNC.RELIABLE B1 ;  /* 0x0000000000017941 */ /* 0x000fea0003800100 */
.L_x_21071:
[----:B------:R-:W-:-:S13]  /*06a0*/  ISETP.GE.AND P0, PT, R19, R18, PT ;  /* 0x000000121300720c */ /* 0x000fda0003f06270 */
[----:B------:R-:W1:Y:S01]  /*06b0*/  @!P0 LDC.64 R4, c[0x0][0x388] ;  /* 0x0000e200ff048b82 */ /* 0x000e620000000a00 */
[----:B0-----:R-:W-:Y:S01]  /*06c0*/  @!P0 LEA R3, R0, R19, 0x9 ;  /* 0x0000001300038211 */ /* 0x001fe200078e48ff */
[----:B------:R-:W-:-:S03]  /*06d0*/  @!P0 VIADD R19, R19, 0x80 ;  /* 0x0000008013138836 */ /* 0x000fc60000000000 */
[----:B-1----:R-:W-:-:S05]  /*06e0*/  @!P0 IADD3 R2, P1, PT, R3, R4, RZ ;  /* 0x0000000403028210 */ /* 0x002fca0007f3e0ff */
[----:B------:R-:W-:-:S05]  /*06f0*/  @!P0 IMAD.X R3, RZ, RZ, R5, P1 ;  /* 0x000000ffff038224 */ /* 0x000fca00008e0605 */
[----:B------:R1:W-:Y:S03]  /*0700*/  @!P0 STG.E.U8 desc[UR4][R2.64], R9 ;  /* 0x0000000902008986 */ /* 0x0003e6000c101104 */
.L_x_21073:
[----:B------:R-:W-:Y:S05]  /*0710*/  BSYNC.RECONVERGENT B0 ;  /* 0x0000000000007941 */ /* 0x000fea0003800200 */
.L_x_21070:
[----:B------:R-:W-:Y:S05]  /*0720*/  WARPSYNC.ALL ;  /* 0x0000000000007948 */ /* 0x000fea0003800000 */
[----:B------:R-:W-:-:S13]  /*0730*/  ISETP.GE.AND P0, PT, R19, R18, PT ;  /* 0x000000121300720c */ /* 0x000fda0003f06270 */
[----:B------:R-:W-:Y:S05]  /*0740*/  @P0 EXIT ;  /* 0x000000000000094d */ /* 0x000fea0003800000 */
[----:B------:R-:W0:Y:S01]  /*0750*/  LDCU.64 UR6, c[0x0][0x388] ;  /* 0x00007100ff0677ac */ /* 0x000e220008000a00 */
[----:B------:R-:W-:-:S04]  /*0760*/  LEA R0, R0, R19, 0x9 ;  /* 0x0000001300007211 */ /* 0x000fc800078e48ff */
[----:B01----:R-:W-:-:S05]  /*0770*/  IADD3 R2, P0, PT, R0, UR6, RZ ;  /* 0x0000000600027c10 */ /* 0x003fca000ff1e0ff */
[----:B------:R-:W-:-:S05]  /*0780*/  IMAD.X R3, RZ, RZ, UR7, P0 ;  /* 0x00000007ff037e24 */ /* 0x000fca00080e06ff */
[----:B------:R-:W-:Y:S01]  /*0790*/  STG.E.U8 desc[UR4][R2.64], R11 ;  /* 0x0000000b02007986 */ /* 0x000fe2000c101104 */
[----:B------:R-:W-:Y:S05]  /*07a0*/  EXIT ;  /* 0x000000000000794d */ /* 0x000fea0003800000 */
.L_x_21074:
        /* <DEDUP_REMOVED lines=13> */
.L_x_42894:


//--------------------- .text._ZN2at6native29vectorized_elementwise_kernelILi2ENS0_13BinaryFunctorIddbZZZNS0_22logical_or_kernel_cudaERNS_14TensorIteratorEENKUlvE0_clEvENKUlvE4_clEvEUlddE_EESt5arrayIPcLm3EEEEviT0_T1_ --------------------------
	.section	.text._ZN2at6native29vectorized_elementwise_kernelILi2ENS0_13BinaryFunctorIddbZZZNS0_22logical_or_kernel_cudaERNS_14TensorIteratorEENKUlvE0_clEvENKUlvE4_clEvEUlddE_EESt5arrayIPcLm3EEEEviT0_T1_,"ax",@progbits
	.align	128
        .global         _ZN2at6native29vectorized_elementwise_kernelILi2ENS0_13BinaryFunctorIddbZZZNS0_22logical_or_kernel_cudaERNS_14TensorIteratorEENKUlvE0_clEvENKUlvE4_clEvEUlddE_EESt5arrayIPcLm3EEEEviT0_T1_
        .type           _ZN2at6native29vectorized_elementwise_kernelILi2ENS0_13BinaryFunctorIddbZZZNS0_22logical_or_kernel_cudaERNS_14TensorIteratorEENKUlvE0_clEvENKUlvE4_clEvEUlddE_EESt5arrayIPcLm3EEEEviT0_T1_,@function
        .size           _ZN2at6native29vectorized_elementwise_kernelILi2ENS0_13BinaryFunctorIddbZZZNS0_22logical_or_kernel_cudaERNS_14TensorIteratorEENKUlvE0_clEvENKUlvE4_clEvEUlddE_EESt5arrayIPcLm3EEEEviT0_T1_,(.L_x_42895 - _ZN2at6native29vectorized_elementwise_kernelILi2ENS0_13BinaryFunctorIddbZZZNS0_22logical_or_kernel_cudaERNS_14TensorIteratorEENKUlvE0_clEvENKUlvE4_clEvEUlddE_EESt5arrayIPcLm3EEEEviT0_T1_)
        .other          _ZN2at6native29vectorized_elementwise_kernelILi2ENS0_13BinaryFunctorIddbZZZNS0_22logical_or_kernel_cudaERNS_14TensorIteratorEENKUlvE0_clEvENKUlvE4_clEvEUlddE_EESt5arrayIPcLm3EEEEviT0_T1_,@"STO_CUDA_ENTRY STV_DEFAULT"
_ZN2at6native29vectorized_elementwise_kernelILi2ENS0_13BinaryFunctorIddbZZZNS0_22logical_or_kernel_cudaERNS_14TensorIteratorEENKUlvE0_clEvENKUlvE4_clEvEUlddE_EESt5arrayIPcLm3EEEEviT0_T1_:
.text._ZN2at6native29vectorized_elementwise_kernelILi2ENS0_13BinaryFunctorIddbZZZNS0_22logical_or_kernel_cudaERNS_14TensorIteratorEENKUlvE0_clEvENKUlvE4_clEvEUlddE_EESt5arrayIPcLm3EEEEviT0_T1_:
        /* <DEDUP_REMOVED lines=22> */
[----:B--2---:R-:W-:Y:S02]  /*0160*/  @!P5 IMAD.WIDE.U32 R10, R19, 0x8, R10 ;  /* 0x00000008130ad825 */ /* 0x004fe400078e000a */
[----:B------:R-:W2:Y:S03]  /*0170*/  @!P5 LDG.E.64 R8, desc[UR4][R8.64] ;  /* 0x000000040808d981 */ /* 0x000ea6000c1e1b00 */
[----:B------:R-:W1:Y:S01]  /*0180*/  LDC.64 R24, c[0x0][0x390] ;  /* 0x0000e400ff187b82 */ /* 0x000e620000000a00 */
[----:B------:R-:W2:Y:S02]  /*0190*/  @!P5 LDG.E.64 R10, desc[UR4][R10.64] ;  /* 0x000000040a0ad981 */ /* 0x000ea4000c1e1b00 */
[----:B------:R-:W-:-:S02]  /*01a0*/  @!P0 IMAD.IADD R7, R0, 0x1, R5 ;  /* 0x0000000100078824 */ /* 0x000fc400078e0205 */
[----:B------:R-:W-:Y:S02]  /*01b0*/  @!P0 VIADD R5, R5, 0x80 ;  /* 0x0000008005058836 */ /* 0x000fe40000000000 */
[----:B---3--:R-:W-:Y:S01]  /*01c0*/  @!P0 IMAD.WIDE.U32 R12, R7, 0x8, R12 ;  /* 0x00000008070c8825 */ /* 0x008fe200078e000c */
[----:B------:R-:W3:Y:S02]  /*01d0*/  LDC.64 R18, c[0x0][0x398] ;  /* 0x0000e600ff127b82 */ /* 0x000ee40000000a00 */
[----:B------:R-:W-:Y:S01]  /*01e0*/  ISETP.GE.U32.AND P1, PT, R5, R2, PT ;  /* 0x000000020500720c */ /* 0x000fe20003f26070 */
[----:B----4-:R-:W-:Y:S02]  /*01f0*/  @!P0 IMAD.WIDE.U32 R14, R7, 0x8, R14 ;  /* 0x00000008070e8825 */ /* 0x010fe400078e000e */
[----:B------:R-:W4:Y:S03]  /*0200*/  @!P0 LDG.E.64 R12, desc[UR4][R12.64] ;  /* 0x000000040c0c8981 */ /* 0x000f26000c1e1b00 */
[----:B------:R-:W3:Y:S01]  /*0210*/  LDC.64 R6, c[0x0][0x390] ;  /* 0x0000e400ff067b82 */ /* 0x000ee20000000a00 */
[----:B------:R-:W4:Y:S06]  /*0220*/  @!P0 LDG.E.64 R14, desc[UR4][R14.64] ;  /* 0x000000040e0e8981 */ /* 0x000f2c000c1e1b00 */
[----:B------:R-:W-:-:S02]  /*0230*/  @!P1 IMAD.IADD R29, R0, 0x1, R5 ;  /* 0x00000001001d9824 */ /* 0x000fc400078e0205 */
[----:B------:R-:W-:Y:S02]  /*0240*/  @!P1 VIADD R5, R5, 0x80 ;  /* 0x0000008005059836 */ /* 0x000fe40000000000 */
[----:B0-----:R-:W-:-:S03]  /*0250*/  @!P1 IMAD.WIDE.U32 R16, R29, 0x8, R16 ;  /* 0x000000081d109825 */ /* 0x001fc600078e0010 */
[----:B------:R-:W-:Y:S01]  /*0260*/  ISETP.GE.U32.AND P2, PT, R5, R2, PT ;  /* 0x000000020500720c */ /* 0x000fe20003f46070 */
[----:B-----5:R-:W-:Y:S02]  /*0270*/  @!P1 IMAD.WIDE.U32 R20, R29, 0x8, R20 ;  /* 0x000000081d149825 */ /* 0x020fe400078e0014 */
[----:B------:R-:W5:Y:S04]  /*0280*/  @!P1 LDG.E.64 R16, desc[UR4][R16.64] ;  /* 0x0000000410109981 */ /* 0x000f68000c1e1b00 */
[----:B------:R-:W5:Y:S06]  /*0290*/  @!P1 LDG.E.64 R20, desc[UR4][R20.64] ;  /* 0x0000000414149981 */ /* 0x000f6c000c1e1b00 */
[----:B------:R-:W-:-:S02]  /*02a0*/  @!P2 IMAD.IADD R27, R0, 0x1, R5 ;  /* 0x00000001001ba824 */ /* 0x000fc400078e0205 */
[----:B------:R-:W-:Y:S02]  /*02b0*/  @!P2 VIADD R5, R5, 0x80 ;  /* 0x000000800505a836 */ /* 0x000fe40000000000 */
[----:B-1----:R-:W-:-:S03]  /*02c0*/  @!P2 IMAD.WIDE.U32 R22, R27, 0x8, R22 ;  /* 0x000000081b16a825 */ /* 0x002fc600078e0016 */
[----:B------:R-:W-:Y:S01]  /*02d0*/  ISETP.GE.U32.AND P3, PT, R5, R2, PT ;  /* 0x000000020500720c */ /* 0x000fe20003f66070 */
[----:B------:R-:W-:Y:S02]  /*02e0*/  @!P2 IMAD.WIDE.U32 R24, R27, 0x8, R24 ;  /* 0x000000081b18a825 */ /* 0x000fe400078e0018 */
[----:B------:R-:W5:Y:S04]  /*02f0*/  @!P2 LDG.E.64 R22, desc[UR4][R22.64] ;  /* 0x000000041616a981 */ /* 0x000f68000c1e1b00 */
[----:B------:R-:W5:Y:S06]  /*0300*/  @!P2 LDG.E.64 R24, desc[UR4][R24.64] ;  /* 0x000000041818a981 */ /* 0x000f6c000c1e1b00 */
[----:B------:R-:W-:-:S04]  /*0310*/  @!P3 IMAD.IADD R27, R0, 0x1, R5 ;  /* 0x00000001001bb824 */ /* 0x000fc800078e0205 */
[----:B---3--:R-:W-:-:S04]  /*0320*/  @!P3 IMAD.WIDE.U32 R18, R27, 0x8, R18 ;  /* 0x000000081b12b825 */ /* 0x008fc800078e0012 */
[----:B------:R-:W-:Y:S02]  /*0330*/  @!P3 IMAD.WIDE.U32 R6, R27, 0x8, R6 ;  /* 0x000000081b06b825 */ /* 0x000fe400078e0006 */
[----:B------:R-:W3:Y:S04]  /*0340*/  @!P3 LDG.E.64 R18, desc[UR4][R18.64] ;  /* 0x000000041212b981 */ /* 0x000ee8000c1e1b00 */
[----:B------:R-:W3:Y:S01]  /*0350*/  @!P3 LDG.E.64 R6, desc[UR4][R6.64] ;  /* 0x000000040606b981 */ /* 0x000ee2000c1e1b00 */
[----:B------:R-:W-:Y:S01]  /*0360*/  PLOP3.LUT P6, PT, PT, PT, PT, 0x8, 0x80 ;  /* 0x000000000080781c */ /* 0x000fe20003fce170 */
[----:B------:R-:W-:Y:S01]  /*0370*/  @!P3 VIADD R5, R5, 0x80 ;  /* 0x000000800505b836 */ /* 0x000fe20000000000 */
[----:B--2---:R0:W1:Y:S02]  /*0380*/  @!P5 DSETP.NEU.AND P4, PT, R8, RZ, PT ;  /* 0x000000ff0800d22a */ /* 0x0040640003f8d000 */
[----:B0-----:R-:W0:-:S15]  /*0390*/  LDC.64 R8, c[0x0][0x390] ;  /* 0x0000e400ff087b82 */ /* 0x001e1e0000000a00 */
[----:B------:R-:W-:-:S15]  /*03a0*/  NOP ;  /* 0x0000000000007918 */ /* 0x000fde0000000000 */
[----:B------:R-:W-:-:S15]  /*03b0*/  NOP ;  /* 0x0000000000007918 */ /* 0x000fde0000000000 */
[----:B------:R-:W-:-:S15]  /*03c0*/  NOP ;  /* 0x0000000000007918 */ /* 0x000fde0000000000 */
[----:B------:R-:W-:-:S02]  /*03d0*/  NOP ;  /* 0x0000000000007918 */ /* 0x000fc40000000000 */
[----:B-1----:R-:W1:Y:S02]  /*03e0*/  @!P5 DSETP.NEU.OR P6, PT, R10, RZ, P4 ;  /* 0x000000ff0a00d22a */ /* 0x002e6400027cd400 */
[----:B-1----:R-:W-:Y:S02]  /*03f0*/  P2R R4, PR, RZ, 0x40 ;  /* 0x00000040ff047803 */ /* 0x002fe40000000000 */
[----:B------:R-:W-:-:S15]  /*0400*/  PLOP3.LUT P6, PT, PT, PT, PT, 0x8, 0x80 ;  /* 0x000000000080781c */ /* 0x000fde0003fce170 */
[----:B------:R-:W-:-:S15]  /*0410*/  NOP ;  /* 0x0000000000007918 */ /* 0x000fde0000000000 */
[----:B------:R-:W-:-:S15]  /*0420*/  NOP ;  /* 0x0000000000007918 */ /* 0x000fde0000000000 */
[----:B------:R-:W-:-:S15]  /*0430*/  NOP ;  /* 0x0000000000007918 */ /* 0x000fde0000000000 */
[----:B----4-:R-:W1:-:S15]  /*0440*/  @!P0 DSETP.NEU.AND P4, PT, R12, RZ, PT ;  /* 0x000000ff0c00822a */ /* 0x010e5e0003f8d000 */
[----:B------:R-:W-:-:S15]  /*0450*/  NOP ;  /* 0x0000000000007918 */ /* 0x000fde0000000000 */
[----:B------:R-:W-:-:S15]  /*0460*/  NOP ;  /* 0x0000000000007918 */ /* 0x000fde0000000000 */
[----:B------:R-:W-:-:S15]  /*0470*/  NOP ;  /* 0x0000000000007918 */ /* 0x000fde0000000000 */
[----:B------:R-:W-:-:S04]  /*0480*/  NOP ;  /* 0x0000000000007918 */ /* 0x000fc80000000000 */
[----:B-1----:R1:W-:Y:S01]  /*0490*/  @!P0 DSETP.NEU.OR P6, PT, R14, RZ, P4 ;  /* 0x000000ff0e00822a */ /* 0x0023e200027cd400 */
[----:B------:R-:W-:Y:S01]  /*04a0*/  PLOP3.LUT P0, PT, PT, PT, PT, 0x8, 0x80 ;  /* 0x000000000080781c */ /* 0x000fe20003f0e170 */
[----:B-1----:R-:W1:-:S15]  /*04b0*/  LDC.64 R14, c[0x0][0x398] ;  /* 0x0000e600ff0e7b82 */ /* 0x002e5e0000000a00 */
[----:B------:R-:W-:-:S15]  /*04c0*/  NOP ;  /* 0x0000000000007918 */ /* 0x000fde0000000000 */
[----:B------:R-:W-:-:S15]  /*04d0*/  NOP ;  /* 0x0000000000007918 */ /* 0x000fde0000000000 */
[----:B------:R-:W-:-:S15]  /*04e0*/  NOP ;  /* 0x0000000000007918 */ /* 0x000fde0000000000 */
[----:B------:R-:W-:-:S02]  /*04f0*/  NOP ;  /* 0x0000000000007918 */ /* 0x000fc40000000000 */
[----:B-----5:R2:W4:Y:S02]  /*0500*/  @!P1 DSETP.NEU.AND P4, PT, R16, RZ, PT ;  /* 0x000000ff1000922a */ /* 0x0205240003f8d000 */
[----:B--2---:R-:W2:-:S15]  /*0510*/  LDC.64 R16, c[0x0][0x398] ;  /* 0x0000e600ff107b82 */ /* 0x004e9e0000000a00 */
[----:B------:R-:W-:-:S15]  /*0520*/  NOP ;  /* 0x0000000000007918 */ /* 0x000fde0000000000 */
[----:B------:R-:W-:-:S15]  /*0530*/  NOP ;  /* 0x0000000000007918 */ /* 0x000fde0000000000 */
[----:B------:R-:W-:-:S15]  /*0540*/  NOP ;  /* 0x0000000000007918 */ /* 0x000fde0000000000 */
[----:B------:R-:W-:-:S02]  /*0550*/  NOP ;  /* 0x0000000000007918 */ /* 0x000fc40000000000 */
[----:B----4-:R-:W-:Y:S01]  /*0560*/  @!P1 DSETP.NEU.OR P0, PT, R20, RZ, P4 ;  /* 0x000000ff1400922a */ /* 0x010fe2000270d400 */
[----:B------:R-:W-:-:S15]  /*0570*/  PLOP3.LUT P1, PT, PT, PT, PT, 0x8, 0x80 ;  /* 0x000000000080781c */ /* 0x000fde0003f2e170 */
[----:B------:R-:W-:-:S15]  /*0580*/  NOP ;  /* 0x0000000000007918 */ /* 0x000fde0000000000 */
[----:B------:R-:W-:-:S15]  /*0590*/  NOP ;  /* 0x0000000000007918 */ /* 0x000fde0000000000 */
[----:B------:R-:W-:-:S15]  /*05a0*/  NOP ;  /* 0x0000000000007918 */ /* 0x000fde0000000000 */
[----:B------:R-:W-:-:S03]  /*05b0*/  NOP ;  /* 0x0000000000007918 */ /* 0x000fc60000000000 */
[----:B------:R-:W4:-:S15]  /*05c0*/  @!P2 DSETP.NEU.AND P4, PT, R22, RZ, PT ;  /* 0x000000ff1600a22a */ /* 0x000f1e0003f8d000 */
[----:B------:R-:W-:-:S15]  /*05d0*/  NOP ;  /* 0x0000000000007918 */ /* 0x000fde0000000000 */
[----:B------:R-:W-:-:S15]  /*05e0*/  NOP ;  /* 0x0000000000007918 */ /* 0x000fde0000000000 */
[----:B------:R-:W-:-:S15]  /*05f0*/  NOP ;  /* 0x0000000000007918 */ /* 0x000fde0000000000 */
[----:B------:R-:W-:-:S04]  /*0600*/  NOP ;  /* 0x0000000000007918 */ /* 0x000fc80000000000 */
[----:B----4-:R-:W-:Y:S01]  /*0610*/  @!P2 DSETP.NEU.OR P1, PT, R24, RZ, P4 ;  /* 0x000000ff1800a22a */ /* 0x010fe2000272d400 */
[----:B------:R-:W-:-:S15]  /*0620*/  PLOP3.LUT P2, PT, PT, PT, PT, 0x8, 0x80 ;  /* 0x000000000080781c */ /* 0x000fde0003f4e170 */
[----:B------:R-:W-:-:S15]  /*0630*/  NOP ;  /* 0x0000000000007918 */ /* 0x000fde0000000000 */
[----:B------:R-:W-:-:S15]  /*0640*/  NOP ;  /* 0x0000000000007918 */ /* 0x000fde0000000000 */
[----:B------:R-:W-:-:S15]  /*0650*/  NOP ;  /* 0x0000000000007918 */ /* 0x000fde0000000000 */
[----:B------:R-:W-:-:S03]  /*0660*/  NOP ;  /* 0x0000000000007918 */ /* 0x000fc60000000000 */
[----:B---3--:R-:W3:-:S15]  /*0670*/  @!P3 DSETP.NEU.AND P4, PT, R18, RZ, PT ;  /* 0x000000ff1200b22a */ /* 0x008ede0003f8d000 */
[----:B------:R-:W-:-:S15]  /*0680*/  NOP ;  /* 0x0000000000007918 */ /* 0x000fde0000000000 */
[----:B------:R-:W-:-:S15]  /*0690*/  NOP ;  /* 0x0000000000007918 */ /* 0x000fde0000000000 */
[----:B------:R-:W-:-:S15]  /*06a0*/  NOP ;  /* 0x0000000000007918 */ /* 0x000fde0000000000 */
[----:B------:R-:W-:-:S04]  /*06b0*/  NOP ;  /* 0x0000000000007918 */ /* 0x000fc80000000000 */
[----:B---3--:R3:W-:Y:S01]  /*06c0*/  @!P3 DSETP.NEU.OR P2, PT, R6, RZ, P4 ;  /* 0x000000ff0600b22a */ /* 0x0087e2000274d400 */
[----:B------:R-:W-:-:S13]  /*06d0*/  ISETP.GE.U32.AND P4, PT, R5, R2, PT ;  /* 0x000000020500720c */ /* 0x000fda0003f86070 */
[----:B---3--:R-:W-:-:S04]  /*06e0*/  @!P4 IMAD.IADD R7, R0, 0x1, R5 ;  /* 0x000000010007c824 */ /* 0x008fc800078e0205 */
[----:B-1----:R-:W-:-:S04]  /*06f0*/  @!P4 IMAD.WIDE.U32 R14, R7, 0x8, R14 ;  /* 0x00000008070ec825 */ /* 0x002fc800078e000e */
[----:B0-----:R-:W-:Y:S02]  /*0700*/  @!P4 IMAD.WIDE.U32 R8, R7, 0x8, R8 ;  /* 0x000000080708c825 */ /* 0x001fe400078e0008 */
[----:B------:R-:W3:Y:S01]  /*0710*/  @!P4 LDG.E.64 R14, desc[UR4][R14.64] ;  /* 0x000000040e0ec981 */ /* 0x000ee2000c1e1b00 */
[----:B------:R-:W-:Y:S01]  /*0720*/  PLOP3.LUT P3, PT, PT, PT, PT, 0x8, 0x80 ;  /* 0x000000000080781c */ /* 0x000fe20003f6e170 */
[----:B------:R-:W0:Y:S02]  /*0730*/  LDC.64 R6, c[0x0][0x390] ;  /* 0x0000e400ff067b82 */ /* 0x000e240000000a00 */
[----:B------:R-:W4:Y:S01]  /*0740*/  @!P4 LDG.E.64 R8, desc[UR4][R8.64] ;  /* 0x000000040808c981 */ /* 0x000f22000c1e1b00 */
[----:B------:R-:W-:-:S15]  /*0750*/  @!P4 VIADD R5, R5, 0x80 ;  /* 0x000000800505c836 */ /* 0x000fde0000000000 */
[----:B------:R-:W-:-:S15]  /*0760*/  NOP ;  /* 0x0000000000007918 */ /* 0x000fde0000000000 */
[----:B------:R-:W-:-:S05]  /*0770*/  NOP ;  /* 0x0000000000007918 */ /* 0x000fca0000000000 */
[----:B---3--:R-:W4:-:S15]  /*0780*/  @!P4 DSETP.NEU.AND P5, PT, R14, RZ, PT ;  /* 0x000000ff0e00c22a */ /* 0x008f1e0003fad000 */
[----:B------:R-:W-:-:S15]  /*0790*/  NOP ;  /* 0x0000000000007918 */ /* 0x000fde0000000000 */
[----:B------:R-:W-:-:S15]  /*07a0*/  NOP ;  /* 0x0000000000007918 */ /* 0x000fde0000000000 */
[----:B------:R-:W-:-:S15]  /*07b0*/  NOP ;  /* 0x0000000000007918 */ /* 0x000fde0000000000 */
[----:B------:R-:W-:-:S04]  /*07c0*/  NOP ;  /* 0x0000000000007918 */ /* 0x000fc80000000000 */
[----:B----4-:R1:W-:Y:S01]  /*07d0*/  @!P4 DSETP.NEU.OR P3, PT, R8, RZ, P5 ;  /* 0x000000ff0800c22a */ /* 0x0103e20002f6d400 */
[----:B------:R-:W-:Y:S01]  /*07e0*/  ISETP.GE.U32.AND P5, PT, R5, R2, PT ;  /* 0x000000020500720c */ /* 0x000fe20003fa6070 */
[----:B-1----:R-:W1:-:S12]  /*07f0*/  LDC.64 R8, c[0x0][0x390] ;  /* 0x0000e400ff087b82 */ /* 0x002e580000000a00 */
[----:B------:R-:W-:-:S04]  /*0800*/  @!P5 IMAD.IADD R13, R0, 0x1, R5 ;  /* 0x00000001000dd824 */ /* 0x000fc800078e0205 */
[----:B--2---:R-:W-:-:S04]  /*0810*/  @!P5 IMAD.WIDE.U32 R16, R13, 0x8, R16 ;  /* 0x000000080d10d825 */ /* 0x004fc800078e0010 */
[----:B0-----:R-:W-:Y:S02]  /*0820*/  @!P5 IMAD.WIDE.U32 R14, R13, 0x8, R6 ;  /* 0x000000080d0ed825 */ /* 0x001fe400078e0006 */
[----:B------:R-:W2:Y:S01]  /*0830*/  @!P5 LDG.E.64 R16, desc[UR4][R16.64] ;  /* 0x000000041010d981 */ /* 0x000ea2000c1e1b00 */
[----:B------:R-:W-:Y:S01]  /*0840*/  PLOP3.LUT P4, PT, PT, PT, PT, 0x8, 0x80 ;  /* 0x000000000080781c */ /* 0x000fe20003f8e170 */
[----:B------:R-:W0:Y:S02]  /*0850*/  LDC.64 R6, c[0x0][0x398] ;  /* 0x0000e600ff067b82 */ /* 0x000e240000000a00 */
[----:B------:R-:W3:Y:S01]  /*0860*/  @!P5 LDG.E.64 R14, desc[UR4][R14.64] ;  /* 0x000000040e0ed981 */ /* 0x000ee2000c1e1b00 */
[----:B------:R-:W-:Y:S01]  /*0870*/  @!P5 VIADD R5, R5, 0x80 ;  /* 0x000000800505d836 */ /* 0x000fe20000000000 */
[----:B------:R-:W-:Y:S02]  /*0880*/  P2R R11, PR, RZ, 0x40 ;  /* 0x00000040ff0b7803 */ /* 0x000fe40000000000 */
[----:B------:R-:W-:-:S02]  /*0890*/  P2R R10, PR, RZ, 0x1 ;  /* 0x00000001ff0a7803 */ /* 0x000fc40000000000 */
[----:B------:R-:W-:-:S15]  /*08a0*/  ISETP.NE.AND P0, PT, R4, RZ, PT ;  /* 0x000000ff0400720c */ /* 0x000fde0003f05270 */
[----:B------:R-:W-:-:S15]  /*08b0*/  NOP ;  /* 0x0000000000007918 */ /* 0x000fde0000000000 */
[----:B--2---:R-:W3:-:S15]  /*08c0*/  @!P5 DSETP.NEU.AND P6, PT, R16, RZ, PT ;  /* 0x000000ff1000d22a */ /* 0x004ede0003fcd000 */
[----:B------:R-:W-:-:S15]  /*08d0*/  NOP ;  /* 0x0000000000007918 */ /* 0x000fde0000000000 */
[----:B------:R-:W-:-:S15]  /*08e0*/  NOP ;  /* 0x0000000000007918 */ /* 0x000fde0000000000 */
[----:B------:R-:W-:-:S15]  /*08f0*/  NOP ;  /* 0x0000000000007918 */ /* 0x000fde0000000000 */
[----:B------:R-:W-:-:S04]  /*0900*/  NOP ;  /* 0x0000000000007918 */ /* 0x000fc80000000000 */
[----:B---3--:R-:W-:Y:S01]  /*0910*/  @!P5 DSETP.NEU.OR P4, PT, R14, RZ, P6 ;  /* 0x000000ff0e00d22a */ /* 0x008fe2000378d400 */
[----:B------:R-:W-:-:S13]  /*0920*/  ISETP.GE.U32.AND P5, PT, R5, R2, PT ;  /* 0x000000020500720c */ /* 0x000fda0003fa6070 */
[----:B------:R-:W-:-:S04]  /*0930*/  @!P5 IMAD.IADD R5, R0, 0x1, R5 ;  /* 0x000000010005d824 */ /* 0x000fc800078e0205 */
[----:B0-----:R-:W-:-:S04]  /*0940*/  @!P5 IMAD.WIDE.U32 R6, R5, 0x8, R6 ;  /* 0x000000080506d825 */ /* 0x001fc800078e0006 */
[----:B-1----:R-:W-:Y:S02]  /*0950*/  @!P5 IMAD.WIDE.U32 R4, R5, 0x8, R8 ;  /* 0x000000080504d825 */ /* 0x002fe400078e0008 */
[----:B------:R-:W2:Y:S04]  /*0960*/  @!P5 LDG.E.64 R6, desc[UR4][R6.64] ;  /* 0x000000040606d981 */ /* 0x000ea8000c1e1b00 */
[----:B------:R-:W3:Y:S01]  /*0970*/  @!P5 LDG.E.64 R4, desc[UR4][R4.64] ;  /* 0x000000040404d981 */ /* 0x000ee2000c1e1b00 */
[----:B------:R-:W-:Y:S02]  /*0980*/  PLOP3.LUT P6, PT, PT, PT, PT, 0x8, 0x80 ;  /* 0x000000000080781c */ /* 0x000fe40003fce170 */
[----:B------:R-:W-:Y:S01]  /*0990*/  P2R R12, PR, RZ, 0x1 ;  /* 0x00000001ff0c7803 */ /* 0x000fe20000000000 */
[----:B------:R-:W-:Y:S04]  /*09a0*/  BSSY.RECONVERGENT B0, `(.L_x_21076) ;  /* 0x000004d000007945 */ /* 0x000fe80003800200 */
[----:B------:R-:W-:Y:S01]  /*09b0*/  BSSY.RELIABLE B1, `(.L_x_21077) ;  /* 0x0000044000017945 */ /* 0x000fe20003800100 */
[----:B------:R-:W-:-:S02]  /*09c0*/  SEL R17, RZ, 0x1, !P1 ;  /* 0x00000001ff117807 */ /* 0x000fc40004800000 */
[----:B------:R-:W-:-:S15]  /*09d0*/  SEL R19, RZ, 0x1, !P2 ;  /* 0x00000001ff137807 */ /* 0x000fde0005000000 */
[----:B------:R-:W-:-:S10]  /*09e0*/  NOP ;  /* 0x0000000000007918 */ /* 0x000fd40000000000 */
[----:B--2---:R0:W3:Y:S02]  /*09f0*/  @!P5 DSETP.NEU.AND P0, PT, R6, RZ, PT ;  /* 0x000000ff0600d22a */ /* 0x0040e40003f0d000 */
[----:B0-----:R-:W-:-:S15]  /*0a00*/  SEL R6, RZ, 0x1, !P3 ;  /* 0x00000001ff067807 */ /* 0x001fde0005800000 */
[----:B------:R-:W-:-:S15]  /*0a10*/  NOP ;  /* 0x0000000000007918 */ /* 0x000fde0000000000 */
[----:B------:R-:W-:-:S15]  /*0a20*/  NOP ;  /* 0x0000000000007918 */ /* 0x000fde0000000000 */
[----:B------:R-:W-:-:S15]  /*0a30*/  NOP ;  /* 0x0000000000007918 */ /* 0x000fde0000000000 */
[----:B------:R-:W-:-:S02]  /*0a40*/  NOP ;  /* 0x0000000000007918 */ /* 0x000fc40000000000 */
[----:B---3--:R0:W1:Y:S01]  /*0a50*/  @!P5 DSETP.NEU.OR P6, PT, R4, RZ, P0 ;  /* 0x000000ff0400d22a */ /* 0x00806200007cd400 */
[----:B------:R-:W-:-:S04]  /*0a60*/  ISETP.NE.AND P5, PT, R11, RZ, PT ;  /* 0x000000ff0b00720c */ /* 0x000fc80003fa5270 */
[----:B------:R-:W-:Y:S02]  /*0a70*/  SEL R13, RZ, 0x1, !P5 ;  /* 0x00000001ff0d7807 */ /* 0x000fe40006800000 */
[----:B------:R-:W-:Y:S02]  /*0a80*/  ISETP.GE.U32.AND P5, PT, R3, R2, PT ;  /* 0x000000020300720c */ /* 0x000fe40003fa6070 */
[----:B------:R-:W-:-:S04]  /*0a90*/  ISETP.NE.AND P0, PT, R12, RZ, PT ;  /* 0x000000ff0c00720c */ /* 0x000fc80003f05270 */
[----:B------:R-:W-:Y:S02]  /*0aa0*/  SEL R11, RZ, 0x1, !P0 ;  /* 0x00000001ff0b7807 */ /* 0x000fe40004000000 */
[----:B------:R-:W-:Y:S02]  /*0ab0*/  ISETP.NE.AND P0, PT, R10, RZ, PT ;  /* 0x000000ff0a00720c */ /* 0x000fe40003f05270 */
[----:B0-----:R-:W-:Y:S02]  /*0ac0*/  SEL R5, RZ, 0x1, !P4 ;  /* 0x00000001ff057807 */ /* 0x001fe40006000000 */
[----:B------:R-:W-:Y:S02]  /*0ad0*/  SEL R15, RZ, 0x1, !P0 ;  /* 0x00000001ff0f7807 */ /* 0x000fe40004000000 */
[----:B-1----:R-:W-:Y:S01]  /*0ae0*/  SEL R4, RZ, 0x1, !P6 ;  /* 0x00000001ff047807 */ /* 0x002fe20007000000 */
        /* <DEDUP_REMOVED lines=15> */
.L_x_21078:
        /* <DEDUP_REMOVED lines=8> */
.L_x_21079:
        /* <DEDUP_REMOVED lines=8> */
.L_x_21080:
        /* <DEDUP_REMOVED lines=8> */
.L_x_21081:
        /* <DEDUP_REMOVED lines=9> */
.L_x_21082:
[----:B------:R-:W-:Y:S05]  /*0df0*/  BSYNC.RELIABLE B1 ;  /* 0x0000000000017941 */ /* 0x000fea0003800100 */
.L_x_21077:
[----:B------:R-:W-:-:S13]  /*0e00*/  ISETP.GE.U32.AND P0, PT, R3, R2, PT ;  /* 0x000000020300720c */ /* 0x000fda0003f06070 */
[----:B012---:R-:W0:Y:S01]  /*0e10*/  @!P0 LDC.64 R8, c[0x0][0x388] ;  /* 0x0000e200ff088b82 */ /* 0x007e220000000a00 */
[----:B------:R-:W-:Y:S02]  /*0e20*/  @!P0 IMAD.IADD R7, R0, 0x1, R3 ;  /* 0x0000000100078824 */ /* 0x000fe400078e0203 */
[----:B------:R-:W-:-:S03]  /*0e30*/  @!P0 VIADD R3, R3, 0x80 ;  /* 0x0000008003038836 */ /* 0x000fc60000000000 */
[----:B0-----:R-:W-:-:S05]  /*0e40*/  @!P0 IADD3 R6, P1, PT, R7, R8, RZ ;  /* 0x0000000807068210 */ /* 0x001fca0007f3e0ff */
[----:B------:R-:W-:-:S05]  /*0e50*/  @!P0 IMAD.X R7, RZ, RZ, R9, P1 ;  /* 0x000000ffff078224 */ /* 0x000fca00008e0609 */
[----:B------:R3:W-:Y:S03]  /*0e60*/  @!P0 STG.E.U8 desc[UR4][R6.64], R5 ;  /* 0x0000000506008986 */ /* 0x0007e6000c101104 */
.L_x_21083:
[----:B------:R-:W-:Y:S05]  /*0e70*/  BSYNC.RECONVERGENT B0 ;  /* 0x0000000000007941 */ /* 0x000fea0003800200 */
.L_x_21076:
        /* <DEDUP_REMOVED lines=9> */
.L_x_21075:
        /* <DEDUP_REMOVED lines=25> */
[----:B--2---:R-:W0:-:S15]  /*10a0*/  DSETP.NEU.OR P6, PT, R24, RZ, P6 ;  /* 0x000000ff1800722a */ /* 0x004e1e00037cd400 */
[----:B------:R-:W-:-:S15]  /*10b0*/  NOP ;  /* 0x0000000000007918 */ /* 0x000fde0000000000 */
[----:B------:R-:W-:-:S15]  /*10c0*/  NOP ;  /* 0x0000000000007918 */ /* 0x000fde0000000000 */
[----:B------:R-:W-:-:S15]  /*10d0*/  NOP ;  /* 0x0000000000007918 */ /* 0x000fde0000000000 */
[----:B------:R-:W-:-:S04]  /*10e0*/  NOP ;  /* 0x0000000000007918 */ /* 0x000fc80000000000 */
[----:B-1----:R1:W2:Y:S02]  /*10f0*/  DSETP.NEU.OR P0, PT, R26, RZ, P0 ;  /* 0x000000ff1a00722a */ /* 0x0022a4000070d400 */
        /* <DEDUP_REMOVED lines=41> */
[----:B---3--:R-:W0:Y:S02]  /*1390*/  DSETP.NEU.OR P1, PT, R16, RZ, P1 ;  /* 0x000000ff1000722a */ /* 0x008e240000f2d400 */
[----:B0-----:R-:W-:-:S15]  /*13a0*/  SEL R0, RZ, 0x1, !P1 ;  /* 0x00000001ff007807 */ /* 0x001fde0004800000 */
[----:B------:R-:W-:-:S15]  /*13b0*/  NOP ;  /* 0x0000000000007918 */ /* 0x000fde0000000000 */
[----:B------:R-:W-:-:S15]  /*13c0*/  NOP ;  /* 0x0000000000007918 */ /* 0x000fde0000000000 */
[----:B------:R-:W-:-:S15]  /*13d0*/  NOP ;  /* 0x0000000000007918 */ /* 0x000fde0000000000 */
[----:B------:R-:W-:-:S02]  /*13e0*/  NOP ;  /* 0x0000000000007918 */ /* 0x000fc40000000000 */
[----:B------:R-:W0:Y:S02]  /*13f0*/  DSETP.NEU.OR P2, PT, R18, RZ, P2 ;  /* 0x000000ff1200722a */ /* 0x000e24000174d400 */
[----:B0-----:R-:W-:-:S04]  /*1400*/  SEL R7, RZ, 0x1, !P2 ;  /* 0x00000001ff077807 */ /* 0x001fc80005000000 */
[----:B------:R-:W-:-:S05]  /*1410*/  PRMT R7, R7, 0x7604, R0 ;  /* 0x0000760407077816 */ /* 0x000fca0000000000 */
[----:B------:R-:W-:-:S15]  /*1420*/  STG.E.U16 desc[UR4][R2.64+0x100], R7 ;  /* 0x0001000702007986 */ /* 0x000fde000c101504 */
[----:B------:R-:W-:-:S15]  /*1430*/  NOP ;  /* 0x0000000000007918 */ /* 0x000fde0000000000 */
[----:B------:R-:W-:-:S15]  /*1440*/  NOP ;  /* 0x0000000000007918 */ /* 0x000fde0000000000 */
[----:B------:R-:W-:-:S08]  /*1450*/  NOP ;  /* 0x0000000000007918 */ /* 0x000fd00000000000 */
[----:B------:R-:W0:Y:S02]  /*1460*/  DSETP.NEU.OR P3, PT, R8, RZ, P3 ;  /* 0x000000ff0800722a */ /* 0x000e240001f6d400 */
        /* <DEDUP_REMOVED lines=21> */
[----:B------:R-:W-:Y:S01]  /*15c0*/  STG.E.U16 desc[UR4][R2.64+0x300], R11 ;  /* 0x0003000b02007986 */ /* 0x000fe2000c101504 */
[----:B------:R-:W-:Y:S05]  /*15d0*/  EXIT ;  /* 0x000000000000794d */ /* 0x000fea0003800000 */
.L_x_21084:
        /* <DEDUP_REMOVED lines=10> */
.L_x_42895:


//--------------------- .text._ZN2at6native29vectorized_elementwise_kernelILi4ENS0_13BinaryFunctorIddbZZZNS0_22logical_or_kernel_cudaERNS_14TensorIteratorEENKUlvE0_clEvENKUlvE4_clEvEUlddE_EESt5arrayIPcLm3EEEEviT0_T1_ --------------------------
	.section	.text._ZN2at6native29vectorized_elementwise_kernelILi4ENS0_13BinaryFunctorIddbZZZNS0_22logical_or_kernel_cudaERNS_14TensorIteratorEENKUlvE0_clEvENKUlvE4_clEvEUlddE_EESt5arrayIPcLm3EEEEviT0_T1_,"ax",@progbits
	.align	128
        .global         _ZN2at6native29vectorized_elementwise_kernelILi4ENS0_13BinaryFunctorIddbZZZNS0_22logical_or_kernel_cudaERNS_14TensorIteratorEENKUlvE0_clEvENKUlvE4_clEvEUlddE_EESt5arrayIPcLm3EEEEviT0_T1_
        .type           _ZN2at6native29vectorized_elementwise_kernelILi4ENS0_13BinaryFunctorIddbZZZNS0_22logical_or_kernel_cudaERNS_14TensorIteratorEENKUlvE0_clEvENKUlvE4_clEvEUlddE_EESt5arrayIPcLm3EEEEviT0_T1_,@function
        .size           _ZN2at6native29vectorized_elementwise_kernelILi4ENS0_13BinaryFunctorIddbZZZNS0_22logical_or_kernel_cudaERNS_14TensorIteratorEENKUlvE0_clEvENKUlvE4_clEvEUlddE_EESt5arrayIPcLm3EEEEviT0_T1_,(.L_x_42896 - _ZN2at6native29vectorized_elementwise_kernelILi4ENS0_13BinaryFunctorIddbZZZNS0_22logical_or_kernel_cudaERNS_14TensorIteratorEENKUlvE0_clEvENKUlvE4_clEvEUlddE_EESt5arrayIPcLm3EEEEviT0_T1_)
        .other          _ZN2at6native29vectorized_elementwise_kernelILi4ENS0_13BinaryFunctorIddbZZZNS0_22logical_or_kernel_cudaERNS_14TensorIteratorEENKUlvE0_clEvENKUlvE4_clEvEUlddE_EESt5arrayIPcLm3EEEEviT0_T1_,@"STO_CUDA_ENTRY STV_DEFAULT"
_ZN2at6native29vectorized_elementwise_kernelILi4ENS0_13BinaryFunctorIddbZZZNS0_22logical_or_kernel_cudaERNS_14TensorIteratorEENKUlvE0_clEvENKUlvE4_clEvEUlddE_EESt5arrayIPcLm3EEEEviT0_T1_:
.text._ZN2at6native29vectorized_elementwise_kernelILi4ENS0_13BinaryFunctorIddbZZZNS0_22logical_or_kernel_cudaERNS_14TensorIteratorEENKUlvE0_clEvENKUlvE4_clEvEUlddE_EESt5arrayIPcLm3EEEEviT0_T1_:
        /* <DEDUP_REMOVED lines=190> */
.L_x_21088:
        /* <DEDUP_REMOVED lines=8> */
.L_x_21089:
        /* <DEDUP_REMOVED lines=8> */
.L_x_21090:
        /* <DEDUP_REMOVED lines=8> */
.L_x_21091:
        /* <DEDUP_REMOVED lines=9> */
.L_x_21092:
[----:B------:R-:W-:Y:S05]  /*0df0*/  BSYNC.RELIABLE B1 ;  /* 0x0000000000017941 */ /* 0x000fea0003800100 */
.L_x_21087:
[----:B------:R-:W-:-:S13]  /*0e00*/  ISETP.GE.U32.AND P0, PT, R3, R2, PT ;  /* 0x000000020300720c */ /* 0x000fda0003f06070 */
[----:B012---:R-:W0:Y:S01]  /*0e10*/  @!P0 LDC.64 R8, c[0x0][0x388] ;  /* 0x0000e200ff088b82 */ /* 0x007e220000000a00 */
[----:B------:R-:W-:Y:S02]  /*0e20*/  @!P0 IMAD.IADD R7, R0, 0x1, R3 ;  /* 0x0000000100078824 */ /* 0x000fe400078e0203 */
[----:B------:R-:W-:-:S03]  /*0e30*/  @!P0 VIADD R3, R3, 0x80 ;  /* 0x0000008003038836 */ /* 0x000fc60000000000 */
[----:B0-----:R-:W-:-:S05]  /*0e40*/  @!P0 IADD3 R6, P1, PT, R7, R8, RZ ;  /* 0x0000000807068210 */ /* 0x001fca0007f3e0ff */
[----:B------:R-:W-:-:S05]  /*0e50*/  @!P0 IMAD.X R7, RZ, RZ, R9, P1 ;  /* 0x000000ffff078224 */ /* 0x000fca00008e0609 */
[----:B------:R3:W-:Y:S03]  /*0e60*/  @!P0 STG.E.U8 desc[UR4][R6.64], R5 ;  /* 0x0000000506008986 */ /* 0x0007e6000c101104 */
.L_x_21093:
[----:B------:R-:W-:Y:S05]  /*0e70*/  BSYNC.RECONVERGENT B0 ;  /* 0x0000000000007941 */ /* 0x000fea0003800200 */
.L_x_21086:
        /* <DEDUP_REMOVED lines=9> */
.L_x_21085:
        /* <DEDUP_REMOVED lines=27> */
[----:B-----5:R-:W0:-:S15]  /*10c0*/  DSETP.NEU.OR P2, PT, R10, RZ, P0 ;  /* 0x000000ff0a00722a */ /* 0x020e1e000074d400 */
        /* <DEDUP_REMOVED lines=16> */
[----:B----4-:R-:W0:Y:S02]  /*11d0*/  DSETP.NEU.OR P1, PT, R8, RZ, P1 ;  /* 0x000000ff0800722a */ /* 0x010e240000f2d400 */
        /* <DEDUP_REMOVED lines=31> */
[----:B------:R-:W-:-:S04]  /*13d0*/  PRMT R7, R7, 0x3340, R0 ;  /* 0x0000334007077816 */ /* 0x000fc80000000000 */
[----:B------:R-:W-:-:S05]  /*13e0*/  PRMT R7, R7, 0x5410, R4 ;  /* 0x0000541007077816 */ /* 0x000fca0000000004 */
[----:B------:R-:W-:-:S15]  /*13f0*/  STG.E desc[UR4][R2.64], R7 ;  /* 0x0000000702007986 */ /* 0x000fde000c101904 */
        /* <DEDUP_REMOVED lines=25> */
[----:B------:R-:W-:Y:S01]  /*1590*/  STG.E desc[UR4][R2.64+0x200], R11 ;  /* 0x0002000b02007986 */ /* 0x000fe2000c101904 */
[----:B------:R-:W-:Y:S05]  /*15a0*/  EXIT ;  /* 0x000000000000794d */ /* 0x000fea0003800000 */
.L_x_21094:
        /* <DEDUP_REMOVED lines=13> */
.L_x_42896:


//--------------------- .text._ZN2at6native29vectorized_elementwise_kernelILi8ENS0_13BinaryFunctorIddbZZZNS0_22logical_or_kernel_cudaERNS_14TensorIteratorEENKUlvE0_clEvENKUlvE4_clEvEUlddE_EESt5arrayIPcLm3EEEEviT0_T1_ --------------------------
	.section	.text._ZN2at6native29vectorized_elementwise_kernelILi8ENS0_13BinaryFunctorIddbZZZNS0_22logical_or_kernel_cudaERNS_14TensorIteratorEENKUlvE0_clEvENKUlvE4_clEvEUlddE_EESt5arrayIPcLm3EEEEviT0_T1_,"ax",@progbits
	.align	128
        .global         _ZN2at6native29vectorized_elementwise_kernelILi8ENS0_13BinaryFunctorIddbZZZNS0_22logical_or_kernel_cudaERNS_14TensorIteratorEENKUlvE0_clEvENKUlvE4_clEvEUlddE_EESt5arrayIPcLm3EEEEviT0_T1_
        .type           _ZN2at6native29vectorized_elementwise_kernelILi8ENS0_13BinaryFunctorIddbZZZNS0_22logical_or_kernel_cudaERNS_14TensorIteratorEENKUlvE0_clEvENKUlvE4_clEvEUlddE_EESt5arrayIPcLm3EEEEviT0_T1_,@function
        .size           _ZN2at6native29vectorized_elementwise_kernelILi8ENS0_13BinaryFunctorIddbZZZNS0_22logical_or_kernel_cudaERNS_14TensorIteratorEENKUlvE0_clEvENKUlvE4_clEvEUlddE_EESt5arrayIPcLm3EEEEviT0_T1_,(.L_x_42897 - _ZN2at6native29vectorized_elementwise_kernelILi8ENS0_13BinaryFunctorIddbZZZNS0_22logical_or_kernel_cudaERNS_14TensorIteratorEENKUlvE0_clEvENKUlvE4_clEvEUlddE_EESt5arrayIPcLm3EEEEviT0_T1_)
        .other          _ZN2at6native29vectorized_elementwise_kernelILi8ENS0_13BinaryFunctorIddbZZZNS0_22logical_or_kernel_cudaERNS_14TensorIteratorEENKUlvE0_clEvENKUlvE4_clEvEUlddE_EESt5arrayIPcLm3EEEEviT0_T1_,@"STO_CUDA_ENTRY STV_DEFAULT"
_ZN2at6native29vectorized_elementwise_kernelILi8ENS0_13BinaryFunctorIddbZZZNS0_22logical_or_kernel_cudaERNS_14TensorIteratorEENKUlvE0_clEvENKUlvE4_clEvEUlddE_EESt5arrayIPcLm3EEEEviT0_T1_:
.text._ZN2at6native29vectorized_elementwise_kernelILi8ENS0_13BinaryFunctorIddbZZZNS0_22logical_or_kernel_cudaERNS_14TensorIteratorEENKUlvE0_clEvENKUlvE4_clEvEUlddE_EESt5arrayIPcLm3EEEEviT0_T1_:
[----:B------:R-:W-:Y:S01]  /*0000*/  LDC R1, c[0x0][0x37c] ;  /* 0x0000df00ff017b82 */ /* 0x000fe20000000800 */
[----:B------:R-:W-:Y:S05]  /*0010*/  EXIT ;  /* 0x000000000000794d */ /* 0x000fea0003800000 */
.L_x_21095:
        /* <DEDUP_REMOVED lines=14> */
.L_x_42897:


//--------------------- .text._ZN2at6native18elementwise_kernelILi128ELi4EZNS0_15gpu_kernel_implINS0_13AUnaryFunctorIssbZZZNS0_22logical_or_kernel_cudaERNS_14TensorIteratorEENKUlvE0_clEvENKUlvE3_clEvEUlssE_EEEEvRNS_18TensorIteratorBaseERKT_EUliE_EEviT1_ --------------------------
	.section	.text._ZN2at6native18elementwise_kernelILi128ELi4EZNS0_15gpu_kernel_implINS0_13AUnaryFunctorIssbZZZNS0_22logical_or_kernel_cudaERNS_14TensorIteratorEENKUlvE0_clEvENKUlvE3_clEvEUlssE_EEEEvRNS_18TensorIteratorBaseERKT_EUliE_EEviT1_,"ax",@progbits
	.align	128
        .global         _ZN2at6native18elementwise_kernelILi128ELi4EZNS0_15gpu_kernel_implINS0_13AUnaryFunctorIssbZZZNS0_22logical_or_kernel_cudaERNS_14TensorIteratorEENKUlvE0_clEvENKUlvE3_clEvEUlssE_EEEEvRNS_18TensorIteratorBaseERKT_EUliE_EEviT1_
        .type           _ZN2at6native18elementwise_kernelILi128ELi4EZNS0_15gpu_kernel_implINS0_13AUnaryFunctorIssbZZZNS0_22logical_or_kernel_cudaERNS_14TensorIteratorEENKUlvE0_clEvENKUlvE3_clEvEUlssE_EEEEvRNS_18TensorIteratorBaseERKT_EUliE_EEviT1_,@function
        .size           _ZN2at6native18elementwise_kernelILi128ELi4EZNS0_15gpu_kernel_implINS0_13AUnaryFunctorIssbZZZNS0_22logical_or_kernel_cudaERNS_14TensorIteratorEENKUlvE0_clEvENKUlvE3_clEvEUlssE_EEEEvRNS_18TensorIteratorBaseERKT_EUliE_EEviT1_,(.L_x_42898 - _ZN2at6native18elementwise_kernelILi128ELi4EZNS0_15gpu_kernel_implINS0_13AUnaryFunctorIssbZZZNS0_22logical_or_kernel_cudaERNS_14TensorIteratorEENKUlvE0_clEvENKUlvE3_clEvEUlssE_EEEEvRNS_18TensorIteratorBaseERKT_EUliE_EEviT1_)
        .other          _ZN2at6native18elementwise_kernelILi128ELi4EZNS0_15gpu_kernel_implINS0_13AUnaryFunctorIssbZZZNS0_22logical_or_kernel_cudaERNS_14TensorIteratorEENKUlvE0_clEvENKUlvE3_clEvEUlssE_EEEEvRNS_18TensorIteratorBaseERKT_EUliE_EEviT1_,@"STO_CUDA_ENTRY STV_DEFAULT"
_ZN2at6native18elementwise_kernelILi128ELi4EZNS0_15gpu_kernel_implINS0_13AUnaryFunctorIssbZZZNS0_22logical_or_kernel_cudaERNS_14TensorIteratorEENKUlvE0_clEvENKUlvE3_clEvEUlssE_EEEEvRNS_18TensorIteratorBaseERKT_EUliE_EEviT1_:
.text._ZN2at6native18elementwise_kernelILi128ELi4EZNS0_15gpu_kernel_implINS0_13AUnaryFunctorIssbZZZNS0_22logical_or_kernel_cudaERNS_14TensorIteratorEENKUlvE0_clEvENKUlvE3_clEvEUlssE_EEEEvRNS_18TensorIteratorBaseERKT_EUliE_EEviT1_:
        /* <DEDUP_REMOVED lines=320> */
.L_x_21098:
        /* <DEDUP_REMOVED lines=16> */
.L_x_21102:
[----:B------:R0:W5:Y:S01]  /*1500*/  LDG.E.U8 R0, desc[UR36][R2.64] ;  /* 0x0000002402007981 */ /* 0x000162000c1e1100 */
[----:B------:R-:W-:Y:S05]  /*1510*/  BRA `(.L_x_21104) ;  /* 0x0000000c004c7947 */ /* 0x000fea0003800000 */
.L_x_21101:
        /* <DEDUP_REMOVED lines=8> */
.L_x_21106:
[----:B------:R0:W5:Y:S01]  /*15a0*/  LDG.E.U16 R0, desc[UR36][R2.64] ;  /* 0x0000002402007981 */ /* 0x000162000c1e1500 */
[----:B------:R-:W-:Y:S05]  /*15b0*/  BRA `(.L_x_21104) ;  /* 0x0000000c00247947 */ /* 0x000fea0003800000 */
.L_x_21105:
[----:B------:R0:W5:Y:S01]  /*15c0*/  LDG.E.U16 R0, desc[UR36][R2.64] ;  /* 0x0000002402007981 */ /* 0x000162000c1e1500 */
[----:B------:R-:W-:Y:S05]  /*15d0*/  BRA `(.L_x_21104) ;  /* 0x0000000c001c7947 */ /* 0x000fea0003800000 */
.L_x_21100:
        /* <DEDUP_REMOVED lines=9> */
.L_x_21108:
[----:B------:R-:W2:Y:S02]  /*1670*/  LDG.E.U16 R4, desc[UR36][R2.64] ;  /* 0x0000002402047981 */ /* 0x000ea4000c1e1500 */
[----:B--2---:R-:W-:-:S06]  /*1680*/  HADD2.F32 R4, -RZ, R4.H0_H0 ;  /* 0x20000004ff047230 */ /* 0x004fcc0000004100 */
[----:B------:R-:W0:Y:S02]  /*1690*/  F2I.FTZ.TRUNC.NTZ R4, R4 ;  /* 0x0000000400047305 */ /* 0x000e24000021f100 */
[----:B0-----:R-:W-:Y:S01]  /*16a0*/  PRMT R0, R4, 0x7610, R0 ;  /* 0x0000761004007816 */ /* 0x001fe20000000000 */
[----:B------:R-:W-:Y:S06]  /*16b0*/  BRA `(.L_x_21104) ;  /* 0x0000000800e47947 */ /* 0x000fec0003800000 */
.L_x_21107:
        /* <DEDUP_REMOVED lines=9> */
.L_x_21110:
[----:B------:R-:W2:Y:S02]  /*1750*/  LDG.E.U16 R2, desc[UR36][R2.64] ;  /* 0x0000002402027981 */ /* 0x000ea4000c1e1500 */
[----:B--2---:R-:W-:-:S06]  /*1760*/  HADD2.F32 R4, -RZ, R2.H0_H0 ;  /* 0x20000002ff047230 */ /* 0x004fcc0000004100 */
[----:B------:R-:W0:Y:S02]  /*1770*/  F2I.FTZ.TRUNC.NTZ R4, R4 ;  /* 0x0000000400047305 */ /* 0x000e24000021f100 */
[----:B0-----:R-:W-:Y:S01]  /*1780*/  PRMT R0, R4, 0x7610, R0 ;  /* 0x0000761004007816 */ /* 0x001fe20000000000 */
[----:B------:R-:W-:Y:S06]  /*1790*/  BRA `(.L_x_21104) ;  /* 0x0000000800ac7947 */ /* 0x000fec0003800000 */
.L_x_21109:
[----:B------:R-:W2:Y:S02]  /*17a0*/  LDG.E.64 R2, desc[UR36][R2.64] ;  /* 0x0000002402027981 */ /* 0x000ea4000c1e1b00 */
[----:B--2---:R0:W1:Y:S02]  /*17b0*/  F2I.F64.TRUNC R0, R2 ;  /* 0x0000000200007311 */ /* 0x004064000030d100 */
[----:B01----:R-:W-:Y:S05]  /*17c0*/  BRA `(.L_x_21104) ;  /* 0x0000000800a07947 */ /* 0x003fea0003800000 */
.L_x_21099:
        /* <DEDUP_REMOVED lines=12> */
.L_x_21113:
[----:B------:R-:W2:Y:S02]  /*1890*/  LDG.E.64 R2, desc[UR36][R2.64] ;  /* 0x0000002402027981 */ /* 0x000ea4000c1e1b00 */
[----:B--2---:R3:W4:Y:S02]  /*18a0*/  F2I.F64.TRUNC R0, R2 ;  /* 0x0000000200007311 */ /* 0x004724000030d100 */
[----:B---34-:R-:W-:Y:S05]  /*18b0*/  BRA `(.L_x_21104) ;  /* 0x0000000800647947 */ /* 0x018fea0003800000 */
.L_x_21112:
        /* <DEDUP_REMOVED lines=27> */
.L_x_21115:
        /* <DEDUP_REMOVED lines=14> */
.L_x_21114:
[----:B------:R-:W2:Y:S02]  /*1b50*/  LDG.E.U16 R4, desc[UR36][R2.64] ;  /* 0x0000002402047981 */ /* 0x000ea4000c1e1500 */
[----:B--2---:R-:W-:-:S06]  /*1b60*/  SHF.L.U32 R4, R4, 0x10, RZ ;  /* 0x0000001004047819 */ /* 0x004fcc00000006ff */
[----:B------:R-:W0:Y:S02]  /*1b70*/  F2I.FTZ.TRUNC.NTZ R4, R4 ;  /* 0x0000000400047305 */ /* 0x000e24000021f100 */
[----:B0-----:R-:W-:Y:S01]  /*1b80*/  PRMT R0, R4, 0x7610, R0 ;  /* 0x0000761004007816 */ /* 0x001fe20000000000 */
[----:B------:R-:W-:Y:S06]  /*1b90*/  BRA `(.L_x_21104) ;  /* 0x0000000400ac7947 */ /* 0x000fec0003800000 */
.L_x_21111:
        /* <DEDUP_REMOVED lines=10> */
.L_x_21118:
        /* <DEDUP_REMOVED lines=21> */
.L_x_21122:
[----:B------:R-:W-:Y:S05]  /*1d90*/  BSYNC.RECONVERGENT B1 ;  /* 0x0000000000017941 */ /* 0x000fea0003800200 */
.L_x_21121:
[----:B------:R-:W-:Y:S01]  /*1da0*/  IMAD.SHL.U32 R0, R0, 0x100000, RZ ;  /* 0x0010000000007824 */ /* 0x000fe200078e00ff */
[----:B------:R-:W-:-:S04]  /*1db0*/  LEA R2, R2, 0x3b800000, 0x17 ;  /* 0x3b80000002027811 */ /* 0x000fc800078eb8ff */
[----:B------:R-:W-:-:S07]  /*1dc0*/  LOP3.LUT R4, R2, R0, R7, 0xfe, !PT ;  /* 0x0000000002047212 */ /* 0x000fce00078efe07 */
.L_x_21120:
[----:B------:R-:W-:Y:S05]  /*1dd0*/  BSYNC.RECONVERGENT B0 ;  /* 0x0000000000007941 */ /* 0x000fea0003800200 */
.L_x_21119:
[----:B------:R-:W0:Y:S02]  /*1de0*/  F2I.FTZ.TRUNC.NTZ R4, R4 ;  /* 0x0000000400047305 */ /* 0x000e24000021f100 */
[----:B0-----:R-:W-:Y:S01]  /*1df0*/  PRMT R0, R4, 0x7610, R0 ;  /* 0x0000761004007816 */ /* 0x001fe20000000000 */
[----:B------:R-:W-:Y:S06]  /*1e00*/  BRA `(.L_x_21104) ;  /* 0x0000000400107947 */ /* 0x000fec0003800000 */
.L_x_21117:
        /* <DEDUP_REMOVED lines=21> */
.L_x_21126:
[----:B------:R-:W-:Y:S05]  /*1f60*/  BSYNC.RECONVERGENT B1 ;  /* 0x0000000000017941 */ /* 0x000fea0003800200 */
.L_x_21125:
[----:B------:R-:W-:Y:S01]  /*1f70*/  IMAD.SHL.U32 R0, R0, 0x200000, RZ ;  /* 0x0020000000007824 */ /* 0x000fe200078e00ff */
[----:B------:R-:W-:-:S04]  /*1f80*/  LEA R2, R2, 0x37800000, 0x17 ;  /* 0x3780000002027811 */ /* 0x000fc800078eb8ff */
[----:B------:R-:W-:-:S07]  /*1f90*/  LOP3.LUT R4, R2, R0, R7, 0xfe, !PT ;  /* 0x0000000002047212 */ /* 0x000fce00078efe07 */
.L_x_21124:
[----:B------:R-:W-:Y:S05]  /*1fa0*/  BSYNC.RECONVERGENT B0 ;  /* 0x0000000000007941 */ /* 0x000fea0003800200 */
.L_x_21123:
[----:B------:R-:W0:Y:S02]  /*1fb0*/  F2I.FTZ.TRUNC.NTZ R4, R4 ;  /* 0x0000000400047305 */ /* 0x000e24000021f100 */
[----:B0-----:R-:W-:Y:S01]  /*1fc0*/  PRMT R0, R4, 0x7610, R0 ;  /* 0x0000761004007816 */ /* 0x001fe20000000000 */
[----:B------:R-:W-:Y:S06]  /*1fd0*/  BRA `(.L_x_21104) ;  /* 0x00000000009c7947 */ /* 0x000fec0003800000 */
.L_x_21116:
[----:B------:R-:W-:-:S09]  /*1fe0*/  UISETP.NE.AND UP0, UPT, UR4, 0x1c, UPT ;  /* 0x0000001c0400788c */ /* 0x000fd2000bf05270 */
[----:B------:R-:W-:Y:S05]  /*1ff0*/  BRA.U !UP0, `(.L_x_21127) ;  /* 0x0000000108907547 */ /* 0x000fea000b800000 */
[----:B------:R-:W-:-:S09]  /*2000*/  UISETP.NE.AND UP0, UPT, UR4, 0x1d, UPT ;  /* 0x0000001d0400788c */ /* 0x000fd2000bf05270 */
[----:B------:R-:W-:Y:S05]  /*2010*/  BRA.U !UP0, `(.L_x_21128) ;  /* 0x0000000108807547 */ /* 0x000fea000b800000 */
[----:B------:R-:W-:-:S09]  /*2020*/  UISETP.NE.AND UP0, UPT, UR4, 0x2c, UPT ;  /* 0x0000002c0400788c */ /* 0x000fd2000bf05270 */
[----:B------:R-:W-:Y:S05]  /*2030*/  BRA.U !UP0, `(.L_x_21129) ;  /* 0x0000000108487547 */ /* 0x000fea000b800000 */
.L_x_21103:
        /* <DEDUP_REMOVED lines=16> */
.L_x_21130:
[----:B------:R-:W-:Y:S01]  /*2140*/  PRMT R0, RZ, 0x7610, R0 ;  /* 0x00007610ff007816 */ /* 0x000fe20000000000 */
[----:B------:R-:W-:Y:S06]  /*2150*/  BRA `(.L_x_21104) ;  /* 0x00000000003c7947 */ /* 0x000fec0003800000 */
.L_x_21129:
        /* <DEDUP_REMOVED lines=8> */
.L_x_21132:
[----:B------:R-:W-:Y:S05]  /*21e0*/  BSYNC.RECONVERGENT B0 ;  /* 0x0000000000007941 */ /* 0x000fea0003800200 */
.L_x_21131:
[----:B------:R-:W0:Y:S02]  /*21f0*/  F2I.FTZ.TRUNC.NTZ R4, R4 ;  /* 0x0000000400047305 */ /* 0x000e24000021f100 */
[----:B0-----:R-:W-:Y:S01]  /*2200*/  PRMT R0, R4, 0x7610, R0 ;  /* 0x0000761004007816 */ /* 0x001fe20000000000 */
[----:B------:R-:W-:Y:S06]  /*2210*/  BRA `(.L_x_21104) ;  /* 0x00000000000c7947 */ /* 0x000fec0003800000 */
.L_x_21128:
[----:B------:R2:W5:Y:S01]  /*2220*/  LDG.E.U16 R0, desc[UR36][R2.64] ;  /* 0x0000002402007981 */ /* 0x000562000c1e1500 */
[----:B------:R-:W-:Y:S05]  /*2230*/  BRA `(.L_x_21104) ;  /* 0x0000000000047947 */ /* 0x000fea0003800000 */
.L_x_21127:
[----:B------:R1:W5:Y:S02]  /*2240*/  LDG.E.U16 R0, desc[UR36][R2.64] ;  /* 0x0000002402007981 */ /* 0x000364000c1e1500 */
.L_x_21104:
[----:B------:R-:W0:Y:S01]  /*2250*/  LDCU.64 UR6, c[0x0][0x580] ;  /* 0x0000b000ff0677ac */ /* 0x000e220008000a00 */
[----:B-1--45:R-:W-:Y:S01]  /*2260*/  LOP3.LUT R0, R0, UR43, RZ, 0xfc, !PT ;  /* 0x0000002b00007c12 */ /* 0x032fe2000f8efcff */
[----:B------:R-:W-:Y:S01]  /*2270*/  BSSY.RECONVERGENT B6, `(.L_x_21133) ;  /* 0x00000d5000067945 */ /* 0x000fe20003800200 */
[----:B------:R-:W-:Y:S02]  /*2280*/  UPRMT UR4, UR40, 0x9910, URZ ;  /* 0x0000991028047896 */ /* 0x000fe400080000ff */
[----:B------:R-:W-:Y:S02]  /*2290*/  PRMT R0, R0, 0x9910, RZ ;  /* 0x0000991000007816 */ /* 0x000fe400000000ff */
[----:B------:R-:W-:Y:S02]  /*22a0*/  UISETP.GT.AND UP0, UPT, UR4, 0x9, UPT ;  /* 0x000000090400788c */ /* 0x000fe4000bf04270 */
[----:B------:R-:W-:-:S04]  /*22b0*/  ISETP.NE.AND P1, PT, R0, RZ, PT ;  /* 0x000000ff0000720c */ /* 0x000fc80003f25270 */
        /* <DEDUP_REMOVED lines=14> */
.L_x_21137:
[----:B------:R3:W-:Y:S01]  /*23a0*/  STG.E.U8 desc[UR36][R2.64], R4 ;  /* 0x0000000402007986 */ /* 0x0007e2000c101124 */
[----:B------:R-:W-:Y:S05]  /*23b0*/  BRA `(.L_x_21139) ;  /* 0x0000000c00007947 */ /* 0x000fea0003800000 */
.L_x_21136:
        /* <DEDUP_REMOVED lines=9> */
.L_x_21141:
[----:B------:R1:W-:Y:S01]  /*2450*/  STG.E desc[UR36][R2.64], R4 ;  /* 0x0000000402007986 */ /* 0x0003e2000c101924 */
[----:B------:R-:W-:Y:S05]  /*2460*/  BRA `(.L_x_21139) ;  /* 0x0000000800d47947 */ /* 0x000fea0003800000 */
.L_x_21140:
[----:B------:R2:W-:Y:S01]  /*2470*/  STG.E.U16 desc[UR36][R2.64], R4 ;  /* 0x0000000402007986 */ /* 0x0005e2000c101524 */
[----:B------:R-:W-:Y:S05]  /*2480*/  BRA `(.L_x_21139) ;  /* 0x0000000800cc7947 */ /* 0x000fea0003800000 */
.L_x_21135:
        /* <DEDUP_REMOVED lines=9> */
.L_x_21143:
[----:B------:R-:W-:-:S04]  /*2520*/  I2FP.F32.U32 R0, R4 ;  /* 0x0000000400007245 */ /* 0x000fc80000201000 */
[----:B------:R-:W-:-:S05]  /*2530*/  F2FP.F16.F32.PACK_AB R0, RZ, R0 ;  /* 0x00000000ff00723e */ /* 0x000fca00000000ff */
[----:B------:R0:W-:Y:S01]  /*2540*/  STG.E.U16 desc[UR36][R2.64], R0 ;  /* 0x0000000002007986 */ /* 0x0001e2000c101524 */
[----:B------:R-:W-:Y:S05]  /*2550*/  BRA `(.L_x_21139) ;  /* 0x0000000800987947 */ /* 0x000fea0003800000 */
.L_x_21142:
        /* <DEDUP_REMOVED lines=10> */
.L_x_21145:
[----:B------:R-:W-:-:S04]  /*2600*/  I2FP.F32.U32 R4, R4 ;  /* 0x0000000400047245 */ /* 0x000fc80000201000 */
[----:B------:R-:W-:-:S04]  /*2610*/  F2FP.F16.F32.PACK_AB R5, RZ, R4 ;  /* 0x00000004ff05723e */ /* 0x000fc800000000ff */
[----:B------:R-:W-:-:S05]  /*2620*/  PRMT R5, R5, 0x5410, RZ ;  /* 0x0000541005057816 */ /* 0x000fca00000000ff */
[----:B------:R0:W-:Y:S01]  /*2630*/  STG.E desc[UR36][R2.64], R5 ;  /* 0x0000000502007986 */ /* 0x0001e2000c101924 */
[----:B------:R-:W-:Y:S05]  /*2640*/  BRA `(.L_x_21139) ;  /* 0x00000008005c7947 */ /* 0x000fea0003800000 */
.L_x_21144:
[----:B------:R-:W0:Y:S02]  /*2650*/  I2F.F64.U32 R4, R4 ;  /* 0x0000000400047312 */ /* 0x000e240000201800 */
[----:B0-----:R0:W-:Y:S01]  /*2660*/  STG.E.64 desc[UR36][R2.64], R4 ;  /* 0x0000000402007986 */ /* 0x0011e2000c101b24 */
[----:B------:R-:W-:Y:S05]  /*2670*/  BRA `(.L_x_21139) ;  /* 0x0000000800507947 */ /* 0x000fea0003800000 */
.L_x_21134:
        /* <DEDUP_REMOVED lines=10> */
.L_x_21148:
[----:B------:R-:W-:Y:S01]  /*2720*/  CS2R R6, SRZ ;  /* 0x0000000000067805 */ /* 0x000fe2000001ff00 */
[----:B------:R-:W0:Y:S04]  /*2730*/  I2F.F64.U32 R4, R4 ;  /* 0x0000000400047312 */ /* 0x000e280000201800 */
[----:B0-----:R0:W-:Y:S01]  /*2740*/  STG.E.128 desc[UR36][R2.64], R4 ;  /* 0x0000000402007986 */ /* 0x0011e2000c101d24 */
[----:B------:R-:W-:Y:S05]  /*2750*/  BRA `(.L_x_21139) ;  /* 0x0000000800187947 */ /* 0x000fea0003800000 */
.L_x_21147:
        /* <DEDUP_REMOVED lines=17> */
.L_x_21152:
[----:B------:R-:W-:Y:S05]  /*2870*/  BSYNC.RECONVERGENT B0 ;  /* 0x0000000000007941 */ /* 0x000fea0003800200 */
.L_x_21151:
[----:B------:R0:W-:Y:S01]  /*2880*/  STG.E.U8 desc[UR36][R2.64], R5 ;  /* 0x0000000502007986 */ /* 0x0001e2000c101124 */
[----:B------:R-:W-:Y:S05]  /*2890*/  BRA `(.L_x_21139) ;  /* 0x0000000400c87947 */ /* 0x000fea0003800000 */
.L_x_21150:
        /* <DEDUP_REMOVED lines=16> */
.L_x_21149:
[----:B------:R-:W-:-:S04]  /*29a0*/  I2FP.F32.U32 R0, R4 ;  /* 0x0000000400007245 */ /* 0x000fc80000201000 */
[----:B------:R-:W-:-:S05]  /*29b0*/  F2FP.BF16.F32.PACK_AB R0, RZ, R0 ;  /* 0x00000000ff00723e */ /* 0x000fca00000010ff */
[----:B------:R0:W-:Y:S01]  /*29c0*/  STG.E.U16 desc[UR36][R2.64], R0 ;  /* 0x0000000002007986 */ /* 0x0001e2000c101524 */
[----:B------:R-:W-:Y:S05]  /*29d0*/  BRA `(.L_x_21139) ;  /* 0x0000000400787947 */ /* 0x000fea0003800000 */
.L_x_21146:
        /* <DEDUP_REMOVED lines=10> */
.L_x_21155:
        /* <DEDUP_REMOVED lines=12> */
.L_x_21158:
[----:B------:R-:W-:-:S04]  /*2b40*/  SHF.R.U32.HI R0, RZ, 0x14, R5 ;  /* 0x00000014ff007819 */ /* 0x000fc80000011605 */
[----:B------:R-:W-:-:S04]  /*2b50*/  LOP3.LUT R0, R0, 0x1, RZ, 0xc0, !PT ;  /* 0x0000000100007812 */ /* 0x000fc800078ec0ff */
[----:B------:R-:W-:-:S04]  /*2b60*/  IADD3 R0, PT, PT, R5, 0x487ffff, R0 ;  /* 0x0487ffff05007810 */ /* 0x000fc80007ffe000 */
[----:B------:R-:W-:-:S04]  /*2b70*/  SHF.R.U32.HI R0, RZ, 0x14, R0 ;  /* 0x00000014ff007819 */ /* 0x000fc80000011600 */
[----:B------:R-:W-:-:S07]  /*2b80*/  LOP3.LUT R4, R0, 0xff, RZ, 0xc0, !PT ;  /* 0x000000ff00047812 */ /* 0x000fce00078ec0ff */
.L_x_21159:
[----:B------:R-:W-:-:S07]  /*2b90*/  PRMT R0, R4, 0x7610, R0 ;  /* 0x0000761004007816 */ /* 0x000fce0000000000 */
.L_x_21157:
[----:B------:R-:W-:Y:S05]  /*2ba0*/  BSYNC.RECONVERGENT B0 ;  /* 0x0000000000007941 */ /* 0x000fea0003800200 */
.L_x_21156:
[----:B------:R0:W-:Y:S01]  /*2bb0*/  STG.E.U8 desc[UR36][R2.64], R0 ;  /* 0x0000000002007986 */ /* 0x0001e2000c101124 */
[----:B------:R-:W-:Y:S05]  /*2bc0*/  BRA `(.L_x_21139) ;  /* 0x0000000000fc7947 */ /* 0x000fea0003800000 */
.L_x_21154:
        /* <DEDUP_REMOVED lines=12> */
.L_x_21162:
[----:B------:R-:W-:-:S04]  /*2c90*/  SHF.R.U32.HI R0, RZ, 0x15, R5 ;  /* 0x00000015ff007819 */ /* 0x000fc80000011605 */
[----:B------:R-:W-:-:S04]  /*2ca0*/  LOP3.LUT R0, R0, 0x1, RZ, 0xc0, !PT ;  /* 0x0000000100007812 */ /* 0x000fc800078ec0ff */
[----:B------:R-:W-:-:S04]  /*2cb0*/  IADD3 R0, PT, PT, R5, 0x88fffff, R0 ;  /* 0x088fffff05007810 */ /* 0x000fc80007ffe000 */
[----:B------:R-:W-:-:S04]  /*2cc0*/  SHF.R.U32.HI R0, RZ, 0x15, R0 ;  /* 0x00000015ff007819 */ /* 0x000fc80000011600 */
[----:B------:R-:W-:-:S07]  /*2cd0*/  LOP3.LUT R4, R0, 0xff, RZ, 0xc0, !PT ;  /* 0x000000ff00047812 */ /* 0x000fce00078ec0ff */
.L_x_21163:
[----:B------:R-:W-:-:S07]  /*2ce0*/  PRMT R0, R4, 0x7610, R0 ;  /* 0x0000761004007816 */ /* 0x000fce0000000000 */
.L_x_21161:
[----:B------:R-:W-:Y:S05]  /*2cf0*/  BSYNC.RECONVERGENT B0 ;  /* 0x0000000000007941 */ /* 0x000fea0003800200 */
.L_x_21160:
[----:B------:R0:W-:Y:S01]  /*2d00*/  STG.E.U8 desc[UR36][R2.64], R0 ;  /* 0x0000000002007986 */ /* 0x0001e2000c101124 */
[----:B------:R-:W-:Y:S05]  /*2d10*/  BRA `(.L_x_21139) ;  /* 0x0000000000a87947 */ /* 0x000fea0003800000 */
.L_x_21153:
[----:B------:R-:W-:-:S09]  /*2d20*/  UISETP.NE.AND UP0, UPT, UR4, 0x1c, UPT ;  /* 0x0000001c0400788c */ /* 0x000fd2000bf05270 */
[----:B------:R-:W-:Y:S05]  /*2d30*/  BRA.U !UP0, `(.L_x_21164) ;  /* 0x00000001089c7547 */ /* 0x000fea000b800000 */
[----:B------:R-:W-:-:S09]  /*2d40*/  UISETP.NE.AND UP0, UPT, UR4, 0x1d, UPT ;  /* 0x0000001d0400788c */ /* 0x000fd2000bf05270 */
[----:B------:R-:W-:Y:S05]  /*2d50*/  BRA.U !UP0, `(.L_x_21165) ;  /* 0x0000000108887547 */ /* 0x000fea000b800000 */
[----:B------:R-:W-:-:S09]  /*2d60*/  UISETP.NE.AND UP0, UPT, UR4, 0x2c, UPT ;  /* 0x0000002c0400788c */ /* 0x000fd2000bf05270 */
[----:B------:R-:W-:Y:S05]  /*2d70*/  BRA.U !UP0, `(.L_x_21166) ;  /* 0x0000000108447547 */ /* 0x000fea000b800000 */
.L_x_21138:
        /* <DEDUP_REMOVED lines=16> */
.L_x_21167:
[----:B------:R-:W-:Y:S05]  /*2e80*/  BRA `(.L_x_21139) ;  /* 0x00000000004c7947 */ /* 0x000fea0003800000 */
.L_x_21166:
        /* <DEDUP_REMOVED lines=15> */
.L_x_21165:
[----:B------:R-:W-:-:S05]  /*2f80*/  IMAD.MOV.U32 R5, RZ, RZ, RZ ;  /* 0x000000ffff057224 */ /* 0x000fca00078e00ff */
[----:B------:R0:W-:Y:S01]  /*2f90*/  STG.E.64 desc[UR36][R2.64], R4 ;  /* 0x0000000402007986 */ /* 0x0001e2000c101b24 */
[----:B------:R-:W-:Y:S05]  /*2fa0*/  BRA `(.L_x_21139) ;  /* 0x0000000000047947 */ /* 0x000fea0003800000 */
.L_x_21164:
[----:B------:R0:W-:Y:S02]  /*2fb0*/  STG.E desc[UR36][R2.64], R4 ;  /* 0x0000000402007986 */ /* 0x0001e4000c101924 */
.L_x_21139:
[----:B------:R-:W-:Y:S05]  /*2fc0*/  BSYNC.RECONVERGENT B6 ;  /* 0x0000000000067941 */ /* 0x000fea0003800200 */
.L_x_21133:
[----:B------:R-:W-:-:S07]  /*2fd0*/  VIADD R17, R17, 0x80 ;  /* 0x0000008011117836 */ /* 0x000fce0000000000 */
.L_x_21097:
[----:B------:R-:W-:Y:S05]  /*2fe0*/  BSYNC.RECONVERGENT B7 ;  /* 0x0000000000077941 */ /* 0x000fea0003800200 */
.L_x_21096:
        /* <DEDUP_REMOVED lines=307> */
.L_x_21170:
        /* <DEDUP_REMOVED lines=16> */
.L_x_21174:
[----:B------:R0:W5:Y:S01]  /*4420*/  LDG.E.U8 R0, desc[UR36][R2.64] ;  /* 0x0000002402007981 */ /* 0x000162000c1e1100 */
[----:B------:R-:W-:Y:S05]  /*4430*/  BRA `(.L_x_21176) ;  /* 0x0000000c004c7947 */ /* 0x000fea0003800000 */
.L_x_21173:
        /* <DEDUP_REMOVED lines=8> */
.L_x_21178:
[----:B------:R0:W5:Y:S01]  /*44c0*/  LDG.E.U16 R0, desc[UR36][R2.64] ;  /* 0x0000002402007981 */ /* 0x000162000c1e1500 */
[----:B------:R-:W-:Y:S05]  /*44d0*/  BRA `(.L_x_21176) ;  /* 0x0000000c00247947 */ /* 0x000fea0003800000 */
.L_x_21177:
[----:B------:R0:W5:Y:S01]  /*44e0*/  LDG.E.U16 R0, desc[UR36][R2.64] ;  /* 0x0000002402007981 */ /* 0x000162000c1e1500 */
[----:B------:R-:W-:Y:S05]  /*44f0*/  BRA `(.L_x_21176) ;  /* 0x0000000c001c7947 */ /* 0x000fea0003800000 */
.L_x_21172:
        /* <DEDUP_REMOVED lines=9> */
.L_x_21180:
[----:B------:R-:W2:Y:S02]  /*4590*/  LDG.E.U16 R4, desc[UR36][R2.64] ;  /* 0x0000002402047981 */ /* 0x000ea4000c1e1500 */
[----:B--2---:R-:W-:-:S06]  /*45a0*/  HADD2.F32 R4, -RZ, R4.H0_H0 ;  /* 0x20000004ff047230 */ /* 0x004fcc0000004100 */
[----:B------:R-:W0:Y:S02]  /*45b0*/  F2I.FTZ.TRUNC.NTZ R4, R4 ;  /* 0x0000000400047305 */ /* 0x000e24000021f100 */
[----:B0-----:R-:W-:Y:S01]  /*45c0*/  PRMT R0, R4, 0x7610, R0 ;  /* 0x0000761004007816 */ /* 0x001fe20000000000 */
[----:B------:R-:W-:Y:S06]  /*45d0*/  BRA `(.L_x_21176) ;  /* 0x0000000800e47947 */ /* 0x000fec0003800000 */
.L_x_21179:
        /* <DEDUP_REMOVED lines=9> */
.L_x_21182:
[----:B------:R-:W2:Y:S02]  /*4670*/  LDG.E.U16 R2, desc[UR36][R2.64] ;  /* 0x0000002402027981 */ /* 0x000ea4000c1e1500 */
[----:B--2---:R-:W-:-:S06]  /*4680*/  HADD2.F32 R4, -RZ, R2.H0_H0 ;  /* 0x20000002ff047230 */ /* 0x004fcc0000004100 */
[----:B------:R-:W0:Y:S02]  /*4690*/  F2I.FTZ.TRUNC.NTZ R4, R4 ;  /* 0x0000000400047305 */ /* 0x000e24000021f100 */
[----:B0-----:R-:W-:Y:S01]  /*46a0*/  PRMT R0, R4, 0x7610, R0 ;  /* 0x0000761004007816 */ /* 0x001fe20000000000 */
[----:B------:R-:W-:Y:S06]  /*46b0*/  BRA `(.L_x_21176) ;  /* 0x0000000800ac7947 */ /* 0x000fec0003800000 */
.L_x_21181:
[----:B------:R-:W2:Y:S02]  /*46c0*/  LDG.E.64 R2, desc[UR36][R2.64] ;  /* 0x0000002402027981 */ /* 0x000ea4000c1e1b00 */
[----:B--2---:R0:W1:Y:S02]  /*46d0*/  F2I.F64.TRUNC R0, R2 ;  /* 0x0000000200007311 */ /* 0x004064000030d100 */
[----:B01----:R-:W-:Y:S05]  /*46e0*/  BRA `(.L_x_21176) ;  /* 0x0000000800a07947 */ /* 0x003fea0003800000 */
.L_x_21171:
        /* <DEDUP_REMOVED lines=12> */
.L_x_21185:
[----:B------:R-:W2:Y:S02]  /*47b0*/  LDG.E.64 R2, desc[UR36][R2.64] ;  /* 0x0000002402027981 */ /* 0x000ea4000c1e1b00 */
[----:B--2---:R3:W4:Y:S02]  /*47c0*/  F2I.F64.TRUNC R0, R2 ;  /* 0x0000000200007311 */ /* 0x004724000030d100 */
[----:B---34-:R-:W-:Y:S05]  /*47d0*/  BRA `(.L_x_21176) ;  /* 0x0000000800647947 */ /* 0x018fea0003800000 */
.L_x_21184:
        /* <DEDUP_REMOVED lines=27> */
.L_x_21187:
        /* <DEDUP_REMOVED lines=14> */
.L_x_21186:
[----:B------:R-:W2:Y:S02]  /*4a70*/  LDG.E.U16 R4, desc[UR36][R2.64] ;  /* 0x0000002402047981 */ /* 0x000ea4000c1e1500 */
[----:B--2---:R-:W-:-:S06]  /*4a80*/  IMAD.U32 R4, R4, 0x10000, RZ ;  /* 0x0001000004047824 */ /* 0x004fcc00078e00ff */
[----:B------:R-:W0:Y:S02]  /*4a90*/  F2I.FTZ.TRUNC.NTZ R4, R4 ;  /* 0x0000000400047305 */ /* 0x000e24000021f100 */
[----:B0-----:R-:W-:Y:S01]  /*4aa0*/  PRMT R0, R4, 0x7610, R0 ;  /* 0x0000761004007816 */ /* 0x001fe20000000000 */
[----:B------:R-:W-:Y:S06]  /*4ab0*/  BRA `(.L_x_21176) ;  /* 0x0000000400ac7947 */ /* 0x000fec0003800000 */
.L_x_21183:
        /* <DEDUP_REMOVED lines=10> */
.L_x_21190:
        /* <DEDUP_REMOVED lines=21> */
.L_x_21194:
[----:B------:R-:W-:Y:S05]  /*4cb0*/  BSYNC.RECONVERGENT B1 ;  /* 0x0000000000017941 */ /* 0x000fea0003800200 */
.L_x_21193:
[----:B------:R-:W-:Y:S01]  /*4cc0*/  IMAD.SHL.U32 R0, R0, 0x100000, RZ ;  /* 0x0010000000007824 */ /* 0x000fe200078e00ff */
[----:B------:R-:W-:-:S04]  /*4cd0*/  LEA R2, R2, 0x3b800000, 0x17 ;  /* 0x3b80000002027811 */ /* 0x000fc800078eb8ff */
[----:B------:R-:W-:-:S07]  /*4ce0*/  LOP3.LUT R4, R2, R0, R7, 0xfe, !PT ;  /* 0x0000000002047212 */ /* 0x000fce00078efe07 */
.L_x_21192:
[----:B------:R-:W-:Y:S05]  /*4cf0*/  BSYNC.RECONVERGENT B0 ;  /* 0x0000000000007941 */ /* 0x000fea0003800200 */
.L_x_21191:
[----:B------:R-:W0:Y:S02]  /*4d00*/  F2I.FTZ.TRUNC.NTZ R4, R4 ;  /* 0x0000000400047305 */ /* 0x000e24000021f100 */
[----:B0-----:R-:W-:Y:S01]  /*4d10*/  PRMT R0, R4, 0x7610, R0 ;  /* 0x0000761004007816 */ /* 0x001fe20000000000 */
[----:B------:R-:W-:Y:S06]  /*4d20*/  BRA `(.L_x_21176) ;  /* 0x0000000400107947 */ /* 0x000fec0003800000 */
.L_x_21189:
        /* <DEDUP_REMOVED lines=21> */
.L_x_21198:
[----:B------:R-:W-:Y:S05]  /*4e80*/  BSYNC.RECONVERGENT B1 ;  /* 0x0000000000017941 */ /* 0x000fea0003800200 */
.L_x_21197:
[----:B------:R-:W-:Y:S02]  /*4e90*/  SHF.L.U32 R0, R0, 0x15, RZ ;  /* 0x0000001500007819 */ /* 0x000fe400000006ff */
[----:B------:R-:W-:-:S04]  /*4ea0*/  LEA R2, R2, 0x37800000, 0x17 ;  /* 0x3780000002027811 */ /* 0x000fc800078eb8ff */
[----:B------:R-:W-:-:S07]  /*4eb0*/  LOP3.LUT R4, R2, R0, R7, 0xfe, !PT ;  /* 0x0000000002047212 */ /* 0x000fce00078efe07 */
.L_x_21196:
[----:B------:R-:W-:Y:S05]  /*4ec0*/  BSYNC.RECONVERGENT B0 ;  /* 0x0000000000007941 */ /* 0x000fea0003800200 */
.L_x_21195:
[----:B------:R-:W0:Y:S02]  /*4ed0*/  F2I.FTZ.TRUNC.NTZ R4, R4 ;  /* 0x0000000400047305 */ /* 0x000e24000021f100 */
[----:B0-----:R-:W-:Y:S01]  /*4ee0*/  PRMT R0, R4, 0x7610, R0 ;  /* 0x0000761004007816 */ /* 0x001fe20000000000 */
[----:B------:R-:W-:Y:S06]  /*4ef0*/  BRA `(.L_x_21176) ;  /* 0x00000000009c7947 */ /* 0x000fec0003800000 */
.L_x_21188:
        /* <DEDUP_REMOVED lines=14> */
.L_x_21202:
[----:B------:R-:W-:Y:S05]  /*4fe0*/  BSYNC.RECONVERGENT B0 ;  /* 0x0000000000007941 */ /* 0x000fea0003800200 */
.L_x_21201:
[----:B------:R-:W0:Y:S02]  /*4ff0*/  F2I.FTZ.TRUNC.NTZ R4, R4 ;  /* 0x0000000400047305 */ /* 0x000e24000021f100 */
[----:B0-----:R-:W-:Y:S01]  /*5000*/  PRMT R0, R4, 0x7610, R0 ;  /* 0x0000761004007816 */ /* 0x001fe20000000000 */
[----:B------:R-:W-:Y:S06]  /*5010*/  BRA `(.L_x_21176) ;  /* 0x0000000000547947 */ /* 0x000fec0003800000 */
.L_x_21175:
        /* <DEDUP_REMOVED lines=16> */
.L_x_21203:
[----:B------:R-:W-:Y:S01]  /*5120*/  PRMT R0, RZ, 0x7610, R0 ;  /* 0x00007610ff007816 */ /* 0x000fe20000000000 */
[----:B------:R-:W-:Y:S06]  /*5130*/  BRA `(.L_x_21176) ;  /* 0x00000000000c7947 */ /* 0x000fec0003800000 */
.L_x_21200:
[----:B------:R1:W5:Y:S01]  /*5140*/  LDG.E.U16 R0, desc[UR36][R2.64] ;  /* 0x0000002402007981 */ /* 0x000362000c1e1500 */
[----:B------:R-:W-:Y:S05]  /*5150*/  BRA `(.L_x_21176) ;  /* 0x0000000000047947 */ /* 0x000fea0003800000 */
.L_x_21199:
[----:B------:R2:W5:Y:S02]  /*5160*/  LDG.E.U16 R0, desc[UR36][R2.64] ;  /* 0x0000002402007981 */ /* 0x000564000c1e1500 */
.L_x_21176:
        /* <DEDUP_REMOVED lines=21> */
.L_x_21208:
[----:B------:R0:W-:Y:S01]  /*52c0*/  STG.E.U8 desc[UR36][R2.64], R4 ;  /* 0x0000000402007986 */ /* 0x0001e2000c101124 */
[----:B------:R-:W-:Y:S05]  /*52d0*/  BRA `(.L_x_21210) ;  /* 0x0000000800fc7947 */ /* 0x000fea0003800000 */
.L_x_21207:
        /* <DEDUP_REMOVED lines=9> */
.L_x_21212:
[----:B------:R0:W-:Y:S01]  /*5370*/  STG.E desc[UR36][R2.64], R4 ;  /* 0x0000000402007986 */ /* 0x0001e2000c101924 */
[----:B------:R-:W-:Y:S05]  /*5380*/  BRA `(.L_x_21210) ;  /* 0x0000000800d07947 */ /* 0x000fea0003800000 */
.L_x_21211:
[----:B------:R0:W-:Y:S01]  /*5390*/  STG.E.U16 desc[UR36][R2.64], R4 ;  /* 0x0000000402007986 */ /* 0x0001e2000c101524 */
[----:B------:R-:W-:Y:S05]  /*53a0*/  BRA `(.L_x_21210) ;  /* 0x0000000800c87947 */ /* 0x000fea0003800000 */
.L_x_21206:
        /* <DEDUP_REMOVED lines=9> */
.L_x_21214:
[----:B------:R-:W-:-:S04]  /*5440*/  I2FP.F32.U32 R0, R4 ;  /* 0x0000000400007245 */ /* 0x000fc80000201000 */
[----:B------:R-:W-:-:S05]  /*5450*/  F2FP.F16.F32.PACK_AB R0, RZ, R0 ;  /* 0x00000000ff00723e */ /* 0x000fca00000000ff */
[----:B------:R0:W-:Y:S01]  /*5460*/  STG.E.U16 desc[UR36][R2.64], R0 ;  /* 0x0000000002007986 */ /* 0x0001e2000c101524 */
[----:B------:R-:W-:Y:S05]  /*5470*/  BRA `(.L_x_21210) ;  /* 0x0000000800947947 */ /* 0x000fea0003800000 */
.L_x_21213:
        /* <DEDUP_REMOVED lines=10> */
.L_x_21216:
[----:B------:R-:W-:-:S04]  /*5520*/  I2FP.F32.U32 R4, R4 ;  /* 0x0000000400047245 */ /* 0x000fc80000201000 */
[----:B------:R-:W-:-:S04]  /*5530*/  F2FP.F16.F32.PACK_AB R5, RZ, R4 ;  /* 0x00000004ff05723e */ /* 0x000fc800000000ff */
[----:B------:R-:W-:-:S05]  /*5540*/  PRMT R5, R5, 0x5410, RZ ;  /* 0x0000541005057816 */ /* 0x000fca00000000ff */
[----:B------:R0:W-:Y:S01]  /*5550*/  STG.E desc[UR36][R2.64], R5 ;  /* 0x0000000502007986 */ /* 0x0001e2000c101924 */
[----:B------:R-:W-:Y:S05]  /*5560*/  BRA `(.L_x_21210) ;  /* 0x0000000800587947 */ /* 0x000fea0003800000 */
.L_x_21215:
[----:B------:R-:W0:Y:S02]  /*5570*/  I2F.F64.U32 R4, R4 ;  /* 0x0000000400047312 */ /* 0x000e240000201800 */
[----:B0-----:R0:W-:Y:S01]  /*5580*/  STG.E.64 desc[UR36][R2.64], R4 ;  /* 0x0000000402007986 */ /* 0x0011e2000c101b24 */
[----:B------:R-:W-:Y:S05]  /*5590*/  BRA `(.L_x_21210) ;  /* 0x00000008004c7947 */ /* 0x000fea0003800000 */
.L_x_21205:
        /* <DEDUP_REMOVED lines=12> */
.L_x_21220:
        /* <DEDUP_REMOVED lines=17> */
.L_x_21222:
[----:B------:R-:W-:Y:S05]  /*5770*/  BSYNC.RECONVERGENT B0 ;  /* 0x0000000000007941 */ /* 0x000fea0003800200 */
.L_x_21221:
[----:B------:R0:W-:Y:S01]  /*5780*/  STG.E.U8 desc[UR36][R2.64], R0 ;  /* 0x0000000002007986 */ /* 0x0001e2000c101124 */
[----:B------:R-:W-:Y:S05]  /*5790*/  BRA `(.L_x_21210) ;  /* 0x0000000400cc7947 */ /* 0x000fea0003800000 */
.L_x_21219:
        /* <DEDUP_REMOVED lines=17> */
.L_x_21224:
[----:B------:R-:W-:Y:S05]  /*58b0*/  BSYNC.RECONVERGENT B0 ;  /* 0x0000000000007941 */ /* 0x000fea0003800200 */
.L_x_21223:
[----:B------:R0:W-:Y:S01]  /*58c0*/  STG.E.U8 desc[UR36][R2.64], R0 ;  /* 0x0000000002007986 */ /* 0x0001e2000c101124 */
[----:B------:R-:W-:Y:S05]  /*58d0*/  BRA `(.L_x_21210) ;  /* 0x00000004007c7947 */ /* 0x000fea0003800000 */
.L_x_21218:
        /* <DEDUP_REMOVED lines=21> */
.L_x_21226:
[----:B------:R-:W-:-:S05]  /*5a30*/  HFMA2 R5, -RZ, RZ, 0, 0 ;  /* 0x00000000ff057431 */ /* 0x000fca00000001ff */
[----:B------:R0:W-:Y:S01]  /*5a40*/  STG.E.64 desc[UR36][R2.64], R4 ;  /* 0x0000000402007986 */ /* 0x0001e2000c101b24 */
[----:B------:R-:W-:Y:S05]  /*5a50*/  BRA `(.L_x_21210) ;  /* 0x00000004001c7947 */ /* 0x000fea0003800000 */
.L_x_21225:
[----:B------:R0:W-:Y:S01]  /*5a60*/  STG.E desc[UR36][R2.64], R4 ;  /* 0x0000000402007986 */ /* 0x0001e2000c101924 */
[----:B------:R-:W-:Y:S05]  /*5a70*/  BRA `(.L_x_21210) ;  /* 0x0000000400147947 */ /* 0x000fea0003800000 */
.L_x_21217:
        /* <DEDUP_REMOVED lines=8> */
.L_x_21228:
[----:B------:R-:W-:Y:S01]  /*5b00*/  CS2R R6, SRZ ;  /* 0x0000000000067805 */ /* 0x000fe2000001ff00 */
[----:B------:R-:W0:Y:S04]  /*5b10*/  I2F.F64.U32 R4, R4 ;  /* 0x0000000400047312 */ /* 0x000e280000201800 */
[----:B0-----:R4:W-:Y:S01]  /*5b20*/  STG.E.128 desc[UR36][R2.64], R4 ;  /* 0x0000000402007986 */ /* 0x0019e2000c101d24 */
[----:B------:R-:W-:Y:S05]  /*5b30*/  BRA `(.L_x_21210) ;  /* 0x0000000000e47947 */ /* 0x000fea0003800000 */
.L_x_21227:
[----:B------:R-:W-:-:S09]  /*5b40*/  UISETP.NE.AND UP0, UPT, UR4, 0xf, UPT ;  /* 0x0000000f0400788c */ /* 0x000fd2000bf05270 */
[----:B------:R-:W-:Y:S05]  /*5b50*/  BRA.U !UP0, `(.L_x_21229) ;  /* 0x0000000108d07547 */ /* 0x000fea000b800000 */
[----:B------:R-:W-:-:S09]  /*5b60*/  UISETP.NE.AND UP0, UPT, UR4, 0x17, UPT ;  /* 0x000000170400788c */ /* 0x000fd2000bf05270 */
[----:B------:R-:W-:Y:S05]  /*5b70*/  BRA.U !UP0, `(.L_x_21230) ;  /* 0x0000000108847547 */ /* 0x000fea000b800000 */
[----:B------:R-:W-:-:S09]  /*5b80*/  UISETP.NE.AND UP0, UPT, UR4, 0x18, UPT ;  /* 0x000000180400788c */ /* 0x000fd2000bf05270 */
[----:B------:R-:W-:Y:S05]  /*5b90*/  BRA.U !UP0, `(.L_x_21231) ;  /* 0x0000000108447547 */ /* 0x000fea000b800000 */
.L_x_21209:
        /* <DEDUP_REMOVED lines=16> */
.L_x_21232:
[----:B------:R-:W-:Y:S05]  /*5ca0*/  BRA `(.L_x_21210) ;  /* 0x0000000000887947 */ /* 0x000fea0003800000 */
.L_x_21231:
        /* <DEDUP_REMOVED lines=11> */
.L_x_21234:
[----:B------:R-:W-:Y:S05]  /*5d60*/  BSYNC.RECONVERGENT B0 ;  /* 0x0000000000007941 */ /* 0x000fea0003800200 */
.L_x_21233:
[----:B------:R3:W-:Y:S01]  /*5d70*/  STG.E.U8 desc[UR36][R2.64], R5 ;  /* 0x0000000502007986 */ /* 0x0007e2000c101124 */
[----:B------:R-:W-:Y:S05]  /*5d80*/  BRA `(.L_x_21210) ;  /* 0x0000000000507947 */ /* 0x000fea0003800000 */
.L_x_21230:
        /* <DEDUP_REMOVED lines=12> */
.L_x_21235:
[----:B------:R-:W-:Y:S01]  /*5e50*/  IMAD.MOV.U32 R5, RZ, RZ, 0x7f ;  /* 0x0000007fff057424 */ /* 0x000fe200078e00ff */
[----:B------:R-:W-:-:S04]  /*5e60*/  ISETP.GT.U32.AND P0, PT, R7, 0x7f800000, PT ;  /* 0x7f8000000700780c */ /* 0x000fc80003f04070 */
[----:B------:R-:W-:-:S05]  /*5e70*/  SEL R5, R5, 0x7c, P0 ;  /* 0x0000007c05057807 */ /* 0x000fca0000000000 */
[----:B------:R2:W-:Y:S01]  /*5e80*/  STG.E.U8 desc[UR36][R2.64], R5 ;  /* 0x0000000502007986 */ /* 0x0005e2000c101124 */
[----:B------:R-:W-:Y:S05]  /*5e90*/  BRA `(.L_x_21210) ;  /* 0x00000000000c7947 */ /* 0x000fea0003800000 */
.L_x_21229:
[----:B------:R-:W-:-:S04]  /*5ea0*/  I2FP.F32.U32 R0, R4 ;  /* 0x0000000400007245 */ /* 0x000fc80000201000 */
[----:B------:R-:W-:-:S05]  /*5eb0*/  F2FP.BF16.F32.PACK_AB R0, RZ, R0 ;  /* 0x00000000ff00723e */ /* 0x000fca00000010ff */
[----:B------:R0:W-:Y:S02]  /*5ec0*/  STG.E.U16 desc[UR36][R2.64], R0 ;  /* 0x0000000002007986 */ /* 0x0001e4000c101524 */
.L_x_21210:
[----:B------:R-:W-:Y:S05]  /*5ed0*/  BSYNC.RECONVERGENT B6 ;  /* 0x0000000000067941 */ /* 0x000fea0003800200 */
.L_x_21204:
[----:B------:R-:W-:-:S07]  /*5ee0*/  IADD3 R17, PT, PT, R17, 0x80, RZ ;  /* 0x0000008011117810 */ /* 0x000fce0007ffe0ff */
.L_x_21169:
[----:B------:R-:W-:Y:S05]  /*5ef0*/  BSYNC.RECONVERGENT B7 ;  /* 0x0000000000077941 */ /* 0x000fea0003800200 */
.L_x_21168:
        /* <DEDUP_REMOVED lines=307> */
.L_x_21238:
        /* <DEDUP_REMOVED lines=16> */
.L_x_21242:
[----:B------:R0:W5:Y:S01]  /*7330*/  LDG.E.U8 R0, desc[UR36][R2.64] ;  /* 0x0000002402007981 */ /* 0x000162000c1e1100 */
[----:B------:R-:W-:Y:S05]  /*7340*/  BRA `(.L_x_21244) ;  /* 0x0000000c004c7947 */ /* 0x000fea0003800000 */
.L_x_21241:
        /* <DEDUP_REMOVED lines=8> */
.L_x_21246:
[----:B------:R3:W5:Y:S01]  /*73d0*/  LDG.E.U16 R0, desc[UR36][R2.64] ;  /* 0x0000002402007981 */ /* 0x000762000c1e1500 */
[----:B------:R-:W-:Y:S05]  /*73e0*/  BRA `(.L_x_21244) ;  /* 0x0000000c00247947 */ /* 0x000fea0003800000 */
.L_x_21245:
[----:B------:R2:W5:Y:S01]  /*73f0*/  LDG.E.U16 R0, desc[UR36][R2.64] ;  /* 0x0000002402007981 */ /* 0x000562000c1e1500 */
[----:B------:R-:W-:Y:S05]  /*7400*/  BRA `(.L_x_21244) ;  /* 0x0000000c001c7947 */ /* 0x000fea0003800000 */
.L_x_21240:
        /* <DEDUP_REMOVED lines=9> */
.L_x_21248:
[----:B------:R-:W2:Y:S02]  /*74a0*/  LDG.E.U16 R4, desc[UR36][R2.64] ;  /* 0x0000002402047981 */ /* 0x000ea4000c1e1500 */
[----:B--2---:R-:W-:-:S06]  /*74b0*/  HADD2.F32 R4, -RZ, R4.H0_H0 ;  /* 0x20000004ff047230 */ /* 0x004fcc0000004100 */
[----:B------:R-:W0:Y:S02]  /*74c0*/  F2I.FTZ.TRUNC.NTZ R4, R4 ;  /* 0x0000000400047305 */ /* 0x000e24000021f100 */
[----:B0-----:R-:W-:Y:S01]  /*74d0*/  PRMT R0, R4, 0x7610, R0 ;  /* 0x0000761004007816 */ /* 0x001fe20000000000 */
[----:B------:R-:W-:Y:S06]  /*74e0*/  BRA `(.L_x_21244) ;  /* 0x0000000800e47947 */ /* 0x000fec0003800000 */
.L_x_21247:
        /* <DEDUP_REMOVED lines=9> */
.L_x_21250:
[----:B------:R-:W2:Y:S02]  /*7580*/  LDG.E.U16 R2, desc[UR36][R2.64] ;  /* 0x0000002402027981 */ /* 0x000ea4000c1e1500 */
[----:B--2---:R-:W-:-:S06]  /*7590*/  HADD2.F32 R4, -RZ, R2.H0_H0 ;  /* 0x20000002ff047230 */ /* 0x004fcc0000004100 */
[----:B------:R-:W0:Y:S02]  /*75a0*/  F2I.FTZ.TRUNC.NTZ R4, R4 ;  /* 0x0000000400047305 */ /* 0x000e24000021f100 */
[----:B0-----:R-:W-:Y:S01]  /*75b0*/  PRMT R0, R4, 0x7610, R0 ;  /* 0x0000761004007816 */ /* 0x001fe20000000000 */
[----:B------:R-:W-:Y:S06]  /*75c0*/  BRA `(.L_x_21244) ;  /* 0x0000000800ac7947 */ /* 0x000fec0003800000 */
.L_x_21249:
[----:B------:R-:W2:Y:S02]  /*75d0*/  LDG.E.64 R2, desc[UR36][R2.64] ;  /* 0x0000002402027981 */ /* 0x000ea4000c1e1b00 */
[----:B--2---:R0:W1:Y:S02]  /*75e0*/  F2I.F64.TRUNC R0, R2 ;  /* 0x0000000200007311 */ /* 0x004064000030d100 */
[----:B01----:R-:W-:Y:S05]  /*75f0*/  BRA `(.L_x_21244) ;  /* 0x0000000800a07947 */ /* 0x003fea0003800000 */
.L_x_21239:
        /* <DEDUP_REMOVED lines=12> */
.L_x_21253:
[----:B------:R-:W2:Y:S02]  /*76c0*/  LDG.E.64 R2, desc[UR36][R2.64] ;  /* 0x0000002402027981 */ /* 0x000ea4000c1e1b00 */
[----:B--2---:R0:W1:Y:S02]  /*76d0*/  F2I.F64.TRUNC R0, R2 ;  /* 0x0000000200007311 */ /* 0x004064000030d100 */
[----:B01----:R-:W-:Y:S05]  /*76e0*/  BRA `(.L_x_21244) ;  /* 0x0000000800647947 */ /* 0x003fea0003800000 */
.L_x_21252:
        /* <DEDUP_REMOVED lines=27> */
.L_x_21255:
        /* <DEDUP_REMOVED lines=14> */
.L_x_21254:
[----:B------:R-:W2:Y:S02]  /*7980*/  LDG.E.U16 R4, desc[UR36][R2.64] ;  /* 0x0000002402047981 */ /* 0x000ea4000c1e1500 */
[----:B--2---:R-:W-:-:S06]  /*7990*/  SHF.L.U32 R4, R4, 0x10, RZ ;  /* 0x0000001004047819 */ /* 0x004fcc00000006ff */
[----:B------:R-:W0:Y:S02]  /*79a0*/  F2I.FTZ.TRUNC.NTZ R4, R4 ;  /* 0x0000000400047305 */ /* 0x000e24000021f100 */
[----:B0-----:R-:W-:Y:S01]  /*79b0*/  PRMT R0, R4, 0x7610, R0 ;  /* 0x0000761004007816 */ /* 0x001fe20000000000 */
[----:B------:R-:W-:Y:S06]  /*79c0*/  BRA `(.L_x_21244) ;  /* 0x0000000400ac7947 */ /* 0x000fec0003800000 */
.L_x_21251:
        /* <DEDUP_REMOVED lines=10> */
.L_x_21258:
        /* <DEDUP_REMOVED lines=21> */
.L_x_21262:
[----:B------:R-:W-:Y:S05]  /*7bc0*/  BSYNC.RECONVERGENT B1 ;  /* 0x0000000000017941 */ /* 0x000fea0003800200 */
.L_x_21261:
[----:B------:R-:W-:Y:S01]  /*7bd0*/  IMAD.SHL.U32 R0, R0, 0x100000, RZ ;  /* 0x0010000000007824 */ /* 0x000fe200078e00ff */
[----:B------:R-:W-:-:S04]  /*7be0*/  LEA R2, R2, 0x3b800000, 0x17 ;  /* 0x3b80000002027811 */ /* 0x000fc800078eb8ff */
[----:B------:R-:W-:-:S07]  /*7bf0*/  LOP3.LUT R4, R2, R0, R7, 0xfe, !PT ;  /* 0x0000000002047212 */ /* 0x000fce00078efe07 */
.L_x_21260:
[----:B------:R-:W-:Y:S05]  /*7c00*/  BSYNC.RECONVERGENT B0 ;  /* 0x0000000000007941 */ /* 0x000fea0003800200 */
.L_x_21259:
[----:B------:R-:W0:Y:S02]  /*7c10*/  F2I.FTZ.TRUNC.NTZ R4, R4 ;  /* 0x0000000400047305 */ /* 0x000e24000021f100 */
[----:B0-----:R-:W-:Y:S01]  /*7c20*/  PRMT R0, R4, 0x7610, R0 ;  /* 0x0000761004007816 */ /* 0x001fe20000000000 */
[----:B------:R-:W-:Y:S06]  /*7c30*/  BRA `(.L_x_21244) ;  /* 0x0000000400107947 */ /* 0x000fec0003800000 */
.L_x_21257:
        /* <DEDUP_REMOVED lines=21> */
.L_x_21266:
[----:B------:R-:W-:Y:S05]  /*7d90*/  BSYNC.RECONVERGENT B1 ;  /* 0x0000000000017941 */ /* 0x000fea0003800200 */
.L_x_21265:
[----:B------:R-:W-:Y:S01]  /*7da0*/  IMAD.SHL.U32 R0, R0, 0x200000, RZ ;  /* 0x0020000000007824 */ /* 0x000fe200078e00ff */
[----:B------:R-:W-:-:S04]  /*7db0*/  LEA R2, R2, 0x37800000, 0x17 ;  /* 0x3780000002027811 */ /* 0x000fc800078eb8ff */
[----:B------:R-:W-:-:S07]  /*7dc0*/  LOP3.LUT R4, R2, R0, R7, 0xfe, !PT ;  /* 0x0000000002047212 */ /* 0x000fce00078efe07 */
.L_x_21264:
[----:B------:R-:W-:Y:S05]  /*7dd0*/  BSYNC.RECONVERGENT B0 ;  /* 0x0000000000007941 */ /* 0x000fea0003800200 */
.L_x_21263:
[----:B------:R-:W0:Y:S02]  /*7de0*/  F2I.FTZ.TRUNC.NTZ R4, R4 ;  /* 0x0000000400047305 */ /* 0x000e24000021f100 */
[----:B0-----:R-:W-:Y:S01]  /*7df0*/  PRMT R0, R4, 0x7610, R0 ;  /* 0x0000761004007816 */ /* 0x001fe20000000000 */
[----:B------:R-:W-:Y:S06]  /*7e00*/  BRA `(.L_x_21244) ;  /* 0x00000000009c7947 */ /* 0x000fec0003800000 */
.L_x_21256:
        /* <DEDUP_REMOVED lines=14> */
.L_x_21270:
[----:B------:R-:W-:Y:S05]  /*7ef0*/  BSYNC.RECONVERGENT B0 ;  /* 0x0000000000007941 */ /* 0x000fea0003800200 */
.L_x_21269:
[----:B------:R-:W0:Y:S02]  /*7f00*/  F2I.FTZ.TRUNC.NTZ R4, R4 ;  /* 0x0000000400047305 */ /* 0x000e24000021f100 */
[----:B0-----:R-:W-:Y:S01]  /*7f10*/  PRMT R0, R4, 0x7610, R0 ;  /* 0x0000761004007816 */ /* 0x001fe20000000000 */
[----:B------:R-:W-:Y:S06]  /*7f20*/  BRA `(.L_x_21244) ;  /* 0x0000000000547947 */ /* 0x000fec0003800000 */
.L_x_21243:
        /* <DEDUP_REMOVED lines=16> */
.L_x_21271:
[----:B------:R-:W-:Y:S01]  /*8030*/  PRMT R0, RZ, 0x7610, R0 ;  /* 0x00007610ff007816 */ /* 0x000fe20000000000 */
[----:B------:R-:W-:Y:S06]  /*8040*/  BRA `(.L_x_21244) ;  /* 0x00000000000c7947 */ /* 0x000fec0003800000 */
.L_x_21268:
[----:B------:R0:W5:Y:S01]  /*8050*/  LDG.E.U16 R0, desc[UR36][R2.64] ;  /* 0x0000002402007981 */ /* 0x000162000c1e1500 */
[----:B------:R-:W-:Y:S05]  /*8060*/  BRA `(.L_x_21244) ;  /* 0x0000000000047947 */ /* 0x000fea0003800000 */
.L_x_21267:
[----:B------:R0:W5:Y:S02]  /*8070*/  LDG.E.U16 R0, desc[UR36][R2.64] ;  /* 0x0000002402007981 */ /* 0x000164000c1e1500 */
.L_x_21244:
[----:B------:R-:W0:Y:S01]  /*8080*/  LDCU.64 UR6, c[0x0][0x580] ;  /* 0x0000b000ff0677ac */ /* 0x000e220008000a00 */
[----:B-1---5:R-:W-:Y:S01]  /*8090*/  LOP3.LUT R0, R0, UR43, RZ, 0xfc, !PT ;  /* 0x0000002b00007c12 */ /* 0x022fe2000f8efcff */
[----:B------:R-:W-:Y:S01]  /*80a0*/  BSSY.RECONVERGENT B6, `(.L_x_21272) ;  /* 0x00000d4000067945 */ /* 0x000fe20003800200 */
[----:B------:R-:W-:Y:S02]  /*80b0*/  UPRMT UR4, UR40, 0x9910, URZ ;  /* 0x0000991028047896 */ /* 0x000fe400080000ff */
[----:B------:R-:W-:Y:S02]  /*80c0*/  PRMT R0, R0, 0x9910, RZ ;  /* 0x0000991000007816 */ /* 0x000fe400000000ff */
[----:B------:R-:W-:Y:S02]  /*80d0*/  UISETP.GT.AND UP0, UPT, UR4, 0x9, UPT ;  /* 0x000000090400788c */ /* 0x000fe4000bf04270 */
[----:B------:R-:W-:-:S04]  /*80e0*/  ISETP.NE.AND P1, PT, R0, RZ, PT ;  /* 0x000000ff0000720c */ /* 0x000fc80003f25270 */
        /* <DEDUP_REMOVED lines=14> */
.L_x_21276:
[----:B------:R0:W-:Y:S01]  /*81d0*/  STG.E.U8 desc[UR36][R2.64], R4 ;  /* 0x0000000402007986 */ /* 0x0001e2000c101124 */
[----:B------:R-:W-:Y:S05]  /*81e0*/  BRA `(.L_x_21278) ;  /* 0x0000000800fc7947 */ /* 0x000fea0003800000 */
.L_x_21275:
        /* <DEDUP_REMOVED lines=9> */
.L_x_21280:
[----:B------:R0:W-:Y:S01]  /*8280*/  STG.E desc[UR36][R2.64], R4 ;  /* 0x0000000402007986 */ /* 0x0001e2000c101924 */
[----:B------:R-:W-:Y:S05]  /*8290*/  BRA `(.L_x_21278) ;  /* 0x0000000800d07947 */ /* 0x000fea0003800000 */
.L_x_21279:
[----:B------:R0:W-:Y:S01]  /*82a0*/  STG.E.U16 desc[UR36][R2.64], R4 ;  /* 0x0000000402007986 */ /* 0x0001e2000c101524 */
[----:B------:R-:W-:Y:S05]  /*82b0*/  BRA `(.L_x_21278) ;  /* 0x0000000800c87947 */ /* 0x000fea0003800000 */
.L_x_21274:
        /* <DEDUP_REMOVED lines=9> */
.L_x_21282:
[----:B------:R-:W-:-:S04]  /*8350*/  I2FP.F32.U32 R0, R4 ;  /* 0x0000000400007245 */ /* 0x000fc80000201000 */
[----:B------:R-:W-:-:S05]  /*8360*/  F2FP.F16.F32.PACK_AB R0, RZ, R0 ;  /* 0x00000000ff00723e */ /* 0x000fca00000000ff */
[----:B------:R0:W-:Y:S01]  /*8370*/  STG.E.U16 desc[UR36][R2.64], R0 ;  /* 0x0000000002007986 */ /* 0x0001e2000c101524 */
[----:B------:R-:W-:Y:S05]  /*8380*/  BRA `(.L_x_21278) ;  /* 0x0000000800947947 */ /* 0x000fea0003800000 */
.L_x_21281:
        /* <DEDUP_REMOVED lines=10> */
.L_x_21284:
[----:B------:R-:W-:-:S04]  /*8430*/  I2FP.F32.U32 R4, R4 ;  /* 0x0000000400047245 */ /* 0x000fc80000201000 */
[----:B------:R-:W-:-:S04]  /*8440*/  F2FP.F16.F32.PACK_AB R5, RZ, R4 ;  /* 0x00000004ff05723e */ /* 0x000fc800000000ff */
[----:B------:R-:W-:-:S05]  /*8450*/  PRMT R5, R5, 0x5410, RZ ;  /* 0x0000541005057816 */ /* 0x000fca00000000ff */
[----:B------:R0:W-:Y:S01]  /*8460*/  STG.E desc[UR36][R2.64], R5 ;  /* 0x0000000502007986 */ /* 0x0001e2000c101924 */
[----:B------:R-:W-:Y:S05]  /*8470*/  BRA `(.L_x_21278) ;  /* 0x0000000800587947 */ /* 0x000fea0003800000 */
.L_x_21283:
[----:B------:R-:W0:Y:S02]  /*8480*/  I2F.F64.U32 R4, R4 ;  /* 0x0000000400047312 */ /* 0x000e240000201800 */
[----:B0-----:R0:W-:Y:S01]  /*8490*/  STG.E.64 desc[UR36][R2.64], R4 ;  /* 0x0000000402007986 */ /* 0x0011e2000c101b24 */
[----:B------:R-:W-:Y:S05]  /*84a0*/  BRA `(.L_x_21278) ;  /* 0x00000008004c7947 */ /* 0x000fea0003800000 */
.L_x_21273:
        /* <DEDUP_REMOVED lines=12> */
.L_x_21288:
        /* <DEDUP_REMOVED lines=17> */
.L_x_21290:
[----:B------:R-:W-:Y:S05]  /*8680*/  BSYNC.RECONVERGENT B0 ;  /* 0x0000000000007941 */ /* 0x000fea0003800200 */
.L_x_21289:
[----:B------:R0:W-:Y:S01]  /*8690*/  STG.E.U8 desc[UR36][R2.64], R0 ;  /* 0x0000000002007986 */ /* 0x0001e2000c101124 */
[----:B------:R-:W-:Y:S05]  /*86a0*/  BRA `(.L_x_21278) ;  /* 0x0000000400cc7947 */ /* 0x000fea0003800000 */
.L_x_21287:
        /* <DEDUP_REMOVED lines=17> */
.L_x_21292:
[----:B------:R-:W-:Y:S05]  /*87c0*/  BSYNC.RECONVERGENT B0 ;  /* 0x0000000000007941 */ /* 0x000fea0003800200 */
.L_x_21291:
[----:B------:R0:W-:Y:S01]  /*87d0*/  STG.E.U8 desc[UR36][R2.64], R0 ;  /* 0x0000000002007986 */ /* 0x0001e2000c101124 */
[----:B------:R-:W-:Y:S05]  /*87e0*/  BRA `(.L_x_21278) ;  /* 0x00000004007c7947 */ /* 0x000fea0003800000 */
.L_x_21286:
        /* <DEDUP_REMOVED lines=21> */
.L_x_21294:
[----:B------:R-:W-:-:S05]  /*8940*/  IMAD.MOV.U32 R5, RZ, RZ, RZ ;  /* 0x000000ffff057224 */ /* 0x000fca00078e00ff */
[----:B------:R0:W-:Y:S01]  /*8950*/  STG.E.64 desc[UR36][R2.64], R4 ;  /* 0x0000000402007986 */ /* 0x0001e2000c101b24 */
[----:B------:R-:W-:Y:S05]  /*8960*/  BRA `(.L_x_21278) ;  /* 0x00000004001c7947 */ /* 0x000fea0003800000 */
.L_x_21293:
[----:B------:R0:W-:Y:S01]  /*8970*/  STG.E desc[UR36][R2.64], R4 ;  /* 0x0000000402007986 */ /* 0x0001e2000c101924 */
[----:B------:R-:W-:Y:S05]  /*8980*/  BRA `(.L_x_21278) ;  /* 0x0000000400147947 */ /* 0x000fea0003800000 */
.L_x_21285:
        /* <DEDUP_REMOVED lines=8> */
.L_x_21296:
[----:B------:R-:W-:Y:S01]  /*8a10*/  CS2R R6, SRZ ;  /* 0x0000000000067805 */ /* 0x000fe2000001ff00 */
[----:B------:R-:W0:Y:S04]  /*8a20*/  I2F.F64.U32 R4, R4 ;  /* 0x0000000400047312 */ /* 0x000e280000201800 */
[----:B0-----:R4:W-:Y:S01]  /*8a30*/  STG.E.128 desc[UR36][R2.64], R4 ;  /* 0x0000000402007986 */ /* 0x0019e2000c101d24 */
[----:B------:R-:W-:Y:S05]  /*8a40*/  BRA `(.L_x_21278) ;  /* 0x0000000000e47947 */ /* 0x000fea0003800000 */
.L_x_21295:
[----:B------:R-:W-:-:S09]  /*8a50*/  UISETP.NE.AND UP0, UPT, UR4, 0xf, UPT ;  /* 0x0000000f0400788c */ /* 0x000fd2000bf05270 */
[----:B------:R-:W-:Y:S05]  /*8a60*/  BRA.U !UP0, `(.L_x_21297) ;  /* 0x0000000108d07547 */ /* 0x000fea000b800000 */
[----:B------:R-:W-:-:S09]  /*8a70*/  UISETP.NE.AND UP0, UPT, UR4, 0x17, UPT ;  /* 0x000000170400788c */ /* 0x000fd2000bf05270 */
[----:B------:R-:W-:Y:S05]  /*8a80*/  BRA.U !UP0, `(.L_x_21298) ;  /* 0x0000000108847547 */ /* 0x000fea000b800000 */
[----:B------:R-:W-:-:S09]  /*8a90*/  UISETP.NE.AND UP0, UPT, UR4, 0x18, UPT ;  /* 0x000000180400788c */ /* 0x000fd2000bf05270 */
[----:B------:R-:W-:Y:S05]  /*8aa0*/  BRA.U !UP0, `(.L_x_21299) ;  /* 0x0000000108447547 */ /* 0x000fea000b800000 */
.L_x_21277:
        /* <DEDUP_REMOVED lines=16> */
.L_x_21300:
[----:B------:R-:W-:Y:S05]  /*8bb0*/  BRA `(.L_x_21278) ;  /* 0x0000000000887947 */ /* 0x000fea0003800000 */
.L_x_21299:
        /* <DEDUP_REMOVED lines=11> */
.L_x_21302:
[----:B------:R-:W-:Y:S05]  /*8c70*/  BSYNC.RECONVERGENT B0 ;  /* 0x0000000000007941 */ /* 0x000fea0003800200 */
.L_x_21301:
[----:B------:R3:W-:Y:S01]  /*8c80*/  STG.E.U8 desc[UR36][R2.64], R5 ;  /* 0x0000000502007986 */ /* 0x0007e2000c101124 */
[----:B------:R-:W-:Y:S05]  /*8c90*/  BRA `(.L_x_21278) ;  /* 0x0000000000507947 */ /* 0x000fea0003800000 */
.L_x_21298:
        /* <DEDUP_REMOVED lines=12> */
.L_x_21303:
[----:B------:R-:W-:Y:S02]  /*8d60*/  ISETP.GT.U32.AND P0, PT, R7, 0x7f800000, PT ;  /* 0x7f8000000700780c */ /* 0x000fe40003f04070 */
[----:B------:R-:W-:-:S04]  /*8d70*/  MOV R5, 0x7f ;  /* 0x0000007f00057802 */ /* 0x000fc80000000f00 */
[----:B------:R-:W-:-:S05]  /*8d80*/  SEL R5, R5, 0x7c, P0 ;  /* 0x0000007c05057807 */ /* 0x000fca0000000000 */
[----:B------:R2:W-:Y:S01]  /*8d90*/  STG.E.U8 desc[UR36][R2.64], R5 ;  /* 0x0000000502007986 */ /* 0x0005e2000c101124 */
[----:B------:R-:W-:Y:S05]  /*8da0*/  BRA `(.L_x_21278) ;  /* 0x00000000000c7947 */ /* 0x000fea0003800000 */
.L_x_21297:
[----:B------:R-:W-:-:S04]  /*8db0*/  I2FP.F32.U32 R0, R4 ;  /* 0x0000000400007245 */ /* 0x000fc80000201000 */
[----:B------:R-:W-:-:S05]  /*8dc0*/  F2FP.BF16.F32.PACK_AB R0, RZ, R0 ;  /* 0x00000000ff00723e */ /* 0x000fca00000010ff */
[----:B------:R0:W-:Y:S02]  /*8dd0*/  STG.E.U16 desc[UR36][R2.64], R0 ;  /* 0x0000000002007986 */ /* 0x0001e4000c101524 */
.L_x_21278:
[----:B------:R-:W-:Y:S05]  /*8de0*/  BSYNC.RECONVERGENT B6 ;  /* 0x0000000000067941 */ /* 0x000fea0003800200 */
.L_x_21272:
[----:B------:R-:W-:-:S07]  /*8df0*/  VIADD R17, R17, 0x80 ;  /* 0x0000008011117836 */ /* 0x000fce0000000000 */
.L_x_21237:
[----:B------:R-:W-:Y:S05]  /*8e00*/  BSYNC.RECONVERGENT B7 ;  /* 0x0000000000077941 */ /* 0x000fea0003800200 */
.L_x_21236:
        /* <DEDUP_REMOVED lines=306> */
.L_x_21304:
        /* <DEDUP_REMOVED lines=18> */
.L_x_21308:
[----:B------:R4:W5:Y:S01]  /*a250*/  LDG.E.U8 R0, desc[UR36][R2.64] ;  /* 0x0000002402007981 */ /* 0x000962000c1e1100 */
[----:B------:R-:W-:Y:S05]  /*a260*/  BRA `(.L_x_21310) ;  /* 0x0000000c004c7947 */ /* 0x000fea0003800000 */
.L_x_21307:
        /* <DEDUP_REMOVED lines=8> */
.L_x_21312:
[----:B------:R2:W5:Y:S01]  /*a2f0*/  LDG.E.U16 R0, desc[UR36][R2.64] ;  /* 0x0000002402007981 */ /* 0x000562000c1e1500 */
[----:B------:R-:W-:Y:S05]  /*a300*/  BRA `(.L_x_21310) ;  /* 0x0000000c00247947 */ /* 0x000fea0003800000 */
.L_x_21311:
[----:B------:R0:W5:Y:S01]  /*a310*/  LDG.E.U16 R0, desc[UR36][R2.64] ;  /* 0x0000002402007981 */ /* 0x000162000c1e1500 */
[----:B------:R-:W-:Y:S05]  /*a320*/  BRA `(.L_x_21310) ;  /* 0x0000000c001c7947 */ /* 0x000fea0003800000 */
.L_x_21306:
        /* <DEDUP_REMOVED lines=9> */
.L_x_21314:
[----:B------:R-:W2:Y:S02]  /*a3c0*/  LDG.E.U16 R4, desc[UR36][R2.64] ;  /* 0x0000002402047981 */ /* 0x000ea4000c1e1500 */
[----:B--2---:R-:W-:-:S06]  /*a3d0*/  HADD2.F32 R4, -RZ, R4.H0_H0 ;  /* 0x20000004ff047230 */ /* 0x004fcc0000004100 */
[----:B------:R-:W0:Y:S02]  /*a3e0*/  F2I.FTZ.TRUNC.NTZ R4, R4 ;  /* 0x0000000400047305 */ /* 0x000e24000021f100 */
[----:B0-----:R-:W-:Y:S01]  /*a3f0*/  PRMT R0, R4, 0x7610, R0 ;  /* 0x0000761004007816 */ /* 0x001fe20000000000 */
[----:B------:R-:W-:Y:S06]  /*a400*/  BRA `(.L_x_21310) ;  /* 0x0000000800e47947 */ /* 0x000fec0003800000 */
.L_x_21313:
        /* <DEDUP_REMOVED lines=9> */
.L_x_21316:
[----:B------:R-:W2:Y:S02]  /*a4a0*/  LDG.E.U16 R2, desc[UR36][R2.64] ;  /* 0x0000002402027981 */ /* 0x000ea4000c1e1500 */
[----:B--2---:R-:W-:-:S06]  /*a4b0*/  HADD2.F32 R4, -RZ, R2.H0_H0 ;  /* 0x20000002ff047230 */ /* 0x004fcc0000004100 */
[----:B------:R-:W0:Y:S02]  /*a4c0*/  F2I.FTZ.TRUNC.NTZ R4, R4 ;  /* 0x0000000400047305 */ /* 0x000e24000021f100 */
[----:B0-----:R-:W-:Y:S01]  /*a4d0*/  PRMT R0, R4, 0x7610, R0 ;  /* 0x0000761004007816 */ /* 0x001fe20000000000 */
[----:B------:R-:W-:Y:S06]  /*a4e0*/  BRA `(.L_x_21310) ;  /* 0x0000000800ac7947 */ /* 0x000fec0003800000 */
.L_x_21315:
[----:B------:R-:W2:Y:S02]  /*a4f0*/  LDG.E.64 R2, desc[UR36][R2.64] ;  /* 0x0000002402027981 */ /* 0x000ea4000c1e1b00 */
[----:B--2---:R0:W1:Y:S02]  /*a500*/  F2I.F64.TRUNC R0, R2 ;  /* 0x0000000200007311 */ /* 0x004064000030d100 */
[----:B01----:R-:W-:Y:S05]  /*a510*/  BRA `(.L_x_21310) ;  /* 0x0000000800a07947 */ /* 0x003fea0003800000 */
.L_x_21305:
        /* <DEDUP_REMOVED lines=12> */
.L_x_21319:
[----:B------:R-:W2:Y:S02]  /*a5e0*/  LDG.E.64 R2, desc[UR36][R2.64] ;  /* 0x0000002402027981 */ /* 0x000ea4000c1e1b00 */
[----:B--2---:R0:W1:Y:S02]  /*a5f0*/  F2I.F64.TRUNC R0, R2 ;  /* 0x0000000200007311 */ /* 0x004064000030d100 */
[----:B01----:R-:W-:Y:S05]  /*a600*/  BRA `(.L_x_21310) ;  /* 0x0000000800647947 */ /* 0x003fea0003800000 */
.L_x_21318:
        /* <DEDUP_REMOVED lines=27> */
.L_x_21321:
        /* <DEDUP_REMOVED lines=14> */
.L_x_21320:
[----:B------:R-:W2:Y:S02]  /*a8a0*/  LDG.E.U16 R4, desc[UR36][R2.64] ;  /* 0x0000002402047981 */ /* 0x000ea4000c1e1500 */
[----:B--2---:R-:W-:-:S06]  /*a8b0*/  IMAD.U32 R4, R4, 0x10000, RZ ;  /* 0x0001000004047824 */ /* 0x004fcc00078e00ff */
[----:B------:R-:W0:Y:S02]  /*a8c0*/  F2I.FTZ.TRUNC.NTZ R4, R4 ;  /* 0x0000000400047305 */ /* 0x000e24000021f100 */
[----:B0-----:R-:W-:Y:S01]  /*a8d0*/  PRMT R0, R4, 0x7610, R0 ;  /* 0x0000761004007816 */ /* 0x001fe20000000000 */
[----:B------:R-:W-:Y:S06]  /*a8e0*/  BRA `(.L_x_21310) ;  /* 0x0000000400ac7947 */ /* 0x000fec0003800000 */
.L_x_21317:
        /* <DEDUP_REMOVED lines=10> */
.L_x_21324:
        /* <DEDUP_REMOVED lines=21> */
.L_x_21328:
[----:B------:R-:W-:Y:S05]  /*aae0*/  BSYNC.RECONVERGENT B1 ;  /* 0x0000000000017941 */ /* 0x000fea0003800200 */
.L_x_21327:
[----:B------:R-:W-:Y:S01]  /*aaf0*/  IMAD.SHL.U32 R0, R0, 0x100000, RZ ;  /* 0x0010000000007824 */ /* 0x000fe200078e00ff */
[----:B------:R-:W-:-:S04]  /*ab00*/  LEA R2, R2, 0x3b800000, 0x17 ;  /* 0x3b80000002027811 */ /* 0x000fc800078eb8ff */
[----:B------:R-:W-:-:S07]  /*ab10*/  LOP3.LUT R4, R2, R0, R7, 0xfe, !PT ;  /* 0x0000000002047212 */ /* 0x000fce00078efe07 */
.L_x_21326:
[----:B------:R-:W-:Y:S05]  /*ab20*/  BSYNC.RECONVERGENT B0 ;  /* 0x0000000000007941 */ /* 0x000fea0003800200 */
.L_x_21325:
[----:B------:R-:W0:Y:S02]  /*ab30*/  F2I.FTZ.TRUNC.NTZ R4, R4 ;  /* 0x0000000400047305 */ /* 0x000e24000021f100 */
[----:B0-----:R-:W-:Y:S01]  /*ab40*/  PRMT R0, R4, 0x7610, R0 ;  /* 0x0000761004007816 */ /* 0x001fe20000000000 */
[----:B------:R-:W-:Y:S06]  /*ab50*/  BRA `(.L_x_21310) ;  /* 0x0000000400107947 */ /* 0x000fec0003800000 */
.L_x_21323:
        /* <DEDUP_REMOVED lines=21> */
.L_x_21332:
[----:B------:R-:W-:Y:S05]  /*acb0*/  BSYNC.RECONVERGENT B1 ;  /* 0x0000000000017941 */ /* 0x000fea0003800200 */
.L_x_21331:
[----:B------:R-:W-:Y:S02]  /*acc0*/  SHF.L.U32 R0, R0, 0x15, RZ ;  /* 0x0000001500007819 */ /* 0x000fe400000006ff */
[----:B------:R-:W-:-:S04]  /*acd0*/  LEA R2, R2, 0x37800000, 0x17 ;  /* 0x3780000002027811 */ /* 0x000fc800078eb8ff */
[----:B------:R-:W-:-:S07]  /*ace0*/  LOP3.LUT R4, R2, R0, R7, 0xfe, !PT ;  /* 0x0000000002047212 */ /* 0x000fce00078efe07 */
.L_x_21330:
[----:B------:R-:W-:Y:S05]  /*acf0*/  BSYNC.RECONVERGENT B0 ;  /* 0x0000000000007941 */ /* 0x000fea0003800200 */
.L_x_21329:
[----:B------:R-:W0:Y:S02]  /*ad00*/  F2I.FTZ.TRUNC.NTZ R4, R4 ;  /* 0x0000000400047305 */ /* 0x000e24000021f100 */
[----:B0-----:R-:W-:Y:S01]  /*ad10*/  PRMT R0, R4, 0x7610, R0 ;  /* 0x0000761004007816 */ /* 0x001fe20000000000 */
[----:B------:R-:W-:Y:S06]  /*ad20*/  BRA `(.L_x_21310) ;  /* 0x00000000009c7947 */ /* 0x000fec0003800000 */
.L_x_21322:
        /* <DEDUP_REMOVED lines=14> */
.L_x_21336:
[----:B------:R-:W-:Y:S05]  /*ae10*/  BSYNC.RECONVERGENT B0 ;  /* 0x0000000000007941 */ /* 0x000fea0003800200 */
.L_x_21335:
[----:B------:R-:W0:Y:S02]  /*ae20*/  F2I.FTZ.TRUNC.NTZ R4, R4 ;  /* 0x0000000400047305 */ /* 0x000e24000021f100 */
[----:B0-----:R-:W-:Y:S01]  /*ae30*/  PRMT R0, R4, 0x7610, R0 ;  /* 0x0000761004007816 */ /* 0x001fe20000000000 */
[----:B------:R-:W-:Y:S06]  /*ae40*/  BRA `(.L_x_21310) ;  /* 0x0000000000547947 */ /* 0x000fec0003800000 */
.L_x_21309:
        /* <DEDUP_REMOVED lines=16> */
.L_x_21337:
[----:B------:R-:W-:Y:S01]  /*af50*/  PRMT R0, RZ, 0x7610, R0 ;  /* 0x00007610ff007816 */ /* 0x000fe20000000000 */
[----:B------:R-:W-:Y:S06]  /*af60*/  BRA `(.L_x_21310) ;  /* 0x00000000000c7947 */ /* 0x000fec0003800000 */
.L_x_21334:
[----:B------:R0:W5:Y:S01]  /*af70*/  LDG.E.U16 R0, desc[UR36][R2.64] ;  /* 0x0000002402007981 */ /* 0x000162000c1e1500 */
[----:B------:R-:W-:Y:S05]  /*af80*/  BRA `(.L_x_21310) ;  /* 0x0000000000047947 */ /* 0x000fea0003800000 */
.L_x_21333:
[----:B------:R0:W5:Y:S02]  /*af90*/  LDG.E.U16 R0, desc[UR36][R2.64] ;  /* 0x0000002402007981 */ /* 0x000164000c1e1500 */
.L_x_21310:
[----:B------:R-:W-:Y:S01]  /*afa0*/  UPRMT UR4, UR40, 0x9910, URZ ;  /* 0x0000991028047896 */ /* 0x000fe200080000ff */
[----:B-1---5:R-:W-:-:S03]  /*afb0*/  LOP3.LUT R0, R0, UR43, RZ, 0xfc, !PT ;  /* 0x0000002b00007c12 */ /* 0x022fc6000f8efcff */
[----:B------:R-:W-:Y:S01]  /*afc0*/  UISETP.GT.AND UP0, UPT, UR4, 0x9, UPT ;  /* 0x000000090400788c */ /* 0x000fe2000bf04270 */
[----:B------:R-:W-:-:S04]  /*afd0*/  PRMT R0, R0, 0x9910, RZ ;  /* 0x0000991000007816 */ /* 0x000fc800000000ff */
[----:B------:R-:W-:-:S04]  /*afe0*/  ISETP.NE.AND P0, PT, R0, RZ, PT ;  /* 0x000000ff0000720c */ /* 0x000fc80003f05270 */
[----:B0-234-:R-:W-:Y:S01]  /*aff0*/  SEL R2, RZ, 0x1, !P0 ;  /* 0x00000001ff027807 */ /* 0x01dfe20004000000 */
        /* <DEDUP_REMOVED lines=11> */
.L_x_21341:
[----:B------:R-:W-:Y:S01]  /*b0b0*/  STG.E.U8 desc[UR36][R16.64], R2 ;  /* 0x0000000210007986 */ /* 0x000fe2000c101124 */
[----:B------:R-:W-:Y:S05]  /*b0c0*/  EXIT ;  /* 0x000000000000794d */ /* 0x000fea0003800000 */
.L_x_21340:
        /* <DEDUP_REMOVED lines=9> */
.L_x_21344:
[----:B------:R-:W-:Y:S01]  /*b160*/  STG.E desc[UR36][R16.64], R2 ;  /* 0x0000000210007986 */ /* 0x000fe2000c101924 */
[----:B------:R-:W-:Y:S05]  /*b170*/  EXIT ;  /* 0x000000000000794d */ /* 0x000fea0003800000 */
.L_x_21343:
[----:B------:R-:W-:Y:S01]  /*b180*/  STG.E.U16 desc[UR36][R16.64], R2 ;  /* 0x0000000210007986 */ /* 0x000fe2000c101524 */
[----:B------:R-:W-:Y:S05]  /*b190*/  EXIT ;  /* 0x000000000000794d */ /* 0x000fea0003800000 */
.L_x_21339:
        /* <DEDUP_REMOVED lines=9> */
.L_x_21346:
[----:B------:R-:W-:-:S04]  /*b230*/  I2FP.F32.U32 R0, R2 ;  /* 0x0000000200007245 */ /* 0x000fc80000201000 */
[----:B------:R-:W-:-:S05]  /*b240*/  F2FP.F16.F32.PACK_AB R0, RZ, R0 ;  /* 0x00000000ff00723e */ /* 0x000fca00000000ff */
[----:B------:R-:W-:Y:S01]  /*b250*/  STG.E.U16 desc[UR36][R16.64], R0 ;  /* 0x0000000010007986 */ /* 0x000fe2000c101524 */
[----:B------:R-:W-:Y:S05]  /*b260*/  EXIT ;  /* 0x000000000000794d */ /* 0x000fea0003800000 */
.L_x_21345:
        /* <DEDUP_REMOVED lines=10> */
.L_x_21348:
[----:B------:R-:W-:-:S04]  /*b310*/  I2FP.F32.U32 R2, R2 ;  /* 0x0000000200027245 */ /* 0x000fc80000201000 */
[----:B------:R-:W-:-:S04]  /*b320*/  F2FP.F16.F32.PACK_AB R3, RZ, R2 ;  /* 0x00000002ff03723e */ /* 0x000fc800000000ff */
[----:B------:R-:W-:-:S05]  /*b330*/  PRMT R3, R3, 0x5410, RZ ;  /* 0x0000541003037816 */ /* 0x000fca00000000ff */
[----:B------:R-:W-:Y:S01]  /*b340*/  STG.E desc[UR36][R16.64], R3 ;  /* 0x0000000310007986 */ /* 0x000fe2000c101924 */
[----:B------:R-:W-:Y:S05]  /*b350*/  EXIT ;  /* 0x000000000000794d */ /* 0x000fea0003800000 */
.L_x_21347:
[----:B------:R-:W0:Y:S02]  /*b360*/  I2F.F64.U32 R2, R2 ;  /* 0x0000000200027312 */ /* 0x000e240000201800 */
[----:B0-----:R-:W-:Y:S01]  /*b370*/  STG.E.64 desc[UR36][R16.64], R2 ;  /* 0x0000000210007986 */ /* 0x001fe2000c101b24 */
[----:B------:R-:W-:Y:S05]  /*b380*/  EXIT ;  /* 0x000000000000794d */ /* 0x000fea0003800000 */
.L_x_21338:
        /* <DEDUP_REMOVED lines=12> */
.L_x_21352:
        /* <DEDUP_REMOVED lines=16> */
.L_x_21355:
[----:B------:R-:W-:-:S07]  /*b550*/  PRMT R8, R0, 0x7610, R8 ;  /* 0x0000761000087816 */ /* 0x000fce0000000008 */
.L_x_21354:
[----:B------:R-:W-:Y:S05]  /*b560*/  BSYNC.RECONVERGENT B0 ;  /* 0x0000000000007941 */ /* 0x000fea0003800200 */
.L_x_21353:
[----:B------:R-:W-:Y:S01]  /*b570*/  STG.E.U8 desc[UR36][R16.64], R8 ;  /* 0x0000000810007986 */ /* 0x000fe2000c101124 */
[----:B------:R-:W-:Y:S05]  /*b580*/  EXIT ;  /* 0x000000000000794d */ /* 0x000fea0003800000 */
.L_x_21351:
        /* <DEDUP_REMOVED lines=16> */
.L_x_21358:
[----:B------:R-:W-:-:S07]  /*b690*/  PRMT R8, R0, 0x7610, R8 ;  /* 0x0000761000087816 */ /* 0x000fce0000000008 */
.L_x_21357:
[----:B------:R-:W-:Y:S05]  /*b6a0*/  BSYNC.RECONVERGENT B0 ;  /* 0x0000000000007941 */ /* 0x000fea0003800200 */
.L_x_21356:
[----:B------:R-:W-:Y:S01]  /*b6b0*/  STG.E.U8 desc[UR36][R16.64], R8 ;  /* 0x0000000810007986 */ /* 0x000fe2000c101124 */
[----:B------:R-:W-:Y:S05]  /*b6c0*/  EXIT ;  /* 0x000000000000794d */ /* 0x000fea0003800000 */
.L_x_21350:
        /* <DEDUP_REMOVED lines=21> */
.L_x_21360:
[----:B------:R-:W-:-:S05]  /*b820*/  HFMA2 R3, -RZ, RZ, 0, 0 ;  /* 0x00000000ff037431 */ /* 0x000fca00000001ff */
[----:B------:R-:W-:Y:S01]  /*b830*/  STG.E.64 desc[UR36][R16.64], R2 ;  /* 0x0000000210007986 */ /* 0x000fe2000c101b24 */
[----:B------:R-:W-:Y:S05]  /*b840*/  EXIT ;  /* 0x000000000000794d */ /* 0x000fea0003800000 */
.L_x_21359:
[----:B------:R-:W-:Y:S01]  /*b850*/  STG.E desc[UR36][R16.64], R2 ;  /* 0x0000000210007986 */ /* 0x000fe2000c101924 */
[----:B------:R-:W-:Y:S05]  /*b860*/  EXIT ;  /* 0x000000000000794d */ /* 0x000fea0003800000 */
.L_x_21349:
        /* <DEDUP_REMOVED lines=8> */
.L_x_21362:
[----:B------:R-:W-:Y:S01]  /*b8f0*/  CS2R R6, SRZ ;  /* 0x0000000000067805 */ /* 0x000fe2000001ff00 */
[----:B------:R-:W0:Y:S04]  /*b900*/  I2F.F64.U32 R4, R2 ;  /* 0x0000000200047312 */ /* 0x000e280000201800 */
[----:B0-----:R-:W-:Y:S01]  /*b910*/  STG.E.128 desc[UR36][R16.64], R4 ;  /* 0x0000000410007986 */ /* 0x001fe2000c101d24 */
[----:B------:R-:W-:Y:S05]  /*b920*/  EXIT ;  /* 0x000000000000794d */ /* 0x000fea0003800000 */
.L_x_21361:
[----:B------:R-:W-:-:S09]  /*b930*/  UISETP.NE.AND UP0, UPT, UR4, 0xf, UPT ;  /* 0x0000000f0400788c */ /* 0x000fd2000bf05270 */
[----:B------:R-:W-:Y:S05]  /*b940*/  BRA.U !UP0, `(.L_x_21363) ;  /* 0x0000000108d47547 */ /* 0x000fea000b800000 */
[----:B------:R-:W-:-:S09]  /*b950*/  UISETP.NE.AND UP0, UPT, UR4, 0x17, UPT ;  /* 0x000000170400788c */ /* 0x000fd2000bf05270 */
[----:B------:R-:W-:Y:S05]  /*b960*/  BRA.U !UP0, `(.L_x_21364) ;  /* 0x0000000108847547 */ /* 0x000fea000b800000 */
[----:B------:R-:W-:-:S09]  /*b970*/  UISETP.NE.AND UP0, UPT, UR4, 0x18, UPT ;  /* 0x000000180400788c */ /* 0x000fd2000bf05270 */
[----:B------:R-:W-:Y:S05]  /*b980*/  BRA.U !UP0, `(.L_x_21365) ;  /* 0x0000000108447547 */ /* 0x000fea000b800000 */
.L_x_21342:
        /* <DEDUP_REMOVED lines=16> */
.L_x_21366:
[----:B------:R-:W-:Y:S05]  /*ba90*/  EXIT ;  /* 0x000000000000794d */ /* 0x000fea0003800000 */
.L_x_21365:
        /* <DEDUP_REMOVED lines=11> */
.L_x_21368:
[----:B------:R-:W-:Y:S05]  /*bb50*/  BSYNC.RECONVERGENT B0 ;  /* 0x0000000000007941 */ /* 0x000fea0003800200 */
.L_x_21367:
[----:B------:R-:W-:Y:S01]  /*bb60*/  STG.E.U8 desc[UR36][R16.64], R3 ;  /* 0x0000000310007986 */ /* 0x000fe2000c101124 */
[----:B------:R-:W-:Y:S05]  /*bb70*/  EXIT ;  /* 0x000000000000794d */ /* 0x000fea0003800000 */
.L_x_21364:
        /* <DEDUP_REMOVED lines=13> */
.L_x_21369:
[----:B------:R-:W-:Y:S02]  /*bc50*/  ISETP.GT.U32.AND P0, PT, R5, 0x7f800000, PT ;  /* 0x7f8000000500780c */ /* 0x000fe40003f04070 */
[----:B------:R-:W-:-:S04]  /*bc60*/  MOV R3, 0x7f ;  /* 0x0000007f00037802 */ /* 0x000fc80000000f00 */
[----:B------:R-:W-:-:S05]  /*bc70*/  SEL R3, R3, 0x7c, P0 ;  /* 0x0000007c03037807 */ /* 0x000fca0000000000 */
[----:B------:R-:W-:Y:S01]  /*bc80*/  STG.E.U8 desc[UR36][R16.64], R3 ;  /* 0x0000000310007986 */ /* 0x000fe2000c101124 */
[----:B------:R-:W-:Y:S05]  /*bc90*/  EXIT ;  /* 0x000000000000794d */ /* 0x000fea0003800000 */
.L_x_21363:
[----:B------:R-:W-:-:S04]  /*bca0*/  I2FP.F32.U32 R0, R2 ;  /* 0x0000000200007245 */ /* 0x000fc80000201000 */
[----:B------:R-:W-:-:S05]  /*bcb0*/  F2FP.BF16.F32.PACK_AB R0, RZ, R0 ;  /* 0x00000000ff00723e */ /* 0x000fca00000010ff */
[----:B------:R-:W-:Y:S01]  /*bcc0*/  STG.E.U16 desc[UR36][R16.64], R0 ;  /* 0x0000000010007986 */ /* 0x000fe2000c101524 */
[----:B------:R-:W-:Y:S05]  /*bcd0*/  EXIT ;  /* 0x000000000000794d */ /* 0x000fea0003800000 */
.L_x_21370:
        /* <DEDUP_REMOVED lines=10> */
.L_x_42898:


//--------------------- .text._ZN2at6native27unrolled_elementwise_kernelINS0_13AUnaryFunctorIssbZZZNS0_22logical_or_kernel_cudaERNS_14TensorIteratorEENKUlvE0_clEvENKUlvE3_clEvEUlssE_EESt5arrayIPcLm2EELi4E23TrivialOffsetCalculatorILi1EjESD_NS0_6memory12LoadWithCastILi1EEENSE_13StoreWithCastILi1EEEEEviT_T0_T2_T3_T4_T5_ --------------------------
	.section	.text._ZN2at6native27unrolled_elementwise_kernelINS0_13AUnaryFunctorIssbZZZNS0_22logical_or_kernel_cudaERNS_14TensorIteratorEENKUlvE0_clEvENKUlvE3_clEvEUlssE_EESt5arrayIPcLm2EELi4E23TrivialOffsetCalculatorILi1EjESD_NS0_6memory12LoadWithCastILi1EEENSE_13StoreWithCastILi1EEEEEviT_T0_T2_T3_T4_T5_,"ax",@progbits
	.align	128
        .global         _ZN2at6native27unrolled_elementwise_kernelINS0_13AUnaryFunctorIssbZZZNS0_22logical_or_kernel_cudaERNS_14TensorIteratorEENKUlvE0_clEvENKUlvE3_clEvEUlssE_EESt5arrayIPcLm2EELi4E23TrivialOffsetCalculatorILi1EjESD_NS0_6memory12LoadWithCastILi1EEENSE_13StoreWithCastILi1EEEEEviT_T0_T2_T3_T4_T5_
        .type           _ZN2at6native27unrolled_elementwise_kernelINS0_13AUnaryFunctorIssbZZZNS0_22logical_or_kernel_cudaERNS_14TensorIteratorEENKUlvE0_clEvENKUlvE3_clEvEUlssE_EESt5arrayIPcLm2EELi4E23TrivialOffsetCalculatorILi1EjESD_NS0_6memory12LoadWithCastILi1EEENSE_13StoreWithCastILi1EEEEEviT_T0_T2_T3_T4_T5_,@function
        .size           _ZN2at6native27unrolled_elementwise_kernelINS0_13AUnaryFunctorIssbZZZNS0_22logical_or_kernel_cudaERNS_14TensorIteratorEENKUlvE0_clEvENKUlvE3_clEvEUlssE_EESt5arrayIPcLm2EELi4E23TrivialOffsetCalculatorILi1EjESD_NS0_6memory12LoadWithCastILi1EEENSE_13StoreWithCastILi1EEEEEviT_T0_T2_T3_T4_T5_,(.L_x_42899 - _ZN2at6native27unrolled_elementwise_kernelINS0_13AUnaryFunctorIssbZZZNS0_22logical_or_kernel_cudaERNS_14TensorIteratorEENKUlvE0_clEvENKUlvE3_clEvEUlssE_EESt5arrayIPcLm2EELi4E23TrivialOffsetCalculatorILi1EjESD_NS0_6memory12LoadWithCastILi1EEENSE_13StoreWithCastILi1EEEEEviT_T0_T2_T3_T4_T5_)
        .other          _ZN2at6native27unrolled_elementwise_kernelINS0_13AUnaryFunctorIssbZZZNS0_22logical_or_kernel_cudaERNS_14TensorIteratorEENKUlvE0_clEvENKUlvE3_clEvEUlssE_EESt5arrayIPcLm2EELi4E23TrivialOffsetCalculatorILi1EjESD_NS0_6memory12LoadWithCastILi1EEENSE_13StoreWithCastILi1EEEEEviT_T0_T2_T3_T4_T5_,@"STO_CUDA_ENTRY STV_DEFAULT"
_ZN2at6native27unrolled_elementwise_kernelINS0_13AUnaryFunctorIssbZZZNS0_22logical_or_kernel_cudaERNS_14TensorIteratorEENKUlvE0_clEvENKUlvE3_clEvEUlssE_EESt5arrayIPcLm2EELi4E23TrivialOffsetCalculatorILi1EjESD_NS0_6memory12LoadWithCastILi1EEENSE_13StoreWithCastILi1EEEEEviT_T0_T2_T3_T4_T5_:
.text._ZN2at6native27unrolled_elementwise_kernelINS0_13AUnaryFunctorIssbZZZNS0_22logical_or_kernel_cudaERNS_14TensorIteratorEENKUlvE0_clEvENKUlvE3_clEvEUlssE_EESt5arrayIPcLm2EELi4E23TrivialOffsetCalculatorILi1EjESD_NS0_6memory12LoadWithCastILi1EEENSE_13StoreWithCastILi1EEEEEviT_T0_T2_T3_T4_T5_:
        /* <DEDUP_REMOVED lines=32> */
.L_x_21376:
[----:B------:R3:W5:Y:S01]  /*0200*/  LDG.E.U8 R0, desc[UR36][R4.64] ;  /* 0x0000002404007981 */ /* 0x000762000c1e1100 */
[----:B------:R-:W-:Y:S05]  /*0210*/  BRA `(.L_x_21378) ;  /* 0x0000000c00507947 */ /* 0x000fea0003800000 */
.L_x_21375:
        /* <DEDUP_REMOVED lines=8> */
.L_x_21380:
[----:B------:R1:W5:Y:S01]  /*02a0*/  LDG.E.U16 R0, desc[UR36][R4.64] ;  /* 0x0000002404007981 */ /* 0x000362000c1e1500 */
[----:B------:R-:W-:Y:S05]  /*02b0*/  BRA `(.L_x_21378) ;  /* 0x0000000c00287947 */ /* 0x000fea0003800000 */
.L_x_21379:
[----:B------:R2:W5:Y:S01]  /*02c0*/  LDG.E.U16 R0, desc[UR36][R4.64] ;  /* 0x0000002404007981 */ /* 0x000562000c1e1500 */
[----:B------:R-:W-:Y:S05]  /*02d0*/  BRA `(.L_x_21378) ;  /* 0x0000000c00207947 */ /* 0x000fea0003800000 */
.L_x_21374:
        /* <DEDUP_REMOVED lines=9> */
.L_x_21382:
[----:B------:R-:W2:Y:S02]  /*0370*/  LDG.E.U16 R3, desc[UR36][R4.64] ;  /* 0x0000002404037981 */ /* 0x000ea4000c1e1500 */
[----:B--2---:R-:W-:-:S06]  /*0380*/  HADD2.F32 R3, -RZ, R3.H0_H0 ;  /* 0x20000003ff037230 */ /* 0x004fcc0000004100 */
[----:B------:R-:W0:Y:S02]  /*0390*/  F2I.FTZ.TRUNC.NTZ R3, R3 ;  /* 0x0000000300037305 */ /* 0x000e24000021f100 */
[----:B0-----:R-:W-:Y:S01]  /*03a0*/  PRMT R0, R3, 0x7610, R0 ;  /* 0x0000761003007816 */ /* 0x001fe20000000000 */
[----:B------:R-:W-:Y:S06]  /*03b0*/  BRA `(.L_x_21378) ;  /* 0x0000000800e87947 */ /* 0x000fec0003800000 */
.L_x_21381:
        /* <DEDUP_REMOVED lines=9> */
.L_x_21384:
[----:B------:R-:W2:Y:S02]  /*0450*/  LDG.E.U16 R4, desc[UR36][R4.64] ;  /* 0x0000002404047981 */ /* 0x000ea4000c1e1500 */
[----:B--2---:R-:W-:-:S06]  /*0460*/  HADD2.F32 R3, -RZ, R4.H0_H0 ;  /* 0x20000004ff037230 */ /* 0x004fcc0000004100 */
[----:B------:R-:W0:Y:S02]  /*0470*/  F2I.FTZ.TRUNC.NTZ R3, R3 ;  /* 0x0000000300037305 */ /* 0x000e24000021f100 */
[----:B0-----:R-:W-:Y:S01]  /*0480*/  PRMT R0, R3, 0x7610, R0 ;  /* 0x0000761003007816 */ /* 0x001fe20000000000 */
[----:B------:R-:W-:Y:S06]  /*0490*/  BRA `(.L_x_21378) ;  /* 0x0000000800b07947 */ /* 0x000fec0003800000 */
.L_x_21383:
[----:B------:R-:W2:Y:S02]  /*04a0*/  LDG.E.64 R4, desc[UR36][R4.64] ;  /* 0x0000002404047981 */ /* 0x000ea4000c1e1b00 */
[----:B--2---:R0:W1:Y:S02]  /*04b0*/  F2I.F64.TRUNC R0, R4 ;  /* 0x0000000400007311 */ /* 0x004064000030d100 */
[----:B01----:R-:W-:Y:S05]  /*04c0*/  BRA `(.L_x_21378) ;  /* 0x0000000800a47947 */ /* 0x003fea0003800000 */
.L_x_21373:
        /* <DEDUP_REMOVED lines=12> */
.L_x_21387:
[----:B------:R-:W2:Y:S02]  /*0590*/  LDG.E.64 R4, desc[UR36][R4.64] ;  /* 0x0000002404047981 */ /* 0x000ea4000c1e1b00 */
[----:B--2---:R0:W1:Y:S02]  /*05a0*/  F2I.F64.TRUNC R0, R4 ;  /* 0x0000000400007311 */ /* 0x004064000030d100 */
[----:B01----:R-:W-:Y:S05]  /*05b0*/  BRA `(.L_x_21378) ;  /* 0x0000000800687947 */ /* 0x003fea0003800000 */
.L_x_21386:
        /* <DEDUP_REMOVED lines=27> */
.L_x_21389:
        /* <DEDUP_REMOVED lines=15> */
.L_x_21388:
[----:B------:R-:W2:Y:S02]  /*0860*/  LDG.E.U16 R3, desc[UR36][R4.64] ;  /* 0x0000002404037981 */ /* 0x000ea4000c1e1500 */
[----:B--2---:R-:W-:-:S06]  /*0870*/  IMAD.U32 R3, R3, 0x10000, RZ ;  /* 0x0001000003037824 */ /* 0x004fcc00078e00ff */
[----:B------:R-:W0:Y:S02]  /*0880*/  F2I.FTZ.TRUNC.NTZ R3, R3 ;  /* 0x0000000300037305 */ /* 0x000e24000021f100 */
[----:B0-----:R-:W-:Y:S01]  /*0890*/  PRMT R0, R3, 0x7610, R0 ;  /* 0x0000761003007816 */ /* 0x001fe20000000000 */
[----:B------:R-:W-:Y:S06]  /*08a0*/  BRA `(.L_x_21378) ;  /* 0x0000000400ac7947 */ /* 0x000fec0003800000 */
.L_x_21385:
        /* <DEDUP_REMOVED lines=10> */
.L_x_21392:
        /* <DEDUP_REMOVED lines=21> */
.L_x_21396:
[----:B------:R-:W-:Y:S05]  /*0aa0*/  BSYNC.RECONVERGENT B1 ;  /* 0x0000000000017941 */ /* 0x000fea0003800200 */
.L_x_21395:
[----:B------:R-:W-:Y:S01]  /*0ab0*/  IMAD.SHL.U32 R0, R0, 0x100000, RZ ;  /* 0x0010000000007824 */ /* 0x000fe200078e00ff */
[----:B------:R-:W-:-:S04]  /*0ac0*/  LEA R3, R3, 0x3b800000, 0x17 ;  /* 0x3b80000003037811 */ /* 0x000fc800078eb8ff */
[----:B------:R-:W-:-:S07]  /*0ad0*/  LOP3.LUT R3, R3, R0, R7, 0xfe, !PT ;  /* 0x0000000003037212 */ /* 0x000fce00078efe07 */
.L_x_21394:
[----:B------:R-:W-:Y:S05]  /*0ae0*/  BSYNC.RECONVERGENT B0 ;  /* 0x0000000000007941 */ /* 0x000fea0003800200 */
.L_x_21393:
[----:B------:R-:W0:Y:S02]  /*0af0*/  F2I.FTZ.TRUNC.NTZ R3, R3 ;  /* 0x0000000300037305 */ /* 0x000e24000021f100 */
[----:B0-----:R-:W-:Y:S01]  /*0b00*/  PRMT R0, R3, 0x7610, R0 ;  /* 0x0000761003007816 */ /* 0x001fe20000000000 */
[----:B------:R-:W-:Y:S06]  /*0b10*/  BRA `(.L_x_21378) ;  /* 0x0000000400107947 */ /* 0x000fec0003800000 */
.L_x_21391:
        /* <DEDUP_REMOVED lines=21> */
.L_x_21400:
[----:B------:R-:W-:Y:S05]  /*0c70*/  BSYNC.RECONVERGENT B1 ;  /* 0x0000000000017941 */ /* 0x000fea0003800200 */
.L_x_21399:
[----:B------:R-:W-:Y:S01]  /*0c80*/  IMAD.SHL.U32 R0, R0, 0x200000, RZ ;  /* 0x0020000000007824 */ /* 0x000fe200078e00ff */
[----:B------:R-:W-:-:S04]  /*0c90*/  LEA R3, R3, 0x37800000, 0x17 ;  /* 0x3780000003037811 */ /* 0x000fc800078eb8ff */
[----:B------:R-:W-:-:S07]  /*0ca0*/  LOP3.LUT R3, R3, R0, R7, 0xfe, !PT ;  /* 0x0000000003037212 */ /* 0x000fce00078efe07 */
.L_x_21398:
[----:B------:R-:W-:Y:S05]  /*0cb0*/  BSYNC.RECONVERGENT B0 ;  /* 0x0000000000007941 */ /* 0x000fea0003800200 */
.L_x_21397:
[----:B------:R-:W0:Y:S02]  /*0cc0*/  F2I.FTZ.TRUNC.NTZ R3, R3 ;  /* 0x0000000300037305 */ /* 0x000e24000021f100 */
[----:B0-----:R-:W-:Y:S01]  /*0cd0*/  PRMT R0, R3, 0x7610, R0 ;  /* 0x0000761003007816 */ /* 0x001fe20000000000 */
[----:B------:R-:W-:Y:S06]  /*0ce0*/  BRA `(.L_x_21378) ;  /* 0x00000000009c7947 */ /* 0x000fec0003800000 */
.L_x_21390:
[----:B------:R-:W-:-:S09]  /*0cf0*/  UISETP.NE.AND UP0, UPT, UR4, 0x1c, UPT ;  /* 0x0000001c0400788c */ /* 0x000fd2000bf05270 */
[----:B------:R-:W-:Y:S05]  /*0d00*/  BRA.U !UP0, `(.L_x_21401) ;  /* 0x0000000108907547 */ /* 0x000fea000b800000 */
[----:B------:R-:W-:-:S09]  /*0d10*/  UISETP.NE.AND UP0, UPT, UR4, 0x1d, UPT ;  /* 0x0000001d0400788c */ /* 0x000fd2000bf05270 */
[----:B------:R-:W-:Y:S05]  /*0d20*/  BRA.U !UP0, `(.L_x_21402) ;  /* 0x0000000108807547 */ /* 0x000fea000b800000 */
[----:B------:R-:W-:-:S09]  /*0d30*/  UISETP.NE.AND UP0, UPT, UR4, 0x2c, UPT ;  /* 0x0000002c0400788c */ /* 0x000fd2000bf05270 */
[----:B------:R-:W-:Y:S05]  /*0d40*/  BRA.U !UP0, `(.L_x_21403) ;  /* 0x0000000108487547 */ /* 0x000fea000b800000 */
.L_x_21377:
        /* <DEDUP_REMOVED lines=16> */
.L_x_21404:
[----:B------:R-:W-:Y:S01]  /*0e50*/  PRMT R0, RZ, 0x7610, R0 ;  /* 0x00007610ff007816 */ /* 0x000fe20000000000 */
[----:B------:R-:W-:Y:S06]  /*0e60*/  BRA `(.L_x_21378) ;  /* 0x00000000003c7947 */ /* 0x000fec0003800000 */
.L_x_21403:
        /* <DEDUP_REMOVED lines=8> */
.L_x_21406:
[----:B------:R-:W-:Y:S05]  /*0ef0*/  BSYNC.RECONVERGENT B0 ;  /* 0x0000000000007941 */ /* 0x000fea0003800200 */
.L_x_21405:
[----:B------:R-:W0:Y:S02]  /*0f00*/  F2I.FTZ.TRUNC.NTZ R3, R3 ;  /* 0x0000000300037305 */ /* 0x000e24000021f100 */
[----:B0-----:R-:W-:Y:S01]  /*0f10*/  PRMT R0, R3, 0x7610, R0 ;  /* 0x0000761003007816 */ /* 0x001fe20000000000 */
[----:B------:R-:W-:Y:S06]  /*0f20*/  BRA `(.L_x_21378) ;  /* 0x00000000000c7947 */ /* 0x000fec0003800000 */
.L_x_21402:
[----:B------:R0:W5:Y:S01]  /*0f30*/  LDG.E.U16 R0, desc[UR36][R4.64] ;  /* 0x0000002404007981 */ /* 0x000162000c1e1500 */
[----:B------:R-:W-:Y:S05]  /*0f40*/  BRA `(.L_x_21378) ;  /* 0x0000000000047947 */ /* 0x000fea0003800000 */
.L_x_21401:
[----:B------:R0:W5:Y:S02]  /*0f50*/  LDG.E.U16 R0, desc[UR36][R4.64] ;  /* 0x0000002404007981 */ /* 0x000164000c1e1500 */
.L_x_21378:
[----:B-1---5:R-:W-:Y:S01]  /*0f60*/  PRMT R0, R0, 0x9910, RZ ;  /* 0x0000991000007816 */ /* 0x022fe200000000ff */
[----:B------:R-:W-:-:S03]  /*0f70*/  VIADD R19, R17, 0x80 ;  /* 0x0000008011137836 */ /* 0x000fc60000000000 */
[----:B------:R-:W-:-:S04]  /*0f80*/  ISETP.NE.AND P0, PT, R0, RZ, PT ;  /* 0x000000ff0000720c */ /* 0x000fc80003f05270 */
[----:B------:R-:W-:-:S09]  /*0f90*/  P2R R18, PR, RZ, 0x1 ;  /* 0x00000001ff127803 */ /* 0x000fd20000000000 */
.L_x_21372:
[----:B------:R-:W-:Y:S05]  /*0fa0*/  BSYNC.RECONVERGENT B6 ;  /* 0x0000000000067941 */ /* 0x000fea0003800200 */
.L_x_21371:
        /* <DEDUP_REMOVED lines=24> */
.L_x_21412:
[----:B------:R0:W5:Y:S01]  /*1130*/  LDG.E.U8 R0, desc[UR36][R4.64] ;  /* 0x0000002404007981 */ /* 0x000162000c1e1100 */
[----:B------:R-:W-:Y:S05]  /*1140*/  BRA `(.L_x_21414) ;  /* 0x0000000c00507947 */ /* 0x000fea0003800000 */
.L_x_21411:
        /* <DEDUP_REMOVED lines=8> */
.L_x_21416:
[----:B------:R0:W5:Y:S01]  /*11d0*/  LDG.E.U16 R0, desc[UR36][R4.64] ;  /* 0x0000002404007981 */ /* 0x000162000c1e1500 */
[----:B------:R-:W-:Y:S05]  /*11e0*/  BRA `(.L_x_21414) ;  /* 0x0000000c00287947 */ /* 0x000fea0003800000 */
.L_x_21415:
[----:B------:R0:W5:Y:S01]  /*11f0*/  LDG.E.U16 R0, desc[UR36][R4.64] ;  /* 0x0000002404007981 */ /* 0x000162000c1e1500 */
[----:B------:R-:W-:Y:S05]  /*1200*/  BRA `(.L_x_21414) ;  /* 0x0000000c00207947 */ /* 0x000fea0003800000 */
.L_x_21410:
        /* <DEDUP_REMOVED lines=9> */
.L_x_21418:
[----:B------:R-:W2:Y:S02]  /*12a0*/  LDG.E.U16 R3, desc[UR36][R4.64] ;  /* 0x0000002404037981 */ /* 0x000ea4000c1e1500 */
[----:B--2---:R-:W-:-:S06]  /*12b0*/  HADD2.F32 R3, -RZ, R3.H0_H0 ;  /* 0x20000003ff037230 */ /* 0x004fcc0000004100 */
[----:B------:R-:W0:Y:S02]  /*12c0*/  F2I.FTZ.TRUNC.NTZ R3, R3 ;  /* 0x0000000300037305 */ /* 0x000e24000021f100 */
[----:B0-----:R-:W-:Y:S01]  /*12d0*/  PRMT R0, R3, 0x7610, R0 ;  /* 0x0000761003007816 */ /* 0x001fe20000000000 */
[----:B------:R-:W-:Y:S06]  /*12e0*/  BRA `(.L_x_21414) ;  /* 0x0000000800e87947 */ /* 0x000fec0003800000 */
.L_x_21417:
        /* <DEDUP_REMOVED lines=9> */
.L_x_21420:
[----:B------:R-:W2:Y:S02]  /*1380*/  LDG.E.U16 R4, desc[UR36][R4.64] ;  /* 0x0000002404047981 */ /* 0x000ea4000c1e1500 */
[----:B--2---:R-:W-:-:S06]  /*1390*/  HADD2.F32 R3, -RZ, R4.H0_H0 ;  /* 0x20000004ff037230 */ /* 0x004fcc0000004100 */
[----:B------:R-:W0:Y:S02]  /*13a0*/  F2I.FTZ.TRUNC.NTZ R3, R3 ;  /* 0x0000000300037305 */ /* 0x000e24000021f100 */
[----:B0-----:R-:W-:Y:S01]  /*13b0*/  PRMT R0, R3, 0x7610, R0 ;  /* 0x0000761003007816 */ /* 0x001fe20000000000 */
[----:B------:R-:W-:Y:S06]  /*13c0*/  BRA `(.L_x_21414) ;  /* 0x0000000800b07947 */ /* 0x000fec0003800000 */
.L_x_21419:
[----:B------:R-:W2:Y:S02]  /*13d0*/  LDG.E.64 R4, desc[UR36][R4.64] ;  /* 0x0000002404047981 */ /* 0x000ea4000c1e1b00 */
[----:B--2---:R0:W1:Y:S02]  /*13e0*/  F2I.F64.TRUNC R0, R4 ;  /* 0x0000000400007311 */ /* 0x004064000030d100 */
[----:B01----:R-:W-:Y:S05]  /*13f0*/  BRA `(.L_x_21414) ;  /* 0x0000000800a47947 */ /* 0x003fea0003800000 */
.L_x_21409:
        /* <DEDUP_REMOVED lines=12> */
.L_x_21423:
[----:B------:R-:W2:Y:S02]  /*14c0*/  LDG.E.64 R4, desc[UR36][R4.64] ;  /* 0x0000002404047981 */ /* 0x000ea4000c1e1b00 */
[----:B--2---:R0:W1:Y:S02]  /*14d0*/  F2I.F64.TRUNC R0, R4 ;  /* 0x0000000400007311 */ /* 0x004064000030d100 */
[----:B01----:R-:W-:Y:S05]  /*14e0*/  BRA `(.L_x_21414) ;  /* 0x0000000800687947 */ /* 0x003fea0003800000 */
.L_x_21422:
        /* <DEDUP_REMOVED lines=27> */
.L_x_21425:
        /* <DEDUP_REMOVED lines=15> */
.L_x_21424:
[----:B------:R-:W2:Y:S02]  /*1790*/  LDG.E.U16 R3, desc[UR36][R4.64] ;  /* 0x0000002404037981 */ /* 0x000ea4000c1e1500 */
[----:B--2---:R-:W-:-:S06]  /*17a0*/  IMAD.U32 R3, R3, 0x10000, RZ ;  /* 0x0001000003037824 */ /* 0x004fcc00078e00ff */
[----:B------:R-:W0:Y:S02]  /*17b0*/  F2I.FTZ.TRUNC.NTZ R3, R3 ;  /* 0x0000000300037305 */ /* 0x000e24000021f100 */
[----:B0-----:R-:W-:Y:S01]  /*17c0*/  PRMT R0, R3, 0x7610, R0 ;  /* 0x0000761003007816 */ /* 0x001fe20000000000 */
[----:B------:R-:W-:Y:S06]  /*17d0*/  BRA `(.L_x_21414) ;  /* 0x0000000400ac7947 */ /* 0x000fec0003800000 */
.L_x_21421:
        /* <DEDUP_REMOVED lines=10> */
.L_x_21428:
        /* <DEDUP_REMOVED lines=21> */
.L_x_21432:
[----:B------:R-:W-:Y:S05]  /*19d0*/  BSYNC.RECONVERGENT B1 ;  /* 0x0000000000017941 */ /* 0x000fea0003800200 */
.L_x_21431:
[----:B------:R-:W-:Y:S01]  /*19e0*/  IMAD.SHL.U32 R0, R0, 0x100000, RZ ;  /* 0x0010000000007824 */ /* 0x000fe200078e00ff */
[----:B------:R-:W-:-:S04]  /*19f0*/  LEA R3, R3, 0x3b800000, 0x17 ;  /* 0x3b80000003037811 */ /* 0x000fc800078eb8ff */
[----:B------:R-:W-:-:S07]  /*1a00*/  LOP3.LUT R3, R3, R0, R7, 0xfe, !PT ;  /* 0x0000000003037212 */ /* 0x000fce00078efe07 */
.L_x_21430:
[----:B------:R-:W-:Y:S05]  /*1a10*/  BSYNC.RECONVERGENT B0 ;  /* 0x0000000000007941 */ /* 0x000fea0003800200 */
.L_x_21429:
[----:B------:R-:W0:Y:S02]  /*1a20*/  F2I.FTZ.TRUNC.NTZ R3, R3 ;  /* 0x0000000300037305 */ /* 0x000e24000021f100 */
[----:B0-----:R-:W-:Y:S01]  /*1a30*/  PRMT R0, R3, 0x7610, R0 ;  /* 0x0000761003007816 */ /* 0x001fe20000000000 */
[----:B------:R-:W-:Y:S06]  /*1a40*/  BRA `(.L_x_21414) ;  /* 0x0000000400107947 */ /* 0x000fec0003800000 */
.L_x_21427:
        /* <DEDUP_REMOVED lines=21> */
.L_x_21436:
[----:B------:R-:W-:Y:S05]  /*1ba0*/  BSYNC.RECONVERGENT B1 ;  /* 0x0000000000017941 */ /* 0x000fea0003800200 */
.L_x_21435:
[----:B------:R-:W-:Y:S01]  /*1bb0*/  IMAD.SHL.U32 R0, R0, 0x200000, RZ ;  /* 0x0020000000007824 */ /* 0x000fe200078e00ff */
[----:B------:R-:W-:-:S04]  /*1bc0*/  LEA R3, R3, 0x37800000, 0x17 ;  /* 0x3780000003037811 */ /* 0x000fc800078eb8ff */
[----:B------:R-:W-:-:S07]  /*1bd0*/  LOP3.LUT R3, R3, R0, R7, 0xfe, !PT ;  /* 0x0000000003037212 */ /* 0x000fce00078efe07 */
.L_x_21434:
[----:B------:R-:W-:Y:S05]  /*1be0*/  BSYNC.RECONVERGENT B0 ;  /* 0x0000000000007941 */ /* 0x000fea0003800200 */
.L_x_21433:
[----:B------:R-:W0:Y:S02]  /*1bf0*/  F2I.FTZ.TRUNC.NTZ R3, R3 ;  /* 0x0000000300037305 */ /* 0x000e24000021f100 */
[----:B0-----:R-:W-:Y:S01]  /*1c00*/  PRMT R0, R3, 0x7610, R0 ;  /* 0x0000761003007816 */ /* 0x001fe20000000000 */
[----:B------:R-:W-:Y:S06]  /*1c10*/  BRA `(.L_x_21414) ;  /* 0x00000000009c7947 */ /* 0x000fec0003800000 */
.L_x_21426:
        /* <DEDUP_REMOVED lines=14> */
.L_x_21440:
[----:B------:R-:W-:Y:S05]  /*1d00*/  BSYNC.RECONVERGENT B0 ;  /* 0x0000000000007941 */ /* 0x000fea0003800200 */
.L_x_21439:
[----:B------:R-:W0:Y:S02]  /*1d10*/  F2I.FTZ.TRUNC.NTZ R3, R3 ;  /* 0x0000000300037305 */ /* 0x000e24000021f100 */
[----:B0-----:R-:W-:Y:S01]  /*1d20*/  PRMT R0, R3, 0x7610, R0 ;  /* 0x0000761003007816 */ /* 0x001fe20000000000 */
[----:B------:R-:W-:Y:S06]  /*1d30*/  BRA `(.L_x_21414) ;  /* 0x0000000000547947 */ /* 0x000fec0003800000 */
.L_x_21413:
        /* <DEDUP_REMOVED lines=16> */
.L_x_21441:
[----:B------:R-:W-:Y:S01]  /*1e40*/  PRMT R0, RZ, 0x7610, R0 ;  /* 0x00007610ff007816 */ /* 0x000fe20000000000 */
[----:B------:R-:W-:Y:S06]  /*1e50*/  BRA `(.L_x_21414) ;  /* 0x00000000000c7947 */ /* 0x000fec0003800000 */
.L_x_21438:
[----:B------:R1:W5:Y:S01]  /*1e60*/  LDG.E.U16 R0, desc[UR36][R4.64] ;  /* 0x0000002404007981 */ /* 0x000362000c1e1500 */
[----:B------:R-:W-:Y:S05]  /*1e70*/  BRA `(.L_x_21414) ;  /* 0x0000000000047947 */ /* 0x000fea0003800000 */
.L_x_21437:
[----:B------:R0:W5:Y:S02]  /*1e80*/  LDG.E.U16 R0, desc[UR36][R4.64] ;  /* 0x0000002404007981 */ /* 0x000164000c1e1500 */
.L_x_21414:
[----:B-1--45:R-:W-:Y:S01]  /*1e90*/  PRMT R0, R0, 0x9910, RZ ;  /* 0x0000991000007816 */ /* 0x032fe200000000ff */
[----:B------:R-:W-:-:S03]  /*1ea0*/  VIADD R19, R19, 0x80 ;  /* 0x0000008013137836 */ /* 0x000fc60000000000 */
[----:B------:R-:W-:-:S04]  /*1eb0*/  ISETP.NE.AND P0, PT, R0, RZ, PT ;  /* 0x000000ff0000720c */ /* 0x000fc80003f05270 */
[----:B------:R-:W-:-:S09]  /*1ec0*/  P2R R22, PR, RZ, 0x1 ;  /* 0x00000001ff167803 */ /* 0x000fd20000000000 */
.L_x_21408:
[----:B------:R-:W-:Y:S05]  /*1ed0*/  BSYNC.RECONVERGENT B6 ;  /* 0x0000000000067941 */ /* 0x000fea0003800200 */
.L_x_21407:
        /* <DEDUP_REMOVED lines=24> */
.L_x_21447:
[----:B------:R0:W5:Y:S01]  /*2060*/  LDG.E.U8 R0, desc[UR36][R4.64] ;  /* 0x0000002404007981 */ /* 0x000162000c1e1100 */
[----:B------:R-:W-:Y:S05]  /*2070*/  BRA `(.L_x_21449) ;  /* 0x0000000c00507947 */ /* 0x000fea0003800000 */
.L_x_21446:
        /* <DEDUP_REMOVED lines=8> */
.L_x_21451:
[----:B------:R0:W5:Y:S01]  /*2100*/  LDG.E.U16 R0, desc[UR36][R4.64] ;  /* 0x0000002404007981 */ /* 0x000162000c1e1500 */
[----:B------:R-:W-:Y:S05]  /*2110*/  BRA `(.L_x_21449) ;  /* 0x0000000c00287947 */ /* 0x000fea0003800000 */
.L_x_21450:
[----:B------:R0:W5:Y:S01]  /*2120*/  LDG.E.U16 R0, desc[UR36][R4.64] ;  /* 0x0000002404007981 */ /* 0x000162000c1e1500 */
[----:B------:R-:W-:Y:S05]  /*2130*/  BRA `(.L_x_21449) ;  /* 0x0000000c00207947 */ /* 0x000fea0003800000 */
.L_x_21445:
        /* <DEDUP_REMOVED lines=9> */
.L_x_21453:
[----:B------:R-:W2:Y:S02]  /*21d0*/  LDG.E.U16 R3, desc[UR36][R4.64] ;  /* 0x0000002404037981 */ /* 0x000ea4000c1e1500 */
[----:B--2---:R-:W-:-:S06]  /*21e0*/  HADD2.F32 R3, -RZ, R3.H0_H0 ;  /* 0x20000003ff037230 */ /* 0x004fcc0000004100 */
[----:B------:R-:W0:Y:S02]  /*21f0*/  F2I.FTZ.TRUNC.NTZ R3, R3 ;  /* 0x0000000300037305 */ /* 0x000e24000021f100 */
[----:B0-----:R-:W-:Y:S01]  /*2200*/  PRMT R0, R3, 0x7610, R0 ;  /* 0x0000761003007816 */ /* 0x001fe20000000000 */
[----:B------:R-:W-:Y:S06]  /*2210*/  BRA `(.L_x_21449) ;  /* 0x0000000800e87947 */ /* 0x000fec0003800000 */
.L_x_21452:
        /* <DEDUP_REMOVED lines=9> */
.L_x_21455:
[----:B------:R-:W2:Y:S02]  /*22b0*/  LDG.E.U16 R4, desc[UR36][R4.64] ;  /* 0x0000002404047981 */ /* 0x000ea4000c1e1500 */
[----:B--2---:R-:W-:-:S06]  /*22c0*/  HADD2.F32 R3, -RZ, R4.H0_H0 ;  /* 0x20000004ff037230 */ /* 0x004fcc0000004100 */
[----:B------:R-:W0:Y:S02]  /*22d0*/  F2I.FTZ.TRUNC.NTZ R3, R3 ;  /* 0x0000000300037305 */ /* 0x000e24000021f100 */
[----:B0-----:R-:W-:Y:S01]  /*22e0*/  PRMT R0, R3, 0x7610, R0 ;  /* 0x0000761003007816 */ /* 0x001fe20000000000 */
[----:B------:R-:W-:Y:S06]  /*22f0*/  BRA `(.L_x_21449) ;  /* 0x0000000800b07947 */ /* 0x000fec0003800000 */
.L_x_21454:
[----:B------:R-:W2:Y:S02]  /*2300*/  LDG.E.64 R4, desc[UR36][R4.64] ;  /* 0x0000002404047981 */ /* 0x000ea4000c1e1b00 */
[----:B--2---:R0:W1:Y:S02]  /*2310*/  F2I.F64.TRUNC R0, R4 ;  /* 0x0000000400007311 */ /* 0x004064000030d100 */
[----:B01----:R-:W-:Y:S05]  /*2320*/  BRA `(.L_x_21449) ;  /* 0x0000000800a47947 */ /* 0x003fea0003800000 */
.L_x_21444:
        /* <DEDUP_REMOVED lines=12> */
.L_x_21458:
[----:B------:R-:W2:Y:S02]  /*23f0*/  LDG.E.64 R4, desc[UR36][R4.64] ;  /* 0x0000002404047981 */ /* 0x000ea4000c1e1b00 */
[----:B--2---:R3:W4:Y:S02]  /*2400*/  F2I.F64.TRUNC R0, R4 ;  /* 0x0000000400007311 */ /* 0x004724000030d100 */
[----:B---34-:R-:W-:Y:S05]  /*2410*/  BRA `(.L_x_21449) ;  /* 0x0000000800687947 */ /* 0x018fea0003800000 */
.L_x_21457:
        /* <DEDUP_REMOVED lines=27> */
.L_x_21460:
        /* <DEDUP_REMOVED lines=15> */
.L_x_21459:
[----:B------:R-:W2:Y:S02]  /*26c0*/  LDG.E.U16 R3, desc[UR36][R4.64] ;  /* 0x0000002404037981 */ /* 0x000ea4000c1e1500 */
[----:B--2---:R-:W-:-:S06]  /*26d0*/  IMAD.U32 R3, R3, 0x10000, RZ ;  /* 0x0001000003037824 */ /* 0x004fcc00078e00ff */
[----:B------:R-:W0:Y:S02]  /*26e0*/  F2I.FTZ.TRUNC.NTZ R3, R3 ;  /* 0x0000000300037305 */ /* 0x000e24000021f100 */
[----:B0-----:R-:W-:Y:S01]  /*26f0*/  PRMT R0, R3, 0x7610, R0 ;  /* 0x0000761003007816 */ /* 0x001fe20000000000 */
[----:B------:R-:W-:Y:S06]  /*2700*/  BRA `(.L_x_21449) ;  /* 0x0000000400ac7947 */ /* 0x000fec0003800000 */
.L_x_21456:
        /* <DEDUP_REMOVED lines=10> */
.L_x_21463:
        /* <DEDUP_REMOVED lines=21> */
.L_x_21467:
[----:B------:R-:W-:Y:S05]  /*2900*/  BSYNC.RECONVERGENT B1 ;  /* 0x0000000000017941 */ /* 0x000fea0003800200 */
.L_x_21466:
[----:B------:R-:W-:Y:S01]  /*2910*/  IMAD.SHL.U32 R0, R0, 0x100000, RZ ;  /* 0x0010000000007824 */ /* 0x000fe200078e00ff */
[----:B------:R-:W-:-:S04]  /*2920*/  LEA R3, R3, 0x3b800000, 0x17 ;  /* 0x3b80000003037811 */ /* 0x000fc800078eb8ff */
[----:B------:R-:W-:-:S07]  /*2930*/  LOP3.LUT R3, R3, R0, R7, 0xfe, !PT ;  /* 0x0000000003037212 */ /* 0x000fce00078efe07 */
.L_x_21465:
[----:B------:R-:W-:Y:S05]  /*2940*/  BSYNC.RECONVERGENT B0 ;  /* 0x0000000000007941 */ /* 0x000fea0003800200 */
.L_x_21464:
[----:B------:R-:W0:Y:S02]  /*2950*/  F2I.FTZ.TRUNC.NTZ R3, R3 ;  /* 0x0000000300037305 */ /* 0x000e24000021f100 */
[----:B0-----:R-:W-:Y:S01]  /*2960*/  PRMT R0, R3, 0x7610, R0 ;  /* 0x0000761003007816 */ /* 0x001fe20000000000 */
[----:B------:R-:W-:Y:S06]  /*2970*/  BRA `(.L_x_21449) ;  /* 0x0000000400107947 */ /* 0x000fec0003800000 */
.L_x_21462:
        /* <DEDUP_REMOVED lines=21> */
.L_x_21471:
[----:B------:R-:W-:Y:S05]  /*2ad0*/  BSYNC.RECONVERGENT B1 ;  /* 0x0000000000017941 */ /* 0x000fea0003800200 */
.L_x_21470:
[----:B------:R-:W-:Y:S01]  /*2ae0*/  IMAD.SHL.U32 R0, R0, 0x200000, RZ ;  /* 0x0020000000007824 */ /* 0x000fe200078e00ff */
[----:B------:R-:W-:-:S04]  /*2af0*/  LEA R3, R3, 0x37800000, 0x17 ;  /* 0x3780000003037811 */ /* 0x000fc800078eb8ff */
[----:B------:R-:W-:-:S07]  /*2b00*/  LOP3.LUT R3, R3, R0, R7, 0xfe, !PT ;  /* 0x0000000003037212 */ /* 0x000fce00078efe07 */
.L_x_21469:
[----:B------:R-:W-:Y:S05]  /*2b10*/  BSYNC.RECONVERGENT B0 ;  /* 0x0000000000007941 */ /* 0x000fea0003800200 */
.L_x_21468:
[----:B------:R-:W0:Y:S02]  /*2b20*/  F2I.FTZ.TRUNC.NTZ R3, R3 ;  /* 0x0000000300037305 */ /* 0x000e24000021f100 */
[----:B0-----:R-:W-:Y:S01]  /*2b30*/  PRMT R0, R3, 0x7610, R0 ;  /* 0x0000761003007816 */ /* 0x001fe20000000000 */
[----:B------:R-:W-:Y:S06]  /*2b40*/  BRA `(.L_x_21449) ;  /* 0x00000000009c7947 */ /* 0x000fec0003800000 */
.L_x_21461:
        /* <DEDUP_REMOVED lines=14> */
.L_x_21475:
[----:B------:R-:W-:Y:S05]  /*2c30*/  BSYNC.RECONVERGENT B0 ;  /* 0x0000000000007941 */ /* 0x000fea0003800200 */
.L_x_21474:
[----:B------:R-:W0:Y:S02]  /*2c40*/  F2I.FTZ.TRUNC.NTZ R3, R3 ;  /* 0x0000000300037305 */ /* 0x000e24000021f100 */
[----:B0-----:R-:W-:Y:S01]  /*2c50*/  PRMT R0, R3, 0x7610, R0 ;  /* 0x0000761003007816 */ /* 0x001fe20000000000 */
[----:B------:R-:W-:Y:S06]  /*2c60*/  BRA `(.L_x_21449) ;  /* 0x0000000000547947 */ /* 0x000fec0003800000 */
.L_x_21448:
        /* <DEDUP_REMOVED lines=16> */
.L_x_21476:
[----:B------:R-:W-:Y:S01]  /*2d70*/  PRMT R0, RZ, 0x7610, R0 ;  /* 0x00007610ff007816 */ /* 0x000fe20000000000 */
[----:B------:R-:W-:Y:S06]  /*2d80*/  BRA `(.L_x_21449) ;  /* 0x00000000000c7947 */ /* 0x000fec0003800000 */
.L_x_21473:
[----:B------:R2:W5:Y:S01]  /*2d90*/  LDG.E.U16 R0, desc[UR36][R4.64] ;  /* 0x0000002404007981 */ /* 0x000562000c1e1500 */
[----:B------:R-:W-:Y:S05]  /*2da0*/  BRA `(.L_x_21449) ;  /* 0x0000000000047947 */ /* 0x000fea0003800000 */
.L_x_21472:
[----:B------:R1:W5:Y:S02]  /*2db0*/  LDG.E.U16 R0, desc[UR36][R4.64] ;  /* 0x0000002404007981 */ /* 0x000364000c1e1500 */
.L_x_21449:
[----:B-1--45:R-:W-:Y:S01]  /*2dc0*/  PRMT R0, R0, 0x9910, RZ ;  /* 0x0000991000007816 */ /* 0x032fe200000000ff */
[----:B------:R-:W-:-:S03]  /*2dd0*/  VIADD R19, R19, 0x80 ;  /* 0x0000008013137836 */ /* 0x000fc60000000000 */
[----:B------:R-:W-:-:S04]  /*2de0*/  ISETP.NE.AND P0, PT, R0, RZ, PT ;  /* 0x000000ff0000720c */ /* 0x000fc80003f05270 */
[----:B------:R-:W-:-:S09]  /*2df0*/  P2R R23, PR, RZ, 0x1 ;  /* 0x00000001ff177803 */ /* 0x000fd20000000000 */
.L_x_21443:
[----:B------:R-:W-:Y:S05]  /*2e00*/  BSYNC.RECONVERGENT B6 ;  /* 0x0000000000067941 */ /* 0x000fea0003800200 */
.L_x_21442:
        /* <DEDUP_REMOVED lines=23> */
.L_x_21482:
[----:B------:R0:W5:Y:S01]  /*2f80*/  LDG.E.U8 R0, desc[UR36][R4.64] ;  /* 0x0000002404007981 */ /* 0x000162000c1e1100 */
[----:B------:R-:W-:Y:S05]  /*2f90*/  BRA `(.L_x_21484) ;  /* 0x0000000c00507947 */ /* 0x000fea0003800000 */
.L_x_21481:
        /* <DEDUP_REMOVED lines=8> */
.L_x_21486:
[----:B------:R0:W5:Y:S01]  /*3020*/  LDG.E.U16 R0, desc[UR36][R4.64] ;  /* 0x0000002404007981 */ /* 0x000162000c1e1500 */
[----:B------:R-:W-:Y:S05]  /*3030*/  BRA `(.L_x_21484) ;  /* 0x0000000c00287947 */ /* 0x000fea0003800000 */
.L_x_21485:
[----:B------:R0:W5:Y:S01]  /*3040*/  LDG.E.U16 R0, desc[UR36][R4.64] ;  /* 0x0000002404007981 */ /* 0x000162000c1e1500 */
[----:B------:R-:W-:Y:S05]  /*3050*/  BRA `(.L_x_21484) ;  /* 0x0000000c00207947 */ /* 0x000fea0003800000 */
.L_x_21480:
        /* <DEDUP_REMOVED lines=9> */
.L_x_21488:
[----:B------:R-:W2:Y:S02]  /*30f0*/  LDG.E.U16 R3, desc[UR36][R4.64] ;  /* 0x0000002404037981 */ /* 0x000ea4000c1e1500 */
[----:B--2---:R-:W-:-:S06]  /*3100*/  HADD2.F32 R3, -RZ, R3.H0_H0 ;  /* 0x20000003ff037230 */ /* 0x004fcc0000004100 */
[----:B------:R-:W0:Y:S02]  /*3110*/  F2I.FTZ.TRUNC.NTZ R3, R3 ;  /* 0x0000000300037305 */ /* 0x000e24000021f100 */
[----:B0-----:R-:W-:Y:S01]  /*3120*/  PRMT R0, R3, 0x7610, R0 ;  /* 0x0000761003007816 */ /* 0x001fe20000000000 */
[----:B------:R-:W-:Y:S06]  /*3130*/  BRA `(.L_x_21484) ;  /* 0x0000000800e87947 */ /* 0x000fec0003800000 */
.L_x_21487:
        /* <DEDUP_REMOVED lines=9> */
.L_x_21490:
[----:B------:R-:W2:Y:S02]  /*31d0*/  LDG.E.U16 R4, desc[UR36][R4.64] ;  /* 0x0000002404047981 */ /* 0x000ea4000c1e1500 */
[----:B--2---:R-:W-:-:S06]  /*31e0*/  HADD2.F32 R3, -RZ, R4.H0_H0 ;  /* 0x20000004ff037230 */ /* 0x004fcc0000004100 */
[----:B------:R-:W0:Y:S02]  /*31f0*/  F2I.FTZ.TRUNC.NTZ R3, R3 ;  /* 0x0000000300037305 */ /* 0x000e24000021f100 */
[----:B0-----:R-:W-:Y:S01]  /*3200*/  PRMT R0, R3, 0x7610, R0 ;  /* 0x0000761003007816 */ /* 0x001fe20000000000 */
[----:B------:R-:W-:Y:S06]  /*3210*/  BRA `(.L_x_21484) ;  /* 0x0000000800b07947 */ /* 0x000fec0003800000 */
.L_x_21489:
[----:B------:R-:W2:Y:S02]  /*3220*/  LDG.E.64 R4, desc[UR36][R4.64] ;  /* 0x0000002404047981 */ /* 0x000ea4000c1e1b00 */
[----:B--2---:R0:W1:Y:S02]  /*3230*/  F2I.F64.TRUNC R0, R4 ;  /* 0x0000000400007311 */ /* 0x004064000030d100 */
[----:B01----:R-:W-:Y:S05]  /*3240*/  BRA `(.L_x_21484) ;  /* 0x0000000800a47947 */ /* 0x003fea0003800000 */
.L_x_21479:
        /* <DEDUP_REMOVED lines=12> */
.L_x_21493:
[----:B------:R-:W2:Y:S02]  /*3310*/  LDG.E.64 R4, desc[UR36][R4.64] ;  /* 0x0000002404047981 */ /* 0x000ea4000c1e1b00 */
[----:B--2---:R3:W4:Y:S02]  /*3320*/  F2I.F64.TRUNC R0, R4 ;  /* 0x0000000400007311 */ /* 0x004724000030d100 */
[----:B---34-:R-:W-:Y:S05]  /*3330*/  BRA `(.L_x_21484) ;  /* 0x0000000800687947 */ /* 0x018fea0003800000 */
.L_x_21492:
        /* <DEDUP_REMOVED lines=27> */
.L_x_21495:
        /* <DEDUP_REMOVED lines=15> */
.L_x_21494:
[----:B------:R-:W2:Y:S02]  /*35e0*/  LDG.E.U16 R3, desc[UR36][R4.64] ;  /* 0x0000002404037981 */ /* 0x000ea4000c1e1500 */
[----:B--2---:R-:W-:-:S06]  /*35f0*/  IMAD.U32 R3, R3, 0x10000, RZ ;  /* 0x0001000003037824 */ /* 0x004fcc00078e00ff */
[----:B------:R-:W0:Y:S02]  /*3600*/  F2I.FTZ.TRUNC.NTZ R3, R3 ;  /* 0x0000000300037305 */ /* 0x000e24000021f100 */
[----:B0-----:R-:W-:Y:S01]  /*3610*/  PRMT R0, R3, 0x7610, R0 ;  /* 0x0000761003007816 */ /* 0x001fe20000000000 */
[----:B------:R-:W-:Y:S06]  /*3620*/  BRA `(.L_x_21484) ;  /* 0x0000000400ac7947 */ /* 0x000fec0003800000 */
.L_x_21491:
        /* <DEDUP_REMOVED lines=10> */
.L_x_21498:
        /* <DEDUP_REMOVED lines=21> */
.L_x_21502:
[----:B------:R-:W-:Y:S05]  /*3820*/  BSYNC.RECONVERGENT B1 ;  /* 0x0000000000017941 */ /* 0x000fea0003800200 */
.L_x_21501:
[----:B------:R-:W-:Y:S01]  /*3830*/  IMAD.SHL.U32 R0, R0, 0x100000, RZ ;  /* 0x0010000000007824 */ /* 0x000fe200078e00ff */
[----:B------:R-:W-:-:S04]  /*3840*/  LEA R3, R3, 0x3b800000, 0x17 ;  /* 0x3b80000003037811 */ /* 0x000fc800078eb8ff */
[----:B------:R-:W-:-:S07]  /*3850*/  LOP3.LUT R3, R3, R0, R7, 0xfe, !PT ;  /* 0x0000000003037212 */ /* 0x000fce00078efe07 */
.L_x_21500:
[----:B------:R-:W-:Y:S05]  /*3860*/  BSYNC.RECONVERGENT B0 ;  /* 0x0000000000007941 */ /* 0x000fea0003800200 */
.L_x_21499:
[----:B------:R-:W0:Y:S02]  /*3870*/  F2I.FTZ.TRUNC.NTZ R3, R3 ;  /* 0x0000000300037305 */ /* 0x000e24000021f100 */
[----:B0-----:R-:W-:Y:S01]  /*3880*/  PRMT R0, R3, 0x7610, R0 ;  /* 0x0000761003007816 */ /* 0x001fe20000000000 */
[----:B------:R-:W-:Y:S06]  /*3890*/  BRA `(.L_x_21484) ;  /* 0x0000000400107947 */ /* 0x000fec0003800000 */
.L_x_21497:
        /* <DEDUP_REMOVED lines=21> */
.L_x_21506:
[----:B------:R-:W-:Y:S05]  /*39f0*/  BSYNC.RECONVERGENT B1 ;  /* 0x0000000000017941 */ /* 0x000fea0003800200 */
.L_x_21505:
[----:B------:R-:W-:Y:S01]  /*3a00*/  IMAD.SHL.U32 R0, R0, 0x200000, RZ ;  /* 0x0020000000007824 */ /* 0x000fe200078e00ff */
[----:B------:R-:W-:-:S04]  /*3a10*/  LEA R3, R3, 0x37800000, 0x17 ;  /* 0x3780000003037811 */ /* 0x000fc800078eb8ff */
[----:B------:R-:W-:-:S07]  /*3a20*/  LOP3.LUT R3, R3, R0, R7, 0xfe, !PT ;  /* 0x0000000003037212 */ /* 0x000fce00078efe07 */
.L_x_21504:
[----:B------:R-:W-:Y:S05]  /*3a30*/  BSYNC.RECONVERGENT B0 ;  /* 0x0000000000007941 */ /* 0x000fea0003800200 */
.L_x_21503:
[----:B------:R-:W0:Y:S02]  /*3a40*/  F2I.FTZ.TRUNC.NTZ R3, R3 ;  /* 0x0000000300037305 */ /* 0x000e24000021f100 */
[----:B0-----:R-:W-:Y:S01]  /*3a50*/  PRMT R0, R3, 0x7610, R0 ;  /* 0x0000761003007816 */ /* 0x001fe20000000000 */
[----:B------:R-:W-:Y:S06]  /*3a60*/  BRA `(.L_x_21484) ;  /* 0x00000000009c7947 */ /* 0x000fec0003800000 */
.L_x_21496:
        /* <DEDUP_REMOVED lines=14> */
.L_x_21510:
[----:B------:R-:W-:Y:S05]  /*3b50*/  BSYNC.RECONVERGENT B0 ;  /* 0x0000000000007941 */ /* 0x000fea0003800200 */
.L_x_21509:
[----:B------:R-:W0:Y:S02]  /*3b60*/  F2I.FTZ.TRUNC.NTZ R3, R3 ;  /* 0x0000000300037305 */ /* 0x000e24000021f100 */
[----:B0-----:R-:W-:Y:S01]  /*3b70*/  PRMT R0, R3, 0x7610, R0 ;  /* 0x0000761003007816 */ /* 0x001fe20000000000 */
[----:B------:R-:W-:Y:S06]  /*3b80*/  BRA `(.L_x_21484) ;  /* 0x0000000000547947 */ /* 0x000fec0003800000 */
.L_x_21483:
        /* <DEDUP_REMOVED lines=16> */
.L_x_21511:
[----:B------:R-:W-:Y:S01]  /*3c90*/  PRMT R0, RZ, 0x7610, R0 ;  /* 0x00007610ff007816 */ /* 0x000fe20000000000 */
[----:B------:R-:W-:Y:S06]  /*3ca0*/  BRA `(.L_x_21484) ;  /* 0x00000000000c7947 */ /* 0x000fec0003800000 */
.L_x_21508:
[----:B------:R2:W5:Y:S01]  /*3cb0*/  LDG.E.U16 R0, desc[UR36][R4.64] ;  /* 0x0000002404007981 */ /* 0x000562000c1e1500 */
[----:B------:R-:W-:Y:S05]  /*3cc0*/  BRA `(.L_x_21484) ;  /* 0x0000000000047947 */ /* 0x000fea0003800000 */
.L_x_21507:
[----:B------:R1:W5:Y:S02]  /*3cd0*/  LDG.E.U16 R0, desc[UR36][R4.64] ;  /* 0x0000002404007981 */ /* 0x000364000c1e1500 */
.L_x_21484:
[----:B-1--45:R-:W-:-:S04]  /*3ce0*/  PRMT R0, R0, 0x9910, RZ ;  /* 0x0000991000007816 */ /* 0x032fc800000000ff */
[----:B------:R-:W-:-:S13]  /*3cf0*/  ISETP.NE.AND P0, PT, R0, RZ, PT ;  /* 0x000000ff0000720c */ /* 0x000fda0003f05270 */
.L_x_21478:
[----:B------:R-:W-:Y:S05]  /*3d00*/  BSYNC.RECONVERGENT B6 ;  /* 0x0000000000067941 */ /* 0x000fea0003800200 */
.L_x_21477:
        /* <DEDUP_REMOVED lines=9> */
[----:B------:R-:W-:Y:S02]  /*3da0*/  ISETP.NE.OR P2, PT, RZ, UR4, P2 ;  /* 0x00000004ff007c0c */ /* 0x000fe40009745670 */
        /* <DEDUP_REMOVED lines=30> */
.L_x_21519:
[----:B------:R0:W-:Y:S01]  /*3f90*/  STG.E.U8 desc[UR36][R8.64], R11 ;  /* 0x0000000b08007986 */ /* 0x0001e2000c101124 */
[----:B------:R-:W-:Y:S05]  /*3fa0*/  BRA `(.L_x_21521) ;  /* 0x0000000c00087947 */ /* 0x000fea0003800000 */
.L_x_21518:
        /* <DEDUP_REMOVED lines=10> */
.L_x_21523:
[----:B------:R0:W-:Y:S01]  /*4050*/  STG.E desc[UR36][R8.64], R11 ;  /* 0x0000000b08007986 */ /* 0x0001e2000c101924 */
[----:B------:R-:W-:Y:S05]  /*4060*/  BRA `(.L_x_21521) ;  /* 0x0000000800d87947 */ /* 0x000fea0003800000 */
.L_x_21522:
[----:B------:R0:W-:Y:S01]  /*4070*/  STG.E.U16 desc[UR36][R8.64], R11 ;  /* 0x0000000b08007986 */ /* 0x0001e2000c101524 */
[----:B------:R-:W-:Y:S05]  /*4080*/  BRA `(.L_x_21521) ;  /* 0x0000000800d07947 */ /* 0x000fea0003800000 */
.L_x_21517:
        /* <DEDUP_REMOVED lines=9> */
.L_x_21525:
[----:B------:R-:W0:Y:S02]  /*4120*/  I2F.S16 R0, R11 ;  /* 0x0000000b00007306 */ /* 0x000e240000101400 */
[----:B0-----:R-:W-:-:S05]  /*4130*/  F2FP.F16.F32.PACK_AB R0, RZ, R0 ;  /* 0x00000000ff00723e */ /* 0x001fca00000000ff */
[----:B------:R0:W-:Y:S01]  /*4140*/  STG.E.U16 desc[UR36][R8.64], R0 ;  /* 0x0000000008007986 */ /* 0x0001e2000c101524 */
[----:B------:R-:W-:Y:S05]  /*4150*/  BRA `(.L_x_21521) ;  /* 0x00000008009c7947 */ /* 0x000fea0003800000 */
.L_x_21524:
        /* <DEDUP_REMOVED lines=10> */
.L_x_21527:
[----:B------:R-:W0:Y:S02]  /*4200*/  I2F.S16 R11, R11 ;  /* 0x0000000b000b7306 */ /* 0x000e240000101400 */
[----:B0-----:R-:W-:-:S04]  /*4210*/  F2FP.F16.F32.PACK_AB R3, RZ, R11 ;  /* 0x0000000bff03723e */ /* 0x001fc800000000ff */
[----:B------:R-:W-:-:S05]  /*4220*/  PRMT R3, R3, 0x5410, RZ ;  /* 0x0000541003037816 */ /* 0x000fca00000000ff */
[----:B------:R0:W-:Y:S01]  /*4230*/  STG.E desc[UR36][R8.64], R3 ;  /* 0x0000000308007986 */ /* 0x0001e2000c101924 */
[----:B------:R-:W-:Y:S05]  /*4240*/  BRA `(.L_x_21521) ;  /* 0x0000000800607947 */ /* 0x000fea0003800000 */
.L_x_21526:
[----:B------:R-:W0:Y:S02]  /*4250*/  I2F.F64.S16 R4, R11 ;  /* 0x0000000b00047312 */ /* 0x000e240000101c00 */
[----:B0-----:R0:W-:Y:S01]  /*4260*/  STG.E.64 desc[UR36][R8.64], R4 ;  /* 0x0000000408007986 */ /* 0x0011e2000c101b24 */
[----:B------:R-:W-:Y:S05]  /*4270*/  BRA `(.L_x_21521) ;  /* 0x0000000800547947 */ /* 0x000fea0003800000 */
.L_x_21516:
        /* <DEDUP_REMOVED lines=10> */
.L_x_21530:
[----:B------:R-:W-:Y:S01]  /*4320*/  CS2R R6, SRZ ;  /* 0x0000000000067805 */ /* 0x000fe2000001ff00 */
[----:B------:R-:W0:Y:S04]  /*4330*/  I2F.F64.S16 R4, R11 ;  /* 0x0000000b00047312 */ /* 0x000e280000101c00 */
[----:B0-----:R0:W-:Y:S01]  /*4340*/  STG.E.128 desc[UR36][R8.64], R4 ;  /* 0x0000000408007986 */ /* 0x0011e2000c101d24 */
[----:B------:R-:W-:Y:S05]  /*4350*/  BRA `(.L_x_21521) ;  /* 0x00000008001c7947 */ /* 0x000fea0003800000 */
.L_x_21529:
        /* <DEDUP_REMOVED lines=17> */
.L_x_21534:
[----:B------:R-:W-:Y:S05]  /*4470*/  BSYNC.RECONVERGENT B0 ;  /* 0x0000000000007941 */ /* 0x000fea0003800200 */
.L_x_21533:
[----:B------:R0:W-:Y:S01]  /*4480*/  STG.E.U8 desc[UR36][R8.64], R3 ;  /* 0x0000000308007986 */ /* 0x0001e2000c101124 */
[----:B------:R-:W-:Y:S05]  /*4490*/  BRA `(.L_x_21521) ;  /* 0x0000000400cc7947 */ /* 0x000fea0003800000 */
.L_x_21532:
        /* <DEDUP_REMOVED lines=16> */
.L_x_21531:
[----:B------:R-:W0:Y:S02]  /*45a0*/  I2F.S16 R0, R11 ;  /* 0x0000000b00007306 */ /* 0x000e240000101400 */
[----:B0-----:R-:W-:-:S05]  /*45b0*/  F2FP.BF16.F32.PACK_AB R0, RZ, R0 ;  /* 0x00000000ff00723e */ /* 0x001fca00000010ff */
[----:B------:R0:W-:Y:S01]  /*45c0*/  STG.E.U16 desc[UR36][R8.64], R0 ;  /* 0x0000000008007986 */ /* 0x0001e2000c101524 */
[----:B------:R-:W-:Y:S05]  /*45d0*/  BRA `(.L_x_21521) ;  /* 0x00000004007c7947 */ /* 0x000fea0003800000 */
.L_x_21528:
        /* <DEDUP_REMOVED lines=10> */
.L_x_21537:
        /* <DEDUP_REMOVED lines=12> */
.L_x_21540:
[----:B------:R-:W-:-:S04]  /*4740*/  SHF.R.U32.HI R0, RZ, 0x14, R11 ;  /* 0x00000014ff007819 */ /* 0x000fc8000001160b */
[----:B------:R-:W-:-:S04]  /*4750*/  LOP3.LUT R0, R0, 0x1, RZ, 0xc0, !PT ;  /* 0x0000000100007812 */ /* 0x000fc800078ec0ff */
[----:B------:R-:W-:-:S04]  /*4760*/  IADD3 R0, PT, PT, R11, 0x487ffff, R0 ;  /* 0x0487ffff0b007810 */ /* 0x000fc80007ffe000 */
[----:B------:R-:W-:-:S04]  /*4770*/  SHF.R.U32.HI R0, RZ, 0x14, R0 ;  /* 0x00000014ff007819 */ /* 0x000fc80000011600 */
[----:B------:R-:W-:-:S07]  /*4780*/  LOP3.LUT R0, R0, 0xff, RZ, 0xc0, !PT ;  /* 0x000000ff00007812 */ /* 0x000fce00078ec0ff */
.L_x_21541:
[----:B------:R-:W-:-:S07]  /*4790*/  PRMT R4, R0, 0x7610, R4 ;  /* 0x0000761000047816 */ /* 0x000fce0000000004 */
.L_x_21539:
[----:B------:R-:W-:Y:S05]  /*47a0*/  BSYNC.RECONVERGENT B0 ;  /* 0x0000000000007941 */ /* 0x000fea0003800200 */
.L_x_21538:
[----:B------:R3:W-:Y:S01]  /*47b0*/  STG.E.U8 desc[UR36][R8.64], R4 ;  /* 0x0000000408007986 */ /* 0x0007e2000c101124 */
[----:B------:R-:W-:Y:S05]  /*47c0*/  BRA `(.L_x_21521) ;  /* 0x0000000400007947 */ /* 0x000fea0003800000 */
.L_x_21536:
        /* <DEDUP_REMOVED lines=12> */
.L_x_21544:
[----:B------:R-:W-:-:S04]  /*4890*/  SHF.R.U32.HI R0, RZ, 0x15, R11 ;  /* 0x00000015ff007819 */ /* 0x000fc8000001160b */
[----:B------:R-:W-:-:S04]  /*48a0*/  LOP3.LUT R0, R0, 0x1, RZ, 0xc0, !PT ;  /* 0x0000000100007812 */ /* 0x000fc800078ec0ff */
[----:B------:R-:W-:-:S04]  /*48b0*/  IADD3 R0, PT, PT, R11, 0x88fffff, R0 ;  /* 0x088fffff0b007810 */ /* 0x000fc80007ffe000 */
[----:B------:R-:W-:-:S04]  /*48c0*/  SHF.R.U32.HI R0, RZ, 0x15, R0 ;  /* 0x00000015ff007819 */ /* 0x000fc80000011600 */
[----:B------:R-:W-:-:S07]  /*48d0*/  LOP3.LUT R0, R0, 0xff, RZ, 0xc0, !PT ;  /* 0x000000ff00007812 */ /* 0x000fce00078ec0ff */
.L_x_21545:
[----:B------:R-:W-:-:S07]  /*48e0*/  PRMT R4, R0, 0x7610, R4 ;  /* 0x0000761000047816 */ /* 0x000fce0000000004 */
.L_x_21543:
[----:B------:R-:W-:Y:S05]  /*48f0*/  BSYNC.RECONVERGENT B0 ;  /* 0x0000000000007941 */ /* 0x000fea0003800200 */
.L_x_21542:
[----:B------:R0:W-:Y:S01]  /*4900*/  STG.E.U8 desc[UR36][R8.64], R4 ;  /* 0x0000000408007986 */ /* 0x0001e2000c101124 */
[----:B------:R-:W-:Y:S05]  /*4910*/  BRA `(.L_x_21521) ;  /* 0x0000000000ac7947 */ /* 0x000fea0003800000 */
.L_x_21535:
[----:B------:R-:W-:-:S13]  /*4920*/  ISETP.NE.AND P0, PT, R0, 0x1c, PT ;  /* 0x0000001c0000780c */ /* 0x000fda0003f05270 */
[----:B------:R-:W-:Y:S05]  /*4930*/  @!P0 BRA `(.L_x_21546) ;  /* 0x0000000000a08947 */ /* 0x000fea0003800000 */
[----:B------:R-:W-:-:S13]  /*4940*/  ISETP.NE.AND P0, PT, R0, 0x1d, PT ;  /* 0x0000001d0000780c */ /* 0x000fda0003f05270 */
[----:B------:R-:W-:Y:S05]  /*4950*/  @!P0 BRA `(.L_x_21547) ;  /* 0x0000000000888947 */ /* 0x000fea0003800000 */
[----:B------:R-:W-:-:S13]  /*4960*/  ISETP.NE.AND P0, PT, R0, 0x2c, PT ;  /* 0x0000002c0000780c */ /* 0x000fda0003f05270 */
[----:B------:R-:W-:Y:S05]  /*4970*/  @!P0 BRA `(.L_x_21548) ;  /* 0x0000000000448947 */ /* 0x000fea0003800000 */
.L_x_21520:
        /* <DEDUP_REMOVED lines=16> */
.L_x_21549:
[----:B------:R-:W-:Y:S05]  /*4a80*/  BRA `(.L_x_21521) ;  /* 0x0000000000507947 */ /* 0x000fea0003800000 */
.L_x_21548:
        /* <DEDUP_REMOVED lines=15> */
.L_x_21547:
[----:B------:R-:W-:Y:S02]  /*4b80*/  IMAD.MOV.U32 R4, RZ, RZ, R11 ;  /* 0x000000ffff047224 */ /* 0x000fe400078e000b */
[----:B------:R-:W-:-:S05]  /*4b90*/  IMAD.MOV.U32 R5, RZ, RZ, RZ ;  /* 0x000000ffff057224 */ /* 0x000fca00078e00ff */
[----:B------:R2:W-:Y:S01]  /*4ba0*/  STG.E.64 desc[UR36][R8.64], R4 ;  /* 0x0000000408007986 */ /* 0x0005e2000c101b24 */
[----:B------:R-:W-:Y:S05]  /*4bb0*/  BRA `(.L_x_21521) ;  /* 0x0000000000047947 */ /* 0x000fea0003800000 */
.L_x_21546:
[----:B------:R0:W-:Y:S02]  /*4bc0*/  STG.E desc[UR36][R8.64], R11 ;  /* 0x0000000b08007986 */ /* 0x0001e4000c101924 */
.L_x_21521:
[----:B------:R-:W-:Y:S05]  /*4bd0*/  BSYNC.RECONVERGENT B6 ;  /* 0x0000000000067941 */ /* 0x000fea0003800200 */
.L_x_21515:
        /* <DEDUP_REMOVED lines=24> */
.L_x_21555:
[----:B------:R0:W-:Y:S01]  /*4d60*/  STG.E.U8 desc[UR36][R8.64], R26 ;  /* 0x0000001a08007986 */ /* 0x0001e2000c101124 */
[----:B------:R-:W-:Y:S05]  /*4d70*/  BRA `(.L_x_21557) ;  /* 0x0000000800fc7947 */ /* 0x000fea0003800000 */
.L_x_21554:
        /* <DEDUP_REMOVED lines=9> */
.L_x_21559:
[----:B------:R3:W-:Y:S01]  /*4e10*/  STG.E desc[UR36][R8.64], R26 ;  /* 0x0000001a08007986 */ /* 0x0007e2000c101924 */
[----:B------:R-:W-:Y:S05]  /*4e20*/  BRA `(.L_x_21557) ;  /* 0x0000000800d07947 */ /* 0x000fea0003800000 */
.L_x_21558:
[----:B------:R2:W-:Y:S01]  /*4e30*/  STG.E.U16 desc[UR36][R8.64], R26 ;  /* 0x0000001a08007986 */ /* 0x0005e2000c101524 */
[----:B------:R-:W-:Y:S05]  /*4e40*/  BRA `(.L_x_21557) ;  /* 0x0000000800c87947 */ /* 0x000fea0003800000 */
.L_x_21553:
        /* <DEDUP_REMOVED lines=9> */
.L_x_21561:
[----:B------:R-:W0:Y:S02]  /*4ee0*/  I2F.S16 R0, R26 ;  /* 0x0000001a00007306 */ /* 0x000e240000101400 */
[----:B0-----:R-:W-:-:S05]  /*4ef0*/  F2FP.F16.F32.PACK_AB R0, RZ, R0 ;  /* 0x00000000ff00723e */ /* 0x001fca00000000ff */
[----:B------:R0:W-:Y:S01]  /*4f00*/  STG.E.U16 desc[UR36][R8.64], R0 ;  /* 0x0000000008007986 */ /* 0x0001e2000c101524 */
[----:B------:R-:W-:Y:S05]  /*4f10*/  BRA `(.L_x_21557) ;  /* 0x0000000800947947 */ /* 0x000fea0003800000 */
.L_x_21560:
        /* <DEDUP_REMOVED lines=10> */
.L_x_21563:
[----:B------:R-:W0:Y:S02]  /*4fc0*/  I2F.S16 R26, R26 ;  /* 0x0000001a001a7306 */ /* 0x000e240000101400 */
[----:B0-----:R-:W-:-:S04]  /*4fd0*/  F2FP.F16.F32.PACK_AB R3, RZ, R26 ;  /* 0x0000001aff03723e */ /* 0x001fc800000000ff */
[----:B------:R-:W-:-:S05]  /*4fe0*/  PRMT R3, R3, 0x5410, RZ ;  /* 0x0000541003037816 */ /* 0x000fca00000000ff */
[----:B------:R0:W-:Y:S01]  /*4ff0*/  STG.E desc[UR36][R8.64], R3 ;  /* 0x0000000308007986 */ /* 0x0001e2000c101924 */
[----:B------:R-:W-:Y:S05]  /*5000*/  BRA `(.L_x_21557) ;  /* 0x0000000800587947 */ /* 0x000fea0003800000 */
.L_x_21562:
[----:B------:R-:W0:Y:S02]  /*5010*/  I2F.F64.S16 R26, R26 ;  /* 0x0000001a001a7312 */ /* 0x000e240000101c00 */
[----:B0-----:R0:W-:Y:S01]  /*5020*/  STG.E.64 desc[UR36][R8.64], R26 ;  /* 0x0000001a08007986 */ /* 0x0011e2000c101b24 */
[----:B------:R-:W-:Y:S05]  /*5030*/  BRA `(.L_x_21557) ;  /* 0x00000008004c7947 */ /* 0x000fea0003800000 */
.L_x_21552:
        /* <DEDUP_REMOVED lines=12> */
.L_x_21567:
        /* <DEDUP_REMOVED lines=16> */
.L_x_21570:
[----:B------:R-:W-:-:S07]  /*5200*/  PRMT R4, R0, 0x7610, R4 ;  /* 0x0000761000047816 */ /* 0x000fce0000000004 */
.L_x_21569:
[----:B------:R-:W-:Y:S05]  /*5210*/  BSYNC.RECONVERGENT B0 ;  /* 0x0000000000007941 */ /* 0x000fea0003800200 */
.L_x_21568:
[----:B------:R0:W-:Y:S01]  /*5220*/  STG.E.U8 desc[UR36][R8.64], R4 ;  /* 0x0000000408007986 */ /* 0x0001e2000c101124 */
[----:B------:R-:W-:Y:S05]  /*5230*/  BRA `(.L_x_21557) ;  /* 0x0000000400cc7947 */ /* 0x000fea0003800000 */
.L_x_21566:
        /* <DEDUP_REMOVED lines=16> */
.L_x_21573:
[----:B------:R-:W-:-:S07]  /*5340*/  PRMT R4, R0, 0x7610, R4 ;  /* 0x0000761000047816 */ /* 0x000fce0000000004 */
.L_x_21572:
[----:B------:R-:W-:Y:S05]  /*5350*/  BSYNC.RECONVERGENT B0 ;  /* 0x0000000000007941 */ /* 0x000fea0003800200 */
.L_x_21571:
[----:B------:R0:W-:Y:S01]  /*5360*/  STG.E.U8 desc[UR36][R8.64], R4 ;  /* 0x0000000408007986 */ /* 0x0001e2000c101124 */
[----:B------:R-:W-:Y:S05]  /*5370*/  BRA `(.L_x_21557) ;  /* 0x00000004007c7947 */ /* 0x000fea0003800000 */
.L_x_21565:
        /* <DEDUP_REMOVED lines=21> */
.L_x_21575:
[----:B------:R-:W-:-:S05]  /*54d0*/  IMAD.MOV.U32 R27, RZ, RZ, RZ ;  /* 0x000000ffff1b7224 */ /* 0x000fca00078e00ff */
[----:B------:R0:W-:Y:S01]  /*54e0*/  STG.E.64 desc[UR36][R8.64], R26 ;  /* 0x0000001a08007986 */ /* 0x0001e2000c101b24 */
[----:B------:R-:W-:Y:S05]  /*54f0*/  BRA `(.L_x_21557) ;  /* 0x00000004001c7947 */ /* 0x000fea0003800000 */
.L_x_21574:
[----:B------:R0:W-:Y:S01]  /*5500*/  STG.E desc[UR36][R8.64], R26 ;  /* 0x0000001a08007986 */ /* 0x0001e2000c101924 */
[----:B------:R-:W-:Y:S05]  /*5510*/  BRA `(.L_x_21557) ;  /* 0x0000000400147947 */ /* 0x000fea0003800000 */
.L_x_21564:
        /* <DEDUP_REMOVED lines=8> */
.L_x_21577:
[----:B------:R-:W-:Y:S01]  /*55a0*/  CS2R R6, SRZ ;  /* 0x0000000000067805 */ /* 0x000fe2000001ff00 */
[----:B------:R-:W0:Y:S04]  /*55b0*/  I2F.F64.S16 R4, R26 ;  /* 0x0000001a00047312 */ /* 0x000e280000101c00 */
[----:B0-----:R0:W-:Y:S01]  /*55c0*/  STG.E.128 desc[UR36][R8.64], R4 ;  /* 0x0000000408007986 */ /* 0x0011e2000c101d24 */
[----:B------:R-:W-:Y:S05]  /*55d0*/  BRA `(.L_x_21557) ;  /* 0x0000000000e47947 */ /* 0x000fea0003800000 */
.L_x_21576:
[----:B------:R-:W-:-:S13]  /*55e0*/  ISETP.NE.AND P0, PT, R0, 0xf, PT ;  /* 0x0000000f0000780c */ /* 0x000fda0003f05270 */
[----:B------:R-:W-:Y:S05]  /*55f0*/  @!P0 BRA `(.L_x_21578) ;  /* 0x0000000000d08947 */ /* 0x000fea0003800000 */
[----:B------:R-:W-:-:S13]  /*5600*/  ISETP.NE.AND P0, PT, R0, 0x17, PT ;  /* 0x000000170000780c */ /* 0x000fda0003f05270 */
[----:B------:R-:W-:Y:S05]  /*5610*/  @!P0 BRA `(.L_x_21579) ;  /* 0x0000000000848947 */ /* 0x000fea0003800000 */
[----:B------:R-:W-:-:S13]  /*5620*/  ISETP.NE.AND P0, PT, R0, 0x18, PT ;  /* 0x000000180000780c */ /* 0x000fda0003f05270 */
[----:B------:R-:W-:Y:S05]  /*5630*/  @!P0 BRA `(.L_x_21580) ;  /* 0x0000000000448947 */ /* 0x000fea0003800000 */
.L_x_21556:
        /* <DEDUP_REMOVED lines=16> */
.L_x_21581:
[----:B------:R-:W-:Y:S05]  /*5740*/  BRA `(.L_x_21557) ;  /* 0x0000000000887947 */ /* 0x000fea0003800000 */
.L_x_21580:
        /* <DEDUP_REMOVED lines=11> */
.L_x_21583:
[----:B------:R-:W-:Y:S05]  /*5800*/  BSYNC.RECONVERGENT B0 ;  /* 0x0000000000007941 */ /* 0x000fea0003800200 */
.L_x_21582:
[----:B------:R0:W-:Y:S01]  /*5810*/  STG.E.U8 desc[UR36][R8.64], R3 ;  /* 0x0000000308007986 */ /* 0x0001e2000c101124 */
[----:B------:R-:W-:Y:S05]  /*5820*/  BRA `(.L_x_21557) ;  /* 0x0000000000507947 */ /* 0x000fea0003800000 */
.L_x_21579:
        /* <DEDUP_REMOVED lines=12> */
.L_x_21584:
[----:B------:R-:W-:Y:S01]  /*58f0*/  IMAD.MOV.U32 R3, RZ, RZ, 0x7f ;  /* 0x0000007fff037424 */ /* 0x000fe200078e00ff */
[----:B------:R-:W-:-:S04]  /*5900*/  ISETP.GT.U32.AND P0, PT, R5, 0x7f800000, PT ;  /* 0x7f8000000500780c */ /* 0x000fc80003f04070 */
[----:B------:R-:W-:-:S05]  /*5910*/  SEL R3, R3, 0x7c, P0 ;  /* 0x0000007c03037807 */ /* 0x000fca0000000000 */
[----:B------:R0:W-:Y:S01]  /*5920*/  STG.E.U8 desc[UR36][R8.64], R3 ;  /* 0x0000000308007986 */ /* 0x0001e2000c101124 */
[----:B------:R-:W-:Y:S05]  /*5930*/  BRA `(.L_x_21557) ;  /* 0x00000000000c7947 */ /* 0x000fea0003800000 */
.L_x_21578:
[----:B------:R-:W0:Y:S02]  /*5940*/  I2F.S16 R0, R26 ;  /* 0x0000001a00007306 */ /* 0x000e240000101400 */
[----:B0-----:R-:W-:-:S05]  /*5950*/  F2FP.BF16.F32.PACK_AB R0, RZ, R0 ;  /* 0x00000000ff00723e */ /* 0x001fca00000010ff */
[----:B------:R0:W-:Y:S02]  /*5960*/  STG.E.U16 desc[UR36][R8.64], R0 ;  /* 0x0000000008007986 */ /* 0x0001e4000c101524 */
.L_x_21557:
[----:B------:R-:W-:Y:S05]  /*5970*/  BSYNC.RECONVERGENT B6 ;  /* 0x0000000000067941 */ /* 0x000fea0003800200 */
.L_x_21551:
[----:B------:R-:W-:-:S07]  /*5980*/  VIADD R17, R17, 0x80 ;  /* 0x0000008011117836 */ /* 0x000fce0000000000 */
.L_x_21514:
[----:B------:R-:W-:-:S13]  /*5990*/  ISETP.GE.AND P0, PT, R17, R16, PT ;  /* 0x000000101100720c */ /* 0x000fda0003f06270 */
[----:B------:R-:W-:Y:S05]  /*59a0*/  @P0 BREAK.RELIABLE B7 ;  /* 0x0000000000070942 */ /* 0x000fea0003800100 */
[----:B------:R-:W-:Y:S05]  /*59b0*/  @P0 BRA `(.L_x_21550) ;  /* 0x0000000c00640947 */ /* 0x000fea0003800000 */
[----:B------:R-:W-:Y:S05]  /*59c0*/  BSYNC.RELIABLE B7 ;  /* 0x0000000000077941 */ /* 0x000fea0003800100 */
.L_x_21513:
        /* <DEDUP_REMOVED lines=21> */
.L_x_21589:
[----:B------:R0:W-:Y:S01]  /*5b20*/  STG.E.U8 desc[UR36][R8.64], R24 ;  /* 0x0000001808007986 */ /* 0x0001e2000c101124 */
[----:B------:R-:W-:Y:S05]  /*5b30*/  BRA `(.L_x_21591) ;  /* 0x0000000800fc7947 */ /* 0x000fea0003800000 */
.L_x_21588:
        /* <DEDUP_REMOVED lines=9> */
.L_x_21593:
[----:B------:R3:W-:Y:S01]  /*5bd0*/  STG.E desc[UR36][R8.64], R24 ;  /* 0x0000001808007986 */ /* 0x0007e2000c101924 */
[----:B------:R-:W-:Y:S05]  /*5be0*/  BRA `(.L_x_21591) ;  /* 0x0000000800d07947 */ /* 0x000fea0003800000 */
.L_x_21592:
[----:B------:R2:W-:Y:S01]  /*5bf0*/  STG.E.U16 desc[UR36][R8.64], R24 ;  /* 0x0000001808007986 */ /* 0x0005e2000c101524 */
[----:B------:R-:W-:Y:S05]  /*5c00*/  BRA `(.L_x_21591) ;  /* 0x0000000800c87947 */ /* 0x000fea0003800000 */
.L_x_21587:
        /* <DEDUP_REMOVED lines=9> */
.L_x_21595:
[----:B------:R-:W0:Y:S02]  /*5ca0*/  I2F.S16 R0, R24 ;  /* 0x0000001800007306 */ /* 0x000e240000101400 */
[----:B0-----:R-:W-:-:S05]  /*5cb0*/  F2FP.F16.F32.PACK_AB R0, RZ, R0 ;  /* 0x00000000ff00723e */ /* 0x001fca00000000ff */
[----:B------:R0:W-:Y:S01]  /*5cc0*/  STG.E.U16 desc[UR36][R8.64], R0 ;  /* 0x0000000008007986 */ /* 0x0001e2000c101524 */
[----:B------:R-:W-:Y:S05]  /*5cd0*/  BRA `(.L_x_21591) ;  /* 0x0000000800947947 */ /* 0x000fea0003800000 */
.L_x_21594:
        /* <DEDUP_REMOVED lines=10> */
.L_x_21597:
[----:B------:R-:W0:Y:S02]  /*5d80*/  I2F.S16 R24, R24 ;  /* 0x0000001800187306 */ /* 0x000e240000101400 */
[----:B0-----:R-:W-:-:S04]  /*5d90*/  F2FP.F16.F32.PACK_AB R3, RZ, R24 ;  /* 0x00000018ff03723e */ /* 0x001fc800000000ff */
[----:B------:R-:W-:-:S05]  /*5da0*/  PRMT R3, R3, 0x5410, RZ ;  /* 0x0000541003037816 */ /* 0x000fca00000000ff */
[----:B------:R0:W-:Y:S01]  /*5db0*/  STG.E desc[UR36][R8.64], R3 ;  /* 0x0000000308007986 */ /* 0x0001e2000c101924 */
[----:B------:R-:W-:Y:S05]  /*5dc0*/  BRA `(.L_x_21591) ;  /* 0x0000000800587947 */ /* 0x000fea0003800000 */
.L_x_21596:
[----:B------:R-:W0:Y:S02]  /*5dd0*/  I2F.F64.S16 R24, R24 ;  /* 0x0000001800187312 */ /* 0x000e240000101c00 */
[----:B0-----:R0:W-:Y:S01]  /*5de0*/  STG.E.64 desc[UR36][R8.64], R24 ;  /* 0x0000001808007986 */ /* 0x0011e2000c101b24 */
[----:B------:R-:W-:Y:S05]  /*5df0*/  BRA `(.L_x_21591) ;  /* 0x00000008004c7947 */ /* 0x000fea0003800000 */
.L_x_21586:
        /* <DEDUP_REMOVED lines=12> */
.L_x_21601:
        /* <DEDUP_REMOVED lines=16> */
.L_x_21604:
[----:B------:R-:W-:-:S07]  /*5fc0*/  PRMT R4, R0, 0x7610, R4 ;  /* 0x0000761000047816 */ /* 0x000fce0000000004 */
.L_x_21603:
[----:B------:R-:W-:Y:S05]  /*5fd0*/  BSYNC.RECONVERGENT B0 ;  /* 0x0000000000007941 */ /* 0x000fea0003800200 */
.L_x_21602:
[----:B------:R0:W-:Y:S01]  /*5fe0*/  STG.E.U8 desc[UR36][R8.64], R4 ;  /* 0x0000000408007986 */ /* 0x0001e2000c101124 */
[----:B------:R-:W-:Y:S05]  /*5ff0*/  BRA `(.L_x_21591) ;  /* 0x0000000400cc7947 */ /* 0x000fea0003800000 */
.L_x_21600:
        /* <DEDUP_REMOVED lines=16> */
.L_x_21607:
[----:B------:R-:W-:-:S07]  /*6100*/  PRMT R4, R0, 0x7610, R4 ;  /* 0x0000761000047816 */ /* 0x000fce0000000004 */
.L_x_21606:
[----:B------:R-:W-:Y:S05]  /*6110*/  BSYNC.RECONVERGENT B0 ;  /* 0x0000000000007941 */ /* 0x000fea0003800200 */
.L_x_21605:
[----:B------:R0:W-:Y:S01]  /*6120*/  STG.E.U8 desc[UR36][R8.64], R4 ;  /* 0x0000000408007986 */ /* 0x0001e2000c101124 */
[----:B------:R-:W-:Y:S05]  /*6130*/  BRA `(.L_x_21591) ;  /* 0x00000004007c7947 */ /* 0x000fea0003800000 */
.L_x_21599:
        /* <DEDUP_REMOVED lines=21> */
.L_x_21609:
[----:B------:R-:W-:-:S05]  /*6290*/  IMAD.MOV.U32 R25, RZ, RZ, RZ ;  /* 0x000000ffff197224 */ /* 0x000fca00078e00ff */
[----:B------:R0:W-:Y:S01]  /*62a0*/  STG.E.64 desc[UR36][R8.64], R24 ;  /* 0x0000001808007986 */ /* 0x0001e2000c101b24 */
[----:B------:R-:W-:Y:S05]  /*62b0*/  BRA `(.L_x_21591) ;  /* 0x00000004001c7947 */ /* 0x000fea0003800000 */
.L_x_21608:
[----:B------:R0:W-:Y:S01]  /*62c0*/  STG.E desc[UR36][R8.64], R24 ;  /* 0x0000001808007986 */ /* 0x0001e2000c101924 */
[----:B------:R-:W-:Y:S05]  /*62d0*/  BRA `(.L_x_21591) ;  /* 0x0000000400147947 */ /* 0x000fea0003800000 */
.L_x_21598:
        /* <DEDUP_REMOVED lines=8> */
.L_x_21611:
[----:B------:R-:W-:Y:S01]  /*6360*/  CS2R R6, SRZ ;  /* 0x0000000000067805 */ /* 0x000fe2000001ff00 */
[----:B------:R-:W0:Y:S04]  /*6370*/  I2F.F64.S16 R4, R24 ;  /* 0x0000001800047312 */ /* 0x000e280000101c00 */
[----:B0-----:R0:W-:Y:S01]  /*6380*/  STG.E.128 desc[UR36][R8.64], R4 ;  /* 0x0000000408007986 */ /* 0x0011e2000c101d24 */
[----:B------:R-:W-:Y:S05]  /*6390*/  BRA `(.L_x_21591) ;  /* 0x0000000000e47947 */ /* 0x000fea0003800000 */
.L_x_21610:
[----:B------:R-:W-:-:S13]  /*63a0*/  ISETP.NE.AND P0, PT, R0, 0xf, PT ;  /* 0x0000000f0000780c */ /* 0x000fda0003f05270 */
[----:B------:R-:W-:Y:S05]  /*63b0*/  @!P0 BRA `(.L_x_21612) ;  /* 0x0000000000d08947 */ /* 0x000fea0003800000 */
[----:B------:R-:W-:-:S13]  /*63c0*/  ISETP.NE.AND P0, PT, R0, 0x17, PT ;  /* 0x000000170000780c */ /* 0x000fda0003f05270 */
[----:B------:R-:W-:Y:S05]  /*63d0*/  @!P0 BRA `(.L_x_21613) ;  /* 0x0000000000848947 */ /* 0x000fea0003800000 */
[----:B------:R-:W-:-:S13]  /*63e0*/  ISETP.NE.AND P0, PT, R0, 0x18, PT ;  /* 0x000000180000780c */ /* 0x000fda0003f05270 */
[----:B------:R-:W-:Y:S05]  /*63f0*/  @!P0 BRA `(.L_x_21614) ;  /* 0x0000000000448947 */ /* 0x000fea0003800000 */
.L_x_21590:
        /* <DEDUP_REMOVED lines=16> */
.L_x_21615:
[----:B------:R-:W-:Y:S05]  /*6500*/  BRA `(.L_x_21591) ;  /* 0x0000000000887947 */ /* 0x000fea0003800000 */
.L_x_21614:
        /* <DEDUP_REMOVED lines=11> */
.L_x_21617:
[----:B------:R-:W-:Y:S05]  /*65c0*/  BSYNC.RECONVERGENT B0 ;  /* 0x0000000000007941 */ /* 0x000fea0003800200 */
.L_x_21616:
[----:B------:R0:W-:Y:S01]  /*65d0*/  STG.E.U8 desc[UR36][R8.64], R3 ;  /* 0x0000000308007986 */ /* 0x0001e2000c101124 */
[----:B------:R-:W-:Y:S05]  /*65e0*/  BRA `(.L_x_21591) ;  /* 0x0000000000507947 */ /* 0x000fea0003800000 */
.L_x_21613:
        /* <DEDUP_REMOVED lines=12> */
.L_x_21618:
[----:B------:R-:W-:Y:S01]  /*66b0*/  IMAD.MOV.U32 R3, RZ, RZ, 0x7f ;  /* 0x0000007fff037424 */ /* 0x000fe200078e00ff */
[----:B------:R-:W-:-:S04]  /*66c0*/  ISETP.GT.U32.AND P0, PT, R5, 0x7f800000, PT ;  /* 0x7f8000000500780c */ /* 0x000fc80003f04070 */
[----:B------:R-:W-:-:S05]  /*66d0*/  SEL R3, R3, 0x7c, P0 ;  /* 0x0000007c03037807 */ /* 0x000fca0000000000 */
[----:B------:R0:W-:Y:S01]  /*66e0*/  STG.E.U8 desc[UR36][R8.64], R3 ;  /* 0x0000000308007986 */ /* 0x0001e2000c101124 */
[----:B------:R-:W-:Y:S05]  /*66f0*/  BRA `(.L_x_21591) ;  /* 0x00000000000c7947 */ /* 0x000fea0003800000 */
.L_x_21612:
[----:B------:R-:W0:Y:S02]  /*6700*/  I2F.S16 R0, R24 ;  /* 0x0000001800007306 */ /* 0x000e240000101400 */
[----:B0-----:R-:W-:-:S05]  /*6710*/  F2FP.BF16.F32.PACK_AB R0, RZ, R0 ;  /* 0x00000000ff00723e */ /* 0x001fca00000010ff */
[----:B------:R0:W-:Y:S02]  /*6720*/  STG.E.U16 desc[UR36][R8.64], R0 ;  /* 0x0000000008007986 */ /* 0x0001e4000c101524 */
.L_x_21591:
[----:B------:R-:W-:Y:S05]  /*6730*/  BSYNC.RECONVERGENT B6 ;  /* 0x0000000000067941 */ /* 0x000fea0003800200 */
.L_x_21585:
[----:B------:R-:W-:-:S07]  /*6740*/  VIADD R17, R17, 0x80 ;  /* 0x0000008011117836 */ /* 0x000fce0000000000 */
.L_x_21550:
[----:B------:R-:W-:Y:S05]  /*6750*/  BSYNC.RECONVERGENT B8 ;  /* 0x0000000000087941 */ /* 0x000fea0003800200 */
.L_x_21512:
        /* <DEDUP_REMOVED lines=21> */
.L_x_21622:
[----:B------:R-:W-:Y:S01]  /*68b0*/  STG.E.U8 desc[UR36][R2.64], R22 ;  /* 0x0000001602007986 */ /* 0x000fe2000c101124 */
[----:B------:R-:W-:Y:S05]  /*68c0*/  EXIT ;  /* 0x000000000000794d */ /* 0x000fea0003800000 */
.L_x_21621:
        /* <DEDUP_REMOVED lines=9> */
.L_x_21625:
[----:B------:R-:W-:Y:S01]  /*6960*/  STG.E desc[UR36][R2.64], R22 ;  /* 0x0000001602007986 */ /* 0x000fe2000c101924 */
[----:B------:R-:W-:Y:S05]  /*6970*/  EXIT ;  /* 0x000000000000794d */ /* 0x000fea0003800000 */
.L_x_21624:
[----:B------:R-:W-:Y:S01]  /*6980*/  STG.E.U16 desc[UR36][R2.64], R22 ;  /* 0x0000001602007986 */ /* 0x000fe2000c101524 */
[----:B------:R-:W-:Y:S05]  /*6990*/  EXIT ;  /* 0x000000000000794d */ /* 0x000fea0003800000 */
.L_x_21620:
        /* <DEDUP_REMOVED lines=9> */
.L_x_21627:
[----:B------:R-:W0:Y:S02]  /*6a30*/  I2F.S16 R0, R22 ;  /* 0x0000001600007306 */ /* 0x000e240000101400 */
[----:B0-----:R-:W-:-:S05]  /*6a40*/  F2FP.F16.F32.PACK_AB R0, RZ, R0 ;  /* 0x00000000ff00723e */ /* 0x001fca00000000ff */
[----:B------:R-:W-:Y:S01]  /*6a50*/  STG.E.U16 desc[UR36][R2.64], R0 ;  /* 0x0000000002007986 */ /* 0x000fe2000c101524 */
[----:B------:R-:W-:Y:S05]  /*6a60*/  EXIT ;  /* 0x000000000000794d */ /* 0x000fea0003800000 */
.L_x_21626:
        /* <DEDUP_REMOVED lines=10> */
.L_x_21629:
[----:B------:R-:W0:Y:S02]  /*6b10*/  I2F.S16 R22, R22 ;  /* 0x0000001600167306 */ /* 0x000e240000101400 */
[----:B0-----:R-:W-:-:S04]  /*6b20*/  F2FP.F16.F32.PACK_AB R5, RZ, R22 ;  /* 0x00000016ff05723e */ /* 0x001fc800000000ff */
[----:B------:R-:W-:-:S05]  /*6b30*/  PRMT R5, R5, 0x5410, RZ ;  /* 0x0000541005057816 */ /* 0x000fca00000000ff */
[----:B------:R-:W-:Y:S01]  /*6b40*/  STG.E desc[UR36][R2.64], R5 ;  /* 0x0000000502007986 */ /* 0x000fe2000c101924 */
[----:B------:R-:W-:Y:S05]  /*6b50*/  EXIT ;  /* 0x000000000000794d */ /* 0x000fea0003800000 */
.L_x_21628:
[----:B------:R-:W0:Y:S02]  /*6b60*/  I2F.F64.S16 R22, R22 ;  /* 0x0000001600167312 */ /* 0x000e240000101c00 */
[----:B0-----:R-:W-:Y:S01]  /*6b70*/  STG.E.64 desc[UR36][R2.64], R22 ;  /* 0x0000001602007986 */ /* 0x001fe2000c101b24 */
[----:B------:R-:W-:Y:S05]  /*6b80*/  EXIT ;  /* 0x000000000000794d */ /* 0x000fea0003800000 */
.L_x_21619:
        /* <DEDUP_REMOVED lines=12> */
.L_x_21633:
        /* <DEDUP_REMOVED lines=17> */
.L_x_21635:
[----:B------:R-:W-:Y:S05]  /*6d60*/  BSYNC.RECONVERGENT B0 ;  /* 0x0000000000007941 */ /* 0x000fea0003800200 */
.L_x_21634:
[----:B------:R-:W-:Y:S01]  /*6d70*/  STG.E.U8 desc[UR36][R2.64], R0 ;  /* 0x0000000002007986 */ /* 0x000fe2000c101124 */
[----:B------:R-:W-:Y:S05]  /*6d80*/  EXIT ;  /* 0x000000000000794d */ /* 0x000fea0003800000 */
.L_x_21632:
        /* <DEDUP_REMOVED lines=17> */
.L_x_21637:
[----:B------:R-:W-:Y:S05]  /*6ea0*/  BSYNC.RECONVERGENT B0 ;  /* 0x0000000000007941 */ /* 0x000fea0003800200 */
.L_x_21636:
[----:B------:R-:W-:Y:S01]  /*6eb0*/  STG.E.U8 desc[UR36][R2.64], R0 ;  /* 0x0000000002007986 */ /* 0x000fe2000c101124 */
[----:B------:R-:W-:Y:S05]  /*6ec0*/  EXIT ;  /* 0x000000000000794d */ /* 0x000fea0003800000 */
.L_x_21631:
        /* <DEDUP_REMOVED lines=21> */
.L_x_21639:
[----:B------:R-:W-:-:S05]  /*7020*/  IMAD.MOV.U32 R23, RZ, RZ, RZ ;  /* 0x000000ffff177224 */ /* 0x000fca00078e00ff */
[----:B------:R-:W-:Y:S01]  /*7030*/  STG.E.64 desc[UR36][R2.64], R22 ;  /* 0x0000001602007986 */ /* 0x000fe2000c101b24 */
[----:B------:R-:W-:Y:S05]  /*7040*/  EXIT ;  /* 0x000000000000794d */ /* 0x000fea0003800000 */
.L_x_21638:
[----:B------:R-:W-:Y:S01]  /*7050*/  STG.E desc[UR36][R2.64], R22 ;  /* 0x0000001602007986 */ /* 0x000fe2000c101924 */
[----:B------:R-:W-:Y:S05]  /*7060*/  EXIT ;  /* 0x000000000000794d */ /* 0x000fea0003800000 */
.L_x_21630:
        /* <DEDUP_REMOVED lines=8> */
.L_x_21641:
[----:B------:R-:W-:Y:S01]  /*70f0*/  CS2R R6, SRZ ;  /* 0x0000000000067805 */ /* 0x000fe2000001ff00 */
[----:B------:R-:W0:Y:S04]  /*7100*/  I2F.F64.S16 R4, R22 ;  /* 0x0000001600047312 */ /* 0x000e280000101c00 */
[----:B0-----:R-:W-:Y:S01]  /*7110*/  STG.E.128 desc[UR36][R2.64], R4 ;  /* 0x0000000402007986 */ /* 0x001fe2000c101d24 */
[----:B------:R-:W-:Y:S05]  /*7120*/  EXIT ;  /* 0x000000000000794d */ /* 0x000fea0003800000 */
.L_x_21640:
[----:B------:R-:W-:-:S13]  /*7130*/  ISETP.NE.AND P0, PT, R0, 0xf, PT ;  /* 0x0000000f0000780c */ /* 0x000fda0003f05270 */
[----:B------:R-:W-:Y:S05]  /*7140*/  @!P0 BRA `(.L_x_21642) ;  /* 0x0000000000d48947 */ /* 0x000fea0003800000 */
[----:B------:R-:W-:-:S13]  /*7150*/  ISETP.NE.AND P0, PT, R0, 0x17, PT ;  /* 0x000000170000780c */ /* 0x000fda0003f05270 */
[----:B------:R-:W-:Y:S05]  /*7160*/  @!P0 BRA `(.L_x_21643) ;  /* 0x0000000000848947 */ /* 0x000fea0003800000 */
[----:B------:R-:W-:-:S13]  /*7170*/  ISETP.NE.AND P0, PT, R0, 0x18, PT ;  /* 0x000000180000780c */ /* 0x000fda0003f05270 */
[----:B------:R-:W-:Y:S05]  /*7180*/  @!P0 BRA `(.L_x_21644) ;  /* 0x0000000000448947 */ /* 0x000fea0003800000 */
.L_x_21623:
        /* <DEDUP_REMOVED lines=16> */
.L_x_21645:
[----:B------:R-:W-:Y:S05]  /*7290*/  EXIT ;  /* 0x000000000000794d */ /* 0x000fea0003800000 */
.L_x_21644:
        /* <DEDUP_REMOVED lines=11> */
.L_x_21647:
[----:B------:R-:W-:Y:S05]  /*7350*/  BSYNC.RECONVERGENT B0 ;  /* 0x0000000000007941 */ /* 0x000fea0003800200 */
.L_x_21646:
[----:B------:R-:W-:Y:S01]  /*7360*/  STG.E.U8 desc[UR36][R2.64], R5 ;  /* 0x0000000502007986 */ /* 0x000fe2000c101124 */
[----:B------:R-:W-:Y:S05]  /*7370*/  EXIT ;  /* 0x000000000000794d */ /* 0x000fea0003800000 */
.L_x_21643:
        /* <DEDUP_REMOVED lines=13> */
.L_x_21648:
[----:B------:R-:W-:Y:S01]  /*7450*/  IMAD.MOV.U32 R5, RZ, RZ, 0x7f ;  /* 0x0000007fff057424 */ /* 0x000fe200078e00ff */
[----:B------:R-:W-:-:S04]  /*7460*/  ISETP.GT.U32.AND P0, PT, R7, 0x7f800000, PT ;  /* 0x7f8000000700780c */ /* 0x000fc80003f04070 */
[----:B------:R-:W-:-:S05]  /*7470*/  SEL R5, R5, 0x7c, P0 ;  /* 0x0000007c05057807 */ /* 0x000fca0000000000 */
[----:B------:R-:W-:Y:S01]  /*7480*/  STG.E.U8 desc[UR36][R2.64], R5 ;  /* 0x0000000502007986 */ /* 0x000fe2000c101124 */
[----:B------:R-:W-:Y:S05]  /*7490*/  EXIT ;  /* 0x000000000000794d */ /* 0x000fea0003800000 */
.L_x_21642:
[----:B------:R-:W0:Y:S02]  /*74a0*/  I2F.S16 R0, R22 ;  /* 0x0000001600007306 */ /* 0x000e240000101400 */
[----:B0-----:R-:W-:-:S05]  /*74b0*/  F2FP.BF16.F32.PACK_AB R0, RZ, R0 ;  /* 0x00000000ff00723e */ /* 0x001fca00000010ff */
[----:B------:R-:W-:Y:S01]  /*74c0*/  STG.E.U16 desc[UR36][R2.64], R0 ;  /* 0x0000000002007986 */ /* 0x000fe2000c101524 */
[----:B------:R-:W-:Y:S05]  /*74d0*/  EXIT ;  /* 0x000000000000794d */ /* 0x000fea0003800000 */
.L_x_21649:
        /* <DEDUP_REMOVED lines=10> */
.L_x_42899:


//--------------------- .text._ZN2at6native18elementwise_kernelILi128ELi4EZNS0_22gpu_kernel_impl_nocastINS0_13AUnaryFunctorIssbZZZNS0_22logical_or_kernel_cudaERNS_14TensorIteratorEENKUlvE0_clEvENKUlvE3_clEvEUlssE_EEEEvRNS_18TensorIteratorBaseERKT_EUliE_EEviT1_ --------------------------
	.section	.text._ZN2at6native18elementwise_kernelILi128ELi4EZNS0_22gpu_kernel_impl_nocastINS0_13AUnaryFunctorIssbZZZNS0_22logical_or_kernel_cudaERNS_14TensorIteratorEENKUlvE0_clEvENKUlvE3_clEvEUlssE_EEEEvRNS_18TensorIteratorBaseERKT_EUliE_EEviT1_,"ax",@progbits
	.align	128
        .global         _ZN2at6native18elementwise_kernelILi128ELi4EZNS0_22gpu_kernel_impl_nocastINS0_13AUnaryFunctorIssbZZZNS0_22logical_or_kernel_cudaERNS_14TensorIteratorEENKUlvE0_clEvENKUlvE3_clEvEUlssE_EEEEvRNS_18TensorIteratorBaseERKT_EUliE_EEviT1_
        .type           _ZN2at6native18elementwise_kernelILi128ELi4EZNS0_22gpu_kernel_impl_nocastINS0_13AUnaryFunctorIssbZZZNS0_22logical_or_kernel_cudaERNS_14TensorIteratorEENKUlvE0_clEvENKUlvE3_clEvEUlssE_EEEEvRNS_18TensorIteratorBaseERKT_EUliE_EEviT1_,@function
        .size           _ZN2at6native18elementwise_kernelILi128ELi4EZNS0_22gpu_kernel_impl_nocastINS0_13AUnaryFunctorIssbZZZNS0_22logical_or_kernel_cudaERNS_14TensorIteratorEENKUlvE0_clEvENKUlvE3_clEvEUlssE_EEEEvRNS_18TensorIteratorBaseERKT_EUliE_EEviT1_,(.L_x_42900 - _ZN2at6native18elementwise_kernelILi128ELi4EZNS0_22gpu_kernel_impl_nocastINS0_13AUnaryFunctorIssbZZZNS0_22logical_or_kernel_cudaERNS_14TensorIteratorEENKUlvE0_clEvENKUlvE3_clEvEUlssE_EEEEvRNS_18TensorIteratorBaseERKT_EUliE_EEviT1_)
        .other          _ZN2at6native18elementwise_kernelILi128ELi4EZNS0_22gpu_kernel_impl_nocastINS0_13AUnaryFunctorIssbZZZNS0_22logical_or_kernel_cudaERNS_14TensorIteratorEENKUlvE0_clEvENKUlvE3_clEvEUlssE_EEEEvRNS_18TensorIteratorBaseERKT_EUliE_EEviT1_,@"STO_CUDA_ENTRY STV_DEFAULT"
_ZN2at6native18elementwise_kernelILi128ELi4EZNS0_22gpu_kernel_impl_nocastINS0_13AUnaryFunctorIssbZZZNS0_22logical_or_kernel_cudaERNS_14TensorIteratorEENKUlvE0_clEvENKUlvE3_clEvEUlssE_EEEEvRNS_18TensorIteratorBaseERKT_EUliE_EEviT1_:
.text._ZN2at6native18elementwise_kernelILi128ELi4EZNS0_22gpu_kernel_impl_nocastINS0_13AUnaryFunctorIssbZZZNS0_22logical_or_kernel_cudaERNS_14TensorIteratorEENKUlvE0_clEvENKUlvE3_clEvEUlssE_EEEEvRNS_18TensorIteratorBaseERKT_EUliE_EEviT1_:
        /* <DEDUP_REMOVED lines=18> */
[----:B------:R-:W-:Y:S02]  /*0120*/  IADD3 R3, PT, PT, R3, 0x80, RZ ;  /* 0x0000008003037810 */ /* 0x000fe40007ffe0ff */
[----:B--2---:R-:W-:-:S04]  /*0130*/  LOP3.LUT R0, R4, UR5, RZ, 0xfc, !PT ;  /* 0x0000000504007c12 */ /* 0x004fc8000f8efcff */
[----:B------:R-:W-:-:S04]  /*0140*/  PRMT R0, R0, 0x9910, RZ ;  /* 0x0000991000007816 */ /* 0x000fc800000000ff */
[----:B------:R-:W-:-:S04]  /*0150*/  ISETP.NE.AND P0, PT, R0, RZ, PT ;  /* 0x000000ff0000720c */ /* 0x000fc80003f05270 */
        /* <DEDUP_REMOVED lines=8> */
[----:B------:R-:W-:Y:S02]  /*01e0*/  IADD3 R3, PT, PT, R3, 0x80, RZ ;  /* 0x0000008003037810 */ /* 0x000fe40007ffe0ff */
[----:B--2---:R-:W-:-:S04]  /*01f0*/  LOP3.LUT R0, R4, UR5, RZ, 0xfc, !PT ;  /* 0x0000000504007c12 */ /* 0x004fc8000f8efcff */
[----:B------:R-:W-:-:S04]  /*0200*/  PRMT R0, R0, 0x9910, RZ ;  /* 0x0000991000007816 */ /* 0x000fc800000000ff */
[----:B------:R-:W-:-:S04]  /*0210*/  ISETP.NE.AND P0, PT, R0, RZ, PT ;  /* 0x000000ff0000720c */ /* 0x000fc80003f05270 */
[----:B------:R-:W-:-:S05]  /*0220*/  SEL R9, RZ, 0x1, !P0 ;  /* 0x00000001ff097807 */ /* 0x000fca0004000000 */
[----:B0-----:R0:W-:Y:S04]  /*0230*/  STG.E.U8 desc[UR6][R6.64], R9 ;  /* 0x0000000906007986 */ /* 0x0011e8000c101106 */
.L_x_21653:
[----:B------:R-:W-:-:S13]  /*0240*/  ISETP.GE.AND P0, PT, R3, UR4, PT ;  /* 0x0000000403007c0c */ /* 0x000fda000bf06270 */
[----:B------:R-:W-:Y:S05]  /*0250*/  @P0 BREAK.RELIABLE B1 ;  /* 0x0000000000010942 */ /* 0x000fea0003800100 */
[----:B------:R-:W-:Y:S05]  /*0260*/  @P0 BRA `(.L_x_21654) ;  /* 0x0000000000280947 */ /* 0x000fea0003800000 */
[----:B------:R-:W-:Y:S05]  /*0270*/  BSYNC.RELIABLE B1 ;  /* 0x0000000000017941 */ /* 0x000fea0003800100 */
.L_x_21652:
        /* <DEDUP_REMOVED lines=9> */
.L_x_21654:
[----:B------:R-:W-:Y:S05]  /*0310*/  BSYNC.RECONVERGENT B0 ;  /* 0x0000000000007941 */ /* 0x000fea0003800200 */
.L_x_21651:
[----:B------:R-:W-:Y:S05]  /*0320*/  WARPSYNC.ALL ;  /* 0x0000000000007948 */ /* 0x000fea0003800000 */
[----:B------:R-:W-:-:S13]  /*0330*/  ISETP.GE.AND P0, PT, R3, UR4, PT ;  /* 0x0000000403007c0c */ /* 0x000fda000bf06270 */
[----:B------:R-:W-:Y:S05]  /*0340*/  @P0 EXIT ;  /* 0x000000000000094d */ /* 0x000fea0003800000 */
[----:B------:R-:W2:Y:S02]  /*0350*/  LDC.64 R2, c[0x0][0x588] ;  /* 0x00016200ff027b82 */ /* 0x000ea40000000a00 */
[----:B--2---:R-:W2:Y:S06]  /*0360*/  LDG.E.U16 R2, desc[UR6][R2.64] ;  /* 0x0000000602027981 */ /* 0x004eac000c1e1500 */
[----:B------:R-:W3:Y:S01]  /*0370*/  LDC.64 R4, c[0x0][0x580] ;  /* 0x00016000ff047b82 */ /* 0x000ee20000000a00 */
[----:B--2---:R-:W-:-:S04]  /*0380*/  LOP3.LUT R0, R2, UR5, RZ, 0xfc, !PT ;  /* 0x0000000502007c12 */ /* 0x004fc8000f8efcff */
[----:B------:R-:W-:-:S04]  /*0390*/  PRMT R0, R0, 0x9910, RZ ;  /* 0x0000991000007816 */ /* 0x000fc800000000ff */
[----:B------:R-:W-:-:S04]  /*03a0*/  ISETP.NE.AND P0, PT, R0, RZ, PT ;  /* 0x000000ff0000720c */ /* 0x000fc80003f05270 */
[----:B01----:R-:W-:-:S05]  /*03b0*/  SEL R7, RZ, 0x1, !P0 ;  /* 0x00000001ff077807 */ /* 0x003fca0004000000 */
[----:B---3--:R-:W-:Y:S01]  /*03c0*/  STG.E.U8 desc[UR6][R4.64], R7 ;  /* 0x0000000704007986 */ /* 0x008fe2000c101106 */
[----:B------:R-:W-:Y:S05]  /*03d0*/  EXIT ;  /* 0x000000000000794d */ /* 0x000fea0003800000 */
.L_x_21650:
        /* <DEDUP_REMOVED lines=306> */
.L_x_21658:
[----:B------:R-:W0:Y:S02]  /*1700*/  LDCU.128 UR8, c[0x0][0x580] ;  /* 0x0000b000ff0877ac */ /* 0x000e240008000c00 */
[----:B0-----:R-:W-:-:S04]  /*1710*/  IADD3 R6, P0, PT, R4, UR10, RZ ;  /* 0x0000000a04067c10 */ /* 0x001fc8000ff1e0ff */
[----:B------:R-:W-:-:S05]  /*1720*/  IADD3.X R7, PT, PT, RZ, UR11, RZ, P0, !PT ;  /* 0x0000000bff077c10 */ /* 0x000fca00087fe4ff */
[----:B------:R-:W2:Y:S01]  /*1730*/  LDG.E.U16 R6, desc[UR6][R6.64] ;  /* 0x0000000606067981 */ /* 0x000ea2000c1e1500 */
[----:B------:R-:W-:Y:S02]  /*1740*/  IADD3 R3, PT, PT, R3, 0x80, RZ ;  /* 0x0000008003037810 */ /* 0x000fe40007ffe0ff */
[----:B--2---:R-:W-:-:S04]  /*1750*/  LOP3.LUT R4, R6, UR5, RZ, 0xfc, !PT ;  /* 0x0000000506047c12 */ /* 0x004fc8000f8efcff */
[----:B------:R-:W-:Y:S02]  /*1760*/  PRMT R8, R4, 0x9910, RZ ;  /* 0x0000991004087816 */ /* 0x000fe400000000ff */
[----:B------:R-:W-:Y:S02]  /*1770*/  IADD3 R4, P1, PT, R5, UR8, RZ ;  /* 0x0000000805047c10 */ /* 0x000fe4000ff3e0ff */
[----:B------:R-:W-:Y:S02]  /*1780*/  ISETP.NE.AND P0, PT, R8, RZ, PT ;  /* 0x000000ff0800720c */ /* 0x000fe40003f05270 */
[----:B------:R-:W-:Y:S02]  /*1790*/  IADD3.X R5, PT, PT, RZ, UR9, RZ, P1, !PT ;  /* 0x00000009ff057c10 */ /* 0x000fe40008ffe4ff */
        /* <DEDUP_REMOVED lines=303> */
.L_x_21660:
        /* <DEDUP_REMOVED lines=10> */
[----:B------:R-:W-:-:S05]  /*2b30*/  SEL R9, RZ, 0x1, !P0 ;  /* 0x00000001ff097807 */ /* 0x000fca0004000000 */
[----:B------:R0:W-:Y:S04]  /*2b40*/  STG.E.U8 desc[UR6][R4.64], R9 ;  /* 0x0000000904007986 */ /* 0x0001e8000c101106 */
.L_x_21657:
[----:B------:R-:W-:-:S13]  /*2b50*/  ISETP.GE.AND P0, PT, R3, UR4, PT ;  /* 0x0000000403007c0c */ /* 0x000fda000bf06270 */
[----:B------:R-:W-:Y:S05]  /*2b60*/  @P0 BREAK.RELIABLE B1 ;  /* 0x0000000000010942 */ /* 0x000fea0003800100 */
[----:B------:R-:W-:Y:S05]  /*2b70*/  @P0 BRA `(.L_x_21659) ;  /* 0x0000001000dc0947 */ /* 0x000fea0003800000 */
[----:B------:R-:W-:Y:S05]  /*2b80*/  BSYNC.RELIABLE B1 ;  /* 0x0000000000017941 */ /* 0x000fea0003800100 */
.L_x_21656:
        /* <DEDUP_REMOVED lines=298> */
.L_x_21661:
[----:B------:R-:W0:Y:S02]  /*3e30*/  LDCU.128 UR8, c[0x0][0x580] ;  /* 0x0000b000ff0877ac */ /* 0x000e240008000c00 */
[----:B0-----:R-:W-:-:S05]  /*3e40*/  IADD3 R6, P0, PT, R4, UR10, RZ ;  /* 0x0000000a04067c10 */ /* 0x001fca000ff1e0ff */
[----:B------:R-:W-:-:S05]  /*3e50*/  IMAD.X R7, RZ, RZ, UR11, P0 ;  /* 0x0000000bff077e24 */ /* 0x000fca00080e06ff */
        /* <DEDUP_REMOVED lines=9> */
.L_x_21659:
[----:B------:R-:W-:Y:S05]  /*3ef0*/  BSYNC.RECONVERGENT B0 ;  /* 0x0000000000007941 */ /* 0x000fea0003800200 */
.L_x_21655:
        /* <DEDUP_REMOVED lines=301> */
.L_x_21662:
[----:B------:R-:W0:Y:S02]  /*51d0*/  LDCU.128 UR8, c[0x0][0x580] ;  /* 0x0000b000ff0877ac */ /* 0x000e240008000c00 */
[----:B0-----:R-:W-:-:S04]  /*51e0*/  IADD3 R4, P0, PT, R2, UR10, RZ ;  /* 0x0000000a02047c10 */ /* 0x001fc8000ff1e0ff */
[----:B------:R-:W-:-:S05]  /*51f0*/  IADD3.X R5, PT, PT, RZ, UR11, RZ, P0, !PT ;  /* 0x0000000bff057c10 */ /* 0x000fca00087fe4ff */
[----:B------:R-:W2:Y:S01]  /*5200*/  LDG.E.U16 R4, desc[UR6][R4.64] ;  /* 0x0000000604047981 */ /* 0x000ea2000c1e1500 */
[----:B------:R-:W-:-:S04]  /*5210*/  IADD3 R2, P1, PT, R3, UR8, RZ ;  /* 0x0000000803027c10 */ /* 0x000fc8000ff3e0ff */
[----:B------:R-:W-:Y:S02]  /*5220*/  IADD3.X R3, PT, PT, RZ, UR9, RZ, P1, !PT ;  /* 0x00000009ff037c10 */ /* 0x000fe40008ffe4ff */
[----:B--2---:R-:W-:-:S04]  /*5230*/  LOP3.LUT R0, R4, UR5, RZ, 0xfc, !PT ;  /* 0x0000000504007c12 */ /* 0x004fc8000f8efcff */
[----:B------:R-:W-:-:S04]  /*5240*/  PRMT R0, R0, 0x9910, RZ ;  /* 0x0000991000007816 */ /* 0x000fc800000000ff */
[----:B------:R-:W-:-:S04]  /*5250*/  ISETP.NE.AND P0, PT, R0, RZ, PT ;  /* 0x000000ff0000720c */ /* 0x000fc80003f05270 */
[----:B------:R-:W-:-:S05]  /*5260*/  SEL R7, RZ, 0x1, !P0 ;  /* 0x00000001ff077807 */ /* 0x000fca0004000000 */
[----:B------:R-:W-:Y:S01]  /*5270*/  STG.E.U8 desc[UR6][R2.64], R7 ;  /* 0x0000000702007986 */ /* 0x000fe2000c101106 */
[----:B------:R-:W-:Y:S05]  /*5280*/  EXIT ;  /* 0x000000000000794d */ /* 0x000fea0003800000 */
.L_x_21663:
        /* <DEDUP_REMOVED lines=15> */
.L_x_42900:


//--------------------- .text._ZN2at6native27unrolled_elementwise_kernelINS0_13AUnaryFunctorIssbZZZNS0_22logical_or_kernel_cudaERNS_14TensorIteratorEENKUlvE0_clEvENKUlvE3_clEvEUlssE_EESt5arrayIPcLm2EELi4E23TrivialOffsetCalculatorILi1EjESD_NS0_6memory15LoadWithoutCastENSE_16StoreWithoutCastEEEviT_T0_T2_T3_T4_T5_ --------------------------
	.section	.text._ZN2at6native27unrolled_elementwise_kernelINS0_13AUnaryFunctorIssbZZZNS0_22logical_or_kernel_cudaERNS_14TensorIteratorEENKUlvE0_clEvENKUlvE3_clEvEUlssE_EESt5arrayIPcLm2EELi4E23TrivialOffsetCalculatorILi1EjESD_NS0_6memory15LoadWithoutCastENSE_16StoreWithoutCastEEEviT_T0_T2_T3_T4_T5_,"ax",@progbits
	.align	128
        .global         _ZN2at6native27unrolled_elementwise_kernelINS0_13AUnaryFunctorIssbZZZNS0_22logical_or_kernel_cudaERNS_14TensorIteratorEENKUlvE0_clEvENKUlvE3_clEvEUlssE_EESt5arrayIPcLm2EELi4E23TrivialOffsetCalculatorILi1EjESD_NS0_6memory15LoadWithoutCastENSE_16StoreWithoutCastEEEviT_T0_T2_T3_T4_T5_
        .type           _ZN2at6native27unrolled_elementwise_kernelINS0_13AUnaryFunctorIssbZZZNS0_22logical_or_kernel_cudaERNS_14TensorIteratorEENKUlvE0_clEvENKUlvE3_clEvEUlssE_EESt5arrayIPcLm2EELi4E23TrivialOffsetCalculatorILi1EjESD_NS0_6memory15LoadWithoutCastENSE_16StoreWithoutCastEEEviT_T0_T2_T3_T4_T5_,@function
        .size           _ZN2at6native27unrolled_elementwise_kernelINS0_13AUnaryFunctorIssbZZZNS0_22logical_or_kernel_cudaERNS_14TensorIteratorEENKUlvE0_clEvENKUlvE3_clEvEUlssE_EESt5arrayIPcLm2EELi4E23TrivialOffsetCalculatorILi1EjESD_NS0_6memory15LoadWithoutCastENSE_16StoreWithoutCastEEEviT_T0_T2_T3_T4_T5_,(.L_x_42901 - _ZN2at6native27unrolled_elementwise_kernelINS0_13AUnaryFunctorIssbZZZNS0_22logical_or_kernel_cudaERNS_14TensorIteratorEENKUlvE0_clEvENKUlvE3_clEvEUlssE_EESt5arrayIPcLm2EELi4E23TrivialOffsetCalculatorILi1EjESD_NS0_6memory15LoadWithoutCastENSE_16StoreWithoutCastEEEviT_T0_T2_T3_T4_T5_)
        .other          _ZN2at6native27unrolled_elementwise_kernelINS0_13AUnaryFunctorIssbZZZNS0_22logical_or_kernel_cudaERNS_14TensorIteratorEENKUlvE0_clEvENKUlvE3_clEvEUlssE_EESt5arrayIPcLm2EELi4E23TrivialOffsetCalculatorILi1EjESD_NS0_6memory15LoadWithoutCastENSE_16StoreWithoutCastEEEviT_T0_T2_T3_T4_T5_,@"STO_CUDA_ENTRY STV_DEFAULT"
_ZN2at6native27unrolled_elementwise_kernelINS0_13AUnaryFunctorIssbZZZNS0_22logical_or_kernel_cudaERNS_14TensorIteratorEENKUlvE0_clEvENKUlvE3_clEvEUlssE_EESt5arrayIPcLm2EELi4E23TrivialOffsetCalculatorILi1EjESD_NS0_6memory15LoadWithoutCastENSE_16StoreWithoutCastEEEviT_T0_T2_T3_T4_T5_:
.text._ZN2at6native27unrolled_elementwise_kernelINS0_13AUnaryFunctorIssbZZZNS0_22logical_or_kernel_cudaERNS_14TensorIteratorEENKUlvE0_clEvENKUlvE3_clEvEUlssE_EESt5arrayIPcLm2EELi4E23TrivialOffsetCalculatorILi1EjESD_NS0_6memory15LoadWithoutCastENSE_16StoreWithoutCastEEEviT_T0_T2_T3_T4_T5_:
        /* <DEDUP_REMOVED lines=36> */
[----:B------:R-:W-:-:S04]  /*0240*/  ISETP.NE.OR P0, PT, RZ, UR4, P0 ;  /* 0x00000004ff007c0c */ /* 0x000fc80008705670 */
[----:B------:R-:W-:Y:S02]  /*0250*/  SEL R7, RZ, 0x1, !P0 ;  /* 0x00000001ff077807 */ /* 0x000fe40004000000 */
[----:B--2---:R-:W-:-:S04]  /*0260*/  ISETP.NE.AND P3, PT, R8, RZ, !P3 ;  /* 0x000000ff0800720c */ /* 0x004fc80005f65270 */
[----:B------:R-:W-:-:S04]  /*0270*/  ISETP.NE.OR P3, PT, RZ, UR4, P3 ;  /* 0x00000004ff007c0c */ /* 0x000fc80009f65670 */
[----:B------:R-:W-:Y:S02]  /*0280*/  SEL R9, RZ, 0x1, !P3 ;  /* 0x00000001ff097807 */ /* 0x000fe40005800000 */
[----:B----4-:R-:W-:-:S04]  /*0290*/  ISETP.NE.AND P2, PT, R10, RZ, !P2 ;  /* 0x000000ff0a00720c */ /* 0x010fc80005745270 */
[----:B------:R-:W-:-:S04]  /*02a0*/  ISETP.NE.OR P2, PT, RZ, UR4, P2 ;  /* 0x00000004ff007c0c */ /* 0x000fc80009745670 */
[----:B------:R-:W-:Y:S02]  /*02b0*/  SEL R11, RZ, 0x1, !P2 ;  /* 0x00000001ff0b7807 */ /* 0x000fe40005000000 */
[----:B-----5:R-:W-:-:S04]  /*02c0*/  ISETP.NE.AND P1, PT, R4, RZ, !P1 ;  /* 0x000000ff0400720c */ /* 0x020fc80004f25270 */
        /* <DEDUP_REMOVED lines=18> */
.L_x_21666:
[----:B------:R-:W-:Y:S05]  /*03f0*/  BSYNC.RELIABLE B1 ;  /* 0x0000000000017941 */ /* 0x000fea0003800100 */
.L_x_21665:
[----:B------:R-:W-:-:S13]  /*0400*/  ISETP.GE.AND P0, PT, R3, R2, PT ;  /* 0x000000020300720c */ /* 0x000fda0003f06270 */
[----:B------:R-:W1:Y:S01]  /*0410*/  @!P0 LDC.64 R6, c[0x0][0x388] ;  /* 0x0000e200ff068b82 */ /* 0x000e620000000a00 */
[----:B0-----:R-:W-:Y:S02]  /*0420*/  @!P0 IMAD R5, R0, 0x200, R3 ;  /* 0x0000020000058824 */ /* 0x001fe400078e0203 */
[----:B------:R-:W-:-:S03]  /*0430*/  @!P0 VIADD R3, R3, 0x80 ;  /* 0x0000008003038836 */ /* 0x000fc60000000000 */
[----:B-1----:R-:W-:-:S05]  /*0440*/  @!P0 IADD3 R4, P1, PT, R5, R6, RZ ;  /* 0x0000000605048210 */ /* 0x002fca0007f3e0ff */
[----:B------:R-:W-:-:S05]  /*0450*/  @!P0 IMAD.X R5, RZ, RZ, R7, P1 ;  /* 0x000000ffff058224 */ /* 0x000fca00008e0607 */
[----:B------:R1:W-:Y:S03]  /*0460*/  @!P0 STG.E.U8 desc[UR6][R4.64], R11 ;  /* 0x0000000b04008986 */ /* 0x0003e6000c101106 */
.L_x_21667:
[----:B------:R-:W-:Y:S05]  /*0470*/  BSYNC.RECONVERGENT B0 ;  /* 0x0000000000007941 */ /* 0x000fea0003800200 */
.L_x_21664:
        /* <DEDUP_REMOVED lines=9> */
.L_x_21668:
        /* <DEDUP_REMOVED lines=15> */
.L_x_42901:


//--------------------- .text._ZN2at6native29vectorized_elementwise_kernelILi2ENS0_13AUnaryFunctorIssbZZZNS0_22logical_or_kernel_cudaERNS_14TensorIteratorEENKUlvE0_clEvENKUlvE3_clEvEUlssE_EESt5arrayIPcLm2EEEEviT0_T1_ --------------------------
	.section	.text._ZN2at6native29vectorized_elementwise_kernelILi2ENS0_13AUnaryFunctorIssbZZZNS0_22logical_or_kernel_cudaERNS_14TensorIteratorEENKUlvE0_clEvENKUlvE3_clEvEUlssE_EESt5arrayIPcLm2EEEEviT0_T1_,"ax",@progbits
	.align	128
        .global         _ZN2at6native29vectorized_elementwise_kernelILi2ENS0_13AUnaryFunctorIssbZZZNS0_22logical_or_kernel_cudaERNS_14TensorIteratorEENKUlvE0_clEvENKUlvE3_clEvEUlssE_EESt5arrayIPcLm2EEEEviT0_T1_
        .type           _ZN2at6native29vectorized_elementwise_kernelILi2ENS0_13AUnaryFunctorIssbZZZNS0_22logical_or_kernel_cudaERNS_14TensorIteratorEENKUlvE0_clEvENKUlvE3_clEvEUlssE_EESt5arrayIPcLm2EEEEviT0_T1_,@function
        .size           _ZN2at6native29vectorized_elementwise_kernelILi2ENS0_13AUnaryFunctorIssbZZZNS0_22logical_or_kernel_cudaERNS_14TensorIteratorEENKUlvE0_clEvENKUlvE3_clEvEUlssE_EESt5arrayIPcLm2EEEEviT0_T1_,(.L_x_42902 - _ZN2at6native29vectorized_elementwise_kernelILi2ENS0_13AUnaryFunctorIssbZZZNS0_22logical_or_kernel_cudaERNS_14TensorIteratorEENKUlvE0_clEvENKUlvE3_clEvEUlssE_EESt5arrayIPcLm2EEEEviT0_T1_)
        .other          _ZN2at6native29vectorized_elementwise_kernelILi2ENS0_13AUnaryFunctorIssbZZZNS0_22logical_or_kernel_cudaERNS_14TensorIteratorEENKUlvE0_clEvENKUlvE3_clEvEUlssE_EESt5arrayIPcLm2EEEEviT0_T1_,@"STO_CUDA_ENTRY STV_DEFAULT"
_ZN2at6native29vectorized_elementwise_kernelILi2ENS0_13AUnaryFunctorIssbZZZNS0_22logical_or_kernel_cudaERNS_14TensorIteratorEENKUlvE0_clEvENKUlvE3_clEvEUlssE_EESt5arrayIPcLm2EEEEviT0_T1_:
.text._ZN2at6native29vectorized_elementwise_kernelILi2ENS0_13AUnaryFunctorIssbZZZNS0_22logical_or_kernel_cudaERNS_14TensorIteratorEENKUlvE0_clEvENKUlvE3_clEvEUlssE_EESt5arrayIPcLm2EEEEviT0_T1_:
        /* <DEDUP_REMOVED lines=17> */
[----:B------:R-:W-:-:S04]  /*0110*/  UPRMT UR4, UR4, 0x9910, URZ ;  /* 0x0000991004047896 */ /* 0x000fc800080000ff */
        /* <DEDUP_REMOVED lines=10> */
[----:B------:R-:W3:Y:S10]  /*01c0*/  @!P2 LDG.E.U16 R12, desc[UR6][R12.64] ;  /* 0x000000060c0ca981 */ /* 0x000ef4000c1e1500 */
[----:B------:R-:W-:Y:S01]  /*01d0*/  @!P1 IMAD.IADD R27, R0, 0x1, R25 ;  /* 0x00000001001b9824 */ /* 0x000fe200078e0219 */
[----:B------:R-:W0:Y:S01]  /*01e0*/  @!P1 LDC.64 R10, c[0x0][0x390] ;  /* 0x0000e400ff0a9b82 */ /* 0x000e220000000a00 */
[----:B------:R-:W-:-:S02]  /*01f0*/  @!P1 VIADD R25, R25, 0x80 ;  /* 0x0000008019199836 */ /* 0x000fc40000000000 */
        /* <DEDUP_REMOVED lines=21> */
[----:B------:R-:W-:-:S04]  /*0350*/  ISETP.NE.OR P5, PT, RZ, UR4, P5 ;  /* 0x00000004ff007c0c */ /* 0x000fc8000afa5670 */
        /* <DEDUP_REMOVED lines=9> */
[----:B------:R-:W-:-:S04]  /*03f0*/  ISETP.NE.OR P2, PT, RZ, UR4, P2 ;  /* 0x00000004ff007c0c */ /* 0x000fc80009745670 */
[----:B0-----:R-:W-:Y:S02]  /*0400*/  SEL R5, RZ, 0x1, !P2 ;  /* 0x00000001ff057807 */ /* 0x001fe40005000000 */
[----:B------:R-:W-:Y:S01]  /*0410*/  ISETP.GE.U32.AND P2, PT, R17, R16, PT ;  /* 0x000000101100720c */ /* 0x000fe20003f46070 */
[----:B------:R-:W-:Y:S01]  /*0420*/  BSSY.RECONVERGENT B0, `(.L_x_21670) ;  /* 0x000004c000007945 */ /* 0x000fe20003800200 */
[----:B----4-:R-:W-:-:S03]  /*0430*/  ISETP.NE.AND P0, PT, R14, RZ, !P0 ;  /* 0x000000ff0e00720c */ /* 0x010fc60004705270 */
[----:B------:R-:W-:Y:S01]  /*0440*/  BSSY.RELIABLE B1, `(.L_x_21671) ;  /* 0x0000042000017945 */ /* 0x000fe20003800100 */
[----:B------:R-:W-:-:S04]  /*0450*/  ISETP.NE.OR P0, PT, RZ, UR4, P0 ;  /* 0x00000004ff007c0c */ /* 0x000fc80008705670 */
[----:B-1----:R-:W-:Y:S02]  /*0460*/  SEL R9, RZ, 0x1, !P0 ;  /* 0x00000001ff097807 */ /* 0x002fe40004000000 */
[----:B-----5:R-:W-:-:S04]  /*0470*/  ISETP.NE.AND P1, PT, R10, RZ, !P1 ;  /* 0x000000ff0a00720c */ /* 0x020fc80004f25270 */
[----:B------:R-:W-:-:S04]  /*0480*/  ISETP.NE.OR P1, PT, RZ, UR4, P1 ;  /* 0x00000004ff007c0c */ /* 0x000fc80008f25670 */
[----:B------:R-:W-:Y:S02]  /*0490*/  SEL R11, RZ, 0x1, !P1 ;  /* 0x00000001ff0b7807 */ /* 0x000fe40004800000 */
[----:B------:R-:W-:-:S04]  /*04a0*/  ISETP.NE.AND P3, PT, R4, RZ, !P3 ;  /* 0x000000ff0400720c */ /* 0x000fc80005f65270 */
        /* <DEDUP_REMOVED lines=8> */
[----:B--2---:R-:W-:-:S04]  /*0530*/  ISETP.NE.AND P5, PT, R8, RZ, !P5 ;  /* 0x000000ff0800720c */ /* 0x004fc80006fa5270 */
[----:B------:R-:W-:-:S04]  /*0540*/  ISETP.NE.OR P5, PT, RZ, UR4, P5 ;  /* 0x00000004ff007c0c */ /* 0x000fc8000afa5670 */
        /* <DEDUP_REMOVED lines=16> */
.L_x_21672:
        /* <DEDUP_REMOVED lines=8> */
.L_x_21673:
        /* <DEDUP_REMOVED lines=8> */
.L_x_21674:
        /* <DEDUP_REMOVED lines=8> */
.L_x_21675:
        /* <DEDUP_REMOVED lines=9> */
.L_x_21676:
[----:B------:R-:W-:Y:S05]  /*0860*/  BSYNC.RELIABLE B1 ;  /* 0x0000000000017941 */ /* 0x000fea0003800100 */
.L_x_21671:
[----:B------:R-:W-:-:S13]  /*0870*/  ISETP.GE.U32.AND P0, PT, R17, R16, PT ;  /* 0x000000101100720c */ /* 0x000fda0003f06070 */
[----:B012---:R-:W0:Y:S01]  /*0880*/  @!P0 LDC.64 R6, c[0x0][0x388] ;  /* 0x0000e200ff068b82 */ /* 0x007e220000000a00 */
[----:B------:R-:W-:Y:S02]  /*0890*/  @!P0 IMAD.IADD R5, R0, 0x1, R17 ;  /* 0x0000000100058824 */ /* 0x000fe400078e0211 */
[----:B------:R-:W-:-:S03]  /*08a0*/  @!P0 VIADD R17, R17, 0x80 ;  /* 0x0000008011118836 */ /* 0x000fc60000000000 */
[----:B0-----:R-:W-:-:S05]  /*08b0*/  @!P0 IADD3 R4, P1, PT, R5, R6, RZ ;  /* 0x0000000605048210 */ /* 0x001fca0007f3e0ff */
[----:B------:R-:W-:-:S05]  /*08c0*/  @!P0 IMAD.X R5, RZ, RZ, R7, P1 ;  /* 0x000000ffff058224 */ /* 0x000fca00008e0607 */
[----:B------:R3:W-:Y:S03]  /*08d0*/  @!P0 STG.E.U8 desc[UR6][R4.64], R3 ;  /* 0x0000000304008986 */ /* 0x0007e6000c101106 */
.L_x_21677:
[----:B------:R-:W-:Y:S05]  /*08e0*/  BSYNC.RECONVERGENT B0 ;  /* 0x0000000000007941 */ /* 0x000fea0003800200 */
.L_x_21670:
        /* <DEDUP_REMOVED lines=9> */
.L_x_21669:
        /* <DEDUP_REMOVED lines=9> */
[----:B--2---:R-:W-:-:S05]  /*0a10*/  IADD3 R2, P0, PT, R0, UR8, RZ ;  /* 0x0000000800027c10 */ /* 0x004fca000ff1e0ff */
[----:B------:R-:W-:Y:S02]  /*0a20*/  IMAD.X R3, RZ, RZ, UR9, P0 ;  /* 0x00000009ff037e24 */ /* 0x000fe400080e06ff */
[----:B------:R-:W-:Y:S01]  /*0a30*/  IMAD.WIDE.U32 R2, R11, 0x2, R2 ;  /* 0x000000020b027825 */ /* 0x000fe200078e0002 */
[C---:B---3--:R-:W-:Y:S02]  /*0a40*/  PRMT R0, R6.reuse, 0x7632, R0 ;  /* 0x0000763206007816 */ /* 0x048fe40000000000 */
[----:B------:R-:W-:Y:S02]  /*0a50*/  LOP3.LUT R10, R6, UR4, RZ, 0xfc, !PT ;  /* 0x00000004060a7c12 */ /* 0x000fe4000f8efcff */
[----:B------:R-:W-:Y:S02]  /*0a60*/  LOP3.LUT R0, R0, UR4, RZ, 0xfc, !PT ;  /* 0x0000000400007c12 */ /* 0x000fe4000f8efcff */
[----:B------:R-:W-:Y:S02]  /*0a70*/  PRMT R10, R10, 0x9910, RZ ;  /* 0x000099100a0a7816 */ /* 0x000fe400000000ff */
[----:B0-----:R-:W-:-:S02]  /*0a80*/  PRMT R4, R0, 0x9910, RZ ;  /* 0x0000991000047816 */ /* 0x001fc400000000ff */
[C---:B----4-:R-:W-:Y:S01]  /*0a90*/  PRMT R6, R7.reuse, 0x7632, R6 ;  /* 0x0000763207067816 */ /* 0x050fe20000000006 */
[----:B------:R-:W-:Y:S01]  /*0aa0*/  IMAD.MOV.U32 R0, RZ, RZ, R10 ;  /* 0x000000ffff007224 */ /* 0x000fe200078e000a */
[----:B------:R-:W-:Y:S02]  /*0ab0*/  LOP3.LUT R7, R7, UR4, RZ, 0xfc, !PT ;  /* 0x0000000407077c12 */ /* 0x000fe4000f8efcff */
[----:B------:R-:W-:Y:S02]  /*0ac0*/  LOP3.LUT R6, R6, UR4, RZ, 0xfc, !PT ;  /* 0x0000000406067c12 */ /* 0x000fe4000f8efcff */
[----:B------:R-:W-:Y:S02]  /*0ad0*/  ISETP.NE.AND P5, PT, R0, RZ, PT ;  /* 0x000000ff0000720c */ /* 0x000fe40003fa5270 */
[C---:B-----5:R-:W-:Y:S02]  /*0ae0*/  PRMT R0, R8.reuse, 0x7632, R0 ;  /* 0x0000763208007816 */ /* 0x060fe40000000000 */
[----:B------:R-:W-:-:S02]  /*0af0*/  LOP3.LUT R8, R8, UR4, RZ, 0xfc, !PT ;  /* 0x0000000408087c12 */ /* 0x000fc4000f8efcff */
[----:B------:R-:W-:Y:S02]  /*0b00*/  ISETP.NE.AND P0, PT, R4, RZ, PT ;  /* 0x000000ff0400720c */ /* 0x000fe40003f05270 */
[----:B------:R-:W-:Y:S02]  /*0b10*/  PRMT R4, R9, 0x7632, R4 ;  /* 0x0000763209047816 */ /* 0x000fe40000000004 */
[----:B------:R-:W-:Y:S02]  /*0b20*/  PRMT R5, R7, 0x9910, RZ ;  /* 0x0000991007057816 */ /* 0x000fe400000000ff */
[----:B------:R-:W-:Y:S02]  /*0b30*/  LOP3.LUT R0, R0, UR4, RZ, 0xfc, !PT ;  /* 0x0000000400007c12 */ /* 0x000fe4000f8efcff */
[----:B------:R-:W-:Y:S02]  /*0b40*/  PRMT R8, R8, 0x9910, RZ ;  /* 0x0000991008087816 */ /* 0x000fe400000000ff */
[----:B------:R-:W-:-:S02]  /*0b50*/  PRMT R6, R6, 0x9910, RZ ;  /* 0x0000991006067816 */ /* 0x000fc400000000ff */
[----:B------:R-:W-:Y:S02]  /*0b60*/  LOP3.LUT R9, R9, UR4, RZ, 0xfc, !PT ;  /* 0x0000000409097c12 */ /* 0x000fe4000f8efcff */
[----:B------:R-:W-:Y:S02]  /*0b70*/  LOP3.LUT R4, R4, UR4, RZ, 0xfc, !PT ;  /* 0x0000000404047c12 */ /* 0x000fe4000f8efcff */
[----:B------:R-:W-:Y:S02]  /*0b80*/  ISETP.NE.AND P6, PT, R5, RZ, PT ;  /* 0x000000ff0500720c */ /* 0x000fe40003fc5270 */
[----:B------:R-:W-:Y:S01]  /*0b90*/  PRMT R5, R0, 0x9910, RZ ;  /* 0x0000991000057816 */ /* 0x000fe200000000ff */
[----:B------:R-:W-:Y:S01]  /*0ba0*/  IMAD.MOV.U32 R0, RZ, RZ, R8 ;  /* 0x000000ffff007224 */ /* 0x000fe200078e0008 */
[----:B------:R-:W-:Y:S02]  /*0bb0*/  ISETP.NE.AND P1, PT, R6, RZ, PT ;  /* 0x000000ff0600720c */ /* 0x000fe40003f25270 */
[----:B------:R-:W-:-:S02]  /*0bc0*/  PRMT R9, R9, 0x9910, RZ ;  /* 0x0000991009097816 */ /* 0x000fc400000000ff */
[----:B------:R-:W-:Y:S01]  /*0bd0*/  PRMT R6, R4, 0x9910, RZ ;  /* 0x0000991004067816 */ /* 0x000fe200000000ff */
[----:B------:R-:W-:Y:S01]  /*0be0*/  IMAD.MOV.U32 R4, RZ, RZ, R5 ;  /* 0x000000ffff047224 */ /* 0x000fe200078e0005 */
[----:B------:R-:W-:Y:S01]  /*0bf0*/  ISETP.NE.AND P4, PT, R0, RZ, PT ;  /* 0x000000ff0000720c */ /* 0x000fe20003f85270 */
[----:B------:R-:W-:Y:S01]  /*0c00*/  IMAD.MOV.U32 R5, RZ, RZ, R9 ;  /* 0x000000ffff057224 */ /* 0x000fe200078e0009 */
[----:B------:R-:W-:Y:S01]  /*0c10*/  SEL R7, RZ, 0x1, !P1 ;  /* 0x00000001ff077807 */ /* 0x000fe20004800000 */
[----:B------:R-:W-:Y:S01]  /*0c20*/  IMAD.MOV.U32 R0, RZ, RZ, R6 ;  /* 0x000000ffff007224 */ /* 0x000fe200078e0006 */
[----:B------:R-:W-:Y:S02]  /*0c30*/  ISETP.NE.AND P2, PT, R4, RZ, PT ;  /* 0x000000ff0400720c */ /* 0x000fe40003f45270 */
[----:B------:R-:W-:Y:S02]  /*0c40*/  SEL R4, RZ, 0x1, !P6 ;  /* 0x00000001ff047807 */ /* 0x000fe40007000000 */
[----:B------:R-:W-:-:S02]  /*0c50*/  ISETP.NE.AND P3, PT, R5, RZ, PT ;  /* 0x000000ff0500720c */ /* 0x000fc40003f65270 */
[----:B------:R-:W-:Y:S02]  /*0c60*/  ISETP.NE.AND P6, PT, R0, RZ, PT ;  /* 0x000000ff0000720c */ /* 0x000fe40003fc5270 */
        /* <DEDUP_REMOVED lines=15> */
.L_x_21678:
        /* <DEDUP_REMOVED lines=10> */
.L_x_42902:


//--------------------- .text._ZN2at6native29vectorized_elementwise_kernelILi4ENS0_13AUnaryFunctorIssbZZZNS0_22logical_or_kernel_cudaERNS_14TensorIteratorEENKUlvE0_clEvENKUlvE3_clEvEUlssE_EESt5arrayIPcLm2EEEEviT0_T1_ --------------------------
	.section	.text._ZN2at6native29vectorized_elementwise_kernelILi4ENS0_13AUnaryFunctorIssbZZZNS0_22logical_or_kernel_cudaERNS_14TensorIteratorEENKUlvE0_clEvENKUlvE3_clEvEUlssE_EESt5arrayIPcLm2EEEEviT0_T1_,"ax",@progbits
	.align	128
        .global         _ZN2at6native29vectorized_elementwise_kernelILi4ENS0_13AUnaryFunctorIssbZZZNS0_22logical_or_kernel_cudaERNS_14TensorIteratorEENKUlvE0_clEvENKUlvE3_clEvEUlssE_EESt5arrayIPcLm2EEEEviT0_T1_
        .type           _ZN2at6native29vectorized_elementwise_kernelILi4ENS0_13AUnaryFunctorIssbZZZNS0_22logical_or_kernel_cudaERNS_14TensorIteratorEENKUlvE0_clEvENKUlvE3_clEvEUlssE_EESt5arrayIPcLm2EEEEviT0_T1_,@function
        .size           _ZN2at6native29vectorized_elementwise_kernelILi4ENS0_13AUnaryFunctorIssbZZZNS0_22logical_or_kernel_cudaERNS_14TensorIteratorEENKUlvE0_clEvENKUlvE3_clEvEUlssE_EESt5arrayIPcLm2EEEEviT0_T1_,(.L_x_42903 - _ZN2at6native29vectorized_elementwise_kernelILi4ENS0_13AUnaryFunctorIssbZZZNS0_22logical_or_kernel_cudaERNS_14TensorIteratorEENKUlvE0_clEvENKUlvE3_clEvEUlssE_EESt5arrayIPcLm2EEEEviT0_T1_)
        .other          _ZN2at6native29vectorized_elementwise_kernelILi4ENS0_13AUnaryFunctorIssbZZZNS0_22logical_or_kernel_cudaERNS_14TensorIteratorEENKUlvE0_clEvENKUlvE3_clEvEUlssE_EESt5arrayIPcLm2EEEEviT0_T1_,@"STO_CUDA_ENTRY STV_DEFAULT"
_ZN2at6native29vectorized_elementwise_kernelILi4ENS0_13AUnaryFunctorIssbZZZNS0_22logical_or_kernel_cudaERNS_14TensorIteratorEENKUlvE0_clEvENKUlvE3_clEvEUlssE_EESt5arrayIPcLm2EEEEviT0_T1_:
.text._ZN2at6native29vectorized_elementwise_kernelILi4ENS0_13AUnaryFunctorIssbZZZNS0_22logical_or_kernel_cudaERNS_14TensorIteratorEENKUlvE0_clEvENKUlvE3_clEvEUlssE_EESt5arrayIPcLm2EEEEviT0_T1_:
        /* <DEDUP_REMOVED lines=101> */
.L_x_21682:
        /* <DEDUP_REMOVED lines=8> */
.L_x_21683:
        /* <DEDUP_REMOVED lines=8> */
.L_x_21684:
        /* <DEDUP_REMOVED lines=8> */
.L_x_21685:
        /* <DEDUP_REMOVED lines=9> */
.L_x_21686:
[----:B------:R-:W-:Y:S05]  /*0860*/  BSYNC.RELIABLE B1 ;  /* 0x0000000000017941 */ /* 0x000fea0003800100 */
.L_x_21681:
[----:B------:R-:W-:-:S13]  /*0870*/  ISETP.GE.U32.AND P0, PT, R17, R16, PT ;  /* 0x000000101100720c */ /* 0x000fda0003f06070 */
[----:B012---:R-:W0:Y:S01]  /*0880*/  @!P0 LDC.64 R6, c[0x0][0x388] ;  /* 0x0000e200ff068b82 */ /* 0x007e220000000a00 */
[----:B------:R-:W-:Y:S02]  /*0890*/  @!P0 IMAD.IADD R5, R0, 0x1, R17 ;  /* 0x0000000100058824 */ /* 0x000fe400078e0211 */
[----:B------:R-:W-:-:S03]  /*08a0*/  @!P0 VIADD R17, R17, 0x80 ;  /* 0x0000008011118836 */ /* 0x000fc60000000000 */
[----:B0-----:R-:W-:-:S05]  /*08b0*/  @!P0 IADD3 R4, P1, PT, R5, R6, RZ ;  /* 0x0000000605048210 */ /* 0x001fca0007f3e0ff */
[----:B------:R-:W-:-:S05]  /*08c0*/  @!P0 IMAD.X R5, RZ, RZ, R7, P1 ;  /* 0x000000ffff058224 */ /* 0x000fca00008e0607 */
[----:B------:R3:W-:Y:S03]  /*08d0*/  @!P0 STG.E.U8 desc[UR6][R4.64], R3 ;  /* 0x0000000304008986 */ /* 0x0007e6000c101106 */
.L_x_21687:
[----:B------:R-:W-:Y:S05]  /*08e0*/  BSYNC.RECONVERGENT B0 ;  /* 0x0000000000007941 */ /* 0x000fea0003800200 */
.L_x_21680:
        /* <DEDUP_REMOVED lines=9> */
.L_x_21679:
[----:B------:R-:W0:Y:S01]  /*0980*/  S2R R2, SR_TID.X ;  /* 0x0000000000027919 */ /* 0x000e220000002100 */
[----:B------:R-:W1:Y:S01]  /*0990*/  LDC.64 R4, c[0x0][0x390] ;  /* 0x0000e400ff047b82 */ /* 0x000e620000000a00 */
[----:B------:R-:W2:Y:S01]  /*09a0*/  LDCU.64 UR8, c[0x0][0x388] ;  /* 0x00007100ff0877ac */ /* 0x000ea20008000a00 */
[----:B-1----:R-:W-:-:S04]  /*09b0*/  IMAD.WIDE.U32 R4, R0, 0x2, R4 ;  /* 0x0000000200047825 */ /* 0x002fc800078e0004 */
[----:B0-----:R-:W-:-:S05]  /*09c0*/  IMAD.WIDE.U32 R6, R2, 0x8, R4 ;  /* 0x0000000802067825 */ /* 0x001fca00078e0004 */
[----:B------:R-:W3:Y:S04]  /*09d0*/  LDG.E.64 R12, desc[UR6][R6.64] ;  /* 0x00000006060c7981 */ /* 0x000ee8000c1e1b00 */
[----:B------:R0:W4:Y:S01]  /*09e0*/  LDG.E.64 R4, desc[UR6][R6.64+0x400] ;  /* 0x0004000606047981 */ /* 0x000122000c1e1b00 */
[----:B---3--:R-:W-:Y:S02]  /*09f0*/  PRMT R8, R13, 0x7632, R8 ;  /* 0x000076320d087816 */ /* 0x008fe40000000008 */
[C---:B------:R-:W-:Y:S02]  /*0a00*/  LOP3.LUT R10, R12.reuse, UR4, RZ, 0xfc, !PT ;  /* 0x000000040c0a7c12 */ /* 0x040fe4000f8efcff */
[----:B------:R-:W-:Y:S02]  /*0a10*/  PRMT R3, R12, 0x7632, R3 ;  /* 0x000076320c037816 */ /* 0x000fe40000000003 */
[----:B------:R-:W-:-:S02]  /*0a20*/  LOP3.LUT R8, R8, UR4, RZ, 0xfc, !PT ;  /* 0x0000000408087c12 */ /* 0x000fc4000f8efcff */
[----:B------:R-:W-:Y:S02]  /*0a30*/  PRMT R10, R10, 0x9910, RZ ;  /* 0x000099100a0a7816 */ /* 0x000fe400000000ff */
[----:B------:R-:W-:Y:S02]  /*0a40*/  LOP3.LUT R3, R3, UR4, RZ, 0xfc, !PT ;  /* 0x0000000403037c12 */ /* 0x000fe4000f8efcff */
[----:B------:R-:W-:Y:S01]  /*0a50*/  PRMT R8, R8, 0x9910, RZ ;  /* 0x0000991008087816 */ /* 0x000fe200000000ff */
[----:B0-----:R-:W-:Y:S01]  /*0a60*/  IMAD.MOV.U32 R6, RZ, RZ, R10 ;  /* 0x000000ffff067224 */ /* 0x001fe200078e000a */
[----:B------:R-:W-:Y:S02]  /*0a70*/  PRMT R7, R3, 0x9910, RZ ;  /* 0x0000991003077816 */ /* 0x000fe400000000ff */
[----:B------:R-:W-:Y:S01]  /*0a80*/  LOP3.LUT R9, R13, UR4, RZ, 0xfc, !PT ;  /* 0x000000040d097c12 */ /* 0x000fe2000f8efcff */
[----:B------:R-:W-:Y:S01]  /*0a90*/  IMAD.MOV.U32 R3, RZ, RZ, R8 ;  /* 0x000000ffff037224 */ /* 0x000fe200078e0008 */
[----:B------:R-:W-:Y:S01]  /*0aa0*/  ISETP.NE.AND P0, PT, R6, RZ, PT ;  /* 0x000000ff0600720c */ /* 0x000fe20003f05270 */
[----:B------:R-:W-:Y:S01]  /*0ab0*/  IMAD.MOV.U32 R6, RZ, RZ, R7 ;  /* 0x000000ffff067224 */ /* 0x000fe200078e0007 */
[----:B------:R-:W-:-:S02]  /*0ac0*/  PRMT R9, R9, 0x9910, RZ ;  /* 0x0000991009097816 */ /* 0x000fc400000000ff */
[----:B------:R-:W-:Y:S02]  /*0ad0*/  ISETP.NE.AND P1, PT, R3, RZ, PT ;  /* 0x000000ff0300720c */ /* 0x000fe40003f25270 */
[----:B----4-:R-:W-:Y:S02]  /*0ae0*/  LOP3.LUT R3, R5, UR4, RZ, 0xfc, !PT ;  /* 0x0000000405037c12 */ /* 0x010fe4000f8efcff */
[----:B------:R-:W-:Y:S02]  /*0af0*/  ISETP.NE.AND P2, PT, R6, RZ, PT ;  /* 0x000000ff0600720c */ /* 0x000fe40003f45270 */
[C---:B------:R-:W-:Y:S02]  /*0b00*/  LOP3.LUT R6, R4.reuse, UR4, RZ, 0xfc, !PT ;  /* 0x0000000404067c12 */ /* 0x040fe4000f8efcff */
[----:B------:R-:W-:Y:S02]  /*0b10*/  PRMT R7, R3, 0x9910, RZ ;  /* 0x0000991003077816 */ /* 0x000fe400000000ff */
[----:B------:R-:W-:-:S02]  /*0b20*/  PRMT R4, R4, 0x7632, R4 ;  /* 0x0000763204047816 */ /* 0x000fc40000000004 */
[----:B------:R-:W-:Y:S01]  /*0b30*/  PRMT R3, R6, 0x9910, RZ ;  /* 0x0000991006037816 */ /* 0x000fe200000000ff */
[----:B------:R-:W-:Y:S01]  /*0b40*/  IMAD.MOV.U32 R6, RZ, RZ, R7 ;  /* 0x000000ffff067224 */ /* 0x000fe200078e0007 */
[----:B------:R-:W-:Y:S02]  /*0b50*/  PRMT R5, R5, 0x7632, R5 ;  /* 0x0000763205057816 */ /* 0x000fe40000000005 */
[----:B------:R-:W-:Y:S02]  /*0b60*/  LOP3.LUT R4, R4, UR4, RZ, 0xfc, !PT ;  /* 0x0000000404047c12 */ /* 0x000fe4000f8efcff */
[----:B------:R-:W-:Y:S02]  /*0b70*/  ISETP.NE.AND P3, PT, R6, RZ, PT ;  /* 0x000000ff0600720c */ /* 0x000fe40003f65270 */
[----:B------:R-:W-:Y:S02]  /*0b80*/  LOP3.LUT R5, R5, UR4, RZ, 0xfc, !PT ;  /* 0x0000000405057c12 */ /* 0x000fe4000f8efcff */
[----:B------:R-:W-:-:S02]  /*0b90*/  PRMT R6, R4, 0x9910, RZ ;  /* 0x0000991004067816 */ /* 0x000fc400000000ff */
[----:B------:R-:W-:Y:S02]  /*0ba0*/  ISETP.NE.AND P6, PT, R9, RZ, PT ;  /* 0x000000ff0900720c */ /* 0x000fe40003fc5270 */
[----:B------:R-:W-:Y:S02]  /*0bb0*/  PRMT R5, R5, 0x9910, RZ ;  /* 0x0000991005057816 */ /* 0x000fe400000000ff */
[----:B--2---:R-:W-:Y:S01]  /*0bc0*/  IADD3 R4, P5, PT, R0, UR8, RZ ;  /* 0x0000000800047c10 */ /* 0x004fe2000ffbe0ff */
[----:B------:R-:W-:Y:S01]  /*0bd0*/  IMAD.MOV.U32 R0, RZ, RZ, R6 ;  /* 0x000000ffff007224 */ /* 0x000fe200078e0006 */
[----:B------:R-:W-:Y:S02]  /*0be0*/  ISETP.NE.AND P4, PT, R3, RZ, PT ;  /* 0x000000ff0300720c */ /* 0x000fe40003f85270 */
[----:B------:R-:W-:Y:S02]  /*0bf0*/  SEL R3, RZ, 0x1, !P6 ;  /* 0x00000001ff037807 */ /* 0x000fe40007000000 */
[----:B------:R-:W-:Y:S01]  /*0c00*/  ISETP.NE.AND P6, PT, R5, RZ, PT ;  /* 0x000000ff0500720c */ /* 0x000fe20003fc5270 */
[----:B------:R-:W-:Y:S01]  /*0c10*/  IMAD.X R5, RZ, RZ, UR9, P5 ;  /* 0x00000009ff057e24 */ /* 0x000fe2000a8e06ff */
[----:B------:R-:W-:-:S02]  /*0c20*/  ISETP.NE.AND P5, PT, R0, RZ, PT ;  /* 0x000000ff0000720c */ /* 0x000fc40003fa5270 */
        /* <DEDUP_REMOVED lines=17> */
.L_x_21688:
        /* <DEDUP_REMOVED lines=12> */
.L_x_42903:


//--------------------- .text._ZN2at6native29vectorized_elementwise_kernelILi8ENS0_13AUnaryFunctorIssbZZZNS0_22logical_or_kernel_cudaERNS_14TensorIteratorEENKUlvE0_clEvENKUlvE3_clEvEUlssE_EESt5arrayIPcLm2EEEEviT0_T1_ --------------------------
	.section	.text._ZN2at6native29vectorized_elementwise_kernelILi8ENS0_13AUnaryFunctorIssbZZZNS0_22logical_or_kernel_cudaERNS_14TensorIteratorEENKUlvE0_clEvENKUlvE3_clEvEUlssE_EESt5arrayIPcLm2EEEEviT0_T1_,"ax",@progbits
	.align	128
        .global         _ZN2at6native29vectorized_elementwise_kernelILi8ENS0_13AUnaryFunctorIssbZZZNS0_22logical_or_kernel_cudaERNS_14TensorIteratorEENKUlvE0_clEvENKUlvE3_clEvEUlssE_EESt5arrayIPcLm2EEEEviT0_T1_
        .type           _ZN2at6native29vectorized_elementwise_kernelILi8ENS0_13AUnaryFunctorIssbZZZNS0_22logical_or_kernel_cudaERNS_14TensorIteratorEENKUlvE0_clEvENKUlvE3_clEvEUlssE_EESt5arrayIPcLm2EEEEviT0_T1_,@function
        .size           _ZN2at6native29vectorized_elementwise_kernelILi8ENS0_13AUnaryFunctorIssbZZZNS0_22logical_or_kernel_cudaERNS_14TensorIteratorEENKUlvE0_clEvENKUlvE3_clEvEUlssE_EESt5arrayIPcLm2EEEEviT0_T1_,(.L_x_42904 - _ZN2at6native29vectorized_elementwise_kernelILi8ENS0_13AUnaryFunctorIssbZZZNS0_22logical_or_kernel_cudaERNS_14TensorIteratorEENKUlvE0_clEvENKUlvE3_clEvEUlssE_EESt5arrayIPcLm2EEEEviT0_T1_)
        .other          _ZN2at6native29vectorized_elementwise_kernelILi8ENS0_13AUnaryFunctorIssbZZZNS0_22logical_or_kernel_cudaERNS_14TensorIteratorEENKUlvE0_clEvENKUlvE3_clEvEUlssE_EESt5arrayIPcLm2EEEEviT0_T1_,@"STO_CUDA_ENTRY STV_DEFAULT"
_ZN2at6native29vectorized_elementwise_kernelILi8ENS0_13AUnaryFunctorIssbZZZNS0_22logical_or_kernel_cudaERNS_14TensorIteratorEENKUlvE0_clEvENKUlvE3_clEvEUlssE_EESt5arrayIPcLm2EEEEviT0_T1_:
.text._ZN2at6native29vectorized_elementwise_kernelILi8ENS0_13AUnaryFunctorIssbZZZNS0_22logical_or_kernel_cudaERNS_14TensorIteratorEENKUlvE0_clEvENKUlvE3_clEvEUlssE_EESt5arrayIPcLm2EEEEviT0_T1_:
[----:B------:R-:W-:Y:S01]  /*0000*/  LDC R1, c[0x0][0x37c] ;  /* 0x0000df00ff017b82 */ /* 0x000fe20000000800 */
[----:B------:R-:W-:Y:S05]  /*0010*/  EXIT ;  /* 0x000000000000794d */ /* 0x000fea0003800000 */
.L_x_21689:
        /* <DEDUP_REMOVED lines=14> */
.L_x_42904:


//--------------------- .text._ZN2at6native18elementwise_kernelILi128ELi4EZNS0_15gpu_kernel_implINS0_13BinaryFunctorIssbZZZNS0_22logical_or_kernel_cudaERNS_14TensorIteratorEENKUlvE0_clEvENKUlvE3_clEvEUlssE_EEEEvRNS_18TensorIteratorBaseERKT_EUliE_EEviT1_ --------------------------
	.section	.text._ZN2at6native18elementwise_kernelILi128ELi4EZNS0_15gpu_kernel_implINS0_13BinaryFunctorIssbZZZNS0_22logical_or_kernel_cudaERNS_14TensorIteratorEENKUlvE0_clEvENKUlvE3_clEvEUlssE_EEEEvRNS_18TensorIteratorBaseERKT_EUliE_EEviT1_,"ax",@progbits
	.align	128
        .global         _ZN2at6native18elementwise_kernelILi128ELi4EZNS0_15gpu_kernel_implINS0_13BinaryFunctorIssbZZZNS0_22logical_or_kernel_cudaERNS_14TensorIteratorEENKUlvE0_clEvENKUlvE3_clEvEUlssE_EEEEvRNS_18TensorIteratorBaseERKT_EUliE_EEviT1_
        .type           _ZN2at6native18elementwise_kernelILi128ELi4EZNS0_15gpu_kernel_implINS0_13BinaryFunctorIssbZZZNS0_22logical_or_kernel_cudaERNS_14TensorIteratorEENKUlvE0_clEvENKUlvE3_clEvEUlssE_EEEEvRNS_18TensorIteratorBaseERKT_EUliE_EEviT1_,@function
        .size           _ZN2at6native18elementwise_kernelILi128ELi4EZNS0_15gpu_kernel_implINS0_13BinaryFunctorIssbZZZNS0_22logical_or_kernel_cudaERNS_14TensorIteratorEENKUlvE0_clEvENKUlvE3_clEvEUlssE_EEEEvRNS_18TensorIteratorBaseERKT_EUliE_EEviT1_,(.L_x_42905 - _ZN2at6native18elementwise_kernelILi128ELi4EZNS0_15gpu_kernel_implINS0_13BinaryFunctorIssbZZZNS0_22logical_or_kernel_cudaERNS_14TensorIteratorEENKUlvE0_clEvENKUlvE3_clEvEUlssE_EEEEvRNS_18TensorIteratorBaseERKT_EUliE_EEviT1_)
        .other          _ZN2at6native18elementwise_kernelILi128ELi4EZNS0_15gpu_kernel_implINS0_13BinaryFunctorIssbZZZNS0_22logical_or_kernel_cudaERNS_14TensorIteratorEENKUlvE0_clEvENKUlvE3_clEvEUlssE_EEEEvRNS_18TensorIteratorBaseERKT_EUliE_EEviT1_,@"STO_CUDA_ENTRY STV_DEFAULT"
_ZN2at6native18elementwise_kernelILi128ELi4EZNS0_15gpu_kernel_implINS0_13BinaryFunctorIssbZZZNS0_22logical_or_kernel_cudaERNS_14TensorIteratorEENKUlvE0_clEvENKUlvE3_clEvEUlssE_EEEEvRNS_18TensorIteratorBaseERKT_EUliE_EEviT1_:
.text._ZN2at6native18elementwise_kernelILi128ELi4EZNS0_15gpu_kernel_implINS0_13BinaryFunctorIssbZZZNS0_22logical_or_kernel_cudaERNS_14TensorIteratorEENKUlvE0_clEvENKUlvE3_clEvEUlssE_EEEEvRNS_18TensorIteratorBaseERKT_EUliE_EEviT1_:
        /* <DEDUP_REMOVED lines=371> */
.L_x_21692:
        /* <DEDUP_REMOVED lines=16> */
.L_x_21696:
[----:B------:R0:W5:Y:S01]  /*1830*/  LDG.E.U8 R19, desc[UR36][R2.64] ;  /* 0x0000002402137981 */ /* 0x000162000c1e1100 */
[----:B------:R-:W-:Y:S05]  /*1840*/  BRA `(.L_x_21698) ;  /* 0x0000000c004c7947 */ /* 0x000fea0003800000 */
.L_x_21695:
        /* <DEDUP_REMOVED lines=8> */
.L_x_21700:
[----:B------:R0:W5:Y:S01]  /*18d0*/  LDG.E.U16 R19, desc[UR36][R2.64] ;  /* 0x0000002402137981 */ /* 0x000162000c1e1500 */
[----:B------:R-:W-:Y:S05]  /*18e0*/  BRA `(.L_x_21698) ;  /* 0x0000000c00247947 */ /* 0x000fea0003800000 */
.L_x_21699:
[----:B------:R0:W5:Y:S01]  /*18f0*/  LDG.E.U16 R19, desc[UR36][R2.64] ;  /* 0x0000002402137981 */ /* 0x000162000c1e1500 */
[----:B------:R-:W-:Y:S05]  /*1900*/  BRA `(.L_x_21698) ;  /* 0x0000000c001c7947 */ /* 0x000fea0003800000 */
.L_x_21694:
        /* <DEDUP_REMOVED lines=9> */
.L_x_21702:
[----:B------:R-:W2:Y:S02]  /*19a0*/  LDG.E.U16 R0, desc[UR36][R2.64] ;  /* 0x0000002402007981 */ /* 0x000ea4000c1e1500 */
[----:B--2---:R-:W-:-:S06]  /*19b0*/  HADD2.F32 R0, -RZ, R0.H0_H0 ;  /* 0x20000000ff007230 */ /* 0x004fcc0000004100 */
[----:B------:R-:W0:Y:S02]  /*19c0*/  F2I.FTZ.TRUNC.NTZ R0, R0 ;  /* 0x0000000000007305 */ /* 0x000e24000021f100 */
[----:B0-----:R-:W-:Y:S01]  /*19d0*/  PRMT R19, R0, 0x7610, R19 ;  /* 0x0000761000137816 */ /* 0x001fe20000000013 */
[----:B------:R-:W-:Y:S06]  /*19e0*/  BRA `(.L_x_21698) ;  /* 0x0000000800e47947 */ /* 0x000fec0003800000 */
.L_x_21701:
        /* <DEDUP_REMOVED lines=9> */
.L_x_21704:
[----:B------:R-:W2:Y:S02]  /*1a80*/  LDG.E.U16 R2, desc[UR36][R2.64] ;  /* 0x0000002402027981 */ /* 0x000ea4000c1e1500 */
[----:B--2---:R-:W-:-:S06]  /*1a90*/  HADD2.F32 R0, -RZ, R2.H0_H0 ;  /* 0x20000002ff007230 */ /* 0x004fcc0000004100 */
[----:B------:R-:W0:Y:S02]  /*1aa0*/  F2I.FTZ.TRUNC.NTZ R0, R0 ;  /* 0x0000000000007305 */ /* 0x000e24000021f100 */
[----:B0-----:R-:W-:Y:S01]  /*1ab0*/  PRMT R19, R0, 0x7610, R19 ;  /* 0x0000761000137816 */ /* 0x001fe20000000013 */
[----:B------:R-:W-:Y:S06]  /*1ac0*/  BRA `(.L_x_21698) ;  /* 0x0000000800ac7947 */ /* 0x000fec0003800000 */
.L_x_21703:
[----:B------:R-:W2:Y:S02]  /*1ad0*/  LDG.E.64 R2, desc[UR36][R2.64] ;  /* 0x0000002402027981 */ /* 0x000ea4000c1e1b00 */
[----:B--2---:R0:W1:Y:S02]  /*1ae0*/  F2I.F64.TRUNC R19, R2 ;  /* 0x0000000200137311 */ /* 0x004064000030d100 */
[----:B01----:R-:W-:Y:S05]  /*1af0*/  BRA `(.L_x_21698) ;  /* 0x0000000800a07947 */ /* 0x003fea0003800000 */
.L_x_21693:
        /* <DEDUP_REMOVED lines=12> */
.L_x_21707:
[----:B------:R-:W2:Y:S02]  /*1bc0*/  LDG.E.64 R2, desc[UR36][R2.64] ;  /* 0x0000002402027981 */ /* 0x000ea4000c1e1b00 */
[----:B--2---:R3:W4:Y:S02]  /*1bd0*/  F2I.F64.TRUNC R19, R2 ;  /* 0x0000000200137311 */ /* 0x004724000030d100 */
[----:B---34-:R-:W-:Y:S05]  /*1be0*/  BRA `(.L_x_21698) ;  /* 0x0000000800647947 */ /* 0x018fea0003800000 */
.L_x_21706:
        /* <DEDUP_REMOVED lines=27> */
.L_x_21709:
        /* <DEDUP_REMOVED lines=14> */
.L_x_21708:
[----:B------:R-:W2:Y:S02]  /*1e80*/  LDG.E.U16 R0, desc[UR36][R2.64] ;  /* 0x0000002402007981 */ /* 0x000ea4000c1e1500 */
[----:B--2---:R-:W-:-:S06]  /*1e90*/  SHF.L.U32 R0, R0, 0x10, RZ ;  /* 0x0000001000007819 */ /* 0x004fcc00000006ff */
[----:B------:R-:W0:Y:S02]  /*1ea0*/  F2I.FTZ.TRUNC.NTZ R0, R0 ;  /* 0x0000000000007305 */ /* 0x000e24000021f100 */
[----:B0-----:R-:W-:Y:S01]  /*1eb0*/  PRMT R19, R0, 0x7610, R19 ;  /* 0x0000761000137816 */ /* 0x001fe20000000013 */
[----:B------:R-:W-:Y:S06]  /*1ec0*/  BRA `(.L_x_21698) ;  /* 0x0000000400ac7947 */ /* 0x000fec0003800000 */
.L_x_21705:
        /* <DEDUP_REMOVED lines=10> */
.L_x_21712:
        /* <DEDUP_REMOVED lines=21> */
.L_x_21716:
[----:B------:R-:W-:Y:S05]  /*20c0*/  BSYNC.RECONVERGENT B1 ;  /* 0x0000000000017941 */ /* 0x000fea0003800200 */
.L_x_21715:
[----:B------:R-:W-:Y:S01]  /*20d0*/  IMAD.SHL.U32 R0, R0, 0x100000, RZ ;  /* 0x0010000000007824 */ /* 0x000fe200078e00ff */
[----:B------:R-:W-:-:S04]  /*20e0*/  LEA R2, R2, 0x3b800000, 0x17 ;  /* 0x3b80000002027811 */ /* 0x000fc800078eb8ff */
[----:B------:R-:W-:-:S07]  /*20f0*/  LOP3.LUT R0, R2, R0, R7, 0xfe, !PT ;  /* 0x0000000002007212 */ /* 0x000fce00078efe07 */
.L_x_21714:
[----:B------:R-:W-:Y:S05]  /*2100*/  BSYNC.RECONVERGENT B0 ;  /* 0x0000000000007941 */ /* 0x000fea0003800200 */
.L_x_21713:
[----:B------:R-:W0:Y:S02]  /*2110*/  F2I.FTZ.TRUNC.NTZ R0, R0 ;  /* 0x0000000000007305 */ /* 0x000e24000021f100 */
[----:B0-----:R-:W-:Y:S01]  /*2120*/  PRMT R19, R0, 0x7610, R19 ;  /* 0x0000761000137816 */ /* 0x001fe20000000013 */
[----:B------:R-:W-:Y:S06]  /*2130*/  BRA `(.L_x_21698) ;  /* 0x0000000400107947 */ /* 0x000fec0003800000 */
.L_x_21711:
        /* <DEDUP_REMOVED lines=21> */
.L_x_21720:
[----:B------:R-:W-:Y:S05]  /*2290*/  BSYNC.RECONVERGENT B1 ;  /* 0x0000000000017941 */ /* 0x000fea0003800200 */
.L_x_21719:
[----:B------:R-:W-:Y:S01]  /*22a0*/  IMAD.SHL.U32 R0, R0, 0x200000, RZ ;  /* 0x0020000000007824 */ /* 0x000fe200078e00ff */
[----:B------:R-:W-:-:S04]  /*22b0*/  LEA R2, R2, 0x37800000, 0x17 ;  /* 0x3780000002027811 */ /* 0x000fc800078eb8ff */
[----:B------:R-:W-:-:S07]  /*22c0*/  LOP3.LUT R0, R2, R0, R7, 0xfe, !PT ;  /* 0x0000000002007212 */ /* 0x000fce00078efe07 */
.L_x_21718:
[----:B------:R-:W-:Y:S05]  /*22d0*/  BSYNC.RECONVERGENT B0 ;  /* 0x0000000000007941 */ /* 0x000fea0003800200 */
.L_x_21717:
[----:B------:R-:W0:Y:S02]  /*22e0*/  F2I.FTZ.TRUNC.NTZ R0, R0 ;  /* 0x0000000000007305 */ /* 0x000e24000021f100 */
[----:B0-----:R-:W-:Y:S01]  /*22f0*/  PRMT R19, R0, 0x7610, R19 ;  /* 0x0000761000137816 */ /* 0x001fe20000000013 */
[----:B------:R-:W-:Y:S06]  /*2300*/  BRA `(.L_x_21698) ;  /* 0x00000000009c7947 */ /* 0x000fec0003800000 */
.L_x_21710:
[----:B------:R-:W-:-:S09]  /*2310*/  UISETP.NE.AND UP0, UPT, UR4, 0x1c, UPT ;  /* 0x0000001c0400788c */ /* 0x000fd2000bf05270 */
[----:B------:R-:W-:Y:S05]  /*2320*/  BRA.U !UP0, `(.L_x_21721) ;  /* 0x0000000108907547 */ /* 0x000fea000b800000 */
[----:B------:R-:W-:-:S09]  /*2330*/  UISETP.NE.AND UP0, UPT, UR4, 0x1d, UPT ;  /* 0x0000001d0400788c */ /* 0x000fd2000bf05270 */
[----:B------:R-:W-:Y:S05]  /*2340*/  BRA.U !UP0, `(.L_x_21722) ;  /* 0x0000000108807547 */ /* 0x000fea000b800000 */
[----:B------:R-:W-:-:S09]  /*2350*/  UISETP.NE.AND UP0, UPT, UR4, 0x2c, UPT ;  /* 0x0000002c0400788c */ /* 0x000fd2000bf05270 */
[----:B------:R-:W-:Y:S05]  /*2360*/  BRA.U !UP0, `(.L_x_21723) ;  /* 0x0000000108487547 */ /* 0x000fea000b800000 */
.L_x_21697:
        /* <DEDUP_REMOVED lines=16> */
.L_x_21724:
[----:B------:R-:W-:Y:S01]  /*2470*/  PRMT R19, RZ, 0x7610, R19 ;  /* 0x00007610ff137816 */ /* 0x000fe20000000013 */
[----:B------:R-:W-:Y:S06]  /*2480*/  BRA `(.L_x_21698) ;  /* 0x00000000003c7947 */ /* 0x000fec0003800000 */
.L_x_21723:
        /* <DEDUP_REMOVED lines=8> */
.L_x_21726:
[----:B------:R-:W-:Y:S05]  /*2510*/  BSYNC.RECONVERGENT B0 ;  /* 0x0000000000007941 */ /* 0x000fea0003800200 */
.L_x_21725:
[----:B------:R-:W0:Y:S02]  /*2520*/  F2I.FTZ.TRUNC.NTZ R0, R0 ;  /* 0x0000000000007305 */ /* 0x000e24000021f100 */
[----:B0-----:R-:W-:Y:S01]  /*2530*/  PRMT R19, R0, 0x7610, R19 ;  /* 0x0000761000137816 */ /* 0x001fe20000000013 */
[----:B------:R-:W-:Y:S06]  /*2540*/  BRA `(.L_x_21698) ;  /* 0x00000000000c7947 */ /* 0x000fec0003800000 */
.L_x_21722:
[----:B------:R2:W5:Y:S01]  /*2550*/  LDG.E.U16 R19, desc[UR36][R2.64] ;  /* 0x0000002402137981 */ /* 0x000562000c1e1500 */
[----:B------:R-:W-:Y:S05]  /*2560*/  BRA `(.L_x_21698) ;  /* 0x0000000000047947 */ /* 0x000fea0003800000 */
.L_x_21721:
[----:B------:R1:W5:Y:S02]  /*2570*/  LDG.E.U16 R19, desc[UR36][R2.64] ;  /* 0x0000002402137981 */ /* 0x000364000c1e1500 */
.L_x_21698:
        /* <DEDUP_REMOVED lines=16> */
.L_x_21730:
[----:B------:R3:W5:Y:S01]  /*2680*/  LDG.E.U8 R0, desc[UR36][R2.64] ;  /* 0x0000002402007981 */ /* 0x000762000c1e1100 */
[----:B------:R-:W-:Y:S05]  /*2690*/  BRA `(.L_x_21732) ;  /* 0x0000000c004c7947 */ /* 0x000fea0003800000 */
.L_x_21729:
        /* <DEDUP_REMOVED lines=8> */
.L_x_21734:
[----:B------:R1:W5:Y:S01]  /*2720*/  LDG.E.U16 R0, desc[UR36][R2.64] ;  /* 0x0000002402007981 */ /* 0x000362000c1e1500 */
[----:B------:R-:W-:Y:S05]  /*2730*/  BRA `(.L_x_21732) ;  /* 0x0000000c00247947 */ /* 0x000fea0003800000 */
.L_x_21733:
[----:B------:R2:W5:Y:S01]  /*2740*/  LDG.E.U16 R0, desc[UR36][R2.64] ;  /* 0x0000002402007981 */ /* 0x000562000c1e1500 */
[----:B------:R-:W-:Y:S05]  /*2750*/  BRA `(.L_x_21732) ;  /* 0x0000000c001c7947 */ /* 0x000fea0003800000 */
.L_x_21728:
        /* <DEDUP_REMOVED lines=9> */
.L_x_21736:
[----:B------:R-:W2:Y:S02]  /*27f0*/  LDG.E.U16 R4, desc[UR36][R2.64] ;  /* 0x0000002402047981 */ /* 0x000ea4000c1e1500 */
[----:B--2---:R-:W-:-:S06]  /*2800*/  HADD2.F32 R4, -RZ, R4.H0_H0 ;  /* 0x20000004ff047230 */ /* 0x004fcc0000004100 */
[----:B------:R-:W0:Y:S02]  /*2810*/  F2I.FTZ.TRUNC.NTZ R4, R4 ;  /* 0x0000000400047305 */ /* 0x000e24000021f100 */
[----:B0-----:R-:W-:Y:S01]  /*2820*/  PRMT R0, R4, 0x7610, R0 ;  /* 0x0000761004007816 */ /* 0x001fe20000000000 */
[----:B------:R-:W-:Y:S06]  /*2830*/  BRA `(.L_x_21732) ;  /* 0x0000000800e47947 */ /* 0x000fec0003800000 */
.L_x_21735:
        /* <DEDUP_REMOVED lines=9> */
.L_x_21738:
[----:B------:R-:W2:Y:S02]  /*28d0*/  LDG.E.U16 R2, desc[UR36][R2.64] ;  /* 0x0000002402027981 */ /* 0x000ea4000c1e1500 */
[----:B--2---:R-:W-:-:S06]  /*28e0*/  HADD2.F32 R4, -RZ, R2.H0_H0 ;  /* 0x20000002ff047230 */ /* 0x004fcc0000004100 */
[----:B------:R-:W0:Y:S02]  /*28f0*/  F2I.FTZ.TRUNC.NTZ R4, R4 ;  /* 0x0000000400047305 */ /* 0x000e24000021f100 */
[----:B0-----:R-:W-:Y:S01]  /*2900*/  PRMT R0, R4, 0x7610, R0 ;  /* 0x0000761004007816 */ /* 0x001fe20000000000 */
[----:B------:R-:W-:Y:S06]  /*2910*/  BRA `(.L_x_21732) ;  /* 0x0000000800ac7947 */ /* 0x000fec0003800000 */
.L_x_21737:
[----:B------:R-:W2:Y:S02]  /*2920*/  LDG.E.64 R2, desc[UR36][R2.64] ;  /* 0x0000002402027981 */ /* 0x000ea4000c1e1b00 */
[----:B--2---:R0:W1:Y:S02]  /*2930*/  F2I.F64.TRUNC R0, R2 ;  /* 0x0000000200007311 */ /* 0x004064000030d100 */
[----:B01----:R-:W-:Y:S05]  /*2940*/  BRA `(.L_x_21732) ;  /* 0x0000000800a07947 */ /* 0x003fea0003800000 */
.L_x_21727:
        /* <DEDUP_REMOVED lines=12> */
.L_x_21741:
[----:B------:R-:W2:Y:S02]  /*2a10*/  LDG.E.64 R2, desc[UR36][R2.64] ;  /* 0x0000002402027981 */ /* 0x000ea4000c1e1b00 */
[----:B--2---:R0:W1:Y:S02]  /*2a20*/  F2I.F64.TRUNC R0, R2 ;  /* 0x0000000200007311 */ /* 0x004064000030d100 */
[----:B01----:R-:W-:Y:S05]  /*2a30*/  BRA `(.L_x_21732) ;  /* 0x0000000800647947 */ /* 0x003fea0003800000 */
.L_x_21740:
        /* <DEDUP_REMOVED lines=27> */
.L_x_21743:
        /* <DEDUP_REMOVED lines=14> */
.L_x_21742:
[----:B------:R-:W2:Y:S02]  /*2cd0*/  LDG.E.U16 R4, desc[UR36][R2.64] ;  /* 0x0000002402047981 */ /* 0x000ea4000c1e1500 */
[----:B--2---:R-:W-:-:S06]  /*2ce0*/  IMAD.U32 R4, R4, 0x10000, RZ ;  /* 0x0001000004047824 */ /* 0x004fcc00078e00ff */
[----:B------:R-:W0:Y:S02]  /*2cf0*/  F2I.FTZ.TRUNC.NTZ R4, R4 ;  /* 0x0000000400047305 */ /* 0x000e24000021f100 */
[----:B0-----:R-:W-:Y:S01]  /*2d00*/  PRMT R0, R4, 0x7610, R0 ;  /* 0x0000761004007816 */ /* 0x001fe20000000000 */
[----:B------:R-:W-:Y:S06]  /*2d10*/  BRA `(.L_x_21732) ;  /* 0x0000000400ac7947 */ /* 0x000fec0003800000 */
.L_x_21739:
        /* <DEDUP_REMOVED lines=10> */
.L_x_21746:
        /* <DEDUP_REMOVED lines=21> */
.L_x_21750:
[----:B------:R-:W-:Y:S05]  /*2f10*/  BSYNC.RECONVERGENT B1 ;  /* 0x0000000000017941 */ /* 0x000fea0003800200 */
.L_x_21749:
[----:B------:R-:W-:Y:S01]  /*2f20*/  IMAD.SHL.U32 R0, R0, 0x100000, RZ ;  /* 0x0010000000007824 */ /* 0x000fe200078e00ff */
[----:B------:R-:W-:-:S04]  /*2f30*/  LEA R2, R2, 0x3b800000, 0x17 ;  /* 0x3b80000002027811 */ /* 0x000fc800078eb8ff */
[----:B------:R-:W-:-:S07]  /*2f40*/  LOP3.LUT R4, R2, R0, R7, 0xfe, !PT ;  /* 0x0000000002047212 */ /* 0x000fce00078efe07 */
.L_x_21748:
[----:B------:R-:W-:Y:S05]  /*2f50*/  BSYNC.RECONVERGENT B0 ;  /* 0x0000000000007941 */ /* 0x000fea0003800200 */
.L_x_21747:
[----:B------:R-:W0:Y:S02]  /*2f60*/  F2I.FTZ.TRUNC.NTZ R4, R4 ;  /* 0x0000000400047305 */ /* 0x000e24000021f100 */
[----:B0-----:R-:W-:Y:S01]  /*2f70*/  PRMT R0, R4, 0x7610, R0 ;  /* 0x0000761004007816 */ /* 0x001fe20000000000 */
[----:B------:R-:W-:Y:S06]  /*2f80*/  BRA `(.L_x_21732) ;  /* 0x0000000400107947 */ /* 0x000fec0003800000 */
.L_x_21745:
        /* <DEDUP_REMOVED lines=21> */
.L_x_21754:
[----:B------:R-:W-:Y:S05]  /*30e0*/  BSYNC.RECONVERGENT B1 ;  /* 0x0000000000017941 */ /* 0x000fea0003800200 */
.L_x_21753:
[----:B------:R-:W-:Y:S01]  /*30f0*/  IMAD.SHL.U32 R0, R0, 0x200000, RZ ;  /* 0x0020000000007824 */ /* 0x000fe200078e00ff */
[----:B------:R-:W-:-:S04]  /*3100*/  LEA R2, R2, 0x37800000, 0x17 ;  /* 0x3780000002027811 */ /* 0x000fc800078eb8ff */
[----:B------:R-:W-:-:S07]  /*3110*/  LOP3.LUT R4, R2, R0, R7, 0xfe, !PT ;  /* 0x0000000002047212 */ /* 0x000fce00078efe07 */
.L_x_21752:
[----:B------:R-:W-:Y:S05]  /*3120*/  BSYNC.RECONVERGENT B0 ;  /* 0x0000000000007941 */ /* 0x000fea0003800200 */
.L_x_21751:
[----:B------:R-:W0:Y:S02]  /*3130*/  F2I.FTZ.TRUNC.NTZ R4, R4 ;  /* 0x0000000400047305 */ /* 0x000e24000021f100 */
[----:B0-----:R-:W-:Y:S01]  /*3140*/  PRMT R0, R4, 0x7610, R0 ;  /* 0x0000761004007816 */ /* 0x001fe20000000000 */
[----:B------:R-:W-:Y:S06]  /*3150*/  BRA `(.L_x_21732) ;  /* 0x00000000009c7947 */ /* 0x000fec0003800000 */
.L_x_21744:
[----:B------:R-:W-:-:S09]  /*3160*/  UISETP.NE.AND UP0, UPT, UR4, 0x1c, UPT ;  /* 0x0000001c0400788c */ /* 0x000fd2000bf05270 */
[----:B------:R-:W-:Y:S05]  /*3170*/  BRA.U !UP0, `(.L_x_21755) ;  /* 0x0000000108907547 */ /* 0x000fea000b800000 */
[----:B------:R-:W-:-:S09]  /*3180*/  UISETP.NE.AND UP0, UPT, UR4, 0x1d, UPT ;  /* 0x0000001d0400788c */ /* 0x000fd2000bf05270 */
[----:B------:R-:W-:Y:S05]  /*3190*/  BRA.U !UP0, `(.L_x_21756) ;  /* 0x0000000108807547 */ /* 0x000fea000b800000 */
[----:B------:R-:W-:-:S09]  /*31a0*/  UISETP.NE.AND UP0, UPT, UR4, 0x2c, UPT ;  /* 0x0000002c0400788c */ /* 0x000fd2000bf05270 */
[----:B------:R-:W-:Y:S05]  /*31b0*/  BRA.U !UP0, `(.L_x_21757) ;  /* 0x0000000108487547 */ /* 0x000fea000b800000 */
.L_x_21731:
        /* <DEDUP_REMOVED lines=16> */
.L_x_21758:
[----:B------:R-:W-:Y:S01]  /*32c0*/  PRMT R0, RZ, 0x7610, R0 ;  /* 0x00007610ff007816 */ /* 0x000fe20000000000 */
[----:B------:R-:W-:Y:S06]  /*32d0*/  BRA `(.L_x_21732) ;  /* 0x00000000003c7947 */ /* 0x000fec0003800000 */
.L_x_21757:
        /* <DEDUP_REMOVED lines=8> */
.L_x_21760:
[----:B------:R-:W-:Y:S05]  /*3360*/  BSYNC.RECONVERGENT B0 ;  /* 0x0000000000007941 */ /* 0x000fea0003800200 */
.L_x_21759:
[----:B------:R-:W0:Y:S02]  /*3370*/  F2I.FTZ.TRUNC.NTZ R4, R4 ;  /* 0x0000000400047305 */ /* 0x000e24000021f100 */
[----:B0-----:R-:W-:Y:S01]  /*3380*/  PRMT R0, R4, 0x7610, R0 ;  /* 0x0000761004007816 */ /* 0x001fe20000000000 */
[----:B------:R-:W-:Y:S06]  /*3390*/  BRA `(.L_x_21732) ;  /* 0x00000000000c7947 */ /* 0x000fec0003800000 */
.L_x_21756:
[----:B------:R0:W5:Y:S01]  /*33a0*/  LDG.E.U16 R0, desc[UR36][R2.64] ;  /* 0x0000002402007981 */ /* 0x000162000c1e1500 */
[----:B------:R-:W-:Y:S05]  /*33b0*/  BRA `(.L_x_21732) ;  /* 0x0000000000047947 */ /* 0x000fea0003800000 */
.L_x_21755:
[----:B------:R0:W5:Y:S02]  /*33c0*/  LDG.E.U16 R0, desc[UR36][R2.64] ;  /* 0x0000002402007981 */ /* 0x000164000c1e1500 */
.L_x_21732:
[----:B------:R-:W0:Y:S01]  /*33d0*/  LDCU.64 UR6, c[0x0][0x5e8] ;  /* 0x0000bd00ff0677ac */ /* 0x000e220008000a00 */
[----:B-1--45:R-:W-:Y:S01]  /*33e0*/  LOP3.LUT R0, R19, R0, RZ, 0xfc, !PT ;  /* 0x0000000013007212 */ /* 0x032fe200078efcff */
[----:B------:R-:W-:Y:S01]  /*33f0*/  BSSY.RECONVERGENT B6, `(.L_x_21761) ;  /* 0x00000d5000067945 */ /* 0x000fe20003800200 */
[----:B------:R-:W-:Y:S02]  /*3400*/  UPRMT UR4, UR43, 0x9910, URZ ;  /* 0x000099102b047896 */ /* 0x000fe400080000ff */
[----:B------:R-:W-:Y:S02]  /*3410*/  PRMT R0, R0, 0x9910, RZ ;  /* 0x0000991000007816 */ /* 0x000fe400000000ff */
[----:B------:R-:W-:Y:S02]  /*3420*/  UISETP.GT.AND UP0, UPT, UR4, 0x9, UPT ;  /* 0x000000090400788c */ /* 0x000fe4000bf04270 */
[----:B------:R-:W-:-:S04]  /*3430*/  ISETP.NE.AND P1, PT, R0, RZ, PT ;  /* 0x000000ff0000720c */ /* 0x000fc80003f25270 */
        /* <DEDUP_REMOVED lines=14> */
.L_x_21765:
[----:B------:R1:W-:Y:S01]  /*3520*/  STG.E.U8 desc[UR36][R2.64], R4 ;  /* 0x0000000402007986 */ /* 0x0003e2000c101124 */
[----:B------:R-:W-:Y:S05]  /*3530*/  BRA `(.L_x_21767) ;  /* 0x0000000c00007947 */ /* 0x000fea0003800000 */
.L_x_21764:
        /* <DEDUP_REMOVED lines=9> */
.L_x_21769:
[----:B------:R3:W-:Y:S01]  /*35d0*/  STG.E desc[UR36][R2.64], R4 ;  /* 0x0000000402007986 */ /* 0x0007e2000c101924 */
[----:B------:R-:W-:Y:S05]  /*35e0*/  BRA `(.L_x_21767) ;  /* 0x0000000800d47947 */ /* 0x000fea0003800000 */
.L_x_21768:
[----:B------:R2:W-:Y:S01]  /*35f0*/  STG.E.U16 desc[UR36][R2.64], R4 ;  /* 0x0000000402007986 */ /* 0x0005e2000c101524 */
[----:B------:R-:W-:Y:S05]  /*3600*/  BRA `(.L_x_21767) ;  /* 0x0000000800cc7947 */ /* 0x000fea0003800000 */
.L_x_21763:
        /* <DEDUP_REMOVED lines=9> */
.L_x_21771:
[----:B------:R-:W-:-:S04]  /*36a0*/  I2FP.F32.U32 R0, R4 ;  /* 0x0000000400007245 */ /* 0x000fc80000201000 */
[----:B------:R-:W-:-:S05]  /*36b0*/  F2FP.F16.F32.PACK_AB R0, RZ, R0 ;  /* 0x00000000ff00723e */ /* 0x000fca00000000ff */
[----:B------:R0:W-:Y:S01]  /*36c0*/  STG.E.U16 desc[UR36][R2.64], R0 ;  /* 0x0000000002007986 */ /* 0x0001e2000c101524 */
[----:B------:R-:W-:Y:S05]  /*36d0*/  BRA `(.L_x_21767) ;  /* 0x0000000800987947 */ /* 0x000fea0003800000 */
.L_x_21770:
        /* <DEDUP_REMOVED lines=10> */
.L_x_21773:
[----:B------:R-:W-:-:S04]  /*3780*/  I2FP.F32.U32 R4, R4 ;  /* 0x0000000400047245 */ /* 0x000fc80000201000 */
[----:B------:R-:W-:-:S04]  /*3790*/  F2FP.F16.F32.PACK_AB R5, RZ, R4 ;  /* 0x00000004ff05723e */ /* 0x000fc800000000ff */
[----:B------:R-:W-:-:S05]  /*37a0*/  PRMT R5, R5, 0x5410, RZ ;  /* 0x0000541005057816 */ /* 0x000fca00000000ff */
[----:B------:R0:W-:Y:S01]  /*37b0*/  STG.E desc[UR36][R2.64], R5 ;  /* 0x0000000502007986 */ /* 0x0001e2000c101924 */
[----:B------:R-:W-:Y:S05]  /*37c0*/  BRA `(.L_x_21767) ;  /* 0x00000008005c7947 */ /* 0x000fea0003800000 */
.L_x_21772:
[----:B------:R-:W0:Y:S02]  /*37d0*/  I2F.F64.U32 R4, R4 ;  /* 0x0000000400047312 */ /* 0x000e240000201800 */
[----:B0-----:R0:W-:Y:S01]  /*37e0*/  STG.E.64 desc[UR36][R2.64], R4 ;  /* 0x0000000402007986 */ /* 0x0011e2000c101b24 */
[----:B------:R-:W-:Y:S05]  /*37f0*/  BRA `(.L_x_21767) ;  /* 0x0000000800507947 */ /* 0x000fea0003800000 */
.L_x_21762:
        /* <DEDUP_REMOVED lines=10> */
.L_x_21776:
[----:B------:R-:W-:Y:S01]  /*38a0*/  CS2R R6, SRZ ;  /* 0x0000000000067805 */ /* 0x000fe2000001ff00 */
[----:B------:R-:W0:Y:S04]  /*38b0*/  I2F.F64.U32 R4, R4 ;  /* 0x0000000400047312 */ /* 0x000e280000201800 */
[----:B0-----:R0:W-:Y:S01]  /*38c0*/  STG.E.128 desc[UR36][R2.64], R4 ;  /* 0x0000000402007986 */ /* 0x0011e2000c101d24 */
[----:B------:R-:W-:Y:S05]  /*38d0*/  BRA `(.L_x_21767) ;  /* 0x0000000800187947 */ /* 0x000fea0003800000 */
.L_x_21775:
        /* <DEDUP_REMOVED lines=17> */
.L_x_21780:
[----:B------:R-:W-:Y:S05]  /*39f0*/  BSYNC.RECONVERGENT B0 ;  /* 0x0000000000007941 */ /* 0x000fea0003800200 */
.L_x_21779:
[----:B------:R0:W-:Y:S01]  /*3a00*/  STG.E.U8 desc[UR36][R2.64], R5 ;  /* 0x0000000502007986 */ /* 0x0001e2000c101124 */
[----:B------:R-:W-:Y:S05]  /*3a10*/  BRA `(.L_x_21767) ;  /* 0x0000000400c87947 */ /* 0x000fea0003800000 */
.L_x_21778:
        /* <DEDUP_REMOVED lines=16> */
.L_x_21777:
[----:B------:R-:W-:-:S04]  /*3b20*/  I2FP.F32.U32 R0, R4 ;  /* 0x0000000400007245 */ /* 0x000fc80000201000 */
[----:B------:R-:W-:-:S05]  /*3b30*/  F2FP.BF16.F32.PACK_AB R0, RZ, R0 ;  /* 0x00000000ff00723e */ /* 0x000fca00000010ff */
[----:B------:R0:W-:Y:S01]  /*3b40*/  STG.E.U16 desc[UR36][R2.64], R0 ;  /* 0x0000000002007986 */ /* 0x0001e2000c101524 */
[----:B------:R-:W-:Y:S05]  /*3b50*/  BRA `(.L_x_21767) ;  /* 0x0000000400787947 */ /* 0x000fea0003800000 */
.L_x_21774:
        /* <DEDUP_REMOVED lines=10> */
.L_x_21783:
        /* <DEDUP_REMOVED lines=12> */
.L_x_21786:
[----:B------:R-:W-:-:S04]  /*3cc0*/  SHF.R.U32.HI R0, RZ, 0x14, R5 ;  /* 0x00000014ff007819 */ /* 0x000fc80000011605 */
[----:B------:R-:W-:-:S04]  /*3cd0*/  LOP3.LUT R0, R0, 0x1, RZ, 0xc0, !PT ;  /* 0x0000000100007812 */ /* 0x000fc800078ec0ff */
[----:B------:R-:W-:-:S04]  /*3ce0*/  IADD3 R0, PT, PT, R5, 0x487ffff, R0 ;  /* 0x0487ffff05007810 */ /* 0x000fc80007ffe000 */
[----:B------:R-:W-:-:S04]  /*3cf0*/  SHF.R.U32.HI R0, RZ, 0x14, R0 ;  /* 0x00000014ff007819 */ /* 0x000fc80000011600 */
[----:B------:R-:W-:-:S07]  /*3d00*/  LOP3.LUT R4, R0, 0xff, RZ, 0xc0, !PT ;  /* 0x000000ff00047812 */ /* 0x000fce00078ec0ff */
.L_x_21787:
[----:B------:R-:W-:-:S07]  /*3d10*/  PRMT R0, R4, 0x7610, R0 ;  /* 0x0000761004007816 */ /* 0x000fce0000000000 */
.L_x_21785:
[----:B------:R-:W-:Y:S05]  /*3d20*/  BSYNC.RECONVERGENT B0 ;  /* 0x0000000000007941 */ /* 0x000fea0003800200 */
.L_x_21784:
[----:B------:R0:W-:Y:S01]  /*3d30*/  STG.E.U8 desc[UR36][R2.64], R0 ;  /* 0x0000000002007986 */ /* 0x0001e2000c101124 */
[----:B------:R-:W-:Y:S05]  /*3d40*/  BRA `(.L_x_21767) ;  /* 0x0000000000fc7947 */ /* 0x000fea0003800000 */
.L_x_21782:
        /* <DEDUP_REMOVED lines=12> */
.L_x_21790:
[----:B------:R-:W-:-:S04]  /*3e10*/  SHF.R.U32.HI R0, RZ, 0x15, R5 ;  /* 0x00000015ff007819 */ /* 0x000fc80000011605 */
[----:B------:R-:W-:-:S04]  /*3e20*/  LOP3.LUT R0, R0, 0x1, RZ, 0xc0, !PT ;  /* 0x0000000100007812 */ /* 0x000fc800078ec0ff */
[----:B------:R-:W-:-:S04]  /*3e30*/  IADD3 R0, PT, PT, R5, 0x88fffff, R0 ;  /* 0x088fffff05007810 */ /* 0x000fc80007ffe000 */
[----:B------:R-:W-:-:S04]  /*3e40*/  SHF.R.U32.HI R0, RZ, 0x15, R0 ;  /* 0x00000015ff007819 */ /* 0x000fc80000011600 */
[----:B------:R-:W-:-:S07]  /*3e50*/  LOP3.LUT R4, R0, 0xff, RZ, 0xc0, !PT ;  /* 0x000000ff00047812 */ /* 0x000fce00078ec0ff */
.L_x_21791:
[----:B------:R-:W-:-:S07]  /*3e60*/  PRMT R0, R4, 0x7610, R0 ;  /* 0x0000761004007816 */ /* 0x000fce0000000000 */
.L_x_21789:
[----:B------:R-:W-:Y:S05]  /*3e70*/  BSYNC.RECONVERGENT B0 ;  /* 0x0000000000007941 */ /* 0x000fea0003800200 */
.L_x_21788:
[----:B------:R0:W-:Y:S01]  /*3e80*/  STG.E.U8 desc[UR36][R2.64], R0 ;  /* 0x0000000002007986 */ /* 0x0001e2000c101124 */
[----:B------:R-:W-:Y:S05]  /*3e90*/  BRA `(.L_x_21767) ;  /* 0x0000000000a87947 */ /* 0x000fea0003800000 */
.L_x_21781:
[----:B------:R-:W-:-:S09]  /*3ea0*/  UISETP.NE.AND UP0, UPT, UR4, 0x1c, UPT ;  /* 0x0000001c0400788c */ /* 0x000fd2000bf05270 */
[----:B------:R-:W-:Y:S05]  /*3eb0*/  BRA.U !UP0, `(.L_x_21792) ;  /* 0x00000001089c7547 */ /* 0x000fea000b800000 */
[----:B------:R-:W-:-:S09]  /*3ec0*/  UISETP.NE.AND UP0, UPT, UR4, 0x1d, UPT ;  /* 0x0000001d0400788c */ /* 0x000fd2000bf05270 */
[----:B------:R-:W-:Y:S05]  /*3ed0*/  BRA.U !UP0, `(.L_x_21793) ;  /* 0x0000000108887547 */ /* 0x000fea000b800000 */
[----:B------:R-:W-:-:S09]  /*3ee0*/  UISETP.NE.AND UP0, UPT, UR4, 0x2c, UPT ;  /* 0x0000002c0400788c */ /* 0x000fd2000bf05270 */
[----:B------:R-:W-:Y:S05]  /*3ef0*/  BRA.U !UP0, `(.L_x_21794) ;  /* 0x0000000108447547 */ /* 0x000fea000b800000 */
.L_x_21766:
        /* <DEDUP_REMOVED lines=16> */
.L_x_21795:
[----:B------:R-:W-:Y:S05]  /*4000*/  BRA `(.L_x_21767) ;  /* 0x00000000004c7947 */ /* 0x000fea0003800000 */
.L_x_21794:
        /* <DEDUP_REMOVED lines=15> */
.L_x_21793:
[----:B------:R-:W-:-:S05]  /*4100*/  MOV R5, RZ ;  /* 0x000000ff00057202 */ /* 0x000fca0000000f00 */
[----:B------:R0:W-:Y:S01]  /*4110*/  STG.E.64 desc[UR36][R2.64], R4 ;  /* 0x0000000402007986 */ /* 0x0001e2000c101b24 */
[----:B------:R-:W-:Y:S05]  /*4120*/  BRA `(.L_x_21767) ;  /* 0x0000000000047947 */ /* 0x000fea0003800000 */
.L_x_21792:
[----:B------:R0:W-:Y:S02]  /*4130*/  STG.E desc[UR36][R2.64], R4 ;  /* 0x0000000402007986 */ /* 0x0001e4000c101924 */
.L_x_21767:
[----:B------:R-:W-:Y:S05]  /*4140*/  BSYNC.RECONVERGENT B6 ;  /* 0x0000000000067941 */ /* 0x000fea0003800200 */
.L_x_21761:
[----:B------:R-:W-:-:S07]  /*4150*/  VIADD R17, R17, 0x80 ;  /* 0x0000008011117836 */ /* 0x000fce0000000000 */
.L_x_21691:
[----:B------:R-:W-:Y:S05]  /*4160*/  BSYNC.RECONVERGENT B7 ;  /* 0x0000000000077941 */ /* 0x000fea0003800200 */
.L_x_21690:
        /* <DEDUP_REMOVED lines=358> */
.L_x_21798:
        /* <DEDUP_REMOVED lines=16> */
.L_x_21802:
[----:B------:R0:W5:Y:S01]  /*58d0*/  LDG.E.U8 R19, desc[UR36][R2.64] ;  /* 0x0000002402137981 */ /* 0x000162000c1e1100 */
[----:B------:R-:W-:Y:S05]  /*58e0*/  BRA `(.L_x_21804) ;  /* 0x0000000c004c7947 */ /* 0x000fea0003800000 */
.L_x_21801:
        /* <DEDUP_REMOVED lines=8> */
.L_x_21806:
[----:B------:R0:W5:Y:S01]  /*5970*/  LDG.E.U16 R19, desc[UR36][R2.64] ;  /* 0x0000002402137981 */ /* 0x000162000c1e1500 */
[----:B------:R-:W-:Y:S05]  /*5980*/  BRA `(.L_x_21804) ;  /* 0x0000000c00247947 */ /* 0x000fea0003800000 */
.L_x_21805:
[----:B------:R0:W5:Y:S01]  /*5990*/  LDG.E.U16 R19, desc[UR36][R2.64] ;  /* 0x0000002402137981 */ /* 0x000162000c1e1500 */
[----:B------:R-:W-:Y:S05]  /*59a0*/  BRA `(.L_x_21804) ;  /* 0x0000000c001c7947 */ /* 0x000fea0003800000 */
.L_x_21800:
        /* <DEDUP_REMOVED lines=9> */
.L_x_21808:
[----:B------:R-:W2:Y:S02]  /*5a40*/  LDG.E.U16 R0, desc[UR36][R2.64] ;  /* 0x0000002402007981 */ /* 0x000ea4000c1e1500 */
[----:B--2---:R-:W-:-:S06]  /*5a50*/  HADD2.F32 R0, -RZ, R0.H0_H0 ;  /* 0x20000000ff007230 */ /* 0x004fcc0000004100 */
[----:B------:R-:W0:Y:S02]  /*5a60*/  F2I.FTZ.TRUNC.NTZ R0, R0 ;  /* 0x0000000000007305 */ /* 0x000e24000021f100 */
[----:B0-----:R-:W-:Y:S01]  /*5a70*/  PRMT R19, R0, 0x7610, R19 ;  /* 0x0000761000137816 */ /* 0x001fe20000000013 */
[----:B------:R-:W-:Y:S06]  /*5a80*/  BRA `(.L_x_21804) ;  /* 0x0000000800e47947 */ /* 0x000fec0003800000 */
.L_x_21807:
        /* <DEDUP_REMOVED lines=9> */
.L_x_21810:
[----:B------:R-:W2:Y:S02]  /*5b20*/  LDG.E.U16 R2, desc[UR36][R2.64] ;  /* 0x0000002402027981 */ /* 0x000ea4000c1e1500 */
[----:B--2---:R-:W-:-:S06]  /*5b30*/  HADD2.F32 R0, -RZ, R2.H0_H0 ;  /* 0x20000002ff007230 */ /* 0x004fcc0000004100 */
[----:B------:R-:W0:Y:S02]  /*5b40*/  F2I.FTZ.TRUNC.NTZ R0, R0 ;  /* 0x0000000000007305 */ /* 0x000e24000021f100 */
[----:B0-----:R-:W-:Y:S01]  /*5b50*/  PRMT R19, R0, 0x7610, R19 ;  /* 0x0000761000137816 */ /* 0x001fe20000000013 */
[----:B------:R-:W-:Y:S06]  /*5b60*/  BRA `(.L_x_21804) ;  /* 0x0000000800ac7947 */ /* 0x000fec0003800000 */
.L_x_21809:
[----:B------:R-:W2:Y:S02]  /*5b70*/  LDG.E.64 R2, desc[UR36][R2.64] ;  /* 0x0000002402027981 */ /* 0x000ea4000c1e1b00 */
[----:B--2---:R0:W1:Y:S02]  /*5b80*/  F2I.F64.TRUNC R19, R2 ;  /* 0x0000000200137311 */ /* 0x004064000030d100 */
[----:B01----:R-:W-:Y:S05]  /*5b90*/  BRA `(.L_x_21804) ;  /* 0x0000000800a07947 */ /* 0x003fea0003800000 */
.L_x_21799:
        /* <DEDUP_REMOVED lines=12> */
.L_x_21813:
[----:B------:R-:W2:Y:S02]  /*5c60*/  LDG.E.64 R2, desc[UR36][R2.64] ;  /* 0x0000002402027981 */ /* 0x000ea4000c1e1b00 */
[----:B--2---:R0:W1:Y:S02]  /*5c70*/  F2I.F64.TRUNC R19, R2 ;  /* 0x0000000200137311 */ /* 0x004064000030d100 */
[----:B01----:R-:W-:Y:S05]  /*5c80*/  BRA `(.L_x_21804) ;  /* 0x0000000800647947 */ /* 0x003fea0003800000 */
.L_x_21812:
        /* <DEDUP_REMOVED lines=27> */
.L_x_21815:
        /* <DEDUP_REMOVED lines=14> */
.L_x_21814:
[----:B------:R-:W2:Y:S02]  /*5f20*/  LDG.E.U16 R0, desc[UR36][R2.64] ;  /* 0x0000002402007981 */ /* 0x000ea4000c1e1500 */
[----:B--2---:R-:W-:-:S06]  /*5f30*/  IMAD.U32 R0, R0, 0x10000, RZ ;  /* 0x0001000000007824 */ /* 0x004fcc00078e00ff */
[----:B------:R-:W0:Y:S02]  /*5f40*/  F2I.FTZ.TRUNC.NTZ R0, R0 ;  /* 0x0000000000007305 */ /* 0x000e24000021f100 */
[----:B0-----:R-:W-:Y:S01]  /*5f50*/  PRMT R19, R0, 0x7610, R19 ;  /* 0x0000761000137816 */ /* 0x001fe20000000013 */
[----:B------:R-:W-:Y:S06]  /*5f60*/  BRA `(.L_x_21804) ;  /* 0x0000000400ac7947 */ /* 0x000fec0003800000 */
.L_x_21811:
        /* <DEDUP_REMOVED lines=10> */
.L_x_21818:
        /* <DEDUP_REMOVED lines=21> */
.L_x_21822:
[----:B------:R-:W-:Y:S05]  /*6160*/  BSYNC.RECONVERGENT B1 ;  /* 0x0000000000017941 */ /* 0x000fea0003800200 */
.L_x_21821:
[----:B------:R-:W-:Y:S01]  /*6170*/  IMAD.SHL.U32 R0, R0, 0x100000, RZ ;  /* 0x0010000000007824 */ /* 0x000fe200078e00ff */
[----:B------:R-:W-:-:S04]  /*6180*/  LEA R2, R2, 0x3b800000, 0x17 ;  /* 0x3b80000002027811 */ /* 0x000fc800078eb8ff */
[----:B------:R-:W-:-:S07]  /*6190*/  LOP3.LUT R0, R2, R0, R7, 0xfe, !PT ;  /* 0x0000000002007212 */ /* 0x000fce00078efe07 */
.L_x_21820:
[----:B------:R-:W-:Y:S05]  /*61a0*/  BSYNC.RECONVERGENT B0 ;  /* 0x0000000000007941 */ /* 0x000fea0003800200 */
.L_x_21819:
[----:B------:R-:W0:Y:S02]  /*61b0*/  F2I.FTZ.TRUNC.NTZ R0, R0 ;  /* 0x0000000000007305 */ /* 0x000e24000021f100 */
[----:B0-----:R-:W-:Y:S01]  /*61c0*/  PRMT R19, R0, 0x7610, R19 ;  /* 0x0000761000137816 */ /* 0x001fe20000000013 */
[----:B------:R-:W-:Y:S06]  /*61d0*/  BRA `(.L_x_21804) ;  /* 0x0000000400107947 */ /* 0x000fec0003800000 */
.L_x_21817:
        /* <DEDUP_REMOVED lines=21> */
.L_x_21826:
[----:B------:R-:W-:Y:S05]  /*6330*/  BSYNC.RECONVERGENT B1 ;  /* 0x0000000000017941 */ /* 0x000fea0003800200 */
.L_x_21825:
[----:B------:R-:W-:Y:S01]  /*6340*/  IMAD.SHL.U32 R0, R0, 0x200000, RZ ;  /* 0x0020000000007824 */ /* 0x000fe200078e00ff */
[----:B------:R-:W-:-:S04]  /*6350*/  LEA R2, R2, 0x37800000, 0x17 ;  /* 0x3780000002027811 */ /* 0x000fc800078eb8ff */
[----:B------:R-:W-:-:S07]  /*6360*/  LOP3.LUT R0, R2, R0, R7, 0xfe, !PT ;  /* 0x0000000002007212 */ /* 0x000fce00078efe07 */
.L_x_21824:
[----:B------:R-:W-:Y:S05]  /*6370*/  BSYNC.RECONVERGENT B0 ;  /* 0x0000000000007941 */ /* 0x000fea0003800200 */
.L_x_21823:
[----:B------:R-:W0:Y:S02]  /*6380*/  F2I.FTZ.TRUNC.NTZ R0, R0 ;  /* 0x0000000000007305 */ /* 0x000e24000021f100 */
[----:B0-----:R-:W-:Y:S01]  /*6390*/  PRMT R19, R0, 0x7610, R19 ;  /* 0x0000761000137816 */ /* 0x001fe20000000013 */
[----:B------:R-:W-:Y:S06]  /*63a0*/  BRA `(.L_x_21804) ;  /* 0x00000000009c7947 */ /* 0x000fec0003800000 */
.L_x_21816:
        /* <DEDUP_REMOVED lines=14> */
.L_x_21830:
[----:B------:R-:W-:Y:S05]  /*6490*/  BSYNC.RECONVERGENT B0 ;  /* 0x0000000000007941 */ /* 0x000fea0003800200 */
.L_x_21829:
[----:B------:R-:W0:Y:S02]  /*64a0*/  F2I.FTZ.TRUNC.NTZ R0, R0 ;  /* 0x0000000000007305 */ /* 0x000e24000021f100 */
[----:B0-----:R-:W-:Y:S01]  /*64b0*/  PRMT R19, R0, 0x7610, R19 ;  /* 0x0000761000137816 */ /* 0x001fe20000000013 */
[----:B------:R-:W-:Y:S06]  /*64c0*/  BRA `(.L_x_21804) ;  /* 0x0000000000547947 */ /* 0x000fec0003800000 */
.L_x_21803:
        /* <DEDUP_REMOVED lines=16> */
.L_x_21831:
[----:B------:R-:W-:Y:S01]  /*65d0*/  PRMT R19, RZ, 0x7610, R19 ;  /* 0x00007610ff137816 */ /* 0x000fe20000000013 */
[----:B------:R-:W-:Y:S06]  /*65e0*/  BRA `(.L_x_21804) ;  /* 0x00000000000c7947 */ /* 0x000fec0003800000 */
.L_x_21828:
[----:B------:R2:W5:Y:S01]  /*65f0*/  LDG.E.U16 R19, desc[UR36][R2.64] ;  /* 0x0000002402137981 */ /* 0x000562000c1e1500 */
[----:B------:R-:W-:Y:S05]  /*6600*/  BRA `(.L_x_21804) ;  /* 0x0000000000047947 */ /* 0x000fea0003800000 */
.L_x_21827:
[----:B------:R1:W5:Y:S02]  /*6610*/  LDG.E.U16 R19, desc[UR36][R2.64] ;  /* 0x0000002402137981 */ /* 0x000364000c1e1500 */
.L_x_21804:
        /* <DEDUP_REMOVED lines=16> */
.L_x_21835:
[----:B------:R0:W5:Y:S01]  /*6720*/  LDG.E.U8 R0, desc[UR36][R2.64] ;  /* 0x0000002402007981 */ /* 0x000162000c1e1100 */
[----:B------:R-:W-:Y:S05]  /*6730*/  BRA `(.L_x_21837) ;  /* 0x0000000c004c7947 */ /* 0x000fea0003800000 */
.L_x_21834:
        /* <DEDUP_REMOVED lines=8> */
.L_x_21839:
[----:B------:R3:W5:Y:S01]  /*67c0*/  LDG.E.U16 R0, desc[UR36][R2.64] ;  /* 0x0000002402007981 */ /* 0x000762000c1e1500 */
[----:B------:R-:W-:Y:S05]  /*67d0*/  BRA `(.L_x_21837) ;  /* 0x0000000c00247947 */ /* 0x000fea0003800000 */
.L_x_21838:
[----:B------:R0:W5:Y:S01]  /*67e0*/  LDG.E.U16 R0, desc[UR36][R2.64] ;  /* 0x0000002402007981 */ /* 0x000162000c1e1500 */
[----:B------:R-:W-:Y:S05]  /*67f0*/  BRA `(.L_x_21837) ;  /* 0x0000000c001c7947 */ /* 0x000fea0003800000 */
.L_x_21833:
        /* <DEDUP_REMOVED lines=9> */
.L_x_21841:
[----:B------:R-:W2:Y:S02]  /*6890*/  LDG.E.U16 R4, desc[UR36][R2.64] ;  /* 0x0000002402047981 */ /* 0x000ea4000c1e1500 */
[----:B--2---:R-:W-:-:S06]  /*68a0*/  HADD2.F32 R4, -RZ, R4.H0_H0 ;  /* 0x20000004ff047230 */ /* 0x004fcc0000004100 */
[----:B------:R-:W0:Y:S02]  /*68b0*/  F2I.FTZ.TRUNC.NTZ R4, R4 ;  /* 0x0000000400047305 */ /* 0x000e24000021f100 */
[----:B0-----:R-:W-:Y:S01]  /*68c0*/  PRMT R0, R4, 0x7610, R0 ;  /* 0x0000761004007816 */ /* 0x001fe20000000000 */
[----:B------:R-:W-:Y:S06]  /*68d0*/  BRA `(.L_x_21837) ;  /* 0x0000000800e47947 */ /* 0x000fec0003800000 */
.L_x_21840:
        /* <DEDUP_REMOVED lines=9> */
.L_x_21843:
[----:B------:R-:W2:Y:S02]  /*6970*/  LDG.E.U16 R2, desc[UR36][R2.64] ;  /* 0x0000002402027981 */ /* 0x000ea4000c1e1500 */
[----:B--2---:R-:W-:-:S06]  /*6980*/  HADD2.F32 R4, -RZ, R2.H0_H0 ;  /* 0x20000002ff047230 */ /* 0x004fcc0000004100 */
[----:B------:R-:W0:Y:S02]  /*6990*/  F2I.FTZ.TRUNC.NTZ R4, R4 ;  /* 0x0000000400047305 */ /* 0x000e24000021f100 */
[----:B0-----:R-:W-:Y:S01]  /*69a0*/  PRMT R0, R4, 0x7610, R0 ;  /* 0x0000761004007816 */ /* 0x001fe20000000000 */
[----:B------:R-:W-:Y:S06]  /*69b0*/  BRA `(.L_x_21837) ;  /* 0x0000000800ac7947 */ /* 0x000fec0003800000 */
.L_x_21842:
[----:B------:R-:W2:Y:S02]  /*69c0*/  LDG.E.64 R2, desc[UR36][R2.64] ;  /* 0x0000002402027981 */ /* 0x000ea4000c1e1b00 */
[----:B--2---:R0:W1:Y:S02]  /*69d0*/  F2I.F64.TRUNC R0, R2 ;  /* 0x0000000200007311 */ /* 0x004064000030d100 */
[----:B01----:R-:W-:Y:S05]  /*69e0*/  BRA `(.L_x_21837) ;  /* 0x0000000800a07947 */ /* 0x003fea0003800000 */
.L_x_21832:
        /* <DEDUP_REMOVED lines=12> */
.L_x_21846:
[----:B------:R-:W2:Y:S02]  /*6ab0*/  LDG.E.64 R2, desc[UR36][R2.64] ;  /* 0x0000002402027981 */ /* 0x000ea4000c1e1b00 */
[----:B--2---:R0:W1:Y:S02]  /*6ac0*/  F2I.F64.TRUNC R0, R2 ;  /* 0x0000000200007311 */ /* 0x004064000030d100 */
[----:B01----:R-:W-:Y:S05]  /*6ad0*/  BRA `(.L_x_21837) ;  /* 0x0000000800647947 */ /* 0x003fea0003800000 */
.L_x_21845:
        /* <DEDUP_REMOVED lines=27> */
.L_x_21848:
        /* <DEDUP_REMOVED lines=14> */
.L_x_21847:
[----:B------:R-:W2:Y:S02]  /*6d70*/  LDG.E.U16 R4, desc[UR36][R2.64] ;  /* 0x0000002402047981 */ /* 0x000ea4000c1e1500 */
[----:B--2---:R-:W-:-:S06]  /*6d80*/  IMAD.U32 R4, R4, 0x10000, RZ ;  /* 0x0001000004047824 */ /* 0x004fcc00078e00ff */
[----:B------:R-:W0:Y:S02]  /*6d90*/  F2I.FTZ.TRUNC.NTZ R4, R4 ;  /* 0x0000000400047305 */ /* 0x000e24000021f100 */
[----:B0-----:R-:W-:Y:S01]  /*6da0*/  PRMT R0, R4, 0x7610, R0 ;  /* 0x0000761004007816 */ /* 0x001fe20000000000 */
[----:B------:R-:W-:Y:S06]  /*6db0*/  BRA `(.L_x_21837) ;  /* 0x0000000400ac7947 */ /* 0x000fec0003800000 */
.L_x_21844:
        /* <DEDUP_REMOVED lines=10> */
.L_x_21851:
        /* <DEDUP_REMOVED lines=21> */
.L_x_21855:
[----:B------:R-:W-:Y:S05]  /*6fb0*/  BSYNC.RECONVERGENT B1 ;  /* 0x0000000000017941 */ /* 0x000fea0003800200 */
.L_x_21854:
[----:B------:R-:W-:Y:S01]  /*6fc0*/  IMAD.SHL.U32 R0, R0, 0x100000, RZ ;  /* 0x0010000000007824 */ /* 0x000fe200078e00ff */
[----:B------:R-:W-:-:S04]  /*6fd0*/  LEA R2, R2, 0x3b800000, 0x17 ;  /* 0x3b80000002027811 */ /* 0x000fc800078eb8ff */
[----:B------:R-:W-:-:S07]  /*6fe0*/  LOP3.LUT R4, R2, R0, R7, 0xfe, !PT ;  /* 0x0000000002047212 */ /* 0x000fce00078efe07 */
.L_x_21853:
[----:B------:R-:W-:Y:S05]  /*6ff0*/  BSYNC.RECONVERGENT B0 ;  /* 0x0000000000007941 */ /* 0x000fea0003800200 */
.L_x_21852:
[----:B------:R-:W0:Y:S02]  /*7000*/  F2I.FTZ.TRUNC.NTZ R4, R4 ;  /* 0x0000000400047305 */ /* 0x000e24000021f100 */
[----:B0-----:R-:W-:Y:S01]  /*7010*/  PRMT R0, R4, 0x7610, R0 ;  /* 0x0000761004007816 */ /* 0x001fe20000000000 */
[----:B------:R-:W-:Y:S06]  /*7020*/  BRA `(.L_x_21837) ;  /* 0x0000000400107947 */ /* 0x000fec0003800000 */
.L_x_21850:
        /* <DEDUP_REMOVED lines=21> */
.L_x_21859:
[----:B------:R-:W-:Y:S05]  /*7180*/  BSYNC.RECONVERGENT B1 ;  /* 0x0000000000017941 */ /* 0x000fea0003800200 */
.L_x_21858:
[----:B------:R-:W-:Y:S02]  /*7190*/  SHF.L.U32 R0, R0, 0x15, RZ ;  /* 0x0000001500007819 */ /* 0x000fe400000006ff */
[----:B------:R-:W-:-:S04]  /*71a0*/  LEA R2, R2, 0x37800000, 0x17 ;  /* 0x3780000002027811 */ /* 0x000fc800078eb8ff */
[----:B------:R-:W-:-:S07]  /*71b0*/  LOP3.LUT R4, R2, R0, R7, 0xfe, !PT ;  /* 0x0000000002047212 */ /* 0x000fce00078efe07 */
.L_x_21857:
[----:B------:R-:W-:Y:S05]  /*71c0*/  BSYNC.RECONVERGENT B0 ;  /* 0x0000000000007941 */ /* 0x000fea0003800200 */
.L_x_21856:
[----:B------:R-:W0:Y:S02]  /*71d0*/  F2I.FTZ.TRUNC.NTZ R4, R4 ;  /* 0x0000000400047305 */ /* 0x000e24000021f100 */
[----:B0-----:R-:W-:Y:S01]  /*71e0*/  PRMT R0, R4, 0x7610, R0 ;  /* 0x0000761004007816 */ /* 0x001fe20000000000 */
[----:B------:R-:W-:Y:S06]  /*71f0*/  BRA `(.L_x_21837) ;  /* 0x00000000009c7947 */ /* 0x000fec0003800000 */
.L_x_21849:
        /* <DEDUP_REMOVED lines=14> */
.L_x_21863:
[----:B------:R-:W-:Y:S05]  /*72e0*/  BSYNC.RECONVERGENT B0 ;  /* 0x0000000000007941 */ /* 0x000fea0003800200 */
.L_x_21862:
[----:B------:R-:W0:Y:S02]  /*72f0*/  F2I.FTZ.TRUNC.NTZ R4, R4 ;  /* 0x0000000400047305 */ /* 0x000e24000021f100 */
[----:B0-----:R-:W-:Y:S01]  /*7300*/  PRMT R0, R4, 0x7610, R0 ;  /* 0x0000761004007816 */ /* 0x001fe20000000000 */
[----:B------:R-:W-:Y:S06]  /*7310*/  BRA `(.L_x_21837) ;  /* 0x0000000000547947 */ /* 0x000fec0003800000 */
.L_x_21836:
        /* <DEDUP_REMOVED lines=16> */
.L_x_21864:
[----:B------:R-:W-:Y:S01]  /*7420*/  PRMT R0, RZ, 0x7610, R0 ;  /* 0x00007610ff007816 */ /* 0x000fe20000000000 */
[----:B------:R-:W-:Y:S06]  /*7430*/  BRA `(.L_x_21837) ;  /* 0x00000000000c7947 */ /* 0x000fec0003800000 */
.L_x_21861:
[----:B------:R1:W5:Y:S01]  /*7440*/  LDG.E.U16 R0, desc[UR36][R2.64] ;  /* 0x0000002402007981 */ /* 0x000362000c1e1500 */
[----:B------:R-:W-:Y:S05]  /*7450*/  BRA `(.L_x_21837) ;  /* 0x0000000000047947 */ /* 0x000fea0003800000 */
.L_x_21860:
[----:B------:R2:W5:Y:S02]  /*7460*/  LDG.E.U16 R0, desc[UR36][R2.64] ;  /* 0x0000002402007981 */ /* 0x000564000c1e1500 */
.L_x_21837:
        /* <DEDUP_REMOVED lines=21> */
.L_x_21869:
[----:B------:R4:W-:Y:S01]  /*75c0*/  STG.E.U8 desc[UR36][R2.64], R4 ;  /* 0x0000000402007986 */ /* 0x0009e2000c101124 */
[----:B------:R-:W-:Y:S05]  /*75d0*/  BRA `(.L_x_21871) ;  /* 0x0000000800fc7947 */ /* 0x000fea0003800000 */
.L_x_21868:
        /* <DEDUP_REMOVED lines=9> */
.L_x_21873:
[----:B------:R2:W-:Y:S01]  /*7670*/  STG.E desc[UR36][R2.64], R4 ;  /* 0x0000000402007986 */ /* 0x0005e2000c101924 */
[----:B------:R-:W-:Y:S05]  /*7680*/  BRA `(.L_x_21871) ;  /* 0x0000000800d07947 */ /* 0x000fea0003800000 */
.L_x_21872:
[----:B------:R0:W-:Y:S01]  /*7690*/  STG.E.U16 desc[UR36][R2.64], R4 ;  /* 0x0000000402007986 */ /* 0x0001e2000c101524 */
[----:B------:R-:W-:Y:S05]  /*76a0*/  BRA `(.L_x_21871) ;  /* 0x0000000800c87947 */ /* 0x000fea0003800000 */
.L_x_21867:
        /* <DEDUP_REMOVED lines=9> */
.L_x_21875:
[----:B------:R-:W-:-:S04]  /*7740*/  I2FP.F32.U32 R0, R4 ;  /* 0x0000000400007245 */ /* 0x000fc80000201000 */
[----:B------:R-:W-:-:S05]  /*7750*/  F2FP.F16.F32.PACK_AB R0, RZ, R0 ;  /* 0x00000000ff00723e */ /* 0x000fca00000000ff */
[----:B------:R0:W-:Y:S01]  /*7760*/  STG.E.U16 desc[UR36][R2.64], R0 ;  /* 0x0000000002007986 */ /* 0x0001e2000c101524 */
[----:B------:R-:W-:Y:S05]  /*7770*/  BRA `(.L_x_21871) ;  /* 0x0000000800947947 */ /* 0x000fea0003800000 */
.L_x_21874:
        /* <DEDUP_REMOVED lines=10> */
.L_x_21877:
[----:B------:R-:W-:-:S04]  /*7820*/  I2FP.F32.U32 R4, R4 ;  /* 0x0000000400047245 */ /* 0x000fc80000201000 */
[----:B------:R-:W-:-:S04]  /*7830*/  F2FP.F16.F32.PACK_AB R5, RZ, R4 ;  /* 0x00000004ff05723e */ /* 0x000fc800000000ff */
[----:B------:R-:W-:-:S05]  /*7840*/  PRMT R5, R5, 0x5410, RZ ;  /* 0x0000541005057816 */ /* 0x000fca00000000ff */
[----:B------:R0:W-:Y:S01]  /*7850*/  STG.E desc[UR36][R2.64], R5 ;  /* 0x0000000502007986 */ /* 0x0001e2000c101924 */
[----:B------:R-:W-:Y:S05]  /*7860*/  BRA `(.L_x_21871) ;  /* 0x0000000800587947 */ /* 0x000fea0003800000 */
.L_x_21876:
[----:B------:R-:W0:Y:S02]  /*7870*/  I2F.F64.U32 R4, R4 ;  /* 0x0000000400047312 */ /* 0x000e240000201800 */
[----:B0-----:R0:W-:Y:S01]  /*7880*/  STG.E.64 desc[UR36][R2.64], R4 ;  /* 0x0000000402007986 */ /* 0x0011e2000c101b24 */
[----:B------:R-:W-:Y:S05]  /*7890*/  BRA `(.L_x_21871) ;  /* 0x00000008004c7947 */ /* 0x000fea0003800000 */
.L_x_21866:
        /* <DEDUP_REMOVED lines=12> */
.L_x_21881:
        /* <DEDUP_REMOVED lines=17> */
.L_x_21883:
[----:B------:R-:W-:Y:S05]  /*7a70*/  BSYNC.RECONVERGENT B0 ;  /* 0x0000000000007941 */ /* 0x000fea0003800200 */
.L_x_21882:
[----:B------:R0:W-:Y:S01]  /*7a80*/  STG.E.U8 desc[UR36][R2.64], R0 ;  /* 0x0000000002007986 */ /* 0x0001e2000c101124 */
[----:B------:R-:W-:Y:S05]  /*7a90*/  BRA `(.L_x_21871) ;  /* 0x0000000400cc7947 */ /* 0x000fea0003800000 */
.L_x_21880:
        /* <DEDUP_REMOVED lines=17> */
.L_x_21885:
[----:B------:R-:W-:Y:S05]  /*7bb0*/  BSYNC.RECONVERGENT B0 ;  /* 0x0000000000007941 */ /* 0x000fea0003800200 */
.L_x_21884:
[----:B------:R0:W-:Y:S01]  /*7bc0*/  STG.E.U8 desc[UR36][R2.64], R0 ;  /* 0x0000000002007986 */ /* 0x0001e2000c101124 */
[----:B------:R-:W-:Y:S05]  /*7bd0*/  BRA `(.L_x_21871) ;  /* 0x00000004007c7947 */ /* 0x000fea0003800000 */
.L_x_21879:
        /* <DEDUP_REMOVED lines=21> */
.L_x_21887:
[----:B------:R-:W-:-:S05]  /*7d30*/  MOV R5, RZ ;  /* 0x000000ff00057202 */ /* 0x000fca0000000f00 */
[----:B------:R0:W-:Y:S01]  /*7d40*/  STG.E.64 desc[UR36][R2.64], R4 ;  /* 0x0000000402007986 */ /* 0x0001e2000c101b24 */
[----:B------:R-:W-:Y:S05]  /*7d50*/  BRA `(.L_x_21871) ;  /* 0x00000004001c7947 */ /* 0x000fea0003800000 */
.L_x_21886:
[----:B------:R0:W-:Y:S01]  /*7d60*/  STG.E desc[UR36][R2.64], R4 ;  /* 0x0000000402007986 */ /* 0x0001e2000c101924 */
[----:B------:R-:W-:Y:S05]  /*7d70*/  BRA `(.L_x_21871) ;  /* 0x0000000400147947 */ /* 0x000fea0003800000 */
.L_x_21878:
        /* <DEDUP_REMOVED lines=8> */
.L_x_21889:
[----:B------:R-:W-:Y:S01]  /*7e00*/  CS2R R6, SRZ ;  /* 0x0000000000067805 */ /* 0x000fe2000001ff00 */
[----:B------:R-:W0:Y:S04]  /*7e10*/  I2F.F64.U32 R4, R4 ;  /* 0x0000000400047312 */ /* 0x000e280000201800 */
[----:B0-----:R0:W-:Y:S01]  /*7e20*/  STG.E.128 desc[UR36][R2.64], R4 ;  /* 0x0000000402007986 */ /* 0x0011e2000c101d24 */
[----:B------:R-:W-:Y:S05]  /*7e30*/  BRA `(.L_x_21871) ;  /* 0x0000000000e47947 */ /* 0x000fea0003800000 */
.L_x_21888:
[----:B------:R-:W-:-:S09]  /*7e40*/  UISETP.NE.AND UP0, UPT, UR4, 0xf, UPT ;  /* 0x0000000f0400788c */ /* 0x000fd2000bf05270 */
[----:B------:R-:W-:Y:S05]  /*7e50*/  BRA.U !UP0, `(.L_x_21890) ;  /* 0x0000000108d07547 */ /* 0x000fea000b800000 */
[----:B------:R-:W-:-:S09]  /*7e60*/  UISETP.NE.AND UP0, UPT, UR4, 0x17, UPT ;  /* 0x000000170400788c */ /* 0x000fd2000bf05270 */
[----:B------:R-:W-:Y:S05]  /*7e70*/  BRA.U !UP0, `(.L_x_21891) ;  /* 0x0000000108847547 */ /* 0x000fea000b800000 */
[----:B------:R-:W-:-:S09]  /*7e80*/  UISETP.NE.AND UP0, UPT, UR4, 0x18, UPT ;  /* 0x000000180400788c */ /* 0x000fd2000bf05270 */
[----:B------:R-:W-:Y:S05]  /*7e90*/  BRA.U !UP0, `(.L_x_21892) ;  /* 0x0000000108447547 */ /* 0x000fea000b800000 */
.L_x_21870:
        /* <DEDUP_REMOVED lines=16> */
.L_x_21893:
[----:B------:R-:W-:Y:S05]  /*7fa0*/  BRA `(.L_x_21871) ;  /* 0x0000000000887947 */ /* 0x000fea0003800000 */
.L_x_21892:
        /* <DEDUP_REMOVED lines=11> */
.L_x_21895:
[----:B------:R-:W-:Y:S05]  /*8060*/  BSYNC.RECONVERGENT B0 ;  /* 0x0000000000007941 */ /* 0x000fea0003800200 */
.L_x_21894:
[----:B------:R0:W-:Y:S01]  /*8070*/  STG.E.U8 desc[UR36][R2.64], R5 ;  /* 0x0000000502007986 */ /* 0x0001e2000c101124 */
[----:B------:R-:W-:Y:S05]  /*8080*/  BRA `(.L_x_21871) ;  /* 0x0000000000507947 */ /* 0x000fea0003800000 */
.L_x_21891:
        /* <DEDUP_REMOVED lines=12> */
.L_x_21896:
[----:B------:R-:W-:Y:S01]  /*8150*/  IMAD.MOV.U32 R5, RZ, RZ, 0x7f ;  /* 0x0000007fff057424 */ /* 0x000fe200078e00ff */
[----:B------:R-:W-:-:S04]  /*8160*/  ISETP.GT.U32.AND P0, PT, R7, 0x7f800000, PT ;  /* 0x7f8000000700780c */ /* 0x000fc80003f04070 */
[----:B------:R-:W-:-:S05]  /*8170*/  SEL R5, R5, 0x7c, P0 ;  /* 0x0000007c05057807 */ /* 0x000fca0000000000 */
[----:B------:R0:W-:Y:S01]  /*8180*/  STG.E.U8 desc[UR36][R2.64], R5 ;  /* 0x0000000502007986 */ /* 0x0001e2000c101124 */
[----:B------:R-:W-:Y:S05]  /*8190*/  BRA `(.L_x_21871) ;  /* 0x00000000000c7947 */ /* 0x000fea0003800000 */
.L_x_21890:
[----:B------:R-:W-:-:S04]  /*81a0*/  I2FP.F32.U32 R0, R4 ;  /* 0x0000000400007245 */ /* 0x000fc80000201000 */
[----:B------:R-:W-:-:S05]  /*81b0*/  F2FP.BF16.F32.PACK_AB R0, RZ, R0 ;  /* 0x00000000ff00723e */ /* 0x000fca00000010ff */
[----:B------:R0:W-:Y:S02]  /*81c0*/  STG.E.U16 desc[UR36][R2.64], R0 ;  /* 0x0000000002007986 */ /* 0x0001e4000c101524 */
.L_x_21871:
[----:B------:R-:W-:Y:S05]  /*81d0*/  BSYNC.RECONVERGENT B6 ;  /* 0x0000000000067941 */ /* 0x000fea0003800200 */
.L_x_21865:
[----:B------:R-:W-:-:S07]  /*81e0*/  IADD3 R17, PT, PT, R17, 0x80, RZ ;  /* 0x0000008011117810 */ /* 0x000fce0007ffe0ff */
.L_x_21797:
[----:B------:R-:W-:Y:S05]  /*81f0*/  BSYNC.RECONVERGENT B7 ;  /* 0x0000000000077941 */ /* 0x000fea0003800200 */
.L_x_21796:
        /* <DEDUP_REMOVED lines=358> */
.L_x_21899:
        /* <DEDUP_REMOVED lines=16> */
.L_x_21903:
[----:B------:R3:W5:Y:S01]  /*9960*/  LDG.E.U8 R19, desc[UR36][R2.64] ;  /* 0x0000002402137981 */ /* 0x000762000c1e1100 */
[----:B------:R-:W-:Y:S05]  /*9970*/  BRA `(.L_x_21905) ;  /* 0x0000000c004c7947 */ /* 0x000fea0003800000 */
.L_x_21902:
        /* <DEDUP_REMOVED lines=8> */
.L_x_21907:
[----:B------:R0:W5:Y:S01]  /*9a00*/  LDG.E.U16 R19, desc[UR36][R2.64] ;  /* 0x0000002402137981 */ /* 0x000162000c1e1500 */
[----:B------:R-:W-:Y:S05]  /*9a10*/  BRA `(.L_x_21905) ;  /* 0x0000000c00247947 */ /* 0x000fea0003800000 */
.L_x_21906:
[----:B------:R0:W5:Y:S01]  /*9a20*/  LDG.E.U16 R19, desc[UR36][R2.64] ;  /* 0x0000002402137981 */ /* 0x000162000c1e1500 */
[----:B------:R-:W-:Y:S05]  /*9a30*/  BRA `(.L_x_21905) ;  /* 0x0000000c001c7947 */ /* 0x000fea0003800000 */
.L_x_21901:
        /* <DEDUP_REMOVED lines=9> */
.L_x_21909:
[----:B------:R-:W2:Y:S02]  /*9ad0*/  LDG.E.U16 R0, desc[UR36][R2.64] ;  /* 0x0000002402007981 */ /* 0x000ea4000c1e1500 */
[----:B--2---:R-:W-:-:S06]  /*9ae0*/  HADD2.F32 R0, -RZ, R0.H0_H0 ;  /* 0x20000000ff007230 */ /* 0x004fcc0000004100 */
[----:B------:R-:W0:Y:S02]  /*9af0*/  F2I.FTZ.TRUNC.NTZ R0, R0 ;  /* 0x0000000000007305 */ /* 0x000e24000021f100 */
[----:B0-----:R-:W-:Y:S01]  /*9b00*/  PRMT R19, R0, 0x7610, R19 ;  /* 0x0000761000137816 */ /* 0x001fe20000000013 */
[----:B------:R-:W-:Y:S06]  /*9b10*/  BRA `(.L_x_21905) ;  /* 0x0000000800e47947 */ /* 0x000fec0003800000 */
.L_x_21908:
        /* <DEDUP_REMOVED lines=9> */
.L_x_21911:
[----:B------:R-:W2:Y:S02]  /*9bb0*/  LDG.E.U16 R2, desc[UR36][R2.64] ;  /* 0x0000002402027981 */ /* 0x000ea4000c1e1500 */
[----:B--2---:R-:W-:-:S06]  /*9bc0*/  HADD2.F32 R0, -RZ, R2.H0_H0 ;  /* 0x20000002ff007230 */ /* 0x004fcc0000004100 */
[----:B------:R-:W0:Y:S02]  /*9bd0*/  F2I.FTZ.TRUNC.NTZ R0, R0 ;  /* 0x0000000000007305 */ /* 0x000e24000021f100 */
[----:B0-----:R-:W-:Y:S01]  /*9be0*/  PRMT R19, R0, 0x7610, R19 ;  /* 0x0000761000137816 */ /* 0x001fe20000000013 */
[----:B------:R-:W-:Y:S06]  /*9bf0*/  BRA `(.L_x_21905) ;  /* 0x0000000800ac7947 */ /* 0x000fec0003800000 */
.L_x_21910:
[----:B------:R-:W2:Y:S02]  /*9c00*/  LDG.E.64 R2, desc[UR36][R2.64] ;  /* 0x0000002402027981 */ /* 0x000ea4000c1e1b00 */
[----:B--2---:R0:W1:Y:S02]  /*9c10*/  F2I.F64.TRUNC R19, R2 ;  /* 0x0000000200137311 */ /* 0x004064000030d100 */
[----:B01----:R-:W-:Y:S05]  /*9c20*/  BRA `(.L_x_21905) ;  /* 0x0000000800a07947 */ /* 0x003fea0003800000 */
.L_x_21900:
        /* <DEDUP_REMOVED lines=12> */
.L_x_21914:
[----:B------:R-:W2:Y:S02]  /*9cf0*/  LDG.E.64 R2, desc[UR36][R2.64] ;  /* 0x0000002402027981 */ /* 0x000ea4000c1e1b00 */
[----:B--2---:R3:W4:Y:S02]  /*9d00*/  F2I.F64.TRUNC R19, R2 ;  /* 0x0000000200137311 */ /* 0x004724000030d100 */
[----:B---34-:R-:W-:Y:S05]  /*9d10*/  BRA `(.L_x_21905) ;  /* 0x0000000800647947 */ /* 0x018fea0003800000 */
.L_x_21913:
        /* <DEDUP_REMOVED lines=27> */
.L_x_21916:
        /* <DEDUP_REMOVED lines=14> */
.L_x_21915:
[----:B------:R-:W2:Y:S02]  /*9fb0*/  LDG.E.U16 R0, desc[UR36][R2.64] ;  /* 0x0000002402007981 */ /* 0x000ea4000c1e1500 */
[----:B--2---:R-:W-:-:S06]  /*9fc0*/  IMAD.U32 R0, R0, 0x10000, RZ ;  /* 0x0001000000007824 */ /* 0x004fcc00078e00ff */
[----:B------:R-:W0:Y:S02]  /*9fd0*/  F2I.FTZ.TRUNC.NTZ R0, R0 ;  /* 0x0000000000007305 */ /* 0x000e24000021f100 */
[----:B0-----:R-:W-:Y:S01]  /*9fe0*/  PRMT R19, R0, 0x7610, R19 ;  /* 0x0000761000137816 */ /* 0x001fe20000000013 */
[----:B------:R-:W-:Y:S06]  /*9ff0*/  BRA `(.L_x_21905) ;  /* 0x0000000400ac7947 */ /* 0x000fec0003800000 */
.L_x_21912:
        /* <DEDUP_REMOVED lines=10> */
.L_x_21919:
        /* <DEDUP_REMOVED lines=21> */
.L_x_21923:
[----:B------:R-:W-:Y:S05]  /*a1f0*/  BSYNC.RECONVERGENT B1 ;  /* 0x0000000000017941 */ /* 0x000fea0003800200 */
.L_x_21922:
[----:B------:R-:W-:Y:S02]  /*a200*/  SHF.L.U32 R0, R0, 0x14, RZ ;  /* 0x0000001400007819 */ /* 0x000fe400000006ff */
[----:B------:R-:W-:-:S04]  /*a210*/  LEA R2, R2, 0x3b800000, 0x17 ;  /* 0x3b80000002027811 */ /* 0x000fc800078eb8ff */
[----:B------:R-:W-:-:S07]  /*a220*/  LOP3.LUT R0, R2, R0, R7, 0xfe, !PT ;  /* 0x0000000002007212 */ /* 0x000fce00078efe07 */
.L_x_21921:
[----:B------:R-:W-:Y:S05]  /*a230*/  BSYNC.RECONVERGENT B0 ;  /* 0x0000000000007941 */ /* 0x000fea0003800200 */
.L_x_21920:
[----:B------:R-:W0:Y:S02]  /*a240*/  F2I.FTZ.TRUNC.NTZ R0, R0 ;  /* 0x0000000000007305 */ /* 0x000e24000021f100 */
[----:B0-----:R-:W-:Y:S01]  /*a250*/  PRMT R19, R0, 0x7610, R19 ;  /* 0x0000761000137816 */ /* 0x001fe20000000013 */
[----:B------:R-:W-:Y:S06]  /*a260*/  BRA `(.L_x_21905) ;  /* 0x0000000400107947 */ /* 0x000fec0003800000 */
.L_x_21918:
        /* <DEDUP_REMOVED lines=21> */
.L_x_21927:
[----:B------:R-:W-:Y:S05]  /*a3c0*/  BSYNC.RECONVERGENT B1 ;  /* 0x0000000000017941 */ /* 0x000fea0003800200 */
.L_x_21926:
[----:B------:R-:W-:Y:S01]  /*a3d0*/  IMAD.SHL.U32 R0, R0, 0x200000, RZ ;  /* 0x0020000000007824 */ /* 0x000fe200078e00ff */
[----:B------:R-:W-:-:S04]  /*a3e0*/  LEA R2, R2, 0x37800000, 0x17 ;  /* 0x3780000002027811 */ /* 0x000fc800078eb8ff */
[----:B------:R-:W-:-:S07]  /*a3f0*/  LOP3.LUT R0, R2, R0, R7, 0xfe, !PT ;  /* 0x0000000002007212 */ /* 0x000fce00078efe07 */
.L_x_21925:
[----:B------:R-:W-:Y:S05]  /*a400*/  BSYNC.RECONVERGENT B0 ;  /* 0x0000000000007941 */ /* 0x000fea0003800200 */
.L_x_21924:
[----:B------:R-:W0:Y:S02]  /*a410*/  F2I.FTZ.TRUNC.NTZ R0, R0 ;  /* 0x0000000000007305 */ /* 0x000e24000021f100 */
[----:B0-----:R-:W-:Y:S01]  /*a420*/  PRMT R19, R0, 0x7610, R19 ;  /* 0x0000761000137816 */ /* 0x001fe20000000013 */
[----:B------:R-:W-:Y:S06]  /*a430*/  BRA `(.L_x_21905) ;  /* 0x00000000009c7947 */ /* 0x000fec0003800000 */
.L_x_21917:
        /* <DEDUP_REMOVED lines=14> */
.L_x_21931:
[----:B------:R-:W-:Y:S05]  /*a520*/  BSYNC.RECONVERGENT B0 ;  /* 0x0000000000007941 */ /* 0x000fea0003800200 */
.L_x_21930:
[----:B------:R-:W0:Y:S02]  /*a530*/  F2I.FTZ.TRUNC.NTZ R0, R0 ;  /* 0x0000000000007305 */ /* 0x000e24000021f100 */
[----:B0-----:R-:W-:Y:S01]  /*a540*/  PRMT R19, R0, 0x7610, R19 ;  /* 0x0000761000137816 */ /* 0x001fe20000000013 */
[----:B------:R-:W-:Y:S06]  /*a550*/  BRA `(.L_x_21905) ;  /* 0x0000000000547947 */ /* 0x000fec0003800000 */
.L_x_21904:
        /* <DEDUP_REMOVED lines=16> */
.L_x_21932:
[----:B------:R-:W-:Y:S01]  /*a660*/  PRMT R19, RZ, 0x7610, R19 ;  /* 0x00007610ff137816 */ /* 0x000fe20000000013 */
[----:B------:R-:W-:Y:S06]  /*a670*/  BRA `(.L_x_21905) ;  /* 0x00000000000c7947 */ /* 0x000fec0003800000 */
.L_x_21929:
[----:B------:R2:W5:Y:S01]  /*a680*/  LDG.E.U16 R19, desc[UR36][R2.64] ;  /* 0x0000002402137981 */ /* 0x000562000c1e1500 */
[----:B------:R-:W-:Y:S05]  /*a690*/  BRA `(.L_x_21905) ;  /* 0x0000000000047947 */ /* 0x000fea0003800000 */
.L_x_21928:
[----:B------:R1:W5:Y:S02]  /*a6a0*/  LDG.E.U16 R19, desc[UR36][R2.64] ;  /* 0x0000002402137981 */ /* 0x000364000c1e1500 */
.L_x_21905:
        /* <DEDUP_REMOVED lines=16> */
.L_x_21936:
[----:B------:R0:W5:Y:S01]  /*a7b0*/  LDG.E.U8 R0, desc[UR36][R2.64] ;  /* 0x0000002402007981 */ /* 0x000162000c1e1100 */
[----:B------:R-:W-:Y:S05]  /*a7c0*/  BRA `(.L_x_21938) ;  /* 0x0000000c004c7947 */ /* 0x000fea0003800000 */
.L_x_21935:
        /* <DEDUP_REMOVED lines=8> */
.L_x_21940:
[----:B------:R0:W5:Y:S01]  /*a850*/  LDG.E.U16 R0, desc[UR36][R2.64] ;  /* 0x0000002402007981 */ /* 0x000162000c1e1500 */
[----:B------:R-:W-:Y:S05]  /*a860*/  BRA `(.L_x_21938) ;  /* 0x0000000c00247947 */ /* 0x000fea0003800000 */
.L_x_21939:
[----:B------:R0:W5:Y:S01]  /*a870*/  LDG.E.U16 R0, desc[UR36][R2.64] ;  /* 0x0000002402007981 */ /* 0x000162000c1e1500 */
[----:B------:R-:W-:Y:S05]  /*a880*/  BRA `(.L_x_21938) ;  /* 0x0000000c001c7947 */ /* 0x000fea0003800000 */
.L_x_21934:
        /* <DEDUP_REMOVED lines=9> */
.L_x_21942:
[----:B------:R-:W2:Y:S02]  /*a920*/  LDG.E.U16 R4, desc[UR36][R2.64] ;  /* 0x0000002402047981 */ /* 0x000ea4000c1e1500 */
[----:B--2---:R-:W-:-:S06]  /*a930*/  HADD2.F32 R4, -RZ, R4.H0_H0 ;  /* 0x20000004ff047230 */ /* 0x004fcc0000004100 */
[----:B------:R-:W0:Y:S02]  /*a940*/  F2I.FTZ.TRUNC.NTZ R4, R4 ;  /* 0x0000000400047305 */ /* 0x000e24000021f100 */
[----:B0-----:R-:W-:Y:S01]  /*a950*/  PRMT R0, R4, 0x7610, R0 ;  /* 0x0000761004007816 */ /* 0x001fe20000000000 */
[----:B------:R-:W-:Y:S06]  /*a960*/  BRA `(.L_x_21938) ;  /* 0x0000000800e47947 */ /* 0x000fec0003800000 */
.L_x_21941:
        /* <DEDUP_REMOVED lines=9> */
.L_x_21944:
[----:B------:R-:W2:Y:S02]  /*aa00*/  LDG.E.U16 R2, desc[UR36][R2.64] ;  /* 0x0000002402027981 */ /* 0x000ea4000c1e1500 */
[----:B--2---:R-:W-:-:S06]  /*aa10*/  HADD2.F32 R4, -RZ, R2.H0_H0 ;  /* 0x20000002ff047230 */ /* 0x004fcc0000004100 */
[----:B------:R-:W0:Y:S02]  /*aa20*/  F2I.FTZ.TRUNC.NTZ R4, R4 ;  /* 0x0000000400047305 */ /* 0x000e24000021f100 */
[----:B0-----:R-:W-:Y:S01]  /*aa30*/  PRMT R0, R4, 0x7610, R0 ;  /* 0x0000761004007816 */ /* 0x001fe20000000000 */
[----:B------:R-:W-:Y:S06]  /*aa40*/  BRA `(.L_x_21938) ;  /* 0x0000000800ac7947 */ /* 0x000fec0003800000 */
.L_x_21943:
[----:B------:R-:W2:Y:S02]  /*aa50*/  LDG.E.64 R2, desc[UR36][R2.64] ;  /* 0x0000002402027981 */ /* 0x000ea4000c1e1b00 */
[----:B--2---:R3:W4:Y:S02]  /*aa60*/  F2I.F64.TRUNC R0, R2 ;  /* 0x0000000200007311 */ /* 0x004724000030d100 */
[----:B---34-:R-:W-:Y:S05]  /*aa70*/  BRA `(.L_x_21938) ;  /* 0x0000000800a07947 */ /* 0x018fea0003800000 */
.L_x_21933:
        /* <DEDUP_REMOVED lines=12> */
.L_x_21947:
[----:B------:R-:W2:Y:S02]  /*ab40*/  LDG.E.64 R2, desc[UR36][R2.64] ;  /* 0x0000002402027981 */ /* 0x000ea4000c1e1b00 */
[----:B--2---:R3:W4:Y:S02]  /*ab50*/  F2I.F64.TRUNC R0, R2 ;  /* 0x0000000200007311 */ /* 0x004724000030d100 */
[----:B---34-:R-:W-:Y:S05]  /*ab60*/  BRA `(.L_x_21938) ;  /* 0x0000000800647947 */ /* 0x018fea0003800000 */
.L_x_21946:
        /* <DEDUP_REMOVED lines=27> */
.L_x_21949:
        /* <DEDUP_REMOVED lines=14> */
.L_x_21948:
[----:B------:R-:W2:Y:S02]  /*ae00*/  LDG.E.U16 R4, desc[UR36][R2.64] ;  /* 0x0000002402047981 */ /* 0x000ea4000c1e1500 */
[----:B--2---:R-:W-:-:S06]  /*ae10*/  IMAD.U32 R4, R4, 0x10000, RZ ;  /* 0x0001000004047824 */ /* 0x004fcc00078e00ff */
[----:B------:R-:W0:Y:S02]  /*ae20*/  F2I.FTZ.TRUNC.NTZ R4, R4 ;  /* 0x0000000400047305 */ /* 0x000e24000021f100 */
[----:B0-----:R-:W-:Y:S01]  /*ae30*/  PRMT R0, R4, 0x7610, R0 ;  /* 0x0000761004007816 */ /* 0x001fe20000000000 */
[----:B------:R-:W-:Y:S06]  /*ae40*/  BRA `(.L_x_21938) ;  /* 0x0000000400ac7947 */ /* 0x000fec0003800000 */
.L_x_21945:
        /* <DEDUP_REMOVED lines=10> */
.L_x_21952:
        /* <DEDUP_REMOVED lines=21> */
.L_x_21956:
[----:B------:R-:W-:Y:S05]  /*b040*/  BSYNC.RECONVERGENT B1 ;  /* 0x0000000000017941 */ /* 0x000fea0003800200 */
.L_x_21955:
[----:B------:R-:W-:Y:S02]  /*b050*/  SHF.L.U32 R0, R0, 0x14, RZ ;  /* 0x0000001400007819 */ /* 0x000fe400000006ff */
[----:B------:R-:W-:-:S04]  /*b060*/  LEA R2, R2, 0x3b800000, 0x17 ;  /* 0x3b80000002027811 */ /* 0x000fc800078eb8ff */
[----:B------:R-:W-:-:S07]  /*b070*/  LOP3.LUT R4, R2, R0, R7, 0xfe, !PT ;  /* 0x0000000002047212 */ /* 0x000fce00078efe07 */
.L_x_21954:
[----:B------:R-:W-:Y:S05]  /*b080*/  BSYNC.RECONVERGENT B0 ;  /* 0x0000000000007941 */ /* 0x000fea0003800200 */
.L_x_21953:
[----:B------:R-:W0:Y:S02]  /*b090*/  F2I.FTZ.TRUNC.NTZ R4, R4 ;  /* 0x0000000400047305 */ /* 0x000e24000021f100 */
[----:B0-----:R-:W-:Y:S01]  /*b0a0*/  PRMT R0, R4, 0x7610, R0 ;  /* 0x0000761004007816 */ /* 0x001fe20000000000 */
[----:B------:R-:W-:Y:S06]  /*b0b0*/  BRA `(.L_x_21938) ;  /* 0x0000000400107947 */ /* 0x000fec0003800000 */
.L_x_21951:
        /* <DEDUP_REMOVED lines=21> */
.L_x_21960:
[----:B------:R-:W-:Y:S05]  /*b210*/  BSYNC.RECONVERGENT B1 ;  /* 0x0000000000017941 */ /* 0x000fea0003800200 */
.L_x_21959:
[----:B------:R-:W-:Y:S01]  /*b220*/  IMAD.SHL.U32 R0, R0, 0x200000, RZ ;  /* 0x0020000000007824 */ /* 0x000fe200078e00ff */
[----:B------:R-:W-:-:S04]  /*b230*/  LEA R2, R2, 0x37800000, 0x17 ;  /* 0x3780000002027811 */ /* 0x000fc800078eb8ff */
[----:B------:R-:W-:-:S07]  /*b240*/  LOP3.LUT R4, R2, R0, R7, 0xfe, !PT ;  /* 0x0000000002047212 */ /* 0x000fce00078efe07 */
.L_x_21958:
[----:B------:R-:W-:Y:S05]  /*b250*/  BSYNC.RECONVERGENT B0 ;  /* 0x0000000000007941 */ /* 0x000fea0003800200 */
.L_x_21957:
[----:B------:R-:W0:Y:S02]  /*b260*/  F2I.FTZ.TRUNC.NTZ R4, R4 ;  /* 0x0000000400047305 */ /* 0x000e24000021f100 */
[----:B0-----:R-:W-:Y:S01]  /*b270*/  PRMT R0, R4, 0x7610, R0 ;  /* 0x0000761004007816 */ /* 0x001fe20000000000 */
[----:B------:R-:W-:Y:S06]  /*b280*/  BRA `(.L_x_21938) ;  /* 0x00000000009c7947 */ /* 0x000fec0003800000 */
.L_x_21950:
        /* <DEDUP_REMOVED lines=14> */
.L_x_21964:
[----:B------:R-:W-:Y:S05]  /*b370*/  BSYNC.RECONVERGENT B0 ;  /* 0x0000000000007941 */ /* 0x000fea0003800200 */
.L_x_21963:
[----:B------:R-:W0:Y:S02]  /*b380*/  F2I.FTZ.TRUNC.NTZ R4, R4 ;  /* 0x0000000400047305 */ /* 0x000e24000021f100 */
[----:B0-----:R-:W-:Y:S01]  /*b390*/  PRMT R0, R4, 0x7610, R0 ;  /* 0x0000761004007816 */ /* 0x001fe20000000000 */
[----:B------:R-:W-:Y:S06]  /*b3a0*/  BRA `(.L_x_21938) ;  /* 0x0000000000547947 */ /* 0x000fec0003800000 */
.L_x_21937:
        /* <DEDUP_REMOVED lines=16> */
.L_x_21965:
[----:B------:R-:W-:Y:S01]  /*b4b0*/  PRMT R0, RZ, 0x7610, R0 ;  /* 0x00007610ff007816 */ /* 0x000fe20000000000 */
[----:B------:R-:W-:Y:S06]  /*b4c0*/  BRA `(.L_x_21938) ;  /* 0x00000000000c7947 */ /* 0x000fec0003800000 */
.L_x_21962:
[----:B------:R2:W5:Y:S01]  /*b4d0*/  LDG.E.U16 R0, desc[UR36][R2.64] ;  /* 0x0000002402007981 */ /* 0x000562000c1e1500 */
[----:B------:R-:W-:Y:S05]  /*b4e0*/  BRA `(.L_x_21938) ;  /* 0x0000000000047947 */ /* 0x000fea0003800000 */
.L_x_21961:
[----:B------:R1:W5:Y:S02]  /*b4f0*/  LDG.E.U16 R0, desc[UR36][R2.64] ;  /* 0x0000002402007981 */ /* 0x000364000c1e1500 */
.L_x_21938:
        /* <DEDUP_REMOVED lines=21> */
.L_x_21970:
[----:B------:R4:W-:Y:S01]  /*b650*/  STG.E.U8 desc[UR36][R2.64], R4 ;  /* 0x0000000402007986 */ /* 0x0009e2000c101124 */
[----:B------:R-:W-:Y:S05]  /*b660*/  BRA `(.L_x_21972) ;  /* 0x0000000800fc7947 */ /* 0x000fea0003800000 */
.L_x_21969:
        /* <DEDUP_REMOVED lines=9> */
.L_x_21974:
[----:B------:R2:W-:Y:S01]  /*b700*/  STG.E desc[UR36][R2.64], R4 ;  /* 0x0000000402007986 */ /* 0x0005e2000c101924 */
[----:B------:R-:W-:Y:S05]  /*b710*/  BRA `(.L_x_21972) ;  /* 0x0000000800d07947 */ /* 0x000fea0003800000 */
.L_x_21973:
[----:B------:R0:W-:Y:S01]  /*b720*/  STG.E.U16 desc[UR36][R2.64], R4 ;  /* 0x0000000402007986 */ /* 0x0001e2000c101524 */
[----:B------:R-:W-:Y:S05]  /*b730*/  BRA `(.L_x_21972) ;  /* 0x0000000800c87947 */ /* 0x000fea0003800000 */
.L_x_21968:
        /* <DEDUP_REMOVED lines=9> */
.L_x_21976:
[----:B------:R-:W-:-:S04]  /*b7d0*/  I2FP.F32.U32 R0, R4 ;  /* 0x0000000400007245 */ /* 0x000fc80000201000 */
[----:B------:R-:W-:-:S05]  /*b7e0*/  F2FP.F16.F32.PACK_AB R0, RZ, R0 ;  /* 0x00000000ff00723e */ /* 0x000fca00000000ff */
[----:B------:R0:W-:Y:S01]  /*b7f0*/  STG.E.U16 desc[UR36][R2.64], R0 ;  /* 0x0000000002007986 */ /* 0x0001e2000c101524 */
[----:B------:R-:W-:Y:S05]  /*b800*/  BRA `(.L_x_21972) ;  /* 0x0000000800947947 */ /* 0x000fea0003800000 */
.L_x_21975:
        /* <DEDUP_REMOVED lines=10> */
.L_x_21978:
[----:B------:R-:W-:-:S04]  /*b8b0*/  I2FP.F32.U32 R4, R4 ;  /* 0x0000000400047245 */ /* 0x000fc80000201000 */
[----:B------:R-:W-:-:S04]  /*b8c0*/  F2FP.F16.F32.PACK_AB R5, RZ, R4 ;  /* 0x00000004ff05723e */ /* 0x000fc800000000ff */
[----:B------:R-:W-:-:S05]  /*b8d0*/  PRMT R5, R5, 0x5410, RZ ;  /* 0x0000541005057816 */ /* 0x000fca00000000ff */
[----:B------:R0:W-:Y:S01]  /*b8e0*/  STG.E desc[UR36][R2.64], R5 ;  /* 0x0000000502007986 */ /* 0x0001e2000c101924 */
[----:B------:R-:W-:Y:S05]  /*b8f0*/  BRA `(.L_x_21972) ;  /* 0x0000000800587947 */ /* 0x000fea0003800000 */
.L_x_21977:
[----:B------:R-:W0:Y:S02]  /*b900*/  I2F.F64.U32 R4, R4 ;  /* 0x0000000400047312 */ /* 0x000e240000201800 */
[----:B0-----:R0:W-:Y:S01]  /*b910*/  STG.E.64 desc[UR36][R2.64], R4 ;  /* 0x0000000402007986 */ /* 0x0011e2000c101b24 */
[----:B------:R-:W-:Y:S05]  /*b920*/  BRA `(.L_x_21972) ;  /* 0x00000008004c7947 */ /* 0x000fea0003800000 */
.L_x_21967:
        /* <DEDUP_REMOVED lines=12> */
.L_x_21982:
        /* <DEDUP_REMOVED lines=17> */
.L_x_21984:
[----:B------:R-:W-:Y:S05]  /*bb00*/  BSYNC.RECONVERGENT B0 ;  /* 0x0000000000007941 */ /* 0x000fea0003800200 */
.L_x_21983:
[----:B------:R0:W-:Y:S01]  /*bb10*/  STG.E.U8 desc[UR36][R2.64], R0 ;  /* 0x0000000002007986 */ /* 0x0001e2000c101124 */
[----:B------:R-:W-:Y:S05]  /*bb20*/  BRA `(.L_x_21972) ;  /* 0x0000000400cc7947 */ /* 0x000fea0003800000 */
.L_x_21981:
        /* <DEDUP_REMOVED lines=17> */
.L_x_21986:
[----:B------:R-:W-:Y:S05]  /*bc40*/  BSYNC.RECONVERGENT B0 ;  /* 0x0000000000007941 */ /* 0x000fea0003800200 */
.L_x_21985:
[----:B------:R0:W-:Y:S01]  /*bc50*/  STG.E.U8 desc[UR36][R2.64], R0 ;  /* 0x0000000002007986 */ /* 0x0001e2000c101124 */
[----:B------:R-:W-:Y:S05]  /*bc60*/  BRA `(.L_x_21972) ;  /* 0x00000004007c7947 */ /* 0x000fea0003800000 */
.L_x_21980:
        /* <DEDUP_REMOVED lines=21> */
.L_x_21988:
[----:B------:R-:W-:-:S05]  /*bdc0*/  IMAD.MOV.U32 R5, RZ, RZ, RZ ;  /* 0x000000ffff057224 */ /* 0x000fca00078e00ff */
[----:B------:R0:W-:Y:S01]  /*bdd0*/  STG.E.64 desc[UR36][R2.64], R4 ;  /* 0x0000000402007986 */ /* 0x0001e2000c101b24 */
[----:B------:R-:W-:Y:S05]  /*bde0*/  BRA `(.L_x_21972) ;  /* 0x00000004001c7947 */ /* 0x000fea0003800000 */
.L_x_21987:
[----:B------:R0:W-:Y:S01]  /*bdf0*/  STG.E desc[UR36][R2.64], R4 ;  /* 0x0000000402007986 */ /* 0x0001e2000c101924 */
[----:B------:R-:W-:Y:S05]  /*be00*/  BRA `(.L_x_21972) ;  /* 0x0000000400147947 */ /* 0x000fea0003800000 */
.L_x_21979:
        /* <DEDUP_REMOVED lines=8> */
.L_x_21990:
[----:B------:R-:W-:Y:S01]  /*be90*/  CS2R R6, SRZ ;  /* 0x0000000000067805 */ /* 0x000fe2000001ff00 */
[----:B------:R-:W0:Y:S04]  /*bea0*/  I2F.F64.U32 R4, R4 ;  /* 0x0000000400047312 */ /* 0x000e280000201800 */
[----:B0-----:R0:W-:Y:S01]  /*beb0*/  STG.E.128 desc[UR36][R2.64], R4 ;  /* 0x0000000402007986 */ /* 0x0011e2000c101d24 */
[----:B------:R-:W-:Y:S05]  /*bec0*/  BRA `(.L_x_21972) ;  /* 0x0000000000e47947 */ /* 0x000fea0003800000 */
.L_x_21989:
[----:B------:R-:W-:-:S09]  /*bed0*/  UISETP.NE.AND UP0, UPT, UR4, 0xf, UPT ;  /* 0x0000000f0400788c */ /* 0x000fd2000bf05270 */
[----:B------:R-:W-:Y:S05]  /*bee0*/  BRA.U !UP0, `(.L_x_21991) ;  /* 0x0000000108d07547 */ /* 0x000fea000b800000 */
[----:B------:R-:W-:-:S09]  /*bef0*/  UISETP.NE.AND UP0, UPT, UR4, 0x17, UPT ;  /* 0x000000170400788c */ /* 0x000fd2000bf05270 */
[----:B------:R-:W-:Y:S05]  /*bf00*/  BRA.U !UP0, `(.L_x_21992) ;  /* 0x0000000108847547 */ /* 0x000fea000b800000 */
[----:B------:R-:W-:-:S09]  /*bf10*/  UISETP.NE.AND UP0, UPT, UR4, 0x18, UPT ;  /* 0x000000180400788c */ /* 0x000fd2000bf05270 */
[----:B------:R-:W-:Y:S05]  /*bf20*/  BRA.U !UP0, `(.L_x_21993) ;  /* 0x0000000108447547 */ /* 0x000fea000b800000 */
.L_x_21971:
        /* <DEDUP_REMOVED lines=16> */
.L_x_21994:
[----:B------:R-:W-:Y:S05]  /*c030*/  BRA `(.L_x_21972) ;  /* 0x0000000000887947 */ /* 0x000fea0003800000 */
.L_x_21993:
        /* <DEDUP_REMOVED lines=11> */
.L_x_21996:
[----:B------:R-:W-:Y:S05]  /*c0f0*/  BSYNC.RECONVERGENT B0 ;  /* 0x0000000000007941 */ /* 0x000fea0003800200 */
.L_x_21995:
[----:B------:R0:W-:Y:S01]  /*c100*/  STG.E.U8 desc[UR36][R2.64], R5 ;  /* 0x0000000502007986 */ /* 0x0001e2000c101124 */
[----:B------:R-:W-:Y:S05]  /*c110*/  BRA `(.L_x_21972) ;  /* 0x0000000000507947 */ /* 0x000fea0003800000 */
.L_x_21992:
        /* <DEDUP_REMOVED lines=12> */
.L_x_21997:
[----:B------:R-:W-:Y:S01]  /*c1e0*/  IMAD.MOV.U32 R5, RZ, RZ, 0x7f ;  /* 0x0000007fff057424 */ /* 0x000fe200078e00ff */
[----:B------:R-:W-:-:S04]  /*c1f0*/  ISETP.GT.U32.AND P0, PT, R7, 0x7f800000, PT ;  /* 0x7f8000000700780c */ /* 0x000fc80003f04070 */
[----:B------:R-:W-:-:S05]  /*c200*/  SEL R5, R5, 0x7c, P0 ;  /* 0x0000007c05057807 */ /* 0x000fca0000000000 */
[----:B------:R0:W-:Y:S01]  /*c210*/  STG.E.U8 desc[UR36][R2.64], R5 ;  /* 0x0000000502007986 */ /* 0x0001e2000c101124 */
[----:B------:R-:W-:Y:S05]  /*c220*/  BRA `(.L_x_21972) ;  /* 0x00000000000c7947 */ /* 0x000fea0003800000 */
.L_x_21991:
[----:B------:R-:W-:-:S04]  /*c230*/  I2FP.F32.U32 R0, R4 ;  /* 0x0000000400007245 */ /* 0x000fc80000201000 */
[----:B------:R-:W-:-:S05]  /*c240*/  F2FP.BF16.F32.PACK_AB R0, RZ, R0 ;  /* 0x00000000ff00723e */ /* 0x000fca00000010ff */
[----:B------:R0:W-:Y:S02]  /*c250*/  STG.E.U16 desc[UR36][R2.64], R0 ;  /* 0x0000000002007986 */ /* 0x0001e4000c101524 */
.L_x_21972:
[----:B------:R-:W-:Y:S05]  /*c260*/  BSYNC.RECONVERGENT B6 ;  /* 0x0000000000067941 */ /* 0x000fea0003800200 */
.L_x_21966:
[----:B------:R-:W-:-:S07]  /*c270*/  VIADD R17, R17, 0x80 ;  /* 0x0000008011117836 */ /* 0x000fce0000000000 */
.L_x_21898:
[----:B------:R-:W-:Y:S05]  /*c280*/  BSYNC.RECONVERGENT B7 ;  /* 0x0000000000077941 */ /* 0x000fea0003800200 */
.L_x_21897:
        /* <DEDUP_REMOVED lines=357> */
.L_x_21998:
        /* <DEDUP_REMOVED lines=19> */
.L_x_22002:
[----:B------:R0:W5:Y:S01]  /*da10*/  LDG.E.U8 R19, desc[UR36][R2.64] ;  /* 0x0000002402137981 */ /* 0x000162000c1e1100 */
[----:B------:R-:W-:Y:S05]  /*da20*/  BRA `(.L_x_22004) ;  /* 0x0000000c004c7947 */ /* 0x000fea0003800000 */
.L_x_22001:
        /* <DEDUP_REMOVED lines=8> */
.L_x_22006:
[----:B------:R0:W5:Y:S01]  /*dab0*/  LDG.E.U16 R19, desc[UR36][R2.64] ;  /* 0x0000002402137981 */ /* 0x000162000c1e1500 */
[----:B------:R-:W-:Y:S05]  /*dac0*/  BRA `(.L_x_22004) ;  /* 0x0000000c00247947 */ /* 0x000fea0003800000 */
.L_x_22005:
[----:B------:R0:W5:Y:S01]  /*dad0*/  LDG.E.U16 R19, desc[UR36][R2.64] ;  /* 0x0000002402137981 */ /* 0x000162000c1e1500 */
[----:B------:R-:W-:Y:S05]  /*dae0*/  BRA `(.L_x_22004) ;  /* 0x0000000c001c7947 */ /* 0x000fea0003800000 */
.L_x_22000:
        /* <DEDUP_REMOVED lines=9> */
.L_x_22008:
[----:B------:R-:W2:Y:S02]  /*db80*/  LDG.E.U16 R0, desc[UR36][R2.64] ;  /* 0x0000002402007981 */ /* 0x000ea4000c1e1500 */
[----:B--2---:R-:W-:-:S06]  /*db90*/  HADD2.F32 R0, -RZ, R0.H0_H0 ;  /* 0x20000000ff007230 */ /* 0x004fcc0000004100 */
[----:B------:R-:W0:Y:S02]  /*dba0*/  F2I.FTZ.TRUNC.NTZ R0, R0 ;  /* 0x0000000000007305 */ /* 0x000e24000021f100 */
[----:B0-----:R-:W-:Y:S01]  /*dbb0*/  PRMT R19, R0, 0x7610, R19 ;  /* 0x0000761000137816 */ /* 0x001fe20000000013 */
[----:B------:R-:W-:Y:S06]  /*dbc0*/  BRA `(.L_x_22004) ;  /* 0x0000000800e47947 */ /* 0x000fec0003800000 */
.L_x_22007:
        /* <DEDUP_REMOVED lines=9> */
.L_x_22010:
[----:B------:R-:W2:Y:S02]  /*dc60*/  LDG.E.U16 R2, desc[UR36][R2.64] ;  /* 0x0000002402027981 */ /* 0x000ea4000c1e1500 */
[----:B--2---:R-:W-:-:S06]  /*dc70*/  HADD2.F32 R0, -RZ, R2.H0_H0 ;  /* 0x20000002ff007230 */ /* 0x004fcc0000004100 */
[----:B------:R-:W0:Y:S02]  /*dc80*/  F2I.FTZ.TRUNC.NTZ R0, R0 ;  /* 0x0000000000007305 */ /* 0x000e24000021f100 */
[----:B0-----:R-:W-:Y:S01]  /*dc90*/  PRMT R19, R0, 0x7610, R19 ;  /* 0x0000761000137816 */ /* 0x001fe20000000013 */
[----:B------:R-:W-:Y:S06]  /*dca0*/  BRA `(.L_x_22004) ;  /* 0x0000000800ac7947 */ /* 0x000fec0003800000 */
.L_x_22009:
[----:B------:R-:W2:Y:S02]  /*dcb0*/  LDG.E.64 R2, desc[UR36][R2.64] ;  /* 0x0000002402027981 */ /* 0x000ea4000c1e1b00 */
[----:B--2---:R3:W4:Y:S02]  /*dcc0*/  F2I.F64.TRUNC R19, R2 ;  /* 0x0000000200137311 */ /* 0x004724000030d100 */
[----:B---34-:R-:W-:Y:S05]  /*dcd0*/  BRA `(.L_x_22004) ;  /* 0x0000000800a07947 */ /* 0x018fea0003800000 */
.L_x_21999:
        /* <DEDUP_REMOVED lines=12> */
.L_x_22013:
[----:B------:R-:W2:Y:S02]  /*dda0*/  LDG.E.64 R2, desc[UR36][R2.64] ;  /* 0x0000002402027981 */ /* 0x000ea4000c1e1b00 */
[----:B--2---:R0:W1:Y:S02]  /*ddb0*/  F2I.F64.TRUNC R19, R2 ;  /* 0x0000000200137311 */ /* 0x004064000030d100 */
[----:B01----:R-:W-:Y:S05]  /*ddc0*/  BRA `(.L_x_22004) ;  /* 0x0000000800647947 */ /* 0x003fea0003800000 */
.L_x_22012:
        /* <DEDUP_REMOVED lines=27> */
.L_x_22015:
        /* <DEDUP_REMOVED lines=14> */
.L_x_22014:
[----:B------:R-:W2:Y:S02]  /*e060*/  LDG.E.U16 R0, desc[UR36][R2.64] ;  /* 0x0000002402007981 */ /* 0x000ea4000c1e1500 */
[----:B--2---:R-:W-:-:S06]  /*e070*/  IMAD.U32 R0, R0, 0x10000, RZ ;  /* 0x0001000000007824 */ /* 0x004fcc00078e00ff */
[----:B------:R-:W0:Y:S02]  /*e080*/  F2I.FTZ.TRUNC.NTZ R0, R0 ;  /* 0x0000000000007305 */ /* 0x000e24000021f100 */
[----:B0-----:R-:W-:Y:S01]  /*e090*/  PRMT R19, R0, 0x7610, R19 ;  /* 0x0000761000137816 */ /* 0x001fe20000000013 */
[----:B------:R-:W-:Y:S06]  /*e0a0*/  BRA `(.L_x_22004) ;  /* 0x0000000400ac7947 */ /* 0x000fec0003800000 */
.L_x_22011:
        /* <DEDUP_REMOVED lines=10> */
.L_x_22018:
        /* <DEDUP_REMOVED lines=21> */
.L_x_22022:
[----:B------:R-:W-:Y:S05]  /*e2a0*/  BSYNC.RECONVERGENT B1 ;  /* 0x0000000000017941 */ /* 0x000fea0003800200 */
.L_x_22021:
[----:B------:R-:W-:Y:S02]  /*e2b0*/  SHF.L.U32 R0, R0, 0x14, RZ ;  /* 0x0000001400007819 */ /* 0x000fe400000006ff */
[----:B------:R-:W-:-:S04]  /*e2c0*/  LEA R2, R2, 0x3b800000, 0x17 ;  /* 0x3b80000002027811 */ /* 0x000fc800078eb8ff */
[----:B------:R-:W-:-:S07]  /*e2d0*/  LOP3.LUT R0, R2, R0, R7, 0xfe, !PT ;  /* 0x0000000002007212 */ /* 0x000fce00078efe07 */
.L_x_22020:
[----:B------:R-:W-:Y:S05]  /*e2e0*/  BSYNC.RECONVERGENT B0 ;  /* 0x0000000000007941 */ /* 0x000fea0003800200 */
.L_x_22019:
[----:B------:R-:W0:Y:S02]  /*e2f0*/  F2I.FTZ.TRUNC.NTZ R0, R0 ;  /* 0x0000000000007305 */ /* 0x000e24000021f100 */
[----:B0-----:R-:W-:Y:S01]  /*e300*/  PRMT R19, R0, 0x7610, R19 ;  /* 0x0000761000137816 */ /* 0x001fe20000000013 */
[----:B------:R-:W-:Y:S06]  /*e310*/  BRA `(.L_x_22004) ;  /* 0x0000000400107947 */ /* 0x000fec0003800000 */
.L_x_22017:
        /* <DEDUP_REMOVED lines=21> */
.L_x_22026:
[----:B------:R-:W-:Y:S05]  /*e470*/  BSYNC.RECONVERGENT B1 ;  /* 0x0000000000017941 */ /* 0x000fea0003800200 */
.L_x_22025:
[----:B------:R-:W-:Y:S01]  /*e480*/  IMAD.SHL.U32 R0, R0, 0x200000, RZ ;  /* 0x0020000000007824 */ /* 0x000fe200078e00ff */
[----:B------:R-:W-:-:S04]  /*e490*/  LEA R2, R2, 0x37800000, 0x17 ;  /* 0x3780000002027811 */ /* 0x000fc800078eb8ff */
[----:B------:R-:W-:-:S07]  /*e4a0*/  LOP3.LUT R0, R2, R0, R7, 0xfe, !PT ;  /* 0x0000000002007212 */ /* 0x000fce00078efe07 */
.L_x_22024:
[----:B------:R-:W-:Y:S05]  /*e4b0*/  BSYNC.RECONVERGENT B0 ;  /* 0x0000000000007941 */ /* 0x000fea0003800200 */
.L_x_22023:
[----:B------:R-:W0:Y:S02]  /*e4c0*/  F2I.FTZ.TRUNC.NTZ R0, R0 ;  /* 0x0000000000007305 */ /* 0x000e24000021f100 */
[----:B0-----:R-:W-:Y:S01]  /*e4d0*/  PRMT R19, R0, 0x7610, R19 ;  /* 0x0000761000137816 */ /* 0x001fe20000000013 */
[----:B------:R-:W-:Y:S06]  /*e4e0*/  BRA `(.L_x_22004) ;  /* 0x00000000009c7947 */ /* 0x000fec0003800000 */
.L_x_22016:
        /* <DEDUP_REMOVED lines=14> */
.L_x_22030:
[----:B------:R-:W-:Y:S05]  /*e5d0*/  BSYNC.RECONVERGENT B0 ;  /* 0x0000000000007941 */ /* 0x000fea0003800200 */
.L_x_22029:
[----:B------:R-:W0:Y:S02]  /*e5e0*/  F2I.FTZ.TRUNC.NTZ R0, R0 ;  /* 0x0000000000007305 */ /* 0x000e24000021f100 */
[----:B0-----:R-:W-:Y:S01]  /*e5f0*/  PRMT R19, R0, 0x7610, R19 ;  /* 0x0000761000137816 */ /* 0x001fe20000000013 */
[----:B------:R-:W-:Y:S06]  /*e600*/  BRA `(.L_x_22004) ;  /* 0x0000000000547947 */ /* 0x000fec0003800000 */
.L_x_22003:
        /* <DEDUP_REMOVED lines=16> */
.L_x_22031:
[----:B------:R-:W-:Y:S01]  /*e710*/  PRMT R19, RZ, 0x7610, R19 ;  /* 0x00007610ff137816 */ /* 0x000fe20000000013 */
[----:B------:R-:W-:Y:S06]  /*e720*/  BRA `(.L_x_22004) ;  /* 0x00000000000c7947 */ /* 0x000fec0003800000 */
.L_x_22028:
[----:B------:R0:W5:Y:S01]  /*e730*/  LDG.E.U16 R19, desc[UR36][R2.64] ;  /* 0x0000002402137981 */ /* 0x000162000c1e1500 */
[----:B------:R-:W-:Y:S05]  /*e740*/  BRA `(.L_x_22004) ;  /* 0x0000000000047947 */ /* 0x000fea0003800000 */
.L_x_22027:
[----:B------:R1:W5:Y:S02]  /*e750*/  LDG.E.U16 R19, desc[UR36][R2.64] ;  /* 0x0000002402137981 */ /* 0x000364000c1e1500 */
.L_x_22004:
        /* <DEDUP_REMOVED lines=16> */
.L_x_22035:
[----:B------:R1:W5:Y:S01]  /*e860*/  LDG.E.U8 R0, desc[UR36][R2.64] ;  /* 0x0000002402007981 */ /* 0x000362000c1e1100 */
[----:B------:R-:W-:Y:S05]  /*e870*/  BRA `(.L_x_22037) ;  /* 0x0000000c004c7947 */ /* 0x000fea0003800000 */
.L_x_22034:
        /* <DEDUP_REMOVED lines=8> */
.L_x_22039:
[----:B------:R3:W5:Y:S01]  /*e900*/  LDG.E.U16 R0, desc[UR36][R2.64] ;  /* 0x0000002402007981 */ /* 0x000762000c1e1500 */
[----:B------:R-:W-:Y:S05]  /*e910*/  BRA `(.L_x_22037) ;  /* 0x0000000c00247947 */ /* 0x000fea0003800000 */
.L_x_22038:
[----:B------:R0:W5:Y:S01]  /*e920*/  LDG.E.U16 R0, desc[UR36][R2.64] ;  /* 0x0000002402007981 */ /* 0x000162000c1e1500 */
[----:B------:R-:W-:Y:S05]  /*e930*/  BRA `(.L_x_22037) ;  /* 0x0000000c001c7947 */ /* 0x000fea0003800000 */
.L_x_22033:
        /* <DEDUP_REMOVED lines=9> */
.L_x_22041:
[----:B------:R-:W2:Y:S02]  /*e9d0*/  LDG.E.U16 R4, desc[UR36][R2.64] ;  /* 0x0000002402047981 */ /* 0x000ea4000c1e1500 */
[----:B--2---:R-:W-:-:S06]  /*e9e0*/  HADD2.F32 R4, -RZ, R4.H0_H0 ;  /* 0x20000004ff047230 */ /* 0x004fcc0000004100 */
[----:B------:R-:W0:Y:S02]  /*e9f0*/  F2I.FTZ.TRUNC.NTZ R4, R4 ;  /* 0x0000000400047305 */ /* 0x000e24000021f100 */
[----:B0-----:R-:W-:Y:S01]  /*ea00*/  PRMT R0, R4, 0x7610, R0 ;  /* 0x0000761004007816 */ /* 0x001fe20000000000 */
[----:B------:R-:W-:Y:S06]  /*ea10*/  BRA `(.L_x_22037) ;  /* 0x0000000800e47947 */ /* 0x000fec0003800000 */
.L_x_22040:
        /* <DEDUP_REMOVED lines=9> */
.L_x_22043:
[----:B------:R-:W2:Y:S02]  /*eab0*/  LDG.E.U16 R2, desc[UR36][R2.64] ;  /* 0x0000002402027981 */ /* 0x000ea4000c1e1500 */
[----:B--2---:R-:W-:-:S06]  /*eac0*/  HADD2.F32 R4, -RZ, R2.H0_H0 ;  /* 0x20000002ff047230 */ /* 0x004fcc0000004100 */
[----:B------:R-:W0:Y:S02]  /*ead0*/  F2I.FTZ.TRUNC.NTZ R4, R4 ;  /* 0x0000000400047305 */ /* 0x000e24000021f100 */
[----:B0-----:R-:W-:Y:S01]  /*eae0*/  PRMT R0, R4, 0x7610, R0 ;  /* 0x0000761004007816 */ /* 0x001fe20000000000 */
[----:B------:R-:W-:Y:S06]  /*eaf0*/  BRA `(.L_x_22037) ;  /* 0x0000000800ac7947 */ /* 0x000fec0003800000 */
.L_x_22042:
[----:B------:R-:W2:Y:S02]  /*eb00*/  LDG.E.64 R2, desc[UR36][R2.64] ;  /* 0x0000002402027981 */ /* 0x000ea4000c1e1b00 */
[----:B--2---:R0:W1:Y:S02]  /*eb10*/  F2I.F64.TRUNC R0, R2 ;  /* 0x0000000200007311 */ /* 0x004064000030d100 */
[----:B01----:R-:W-:Y:S05]  /*eb20*/  BRA `(.L_x_22037) ;  /* 0x0000000800a07947 */ /* 0x003fea0003800000 */
.L_x_22032:
        /* <DEDUP_REMOVED lines=12> */
.L_x_22046:
[----:B------:R-:W2:Y:S02]  /*ebf0*/  LDG.E.64 R2, desc[UR36][R2.64] ;  /* 0x0000002402027981 */ /* 0x000ea4000c1e1b00 */
[----:B--2---:R0:W1:Y:S02]  /*ec00*/  F2I.F64.TRUNC R0, R2 ;  /* 0x0000000200007311 */ /* 0x004064000030d100 */
[----:B01----:R-:W-:Y:S05]  /*ec10*/  BRA `(.L_x_22037) ;  /* 0x0000000800647947 */ /* 0x003fea0003800000 */
.L_x_22045:
        /* <DEDUP_REMOVED lines=27> */
.L_x_22048:
        /* <DEDUP_REMOVED lines=14> */
.L_x_22047:
[----:B------:R-:W2:Y:S02]  /*eeb0*/  LDG.E.U16 R4, desc[UR36][R2.64] ;  /* 0x0000002402047981 */ /* 0x000ea4000c1e1500 */
[----:B--2---:R-:W-:-:S06]  /*eec0*/  IMAD.U32 R4, R4, 0x10000, RZ ;  /* 0x0001000004047824 */ /* 0x004fcc00078e00ff */
[----:B------:R-:W0:Y:S02]  /*eed0*/  F2I.FTZ.TRUNC.NTZ R4, R4 ;  /* 0x0000000400047305 */ /* 0x000e24000021f100 */
[----:B0-----:R-:W-:Y:S01]  /*eee0*/  PRMT R0, R4, 0x7610, R0 ;  /* 0x0000761004007816 */ /* 0x001fe20000000000 */
[----:B------:R-:W-:Y:S06]  /*eef0*/  BRA `(.L_x_22037) ;  /* 0x0000000400ac7947 */ /* 0x000fec0003800000 */
.L_x_22044:
        /* <DEDUP_REMOVED lines=10> */
.L_x_22051:
        /* <DEDUP_REMOVED lines=21> */
.L_x_22055:
[----:B------:R-:W-:Y:S05]  /*f0f0*/  BSYNC.RECONVERGENT B1 ;  /* 0x0000000000017941 */ /* 0x000fea0003800200 */
.L_x_22054:
[----:B------:R-:W-:Y:S02]  /*f100*/  SHF.L.U32 R0, R0, 0x14, RZ ;  /* 0x0000001400007819 */ /* 0x000fe400000006ff */
[----:B------:R-:W-:-:S04]  /*f110*/  LEA R2, R2, 0x3b800000, 0x17 ;  /* 0x3b80000002027811 */ /* 0x000fc800078eb8ff */
[----:B------:R-:W-:-:S07]  /*f120*/  LOP3.LUT R4, R2, R0, R7, 0xfe, !PT ;  /* 0x0000000002047212 */ /* 0x000fce00078efe07 */
.L_x_22053:
[----:B------:R-:W-:Y:S05]  /*f130*/  BSYNC.RECONVERGENT B0 ;  /* 0x0000000000007941 */ /* 0x000fea0003800200 */
.L_x_22052:
[----:B------:R-:W0:Y:S02]  /*f140*/  F2I.FTZ.TRUNC.NTZ R4, R4 ;  /* 0x0000000400047305 */ /* 0x000e24000021f100 */
[----:B0-----:R-:W-:Y:S01]  /*f150*/  PRMT R0, R4, 0x7610, R0 ;  /* 0x0000761004007816 */ /* 0x001fe20000000000 */
[----:B------:R-:W-:Y:S06]  /*f160*/  BRA `(.L_x_22037) ;  /* 0x0000000400107947 */ /* 0x000fec0003800000 */
.L_x_22050:
        /* <DEDUP_REMOVED lines=21> */
.L_x_22059:
[----:B------:R-:W-:Y:S05]  /*f2c0*/  BSYNC.RECONVERGENT B1 ;  /* 0x0000000000017941 */ /* 0x000fea0003800200 */
.L_x_22058:
[----:B------:R-:W-:Y:S01]  /*f2d0*/  IMAD.SHL.U32 R0, R0, 0x200000, RZ ;  /* 0x0020000000007824 */ /* 0x000fe200078e00ff */
[----:B------:R-:W-:-:S04]  /*f2e0*/  LEA R2, R2, 0x37800000, 0x17 ;  /* 0x3780000002027811 */ /* 0x000fc800078eb8ff */
[----:B------:R-:W-:-:S07]  /*f2f0*/  LOP3.LUT R4, R2, R0, R7, 0xfe, !PT ;  /* 0x0000000002047212 */ /* 0x000fce00078efe07 */
.L_x_22057:
[----:B------:R-:W-:Y:S05]  /*f300*/  BSYNC.RECONVERGENT B0 ;  /* 0x0000000000007941 */ /* 0x000fea0003800200 */
.L_x_22056:
[----:B------:R-:W0:Y:S02]  /*f310*/  F2I.FTZ.TRUNC.NTZ R4, R4 ;  /* 0x0000000400047305 */ /* 0x000e24000021f100 */
[----:B0-----:R-:W-:Y:S01]  /*f320*/  PRMT R0, R4, 0x7610, R0 ;  /* 0x0000761004007816 */ /* 0x001fe20000000000 */
[----:B------:R-:W-:Y:S06]  /*f330*/  BRA `(.L_x_22037) ;  /* 0x00000000009c7947 */ /* 0x000fec0003800000 */
.L_x_22049:
        /* <DEDUP_REMOVED lines=14> */
.L_x_22063:
[----:B------:R-:W-:Y:S05]  /*f420*/  BSYNC.RECONVERGENT B0 ;  /* 0x0000000000007941 */ /* 0x000fea0003800200 */
.L_x_22062:
[----:B------:R-:W0:Y:S02]  /*f430*/  F2I.FTZ.TRUNC.NTZ R4, R4 ;  /* 0x0000000400047305 */ /* 0x000e24000021f100 */
[----:B0-----:R-:W-:Y:S01]  /*f440*/  PRMT R0, R4, 0x7610, R0 ;  /* 0x0000761004007816 */ /* 0x001fe20000000000 */
[----:B------:R-:W-:Y:S06]  /*f450*/  BRA `(.L_x_22037) ;  /* 0x0000000000547947 */ /* 0x000fec0003800000 */
.L_x_22036:
        /* <DEDUP_REMOVED lines=16> */
.L_x_22064:
[----:B------:R-:W-:Y:S01]  /*f560*/  PRMT R0, RZ, 0x7610, R0 ;  /* 0x00007610ff007816 */ /* 0x000fe20000000000 */
[----:B------:R-:W-:Y:S06]  /*f570*/  BRA `(.L_x_22037) ;  /* 0x00000000000c7947 */ /* 0x000fec0003800000 */
.L_x_22061:
[----:B------:R0:W5:Y:S01]  /*f580*/  LDG.E.U16 R0, desc[UR36][R2.64] ;  /* 0x0000002402007981 */ /* 0x000162000c1e1500 */
[----:B------:R-:W-:Y:S05]  /*f590*/  BRA `(.L_x_22037) ;  /* 0x0000000000047947 */ /* 0x000fea0003800000 */
.L_x_22060:
[----:B------:R0:W5:Y:S02]  /*f5a0*/  LDG.E.U16 R0, desc[UR36][R2.64] ;  /* 0x0000002402007981 */ /* 0x000164000c1e1500 */
.L_x_22037:
[----:B------:R-:W-:Y:S01]  /*f5b0*/  UPRMT UR4, UR43, 0x9910, URZ ;  /* 0x000099102b047896 */ /* 0x000fe200080000ff */
[----:B-1--45:R-:W-:-:S03]  /*f5c0*/  LOP3.LUT R0, R19, R0, RZ, 0xfc, !PT ;  /* 0x0000000013007212 */ /* 0x032fc600078efcff */
[----:B------:R-:W-:Y:S01]  /*f5d0*/  UISETP.GT.AND UP0, UPT, UR4, 0x9, UPT ;  /* 0x000000090400788c */ /* 0x000fe2000bf04270 */
[----:B------:R-:W-:-:S04]  /*f5e0*/  PRMT R0, R0, 0x9910, RZ ;  /* 0x0000991000007816 */ /* 0x000fc800000000ff */
[----:B------:R-:W-:-:S04]  /*f5f0*/  ISETP.NE.AND P0, PT, R0, RZ, PT ;  /* 0x000000ff0000720c */ /* 0x000fc80003f05270 */
[----:B0-23--:R-:W-:Y:S01]  /*f600*/  SEL R2, RZ, 0x1, !P0 ;  /* 0x00000001ff027807 */ /* 0x00dfe20004000000 */
        /* <DEDUP_REMOVED lines=11> */
.L_x_22068:
[----:B------:R-:W-:Y:S01]  /*f6c0*/  STG.E.U8 desc[UR36][R16.64], R2 ;  /* 0x0000000210007986 */ /* 0x000fe2000c101124 */
[----:B------:R-:W-:Y:S05]  /*f6d0*/  EXIT ;  /* 0x000000000000794d */ /* 0x000fea0003800000 */
.L_x_22067:
        /* <DEDUP_REMOVED lines=9> */
.L_x_22071:
[----:B------:R-:W-:Y:S01]  /*f770*/  STG.E desc[UR36][R16.64], R2 ;  /* 0x0000000210007986 */ /* 0x000fe2000c101924 */
[----:B------:R-:W-:Y:S05]  /*f780*/  EXIT ;  /* 0x000000000000794d */ /* 0x000fea0003800000 */
.L_x_22070:
[----:B------:R-:W-:Y:S01]  /*f790*/  STG.E.U16 desc[UR36][R16.64], R2 ;  /* 0x0000000210007986 */ /* 0x000fe2000c101524 */
[----:B------:R-:W-:Y:S05]  /*f7a0*/  EXIT ;  /* 0x000000000000794d */ /* 0x000fea0003800000 */
.L_x_22066:
        /* <DEDUP_REMOVED lines=9> */
.L_x_22073:
[----:B------:R-:W-:-:S04]  /*f840*/  I2FP.F32.U32 R0, R2 ;  /* 0x0000000200007245 */ /* 0x000fc80000201000 */
[----:B------:R-:W-:-:S05]  /*f850*/  F2FP.F16.F32.PACK_AB R0, RZ, R0 ;  /* 0x00000000ff00723e */ /* 0x000fca00000000ff */
[----:B------:R-:W-:Y:S01]  /*f860*/  STG.E.U16 desc[UR36][R16.64], R0 ;  /* 0x0000000010007986 */ /* 0x000fe2000c101524 */
[----:B------:R-:W-:Y:S05]  /*f870*/  EXIT ;  /* 0x000000000000794d */ /* 0x000fea0003800000 */
.L_x_22072:
        /* <DEDUP_REMOVED lines=10> */
.L_x_22075:
[----:B------:R-:W-:-:S04]  /*f920*/  I2FP.F32.U32 R2, R2 ;  /* 0x0000000200027245 */ /* 0x000fc80000201000 */
[----:B------:R-:W-:-:S04]  /*f930*/  F2FP.F16.F32.PACK_AB R3, RZ, R2 ;  /* 0x00000002ff03723e */ /* 0x000fc800000000ff */
[----:B------:R-:W-:-:S05]  /*f940*/  PRMT R3, R3, 0x5410, RZ ;  /* 0x0000541003037816 */ /* 0x000fca00000000ff */
[----:B------:R-:W-:Y:S01]  /*f950*/  STG.E desc[UR36][R16.64], R3 ;  /* 0x0000000310007986 */ /* 0x000fe2000c101924 */
[----:B------:R-:W-:Y:S05]  /*f960*/  EXIT ;  /* 0x000000000000794d */ /* 0x000fea0003800000 */
.L_x_22074:
[----:B------:R-:W0:Y:S02]  /*f970*/  I2F.F64.U32 R2, R2 ;  /* 0x0000000200027312 */ /* 0x000e240000201800 */
[----:B0-----:R-:W-:Y:S01]  /*f980*/  STG.E.64 desc[UR36][R16.64], R2 ;  /* 0x0000000210007986 */ /* 0x001fe2000c101b24 */
[----:B------:R-:W-:Y:S05]  /*f990*/  EXIT ;  /* 0x000000000000794d */ /* 0x000fea0003800000 */
.L_x_22065:
        /* <DEDUP_REMOVED lines=12> */
.L_x_22079:
        /* <DEDUP_REMOVED lines=16> */
.L_x_22082:
[----:B------:R-:W-:-:S07]  /*fb60*/  PRMT R8, R0, 0x7610, R8 ;  /* 0x0000761000087816 */ /* 0x000fce0000000008 */
.L_x_22081:
[----:B------:R-:W-:Y:S05]  /*fb70*/  BSYNC.RECONVERGENT B0 ;  /* 0x0000000000007941 */ /* 0x000fea0003800200 */
.L_x_22080:
[----:B------:R-:W-:Y:S01]  /*fb80*/  STG.E.U8 desc[UR36][R16.64], R8 ;  /* 0x0000000810007986 */ /* 0x000fe2000c101124 */
[----:B------:R-:W-:Y:S05]  /*fb90*/  EXIT ;  /* 0x000000000000794d */ /* 0x000fea0003800000 */
.L_x_22078:
        /* <DEDUP_REMOVED lines=16> */
.L_x_22085:
[----:B------:R-:W-:-:S07]  /*fca0*/  PRMT R8, R0, 0x7610, R8 ;  /* 0x0000761000087816 */ /* 0x000fce0000000008 */
.L_x_22084:
[----:B------:R-:W-:Y:S05]  /*fcb0*/  BSYNC.RECONVERGENT B0 ;  /* 0x0000000000007941 */ /* 0x000fea0003800200 */
.L_x_22083:
[----:B------:R-:W-:Y:S01]  /*fcc0*/  STG.E.U8 desc[UR36][R16.64], R8 ;  /* 0x0000000810007986 */ /* 0x000fe2000c101124 */
[----:B------:R-:W-:Y:S05]  /*fcd0*/  EXIT ;  /* 0x000000000000794d */ /* 0x000fea0003800000 */
.L_x_22077:
        /* <DEDUP_REMOVED lines=21> */
.L_x_22087:
[----:B------:R-:W-:-:S05]  /*fe30*/  IMAD.MOV.U32 R3, RZ, RZ, RZ ;  /* 0x000000ffff037224 */ /* 0x000fca00078e00ff */
[----:B------:R-:W-:Y:S01]  /*fe40*/  STG.E.64 desc[UR36][R16.64], R2 ;  /* 0x0000000210007986 */ /* 0x000fe2000c101b24 */
[----:B------:R-:W-:Y:S05]  /*fe50*/  EXIT ;  /* 0x000000000000794d */ /* 0x000fea0003800000 */
.L_x_22086:
[----:B------:R-:W-:Y:S01]  /*fe60*/  STG.E desc[UR36][R16.64], R2 ;  /* 0x0000000210007986 */ /* 0x000fe2000c101924 */
[----:B------:R-:W-:Y:S05]  /*fe70*/  EXIT ;  /* 0x000000000000794d */ /* 0x000fea0003800000 */
.L_x_22076:
        /* <DEDUP_REMOVED lines=8> */
.L_x_22089:
[----:B------:R-:W-:Y:S01]  /*ff00*/  CS2R R6, SRZ ;  /* 0x0000000000067805 */ /* 0x000fe2000001ff00 */
[----:B------:R-:W0:Y:S04]  /*ff10*/  I2F.F64.U32 R4, R2 ;  /* 0x0000000200047312 */ /* 0x000e280000201800 */
[----:B0-----:R-:W-:Y:S01]  /*ff20*/  STG.E.128 desc[UR36][R16.64], R4 ;  /* 0x0000000410007986 */ /* 0x001fe2000c101d24 */
[----:B------:R-:W-:Y:S05]  /*ff30*/  EXIT ;  /* 0x000000000000794d */ /* 0x000fea0003800000 */
.L_x_22088:
[----:B------:R-:W-:-:S09]  /*ff40*/  UISETP.NE.AND UP0, UPT, UR4, 0xf, UPT ;  /* 0x0000000f0400788c */ /* 0x000fd2000bf05270 */
[----:B------:R-:W-:Y:S05]  /*ff50*/  BRA.U !UP0, `(.L_x_22090) ;  /* 0x0000000108d47547 */ /* 0x000fea000b800000 */
[----:B------:R-:W-:-:S09]  /*ff60*/  UISETP.NE.AND UP0, UPT, UR4, 0x17, UPT ;  /* 0x000000170400788c */ /* 0x000fd2000bf05270 */
[----:B------:R-:W-:Y:S05]  /*ff70*/  BRA.U !UP0, `(.L_x_22091) ;  /* 0x0000000108847547 */ /* 0x000fea000b800000 */
[----:B------:R-:W-:-:S09]  /*ff80*/  UISETP.NE.AND UP0, UPT, UR4, 0x18, UPT ;  /* 0x000000180400788c */ /* 0x000fd2000bf05270 */
[----:B------:R-:W-:Y:S05]  /*ff90*/  BRA.U !UP0, `(.L_x_22092) ;  /* 0x0000000108447547 */ /* 0x000fea000b800000 */
.L_x_22069:
        /* <DEDUP_REMOVED lines=16> */
.L_x_22093:
[----:B------:R-:W-:Y:S05]  /*100a0*/  EXIT ;  /* 0x000000000000794d */ /* 0x000fea0003800000 */
.L_x_22092:
        /* <DEDUP_REMOVED lines=11> */
.L_x_22095:
[----:B------:R-:W-:Y:S05]  /*10160*/  BSYNC.RECONVERGENT B0 ;  /* 0x0000000000007941 */ /* 0x000fea0003800200 */
.L_x_22094:
[----:B------:R-:W-:Y:S01]  /*10170*/  STG.E.U8 desc[UR36][R16.64], R3 ;  /* 0x0000000310007986 */ /* 0x000fe2000c101124 */
[----:B------:R-:W-:Y:S05]  /*10180*/  EXIT ;  /* 0x000000000000794d */ /* 0x000fea0003800000 */
.L_x_22091:
        /* <DEDUP_REMOVED lines=13> */
.L_x_22096:
[----:B------:R-:W-:Y:S01]  /*10260*/  IMAD.MOV.U32 R3, RZ, RZ, 0x7f ;  /* 0x0000007fff037424 */ /* 0x000fe200078e00ff */
[----:B------:R-:W-:-:S04]  /*10270*/  ISETP.GT.U32.AND P0, PT, R5, 0x7f800000, PT ;  /* 0x7f8000000500780c */ /* 0x000fc80003f04070 */
[----:B------:R-:W-:-:S05]  /*10280*/  SEL R3, R3, 0x7c, P0 ;  /* 0x0000007c03037807 */ /* 0x000fca0000000000 */
[----:B------:R-:W-:Y:S01]  /*10290*/  STG.E.U8 desc[UR36][R16.64], R3 ;  /* 0x0000000310007986 */ /* 0x000fe2000c101124 */
[----:B------:R-:W-:Y:S05]  /*102a0*/  EXIT ;  /* 0x000000000000794d */ /* 0x000fea0003800000 */
.L_x_22090:
[----:B------:R-:W-:-:S04]  /*102b0*/  I2FP.F32.U32 R0, R2 ;  /* 0x0000000200007245 */ /* 0x000fc80000201000 */
[----:B------:R-:W-:-:S05]  /*102c0*/  F2FP.BF16.F32.PACK_AB R0, RZ, R0 ;  /* 0x00000000ff00723e */ /* 0x000fca00000010ff */
[----:B------:R-:W-:Y:S01]  /*102d0*/  STG.E.U16 desc[UR36][R16.64], R0 ;  /* 0x0000000010007986 */ /* 0x000fe2000c101524 */
[----:B------:R-:W-:Y:S05]  /*102e0*/  EXIT ;  /* 0x000000000000794d */ /* 0x000fea0003800000 */
.L_x_22097:
        /* <DEDUP_REMOVED lines=9> */
.L_x_42905:


//--------------------- .text._ZN2at6native27unrolled_elementwise_kernelINS0_13BinaryFunctorIssbZZZNS0_22logical_or_kernel_cudaERNS_14TensorIteratorEENKUlvE0_clEvENKUlvE3_clEvEUlssE_EESt5arrayIPcLm3EELi4E23TrivialOffsetCalculatorILi2EjESC_ILi1EjENS0_6memory12LoadWithCastILi2EEENSF_13StoreWithCastILi1EEEEEviT_T0_T2_T3_T4_T5_ --------------------------
	.section	.text._ZN2at6native27unrolled_elementwise_kernelINS0_13BinaryFunctorIssbZZZNS0_22logical_or_kernel_cudaERNS_14TensorIteratorEENKUlvE0_clEvENKUlvE3_clEvEUlssE_EESt5arrayIPcLm3EELi4E23TrivialOffsetCalculatorILi2EjESC_ILi1EjENS0_6memory12LoadWithCastILi2EEENSF_13StoreWithCastILi1EEEEEviT_T0_T2_T3_T4_T5_,"ax",@progbits
	.align	128
        .global         _ZN2at6native27unrolled_elementwise_kernelINS0_13BinaryFunctorIssbZZZNS0_22logical_or_kernel_cudaERNS_14TensorIteratorEENKUlvE0_clEvENKUlvE3_clEvEUlssE_EESt5arrayIPcLm3EELi4E23TrivialOffsetCalculatorILi2EjESC_ILi1EjENS0_6memory12LoadWithCastILi2EEENSF_13StoreWithCastILi1EEEEEviT_T0_T2_T3_T4_T5_
        .type           _ZN2at6native27unrolled_elementwise_kernelINS0_13BinaryFunctorIssbZZZNS0_22logical_or_kernel_cudaERNS_14TensorIteratorEENKUlvE0_clEvENKUlvE3_clEvEUlssE_EESt5arrayIPcLm3EELi4E23TrivialOffsetCalculatorILi2EjESC_ILi1EjENS0_6memory12LoadWithCastILi2EEENSF_13StoreWithCastILi1EEEEEviT_T0_T2_T3_T4_T5_,@function
        .size           _ZN2at6native27unrolled_elementwise_kernelINS0_13BinaryFunctorIssbZZZNS0_22logical_or_kernel_cudaERNS_14TensorIteratorEENKUlvE0_clEvENKUlvE3_clEvEUlssE_EESt5arrayIPcLm3EELi4E23TrivialOffsetCalculatorILi2EjESC_ILi1EjENS0_6memory12LoadWithCastILi2EEENSF_13StoreWithCastILi1EEEEEviT_T0_T2_T3_T4_T5_,(.L_x_42906 - _ZN2at6native27unrolled_elementwise_kernelINS0_13BinaryFunctorIssbZZZNS0_22logical_or_kernel_cudaERNS_14TensorIteratorEENKUlvE0_clEvENKUlvE3_clEvEUlssE_EESt5arrayIPcLm3EELi4E23TrivialOffsetCalculatorILi2EjESC_ILi1EjENS0_6memory12LoadWithCastILi2EEENSF_13StoreWithCastILi1EEEEEviT_T0_T2_T3_T4_T5_)
        .other          _ZN2at6native27unrolled_elementwise_kernelINS0_13BinaryFunctorIssbZZZNS0_22logical_or_kernel_cudaERNS_14TensorIteratorEENKUlvE0_clEvENKUlvE3_clEvEUlssE_EESt5arrayIPcLm3EELi4E23TrivialOffsetCalculatorILi2EjESC_ILi1EjENS0_6memory12LoadWithCastILi2EEENSF_13StoreWithCastILi1EEEEEviT_T0_T2_T3_T4_T5_,@"STO_CUDA_ENTRY STV_DEFAULT"
_ZN2at6native27unrolled_elementwise_kernelINS0_13BinaryFunctorIssbZZZNS0_22logical_or_kernel_cudaERNS_14TensorIteratorEENKUlvE0_clEvENKUlvE3_clEvEUlssE_EESt5arrayIPcLm3EELi4E23TrivialOffsetCalculatorILi2EjESC_ILi1EjENS0_6memory12LoadWithCastILi2EEENSF_13StoreWithCastILi1EEEEEviT_T0_T2_T3_T4_T5_:
.text._ZN2at6native27unrolled_elementwise_kernelINS0_13BinaryFunctorIssbZZZNS0_22logical_or_kernel_cudaERNS_14TensorIteratorEENKUlvE0_clEvENKUlvE3_clEvEUlssE_EESt5arrayIPcLm3EELi4E23TrivialOffsetCalculatorILi2EjESC_ILi1EjENS0_6memory12LoadWithCastILi2EEENSF_13StoreWithCastILi1EEEEEviT_T0_T2_T3_T4_T5_:
        /* <DEDUP_REMOVED lines=33> */
.L_x_22103:
[----:B------:R3:W5:Y:S01]  /*0210*/  LDG.E.U8 R19, desc[UR36][R4.64] ;  /* 0x0000002404137981 */ /* 0x000762000c1e1100 */
[----:B------:R-:W-:Y:S05]  /*0220*/  BRA `(.L_x_22105) ;  /* 0x0000000c00507947 */ /* 0x000fea0003800000 */
.L_x_22102:
        /* <DEDUP_REMOVED lines=8> */
.L_x_22107:
[----:B------:R1:W5:Y:S01]  /*02b0*/  LDG.E.U16 R19, desc[UR36][R4.64] ;  /* 0x0000002404137981 */ /* 0x000362000c1e1500 */
[----:B------:R-:W-:Y:S05]  /*02c0*/  BRA `(.L_x_22105) ;  /* 0x0000000c00287947 */ /* 0x000fea0003800000 */
.L_x_22106:
[----:B------:R2:W5:Y:S01]  /*02d0*/  LDG.E.U16 R19, desc[UR36][R4.64] ;  /* 0x0000002404137981 */ /* 0x000562000c1e1500 */
[----:B------:R-:W-:Y:S05]  /*02e0*/  BRA `(.L_x_22105) ;  /* 0x0000000c00207947 */ /* 0x000fea0003800000 */
.L_x_22101:
        /* <DEDUP_REMOVED lines=9> */
.L_x_22109:
[----:B------:R-:W2:Y:S02]  /*0380*/  LDG.E.U16 R0, desc[UR36][R4.64] ;  /* 0x0000002404007981 */ /* 0x000ea4000c1e1500 */
[----:B--2---:R-:W-:-:S06]  /*0390*/  HADD2.F32 R0, -RZ, R0.H0_H0 ;  /* 0x20000000ff007230 */ /* 0x004fcc0000004100 */
[----:B------:R-:W0:Y:S02]  /*03a0*/  F2I.FTZ.TRUNC.NTZ R0, R0 ;  /* 0x0000000000007305 */ /* 0x000e24000021f100 */
[----:B0-----:R-:W-:Y:S01]  /*03b0*/  PRMT R19, R0, 0x7610, R19 ;  /* 0x0000761000137816 */ /* 0x001fe20000000013 */
[----:B------:R-:W-:Y:S06]  /*03c0*/  BRA `(.L_x_22105) ;  /* 0x0000000800e87947 */ /* 0x000fec0003800000 */
.L_x_22108:
        /* <DEDUP_REMOVED lines=9> */
.L_x_22111:
[----:B------:R-:W2:Y:S02]  /*0460*/  LDG.E.U16 R4, desc[UR36][R4.64] ;  /* 0x0000002404047981 */ /* 0x000ea4000c1e1500 */
[----:B--2---:R-:W-:-:S06]  /*0470*/  HADD2.F32 R0, -RZ, R4.H0_H0 ;  /* 0x20000004ff007230 */ /* 0x004fcc0000004100 */
[----:B------:R-:W0:Y:S02]  /*0480*/  F2I.FTZ.TRUNC.NTZ R0, R0 ;  /* 0x0000000000007305 */ /* 0x000e24000021f100 */
[----:B0-----:R-:W-:Y:S01]  /*0490*/  PRMT R19, R0, 0x7610, R19 ;  /* 0x0000761000137816 */ /* 0x001fe20000000013 */
[----:B------:R-:W-:Y:S06]  /*04a0*/  BRA `(.L_x_22105) ;  /* 0x0000000800b07947 */ /* 0x000fec0003800000 */
.L_x_22110:
[----:B------:R-:W2:Y:S02]  /*04b0*/  LDG.E.64 R4, desc[UR36][R4.64] ;  /* 0x0000002404047981 */ /* 0x000ea4000c1e1b00 */
[----:B--2---:R0:W1:Y:S02]  /*04c0*/  F2I.F64.TRUNC R19, R4 ;  /* 0x0000000400137311 */ /* 0x004064000030d100 */
[----:B01----:R-:W-:Y:S05]  /*04d0*/  BRA `(.L_x_22105) ;  /* 0x0000000800a47947 */ /* 0x003fea0003800000 */
.L_x_22100:
        /* <DEDUP_REMOVED lines=12> */
.L_x_22114:
[----:B------:R-:W2:Y:S02]  /*05a0*/  LDG.E.64 R4, desc[UR36][R4.64] ;  /* 0x0000002404047981 */ /* 0x000ea4000c1e1b00 */
[----:B--2---:R0:W1:Y:S02]  /*05b0*/  F2I.F64.TRUNC R19, R4 ;  /* 0x0000000400137311 */ /* 0x004064000030d100 */
[----:B01----:R-:W-:Y:S05]  /*05c0*/  BRA `(.L_x_22105) ;  /* 0x0000000800687947 */ /* 0x003fea0003800000 */
.L_x_22113:
        /* <DEDUP_REMOVED lines=27> */
.L_x_22116:
        /* <DEDUP_REMOVED lines=15> */
.L_x_22115:
[----:B------:R-:W2:Y:S02]  /*0870*/  LDG.E.U16 R0, desc[UR36][R4.64] ;  /* 0x0000002404007981 */ /* 0x000ea4000c1e1500 */
[----:B--2---:R-:W-:-:S06]  /*0880*/  IMAD.U32 R0, R0, 0x10000, RZ ;  /* 0x0001000000007824 */ /* 0x004fcc00078e00ff */
[----:B------:R-:W0:Y:S02]  /*0890*/  F2I.FTZ.TRUNC.NTZ R0, R0 ;  /* 0x0000000000007305 */ /* 0x000e24000021f100 */
[----:B0-----:R-:W-:Y:S01]  /*08a0*/  PRMT R19, R0, 0x7610, R19 ;  /* 0x0000761000137816 */ /* 0x001fe20000000013 */
[----:B------:R-:W-:Y:S06]  /*08b0*/  BRA `(.L_x_22105) ;  /* 0x0000000400ac7947 */ /* 0x000fec0003800000 */
.L_x_22112:
        /* <DEDUP_REMOVED lines=10> */
.L_x_22119:
        /* <DEDUP_REMOVED lines=21> */
.L_x_22123:
[----:B------:R-:W-:Y:S05]  /*0ab0*/  BSYNC.RECONVERGENT B1 ;  /* 0x0000000000017941 */ /* 0x000fea0003800200 */
.L_x_22122:
[----:B------:R-:W-:Y:S01]  /*0ac0*/  IMAD.SHL.U32 R0, R0, 0x100000, RZ ;  /* 0x0010000000007824 */ /* 0x000fe200078e00ff */
[----:B------:R-:W-:-:S04]  /*0ad0*/  LEA R3, R3, 0x3b800000, 0x17 ;  /* 0x3b80000003037811 */ /* 0x000fc800078eb8ff */
[----:B------:R-:W-:-:S07]  /*0ae0*/  LOP3.LUT R0, R3, R0, R7, 0xfe, !PT ;  /* 0x0000000003007212 */ /* 0x000fce00078efe07 */
.L_x_22121:
[----:B------:R-:W-:Y:S05]  /*0af0*/  BSYNC.RECONVERGENT B0 ;  /* 0x0000000000007941 */ /* 0x000fea0003800200 */
.L_x_22120:
[----:B------:R-:W0:Y:S02]  /*0b00*/  F2I.FTZ.TRUNC.NTZ R0, R0 ;  /* 0x0000000000007305 */ /* 0x000e24000021f100 */
[----:B0-----:R-:W-:Y:S01]  /*0b10*/  PRMT R19, R0, 0x7610, R19 ;  /* 0x0000761000137816 */ /* 0x001fe20000000013 */
[----:B------:R-:W-:Y:S06]  /*0b20*/  BRA `(.L_x_22105) ;  /* 0x0000000400107947 */ /* 0x000fec0003800000 */
.L_x_22118:
        /* <DEDUP_REMOVED lines=21> */
.L_x_22127:
[----:B------:R-:W-:Y:S05]  /*0c80*/  BSYNC.RECONVERGENT B1 ;  /* 0x0000000000017941 */ /* 0x000fea0003800200 */
.L_x_22126:
[----:B------:R-:W-:Y:S01]  /*0c90*/  IMAD.SHL.U32 R0, R0, 0x200000, RZ ;  /* 0x0020000000007824 */ /* 0x000fe200078e00ff */
[----:B------:R-:W-:-:S04]  /*0ca0*/  LEA R3, R3, 0x37800000, 0x17 ;  /* 0x3780000003037811 */ /* 0x000fc800078eb8ff */
[----:B------:R-:W-:-:S07]  /*0cb0*/  LOP3.LUT R0, R3, R0, R7, 0xfe, !PT ;  /* 0x0000000003007212 */ /* 0x000fce00078efe07 */
.L_x_22125:
[----:B------:R-:W-:Y:S05]  /*0cc0*/  BSYNC.RECONVERGENT B0 ;  /* 0x0000000000007941 */ /* 0x000fea0003800200 */
.L_x_22124:
[----:B------:R-:W0:Y:S02]  /*0cd0*/  F2I.FTZ.TRUNC.NTZ R0, R0 ;  /* 0x0000000000007305 */ /* 0x000e24000021f100 */
[----:B0-----:R-:W-:Y:S01]  /*0ce0*/  PRMT R19, R0, 0x7610, R19 ;  /* 0x0000761000137816 */ /* 0x001fe20000000013 */
[----:B------:R-:W-:Y:S06]  /*0cf0*/  BRA `(.L_x_22105) ;  /* 0x00000000009c7947 */ /* 0x000fec0003800000 */
.L_x_22117:
[----:B------:R-:W-:-:S09]  /*0d00*/  UISETP.NE.AND UP0, UPT, UR4, 0x1c, UPT ;  /* 0x0000001c0400788c */ /* 0x000fd2000bf05270 */
[----:B------:R-:W-:Y:S05]  /*0d10*/  BRA.U !UP0, `(.L_x_22128) ;  /* 0x0000000108907547 */ /* 0x000fea000b800000 */
[----:B------:R-:W-:-:S09]  /*0d20*/  UISETP.NE.AND UP0, UPT, UR4, 0x1d, UPT ;  /* 0x0000001d0400788c */ /* 0x000fd2000bf05270 */
[----:B------:R-:W-:Y:S05]  /*0d30*/  BRA.U !UP0, `(.L_x_22129) ;  /* 0x0000000108807547 */ /* 0x000fea000b800000 */
[----:B------:R-:W-:-:S09]  /*0d40*/  UISETP.NE.AND UP0, UPT, UR4, 0x2c, UPT ;  /* 0x0000002c0400788c */ /* 0x000fd2000bf05270 */
[----:B------:R-:W-:Y:S05]  /*0d50*/  BRA.U !UP0, `(.L_x_22130) ;  /* 0x0000000108487547 */ /* 0x000fea000b800000 */
.L_x_22104:
        /* <DEDUP_REMOVED lines=16> */
.L_x_22131:
[----:B------:R-:W-:Y:S01]  /*0e60*/  PRMT R19, RZ, 0x7610, R19 ;  /* 0x00007610ff137816 */ /* 0x000fe20000000013 */
[----:B------:R-:W-:Y:S06]  /*0e70*/  BRA `(.L_x_22105) ;  /* 0x00000000003c7947 */ /* 0x000fec0003800000 */
.L_x_22130:
        /* <DEDUP_REMOVED lines=8> */
.L_x_22133:
[----:B------:R-:W-:Y:S05]  /*0f00*/  BSYNC.RECONVERGENT B0 ;  /* 0x0000000000007941 */ /* 0x000fea0003800200 */
.L_x_22132:
[----:B------:R-:W0:Y:S02]  /*0f10*/  F2I.FTZ.TRUNC.NTZ R0, R0 ;  /* 0x0000000000007305 */ /* 0x000e24000021f100 */
[----:B0-----:R-:W-:Y:S01]  /*0f20*/  PRMT R19, R0, 0x7610, R19 ;  /* 0x0000761000137816 */ /* 0x001fe20000000013 */
[----:B------:R-:W-:Y:S06]  /*0f30*/  BRA `(.L_x_22105) ;  /* 0x00000000000c7947 */ /* 0x000fec0003800000 */
.L_x_22129:
[----:B------:R0:W5:Y:S01]  /*0f40*/  LDG.E.U16 R19, desc[UR36][R4.64] ;  /* 0x0000002404137981 */ /* 0x000162000c1e1500 */
[----:B------:R-:W-:Y:S05]  /*0f50*/  BRA `(.L_x_22105) ;  /* 0x0000000000047947 */ /* 0x000fea0003800000 */
.L_x_22128:
[----:B------:R0:W5:Y:S02]  /*0f60*/  LDG.E.U16 R19, desc[UR36][R4.64] ;  /* 0x0000002404137981 */ /* 0x000164000c1e1500 */
.L_x_22105:
        /* <DEDUP_REMOVED lines=18> */
.L_x_22137:
[----:B------:R1:W5:Y:S01]  /*1090*/  LDG.E.U8 R0, desc[UR36][R4.64] ;  /* 0x0000002404007981 */ /* 0x000362000c1e1100 */
[----:B------:R-:W-:Y:S05]  /*10a0*/  BRA `(.L_x_22139) ;  /* 0x0000000c00507947 */ /* 0x000fea0003800000 */
.L_x_22136:
        /* <DEDUP_REMOVED lines=8> */
.L_x_22141:
[----:B------:R3:W5:Y:S01]  /*1130*/  LDG.E.U16 R0, desc[UR36][R4.64] ;  /* 0x0000002404007981 */ /* 0x000762000c1e1500 */
[----:B------:R-:W-:Y:S05]  /*1140*/  BRA `(.L_x_22139) ;  /* 0x0000000c00287947 */ /* 0x000fea0003800000 */
.L_x_22140:
[----:B------:R2:W5:Y:S01]  /*1150*/  LDG.E.U16 R0, desc[UR36][R4.64] ;  /* 0x0000002404007981 */ /* 0x000562000c1e1500 */
[----:B------:R-:W-:Y:S05]  /*1160*/  BRA `(.L_x_22139) ;  /* 0x0000000c00207947 */ /* 0x000fea0003800000 */
.L_x_22135:
        /* <DEDUP_REMOVED lines=9> */
.L_x_22143:
[----:B------:R-:W2:Y:S02]  /*1200*/  LDG.E.U16 R3, desc[UR36][R4.64] ;  /* 0x0000002404037981 */ /* 0x000ea4000c1e1500 */
[----:B--2---:R-:W-:-:S06]  /*1210*/  HADD2.F32 R3, -RZ, R3.H0_H0 ;  /* 0x20000003ff037230 */ /* 0x004fcc0000004100 */
[----:B------:R-:W0:Y:S02]  /*1220*/  F2I.FTZ.TRUNC.NTZ R3, R3 ;  /* 0x0000000300037305 */ /* 0x000e24000021f100 */
[----:B0-----:R-:W-:Y:S01]  /*1230*/  PRMT R0, R3, 0x7610, R0 ;  /* 0x0000761003007816 */ /* 0x001fe20000000000 */
[----:B------:R-:W-:Y:S06]  /*1240*/  BRA `(.L_x_22139) ;  /* 0x0000000800e87947 */ /* 0x000fec0003800000 */
.L_x_22142:
        /* <DEDUP_REMOVED lines=9> */
.L_x_22145:
[----:B------:R-:W2:Y:S02]  /*12e0*/  LDG.E.U16 R4, desc[UR36][R4.64] ;  /* 0x0000002404047981 */ /* 0x000ea4000c1e1500 */
[----:B--2---:R-:W-:-:S06]  /*12f0*/  HADD2.F32 R3, -RZ, R4.H0_H0 ;  /* 0x20000004ff037230 */ /* 0x004fcc0000004100 */
[----:B------:R-:W0:Y:S02]  /*1300*/  F2I.FTZ.TRUNC.NTZ R3, R3 ;  /* 0x0000000300037305 */ /* 0x000e24000021f100 */
[----:B0-----:R-:W-:Y:S01]  /*1310*/  PRMT R0, R3, 0x7610, R0 ;  /* 0x0000761003007816 */ /* 0x001fe20000000000 */
[----:B------:R-:W-:Y:S06]  /*1320*/  BRA `(.L_x_22139) ;  /* 0x0000000800b07947 */ /* 0x000fec0003800000 */
.L_x_22144:
[----:B------:R-:W2:Y:S02]  /*1330*/  LDG.E.64 R4, desc[UR36][R4.64] ;  /* 0x0000002404047981 */ /* 0x000ea4000c1e1b00 */
[----:B--2---:R0:W1:Y:S02]  /*1340*/  F2I.F64.TRUNC R0, R4 ;  /* 0x0000000400007311 */ /* 0x004064000030d100 */
[----:B01----:R-:W-:Y:S05]  /*1350*/  BRA `(.L_x_22139) ;  /* 0x0000000800a47947 */ /* 0x003fea0003800000 */
.L_x_22134:
        /* <DEDUP_REMOVED lines=12> */
.L_x_22148:
[----:B------:R-:W2:Y:S02]  /*1420*/  LDG.E.64 R4, desc[UR36][R4.64] ;  /* 0x0000002404047981 */ /* 0x000ea4000c1e1b00 */
[----:B--2---:R0:W1:Y:S02]  /*1430*/  F2I.F64.TRUNC R0, R4 ;  /* 0x0000000400007311 */ /* 0x004064000030d100 */
[----:B01----:R-:W-:Y:S05]  /*1440*/  BRA `(.L_x_22139) ;  /* 0x0000000800687947 */ /* 0x003fea0003800000 */
.L_x_22147:
        /* <DEDUP_REMOVED lines=27> */
.L_x_22150:
        /* <DEDUP_REMOVED lines=15> */
.L_x_22149:
[----:B------:R-:W2:Y:S02]  /*16f0*/  LDG.E.U16 R3, desc[UR36][R4.64] ;  /* 0x0000002404037981 */ /* 0x000ea4000c1e1500 */
[----:B--2---:R-:W-:-:S06]  /*1700*/  IMAD.U32 R3, R3, 0x10000, RZ ;  /* 0x0001000003037824 */ /* 0x004fcc00078e00ff */
[----:B------:R-:W0:Y:S02]  /*1710*/  F2I.FTZ.TRUNC.NTZ R3, R3 ;  /* 0x0000000300037305 */ /* 0x000e24000021f100 */
[----:B0-----:R-:W-:Y:S01]  /*1720*/  PRMT R0, R3, 0x7610, R0 ;  /* 0x0000761003007816 */ /* 0x001fe20000000000 */
[----:B------:R-:W-:Y:S06]  /*1730*/  BRA `(.L_x_22139) ;  /* 0x0000000400ac7947 */ /* 0x000fec0003800000 */
.L_x_22146:
        /* <DEDUP_REMOVED lines=10> */
.L_x_22153:
        /* <DEDUP_REMOVED lines=21> */
.L_x_22157:
[----:B------:R-:W-:Y:S05]  /*1930*/  BSYNC.RECONVERGENT B1 ;  /* 0x0000000000017941 */ /* 0x000fea0003800200 */
.L_x_22156:
[----:B------:R-:W-:Y:S01]  /*1940*/  IMAD.SHL.U32 R0, R0, 0x100000, RZ ;  /* 0x0010000000007824 */ /* 0x000fe200078e00ff */
[----:B------:R-:W-:-:S04]  /*1950*/  LEA R3, R3, 0x3b800000, 0x17 ;  /* 0x3b80000003037811 */ /* 0x000fc800078eb8ff */
[----:B------:R-:W-:-:S07]  /*1960*/  LOP3.LUT R3, R3, R0, R7, 0xfe, !PT ;  /* 0x0000000003037212 */ /* 0x000fce00078efe07 */
.L_x_22155:
[----:B------:R-:W-:Y:S05]  /*1970*/  BSYNC.RECONVERGENT B0 ;  /* 0x0000000000007941 */ /* 0x000fea0003800200 */
.L_x_22154:
[----:B------:R-:W0:Y:S02]  /*1980*/  F2I.FTZ.TRUNC.NTZ R3, R3 ;  /* 0x0000000300037305 */ /* 0x000e24000021f100 */
[----:B0-----:R-:W-:Y:S01]  /*1990*/  PRMT R0, R3, 0x7610, R0 ;  /* 0x0000761003007816 */ /* 0x001fe20000000000 */
[----:B------:R-:W-:Y:S06]  /*19a0*/  BRA `(.L_x_22139) ;  /* 0x0000000400107947 */ /* 0x000fec0003800000 */
.L_x_22152:
        /* <DEDUP_REMOVED lines=21> */
.L_x_22161:
[----:B------:R-:W-:Y:S05]  /*1b00*/  BSYNC.RECONVERGENT B1 ;  /* 0x0000000000017941 */ /* 0x000fea0003800200 */
.L_x_22160:
[----:B------:R-:W-:Y:S01]  /*1b10*/  IMAD.SHL.U32 R0, R0, 0x200000, RZ ;  /* 0x0020000000007824 */ /* 0x000fe200078e00ff */
[----:B------:R-:W-:-:S04]  /*1b20*/  LEA R3, R3, 0x37800000, 0x17 ;  /* 0x3780000003037811 */ /* 0x000fc800078eb8ff */
[----:B------:R-:W-:-:S07]  /*1b30*/  LOP3.LUT R3, R3, R0, R7, 0xfe, !PT ;  /* 0x0000000003037212 */ /* 0x000fce00078efe07 */
.L_x_22159:
[----:B------:R-:W-:Y:S05]  /*1b40*/  BSYNC.RECONVERGENT B0 ;  /* 0x0000000000007941 */ /* 0x000fea0003800200 */
.L_x_22158:
[----:B------:R-:W0:Y:S02]  /*1b50*/  F2I.FTZ.TRUNC.NTZ R3, R3 ;  /* 0x0000000300037305 */ /* 0x000e24000021f100 */
[----:B0-----:R-:W-:Y:S01]  /*1b60*/  PRMT R0, R3, 0x7610, R0 ;  /* 0x0000761003007816 */ /* 0x001fe20000000000 */
[----:B------:R-:W-:Y:S06]  /*1b70*/  BRA `(.L_x_22139) ;  /* 0x00000000009c7947 */ /* 0x000fec0003800000 */
.L_x_22151:
[----:B------:R-:W-:-:S09]  /*1b80*/  UISETP.NE.AND UP0, UPT, UR4, 0x1c, UPT ;  /* 0x0000001c0400788c */ /* 0x000fd2000bf05270 */
[----:B------:R-:W-:Y:S05]  /*1b90*/  BRA.U !UP0, `(.L_x_22162) ;  /* 0x0000000108907547 */ /* 0x000fea000b800000 */
[----:B------:R-:W-:-:S09]  /*1ba0*/  UISETP.NE.AND UP0, UPT, UR4, 0x1d, UPT ;  /* 0x0000001d0400788c */ /* 0x000fd2000bf05270 */
[----:B------:R-:W-:Y:S05]  /*1bb0*/  BRA.U !UP0, `(.L_x_22163) ;  /* 0x0000000108807547 */ /* 0x000fea000b800000 */
[----:B------:R-:W-:-:S09]  /*1bc0*/  UISETP.NE.AND UP0, UPT, UR4, 0x2c, UPT ;  /* 0x0000002c0400788c */ /* 0x000fd2000bf05270 */
[----:B------:R-:W-:Y:S05]  /*1bd0*/  BRA.U !UP0, `(.L_x_22164) ;  /* 0x0000000108487547 */ /* 0x000fea000b800000 */
.L_x_22138:
        /* <DEDUP_REMOVED lines=16> */
.L_x_22165:
[----:B------:R-:W-:Y:S01]  /*1ce0*/  PRMT R0, RZ, 0x7610, R0 ;  /* 0x00007610ff007816 */ /* 0x000fe20000000000 */
[----:B------:R-:W-:Y:S06]  /*1cf0*/  BRA `(.L_x_22139) ;  /* 0x00000000003c7947 */ /* 0x000fec0003800000 */
.L_x_22164:
        /* <DEDUP_REMOVED lines=8> */
.L_x_22167:
[----:B------:R-:W-:Y:S05]  /*1d80*/  BSYNC.RECONVERGENT B0 ;  /* 0x0000000000007941 */ /* 0x000fea0003800200 */
.L_x_22166:
[----:B------:R-:W0:Y:S02]  /*1d90*/  F2I.FTZ.TRUNC.NTZ R3, R3 ;  /* 0x0000000300037305 */ /* 0x000e24000021f100 */
[----:B0-----:R-:W-:Y:S01]  /*1da0*/  PRMT R0, R3, 0x7610, R0 ;  /* 0x0000761003007816 */ /* 0x001fe20000000000 */
[----:B------:R-:W-:Y:S06]  /*1db0*/  BRA `(.L_x_22139) ;  /* 0x00000000000c7947 */ /* 0x000fec0003800000 */
.L_x_22163:
[----:B------:R0:W5:Y:S01]  /*1dc0*/  LDG.E.U16 R0, desc[UR36][R4.64] ;  /* 0x0000002404007981 */ /* 0x000162000c1e1500 */
[----:B------:R-:W-:Y:S05]  /*1dd0*/  BRA `(.L_x_22139) ;  /* 0x0000000000047947 */ /* 0x000fea0003800000 */
.L_x_22162:
[----:B------:R0:W5:Y:S02]  /*1de0*/  LDG.E.U16 R0, desc[UR36][R4.64] ;  /* 0x0000002404007981 */ /* 0x000164000c1e1500 */
.L_x_22139:
[----:B-1---5:R-:W-:Y:S01]  /*1df0*/  LOP3.LUT R0, R19, R0, RZ, 0xfc, !PT ;  /* 0x0000000013007212 */ /* 0x022fe200078efcff */
[----:B------:R-:W-:-:S03]  /*1e00*/  VIADD R23, R17, 0x80 ;  /* 0x0000008011177836 */ /* 0x000fc60000000000 */
[----:B------:R-:W-:-:S04]  /*1e10*/  PRMT R0, R0, 0x9910, RZ ;  /* 0x0000991000007816 */ /* 0x000fc800000000ff */
[----:B------:R-:W-:-:S04]  /*1e20*/  ISETP.NE.AND P0, PT, R0, RZ, PT ;  /* 0x000000ff0000720c */ /* 0x000fc80003f05270 */
[----:B------:R-:W-:-:S09]  /*1e30*/  P2R R18, PR, RZ, 0x1 ;  /* 0x00000001ff127803 */ /* 0x000fd20000000000 */
.L_x_22099:
[----:B------:R-:W-:Y:S05]  /*1e40*/  BSYNC.RECONVERGENT B6 ;  /* 0x0000000000067941 */ /* 0x000fea0003800200 */
.L_x_22098:
        /* <DEDUP_REMOVED lines=24> */
.L_x_22173:
[----:B------:R3:W5:Y:S01]  /*1fd0*/  LDG.E.U8 R22, desc[UR36][R4.64] ;  /* 0x0000002404167981 */ /* 0x000762000c1e1100 */
[----:B------:R-:W-:Y:S05]  /*1fe0*/  BRA `(.L_x_22175) ;  /* 0x0000000c00507947 */ /* 0x000fea0003800000 */
.L_x_22172:
        /* <DEDUP_REMOVED lines=8> */
.L_x_22177:
[----:B------:R0:W5:Y:S01]  /*2070*/  LDG.E.U16 R22, desc[UR36][R4.64] ;  /* 0x0000002404167981 */ /* 0x000162000c1e1500 */
[----:B------:R-:W-:Y:S05]  /*2080*/  BRA `(.L_x_22175) ;  /* 0x0000000c00287947 */ /* 0x000fea0003800000 */
.L_x_22176:
[----:B------:R0:W5:Y:S01]  /*2090*/  LDG.E.U16 R22, desc[UR36][R4.64] ;  /* 0x0000002404167981 */ /* 0x000162000c1e1500 */
[----:B------:R-:W-:Y:S05]  /*20a0*/  BRA `(.L_x_22175) ;  /* 0x0000000c00207947 */ /* 0x000fea0003800000 */
.L_x_22171:
        /* <DEDUP_REMOVED lines=9> */
.L_x_22179:
[----:B------:R-:W2:Y:S02]  /*2140*/  LDG.E.U16 R0, desc[UR36][R4.64] ;  /* 0x0000002404007981 */ /* 0x000ea4000c1e1500 */
[----:B--2---:R-:W-:-:S06]  /*2150*/  HADD2.F32 R0, -RZ, R0.H0_H0 ;  /* 0x20000000ff007230 */ /* 0x004fcc0000004100 */
[----:B------:R-:W0:Y:S02]  /*2160*/  F2I.FTZ.TRUNC.NTZ R0, R0 ;  /* 0x0000000000007305 */ /* 0x000e24000021f100 */
[----:B0-----:R-:W-:Y:S01]  /*2170*/  PRMT R22, R0, 0x7610, R22 ;  /* 0x0000761000167816 */ /* 0x001fe20000000016 */
[----:B------:R-:W-:Y:S06]  /*2180*/  BRA `(.L_x_22175) ;  /* 0x0000000800e87947 */ /* 0x000fec0003800000 */
.L_x_22178:
        /* <DEDUP_REMOVED lines=9> */
.L_x_22181:
[----:B------:R-:W2:Y:S02]  /*2220*/  LDG.E.U16 R4, desc[UR36][R4.64] ;  /* 0x0000002404047981 */ /* 0x000ea4000c1e1500 */
[----:B--2---:R-:W-:-:S06]  /*2230*/  HADD2.F32 R0, -RZ, R4.H0_H0 ;  /* 0x20000004ff007230 */ /* 0x004fcc0000004100 */
[----:B------:R-:W0:Y:S02]  /*2240*/  F2I.FTZ.TRUNC.NTZ R0, R0 ;  /* 0x0000000000007305 */ /* 0x000e24000021f100 */
[----:B0-----:R-:W-:Y:S01]  /*2250*/  PRMT R22, R0, 0x7610, R22 ;  /* 0x0000761000167816 */ /* 0x001fe20000000016 */
[----:B------:R-:W-:Y:S06]  /*2260*/  BRA `(.L_x_22175) ;  /* 0x0000000800b07947 */ /* 0x000fec0003800000 */
.L_x_22180:
[----:B------:R-:W2:Y:S02]  /*2270*/  LDG.E.64 R4, desc[UR36][R4.64] ;  /* 0x0000002404047981 */ /* 0x000ea4000c1e1b00 */
[----:B--2---:R0:W1:Y:S02]  /*2280*/  F2I.F64.TRUNC R22, R4 ;  /* 0x0000000400167311 */ /* 0x004064000030d100 */
[----:B01----:R-:W-:Y:S05]  /*2290*/  BRA `(.L_x_22175) ;  /* 0x0000000800a47947 */ /* 0x003fea0003800000 */
.L_x_22170:
        /* <DEDUP_REMOVED lines=12> */
.L_x_22184:
[----:B------:R-:W2:Y:S02]  /*2360*/  LDG.E.64 R4, desc[UR36][R4.64] ;  /* 0x0000002404047981 */ /* 0x000ea4000c1e1b00 */
[----:B--2---:R0:W1:Y:S02]  /*2370*/  F2I.F64.TRUNC R22, R4 ;  /* 0x0000000400167311 */ /* 0x004064000030d100 */
[----:B01----:R-:W-:Y:S05]  /*2380*/  BRA `(.L_x_22175) ;  /* 0x0000000800687947 */ /* 0x003fea0003800000 */
.L_x_22183:
        /* <DEDUP_REMOVED lines=27> */
.L_x_22186:
        /* <DEDUP_REMOVED lines=15> */
.L_x_22185:
[----:B------:R-:W2:Y:S02]  /*2630*/  LDG.E.U16 R0, desc[UR36][R4.64] ;  /* 0x0000002404007981 */ /* 0x000ea4000c1e1500 */
[----:B--2---:R-:W-:-:S06]  /*2640*/  IMAD.U32 R0, R0, 0x10000, RZ ;  /* 0x0001000000007824 */ /* 0x004fcc00078e00ff */
[----:B------:R-:W0:Y:S02]  /*2650*/  F2I.FTZ.TRUNC.NTZ R0, R0 ;  /* 0x0000000000007305 */ /* 0x000e24000021f100 */
[----:B0-----:R-:W-:Y:S01]  /*2660*/  PRMT R22, R0, 0x7610, R22 ;  /* 0x0000761000167816 */ /* 0x001fe20000000016 */
[----:B------:R-:W-:Y:S06]  /*2670*/  BRA `(.L_x_22175) ;  /* 0x0000000400ac7947 */ /* 0x000fec0003800000 */
.L_x_22182:
        /* <DEDUP_REMOVED lines=10> */
.L_x_22189:
        /* <DEDUP_REMOVED lines=21> */
.L_x_22193:
[----:B------:R-:W-:Y:S05]  /*2870*/  BSYNC.RECONVERGENT B1 ;  /* 0x0000000000017941 */ /* 0x000fea0003800200 */
.L_x_22192:
[----:B------:R-:W-:Y:S01]  /*2880*/  IMAD.SHL.U32 R0, R0, 0x100000, RZ ;  /* 0x0010000000007824 */ /* 0x000fe200078e00ff */
[----:B------:R-:W-:-:S04]  /*2890*/  LEA R3, R3, 0x3b800000, 0x17 ;  /* 0x3b80000003037811 */ /* 0x000fc800078eb8ff */
[----:B------:R-:W-:-:S07]  /*28a0*/  LOP3.LUT R0, R3, R0, R7, 0xfe, !PT ;  /* 0x0000000003007212 */ /* 0x000fce00078efe07 */
.L_x_22191:
[----:B------:R-:W-:Y:S05]  /*28b0*/  BSYNC.RECONVERGENT B0 ;  /* 0x0000000000007941 */ /* 0x000fea0003800200 */
.L_x_22190:
[----:B------:R-:W0:Y:S02]  /*28c0*/  F2I.FTZ.TRUNC.NTZ R0, R0 ;  /* 0x0000000000007305 */ /* 0x000e24000021f100 */
[----:B0-----:R-:W-:Y:S01]  /*28d0*/  PRMT R22, R0, 0x7610, R22 ;  /* 0x0000761000167816 */ /* 0x001fe20000000016 */
[----:B------:R-:W-:Y:S06]  /*28e0*/  BRA `(.L_x_22175) ;  /* 0x0000000400107947 */ /* 0x000fec0003800000 */
.L_x_22188:
        /* <DEDUP_REMOVED lines=21> */
.L_x_22197:
[----:B------:R-:W-:Y:S05]  /*2a40*/  BSYNC.RECONVERGENT B1 ;  /* 0x0000000000017941 */ /* 0x000fea0003800200 */
.L_x_22196:
[----:B------:R-:W-:Y:S01]  /*2a50*/  IMAD.SHL.U32 R0, R0, 0x200000, RZ ;  /* 0x0020000000007824 */ /* 0x000fe200078e00ff */
[----:B------:R-:W-:-:S04]  /*2a60*/  LEA R3, R3, 0x37800000, 0x17 ;  /* 0x3780000003037811 */ /* 0x000fc800078eb8ff */
[----:B------:R-:W-:-:S07]  /*2a70*/  LOP3.LUT R0, R3, R0, R7, 0xfe, !PT ;  /* 0x0000000003007212 */ /* 0x000fce00078efe07 */
.L_x_22195:
[----:B------:R-:W-:Y:S05]  /*2a80*/  BSYNC.RECONVERGENT B0 ;  /* 0x0000000000007941 */ /* 0x000fea0003800200 */
.L_x_22194:
[----:B------:R-:W0:Y:S02]  /*2a90*/  F2I.FTZ.TRUNC.NTZ R0, R0 ;  /* 0x0000000000007305 */ /* 0x000e24000021f100 */
[----:B0-----:R-:W-:Y:S01]  /*2aa0*/  PRMT R22, R0, 0x7610, R22 ;  /* 0x0000761000167816 */ /* 0x001fe20000000016 */
[----:B------:R-:W-:Y:S06]  /*2ab0*/  BRA `(.L_x_22175) ;  /* 0x00000000009c7947 */ /* 0x000fec0003800000 */
.L_x_22187:
        /* <DEDUP_REMOVED lines=14> */
.L_x_22201:
[----:B------:R-:W-:Y:S05]  /*2ba0*/  BSYNC.RECONVERGENT B0 ;  /* 0x0000000000007941 */ /* 0x000fea0003800200 */
.L_x_22200:
[----:B------:R-:W0:Y:S02]  /*2bb0*/  F2I.FTZ.TRUNC.NTZ R0, R0 ;  /* 0x0000000000007305 */ /* 0x000e24000021f100 */
[----:B0-----:R-:W-:Y:S01]  /*2bc0*/  PRMT R22, R0, 0x7610, R22 ;  /* 0x0000761000167816 */ /* 0x001fe20000000016 */
[----:B------:R-:W-:Y:S06]  /*2bd0*/  BRA `(.L_x_22175) ;  /* 0x0000000000547947 */ /* 0x000fec0003800000 */
.L_x_22174:
        /* <DEDUP_REMOVED lines=16> */
.L_x_22202:
[----:B------:R-:W-:Y:S01]  /*2ce0*/  PRMT R22, RZ, 0x7610, R22 ;  /* 0x00007610ff167816 */ /* 0x000fe20000000016 */
[----:B------:R-:W-:Y:S06]  /*2cf0*/  BRA `(.L_x_22175) ;  /* 0x00000000000c7947 */ /* 0x000fec0003800000 */
.L_x_22199:
[----:B------:R0:W5:Y:S01]  /*2d00*/  LDG.E.U16 R22, desc[UR36][R4.64] ;  /* 0x0000002404167981 */ /* 0x000162000c1e1500 */
[----:B------:R-:W-:Y:S05]  /*2d10*/  BRA `(.L_x_22175) ;  /* 0x0000000000047947 */ /* 0x000fea0003800000 */
.L_x_22198:
[----:B------:R1:W5:Y:S02]  /*2d20*/  LDG.E.U16 R22, desc[UR36][R4.64] ;  /* 0x0000002404167981 */ /* 0x000364000c1e1500 */
.L_x_22175:
        /* <DEDUP_REMOVED lines=18> */
.L_x_22206:
[----:B------:R0:W5:Y:S01]  /*2e50*/  LDG.E.U8 R3, desc[UR36][R4.64] ;  /* 0x0000002404037981 */ /* 0x000162000c1e1100 */
[----:B------:R-:W-:Y:S05]  /*2e60*/  BRA `(.L_x_22208) ;  /* 0x0000000c00507947 */ /* 0x000fea0003800000 */
.L_x_22205:
        /* <DEDUP_REMOVED lines=8> */
.L_x_22210:
[----:B------:R0:W5:Y:S01]  /*2ef0*/  LDG.E.U16 R3, desc[UR36][R4.64] ;  /* 0x0000002404037981 */ /* 0x000162000c1e1500 */
[----:B------:R-:W-:Y:S05]  /*2f00*/  BRA `(.L_x_22208) ;  /* 0x0000000c00287947 */ /* 0x000fea0003800000 */
.L_x_22209:
[----:B------:R0:W5:Y:S01]  /*2f10*/  LDG.E.U16 R3, desc[UR36][R4.64] ;  /* 0x0000002404037981 */ /* 0x000162000c1e1500 */
[----:B------:R-:W-:Y:S05]  /*2f20*/  BRA `(.L_x_22208) ;  /* 0x0000000c00207947 */ /* 0x000fea0003800000 */
.L_x_22204:
        /* <DEDUP_REMOVED lines=9> */
.L_x_22212:
[----:B------:R-:W2:Y:S02]  /*2fc0*/  LDG.E.U16 R0, desc[UR36][R4.64] ;  /* 0x0000002404007981 */ /* 0x000ea4000c1e1500 */
[----:B--2---:R-:W-:-:S06]  /*2fd0*/  HADD2.F32 R0, -RZ, R0.H0_H0 ;  /* 0x20000000ff007230 */ /* 0x004fcc0000004100 */
[----:B------:R-:W0:Y:S02]  /*2fe0*/  F2I.FTZ.TRUNC.NTZ R0, R0 ;  /* 0x0000000000007305 */ /* 0x000e24000021f100 */
[----:B0-----:R-:W-:Y:S01]  /*2ff0*/  PRMT R3, R0, 0x7610, R3 ;  /* 0x0000761000037816 */ /* 0x001fe20000000003 */
[----:B------:R-:W-:Y:S06]  /*3000*/  BRA `(.L_x_22208) ;  /* 0x0000000800e87947 */ /* 0x000fec0003800000 */
.L_x_22211:
        /* <DEDUP_REMOVED lines=9> */
.L_x_22214:
[----:B------:R-:W2:Y:S02]  /*30a0*/  LDG.E.U16 R4, desc[UR36][R4.64] ;  /* 0x0000002404047981 */ /* 0x000ea4000c1e1500 */
[----:B--2---:R-:W-:-:S06]  /*30b0*/  HADD2.F32 R0, -RZ, R4.H0_H0 ;  /* 0x20000004ff007230 */ /* 0x004fcc0000004100 */
[----:B------:R-:W0:Y:S02]  /*30c0*/  F2I.FTZ.TRUNC.NTZ R0, R0 ;  /* 0x0000000000007305 */ /* 0x000e24000021f100 */
[----:B0-----:R-:W-:Y:S01]  /*30d0*/  PRMT R3, R0, 0x7610, R3 ;  /* 0x0000761000037816 */ /* 0x001fe20000000003 */
[----:B------:R-:W-:Y:S06]  /*30e0*/  BRA `(.L_x_22208) ;  /* 0x0000000800b07947 */ /* 0x000fec0003800000 */
.L_x_22213:
[----:B------:R-:W2:Y:S02]  /*30f0*/  LDG.E.64 R4, desc[UR36][R4.64] ;  /* 0x0000002404047981 */ /* 0x000ea4000c1e1b00 */
[----:B--2---:R0:W1:Y:S02]  /*3100*/  F2I.F64.TRUNC R3, R4 ;  /* 0x0000000400037311 */ /* 0x004064000030d100 */
[----:B01----:R-:W-:Y:S05]  /*3110*/  BRA `(.L_x_22208) ;  /* 0x0000000800a47947 */ /* 0x003fea0003800000 */
.L_x_22203:
        /* <DEDUP_REMOVED lines=12> */
.L_x_22217:
[----:B------:R-:W2:Y:S02]  /*31e0*/  LDG.E.64 R4, desc[UR36][R4.64] ;  /* 0x0000002404047981 */ /* 0x000ea4000c1e1b00 */
[----:B--2---:R3:W4:Y:S02]  /*31f0*/  F2I.F64.TRUNC R3, R4 ;  /* 0x0000000400037311 */ /* 0x004724000030d100 */
[----:B---34-:R-:W-:Y:S05]  /*3200*/  BRA `(.L_x_22208) ;  /* 0x0000000800687947 */ /* 0x018fea0003800000 */
.L_x_22216:
        /* <DEDUP_REMOVED lines=27> */
.L_x_22219:
        /* <DEDUP_REMOVED lines=15> */
.L_x_22218:
[----:B------:R-:W2:Y:S02]  /*34b0*/  LDG.E.U16 R0, desc[UR36][R4.64] ;  /* 0x0000002404007981 */ /* 0x000ea4000c1e1500 */
[----:B--2---:R-:W-:-:S06]  /*34c0*/  IMAD.U32 R0, R0, 0x10000, RZ ;  /* 0x0001000000007824 */ /* 0x004fcc00078e00ff */
[----:B------:R-:W0:Y:S02]  /*34d0*/  F2I.FTZ.TRUNC.NTZ R0, R0 ;  /* 0x0000000000007305 */ /* 0x000e24000021f100 */
[----:B0-----:R-:W-:Y:S01]  /*34e0*/  PRMT R3, R0, 0x7610, R3 ;  /* 0x0000761000037816 */ /* 0x001fe20000000003 */
[----:B------:R-:W-:Y:S06]  /*34f0*/  BRA `(.L_x_22208) ;  /* 0x0000000400ac7947 */ /* 0x000fec0003800000 */
.L_x_22215:
        /* <DEDUP_REMOVED lines=10> */
.L_x_22222:
        /* <DEDUP_REMOVED lines=21> */
.L_x_22226:
[----:B------:R-:W-:Y:S05]  /*36f0*/  BSYNC.RECONVERGENT B1 ;  /* 0x0000000000017941 */ /* 0x000fea0003800200 */
.L_x_22225:
[----:B------:R-:W-:Y:S01]  /*3700*/  IMAD.SHL.U32 R0, R0, 0x100000, RZ ;  /* 0x0010000000007824 */ /* 0x000fe200078e00ff */
[----:B------:R-:W-:-:S04]  /*3710*/  LEA R3, R3, 0x3b800000, 0x17 ;  /* 0x3b80000003037811 */ /* 0x000fc800078eb8ff */
[----:B------:R-:W-:-:S07]  /*3720*/  LOP3.LUT R0, R3, R0, R7, 0xfe, !PT ;  /* 0x0000000003007212 */ /* 0x000fce00078efe07 */
.L_x_22224:
[----:B------:R-:W-:Y:S05]  /*3730*/  BSYNC.RECONVERGENT B0 ;  /* 0x0000000000007941 */ /* 0x000fea0003800200 */
.L_x_22223:
[----:B------:R-:W0:Y:S02]  /*3740*/  F2I.FTZ.TRUNC.NTZ R0, R0 ;  /* 0x0000000000007305 */ /* 0x000e24000021f100 */
[----:B0-----:R-:W-:Y:S01]  /*3750*/  PRMT R3, R0, 0x7610, R3 ;  /* 0x0000761000037816 */ /* 0x001fe20000000003 */
[----:B------:R-:W-:Y:S06]  /*3760*/  BRA `(.L_x_22208) ;  /* 0x0000000400107947 */ /* 0x000fec0003800000 */
.L_x_22221:
        /* <DEDUP_REMOVED lines=21> */
.L_x_22230:
[----:B------:R-:W-:Y:S05]  /*38c0*/  BSYNC.RECONVERGENT B1 ;  /* 0x0000000000017941 */ /* 0x000fea0003800200 */
.L_x_22229:
[----:B------:R-:W-:Y:S01]  /*38d0*/  IMAD.SHL.U32 R0, R0, 0x200000, RZ ;  /* 0x0020000000007824 */ /* 0x000fe200078e00ff */
[----:B------:R-:W-:-:S04]  /*38e0*/  LEA R3, R3, 0x37800000, 0x17 ;  /* 0x3780000003037811 */ /* 0x000fc800078eb8ff */
[----:B------:R-:W-:-:S07]  /*38f0*/  LOP3.LUT R0, R3, R0, R7, 0xfe, !PT ;  /* 0x0000000003007212 */ /* 0x000fce00078efe07 */
.L_x_22228:
[----:B------:R-:W-:Y:S05]  /*3900*/  BSYNC.RECONVERGENT B0 ;  /* 0x0000000000007941 */ /* 0x000fea0003800200 */
.L_x_22227:
[----:B------:R-:W0:Y:S02]  /*3910*/  F2I.FTZ.TRUNC.NTZ R0, R0 ;  /* 0x0000000000007305 */ /* 0x000e24000021f100 */
[----:B0-----:R-:W-:Y:S01]  /*3920*/  PRMT R3, R0, 0x7610, R3 ;  /* 0x0000761000037816 */ /* 0x001fe20000000003 */
[----:B------:R-:W-:Y:S06]  /*3930*/  BRA `(.L_x_22208) ;  /* 0x00000000009c7947 */ /* 0x000fec0003800000 */
.L_x_22220:
        /* <DEDUP_REMOVED lines=14> */
.L_x_22234:
[----:B------:R-:W-:Y:S05]  /*3a20*/  BSYNC.RECONVERGENT B0 ;  /* 0x0000000000007941 */ /* 0x000fea0003800200 */
.L_x_22233:
[----:B------:R-:W0:Y:S02]  /*3a30*/  F2I.FTZ.TRUNC.NTZ R0, R0 ;  /* 0x0000000000007305 */ /* 0x000e24000021f100 */
[----:B0-----:R-:W-:Y:S01]  /*3a40*/  PRMT R3, R0, 0x7610, R3 ;  /* 0x0000761000037816 */ /* 0x001fe20000000003 */
[----:B------:R-:W-:Y:S06]  /*3a50*/  BRA `(.L_x_22208) ;  /* 0x0000000000547947 */ /* 0x000fec0003800000 */
.L_x_22207:
        /* <DEDUP_REMOVED lines=16> */
.L_x_22235:
[----:B------:R-:W-:Y:S01]  /*3b60*/  PRMT R3, RZ, 0x7610, R3 ;  /* 0x00007610ff037816 */ /* 0x000fe20000000003 */
[----:B------:R-:W-:Y:S06]  /*3b70*/  BRA `(.L_x_22208) ;  /* 0x00000000000c7947 */ /* 0x000fec0003800000 */
.L_x_22232:
[----:B------:R1:W5:Y:S01]  /*3b80*/  LDG.E.U16 R3, desc[UR36][R4.64] ;  /* 0x0000002404037981 */ /* 0x000362000c1e1500 */
[----:B------:R-:W-:Y:S05]  /*3b90*/  BRA `(.L_x_22208) ;  /* 0x0000000000047947 */ /* 0x000fea0003800000 */
.L_x_22231:
[----:B------:R2:W5:Y:S02]  /*3ba0*/  LDG.E.U16 R3, desc[UR36][R4.64] ;  /* 0x0000002404037981 */ /* 0x000564000c1e1500 */
.L_x_22208:
[----:B-1--45:R-:W-:Y:S01]  /*3bb0*/  LOP3.LUT R3, R22, R3, RZ, 0xfc, !PT ;  /* 0x0000000316037212 */ /* 0x032fe200078efcff */
[----:B------:R-:W-:-:S03]  /*3bc0*/  VIADD R23, R23, 0x80 ;  /* 0x0000008017177836 */ /* 0x000fc60000000000 */
[----:B------:R-:W-:-:S04]  /*3bd0*/  PRMT R0, R3, 0x9910, RZ ;  /* 0x0000991003007816 */ /* 0x000fc800000000ff */
[----:B------:R-:W-:-:S04]  /*3be0*/  ISETP.NE.AND P0, PT, R0, RZ, PT ;  /* 0x000000ff0000720c */ /* 0x000fc80003f05270 */
[----:B------:R-:W-:-:S09]  /*3bf0*/  P2R R19, PR, RZ, 0x1 ;  /* 0x00000001ff137803 */ /* 0x000fd20000000000 */
.L_x_22169:
[----:B------:R-:W-:Y:S05]  /*3c00*/  BSYNC.RECONVERGENT B6 ;  /* 0x0000000000067941 */ /* 0x000fea0003800200 */
.L_x_22168:
        /* <DEDUP_REMOVED lines=24> */
.L_x_22241:
[----:B------:R3:W5:Y:S01]  /*3d90*/  LDG.E.U8 R22, desc[UR36][R4.64] ;  /* 0x0000002404167981 */ /* 0x000762000c1e1100 */
[----:B------:R-:W-:Y:S05]  /*3da0*/  BRA `(.L_x_22243) ;  /* 0x0000000c00507947 */ /* 0x000fea0003800000 */
.L_x_22240:
        /* <DEDUP_REMOVED lines=8> */
.L_x_22245:
[----:B------:R0:W5:Y:S01]  /*3e30*/  LDG.E.U16 R22, desc[UR36][R4.64] ;  /* 0x0000002404167981 */ /* 0x000162000c1e1500 */
[----:B------:R-:W-:Y:S05]  /*3e40*/  BRA `(.L_x_22243) ;  /* 0x0000000c00287947 */ /* 0x000fea0003800000 */
.L_x_22244:
[----:B------:R0:W5:Y:S01]  /*3e50*/  LDG.E.U16 R22, desc[UR36][R4.64] ;  /* 0x0000002404167981 */ /* 0x000162000c1e1500 */
[----:B------:R-:W-:Y:S05]  /*3e60*/  BRA `(.L_x_22243) ;  /* 0x0000000c00207947 */ /* 0x000fea0003800000 */
.L_x_22239:
        /* <DEDUP_REMOVED lines=9> */
.L_x_22247:
[----:B------:R-:W2:Y:S02]  /*3f00*/  LDG.E.U16 R0, desc[UR36][R4.64] ;  /* 0x0000002404007981 */ /* 0x000ea4000c1e1500 */
[----:B--2---:R-:W-:-:S06]  /*3f10*/  HADD2.F32 R0, -RZ, R0.H0_H0 ;  /* 0x20000000ff007230 */ /* 0x004fcc0000004100 */
[----:B------:R-:W0:Y:S02]  /*3f20*/  F2I.FTZ.TRUNC.NTZ R0, R0 ;  /* 0x0000000000007305 */ /* 0x000e24000021f100 */
[----:B0-----:R-:W-:Y:S01]  /*3f30*/  PRMT R22, R0, 0x7610, R22 ;  /* 0x0000761000167816 */ /* 0x001fe20000000016 */
[----:B------:R-:W-:Y:S06]  /*3f40*/  BRA `(.L_x_22243) ;  /* 0x0000000800e87947 */ /* 0x000fec0003800000 */
.L_x_22246:
        /* <DEDUP_REMOVED lines=9> */
.L_x_22249:
[----:B------:R-:W2:Y:S02]  /*3fe0*/  LDG.E.U16 R4, desc[UR36][R4.64] ;  /* 0x0000002404047981 */ /* 0x000ea4000c1e1500 */
[----:B--2---:R-:W-:-:S06]  /*3ff0*/  HADD2.F32 R0, -RZ, R4.H0_H0 ;  /* 0x20000004ff007230 */ /* 0x004fcc0000004100 */
[----:B------:R-:W0:Y:S02]  /*4000*/  F2I.FTZ.TRUNC.NTZ R0, R0 ;  /* 0x0000000000007305 */ /* 0x000e24000021f100 */
[----:B0-----:R-:W-:Y:S01]  /*4010*/  PRMT R22, R0, 0x7610, R22 ;  /* 0x0000761000167816 */ /* 0x001fe20000000016 */
[----:B------:R-:W-:Y:S06]  /*4020*/  BRA `(.L_x_22243) ;  /* 0x0000000800b07947 */ /* 0x000fec0003800000 */
.L_x_22248:
[----:B------:R-:W2:Y:S02]  /*4030*/  LDG.E.64 R4, desc[UR36][R4.64] ;  /* 0x0000002404047981 */ /* 0x000ea4000c1e1b00 */
[----:B--2---:R0:W1:Y:S02]  /*4040*/  F2I.F64.TRUNC R22, R4 ;  /* 0x0000000400167311 */ /* 0x004064000030d100 */
[----:B01----:R-:W-:Y:S05]  /*4050*/  BRA `(.L_x_22243) ;  /* 0x0000000800a47947 */ /* 0x003fea0003800000 */
.L_x_22238:
        /* <DEDUP_REMOVED lines=12> */
.L_x_22252:
[----:B------:R-:W2:Y:S02]  /*4120*/  LDG.E.64 R4, desc[UR36][R4.64] ;  /* 0x0000002404047981 */ /* 0x000ea4000c1e1b00 */
[----:B--2---:R0:W1:Y:S02]  /*4130*/  F2I.F64.TRUNC R22, R4 ;  /* 0x0000000400167311 */ /* 0x004064000030d100 */
[----:B01----:R-:W-:Y:S05]  /*4140*/  BRA `(.L_x_22243) ;  /* 0x0000000800687947 */ /* 0x003fea0003800000 */
.L_x_22251:
        /* <DEDUP_REMOVED lines=27> */
.L_x_22254:
        /* <DEDUP_REMOVED lines=15> */
.L_x_22253:
[----:B------:R-:W2:Y:S02]  /*43f0*/  LDG.E.U16 R0, desc[UR36][R4.64] ;  /* 0x0000002404007981 */ /* 0x000ea4000c1e1500 */
[----:B--2---:R-:W-:-:S06]  /*4400*/  IMAD.U32 R0, R0, 0x10000, RZ ;  /* 0x0001000000007824 */ /* 0x004fcc00078e00ff */
[----:B------:R-:W0:Y:S02]  /*4410*/  F2I.FTZ.TRUNC.NTZ R0, R0 ;  /* 0x0000000000007305 */ /* 0x000e24000021f100 */
[----:B0-----:R-:W-:Y:S01]  /*4420*/  PRMT R22, R0, 0x7610, R22 ;  /* 0x0000761000167816 */ /* 0x001fe20000000016 */
[----:B------:R-:W-:Y:S06]  /*4430*/  BRA `(.L_x_22243) ;  /* 0x0000000400ac7947 */ /* 0x000fec0003800000 */
.L_x_22250:
        /* <DEDUP_REMOVED lines=10> */
.L_x_22257:
        /* <DEDUP_REMOVED lines=21> */
.L_x_22261:
[----:B------:R-:W-:Y:S05]  /*4630*/  BSYNC.RECONVERGENT B1 ;  /* 0x0000000000017941 */ /* 0x000fea0003800200 */
.L_x_22260:
[----:B------:R-:W-:Y:S01]  /*4640*/  IMAD.SHL.U32 R0, R0, 0x100000, RZ ;  /* 0x0010000000007824 */ /* 0x000fe200078e00ff */
[----:B------:R-:W-:-:S04]  /*4650*/  LEA R3, R3, 0x3b800000, 0x17 ;  /* 0x3b80000003037811 */ /* 0x000fc800078eb8ff */
[----:B------:R-:W-:-:S07]  /*4660*/  LOP3.LUT R0, R3, R0, R7, 0xfe, !PT ;  /* 0x0000000003007212 */ /* 0x000fce00078efe07 */
.L_x_22259:
[----:B------:R-:W-:Y:S05]  /*4670*/  BSYNC.RECONVERGENT B0 ;  /* 0x0000000000007941 */ /* 0x000fea0003800200 */
.L_x_22258:
[----:B------:R-:W0:Y:S02]  /*4680*/  F2I.FTZ.TRUNC.NTZ R0, R0 ;  /* 0x0000000000007305 */ /* 0x000e24000021f100 */
[----:B0-----:R-:W-:Y:S01]  /*4690*/  PRMT R22, R0, 0x7610, R22 ;  /* 0x0000761000167816 */ /* 0x001fe20000000016 */
[----:B------:R-:W-:Y:S06]  /*46a0*/  BRA `(.L_x_22243) ;  /* 0x0000000400107947 */ /* 0x000fec0003800000 */
.L_x_22256:
        /* <DEDUP_REMOVED lines=21> */
.L_x_22265:
[----:B------:R-:W-:Y:S05]  /*4800*/  BSYNC.RECONVERGENT B1 ;  /* 0x0000000000017941 */ /* 0x000fea0003800200 */
.L_x_22264:
[----:B------:R-:W-:Y:S01]  /*4810*/  IMAD.SHL.U32 R0, R0, 0x200000, RZ ;  /* 0x0020000000007824 */ /* 0x000fe200078e00ff */
[----:B------:R-:W-:-:S04]  /*4820*/  LEA R3, R3, 0x37800000, 0x17 ;  /* 0x3780000003037811 */ /* 0x000fc800078eb8ff */
[----:B------:R-:W-:-:S07]  /*4830*/  LOP3.LUT R0, R3, R0, R7, 0xfe, !PT ;  /* 0x0000000003007212 */ /* 0x000fce00078efe07 */
.L_x_22263:
[----:B------:R-:W-:Y:S05]  /*4840*/  BSYNC.RECONVERGENT B0 ;  /* 0x0000000000007941 */ /* 0x000fea0003800200 */
.L_x_22262:
[----:B------:R-:W0:Y:S02]  /*4850*/  F2I.FTZ.TRUNC.NTZ R0, R0 ;  /* 0x0000000000007305 */ /* 0x000e24000021f100 */
[----:B0-----:R-:W-:Y:S01]  /*4860*/  PRMT R22, R0, 0x7610, R22 ;  /* 0x0000761000167816 */ /* 0x001fe20000000016 */
[----:B------:R-:W-:Y:S06]  /*4870*/  BRA `(.L_x_22243) ;  /* 0x00000000009c7947 */ /* 0x000fec0003800000 */
.L_x_22255:
        /* <DEDUP_REMOVED lines=14> */
.L_x_22269:
[----:B------:R-:W-:Y:S05]  /*4960*/  BSYNC.RECONVERGENT B0 ;  /* 0x0000000000007941 */ /* 0x000fea0003800200 */
.L_x_22268:
[----:B------:R-:W0:Y:S02]  /*4970*/  F2I.FTZ.TRUNC.NTZ R0, R0 ;  /* 0x0000000000007305 */ /* 0x000e24000021f100 */
[----:B0-----:R-:W-:Y:S01]  /*4980*/  PRMT R22, R0, 0x7610, R22 ;  /* 0x0000761000167816 */ /* 0x001fe20000000016 */
[----:B------:R-:W-:Y:S06]  /*4990*/  BRA `(.L_x_22243) ;  /* 0x0000000000547947 */ /* 0x000fec0003800000 */
.L_x_22242:
        /* <DEDUP_REMOVED lines=16> */
.L_x_22270:
[----:B------:R-:W-:Y:S01]  /*4aa0*/  PRMT R22, RZ, 0x7610, R22 ;  /* 0x00007610ff167816 */ /* 0x000fe20000000016 */
[----:B------:R-:W-:Y:S06]  /*4ab0*/  BRA `(.L_x_22243) ;  /* 0x00000000000c7947 */ /* 0x000fec0003800000 */
.L_x_22267:
[----:B------:R1:W5:Y:S01]  /*4ac0*/  LDG.E.U16 R22, desc[UR36][R4.64] ;  /* 0x0000002404167981 */ /* 0x000362000c1e1500 */
[----:B------:R-:W-:Y:S05]  /*4ad0*/  BRA `(.L_x_22243) ;  /* 0x0000000000047947 */ /* 0x000fea0003800000 */
.L_x_22266:
[----:B------:R2:W5:Y:S02]  /*4ae0*/  LDG.E.U16 R22, desc[UR36][R4.64] ;  /* 0x0000002404167981 */ /* 0x000564000c1e1500 */
.L_x_22243:
        /* <DEDUP_REMOVED lines=19> */
.L_x_22274:
[----:B------:R0:W5:Y:S01]  /*4c20*/  LDG.E.U8 R3, desc[UR36][R4.64] ;  /* 0x0000002404037981 */ /* 0x000162000c1e1100 */
[----:B------:R-:W-:Y:S05]  /*4c30*/  BRA `(.L_x_22276) ;  /* 0x0000000c00507947 */ /* 0x000fea0003800000 */
.L_x_22273:
        /* <DEDUP_REMOVED lines=8> */
.L_x_22278:
[----:B------:R4:W5:Y:S01]  /*4cc0*/  LDG.E.U16 R3, desc[UR36][R4.64] ;  /* 0x0000002404037981 */ /* 0x000962000c1e1500 */
[----:B------:R-:W-:Y:S05]  /*4cd0*/  BRA `(.L_x_22276) ;  /* 0x0000000c00287947 */ /* 0x000fea0003800000 */
.L_x_22277:
[----:B------:R3:W5:Y:S01]  /*4ce0*/  LDG.E.U16 R3, desc[UR36][R4.64] ;  /* 0x0000002404037981 */ /* 0x000762000c1e1500 */
[----:B------:R-:W-:Y:S05]  /*4cf0*/  BRA `(.L_x_22276) ;  /* 0x0000000c00207947 */ /* 0x000fea0003800000 */
.L_x_22272:
        /* <DEDUP_REMOVED lines=9> */
.L_x_22280:
[----:B------:R-:W2:Y:S02]  /*4d90*/  LDG.E.U16 R0, desc[UR36][R4.64] ;  /* 0x0000002404007981 */ /* 0x000ea4000c1e1500 */
[----:B--2---:R-:W-:-:S06]  /*4da0*/  HADD2.F32 R0, -RZ, R0.H0_H0 ;  /* 0x20000000ff007230 */ /* 0x004fcc0000004100 */
[----:B------:R-:W0:Y:S02]  /*4db0*/  F2I.FTZ.TRUNC.NTZ R0, R0 ;  /* 0x0000000000007305 */ /* 0x000e24000021f100 */
[----:B0-----:R-:W-:Y:S01]  /*4dc0*/  PRMT R3, R0, 0x7610, R3 ;  /* 0x0000761000037816 */ /* 0x001fe20000000003 */
[----:B------:R-:W-:Y:S06]  /*4dd0*/  BRA `(.L_x_22276) ;  /* 0x0000000800e87947 */ /* 0x000fec0003800000 */
.L_x_22279:
        /* <DEDUP_REMOVED lines=9> */
.L_x_22282:
[----:B------:R-:W2:Y:S02]  /*4e70*/  LDG.E.U16 R4, desc[UR36][R4.64] ;  /* 0x0000002404047981 */ /* 0x000ea4000c1e1500 */
[----:B--2---:R-:W-:-:S06]  /*4e80*/  HADD2.F32 R0, -RZ, R4.H0_H0 ;  /* 0x20000004ff007230 */ /* 0x004fcc0000004100 */
[----:B------:R-:W0:Y:S02]  /*4e90*/  F2I.FTZ.TRUNC.NTZ R0, R0 ;  /* 0x0000000000007305 */ /* 0x000e24000021f100 */
[----:B0-----:R-:W-:Y:S01]  /*4ea0*/  PRMT R3, R0, 0x7610, R3 ;  /* 0x0000761000037816 */ /* 0x001fe20000000003 */
[----:B------:R-:W-:Y:S06]  /*4eb0*/  BRA `(.L_x_22276) ;  /* 0x0000000800b07947 */ /* 0x000fec0003800000 */
.L_x_22281:
[----:B------:R-:W2:Y:S02]  /*4ec0*/  LDG.E.64 R4, desc[UR36][R4.64] ;  /* 0x0000002404047981 */ /* 0x000ea4000c1e1b00 */
[----:B--2---:R0:W1:Y:S02]  /*4ed0*/  F2I.F64.TRUNC R3, R4 ;  /* 0x0000000400037311 */ /* 0x004064000030d100 */
[----:B01----:R-:W-:Y:S05]  /*4ee0*/  BRA `(.L_x_22276) ;  /* 0x0000000800a47947 */ /* 0x003fea0003800000 */
.L_x_22271:
        /* <DEDUP_REMOVED lines=12> */
.L_x_22285:
[----:B------:R-:W2:Y:S02]  /*4fb0*/  LDG.E.64 R4, desc[UR36][R4.64] ;  /* 0x0000002404047981 */ /* 0x000ea4000c1e1b00 */
[----:B--2---:R3:W4:Y:S02]  /*4fc0*/  F2I.F64.TRUNC R3, R4 ;  /* 0x0000000400037311 */ /* 0x004724000030d100 */
[----:B---34-:R-:W-:Y:S05]  /*4fd0*/  BRA `(.L_x_22276) ;  /* 0x0000000800687947 */ /* 0x018fea0003800000 */
.L_x_22284:
        /* <DEDUP_REMOVED lines=27> */
.L_x_22287:
        /* <DEDUP_REMOVED lines=15> */
.L_x_22286:
[----:B------:R-:W2:Y:S02]  /*5280*/  LDG.E.U16 R0, desc[UR36][R4.64] ;  /* 0x0000002404007981 */ /* 0x000ea4000c1e1500 */
[----:B--2---:R-:W-:-:S06]  /*5290*/  IMAD.U32 R0, R0, 0x10000, RZ ;  /* 0x0001000000007824 */ /* 0x004fcc00078e00ff */
[----:B------:R-:W0:Y:S02]  /*52a0*/  F2I.FTZ.TRUNC.NTZ R0, R0 ;  /* 0x0000000000007305 */ /* 0x000e24000021f100 */
[----:B0-----:R-:W-:Y:S01]  /*52b0*/  PRMT R3, R0, 0x7610, R3 ;  /* 0x0000761000037816 */ /* 0x001fe20000000003 */
[----:B------:R-:W-:Y:S06]  /*52c0*/  BRA `(.L_x_22276) ;  /* 0x0000000400ac7947 */ /* 0x000fec0003800000 */
.L_x_22283:
        /* <DEDUP_REMOVED lines=10> */
.L_x_22290:
        /* <DEDUP_REMOVED lines=21> */
.L_x_22294:
[----:B------:R-:W-:Y:S05]  /*54c0*/  BSYNC.RECONVERGENT B1 ;  /* 0x0000000000017941 */ /* 0x000fea0003800200 */
.L_x_22293:
[----:B------:R-:W-:Y:S01]  /*54d0*/  IMAD.SHL.U32 R0, R0, 0x100000, RZ ;  /* 0x0010000000007824 */ /* 0x000fe200078e00ff */
[----:B------:R-:W-:-:S04]  /*54e0*/  LEA R3, R3, 0x3b800000, 0x17 ;  /* 0x3b80000003037811 */ /* 0x000fc800078eb8ff */
[----:B------:R-:W-:-:S07]  /*54f0*/  LOP3.LUT R0, R3, R0, R7, 0xfe, !PT ;  /* 0x0000000003007212 */ /* 0x000fce00078efe07 */
.L_x_22292:
[----:B------:R-:W-:Y:S05]  /*5500*/  BSYNC.RECONVERGENT B0 ;  /* 0x0000000000007941 */ /* 0x000fea0003800200 */
.L_x_22291:
[----:B------:R-:W0:Y:S02]  /*5510*/  F2I.FTZ.TRUNC.NTZ R0, R0 ;  /* 0x0000000000007305 */ /* 0x000e24000021f100 */
[----:B0-----:R-:W-:Y:S01]  /*5520*/  PRMT R3, R0, 0x7610, R3 ;  /* 0x0000761000037816 */ /* 0x001fe20000000003 */
[----:B------:R-:W-:Y:S06]  /*5530*/  BRA `(.L_x_22276) ;  /* 0x0000000400107947 */ /* 0x000fec0003800000 */
.L_x_22289:
        /* <DEDUP_REMOVED lines=21> */
.L_x_22298:
[----:B------:R-:W-:Y:S05]  /*5690*/  BSYNC.RECONVERGENT B1 ;  /* 0x0000000000017941 */ /* 0x000fea0003800200 */
.L_x_22297:
[----:B------:R-:W-:Y:S01]  /*56a0*/  IMAD.SHL.U32 R0, R0, 0x200000, RZ ;  /* 0x0020000000007824 */ /* 0x000fe200078e00ff */
[----:B------:R-:W-:-:S04]  /*56b0*/  LEA R3, R3, 0x37800000, 0x17 ;  /* 0x3780000003037811 */ /* 0x000fc800078eb8ff */
[----:B------:R-:W-:-:S07]  /*56c0*/  LOP3.LUT R0, R3, R0, R7, 0xfe, !PT ;  /* 0x0000000003007212 */ /* 0x000fce00078efe07 */
.L_x_22296:
[----:B------:R-:W-:Y:S05]  /*56d0*/  BSYNC.RECONVERGENT B0 ;  /* 0x0000000000007941 */ /* 0x000fea0003800200 */
.L_x_22295:
[----:B------:R-:W0:Y:S02]  /*56e0*/  F2I.FTZ.TRUNC.NTZ R0, R0 ;  /* 0x0000000000007305 */ /* 0x000e24000021f100 */
[----:B0-----:R-:W-:Y:S01]  /*56f0*/  PRMT R3, R0, 0x7610, R3 ;  /* 0x0000761000037816 */ /* 0x001fe20000000003 */
[----:B------:R-:W-:Y:S06]  /*5700*/  BRA `(.L_x_22276) ;  /* 0x00000000009c7947 */ /* 0x000fec0003800000 */
.L_x_22288:
        /* <DEDUP_REMOVED lines=14> */
.L_x_22302:
[----:B------:R-:W-:Y:S05]  /*57f0*/  BSYNC.RECONVERGENT B0 ;  /* 0x0000000000007941 */ /* 0x000fea0003800200 */
.L_x_22301:
[----:B------:R-:W0:Y:S02]  /*5800*/  F2I.FTZ.TRUNC.NTZ R0, R0 ;  /* 0x0000000000007305 */ /* 0x000e24000021f100 */
[----:B0-----:R-:W-:Y:S01]  /*5810*/  PRMT R3, R0, 0x7610, R3 ;  /* 0x0000761000037816 */ /* 0x001fe20000000003 */
[----:B------:R-:W-:Y:S06]  /*5820*/  BRA `(.L_x_22276) ;  /* 0x0000000000547947 */ /* 0x000fec0003800000 */
.L_x_22275:
        /* <DEDUP_REMOVED lines=16> */
.L_x_22303:
[----:B------:R-:W-:Y:S01]  /*5930*/  PRMT R3, RZ, 0x7610, R3 ;  /* 0x00007610ff037816 */ /* 0x000fe20000000003 */
[----:B------:R-:W-:Y:S06]  /*5940*/  BRA `(.L_x_22276) ;  /* 0x00000000000c7947 */ /* 0x000fec0003800000 */
.L_x_22300:
[----:B------:R1:W5:Y:S01]  /*5950*/  LDG.E.U16 R3, desc[UR36][R4.64] ;  /* 0x0000002404037981 */ /* 0x000362000c1e1500 */
[----:B------:R-:W-:Y:S05]  /*5960*/  BRA `(.L_x_22276) ;  /* 0x0000000000047947 */ /* 0x000fea0003800000 */
.L_x_22299:
[----:B------:R2:W5:Y:S02]  /*5970*/  LDG.E.U16 R3, desc[UR36][R4.64] ;  /* 0x0000002404037981 */ /* 0x000564000c1e1500 */
.L_x_22276:
[----:B-1---5:R-:W-:Y:S01]  /*5980*/  LOP3.LUT R3, R22, R3, RZ, 0xfc, !PT ;  /* 0x0000000316037212 */ /* 0x022fe200078efcff */
[----:B------:R-:W-:-:S03]  /*5990*/  VIADD R23, R23, 0x80 ;  /* 0x0000008017177836 */ /* 0x000fc60000000000 */
[----:B------:R-:W-:-:S04]  /*59a0*/  PRMT R0, R3, 0x9910, RZ ;  /* 0x0000991003007816 */ /* 0x000fc800000000ff */
[----:B------:R-:W-:-:S04]  /*59b0*/  ISETP.NE.AND P0, PT, R0, RZ, PT ;  /* 0x000000ff0000720c */ /* 0x000fc80003f05270 */
[----:B------:R-:W-:-:S09]  /*59c0*/  P2R R22, PR, RZ, 0x1 ;  /* 0x00000001ff167803 */ /* 0x000fd20000000000 */
.L_x_22237:
[----:B------:R-:W-:Y:S05]  /*59d0*/  BSYNC.RECONVERGENT B6 ;  /* 0x0000000000067941 */ /* 0x000fea0003800200 */
.L_x_22236:
        /* <DEDUP_REMOVED lines=23> */
.L_x_22309:
[----:B------:R0:W5:Y:S01]  /*5b50*/  LDG.E.U8 R23, desc[UR36][R4.64] ;  /* 0x0000002404177981 */ /* 0x000162000c1e1100 */
[----:B------:R-:W-:Y:S05]  /*5b60*/  BRA `(.L_x_22311) ;  /* 0x0000000c00507947 */ /* 0x000fea0003800000 */
.L_x_22308:
        /* <DEDUP_REMOVED lines=8> */
.L_x_22313:
[----:B------:R3:W5:Y:S01]  /*5bf0*/  LDG.E.U16 R23, desc[UR36][R4.64] ;  /* 0x0000002404177981 */ /* 0x000762000c1e1500 */
[----:B------:R-:W-:Y:S05]  /*5c00*/  BRA `(.L_x_22311) ;  /* 0x0000000c00287947 */ /* 0x000fea0003800000 */
.L_x_22312:
[----:B------:R2:W5:Y:S01]  /*5c10*/  LDG.E.U16 R23, desc[UR36][R4.64] ;  /* 0x0000002404177981 */ /* 0x000562000c1e1500 */
[----:B------:R-:W-:Y:S05]  /*5c20*/  BRA `(.L_x_22311) ;  /* 0x0000000c00207947 */ /* 0x000fea0003800000 */
.L_x_22307:
        /* <DEDUP_REMOVED lines=9> */
.L_x_22315:
[----:B------:R-:W2:Y:S02]  /*5cc0*/  LDG.E.U16 R0, desc[UR36][R4.64] ;  /* 0x0000002404007981 */ /* 0x000ea4000c1e1500 */
[----:B--2---:R-:W-:-:S06]  /*5cd0*/  HADD2.F32 R0, -RZ, R0.H0_H0 ;  /* 0x20000000ff007230 */ /* 0x004fcc0000004100 */
[----:B------:R-:W0:Y:S02]  /*5ce0*/  F2I.FTZ.TRUNC.NTZ R0, R0 ;  /* 0x0000000000007305 */ /* 0x000e24000021f100 */
[----:B0-----:R-:W-:Y:S01]  /*5cf0*/  PRMT R23, R0, 0x7610, R23 ;  /* 0x0000761000177816 */ /* 0x001fe20000000017 */
[----:B------:R-:W-:Y:S06]  /*5d00*/  BRA `(.L_x_22311) ;  /* 0x0000000800e87947 */ /* 0x000fec0003800000 */
.L_x_22314:
        /* <DEDUP_REMOVED lines=9> */
.L_x_22317:
[----:B------:R-:W2:Y:S02]  /*5da0*/  LDG.E.U16 R4, desc[UR36][R4.64] ;  /* 0x0000002404047981 */ /* 0x000ea4000c1e1500 */
[----:B--2---:R-:W-:-:S06]  /*5db0*/  HADD2.F32 R0, -RZ, R4.H0_H0 ;  /* 0x20000004ff007230 */ /* 0x004fcc0000004100 */
[----:B------:R-:W0:Y:S02]  /*5dc0*/  F2I.FTZ.TRUNC.NTZ R0, R0 ;  /* 0x0000000000007305 */ /* 0x000e24000021f100 */
[----:B0-----:R-:W-:Y:S01]  /*5dd0*/  PRMT R23, R0, 0x7610, R23 ;  /* 0x0000761000177816 */ /* 0x001fe20000000017 */
[----:B------:R-:W-:Y:S06]  /*5de0*/  BRA `(.L_x_22311) ;  /* 0x0000000800b07947 */ /* 0x000fec0003800000 */
.L_x_22316:
[----:B------:R-:W2:Y:S02]  /*5df0*/  LDG.E.64 R4, desc[UR36][R4.64] ;  /* 0x0000002404047981 */ /* 0x000ea4000c1e1b00 */
[----:B--2---:R0:W1:Y:S02]  /*5e00*/  F2I.F64.TRUNC R23, R4 ;  /* 0x0000000400177311 */ /* 0x004064000030d100 */
[----:B01----:R-:W-:Y:S05]  /*5e10*/  BRA `(.L_x_22311) ;  /* 0x0000000800a47947 */ /* 0x003fea0003800000 */
.L_x_22306:
        /* <DEDUP_REMOVED lines=12> */
.L_x_22320:
[----:B------:R-:W2:Y:S02]  /*5ee0*/  LDG.E.64 R4, desc[UR36][R4.64] ;  /* 0x0000002404047981 */ /* 0x000ea4000c1e1b00 */
[----:B--2---:R0:W1:Y:S02]  /*5ef0*/  F2I.F64.TRUNC R23, R4 ;  /* 0x0000000400177311 */ /* 0x004064000030d100 */
[----:B01----:R-:W-:Y:S05]  /*5f00*/  BRA `(.L_x_22311) ;  /* 0x0000000800687947 */ /* 0x003fea0003800000 */
.L_x_22319:
        /* <DEDUP_REMOVED lines=27> */
.L_x_22322:
        /* <DEDUP_REMOVED lines=15> */
.L_x_22321:
[----:B------:R-:W2:Y:S02]  /*61b0*/  LDG.E.U16 R0, desc[UR36][R4.64] ;  /* 0x0000002404007981 */ /* 0x000ea4000c1e1500 */
[----:B--2---:R-:W-:-:S06]  /*61c0*/  IMAD.U32 R0, R0, 0x10000, RZ ;  /* 0x0001000000007824 */ /* 0x004fcc00078e00ff */
[----:B------:R-:W0:Y:S02]  /*61d0*/  F2I.FTZ.TRUNC.NTZ R0, R0 ;  /* 0x0000000000007305 */ /* 0x000e24000021f100 */
[----:B0-----:R-:W-:Y:S01]  /*61e0*/  PRMT R23, R0, 0x7610, R23 ;  /* 0x0000761000177816 */ /* 0x001fe20000000017 */
[----:B------:R-:W-:Y:S06]  /*61f0*/  BRA `(.L_x_22311) ;  /* 0x0000000400ac7947 */ /* 0x000fec0003800000 */
.L_x_22318:
        /* <DEDUP_REMOVED lines=10> */
.L_x_22325:
        /* <DEDUP_REMOVED lines=21> */
.L_x_22329:
[----:B------:R-:W-:Y:S05]  /*63f0*/  BSYNC.RECONVERGENT B1 ;  /* 0x0000000000017941 */ /* 0x000fea0003800200 */
.L_x_22328:
[----:B------:R-:W-:Y:S01]  /*6400*/  IMAD.SHL.U32 R0, R0, 0x100000, RZ ;  /* 0x0010000000007824 */ /* 0x000fe200078e00ff */
[----:B------:R-:W-:-:S04]  /*6410*/  LEA R3, R3, 0x3b800000, 0x17 ;  /* 0x3b80000003037811 */ /* 0x000fc800078eb8ff */
[----:B------:R-:W-:-:S07]  /*6420*/  LOP3.LUT R0, R3, R0, R7, 0xfe, !PT ;  /* 0x0000000003007212 */ /* 0x000fce00078efe07 */
.L_x_22327:
[----:B------:R-:W-:Y:S05]  /*6430*/  BSYNC.RECONVERGENT B0 ;  /* 0x0000000000007941 */ /* 0x000fea0003800200 */
.L_x_22326:
[----:B------:R-:W0:Y:S02]  /*6440*/  F2I.FTZ.TRUNC.NTZ R0, R0 ;  /* 0x0000000000007305 */ /* 0x000e24000021f100 */
[----:B0-----:R-:W-:Y:S01]  /*6450*/  PRMT R23, R0, 0x7610, R23 ;  /* 0x0000761000177816 */ /* 0x001fe20000000017 */
[----:B------:R-:W-:Y:S06]  /*6460*/  BRA `(.L_x_22311) ;  /* 0x0000000400107947 */ /* 0x000fec0003800000 */
.L_x_22324:
        /* <DEDUP_REMOVED lines=21> */
.L_x_22333:
[----:B------:R-:W-:Y:S05]  /*65c0*/  BSYNC.RECONVERGENT B1 ;  /* 0x0000000000017941 */ /* 0x000fea0003800200 */
.L_x_22332:
[----:B------:R-:W-:Y:S01]  /*65d0*/  IMAD.SHL.U32 R0, R0, 0x200000, RZ ;  /* 0x0020000000007824 */ /* 0x000fe200078e00ff */
[----:B------:R-:W-:-:S04]  /*65e0*/  LEA R3, R3, 0x37800000, 0x17 ;  /* 0x3780000003037811 */ /* 0x000fc800078eb8ff */
[----:B------:R-:W-:-:S07]  /*65f0*/  LOP3.LUT R0, R3, R0, R7, 0xfe, !PT ;  /* 0x0000000003007212 */ /* 0x000fce00078efe07 */
.L_x_22331:
[----:B------:R-:W-:Y:S05]  /*6600*/  BSYNC.RECONVERGENT B0 ;  /* 0x0000000000007941 */ /* 0x000fea0003800200 */
.L_x_22330:
[----:B------:R-:W0:Y:S02]  /*6610*/  F2I.FTZ.TRUNC.NTZ R0, R0 ;  /* 0x0000000000007305 */ /* 0x000e24000021f100 */
[----:B0-----:R-:W-:Y:S01]  /*6620*/  PRMT R23, R0, 0x7610, R23 ;  /* 0x0000761000177816 */ /* 0x001fe20000000017 */
[----:B------:R-:W-:Y:S06]  /*6630*/  BRA `(.L_x_22311) ;  /* 0x00000000009c7947 */ /* 0x000fec0003800000 */
.L_x_22323:
        /* <DEDUP_REMOVED lines=14> */
.L_x_22337:
[----:B------:R-:W-:Y:S05]  /*6720*/  BSYNC.RECONVERGENT B0 ;  /* 0x0000000000007941 */ /* 0x000fea0003800200 */
.L_x_22336:
[----:B------:R-:W0:Y:S02]  /*6730*/  F2I.FTZ.TRUNC.NTZ R0, R0 ;  /* 0x0000000000007305 */ /* 0x000e24000021f100 */
[----:B0-----:R-:W-:Y:S01]  /*6740*/  PRMT R23, R0, 0x7610, R23 ;  /* 0x0000761000177816 */ /* 0x001fe20000000017 */
[----:B------:R-:W-:Y:S06]  /*6750*/  BRA `(.L_x_22311) ;  /* 0x0000000000547947 */ /* 0x000fec0003800000 */
.L_x_22310:
        /* <DEDUP_REMOVED lines=16> */
.L_x_22338:
[----:B------:R-:W-:Y:S01]  /*6860*/  PRMT R23, RZ, 0x7610, R23 ;  /* 0x00007610ff177816 */ /* 0x000fe20000000017 */
[----:B------:R-:W-:Y:S06]  /*6870*/  BRA `(.L_x_22311) ;  /* 0x00000000000c7947 */ /* 0x000fec0003800000 */
.L_x_22335:
[----:B------:R0:W5:Y:S01]  /*6880*/  LDG.E.U16 R23, desc[UR36][R4.64] ;  /* 0x0000002404177981 */ /* 0x000162000c1e1500 */
[----:B------:R-:W-:Y:S05]  /*6890*/  BRA `(.L_x_22311) ;  /* 0x0000000000047947 */ /* 0x000fea0003800000 */
.L_x_22334:
[----:B------:R0:W5:Y:S02]  /*68a0*/  LDG.E.U16 R23, desc[UR36][R4.64] ;  /* 0x0000002404177981 */ /* 0x000164000c1e1500 */
.L_x_22311:
        /* <DEDUP_REMOVED lines=19> */
.L_x_22342:
[----:B------:R0:W5:Y:S01]  /*69e0*/  LDG.E.U8 R0, desc[UR36][R4.64] ;  /* 0x0000002404007981 */ /* 0x000162000c1e1100 */
[----:B------:R-:W-:Y:S05]  /*69f0*/  BRA `(.L_x_22344) ;  /* 0x0000000c00507947 */ /* 0x000fea0003800000 */
.L_x_22341:
        /* <DEDUP_REMOVED lines=8> */
.L_x_22346:
[----:B------:R0:W5:Y:S01]  /*6a80*/  LDG.E.U16 R0, desc[UR36][R4.64] ;  /* 0x0000002404007981 */ /* 0x000162000c1e1500 */
[----:B------:R-:W-:Y:S05]  /*6a90*/  BRA `(.L_x_22344) ;  /* 0x0000000c00287947 */ /* 0x000fea0003800000 */
.L_x_22345:
[----:B------:R0:W5:Y:S01]  /*6aa0*/  LDG.E.U16 R0, desc[UR36][R4.64] ;  /* 0x0000002404007981 */ /* 0x000162000c1e1500 */
[----:B------:R-:W-:Y:S05]  /*6ab0*/  BRA `(.L_x_22344) ;  /* 0x0000000c00207947 */ /* 0x000fea0003800000 */
.L_x_22340:
        /* <DEDUP_REMOVED lines=9> */
.L_x_22348:
[----:B------:R-:W2:Y:S02]  /*6b50*/  LDG.E.U16 R3, desc[UR36][R4.64] ;  /* 0x0000002404037981 */ /* 0x000ea4000c1e1500 */
[----:B--2---:R-:W-:-:S06]  /*6b60*/  HADD2.F32 R3, -RZ, R3.H0_H0 ;  /* 0x20000003ff037230 */ /* 0x004fcc0000004100 */
[----:B------:R-:W0:Y:S02]  /*6b70*/  F2I.FTZ.TRUNC.NTZ R3, R3 ;  /* 0x0000000300037305 */ /* 0x000e24000021f100 */
[----:B0-----:R-:W-:Y:S01]  /*6b80*/  PRMT R0, R3, 0x7610, R0 ;  /* 0x0000761003007816 */ /* 0x001fe20000000000 */
[----:B------:R-:W-:Y:S06]  /*6b90*/  BRA `(.L_x_22344) ;  /* 0x0000000800e87947 */ /* 0x000fec0003800000 */
.L_x_22347:
        /* <DEDUP_REMOVED lines=9> */
.L_x_22350:
[----:B------:R-:W2:Y:S02]  /*6c30*/  LDG.E.U16 R4, desc[UR36][R4.64] ;  /* 0x0000002404047981 */ /* 0x000ea4000c1e1500 */
[----:B--2---:R-:W-:-:S06]  /*6c40*/  HADD2.F32 R3, -RZ, R4.H0_H0 ;  /* 0x20000004ff037230 */ /* 0x004fcc0000004100 */
[----:B------:R-:W0:Y:S02]  /*6c50*/  F2I.FTZ.TRUNC.NTZ R3, R3 ;  /* 0x0000000300037305 */ /* 0x000e24000021f100 */
[----:B0-----:R-:W-:Y:S01]  /*6c60*/  PRMT R0, R3, 0x7610, R0 ;  /* 0x0000761003007816 */ /* 0x001fe20000000000 */
[----:B------:R-:W-:Y:S06]  /*6c70*/  BRA `(.L_x_22344) ;  /* 0x0000000800b07947 */ /* 0x000fec0003800000 */
.L_x_22349:
[----:B------:R-:W2:Y:S02]  /*6c80*/  LDG.E.64 R4, desc[UR36][R4.64] ;  /* 0x0000002404047981 */ /* 0x000ea4000c1e1b00 */
[----:B--2---:R0:W1:Y:S02]  /*6c90*/  F2I.F64.TRUNC R0, R4 ;  /* 0x0000000400007311 */ /* 0x004064000030d100 */
[----:B01----:R-:W-:Y:S05]  /*6ca0*/  BRA `(.L_x_22344) ;  /* 0x0000000800a47947 */ /* 0x003fea0003800000 */
.L_x_22339:
        /* <DEDUP_REMOVED lines=12> */
.L_x_22353:
[----:B------:R-:W2:Y:S02]  /*6d70*/  LDG.E.64 R4, desc[UR36][R4.64] ;  /* 0x0000002404047981 */ /* 0x000ea4000c1e1b00 */
[----:B--2---:R3:W4:Y:S02]  /*6d80*/  F2I.F64.TRUNC R0, R4 ;  /* 0x0000000400007311 */ /* 0x004724000030d100 */
[----:B---34-:R-:W-:Y:S05]  /*6d90*/  BRA `(.L_x_22344) ;  /* 0x0000000800687947 */ /* 0x018fea0003800000 */
.L_x_22352:
        /* <DEDUP_REMOVED lines=27> */
.L_x_22355:
        /* <DEDUP_REMOVED lines=15> */
.L_x_22354:
[----:B------:R-:W2:Y:S02]  /*7040*/  LDG.E.U16 R3, desc[UR36][R4.64] ;  /* 0x0000002404037981 */ /* 0x000ea4000c1e1500 */
[----:B--2---:R-:W-:-:S06]  /*7050*/  IMAD.U32 R3, R3, 0x10000, RZ ;  /* 0x0001000003037824 */ /* 0x004fcc00078e00ff */
[----:B------:R-:W0:Y:S02]  /*7060*/  F2I.FTZ.TRUNC.NTZ R3, R3 ;  /* 0x0000000300037305 */ /* 0x000e24000021f100 */
[----:B0-----:R-:W-:Y:S01]  /*7070*/  PRMT R0, R3, 0x7610, R0 ;  /* 0x0000761003007816 */ /* 0x001fe20000000000 */
[----:B------:R-:W-:Y:S06]  /*7080*/  BRA `(.L_x_22344) ;  /* 0x0000000400ac7947 */ /* 0x000fec0003800000 */
.L_x_22351:
        /* <DEDUP_REMOVED lines=10> */
.L_x_22358:
        /* <DEDUP_REMOVED lines=21> */
.L_x_22362:
[----:B------:R-:W-:Y:S05]  /*7280*/  BSYNC.RECONVERGENT B1 ;  /* 0x0000000000017941 */ /* 0x000fea0003800200 */
.L_x_22361:
[----:B------:R-:W-:Y:S01]  /*7290*/  IMAD.SHL.U32 R0, R0, 0x100000, RZ ;  /* 0x0010000000007824 */ /* 0x000fe200078e00ff */
[----:B------:R-:W-:-:S04]  /*72a0*/  LEA R3, R3, 0x3b800000, 0x17 ;  /* 0x3b80000003037811 */ /* 0x000fc800078eb8ff */
[----:B------:R-:W-:-:S07]  /*72b0*/  LOP3.LUT R3, R3, R0, R7, 0xfe, !PT ;  /* 0x0000000003037212 */ /* 0x000fce00078efe07 */
.L_x_22360:
[----:B------:R-:W-:Y:S05]  /*72c0*/  BSYNC.RECONVERGENT B0 ;  /* 0x0000000000007941 */ /* 0x000fea0003800200 */
.L_x_22359:
[----:B------:R-:W0:Y:S02]  /*72d0*/  F2I.FTZ.TRUNC.NTZ R3, R3 ;  /* 0x0000000300037305 */ /* 0x000e24000021f100 */
[----:B0-----:R-:W-:Y:S01]  /*72e0*/  PRMT R0, R3, 0x7610, R0 ;  /* 0x0000761003007816 */ /* 0x001fe20000000000 */
[----:B------:R-:W-:Y:S06]  /*72f0*/  BRA `(.L_x_22344) ;  /* 0x0000000400107947 */ /* 0x000fec0003800000 */
.L_x_22357:
        /* <DEDUP_REMOVED lines=21> */
.L_x_22366:
[----:B------:R-:W-:Y:S05]  /*7450*/  BSYNC.RECONVERGENT B1 ;  /* 0x0000000000017941 */ /* 0x000fea0003800200 */
.L_x_22365:
[----:B------:R-:W-:Y:S01]  /*7460*/  IMAD.SHL.U32 R0, R0, 0x200000, RZ ;  /* 0x0020000000007824 */ /* 0x000fe200078e00ff */
[----:B------:R-:W-:-:S04]  /*7470*/  LEA R3, R3, 0x37800000, 0x17 ;  /* 0x3780000003037811 */ /* 0x000fc800078eb8ff */
[----:B------:R-:W-:-:S07]  /*7480*/  LOP3.LUT R3, R3, R0, R7, 0xfe, !PT ;  /* 0x0000000003037212 */ /* 0x000fce00078efe07 */
.L_x_22364:
[----:B------:R-:W-:Y:S05]  /*7490*/  BSYNC.RECONVERGENT B0 ;  /* 0x0000000000007941 */ /* 0x000fea0003800200 */
.L_x_22363:
[----:B------:R-:W0:Y:S02]  /*74a0*/  F2I.FTZ.TRUNC.NTZ R3, R3 ;  /* 0x0000000300037305 */ /* 0x000e24000021f100 */
[----:B0-----:R-:W-:Y:S01]  /*74b0*/  PRMT R0, R3, 0x7610, R0 ;  /* 0x0000761003007816 */ /* 0x001fe20000000000 */
[----:B------:R-:W-:Y:S06]  /*74c0*/  BRA `(.L_x_22344) ;  /* 0x00000000009c7947 */ /* 0x000fec0003800000 */
.L_x_22356:
        /* <DEDUP_REMOVED lines=14> */
.L_x_22370:
[----:B------:R-:W-:Y:S05]  /*75b0*/  BSYNC.RECONVERGENT B0 ;  /* 0x0000000000007941 */ /* 0x000fea0003800200 */
.L_x_22369:
[----:B------:R-:W0:Y:S02]  /*75c0*/  F2I.FTZ.TRUNC.NTZ R3, R3 ;  /* 0x0000000300037305 */ /* 0x000e24000021f100 */
[----:B0-----:R-:W-:Y:S01]  /*75d0*/  PRMT R0, R3, 0x7610, R0 ;  /* 0x0000761003007816 */ /* 0x001fe20000000000 */
[----:B------:R-:W-:Y:S06]  /*75e0*/  BRA `(.L_x_22344) ;  /* 0x0000000000547947 */ /* 0x000fec0003800000 */
.L_x_22343:
        /* <DEDUP_REMOVED lines=16> */
.L_x_22371:
[----:B------:R-:W-:Y:S01]  /*76f0*/  PRMT R0, RZ, 0x7610, R0 ;  /* 0x00007610ff007816 */ /* 0x000fe20000000000 */
[----:B------:R-:W-:Y:S06]  /*7700*/  BRA `(.L_x_22344) ;  /* 0x00000000000c7947 */ /* 0x000fec0003800000 */
.L_x_22368:
[----:B------:R1:W5:Y:S01]  /*7710*/  LDG.E.U16 R0, desc[UR36][R4.64] ;  /* 0x0000002404007981 */ /* 0x000362000c1e1500 */
[----:B------:R-:W-:Y:S05]  /*7720*/  BRA `(.L_x_22344) ;  /* 0x0000000000047947 */ /* 0x000fea0003800000 */
.L_x_22367:
[----:B------:R0:W5:Y:S02]  /*7730*/  LDG.E.U16 R0, desc[UR36][R4.64] ;  /* 0x0000002404007981 */ /* 0x000164000c1e1500 */
.L_x_22344:
[----:B-1--45:R-:W-:-:S04]  /*7740*/  LOP3.LUT R0, R23, R0, RZ, 0xfc, !PT ;  /* 0x0000000017007212 */ /* 0x032fc800078efcff */
[----:B------:R-:W-:-:S04]  /*7750*/  PRMT R0, R0, 0x9910, RZ ;  /* 0x0000991000007816 */ /* 0x000fc800000000ff */
[----:B------:R-:W-:-:S13]  /*7760*/  ISETP.NE.AND P0, PT, R0, RZ, PT ;  /* 0x000000ff0000720c */ /* 0x000fda0003f05270 */
.L_x_22305:
[----:B------:R-:W-:Y:S05]  /*7770*/  BSYNC.RECONVERGENT B6 ;  /* 0x0000000000067941 */ /* 0x000fea0003800200 */
.L_x_22304:
[----:B------:R-:W-:Y:S01]  /*7780*/  ISETP.NE.AND P4, PT, R18, RZ, PT ;  /* 0x000000ff1200720c */ /* 0x000fe20003f85270 */
[----:B------:R-:W-:Y:S01]  /*7790*/  BSSY.RECONVERGENT B8, `(.L_x_22372) ;  /* 0x000029d000087945 */ /* 0x000fe20003800200 */
[----:B------:R-:W1:Y:S01]  /*77a0*/  LDC.U8 R18, c[0x0][0x3b0] ;  /* 0x0000ec00ff127b82 */ /* 0x000e620000000000 */
        /* <DEDUP_REMOVED lines=31> */
.L_x_22379:
[----:B------:R0:W-:Y:S01]  /*79a0*/  STG.E.U8 desc[UR36][R8.64], R11 ;  /* 0x0000000b08007986 */ /* 0x0001e2000c101124 */
[----:B------:R-:W-:Y:S05]  /*79b0*/  BRA `(.L_x_22381) ;  /* 0x0000000c00087947 */ /* 0x000fea0003800000 */
.L_x_22378:
        /* <DEDUP_REMOVED lines=10> */
.L_x_22383:
[----:B------:R0:W-:Y:S01]  /*7a60*/  STG.E desc[UR36][R8.64], R11 ;  /* 0x0000000b08007986 */ /* 0x0001e2000c101924 */
[----:B------:R-:W-:Y:S05]  /*7a70*/  BRA `(.L_x_22381) ;  /* 0x0000000800d87947 */ /* 0x000fea0003800000 */
.L_x_22382:
[----:B------:R0:W-:Y:S01]  /*7a80*/  STG.E.U16 desc[UR36][R8.64], R11 ;  /* 0x0000000b08007986 */ /* 0x0001e2000c101524 */
[----:B------:R-:W-:Y:S05]  /*7a90*/  BRA `(.L_x_22381) ;  /* 0x0000000800d07947 */ /* 0x000fea0003800000 */
.L_x_22377:
        /* <DEDUP_REMOVED lines=9> */
.L_x_22385:
[----:B------:R-:W0:Y:S02]  /*7b30*/  I2F.S16 R0, R11 ;  /* 0x0000000b00007306 */ /* 0x000e240000101400 */
[----:B0-----:R-:W-:-:S05]  /*7b40*/  F2FP.F16.F32.PACK_AB R0, RZ, R0 ;  /* 0x00000000ff00723e */ /* 0x001fca00000000ff */
[----:B------:R0:W-:Y:S01]  /*7b50*/  STG.E.U16 desc[UR36][R8.64], R0 ;  /* 0x0000000008007986 */ /* 0x0001e2000c101524 */
[----:B------:R-:W-:Y:S05]  /*7b60*/  BRA `(.L_x_22381) ;  /* 0x00000008009c7947 */ /* 0x000fea0003800000 */
.L_x_22384:
        /* <DEDUP_REMOVED lines=10> */
.L_x_22387:
[----:B------:R-:W0:Y:S02]  /*7c10*/  I2F.S16 R11, R11 ;  /* 0x0000000b000b7306 */ /* 0x000e240000101400 */
[----:B0-----:R-:W-:-:S04]  /*7c20*/  F2FP.F16.F32.PACK_AB R3, RZ, R11 ;  /* 0x0000000bff03723e */ /* 0x001fc800000000ff */
[----:B------:R-:W-:-:S05]  /*7c30*/  PRMT R3, R3, 0x5410, RZ ;  /* 0x0000541003037816 */ /* 0x000fca00000000ff */
[----:B------:R0:W-:Y:S01]  /*7c40*/  STG.E desc[UR36][R8.64], R3 ;  /* 0x0000000308007986 */ /* 0x0001e2000c101924 */
[----:B------:R-:W-:Y:S05]  /*7c50*/  BRA `(.L_x_22381) ;  /* 0x0000000800607947 */ /* 0x000fea0003800000 */
.L_x_22386:
[----:B------:R-:W0:Y:S02]  /*7c60*/  I2F.F64.S16 R4, R11 ;  /* 0x0000000b00047312 */ /* 0x000e240000101c00 */
[----:B0-----:R0:W-:Y:S01]  /*7c70*/  STG.E.64 desc[UR36][R8.64], R4 ;  /* 0x0000000408007986 */ /* 0x0011e2000c101b24 */
[----:B------:R-:W-:Y:S05]  /*7c80*/  BRA `(.L_x_22381) ;  /* 0x0000000800547947 */ /* 0x000fea0003800000 */
.L_x_22376:
        /* <DEDUP_REMOVED lines=10> */
.L_x_22390:
[----:B------:R-:W-:Y:S01]  /*7d30*/  CS2R R6, SRZ ;  /* 0x0000000000067805 */ /* 0x000fe2000001ff00 */
[----:B------:R-:W0:Y:S04]  /*7d40*/  I2F.F64.S16 R4, R11 ;  /* 0x0000000b00047312 */ /* 0x000e280000101c00 */
[----:B0-----:R0:W-:Y:S01]  /*7d50*/  STG.E.128 desc[UR36][R8.64], R4 ;  /* 0x0000000408007986 */ /* 0x0011e2000c101d24 */
[----:B------:R-:W-:Y:S05]  /*7d60*/  BRA `(.L_x_22381) ;  /* 0x00000008001c7947 */ /* 0x000fea0003800000 */
.L_x_22389:
        /* <DEDUP_REMOVED lines=17> */
.L_x_22394:
[----:B------:R-:W-:Y:S05]  /*7e80*/  BSYNC.RECONVERGENT B0 ;  /* 0x0000000000007941 */ /* 0x000fea0003800200 */
.L_x_22393:
[----:B------:R0:W-:Y:S01]  /*7e90*/  STG.E.U8 desc[UR36][R8.64], R3 ;  /* 0x0000000308007986 */ /* 0x0001e2000c101124 */
[----:B------:R-:W-:Y:S05]  /*7ea0*/  BRA `(.L_x_22381) ;  /* 0x0000000400cc7947 */ /* 0x000fea0003800000 */
.L_x_22392:
        /* <DEDUP_REMOVED lines=16> */
.L_x_22391:
[----:B------:R-:W0:Y:S02]  /*7fb0*/  I2F.S16 R0, R11 ;  /* 0x0000000b00007306 */ /* 0x000e240000101400 */
[----:B0-----:R-:W-:-:S05]  /*7fc0*/  F2FP.BF16.F32.PACK_AB R0, RZ, R0 ;  /* 0x00000000ff00723e */ /* 0x001fca00000010ff */
[----:B------:R0:W-:Y:S01]  /*7fd0*/  STG.E.U16 desc[UR36][R8.64], R0 ;  /* 0x0000000008007986 */ /* 0x0001e2000c101524 */
[----:B------:R-:W-:Y:S05]  /*7fe0*/  BRA `(.L_x_22381) ;  /* 0x00000004007c7947 */ /* 0x000fea0003800000 */
.L_x_22388:
        /* <DEDUP_REMOVED lines=10> */
.L_x_22397:
        /* <DEDUP_REMOVED lines=12> */
.L_x_22400:
[----:B------:R-:W-:-:S04]  /*8150*/  SHF.R.U32.HI R0, RZ, 0x14, R11 ;  /* 0x00000014ff007819 */ /* 0x000fc8000001160b */
[----:B------:R-:W-:-:S04]  /*8160*/  LOP3.LUT R0, R0, 0x1, RZ, 0xc0, !PT ;  /* 0x0000000100007812 */ /* 0x000fc800078ec0ff */
[----:B------:R-:W-:-:S04]  /*8170*/  IADD3 R0, PT, PT, R11, 0x487ffff, R0 ;  /* 0x0487ffff0b007810 */ /* 0x000fc80007ffe000 */
[----:B------:R-:W-:-:S04]  /*8180*/  SHF.R.U32.HI R0, RZ, 0x14, R0 ;  /* 0x00000014ff007819 */ /* 0x000fc80000011600 */
[----:B------:R-:W-:-:S07]  /*8190*/  LOP3.LUT R0, R0, 0xff, RZ, 0xc0, !PT ;  /* 0x000000ff00007812 */ /* 0x000fce00078ec0ff */
.L_x_22401:
[----:B------:R-:W-:-:S07]  /*81a0*/  PRMT R4, R0, 0x7610, R4 ;  /* 0x0000761000047816 */ /* 0x000fce0000000004 */
.L_x_22399:
[----:B------:R-:W-:Y:S05]  /*81b0*/  BSYNC.RECONVERGENT B0 ;  /* 0x0000000000007941 */ /* 0x000fea0003800200 */
.L_x_22398:
[----:B------:R0:W-:Y:S01]  /*81c0*/  STG.E.U8 desc[UR36][R8.64], R4 ;  /* 0x0000000408007986 */ /* 0x0001e2000c101124 */
[----:B------:R-:W-:Y:S05]  /*81d0*/  BRA `(.L_x_22381) ;  /* 0x0000000400007947 */ /* 0x000fea0003800000 */
.L_x_22396:
        /* <DEDUP_REMOVED lines=12> */
.L_x_22404:
[----:B------:R-:W-:-:S04]  /*82a0*/  SHF.R.U32.HI R0, RZ, 0x15, R11 ;  /* 0x00000015ff007819 */ /* 0x000fc8000001160b */
[----:B------:R-:W-:-:S04]  /*82b0*/  LOP3.LUT R0, R0, 0x1, RZ, 0xc0, !PT ;  /* 0x0000000100007812 */ /* 0x000fc800078ec0ff */
[----:B------:R-:W-:-:S04]  /*82c0*/  IADD3 R0, PT, PT, R11, 0x88fffff, R0 ;  /* 0x088fffff0b007810 */ /* 0x000fc80007ffe000 */
[----:B------:R-:W-:-:S04]  /*82d0*/  SHF.R.U32.HI R0, RZ, 0x15, R0 ;  /* 0x00000015ff007819 */ /* 0x000fc80000011600 */
[----:B------:R-:W-:-:S07]  /*82e0*/  LOP3.LUT R0, R0, 0xff, RZ, 0xc0, !PT ;  /* 0x000000ff00007812 */ /* 0x000fce00078ec0ff */
.L_x_22405:
[----:B------:R-:W-:-:S07]  /*82f0*/  PRMT R4, R0, 0x7610, R4 ;  /* 0x0000761000047816 */ /* 0x000fce0000000004 */
.L_x_22403:
[----:B------:R-:W-:Y:S05]  /*8300*/  BSYNC.RECONVERGENT B0 ;  /* 0x0000000000007941 */ /* 0x000fea0003800200 */
.L_x_22402:
[----:B------:R3:W-:Y:S01]  /*8310*/  STG.E.U8 desc[UR36][R8.64], R4 ;  /* 0x0000000408007986 */ /* 0x0007e2000c101124 */
[----:B------:R-:W-:Y:S05]  /*8320*/  BRA `(.L_x_22381) ;  /* 0x0000000000ac7947 */ /* 0x000fea0003800000 */
.L_x_22395:
[----:B------:R-:W-:-:S13]  /*8330*/  ISETP.NE.AND P0, PT, R0, 0x1c, PT ;  /* 0x0000001c0000780c */ /* 0x000fda0003f05270 */
[----:B------:R-:W-:Y:S05]  /*8340*/  @!P0 BRA `(.L_x_22406) ;  /* 0x0000000000a08947 */ /* 0x000fea0003800000 */
[----:B------:R-:W-:-:S13]  /*8350*/  ISETP.NE.AND P0, PT, R0, 0x1d, PT ;  /* 0x0000001d0000780c */ /* 0x000fda0003f05270 */
[----:B------:R-:W-:Y:S05]  /*8360*/  @!P0 BRA `(.L_x_22407) ;  /* 0x0000000000888947 */ /* 0x000fea0003800000 */
[----:B------:R-:W-:-:S13]  /*8370*/  ISETP.NE.AND P0, PT, R0, 0x2c, PT ;  /* 0x0000002c0000780c */ /* 0x000fda0003f05270 */
[----:B------:R-:W-:Y:S05]  /*8380*/  @!P0 BRA `(.L_x_22408) ;  /* 0x0000000000448947 */ /* 0x000fea0003800000 */
.L_x_22380:
        /* <DEDUP_REMOVED lines=16> */
.L_x_22409:
[----:B------:R-:W-:Y:S05]  /*8490*/  BRA `(.L_x_22381) ;  /* 0x0000000000507947 */ /* 0x000fea0003800000 */
.L_x_22408:
        /* <DEDUP_REMOVED lines=15> */
.L_x_22407:
[----:B------:R-:W-:Y:S02]  /*8590*/  IMAD.MOV.U32 R4, RZ, RZ, R11 ;  /* 0x000000ffff047224 */ /* 0x000fe400078e000b */
[----:B------:R-:W-:-:S05]  /*85a0*/  IMAD.MOV.U32 R5, RZ, RZ, RZ ;  /* 0x000000ffff057224 */ /* 0x000fca00078e00ff */
[----:B------:R1:W-:Y:S01]  /*85b0*/  STG.E.64 desc[UR36][R8.64], R4 ;  /* 0x0000000408007986 */ /* 0x0003e2000c101b24 */
[----:B------:R-:W-:Y:S05]  /*85c0*/  BRA `(.L_x_22381) ;  /* 0x0000000000047947 */ /* 0x000fea0003800000 */
.L_x_22406:
[----:B------:R0:W-:Y:S02]  /*85d0*/  STG.E desc[UR36][R8.64], R11 ;  /* 0x0000000b08007986 */ /* 0x0001e4000c101924 */
.L_x_22381:
[----:B------:R-:W-:Y:S05]  /*85e0*/  BSYNC.RECONVERGENT B6 ;  /* 0x0000000000067941 */ /* 0x000fea0003800200 */
.L_x_22375:
        /* <DEDUP_REMOVED lines=24> */
.L_x_22415:
[----:B------:R4:W-:Y:S01]  /*8770*/  STG.E.U8 desc[UR36][R8.64], R26 ;  /* 0x0000001a08007986 */ /* 0x0009e2000c101124 */
[----:B------:R-:W-:Y:S05]  /*8780*/  BRA `(.L_x_22417) ;  /* 0x0000000800fc7947 */ /* 0x000fea0003800000 */
.L_x_22414:
        /* <DEDUP_REMOVED lines=9> */
.L_x_22419:
[----:B------:R2:W-:Y:S01]  /*8820*/  STG.E desc[UR36][R8.64], R26 ;  /* 0x0000001a08007986 */ /* 0x0005e2000c101924 */
[----:B------:R-:W-:Y:S05]  /*8830*/  BRA `(.L_x_22417) ;  /* 0x0000000800d07947 */ /* 0x000fea0003800000 */
.L_x_22418:
[----:B------:R0:W-:Y:S01]  /*8840*/  STG.E.U16 desc[UR36][R8.64], R26 ;  /* 0x0000001a08007986 */ /* 0x0001e2000c101524 */
[----:B------:R-:W-:Y:S05]  /*8850*/  BRA `(.L_x_22417) ;  /* 0x0000000800c87947 */ /* 0x000fea0003800000 */
.L_x_22413:
        /* <DEDUP_REMOVED lines=9> */
.L_x_22421:
[----:B------:R-:W0:Y:S02]  /*88f0*/  I2F.S16 R0, R26 ;  /* 0x0000001a00007306 */ /* 0x000e240000101400 */
[----:B0-----:R-:W-:-:S05]  /*8900*/  F2FP.F16.F32.PACK_AB R0, RZ, R0 ;  /* 0x00000000ff00723e */ /* 0x001fca00000000ff */
[----:B------:R0:W-:Y:S01]  /*8910*/  STG.E.U16 desc[UR36][R8.64], R0 ;  /* 0x0000000008007986 */ /* 0x0001e2000c101524 */
[----:B------:R-:W-:Y:S05]  /*8920*/  BRA `(.L_x_22417) ;  /* 0x0000000800947947 */ /* 0x000fea0003800000 */
.L_x_22420:
        /* <DEDUP_REMOVED lines=10> */
.L_x_22423:
[----:B------:R-:W0:Y:S02]  /*89d0*/  I2F.S16 R26, R26 ;  /* 0x0000001a001a7306 */ /* 0x000e240000101400 */
[----:B0-----:R-:W-:-:S04]  /*89e0*/  F2FP.F16.F32.PACK_AB R3, RZ, R26 ;  /* 0x0000001aff03723e */ /* 0x001fc800000000ff */
[----:B------:R-:W-:-:S05]  /*89f0*/  PRMT R3, R3, 0x5410, RZ ;  /* 0x0000541003037816 */ /* 0x000fca00000000ff */
[----:B------:R0:W-:Y:S01]  /*8a00*/  STG.E desc[UR36][R8.64], R3 ;  /* 0x0000000308007986 */ /* 0x0001e2000c101924 */
[----:B------:R-:W-:Y:S05]  /*8a10*/  BRA `(.L_x_22417) ;  /* 0x0000000800587947 */ /* 0x000fea0003800000 */
.L_x_22422:
[----:B------:R-:W0:Y:S02]  /*8a20*/  I2F.F64.S16 R26, R26 ;  /* 0x0000001a001a7312 */ /* 0x000e240000101c00 */
[----:B0-----:R0:W-:Y:S01]  /*8a30*/  STG.E.64 desc[UR36][R8.64], R26 ;  /* 0x0000001a08007986 */ /* 0x0011e2000c101b24 */
[----:B------:R-:W-:Y:S05]  /*8a40*/  BRA `(.L_x_22417) ;  /* 0x00000008004c7947 */ /* 0x000fea0003800000 */
.L_x_22412:
        /* <DEDUP_REMOVED lines=12> */
.L_x_22427:
        /* <DEDUP_REMOVED lines=16> */
.L_x_22430:
[----:B------:R-:W-:-:S07]  /*8c10*/  PRMT R4, R0, 0x7610, R4 ;  /* 0x0000761000047816 */ /* 0x000fce0000000004 */
.L_x_22429:
[----:B------:R-:W-:Y:S05]  /*8c20*/  BSYNC.RECONVERGENT B0 ;  /* 0x0000000000007941 */ /* 0x000fea0003800200 */
.L_x_22428:
[----:B------:R0:W-:Y:S01]  /*8c30*/  STG.E.U8 desc[UR36][R8.64], R4 ;  /* 0x0000000408007986 */ /* 0x0001e2000c101124 */
[----:B------:R-:W-:Y:S05]  /*8c40*/  BRA `(.L_x_22417) ;  /* 0x0000000400cc7947 */ /* 0x000fea0003800000 */
.L_x_22426:
        /* <DEDUP_REMOVED lines=16> */
.L_x_22433:
[----:B------:R-:W-:-:S07]  /*8d50*/  PRMT R4, R0, 0x7610, R4 ;  /* 0x0000761000047816 */ /* 0x000fce0000000004 */
.L_x_22432:
[----:B------:R-:W-:Y:S05]  /*8d60*/  BSYNC.RECONVERGENT B0 ;  /* 0x0000000000007941 */ /* 0x000fea0003800200 */
.L_x_22431:
[----:B------:R0:W-:Y:S01]  /*8d70*/  STG.E.U8 desc[UR36][R8.64], R4 ;  /* 0x0000000408007986 */ /* 0x0001e2000c101124 */
[----:B------:R-:W-:Y:S05]  /*8d80*/  BRA `(.L_x_22417) ;  /* 0x00000004007c7947 */ /* 0x000fea0003800000 */
.L_x_22425:
        /* <DEDUP_REMOVED lines=21> */
.L_x_22435:
[----:B------:R-:W-:-:S05]  /*8ee0*/  IMAD.MOV.U32 R27, RZ, RZ, RZ ;  /* 0x000000ffff1b7224 */ /* 0x000fca00078e00ff */
[----:B------:R0:W-:Y:S01]  /*8ef0*/  STG.E.64 desc[UR36][R8.64], R26 ;  /* 0x0000001a08007986 */ /* 0x0001e2000c101b24 */
[----:B------:R-:W-:Y:S05]  /*8f00*/  BRA `(.L_x_22417) ;  /* 0x00000004001c7947 */ /* 0x000fea0003800000 */
.L_x_22434:
[----:B------:R0:W-:Y:S01]  /*8f10*/  STG.E desc[UR36][R8.64], R26 ;  /* 0x0000001a08007986 */ /* 0x0001e2000c101924 */
[----:B------:R-:W-:Y:S05]  /*8f20*/  BRA `(.L_x_22417) ;  /* 0x0000000400147947 */ /* 0x000fea0003800000 */
.L_x_22424:
        /* <DEDUP_REMOVED lines=8> */
.L_x_22437:
[----:B------:R-:W-:Y:S01]  /*8fb0*/  CS2R R6, SRZ ;  /* 0x0000000000067805 */ /* 0x000fe2000001ff00 */
[----:B------:R-:W0:Y:S04]  /*8fc0*/  I2F.F64.S16 R4, R26 ;  /* 0x0000001a00047312 */ /* 0x000e280000101c00 */
[----:B0-----:R0:W-:Y:S01]  /*8fd0*/  STG.E.128 desc[UR36][R8.64], R4 ;  /* 0x0000000408007986 */ /* 0x0011e2000c101d24 */
[----:B------:R-:W-:Y:S05]  /*8fe0*/  BRA `(.L_x_22417) ;  /* 0x0000000000e47947 */ /* 0x000fea0003800000 */
.L_x_22436:
[----:B------:R-:W-:-:S13]  /*8ff0*/  ISETP.NE.AND P0, PT, R0, 0xf, PT ;  /* 0x0000000f0000780c */ /* 0x000fda0003f05270 */
[----:B------:R-:W-:Y:S05]  /*9000*/  @!P0 BRA `(.L_x_22438) ;  /* 0x0000000000d08947 */ /* 0x000fea0003800000 */
[----:B------:R-:W-:-:S13]  /*9010*/  ISETP.NE.AND P0, PT, R0, 0x17, PT ;  /* 0x000000170000780c */ /* 0x000fda0003f05270 */
[----:B------:R-:W-:Y:S05]  /*9020*/  @!P0 BRA `(.L_x_22439) ;  /* 0x0000000000848947 */ /* 0x000fea0003800000 */
[----:B------:R-:W-:-:S13]  /*9030*/  ISETP.NE.AND P0, PT, R0, 0x18, PT ;  /* 0x000000180000780c */ /* 0x000fda0003f05270 */
[----:B------:R-:W-:Y:S05]  /*9040*/  @!P0 BRA `(.L_x_22440) ;  /* 0x0000000000448947 */ /* 0x000fea0003800000 */
.L_x_22416:
        /* <DEDUP_REMOVED lines=16> */
.L_x_22441:
[----:B------:R-:W-:Y:S05]  /*9150*/  BRA `(.L_x_22417) ;  /* 0x0000000000887947 */ /* 0x000fea0003800000 */
.L_x_22440:
        /* <DEDUP_REMOVED lines=11> */
.L_x_22443:
[----:B------:R-:W-:Y:S05]  /*9210*/  BSYNC.RECONVERGENT B0 ;  /* 0x0000000000007941 */ /* 0x000fea0003800200 */
.L_x_22442:
[----:B------:R0:W-:Y:S01]  /*9220*/  STG.E.U8 desc[UR36][R8.64], R3 ;  /* 0x0000000308007986 */ /* 0x0001e2000c101124 */
[----:B------:R-:W-:Y:S05]  /*9230*/  BRA `(.L_x_22417) ;  /* 0x0000000000507947 */ /* 0x000fea0003800000 */
.L_x_22439:
        /* <DEDUP_REMOVED lines=12> */
.L_x_22444:
[----:B------:R-:W-:Y:S01]  /*9300*/  IMAD.MOV.U32 R3, RZ, RZ, 0x7f ;  /* 0x0000007fff037424 */ /* 0x000fe200078e00ff */
[----:B------:R-:W-:-:S04]  /*9310*/  ISETP.GT.U32.AND P0, PT, R5, 0x7f800000, PT ;  /* 0x7f8000000500780c */ /* 0x000fc80003f04070 */
[----:B------:R-:W-:-:S05]  /*9320*/  SEL R3, R3, 0x7c, P0 ;  /* 0x0000007c03037807 */ /* 0x000fca0000000000 */
[----:B------:R0:W-:Y:S01]  /*9330*/  STG.E.U8 desc[UR36][R8.64], R3 ;  /* 0x0000000308007986 */ /* 0x0001e2000c101124 */
[----:B------:R-:W-:Y:S05]  /*9340*/  BRA `(.L_x_22417) ;  /* 0x00000000000c7947 */ /* 0x000fea0003800000 */
.L_x_22438:
[----:B------:R-:W0:Y:S02]  /*9350*/  I2F.S16 R0, R26 ;  /* 0x0000001a00007306 */ /* 0x000e240000101400 */
[----:B0-----:R-:W-:-:S05]  /*9360*/  F2FP.BF16.F32.PACK_AB R0, RZ, R0 ;  /* 0x00000000ff00723e */ /* 0x001fca00000010ff */
[----:B------:R0:W-:Y:S02]  /*9370*/  STG.E.U16 desc[UR36][R8.64], R0 ;  /* 0x0000000008007986 */ /* 0x0001e4000c101524 */
.L_x_22417:
[----:B------:R-:W-:Y:S05]  /*9380*/  BSYNC.RECONVERGENT B6 ;  /* 0x0000000000067941 */ /* 0x000fea0003800200 */
.L_x_22411:
[----:B------:R-:W-:-:S07]  /*9390*/  VIADD R17, R17, 0x80 ;  /* 0x0000008011117836 */ /* 0x000fce0000000000 */
.L_x_22374:
[----:B------:R-:W-:-:S13]  /*93a0*/  ISETP.GE.AND P0, PT, R17, R16, PT ;  /* 0x000000101100720c */ /* 0x000fda0003f06270 */
[----:B------:R-:W-:Y:S05]  /*93b0*/  @P0 BREAK.RELIABLE B7 ;  /* 0x0000000000070942 */ /* 0x000fea0003800100 */
[----:B------:R-:W-:Y:S05]  /*93c0*/  @P0 BRA `(.L_x_22410) ;  /* 0x0000000c00640947 */ /* 0x000fea0003800000 */
[----:B------:R-:W-:Y:S05]  /*93d0*/  BSYNC.RELIABLE B7 ;  /* 0x0000000000077941 */ /* 0x000fea0003800100 */
.L_x_22373:
        /* <DEDUP_REMOVED lines=21> */
.L_x_22449:
[----:B------:R4:W-:Y:S01]  /*9530*/  STG.E.U8 desc[UR36][R8.64], R24 ;  /* 0x0000001808007986 */ /* 0x0009e2000c101124 */
[----:B------:R-:W-:Y:S05]  /*9540*/  BRA `(.L_x_22451) ;  /* 0x0000000800fc7947 */ /* 0x000fea0003800000 */
.L_x_22448:
        /* <DEDUP_REMOVED lines=9> */
.L_x_22453:
[----:B------:R2:W-:Y:S01]  /*95e0*/  STG.E desc[UR36][R8.64], R24 ;  /* 0x0000001808007986 */ /* 0x0005e2000c101924 */
[----:B------:R-:W-:Y:S05]  /*95f0*/  BRA `(.L_x_22451) ;  /* 0x0000000800d07947 */ /* 0x000fea0003800000 */
.L_x_22452:
[----:B------:R0:W-:Y:S01]  /*9600*/  STG.E.U16 desc[UR36][R8.64], R24 ;  /* 0x0000001808007986 */ /* 0x0001e2000c101524 */
[----:B------:R-:W-:Y:S05]  /*9610*/  BRA `(.L_x_22451) ;  /* 0x0000000800c87947 */ /* 0x000fea0003800000 */
.L_x_22447:
        /* <DEDUP_REMOVED lines=9> */
.L_x_22455:
[----:B------:R-:W0:Y:S02]  /*96b0*/  I2F.S16 R0, R24 ;  /* 0x0000001800007306 */ /* 0x000e240000101400 */
[----:B0-----:R-:W-:-:S05]  /*96c0*/  F2FP.F16.F32.PACK_AB R0, RZ, R0 ;  /* 0x00000000ff00723e */ /* 0x001fca00000000ff */
[----:B------:R0:W-:Y:S01]  /*96d0*/  STG.E.U16 desc[UR36][R8.64], R0 ;  /* 0x0000000008007986 */ /* 0x0001e2000c101524 */
[----:B------:R-:W-:Y:S05]  /*96e0*/  BRA `(.L_x_22451) ;  /* 0x0000000800947947 */ /* 0x000fea0003800000 */
.L_x_22454:
        /* <DEDUP_REMOVED lines=10> */
.L_x_22457:
[----:B------:R-:W0:Y:S02]  /*9790*/  I2F.S16 R24, R24 ;  /* 0x0000001800187306 */ /* 0x000e240000101400 */
[----:B0-----:R-:W-:-:S04]  /*97a0*/  F2FP.F16.F32.PACK_AB R3, RZ, R24 ;  /* 0x00000018ff03723e */ /* 0x001fc800000000ff */
[----:B------:R-:W-:-:S05]  /*97b0*/  PRMT R3, R3, 0x5410, RZ ;  /* 0x0000541003037816 */ /* 0x000fca00000000ff */
[----:B------:R0:W-:Y:S01]  /*97c0*/  STG.E desc[UR36][R8.64], R3 ;  /* 0x0000000308007986 */ /* 0x0001e2000c101924 */
[----:B------:R-:W-:Y:S05]  /*97d0*/  BRA `(.L_x_22451) ;  /* 0x0000000800587947 */ /* 0x000fea0003800000 */
.L_x_22456:
[----:B------:R-:W0:Y:S02]  /*97e0*/  I2F.F64.S16 R24, R24 ;  /* 0x0000001800187312 */ /* 0x000e240000101c00 */
[----:B0-----:R0:W-:Y:S01]  /*97f0*/  STG.E.64 desc[UR36][R8.64], R24 ;  /* 0x0000001808007986 */ /* 0x0011e2000c101b24 */
[----:B------:R-:W-:Y:S05]  /*9800*/  BRA `(.L_x_22451) ;  /* 0x00000008004c7947 */ /* 0x000fea0003800000 */
.L_x_22446:
        /* <DEDUP_REMOVED lines=12> */
.L_x_22461:
        /* <DEDUP_REMOVED lines=16> */
.L_x_22464:
[----:B------:R-:W-:-:S07]  /*99d0*/  PRMT R4, R0, 0x7610, R4 ;  /* 0x0000761000047816 */ /* 0x000fce0000000004 */
.L_x_22463:
[----:B------:R-:W-:Y:S05]  /*99e0*/  BSYNC.RECONVERGENT B0 ;  /* 0x0000000000007941 */ /* 0x000fea0003800200 */
.L_x_22462:
[----:B------:R0:W-:Y:S01]  /*99f0*/  STG.E.U8 desc[UR36][R8.64], R4 ;  /* 0x0000000408007986 */ /* 0x0001e2000c101124 */
[----:B------:R-:W-:Y:S05]  /*9a00*/  BRA `(.L_x_22451) ;  /* 0x0000000400cc7947 */ /* 0x000fea0003800000 */
.L_x_22460:
        /* <DEDUP_REMOVED lines=16> */
.L_x_22467:
[----:B------:R-:W-:-:S07]  /*9b10*/  PRMT R4, R0, 0x7610, R4 ;  /* 0x0000761000047816 */ /* 0x000fce0000000004 */
.L_x_22466:
[----:B------:R-:W-:Y:S05]  /*9b20*/  BSYNC.RECONVERGENT B0 ;  /* 0x0000000000007941 */ /* 0x000fea0003800200 */
.L_x_22465:
[----:B------:R0:W-:Y:S01]  /*9b30*/  STG.E.U8 desc[UR36][R8.64], R4 ;  /* 0x0000000408007986 */ /* 0x0001e2000c101124 */
[----:B------:R-:W-:Y:S05]  /*9b40*/  BRA `(.L_x_22451) ;  /* 0x00000004007c7947 */ /* 0x000fea0003800000 */
.L_x_22459:
        /* <DEDUP_REMOVED lines=21> */
.L_x_22469:
[----:B------:R-:W-:-:S05]  /*9ca0*/  IMAD.MOV.U32 R25, RZ, RZ, RZ ;  /* 0x000000ffff197224 */ /* 0x000fca00078e00ff */
[----:B------:R0:W-:Y:S01]  /*9cb0*/  STG.E.64 desc[UR36][R8.64], R24 ;  /* 0x0000001808007986 */ /* 0x0001e2000c101b24 */
[----:B------:R-:W-:Y:S05]  /*9cc0*/  BRA `(.L_x_22451) ;  /* 0x00000004001c7947 */ /* 0x000fea0003800000 */
.L_x_22468:
[----:B------:R0:W-:Y:S01]  /*9cd0*/  STG.E desc[UR36][R8.64], R24 ;  /* 0x0000001808007986 */ /* 0x0001e2000c101924 */
[----:B------:R-:W-:Y:S05]  /*9ce0*/  BRA `(.L_x_22451) ;  /* 0x0000000400147947 */ /* 0x000fea0003800000 */
.L_x_22458:
        /* <DEDUP_REMOVED lines=8> */
.L_x_22471:
[----:B------:R-:W-:Y:S01]  /*9d70*/  CS2R R6, SRZ ;  /* 0x0000000000067805 */ /* 0x000fe2000001ff00 */
[----:B------:R-:W0:Y:S04]  /*9d80*/  I2F.F64.S16 R4, R24 ;  /* 0x0000001800047312 */ /* 0x000e280000101c00 */
[----:B0-----:R0:W-:Y:S01]  /*9d90*/  STG.E.128 desc[UR36][R8.64], R4 ;  /* 0x0000000408007986 */ /* 0x0011e2000c101d24 */
[----:B------:R-:W-:Y:S05]  /*9da0*/  BRA `(.L_x_22451) ;  /* 0x0000000000e47947 */ /* 0x000fea0003800000 */
.L_x_22470:
[----:B------:R-:W-:-:S13]  /*9db0*/  ISETP.NE.AND P0, PT, R0, 0xf, PT ;  /* 0x0000000f0000780c */ /* 0x000fda0003f05270 */
[----:B------:R-:W-:Y:S05]  /*9dc0*/  @!P0 BRA `(.L_x_22472) ;  /* 0x0000000000d08947 */ /* 0x000fea0003800000 */
[----:B------:R-:W-:-:S13]  /*9dd0*/  ISETP.NE.AND P0, PT, R0, 0x17, PT ;  /* 0x000000170000780c */ /* 0x000fda0003f05270 */
[----:B------:R-:W-:Y:S05]  /*9de0*/  @!P0 BRA `(.L_x_22473) ;  /* 0x0000000000848947 */ /* 0x000fea0003800000 */
[----:B------:R-:W-:-:S13]  /*9df0*/  ISETP.NE.AND P0, PT, R0, 0x18, PT ;  /* 0x000000180000780c */ /* 0x000fda0003f05270 */
[----:B------:R-:W-:Y:S05]  /*9e00*/  @!P0 BRA `(.L_x_22474) ;  /* 0x0000000000448947 */ /* 0x000fea0003800000 */
.L_x_22450:
        /* <DEDUP_REMOVED lines=16> */
.L_x_22475:
[----:B------:R-:W-:Y:S05]  /*9f10*/  BRA `(.L_x_22451) ;  /* 0x0000000000887947 */ /* 0x000fea0003800000 */
.L_x_22474:
        /* <DEDUP_REMOVED lines=11> */
.L_x_22477:
[----:B------:R-:W-:Y:S05]  /*9fd0*/  BSYNC.RECONVERGENT B0 ;  /* 0x0000000000007941 */ /* 0x000fea0003800200 */
.L_x_22476:
[----:B------:R0:W-:Y:S01]  /*9fe0*/  STG.E.U8 desc[UR36][R8.64], R3 ;  /* 0x0000000308007986 */ /* 0x0001e2000c101124 */
[----:B------:R-:W-:Y:S05]  /*9ff0*/  BRA `(.L_x_22451) ;  /* 0x0000000000507947 */ /* 0x000fea0003800000 */
.L_x_22473:
        /* <DEDUP_REMOVED lines=12> */
.L_x_22478:
[----:B------:R-:W-:Y:S01]  /*a0c0*/  IMAD.MOV.U32 R3, RZ, RZ, 0x7f ;  /* 0x0000007fff037424 */ /* 0x000fe200078e00ff */
[----:B------:R-:W-:-:S04]  /*a0d0*/  ISETP.GT.U32.AND P0, PT, R5, 0x7f800000, PT ;  /* 0x7f8000000500780c */ /* 0x000fc80003f04070 */
[----:B------:R-:W-:-:S05]  /*a0e0*/  SEL R3, R3, 0x7c, P0 ;  /* 0x0000007c03037807 */ /* 0x000fca0000000000 */
[----:B------:R0:W-:Y:S01]  /*a0f0*/  STG.E.U8 desc[UR36][R8.64], R3 ;  /* 0x0000000308007986 */ /* 0x0001e2000c101124 */
[----:B------:R-:W-:Y:S05]  /*a100*/  BRA `(.L_x_22451) ;  /* 0x00000000000c7947 */ /* 0x000fea0003800000 */
.L_x_22472:
[----:B------:R-:W0:Y:S02]  /*a110*/  I2F.S16 R0, R24 ;  /* 0x0000001800007306 */ /* 0x000e240000101400 */
[----:B0-----:R-:W-:-:S05]  /*a120*/  F2FP.BF16.F32.PACK_AB R0, RZ, R0 ;  /* 0x00000000ff00723e */ /* 0x001fca00000010ff */
[----:B------:R0:W-:Y:S02]  /*a130*/  STG.E.U16 desc[UR36][R8.64], R0 ;  /* 0x0000000008007986 */ /* 0x0001e4000c101524 */
.L_x_22451:
[----:B------:R-:W-:Y:S05]  /*a140*/  BSYNC.RECONVERGENT B6 ;  /* 0x0000000000067941 */ /* 0x000fea0003800200 */
.L_x_22445:
[----:B------:R-:W-:-:S07]  /*a150*/  VIADD R17, R17, 0x80 ;  /* 0x0000008011117836 */ /* 0x000fce0000000000 */
.L_x_22410:
[----:B------:R-:W-:Y:S05]  /*a160*/  BSYNC.RECONVERGENT B8 ;  /* 0x0000000000087941 */ /* 0x000fea0003800200 */
.L_x_22372:
        /* <DEDUP_REMOVED lines=21> */
.L_x_22482:
[----:B------:R-:W-:Y:S01]  /*a2c0*/  STG.E.U8 desc[UR36][R2.64], R22 ;  /* 0x0000001602007986 */ /* 0x000fe2000c101124 */
[----:B------:R-:W-:Y:S05]  /*a2d0*/  EXIT ;  /* 0x000000000000794d */ /* 0x000fea0003800000 */
.L_x_22481:
        /* <DEDUP_REMOVED lines=9> */
.L_x_22485:
[----:B------:R-:W-:Y:S01]  /*a370*/  STG.E desc[UR36][R2.64], R22 ;  /* 0x0000001602007986 */ /* 0x000fe2000c101924 */
[----:B------:R-:W-:Y:S05]  /*a380*/  EXIT ;  /* 0x000000000000794d */ /* 0x000fea0003800000 */
.L_x_22484:
[----:B------:R-:W-:Y:S01]  /*a390*/  STG.E.U16 desc[UR36][R2.64], R22 ;  /* 0x0000001602007986 */ /* 0x000fe2000c101524 */
[----:B------:R-:W-:Y:S05]  /*a3a0*/  EXIT ;  /* 0x000000000000794d */ /* 0x000fea0003800000 */
.L_x_22480:
        /* <DEDUP_REMOVED lines=9> */
.L_x_22487:
[----:B------:R-:W0:Y:S02]  /*a440*/  I2F.S16 R0, R22 ;  /* 0x0000001600007306 */ /* 0x000e240000101400 */
[----:B0-----:R-:W-:-:S05]  /*a450*/  F2FP.F16.F32.PACK_AB R0, RZ, R0 ;  /* 0x00000000ff00723e */ /* 0x001fca00000000ff */
[----:B------:R-:W-:Y:S01]  /*a460*/  STG.E.U16 desc[UR36][R2.64], R0 ;  /* 0x0000000002007986 */ /* 0x000fe2000c101524 */
[----:B------:R-:W-:Y:S05]  /*a470*/  EXIT ;  /* 0x000000000000794d */ /* 0x000fea0003800000 */
.L_x_22486:
        /* <DEDUP_REMOVED lines=10> */
.L_x_22489:
[----:B------:R-:W0:Y:S02]  /*a520*/  I2F.S16 R22, R22 ;  /* 0x0000001600167306 */ /* 0x000e240000101400 */
[----:B0-----:R-:W-:-:S04]  /*a530*/  F2FP.F16.F32.PACK_AB R5, RZ, R22 ;  /* 0x00000016ff05723e */ /* 0x001fc800000000ff */
[----:B------:R-:W-:-:S05]  /*a540*/  PRMT R5, R5, 0x5410, RZ ;  /* 0x0000541005057816 */ /* 0x000fca00000000ff */
[----:B------:R-:W-:Y:S01]  /*a550*/  STG.E desc[UR36][R2.64], R5 ;  /* 0x0000000502007986 */ /* 0x000fe2000c101924 */
[----:B------:R-:W-:Y:S05]  /*a560*/  EXIT ;  /* 0x000000000000794d */ /* 0x000fea0003800000 */
.L_x_22488:
[----:B------:R-:W0:Y:S02]  /*a570*/  I2F.F64.S16 R22, R22 ;  /* 0x0000001600167312 */ /* 0x000e240000101c00 */
[----:B0-----:R-:W-:Y:S01]  /*a580*/  STG.E.64 desc[UR36][R2.64], R22 ;  /* 0x0000001602007986 */ /* 0x001fe2000c101b24 */
[----:B------:R-:W-:Y:S05]  /*a590*/  EXIT ;  /* 0x000000000000794d */ /* 0x000fea0003800000 */
.L_x_22479:
        /* <DEDUP_REMOVED lines=12> */
.L_x_22493:
        /* <DEDUP_REMOVED lines=17> */
.L_x_22495:
[----:B------:R-:W-:Y:S05]  /*a770*/  BSYNC.RECONVERGENT B0 ;  /* 0x0000000000007941 */ /* 0x000fea0003800200 */
.L_x_22494:
[----:B------:R-:W-:Y:S01]  /*a780*/  STG.E.U8 desc[UR36][R2.64], R0 ;  /* 0x0000000002007986 */ /* 0x000fe2000c101124 */
[----:B------:R-:W-:Y:S05]  /*a790*/  EXIT ;  /* 0x000000000000794d */ /* 0x000fea0003800000 */
.L_x_22492:
        /* <DEDUP_REMOVED lines=17> */
.L_x_22497:
[----:B------:R-:W-:Y:S05]  /*a8b0*/  BSYNC.RECONVERGENT B0 ;  /* 0x0000000000007941 */ /* 0x000fea0003800200 */
.L_x_22496:
[----:B------:R-:W-:Y:S01]  /*a8c0*/  STG.E.U8 desc[UR36][R2.64], R0 ;  /* 0x0000000002007986 */ /* 0x000fe2000c101124 */
[----:B------:R-:W-:Y:S05]  /*a8d0*/  EXIT ;  /* 0x000000000000794d */ /* 0x000fea0003800000 */
.L_x_22491:
        /* <DEDUP_REMOVED lines=21> */
.L_x_22499:
[----:B------:R-:W-:-:S05]  /*aa30*/  IMAD.MOV.U32 R23, RZ, RZ, RZ ;  /* 0x000000ffff177224 */ /* 0x000fca00078e00ff */
[----:B------:R-:W-:Y:S01]  /*aa40*/  STG.E.64 desc[UR36][R2.64], R22 ;  /* 0x0000001602007986 */ /* 0x000fe2000c101b24 */
[----:B------:R-:W-:Y:S05]  /*aa50*/  EXIT ;  /* 0x000000000000794d */ /* 0x000fea0003800000 */
.L_x_22498:
[----:B------:R-:W-:Y:S01]  /*aa60*/  STG.E desc[UR36][R2.64], R22 ;  /* 0x0000001602007986 */ /* 0x000fe2000c101924 */
[----:B------:R-:W-:Y:S05]  /*aa70*/  EXIT ;  /* 0x000000000000794d */ /* 0x000fea0003800000 */
.L_x_22490:
        /* <DEDUP_REMOVED lines=8> */
.L_x_22501:
[----:B------:R-:W-:Y:S01]  /*ab00*/  CS2R R6, SRZ ;  /* 0x0000000000067805 */ /* 0x000fe2000001ff00 */
[----:B------:R-:W0:Y:S04]  /*ab10*/  I2F.F64.S16 R4, R22 ;  /* 0x0000001600047312 */ /* 0x000e280000101c00 */
[----:B0-----:R-:W-:Y:S01]  /*ab20*/  STG.E.128 desc[UR36][R2.64], R4 ;  /* 0x0000000402007986 */ /* 0x001fe2000c101d24 */
[----:B------:R-:W-:Y:S05]  /*ab30*/  EXIT ;  /* 0x000000000000794d */ /* 0x000fea0003800000 */
.L_x_22500:
[----:B------:R-:W-:-:S13]  /*ab40*/  ISETP.NE.AND P0, PT, R0, 0xf, PT ;  /* 0x0000000f0000780c */ /* 0x000fda0003f05270 */
[----:B------:R-:W-:Y:S05]  /*ab50*/  @!P0 BRA `(.L_x_22502) ;  /* 0x0000000000d48947 */ /* 0x000fea0003800000 */
[----:B------:R-:W-:-:S13]  /*ab60*/  ISETP.NE.AND P0, PT, R0, 0x17, PT ;  /* 0x000000170000780c */ /* 0x000fda0003f05270 */
[----:B------:R-:W-:Y:S05]  /*ab70*/  @!P0 BRA `(.L_x_22503) ;  /* 0x0000000000848947 */ /* 0x000fea0003800000 */
[----:B------:R-:W-:-:S13]  /*ab80*/  ISETP.NE.AND P0, PT, R0, 0x18, PT ;  /* 0x000000180000780c */ /* 0x000fda0003f05270 */
[----:B------:R-:W-:Y:S05]  /*ab90*/  @!P0 BRA `(.L_x_22504) ;  /* 0x0000000000448947 */ /* 0x000fea0003800000 */
.L_x_22483:
        /* <DEDUP_REMOVED lines=16> */
.L_x_22505:
[----:B------:R-:W-:Y:S05]  /*aca0*/  EXIT ;  /* 0x000000000000794d */ /* 0x000fea0003800000 */
.L_x_22504:
        /* <DEDUP_REMOVED lines=11> */
.L_x_22507:
[----:B------:R-:W-:Y:S05]  /*ad60*/  BSYNC.RECONVERGENT B0 ;  /* 0x0000000000007941 */ /* 0x000fea0003800200 */
.L_x_22506:
[----:B------:R-:W-:Y:S01]  /*ad70*/  STG.E.U8 desc[UR36][R2.64], R5 ;  /* 0x0000000502007986 */ /* 0x000fe2000c101124 */
[----:B------:R-:W-:Y:S05]  /*ad80*/  EXIT ;  /* 0x000000000000794d */ /* 0x000fea0003800000 */
.L_x_22503:
        /* <DEDUP_REMOVED lines=13> */
.L_x_22508:
[----:B------:R-:W-:Y:S01]  /*ae60*/  IMAD.MOV.U32 R5, RZ, RZ, 0x7f ;  /* 0x0000007fff057424 */ /* 0x000fe200078e00ff */
[----:B------:R-:W-:-:S04]  /*ae70*/  ISETP.GT.U32.AND P0, PT, R7, 0x7f800000, PT ;  /* 0x7f8000000700780c */ /* 0x000fc80003f04070 */
[----:B------:R-:W-:-:S05]  /*ae80*/  SEL R5, R5, 0x7c, P0 ;  /* 0x0000007c05057807 */ /* 0x000fca0000000000 */
[----:B------:R-:W-:Y:S01]  /*ae90*/  STG.E.U8 desc[UR36][R2.64], R5 ;  /* 0x0000000502007986 */ /* 0x000fe2000c101124 */
[----:B------:R-:W-:Y:S05]  /*aea0*/  EXIT ;  /* 0x000000000000794d */ /* 0x000fea0003800000 */
.L_x_22502:
[----:B------:R-:W0:Y:S02]  /*aeb0*/  I2F.S16 R0, R22 ;  /* 0x0000001600007306 */ /* 0x000e240000101400 */
[----:B0-----:R-:W-:-:S05]  /*aec0*/  F2FP.BF16.F32.PACK_AB R0, RZ, R0 ;  /* 0x00000000ff00723e */ /* 0x001fca00000010ff */
[----:B------:R-:W-:Y:S01]  /*aed0*/  STG.E.U16 desc[UR36][R2.64], R0 ;  /* 0x0000000002007986 */ /* 0x000fe2000c101524 */
[----:B------:R-:W-:Y:S05]  /*aee0*/  EXIT ;  /* 0x000000000000794d */ /* 0x000fea0003800000 */
.L_x_22509:
        /* <DEDUP_REMOVED lines=9> */
.L_x_42906:


//--------------------- .text._ZN2at6native18elementwise_kernelILi128ELi4EZNS0_22gpu_kernel_impl_nocastINS0_13BinaryFunctorIssbZZZNS0_22logical_or_kernel_cudaERNS_14TensorIteratorEENKUlvE0_clEvENKUlvE3_clEvEUlssE_EEEEvRNS_18TensorIteratorBaseERKT_EUliE_EEviT1_ --------------------------
	.section	.text._ZN2at6native18elementwise_kernelILi128ELi4EZNS0_22gpu_kernel_impl_nocastINS0_13BinaryFunctorIssbZZZNS0_22logical_or_kernel_cudaERNS_14TensorIteratorEENKUlvE0_clEvENKUlvE3_clEvEUlssE_EEEEvRNS_18TensorIteratorBaseERKT_EUliE_EEviT1_,"ax",@progbits
	.align	128
        .global         _ZN2at6native18elementwise_kernelILi128ELi4EZNS0_22gpu_kernel_impl_nocastINS0_13BinaryFunctorIssbZZZNS0_22logical_or_kernel_cudaERNS_14TensorIteratorEENKUlvE0_clEvENKUlvE3_clEvEUlssE_EEEEvRNS_18TensorIteratorBaseERKT_EUliE_EEviT1_
        .type           _ZN2at6native18elementwise_kernelILi128ELi4EZNS0_22gpu_kernel_impl_nocastINS0_13BinaryFunctorIssbZZZNS0_22logical_or_kernel_cudaERNS_14TensorIteratorEENKUlvE0_clEvENKUlvE3_clEvEUlssE_EEEEvRNS_18TensorIteratorBaseERKT_EUliE_EEviT1_,@function
        .size           _ZN2at6native18elementwise_kernelILi128ELi4EZNS0_22gpu_kernel_impl_nocastINS0_13BinaryFunctorIssbZZZNS0_22logical_or_kernel_cudaERNS_14TensorIteratorEENKUlvE0_clEvENKUlvE3_clEvEUlssE_EEEEvRNS_18TensorIteratorBaseERKT_EUliE_EEviT1_,(.L_x_42907 - _ZN2at6native18elementwise_kernelILi128ELi4EZNS0_22gpu_kernel_impl_nocastINS0_13BinaryFunctorIssbZZZNS0_22logical_or_kernel_cudaERNS_14TensorIteratorEENKUlvE0_clEvENKUlvE3_clEvEUlssE_EEEEvRNS_18TensorIteratorBaseERKT_EUliE_EEviT1_)
        .other          _ZN2at6native18elementwise_kernelILi128ELi4EZNS0_22gpu_kernel_impl_nocastINS0_13BinaryFunctorIssbZZZNS0_22logical_or_kernel_cudaERNS_14TensorIteratorEENKUlvE0_clEvENKUlvE3_clEvEUlssE_EEEEvRNS_18TensorIteratorBaseERKT_EUliE_EEviT1_,@"STO_CUDA_ENTRY STV_DEFAULT"
_ZN2at6native18elementwise_kernelILi128ELi4EZNS0_22gpu_kernel_impl_nocastINS0_13BinaryFunctorIssbZZZNS0_22logical_or_kernel_cudaERNS_14TensorIteratorEENKUlvE0_clEvENKUlvE3_clEvEUlssE_EEEEvRNS_18TensorIteratorBaseERKT_EUliE_EEviT1_:
.text._ZN2at6native18elementwise_kernelILi128ELi4EZNS0_22gpu_kernel_impl_nocastINS0_13BinaryFunctorIssbZZZNS0_22logical_or_kernel_cudaERNS_14TensorIteratorEENKUlvE0_clEvENKUlvE3_clEvEUlssE_EEEEvRNS_18TensorIteratorBaseERKT_EUliE_EEviT1_:
        /* <DEDUP_REMOVED lines=17> */
[----:B-1----:R-:W2:Y:S03]  /*0110*/  LDG.E.U16 R7, desc[UR6][R6.64] ;  /* 0x0000000606077981 */ /* 0x002ea6000c1e1500 */
[----:B------:R-:W0:Y:S01]  /*0120*/  LDC.64 R8, c[0x0][0x5e8] ;  /* 0x00017a00ff087b82 */ /* 0x000e220000000a00 */
[----:B------:R-:W-:-:S02]  /*0130*/  IADD3 R3, PT, PT, R3, 0x80, RZ ;  /* 0x0000008003037810 */ /* 0x000fc40007ffe0ff */
[----:B--2---:R-:W-:-:S04]  /*0140*/  LOP3.LUT R0, R4, R7, RZ, 0xfc, !PT ;  /* 0x0000000704007212 */ /* 0x004fc800078efcff */
[----:B------:R-:W-:-:S04]  /*0150*/  PRMT R0, R0, 0x9910, RZ ;  /* 0x0000991000007816 */ /* 0x000fc800000000ff */
[----:B------:R-:W-:-:S04]  /*0160*/  ISETP.NE.AND P0, PT, R0, RZ, PT ;  /* 0x000000ff0000720c */ /* 0x000fc80003f05270 */
        /* <DEDUP_REMOVED lines=8> */
[----:B--2---:R-:W3:Y:S03]  /*01f0*/  LDG.E.U16 R7, desc[UR6][R6.64] ;  /* 0x0000000606077981 */ /* 0x004ee6000c1e1500 */
[----:B0-----:R-:W0:Y:S01]  /*0200*/  LDC.64 R8, c[0x0][0x5e8] ;  /* 0x00017a00ff087b82 */ /* 0x001e220000000a00 */
[----:B------:R-:W-:-:S02]  /*0210*/  IADD3 R3, PT, PT, R3, 0x80, RZ ;  /* 0x0000008003037810 */ /* 0x000fc40007ffe0ff */
[----:B---3--:R-:W-:-:S04]  /*0220*/  LOP3.LUT R0, R4, R7, RZ, 0xfc, !PT ;  /* 0x0000000704007212 */ /* 0x008fc800078efcff */
[----:B------:R-:W-:-:S04]  /*0230*/  PRMT R0, R0, 0x9910, RZ ;  /* 0x0000991000007816 */ /* 0x000fc800000000ff */
[----:B------:R-:W-:-:S04]  /*0240*/  ISETP.NE.AND P0, PT, R0, RZ, PT ;  /* 0x000000ff0000720c */ /* 0x000fc80003f05270 */
[----:B------:R-:W-:-:S05]  /*0250*/  SEL R11, RZ, 0x1, !P0 ;  /* 0x00000001ff0b7807 */ /* 0x000fca0004000000 */
[----:B0-----:R0:W-:Y:S04]  /*0260*/  STG.E.U8 desc[UR6][R8.64], R11 ;  /* 0x0000000b08007986 */ /* 0x0011e8000c101106 */
.L_x_22513:
[----:B------:R-:W-:-:S13]  /*0270*/  ISETP.GE.AND P0, PT, R3, UR4, PT ;  /* 0x0000000403007c0c */ /* 0x000fda000bf06270 */
[----:B------:R-:W-:Y:S05]  /*0280*/  @P0 BREAK.RELIABLE B1 ;  /* 0x0000000000010942 */ /* 0x000fea0003800100 */
[----:B------:R-:W-:Y:S05]  /*0290*/  @P0 BRA `(.L_x_22514) ;  /* 0x0000000000300947 */ /* 0x000fea0003800000 */
[----:B------:R-:W-:Y:S05]  /*02a0*/  BSYNC.RELIABLE B1 ;  /* 0x0000000000017941 */ /* 0x000fea0003800100 */
.L_x_22512:
        /* <DEDUP_REMOVED lines=11> */
.L_x_22514:
[----:B------:R-:W-:Y:S05]  /*0360*/  BSYNC.RECONVERGENT B0 ;  /* 0x0000000000007941 */ /* 0x000fea0003800200 */
.L_x_22511:
[----:B------:R-:W-:Y:S05]  /*0370*/  WARPSYNC.ALL ;  /* 0x0000000000007948 */ /* 0x000fea0003800000 */
[----:B------:R-:W-:-:S13]  /*0380*/  ISETP.GE.AND P0, PT, R3, UR4, PT ;  /* 0x0000000403007c0c */ /* 0x000fda000bf06270 */
[----:B------:R-:W-:Y:S05]  /*0390*/  @P0 EXIT ;  /* 0x000000000000094d */ /* 0x000fea0003800000 */
[----:B------:R-:W2:Y:S08]  /*03a0*/  LDC.64 R2, c[0x0][0x5f0] ;  /* 0x00017c00ff027b82 */ /* 0x000eb00000000a00 */
[----:B------:R-:W3:Y:S01]  /*03b0*/  LDC.64 R4, c[0x0][0x5f8] ;  /* 0x00017e00ff047b82 */ /* 0x000ee20000000a00 */
[----:B--2---:R-:W2:Y:S04]  /*03c0*/  LDG.E.U16 R2, desc[UR6][R2.64] ;  /* 0x0000000602027981 */ /* 0x004ea8000c1e1500 */
[----:B---3--:R-:W2:Y:S03]  /*03d0*/  LDG.E.U16 R5, desc[UR6][R4.64] ;  /* 0x0000000604057981 */ /* 0x008ea6000c1e1500 */
[----:B------:R-:W3:Y:S01]  /*03e0*/  LDC.64 R6, c[0x0][0x5e8] ;  /* 0x00017a00ff067b82 */ /* 0x000ee20000000a00 */
[----:B--2---:R-:W-:-:S04]  /*03f0*/  LOP3.LUT R0, R2, R5, RZ, 0xfc, !PT ;  /* 0x0000000502007212 */ /* 0x004fc800078efcff */
[----:B------:R-:W-:-:S04]  /*0400*/  PRMT R0, R0, 0x9910, RZ ;  /* 0x0000991000007816 */ /* 0x000fc800000000ff */
[----:B------:R-:W-:-:S04]  /*0410*/  ISETP.NE.AND P0, PT, R0, RZ, PT ;  /* 0x000000ff0000720c */ /* 0x000fc80003f05270 */
[----:B01----:R-:W-:-:S05]  /*0420*/  SEL R9, RZ, 0x1, !P0 ;  /* 0x00000001ff097807 */ /* 0x003fca0004000000 */
[----:B---3--:R-:W-:Y:S01]  /*0430*/  STG.E.U8 desc[UR6][R6.64], R9 ;  /* 0x0000000906007986 */ /* 0x008fe2000c101106 */
[----:B------:R-:W-:Y:S05]  /*0440*/  EXIT ;  /* 0x000000000000794d */ /* 0x000fea0003800000 */
.L_x_22510:
        /* <DEDUP_REMOVED lines=356> */
.L_x_22518:
[----:B------:R-:W0:Y:S02]  /*1a90*/  LDCU.128 UR8, c[0x0][0x5f0] ;  /* 0x0000be00ff0877ac */ /* 0x000e240008000c00 */
[----:B0-----:R-:W-:Y:S02]  /*1aa0*/  IADD3 R8, P1, PT, R4, UR10, RZ ;  /* 0x0000000a04087c10 */ /* 0x001fe4000ff3e0ff */
[----:B------:R-:W-:Y:S02]  /*1ab0*/  IADD3 R6, P0, PT, R6, UR8, RZ ;  /* 0x0000000806067c10 */ /* 0x000fe4000ff1e0ff */
[----:B------:R-:W-:Y:S02]  /*1ac0*/  IADD3.X R9, PT, PT, RZ, UR11, RZ, P1, !PT ;  /* 0x0000000bff097c10 */ /* 0x000fe40008ffe4ff */
[----:B------:R-:W-:Y:S01]  /*1ad0*/  IADD3.X R7, PT, PT, RZ, UR9, RZ, P0, !PT ;  /* 0x00000009ff077c10 */ /* 0x000fe200087fe4ff */
[----:B------:R-:W0:Y:S03]  /*1ae0*/  LDCU.64 UR8, c[0x0][0x5e8] ;  /* 0x0000bd00ff0877ac */ /* 0x000e260008000a00 */
[----:B------:R-:W2:Y:S04]  /*1af0*/  LDG.E.U16 R9, desc[UR6][R8.64] ;  /* 0x0000000608097981 */ /* 0x000ea8000c1e1500 */
[----:B------:R-:W2:Y:S01]  /*1b00*/  LDG.E.U16 R6, desc[UR6][R6.64] ;  /* 0x0000000606067981 */ /* 0x000ea2000c1e1500 */
[----:B------:R-:W-:-:S02]  /*1b10*/  IADD3 R3, PT, PT, R3, 0x80, RZ ;  /* 0x0000008003037810 */ /* 0x000fc40007ffe0ff */
[----:B--2---:R-:W-:-:S04]  /*1b20*/  LOP3.LUT R4, R6, R9, RZ, 0xfc, !PT ;  /* 0x0000000906047212 */ /* 0x004fc800078efcff */
[----:B------:R-:W-:Y:S02]  /*1b30*/  PRMT R10, R4, 0x9910, RZ ;  /* 0x00009910040a7816 */ /* 0x000fe400000000ff */
[----:B0-----:R-:W-:Y:S02]  /*1b40*/  IADD3 R4, P1, PT, R5, UR8, RZ ;  /* 0x0000000805047c10 */ /* 0x001fe4000ff3e0ff */
[----:B------:R-:W-:Y:S02]  /*1b50*/  ISETP.NE.AND P0, PT, R10, RZ, PT ;  /* 0x000000ff0a00720c */ /* 0x000fe40003f05270 */
[----:B------:R-:W-:Y:S02]  /*1b60*/  IADD3.X R5, PT, PT, RZ, UR9, RZ, P1, !PT ;  /* 0x00000009ff057c10 */ /* 0x000fe40008ffe4ff */
        /* <DEDUP_REMOVED lines=353> */
.L_x_22520:
        /* <DEDUP_REMOVED lines=15> */
[----:B------:R0:W-:Y:S04]  /*3270*/  STG.E.U8 desc[UR6][R4.64], R11 ;  /* 0x0000000b04007986 */ /* 0x0001e8000c101106 */
.L_x_22517:
[----:B------:R-:W-:-:S13]  /*3280*/  ISETP.GE.AND P0, PT, R3, UR4, PT ;  /* 0x0000000403007c0c */ /* 0x000fda000bf06270 */
[----:B------:R-:W-:Y:S05]  /*3290*/  @P0 BREAK.RELIABLE B1 ;  /* 0x0000000000010942 */ /* 0x000fea0003800100 */
[----:B------:R-:W-:Y:S05]  /*32a0*/  @P0 BRA `(.L_x_22519) ;  /* 0x0000001400b40947 */ /* 0x000fea0003800000 */
[----:B------:R-:W-:Y:S05]  /*32b0*/  BSYNC.RELIABLE B1 ;  /* 0x0000000000017941 */ /* 0x000fea0003800100 */
.L_x_22516:
        /* <DEDUP_REMOVED lines=348> */
.L_x_22521:
        /* <DEDUP_REMOVED lines=16> */
.L_x_22519:
[----:B------:R-:W-:Y:S05]  /*4980*/  BSYNC.RECONVERGENT B0 ;  /* 0x0000000000007941 */ /* 0x000fea0003800200 */
.L_x_22515:
        /* <DEDUP_REMOVED lines=351> */
.L_x_22522:
[----:B------:R-:W0:Y:S01]  /*5f80*/  LDCU.128 UR8, c[0x0][0x5f0] ;  /* 0x0000be00ff0877ac */ /* 0x000e220008000c00 */
[----:B------:R-:W1:Y:S01]  /*5f90*/  LDCU.64 UR4, c[0x0][0x5e8] ;  /* 0x0000bd00ff0477ac */ /* 0x000e620008000a00 */
[----:B0-----:R-:W-:Y:S02]  /*5fa0*/  IADD3 R6, P1, PT, R2, UR10, RZ ;  /* 0x0000000a02067c10 */ /* 0x001fe4000ff3e0ff */
[----:B------:R-:W-:Y:S02]  /*5fb0*/  IADD3 R4, P0, PT, R4, UR8, RZ ;  /* 0x0000000804047c10 */ /* 0x000fe4000ff1e0ff */
[----:B------:R-:W-:Y:S02]  /*5fc0*/  IADD3.X R7, PT, PT, RZ, UR11, RZ, P1, !PT ;  /* 0x0000000bff077c10 */ /* 0x000fe40008ffe4ff */
[----:B------:R-:W-:-:S04]  /*5fd0*/  IADD3.X R5, PT, PT, RZ, UR9, RZ, P0, !PT ;  /* 0x00000009ff057c10 */ /* 0x000fc800087fe4ff */
[----:B------:R-:W2:Y:S04]  /*5fe0*/  LDG.E.U16 R7, desc[UR6][R6.64] ;  /* 0x0000000606077981 */ /* 0x000ea8000c1e1500 */
[----:B------:R-:W2:Y:S01]  /*5ff0*/  LDG.E.U16 R4, desc[UR6][R4.64] ;  /* 0x0000000604047981 */ /* 0x000ea2000c1e1500 */
[----:B-1----:R-:W-:-:S04]  /*6000*/  IADD3 R2, P1, PT, R3, UR4, RZ ;  /* 0x0000000403027c10 */ /* 0x002fc8000ff3e0ff */
[----:B------:R-:W-:Y:S02]  /*6010*/  IADD3.X R3, PT, PT, RZ, UR5, RZ, P1, !PT ;  /* 0x00000005ff037c10 */ /* 0x000fe40008ffe4ff */
[----:B--2---:R-:W-:-:S04]  /*6020*/  LOP3.LUT R0, R4, R7, RZ, 0xfc, !PT ;  /* 0x0000000704007212 */ /* 0x004fc800078efcff */
[----:B------:R-:W-:-:S04]  /*6030*/  PRMT R0, R0, 0x9910, RZ ;  /* 0x0000991000007816 */ /* 0x000fc800000000ff */
[----:B------:R-:W-:-:S04]  /*6040*/  ISETP.NE.AND P0, PT, R0, RZ, PT ;  /* 0x000000ff0000720c */ /* 0x000fc80003f05270 */
[----:B------:R-:W-:-:S05]  /*6050*/  SEL R9, RZ, 0x1, !P0 ;  /* 0x00000001ff097807 */ /* 0x000fca0004000000 */
[----:B------:R-:W-:Y:S01]  /*6060*/  STG.E.U8 desc[UR6][R2.64], R9 ;  /* 0x0000000902007986 */ /* 0x000fe2000c101106 */
[----:B------:R-:W-:Y:S05]  /*6070*/  EXIT ;  /* 0x000000000000794d */ /* 0x000fea0003800000 */
.L_x_22523:
        /* <DEDUP_REMOVED lines=16> */
.L_x_42907:


//--------------------- .text._ZN2at6native27unrolled_elementwise_kernelINS0_13BinaryFunctorIssbZZZNS0_22logical_or_kernel_cudaERNS_14TensorIteratorEENKUlvE0_clEvENKUlvE3_clEvEUlssE_EESt5arrayIPcLm3EELi4E23TrivialOffsetCalculatorILi2EjESC_ILi1EjENS0_6memory15LoadWithoutCastENSF_16StoreWithoutCastEEEviT_T0_T2_T3_T4_T5_ --------------------------
	.section	.text._ZN2at6native27unrolled_elementwise_kernelINS0_13BinaryFunctorIssbZZZNS0_22logical_or_kernel_cudaERNS_14TensorIteratorEENKUlvE0_clEvENKUlvE3_clEvEUlssE_EESt5arrayIPcLm3EELi4E23TrivialOffsetCalculatorILi2EjESC_ILi1EjENS0_6memory15LoadWithoutCastENSF_16StoreWithoutCastEEEviT_T0_T2_T3_T4_T5_,"ax",@progbits
	.align	128
        .global         _ZN2at6native27unrolled_elementwise_kernelINS0_13BinaryFunctorIssbZZZNS0_22logical_or_kernel_cudaERNS_14TensorIteratorEENKUlvE0_clEvENKUlvE3_clEvEUlssE_EESt5arrayIPcLm3EELi4E23TrivialOffsetCalculatorILi2EjESC_ILi1EjENS0_6memory15LoadWithoutCastENSF_16StoreWithoutCastEEEviT_T0_T2_T3_T4_T5_
        .type           _ZN2at6native27unrolled_elementwise_kernelINS0_13BinaryFunctorIssbZZZNS0_22logical_or_kernel_cudaERNS_14TensorIteratorEENKUlvE0_clEvENKUlvE3_clEvEUlssE_EESt5arrayIPcLm3EELi4E23TrivialOffsetCalculatorILi2EjESC_ILi1EjENS0_6memory15LoadWithoutCastENSF_16StoreWithoutCastEEEviT_T0_T2_T3_T4_T5_,@function
        .size           _ZN2at6native27unrolled_elementwise_kernelINS0_13BinaryFunctorIssbZZZNS0_22logical_or_kernel_cudaERNS_14TensorIteratorEENKUlvE0_clEvENKUlvE3_clEvEUlssE_EESt5arrayIPcLm3EELi4E23TrivialOffsetCalculatorILi2EjESC_ILi1EjENS0_6memory15LoadWithoutCastENSF_16StoreWithoutCastEEEviT_T0_T2_T3_T4_T5_,(.L_x_42908 - _ZN2at6native27unrolled_elementwise_kernelINS0_13BinaryFunctorIssbZZZNS0_22logical_or_kernel_cudaERNS_14TensorIteratorEENKUlvE0_clEvENKUlvE3_clEvEUlssE_EESt5arrayIPcLm3EELi4E23TrivialOffsetCalculatorILi2EjESC_ILi1EjENS0_6memory15LoadWithoutCastENSF_16StoreWithoutCastEEEviT_T0_T2_T3_T4_T5_)
        .other          _ZN2at6native27unrolled_elementwise_kernelINS0_13BinaryFunctorIssbZZZNS0_22logical_or_kernel_cudaERNS_14TensorIteratorEENKUlvE0_clEvENKUlvE3_clEvEUlssE_EESt5arrayIPcLm3EELi4E23TrivialOffsetCalculatorILi2EjESC_ILi1EjENS0_6memory15LoadWithoutCastENSF_16StoreWithoutCastEEEviT_T0_T2_T3_T4_T5_,@"STO_CUDA_ENTRY STV_DEFAULT"
_ZN2at6native27unrolled_elementwise_kernelINS0_13BinaryFunctorIssbZZZNS0_22logical_or_kernel_cudaERNS_14TensorIteratorEENKUlvE0_clEvENKUlvE3_clEvEUlssE_EESt5arrayIPcLm3EELi4E23TrivialOffsetCalculatorILi2EjESC_ILi1EjENS0_6memory15LoadWithoutCastENSF_16StoreWithoutCastEEEviT_T0_T2_T3_T4_T5_:
.text._ZN2at6native27unrolled_elementwise_kernelINS0_13BinaryFunctorIssbZZZNS0_22logical_or_kernel_cudaERNS_14TensorIteratorEENKUlvE0_clEvENKUlvE3_clEvEUlssE_EESt5arrayIPcLm3EELi4E23TrivialOffsetCalculatorILi2EjESC_ILi1EjENS0_6memory15LoadWithoutCastENSF_16StoreWithoutCastEEEviT_T0_T2_T3_T4_T5_:
        /* <DEDUP_REMOVED lines=24> */
[----:B------:R-:W-:Y:S02]  /*0180*/  @!P1 VIADD R23, R23, 0x80 ;  /* 0x0000008017179836 */ /* 0x000fe40000000000 */
[----:B-----5:R-:W-:-:S03]  /*0190*/  @!P1 IMAD.WIDE.U32 R16, R25, 0x2, R16 ;  /* 0x0000000219109825 */ /* 0x020fc600078e0010 */
[----:B------:R-:W-:Y:S01]  /*01a0*/  ISETP.GE.AND P3, PT, R23, R18, PT ;  /* 0x000000121700720c */ /* 0x000fe20003f66270 */
[----:B--2---:R-:W-:Y:S02]  /*01b0*/  @!P1 IMAD.WIDE.U32 R2, R25, 0x2, R2 ;  /* 0x0000000219029825 */ /* 0x004fe400078e0002 */
[----:B------:R-:W2:Y:S04]  /*01c0*/  @!P1 LDG.E.U16 R16, desc[UR4][R16.64] ;  /* 0x0000000410109981 */ /* 0x000ea8000c1e1500 */
[----:B------:R5:W2:Y:S06]  /*01d0*/  @!P1 LDG.E.U16 R3, desc[UR4][R2.64] ;  /* 0x0000000402039981 */ /* 0x000aac000c1e1500 */
[----:B------:R-:W-:-:S02]  /*01e0*/  @!P3 IMAD R21, R0, 0x200, R23 ;  /* 0x000002000015b824 */ /* 0x000fc400078e0217 */
[----:B------:R-:W-:-:S05]  /*01f0*/  @!P3 VIADD R23, R23, 0x80 ;  /* 0x000000801717b836 */ /* 0x000fca0000000000 */
[----:B------:R-:W-:Y:S01]  /*0200*/  ISETP.GE.AND P2, PT, R23, R18, PT ;  /* 0x000000121700720c */ /* 0x000fe20003f46270 */
[----:B0-----:R-:W-:-:S04]  /*0210*/  @!P3 IMAD.WIDE.U32 R4, R21, 0x2, R4 ;  /* 0x000000021504b825 */ /* 0x001fc800078e0004 */
[----:B------:R-:W-:Y:S02]  /*0220*/  @!P3 IMAD.WIDE.U32 R6, R21, 0x2, R6 ;  /* 0x000000021506b825 */ /* 0x000fe400078e0006 */
[----:B------:R-:W2:Y:S04]  /*0230*/  @!P3 LDG.E.U16 R4, desc[UR4][R4.64] ;  /* 0x000000040404b981 */ /* 0x000ea8000c1e1500 */
[----:B------:R-:W2:Y:S02]  /*0240*/  @!P3 LDG.E.U16 R7, desc[UR4][R6.64] ;  /* 0x000000040607b981 */ /* 0x000ea4000c1e1500 */
[----:B------:R-:W-:-:S04]  /*0250*/  @!P2 IMAD R23, R0, 0x200, R23 ;  /* 0x000002000017a824 */ /* 0x000fc800078e0217 */
[----:B---3--:R-:W-:-:S04]  /*0260*/  @!P2 IMAD.WIDE.U32 R8, R23, 0x2, R8 ;  /* 0x000000021708a825 */ /* 0x008fc800078e0008 */
[----:B-1----:R-:W-:Y:S02]  /*0270*/  @!P2 IMAD.WIDE.U32 R10, R23, 0x2, R10 ;  /* 0x00000002170aa825 */ /* 0x002fe400078e000a */
[----:B------:R-:W3:Y:S04]  /*0280*/  @!P2 LDG.E.U16 R8, desc[UR4][R8.64] ;  /* 0x000000040808a981 */ /* 0x000ee8000c1e1500 */
[----:B------:R-:W3:Y:S01]  /*0290*/  @!P2 LDG.E.U16 R11, desc[UR4][R10.64] ;  /* 0x000000040a0ba981 */ /* 0x000ee2000c1e1500 */
[----:B------:R-:W-:Y:S01]  /*02a0*/  ISETP.GE.AND P4, PT, R19, R18, PT ;  /* 0x000000121300720c */ /* 0x000fe20003f86270 */
[----:B------:R-:W-:Y:S04]  /*02b0*/  BSSY.RECONVERGENT B0, `(.L_x_22524) ;  /* 0x000002a000007945 */ /* 0x000fe80003800200 */
[----:B------:R-:W-:Y:S01]  /*02c0*/  BSSY.RELIABLE B1, `(.L_x_22525) ;  /* 0x0000021000017945 */ /* 0x000fe20003800100 */
[----:B----4-:R-:W-:-:S04]  /*02d0*/  @!P0 LOP3.LUT R12, R12, R15, RZ, 0xfc, !PT ;  /* 0x0000000f0c0c8212 */ /* 0x010fc800078efcff */
[----:B-----5:R-:W-:-:S04]  /*02e0*/  @!P0 PRMT R2, R12, 0x9910, RZ ;  /* 0x000099100c028816 */ /* 0x020fc800000000ff */
[----:B------:R-:W-:Y:S02]  /*02f0*/  ISETP.NE.AND P0, PT, R2, RZ, !P0 ;  /* 0x000000ff0200720c */ /* 0x000fe40004705270 */
[----:B--2---:R-:W-:-:S04]  /*0300*/  @!P1 LOP3.LUT R16, R16, R3, RZ, 0xfc, !PT ;  /* 0x0000000310109212 */ /* 0x004fc800078efcff */
[----:B------:R-:W-:-:S04]  /*0310*/  @!P1 PRMT R3, R16, 0x9910, RZ ;  /* 0x0000991010039816 */ /* 0x000fc800000000ff */
[----:B------:R-:W-:Y:S02]  /*0320*/  ISETP.NE.AND P1, PT, R3, RZ, !P1 ;  /* 0x000000ff0300720c */ /* 0x000fe40004f25270 */
[----:B------:R-:W-:-:S04]  /*0330*/  @!P3 LOP3.LUT R14, R4, R7, RZ, 0xfc, !PT ;  /* 0x00000007040eb212 */ /* 0x000fc800078efcff */
[----:B------:R-:W-:-:S04]  /*0340*/  @!P3 PRMT R5, R14, 0x9910, RZ ;  /* 0x000099100e05b816 */ /* 0x000fc800000000ff */
[----:B------:R-:W-:Y:S02]  /*0350*/  ISETP.NE.AND P3, PT, R5, RZ, !P3 ;  /* 0x000000ff0500720c */ /* 0x000fe40005f65270 */
[----:B---3--:R-:W-:-:S04]  /*0360*/  @!P2 LOP3.LUT R13, R8, R11, RZ, 0xfc, !PT ;  /* 0x0000000b080da212 */ /* 0x008fc800078efcff */
[----:B------:R-:W-:-:S04]  /*0370*/  @!P2 PRMT R4, R13, 0x9910, RZ ;  /* 0x000099100d04a816 */ /* 0x000fc800000000ff */
[----:B------:R-:W-:Y:S02]  /*0380*/  ISETP.NE.AND P2, PT, R4, RZ, !P2 ;  /* 0x000000ff0400720c */ /* 0x000fe40005745270 */
        /* <DEDUP_REMOVED lines=20> */
.L_x_22526:
[----:B------:R-:W-:Y:S05]  /*04d0*/  BSYNC.RELIABLE B1 ;  /* 0x0000000000017941 */ /* 0x000fea0003800100 */
.L_x_22525:
[----:B------:R-:W-:-:S13]  /*04e0*/  ISETP.GE.AND P0, PT, R19, R18, PT ;  /* 0x000000121300720c */ /* 0x000fda0003f06270 */
[----:B------:R-:W1:Y:S01]  /*04f0*/  @!P0 LDC.64 R4, c[0x0][0x388] ;  /* 0x0000e200ff048b82 */ /* 0x000e620000000a00 */
[----:B0-----:R-:W-:Y:S02]  /*0500*/  @!P0 IMAD R3, R0, 0x200, R19 ;  /* 0x0000020000038824 */ /* 0x001fe400078e0213 */
[----:B------:R-:W-:-:S03]  /*0510*/  @!P0 VIADD R19, R19, 0x80 ;  /* 0x0000008013138836 */ /* 0x000fc60000000000 */
[----:B-1----:R-:W-:-:S05]  /*0520*/  @!P0 IADD3 R2, P1, PT, R3, R4, RZ ;  /* 0x0000000403028210 */ /* 0x002fca0007f3e0ff */
[----:B------:R-:W-:-:S05]  /*0530*/  @!P0 IMAD.X R3, RZ, RZ, R5, P1 ;  /* 0x000000ffff038224 */ /* 0x000fca00008e0605 */
[----:B------:R1:W-:Y:S03]  /*0540*/  @!P0 STG.E.U8 desc[UR4][R2.64], R9 ;  /* 0x0000000902008986 */ /* 0x0003e6000c101104 */
.L_x_22527:
[----:B------:R-:W-:Y:S05]  /*0550*/  BSYNC.RECONVERGENT B0 ;  /* 0x0000000000007941 */ /* 0x000fea0003800200 */
.L_x_22524:
        /* <DEDUP_REMOVED lines=9> */
.L_x_22528:
        /* <DEDUP_REMOVED lines=9> */
.L_x_42908:


//--------------------- .text._ZN2at6native29vectorized_elementwise_kernelILi2ENS0_13BinaryFunctorIssbZZZNS0_22logical_or_kernel_cudaERNS_14TensorIteratorEENKUlvE0_clEvENKUlvE3_clEvEUlssE_EESt5arrayIPcLm3EEEEviT0_T1_ --------------------------
	.section	.text._ZN2at6native29vectorized_elementwise_kernelILi2ENS0_13BinaryFunctorIssbZZZNS0_22logical_or_kernel_cudaERNS_14TensorIteratorEENKUlvE0_clEvENKUlvE3_clEvEUlssE_EESt5arrayIPcLm3EEEEviT0_T1_,"ax",@progbits
	.align	128
        .global         _ZN2at6native29vectorized_elementwise_kernelILi2ENS0_13BinaryFunctorIssbZZZNS0_22logical_or_kernel_cudaERNS_14TensorIteratorEENKUlvE0_clEvENKUlvE3_clEvEUlssE_EESt5arrayIPcLm3EEEEviT0_T1_
        .type           _ZN2at6native29vectorized_elementwise_kernelILi2ENS0_13BinaryFunctorIssbZZZNS0_22logical_or_kernel_cudaERNS_14TensorIteratorEENKUlvE0_clEvENKUlvE3_clEvEUlssE_EESt5arrayIPcLm3EEEEviT0_T1_,@function
        .size           _ZN2at6native29vectorized_elementwise_kernelILi2ENS0_13BinaryFunctorIssbZZZNS0_22logical_or_kernel_cudaERNS_14TensorIteratorEENKUlvE0_clEvENKUlvE3_clEvEUlssE_EESt5arrayIPcLm3EEEEviT0_T1_,(.L_x_42909 - _ZN2at6native29vectorized_elementwise_kernelILi2ENS0_13BinaryFunctorIssbZZZNS0_22logical_or_kernel_cudaERNS_14TensorIteratorEENKUlvE0_clEvENKUlvE3_clEvEUlssE_EESt5arrayIPcLm3EEEEviT0_T1_)
        .other          _ZN2at6native29vectorized_elementwise_kernelILi2ENS0_13BinaryFunctorIssbZZZNS0_22logical_or_kernel_cudaERNS_14TensorIteratorEENKUlvE0_clEvENKUlvE3_clEvEUlssE_EESt5arrayIPcLm3EEEEviT0_T1_,@"STO_CUDA_ENTRY STV_DEFAULT"
_ZN2at6native29vectorized_elementwise_kernelILi2ENS0_13BinaryFunctorIssbZZZNS0_22logical_or_kernel_cudaERNS_14TensorIteratorEENKUlvE0_clEvENKUlvE3_clEvEUlssE_EESt5arrayIPcLm3EEEEviT0_T1_:
.text._ZN2at6native29vectorized_elementwise_kernelILi2ENS0_13BinaryFunctorIssbZZZNS0_22logical_or_kernel_cudaERNS_14TensorIteratorEENKUlvE0_clEvENKUlvE3_clEvEUlssE_EESt5arrayIPcLm3EEEEviT0_T1_:
        /* <DEDUP_REMOVED lines=17> */
[----:B------:R-:W-:-:S04]  /*0110*/  @!P2 IMAD.IADD R11, R2, 0x1, R5 ;  /* 0x00000001020ba824 */ /* 0x000fc800078e0205 */
[----:B-1----:R-:W-:-:S03]  /*0120*/  @!P2 IMAD.WIDE.U32 R8, R11, 0x2, R8 ;  /* 0x000000020b08a825 */ /* 0x002fc600078e0008 */
[----:B------:R-:W1:Y:S01]  /*0130*/  LDC.64 R14, c[0x0][0x398] ;  /* 0x0000e600ff0e7b82 */ /* 0x000e620000000a00 */
[----:B--2---:R-:W-:Y:S02]  /*0140*/  @!P2 IMAD.WIDE.U32 R6, R11, 0x2, R6 ;  /* 0x000000020b06a825 */ /* 0x004fe400078e0006 */
[----:B------:R-:W2:Y:S02]  /*0150*/  @!P2 LDG.E.U16 R9, desc[UR4][R8.64] ;  /* 0x000000040809a981 */ /* 0x000ea4000c1e1500 */
[----:B------:R-:W-:-:S03]  /*0160*/  @!P2 VIADD R24, R5, 0x80 ;  /* 0x000000800518a836 */ /* 0x000fc60000000000 */
[----:B------:R-:W3:Y:S01]  /*0170*/  LDC.64 R10, c[0x0][0x390] ;  /* 0x0000e400ff0a7b82 */ /* 0x000ee20000000a00 */
[----:B------:R3:W2:Y:S01]  /*0180*/  @!P2 LDG.E.U16 R0, desc[UR4][R6.64] ;  /* 0x000000040600a981 */ /* 0x0006a2000c1e1500 */
        /* <DEDUP_REMOVED lines=9> */
[----:B------:R-:W-:Y:S01]  /*0220*/  ISETP.GE.U32.AND P6, PT, R24, R3, PT ;  /* 0x000000031800720c */ /* 0x000fe20003fc6070 */
[C---:B---3--:R-:W-:Y:S02]  /*0230*/  @!P1 IMAD.WIDE.U32 R6, R13.reuse, 0x2, R10 ;  /* 0x000000020d069825 */ /* 0x048fe400078e000a */
[----:B------:R-:W3:Y:S02]  /*0240*/  LDC.64 R10, c[0x0][0x390] ;  /* 0x0000e400ff0a7b82 */ /* 0x000ee40000000a00 */
[----:B------:R-:W-:Y:S02]  /*0250*/  @!P1 IMAD.WIDE.U32 R22, R13, 0x2, R22 ;  /* 0x000000020d169825 */ /* 0x000fe400078e0016 */
[----:B------:R-:W2:Y:S04]  /*0260*/  @!P1 LDG.E.U16 R7, desc[UR4][R6.64] ;  /* 0x0000000406079981 */ /* 0x000ea8000c1e1500 */
[----:B------:R-:W1:Y:S01]  /*0270*/  LDC.64 R12, c[0x0][0x398] ;  /* 0x0000e600ff0c7b82 */ /* 0x000e620000000a00 */
[----:B----4-:R-:W-:Y:S01]  /*0280*/  @!P0 IMAD.WIDE.U32 R26, R29, 0x2, R26 ;  /* 0x000000021d1a8825 */ /* 0x010fe200078e001a */
[----:B------:R-:W4:Y:S03]  /*0290*/  @!P1 LDG.E.U16 R4, desc[UR4][R22.64] ;  /* 0x0000000416049981 */ /* 0x000f26000c1e1500 */
[----:B------:R-:W-:Y:S01]  /*02a0*/  @!P6 IMAD.IADD R19, R2, 0x1, R24 ;  /* 0x000000010213e824 */ /* 0x000fe200078e0218 */
[----:B------:R-:W4:Y:S01]  /*02b0*/  @!P0 LDG.E.U16 R6, desc[UR4][R26.64] ;  /* 0x000000041a068981 */ /* 0x000f22000c1e1500 */
[----:B------:R-:W-:-:S05]  /*02c0*/  @!P6 VIADD R24, R24, 0x80 ;  /* 0x000000801818e836 */ /* 0x000fca0000000000 */
[----:B------:R-:W-:Y:S01]  /*02d0*/  ISETP.GE.U32.AND P5, PT, R24, R3, PT ;  /* 0x000000031800720c */ /* 0x000fe20003fa6070 */
[----:B0-----:R-:W-:-:S04]  /*02e0*/  @!P0 IMAD.WIDE.U32 R20, R29, 0x2, R20 ;  /* 0x000000021d148825 */ /* 0x001fc800078e0014 */
[----:B-----5:R-:W-:Y:S02]  /*02f0*/  @!P4 IMAD.WIDE.U32 R16, R25, 0x2, R16 ;  /* 0x000000021910c825 */ /* 0x020fe400078e0010 */
[----:B------:R-:W5:Y:S04]  /*0300*/  @!P0 LDG.E.U16 R21, desc[UR4][R20.64] ;  /* 0x0000000414158981 */ /* 0x000f68000c1e1500 */
[----:B------:R0:W5:Y:S02]  /*0310*/  @!P4 LDG.E.U16 R23, desc[UR4][R16.64] ;  /* 0x000000041017c981 */ /* 0x000164000c1e1500 */
[----:B------:R-:W-:Y:S02]  /*0320*/  @!P5 IMAD.IADD R29, R2, 0x1, R24 ;  /* 0x00000001021dd824 */ /* 0x000fe400078e0218 */
[----:B------:R-:W-:-:S02]  /*0330*/  @!P5 VIADD R24, R24, 0x80 ;  /* 0x000000801818d836 */ /* 0x000fc40000000000 */
[----:B---3--:R-:W-:-:S03]  /*0340*/  @!P5 IMAD.WIDE.U32 R10, R29, 0x2, R10 ;  /* 0x000000021d0ad825 */ /* 0x008fc600078e000a */
[----:B------:R-:W-:Y:S01]  /*0350*/  ISETP.GE.U32.AND P3, PT, R24, R3, PT ;  /* 0x000000031800720c */ /* 0x000fe20003f66070 */
[----:B-1----:R-:W-:Y:S01]  /*0360*/  @!P6 IMAD.WIDE.U32 R12, R19, 0x2, R12 ;  /* 0x00000002130ce825 */ /* 0x002fe200078e000c */
[----:B0-----:R-:W0:Y:S03]  /*0370*/  LDC.64 R16, c[0x0][0x398] ;  /* 0x0000e600ff107b82 */ /* 0x001e260000000a00 */
[----:B------:R-:W-:Y:S01]  /*0380*/  @!P4 IMAD.WIDE.U32 R14, R25, 0x2, R14 ;  /* 0x00000002190ec825 */ /* 0x000fe200078e000e */
[----:B------:R1:W3:Y:S04]  /*0390*/  @!P6 LDG.E.U16 R20, desc[UR4][R12.64] ;  /* 0x000000040c14e981 */ /* 0x0002e8000c1e1500 */
[----:B------:R1:W3:Y:S03]  /*03a0*/  @!P4 LDG.E.U16 R22, desc[UR4][R14.64] ;  /* 0x000000040e16c981 */ /* 0x0002e6000c1e1500 */
[----:B------:R-:W-:Y:S01]  /*03b0*/  @!P3 IMAD.IADD R27, R2, 0x1, R24 ;  /* 0x00000001021bb824 */ /* 0x000fe200078e0218 */
[----:B-1----:R-:W1:Y:S01]  /*03c0*/  LDC.64 R12, c[0x0][0x390] ;  /* 0x0000e400ff0c7b82 */ /* 0x002e620000000a00 */
[----:B------:R-:W-:-:S07]  /*03d0*/  @!P3 VIADD R24, R24, 0x80 ;  /* 0x000000801818b836 */ /* 0x000fce0000000000 */
[----:B------:R-:W1:Y:S01]  /*03e0*/  LDC.64 R14, c[0x0][0x398] ;  /* 0x0000e600ff0e7b82 */ /* 0x000e620000000a00 */
[----:B0-----:R-:W-:-:S06]  /*03f0*/  @!P5 IMAD.WIDE.U32 R16, R29, 0x2, R16 ;  /* 0x000000021d10d825 */ /* 0x001fcc00078e0010 */
[----:B------:R-:W3:Y:S01]  /*0400*/  @!P5 LDG.E.U16 R17, desc[UR4][R16.64] ;  /* 0x000000041011d981 */ /* 0x000ee2000c1e1500 */
[----:B--2---:R-:W-:Y:S02]  /*0410*/  @!P2 LOP3.LUT R0, R0, R9, RZ, 0xfc, !PT ;  /* 0x000000090000a212 */ /* 0x004fe400078efcff */
[----:B------:R-:W0:Y:S02]  /*0420*/  LDC.64 R8, c[0x0][0x390] ;  /* 0x0000e400ff087b82 */ /* 0x000e240000000a00 */
[----:B------:R-:W-:Y:S01]  /*0430*/  @!P2 PRMT R0, R0, 0x9910, RZ ;  /* 0x000099100000a816 */ /* 0x000fe200000000ff */
[----:B0-----:R-:W-:-:S05]  /*0440*/  @!P6 IMAD.WIDE.U32 R8, R19, 0x2, R8 ;  /* 0x000000021308e825 */ /* 0x001fca00078e0008 */
[----:B------:R-:W0:Y:S01]  /*0450*/  LDC.64 R18, c[0x0][0x390] ;  /* 0x0000e400ff127b82 */ /* 0x000e220000000a00 */
[----:B------:R-:W2:Y:S04]  /*0460*/  @!P6 LDG.E.U16 R9, desc[UR4][R8.64] ;  /* 0x000000040809e981 */ /* 0x000ea8000c1e1500 */
[----:B------:R1:W2:Y:S03]  /*0470*/  @!P5 LDG.E.U16 R8, desc[UR4][R10.64] ;  /* 0x000000040a08d981 */ /* 0x0002a6000c1e1500 */
[----:B-1----:R-:W1:Y:S01]  /*0480*/  LDC.64 R10, c[0x0][0x398] ;  /* 0x0000e600ff0a7b82 */ /* 0x002e620000000a00 */
[----:B------:R-:W-:-:S04]  /*0490*/  ISETP.NE.AND P2, PT, R0, RZ, !P2 ;  /* 0x000000ff0000720c */ /* 0x000fc80005745270 */
[----:B------:R-:W-:Y:S02]  /*04a0*/  SEL R0, RZ, 0x1, !P2 ;  /* 0x00000001ff007807 */ /* 0x000fe40005000000 */
[----:B------:R-:W-:Y:S01]  /*04b0*/  ISETP.GE.U32.AND P2, PT, R24, R3, PT ;  /* 0x000000031800720c */ /* 0x000fe20003f46070 */
[----:B0-----:R-:W-:-:S06]  /*04c0*/  @!P3 IMAD.WIDE.U32 R18, R27, 0x2, R18 ;  /* 0x000000021b12b825 */ /* 0x001fcc00078e0012 */
[----:B------:R-:W2:Y:S01]  /*04d0*/  @!P3 LDG.E.U16 R18, desc[UR4][R18.64] ;  /* 0x000000041212b981 */ /* 0x000ea2000c1e1500 */
[----:B-1----:R-:W-:-:S05]  /*04e0*/  @!P3 IMAD.WIDE.U32 R10, R27, 0x2, R10 ;  /* 0x000000021b0ab825 */ /* 0x002fca00078e000a */
[----:B------:R-:W-:Y:S01]  /*04f0*/  @!P2 IMAD.IADD R25, R2, 0x1, R24 ;  /* 0x000000010219a824 */ /* 0x000fe200078e0218 */
[----:B------:R-:W2:Y:S03]  /*0500*/  @!P3 LDG.E.U16 R11, desc[UR4][R10.64] ;  /* 0x000000040a0bb981 */ /* 0x000ea6000c1e1500 */
[----:B------:R-:W-:-:S04]  /*0510*/  @!P2 IMAD.WIDE.U32 R12, R25, 0x2, R12 ;  /* 0x00000002190ca825 */ /* 0x000fc800078e000c */
[----:B------:R-:W-:Y:S02]  /*0520*/  @!P2 IMAD.WIDE.U32 R14, R25, 0x2, R14 ;  /* 0x00000002190ea825 */ /* 0x000fe400078e000e */
[----:B------:R0:W2:Y:S04]  /*0530*/  @!P2 LDG.E.U16 R12, desc[UR4][R12.64] ;  /* 0x000000040c0ca981 */ /* 0x0000a8000c1e1500 */
[----:B------:R-:W2:Y:S01]  /*0540*/  @!P2 LDG.E.U16 R15, desc[UR4][R14.64] ;  /* 0x000000040e0fa981 */ /* 0x000ea2000c1e1500 */
[----:B----4-:R-:W-:-:S04]  /*0550*/  @!P1 LOP3.LUT R4, R7, R4, RZ, 0xfc, !PT ;  /* 0x0000000407049212 */ /* 0x010fc800078efcff */
[----:B------:R-:W-:-:S04]  /*0560*/  @!P1 PRMT R4, R4, 0x9910, RZ ;  /* 0x0000991004049816 */ /* 0x000fc800000000ff */
[----:B------:R-:W-:Y:S02]  /*0570*/  ISETP.NE.AND P1, PT, R4, RZ, !P1 ;  /* 0x000000ff0400720c */ /* 0x000fe40004f25270 */
[----:B-----5:R-:W-:Y:S02]  /*0580*/  @!P0 LOP3.LUT R6, R6, R21, RZ, 0xfc, !PT ;  /* 0x0000001506068212 */ /* 0x020fe400078efcff */
[----:B---3--:R-:W-:-:S04]  /*0590*/  @!P4 LOP3.LUT R22, R23, R22, RZ, 0xfc, !PT ;  /* 0x000000161716c212 */ /* 0x008fc800078efcff */
[----:B------:R-:W-:-:S04]  /*05a0*/  @!P4 PRMT R7, R22, 0x9910, RZ ;  /* 0x000099101607c816 */ /* 0x000fc800000000ff */
[----:B------:R-:W-:Y:S02]  /*05b0*/  ISETP.NE.AND P4, PT, R7, RZ, !P4 ;  /* 0x000000ff0700720c */ /* 0x000fe40006785270 */
[----:B------:R-:W-:-:S04]  /*05c0*/  @!P0 PRMT R6, R6, 0x9910, RZ ;  /* 0x0000991006068816 */ /* 0x000fc800000000ff */
[----:B------:R-:W-:Y:S01]  /*05d0*/  ISETP.NE.AND P0, PT, R6, RZ, !P0 ;  /* 0x000000ff0600720c */ /* 0x000fe20004705270 */
[----:B------:R-:W-:Y:S04]  /*05e0*/  BSSY.RECONVERGENT B0, `(.L_x_22530) ;  /* 0x000004e000007945 */ /* 0x000fe80003800200 */
[----:B------:R-:W-:Y:S01]  /*05f0*/  BSSY.RELIABLE B1, `(.L_x_22531) ;  /* 0x0000045000017945 */ /* 0x000fe20003800100 */
[----:B0-----:R-:W-:Y:S02]  /*0600*/  SEL R13, RZ, 0x1, !P0 ;  /* 0x00000001ff0d7807 */ /* 0x001fe40004000000 */
[----:B--2---:R-:W-:Y:S02]  /*0610*/  @!P6 LOP3.LUT R9, R9, R20, RZ, 0xfc, !PT ;  /* 0x000000140909e212 */ /* 0x004fe400078efcff */
[----:B------:R-:W-:-:S04]  /*0620*/  @!P5 LOP3.LUT R8, R8, R17, RZ, 0xfc, !PT ;  /* 0x000000110808d212 */ /* 0x000fc800078efcff */
[----:B------:R-:W-:Y:S02]  /*0630*/  @!P5 PRMT R7, R8, 0x9910, RZ ;  /* 0x000099100807d816 */ /* 0x000fe400000000ff */
[----:B------:R-:W-:Y:S02]  /*0640*/  @!P6 PRMT R6, R9, 0x9910, RZ ;  /* 0x000099100906e816 */ /* 0x000fe400000000ff */
[----:B------:R-:W-:Y:S02]  /*0650*/  ISETP.NE.AND P5, PT, R7, RZ, !P5 ;  /* 0x000000ff0700720c */ /* 0x000fe40006fa5270 */
[----:B------:R-:W-:Y:S02]  /*0660*/  ISETP.NE.AND P6, PT, R6, RZ, !P6 ;  /* 0x000000ff0600720c */ /* 0x000fe400077c5270 */
[----:B------:R-:W-:Y:S02]  /*0670*/  SEL R7, RZ, 0x1, !P5 ;  /* 0x00000001ff077807 */ /* 0x000fe40006800000 */
[----:B------:R-:W-:-:S02]  /*0680*/  SEL R17, RZ, 0x1, !P6 ;  /* 0x00000001ff117807 */ /* 0x000fc40007000000 */
[----:B------:R-:W-:-:S04]  /*0690*/  @!P3 LOP3.LUT R11, R18, R11, RZ, 0xfc, !PT ;  /* 0x0000000b120bb212 */ /* 0x000fc800078efcff */
[----:B------:R-:W-:Y:S02]  /*06a0*/  @!P3 PRMT R8, R11, 0x9910, RZ ;  /* 0x000099100b08b816 */ /* 0x000fe400000000ff */
[----:B------:R-:W-:Y:S02]  /*06b0*/  SEL R11, RZ, 0x1, !P1 ;  /* 0x00000001ff0b7807 */ /* 0x000fe40004800000 */
[----:B------:R-:W-:Y:S02]  /*06c0*/  ISETP.GE.U32.AND P1, PT, R5, R3, PT ;  /* 0x000000030500720c */ /* 0x000fe40003f26070 */
[----:B------:R-:W-:-:S04]  /*06d0*/  @!P2 LOP3.LUT R12, R12, R15, RZ, 0xfc, !PT ;  /* 0x0000000f0c0ca212 */ /* 0x000fc800078efcff */
[----:B------:R-:W-:Y:S02]  /*06e0*/  @!P2 PRMT R4, R12, 0x9910, RZ ;  /* 0x000099100c04a816 */ /* 0x000fe400000000ff */
[----:B------:R-:W-:Y:S02]  /*06f0*/  ISETP.NE.AND P3, PT, R8, RZ, !P3 ;  /* 0x000000ff0800720c */ /* 0x000fe40005f65270 */
[----:B------:R-:W-:Y:S02]  /*0700*/  ISETP.NE.AND P2, PT, R4, RZ, !P2 ;  /* 0x000000ff0400720c */ /* 0x000fe40005745270 */
        /* <DEDUP_REMOVED lines=18> */
.L_x_22532:
        /* <DEDUP_REMOVED lines=8> */
.L_x_22533:
        /* <DEDUP_REMOVED lines=8> */
.L_x_22534:
        /* <DEDUP_REMOVED lines=8> */
.L_x_22535:
        /* <DEDUP_REMOVED lines=9> */
.L_x_22536:
[----:B------:R-:W-:Y:S05]  /*0a40*/  BSYNC.RELIABLE B1 ;  /* 0x0000000000017941 */ /* 0x000fea0003800100 */
.L_x_22531:
[----:B------:R-:W-:-:S13]  /*0a50*/  ISETP.GE.U32.AND P0, PT, R5, R3, PT ;  /* 0x000000030500720c */ /* 0x000fda0003f06070 */
[----:B0-----:R-:W0:Y:S01]  /*0a60*/  @!P0 LDC.64 R10, c[0x0][0x388] ;  /* 0x0000e200ff0a8b82 */ /* 0x001e220000000a00 */
[----:B-12---:R-:W-:Y:S02]  /*0a70*/  @!P0 IMAD.IADD R9, R2, 0x1, R5 ;  /* 0x0000000102098824 */ /* 0x006fe400078e0205 */
[----:B------:R-:W-:-:S03]  /*0a80*/  @!P0 VIADD R5, R5, 0x80 ;  /* 0x0000008005058836 */ /* 0x000fc60000000000 */
[----:B0-----:R-:W-:-:S05]  /*0a90*/  @!P0 IADD3 R8, P1, PT, R9, R10, RZ ;  /* 0x0000000a09088210 */ /* 0x001fca0007f3e0ff */
[----:B------:R-:W-:-:S05]  /*0aa0*/  @!P0 IMAD.X R9, RZ, RZ, R11, P1 ;  /* 0x000000ffff098224 */ /* 0x000fca00008e060b */
[----:B------:R3:W-:Y:S03]  /*0ab0*/  @!P0 STG.E.U8 desc[UR4][R8.64], R6 ;  /* 0x0000000608008986 */ /* 0x0007e6000c101104 */
.L_x_22537:
[----:B------:R-:W-:Y:S05]  /*0ac0*/  BSYNC.RECONVERGENT B0 ;  /* 0x0000000000007941 */ /* 0x000fea0003800200 */
.L_x_22530:
        /* <DEDUP_REMOVED lines=9> */
.L_x_22529:
        /* <DEDUP_REMOVED lines=11> */
[----:B------:R-:W4:Y:S04]  /*0c10*/  LDG.E R15, desc[UR4][R10.64] ;  /* 0x000000040a0f7981 */ /* 0x000f28000c1e1900 */
[----:B------:R-:W4:Y:S04]  /*0c20*/  LDG.E R16, desc[UR4][R10.64+0x200] ;  /* 0x000200040a107981 */ /* 0x000f28000c1e1900 */
[----:B------:R0:W4:Y:S04]  /*0c30*/  LDG.E R7, desc[UR4][R8.64+0x400] ;  /* 0x0004000408077981 */ /* 0x000128000c1e1900 */
[----:B------:R-:W4:Y:S04]  /*0c40*/  LDG.E R4, desc[UR4][R10.64+0x400] ;  /* 0x000400040a047981 */ /* 0x000f28000c1e1900 */
[----:B------:R-:W4:Y:S01]  /*0c50*/  LDG.E R5, desc[UR4][R10.64+0x600] ;  /* 0x000600040a057981 */ /* 0x000f22000c1e1900 */
[----:B--2---:R-:W-:-:S05]  /*0c60*/  IADD3 R2, P0, PT, R2, UR6, RZ ;  /* 0x0000000602027c10 */ /* 0x004fca000ff1e0ff */
[----:B------:R-:W-:Y:S02]  /*0c70*/  IMAD.X R3, RZ, RZ, UR7, P0 ;  /* 0x00000007ff037e24 */ /* 0x000fe400080e06ff */
[----:B------:R-:W-:Y:S01]  /*0c80*/  IMAD.WIDE.U32 R2, R17, 0x2, R2 ;  /* 0x0000000211027825 */ /* 0x000fe200078e0002 */
[----:B---3--:R-:W-:Y:S02]  /*0c90*/  PRMT R14, R13, 0x7632, R14 ;  /* 0x000076320d0e7816 */ /* 0x008fe4000000000e */
[C---:B-----5:R-:W-:Y:S02]  /*0ca0*/  PRMT R12, R6.reuse, 0x7632, R12 ;  /* 0x00007632060c7816 */ /* 0x060fe4000000000c */
[----:B----4-:R-:W-:Y:S02]  /*0cb0*/  PRMT R17, R15, 0x7632, R17 ;  /* 0x000076320f117816 */ /* 0x010fe40000000011 */
[----:B------:R-:W-:Y:S02]  /*0cc0*/  LOP3.LUT R6, R6, R15, RZ, 0xfc, !PT ;  /* 0x0000000f06067212 */ /* 0x000fe400078efcff */
[----:B------:R-:W-:-:S02]  /*0cd0*/  LOP3.LUT R12, R12, R17, RZ, 0xfc, !PT ;  /* 0x000000110c0c7212 */ /* 0x000fc400078efcff */
[----:B------:R-:W-:Y:S02]  /*0ce0*/  LOP3.LUT R13, R13, R16, RZ, 0xfc, !PT ;  /* 0x000000100d0d7212 */ /* 0x000fe400078efcff */
[----:B------:R-:W-:Y:S02]  /*0cf0*/  PRMT R6, R6, 0x9910, RZ ;  /* 0x0000991006067816 */ /* 0x000fe400000000ff */
[----:B0-----:R-:W-:Y:S02]  /*0d00*/  PRMT R8, R12, 0x9910, RZ ;  /* 0x000099100c087816 */ /* 0x001fe400000000ff */
[----:B------:R-:W-:Y:S02]  /*0d10*/  PRMT R9, R13, 0x9910, RZ ;  /* 0x000099100d097816 */ /* 0x000fe400000000ff */
[----:B------:R-:W-:Y:S02]  /*0d20*/  ISETP.NE.AND P6, PT, R6, RZ, PT ;  /* 0x000000ff0600720c */ /* 0x000fe40003fc5270 */
[----:B------:R-:W-:-:S02]  /*0d30*/  ISETP.NE.AND P2, PT, R8, RZ, PT ;  /* 0x000000ff0800720c */ /* 0x000fc40003f45270 */
[----:B------:R-:W-:Y:S02]  /*0d40*/  ISETP.NE.AND P5, PT, R9, RZ, PT ;  /* 0x000000ff0900720c */ /* 0x000fe40003fa5270 */
[C---:B------:R-:W-:Y:S02]  /*0d50*/  PRMT R6, R7.reuse, 0x7632, R6 ;  /* 0x0000763207067816 */ /* 0x040fe40000000006 */
[----:B------:R-:W-:Y:S02]  /*0d60*/  PRMT R9, R4, 0x7632, R9 ;  /* 0x0000763204097816 */ /* 0x000fe40000000009 */
[----:B------:R-:W-:Y:S02]  /*0d70*/  LOP3.LUT R8, R7, R4, RZ, 0xfc, !PT ;  /* 0x0000000407087212 */ /* 0x000fe400078efcff */
[----:B------:R-:W-:Y:S02]  /*0d80*/  PRMT R4, R0, 0x7632, R4 ;  /* 0x0000763200047816 */ /* 0x000fe40000000004 */
[----:B------:R-:W-:-:S02]  /*0d90*/  PRMT R7, R5, 0x7632, R7 ;  /* 0x0000763205077816 */ /* 0x000fc40000000007 */
[----:B------:R-:W-:Y:S02]  /*0da0*/  LOP3.LUT R6, R6, R9, RZ, 0xfc, !PT ;  /* 0x0000000906067212 */ /* 0x000fe400078efcff */
[----:B------:R-:W-:Y:S02]  /*0db0*/  LOP3.LUT R4, R4, R7, RZ, 0xfc, !PT ;  /* 0x0000000704047212 */ /* 0x000fe400078efcff */
[----:B------:R-:W-:Y:S02]  /*0dc0*/  PRMT R19, R16, 0x7632, R19 ;  /* 0x0000763210137816 */ /* 0x000fe40000000013 */
[----:B------:R-:W-:Y:S02]  /*0dd0*/  LOP3.LUT R0, R0, R5, RZ, 0xfc, !PT ;  /* 0x0000000500007212 */ /* 0x000fe400078efcff */
[----:B------:R-:W-:Y:S02]  /*0de0*/  PRMT R8, R8, 0x9910, RZ ;  /* 0x0000991008087816 */ /* 0x000fe400000000ff */
[----:B------:R-:W-:-:S02]  /*0df0*/  PRMT R6, R6, 0x9910, RZ ;  /* 0x0000991006067816 */ /* 0x000fc400000000ff */
[----:B------:R-:W-:Y:S02]  /*0e00*/  PRMT R7, R4, 0x9910, RZ ;  /* 0x0000991004077816 */ /* 0x000fe400000000ff */
[----:B------:R-:W-:Y:S02]  /*0e10*/  LOP3.LUT R14, R14, R19, RZ, 0xfc, !PT ;  /* 0x000000130e0e7212 */ /* 0x000fe400078efcff */
[----:B------:R-:W-:Y:S01]  /*0e20*/  PRMT R5, R0, 0x9910, RZ ;  /* 0x0000991000057816 */ /* 0x000fe200000000ff */
[----:B------:R-:W-:Y:S02]  /*0e30*/  IMAD.MOV.U32 R0, RZ, RZ, R8 ;  /* 0x000000ffff007224 */ /* 0x000fe400078e0008 */
[----:B------:R-:W-:Y:S01]  /*0e40*/  IMAD.MOV.U32 R4, RZ, RZ, R6 ;  /* 0x000000ffff047224 */ /* 0x000fe200078e0006 */
[----:B------:R-:W-:Y:S01]  /*0e50*/  PRMT R10, R14, 0x9910, RZ ;  /* 0x000099100e0a7816 */ /* 0x000fe200000000ff */
[----:B------:R-:W-:Y:S01]  /*0e60*/  IMAD.MOV.U32 R6, RZ, RZ, R7 ;  /* 0x000000ffff067224 */ /* 0x000fe200078e0007 */
[----:B------:R-:W-:-:S02]  /*0e70*/  ISETP.NE.AND P4, PT, R0, RZ, PT ;  /* 0x000000ff0000720c */ /* 0x000fc40003f85270 */
[----:B------:R-:W-:Y:S02]  /*0e80*/  SEL R0, RZ, 0x1, !P6 ;  /* 0x00000001ff007807 */ /* 0x000fe40007000000 */
[----:B------:R-:W-:Y:S02]  /*0e90*/  ISETP.NE.AND P1, PT, R10, RZ, PT ;  /* 0x000000ff0a00720c */ /* 0x000fe40003f25270 */
[----:B------:R-:W-:Y:S02]  /*0ea0*/  ISETP.NE.AND P0, PT, R4, RZ, PT ;  /* 0x000000ff0400720c */ /* 0x000fe40003f05270 */
[----:B------:R-:W-:Y:S02]  /*0eb0*/  ISETP.NE.AND P3, PT, R5, RZ, PT ;  /* 0x000000ff0500720c */ /* 0x000fe40003f65270 */
[----:B------:R-:W-:Y:S02]  /*0ec0*/  ISETP.NE.AND P6, PT, R6, RZ, PT ;  /* 0x000000ff0600720c */ /* 0x000fe40003fc5270 */
        /* <DEDUP_REMOVED lines=16> */
.L_x_22538:
        /* <DEDUP_REMOVED lines=11> */
.L_x_42909:


//--------------------- .text._ZN2at6native29vectorized_elementwise_kernelILi4ENS0_13BinaryFunctorIssbZZZNS0_22logical_or_kernel_cudaERNS_14TensorIteratorEENKUlvE0_clEvENKUlvE3_clEvEUlssE_EESt5arrayIPcLm3EEEEviT0_T1_ --------------------------
	.section	.text._ZN2at6native29vectorized_elementwise_kernelILi4ENS0_13BinaryFunctorIssbZZZNS0_22logical_or_kernel_cudaERNS_14TensorIteratorEENKUlvE0_clEvENKUlvE3_clEvEUlssE_EESt5arrayIPcLm3EEEEviT0_T1_,"ax",@progbits
	.align	128
        .global         _ZN2at6native29vectorized_elementwise_kernelILi4ENS0_13BinaryFunctorIssbZZZNS0_22logical_or_kernel_cudaERNS_14TensorIteratorEENKUlvE0_clEvENKUlvE3_clEvEUlssE_EESt5arrayIPcLm3EEEEviT0_T1_
        .type           _ZN2at6native29vectorized_elementwise_kernelILi4ENS0_13BinaryFunctorIssbZZZNS0_22logical_or_kernel_cudaERNS_14TensorIteratorEENKUlvE0_clEvENKUlvE3_clEvEUlssE_EESt5arrayIPcLm3EEEEviT0_T1_,@function
        .size           _ZN2at6native29vectorized_elementwise_kernelILi4ENS0_13BinaryFunctorIssbZZZNS0_22logical_or_kernel_cudaERNS_14TensorIteratorEENKUlvE0_clEvENKUlvE3_clEvEUlssE_EESt5arrayIPcLm3EEEEviT0_T1_,(.L_x_42910 - _ZN2at6native29vectorized_elementwise_kernelILi4ENS0_13BinaryFunctorIssbZZZNS0_22logical_or_kernel_cudaERNS_14TensorIteratorEENKUlvE0_clEvENKUlvE3_clEvEUlssE_EESt5arrayIPcLm3EEEEviT0_T1_)
        .other          _ZN2at6native29vectorized_elementwise_kernelILi4ENS0_13BinaryFunctorIssbZZZNS0_22logical_or_kernel_cudaERNS_14TensorIteratorEENKUlvE0_clEvENKUlvE3_clEvEUlssE_EESt5arrayIPcLm3EEEEviT0_T1_,@"STO_CUDA_ENTRY STV_DEFAULT"
_ZN2at6native29vectorized_elementwise_kernelILi4ENS0_13BinaryFunctorIssbZZZNS0_22logical_or_kernel_cudaERNS_14TensorIteratorEENKUlvE0_clEvENKUlvE3_clEvEUlssE_EESt5arrayIPcLm3EEEEviT0_T1_:
.text._ZN2at6native29vectorized_elementwise_kernelILi4ENS0_13BinaryFunctorIssbZZZNS0_22logical_or_kernel_cudaERNS_14TensorIteratorEENKUlvE0_clEvENKUlvE3_clEvEUlssE_EESt5arrayIPcLm3EEEEviT0_T1_:
        /* <DEDUP_REMOVED lines=131> */
.L_x_22542:
        /* <DEDUP_REMOVED lines=8> */
.L_x_22543:
        /* <DEDUP_REMOVED lines=8> */
.L_x_22544:
        /* <DEDUP_REMOVED lines=8> */
.L_x_22545:
        /* <DEDUP_REMOVED lines=9> */
.L_x_22546:
[----:B------:R-:W-:Y:S05]  /*0a40*/  BSYNC.RELIABLE B1 ;  /* 0x0000000000017941 */ /* 0x000fea0003800100 */
.L_x_22541:
[----:B------:R-:W-:-:S13]  /*0a50*/  ISETP.GE.U32.AND P0, PT, R5, R3, PT ;  /* 0x000000030500720c */ /* 0x000fda0003f06070 */
[----:B0-----:R-:W0:Y:S01]  /*0a60*/  @!P0 LDC.64 R10, c[0x0][0x388] ;  /* 0x0000e200ff0a8b82 */ /* 0x001e220000000a00 */
[----:B-12---:R-:W-:Y:S02]  /*0a70*/  @!P0 IMAD.IADD R9, R2, 0x1, R5 ;  /* 0x0000000102098824 */ /* 0x006fe400078e0205 */
[----:B------:R-:W-:-:S03]  /*0a80*/  @!P0 VIADD R5, R5, 0x80 ;  /* 0x0000008005058836 */ /* 0x000fc60000000000 */
[----:B0-----:R-:W-:-:S05]  /*0a90*/  @!P0 IADD3 R8, P1, PT, R9, R10, RZ ;  /* 0x0000000a09088210 */ /* 0x001fca0007f3e0ff */
[----:B------:R-:W-:-:S05]  /*0aa0*/  @!P0 IMAD.X R9, RZ, RZ, R11, P1 ;  /* 0x000000ffff098224 */ /* 0x000fca00008e060b */
[----:B------:R3:W-:Y:S03]  /*0ab0*/  @!P0 STG.E.U8 desc[UR4][R8.64], R6 ;  /* 0x0000000608008986 */ /* 0x0007e6000c101104 */
.L_x_22547:
[----:B------:R-:W-:Y:S05]  /*0ac0*/  BSYNC.RECONVERGENT B0 ;  /* 0x0000000000007941 */ /* 0x000fea0003800200 */
.L_x_22540:
        /* <DEDUP_REMOVED lines=9> */
.L_x_22539:
        /* <DEDUP_REMOVED lines=8> */
[----:B------:R0:W4:Y:S01]  /*0be0*/  LDG.E.64 R4, desc[UR4][R8.64+0x400] ;  /* 0x0004000408047981 */ /* 0x000122000c1e1b00 */
[----:B------:R-:W-:-:S05]  /*0bf0*/  IMAD.WIDE.U32 R10, R0, 0x8, R6 ;  /* 0x00000008000a7825 */ /* 0x000fca00078e0006 */
[----:B------:R-:W5:Y:S04]  /*0c00*/  LDG.E.64 R18, desc[UR4][R10.64] ;  /* 0x000000040a127981 */ /* 0x000f68000c1e1b00 */
[----:B------:R-:W4:Y:S01]  /*0c10*/  LDG.E.64 R6, desc[UR4][R10.64+0x400] ;  /* 0x000400040a067981 */ /* 0x000f22000c1e1b00 */
[----:B--2---:R-:W-:Y:S02]  /*0c20*/  IADD3 R2, P5, PT, R2, UR6, RZ ;  /* 0x0000000602027c10 */ /* 0x004fe4000ffbe0ff */
[----:B---3--:R-:W-:Y:S02]  /*0c30*/  PRMT R3, R16, 0x7632, R3 ;  /* 0x0000763210037816 */ /* 0x008fe40000000003 */
[----:B-----5:R-:W-:Y:S02]  /*0c40*/  PRMT R14, R18, 0x7632, R14 ;  /* 0x00007632120e7816 */ /* 0x020fe4000000000e */
[----:B------:R-:W-:-:S02]  /*0c50*/  LOP3.LUT R15, R16, R18, RZ, 0xfc, !PT ;  /* 0x00000012100f7212 */ /* 0x000fc400078efcff */
[----:B------:R-:W-:Y:S02]  /*0c60*/  LOP3.LUT R3, R3, R14, RZ, 0xfc, !PT ;  /* 0x0000000e03037212 */ /* 0x000fe400078efcff */
[----:B------:R-:W-:Y:S02]  /*0c70*/  PRMT R15, R15, 0x9910, RZ ;  /* 0x000099100f0f7816 */ /* 0x000fe400000000ff */
[----:B0-----:R-:W-:-:S03]  /*0c80*/  PRMT R8, R3, 0x9910, RZ ;  /* 0x0000991003087816 */ /* 0x001fc600000000ff */
[----:B------:R-:W-:Y:S01]  /*0c90*/  IMAD.MOV.U32 R3, RZ, RZ, R15 ;  /* 0x000000ffff037224 */ /* 0x000fe200078e000f */
[----:B------:R-:W-:Y:S02]  /*0ca0*/  LOP3.LUT R16, R17, R19, RZ, 0xfc, !PT ;  /* 0x0000001311107212 */ /* 0x000fe400078efcff */
[----:B------:R-:W-:Y:S02]  /*0cb0*/  ISETP.NE.AND P1, PT, R8, RZ, PT ;  /* 0x000000ff0800720c */ /* 0x000fe40003f25270 */
[----:B------:R-:W-:Y:S02]  /*0cc0*/  ISETP.NE.AND P6, PT, R3, RZ, PT ;  /* 0x000000ff0300720c */ /* 0x000fe40003fc5270 */
[C---:B----4-:R-:W-:Y:S02]  /*0cd0*/  PRMT R3, R4.reuse, 0x7632, R3 ;  /* 0x0000763204037816 */ /* 0x050fe40000000003 */
[----:B------:R-:W-:Y:S02]  /*0ce0*/  LOP3.LUT R8, R4, R6, RZ, 0xfc, !PT ;  /* 0x0000000604087212 */ /* 0x000fe400078efcff */
[----:B------:R-:W-:-:S02]  /*0cf0*/  PRMT R9, R16, 0x9910, RZ ;  /* 0x0000991010097816 */ /* 0x000fc400000000ff */
[C---:B------:R-:W-:Y:S02]  /*0d00*/  PRMT R4, R5.reuse, 0x7632, R4 ;  /* 0x0000763205047816 */ /* 0x040fe40000000004 */
[----:B------:R-:W-:Y:S02]  /*0d10*/  LOP3.LUT R5, R5, R7, RZ, 0xfc, !PT ;  /* 0x0000000705057212 */ /* 0x000fe400078efcff */
[----:B------:R-:W-:Y:S02]  /*0d20*/  PRMT R6, R6, 0x7632, R6 ;  /* 0x0000763206067816 */ /* 0x000fe40000000006 */
[----:B------:R-:W-:Y:S02]  /*0d30*/  PRMT R12, R17, 0x7632, R12 ;  /* 0x00007632110c7816 */ /* 0x000fe4000000000c */
[----:B------:R-:W-:Y:S02]  /*0d40*/  PRMT R13, R19, 0x7632, R13 ;  /* 0x00007632130d7816 */ /* 0x000fe4000000000d */
[----:B------:R-:W-:-:S02]  /*0d50*/  PRMT R7, R7, 0x7632, R7 ;  /* 0x0000763207077816 */ /* 0x000fc40000000007 */
[----:B------:R-:W-:Y:S02]  /*0d60*/  ISETP.NE.AND P0, PT, R9, RZ, PT ;  /* 0x000000ff0900720c */ /* 0x000fe40003f05270 */
[----:B------:R-:W-:Y:S02]  /*0d70*/  PRMT R8, R8, 0x9910, RZ ;  /* 0x0000991008087816 */ /* 0x000fe400000000ff */
[----:B------:R-:W-:Y:S02]  /*0d80*/  PRMT R9, R5, 0x9910, RZ ;  /* 0x0000991005097816 */ /* 0x000fe400000000ff */
[----:B------:R-:W-:Y:S02]  /*0d90*/  LOP3.LUT R3, R3, R6, RZ, 0xfc, !PT ;  /* 0x0000000603037212 */ /* 0x000fe400078efcff */
[----:B------:R-:W-:Y:S02]  /*0da0*/  LOP3.LUT R12, R12, R13, RZ, 0xfc, !PT ;  /* 0x0000000d0c0c7212 */ /* 0x000fe400078efcff */
[----:B------:R-:W-:Y:S01]  /*0db0*/  LOP3.LUT R4, R4, R7, RZ, 0xfc, !PT ;  /* 0x0000000704047212 */ /* 0x000fe200078efcff */
[----:B------:R-:W-:Y:S01]  /*0dc0*/  IMAD.MOV.U32 R5, RZ, RZ, R8 ;  /* 0x000000ffff057224 */ /* 0x000fe200078e0008 */
[----:B------:R-:W-:Y:S01]  /*0dd0*/  PRMT R3, R3, 0x9910, RZ ;  /* 0x0000991003037816 */ /* 0x000fe200000000ff */
[----:B------:R-:W-:Y:S01]  /*0de0*/  IMAD.MOV.U32 R6, RZ, RZ, R9 ;  /* 0x000000ffff067224 */ /* 0x000fe200078e0009 */
[----:B------:R-:W-:-:S02]  /*0df0*/  PRMT R10, R12, 0x9910, RZ ;  /* 0x000099100c0a7816 */ /* 0x000fc400000000ff */
[----:B------:R-:W-:Y:S02]  /*0e00*/  PRMT R4, R4, 0x9910, RZ ;  /* 0x0000991004047816 */ /* 0x000fe400000000ff */
[----:B------:R-:W-:Y:S02]  /*0e10*/  SEL R7, RZ, 0x1, !P6 ;  /* 0x00000001ff077807 */ /* 0x000fe40007000000 */
[----:B------:R-:W-:Y:S01]  /*0e20*/  ISETP.NE.AND P6, PT, R3, RZ, PT ;  /* 0x000000ff0300720c */ /* 0x000fe20003fc5270 */
[----:B------:R-:W-:Y:S01]  /*0e30*/  IMAD.X R3, RZ, RZ, UR7, P5 ;  /* 0x00000007ff037e24 */ /* 0x000fe2000a8e06ff */
[----:B------:R-:W-:Y:S02]  /*0e40*/  ISETP.NE.AND P2, PT, R10, RZ, PT ;  /* 0x000000ff0a00720c */ /* 0x000fe40003f45270 */
[----:B------:R-:W-:Y:S02]  /*0e50*/  ISETP.NE.AND P3, PT, R5, RZ, PT ;  /* 0x000000ff0500720c */ /* 0x000fe40003f65270 */
        /* <DEDUP_REMOVED lines=19> */
.L_x_22548:
        /* <DEDUP_REMOVED lines=15> */
.L_x_42910:


//--------------------- .text._ZN2at6native29vectorized_elementwise_kernelILi8ENS0_13BinaryFunctorIssbZZZNS0_22logical_or_kernel_cudaERNS_14TensorIteratorEENKUlvE0_clEvENKUlvE3_clEvEUlssE_EESt5arrayIPcLm3EEEEviT0_T1_ --------------------------
	.section	.text._ZN2at6native29vectorized_elementwise_kernelILi8ENS0_13BinaryFunctorIssbZZZNS0_22logical_or_kernel_cudaERNS_14TensorIteratorEENKUlvE0_clEvENKUlvE3_clEvEUlssE_EESt5arrayIPcLm3EEEEviT0_T1_,"ax",@progbits
	.align	128
        .global         _ZN2at6native29vectorized_elementwise_kernelILi8ENS0_13BinaryFunctorIssbZZZNS0_22logical_or_kernel_cudaERNS_14TensorIteratorEENKUlvE0_clEvENKUlvE3_clEvEUlssE_EESt5arrayIPcLm3EEEEviT0_T1_
        .type           _ZN2at6native29vectorized_elementwise_kernelILi8ENS0_13BinaryFunctorIssbZZZNS0_22logical_or_kernel_cudaERNS_14TensorIteratorEENKUlvE0_clEvENKUlvE3_clEvEUlssE_EESt5arrayIPcLm3EEEEviT0_T1_,@function
        .size           _ZN2at6native29vectorized_elementwise_kernelILi8ENS0_13BinaryFunctorIssbZZZNS0_22logical_or_kernel_cudaERNS_14TensorIteratorEENKUlvE0_clEvENKUlvE3_clEvEUlssE_EESt5arrayIPcLm3EEEEviT0_T1_,(.L_x_42911 - _ZN2at6native29vectorized_elementwise_kernelILi8ENS0_13BinaryFunctorIssbZZZNS0_22logical_or_kernel_cudaERNS_14TensorIteratorEENKUlvE0_clEvENKUlvE3_clEvEUlssE_EESt5arrayIPcLm3EEEEviT0_T1_)
        .other          _ZN2at6native29vectorized_elementwise_kernelILi8ENS0_13BinaryFunctorIssbZZZNS0_22logical_or_kernel_cudaERNS_14TensorIteratorEENKUlvE0_clEvENKUlvE3_clEvEUlssE_EESt5arrayIPcLm3EEEEviT0_T1_,@"STO_CUDA_ENTRY STV_DEFAULT"
_ZN2at6native29vectorized_elementwise_kernelILi8ENS0_13BinaryFunctorIssbZZZNS0_22logical_or_kernel_cudaERNS_14TensorIteratorEENKUlvE0_clEvENKUlvE3_clEvEUlssE_EESt5arrayIPcLm3EEEEviT0_T1_:
.text._ZN2at6native29vectorized_elementwise_kernelILi8ENS0_13BinaryFunctorIssbZZZNS0_22logical_or_kernel_cudaERNS_14TensorIteratorEENKUlvE0_clEvENKUlvE3_clEvEUlssE_EESt5arrayIPcLm3EEEEviT0_T1_:
[----:B------:R-:W-:Y:S01]  /*0000*/  LDC R1, c[0x0][0x37c] ;  /* 0x0000df00ff017b82 */ /* 0x000fe20000000800 */
[----:B------:R-:W-:Y:S05]  /*0010*/  EXIT ;  /* 0x000000000000794d */ /* 0x000fea0003800000 */
.L_x_22549:
        /* <DEDUP_REMOVED lines=14> */
.L_x_42911:


//--------------------- .text._ZN2at6native18elementwise_kernelILi128ELi4EZNS0_15gpu_kernel_implINS0_13AUnaryFunctorIllbZZZNS0_22logical_or_kernel_cudaERNS_14TensorIteratorEENKUlvE0_clEvENKUlvE2_clEvEUlllE_EEEEvRNS_18TensorIteratorBaseERKT_EUliE_EEviT1_ --------------------------
	.section	.text._ZN2at6native18elementwise_kernelILi128ELi4EZNS0_15gpu_kernel_implINS0_13AUnaryFunctorIllbZZZNS0_22logical_or_kernel_cudaERNS_14TensorIteratorEENKUlvE0_clEvENKUlvE2_clEvEUlllE_EEEEvRNS_18TensorIteratorBaseERKT_EUliE_EEviT1_,"ax",@progbits
	.align	128
        .global         _ZN2at6native18elementwise_kernelILi128ELi4EZNS0_15gpu_kernel_implINS0_13AUnaryFunctorIllbZZZNS0_22logical_or_kernel_cudaERNS_14TensorIteratorEENKUlvE0_clEvENKUlvE2_clEvEUlllE_EEEEvRNS_18TensorIteratorBaseERKT_EUliE_EEviT1_
        .type           _ZN2at6native18elementwise_kernelILi128ELi4EZNS0_15gpu_kernel_implINS0_13AUnaryFunctorIllbZZZNS0_22logical_or_kernel_cudaERNS_14TensorIteratorEENKUlvE0_clEvENKUlvE2_clEvEUlllE_EEEEvRNS_18TensorIteratorBaseERKT_EUliE_EEviT1_,@function
        .size           _ZN2at6native18elementwise_kernelILi128ELi4EZNS0_15gpu_kernel_implINS0_13AUnaryFunctorIllbZZZNS0_22logical_or_kernel_cudaERNS_14TensorIteratorEENKUlvE0_clEvENKUlvE2_clEvEUlllE_EEEEvRNS_18TensorIteratorBaseERKT_EUliE_EEviT1_,(.L_x_42912 - _ZN2at6native18elementwise_kernelILi128ELi4EZNS0_15gpu_kernel_implINS0_13AUnaryFunctorIllbZZZNS0_22logical_or_kernel_cudaERNS_14TensorIteratorEENKUlvE0_clEvENKUlvE2_clEvEUlllE_EEEEvRNS_18TensorIteratorBaseERKT_EUliE_EEviT1_)
        .other          _ZN2at6native18elementwise_kernelILi128ELi4EZNS0_15gpu_kernel_implINS0_13AUnaryFunctorIllbZZZNS0_22logical_or_kernel_cudaERNS_14TensorIteratorEENKUlvE0_clEvENKUlvE2_clEvEUlllE_EEEEvRNS_18TensorIteratorBaseERKT_EUliE_EEviT1_,@"STO_CUDA_ENTRY STV_DEFAULT"
_ZN2at6native18elementwise_kernelILi128ELi4EZNS0_15gpu_kernel_implINS0_13AUnaryFunctorIllbZZZNS0_22logical_or_kernel_cudaERNS_14TensorIteratorEENKUlvE0_clEvENKUlvE2_clEvEUlllE_EEEEvRNS_18TensorIteratorBaseERKT_EUliE_EEviT1_:
.text._ZN2at6native18elementwise_kernelILi128ELi4EZNS0_15gpu_kernel_implINS0_13AUnaryFunctorIllbZZZNS0_22logical_or_kernel_cudaERNS_14TensorIteratorEENKUlvE0_clEvENKUlvE2_clEvEUlllE_EEEEvRNS_18TensorIteratorBaseERKT_EUliE_EEviT1_:
        /* <DEDUP_REMOVED lines=319> */
.L_x_22552:
        /* <DEDUP_REMOVED lines=17> */
.L_x_22556:
[----:B------:R4:W5:Y:S01]  /*1500*/  LDG.E.U8 R2, desc[UR36][R4.64] ;  /* 0x0000002404027981 */ /* 0x000962000c1e1100 */
[----:B------:R-:W-:Y:S01]  /*1510*/  MOV R3, RZ ;  /* 0x000000ff00037202 */ /* 0x000fe20000000f00 */
[----:B------:R-:W-:Y:S06]  /*1520*/  BRA `(.L_x_22558) ;  /* 0x0000000c00407947 */ /* 0x000fec0003800000 */
.L_x_22555:
        /* <DEDUP_REMOVED lines=8> */
.L_x_22560:
[----:B------:R-:W2:Y:S02]  /*15b0*/  LDG.E R2, desc[UR36][R4.64] ;  /* 0x0000002404027981 */ /* 0x000ea4000c1e1900 */
[----:B--2---:R-:W-:Y:S01]  /*15c0*/  SHF.R.S32.HI R3, RZ, 0x1f, R2 ;  /* 0x0000001fff037819 */ /* 0x004fe20000011402 */
[----:B------:R-:W-:Y:S06]  /*15d0*/  BRA `(.L_x_22558) ;  /* 0x0000000c00147947 */ /* 0x000fec0003800000 */
.L_x_22559:
[----:B------:R-:W2:Y:S02]  /*15e0*/  LDG.E.S16 R2, desc[UR36][R4.64] ;  /* 0x0000002404027981 */ /* 0x000ea4000c1e1700 */
[----:B--2---:R-:W-:Y:S01]  /*15f0*/  SHF.R.S32.HI R3, RZ, 0x1f, R2 ;  /* 0x0000001fff037819 */ /* 0x004fe20000011402 */
[----:B------:R-:W-:Y:S06]  /*1600*/  BRA `(.L_x_22558) ;  /* 0x0000000c00087947 */ /* 0x000fec0003800000 */
.L_x_22554:
        /* <DEDUP_REMOVED lines=9> */
.L_x_22562:
[----:B------:R-:W2:Y:S02]  /*16a0*/  LDG.E.U16 R4, desc[UR36][R4.64] ;  /* 0x0000002404047981 */ /* 0x000ea4000c1e1500 */
[----:B--2---:R-:W-:-:S06]  /*16b0*/  HADD2.F32 R2, -RZ, R4.H0_H0 ;  /* 0x20000004ff027230 */ /* 0x004fcc0000004100 */
[----:B------:R-:W3:Y:S02]  /*16c0*/  F2I.S64.TRUNC R2, R2 ;  /* 0x0000000200027311 */ /* 0x000ee4000020d900 */
[----:B---3--:R-:W-:Y:S05]  /*16d0*/  BRA `(.L_x_22558) ;  /* 0x0000000800d47947 */ /* 0x008fea0003800000 */
.L_x_22561:
        /* <DEDUP_REMOVED lines=9> */
.L_x_22564:
[----:B------:R-:W2:Y:S02]  /*1770*/  LDG.E.U16 R4, desc[UR36][R4.64] ;  /* 0x0000002404047981 */ /* 0x000ea4000c1e1500 */
[----:B--2---:R-:W-:-:S06]  /*1780*/  HADD2.F32 R2, -RZ, R4.H0_H0 ;  /* 0x20000004ff027230 */ /* 0x004fcc0000004100 */
[----:B------:R-:W3:Y:S02]  /*1790*/  F2I.S64.TRUNC R2, R2 ;  /* 0x0000000200027311 */ /* 0x000ee4000020d900 */
[----:B---3--:R-:W-:Y:S05]  /*17a0*/  BRA `(.L_x_22558) ;  /* 0x0000000800a07947 */ /* 0x008fea0003800000 */
.L_x_22563:
[----:B------:R-:W2:Y:S02]  /*17b0*/  LDG.E.64 R2, desc[UR36][R4.64] ;  /* 0x0000002404027981 */ /* 0x000ea4000c1e1b00 */
[----:B--2---:R-:W3:Y:S02]  /*17c0*/  F2I.S64.F64.TRUNC R2, R2 ;  /* 0x0000000200027311 */ /* 0x004ee4000030d900 */
[----:B---3--:R-:W-:Y:S05]  /*17d0*/  BRA `(.L_x_22558) ;  /* 0x0000000800947947 */ /* 0x008fea0003800000 */
.L_x_22553:
        /* <DEDUP_REMOVED lines=13> */
.L_x_22567:
[----:B------:R-:W2:Y:S02]  /*18b0*/  LDG.E.64 R2, desc[UR36][R4.64] ;  /* 0x0000002404027981 */ /* 0x000ea4000c1e1b00 */
[----:B--2---:R-:W3:Y:S02]  /*18c0*/  F2I.S64.F64.TRUNC R2, R2 ;  /* 0x0000000200027311 */ /* 0x004ee4000030d900 */
[----:B---3--:R-:W-:Y:S05]  /*18d0*/  BRA `(.L_x_22558) ;  /* 0x0000000800547947 */ /* 0x008fea0003800000 */
.L_x_22566:
        /* <DEDUP_REMOVED lines=26> */
.L_x_22569:
        /* <DEDUP_REMOVED lines=13> */
.L_x_22568:
[----:B------:R-:W2:Y:S02]  /*1b50*/  LDG.E.U16 R2, desc[UR36][R4.64] ;  /* 0x0000002404027981 */ /* 0x000ea4000c1e1500 */
[----:B--2---:R-:W-:-:S06]  /*1b60*/  IMAD.U32 R2, R2, 0x10000, RZ ;  /* 0x0001000002027824 */ /* 0x004fcc00078e00ff */
[----:B------:R-:W3:Y:S02]  /*1b70*/  F2I.S64.TRUNC R2, R2 ;  /* 0x0000000200027311 */ /* 0x000ee4000020d900 */
[----:B---3--:R-:W-:Y:S05]  /*1b80*/  BRA `(.L_x_22558) ;  /* 0x0000000400a87947 */ /* 0x008fea0003800000 */
.L_x_22565:
        /* <DEDUP_REMOVED lines=11> */
.L_x_22572:
        /* <DEDUP_REMOVED lines=21> */
.L_x_22576:
[----:B------:R-:W-:Y:S05]  /*1d90*/  BSYNC.RECONVERGENT B1 ;  /* 0x0000000000017941 */ /* 0x000fea0003800200 */
.L_x_22575:
[----:B------:R-:W-:Y:S01]  /*1da0*/  IMAD.SHL.U32 R0, R0, 0x100000, RZ ;  /* 0x0010000000007824 */ /* 0x000fe200078e00ff */
[----:B------:R-:W-:-:S04]  /*1db0*/  LEA R2, R2, 0x3b800000, 0x17 ;  /* 0x3b80000002027811 */ /* 0x000fc800078eb8ff */
[----:B------:R-:W-:-:S07]  /*1dc0*/  LOP3.LUT R2, R2, R0, R7, 0xfe, !PT ;  /* 0x0000000002027212 */ /* 0x000fce00078efe07 */
.L_x_22574:
[----:B------:R-:W-:Y:S05]  /*1dd0*/  BSYNC.RECONVERGENT B0 ;  /* 0x0000000000007941 */ /* 0x000fea0003800200 */
.L_x_22573:
[----:B------:R-:W1:Y:S02]  /*1de0*/  F2I.S64.TRUNC R2, R2 ;  /* 0x0000000200027311 */ /* 0x000e64000020d900 */
[----:B-1----:R-:W-:Y:S05]  /*1df0*/  BRA `(.L_x_22558) ;  /* 0x00000004000c7947 */ /* 0x002fea0003800000 */
.L_x_22571:
        /* <DEDUP_REMOVED lines=21> */
.L_x_22580:
[----:B------:R-:W-:Y:S05]  /*1f50*/  BSYNC.RECONVERGENT B1 ;  /* 0x0000000000017941 */ /* 0x000fea0003800200 */
.L_x_22579:
[----:B------:R-:W-:Y:S01]  /*1f60*/  IMAD.SHL.U32 R0, R0, 0x200000, RZ ;  /* 0x0020000000007824 */ /* 0x000fe200078e00ff */
[----:B------:R-:W-:-:S04]  /*1f70*/  LEA R2, R2, 0x37800000, 0x17 ;  /* 0x3780000002027811 */ /* 0x000fc800078eb8ff */
[----:B------:R-:W-:-:S07]  /*1f80*/  LOP3.LUT R2, R2, R0, R7, 0xfe, !PT ;  /* 0x0000000002027212 */ /* 0x000fce00078efe07 */
.L_x_22578:
[----:B------:R-:W-:Y:S05]  /*1f90*/  BSYNC.RECONVERGENT B0 ;  /* 0x0000000000007941 */ /* 0x000fea0003800200 */
.L_x_22577:
[----:B------:R-:W1:Y:S02]  /*1fa0*/  F2I.S64.TRUNC R2, R2 ;  /* 0x0000000200027311 */ /* 0x000e64000020d900 */
[----:B-1----:R-:W-:Y:S05]  /*1fb0*/  BRA `(.L_x_22558) ;  /* 0x00000000009c7947 */ /* 0x002fea0003800000 */
.L_x_22570:
[----:B------:R-:W-:-:S09]  /*1fc0*/  UISETP.NE.AND UP0, UPT, UR4, 0x1c, UPT ;  /* 0x0000001c0400788c */ /* 0x000fd2000bf05270 */
[----:B------:R-:W-:Y:S05]  /*1fd0*/  BRA.U !UP0, `(.L_x_22581) ;  /* 0x00000001088c7547 */ /* 0x000fea000b800000 */
[----:B------:R-:W-:-:S09]  /*1fe0*/  UISETP.NE.AND UP0, UPT, UR4, 0x1d, UPT ;  /* 0x0000001d0400788c */ /* 0x000fd2000bf05270 */
[----:B------:R-:W-:Y:S05]  /*1ff0*/  BRA.U !UP0, `(.L_x_22582) ;  /* 0x00000001087c7547 */ /* 0x000fea000b800000 */
[----:B------:R-:W-:-:S09]  /*2000*/  UISETP.NE.AND UP0, UPT, UR4, 0x2c, UPT ;  /* 0x0000002c0400788c */ /* 0x000fd2000bf05270 */
[----:B------:R-:W-:Y:S05]  /*2010*/  BRA.U !UP0, `(.L_x_22583) ;  /* 0x0000000108487547 */ /* 0x000fea000b800000 */
.L_x_22557:
        /* <DEDUP_REMOVED lines=16> */
.L_x_22584:
[----:B------:R-:W-:Y:S01]  /*2120*/  CS2R R2, SRZ ;  /* 0x0000000000027805 */ /* 0x000fe2000001ff00 */
[----:B------:R-:W-:Y:S06]  /*2130*/  BRA `(.L_x_22558) ;  /* 0x00000000003c7947 */ /* 0x000fec0003800000 */
.L_x_22583:
        /* <DEDUP_REMOVED lines=8> */
.L_x_22586:
[----:B------:R-:W-:Y:S05]  /*21c0*/  BSYNC.RECONVERGENT B0 ;  /* 0x0000000000007941 */ /* 0x000fea0003800200 */
.L_x_22585:
[----:B------:R-:W2:Y:S02]  /*21d0*/  F2I.S64.TRUNC R2, R2 ;  /* 0x0000000200027311 */ /* 0x000ea4000020d900 */
[----:B--2---:R-:W-:Y:S05]  /*21e0*/  BRA `(.L_x_22558) ;  /* 0x0000000000107947 */ /* 0x004fea0003800000 */
.L_x_22582:
[----:B------:R2:W5:Y:S01]  /*21f0*/  LDG.E.64 R2, desc[UR36][R4.64] ;  /* 0x0000002404027981 */ /* 0x000562000c1e1b00 */
[----:B------:R-:W-:Y:S05]  /*2200*/  BRA `(.L_x_22558) ;  /* 0x0000000000087947 */ /* 0x000fea0003800000 */
.L_x_22581:
[----:B------:R1:W5:Y:S01]  /*2210*/  LDG.E R2, desc[UR36][R4.64] ;  /* 0x0000002404027981 */ /* 0x000362000c1e1900 */
[----:B------:R-:W-:-:S07]  /*2220*/  IMAD.MOV.U32 R3, RZ, RZ, RZ ;  /* 0x000000ffff037224 */ /* 0x000fce00078e00ff */
.L_x_22558:
[----:B------:R-:W0:Y:S01]  /*2230*/  LDCU.64 UR8, c[0x0][0x598] ;  /* 0x0000b300ff0877ac */ /* 0x000e220008000a00 */
[----:B------:R-:W-:Y:S01]  /*2240*/  BSSY.RECONVERGENT B6, `(.L_x_22587) ;  /* 0x00000d6000067945 */ /* 0x000fe20003800200 */
[----:B------:R-:W1:Y:S01]  /*2250*/  LDCU.64 UR6, c[0x0][0x580] ;  /* 0x0000b000ff0677ac */ /* 0x000e620008000a00 */
[----:B------:R-:W-:-:S04]  /*2260*/  UPRMT UR4, UR41, 0x9910, URZ ;  /* 0x0000991029047896 */ /* 0x000fc800080000ff */
[----:B------:R-:W-:Y:S01]  /*2270*/  UISETP.GT.AND UP0, UPT, UR4, 0x9, UPT ;  /* 0x000000090400788c */ /* 0x000fe2000bf04270 */
[----:B0----5:R-:W-:Y:S02]  /*2280*/  LOP3.LUT P0, RZ, R2, UR8, RZ, 0xfc, !PT ;  /* 0x0000000802ff7c12 */ /* 0x021fe4000f80fcff */
[----:B-1----:R-:W-:Y:S02]  /*2290*/  IADD3 R2, P1, PT, R16, UR6, RZ ;  /* 0x0000000610027c10 */ /* 0x002fe4000ff3e0ff */
[----:B------:R-:W-:Y:S02]  /*22a0*/  LOP3.LUT P0, RZ, R3, UR9, RZ, 0xfc, P0 ;  /* 0x0000000903ff7c12 */ /* 0x000fe4000800fcff */
[----:B------:R-:W-:Y:S02]  /*22b0*/  IADD3.X R3, PT, PT, RZ, UR7, RZ, P1, !PT ;  /* 0x00000007ff037c10 */ /* 0x000fe40008ffe4ff */
        /* <DEDUP_REMOVED lines=12> */
.L_x_22591:
[----:B------:R3:W-:Y:S01]  /*2380*/  STG.E.U8 desc[UR36][R2.64], R4 ;  /* 0x0000000402007986 */ /* 0x0007e2000c101124 */
[----:B------:R-:W-:Y:S05]  /*2390*/  BRA `(.L_x_22593) ;  /* 0x0000000c00007947 */ /* 0x000fea0003800000 */
.L_x_22590:
        /* <DEDUP_REMOVED lines=9> */
.L_x_22595:
[----:B------:R1:W-:Y:S01]  /*2430*/  STG.E desc[UR36][R2.64], R4 ;  /* 0x0000000402007986 */ /* 0x0003e2000c101924 */
[----:B------:R-:W-:Y:S05]  /*2440*/  BRA `(.L_x_22593) ;  /* 0x0000000800d47947 */ /* 0x000fea0003800000 */
.L_x_22594:
[----:B------:R2:W-:Y:S01]  /*2450*/  STG.E.U16 desc[UR36][R2.64], R4 ;  /* 0x0000000402007986 */ /* 0x0005e2000c101524 */
[----:B------:R-:W-:Y:S05]  /*2460*/  BRA `(.L_x_22593) ;  /* 0x0000000800cc7947 */ /* 0x000fea0003800000 */
.L_x_22589:
        /* <DEDUP_REMOVED lines=9> */
.L_x_22597:
[----:B------:R-:W-:-:S04]  /*2500*/  I2FP.F32.U32 R0, R4 ;  /* 0x0000000400007245 */ /* 0x000fc80000201000 */
[----:B------:R-:W-:-:S05]  /*2510*/  F2FP.F16.F32.PACK_AB R0, RZ, R0 ;  /* 0x00000000ff00723e */ /* 0x000fca00000000ff */
[----:B------:R0:W-:Y:S01]  /*2520*/  STG.E.U16 desc[UR36][R2.64], R0 ;  /* 0x0000000002007986 */ /* 0x0001e2000c101524 */
[----:B------:R-:W-:Y:S05]  /*2530*/  BRA `(.L_x_22593) ;  /* 0x0000000800987947 */ /* 0x000fea0003800000 */
.L_x_22596:
        /* <DEDUP_REMOVED lines=10> */
.L_x_22599:
[----:B------:R-:W-:-:S04]  /*25e0*/  I2FP.F32.U32 R4, R4 ;  /* 0x0000000400047245 */ /* 0x000fc80000201000 */
[----:B------:R-:W-:-:S04]  /*25f0*/  F2FP.F16.F32.PACK_AB R5, RZ, R4 ;  /* 0x00000004ff05723e */ /* 0x000fc800000000ff */
[----:B------:R-:W-:-:S05]  /*2600*/  PRMT R5, R5, 0x5410, RZ ;  /* 0x0000541005057816 */ /* 0x000fca00000000ff */
[----:B------:R0:W-:Y:S01]  /*2610*/  STG.E desc[UR36][R2.64], R5 ;  /* 0x0000000502007986 */ /* 0x0001e2000c101924 */
[----:B------:R-:W-:Y:S05]  /*2620*/  BRA `(.L_x_22593) ;  /* 0x00000008005c7947 */ /* 0x000fea0003800000 */
.L_x_22598:
[----:B------:R-:W0:Y:S02]  /*2630*/  I2F.F64.U32 R4, R4 ;  /* 0x0000000400047312 */ /* 0x000e240000201800 */
[----:B0-----:R0:W-:Y:S01]  /*2640*/  STG.E.64 desc[UR36][R2.64], R4 ;  /* 0x0000000402007986 */ /* 0x0011e2000c101b24 */
[----:B------:R-:W-:Y:S05]  /*2650*/  BRA `(.L_x_22593) ;  /* 0x0000000800507947 */ /* 0x000fea0003800000 */
.L_x_22588:
        /* <DEDUP_REMOVED lines=10> */
.L_x_22602:
[----:B------:R-:W-:Y:S01]  /*2700*/  CS2R R6, SRZ ;  /* 0x0000000000067805 */ /* 0x000fe2000001ff00 */
[----:B------:R-:W0:Y:S04]  /*2710*/  I2F.F64.U32 R4, R4 ;  /* 0x0000000400047312 */ /* 0x000e280000201800 */
[----:B0-----:R0:W-:Y:S01]  /*2720*/  STG.E.128 desc[UR36][R2.64], R4 ;  /* 0x0000000402007986 */ /* 0x0011e2000c101d24 */
[----:B------:R-:W-:Y:S05]  /*2730*/  BRA `(.L_x_22593) ;  /* 0x0000000800187947 */ /* 0x000fea0003800000 */
.L_x_22601:
        /* <DEDUP_REMOVED lines=17> */
.L_x_22606:
[----:B------:R-:W-:Y:S05]  /*2850*/  BSYNC.RECONVERGENT B0 ;  /* 0x0000000000007941 */ /* 0x000fea0003800200 */
.L_x_22605:
[----:B------:R0:W-:Y:S01]  /*2860*/  STG.E.U8 desc[UR36][R2.64], R5 ;  /* 0x0000000502007986 */ /* 0x0001e2000c101124 */
[----:B------:R-:W-:Y:S05]  /*2870*/  BRA `(.L_x_22593) ;  /* 0x0000000400c87947 */ /* 0x000fea0003800000 */
.L_x_22604:
        /* <DEDUP_REMOVED lines=16> */
.L_x_22603:
[----:B------:R-:W-:-:S04]  /*2980*/  I2FP.F32.U32 R0, R4 ;  /* 0x0000000400007245 */ /* 0x000fc80000201000 */
[----:B------:R-:W-:-:S05]  /*2990*/  F2FP.BF16.F32.PACK_AB R0, RZ, R0 ;  /* 0x00000000ff00723e */ /* 0x000fca00000010ff */
[----:B------:R0:W-:Y:S01]  /*29a0*/  STG.E.U16 desc[UR36][R2.64], R0 ;  /* 0x0000000002007986 */ /* 0x0001e2000c101524 */
[----:B------:R-:W-:Y:S05]  /*29b0*/  BRA `(.L_x_22593) ;  /* 0x0000000400787947 */ /* 0x000fea0003800000 */
.L_x_22600:
        /* <DEDUP_REMOVED lines=10> */
.L_x_22609:
        /* <DEDUP_REMOVED lines=12> */
.L_x_22612:
[----:B------:R-:W-:-:S04]  /*2b20*/  SHF.R.U32.HI R0, RZ, 0x14, R5 ;  /* 0x00000014ff007819 */ /* 0x000fc80000011605 */
[----:B------:R-:W-:-:S04]  /*2b30*/  LOP3.LUT R0, R0, 0x1, RZ, 0xc0, !PT ;  /* 0x0000000100007812 */ /* 0x000fc800078ec0ff */
[----:B------:R-:W-:-:S04]  /*2b40*/  IADD3 R0, PT, PT, R5, 0x487ffff, R0 ;  /* 0x0487ffff05007810 */ /* 0x000fc80007ffe000 */
[----:B------:R-:W-:-:S04]  /*2b50*/  SHF.R.U32.HI R0, RZ, 0x14, R0 ;  /* 0x00000014ff007819 */ /* 0x000fc80000011600 */
[----:B------:R-:W-:-:S07]  /*2b60*/  LOP3.LUT R4, R0, 0xff, RZ, 0xc0, !PT ;  /* 0x000000ff00047812 */ /* 0x000fce00078ec0ff */
.L_x_22613:
[----:B------:R-:W-:-:S07]  /*2b70*/  PRMT R0, R4, 0x7610, R0 ;  /* 0x0000761004007816 */ /* 0x000fce0000000000 */
.L_x_22611:
[----:B------:R-:W-:Y:S05]  /*2b80*/  BSYNC.RECONVERGENT B0 ;  /* 0x0000000000007941 */ /* 0x000fea0003800200 */
.L_x_22610:
[----:B------:R0:W-:Y:S01]  /*2b90*/  STG.E.U8 desc[UR36][R2.64], R0 ;  /* 0x0000000002007986 */ /* 0x0001e2000c101124 */
[----:B------:R-:W-:Y:S05]  /*2ba0*/  BRA `(.L_x_22593) ;  /* 0x0000000000fc7947 */ /* 0x000fea0003800000 */
.L_x_22608:
        /* <DEDUP_REMOVED lines=12> */
.L_x_22616:
[----:B------:R-:W-:-:S04]  /*2c70*/  SHF.R.U32.HI R0, RZ, 0x15, R5 ;  /* 0x00000015ff007819 */ /* 0x000fc80000011605 */
[----:B------:R-:W-:-:S04]  /*2c80*/  LOP3.LUT R0, R0, 0x1, RZ, 0xc0, !PT ;  /* 0x0000000100007812 */ /* 0x000fc800078ec0ff */
[----:B------:R-:W-:-:S04]  /*2c90*/  IADD3 R0, PT, PT, R5, 0x88fffff, R0 ;  /* 0x088fffff05007810 */ /* 0x000fc80007ffe000 */
[----:B------:R-:W-:-:S04]  /*2ca0*/  SHF.R.U32.HI R0, RZ, 0x15, R0 ;  /* 0x00000015ff007819 */ /* 0x000fc80000011600 */
[----:B------:R-:W-:-:S07]  /*2cb0*/  LOP3.LUT R4, R0, 0xff, RZ, 0xc0, !PT ;  /* 0x000000ff00047812 */ /* 0x000fce00078ec0ff */
.L_x_22617:
[----:B------:R-:W-:-:S07]  /*2cc0*/  PRMT R0, R4, 0x7610, R0 ;  /* 0x0000761004007816 */ /* 0x000fce0000000000 */
.L_x_22615:
[----:B------:R-:W-:Y:S05]  /*2cd0*/  BSYNC.RECONVERGENT B0 ;  /* 0x0000000000007941 */ /* 0x000fea0003800200 */
.L_x_22614:
[----:B------:R0:W-:Y:S01]  /*2ce0*/  STG.E.U8 desc[UR36][R2.64], R0 ;  /* 0x0000000002007986 */ /* 0x0001e2000c101124 */
[----:B------:R-:W-:Y:S05]  /*2cf0*/  BRA `(.L_x_22593) ;  /* 0x0000000000a87947 */ /* 0x000fea0003800000 */
.L_x_22607:
[----:B------:R-:W-:-:S09]  /*2d00*/  UISETP.NE.AND UP0, UPT, UR4, 0x1c, UPT ;  /* 0x0000001c0400788c */ /* 0x000fd2000bf05270 */
[----:B------:R-:W-:Y:S05]  /*2d10*/  BRA.U !UP0, `(.L_x_22618) ;  /* 0x00000001089c7547 */ /* 0x000fea000b800000 */
[----:B------:R-:W-:-:S09]  /*2d20*/  UISETP.NE.AND UP0, UPT, UR4, 0x1d, UPT ;  /* 0x0000001d0400788c */ /* 0x000fd2000bf05270 */
[----:B------:R-:W-:Y:S05]  /*2d30*/  BRA.U !UP0, `(.L_x_22619) ;  /* 0x0000000108887547 */ /* 0x000fea000b800000 */
[----:B------:R-:W-:-:S09]  /*2d40*/  UISETP.NE.AND UP0, UPT, UR4, 0x2c, UPT ;  /* 0x0000002c0400788c */ /* 0x000fd2000bf05270 */
[----:B------:R-:W-:Y:S05]  /*2d50*/  BRA.U !UP0, `(.L_x_22620) ;  /* 0x0000000108447547 */ /* 0x000fea000b800000 */
.L_x_22592:
        /* <DEDUP_REMOVED lines=16> */
.L_x_22621:
[----:B------:R-:W-:Y:S05]  /*2e60*/  BRA `(.L_x_22593) ;  /* 0x00000000004c7947 */ /* 0x000fea0003800000 */
.L_x_22620:
        /* <DEDUP_REMOVED lines=15> */
.L_x_22619:
[----:B------:R-:W-:-:S05]  /*2f60*/  IMAD.MOV.U32 R5, RZ, RZ, RZ ;  /* 0x000000ffff057224 */ /* 0x000fca00078e00ff */
[----:B------:R0:W-:Y:S01]  /*2f70*/  STG.E.64 desc[UR36][R2.64], R4 ;  /* 0x0000000402007986 */ /* 0x0001e2000c101b24 */
[----:B------:R-:W-:Y:S05]  /*2f80*/  BRA `(.L_x_22593) ;  /* 0x0000000000047947 */ /* 0x000fea0003800000 */
.L_x_22618:
[----:B------:R0:W-:Y:S02]  /*2f90*/  STG.E desc[UR36][R2.64], R4 ;  /* 0x0000000402007986 */ /* 0x0001e4000c101924 */
.L_x_22593:
[----:B------:R-:W-:Y:S05]  /*2fa0*/  BSYNC.RECONVERGENT B6 ;  /* 0x0000000000067941 */ /* 0x000fea0003800200 */
.L_x_22587:
[----:B------:R-:W-:-:S07]  /*2fb0*/  IADD3 R17, PT, PT, R17, 0x80, RZ ;  /* 0x0000008011117810 */ /* 0x000fce0007ffe0ff */
.L_x_22551:
[----:B------:R-:W-:Y:S05]  /*2fc0*/  BSYNC.RECONVERGENT B7 ;  /* 0x0000000000077941 */ /* 0x000fea0003800200 */
.L_x_22550:
        /* <DEDUP_REMOVED lines=307> */
.L_x_22624:
        /* <DEDUP_REMOVED lines=17> */
.L_x_22628:
[----:B------:R3:W5:Y:S01]  /*4410*/  LDG.E.U8 R2, desc[UR36][R4.64] ;  /* 0x0000002404027981 */ /* 0x000762000c1e1100 */
[----:B------:R-:W-:Y:S01]  /*4420*/  MOV R3, RZ ;  /* 0x000000ff00037202 */ /* 0x000fe20000000f00 */
[----:B------:R-:W-:Y:S06]  /*4430*/  BRA `(.L_x_22630) ;  /* 0x0000000c00407947 */ /* 0x000fec0003800000 */
.L_x_22627:
        /* <DEDUP_REMOVED lines=8> */
.L_x_22632:
[----:B------:R-:W2:Y:S02]  /*44c0*/  LDG.E R2, desc[UR36][R4.64] ;  /* 0x0000002404027981 */ /* 0x000ea4000c1e1900 */
[----:B--2---:R-:W-:Y:S01]  /*44d0*/  SHF.R.S32.HI R3, RZ, 0x1f, R2 ;  /* 0x0000001fff037819 */ /* 0x004fe20000011402 */
[----:B------:R-:W-:Y:S06]  /*44e0*/  BRA `(.L_x_22630) ;  /* 0x0000000c00147947 */ /* 0x000fec0003800000 */
.L_x_22631:
[----:B------:R-:W2:Y:S02]  /*44f0*/  LDG.E.S16 R2, desc[UR36][R4.64] ;  /* 0x0000002404027981 */ /* 0x000ea4000c1e1700 */
[----:B--2---:R-:W-:Y:S01]  /*4500*/  SHF.R.S32.HI R3, RZ, 0x1f, R2 ;  /* 0x0000001fff037819 */ /* 0x004fe20000011402 */
[----:B------:R-:W-:Y:S06]  /*4510*/  BRA `(.L_x_22630) ;  /* 0x0000000c00087947 */ /* 0x000fec0003800000 */
.L_x_22626:
        /* <DEDUP_REMOVED lines=9> */
.L_x_22634:
[----:B------:R-:W2:Y:S02]  /*45b0*/  LDG.E.U16 R4, desc[UR36][R4.64] ;  /* 0x0000002404047981 */ /* 0x000ea4000c1e1500 */
[----:B--2---:R-:W-:-:S06]  /*45c0*/  HADD2.F32 R2, -RZ, R4.H0_H0 ;  /* 0x20000004ff027230 */ /* 0x004fcc0000004100 */
[----:B------:R-:W3:Y:S02]  /*45d0*/  F2I.S64.TRUNC R2, R2 ;  /* 0x0000000200027311 */ /* 0x000ee4000020d900 */
[----:B---3--:R-:W-:Y:S05]  /*45e0*/  BRA `(.L_x_22630) ;  /* 0x0000000800d47947 */ /* 0x008fea0003800000 */
.L_x_22633:
        /* <DEDUP_REMOVED lines=9> */
.L_x_22636:
[----:B------:R-:W2:Y:S02]  /*4680*/  LDG.E.U16 R4, desc[UR36][R4.64] ;  /* 0x0000002404047981 */ /* 0x000ea4000c1e1500 */
[----:B--2---:R-:W-:-:S06]  /*4690*/  HADD2.F32 R2, -RZ, R4.H0_H0 ;  /* 0x20000004ff027230 */ /* 0x004fcc0000004100 */
[----:B------:R-:W3:Y:S02]  /*46a0*/  F2I.S64.TRUNC R2, R2 ;  /* 0x0000000200027311 */ /* 0x000ee4000020d900 */
[----:B---3--:R-:W-:Y:S05]  /*46b0*/  BRA `(.L_x_22630) ;  /* 0x0000000800a07947 */ /* 0x008fea0003800000 */
.L_x_22635:
[----:B------:R-:W2:Y:S02]  /*46c0*/  LDG.E.64 R2, desc[UR36][R4.64] ;  /* 0x0000002404027981 */ /* 0x000ea4000c1e1b00 */
[----:B--2---:R-:W3:Y:S02]  /*46d0*/  F2I.S64.F64.TRUNC R2, R2 ;  /* 0x0000000200027311 */ /* 0x004ee4000030d900 */
[----:B---3--:R-:W-:Y:S05]  /*46e0*/  BRA `(.L_x_22630) ;  /* 0x0000000800947947 */ /* 0x008fea0003800000 */
.L_x_22625:
        /* <DEDUP_REMOVED lines=13> */
.L_x_22639:
[----:B------:R-:W2:Y:S02]  /*47c0*/  LDG.E.64 R2, desc[UR36][R4.64] ;  /* 0x0000002404027981 */ /* 0x000ea4000c1e1b00 */
[----:B--2---:R-:W3:Y:S02]  /*47d0*/  F2I.S64.F64.TRUNC R2, R2 ;  /* 0x0000000200027311 */ /* 0x004ee4000030d900 */
[----:B---3--:R-:W-:Y:S05]  /*47e0*/  BRA `(.L_x_22630) ;  /* 0x0000000800547947 */ /* 0x008fea0003800000 */
.L_x_22638:
        /* <DEDUP_REMOVED lines=26> */
.L_x_22641:
        /* <DEDUP_REMOVED lines=13> */
.L_x_22640:
[----:B------:R-:W2:Y:S02]  /*4a60*/  LDG.E.U16 R2, desc[UR36][R4.64] ;  /* 0x0000002404027981 */ /* 0x000ea4000c1e1500 */
[----:B--2---:R-:W-:-:S06]  /*4a70*/  IMAD.U32 R2, R2, 0x10000, RZ ;  /* 0x0001000002027824 */ /* 0x004fcc00078e00ff */
[----:B------:R-:W3:Y:S02]  /*4a80*/  F2I.S64.TRUNC R2, R2 ;  /* 0x0000000200027311 */ /* 0x000ee4000020d900 */
[----:B---3--:R-:W-:Y:S05]  /*4a90*/  BRA `(.L_x_22630) ;  /* 0x0000000400a87947 */ /* 0x008fea0003800000 */
.L_x_22637:
        /* <DEDUP_REMOVED lines=11> */
.L_x_22644:
        /* <DEDUP_REMOVED lines=21> */
.L_x_22648:
[----:B------:R-:W-:Y:S05]  /*4ca0*/  BSYNC.RECONVERGENT B1 ;  /* 0x0000000000017941 */ /* 0x000fea0003800200 */
.L_x_22647:
[----:B------:R-:W-:Y:S01]  /*4cb0*/  IMAD.SHL.U32 R0, R0, 0x100000, RZ ;  /* 0x0010000000007824 */ /* 0x000fe200078e00ff */
[----:B------:R-:W-:-:S04]  /*4cc0*/  LEA R2, R2, 0x3b800000, 0x17 ;  /* 0x3b80000002027811 */ /* 0x000fc800078eb8ff */
[----:B------:R-:W-:-:S07]  /*4cd0*/  LOP3.LUT R2, R2, R0, R7, 0xfe, !PT ;  /* 0x0000000002027212 */ /* 0x000fce00078efe07 */
.L_x_22646:
[----:B------:R-:W-:Y:S05]  /*4ce0*/  BSYNC.RECONVERGENT B0 ;  /* 0x0000000000007941 */ /* 0x000fea0003800200 */
.L_x_22645:
[----:B------:R-:W0:Y:S02]  /*4cf0*/  F2I.S64.TRUNC R2, R2 ;  /* 0x0000000200027311 */ /* 0x000e24000020d900 */
[----:B0-----:R-:W-:Y:S05]  /*4d00*/  BRA `(.L_x_22630) ;  /* 0x00000004000c7947 */ /* 0x001fea0003800000 */
.L_x_22643:
        /* <DEDUP_REMOVED lines=21> */
.L_x_22652:
[----:B------:R-:W-:Y:S05]  /*4e60*/  BSYNC.RECONVERGENT B1 ;  /* 0x0000000000017941 */ /* 0x000fea0003800200 */
.L_x_22651:
[----:B------:R-:W-:Y:S01]  /*4e70*/  IMAD.SHL.U32 R0, R0, 0x200000, RZ ;  /* 0x0020000000007824 */ /* 0x000fe200078e00ff */
[----:B------:R-:W-:-:S04]  /*4e80*/  LEA R2, R2, 0x37800000, 0x17 ;  /* 0x3780000002027811 */ /* 0x000fc800078eb8ff */
[----:B------:R-:W-:-:S07]  /*4e90*/  LOP3.LUT R2, R2, R0, R7, 0xfe, !PT ;  /* 0x0000000002027212 */ /* 0x000fce00078efe07 */
.L_x_22650:
[----:B------:R-:W-:Y:S05]  /*4ea0*/  BSYNC.RECONVERGENT B0 ;  /* 0x0000000000007941 */ /* 0x000fea0003800200 */
.L_x_22649:
[----:B------:R-:W0:Y:S02]  /*4eb0*/  F2I.S64.TRUNC R2, R2 ;  /* 0x0000000200027311 */ /* 0x000e24000020d900 */
[----:B0-----:R-:W-:Y:S05]  /*4ec0*/  BRA `(.L_x_22630) ;  /* 0x00000000009c7947 */ /* 0x001fea0003800000 */
.L_x_22642:
        /* <DEDUP_REMOVED lines=14> */
.L_x_22656:
[----:B------:R-:W-:Y:S05]  /*4fb0*/  BSYNC.RECONVERGENT B0 ;  /* 0x0000000000007941 */ /* 0x000fea0003800200 */
.L_x_22655:
[----:B------:R-:W1:Y:S02]  /*4fc0*/  F2I.S64.TRUNC R2, R2 ;  /* 0x0000000200027311 */ /* 0x000e64000020d900 */
[----:B-1----:R-:W-:Y:S05]  /*4fd0*/  BRA `(.L_x_22630) ;  /* 0x0000000000587947 */ /* 0x002fea0003800000 */
.L_x_22629:
        /* <DEDUP_REMOVED lines=16> */
.L_x_22657:
[----:B------:R-:W-:Y:S01]  /*50e0*/  CS2R R2, SRZ ;  /* 0x0000000000027805 */ /* 0x000fe2000001ff00 */
[----:B------:R-:W-:Y:S06]  /*50f0*/  BRA `(.L_x_22630) ;  /* 0x0000000000107947 */ /* 0x000fec0003800000 */
.L_x_22654:
[----:B------:R1:W5:Y:S01]  /*5100*/  LDG.E.64 R2, desc[UR36][R4.64] ;  /* 0x0000002404027981 */ /* 0x000362000c1e1b00 */
[----:B------:R-:W-:Y:S05]  /*5110*/  BRA `(.L_x_22630) ;  /* 0x0000000000087947 */ /* 0x000fea0003800000 */
.L_x_22653:
[----:B------:R2:W5:Y:S01]  /*5120*/  LDG.E R2, desc[UR36][R4.64] ;  /* 0x0000002404027981 */ /* 0x000562000c1e1900 */
[----:B------:R-:W-:-:S07]  /*5130*/  IMAD.MOV.U32 R3, RZ, RZ, RZ ;  /* 0x000000ffff037224 */ /* 0x000fce00078e00ff */
.L_x_22630:
[----:B------:R-:W0:Y:S01]  /*5140*/  LDCU.64 UR8, c[0x0][0x598] ;  /* 0x0000b300ff0877ac */ /* 0x000e220008000a00 */
[----:B------:R-:W-:Y:S01]  /*5150*/  BSSY.RECONVERGENT B6, `(.L_x_22658) ;  /* 0x00000d5000067945 */ /* 0x000fe20003800200 */
[----:B------:R-:W2:Y:S01]  /*5160*/  LDCU.64 UR6, c[0x0][0x580] ;  /* 0x0000b000ff0677ac */ /* 0x000ea20008000a00 */
[----:B------:R-:W-:-:S04]  /*5170*/  UPRMT UR4, UR41, 0x9910, URZ ;  /* 0x0000991029047896 */ /* 0x000fc800080000ff */
[----:B------:R-:W-:Y:S01]  /*5180*/  UISETP.GT.AND UP0, UPT, UR4, 0x9, UPT ;  /* 0x000000090400788c */ /* 0x000fe2000bf04270 */
[----:B0----5:R-:W-:Y:S02]  /*5190*/  LOP3.LUT P0, RZ, R2, UR8, RZ, 0xfc, !PT ;  /* 0x0000000802ff7c12 */ /* 0x021fe4000f80fcff */
[----:B--2---:R-:W-:Y:S02]  /*51a0*/  IADD3 R2, P1, PT, R16, UR6, RZ ;  /* 0x0000000610027c10 */ /* 0x004fe4000ff3e0ff */
[----:B------:R-:W-:Y:S02]  /*51b0*/  LOP3.LUT P0, RZ, R3, UR9, RZ, 0xfc, P0 ;  /* 0x0000000903ff7c12 */ /* 0x000fe4000800fcff */
        /* <DEDUP_REMOVED lines=13> */
.L_x_22662:
[----:B------:R0:W-:Y:S01]  /*5290*/  STG.E.U8 desc[UR36][R2.64], R4 ;  /* 0x0000000402007986 */ /* 0x0001e2000c101124 */
[----:B------:R-:W-:Y:S05]  /*52a0*/  BRA `(.L_x_22664) ;  /* 0x0000000800fc7947 */ /* 0x000fea0003800000 */
.L_x_22661:
        /* <DEDUP_REMOVED lines=9> */
.L_x_22666:
[----:B------:R0:W-:Y:S01]  /*5340*/  STG.E desc[UR36][R2.64], R4 ;  /* 0x0000000402007986 */ /* 0x0001e2000c101924 */
[----:B------:R-:W-:Y:S05]  /*5350*/  BRA `(.L_x_22664) ;  /* 0x0000000800d07947 */ /* 0x000fea0003800000 */
.L_x_22665:
[----:B------:R0:W-:Y:S01]  /*5360*/  STG.E.U16 desc[UR36][R2.64], R4 ;  /* 0x0000000402007986 */ /* 0x0001e2000c101524 */
[----:B------:R-:W-:Y:S05]  /*5370*/  BRA `(.L_x_22664) ;  /* 0x0000000800c87947 */ /* 0x000fea0003800000 */
.L_x_22660:
        /* <DEDUP_REMOVED lines=9> */
.L_x_22668:
[----:B------:R-:W-:-:S04]  /*5410*/  I2FP.F32.U32 R0, R4 ;  /* 0x0000000400007245 */ /* 0x000fc80000201000 */
[----:B------:R-:W-:-:S05]  /*5420*/  F2FP.F16.F32.PACK_AB R0, RZ, R0 ;  /* 0x00000000ff00723e */ /* 0x000fca00000000ff */
[----:B------:R0:W-:Y:S01]  /*5430*/  STG.E.U16 desc[UR36][R2.64], R0 ;  /* 0x0000000002007986 */ /* 0x0001e2000c101524 */
[----:B------:R-:W-:Y:S05]  /*5440*/  BRA `(.L_x_22664) ;  /* 0x0000000800947947 */ /* 0x000fea0003800000 */
.L_x_22667:
        /* <DEDUP_REMOVED lines=10> */
.L_x_22670:
[----:B------:R-:W-:-:S04]  /*54f0*/  I2FP.F32.U32 R4, R4 ;  /* 0x0000000400047245 */ /* 0x000fc80000201000 */
[----:B------:R-:W-:-:S04]  /*5500*/  F2FP.F16.F32.PACK_AB R5, RZ, R4 ;  /* 0x00000004ff05723e */ /* 0x000fc800000000ff */
[----:B------:R-:W-:-:S05]  /*5510*/  PRMT R5, R5, 0x5410, RZ ;  /* 0x0000541005057816 */ /* 0x000fca00000000ff */
[----:B------:R0:W-:Y:S01]  /*5520*/  STG.E desc[UR36][R2.64], R5 ;  /* 0x0000000502007986 */ /* 0x0001e2000c101924 */
[----:B------:R-:W-:Y:S05]  /*5530*/  BRA `(.L_x_22664) ;  /* 0x0000000800587947 */ /* 0x000fea0003800000 */
.L_x_22669:
[----:B------:R-:W0:Y:S02]  /*5540*/  I2F.F64.U32 R4, R4 ;  /* 0x0000000400047312 */ /* 0x000e240000201800 */
[----:B0-----:R0:W-:Y:S01]  /*5550*/  STG.E.64 desc[UR36][R2.64], R4 ;  /* 0x0000000402007986 */ /* 0x0011e2000c101b24 */
[----:B------:R-:W-:Y:S05]  /*5560*/  BRA `(.L_x_22664) ;  /* 0x00000008004c7947 */ /* 0x000fea0003800000 */
.L_x_22659:
        /* <DEDUP_REMOVED lines=12> */
.L_x_22674:
        /* <DEDUP_REMOVED lines=17> */
.L_x_22676:
[----:B------:R-:W-:Y:S05]  /*5740*/  BSYNC.RECONVERGENT B0 ;  /* 0x0000000000007941 */ /* 0x000fea0003800200 */
.L_x_22675:
[----:B------:R0:W-:Y:S01]  /*5750*/  STG.E.U8 desc[UR36][R2.64], R0 ;  /* 0x0000000002007986 */ /* 0x0001e2000c101124 */
[----:B------:R-:W-:Y:S05]  /*5760*/  BRA `(.L_x_22664) ;  /* 0x0000000400cc7947 */ /* 0x000fea0003800000 */
.L_x_22673:
        /* <DEDUP_REMOVED lines=17> */
.L_x_22678:
[----:B------:R-:W-:Y:S05]  /*5880*/  BSYNC.RECONVERGENT B0 ;  /* 0x0000000000007941 */ /* 0x000fea0003800200 */
.L_x_22677:
[----:B------:R0:W-:Y:S01]  /*5890*/  STG.E.U8 desc[UR36][R2.64], R0 ;  /* 0x0000000002007986 */ /* 0x0001e2000c101124 */
[----:B------:R-:W-:Y:S05]  /*58a0*/  BRA `(.L_x_22664) ;  /* 0x00000004007c7947 */ /* 0x000fea0003800000 */
.L_x_22672:
        /* <DEDUP_REMOVED lines=21> */
.L_x_22680:
[----:B------:R-:W-:-:S05]  /*5a00*/  IMAD.MOV.U32 R5, RZ, RZ, RZ ;  /* 0x000000ffff057224 */ /* 0x000fca00078e00ff */
[----:B------:R0:W-:Y:S01]  /*5a10*/  STG.E.64 desc[UR36][R2.64], R4 ;  /* 0x0000000402007986 */ /* 0x0001e2000c101b24 */
[----:B------:R-:W-:Y:S05]  /*5a20*/  BRA `(.L_x_22664) ;  /* 0x00000004001c7947 */ /* 0x000fea0003800000 */
.L_x_22679:
[----:B------:R0:W-:Y:S01]  /*5a30*/  STG.E desc[UR36][R2.64], R4 ;  /* 0x0000000402007986 */ /* 0x0001e2000c101924 */
[----:B------:R-:W-:Y:S05]  /*5a40*/  BRA `(.L_x_22664) ;  /* 0x0000000400147947 */ /* 0x000fea0003800000 */
.L_x_22671:
        /* <DEDUP_REMOVED lines=8> */
.L_x_22682:
[----:B------:R-:W-:Y:S01]  /*5ad0*/  CS2R R6, SRZ ;  /* 0x0000000000067805 */ /* 0x000fe2000001ff00 */
[----:B------:R-:W0:Y:S04]  /*5ae0*/  I2F.F64.U32 R4, R4 ;  /* 0x0000000400047312 */ /* 0x000e280000201800 */
[----:B0-----:R4:W-:Y:S01]  /*5af0*/  STG.E.128 desc[UR36][R2.64], R4 ;  /* 0x0000000402007986 */ /* 0x0019e2000c101d24 */
[----:B------:R-:W-:Y:S05]  /*5b00*/  BRA `(.L_x_22664) ;  /* 0x0000000000e47947 */ /* 0x000fea0003800000 */
.L_x_22681:
[----:B------:R-:W-:-:S09]  /*5b10*/  UISETP.NE.AND UP0, UPT, UR4, 0xf, UPT ;  /* 0x0000000f0400788c */ /* 0x000fd2000bf05270 */
[----:B------:R-:W-:Y:S05]  /*5b20*/  BRA.U !UP0, `(.L_x_22683) ;  /* 0x0000000108d07547 */ /* 0x000fea000b800000 */
[----:B------:R-:W-:-:S09]  /*5b30*/  UISETP.NE.AND UP0, UPT, UR4, 0x17, UPT ;  /* 0x000000170400788c */ /* 0x000fd2000bf05270 */
[----:B------:R-:W-:Y:S05]  /*5b40*/  BRA.U !UP0, `(.L_x_22684) ;  /* 0x0000000108847547 */ /* 0x000fea000b800000 */
[----:B------:R-:W-:-:S09]  /*5b50*/  UISETP.NE.AND UP0, UPT, UR4, 0x18, UPT ;  /* 0x000000180400788c */ /* 0x000fd2000bf05270 */
[----:B------:R-:W-:Y:S05]  /*5b60*/  BRA.U !UP0, `(.L_x_22685) ;  /* 0x0000000108447547 */ /* 0x000fea000b800000 */
.L_x_22663:
        /* <DEDUP_REMOVED lines=16> */
.L_x_22686:
[----:B------:R-:W-:Y:S05]  /*5c70*/  BRA `(.L_x_22664) ;  /* 0x0000000000887947 */ /* 0x000fea0003800000 */
.L_x_22685:
        /* <DEDUP_REMOVED lines=11> */
.L_x_22688:
[----:B------:R-:W-:Y:S05]  /*5d30*/  BSYNC.RECONVERGENT B0 ;  /* 0x0000000000007941 */ /* 0x000fea0003800200 */
.L_x_22687:
[----:B------:R3:W-:Y:S01]  /*5d40*/  STG.E.U8 desc[UR36][R2.64], R5 ;  /* 0x0000000502007986 */ /* 0x0007e2000c101124 */
[----:B------:R-:W-:Y:S05]  /*5d50*/  BRA `(.L_x_22664) ;  /* 0x0000000000507947 */ /* 0x000fea0003800000 */
.L_x_22684:
        /* <DEDUP_REMOVED lines=12> */
.L_x_22689:
[----:B------:R-:W-:Y:S01]  /*5e20*/  IMAD.MOV.U32 R5, RZ, RZ, 0x7f ;  /* 0x0000007fff057424 */ /* 0x000fe200078e00ff */
[----:B------:R-:W-:-:S04]  /*5e30*/  ISETP.GT.U32.AND P0, PT, R7, 0x7f800000, PT ;  /* 0x7f8000000700780c */ /* 0x000fc80003f04070 */
[----:B------:R-:W-:-:S05]  /*5e40*/  SEL R5, R5, 0x7c, P0 ;  /* 0x0000007c05057807 */ /* 0x000fca0000000000 */
[----:B------:R2:W-:Y:S01]  /*5e50*/  STG.E.U8 desc[UR36][R2.64], R5 ;  /* 0x0000000502007986 */ /* 0x0005e2000c101124 */
[----:B------:R-:W-:Y:S05]  /*5e60*/  BRA `(.L_x_22664) ;  /* 0x00000000000c7947 */ /* 0x000fea0003800000 */
.L_x_22683:
[----:B------:R-:W-:-:S04]  /*5e70*/  I2FP.F32.U32 R0, R4 ;  /* 0x0000000400007245 */ /* 0x000fc80000201000 */
[----:B------:R-:W-:-:S05]  /*5e80*/  F2FP.BF16.F32.PACK_AB R0, RZ, R0 ;  /* 0x00000000ff00723e */ /* 0x000fca00000010ff */
[----:B------:R0:W-:Y:S02]  /*5e90*/  STG.E.U16 desc[UR36][R2.64], R0 ;  /* 0x0000000002007986 */ /* 0x0001e4000c101524 */
.L_x_22664:
[----:B------:R-:W-:Y:S05]  /*5ea0*/  BSYNC.RECONVERGENT B6 ;  /* 0x0000000000067941 */ /* 0x000fea0003800200 */
.L_x_22658:
[----:B------:R-:W-:-:S07]  /*5eb0*/  VIADD R17, R17, 0x80 ;  /* 0x0000008011117836 */ /* 0x000fce0000000000 */
.L_x_22623:
[----:B------:R-:W-:Y:S05]  /*5ec0*/  BSYNC.RECONVERGENT B7 ;  /* 0x0000000000077941 */ /* 0x000fea0003800200 */
.L_x_22622:
        /* <DEDUP_REMOVED lines=307> */
.L_x_22692:
        /* <DEDUP_REMOVED lines=17> */
.L_x_22696:
[----:B------:R0:W5:Y:S01]  /*7310*/  LDG.E.U8 R2, desc[UR36][R4.64] ;  /* 0x0000002404027981 */ /* 0x000162000c1e1100 */
[----:B------:R-:W-:Y:S01]  /*7320*/  IMAD.MOV.U32 R3, RZ, RZ, RZ ;  /* 0x000000ffff037224 */ /* 0x000fe200078e00ff */
[----:B------:R-:W-:Y:S06]  /*7330*/  BRA `(.L_x_22698) ;  /* 0x0000000c00407947 */ /* 0x000fec0003800000 */
.L_x_22695:
        /* <DEDUP_REMOVED lines=8> */
.L_x_22700:
[----:B------:R-:W2:Y:S02]  /*73c0*/  LDG.E R2, desc[UR36][R4.64] ;  /* 0x0000002404027981 */ /* 0x000ea4000c1e1900 */
[----:B--2---:R-:W-:Y:S01]  /*73d0*/  SHF.R.S32.HI R3, RZ, 0x1f, R2 ;  /* 0x0000001fff037819 */ /* 0x004fe20000011402 */
[----:B------:R-:W-:Y:S06]  /*73e0*/  BRA `(.L_x_22698) ;  /* 0x0000000c00147947 */ /* 0x000fec0003800000 */
.L_x_22699:
[----:B------:R-:W2:Y:S02]  /*73f0*/  LDG.E.S16 R2, desc[UR36][R4.64] ;  /* 0x0000002404027981 */ /* 0x000ea4000c1e1700 */
[----:B--2---:R-:W-:Y:S01]  /*7400*/  SHF.R.S32.HI R3, RZ, 0x1f, R2 ;  /* 0x0000001fff037819 */ /* 0x004fe20000011402 */
[----:B------:R-:W-:Y:S06]  /*7410*/  BRA `(.L_x_22698) ;  /* 0x0000000c00087947 */ /* 0x000fec0003800000 */
.L_x_22694:
        /* <DEDUP_REMOVED lines=9> */
.L_x_22702:
[----:B------:R-:W2:Y:S02]  /*74b0*/  LDG.E.U16 R4, desc[UR36][R4.64] ;  /* 0x0000002404047981 */ /* 0x000ea4000c1e1500 */
[----:B--2---:R-:W-:-:S06]  /*74c0*/  HADD2.F32 R2, -RZ, R4.H0_H0 ;  /* 0x20000004ff027230 */ /* 0x004fcc0000004100 */
[----:B------:R-:W2:Y:S02]  /*74d0*/  F2I.S64.TRUNC R2, R2 ;  /* 0x0000000200027311 */ /* 0x000ea4000020d900 */
[----:B--2---:R-:W-:Y:S05]  /*74e0*/  BRA `(.L_x_22698) ;  /* 0x0000000800d47947 */ /* 0x004fea0003800000 */
.L_x_22701:
        /* <DEDUP_REMOVED lines=9> */
.L_x_22704:
[----:B------:R-:W2:Y:S02]  /*7580*/  LDG.E.U16 R4, desc[UR36][R4.64] ;  /* 0x0000002404047981 */ /* 0x000ea4000c1e1500 */
[----:B--2---:R-:W-:-:S06]  /*7590*/  HADD2.F32 R2, -RZ, R4.H0_H0 ;  /* 0x20000004ff027230 */ /* 0x004fcc0000004100 */
[----:B------:R-:W2:Y:S02]  /*75a0*/  F2I.S64.TRUNC R2, R2 ;  /* 0x0000000200027311 */ /* 0x000ea4000020d900 */
[----:B--2---:R-:W-:Y:S05]  /*75b0*/  BRA `(.L_x_22698) ;  /* 0x0000000800a07947 */ /* 0x004fea0003800000 */
.L_x_22703:
[----:B------:R-:W2:Y:S02]  /*75c0*/  LDG.E.64 R2, desc[UR36][R4.64] ;  /* 0x0000002404027981 */ /* 0x000ea4000c1e1b00 */
[----:B--2---:R-:W2:Y:S02]  /*75d0*/  F2I.S64.F64.TRUNC R2, R2 ;  /* 0x0000000200027311 */ /* 0x004ea4000030d900 */
[----:B--2---:R-:W-:Y:S05]  /*75e0*/  BRA `(.L_x_22698) ;  /* 0x0000000800947947 */ /* 0x004fea0003800000 */
.L_x_22693:
        /* <DEDUP_REMOVED lines=13> */
.L_x_22707:
[----:B------:R-:W2:Y:S02]  /*76c0*/  LDG.E.64 R2, desc[UR36][R4.64] ;  /* 0x0000002404027981 */ /* 0x000ea4000c1e1b00 */
[----:B--2---:R-:W2:Y:S02]  /*76d0*/  F2I.S64.F64.TRUNC R2, R2 ;  /* 0x0000000200027311 */ /* 0x004ea4000030d900 */
[----:B--2---:R-:W-:Y:S05]  /*76e0*/  BRA `(.L_x_22698) ;  /* 0x0000000800547947 */ /* 0x004fea0003800000 */
.L_x_22706:
        /* <DEDUP_REMOVED lines=26> */
.L_x_22709:
        /* <DEDUP_REMOVED lines=13> */
.L_x_22708:
[----:B------:R-:W2:Y:S02]  /*7960*/  LDG.E.U16 R2, desc[UR36][R4.64] ;  /* 0x0000002404027981 */ /* 0x000ea4000c1e1500 */
[----:B--2---:R-:W-:-:S06]  /*7970*/  IMAD.U32 R2, R2, 0x10000, RZ ;  /* 0x0001000002027824 */ /* 0x004fcc00078e00ff */
[----:B------:R-:W2:Y:S02]  /*7980*/  F2I.S64.TRUNC R2, R2 ;  /* 0x0000000200027311 */ /* 0x000ea4000020d900 */
[----:B--2---:R-:W-:Y:S05]  /*7990*/  BRA `(.L_x_22698) ;  /* 0x0000000400a87947 */ /* 0x004fea0003800000 */
.L_x_22705:
        /* <DEDUP_REMOVED lines=11> */
.L_x_22712:
        /* <DEDUP_REMOVED lines=21> */
.L_x_22716:
[----:B------:R-:W-:Y:S05]  /*7ba0*/  BSYNC.RECONVERGENT B1 ;  /* 0x0000000000017941 */ /* 0x000fea0003800200 */
.L_x_22715:
[----:B------:R-:W-:Y:S01]  /*7bb0*/  IMAD.SHL.U32 R0, R0, 0x100000, RZ ;  /* 0x0010000000007824 */ /* 0x000fe200078e00ff */
[----:B------:R-:W-:-:S04]  /*7bc0*/  LEA R2, R2, 0x3b800000, 0x17 ;  /* 0x3b80000002027811 */ /* 0x000fc800078eb8ff */
[----:B------:R-:W-:-:S07]  /*7bd0*/  LOP3.LUT R2, R2, R0, R7, 0xfe, !PT ;  /* 0x0000000002027212 */ /* 0x000fce00078efe07 */
.L_x_22714:
[----:B------:R-:W-:Y:S05]  /*7be0*/  BSYNC.RECONVERGENT B0 ;  /* 0x0000000000007941 */ /* 0x000fea0003800200 */
.L_x_22713:
[----:B------:R-:W4:Y:S02]  /*7bf0*/  F2I.S64.TRUNC R2, R2 ;  /* 0x0000000200027311 */ /* 0x000f24000020d900 */
[----:B----4-:R-:W-:Y:S05]  /*7c00*/  BRA `(.L_x_22698) ;  /* 0x00000004000c7947 */ /* 0x010fea0003800000 */
.L_x_22711:
        /* <DEDUP_REMOVED lines=21> */
.L_x_22720:
[----:B------:R-:W-:Y:S05]  /*7d60*/  BSYNC.RECONVERGENT B1 ;  /* 0x0000000000017941 */ /* 0x000fea0003800200 */
.L_x_22719:
[----:B------:R-:W-:Y:S02]  /*7d70*/  SHF.L.U32 R0, R0, 0x15, RZ ;  /* 0x0000001500007819 */ /* 0x000fe400000006ff */
[----:B------:R-:W-:-:S04]  /*7d80*/  LEA R2, R2, 0x37800000, 0x17 ;  /* 0x3780000002027811 */ /* 0x000fc800078eb8ff */
[----:B------:R-:W-:-:S07]  /*7d90*/  LOP3.LUT R2, R2, R0, R7, 0xfe, !PT ;  /* 0x0000000002027212 */ /* 0x000fce00078efe07 */
.L_x_22718:
[----:B------:R-:W-:Y:S05]  /*7da0*/  BSYNC.RECONVERGENT B0 ;  /* 0x0000000000007941 */ /* 0x000fea0003800200 */
.L_x_22717:
[----:B------:R-:W0:Y:S02]  /*7db0*/  F2I.S64.TRUNC R2, R2 ;  /* 0x0000000200027311 */ /* 0x000e24000020d900 */
[----:B0-----:R-:W-:Y:S05]  /*7dc0*/  BRA `(.L_x_22698) ;  /* 0x00000000009c7947 */ /* 0x001fea0003800000 */
.L_x_22710:
        /* <DEDUP_REMOVED lines=14> */
.L_x_22724:
[----:B------:R-:W-:Y:S05]  /*7eb0*/  BSYNC.RECONVERGENT B0 ;  /* 0x0000000000007941 */ /* 0x000fea0003800200 */
.L_x_22723:
[----:B------:R-:W2:Y:S02]  /*7ec0*/  F2I.S64.TRUNC R2, R2 ;  /* 0x0000000200027311 */ /* 0x000ea4000020d900 */
[----:B--2---:R-:W-:Y:S05]  /*7ed0*/  BRA `(.L_x_22698) ;  /* 0x0000000000587947 */ /* 0x004fea0003800000 */
.L_x_22697:
        /* <DEDUP_REMOVED lines=16> */
.L_x_22725:
[----:B------:R-:W-:Y:S01]  /*7fe0*/  CS2R R2, SRZ ;  /* 0x0000000000027805 */ /* 0x000fe2000001ff00 */
[----:B------:R-:W-:Y:S06]  /*7ff0*/  BRA `(.L_x_22698) ;  /* 0x0000000000107947 */ /* 0x000fec0003800000 */
.L_x_22722:
[----:B------:R2:W5:Y:S01]  /*8000*/  LDG.E.64 R2, desc[UR36][R4.64] ;  /* 0x0000002404027981 */ /* 0x000562000c1e1b00 */
[----:B------:R-:W-:Y:S05]  /*8010*/  BRA `(.L_x_22698) ;  /* 0x0000000000087947 */ /* 0x000fea0003800000 */
.L_x_22721:
[----:B------:R3:W5:Y:S01]  /*8020*/  LDG.E R2, desc[UR36][R4.64] ;  /* 0x0000002404027981 */ /* 0x000762000c1e1900 */
[----:B------:R-:W-:-:S07]  /*8030*/  IMAD.MOV.U32 R3, RZ, RZ, RZ ;  /* 0x000000ffff037224 */ /* 0x000fce00078e00ff */
.L_x_22698:
[----:B------:R-:W0:Y:S01]  /*8040*/  LDCU.64 UR8, c[0x0][0x598] ;  /* 0x0000b300ff0877ac */ /* 0x000e220008000a00 */
[----:B------:R-:W-:Y:S01]  /*8050*/  BSSY.RECONVERGENT B6, `(.L_x_22726) ;  /* 0x00000d5000067945 */ /* 0x000fe20003800200 */
[----:B------:R-:W3:Y:S01]  /*8060*/  LDCU.64 UR6, c[0x0][0x580] ;  /* 0x0000b000ff0677ac */ /* 0x000ee20008000a00 */
[----:B------:R-:W-:-:S04]  /*8070*/  UPRMT UR4, UR41, 0x9910, URZ ;  /* 0x0000991029047896 */ /* 0x000fc800080000ff */
[----:B------:R-:W-:Y:S01]  /*8080*/  UISETP.GT.AND UP0, UPT, UR4, 0x9, UPT ;  /* 0x000000090400788c */ /* 0x000fe2000bf04270 */
[----:B0----5:R-:W-:Y:S02]  /*8090*/  LOP3.LUT P0, RZ, R2, UR8, RZ, 0xfc, !PT ;  /* 0x0000000802ff7c12 */ /* 0x021fe4000f80fcff */
[----:B---3--:R-:W-:Y:S02]  /*80a0*/  IADD3 R2, P1, PT, R16, UR6, RZ ;  /* 0x0000000610027c10 */ /* 0x008fe4000ff3e0ff */
[----:B------:R-:W-:-:S03]  /*80b0*/  LOP3.LUT P0, RZ, R3, UR9, RZ, 0xfc, P0 ;  /* 0x0000000903ff7c12 */ /* 0x000fc6000800fcff */
        /* <DEDUP_REMOVED lines=13> */
.L_x_22730:
[----:B------:R0:W-:Y:S01]  /*8190*/  STG.E.U8 desc[UR36][R2.64], R4 ;  /* 0x0000000402007986 */ /* 0x0001e2000c101124 */
[----:B------:R-:W-:Y:S05]  /*81a0*/  BRA `(.L_x_22732) ;  /* 0x0000000800fc7947 */ /* 0x000fea0003800000 */
.L_x_22729:
        /* <DEDUP_REMOVED lines=9> */
.L_x_22734:
[----:B------:R0:W-:Y:S01]  /*8240*/  STG.E desc[UR36][R2.64], R4 ;  /* 0x0000000402007986 */ /* 0x0001e2000c101924 */
[----:B------:R-:W-:Y:S05]  /*8250*/  BRA `(.L_x_22732) ;  /* 0x0000000800d07947 */ /* 0x000fea0003800000 */
.L_x_22733:
[----:B------:R0:W-:Y:S01]  /*8260*/  STG.E.U16 desc[UR36][R2.64], R4 ;  /* 0x0000000402007986 */ /* 0x0001e2000c101524 */
[----:B------:R-:W-:Y:S05]  /*8270*/  BRA `(.L_x_22732) ;  /* 0x0000000800c87947 */ /* 0x000fea0003800000 */
.L_x_22728:
        /* <DEDUP_REMOVED lines=9> */
.L_x_22736:
[----:B------:R-:W-:-:S04]  /*8310*/  I2FP.F32.U32 R0, R4 ;  /* 0x0000000400007245 */ /* 0x000fc80000201000 */
[----:B------:R-:W-:-:S05]  /*8320*/  F2FP.F16.F32.PACK_AB R0, RZ, R0 ;  /* 0x00000000ff00723e */ /* 0x000fca00000000ff */
[----:B------:R0:W-:Y:S01]  /*8330*/  STG.E.U16 desc[UR36][R2.64], R0 ;  /* 0x0000000002007986 */ /* 0x0001e2000c101524 */
[----:B------:R-:W-:Y:S05]  /*8340*/  BRA `(.L_x_22732) ;  /* 0x0000000800947947 */ /* 0x000fea0003800000 */
.L_x_22735:
        /* <DEDUP_REMOVED lines=10> */
.L_x_22738:
[----:B------:R-:W-:-:S04]  /*83f0*/  I2FP.F32.U32 R4, R4 ;  /* 0x0000000400047245 */ /* 0x000fc80000201000 */
[----:B------:R-:W-:-:S04]  /*8400*/  F2FP.F16.F32.PACK_AB R5, RZ, R4 ;  /* 0x00000004ff05723e */ /* 0x000fc800000000ff */
[----:B------:R-:W-:-:S05]  /*8410*/  PRMT R5, R5, 0x5410, RZ ;  /* 0x0000541005057816 */ /* 0x000fca00000000ff */
[----:B------:R0:W-:Y:S01]  /*8420*/  STG.E desc[UR36][R2.64], R5 ;  /* 0x0000000502007986 */ /* 0x0001e2000c101924 */
[----:B------:R-:W-:Y:S05]  /*8430*/  BRA `(.L_x_22732) ;  /* 0x0000000800587947 */ /* 0x000fea0003800000 */
.L_x_22737:
[----:B------:R-:W0:Y:S02]  /*8440*/  I2F.F64.U32 R4, R4 ;  /* 0x0000000400047312 */ /* 0x000e240000201800 */
[----:B0-----:R0:W-:Y:S01]  /*8450*/  STG.E.64 desc[UR36][R2.64], R4 ;  /* 0x0000000402007986 */ /* 0x0011e2000c101b24 */
[----:B------:R-:W-:Y:S05]  /*8460*/  BRA `(.L_x_22732) ;  /* 0x00000008004c7947 */ /* 0x000fea0003800000 */
.L_x_22727:
        /* <DEDUP_REMOVED lines=12> */
.L_x_22742:
        /* <DEDUP_REMOVED lines=17> */
.L_x_22744:
[----:B------:R-:W-:Y:S05]  /*8640*/  BSYNC.RECONVERGENT B0 ;  /* 0x0000000000007941 */ /* 0x000fea0003800200 */
.L_x_22743:
[----:B------:R0:W-:Y:S01]  /*8650*/  STG.E.U8 desc[UR36][R2.64], R0 ;  /* 0x0000000002007986 */ /* 0x0001e2000c101124 */
[----:B------:R-:W-:Y:S05]  /*8660*/  BRA `(.L_x_22732) ;  /* 0x0000000400cc7947 */ /* 0x000fea0003800000 */
.L_x_22741:
        /* <DEDUP_REMOVED lines=17> */
.L_x_22746:
[----:B------:R-:W-:Y:S05]  /*8780*/  BSYNC.RECONVERGENT B0 ;  /* 0x0000000000007941 */ /* 0x000fea0003800200 */
.L_x_22745:
[----:B------:R0:W-:Y:S01]  /*8790*/  STG.E.U8 desc[UR36][R2.64], R0 ;  /* 0x0000000002007986 */ /* 0x0001e2000c101124 */
[----:B------:R-:W-:Y:S05]  /*87a0*/  BRA `(.L_x_22732) ;  /* 0x00000004007c7947 */ /* 0x000fea0003800000 */
.L_x_22740:
        /* <DEDUP_REMOVED lines=21> */
.L_x_22748:
[----:B------:R-:W-:-:S05]  /*8900*/  IMAD.MOV.U32 R5, RZ, RZ, RZ ;  /* 0x000000ffff057224 */ /* 0x000fca00078e00ff */
[----:B------:R0:W-:Y:S01]  /*8910*/  STG.E.64 desc[UR36][R2.64], R4 ;  /* 0x0000000402007986 */ /* 0x0001e2000c101b24 */
[----:B------:R-:W-:Y:S05]  /*8920*/  BRA `(.L_x_22732) ;  /* 0x00000004001c7947 */ /* 0x000fea0003800000 */
.L_x_22747:
[----:B------:R0:W-:Y:S01]  /*8930*/  STG.E desc[UR36][R2.64], R4 ;  /* 0x0000000402007986 */ /* 0x0001e2000c101924 */
[----:B------:R-:W-:Y:S05]  /*8940*/  BRA `(.L_x_22732) ;  /* 0x0000000400147947 */ /* 0x000fea0003800000 */
.L_x_22739:
        /* <DEDUP_REMOVED lines=8> */
.L_x_22750:
[----:B------:R-:W-:Y:S01]  /*89d0*/  CS2R R6, SRZ ;  /* 0x0000000000067805 */ /* 0x000fe2000001ff00 */
[----:B------:R-:W0:Y:S04]  /*89e0*/  I2F.F64.U32 R4, R4 ;  /* 0x0000000400047312 */ /* 0x000e280000201800 */
[----:B0-----:R4:W-:Y:S01]  /*89f0*/  STG.E.128 desc[UR36][R2.64], R4 ;  /* 0x0000000402007986 */ /* 0x0019e2000c101d24 */
[----:B------:R-:W-:Y:S05]  /*8a00*/  BRA `(.L_x_22732) ;  /* 0x0000000000e47947 */ /* 0x000fea0003800000 */
.L_x_22749:
[----:B------:R-:W-:-:S09]  /*8a10*/  UISETP.NE.AND UP0, UPT, UR4, 0xf, UPT ;  /* 0x0000000f0400788c */ /* 0x000fd2000bf05270 */
[----:B------:R-:W-:Y:S05]  /*8a20*/  BRA.U !UP0, `(.L_x_22751) ;  /* 0x0000000108d07547 */ /* 0x000fea000b800000 */
[----:B------:R-:W-:-:S09]  /*8a30*/  UISETP.NE.AND UP0, UPT, UR4, 0x17, UPT ;  /* 0x000000170400788c */ /* 0x000fd2000bf05270 */
[----:B------:R-:W-:Y:S05]  /*8a40*/  BRA.U !UP0, `(.L_x_22752) ;  /* 0x0000000108847547 */ /* 0x000fea000b800000 */
[----:B------:R-:W-:-:S09]  /*8a50*/  UISETP.NE.AND UP0, UPT, UR4, 0x18, UPT ;  /* 0x000000180400788c */ /* 0x000fd2000bf05270 */
[----:B------:R-:W-:Y:S05]  /*8a60*/  BRA.U !UP0, `(.L_x_22753) ;  /* 0x0000000108447547 */ /* 0x000fea000b800000 */
.L_x_22731:
        /* <DEDUP_REMOVED lines=16> */
.L_x_22754:
[----:B------:R-:W-:Y:S05]  /*8b70*/  BRA `(.L_x_22732) ;  /* 0x0000000000887947 */ /* 0x000fea0003800000 */
.L_x_22753:
        /* <DEDUP_REMOVED lines=11> */
.L_x_22756:
[----:B------:R-:W-:Y:S05]  /*8c30*/  BSYNC.RECONVERGENT B0 ;  /* 0x0000000000007941 */ /* 0x000fea0003800200 */
.L_x_22755:
[----:B------:R3:W-:Y:S01]  /*8c40*/  STG.E.U8 desc[UR36][R2.64], R5 ;  /* 0x0000000502007986 */ /* 0x0007e2000c101124 */
[----:B------:R-:W-:Y:S05]  /*8c50*/  BRA `(.L_x_22732) ;  /* 0x0000000000507947 */ /* 0x000fea0003800000 */
.L_x_22752:
        /* <DEDUP_REMOVED lines=12> */
.L_x_22757:
[----:B------:R-:W-:Y:S02]  /*8d20*/  ISETP.GT.U32.AND P0, PT, R7, 0x7f800000, PT ;  /* 0x7f8000000700780c */ /* 0x000fe40003f04070 */
[----:B------:R-:W-:-:S04]  /*8d30*/  MOV R5, 0x7f ;  /* 0x0000007f00057802 */ /* 0x000fc80000000f00 */
[----:B------:R-:W-:-:S05]  /*8d40*/  SEL R5, R5, 0x7c, P0 ;  /* 0x0000007c05057807 */ /* 0x000fca0000000000 */
[----:B------:R2:W-:Y:S01]  /*8d50*/  STG.E.U8 desc[UR36][R2.64], R5 ;  /* 0x0000000502007986 */ /* 0x0005e2000c101124 */
[----:B------:R-:W-:Y:S05]  /*8d60*/  BRA `(.L_x_22732) ;  /* 0x00000000000c7947 */ /* 0x000fea0003800000 */
.L_x_22751:
[----:B------:R-:W-:-:S04]  /*8d70*/  I2FP.F32.U32 R0, R4 ;  /* 0x0000000400007245 */ /* 0x000fc80000201000 */
[----:B------:R-:W-:-:S05]  /*8d80*/  F2FP.BF16.F32.PACK_AB R0, RZ, R0 ;  /* 0x00000000ff00723e */ /* 0x000fca00000010ff */
[----:B------:R0:W-:Y:S02]  /*8d90*/  STG.E.U16 desc[UR36][R2.64], R0 ;  /* 0x0000000002007986 */ /* 0x0001e4000c101524 */
.L_x_22732:
[----:B------:R-:W-:Y:S05]  /*8da0*/  BSYNC.RECONVERGENT B6 ;  /* 0x0000000000067941 */ /* 0x000fea0003800200 */
.L_x_22726:
[----:B------:R-:W-:-:S07]  /*8db0*/  VIADD R17, R17, 0x80 ;  /* 0x0000008011117836 */ /* 0x000fce0000000000 */
.L_x_22691:
[----:B------:R-:W-:Y:S05]  /*8dc0*/  BSYNC.RECONVERGENT B7 ;  /* 0x0000000000077941 */ /* 0x000fea0003800200 */
.L_x_22690:
        /* <DEDUP_REMOVED lines=306> */
.L_x_22758:
        /* <DEDUP_REMOVED lines=19> */
.L_x_22762:
[----:B------:R1:W5:Y:S01]  /*a220*/  LDG.E.U8 R2, desc[UR36][R4.64] ;  /* 0x0000002404027981 */ /* 0x000362000c1e1100 */
[----:B------:R-:W-:Y:S01]  /*a230*/  IMAD.MOV.U32 R3, RZ, RZ, RZ ;  /* 0x000000ffff037224 */ /* 0x000fe200078e00ff */
[----:B------:R-:W-:Y:S06]  /*a240*/  BRA `(.L_x_22764) ;  /* 0x0000000c00407947 */ /* 0x000fec0003800000 */
.L_x_22761:
        /* <DEDUP_REMOVED lines=8> */
.L_x_22766:
[----:B------:R-:W2:Y:S02]  /*a2d0*/  LDG.E R2, desc[UR36][R4.64] ;  /* 0x0000002404027981 */ /* 0x000ea4000c1e1900 */
[----:B--2---:R-:W-:Y:S01]  /*a2e0*/  SHF.R.S32.HI R3, RZ, 0x1f, R2 ;  /* 0x0000001fff037819 */ /* 0x004fe20000011402 */
[----:B------:R-:W-:Y:S06]  /*a2f0*/  BRA `(.L_x_22764) ;  /* 0x0000000c00147947 */ /* 0x000fec0003800000 */
.L_x_22765:
[----:B------:R-:W2:Y:S02]  /*a300*/  LDG.E.S16 R2, desc[UR36][R4.64] ;  /* 0x0000002404027981 */ /* 0x000ea4000c1e1700 */
[----:B--2---:R-:W-:Y:S01]  /*a310*/  SHF.R.S32.HI R3, RZ, 0x1f, R2 ;  /* 0x0000001fff037819 */ /* 0x004fe20000011402 */
[----:B------:R-:W-:Y:S06]  /*a320*/  BRA `(.L_x_22764) ;  /* 0x0000000c00087947 */ /* 0x000fec0003800000 */
.L_x_22760:
        /* <DEDUP_REMOVED lines=9> */
.L_x_22768:
[----:B------:R-:W2:Y:S02]  /*a3c0*/  LDG.E.U16 R4, desc[UR36][R4.64] ;  /* 0x0000002404047981 */ /* 0x000ea4000c1e1500 */
[----:B--2---:R-:W-:-:S06]  /*a3d0*/  HADD2.F32 R2, -RZ, R4.H0_H0 ;  /* 0x20000004ff027230 */ /* 0x004fcc0000004100 */
[----:B------:R-:W2:Y:S02]  /*a3e0*/  F2I.S64.TRUNC R2, R2 ;  /* 0x0000000200027311 */ /* 0x000ea4000020d900 */
[----:B--2---:R-:W-:Y:S05]  /*a3f0*/  BRA `(.L_x_22764) ;  /* 0x0000000800d47947 */ /* 0x004fea0003800000 */
.L_x_22767:
        /* <DEDUP_REMOVED lines=9> */
.L_x_22770:
[----:B------:R-:W2:Y:S02]  /*a490*/  LDG.E.U16 R4, desc[UR36][R4.64] ;  /* 0x0000002404047981 */ /* 0x000ea4000c1e1500 */
[----:B--2---:R-:W-:-:S06]  /*a4a0*/  HADD2.F32 R2, -RZ, R4.H0_H0 ;  /* 0x20000004ff027230 */ /* 0x004fcc0000004100 */
[----:B------:R-:W2:Y:S02]  /*a4b0*/  F2I.S64.TRUNC R2, R2 ;  /* 0x0000000200027311 */ /* 0x000ea4000020d900 */
[----:B--2---:R-:W-:Y:S05]  /*a4c0*/  BRA `(.L_x_22764) ;  /* 0x0000000800a07947 */ /* 0x004fea0003800000 */
.L_x_22769:
[----:B------:R-:W2:Y:S02]  /*a4d0*/  LDG.E.64 R2, desc[UR36][R4.64] ;  /* 0x0000002404027981 */ /* 0x000ea4000c1e1b00 */
[----:B--2---:R-:W2:Y:S02]  /*a4e0*/  F2I.S64.F64.TRUNC R2, R2 ;  /* 0x0000000200027311 */ /* 0x004ea4000030d900 */
[----:B--2---:R-:W-:Y:S05]  /*a4f0*/  BRA `(.L_x_22764) ;  /* 0x0000000800947947 */ /* 0x004fea0003800000 */
.L_x_22759:
        /* <DEDUP_REMOVED lines=13> */
.L_x_22773:
[----:B------:R-:W2:Y:S02]  /*a5d0*/  LDG.E.64 R2, desc[UR36][R4.64] ;  /* 0x0000002404027981 */ /* 0x000ea4000c1e1b00 */
[----:B--2---:R-:W0:Y:S02]  /*a5e0*/  F2I.S64.F64.TRUNC R2, R2 ;  /* 0x0000000200027311 */ /* 0x004e24000030d900 */
[----:B0-----:R-:W-:Y:S05]  /*a5f0*/  BRA `(.L_x_22764) ;  /* 0x0000000800547947 */ /* 0x001fea0003800000 */
.L_x_22772:
        /* <DEDUP_REMOVED lines=26> */
.L_x_22775:
        /* <DEDUP_REMOVED lines=13> */
.L_x_22774:
[----:B------:R-:W2:Y:S02]  /*a870*/  LDG.E.U16 R2, desc[UR36][R4.64] ;  /* 0x0000002404027981 */ /* 0x000ea4000c1e1500 */
[----:B--2---:R-:W-:-:S06]  /*a880*/  SHF.L.U32 R2, R2, 0x10, RZ ;  /* 0x0000001002027819 */ /* 0x004fcc00000006ff */
[----:B------:R-:W0:Y:S02]  /*a890*/  F2I.S64.TRUNC R2, R2 ;  /* 0x0000000200027311 */ /* 0x000e24000020d900 */
[----:B0-----:R-:W-:Y:S05]  /*a8a0*/  BRA `(.L_x_22764) ;  /* 0x0000000400a87947 */ /* 0x001fea0003800000 */
.L_x_22771:
        /* <DEDUP_REMOVED lines=11> */
.L_x_22778:
        /* <DEDUP_REMOVED lines=21> */
.L_x_22782:
[----:B------:R-:W-:Y:S05]  /*aab0*/  BSYNC.RECONVERGENT B1 ;  /* 0x0000000000017941 */ /* 0x000fea0003800200 */
.L_x_22781:
[----:B------:R-:W-:Y:S02]  /*aac0*/  SHF.L.U32 R0, R0, 0x14, RZ ;  /* 0x0000001400007819 */ /* 0x000fe400000006ff */
[----:B------:R-:W-:-:S04]  /*aad0*/  LEA R2, R2, 0x3b800000, 0x17 ;  /* 0x3b80000002027811 */ /* 0x000fc800078eb8ff */
[----:B------:R-:W-:-:S07]  /*aae0*/  LOP3.LUT R2, R2, R0, R7, 0xfe, !PT ;  /* 0x0000000002027212 */ /* 0x000fce00078efe07 */
.L_x_22780:
[----:B------:R-:W-:Y:S05]  /*aaf0*/  BSYNC.RECONVERGENT B0 ;  /* 0x0000000000007941 */ /* 0x000fea0003800200 */
.L_x_22779:
[----:B------:R-:W0:Y:S02]  /*ab00*/  F2I.S64.TRUNC R2, R2 ;  /* 0x0000000200027311 */ /* 0x000e24000020d900 */
[----:B0-----:R-:W-:Y:S05]  /*ab10*/  BRA `(.L_x_22764) ;  /* 0x00000004000c7947 */ /* 0x001fea0003800000 */
.L_x_22777:
        /* <DEDUP_REMOVED lines=21> */
.L_x_22786:
[----:B------:R-:W-:Y:S05]  /*ac70*/  BSYNC.RECONVERGENT B1 ;  /* 0x0000000000017941 */ /* 0x000fea0003800200 */
.L_x_22785:
[----:B------:R-:W-:Y:S01]  /*ac80*/  IMAD.SHL.U32 R0, R0, 0x200000, RZ ;  /* 0x0020000000007824 */ /* 0x000fe200078e00ff */
[----:B------:R-:W-:-:S04]  /*ac90*/  LEA R2, R2, 0x37800000, 0x17 ;  /* 0x3780000002027811 */ /* 0x000fc800078eb8ff */
[----:B------:R-:W-:-:S07]  /*aca0*/  LOP3.LUT R2, R2, R0, R7, 0xfe, !PT ;  /* 0x0000000002027212 */ /* 0x000fce00078efe07 */
.L_x_22784:
[----:B------:R-:W-:Y:S05]  /*acb0*/  BSYNC.RECONVERGENT B0 ;  /* 0x0000000000007941 */ /* 0x000fea0003800200 */
.L_x_22783:
[----:B------:R-:W4:Y:S02]  /*acc0*/  F2I.S64.TRUNC R2, R2 ;  /* 0x0000000200027311 */ /* 0x000f24000020d900 */
[----:B----4-:R-:W-:Y:S05]  /*acd0*/  BRA `(.L_x_22764) ;  /* 0x00000000009c7947 */ /* 0x010fea0003800000 */
.L_x_22776:
        /* <DEDUP_REMOVED lines=14> */
.L_x_22790:
[----:B------:R-:W-:Y:S05]  /*adc0*/  BSYNC.RECONVERGENT B0 ;  /* 0x0000000000007941 */ /* 0x000fea0003800200 */
.L_x_22789:
[----:B------:R-:W3:Y:S02]  /*add0*/  F2I.S64.TRUNC R2, R2 ;  /* 0x0000000200027311 */ /* 0x000ee4000020d900 */
[----:B---3--:R-:W-:Y:S05]  /*ade0*/  BRA `(.L_x_22764) ;  /* 0x0000000000587947 */ /* 0x008fea0003800000 */
.L_x_22763:
        /* <DEDUP_REMOVED lines=16> */
.L_x_22791:
[----:B------:R-:W-:Y:S01]  /*aef0*/  CS2R R2, SRZ ;  /* 0x0000000000027805 */ /* 0x000fe2000001ff00 */
[----:B------:R-:W-:Y:S06]  /*af00*/  BRA `(.L_x_22764) ;  /* 0x0000000000107947 */ /* 0x000fec0003800000 */
.L_x_22788:
[----:B------:R2:W5:Y:S01]  /*af10*/  LDG.E.64 R2, desc[UR36][R4.64] ;  /* 0x0000002404027981 */ /* 0x000562000c1e1b00 */
[----:B------:R-:W-:Y:S05]  /*af20*/  BRA `(.L_x_22764) ;  /* 0x0000000000087947 */ /* 0x000fea0003800000 */
.L_x_22787:
[----:B------:R3:W5:Y:S01]  /*af30*/  LDG.E R2, desc[UR36][R4.64] ;  /* 0x0000002404027981 */ /* 0x000762000c1e1900 */
[----:B------:R-:W-:-:S07]  /*af40*/  MOV R3, RZ ;  /* 0x000000ff00037202 */ /* 0x000fce0000000f00 */
.L_x_22764:
[----:B------:R-:W1:Y:S01]  /*af50*/  LDCU.64 UR6, c[0x0][0x598] ;  /* 0x0000b300ff0677ac */ /* 0x000e620008000a00 */
[----:B------:R-:W-:-:S04]  /*af60*/  UPRMT UR4, UR41, 0x9910, URZ ;  /* 0x0000991029047896 */ /* 0x000fc800080000ff */
[----:B------:R-:W-:Y:S01]  /*af70*/  UISETP.GT.AND UP0, UPT, UR4, 0x9, UPT ;  /* 0x000000090400788c */ /* 0x000fe2000bf04270 */
[----:B-1---5:R-:W-:-:S04]  /*af80*/  LOP3.LUT P0, RZ, R2, UR6, RZ, 0xfc, !PT ;  /* 0x0000000602ff7c12 */ /* 0x022fc8000f80fcff */
[----:B------:R-:W-:-:S04]  /*af90*/  LOP3.LUT P0, RZ, R3, UR7, RZ, 0xfc, P0 ;  /* 0x0000000703ff7c12 */ /* 0x000fc8000800fcff */
        /* <DEDUP_REMOVED lines=12> */
.L_x_22795:
[----:B------:R-:W-:Y:S01]  /*b060*/  STG.E.U8 desc[UR36][R16.64], R2 ;  /* 0x0000000210007986 */ /* 0x000fe2000c101124 */
[----:B------:R-:W-:Y:S05]  /*b070*/  EXIT ;  /* 0x000000000000794d */ /* 0x000fea0003800000 */
.L_x_22794:
        /* <DEDUP_REMOVED lines=9> */
.L_x_22798:
[----:B------:R-:W-:Y:S01]  /*b110*/  STG.E desc[UR36][R16.64], R2 ;  /* 0x0000000210007986 */ /* 0x000fe2000c101924 */
[----:B------:R-:W-:Y:S05]  /*b120*/  EXIT ;  /* 0x000000000000794d */ /* 0x000fea0003800000 */
.L_x_22797:
[----:B------:R-:W-:Y:S01]  /*b130*/  STG.E.U16 desc[UR36][R16.64], R2 ;  /* 0x0000000210007986 */ /* 0x000fe2000c101524 */
[----:B------:R-:W-:Y:S05]  /*b140*/  EXIT ;  /* 0x000000000000794d */ /* 0x000fea0003800000 */
.L_x_22793:
        /* <DEDUP_REMOVED lines=9> */
.L_x_22800:
[----:B------:R-:W-:-:S04]  /*b1e0*/  I2FP.F32.U32 R0, R2 ;  /* 0x0000000200007245 */ /* 0x000fc80000201000 */
[----:B------:R-:W-:-:S05]  /*b1f0*/  F2FP.F16.F32.PACK_AB R0, RZ, R0 ;  /* 0x00000000ff00723e */ /* 0x000fca00000000ff */
[----:B------:R-:W-:Y:S01]  /*b200*/  STG.E.U16 desc[UR36][R16.64], R0 ;  /* 0x0000000010007986 */ /* 0x000fe2000c101524 */
[----:B------:R-:W-:Y:S05]  /*b210*/  EXIT ;  /* 0x000000000000794d */ /* 0x000fea0003800000 */
.L_x_22799:
        /* <DEDUP_REMOVED lines=10> */
.L_x_22802:
[----:B------:R-:W-:-:S04]  /*b2c0*/  I2FP.F32.U32 R2, R2 ;  /* 0x0000000200027245 */ /* 0x000fc80000201000 */
[----:B------:R-:W-:-:S04]  /*b2d0*/  F2FP.F16.F32.PACK_AB R3, RZ, R2 ;  /* 0x00000002ff03723e */ /* 0x000fc800000000ff */
[----:B------:R-:W-:-:S05]  /*b2e0*/  PRMT R3, R3, 0x5410, RZ ;  /* 0x0000541003037816 */ /* 0x000fca00000000ff */
[----:B------:R-:W-:Y:S01]  /*b2f0*/  STG.E desc[UR36][R16.64], R3 ;  /* 0x0000000310007986 */ /* 0x000fe2000c101924 */
[----:B------:R-:W-:Y:S05]  /*b300*/  EXIT ;  /* 0x000000000000794d */ /* 0x000fea0003800000 */
.L_x_22801:
[----:B------:R-:W1:Y:S02]  /*b310*/  I2F.F64.U32 R2, R2 ;  /* 0x0000000200027312 */ /* 0x000e640000201800 */
[----:B-1----:R-:W-:Y:S01]  /*b320*/  STG.E.64 desc[UR36][R16.64], R2 ;  /* 0x0000000210007986 */ /* 0x002fe2000c101b24 */
[----:B------:R-:W-:Y:S05]  /*b330*/  EXIT ;  /* 0x000000000000794d */ /* 0x000fea0003800000 */
.L_x_22792:
        /* <DEDUP_REMOVED lines=12> */
.L_x_22806:
        /* <DEDUP_REMOVED lines=16> */
.L_x_22809:
[----:B------:R-:W-:-:S07]  /*b500*/  PRMT R8, R0, 0x7610, R8 ;  /* 0x0000761000087816 */ /* 0x000fce0000000008 */
.L_x_22808:
[----:B------:R-:W-:Y:S05]  /*b510*/  BSYNC.RECONVERGENT B0 ;  /* 0x0000000000007941 */ /* 0x000fea0003800200 */
.L_x_22807:
[----:B------:R-:W-:Y:S01]  /*b520*/  STG.E.U8 desc[UR36][R16.64], R8 ;  /* 0x0000000810007986 */ /* 0x000fe2000c101124 */
[----:B------:R-:W-:Y:S05]  /*b530*/  EXIT ;  /* 0x000000000000794d */ /* 0x000fea0003800000 */
.L_x_22805:
        /* <DEDUP_REMOVED lines=16> */
.L_x_22812:
[----:B------:R-:W-:-:S07]  /*b640*/  PRMT R8, R0, 0x7610, R8 ;  /* 0x0000761000087816 */ /* 0x000fce0000000008 */
.L_x_22811:
[----:B------:R-:W-:Y:S05]  /*b650*/  BSYNC.RECONVERGENT B0 ;  /* 0x0000000000007941 */ /* 0x000fea0003800200 */
.L_x_22810:
[----:B------:R-:W-:Y:S01]  /*b660*/  STG.E.U8 desc[UR36][R16.64], R8 ;  /* 0x0000000810007986 */ /* 0x000fe2000c101124 */
[----:B------:R-:W-:Y:S05]  /*b670*/  EXIT ;  /* 0x000000000000794d */ /* 0x000fea0003800000 */
.L_x_22804:
        /* <DEDUP_REMOVED lines=21> */
.L_x_22814:
[----:B------:R-:W-:-:S05]  /*b7d0*/  IMAD.MOV.U32 R3, RZ, RZ, RZ ;  /* 0x000000ffff037224 */ /* 0x000fca00078e00ff */
[----:B------:R-:W-:Y:S01]  /*b7e0*/  STG.E.64 desc[UR36][R16.64], R2 ;  /* 0x0000000210007986 */ /* 0x000fe2000c101b24 */
[----:B------:R-:W-:Y:S05]  /*b7f0*/  EXIT ;  /* 0x000000000000794d */ /* 0x000fea0003800000 */
.L_x_22813:
[----:B------:R-:W-:Y:S01]  /*b800*/  STG.E desc[UR36][R16.64], R2 ;  /* 0x0000000210007986 */ /* 0x000fe2000c101924 */
[----:B------:R-:W-:Y:S05]  /*b810*/  EXIT ;  /* 0x000000000000794d */ /* 0x000fea0003800000 */
.L_x_22803:
        /* <DEDUP_REMOVED lines=8> */
.L_x_22816:
[----:B------:R-:W-:Y:S01]  /*b8a0*/  CS2R R6, SRZ ;  /* 0x0000000000067805 */ /* 0x000fe2000001ff00 */
[----:B0-234-:R-:W0:Y:S04]  /*b8b0*/  I2F.F64.U32 R4, R2 ;  /* 0x0000000200047312 */ /* 0x01de280000201800 */
[----:B0-----:R-:W-:Y:S01]  /*b8c0*/  STG.E.128 desc[UR36][R16.64], R4 ;  /* 0x0000000410007986 */ /* 0x001fe2000c101d24 */
[----:B------:R-:W-:Y:S05]  /*b8d0*/  EXIT ;  /* 0x000000000000794d */ /* 0x000fea0003800000 */
.L_x_22815:
[----:B------:R-:W-:-:S09]  /*b8e0*/  UISETP.NE.AND UP0, UPT, UR4, 0xf, UPT ;  /* 0x0000000f0400788c */ /* 0x000fd2000bf05270 */
[----:B------:R-:W-:Y:S05]  /*b8f0*/  BRA.U !UP0, `(.L_x_22817) ;  /* 0x0000000108d47547 */ /* 0x000fea000b800000 */
[----:B------:R-:W-:-:S09]  /*b900*/  UISETP.NE.AND UP0, UPT, UR4, 0x17, UPT ;  /* 0x000000170400788c */ /* 0x000fd2000bf05270 */
[----:B------:R-:W-:Y:S05]  /*b910*/  BRA.U !UP0, `(.L_x_22818) ;  /* 0x0000000108847547 */ /* 0x000fea000b800000 */
[----:B------:R-:W-:-:S09]  /*b920*/  UISETP.NE.AND UP0, UPT, UR4, 0x18, UPT ;  /* 0x000000180400788c */ /* 0x000fd2000bf05270 */
[----:B------:R-:W-:Y:S05]  /*b930*/  BRA.U !UP0, `(.L_x_22819) ;  /* 0x0000000108447547 */ /* 0x000fea000b800000 */
.L_x_22796:
        /* <DEDUP_REMOVED lines=16> */
.L_x_22820:
[----:B------:R-:W-:Y:S05]  /*ba40*/  EXIT ;  /* 0x000000000000794d */ /* 0x000fea0003800000 */
.L_x_22819:
        /* <DEDUP_REMOVED lines=11> */
.L_x_22822:
[----:B------:R-:W-:Y:S05]  /*bb00*/  BSYNC.RECONVERGENT B0 ;  /* 0x0000000000007941 */ /* 0x000fea0003800200 */
.L_x_22821:
[----:B------:R-:W-:Y:S01]  /*bb10*/  STG.E.U8 desc[UR36][R16.64], R3 ;  /* 0x0000000310007986 */ /* 0x000fe2000c101124 */
[----:B------:R-:W-:Y:S05]  /*bb20*/  EXIT ;  /* 0x000000000000794d */ /* 0x000fea0003800000 */
.L_x_22818:
        /* <DEDUP_REMOVED lines=13> */
.L_x_22823:
[----:B------:R-:W-:Y:S01]  /*bc00*/  HFMA2 R3, -RZ, RZ, 0, 7.569789886474609375e-06 ;  /* 0x0000007fff037431 */ /* 0x000fe200000001ff */
[----:B------:R-:W-:-:S04]  /*bc10*/  ISETP.GT.U32.AND P0, PT, R5, 0x7f800000, PT ;  /* 0x7f8000000500780c */ /* 0x000fc80003f04070 */
[----:B------:R-:W-:-:S05]  /*bc20*/  SEL R3, R3, 0x7c, P0 ;  /* 0x0000007c03037807 */ /* 0x000fca0000000000 */
[----:B------:R-:W-:Y:S01]  /*bc30*/  STG.E.U8 desc[UR36][R16.64], R3 ;  /* 0x0000000310007986 */ /* 0x000fe2000c101124 */
[----:B------:R-:W-:Y:S05]  /*bc40*/  EXIT ;  /* 0x000000000000794d */ /* 0x000fea0003800000 */
.L_x_22817:
[----:B------:R-:W-:-:S04]  /*bc50*/  I2FP.F32.U32 R0, R2 ;  /* 0x0000000200007245 */ /* 0x000fc80000201000 */
[----:B------:R-:W-:-:S05]  /*bc60*/  F2FP.BF16.F32.PACK_AB R0, RZ, R0 ;  /* 0x00000000ff00723e */ /* 0x000fca00000010ff */
[----:B------:R-:W-:Y:S01]  /*bc70*/  STG.E.U16 desc[UR36][R16.64], R0 ;  /* 0x0000000010007986 */ /* 0x000fe2000c101524 */
[----:B------:R-:W-:Y:S05]  /*bc80*/  EXIT ;  /* 0x000000000000794d */ /* 0x000fea0003800000 */
.L_x_22824:
        /* <DEDUP_REMOVED lines=15> */
.L_x_42912:


//--------------------- .text._ZN2at6native27unrolled_elementwise_kernelINS0_13AUnaryFunctorIllbZZZNS0_22logical_or_kernel_cudaERNS_14TensorIteratorEENKUlvE0_clEvENKUlvE2_clEvEUlllE_EESt5arrayIPcLm2EELi4E23TrivialOffsetCalculatorILi1EjESD_NS0_6memory12LoadWithCastILi1EEENSE_13StoreWithCastILi1EEEEEviT_T0_T2_T3_T4_T5_ --------------------------
	.section	.text._ZN2at6native27unrolled_elementwise_kernelINS0_13AUnaryFunctorIllbZZZNS0_22logical_or_kernel_cudaERNS_14TensorIteratorEENKUlvE0_clEvENKUlvE2_clEvEUlllE_EESt5arrayIPcLm2EELi4E23TrivialOffsetCalculatorILi1EjESD_NS0_6memory12LoadWithCastILi1EEENSE_13StoreWithCastILi1EEEEEviT_T0_T2_T3_T4_T5_,"ax",@progbits
	.align	128
        .global         _ZN2at6native27unrolled_elementwise_kernelINS0_13AUnaryFunctorIllbZZZNS0_22logical_or_kernel_cudaERNS_14TensorIteratorEENKUlvE0_clEvENKUlvE2_clEvEUlllE_EESt5arrayIPcLm2EELi4E23TrivialOffsetCalculatorILi1EjESD_NS0_6memory12LoadWithCastILi1EEENSE_13StoreWithCastILi1EEEEEviT_T0_T2_T3_T4_T5_
        .type           _ZN2at6native27unrolled_elementwise_kernelINS0_13AUnaryFunctorIllbZZZNS0_22logical_or_kernel_cudaERNS_14TensorIteratorEENKUlvE0_clEvENKUlvE2_clEvEUlllE_EESt5arrayIPcLm2EELi4E23TrivialOffsetCalculatorILi1EjESD_NS0_6memory12LoadWithCastILi1EEENSE_13StoreWithCastILi1EEEEEviT_T0_T2_T3_T4_T5_,@function
        .size           _ZN2at6native27unrolled_elementwise_kernelINS0_13AUnaryFunctorIllbZZZNS0_22logical_or_kernel_cudaERNS_14TensorIteratorEENKUlvE0_clEvENKUlvE2_clEvEUlllE_EESt5arrayIPcLm2EELi4E23TrivialOffsetCalculatorILi1EjESD_NS0_6memory12LoadWithCastILi1EEENSE_13StoreWithCastILi1EEEEEviT_T0_T2_T3_T4_T5_,(.L_x_42913 - _ZN2at6native27unrolled_elementwise_kernelINS0_13AUnaryFunctorIllbZZZNS0_22logical_or_kernel_cudaERNS_14TensorIteratorEENKUlvE0_clEvENKUlvE2_clEvEUlllE_EESt5arrayIPcLm2EELi4E23TrivialOffsetCalculatorILi1EjESD_NS0_6memory12LoadWithCastILi1EEENSE_13StoreWithCastILi1EEEEEviT_T0_T2_T3_T4_T5_)
        .other          _ZN2at6native27unrolled_elementwise_kernelINS0_13AUnaryFunctorIllbZZZNS0_22logical_or_kernel_cudaERNS_14TensorIteratorEENKUlvE0_clEvENKUlvE2_clEvEUlllE_EESt5arrayIPcLm2EELi4E23TrivialOffsetCalculatorILi1EjESD_NS0_6memory12LoadWithCastILi1EEENSE_13StoreWithCastILi1EEEEEviT_T0_T2_T3_T4_T5_,@"STO_CUDA_ENTRY STV_DEFAULT"
_ZN2at6native27unrolled_elementwise_kernelINS0_13AUnaryFunctorIllbZZZNS0_22logical_or_kernel_cudaERNS_14TensorIteratorEENKUlvE0_clEvENKUlvE2_clEvEUlllE_EESt5arrayIPcLm2EELi4E23TrivialOffsetCalculatorILi1EjESD_NS0_6memory12LoadWithCastILi1EEENSE_13StoreWithCastILi1EEEEEviT_T0_T2_T3_T4_T5_:
.text._ZN2at6native27unrolled_elementwise_kernelINS0_13AUnaryFunctorIllbZZZNS0_22logical_or_kernel_cudaERNS_14TensorIteratorEENKUlvE0_clEvENKUlvE2_clEvEUlllE_EESt5arrayIPcLm2EELi4E23TrivialOffsetCalculatorILi1EjESD_NS0_6memory12LoadWithCastILi1EEENSE_13StoreWithCastILi1EEEEEviT_T0_T2_T3_T4_T5_:
        /* <DEDUP_REMOVED lines=33> */
.L_x_22830:
[----:B------:R1:W5:Y:S01]  /*0210*/  LDG.E.U8 R4, desc[UR36][R6.64] ;  /* 0x0000002406047981 */ /* 0x000362000c1e1100 */
[----:B------:R-:W-:Y:S01]  /*0220*/  IMAD.MOV.U32 R5, RZ, RZ, RZ ;  /* 0x000000ffff057224 */ /* 0x000fe200078e00ff */
[----:B------:R-:W-:Y:S06]  /*0230*/  BRA `(.L_x_22832) ;  /* 0x0000000c00447947 */ /* 0x000fec0003800000 */
.L_x_22829:
        /* <DEDUP_REMOVED lines=8> */
.L_x_22834:
[----:B------:R-:W2:Y:S02]  /*02c0*/  LDG.E R4, desc[UR36][R6.64] ;  /* 0x0000002406047981 */ /* 0x000ea4000c1e1900 */
[----:B--2---:R-:W-:Y:S01]  /*02d0*/  SHF.R.S32.HI R5, RZ, 0x1f, R4 ;  /* 0x0000001fff057819 */ /* 0x004fe20000011404 */
[----:B------:R-:W-:Y:S06]  /*02e0*/  BRA `(.L_x_22832) ;  /* 0x0000000c00187947 */ /* 0x000fec0003800000 */
.L_x_22833:
[----:B------:R-:W2:Y:S02]  /*02f0*/  LDG.E.S16 R4, desc[UR36][R6.64] ;  /* 0x0000002406047981 */ /* 0x000ea4000c1e1700 */
[----:B--2---:R-:W-:Y:S01]  /*0300*/  SHF.R.S32.HI R5, RZ, 0x1f, R4 ;  /* 0x0000001fff057819 */ /* 0x004fe20000011404 */
[----:B------:R-:W-:Y:S06]  /*0310*/  BRA `(.L_x_22832) ;  /* 0x0000000c000c7947 */ /* 0x000fec0003800000 */
.L_x_22828:
        /* <DEDUP_REMOVED lines=9> */
.L_x_22836:
[----:B------:R-:W2:Y:S02]  /*03b0*/  LDG.E.U16 R6, desc[UR36][R6.64] ;  /* 0x0000002406067981 */ /* 0x000ea4000c1e1500 */
[----:B--2---:R-:W-:-:S06]  /*03c0*/  HADD2.F32 R4, -RZ, R6.H0_H0 ;  /* 0x20000006ff047230 */ /* 0x004fcc0000004100 */
[----:B------:R-:W2:Y:S02]  /*03d0*/  F2I.S64.TRUNC R4, R4 ;  /* 0x0000000400047311 */ /* 0x000ea4000020d900 */
[----:B--2---:R-:W-:Y:S05]  /*03e0*/  BRA `(.L_x_22832) ;  /* 0x0000000800d87947 */ /* 0x004fea0003800000 */
.L_x_22835:
        /* <DEDUP_REMOVED lines=9> */
.L_x_22838:
[----:B------:R-:W2:Y:S02]  /*0480*/  LDG.E.U16 R6, desc[UR36][R6.64] ;  /* 0x0000002406067981 */ /* 0x000ea4000c1e1500 */
[----:B--2---:R-:W-:-:S06]  /*0490*/  HADD2.F32 R4, -RZ, R6.H0_H0 ;  /* 0x20000006ff047230 */ /* 0x004fcc0000004100 */
[----:B------:R-:W2:Y:S02]  /*04a0*/  F2I.S64.TRUNC R4, R4 ;  /* 0x0000000400047311 */ /* 0x000ea4000020d900 */
[----:B--2---:R-:W-:Y:S05]  /*04b0*/  BRA `(.L_x_22832) ;  /* 0x0000000800a47947 */ /* 0x004fea0003800000 */
.L_x_22837:
[----:B------:R-:W2:Y:S02]  /*04c0*/  LDG.E.64 R4, desc[UR36][R6.64] ;  /* 0x0000002406047981 */ /* 0x000ea4000c1e1b00 */
[----:B--2---:R-:W2:Y:S02]  /*04d0*/  F2I.S64.F64.TRUNC R4, R4 ;  /* 0x0000000400047311 */ /* 0x004ea4000030d900 */
[----:B--2---:R-:W-:Y:S05]  /*04e0*/  BRA `(.L_x_22832) ;  /* 0x0000000800987947 */ /* 0x004fea0003800000 */
.L_x_22827:
        /* <DEDUP_REMOVED lines=13> */
.L_x_22841:
[----:B------:R-:W2:Y:S02]  /*05c0*/  LDG.E.64 R4, desc[UR36][R6.64] ;  /* 0x0000002406047981 */ /* 0x000ea4000c1e1b00 */
[----:B--2---:R-:W2:Y:S02]  /*05d0*/  F2I.S64.F64.TRUNC R4, R4 ;  /* 0x0000000400047311 */ /* 0x004ea4000030d900 */
[----:B--2---:R-:W-:Y:S05]  /*05e0*/  BRA `(.L_x_22832) ;  /* 0x0000000800587947 */ /* 0x004fea0003800000 */
.L_x_22840:
        /* <DEDUP_REMOVED lines=26> */
.L_x_22843:
        /* <DEDUP_REMOVED lines=14> */
.L_x_22842:
[----:B------:R-:W2:Y:S02]  /*0870*/  LDG.E.U16 R4, desc[UR36][R6.64] ;  /* 0x0000002406047981 */ /* 0x000ea4000c1e1500 */
[----:B--2---:R-:W-:-:S06]  /*0880*/  IMAD.U32 R4, R4, 0x10000, RZ ;  /* 0x0001000004047824 */ /* 0x004fcc00078e00ff */
[----:B------:R-:W2:Y:S02]  /*0890*/  F2I.S64.TRUNC R4, R4 ;  /* 0x0000000400047311 */ /* 0x000ea4000020d900 */
[----:B--2---:R-:W-:Y:S05]  /*08a0*/  BRA `(.L_x_22832) ;  /* 0x0000000400a87947 */ /* 0x004fea0003800000 */
.L_x_22839:
        /* <DEDUP_REMOVED lines=11> */
.L_x_22846:
        /* <DEDUP_REMOVED lines=21> */
.L_x_22850:
[----:B------:R-:W-:Y:S05]  /*0ab0*/  BSYNC.RECONVERGENT B1 ;  /* 0x0000000000017941 */ /* 0x000fea0003800200 */
.L_x_22849:
[----:B------:R-:W-:Y:S01]  /*0ac0*/  IMAD.SHL.U32 R0, R0, 0x100000, RZ ;  /* 0x0010000000007824 */ /* 0x000fe200078e00ff */
[----:B------:R-:W-:-:S04]  /*0ad0*/  LEA R3, R3, 0x3b800000, 0x17 ;  /* 0x3b80000003037811 */ /* 0x000fc800078eb8ff */
[----:B------:R-:W-:-:S07]  /*0ae0*/  LOP3.LUT R4, R3, R0, R7, 0xfe, !PT ;  /* 0x0000000003047212 */ /* 0x000fce00078efe07 */
.L_x_22848:
[----:B------:R-:W-:Y:S05]  /*0af0*/  BSYNC.RECONVERGENT B0 ;  /* 0x0000000000007941 */ /* 0x000fea0003800200 */
.L_x_22847:
[----:B------:R-:W4:Y:S02]  /*0b00*/  F2I.S64.TRUNC R4, R4 ;  /* 0x0000000400047311 */ /* 0x000f24000020d900 */
[----:B----4-:R-:W-:Y:S05]  /*0b10*/  BRA `(.L_x_22832) ;  /* 0x00000004000c7947 */ /* 0x010fea0003800000 */
.L_x_22845:
        /* <DEDUP_REMOVED lines=21> */
.L_x_22854:
[----:B------:R-:W-:Y:S05]  /*0c70*/  BSYNC.RECONVERGENT B1 ;  /* 0x0000000000017941 */ /* 0x000fea0003800200 */
.L_x_22853:
[----:B------:R-:W-:Y:S01]  /*0c80*/  IMAD.SHL.U32 R0, R0, 0x200000, RZ ;  /* 0x0020000000007824 */ /* 0x000fe200078e00ff */
[----:B------:R-:W-:-:S04]  /*0c90*/  LEA R3, R3, 0x37800000, 0x17 ;  /* 0x3780000003037811 */ /* 0x000fc800078eb8ff */
[----:B------:R-:W-:-:S07]  /*0ca0*/  LOP3.LUT R4, R3, R0, R7, 0xfe, !PT ;  /* 0x0000000003047212 */ /* 0x000fce00078efe07 */
.L_x_22852:
[----:B------:R-:W-:Y:S05]  /*0cb0*/  BSYNC.RECONVERGENT B0 ;  /* 0x0000000000007941 */ /* 0x000fea0003800200 */
.L_x_22851:
[----:B------:R-:W4:Y:S02]  /*0cc0*/  F2I.S64.TRUNC R4, R4 ;  /* 0x0000000400047311 */ /* 0x000f24000020d900 */
[----:B----4-:R-:W-:Y:S05]  /*0cd0*/  BRA `(.L_x_22832) ;  /* 0x00000000009c7947 */ /* 0x010fea0003800000 */
.L_x_22844:
[----:B------:R-:W-:-:S09]  /*0ce0*/  UISETP.NE.AND UP0, UPT, UR4, 0x1c, UPT ;  /* 0x0000001c0400788c */ /* 0x000fd2000bf05270 */
[----:B------:R-:W-:Y:S05]  /*0cf0*/  BRA.U !UP0, `(.L_x_22855) ;  /* 0x00000001088c7547 */ /* 0x000fea000b800000 */
[----:B------:R-:W-:-:S09]  /*0d00*/  UISETP.NE.AND UP0, UPT, UR4, 0x1d, UPT ;  /* 0x0000001d0400788c */ /* 0x000fd2000bf05270 */
[----:B------:R-:W-:Y:S05]  /*0d10*/  BRA.U !UP0, `(.L_x_22856) ;  /* 0x00000001087c7547 */ /* 0x000fea000b800000 */
[----:B------:R-:W-:-:S09]  /*0d20*/  UISETP.NE.AND UP0, UPT, UR4, 0x2c, UPT ;  /* 0x0000002c0400788c */ /* 0x000fd2000bf05270 */
[----:B------:R-:W-:Y:S05]  /*0d30*/  BRA.U !UP0, `(.L_x_22857) ;  /* 0x0000000108487547 */ /* 0x000fea000b800000 */
.L_x_22831:
        /* <DEDUP_REMOVED lines=16> */
.L_x_22858:
[----:B------:R-:W-:Y:S01]  /*0e40*/  CS2R R4, SRZ ;  /* 0x0000000000047805 */ /* 0x000fe2000001ff00 */
[----:B------:R-:W-:Y:S06]  /*0e50*/  BRA `(.L_x_22832) ;  /* 0x00000000003c7947 */ /* 0x000fec0003800000 */
.L_x_22857:
        /* <DEDUP_REMOVED lines=8> */
.L_x_22860:
[----:B------:R-:W-:Y:S05]  /*0ee0*/  BSYNC.RECONVERGENT B0 ;  /* 0x0000000000007941 */ /* 0x000fea0003800200 */
.L_x_22859:
[----:B------:R-:W2:Y:S02]  /*0ef0*/  F2I.S64.TRUNC R4, R4 ;  /* 0x0000000400047311 */ /* 0x000ea4000020d900 */
[----:B--2---:R-:W-:Y:S05]  /*0f00*/  BRA `(.L_x_22832) ;  /* 0x0000000000107947 */ /* 0x004fea0003800000 */
.L_x_22856:
[----:B------:R2:W5:Y:S01]  /*0f10*/  LDG.E.64 R4, desc[UR36][R6.64] ;  /* 0x0000002406047981 */ /* 0x000562000c1e1b00 */
[----:B------:R-:W-:Y:S05]  /*0f20*/  BRA `(.L_x_22832) ;  /* 0x0000000000087947 */ /* 0x000fea0003800000 */
.L_x_22855:
[----:B------:R3:W5:Y:S01]  /*0f30*/  LDG.E R4, desc[UR36][R6.64] ;  /* 0x0000002406047981 */ /* 0x000762000c1e1900 */
[----:B------:R-:W-:-:S07]  /*0f40*/  IMAD.MOV.U32 R5, RZ, RZ, RZ ;  /* 0x000000ffff057224 */ /* 0x000fce00078e00ff */
.L_x_22832:
[----:B-----5:R-:W-:Y:S01]  /*0f50*/  ISETP.NE.U32.AND P0, PT, R4, RZ, PT ;  /* 0x000000ff0400720c */ /* 0x020fe20003f05070 */
[----:B------:R-:W-:-:S03]  /*0f60*/  VIADD R19, R17, 0x80 ;  /* 0x0000008011137836 */ /* 0x000fc60000000000 */
[----:B------:R-:W-:-:S04]  /*0f70*/  ISETP.NE.AND.EX P0, PT, R5, RZ, PT, P0 ;  /* 0x000000ff0500720c */ /* 0x000fc80003f05300 */
[----:B------:R-:W-:-:S09]  /*0f80*/  P2R R18, PR, RZ, 0x1 ;  /* 0x00000001ff127803 */ /* 0x000fd20000000000 */
.L_x_22826:
[----:B------:R-:W-:Y:S05]  /*0f90*/  BSYNC.RECONVERGENT B6 ;  /* 0x0000000000067941 */ /* 0x000fea0003800200 */
.L_x_22825:
        /* <DEDUP_REMOVED lines=25> */
.L_x_22866:
[----:B------:R4:W5:Y:S01]  /*1130*/  LDG.E.U8 R4, desc[UR36][R6.64] ;  /* 0x0000002406047981 */ /* 0x000962000c1e1100 */
[----:B------:R-:W-:Y:S01]  /*1140*/  IMAD.MOV.U32 R5, RZ, RZ, RZ ;  /* 0x000000ffff057224 */ /* 0x000fe200078e00ff */
[----:B------:R-:W-:Y:S06]  /*1150*/  BRA `(.L_x_22868) ;  /* 0x0000000c00447947 */ /* 0x000fec0003800000 */
.L_x_22865:
        /* <DEDUP_REMOVED lines=8> */
.L_x_22870:
[----:B------:R-:W2:Y:S02]  /*11e0*/  LDG.E R4, desc[UR36][R6.64] ;  /* 0x0000002406047981 */ /* 0x000ea4000c1e1900 */
[----:B--2---:R-:W-:Y:S01]  /*11f0*/  SHF.R.S32.HI R5, RZ, 0x1f, R4 ;  /* 0x0000001fff057819 */ /* 0x004fe20000011404 */
[----:B------:R-:W-:Y:S06]  /*1200*/  BRA `(.L_x_22868) ;  /* 0x0000000c00187947 */ /* 0x000fec0003800000 */
.L_x_22869:
[----:B------:R-:W2:Y:S02]  /*1210*/  LDG.E.S16 R4, desc[UR36][R6.64] ;  /* 0x0000002406047981 */ /* 0x000ea4000c1e1700 */
[----:B--2---:R-:W-:Y:S01]  /*1220*/  SHF.R.S32.HI R5, RZ, 0x1f, R4 ;  /* 0x0000001fff057819 */ /* 0x004fe20000011404 */
[----:B------:R-:W-:Y:S06]  /*1230*/  BRA `(.L_x_22868) ;  /* 0x0000000c000c7947 */ /* 0x000fec0003800000 */
.L_x_22864:
        /* <DEDUP_REMOVED lines=9> */
.L_x_22872:
[----:B------:R-:W2:Y:S02]  /*12d0*/  LDG.E.U16 R6, desc[UR36][R6.64] ;  /* 0x0000002406067981 */ /* 0x000ea4000c1e1500 */
[----:B--2---:R-:W-:-:S06]  /*12e0*/  HADD2.F32 R4, -RZ, R6.H0_H0 ;  /* 0x20000006ff047230 */ /* 0x004fcc0000004100 */
[----:B------:R-:W3:Y:S02]  /*12f0*/  F2I.S64.TRUNC R4, R4 ;  /* 0x0000000400047311 */ /* 0x000ee4000020d900 */
[----:B---3--:R-:W-:Y:S05]  /*1300*/  BRA `(.L_x_22868) ;  /* 0x0000000800d87947 */ /* 0x008fea0003800000 */
.L_x_22871:
        /* <DEDUP_REMOVED lines=9> */
.L_x_22874:
[----:B------:R-:W2:Y:S02]  /*13a0*/  LDG.E.U16 R6, desc[UR36][R6.64] ;  /* 0x0000002406067981 */ /* 0x000ea4000c1e1500 */
[----:B--2---:R-:W-:-:S06]  /*13b0*/  HADD2.F32 R4, -RZ, R6.H0_H0 ;  /* 0x20000006ff047230 */ /* 0x004fcc0000004100 */
[----:B------:R-:W3:Y:S02]  /*13c0*/  F2I.S64.TRUNC R4, R4 ;  /* 0x0000000400047311 */ /* 0x000ee4000020d900 */
[----:B---3--:R-:W-:Y:S05]  /*13d0*/  BRA `(.L_x_22868) ;  /* 0x0000000800a47947 */ /* 0x008fea0003800000 */
.L_x_22873:
[----:B------:R-:W2:Y:S02]  /*13e0*/  LDG.E.64 R4, desc[UR36][R6.64] ;  /* 0x0000002406047981 */ /* 0x000ea4000c1e1b00 */
[----:B--2---:R-:W3:Y:S02]  /*13f0*/  F2I.S64.F64.TRUNC R4, R4 ;  /* 0x0000000400047311 */ /* 0x004ee4000030d900 */
[----:B---3--:R-:W-:Y:S05]  /*1400*/  BRA `(.L_x_22868) ;  /* 0x0000000800987947 */ /* 0x008fea0003800000 */
.L_x_22863:
        /* <DEDUP_REMOVED lines=13> */
.L_x_22877:
[----:B------:R-:W2:Y:S02]  /*14e0*/  LDG.E.64 R4, desc[UR36][R6.64] ;  /* 0x0000002406047981 */ /* 0x000ea4000c1e1b00 */
[----:B--2---:R-:W0:Y:S02]  /*14f0*/  F2I.S64.F64.TRUNC R4, R4 ;  /* 0x0000000400047311 */ /* 0x004e24000030d900 */
[----:B0-----:R-:W-:Y:S05]  /*1500*/  BRA `(.L_x_22868) ;  /* 0x0000000800587947 */ /* 0x001fea0003800000 */
.L_x_22876:
        /* <DEDUP_REMOVED lines=26> */
.L_x_22879:
        /* <DEDUP_REMOVED lines=14> */
.L_x_22878:
[----:B------:R-:W2:Y:S02]  /*1790*/  LDG.E.U16 R4, desc[UR36][R6.64] ;  /* 0x0000002406047981 */ /* 0x000ea4000c1e1500 */
[----:B--2---:R-:W-:-:S06]  /*17a0*/  IMAD.U32 R4, R4, 0x10000, RZ ;  /* 0x0001000004047824 */ /* 0x004fcc00078e00ff */
[----:B------:R-:W0:Y:S02]  /*17b0*/  F2I.S64.TRUNC R4, R4 ;  /* 0x0000000400047311 */ /* 0x000e24000020d900 */
[----:B0-----:R-:W-:Y:S05]  /*17c0*/  BRA `(.L_x_22868) ;  /* 0x0000000400a87947 */ /* 0x001fea0003800000 */
.L_x_22875:
        /* <DEDUP_REMOVED lines=11> */
.L_x_22882:
        /* <DEDUP_REMOVED lines=21> */
.L_x_22886:
[----:B------:R-:W-:Y:S05]  /*19d0*/  BSYNC.RECONVERGENT B1 ;  /* 0x0000000000017941 */ /* 0x000fea0003800200 */
.L_x_22885:
[----:B------:R-:W-:Y:S01]  /*19e0*/  IMAD.SHL.U32 R0, R0, 0x100000, RZ ;  /* 0x0010000000007824 */ /* 0x000fe200078e00ff */
[----:B------:R-:W-:-:S04]  /*19f0*/  LEA R3, R3, 0x3b800000, 0x17 ;  /* 0x3b80000003037811 */ /* 0x000fc800078eb8ff */
[----:B------:R-:W-:-:S07]  /*1a00*/  LOP3.LUT R4, R3, R0, R7, 0xfe, !PT ;  /* 0x0000000003047212 */ /* 0x000fce00078efe07 */
.L_x_22884:
[----:B------:R-:W-:Y:S05]  /*1a10*/  BSYNC.RECONVERGENT B0 ;  /* 0x0000000000007941 */ /* 0x000fea0003800200 */
.L_x_22883:
[----:B------:R-:W2:Y:S02]  /*1a20*/  F2I.S64.TRUNC R4, R4 ;  /* 0x0000000400047311 */ /* 0x000ea4000020d900 */
[----:B--2---:R-:W-:Y:S05]  /*1a30*/  BRA `(.L_x_22868) ;  /* 0x00000004000c7947 */ /* 0x004fea0003800000 */
.L_x_22881:
        /* <DEDUP_REMOVED lines=21> */
.L_x_22890:
[----:B------:R-:W-:Y:S05]  /*1b90*/  BSYNC.RECONVERGENT B1 ;  /* 0x0000000000017941 */ /* 0x000fea0003800200 */
.L_x_22889:
[----:B------:R-:W-:Y:S01]  /*1ba0*/  IMAD.SHL.U32 R0, R0, 0x200000, RZ ;  /* 0x0020000000007824 */ /* 0x000fe200078e00ff */
[----:B------:R-:W-:-:S04]  /*1bb0*/  LEA R3, R3, 0x37800000, 0x17 ;  /* 0x3780000003037811 */ /* 0x000fc800078eb8ff */
[----:B------:R-:W-:-:S07]  /*1bc0*/  LOP3.LUT R4, R3, R0, R7, 0xfe, !PT ;  /* 0x0000000003047212 */ /* 0x000fce00078efe07 */
.L_x_22888:
[----:B------:R-:W-:Y:S05]  /*1bd0*/  BSYNC.RECONVERGENT B0 ;  /* 0x0000000000007941 */ /* 0x000fea0003800200 */
.L_x_22887:
[----:B------:R-:W2:Y:S02]  /*1be0*/  F2I.S64.TRUNC R4, R4 ;  /* 0x0000000400047311 */ /* 0x000ea4000020d900 */
[----:B--2---:R-:W-:Y:S05]  /*1bf0*/  BRA `(.L_x_22868) ;  /* 0x00000000009c7947 */ /* 0x004fea0003800000 */
.L_x_22880:
        /* <DEDUP_REMOVED lines=14> */
.L_x_22894:
[----:B------:R-:W-:Y:S05]  /*1ce0*/  BSYNC.RECONVERGENT B0 ;  /* 0x0000000000007941 */ /* 0x000fea0003800200 */
.L_x_22893:
[----:B------:R-:W2:Y:S02]  /*1cf0*/  F2I.S64.TRUNC R4, R4 ;  /* 0x0000000400047311 */ /* 0x000ea4000020d900 */
[----:B--2---:R-:W-:Y:S05]  /*1d00*/  BRA `(.L_x_22868) ;  /* 0x0000000000587947 */ /* 0x004fea0003800000 */
.L_x_22867:
        /* <DEDUP_REMOVED lines=16> */
.L_x_22895:
[----:B------:R-:W-:Y:S01]  /*1e10*/  CS2R R4, SRZ ;  /* 0x0000000000047805 */ /* 0x000fe2000001ff00 */
[----:B------:R-:W-:Y:S06]  /*1e20*/  BRA `(.L_x_22868) ;  /* 0x0000000000107947 */ /* 0x000fec0003800000 */
.L_x_22892:
[----:B------:R1:W5:Y:S01]  /*1e30*/  LDG.E.64 R4, desc[UR36][R6.64] ;  /* 0x0000002406047981 */ /* 0x000362000c1e1b00 */
[----:B------:R-:W-:Y:S05]  /*1e40*/  BRA `(.L_x_22868) ;  /* 0x0000000000087947 */ /* 0x000fea0003800000 */
.L_x_22891:
[----:B------:R0:W5:Y:S01]  /*1e50*/  LDG.E R4, desc[UR36][R6.64] ;  /* 0x0000002406047981 */ /* 0x000162000c1e1900 */
[----:B------:R-:W-:-:S07]  /*1e60*/  IMAD.MOV.U32 R5, RZ, RZ, RZ ;  /* 0x000000ffff057224 */ /* 0x000fce00078e00ff */
.L_x_22868:
[----:B-----5:R-:W-:Y:S01]  /*1e70*/  ISETP.NE.U32.AND P0, PT, R4, RZ, PT ;  /* 0x000000ff0400720c */ /* 0x020fe20003f05070 */
[----:B------:R-:W-:-:S03]  /*1e80*/  VIADD R19, R19, 0x80 ;  /* 0x0000008013137836 */ /* 0x000fc60000000000 */
[----:B------:R-:W-:-:S04]  /*1e90*/  ISETP.NE.AND.EX P0, PT, R5, RZ, PT, P0 ;  /* 0x000000ff0500720c */ /* 0x000fc80003f05300 */
[----:B------:R-:W-:-:S09]  /*1ea0*/  P2R R22, PR, RZ, 0x1 ;  /* 0x00000001ff167803 */ /* 0x000fd20000000000 */
.L_x_22862:
[----:B------:R-:W-:Y:S05]  /*1eb0*/  BSYNC.RECONVERGENT B6 ;  /* 0x0000000000067941 */ /* 0x000fea0003800200 */
.L_x_22861:
        /* <DEDUP_REMOVED lines=25> */
.L_x_22901:
[----:B------:R4:W5:Y:S01]  /*2050*/  LDG.E.U8 R4, desc[UR36][R6.64] ;  /* 0x0000002406047981 */ /* 0x000962000c1e1100 */
[----:B------:R-:W-:Y:S01]  /*2060*/  IMAD.MOV.U32 R5, RZ, RZ, RZ ;  /* 0x000000ffff057224 */ /* 0x000fe200078e00ff */
[----:B------:R-:W-:Y:S06]  /*2070*/  BRA `(.L_x_22903) ;  /* 0x0000000c00447947 */ /* 0x000fec0003800000 */
.L_x_22900:
        /* <DEDUP_REMOVED lines=8> */
.L_x_22905:
[----:B------:R-:W2:Y:S02]  /*2100*/  LDG.E R4, desc[UR36][R6.64] ;  /* 0x0000002406047981 */ /* 0x000ea4000c1e1900 */
[----:B--2---:R-:W-:Y:S01]  /*2110*/  SHF.R.S32.HI R5, RZ, 0x1f, R4 ;  /* 0x0000001fff057819 */ /* 0x004fe20000011404 */
[----:B------:R-:W-:Y:S06]  /*2120*/  BRA `(.L_x_22903) ;  /* 0x0000000c00187947 */ /* 0x000fec0003800000 */
.L_x_22904:
[----:B------:R-:W2:Y:S02]  /*2130*/  LDG.E.S16 R4, desc[UR36][R6.64] ;  /* 0x0000002406047981 */ /* 0x000ea4000c1e1700 */
[----:B--2---:R-:W-:Y:S01]  /*2140*/  SHF.R.S32.HI R5, RZ, 0x1f, R4 ;  /* 0x0000001fff057819 */ /* 0x004fe20000011404 */
[----:B------:R-:W-:Y:S06]  /*2150*/  BRA `(.L_x_22903) ;  /* 0x0000000c000c7947 */ /* 0x000fec0003800000 */
.L_x_22899:
        /* <DEDUP_REMOVED lines=9> */
.L_x_22907:
[----:B------:R-:W2:Y:S02]  /*21f0*/  LDG.E.U16 R6, desc[UR36][R6.64] ;  /* 0x0000002406067981 */ /* 0x000ea4000c1e1500 */
[----:B--2---:R-:W-:-:S06]  /*2200*/  HADD2.F32 R4, -RZ, R6.H0_H0 ;  /* 0x20000006ff047230 */ /* 0x004fcc0000004100 */
[----:B------:R-:W3:Y:S02]  /*2210*/  F2I.S64.TRUNC R4, R4 ;  /* 0x0000000400047311 */ /* 0x000ee4000020d900 */
[----:B---3--:R-:W-:Y:S05]  /*2220*/  BRA `(.L_x_22903) ;  /* 0x0000000800d87947 */ /* 0x008fea0003800000 */
.L_x_22906:
        /* <DEDUP_REMOVED lines=9> */
.L_x_22909:
[----:B------:R-:W2:Y:S02]  /*22c0*/  LDG.E.U16 R6, desc[UR36][R6.64] ;  /* 0x0000002406067981 */ /* 0x000ea4000c1e1500 */
[----:B--2---:R-:W-:-:S06]  /*22d0*/  HADD2.F32 R4, -RZ, R6.H0_H0 ;  /* 0x20000006ff047230 */ /* 0x004fcc0000004100 */
[----:B------:R-:W3:Y:S02]  /*22e0*/  F2I.S64.TRUNC R4, R4 ;  /* 0x0000000400047311 */ /* 0x000ee4000020d900 */
[----:B---3--:R-:W-:Y:S05]  /*22f0*/  BRA `(.L_x_22903) ;  /* 0x0000000800a47947 */ /* 0x008fea0003800000 */
.L_x_22908:
[----:B------:R-:W2:Y:S02]  /*2300*/  LDG.E.64 R4, desc[UR36][R6.64] ;  /* 0x0000002406047981 */ /* 0x000ea4000c1e1b00 */
[----:B--2---:R-:W3:Y:S02]  /*2310*/  F2I.S64.F64.TRUNC R4, R4 ;  /* 0x0000000400047311 */ /* 0x004ee4000030d900 */
[----:B---3--:R-:W-:Y:S05]  /*2320*/  BRA `(.L_x_22903) ;  /* 0x0000000800987947 */ /* 0x008fea0003800000 */
.L_x_22898:
        /* <DEDUP_REMOVED lines=13> */
.L_x_22912:
[----:B------:R-:W2:Y:S02]  /*2400*/  LDG.E.64 R4, desc[UR36][R6.64] ;  /* 0x0000002406047981 */ /* 0x000ea4000c1e1b00 */
[----:B--2---:R-:W3:Y:S02]  /*2410*/  F2I.S64.F64.TRUNC R4, R4 ;  /* 0x0000000400047311 */ /* 0x004ee4000030d900 */
[----:B---3--:R-:W-:Y:S05]  /*2420*/  BRA `(.L_x_22903) ;  /* 0x0000000800587947 */ /* 0x008fea0003800000 */
.L_x_22911:
        /* <DEDUP_REMOVED lines=26> */
.L_x_22914:
        /* <DEDUP_REMOVED lines=14> */
.L_x_22913:
[----:B------:R-:W2:Y:S02]  /*26b0*/  LDG.E.U16 R4, desc[UR36][R6.64] ;  /* 0x0000002406047981 */ /* 0x000ea4000c1e1500 */
[----:B--2---:R-:W-:-:S06]  /*26c0*/  IMAD.U32 R4, R4, 0x10000, RZ ;  /* 0x0001000004047824 */ /* 0x004fcc00078e00ff */
[----:B------:R-:W3:Y:S02]  /*26d0*/  F2I.S64.TRUNC R4, R4 ;  /* 0x0000000400047311 */ /* 0x000ee4000020d900 */
[----:B---3--:R-:W-:Y:S05]  /*26e0*/  BRA `(.L_x_22903) ;  /* 0x0000000400a87947 */ /* 0x008fea0003800000 */
.L_x_22910:
        /* <DEDUP_REMOVED lines=11> */
.L_x_22917:
        /* <DEDUP_REMOVED lines=21> */
.L_x_22921:
[----:B------:R-:W-:Y:S05]  /*28f0*/  BSYNC.RECONVERGENT B1 ;  /* 0x0000000000017941 */ /* 0x000fea0003800200 */
.L_x_22920:
[----:B------:R-:W-:Y:S01]  /*2900*/  IMAD.SHL.U32 R0, R0, 0x100000, RZ ;  /* 0x0010000000007824 */ /* 0x000fe200078e00ff */
[----:B------:R-:W-:-:S04]  /*2910*/  LEA R3, R3, 0x3b800000, 0x17 ;  /* 0x3b80000003037811 */ /* 0x000fc800078eb8ff */
[----:B------:R-:W-:-:S07]  /*2920*/  LOP3.LUT R4, R3, R0, R7, 0xfe, !PT ;  /* 0x0000000003047212 */ /* 0x000fce00078efe07 */
.L_x_22919:
[----:B------:R-:W-:Y:S05]  /*2930*/  BSYNC.RECONVERGENT B0 ;  /* 0x0000000000007941 */ /* 0x000fea0003800200 */
.L_x_22918:
[----:B------:R-:W1:Y:S02]  /*2940*/  F2I.S64.TRUNC R4, R4 ;  /* 0x0000000400047311 */ /* 0x000e64000020d900 */
[----:B-1----:R-:W-:Y:S05]  /*2950*/  BRA `(.L_x_22903) ;  /* 0x00000004000c7947 */ /* 0x002fea0003800000 */
.L_x_22916:
        /* <DEDUP_REMOVED lines=21> */
.L_x_22925:
[----:B------:R-:W-:Y:S05]  /*2ab0*/  BSYNC.RECONVERGENT B1 ;  /* 0x0000000000017941 */ /* 0x000fea0003800200 */
.L_x_22924:
[----:B------:R-:W-:Y:S01]  /*2ac0*/  IMAD.SHL.U32 R0, R0, 0x200000, RZ ;  /* 0x0020000000007824 */ /* 0x000fe200078e00ff */
[----:B------:R-:W-:-:S04]  /*2ad0*/  LEA R3, R3, 0x37800000, 0x17 ;  /* 0x3780000003037811 */ /* 0x000fc800078eb8ff */
[----:B------:R-:W-:-:S07]  /*2ae0*/  LOP3.LUT R4, R3, R0, R7, 0xfe, !PT ;  /* 0x0000000003047212 */ /* 0x000fce00078efe07 */
.L_x_22923:
[----:B------:R-:W-:Y:S05]  /*2af0*/  BSYNC.RECONVERGENT B0 ;  /* 0x0000000000007941 */ /* 0x000fea0003800200 */
.L_x_22922:
[----:B------:R-:W1:Y:S02]  /*2b00*/  F2I.S64.TRUNC R4, R4 ;  /* 0x0000000400047311 */ /* 0x000e64000020d900 */
[----:B-1----:R-:W-:Y:S05]  /*2b10*/  BRA `(.L_x_22903) ;  /* 0x00000000009c7947 */ /* 0x002fea0003800000 */
.L_x_22915:
        /* <DEDUP_REMOVED lines=14> */
.L_x_22929:
[----:B------:R-:W-:Y:S05]  /*2c00*/  BSYNC.RECONVERGENT B0 ;  /* 0x0000000000007941 */ /* 0x000fea0003800200 */
.L_x_22928:
[----:B------:R-:W2:Y:S02]  /*2c10*/  F2I.S64.TRUNC R4, R4 ;  /* 0x0000000400047311 */ /* 0x000ea4000020d900 */
[----:B--2---:R-:W-:Y:S05]  /*2c20*/  BRA `(.L_x_22903) ;  /* 0x0000000000587947 */ /* 0x004fea0003800000 */
.L_x_22902:
        /* <DEDUP_REMOVED lines=16> */
.L_x_22930:
[----:B------:R-:W-:Y:S01]  /*2d30*/  CS2R R4, SRZ ;  /* 0x0000000000047805 */ /* 0x000fe2000001ff00 */
[----:B------:R-:W-:Y:S06]  /*2d40*/  BRA `(.L_x_22903) ;  /* 0x0000000000107947 */ /* 0x000fec0003800000 */
.L_x_22927:
[----:B------:R2:W5:Y:S01]  /*2d50*/  LDG.E.64 R4, desc[UR36][R6.64] ;  /* 0x0000002406047981 */ /* 0x000562000c1e1b00 */
[----:B------:R-:W-:Y:S05]  /*2d60*/  BRA `(.L_x_22903) ;  /* 0x0000000000087947 */ /* 0x000fea0003800000 */
.L_x_22926:
[----:B------:R1:W5:Y:S01]  /*2d70*/  LDG.E R4, desc[UR36][R6.64] ;  /* 0x0000002406047981 */ /* 0x000362000c1e1900 */
[----:B------:R-:W-:-:S07]  /*2d80*/  IMAD.MOV.U32 R5, RZ, RZ, RZ ;  /* 0x000000ffff057224 */ /* 0x000fce00078e00ff */
.L_x_22903:
[----:B-----5:R-:W-:Y:S01]  /*2d90*/  ISETP.NE.U32.AND P0, PT, R4, RZ, PT ;  /* 0x000000ff0400720c */ /* 0x020fe20003f05070 */
[----:B------:R-:W-:-:S03]  /*2da0*/  VIADD R19, R19, 0x80 ;  /* 0x0000008013137836 */ /* 0x000fc60000000000 */
[----:B------:R-:W-:-:S04]  /*2db0*/  ISETP.NE.AND.EX P0, PT, R5, RZ, PT, P0 ;  /* 0x000000ff0500720c */ /* 0x000fc80003f05300 */
[----:B------:R-:W-:-:S09]  /*2dc0*/  P2R R23, PR, RZ, 0x1 ;  /* 0x00000001ff177803 */ /* 0x000fd20000000000 */
.L_x_22897:
[----:B------:R-:W-:Y:S05]  /*2dd0*/  BSYNC.RECONVERGENT B6 ;  /* 0x0000000000067941 */ /* 0x000fea0003800200 */
.L_x_22896:
        /* <DEDUP_REMOVED lines=24> */
.L_x_22936:
[----:B------:R4:W5:Y:S01]  /*2f60*/  LDG.E.U8 R4, desc[UR36][R6.64] ;  /* 0x0000002406047981 */ /* 0x000962000c1e1100 */
[----:B------:R-:W-:Y:S01]  /*2f70*/  IMAD.MOV.U32 R5, RZ, RZ, RZ ;  /* 0x000000ffff057224 */ /* 0x000fe200078e00ff */
[----:B------:R-:W-:Y:S06]  /*2f80*/  BRA `(.L_x_22938) ;  /* 0x0000000c00447947 */ /* 0x000fec0003800000 */
.L_x_22935:
        /* <DEDUP_REMOVED lines=8> */
.L_x_22940:
[----:B------:R-:W2:Y:S02]  /*3010*/  LDG.E R4, desc[UR36][R6.64] ;  /* 0x0000002406047981 */ /* 0x000ea4000c1e1900 */
[----:B--2---:R-:W-:Y:S01]  /*3020*/  SHF.R.S32.HI R5, RZ, 0x1f, R4 ;  /* 0x0000001fff057819 */ /* 0x004fe20000011404 */
[----:B------:R-:W-:Y:S06]  /*3030*/  BRA `(.L_x_22938) ;  /* 0x0000000c00187947 */ /* 0x000fec0003800000 */
.L_x_22939:
[----:B------:R-:W2:Y:S02]  /*3040*/  LDG.E.S16 R4, desc[UR36][R6.64] ;  /* 0x0000002406047981 */ /* 0x000ea4000c1e1700 */
[----:B--2---:R-:W-:Y:S01]  /*3050*/  SHF.R.S32.HI R5, RZ, 0x1f, R4 ;  /* 0x0000001fff057819 */ /* 0x004fe20000011404 */
[----:B------:R-:W-:Y:S06]  /*3060*/  BRA `(.L_x_22938) ;  /* 0x0000000c000c7947 */ /* 0x000fec0003800000 */
.L_x_22934:
        /* <DEDUP_REMOVED lines=9> */
.L_x_22942:
[----:B------:R-:W2:Y:S02]  /*3100*/  LDG.E.U16 R6, desc[UR36][R6.64] ;  /* 0x0000002406067981 */ /* 0x000ea4000c1e1500 */
[----:B--2---:R-:W-:-:S06]  /*3110*/  HADD2.F32 R4, -RZ, R6.H0_H0 ;  /* 0x20000006ff047230 */ /* 0x004fcc0000004100 */
[----:B------:R-:W3:Y:S02]  /*3120*/  F2I.S64.TRUNC R4, R4 ;  /* 0x0000000400047311 */ /* 0x000ee4000020d900 */
[----:B---3--:R-:W-:Y:S05]  /*3130*/  BRA `(.L_x_22938) ;  /* 0x0000000800d87947 */ /* 0x008fea0003800000 */
.L_x_22941:
        /* <DEDUP_REMOVED lines=9> */
.L_x_22944:
[----:B------:R-:W2:Y:S02]  /*31d0*/  LDG.E.U16 R6, desc[UR36][R6.64] ;  /* 0x0000002406067981 */ /* 0x000ea4000c1e1500 */
[----:B--2---:R-:W-:-:S06]  /*31e0*/  HADD2.F32 R4, -RZ, R6.H0_H0 ;  /* 0x20000006ff047230 */ /* 0x004fcc0000004100 */
[----:B------:R-:W3:Y:S02]  /*31f0*/  F2I.S64.TRUNC R4, R4 ;  /* 0x0000000400047311 */ /* 0x000ee4000020d900 */
[----:B---3--:R-:W-:Y:S05]  /*3200*/  BRA `(.L_x_22938) ;  /* 0x0000000800a47947 */ /* 0x008fea0003800000 */
.L_x_22943:
[----:B------:R-:W2:Y:S02]  /*3210*/  LDG.E.64 R4, desc[UR36][R6.64] ;  /* 0x0000002406047981 */ /* 0x000ea4000c1e1b00 */
[----:B--2---:R-:W3:Y:S02]  /*3220*/  F2I.S64.F64.TRUNC R4, R4 ;  /* 0x0000000400047311 */ /* 0x004ee4000030d900 */
[----:B---3--:R-:W-:Y:S05]  /*3230*/  BRA `(.L_x_22938) ;  /* 0x0000000800987947 */ /* 0x008fea0003800000 */
.L_x_22933:
        /* <DEDUP_REMOVED lines=13> */
.L_x_22947:
[----:B------:R-:W2:Y:S02]  /*3310*/  LDG.E.64 R4, desc[UR36][R6.64] ;  /* 0x0000002406047981 */ /* 0x000ea4000c1e1b00 */
[----:B--2---:R-:W3:Y:S02]  /*3320*/  F2I.S64.F64.TRUNC R4, R4 ;  /* 0x0000000400047311 */ /* 0x004ee4000030d900 */
[----:B---3--:R-:W-:Y:S05]  /*3330*/  BRA `(.L_x_22938) ;  /* 0x0000000800587947 */ /* 0x008fea0003800000 */
.L_x_22946:
        /* <DEDUP_REMOVED lines=26> */
.L_x_22949:
        /* <DEDUP_REMOVED lines=14> */
.L_x_22948:
[----:B------:R-:W2:Y:S02]  /*35c0*/  LDG.E.U16 R4, desc[UR36][R6.64] ;  /* 0x0000002406047981 */ /* 0x000ea4000c1e1500 */
[----:B--2---:R-:W-:-:S06]  /*35d0*/  IMAD.U32 R4, R4, 0x10000, RZ ;  /* 0x0001000004047824 */ /* 0x004fcc00078e00ff */
[----:B------:R-:W3:Y:S02]  /*35e0*/  F2I.S64.TRUNC R4, R4 ;  /* 0x0000000400047311 */ /* 0x000ee4000020d900 */
[----:B---3--:R-:W-:Y:S05]  /*35f0*/  BRA `(.L_x_22938) ;  /* 0x0000000400a87947 */ /* 0x008fea0003800000 */
.L_x_22945:
        /* <DEDUP_REMOVED lines=11> */
.L_x_22952:
        /* <DEDUP_REMOVED lines=21> */
.L_x_22956:
[----:B------:R-:W-:Y:S05]  /*3800*/  BSYNC.RECONVERGENT B1 ;  /* 0x0000000000017941 */ /* 0x000fea0003800200 */
.L_x_22955:
[----:B------:R-:W-:Y:S01]  /*3810*/  IMAD.SHL.U32 R0, R0, 0x100000, RZ ;  /* 0x0010000000007824 */ /* 0x000fe200078e00ff */
[----:B------:R-:W-:-:S04]  /*3820*/  LEA R3, R3, 0x3b800000, 0x17 ;  /* 0x3b80000003037811 */ /* 0x000fc800078eb8ff */
[----:B------:R-:W-:-:S07]  /*3830*/  LOP3.LUT R4, R3, R0, R7, 0xfe, !PT ;  /* 0x0000000003047212 */ /* 0x000fce00078efe07 */
.L_x_22954:
[----:B------:R-:W-:Y:S05]  /*3840*/  BSYNC.RECONVERGENT B0 ;  /* 0x0000000000007941 */ /* 0x000fea0003800200 */
.L_x_22953:
[----:B------:R-:W0:Y:S02]  /*3850*/  F2I.S64.TRUNC R4, R4 ;  /* 0x0000000400047311 */ /* 0x000e24000020d900 */
[----:B0-----:R-:W-:Y:S05]  /*3860*/  BRA `(.L_x_22938) ;  /* 0x00000004000c7947 */ /* 0x001fea0003800000 */
.L_x_22951:
        /* <DEDUP_REMOVED lines=21> */
.L_x_22960:
[----:B------:R-:W-:Y:S05]  /*39c0*/  BSYNC.RECONVERGENT B1 ;  /* 0x0000000000017941 */ /* 0x000fea0003800200 */
.L_x_22959:
[----:B------:R-:W-:Y:S01]  /*39d0*/  IMAD.SHL.U32 R0, R0, 0x200000, RZ ;  /* 0x0020000000007824 */ /* 0x000fe200078e00ff */
[----:B------:R-:W-:-:S04]  /*39e0*/  LEA R3, R3, 0x37800000, 0x17 ;  /* 0x3780000003037811 */ /* 0x000fc800078eb8ff */
[----:B------:R-:W-:-:S07]  /*39f0*/  LOP3.LUT R4, R3, R0, R7, 0xfe, !PT ;  /* 0x0000000003047212 */ /* 0x000fce00078efe07 */
.L_x_22958:
[----:B------:R-:W-:Y:S05]  /*3a00*/  BSYNC.RECONVERGENT B0 ;  /* 0x0000000000007941 */ /* 0x000fea0003800200 */
.L_x_22957:
[----:B------:R-:W1:Y:S02]  /*3a10*/  F2I.S64.TRUNC R4, R4 ;  /* 0x0000000400047311 */ /* 0x000e64000020d900 */
[----:B-1----:R-:W-:Y:S05]  /*3a20*/  BRA `(.L_x_22938) ;  /* 0x00000000009c7947 */ /* 0x002fea0003800000 */
.L_x_22950:
        /* <DEDUP_REMOVED lines=14> */
.L_x_22964:
[----:B------:R-:W-:Y:S05]  /*3b10*/  BSYNC.RECONVERGENT B0 ;  /* 0x0000000000007941 */ /* 0x000fea0003800200 */
.L_x_22963:
[----:B------:R-:W2:Y:S02]  /*3b20*/  F2I.S64.TRUNC R4, R4 ;  /* 0x0000000400047311 */ /* 0x000ea4000020d900 */
[----:B--2---:R-:W-:Y:S05]  /*3b30*/  BRA `(.L_x_22938) ;  /* 0x0000000000587947 */ /* 0x004fea0003800000 */
.L_x_22937:
        /* <DEDUP_REMOVED lines=16> */
.L_x_22965:
[----:B------:R-:W-:Y:S01]  /*3c40*/  CS2R R4, SRZ ;  /* 0x0000000000047805 */ /* 0x000fe2000001ff00 */
[----:B------:R-:W-:Y:S06]  /*3c50*/  BRA `(.L_x_22938) ;  /* 0x0000000000107947 */ /* 0x000fec0003800000 */
.L_x_22962:
[----:B------:R2:W5:Y:S01]  /*3c60*/  LDG.E.64 R4, desc[UR36][R6.64] ;  /* 0x0000002406047981 */ /* 0x000562000c1e1b00 */
[----:B------:R-:W-:Y:S05]  /*3c70*/  BRA `(.L_x_22938) ;  /* 0x0000000000087947 */ /* 0x000fea0003800000 */
.L_x_22961:
[----:B------:R1:W5:Y:S01]  /*3c80*/  LDG.E R4, desc[UR36][R6.64] ;  /* 0x0000002406047981 */ /* 0x000362000c1e1900 */
[----:B------:R-:W-:-:S07]  /*3c90*/  IMAD.MOV.U32 R5, RZ, RZ, RZ ;  /* 0x000000ffff057224 */ /* 0x000fce00078e00ff */
.L_x_22938:
[----:B-----5:R-:W-:-:S04]  /*3ca0*/  ISETP.NE.U32.AND P1, PT, R4, RZ, PT ;  /* 0x000000ff0400720c */ /* 0x020fc80003f25070 */
[----:B------:R-:W-:-:S13]  /*3cb0*/  ISETP.NE.AND.EX P1, PT, R5, RZ, PT, P1 ;  /* 0x000000ff0500720c */ /* 0x000fda0003f25310 */
.L_x_22932:
[----:B------:R-:W-:Y:S05]  /*3cc0*/  BSYNC.RECONVERGENT B6 ;  /* 0x0000000000067941 */ /* 0x000fea0003800200 */
.L_x_22931:
        /* <DEDUP_REMOVED lines=8> */
[----:B------:R-:W-:Y:S02]  /*3d50*/  ISETP.NE.OR.EX P2, PT, RZ, UR5, P2, P0 ;  /* 0x00000005ff007c0c */ /* 0x000fe40009745700 */
[----:B------:R-:W-:Y:S02]  /*3d60*/  ISETP.NE.OR.EX P3, PT, RZ, UR5, P3, P0 ;  /* 0x00000005ff007c0c */ /* 0x000fe40009f65700 */
[----:B------:R-:W-:Y:S02]  /*3d70*/  ISETP.NE.OR.EX P4, PT, RZ, UR5, P4, P0 ;  /* 0x00000005ff007c0c */ /* 0x000fe4000a785700 */
[----:B------:R-:W-:Y:S02]  /*3d80*/  ISETP.NE.OR.EX P1, PT, RZ, UR5, P1, P0 ;  /* 0x00000005ff007c0c */ /* 0x000fe40008f25700 */
        /* <DEDUP_REMOVED lines=28> */
.L_x_22973:
[----:B------:R0:W-:Y:S01]  /*3f50*/  STG.E.U8 desc[UR36][R8.64], R11 ;  /* 0x0000000b08007986 */ /* 0x0001e2000c101124 */
[----:B------:R-:W-:Y:S05]  /*3f60*/  BRA `(.L_x_22975) ;  /* 0x0000000c00087947 */ /* 0x000fea0003800000 */
.L_x_22972:
        /* <DEDUP_REMOVED lines=10> */
.L_x_22977:
[----:B------:R0:W-:Y:S01]  /*4010*/  STG.E desc[UR36][R8.64], R11 ;  /* 0x0000000b08007986 */ /* 0x0001e2000c101924 */
[----:B------:R-:W-:Y:S05]  /*4020*/  BRA `(.L_x_22975) ;  /* 0x0000000800d87947 */ /* 0x000fea0003800000 */
.L_x_22976:
[----:B------:R0:W-:Y:S01]  /*4030*/  STG.E.U16 desc[UR36][R8.64], R11 ;  /* 0x0000000b08007986 */ /* 0x0001e2000c101524 */
[----:B------:R-:W-:Y:S05]  /*4040*/  BRA `(.L_x_22975) ;  /* 0x0000000800d07947 */ /* 0x000fea0003800000 */
.L_x_22971:
        /* <DEDUP_REMOVED lines=9> */
.L_x_22979:
[----:B------:R-:W0:Y:S02]  /*40e0*/  I2F.S16 R0, R11 ;  /* 0x0000000b00007306 */ /* 0x000e240000101400 */
[----:B0-----:R-:W-:-:S05]  /*40f0*/  F2FP.F16.F32.PACK_AB R0, RZ, R0 ;  /* 0x00000000ff00723e */ /* 0x001fca00000000ff */
[----:B------:R0:W-:Y:S01]  /*4100*/  STG.E.U16 desc[UR36][R8.64], R0 ;  /* 0x0000000008007986 */ /* 0x0001e2000c101524 */
[----:B------:R-:W-:Y:S05]  /*4110*/  BRA `(.L_x_22975) ;  /* 0x00000008009c7947 */ /* 0x000fea0003800000 */
.L_x_22978:
        /* <DEDUP_REMOVED lines=10> */
.L_x_22981:
[----:B------:R-:W0:Y:S02]  /*41c0*/  I2F.S16 R11, R11 ;  /* 0x0000000b000b7306 */ /* 0x000e240000101400 */
[----:B0-----:R-:W-:-:S04]  /*41d0*/  F2FP.F16.F32.PACK_AB R3, RZ, R11 ;  /* 0x0000000bff03723e */ /* 0x001fc800000000ff */
[----:B------:R-:W-:-:S05]  /*41e0*/  PRMT R3, R3, 0x5410, RZ ;  /* 0x0000541003037816 */ /* 0x000fca00000000ff */
[----:B------:R0:W-:Y:S01]  /*41f0*/  STG.E desc[UR36][R8.64], R3 ;  /* 0x0000000308007986 */ /* 0x0001e2000c101924 */
[----:B------:R-:W-:Y:S05]  /*4200*/  BRA `(.L_x_22975) ;  /* 0x0000000800607947 */ /* 0x000fea0003800000 */
.L_x_22980:
[----:B------:R-:W0:Y:S02]  /*4210*/  I2F.F64.S16 R4, R11 ;  /* 0x0000000b00047312 */ /* 0x000e240000101c00 */
[----:B0-----:R0:W-:Y:S01]  /*4220*/  STG.E.64 desc[UR36][R8.64], R4 ;  /* 0x0000000408007986 */ /* 0x0011e2000c101b24 */
[----:B------:R-:W-:Y:S05]  /*4230*/  BRA `(.L_x_22975) ;  /* 0x0000000800547947 */ /* 0x000fea0003800000 */
.L_x_22970:
        /* <DEDUP_REMOVED lines=10> */
.L_x_22984:
[----:B--234-:R-:W-:Y:S01]  /*42e0*/  CS2R R6, SRZ ;  /* 0x0000000000067805 */ /* 0x01cfe2000001ff00 */
[----:B------:R-:W0:Y:S04]  /*42f0*/  I2F.F64.S16 R4, R11 ;  /* 0x0000000b00047312 */ /* 0x000e280000101c00 */
[----:B0-----:R0:W-:Y:S01]  /*4300*/  STG.E.128 desc[UR36][R8.64], R4 ;  /* 0x0000000408007986 */ /* 0x0011e2000c101d24 */
[----:B------:R-:W-:Y:S05]  /*4310*/  BRA `(.L_x_22975) ;  /* 0x00000008001c7947 */ /* 0x000fea0003800000 */
.L_x_22983:
        /* <DEDUP_REMOVED lines=17> */
.L_x_22988:
[----:B------:R-:W-:Y:S05]  /*4430*/  BSYNC.RECONVERGENT B0 ;  /* 0x0000000000007941 */ /* 0x000fea0003800200 */
.L_x_22987:
[----:B------:R0:W-:Y:S01]  /*4440*/  STG.E.U8 desc[UR36][R8.64], R3 ;  /* 0x0000000308007986 */ /* 0x0001e2000c101124 */
[----:B------:R-:W-:Y:S05]  /*4450*/  BRA `(.L_x_22975) ;  /* 0x0000000400cc7947 */ /* 0x000fea0003800000 */
.L_x_22986:
        /* <DEDUP_REMOVED lines=16> */
.L_x_22985:
[----:B------:R-:W0:Y:S02]  /*4560*/  I2F.S16 R0, R11 ;  /* 0x0000000b00007306 */ /* 0x000e240000101400 */
[----:B0-----:R-:W-:-:S05]  /*4570*/  F2FP.BF16.F32.PACK_AB R0, RZ, R0 ;  /* 0x00000000ff00723e */ /* 0x001fca00000010ff */
[----:B------:R0:W-:Y:S01]  /*4580*/  STG.E.U16 desc[UR36][R8.64], R0 ;  /* 0x0000000008007986 */ /* 0x0001e2000c101524 */
[----:B------:R-:W-:Y:S05]  /*4590*/  BRA `(.L_x_22975) ;  /* 0x00000004007c7947 */ /* 0x000fea0003800000 */
.L_x_22982:
        /* <DEDUP_REMOVED lines=10> */
.L_x_22991:
        /* <DEDUP_REMOVED lines=12> */
.L_x_22994:
[----:B------:R-:W-:-:S04]  /*4700*/  SHF.R.U32.HI R0, RZ, 0x14, R11 ;  /* 0x00000014ff007819 */ /* 0x000fc8000001160b */
[----:B------:R-:W-:-:S04]  /*4710*/  LOP3.LUT R0, R0, 0x1, RZ, 0xc0, !PT ;  /* 0x0000000100007812 */ /* 0x000fc800078ec0ff */
[----:B------:R-:W-:-:S04]  /*4720*/  IADD3 R0, PT, PT, R11, 0x487ffff, R0 ;  /* 0x0487ffff0b007810 */ /* 0x000fc80007ffe000 */
[----:B------:R-:W-:-:S04]  /*4730*/  SHF.R.U32.HI R0, RZ, 0x14, R0 ;  /* 0x00000014ff007819 */ /* 0x000fc80000011600 */
[----:B------:R-:W-:-:S07]  /*4740*/  LOP3.LUT R0, R0, 0xff, RZ, 0xc0, !PT ;  /* 0x000000ff00007812 */ /* 0x000fce00078ec0ff */
.L_x_22995:
[----:B------:R-:W-:-:S07]  /*4750*/  PRMT R4, R0, 0x7610, R4 ;  /* 0x0000761000047816 */ /* 0x000fce0000000004 */
.L_x_22993:
[----:B------:R-:W-:Y:S05]  /*4760*/  BSYNC.RECONVERGENT B0 ;  /* 0x0000000000007941 */ /* 0x000fea0003800200 */
.L_x_22992:
[----:B------:R0:W-:Y:S01]  /*4770*/  STG.E.U8 desc[UR36][R8.64], R4 ;  /* 0x0000000408007986 */ /* 0x0001e2000c101124 */
[----:B------:R-:W-:Y:S05]  /*4780*/  BRA `(.L_x_22975) ;  /* 0x0000000400007947 */ /* 0x000fea0003800000 */
.L_x_22990:
        /* <DEDUP_REMOVED lines=12> */
.L_x_22998:
[----:B------:R-:W-:-:S04]  /*4850*/  SHF.R.U32.HI R0, RZ, 0x15, R11 ;  /* 0x00000015ff007819 */ /* 0x000fc8000001160b */
[----:B------:R-:W-:-:S04]  /*4860*/  LOP3.LUT R0, R0, 0x1, RZ, 0xc0, !PT ;  /* 0x0000000100007812 */ /* 0x000fc800078ec0ff */
[----:B------:R-:W-:-:S04]  /*4870*/  IADD3 R0, PT, PT, R11, 0x88fffff, R0 ;  /* 0x088fffff0b007810 */ /* 0x000fc80007ffe000 */
[----:B------:R-:W-:-:S04]  /*4880*/  SHF.R.U32.HI R0, RZ, 0x15, R0 ;  /* 0x00000015ff007819 */ /* 0x000fc80000011600 */
[----:B------:R-:W-:-:S07]  /*4890*/  LOP3.LUT R0, R0, 0xff, RZ, 0xc0, !PT ;  /* 0x000000ff00007812 */ /* 0x000fce00078ec0ff */
.L_x_22999:
[----:B------:R-:W-:-:S07]  /*48a0*/  PRMT R4, R0, 0x7610, R4 ;  /* 0x0000761000047816 */ /* 0x000fce0000000004 */
.L_x_22997:
[----:B------:R-:W-:Y:S05]  /*48b0*/  BSYNC.RECONVERGENT B0 ;  /* 0x0000000000007941 */ /* 0x000fea0003800200 */
.L_x_22996:
[----:B------:R0:W-:Y:S01]  /*48c0*/  STG.E.U8 desc[UR36][R8.64], R4 ;  /* 0x0000000408007986 */ /* 0x0001e2000c101124 */
[----:B------:R-:W-:Y:S05]  /*48d0*/  BRA `(.L_x_22975) ;  /* 0x0000000000ac7947 */ /* 0x000fea0003800000 */
.L_x_22989:
[----:B------:R-:W-:-:S13]  /*48e0*/  ISETP.NE.AND P0, PT, R0, 0x1c, PT ;  /* 0x0000001c0000780c */ /* 0x000fda0003f05270 */
[----:B------:R-:W-:Y:S05]  /*48f0*/  @!P0 BRA `(.L_x_23000) ;  /* 0x0000000000a08947 */ /* 0x000fea0003800000 */
[----:B------:R-:W-:-:S13]  /*4900*/  ISETP.NE.AND P0, PT, R0, 0x1d, PT ;  /* 0x0000001d0000780c */ /* 0x000fda0003f05270 */
[----:B------:R-:W-:Y:S05]  /*4910*/  @!P0 BRA `(.L_x_23001) ;  /* 0x0000000000888947 */ /* 0x000fea0003800000 */
[----:B------:R-:W-:-:S13]  /*4920*/  ISETP.NE.AND P0, PT, R0, 0x2c, PT ;  /* 0x0000002c0000780c */ /* 0x000fda0003f05270 */
[----:B------:R-:W-:Y:S05]  /*4930*/  @!P0 BRA `(.L_x_23002) ;  /* 0x0000000000448947 */ /* 0x000fea0003800000 */
.L_x_22974:
        /* <DEDUP_REMOVED lines=16> */
.L_x_23003:
[----:B------:R-:W-:Y:S05]  /*4a40*/  BRA `(.L_x_22975) ;  /* 0x0000000000507947 */ /* 0x000fea0003800000 */
.L_x_23002:
        /* <DEDUP_REMOVED lines=15> */
.L_x_23001:
[----:B------:R-:W-:Y:S02]  /*4b40*/  IMAD.MOV.U32 R4, RZ, RZ, R11 ;  /* 0x000000ffff047224 */ /* 0x000fe400078e000b */
[----:B------:R-:W-:-:S05]  /*4b50*/  IMAD.MOV.U32 R5, RZ, RZ, RZ ;  /* 0x000000ffff057224 */ /* 0x000fca00078e00ff */
[----:B------:R0:W-:Y:S01]  /*4b60*/  STG.E.64 desc[UR36][R8.64], R4 ;  /* 0x0000000408007986 */ /* 0x0001e2000c101b24 */
[----:B------:R-:W-:Y:S05]  /*4b70*/  BRA `(.L_x_22975) ;  /* 0x0000000000047947 */ /* 0x000fea0003800000 */
.L_x_23000:
[----:B------:R0:W-:Y:S02]  /*4b80*/  STG.E desc[UR36][R8.64], R11 ;  /* 0x0000000b08007986 */ /* 0x0001e4000c101924 */
.L_x_22975:
[----:B------:R-:W-:Y:S05]  /*4b90*/  BSYNC.RECONVERGENT B6 ;  /* 0x0000000000067941 */ /* 0x000fea0003800200 */
.L_x_22969:
        /* <DEDUP_REMOVED lines=24> */
.L_x_23009:
[----:B------:R0:W-:Y:S01]  /*4d20*/  STG.E.U8 desc[UR36][R8.64], R26 ;  /* 0x0000001a08007986 */ /* 0x0001e2000c101124 */
[----:B------:R-:W-:Y:S05]  /*4d30*/  BRA `(.L_x_23011) ;  /* 0x0000000800fc7947 */ /* 0x000fea0003800000 */
.L_x_23008:
        /* <DEDUP_REMOVED lines=9> */
.L_x_23013:
[----:B------:R0:W-:Y:S01]  /*4dd0*/  STG.E desc[UR36][R8.64], R26 ;  /* 0x0000001a08007986 */ /* 0x0001e2000c101924 */
[----:B------:R-:W-:Y:S05]  /*4de0*/  BRA `(.L_x_23011) ;  /* 0x0000000800d07947 */ /* 0x000fea0003800000 */
.L_x_23012:
[----:B------:R0:W-:Y:S01]  /*4df0*/  STG.E.U16 desc[UR36][R8.64], R26 ;  /* 0x0000001a08007986 */ /* 0x0001e2000c101524 */
[----:B------:R-:W-:Y:S05]  /*4e00*/  BRA `(.L_x_23011) ;  /* 0x0000000800c87947 */ /* 0x000fea0003800000 */
.L_x_23007:
        /* <DEDUP_REMOVED lines=9> */
.L_x_23015:
[----:B------:R-:W0:Y:S02]  /*4ea0*/  I2F.S16 R0, R26 ;  /* 0x0000001a00007306 */ /* 0x000e240000101400 */
[----:B0-----:R-:W-:-:S05]  /*4eb0*/  F2FP.F16.F32.PACK_AB R0, RZ, R0 ;  /* 0x00000000ff00723e */ /* 0x001fca00000000ff */
[----:B------:R0:W-:Y:S01]  /*4ec0*/  STG.E.U16 desc[UR36][R8.64], R0 ;  /* 0x0000000008007986 */ /* 0x0001e2000c101524 */
[----:B------:R-:W-:Y:S05]  /*4ed0*/  BRA `(.L_x_23011) ;  /* 0x0000000800947947 */ /* 0x000fea0003800000 */
.L_x_23014:
        /* <DEDUP_REMOVED lines=10> */
.L_x_23017:
[----:B------:R-:W0:Y:S02]  /*4f80*/  I2F.S16 R26, R26 ;  /* 0x0000001a001a7306 */ /* 0x000e240000101400 */
[----:B0-----:R-:W-:-:S04]  /*4f90*/  F2FP.F16.F32.PACK_AB R3, RZ, R26 ;  /* 0x0000001aff03723e */ /* 0x001fc800000000ff */
[----:B------:R-:W-:-:S05]  /*4fa0*/  PRMT R3, R3, 0x5410, RZ ;  /* 0x0000541003037816 */ /* 0x000fca00000000ff */
[----:B------:R0:W-:Y:S01]  /*4fb0*/  STG.E desc[UR36][R8.64], R3 ;  /* 0x0000000308007986 */ /* 0x0001e2000c101924 */
[----:B------:R-:W-:Y:S05]  /*4fc0*/  BRA `(.L_x_23011) ;  /* 0x0000000800587947 */ /* 0x000fea0003800000 */
.L_x_23016:
[----:B------:R-:W0:Y:S02]  /*4fd0*/  I2F.F64.S16 R26, R26 ;  /* 0x0000001a001a7312 */ /* 0x000e240000101c00 */
[----:B0-----:R0:W-:Y:S01]  /*4fe0*/  STG.E.64 desc[UR36][R8.64], R26 ;  /* 0x0000001a08007986 */ /* 0x0011e2000c101b24 */
[----:B------:R-:W-:Y:S05]  /*4ff0*/  BRA `(.L_x_23011) ;  /* 0x00000008004c7947 */ /* 0x000fea0003800000 */
.L_x_23006:
        /* <DEDUP_REMOVED lines=12> */
.L_x_23021:
        /* <DEDUP_REMOVED lines=16> */
.L_x_23024:
[----:B------:R-:W-:-:S07]  /*51c0*/  PRMT R4, R0, 0x7610, R4 ;  /* 0x0000761000047816 */ /* 0x000fce0000000004 */
.L_x_23023:
[----:B------:R-:W-:Y:S05]  /*51d0*/  BSYNC.RECONVERGENT B0 ;  /* 0x0000000000007941 */ /* 0x000fea0003800200 */
.L_x_23022:
[----:B------:R0:W-:Y:S01]  /*51e0*/  STG.E.U8 desc[UR36][R8.64], R4 ;  /* 0x0000000408007986 */ /* 0x0001e2000c101124 */
[----:B------:R-:W-:Y:S05]  /*51f0*/  BRA `(.L_x_23011) ;  /* 0x0000000400cc7947 */ /* 0x000fea0003800000 */
.L_x_23020:
        /* <DEDUP_REMOVED lines=16> */
.L_x_23027:
[----:B------:R-:W-:-:S07]  /*5300*/  PRMT R4, R0, 0x7610, R4 ;  /* 0x0000761000047816 */ /* 0x000fce0000000004 */
.L_x_23026:
[----:B------:R-:W-:Y:S05]  /*5310*/  BSYNC.RECONVERGENT B0 ;  /* 0x0000000000007941 */ /* 0x000fea0003800200 */
.L_x_23025:
[----:B------:R0:W-:Y:S01]  /*5320*/  STG.E.U8 desc[UR36][R8.64], R4 ;  /* 0x0000000408007986 */ /* 0x0001e2000c101124 */
[----:B------:R-:W-:Y:S05]  /*5330*/  BRA `(.L_x_23011) ;  /* 0x00000004007c7947 */ /* 0x000fea0003800000 */
.L_x_23019:
        /* <DEDUP_REMOVED lines=21> */
.L_x_23029:
[----:B------:R-:W-:-:S05]  /*5490*/  IMAD.MOV.U32 R27, RZ, RZ, RZ ;  /* 0x000000ffff1b7224 */ /* 0x000fca00078e00ff */
[----:B------:R0:W-:Y:S01]  /*54a0*/  STG.E.64 desc[UR36][R8.64], R26 ;  /* 0x0000001a08007986 */ /* 0x0001e2000c101b24 */
[----:B------:R-:W-:Y:S05]  /*54b0*/  BRA `(.L_x_23011) ;  /* 0x00000004001c7947 */ /* 0x000fea0003800000 */
.L_x_23028:
[----:B------:R0:W-:Y:S01]  /*54c0*/  STG.E desc[UR36][R8.64], R26 ;  /* 0x0000001a08007986 */ /* 0x0001e2000c101924 */
[----:B------:R-:W-:Y:S05]  /*54d0*/  BRA `(.L_x_23011) ;  /* 0x0000000400147947 */ /* 0x000fea0003800000 */
.L_x_23018:
        /* <DEDUP_REMOVED lines=8> */
.L_x_23031:
[----:B--234-:R-:W-:Y:S01]  /*5560*/  CS2R R6, SRZ ;  /* 0x0000000000067805 */ /* 0x01cfe2000001ff00 */
[----:B------:R-:W0:Y:S04]  /*5570*/  I2F.F64.S16 R4, R26 ;  /* 0x0000001a00047312 */ /* 0x000e280000101c00 */
[----:B0-----:R0:W-:Y:S01]  /*5580*/  STG.E.128 desc[UR36][R8.64], R4 ;  /* 0x0000000408007986 */ /* 0x0011e2000c101d24 */
[----:B------:R-:W-:Y:S05]  /*5590*/  BRA `(.L_x_23011) ;  /* 0x0000000000e47947 */ /* 0x000fea0003800000 */
.L_x_23030:
[----:B------:R-:W-:-:S13]  /*55a0*/  ISETP.NE.AND P0, PT, R0, 0xf, PT ;  /* 0x0000000f0000780c */ /* 0x000fda0003f05270 */
[----:B------:R-:W-:Y:S05]  /*55b0*/  @!P0 BRA `(.L_x_23032) ;  /* 0x0000000000d08947 */ /* 0x000fea0003800000 */
[----:B------:R-:W-:-:S13]  /*55c0*/  ISETP.NE.AND P0, PT, R0, 0x17, PT ;  /* 0x000000170000780c */ /* 0x000fda0003f05270 */
[----:B------:R-:W-:Y:S05]  /*55d0*/  @!P0 BRA `(.L_x_23033) ;  /* 0x0000000000848947 */ /* 0x000fea0003800000 */
[----:B------:R-:W-:-:S13]  /*55e0*/  ISETP.NE.AND P0, PT, R0, 0x18, PT ;  /* 0x000000180000780c */ /* 0x000fda0003f05270 */
[----:B------:R-:W-:Y:S05]  /*55f0*/  @!P0 BRA `(.L_x_23034) ;  /* 0x0000000000448947 */ /* 0x000fea0003800000 */
.L_x_23010:
        /* <DEDUP_REMOVED lines=16> */
.L_x_23035:
[----:B------:R-:W-:Y:S05]  /*5700*/  BRA `(.L_x_23011) ;  /* 0x0000000000887947 */ /* 0x000fea0003800000 */
.L_x_23034:
        /* <DEDUP_REMOVED lines=11> */
.L_x_23037:
[----:B------:R-:W-:Y:S05]  /*57c0*/  BSYNC.RECONVERGENT B0 ;  /* 0x0000000000007941 */ /* 0x000fea0003800200 */
.L_x_23036:
[----:B------:R0:W-:Y:S01]  /*57d0*/  STG.E.U8 desc[UR36][R8.64], R3 ;  /* 0x0000000308007986 */ /* 0x0001e2000c101124 */
[----:B------:R-:W-:Y:S05]  /*57e0*/  BRA `(.L_x_23011) ;  /* 0x0000000000507947 */ /* 0x000fea0003800000 */
.L_x_23033:
        /* <DEDUP_REMOVED lines=12> */
.L_x_23038:
[----:B------:R-:W-:Y:S01]  /*58b0*/  IMAD.MOV.U32 R3, RZ, RZ, 0x7f ;  /* 0x0000007fff037424 */ /* 0x000fe200078e00ff */
[----:B------:R-:W-:-:S04]  /*58c0*/  ISETP.GT.U32.AND P0, PT, R5, 0x7f800000, PT ;  /* 0x7f8000000500780c */ /* 0x000fc80003f04070 */
[----:B------:R-:W-:-:S05]  /*58d0*/  SEL R3, R3, 0x7c, P0 ;  /* 0x0000007c03037807 */ /* 0x000fca0000000000 */
[----:B------:R0:W-:Y:S01]  /*58e0*/  STG.E.U8 desc[UR36][R8.64], R3 ;  /* 0x0000000308007986 */ /* 0x0001e2000c101124 */
[----:B------:R-:W-:Y:S05]  /*58f0*/  BRA `(.L_x_23011) ;  /* 0x00000000000c7947 */ /* 0x000fea0003800000 */
.L_x_23032:
[----:B------:R-:W0:Y:S02]  /*5900*/  I2F.S16 R0, R26 ;  /* 0x0000001a00007306 */ /* 0x000e240000101400 */
[----:B0-----:R-:W-:-:S05]  /*5910*/  F2FP.BF16.F32.PACK_AB R0, RZ, R0 ;  /* 0x00000000ff00723e */ /* 0x001fca00000010ff */
[----:B------:R0:W-:Y:S02]  /*5920*/  STG.E.U16 desc[UR36][R8.64], R0 ;  /* 0x0000000008007986 */ /* 0x0001e4000c101524 */
.L_x_23011:
[----:B------:R-:W-:Y:S05]  /*5930*/  BSYNC.RECONVERGENT B6 ;  /* 0x0000000000067941 */ /* 0x000fea0003800200 */
.L_x_23005:
[----:B------:R-:W-:-:S07]  /*5940*/  VIADD R17, R17, 0x80 ;  /* 0x0000008011117836 */ /* 0x000fce0000000000 */
.L_x_22968:
[----:B------:R-:W-:-:S13]  /*5950*/  ISETP.GE.AND P0, PT, R17, R16, PT ;  /* 0x000000101100720c */ /* 0x000fda0003f06270 */
[----:B------:R-:W-:Y:S05]  /*5960*/  @P0 BREAK.RELIABLE B7 ;  /* 0x0000000000070942 */ /* 0x000fea0003800100 */
[----:B------:R-:W-:Y:S05]  /*5970*/  @P0 BRA `(.L_x_23004) ;  /* 0x0000000c00640947 */ /* 0x000fea0003800000 */
[----:B------:R-:W-:Y:S05]  /*5980*/  BSYNC.RELIABLE B7 ;  /* 0x0000000000077941 */ /* 0x000fea0003800100 */
.L_x_22967:
        /* <DEDUP_REMOVED lines=21> */
.L_x_23043:
[----:B------:R0:W-:Y:S01]  /*5ae0*/  STG.E.U8 desc[UR36][R8.64], R24 ;  /* 0x0000001808007986 */ /* 0x0001e2000c101124 */
[----:B------:R-:W-:Y:S05]  /*5af0*/  BRA `(.L_x_23045) ;  /* 0x0000000800fc7947 */ /* 0x000fea0003800000 */
.L_x_23042:
        /* <DEDUP_REMOVED lines=9> */
.L_x_23047:
[----:B------:R0:W-:Y:S01]  /*5b90*/  STG.E desc[UR36][R8.64], R24 ;  /* 0x0000001808007986 */ /* 0x0001e2000c101924 */
[----:B------:R-:W-:Y:S05]  /*5ba0*/  BRA `(.L_x_23045) ;  /* 0x0000000800d07947 */ /* 0x000fea0003800000 */
.L_x_23046:
[----:B------:R0:W-:Y:S01]  /*5bb0*/  STG.E.U16 desc[UR36][R8.64], R24 ;  /* 0x0000001808007986 */ /* 0x0001e2000c101524 */
[----:B------:R-:W-:Y:S05]  /*5bc0*/  BRA `(.L_x_23045) ;  /* 0x0000000800c87947 */ /* 0x000fea0003800000 */
.L_x_23041:
        /* <DEDUP_REMOVED lines=9> */
.L_x_23049:
[----:B------:R-:W0:Y:S02]  /*5c60*/  I2F.S16 R0, R24 ;  /* 0x0000001800007306 */ /* 0x000e240000101400 */
[----:B0-----:R-:W-:-:S05]  /*5c70*/  F2FP.F16.F32.PACK_AB R0, RZ, R0 ;  /* 0x00000000ff00723e */ /* 0x001fca00000000ff */
[----:B------:R0:W-:Y:S01]  /*5c80*/  STG.E.U16 desc[UR36][R8.64], R0 ;  /* 0x0000000008007986 */ /* 0x0001e2000c101524 */
[----:B------:R-:W-:Y:S05]  /*5c90*/  BRA `(.L_x_23045) ;  /* 0x0000000800947947 */ /* 0x000fea0003800000 */
.L_x_23048:
        /* <DEDUP_REMOVED lines=10> */
.L_x_23051:
[----:B------:R-:W0:Y:S02]  /*5d40*/  I2F.S16 R24, R24 ;  /* 0x0000001800187306 */ /* 0x000e240000101400 */
[----:B0-----:R-:W-:-:S04]  /*5d50*/  F2FP.F16.F32.PACK_AB R3, RZ, R24 ;  /* 0x00000018ff03723e */ /* 0x001fc800000000ff */
[----:B------:R-:W-:-:S05]  /*5d60*/  PRMT R3, R3, 0x5410, RZ ;  /* 0x0000541003037816 */ /* 0x000fca00000000ff */
[----:B------:R0:W-:Y:S01]  /*5d70*/  STG.E desc[UR36][R8.64], R3 ;  /* 0x0000000308007986 */ /* 0x0001e2000c101924 */
[----:B------:R-:W-:Y:S05]  /*5d80*/  BRA `(.L_x_23045) ;  /* 0x0000000800587947 */ /* 0x000fea0003800000 */
.L_x_23050:
[----:B------:R-:W0:Y:S02]  /*5d90*/  I2F.F64.S16 R24, R24 ;  /* 0x0000001800187312 */ /* 0x000e240000101c00 */
[----:B0-----:R0:W-:Y:S01]  /*5da0*/  STG.E.64 desc[UR36][R8.64], R24 ;  /* 0x0000001808007986 */ /* 0x0011e2000c101b24 */
[----:B------:R-:W-:Y:S05]  /*5db0*/  BRA `(.L_x_23045) ;  /* 0x00000008004c7947 */ /* 0x000fea0003800000 */
.L_x_23040:
        /* <DEDUP_REMOVED lines=12> */
.L_x_23055:
        /* <DEDUP_REMOVED lines=16> */
.L_x_23058:
[----:B------:R-:W-:-:S07]  /*5f80*/  PRMT R4, R0, 0x7610, R4 ;  /* 0x0000761000047816 */ /* 0x000fce0000000004 */
.L_x_23057:
[----:B------:R-:W-:Y:S05]  /*5f90*/  BSYNC.RECONVERGENT B0 ;  /* 0x0000000000007941 */ /* 0x000fea0003800200 */
.L_x_23056:
[----:B------:R0:W-:Y:S01]  /*5fa0*/  STG.E.U8 desc[UR36][R8.64], R4 ;  /* 0x0000000408007986 */ /* 0x0001e2000c101124 */
[----:B------:R-:W-:Y:S05]  /*5fb0*/  BRA `(.L_x_23045) ;  /* 0x0000000400cc7947 */ /* 0x000fea0003800000 */
.L_x_23054:
        /* <DEDUP_REMOVED lines=16> */
.L_x_23061:
[----:B------:R-:W-:-:S07]  /*60c0*/  PRMT R4, R0, 0x7610, R4 ;  /* 0x0000761000047816 */ /* 0x000fce0000000004 */
.L_x_23060:
[----:B------:R-:W-:Y:S05]  /*60d0*/  BSYNC.RECONVERGENT B0 ;  /* 0x0000000000007941 */ /* 0x000fea0003800200 */
.L_x_23059:
[----:B------:R0:W-:Y:S01]  /*60e0*/  STG.E.U8 desc[UR36][R8.64], R4 ;  /* 0x0000000408007986 */ /* 0x0001e2000c101124 */
[----:B------:R-:W-:Y:S05]  /*60f0*/  BRA `(.L_x_23045) ;  /* 0x00000004007c7947 */ /* 0x000fea0003800000 */
.L_x_23053:
        /* <DEDUP_REMOVED lines=21> */
.L_x_23063:
[----:B------:R-:W-:-:S05]  /*6250*/  IMAD.MOV.U32 R25, RZ, RZ, RZ ;  /* 0x000000ffff197224 */ /* 0x000fca00078e00ff */
[----:B------:R0:W-:Y:S01]  /*6260*/  STG.E.64 desc[UR36][R8.64], R24 ;  /* 0x0000001808007986 */ /* 0x0001e2000c101b24 */
[----:B------:R-:W-:Y:S05]  /*6270*/  BRA `(.L_x_23045) ;  /* 0x00000004001c7947 */ /* 0x000fea0003800000 */
.L_x_23062:
[----:B------:R0:W-:Y:S01]  /*6280*/  STG.E desc[UR36][R8.64], R24 ;  /* 0x0000001808007986 */ /* 0x0001e2000c101924 */
[----:B------:R-:W-:Y:S05]  /*6290*/  BRA `(.L_x_23045) ;  /* 0x0000000400147947 */ /* 0x000fea0003800000 */
.L_x_23052:
        /* <DEDUP_REMOVED lines=8> */
.L_x_23065:
[----:B--234-:R-:W-:Y:S01]  /*6320*/  CS2R R6, SRZ ;  /* 0x0000000000067805 */ /* 0x01cfe2000001ff00 */
[----:B------:R-:W0:Y:S04]  /*6330*/  I2F.F64.S16 R4, R24 ;  /* 0x0000001800047312 */ /* 0x000e280000101c00 */
[----:B0-----:R0:W-:Y:S01]  /*6340*/  STG.E.128 desc[UR36][R8.64], R4 ;  /* 0x0000000408007986 */ /* 0x0011e2000c101d24 */
[----:B------:R-:W-:Y:S05]  /*6350*/  BRA `(.L_x_23045) ;  /* 0x0000000000e47947 */ /* 0x000fea0003800000 */
.L_x_23064:
[----:B------:R-:W-:-:S13]  /*6360*/  ISETP.NE.AND P0, PT, R0, 0xf, PT ;  /* 0x0000000f0000780c */ /* 0x000fda0003f05270 */
[----:B------:R-:W-:Y:S05]  /*6370*/  @!P0 BRA `(.L_x_23066) ;  /* 0x0000000000d08947 */ /* 0x000fea0003800000 */
[----:B------:R-:W-:-:S13]  /*6380*/  ISETP.NE.AND P0, PT, R0, 0x17, PT ;  /* 0x000000170000780c */ /* 0x000fda0003f05270 */
[----:B------:R-:W-:Y:S05]  /*6390*/  @!P0 BRA `(.L_x_23067) ;  /* 0x0000000000848947 */ /* 0x000fea0003800000 */
[----:B------:R-:W-:-:S13]  /*63a0*/  ISETP.NE.AND P0, PT, R0, 0x18, PT ;  /* 0x000000180000780c */ /* 0x000fda0003f05270 */
[----:B------:R-:W-:Y:S05]  /*63b0*/  @!P0 BRA `(.L_x_23068) ;  /* 0x0000000000448947 */ /* 0x000fea0003800000 */
.L_x_23044:
        /* <DEDUP_REMOVED lines=16> */
.L_x_23069:
[----:B------:R-:W-:Y:S05]  /*64c0*/  BRA `(.L_x_23045) ;  /* 0x0000000000887947 */ /* 0x000fea0003800000 */
.L_x_23068:
        /* <DEDUP_REMOVED lines=11> */
.L_x_23071:
[----:B------:R-:W-:Y:S05]  /*6580*/  BSYNC.RECONVERGENT B0 ;  /* 0x0000000000007941 */ /* 0x000fea0003800200 */
.L_x_23070:
[----:B------:R0:W-:Y:S01]  /*6590*/  STG.E.U8 desc[UR36][R8.64], R3 ;  /* 0x0000000308007986 */ /* 0x0001e2000c101124 */
[----:B------:R-:W-:Y:S05]  /*65a0*/  BRA `(.L_x_23045) ;  /* 0x0000000000507947 */ /* 0x000fea0003800000 */
.L_x_23067:
        /* <DEDUP_REMOVED lines=12> */
.L_x_23072:
[----:B------:R-:W-:Y:S01]  /*6670*/  IMAD.MOV.U32 R3, RZ, RZ, 0x7f ;  /* 0x0000007fff037424 */ /* 0x000fe200078e00ff */
[----:B------:R-:W-:-:S04]  /*6680*/  ISETP.GT.U32.AND P0, PT, R5, 0x7f800000, PT ;  /* 0x7f8000000500780c */ /* 0x000fc80003f04070 */
[----:B------:R-:W-:-:S05]  /*6690*/  SEL R3, R3, 0x7c, P0 ;  /* 0x0000007c03037807 */ /* 0x000fca0000000000 */
[----:B------:R0:W-:Y:S01]  /*66a0*/  STG.E.U8 desc[UR36][R8.64], R3 ;  /* 0x0000000308007986 */ /* 0x0001e2000c101124 */
[----:B------:R-:W-:Y:S05]  /*66b0*/  BRA `(.L_x_23045) ;  /* 0x00000000000c7947 */ /* 0x000fea0003800000 */
.L_x_23066:
[----:B------:R-:W0:Y:S02]  /*66c0*/  I2F.S16 R0, R24 ;  /* 0x0000001800007306 */ /* 0x000e240000101400 */
[----:B0-----:R-:W-:-:S05]  /*66d0*/  F2FP.BF16.F32.PACK_AB R0, RZ, R0 ;  /* 0x00000000ff00723e */ /* 0x001fca00000010ff */
[----:B------:R0:W-:Y:S02]  /*66e0*/  STG.E.U16 desc[UR36][R8.64], R0 ;  /* 0x0000000008007986 */ /* 0x0001e4000c101524 */
.L_x_23045:
[----:B------:R-:W-:Y:S05]  /*66f0*/  BSYNC.RECONVERGENT B6 ;  /* 0x0000000000067941 */ /* 0x000fea0003800200 */
.L_x_23039:
[----:B------:R-:W-:-:S07]  /*6700*/  VIADD R17, R17, 0x80 ;  /* 0x0000008011117836 */ /* 0x000fce0000000000 */
.L_x_23004:
[----:B------:R-:W-:Y:S05]  /*6710*/  BSYNC.RECONVERGENT B8 ;  /* 0x0000000000087941 */ /* 0x000fea0003800200 */
.L_x_22966:
        /* <DEDUP_REMOVED lines=21> */
.L_x_23076:
[----:B------:R-:W-:Y:S01]  /*6870*/  STG.E.U8 desc[UR36][R2.64], R22 ;  /* 0x0000001602007986 */ /* 0x000fe2000c101124 */
[----:B------:R-:W-:Y:S05]  /*6880*/  EXIT ;  /* 0x000000000000794d */ /* 0x000fea0003800000 */
.L_x_23075:
        /* <DEDUP_REMOVED lines=9> */
.L_x_23079:
[----:B------:R-:W-:Y:S01]  /*6920*/  STG.E desc[UR36][R2.64], R22 ;  /* 0x0000001602007986 */ /* 0x000fe2000c101924 */
[----:B------:R-:W-:Y:S05]  /*6930*/  EXIT ;  /* 0x000000000000794d */ /* 0x000fea0003800000 */
.L_x_23078:
[----:B------:R-:W-:Y:S01]  /*6940*/  STG.E.U16 desc[UR36][R2.64], R22 ;  /* 0x0000001602007986 */ /* 0x000fe2000c101524 */
[----:B------:R-:W-:Y:S05]  /*6950*/  EXIT ;  /* 0x000000000000794d */ /* 0x000fea0003800000 */
.L_x_23074:
        /* <DEDUP_REMOVED lines=9> */
.L_x_23081:
[----:B------:R-:W0:Y:S02]  /*69f0*/  I2F.S16 R0, R22 ;  /* 0x0000001600007306 */ /* 0x000e240000101400 */
[----:B0-----:R-:W-:-:S05]  /*6a00*/  F2FP.F16.F32.PACK_AB R0, RZ, R0 ;  /* 0x00000000ff00723e */ /* 0x001fca00000000ff */
[----:B------:R-:W-:Y:S01]  /*6a10*/  STG.E.U16 desc[UR36][R2.64], R0 ;  /* 0x0000000002007986 */ /* 0x000fe2000c101524 */
[----:B------:R-:W-:Y:S05]  /*6a20*/  EXIT ;  /* 0x000000000000794d */ /* 0x000fea0003800000 */
.L_x_23080:
        /* <DEDUP_REMOVED lines=10> */
.L_x_23083:
[----:B------:R-:W0:Y:S02]  /*6ad0*/  I2F.S16 R22, R22 ;  /* 0x0000001600167306 */ /* 0x000e240000101400 */
[----:B0-----:R-:W-:-:S04]  /*6ae0*/  F2FP.F16.F32.PACK_AB R5, RZ, R22 ;  /* 0x00000016ff05723e */ /* 0x001fc800000000ff */
[----:B------:R-:W-:-:S05]  /*6af0*/  PRMT R5, R5, 0x5410, RZ ;  /* 0x0000541005057816 */ /* 0x000fca00000000ff */
[----:B------:R-:W-:Y:S01]  /*6b00*/  STG.E desc[UR36][R2.64], R5 ;  /* 0x0000000502007986 */ /* 0x000fe2000c101924 */
[----:B------:R-:W-:Y:S05]  /*6b10*/  EXIT ;  /* 0x000000000000794d */ /* 0x000fea0003800000 */
.L_x_23082:
[----:B------:R-:W0:Y:S02]  /*6b20*/  I2F.F64.S16 R22, R22 ;  /* 0x0000001600167312 */ /* 0x000e240000101c00 */
[----:B0-----:R-:W-:Y:S01]  /*6b30*/  STG.E.64 desc[UR36][R2.64], R22 ;  /* 0x0000001602007986 */ /* 0x001fe2000c101b24 */
[----:B------:R-:W-:Y:S05]  /*6b40*/  EXIT ;  /* 0x000000000000794d */ /* 0x000fea0003800000 */
.L_x_23073:
        /* <DEDUP_REMOVED lines=12> */
.L_x_23087:
        /* <DEDUP_REMOVED lines=17> */
.L_x_23089:
[----:B------:R-:W-:Y:S05]  /*6d20*/  BSYNC.RECONVERGENT B0 ;  /* 0x0000000000007941 */ /* 0x000fea0003800200 */
.L_x_23088:
[----:B------:R-:W-:Y:S01]  /*6d30*/  STG.E.U8 desc[UR36][R2.64], R0 ;  /* 0x0000000002007986 */ /* 0x000fe2000c101124 */
[----:B------:R-:W-:Y:S05]  /*6d40*/  EXIT ;  /* 0x000000000000794d */ /* 0x000fea0003800000 */
.L_x_23086:
        /* <DEDUP_REMOVED lines=17> */
.L_x_23091:
[----:B------:R-:W-:Y:S05]  /*6e60*/  BSYNC.RECONVERGENT B0 ;  /* 0x0000000000007941 */ /* 0x000fea0003800200 */
.L_x_23090:
[----:B------:R-:W-:Y:S01]  /*6e70*/  STG.E.U8 desc[UR36][R2.64], R0 ;  /* 0x0000000002007986 */ /* 0x000fe2000c101124 */
[----:B------:R-:W-:Y:S05]  /*6e80*/  EXIT ;  /* 0x000000000000794d */ /* 0x000fea0003800000 */
.L_x_23085:
        /* <DEDUP_REMOVED lines=21> */
.L_x_23093:
[----:B------:R-:W-:-:S05]  /*6fe0*/  IMAD.MOV.U32 R23, RZ, RZ, RZ ;  /* 0x000000ffff177224 */ /* 0x000fca00078e00ff */
[----:B------:R-:W-:Y:S01]  /*6ff0*/  STG.E.64 desc[UR36][R2.64], R22 ;  /* 0x0000001602007986 */ /* 0x000fe2000c101b24 */
[----:B------:R-:W-:Y:S05]  /*7000*/  EXIT ;  /* 0x000000000000794d */ /* 0x000fea0003800000 */
.L_x_23092:
[----:B------:R-:W-:Y:S01]  /*7010*/  STG.E desc[UR36][R2.64], R22 ;  /* 0x0000001602007986 */ /* 0x000fe2000c101924 */
[----:B------:R-:W-:Y:S05]  /*7020*/  EXIT ;  /* 0x000000000000794d */ /* 0x000fea0003800000 */
.L_x_23084:
        /* <DEDUP_REMOVED lines=8> */
.L_x_23095:
[----:B--234-:R-:W-:Y:S01]  /*70b0*/  CS2R R6, SRZ ;  /* 0x0000000000067805 */ /* 0x01cfe2000001ff00 */
[----:B------:R-:W0:Y:S04]  /*70c0*/  I2F.F64.S16 R4, R22 ;  /* 0x0000001600047312 */ /* 0x000e280000101c00 */
[----:B0-----:R-:W-:Y:S01]  /*70d0*/  STG.E.128 desc[UR36][R2.64], R4 ;  /* 0x0000000402007986 */ /* 0x001fe2000c101d24 */
[----:B------:R-:W-:Y:S05]  /*70e0*/  EXIT ;  /* 0x000000000000794d */ /* 0x000fea0003800000 */
.L_x_23094:
[----:B------:R-:W-:-:S13]  /*70f0*/  ISETP.NE.AND P0, PT, R0, 0xf, PT ;  /* 0x0000000f0000780c */ /* 0x000fda0003f05270 */
[----:B------:R-:W-:Y:S05]  /*7100*/  @!P0 BRA `(.L_x_23096) ;  /* 0x0000000000d48947 */ /* 0x000fea0003800000 */
[----:B------:R-:W-:-:S13]  /*7110*/  ISETP.NE.AND P0, PT, R0, 0x17, PT ;  /* 0x000000170000780c */ /* 0x000fda0003f05270 */
[----:B------:R-:W-:Y:S05]  /*7120*/  @!P0 BRA `(.L_x_23097) ;  /* 0x0000000000848947 */ /* 0x000fea0003800000 */
[----:B------:R-:W-:-:S13]  /*7130*/  ISETP.NE.AND P0, PT, R0, 0x18, PT ;  /* 0x000000180000780c */ /* 0x000fda0003f05270 */
[----:B------:R-:W-:Y:S05]  /*7140*/  @!P0 BRA `(.L_x_23098) ;  /* 0x0000000000448947 */ /* 0x000fea0003800000 */
.L_x_23077:
        /* <DEDUP_REMOVED lines=16> */
.L_x_23099:
[----:B------:R-:W-:Y:S05]  /*7250*/  EXIT ;  /* 0x000000000000794d */ /* 0x000fea0003800000 */
.L_x_23098:
        /* <DEDUP_REMOVED lines=11> */
.L_x_23101:
[----:B------:R-:W-:Y:S05]  /*7310*/  BSYNC.RECONVERGENT B0 ;  /* 0x0000000000007941 */ /* 0x000fea0003800200 */
.L_x_23100:
[----:B------:R-:W-:Y:S01]  /*7320*/  STG.E.U8 desc[UR36][R2.64], R5 ;  /* 0x0000000502007986 */ /* 0x000fe2000c101124 */
[----:B------:R-:W-:Y:S05]  /*7330*/  EXIT ;  /* 0x000000000000794d */ /* 0x000fea0003800000 */
.L_x_23097:
        /* <DEDUP_REMOVED lines=13> */
.L_x_23102:
[----:B------:R-:W-:Y:S01]  /*7410*/  IMAD.MOV.U32 R5, RZ, RZ, 0x7f ;  /* 0x0000007fff057424 */ /* 0x000fe200078e00ff */
[----:B------:R-:W-:-:S04]  /*7420*/  ISETP.GT.U32.AND P0, PT, R7, 0x7f800000, PT ;  /* 0x7f8000000700780c */ /* 0x000fc80003f04070 */
[----:B------:R-:W-:-:S05]  /*7430*/  SEL R5, R5, 0x7c, P0 ;  /* 0x0000007c05057807 */ /* 0x000fca0000000000 */
[----:B------:R-:W-:Y:S01]  /*7440*/  STG.E.U8 desc[UR36][R2.64], R5 ;  /* 0x0000000502007986 */ /* 0x000fe2000c101124 */
[----:B------:R-:W-:Y:S05]  /*7450*/  EXIT ;  /* 0x000000000000794d */ /* 0x000fea0003800000 */
.L_x_23096:
[----:B------:R-:W0:Y:S02]  /*7460*/  I2F.S16 R0, R22 ;  /* 0x0000001600007306 */ /* 0x000e240000101400 */
[----:B0-----:R-:W-:-:S05]  /*7470*/  F2FP.BF16.F32.PACK_AB R0, RZ, R0 ;  /* 0x00000000ff00723e */ /* 0x001fca00000010ff */
[----:B------:R-:W-:Y:S01]  /*7480*/  STG.E.U16 desc[UR36][R2.64], R0 ;  /* 0x0000000002007986 */ /* 0x000fe2000c101524 */
[----:B------:R-:W-:Y:S05]  /*7490*/  EXIT ;  /* 0x000000000000794d */ /* 0x000fea0003800000 */
.L_x_23103:
        /* <DEDUP_REMOVED lines=14> */
.L_x_42913:


//--------------------- .text._ZN2at6native18elementwise_kernelILi128ELi4EZNS0_22gpu_kernel_impl_nocastINS0_13AUnaryFunctorIllbZZZNS0_22logical_or_kernel_cudaERNS_14TensorIteratorEENKUlvE0_clEvENKUlvE2_clEvEUlllE_EEEEvRNS_18TensorIteratorBaseERKT_EUliE_EEviT1_ --------------------------
	.section	.text._ZN2at6native18elementwise_kernelILi128ELi4EZNS0_22gpu_kernel_impl_nocastINS0_13AUnaryFunctorIllbZZZNS0_22logical_or_kernel_cudaERNS_14TensorIteratorEENKUlvE0_clEvENKUlvE2_clEvEUlllE_EEEEvRNS_18TensorIteratorBaseERKT_EUliE_EEviT1_,"ax",@progbits
	.align	128
        .global         _ZN2at6native18elementwise_kernelILi128ELi4EZNS0_22gpu_kernel_impl_nocastINS0_13AUnaryFunctorIllbZZZNS0_22logical_or_kernel_cudaERNS_14TensorIteratorEENKUlvE0_clEvENKUlvE2_clEvEUlllE_EEEEvRNS_18TensorIteratorBaseERKT_EUliE_EEviT1_
        .type           _ZN2at6native18elementwise_kernelILi128ELi4EZNS0_22gpu_kernel_impl_nocastINS0_13AUnaryFunctorIllbZZZNS0_22logical_or_kernel_cudaERNS_14TensorIteratorEENKUlvE0_clEvENKUlvE2_clEvEUlllE_EEEEvRNS_18TensorIteratorBaseERKT_EUliE_EEviT1_,@function
        .size           _ZN2at6native18elementwise_kernelILi128ELi4EZNS0_22gpu_kernel_impl_nocastINS0_13AUnaryFunctorIllbZZZNS0_22logical_or_kernel_cudaERNS_14TensorIteratorEENKUlvE0_clEvENKUlvE2_clEvEUlllE_EEEEvRNS_18TensorIteratorBaseERKT_EUliE_EEviT1_,(.L_x_42914 - _ZN2at6native18elementwise_kernelILi128ELi4EZNS0_22gpu_kernel_impl_nocastINS0_13AUnaryFunctorIllbZZZNS0_22logical_or_kernel_cudaERNS_14TensorIteratorEENKUlvE0_clEvENKUlvE2_clEvEUlllE_EEEEvRNS_18TensorIteratorBaseERKT_EUliE_EEviT1_)
        .other          _ZN2at6native18elementwise_kernelILi128ELi4EZNS0_22gpu_kernel_impl_nocastINS0_13AUnaryFunctorIllbZZZNS0_22logical_or_kernel_cudaERNS_14TensorIteratorEENKUlvE0_clEvENKUlvE2_clEvEUlllE_EEEEvRNS_18TensorIteratorBaseERKT_EUliE_EEviT1_,@"STO_CUDA_ENTRY STV_DEFAULT"
_ZN2at6native18elementwise_kernelILi128ELi4EZNS0_22gpu_kernel_impl_nocastINS0_13AUnaryFunctorIllbZZZNS0_22logical_or_kernel_cudaERNS_14TensorIteratorEENKUlvE0_clEvENKUlvE2_clEvEUlllE_EEEEvRNS_18TensorIteratorBaseERKT_EUliE_EEviT1_:
.text._ZN2at6native18elementwise_kernelILi128ELi4EZNS0_22gpu_kernel_impl_nocastINS0_13AUnaryFunctorIllbZZZNS0_22logical_or_kernel_cudaERNS_14TensorIteratorEENKUlvE0_clEvENKUlvE2_clEvEUlllE_EEEEvRNS_18TensorIteratorBaseERKT_EUliE_EEviT1_:
        /* <DEDUP_REMOVED lines=16> */
[----:B0-----:R-:W1:Y:S06]  /*0100*/  LDG.E.64 R4, desc[UR6][R4.64] ;  /* 0x0000000604047981 */ /* 0x001e6c000c1e1b00 */
[----:B------:R-:W0:Y:S01]  /*0110*/  LDC.64 R6, c[0x0][0x580] ;  /* 0x00016000ff067b82 */ /* 0x000e220000000a00 */
[----:B------:R-:W-:Y:S02]  /*0120*/  IADD3 R3, PT, PT, R3, 0x80, RZ ;  /* 0x0000008003037810 */ /* 0x000fe40007ffe0ff */
[----:B-1----:R-:W-:-:S04]  /*0130*/  LOP3.LUT P0, RZ, R4, UR8, RZ, 0xfc, !PT ;  /* 0x0000000804ff7c12 */ /* 0x002fc8000f80fcff */
[----:B------:R-:W-:-:S04]  /*0140*/  LOP3.LUT P0, RZ, R5, UR9, RZ, 0xfc, P0 ;  /* 0x0000000905ff7c12 */ /* 0x000fc8000800fcff */
[----:B------:R-:W-:Y:S02]  /*0150*/  SEL R9, RZ, 0x1, !P0 ;  /* 0x00000001ff097807 */ /* 0x000fe40004000000 */
[----:B------:R-:W-:-:S03]  /*0160*/  ISETP.GE.AND P0, PT, R3, UR4, PT ;  /* 0x0000000403007c0c */ /* 0x000fc6000bf06270 */
[----:B0-----:R0:W-:Y:S10]  /*0170*/  STG.E.U8 desc[UR6][R6.64], R9 ;  /* 0x0000000906007986 */ /* 0x0011f4000c101106 */
[----:B------:R-:W-:Y:S05]  /*0180*/  @P0 BREAK.RELIABLE B1 ;  /* 0x0000000000010942 */ /* 0x000fea0003800100 */
[----:B------:R-:W-:Y:S05]  /*0190*/  @P0 BRA `(.L_x_23108) ;  /* 0x0000000000580947 */ /* 0x000fea0003800000 */
[----:B------:R-:W1:Y:S01]  /*01a0*/  LDC.64 R4, c[0x0][0x588] ;  /* 0x00016200ff047b82 */ /* 0x000e620000000a00 */
[----:B------:R-:W2:Y:S01]  /*01b0*/  LDCU.64 UR8, c[0x0][0x598] ;  /* 0x0000b300ff0877ac */ /* 0x000ea20008000a00 */
[----:B-1----:R-:W2:Y:S06]  /*01c0*/  LDG.E.64 R4, desc[UR6][R4.64] ;  /* 0x0000000604047981 */ /* 0x002eac000c1e1b00 */
[----:B0-----:R-:W0:Y:S01]  /*01d0*/  LDC.64 R6, c[0x0][0x580] ;  /* 0x00016000ff067b82 */ /* 0x001e220000000a00 */
[----:B------:R-:W-:Y:S02]  /*01e0*/  IADD3 R3, PT, PT, R3, 0x80, RZ ;  /* 0x0000008003037810 */ /* 0x000fe40007ffe0ff */
[----:B--2---:R-:W-:-:S04]  /*01f0*/  LOP3.LUT P0, RZ, R4, UR8, RZ, 0xfc, !PT ;  /* 0x0000000804ff7c12 */ /* 0x004fc8000f80fcff */
[----:B------:R-:W-:-:S04]  /*0200*/  LOP3.LUT P0, RZ, R5, UR9, RZ, 0xfc, P0 ;  /* 0x0000000905ff7c12 */ /* 0x000fc8000800fcff */
[----:B------:R-:W-:-:S05]  /*0210*/  SEL R9, RZ, 0x1, !P0 ;  /* 0x00000001ff097807 */ /* 0x000fca0004000000 */
[----:B0-----:R0:W-:Y:S04]  /*0220*/  STG.E.U8 desc[UR6][R6.64], R9 ;  /* 0x0000000906007986 */ /* 0x0011e8000c101106 */
.L_x_23107:
[----:B------:R-:W-:-:S13]  /*0230*/  ISETP.GE.AND P0, PT, R3, UR4, PT ;  /* 0x0000000403007c0c */ /* 0x000fda000bf06270 */
[----:B------:R-:W-:Y:S05]  /*0240*/  @P0 BREAK.RELIABLE B1 ;  /* 0x0000000000010942 */ /* 0x000fea0003800100 */
[----:B------:R-:W-:Y:S05]  /*0250*/  @P0 BRA `(.L_x_23108) ;  /* 0x0000000000280947 */ /* 0x000fea0003800000 */
[----:B------:R-:W-:Y:S05]  /*0260*/  BSYNC.RELIABLE B1 ;  /* 0x0000000000017941 */ /* 0x000fea0003800100 */
.L_x_23106:
        /* <DEDUP_REMOVED lines=9> */
.L_x_23108:
[----:B------:R-:W-:Y:S05]  /*0300*/  BSYNC.RECONVERGENT B0 ;  /* 0x0000000000007941 */ /* 0x000fea0003800200 */
.L_x_23105:
[----:B------:R-:W-:Y:S05]  /*0310*/  WARPSYNC.ALL ;  /* 0x0000000000007948 */ /* 0x000fea0003800000 */
[----:B------:R-:W-:-:S13]  /*0320*/  ISETP.GE.AND P0, PT, R3, UR4, PT ;  /* 0x0000000403007c0c */ /* 0x000fda000bf06270 */
[----:B------:R-:W-:Y:S05]  /*0330*/  @P0 EXIT ;  /* 0x000000000000094d */ /* 0x000fea0003800000 */
[----:B------:R-:W2:Y:S01]  /*0340*/  LDC.64 R2, c[0x0][0x588] ;  /* 0x00016200ff027b82 */ /* 0x000ea20000000a00 */
[----:B------:R-:W3:Y:S01]  /*0350*/  LDCU.64 UR4, c[0x0][0x598] ;  /* 0x0000b300ff0477ac */ /* 0x000ee20008000a00 */
[----:B--2---:R-:W3:Y:S06]  /*0360*/  LDG.E.64 R2, desc[UR6][R2.64] ;  /* 0x0000000602027981 */ /* 0x004eec000c1e1b00 */
[----:B------:R-:W2:Y:S01]  /*0370*/  LDC.64 R4, c[0x0][0x580] ;  /* 0x00016000ff047b82 */ /* 0x000ea20000000a00 */
[----:B---3--:R-:W-:-:S04]  /*0380*/  LOP3.LUT P0, RZ, R2, UR4, RZ, 0xfc, !PT ;  /* 0x0000000402ff7c12 */ /* 0x008fc8000f80fcff */
[----:B------:R-:W-:-:S04]  /*0390*/  LOP3.LUT P0, RZ, R3, UR5, RZ, 0xfc, P0 ;  /* 0x0000000503ff7c12 */ /* 0x000fc8000800fcff */
[----:B01----:R-:W-:-:S05]  /*03a0*/  SEL R7, RZ, 0x1, !P0 ;  /* 0x00000001ff077807 */ /* 0x003fca0004000000 */
[----:B--2---:R-:W-:Y:S01]  /*03b0*/  STG.E.U8 desc[UR6][R4.64], R7 ;  /* 0x0000000704007986 */ /* 0x004fe2000c101106 */
[----:B------:R-:W-:Y:S05]  /*03c0*/  EXIT ;  /* 0x000000000000794d */ /* 0x000fea0003800000 */
.L_x_23104:
        /* <DEDUP_REMOVED lines=306> */
.L_x_23112:
[----:B------:R-:W0:Y:S02]  /*16f0*/  LDCU.128 UR8, c[0x0][0x580] ;  /* 0x0000b000ff0877ac */ /* 0x000e240008000c00 */
[----:B0-----:R-:W-:-:S04]  /*1700*/  IADD3 R6, P0, PT, R4, UR10, RZ ;  /* 0x0000000a04067c10 */ /* 0x001fc8000ff1e0ff */
[----:B------:R-:W-:Y:S01]  /*1710*/  IADD3.X R7, PT, PT, RZ, UR11, RZ, P0, !PT ;  /* 0x0000000bff077c10 */ /* 0x000fe200087fe4ff */
[----:B------:R-:W0:Y:S05]  /*1720*/  LDCU.64 UR10, c[0x0][0x598] ;  /* 0x0000b300ff0a77ac */ /* 0x000e2a0008000a00 */
[----:B------:R-:W0:Y:S01]  /*1730*/  LDG.E.64 R6, desc[UR6][R6.64] ;  /* 0x0000000606067981 */ /* 0x000e22000c1e1b00 */
[----:B------:R-:W-:Y:S02]  /*1740*/  IADD3 R4, P1, PT, R5, UR8, RZ ;  /* 0x0000000805047c10 */ /* 0x000fe4000ff3e0ff */
[----:B------:R-:W-:Y:S02]  /*1750*/  IADD3 R3, PT, PT, R3, 0x80, RZ ;  /* 0x0000008003037810 */ /* 0x000fe40007ffe0ff */
[----:B------:R-:W-:-:S02]  /*1760*/  IADD3.X R5, PT, PT, RZ, UR9, RZ, P1, !PT ;  /* 0x00000009ff057c10 */ /* 0x000fc40008ffe4ff */
[----:B0-----:R-:W-:-:S04]  /*1770*/  LOP3.LUT P0, RZ, R6, UR10, RZ, 0xfc, !PT ;  /* 0x0000000a06ff7c12 */ /* 0x001fc8000f80fcff */
[----:B------:R-:W-:-:S04]  /*1780*/  LOP3.LUT P0, RZ, R7, UR11, RZ, 0xfc, P0 ;  /* 0x0000000b07ff7c12 */ /* 0x000fc8000800fcff */
        /* <DEDUP_REMOVED lines=303> */
.L_x_23114:
[----:B------:R-:W0:Y:S02]  /*2a80*/  LDCU.128 UR8, c[0x0][0x580] ;  /* 0x0000b000ff0877ac */ /* 0x000e240008000c00 */
[----:B0-----:R-:W-:-:S04]  /*2a90*/  IADD3 R6, P0, PT, R4, UR10, RZ ;  /* 0x0000000a04067c10 */ /* 0x001fc8000ff1e0ff */
[----:B------:R-:W-:Y:S01]  /*2aa0*/  IADD3.X R7, PT, PT, RZ, UR11, RZ, P0, !PT ;  /* 0x0000000bff077c10 */ /* 0x000fe200087fe4ff */
[----:B------:R-:W0:Y:S05]  /*2ab0*/  LDCU.64 UR10, c[0x0][0x598] ;  /* 0x0000b300ff0a77ac */ /* 0x000e2a0008000a00 */
[----:B------:R-:W0:Y:S01]  /*2ac0*/  LDG.E.64 R6, desc[UR6][R6.64] ;  /* 0x0000000606067981 */ /* 0x000e22000c1e1b00 */
[----:B------:R-:W-:Y:S02]  /*2ad0*/  IADD3 R4, P1, PT, R5, UR8, RZ ;  /* 0x0000000805047c10 */ /* 0x000fe4000ff3e0ff */
[----:B------:R-:W-:-:S03]  /*2ae0*/  IADD3 R3, PT, PT, R3, 0x80, RZ ;  /* 0x0000008003037810 */ /* 0x000fc60007ffe0ff */
[----:B------:R-:W-:Y:S01]  /*2af0*/  IMAD.X R5, RZ, RZ, UR9, P1 ;  /* 0x00000009ff057e24 */ /* 0x000fe200088e06ff */
[----:B0-----:R-:W-:-:S04]  /*2b00*/  LOP3.LUT P0, RZ, R6, UR10, RZ, 0xfc, !PT ;  /* 0x0000000a06ff7c12 */ /* 0x001fc8000f80fcff */
[----:B------:R-:W-:-:S04]  /*2b10*/  LOP3.LUT P0, RZ, R7, UR11, RZ, 0xfc, P0 ;  /* 0x0000000b07ff7c12 */ /* 0x000fc8000800fcff */
[----:B------:R-:W-:-:S05]  /*2b20*/  SEL R9, RZ, 0x1, !P0 ;  /* 0x00000001ff097807 */ /* 0x000fca0004000000 */
[----:B------:R0:W-:Y:S04]  /*2b30*/  STG.E.U8 desc[UR6][R4.64], R9 ;  /* 0x0000000904007986 */ /* 0x0001e8000c101106 */
.L_x_23111:
[----:B------:R-:W-:-:S13]  /*2b40*/  ISETP.GE.AND P0, PT, R3, UR4, PT ;  /* 0x0000000403007c0c */ /* 0x000fda000bf06270 */
[----:B------:R-:W-:Y:S05]  /*2b50*/  @P0 BREAK.RELIABLE B1 ;  /* 0x0000000000010942 */ /* 0x000fea0003800100 */
[----:B------:R-:W-:Y:S05]  /*2b60*/  @P0 BRA `(.L_x_23113) ;  /* 0x0000001000dc0947 */ /* 0x000fea0003800000 */
[----:B------:R-:W-:Y:S05]  /*2b70*/  BSYNC.RELIABLE B1 ;  /* 0x0000000000017941 */ /* 0x000fea0003800100 */
.L_x_23110:
        /* <DEDUP_REMOVED lines=298> */
.L_x_23115:
[----:B------:R-:W0:Y:S02]  /*3e20*/  LDCU.128 UR8, c[0x0][0x580] ;  /* 0x0000b000ff0877ac */ /* 0x000e240008000c00 */
[----:B0-----:R-:W-:-:S05]  /*3e30*/  IADD3 R6, P0, PT, R4, UR10, RZ ;  /* 0x0000000a04067c10 */ /* 0x001fca000ff1e0ff */
[----:B------:R-:W-:Y:S01]  /*3e40*/  IMAD.X R7, RZ, RZ, UR11, P0 ;  /* 0x0000000bff077e24 */ /* 0x000fe200080e06ff */
[----:B------:R-:W0:Y:S05]  /*3e50*/  LDCU.64 UR10, c[0x0][0x598] ;  /* 0x0000b300ff0a77ac */ /* 0x000e2a0008000a00 */
[----:B------:R-:W0:Y:S01]  /*3e60*/  LDG.E.64 R6, desc[UR6][R6.64] ;  /* 0x0000000606067981 */ /* 0x000e22000c1e1b00 */
[----:B------:R-:W-:Y:S02]  /*3e70*/  IADD3 R4, P1, PT, R5, UR8, RZ ;  /* 0x0000000805047c10 */ /* 0x000fe4000ff3e0ff */
[----:B------:R-:W-:Y:S02]  /*3e80*/  IADD3 R3, PT, PT, R3, 0x80, RZ ;  /* 0x0000008003037810 */ /* 0x000fe40007ffe0ff */
[----:B------:R-:W-:-:S02]  /*3e90*/  IADD3.X R5, PT, PT, RZ, UR9, RZ, P1, !PT ;  /* 0x00000009ff057c10 */ /* 0x000fc40008ffe4ff */
[----:B0-----:R-:W-:-:S04]  /*3ea0*/  LOP3.LUT P0, RZ, R6, UR10, RZ, 0xfc, !PT ;  /* 0x0000000a06ff7c12 */ /* 0x001fc8000f80fcff */
[----:B------:R-:W-:-:S04]  /*3eb0*/  LOP3.LUT P0, RZ, R7, UR11, RZ, 0xfc, P0 ;  /* 0x0000000b07ff7c12 */ /* 0x000fc8000800fcff */
[----:B------:R-:W-:-:S05]  /*3ec0*/  SEL R9, RZ, 0x1, !P0 ;  /* 0x00000001ff097807 */ /* 0x000fca0004000000 */
[----:B------:R1:W-:Y:S04]  /*3ed0*/  STG.E.U8 desc[UR6][R4.64], R9 ;  /* 0x0000000904007986 */ /* 0x0003e8000c101106 */
.L_x_23113:
[----:B------:R-:W-:Y:S05]  /*3ee0*/  BSYNC.RECONVERGENT B0 ;  /* 0x0000000000007941 */ /* 0x000fea0003800200 */
.L_x_23109:
        /* <DEDUP_REMOVED lines=301> */
.L_x_23116:
[----:B------:R-:W0:Y:S01]  /*51c0*/  LDCU.128 UR8, c[0x0][0x580] ;  /* 0x0000b000ff0877ac */ /* 0x000e220008000c00 */
[----:B------:R-:W1:Y:S01]  /*51d0*/  LDCU.64 UR4, c[0x0][0x598] ;  /* 0x0000b300ff0477ac */ /* 0x000e620008000a00 */
[----:B0-----:R-:W-:-:S04]  /*51e0*/  IADD3 R4, P0, PT, R2, UR10, RZ ;  /* 0x0000000a02047c10 */ /* 0x001fc8000ff1e0ff */
[----:B------:R-:W-:-:S06]  /*51f0*/  IADD3.X R5, PT, PT, RZ, UR11, RZ, P0, !PT ;  /* 0x0000000bff057c10 */ /* 0x000fcc00087fe4ff */
[----:B------:R-:W1:Y:S01]  /*5200*/  LDG.E.64 R4, desc[UR6][R4.64] ;  /* 0x0000000604047981 */ /* 0x000e62000c1e1b00 */
[----:B------:R-:W-:-:S04]  /*5210*/  IADD3 R2, P1, PT, R3, UR8, RZ ;  /* 0x0000000803027c10 */ /* 0x000fc8000ff3e0ff */
[----:B------:R-:W-:Y:S02]  /*5220*/  IADD3.X R3, PT, PT, RZ, UR9, RZ, P1, !PT ;  /* 0x00000009ff037c10 */ /* 0x000fe40008ffe4ff */
[----:B-1----:R-:W-:-:S04]  /*5230*/  LOP3.LUT P0, RZ, R4, UR4, RZ, 0xfc, !PT ;  /* 0x0000000404ff7c12 */ /* 0x002fc8000f80fcff */
[----:B------:R-:W-:-:S04]  /*5240*/  LOP3.LUT P0, RZ, R5, UR5, RZ, 0xfc, P0 ;  /* 0x0000000505ff7c12 */ /* 0x000fc8000800fcff */
[----:B------:R-:W-:-:S05]  /*5250*/  SEL R7, RZ, 0x1, !P0 ;  /* 0x00000001ff077807 */ /* 0x000fca0004000000 */
[----:B------:R-:W-:Y:S01]  /*5260*/  STG.E.U8 desc[UR6][R2.64], R7 ;  /* 0x0000000702007986 */ /* 0x000fe2000c101106 */
[----:B------:R-:W-:Y:S05]  /*5270*/  EXIT ;  /* 0x000000000000794d */ /* 0x000fea0003800000 */
.L_x_23117:
        /* <DEDUP_REMOVED lines=16> */
.L_x_42914:


//--------------------- .text._ZN2at6native27unrolled_elementwise_kernelINS0_13AUnaryFunctorIllbZZZNS0_22logical_or_kernel_cudaERNS_14TensorIteratorEENKUlvE0_clEvENKUlvE2_clEvEUlllE_EESt5arrayIPcLm2EELi4E23TrivialOffsetCalculatorILi1EjESD_NS0_6memory15LoadWithoutCastENSE_16StoreWithoutCastEEEviT_T0_T2_T3_T4_T5_ --------------------------
	.section	.text._ZN2at6native27unrolled_elementwise_kernelINS0_13AUnaryFunctorIllbZZZNS0_22logical_or_kernel_cudaERNS_14TensorIteratorEENKUlvE0_clEvENKUlvE2_clEvEUlllE_EESt5arrayIPcLm2EELi4E23TrivialOffsetCalculatorILi1EjESD_NS0_6memory15LoadWithoutCastENSE_16StoreWithoutCastEEEviT_T0_T2_T3_T4_T5_,"ax",@progbits
	.align	128
        .global         _ZN2at6native27unrolled_elementwise_kernelINS0_13AUnaryFunctorIllbZZZNS0_22logical_or_kernel_cudaERNS_14TensorIteratorEENKUlvE0_clEvENKUlvE2_clEvEUlllE_EESt5arrayIPcLm2EELi4E23TrivialOffsetCalculatorILi1EjESD_NS0_6memory15LoadWithoutCastENSE_16StoreWithoutCastEEEviT_T0_T2_T3_T4_T5_
        .type           _ZN2at6native27unrolled_elementwise_kernelINS0_13AUnaryFunctorIllbZZZNS0_22logical_or_kernel_cudaERNS_14TensorIteratorEENKUlvE0_clEvENKUlvE2_clEvEUlllE_EESt5arrayIPcLm2EELi4E23TrivialOffsetCalculatorILi1EjESD_NS0_6memory15LoadWithoutCastENSE_16StoreWithoutCastEEEviT_T0_T2_T3_T4_T5_,@function
        .size           _ZN2at6native27unrolled_elementwise_kernelINS0_13AUnaryFunctorIllbZZZNS0_22logical_or_kernel_cudaERNS_14TensorIteratorEENKUlvE0_clEvENKUlvE2_clEvEUlllE_EESt5arrayIPcLm2EELi4E23TrivialOffsetCalculatorILi1EjESD_NS0_6memory15LoadWithoutCastENSE_16StoreWithoutCastEEEviT_T0_T2_T3_T4_T5_,(.L_x_42915 - _ZN2at6native27unrolled_elementwise_kernelINS0_13AUnaryFunctorIllbZZZNS0_22logical_or_kernel_cudaERNS_14TensorIteratorEENKUlvE0_clEvENKUlvE2_clEvEUlllE_EESt5arrayIPcLm2EELi4E23TrivialOffsetCalculatorILi1EjESD_NS0_6memory15LoadWithoutCastENSE_16StoreWithoutCastEEEviT_T0_T2_T3_T4_T5_)
        .other          _ZN2at6native27unrolled_elementwise_kernelINS0_13AUnaryFunctorIllbZZZNS0_22logical_or_kernel_cudaERNS_14TensorIteratorEENKUlvE0_clEvENKUlvE2_clEvEUlllE_EESt5arrayIPcLm2EELi4E23TrivialOffsetCalculatorILi1EjESD_NS0_6memory15LoadWithoutCastENSE_16StoreWithoutCastEEEviT_T0_T2_T3_T4_T5_,@"STO_CUDA_ENTRY STV_DEFAULT"
_ZN2at6native27unrolled_elementwise_kernelINS0_13AUnaryFunctorIllbZZZNS0_22logical_or_kernel_cudaERNS_14TensorIteratorEENKUlvE0_clEvENKUlvE2_clEvEUlllE_EESt5arrayIPcLm2EELi4E23TrivialOffsetCalculatorILi1EjESD_NS0_6memory15LoadWithoutCastENSE_16StoreWithoutCastEEEviT_T0_T2_T3_T4_T5_:
.text._ZN2at6native27unrolled_elementwise_kernelINS0_13AUnaryFunctorIllbZZZNS0_22logical_or_kernel_cudaERNS_14TensorIteratorEENKUlvE0_clEvENKUlvE2_clEvEUlllE_EESt5arrayIPcLm2EELi4E23TrivialOffsetCalculatorILi1EjESD_NS0_6memory15LoadWithoutCastENSE_16StoreWithoutCastEEEviT_T0_T2_T3_T4_T5_:
        /* <DEDUP_REMOVED lines=46> */
[----:B------:R-:W-:Y:S02]  /*02e0*/  ISETP.NE.OR.EX P2, PT, RZ, UR7, P2, P1 ;  /* 0x00000007ff007c0c */ /* 0x000fe40009745710 */
[----:B------:R-:W-:Y:S02]  /*02f0*/  ISETP.NE.OR.EX P4, PT, RZ, UR7, P4, P1 ;  /* 0x00000007ff007c0c */ /* 0x000fe4000a785710 */
[----:B------:R-:W-:Y:S02]  /*0300*/  ISETP.NE.OR.EX P3, PT, RZ, UR7, P3, P1 ;  /* 0x00000007ff007c0c */ /* 0x000fe40009f65710 */
[----:B------:R-:W-:Y:S02]  /*0310*/  ISETP.NE.OR.EX P0, PT, RZ, UR7, P0, P1 ;  /* 0x00000007ff007c0c */ /* 0x000fe40008705710 */
        /* <DEDUP_REMOVED lines=21> */
.L_x_23120:
[----:B------:R-:W-:Y:S05]  /*0470*/  BSYNC.RELIABLE B1 ;  /* 0x0000000000017941 */ /* 0x000fea0003800100 */
.L_x_23119:
[----:B------:R-:W-:-:S13]  /*0480*/  ISETP.GE.AND P0, PT, R3, R2, PT ;  /* 0x000000020300720c */ /* 0x000fda0003f06270 */
[----:B------:R-:W1:Y:S01]  /*0490*/  @!P0 LDC.64 R6, c[0x0][0x398] ;  /* 0x0000e600ff068b82 */ /* 0x000e620000000a00 */
[----:B0-----:R-:W-:Y:S02]  /*04a0*/  @!P0 IMAD R5, R0, 0x200, R3 ;  /* 0x0000020000058824 */ /* 0x001fe400078e0203 */
[----:B------:R-:W-:-:S03]  /*04b0*/  @!P0 VIADD R3, R3, 0x80 ;  /* 0x0000008003038836 */ /* 0x000fc60000000000 */
[----:B-1----:R-:W-:-:S05]  /*04c0*/  @!P0 IADD3 R4, P1, PT, R5, R6, RZ ;  /* 0x0000000605048210 */ /* 0x002fca0007f3e0ff */
[----:B------:R-:W-:-:S05]  /*04d0*/  @!P0 IMAD.X R5, RZ, RZ, R7, P1 ;  /* 0x000000ffff058224 */ /* 0x000fca00008e0607 */
[----:B------:R1:W-:Y:S03]  /*04e0*/  @!P0 STG.E.U8 desc[UR4][R4.64], R11 ;  /* 0x0000000b04008986 */ /* 0x0003e6000c101104 */
.L_x_23121:
[----:B------:R-:W-:Y:S05]  /*04f0*/  BSYNC.RECONVERGENT B0 ;  /* 0x0000000000007941 */ /* 0x000fea0003800200 */
.L_x_23118:
        /* <DEDUP_REMOVED lines=9> */
.L_x_23122:
        /* <DEDUP_REMOVED lines=15> */
.L_x_42915:


//--------------------- .text._ZN2at6native29vectorized_elementwise_kernelILi2ENS0_13AUnaryFunctorIllbZZZNS0_22logical_or_kernel_cudaERNS_14TensorIteratorEENKUlvE0_clEvENKUlvE2_clEvEUlllE_EESt5arrayIPcLm2EEEEviT0_T1_ --------------------------
	.section	.text._ZN2at6native29vectorized_elementwise_kernelILi2ENS0_13AUnaryFunctorIllbZZZNS0_22logical_or_kernel_cudaERNS_14TensorIteratorEENKUlvE0_clEvENKUlvE2_clEvEUlllE_EESt5arrayIPcLm2EEEEviT0_T1_,"ax",@progbits
	.align	128
        .global         _ZN2at6native29vectorized_elementwise_kernelILi2ENS0_13AUnaryFunctorIllbZZZNS0_22logical_or_kernel_cudaERNS_14TensorIteratorEENKUlvE0_clEvENKUlvE2_clEvEUlllE_EESt5arrayIPcLm2EEEEviT0_T1_
        .type           _ZN2at6native29vectorized_elementwise_kernelILi2ENS0_13AUnaryFunctorIllbZZZNS0_22logical_or_kernel_cudaERNS_14TensorIteratorEENKUlvE0_clEvENKUlvE2_clEvEUlllE_EESt5arrayIPcLm2EEEEviT0_T1_,@function
        .size           _ZN2at6native29vectorized_elementwise_kernelILi2ENS0_13AUnaryFunctorIllbZZZNS0_22logical_or_kernel_cudaERNS_14TensorIteratorEENKUlvE0_clEvENKUlvE2_clEvEUlllE_EESt5arrayIPcLm2EEEEviT0_T1_,(.L_x_42916 - _ZN2at6native29vectorized_elementwise_kernelILi2ENS0_13AUnaryFunctorIllbZZZNS0_22logical_or_kernel_cudaERNS_14TensorIteratorEENKUlvE0_clEvENKUlvE2_clEvEUlllE_EESt5arrayIPcLm2EEEEviT0_T1_)
        .other          _ZN2at6native29vectorized_elementwise_kernelILi2ENS0_13AUnaryFunctorIllbZZZNS0_22logical_or_kernel_cudaERNS_14TensorIteratorEENKUlvE0_clEvENKUlvE2_clEvEUlllE_EESt5arrayIPcLm2EEEEviT0_T1_,@"STO_CUDA_ENTRY STV_DEFAULT"
_ZN2at6native29vectorized_elementwise_kernelILi2ENS0_13AUnaryFunctorIllbZZZNS0_22logical_or_kernel_cudaERNS_14TensorIteratorEENKUlvE0_clEvENKUlvE2_clEvEUlllE_EESt5arrayIPcLm2EEEEviT0_T1_:
.text._ZN2at6native29vectorized_elementwise_kernelILi2ENS0_13AUnaryFunctorIllbZZZNS0_22logical_or_kernel_cudaERNS_14TensorIteratorEENKUlvE0_clEvENKUlvE2_clEvEUlllE_EESt5arrayIPcLm2EEEEviT0_T1_:
        /* <DEDUP_REMOVED lines=89> */
[----:B------:R-:W-:Y:S02]  /*0590*/  ISETP.NE.OR.EX P2, PT, RZ, UR7, P2, P5 ;  /* 0x00000007ff007c0c */ /* 0x000fe40009745750 */
[----:B------:R-:W-:Y:S02]  /*05a0*/  ISETP.NE.OR.EX P1, PT, RZ, UR7, P1, P5 ;  /* 0x00000007ff007c0c */ /* 0x000fe40008f25750 */
[----:B------:R-:W-:Y:S02]  /*05b0*/  P2R R5, PR, RZ, 0x4 ;  /* 0x00000004ff057803 */ /* 0x000fe40000000000 */
[----:B------:R-:W-:Y:S02]  /*05c0*/  P2R R6, PR, RZ, 0x2 ;  /* 0x00000002ff067803 */ /* 0x000fe40000000000 */
[----:B------:R-:W-:Y:S02]  /*05d0*/  ISETP.NE.AND P2, PT, R8, RZ, PT ;  /* 0x000000ff0800720c */ /* 0x000fe40003f45270 */
[----:B------:R-:W-:-:S02]  /*05e0*/  ISETP.NE.AND P1, PT, R10, RZ, PT ;  /* 0x000000ff0a00720c */ /* 0x000fc40003f25270 */
[----:B------:R-:W-:Y:S02]  /*05f0*/  ISETP.NE.OR.EX P4, PT, RZ, UR7, P4, P5 ;  /* 0x00000007ff007c0c */ /* 0x000fe4000a785750 */
[----:B------:R-:W-:Y:S02]  /*0600*/  ISETP.NE.OR.EX P0, PT, RZ, UR7, P0, P5 ;  /* 0x00000007ff007c0c */ /* 0x000fe40008705750 */
[----:B------:R-:W-:Y:S02]  /*0610*/  ISETP.NE.OR.EX P3, PT, RZ, UR7, P3, P5 ;  /* 0x00000007ff007c0c */ /* 0x000fe40009f65750 */
[----:B------:R-:W-:Y:S02]  /*0620*/  ISETP.NE.OR.EX P1, PT, RZ, UR7, P1, P5 ;  /* 0x00000007ff007c0c */ /* 0x000fe40008f25750 */
[----:B------:R-:W-:Y:S02]  /*0630*/  ISETP.NE.OR.EX P2, PT, RZ, UR7, P2, P5 ;  /* 0x00000007ff007c0c */ /* 0x000fe40009745750 */
[----:B------:R-:W-:-:S02]  /*0640*/  ISETP.NE.OR.EX P6, PT, RZ, UR7, P6, P5 ;  /* 0x00000007ff007c0c */ /* 0x000fc4000b7c5750 */
        /* <DEDUP_REMOVED lines=28> */
.L_x_23126:
        /* <DEDUP_REMOVED lines=8> */
.L_x_23127:
        /* <DEDUP_REMOVED lines=8> */
.L_x_23128:
        /* <DEDUP_REMOVED lines=8> */
.L_x_23129:
        /* <DEDUP_REMOVED lines=9> */
.L_x_23130:
[----:B------:R-:W-:Y:S05]  /*0a20*/  BSYNC.RELIABLE B1 ;  /* 0x0000000000017941 */ /* 0x000fea0003800100 */
.L_x_23125:
[----:B------:R-:W-:-:S13]  /*0a30*/  ISETP.GE.U32.AND P0, PT, R3, R2, PT ;  /* 0x000000020300720c */ /* 0x000fda0003f06070 */
[----:B012---:R-:W0:Y:S01]  /*0a40*/  @!P0 LDC.64 R8, c[0x0][0x398] ;  /* 0x0000e600ff088b82 */ /* 0x007e220000000a00 */
[----:B------:R-:W-:Y:S02]  /*0a50*/  @!P0 IMAD.IADD R7, R0, 0x1, R3 ;  /* 0x0000000100078824 */ /* 0x000fe400078e0203 */
[----:B------:R-:W-:-:S03]  /*0a60*/  @!P0 VIADD R3, R3, 0x80 ;  /* 0x0000008003038836 */ /* 0x000fc60000000000 */
[----:B0-----:R-:W-:-:S05]  /*0a70*/  @!P0 IADD3 R6, P1, PT, R7, R8, RZ ;  /* 0x0000000807068210 */ /* 0x001fca0007f3e0ff */
[----:B------:R-:W-:-:S05]  /*0a80*/  @!P0 IMAD.X R7, RZ, RZ, R9, P1 ;  /* 0x000000ffff078224 */ /* 0x000fca00008e0609 */
[----:B------:R3:W-:Y:S03]  /*0a90*/  @!P0 STG.E.U8 desc[UR4][R6.64], R5 ;  /* 0x0000000506008986 */ /* 0x0007e6000c101104 */
.L_x_23131:
[----:B------:R-:W-:Y:S05]  /*0aa0*/  BSYNC.RECONVERGENT B0 ;  /* 0x0000000000007941 */ /* 0x000fea0003800200 */
.L_x_23124:
        /* <DEDUP_REMOVED lines=9> */
.L_x_23123:
        /* <DEDUP_REMOVED lines=9> */
[----:B--2---:R-:W-:-:S05]  /*0bd0*/  IADD3 R2, P0, PT, R0, UR10, RZ ;  /* 0x0000000a00027c10 */ /* 0x004fca000ff1e0ff */
[----:B------:R-:W-:Y:S02]  /*0be0*/  IMAD.X R3, RZ, RZ, UR11, P0 ;  /* 0x0000000bff037e24 */ /* 0x000fe400080e06ff */
[----:B------:R-:W-:Y:S01]  /*0bf0*/  IMAD.WIDE.U32 R2, R23, 0x2, R2 ;  /* 0x0000000217027825 */ /* 0x000fe200078e0002 */
[----:B---3--:R-:W-:Y:S02]  /*0c00*/  LOP3.LUT P1, RZ, R16, UR8, RZ, 0xfc, !PT ;  /* 0x0000000810ff7c12 */ /* 0x008fe4000f82fcff */
[----:B------:R-:W-:Y:S02]  /*0c10*/  LOP3.LUT P0, RZ, R18, UR8, RZ, 0xfc, !PT ;  /* 0x0000000812ff7c12 */ /* 0x000fe4000f80fcff */
[----:B------:R-:W-:Y:S02]  /*0c20*/  LOP3.LUT P1, RZ, R17, UR9, RZ, 0xfc, P1 ;  /* 0x0000000911ff7c12 */ /* 0x000fe4000882fcff */
[----:B----4-:R-:W-:Y:S02]  /*0c30*/  LOP3.LUT P4, RZ, R4, UR8, RZ, 0xfc, !PT ;  /* 0x0000000804ff7c12 */ /* 0x010fe4000f88fcff */
[----:B------:R-:W-:-:S02]  /*0c40*/  SEL R0, RZ, 0x1, !P1 ;  /* 0x00000001ff007807 */ /* 0x000fc40004800000 */
[----:B------:R-:W-:Y:S02]  /*0c50*/  LOP3.LUT P3, RZ, R6, UR8, RZ, 0xfc, !PT ;  /* 0x0000000806ff7c12 */ /* 0x000fe4000f86fcff */
[----:B-----5:R-:W-:Y:S02]  /*0c60*/  LOP3.LUT P2, RZ, R8, UR8, RZ, 0xfc, !PT ;  /* 0x0000000808ff7c12 */ /* 0x020fe4000f84fcff */
[----:B------:R-:W-:Y:S02]  /*0c70*/  LOP3.LUT P6, RZ, R10, UR8, RZ, 0xfc, !PT ;  /* 0x000000080aff7c12 */ /* 0x000fe4000f8cfcff */
[----:B------:R-:W-:Y:S02]  /*0c80*/  LOP3.LUT P5, RZ, R12, UR8, RZ, 0xfc, !PT ;  /* 0x000000080cff7c12 */ /* 0x000fe4000f8afcff */
[----:B------:R-:W-:Y:S02]  /*0c90*/  LOP3.LUT P1, RZ, R14, UR8, RZ, 0xfc, !PT ;  /* 0x000000080eff7c12 */ /* 0x000fe4000f82fcff */
[----:B------:R-:W-:-:S02]  /*0ca0*/  LOP3.LUT P0, RZ, R19, UR9, RZ, 0xfc, P0 ;  /* 0x0000000913ff7c12 */ /* 0x000fc4000800fcff */
[----:B------:R-:W-:Y:S02]  /*0cb0*/  LOP3.LUT P4, RZ, R5, UR9, RZ, 0xfc, P4 ;  /* 0x0000000905ff7c12 */ /* 0x000fe4000a08fcff */
[----:B------:R-:W-:Y:S02]  /*0cc0*/  LOP3.LUT P3, RZ, R7, UR9, RZ, 0xfc, P3 ;  /* 0x0000000907ff7c12 */ /* 0x000fe4000986fcff */
[----:B------:R-:W-:Y:S02]  /*0cd0*/  LOP3.LUT P2, RZ, R9, UR9, RZ, 0xfc, P2 ;  /* 0x0000000909ff7c12 */ /* 0x000fe4000904fcff */
[----:B------:R-:W-:Y:S02]  /*0ce0*/  LOP3.LUT P6, RZ, R11, UR9, RZ, 0xfc, P6 ;  /* 0x000000090bff7c12 */ /* 0x000fe4000b0cfcff */
[----:B------:R-:W-:Y:S02]  /*0cf0*/  LOP3.LUT P5, RZ, R13, UR9, RZ, 0xfc, P5 ;  /* 0x000000090dff7c12 */ /* 0x000fe4000a8afcff */
[----:B------:R-:W-:-:S02]  /*0d00*/  LOP3.LUT P1, RZ, R15, UR9, RZ, 0xfc, P1 ;  /* 0x000000090fff7c12 */ /* 0x000fc4000882fcff */
        /* <DEDUP_REMOVED lines=16> */
.L_x_23132:
        /* <DEDUP_REMOVED lines=15> */
.L_x_42916:


//--------------------- .text._ZN2at6native29vectorized_elementwise_kernelILi4ENS0_13AUnaryFunctorIllbZZZNS0_22logical_or_kernel_cudaERNS_14TensorIteratorEENKUlvE0_clEvENKUlvE2_clEvEUlllE_EESt5arrayIPcLm2EEEEviT0_T1_ --------------------------
	.section	.text._ZN2at6native29vectorized_elementwise_kernelILi4ENS0_13AUnaryFunctorIllbZZZNS0_22logical_or_kernel_cudaERNS_14TensorIteratorEENKUlvE0_clEvENKUlvE2_clEvEUlllE_EESt5arrayIPcLm2EEEEviT0_T1_,"ax",@progbits
	.align	128
        .global         _ZN2at6native29vectorized_elementwise_kernelILi4ENS0_13AUnaryFunctorIllbZZZNS0_22logical_or_kernel_cudaERNS_14TensorIteratorEENKUlvE0_clEvENKUlvE2_clEvEUlllE_EESt5arrayIPcLm2EEEEviT0_T1_
        .type           _ZN2at6native29vectorized_elementwise_kernelILi4ENS0_13AUnaryFunctorIllbZZZNS0_22logical_or_kernel_cudaERNS_14TensorIteratorEENKUlvE0_clEvENKUlvE2_clEvEUlllE_EESt5arrayIPcLm2EEEEviT0_T1_,@function
        .size           _ZN2at6native29vectorized_elementwise_kernelILi4ENS0_13AUnaryFunctorIllbZZZNS0_22logical_or_kernel_cudaERNS_14TensorIteratorEENKUlvE0_clEvENKUlvE2_clEvEUlllE_EESt5arrayIPcLm2EEEEviT0_T1_,(.L_x_42917 - _ZN2at6native29vectorized_elementwise_kernelILi4ENS0_13AUnaryFunctorIllbZZZNS0_22logical_or_kernel_cudaERNS_14TensorIteratorEENKUlvE0_clEvENKUlvE2_clEvEUlllE_EESt5arrayIPcLm2EEEEviT0_T1_)
        .other          _ZN2at6native29vectorized_elementwise_kernelILi4ENS0_13AUnaryFunctorIllbZZZNS0_22logical_or_kernel_cudaERNS_14TensorIteratorEENKUlvE0_clEvENKUlvE2_clEvEUlllE_EESt5arrayIPcLm2EEEEviT0_T1_,@"STO_CUDA_ENTRY STV_DEFAULT"
_ZN2at6native29vectorized_elementwise_kernelILi4ENS0_13AUnaryFunctorIllbZZZNS0_22logical_or_kernel_cudaERNS_14TensorIteratorEENKUlvE0_clEvENKUlvE2_clEvEUlllE_EESt5arrayIPcLm2EEEEviT0_T1_:
.text._ZN2at6native29vectorized_elementwise_kernelILi4ENS0_13AUnaryFunctorIllbZZZNS0_22logical_or_kernel_cudaERNS_14TensorIteratorEENKUlvE0_clEvENKUlvE2_clEvEUlllE_EESt5arrayIPcLm2EEEEviT0_T1_:
        /* <DEDUP_REMOVED lines=129> */
.L_x_23136:
        /* <DEDUP_REMOVED lines=8> */
.L_x_23137:
        /* <DEDUP_REMOVED lines=8> */
.L_x_23138:
        /* <DEDUP_REMOVED lines=8> */
.L_x_23139:
        /* <DEDUP_REMOVED lines=9> */
.L_x_23140:
[----:B------:R-:W-:Y:S05]  /*0a20*/  BSYNC.RELIABLE B1 ;  /* 0x0000000000017941 */ /* 0x000fea0003800100 */
.L_x_23135:
[----:B------:R-:W-:-:S13]  /*0a30*/  ISETP.GE.U32.AND P0, PT, R3, R2, PT ;  /* 0x000000020300720c */ /* 0x000fda0003f06070 */
[----:B012---:R-:W0:Y:S01]  /*0a40*/  @!P0 LDC.64 R8, c[0x0][0x398] ;  /* 0x0000e600ff088b82 */ /* 0x007e220000000a00 */
[----:B------:R-:W-:Y:S02]  /*0a50*/  @!P0 IMAD.IADD R7, R0, 0x1, R3 ;  /* 0x0000000100078824 */ /* 0x000fe400078e0203 */
[----:B------:R-:W-:-:S03]  /*0a60*/  @!P0 VIADD R3, R3, 0x80 ;  /* 0x0000008003038836 */ /* 0x000fc60000000000 */
[----:B0-----:R-:W-:-:S05]  /*0a70*/  @!P0 IADD3 R6, P1, PT, R7, R8, RZ ;  /* 0x0000000807068210 */ /* 0x001fca0007f3e0ff */
[----:B------:R-:W-:-:S05]  /*0a80*/  @!P0 IMAD.X R7, RZ, RZ, R9, P1 ;  /* 0x000000ffff078224 */ /* 0x000fca00008e0609 */
[----:B------:R3:W-:Y:S03]  /*0a90*/  @!P0 STG.E.U8 desc[UR4][R6.64], R5 ;  /* 0x0000000506008986 */ /* 0x0007e6000c101104 */
.L_x_23141:
[----:B------:R-:W-:Y:S05]  /*0aa0*/  BSYNC.RECONVERGENT B0 ;  /* 0x0000000000007941 */ /* 0x000fea0003800200 */
.L_x_23134:
        /* <DEDUP_REMOVED lines=9> */
.L_x_23133:
[----:B------:R-:W0:Y:S01]  /*0b40*/  S2R R2, SR_TID.X ;  /* 0x0000000000027919 */ /* 0x000e220000002100 */
[----:B------:R-:W1:Y:S01]  /*0b50*/  LDC.64 R4, c[0x0][0x3a0] ;  /* 0x0000e800ff047b82 */ /* 0x000e620000000a00 */
[----:B------:R-:W2:Y:S01]  /*0b60*/  LDCU.128 UR8, c[0x0][0x390] ;  /* 0x00007200ff0877ac */ /* 0x000ea20008000c00 */
[----:B-1----:R-:W-:-:S04]  /*0b70*/  IMAD.WIDE.U32 R4, R0, 0x8, R4 ;  /* 0x0000000800047825 */ /* 0x002fc800078e0004 */
[----:B0-----:R-:W-:-:S05]  /*0b80*/  IMAD.WIDE.U32 R20, R2, 0x20, R4 ;  /* 0x0000002002147825 */ /* 0x001fca00078e0004 */
[----:B------:R-:W2:Y:S04]  /*0b90*/  LDG.E.ENL2.256 R16, R12, desc[UR4][R20.64] ;  /* 0xfe000004140c797e */ /* 0x000ea80008121910 */
[----:B------:R-:W3:Y:S01]  /*0ba0*/  LDG.E.ENL2.256 R4, R8, desc[UR4][R20.64+0x1000] ;  /* 0xfe0080041408797e */ /* 0x000ee20008121904 */
[----:B--2---:R-:W-:Y:S02]  /*0bb0*/  LOP3.LUT P0, RZ, R18, UR8, RZ, 0xfc, !PT ;  /* 0x0000000812ff7c12 */ /* 0x004fe4000f80fcff */
[----:B------:R-:W-:Y:S02]  /*0bc0*/  LOP3.LUT P6, RZ, R12, UR8, RZ, 0xfc, !PT ;  /* 0x000000080cff7c12 */ /* 0x000fe4000f8cfcff */
[----:B------:R-:W-:Y:S02]  /*0bd0*/  LOP3.LUT P0, RZ, R19, UR9, RZ, 0xfc, P0 ;  /* 0x0000000913ff7c12 */ /* 0x000fe4000800fcff */
[----:B------:R-:W-:-:S02]  /*0be0*/  LOP3.LUT P4, RZ, R14, UR8, RZ, 0xfc, !PT ;  /* 0x000000080eff7c12 */ /* 0x000fc4000f88fcff */
[----:B------:R-:W-:Y:S02]  /*0bf0*/  SEL R3, RZ, 0x1, !P0 ;  /* 0x00000001ff037807 */ /* 0x000fe40004000000 */
[----:B------:R-:W-:Y:S02]  /*0c00*/  LOP3.LUT P3, RZ, R16, UR8, RZ, 0xfc, !PT ;  /* 0x0000000810ff7c12 */ /* 0x000fe4000f86fcff */
[----:B---3--:R-:W-:Y:S02]  /*0c10*/  LOP3.LUT P2, RZ, R4, UR8, RZ, 0xfc, !PT ;  /* 0x0000000804ff7c12 */ /* 0x008fe4000f84fcff */
[----:B------:R-:W-:Y:S02]  /*0c20*/  LOP3.LUT P5, RZ, R8, UR8, RZ, 0xfc, !PT ;  /* 0x0000000808ff7c12 */ /* 0x000fe4000f8afcff */
[----:B------:R-:W-:Y:S02]  /*0c30*/  LOP3.LUT P1, RZ, R10, UR8, RZ, 0xfc, !PT ;  /* 0x000000080aff7c12 */ /* 0x000fe4000f82fcff */
[----:B------:R-:W-:-:S02]  /*0c40*/  LOP3.LUT P0, RZ, R6, UR8, RZ, 0xfc, !PT ;  /* 0x0000000806ff7c12 */ /* 0x000fc4000f80fcff */
[----:B------:R-:W-:Y:S02]  /*0c50*/  LOP3.LUT P6, RZ, R13, UR9, RZ, 0xfc, P6 ;  /* 0x000000090dff7c12 */ /* 0x000fe4000b0cfcff */
[----:B------:R-:W-:Y:S02]  /*0c60*/  LOP3.LUT P4, RZ, R15, UR9, RZ, 0xfc, P4 ;  /* 0x000000090fff7c12 */ /* 0x000fe4000a08fcff */
[----:B------:R-:W-:Y:S02]  /*0c70*/  LOP3.LUT P3, RZ, R17, UR9, RZ, 0xfc, P3 ;  /* 0x0000000911ff7c12 */ /* 0x000fe4000986fcff */
[----:B------:R-:W-:Y:S02]  /*0c80*/  LOP3.LUT P2, RZ, R5, UR9, RZ, 0xfc, P2 ;  /* 0x0000000905ff7c12 */ /* 0x000fe4000904fcff */
[----:B------:R-:W-:Y:S02]  /*0c90*/  LOP3.LUT P5, RZ, R9, UR9, RZ, 0xfc, P5 ;  /* 0x0000000909ff7c12 */ /* 0x000fe4000a8afcff */
[----:B------:R-:W-:-:S02]  /*0ca0*/  LOP3.LUT P1, RZ, R11, UR9, RZ, 0xfc, P1 ;  /* 0x000000090bff7c12 */ /* 0x000fc4000882fcff */
[----:B------:R-:W-:Y:S02]  /*0cb0*/  LOP3.LUT P0, RZ, R7, UR9, RZ, 0xfc, P0 ;  /* 0x0000000907ff7c12 */ /* 0x000fe4000800fcff */
[----:B------:R-:W-:Y:S02]  /*0cc0*/  SEL R13, RZ, 0x1, !P6 ;  /* 0x00000001ff0d7807 */ /* 0x000fe40007000000 */
[----:B------:R-:W-:Y:S02]  /*0cd0*/  IADD3 R4, P6, PT, R0, UR10, RZ ;  /* 0x0000000a00047c10 */ /* 0x000fe4000ffde0ff */
[----:B------:R-:W-:Y:S02]  /*0ce0*/  SEL R6, RZ, 0x1, !P4 ;  /* 0x00000001ff067807 */ /* 0x000fe40006000000 */
[----:B------:R-:W-:Y:S01]  /*0cf0*/  SEL R0, RZ, 0x1, !P3 ;  /* 0x00000001ff007807 */ /* 0x000fe20005800000 */
[----:B------:R-:W-:Y:S01]  /*0d00*/  IMAD.X R5, RZ, RZ, UR11, P6 ;  /* 0x0000000bff057e24 */ /* 0x000fe2000b0e06ff */
[----:B------:R-:W-:-:S02]  /*0d10*/  SEL R8, RZ, 0x1, !P2 ;  /* 0x00000001ff087807 */ /* 0x000fc40005000000 */
[----:B------:R-:W-:Y:S02]  /*0d20*/  SEL R10, RZ, 0x1, !P5 ;  /* 0x00000001ff0a7807 */ /* 0x000fe40006800000 */
[----:B------:R-:W-:Y:S02]  /*0d30*/  SEL R9, RZ, 0x1, !P1 ;  /* 0x00000001ff097807 */ /* 0x000fe40004800000 */
[----:B------:R-:W-:Y:S02]  /*0d40*/  SEL R7, RZ, 0x1, !P0 ;  /* 0x00000001ff077807 */ /* 0x000fe40004000000 */
[----:B------:R-:W-:Y:S02]  /*0d50*/  PRMT R13, R13, 0x3340, R6 ;  /* 0x000033400d0d7816 */ /* 0x000fe40000000006 */
[----:B------:R-:W-:Y:S01]  /*0d60*/  PRMT R0, R0, 0x3340, R3 ;  /* 0x0000334000007816 */ /* 0x000fe20000000003 */
[----:B------:R-:W-:Y:S01]  /*0d70*/  IMAD.WIDE.U32 R2, R2, 0x4, R4 ;  /* 0x0000000402027825 */ /* 0x000fe200078e0004 */
[----:B------:R-:W-:-:S02]  /*0d80*/  PRMT R10, R10, 0x3340, R9 ;  /* 0x000033400a0a7816 */ /* 0x000fc40000000009 */
[----:B------:R-:W-:Y:S02]  /*0d90*/  PRMT R7, R8, 0x3340, R7 ;  /* 0x0000334008077816 */ /* 0x000fe40000000007 */
[----:B------:R-:W-:Y:S02]  /*0da0*/  PRMT R13, R13, 0x5410, R0 ;  /* 0x000054100d0d7816 */ /* 0x000fe40000000000 */
[----:B------:R-:W-:-:S03]  /*0db0*/  PRMT R7, R10, 0x5410, R7 ;  /* 0x000054100a077816 */ /* 0x000fc60000000007 */
[----:B------:R-:W-:Y:S04]  /*0dc0*/  STG.E desc[UR4][R2.64], R13 ;  /* 0x0000000d02007986 */ /* 0x000fe8000c101904 */
[----:B------:R-:W-:Y:S01]  /*0dd0*/  STG.E desc[UR4][R2.64+0x200], R7 ;  /* 0x0002000702007986 */ /* 0x000fe2000c101904 */
[----:B------:R-:W-:Y:S05]  /*0de0*/  EXIT ;  /* 0x000000000000794d */ /* 0x000fea0003800000 */
.L_x_23142:
        /* <DEDUP_REMOVED lines=9> */
.L_x_42917:


//--------------------- .text._ZN2at6native29vectorized_elementwise_kernelILi8ENS0_13AUnaryFunctorIllbZZZNS0_22logical_or_kernel_cudaERNS_14TensorIteratorEENKUlvE0_clEvENKUlvE2_clEvEUlllE_EESt5arrayIPcLm2EEEEviT0_T1_ --------------------------
	.section	.text._ZN2at6native29vectorized_elementwise_kernelILi8ENS0_13AUnaryFunctorIllbZZZNS0_22logical_or_kernel_cudaERNS_14TensorIteratorEENKUlvE0_clEvENKUlvE2_clEvEUlllE_EESt5arrayIPcLm2EEEEviT0_T1_,"ax",@progbits
	.align	128
        .global         _ZN2at6native29vectorized_elementwise_kernelILi8ENS0_13AUnaryFunctorIllbZZZNS0_22logical_or_kernel_cudaERNS_14TensorIteratorEENKUlvE0_clEvENKUlvE2_clEvEUlllE_EESt5arrayIPcLm2EEEEviT0_T1_
        .type           _ZN2at6native29vectorized_elementwise_kernelILi8ENS0_13AUnaryFunctorIllbZZZNS0_22logical_or_kernel_cudaERNS_14TensorIteratorEENKUlvE0_clEvENKUlvE2_clEvEUlllE_EESt5arrayIPcLm2EEEEviT0_T1_,@function
        .size           _ZN2at6native29vectorized_elementwise_kernelILi8ENS0_13AUnaryFunctorIllbZZZNS0_22logical_or_kernel_cudaERNS_14TensorIteratorEENKUlvE0_clEvENKUlvE2_clEvEUlllE_EESt5arrayIPcLm2EEEEviT0_T1_,(.L_x_42918 - _ZN2at6native29vectorized_elementwise_kernelILi8ENS0_13AUnaryFunctorIllbZZZNS0_22logical_or_kernel_cudaERNS_14TensorIteratorEENKUlvE0_clEvENKUlvE2_clEvEUlllE_EESt5arrayIPcLm2EEEEviT0_T1_)
        .other          _ZN2at6native29vectorized_elementwise_kernelILi8ENS0_13AUnaryFunctorIllbZZZNS0_22logical_or_kernel_cudaERNS_14TensorIteratorEENKUlvE0_clEvENKUlvE2_clEvEUlllE_EESt5arrayIPcLm2EEEEviT0_T1_,@"STO_CUDA_ENTRY STV_DEFAULT"
_ZN2at6native29vectorized_elementwise_kernelILi8ENS0_13AUnaryFunctorIllbZZZNS0_22logical_or_kernel_cudaERNS_14TensorIteratorEENKUlvE0_clEvENKUlvE2_clEvEUlllE_EESt5arrayIPcLm2EEEEviT0_T1_:
.text._ZN2at6native29vectorized_elementwise_kernelILi8ENS0_13AUnaryFunctorIllbZZZNS0_22logical_or_kernel_cudaERNS_14TensorIteratorEENKUlvE0_clEvENKUlvE2_clEvEUlllE_EESt5arrayIPcLm2EEEEviT0_T1_:
[----:B------:R-:W-:Y:S01]  /*0000*/  LDC R1, c[0x0][0x37c] ;  /* 0x0000df00ff017b82 */ /* 0x000fe20000000800 */
[----:B------:R-:W-:Y:S05]  /*0010*/  EXIT ;  /* 0x000000000000794d */ /* 0x000fea0003800000 */
.L_x_23143:
        /* <DEDUP_REMOVED lines=14> */
.L_x_42918:


//--------------------- .text._ZN2at6native18elementwise_kernelILi128ELi4EZNS0_15gpu_kernel_implINS0_13BinaryFunctorIllbZZZNS0_22logical_or_kernel_cudaERNS_14TensorIteratorEENKUlvE0_clEvENKUlvE2_clEvEUlllE_EEEEvRNS_18TensorIteratorBaseERKT_EUliE_EEviT1_ --------------------------
	.section	.text._ZN2at6native18elementwise_kernelILi128ELi4EZNS0_15gpu_kernel_implINS0_13BinaryFunctorIllbZZZNS0_22logical_or_kernel_cudaERNS_14TensorIteratorEENKUlvE0_clEvENKUlvE2_clEvEUlllE_EEEEvRNS_18TensorIteratorBaseERKT_EUliE_EEviT1_,"ax",@progbits
	.align	128
        .global         _ZN2at6native18elementwise_kernelILi128ELi4EZNS0_15gpu_kernel_implINS0_13BinaryFunctorIllbZZZNS0_22logical_or_kernel_cudaERNS_14TensorIteratorEENKUlvE0_clEvENKUlvE2_clEvEUlllE_EEEEvRNS_18TensorIteratorBaseERKT_EUliE_EEviT1_
        .type           _ZN2at6native18elementwise_kernelILi128ELi4EZNS0_15gpu_kernel_implINS0_13BinaryFunctorIllbZZZNS0_22logical_or_kernel_cudaERNS_14TensorIteratorEENKUlvE0_clEvENKUlvE2_clEvEUlllE_EEEEvRNS_18TensorIteratorBaseERKT_EUliE_EEviT1_,@function
        .size           _ZN2at6native18elementwise_kernelILi128ELi4EZNS0_15gpu_kernel_implINS0_13BinaryFunctorIllbZZZNS0_22logical_or_kernel_cudaERNS_14TensorIteratorEENKUlvE0_clEvENKUlvE2_clEvEUlllE_EEEEvRNS_18TensorIteratorBaseERKT_EUliE_EEviT1_,(.L_x_42919 - _ZN2at6native18elementwise_kernelILi128ELi4EZNS0_15gpu_kernel_implINS0_13BinaryFunctorIllbZZZNS0_22logical_or_kernel_cudaERNS_14TensorIteratorEENKUlvE0_clEvENKUlvE2_clEvEUlllE_EEEEvRNS_18TensorIteratorBaseERKT_EUliE_EEviT1_)
        .other          _ZN2at6native18elementwise_kernelILi128ELi4EZNS0_15gpu_kernel_implINS0_13BinaryFunctorIllbZZZNS0_22logical_or_kernel_cudaERNS_14TensorIteratorEENKUlvE0_clEvENKUlvE2_clEvEUlllE_EEEEvRNS_18TensorIteratorBaseERKT_EUliE_EEviT1_,@"STO_CUDA_ENTRY STV_DEFAULT"
_ZN2at6native18elementwise_kernelILi128ELi4EZNS0_15gpu_kernel_implINS0_13BinaryFunctorIllbZZZNS0_22logical_or_kernel_cudaERNS_14TensorIteratorEENKUlvE0_clEvENKUlvE2_clEvEUlllE_EEEEvRNS_18TensorIteratorBaseERKT_EUliE_EEviT1_:
.text._ZN2at6native18elementwise_kernelILi128ELi4EZNS0_15gpu_kernel_implINS0_13BinaryFunctorIllbZZZNS0_22logical_or_kernel_cudaERNS_14TensorIteratorEENKUlvE0_clEvENKUlvE2_clEvEUlllE_EEEEvRNS_18TensorIteratorBaseERKT_EUliE_EEviT1_:
        /* <DEDUP_REMOVED lines=371> */
.L_x_23146:
        /* <DEDUP_REMOVED lines=17> */
.L_x_23150:
[----:B------:R4:W5:Y:S01]  /*1840*/  LDG.E.U8 R16, desc[UR36][R2.64] ;  /* 0x0000002402107981 */ /* 0x000962000c1e1100 */
[----:B------:R-:W-:Y:S01]  /*1850*/  HFMA2 R17, -RZ, RZ, 0, 0 ;  /* 0x00000000ff117431 */ /* 0x000fe200000001ff */
[----:B------:R-:W-:Y:S06]  /*1860*/  BRA `(.L_x_23152) ;  /* 0x0000000c00407947 */ /* 0x000fec0003800000 */
.L_x_23149:
        /* <DEDUP_REMOVED lines=8> */
.L_x_23154:
[----:B------:R-:W2:Y:S02]  /*18f0*/  LDG.E R16, desc[UR36][R2.64] ;  /* 0x0000002402107981 */ /* 0x000ea4000c1e1900 */
[----:B--2---:R-:W-:Y:S01]  /*1900*/  SHF.R.S32.HI R17, RZ, 0x1f, R16 ;  /* 0x0000001fff117819 */ /* 0x004fe20000011410 */
[----:B------:R-:W-:Y:S06]  /*1910*/  BRA `(.L_x_23152) ;  /* 0x0000000c00147947 */ /* 0x000fec0003800000 */
.L_x_23153:
[----:B------:R-:W2:Y:S02]  /*1920*/  LDG.E.S16 R16, desc[UR36][R2.64] ;  /* 0x0000002402107981 */ /* 0x000ea4000c1e1700 */
[----:B--2---:R-:W-:Y:S01]  /*1930*/  SHF.R.S32.HI R17, RZ, 0x1f, R16 ;  /* 0x0000001fff117819 */ /* 0x004fe20000011410 */
[----:B------:R-:W-:Y:S06]  /*1940*/  BRA `(.L_x_23152) ;  /* 0x0000000c00087947 */ /* 0x000fec0003800000 */
.L_x_23148:
        /* <DEDUP_REMOVED lines=9> */
.L_x_23156:
[----:B------:R-:W2:Y:S02]  /*19e0*/  LDG.E.U16 R2, desc[UR36][R2.64] ;  /* 0x0000002402027981 */ /* 0x000ea4000c1e1500 */
[----:B--2---:R-:W-:-:S06]  /*19f0*/  HADD2.F32 R16, -RZ, R2.H0_H0 ;  /* 0x20000002ff107230 */ /* 0x004fcc0000004100 */
[----:B------:R-:W3:Y:S02]  /*1a00*/  F2I.S64.TRUNC R16, R16 ;  /* 0x0000001000107311 */ /* 0x000ee4000020d900 */
[----:B---3--:R-:W-:Y:S05]  /*1a10*/  BRA `(.L_x_23152) ;  /* 0x0000000800d47947 */ /* 0x008fea0003800000 */
.L_x_23155:
        /* <DEDUP_REMOVED lines=9> */
.L_x_23158:
[----:B------:R-:W2:Y:S02]  /*1ab0*/  LDG.E.U16 R2, desc[UR36][R2.64] ;  /* 0x0000002402027981 */ /* 0x000ea4000c1e1500 */
[----:B--2---:R-:W-:-:S06]  /*1ac0*/  HADD2.F32 R16, -RZ, R2.H0_H0 ;  /* 0x20000002ff107230 */ /* 0x004fcc0000004100 */
[----:B------:R-:W3:Y:S02]  /*1ad0*/  F2I.S64.TRUNC R16, R16 ;  /* 0x0000001000107311 */ /* 0x000ee4000020d900 */
[----:B---3--:R-:W-:Y:S05]  /*1ae0*/  BRA `(.L_x_23152) ;  /* 0x0000000800a07947 */ /* 0x008fea0003800000 */
.L_x_23157:
[----:B------:R-:W2:Y:S02]  /*1af0*/  LDG.E.64 R2, desc[UR36][R2.64] ;  /* 0x0000002402027981 */ /* 0x000ea4000c1e1b00 */
[----:B--2---:R3:W4:Y:S02]  /*1b00*/  F2I.S64.F64.TRUNC R16, R2 ;  /* 0x0000000200107311 */ /* 0x004724000030d900 */
[----:B---34-:R-:W-:Y:S05]  /*1b10*/  BRA `(.L_x_23152) ;  /* 0x0000000800947947 */ /* 0x018fea0003800000 */
.L_x_23147:
        /* <DEDUP_REMOVED lines=13> */
.L_x_23161:
[----:B------:R-:W2:Y:S02]  /*1bf0*/  LDG.E.64 R2, desc[UR36][R2.64] ;  /* 0x0000002402027981 */ /* 0x000ea4000c1e1b00 */
[----:B--2---:R3:W4:Y:S02]  /*1c00*/  F2I.S64.F64.TRUNC R16, R2 ;  /* 0x0000000200107311 */ /* 0x004724000030d900 */
[----:B---34-:R-:W-:Y:S05]  /*1c10*/  BRA `(.L_x_23152) ;  /* 0x0000000800547947 */ /* 0x018fea0003800000 */
.L_x_23160:
        /* <DEDUP_REMOVED lines=26> */
.L_x_23163:
        /* <DEDUP_REMOVED lines=13> */
.L_x_23162:
[----:B------:R-:W2:Y:S02]  /*1e90*/  LDG.E.U16 R16, desc[UR36][R2.64] ;  /* 0x0000002402107981 */ /* 0x000ea4000c1e1500 */
[----:B--2---:R-:W-:-:S06]  /*1ea0*/  IMAD.U32 R16, R16, 0x10000, RZ ;  /* 0x0001000010107824 */ /* 0x004fcc00078e00ff */
[----:B------:R-:W3:Y:S02]  /*1eb0*/  F2I.S64.TRUNC R16, R16 ;  /* 0x0000001000107311 */ /* 0x000ee4000020d900 */
[----:B---3--:R-:W-:Y:S05]  /*1ec0*/  BRA `(.L_x_23152) ;  /* 0x0000000400a87947 */ /* 0x008fea0003800000 */
.L_x_23159:
        /* <DEDUP_REMOVED lines=11> */
.L_x_23166:
        /* <DEDUP_REMOVED lines=21> */
.L_x_23170:
[----:B------:R-:W-:Y:S05]  /*20d0*/  BSYNC.RECONVERGENT B1 ;  /* 0x0000000000017941 */ /* 0x000fea0003800200 */
.L_x_23169:
[----:B------:R-:W-:Y:S01]  /*20e0*/  IMAD.SHL.U32 R0, R0, 0x100000, RZ ;  /* 0x0010000000007824 */ /* 0x000fe200078e00ff */
[----:B------:R-:W-:-:S04]  /*20f0*/  LEA R2, R2, 0x3b800000, 0x17 ;  /* 0x3b80000002027811 */ /* 0x000fc800078eb8ff */
[----:B------:R-:W-:-:S07]  /*2100*/  LOP3.LUT R16, R2, R0, R7, 0xfe, !PT ;  /* 0x0000000002107212 */ /* 0x000fce00078efe07 */
.L_x_23168:
[----:B------:R-:W-:Y:S05]  /*2110*/  BSYNC.RECONVERGENT B0 ;  /* 0x0000000000007941 */ /* 0x000fea0003800200 */
.L_x_23167:
[----:B------:R-:W1:Y:S02]  /*2120*/  F2I.S64.TRUNC R16, R16 ;  /* 0x0000001000107311 */ /* 0x000e64000020d900 */
[----:B-1----:R-:W-:Y:S05]  /*2130*/  BRA `(.L_x_23152) ;  /* 0x00000004000c7947 */ /* 0x002fea0003800000 */
.L_x_23165:
        /* <DEDUP_REMOVED lines=21> */
.L_x_23174:
[----:B------:R-:W-:Y:S05]  /*2290*/  BSYNC.RECONVERGENT B1 ;  /* 0x0000000000017941 */ /* 0x000fea0003800200 */
.L_x_23173:
[----:B------:R-:W-:Y:S01]  /*22a0*/  IMAD.SHL.U32 R0, R0, 0x200000, RZ ;  /* 0x0020000000007824 */ /* 0x000fe200078e00ff */
[----:B------:R-:W-:-:S04]  /*22b0*/  LEA R2, R2, 0x37800000, 0x17 ;  /* 0x3780000002027811 */ /* 0x000fc800078eb8ff */
[----:B------:R-:W-:-:S07]  /*22c0*/  LOP3.LUT R16, R2, R0, R7, 0xfe, !PT ;  /* 0x0000000002107212 */ /* 0x000fce00078efe07 */
.L_x_23172:
[----:B------:R-:W-:Y:S05]  /*22d0*/  BSYNC.RECONVERGENT B0 ;  /* 0x0000000000007941 */ /* 0x000fea0003800200 */
.L_x_23171:
[----:B------:R-:W1:Y:S02]  /*22e0*/  F2I.S64.TRUNC R16, R16 ;  /* 0x0000001000107311 */ /* 0x000e64000020d900 */
[----:B-1----:R-:W-:Y:S05]  /*22f0*/  BRA `(.L_x_23152) ;  /* 0x00000000009c7947 */ /* 0x002fea0003800000 */
.L_x_23164:
[----:B------:R-:W-:-:S09]  /*2300*/  UISETP.NE.AND UP0, UPT, UR4, 0x1c, UPT ;  /* 0x0000001c0400788c */ /* 0x000fd2000bf05270 */
[----:B------:R-:W-:Y:S05]  /*2310*/  BRA.U !UP0, `(.L_x_23175) ;  /* 0x00000001088c7547 */ /* 0x000fea000b800000 */
[----:B------:R-:W-:-:S09]  /*2320*/  UISETP.NE.AND UP0, UPT, UR4, 0x1d, UPT ;  /* 0x0000001d0400788c */ /* 0x000fd2000bf05270 */
[----:B------:R-:W-:Y:S05]  /*2330*/  BRA.U !UP0, `(.L_x_23176) ;  /* 0x00000001087c7547 */ /* 0x000fea000b800000 */
[----:B------:R-:W-:-:S09]  /*2340*/  UISETP.NE.AND UP0, UPT, UR4, 0x2c, UPT ;  /* 0x0000002c0400788c */ /* 0x000fd2000bf05270 */
[----:B------:R-:W-:Y:S05]  /*2350*/  BRA.U !UP0, `(.L_x_23177) ;  /* 0x0000000108487547 */ /* 0x000fea000b800000 */
.L_x_23151:
        /* <DEDUP_REMOVED lines=16> */
.L_x_23178:
[----:B------:R-:W-:Y:S01]  /*2460*/  CS2R R16, SRZ ;  /* 0x0000000000107805 */ /* 0x000fe2000001ff00 */
[----:B------:R-:W-:Y:S06]  /*2470*/  BRA `(.L_x_23152) ;  /* 0x00000000003c7947 */ /* 0x000fec0003800000 */
.L_x_23177:
        /* <DEDUP_REMOVED lines=8> */
.L_x_23180:
[----:B------:R-:W-:Y:S05]  /*2500*/  BSYNC.RECONVERGENT B0 ;  /* 0x0000000000007941 */ /* 0x000fea0003800200 */
.L_x_23179:
[----:B------:R-:W2:Y:S02]  /*2510*/  F2I.S64.TRUNC R16, R16 ;  /* 0x0000001000107311 */ /* 0x000ea4000020d900 */
[----:B--2---:R-:W-:Y:S05]  /*2520*/  BRA `(.L_x_23152) ;  /* 0x0000000000107947 */ /* 0x004fea0003800000 */
.L_x_23176:
[----:B------:R2:W5:Y:S01]  /*2530*/  LDG.E.64 R16, desc[UR36][R2.64] ;  /* 0x0000002402107981 */ /* 0x000562000c1e1b00 */
[----:B------:R-:W-:Y:S05]  /*2540*/  BRA `(.L_x_23152) ;  /* 0x0000000000087947 */ /* 0x000fea0003800000 */
.L_x_23175:
[----:B------:R1:W5:Y:S01]  /*2550*/  LDG.E R16, desc[UR36][R2.64] ;  /* 0x0000002402107981 */ /* 0x000362000c1e1900 */
[----:B------:R-:W-:-:S07]  /*2560*/  IMAD.MOV.U32 R17, RZ, RZ, RZ ;  /* 0x000000ffff117224 */ /* 0x000fce00078e00ff */
.L_x_23152:
        /* <DEDUP_REMOVED lines=17> */
.L_x_23184:
[----:B-1234-:R1:W5:Y:S01]  /*2680*/  LDG.E.U8 R2, desc[UR36][R22.64] ;  /* 0x0000002416027981 */ /* 0x01e362000c1e1100 */
[----:B------:R-:W-:Y:S01]  /*2690*/  IMAD.MOV.U32 R3, RZ, RZ, RZ ;  /* 0x000000ffff037224 */ /* 0x000fe200078e00ff */
[----:B------:R-:W-:Y:S06]  /*26a0*/  BRA `(.L_x_23186) ;  /* 0x0000000c00407947 */ /* 0x000fec0003800000 */
.L_x_23183:
        /* <DEDUP_REMOVED lines=8> */
.L_x_23188:
[----:B-1234-:R-:W2:Y:S02]  /*2730*/  LDG.E R2, desc[UR36][R22.64] ;  /* 0x0000002416027981 */ /* 0x01eea4000c1e1900 */
[----:B--2---:R-:W-:Y:S01]  /*2740*/  SHF.R.S32.HI R3, RZ, 0x1f, R2 ;  /* 0x0000001fff037819 */ /* 0x004fe20000011402 */
[----:B------:R-:W-:Y:S06]  /*2750*/  BRA `(.L_x_23186) ;  /* 0x0000000c00147947 */ /* 0x000fec0003800000 */
.L_x_23187:
[----:B-1234-:R-:W2:Y:S02]  /*2760*/  LDG.E.S16 R2, desc[UR36][R22.64] ;  /* 0x0000002416027981 */ /* 0x01eea4000c1e1700 */
[----:B--2---:R-:W-:Y:S01]  /*2770*/  SHF.R.S32.HI R3, RZ, 0x1f, R2 ;  /* 0x0000001fff037819 */ /* 0x004fe20000011402 */
[----:B------:R-:W-:Y:S06]  /*2780*/  BRA `(.L_x_23186) ;  /* 0x0000000c00087947 */ /* 0x000fec0003800000 */
.L_x_23182:
        /* <DEDUP_REMOVED lines=9> */
.L_x_23190:
[----:B------:R-:W1:Y:S02]  /*2820*/  LDG.E.U16 R22, desc[UR36][R22.64] ;  /* 0x0000002416167981 */ /* 0x000e64000c1e1500 */
[----:B-1234-:R-:W-:-:S06]  /*2830*/  HADD2.F32 R2, -RZ, R22.H0_H0 ;  /* 0x20000016ff027230 */ /* 0x01efcc0000004100 */
[----:B------:R-:W2:Y:S02]  /*2840*/  F2I.S64.TRUNC R2, R2 ;  /* 0x0000000200027311 */ /* 0x000ea4000020d900 */
[----:B--2---:R-:W-:Y:S05]  /*2850*/  BRA `(.L_x_23186) ;  /* 0x0000000800d47947 */ /* 0x004fea0003800000 */
.L_x_23189:
        /* <DEDUP_REMOVED lines=9> */
.L_x_23192:
[----:B------:R-:W1:Y:S02]  /*28f0*/  LDG.E.U16 R22, desc[UR36][R22.64] ;  /* 0x0000002416167981 */ /* 0x000e64000c1e1500 */
[----:B-1234-:R-:W-:-:S06]  /*2900*/  HADD2.F32 R2, -RZ, R22.H0_H0 ;  /* 0x20000016ff027230 */ /* 0x01efcc0000004100 */
[----:B------:R-:W2:Y:S02]  /*2910*/  F2I.S64.TRUNC R2, R2 ;  /* 0x0000000200027311 */ /* 0x000ea4000020d900 */
[----:B--2---:R-:W-:Y:S05]  /*2920*/  BRA `(.L_x_23186) ;  /* 0x0000000800a07947 */ /* 0x004fea0003800000 */
.L_x_23191:
[----:B-1234-:R-:W2:Y:S02]  /*2930*/  LDG.E.64 R2, desc[UR36][R22.64] ;  /* 0x0000002416027981 */ /* 0x01eea4000c1e1b00 */
[----:B--2---:R-:W2:Y:S02]  /*2940*/  F2I.S64.F64.TRUNC R2, R2 ;  /* 0x0000000200027311 */ /* 0x004ea4000030d900 */
[----:B--2---:R-:W-:Y:S05]  /*2950*/  BRA `(.L_x_23186) ;  /* 0x0000000800947947 */ /* 0x004fea0003800000 */
.L_x_23181:
        /* <DEDUP_REMOVED lines=13> */
.L_x_23195:
[----:B-1234-:R-:W2:Y:S02]  /*2a30*/  LDG.E.64 R2, desc[UR36][R22.64] ;  /* 0x0000002416027981 */ /* 0x01eea4000c1e1b00 */
[----:B--2---:R-:W2:Y:S02]  /*2a40*/  F2I.S64.F64.TRUNC R2, R2 ;  /* 0x0000000200027311 */ /* 0x004ea4000030d900 */
[----:B--2---:R-:W-:Y:S05]  /*2a50*/  BRA `(.L_x_23186) ;  /* 0x0000000800547947 */ /* 0x004fea0003800000 */
.L_x_23194:
        /* <DEDUP_REMOVED lines=26> */
.L_x_23197:
        /* <DEDUP_REMOVED lines=13> */
.L_x_23196:
[----:B-1234-:R-:W2:Y:S02]  /*2cd0*/  LDG.E.U16 R2, desc[UR36][R22.64] ;  /* 0x0000002416027981 */ /* 0x01eea4000c1e1500 */
[----:B--2---:R-:W-:-:S06]  /*2ce0*/  SHF.L.U32 R2, R2, 0x10, RZ ;  /* 0x0000001002027819 */ /* 0x004fcc00000006ff */
[----:B------:R-:W2:Y:S02]  /*2cf0*/  F2I.S64.TRUNC R2, R2 ;  /* 0x0000000200027311 */ /* 0x000ea4000020d900 */
[----:B--2---:R-:W-:Y:S05]  /*2d00*/  BRA `(.L_x_23186) ;  /* 0x0000000400a87947 */ /* 0x004fea0003800000 */
.L_x_23193:
        /* <DEDUP_REMOVED lines=11> */
.L_x_23200:
        /* <DEDUP_REMOVED lines=21> */
.L_x_23204:
[----:B------:R-:W-:Y:S05]  /*2f10*/  BSYNC.RECONVERGENT B1 ;  /* 0x0000000000017941 */ /* 0x000fea0003800200 */
.L_x_23203:
[----:B------:R-:W-:Y:S02]  /*2f20*/  SHF.L.U32 R0, R0, 0x14, RZ ;  /* 0x0000001400007819 */ /* 0x000fe400000006ff */
[----:B------:R-:W-:-:S04]  /*2f30*/  LEA R2, R2, 0x3b800000, 0x17 ;  /* 0x3b80000002027811 */ /* 0x000fc800078eb8ff */
[----:B------:R-:W-:-:S07]  /*2f40*/  LOP3.LUT R2, R2, R0, R7, 0xfe, !PT ;  /* 0x0000000002027212 */ /* 0x000fce00078efe07 */
.L_x_23202:
[----:B------:R-:W-:Y:S05]  /*2f50*/  BSYNC.RECONVERGENT B0 ;  /* 0x0000000000007941 */ /* 0x000fea0003800200 */
.L_x_23201:
[----:B------:R-:W4:Y:S02]  /*2f60*/  F2I.S64.TRUNC R2, R2 ;  /* 0x0000000200027311 */ /* 0x000f24000020d900 */
[----:B----4-:R-:W-:Y:S05]  /*2f70*/  BRA `(.L_x_23186) ;  /* 0x00000004000c7947 */ /* 0x010fea0003800000 */
.L_x_23199:
        /* <DEDUP_REMOVED lines=21> */
.L_x_23208:
[----:B------:R-:W-:Y:S05]  /*30d0*/  BSYNC.RECONVERGENT B1 ;  /* 0x0000000000017941 */ /* 0x000fea0003800200 */
.L_x_23207:
[----:B------:R-:W-:Y:S01]  /*30e0*/  IMAD.SHL.U32 R0, R0, 0x200000, RZ ;  /* 0x0020000000007824 */ /* 0x000fe200078e00ff */
[----:B------:R-:W-:-:S04]  /*30f0*/  LEA R2, R2, 0x37800000, 0x17 ;  /* 0x3780000002027811 */ /* 0x000fc800078eb8ff */
[----:B------:R-:W-:-:S07]  /*3100*/  LOP3.LUT R2, R2, R0, R7, 0xfe, !PT ;  /* 0x0000000002027212 */ /* 0x000fce00078efe07 */
.L_x_23206:
[----:B------:R-:W-:Y:S05]  /*3110*/  BSYNC.RECONVERGENT B0 ;  /* 0x0000000000007941 */ /* 0x000fea0003800200 */
.L_x_23205:
[----:B------:R-:W4:Y:S02]  /*3120*/  F2I.S64.TRUNC R2, R2 ;  /* 0x0000000200027311 */ /* 0x000f24000020d900 */
[----:B----4-:R-:W-:Y:S05]  /*3130*/  BRA `(.L_x_23186) ;  /* 0x00000000009c7947 */ /* 0x010fea0003800000 */
.L_x_23198:
[----:B------:R-:W-:-:S09]  /*3140*/  UISETP.NE.AND UP0, UPT, UR4, 0x1c, UPT ;  /* 0x0000001c0400788c */ /* 0x000fd2000bf05270 */
[----:B------:R-:W-:Y:S05]  /*3150*/  BRA.U !UP0, `(.L_x_23209) ;  /* 0x00000001088c7547 */ /* 0x000fea000b800000 */
[----:B------:R-:W-:-:S09]  /*3160*/  UISETP.NE.AND UP0, UPT, UR4, 0x1d, UPT ;  /* 0x0000001d0400788c */ /* 0x000fd2000bf05270 */
[----:B------:R-:W-:Y:S05]  /*3170*/  BRA.U !UP0, `(.L_x_23210) ;  /* 0x00000001087c7547 */ /* 0x000fea000b800000 */
[----:B------:R-:W-:-:S09]  /*3180*/  UISETP.NE.AND UP0, UPT, UR4, 0x2c, UPT ;  /* 0x0000002c0400788c */ /* 0x000fd2000bf05270 */
[----:B------:R-:W-:Y:S05]  /*3190*/  BRA.U !UP0, `(.L_x_23211) ;  /* 0x0000000108487547 */ /* 0x000fea000b800000 */
.L_x_23185:
        /* <DEDUP_REMOVED lines=16> */
.L_x_23212:
[----:B------:R-:W-:Y:S01]  /*32a0*/  CS2R R2, SRZ ;  /* 0x0000000000027805 */ /* 0x000fe2000001ff00 */
[----:B------:R-:W-:Y:S06]  /*32b0*/  BRA `(.L_x_23186) ;  /* 0x00000000003c7947 */ /* 0x000fec0003800000 */
.L_x_23211:
        /* <DEDUP_REMOVED lines=8> */
.L_x_23214:
[----:B------:R-:W-:Y:S05]  /*3340*/  BSYNC.RECONVERGENT B0 ;  /* 0x0000000000007941 */ /* 0x000fea0003800200 */
.L_x_23213:
[----:B------:R-:W2:Y:S02]  /*3350*/  F2I.S64.TRUNC R2, R2 ;  /* 0x0000000200027311 */ /* 0x000ea4000020d900 */
[----:B--2---:R-:W-:Y:S05]  /*3360*/  BRA `(.L_x_23186) ;  /* 0x0000000000107947 */ /* 0x004fea0003800000 */
.L_x_23210:
[----:B-1234-:R2:W5:Y:S01]  /*3370*/  LDG.E.64 R2, desc[UR36][R22.64] ;  /* 0x0000002416027981 */ /* 0x01e562000c1e1b00 */
[----:B------:R-:W-:Y:S05]  /*3380*/  BRA `(.L_x_23186) ;  /* 0x0000000000087947 */ /* 0x000fea0003800000 */
.L_x_23209:
[----:B-1234-:R3:W5:Y:S01]  /*3390*/  LDG.E R2, desc[UR36][R22.64] ;  /* 0x0000002416027981 */ /* 0x01e762000c1e1900 */
[----:B------:R-:W-:-:S07]  /*33a0*/  HFMA2 R3, -RZ, RZ, 0, 0 ;  /* 0x00000000ff037431 */ /* 0x000fce00000001ff */
.L_x_23186:
[----:B------:R-:W1:Y:S01]  /*33b0*/  LDCU.64 UR6, c[0x0][0x5e8] ;  /* 0x0000bd00ff0677ac */ /* 0x000e620008000a00 */
[----:B-----5:R-:W-:Y:S01]  /*33c0*/  LOP3.LUT P0, RZ, R16, R2, RZ, 0xfc, !PT ;  /* 0x0000000210ff7212 */ /* 0x020fe2000780fcff */
[----:B------:R-:W-:Y:S01]  /*33d0*/  BSSY.RECONVERGENT B6, `(.L_x_23215) ;  /* 0x00000d4000067945 */ /* 0x000fe20003800200 */
[----:B------:R-:W-:Y:S02]  /*33e0*/  UPRMT UR4, UR43, 0x9910, URZ ;  /* 0x000099102b047896 */ /* 0x000fe400080000ff */
[----:B------:R-:W-:Y:S02]  /*33f0*/  LOP3.LUT P0, RZ, R17, R3, RZ, 0xfc, P0 ;  /* 0x0000000311ff7212 */ /* 0x000fe4000000fcff */
[----:B------:R-:W-:Y:S02]  /*3400*/  UISETP.GT.AND UP0, UPT, UR4, 0x9, UPT ;  /* 0x000000090400788c */ /* 0x000fe4000bf04270 */
        /* <DEDUP_REMOVED lines=14> */
.L_x_23219:
[----:B------:R1:W-:Y:S01]  /*34f0*/  STG.E.U8 desc[UR36][R2.64], R4 ;  /* 0x0000000402007986 */ /* 0x0003e2000c101124 */
[----:B------:R-:W-:Y:S05]  /*3500*/  BRA `(.L_x_23221) ;  /* 0x0000000c00007947 */ /* 0x000fea0003800000 */
.L_x_23218:
        /* <DEDUP_REMOVED lines=9> */
.L_x_23223:
[----:B------:R1:W-:Y:S01]  /*35a0*/  STG.E desc[UR36][R2.64], R4 ;  /* 0x0000000402007986 */ /* 0x0003e2000c101924 */
[----:B------:R-:W-:Y:S05]  /*35b0*/  BRA `(.L_x_23221) ;  /* 0x0000000800d47947 */ /* 0x000fea0003800000 */
.L_x_23222:
[----:B------:R1:W-:Y:S01]  /*35c0*/  STG.E.U16 desc[UR36][R2.64], R4 ;  /* 0x0000000402007986 */ /* 0x0003e2000c101524 */
[----:B------:R-:W-:Y:S05]  /*35d0*/  BRA `(.L_x_23221) ;  /* 0x0000000800cc7947 */ /* 0x000fea0003800000 */
.L_x_23217:
        /* <DEDUP_REMOVED lines=9> */
.L_x_23225:
[----:B------:R-:W-:-:S04]  /*3670*/  I2FP.F32.U32 R0, R4 ;  /* 0x0000000400007245 */ /* 0x000fc80000201000 */
[----:B------:R-:W-:-:S05]  /*3680*/  F2FP.F16.F32.PACK_AB R0, RZ, R0 ;  /* 0x00000000ff00723e */ /* 0x000fca00000000ff */
[----:B------:R1:W-:Y:S01]  /*3690*/  STG.E.U16 desc[UR36][R2.64], R0 ;  /* 0x0000000002007986 */ /* 0x0003e2000c101524 */
[----:B------:R-:W-:Y:S05]  /*36a0*/  BRA `(.L_x_23221) ;  /* 0x0000000800987947 */ /* 0x000fea0003800000 */
.L_x_23224:
        /* <DEDUP_REMOVED lines=10> */
.L_x_23227:
[----:B------:R-:W-:-:S04]  /*3750*/  I2FP.F32.U32 R4, R4 ;  /* 0x0000000400047245 */ /* 0x000fc80000201000 */
[----:B------:R-:W-:-:S04]  /*3760*/  F2FP.F16.F32.PACK_AB R5, RZ, R4 ;  /* 0x00000004ff05723e */ /* 0x000fc800000000ff */
[----:B------:R-:W-:-:S05]  /*3770*/  PRMT R5, R5, 0x5410, RZ ;  /* 0x0000541005057816 */ /* 0x000fca00000000ff */
[----:B------:R1:W-:Y:S01]  /*3780*/  STG.E desc[UR36][R2.64], R5 ;  /* 0x0000000502007986 */ /* 0x0003e2000c101924 */
[----:B------:R-:W-:Y:S05]  /*3790*/  BRA `(.L_x_23221) ;  /* 0x00000008005c7947 */ /* 0x000fea0003800000 */
.L_x_23226:
[----:B------:R-:W1:Y:S02]  /*37a0*/  I2F.F64.U32 R4, R4 ;  /* 0x0000000400047312 */ /* 0x000e640000201800 */
[----:B-1----:R1:W-:Y:S01]  /*37b0*/  STG.E.64 desc[UR36][R2.64], R4 ;  /* 0x0000000402007986 */ /* 0x0023e2000c101b24 */
[----:B------:R-:W-:Y:S05]  /*37c0*/  BRA `(.L_x_23221) ;  /* 0x0000000800507947 */ /* 0x000fea0003800000 */
.L_x_23216:
        /* <DEDUP_REMOVED lines=10> */
.L_x_23230:
[----:B------:R-:W-:Y:S01]  /*3870*/  CS2R R6, SRZ ;  /* 0x0000000000067805 */ /* 0x000fe2000001ff00 */
[----:B------:R-:W1:Y:S04]  /*3880*/  I2F.F64.U32 R4, R4 ;  /* 0x0000000400047312 */ /* 0x000e680000201800 */
[----:B-1----:R1:W-:Y:S01]  /*3890*/  STG.E.128 desc[UR36][R2.64], R4 ;  /* 0x0000000402007986 */ /* 0x0023e2000c101d24 */
[----:B------:R-:W-:Y:S05]  /*38a0*/  BRA `(.L_x_23221) ;  /* 0x0000000800187947 */ /* 0x000fea0003800000 */
.L_x_23229:
        /* <DEDUP_REMOVED lines=17> */
.L_x_23234:
[----:B------:R-:W-:Y:S05]  /*39c0*/  BSYNC.RECONVERGENT B0 ;  /* 0x0000000000007941 */ /* 0x000fea0003800200 */
.L_x_23233:
[----:B------:R1:W-:Y:S01]  /*39d0*/  STG.E.U8 desc[UR36][R2.64], R5 ;  /* 0x0000000502007986 */ /* 0x0003e2000c101124 */
[----:B------:R-:W-:Y:S05]  /*39e0*/  BRA `(.L_x_23221) ;  /* 0x0000000400c87947 */ /* 0x000fea0003800000 */
.L_x_23232:
        /* <DEDUP_REMOVED lines=16> */
.L_x_23231:
[----:B------:R-:W-:-:S04]  /*3af0*/  I2FP.F32.U32 R0, R4 ;  /* 0x0000000400007245 */ /* 0x000fc80000201000 */
[----:B------:R-:W-:-:S05]  /*3b00*/  F2FP.BF16.F32.PACK_AB R0, RZ, R0 ;  /* 0x00000000ff00723e */ /* 0x000fca00000010ff */
[----:B------:R1:W-:Y:S01]  /*3b10*/  STG.E.U16 desc[UR36][R2.64], R0 ;  /* 0x0000000002007986 */ /* 0x0003e2000c101524 */
[----:B------:R-:W-:Y:S05]  /*3b20*/  BRA `(.L_x_23221) ;  /* 0x0000000400787947 */ /* 0x000fea0003800000 */
.L_x_23228:
        /* <DEDUP_REMOVED lines=10> */
.L_x_23237:
        /* <DEDUP_REMOVED lines=12> */
.L_x_23240:
[----:B------:R-:W-:-:S04]  /*3c90*/  SHF.R.U32.HI R0, RZ, 0x14, R5 ;  /* 0x00000014ff007819 */ /* 0x000fc80000011605 */
[----:B------:R-:W-:-:S04]  /*3ca0*/  LOP3.LUT R0, R0, 0x1, RZ, 0xc0, !PT ;  /* 0x0000000100007812 */ /* 0x000fc800078ec0ff */
[----:B------:R-:W-:-:S04]  /*3cb0*/  IADD3 R0, PT, PT, R5, 0x487ffff, R0 ;  /* 0x0487ffff05007810 */ /* 0x000fc80007ffe000 */
[----:B------:R-:W-:-:S04]  /*3cc0*/  SHF.R.U32.HI R0, RZ, 0x14, R0 ;  /* 0x00000014ff007819 */ /* 0x000fc80000011600 */
[----:B------:R-:W-:-:S07]  /*3cd0*/  LOP3.LUT R4, R0, 0xff, RZ, 0xc0, !PT ;  /* 0x000000ff00047812 */ /* 0x000fce00078ec0ff */
.L_x_23241:
[----:B------:R-:W-:-:S07]  /*3ce0*/  PRMT R0, R4, 0x7610, R0 ;  /* 0x0000761004007816 */ /* 0x000fce0000000000 */
.L_x_23239:
[----:B------:R-:W-:Y:S05]  /*3cf0*/  BSYNC.RECONVERGENT B0 ;  /* 0x0000000000007941 */ /* 0x000fea0003800200 */
.L_x_23238:
[----:B------:R1:W-:Y:S01]  /*3d00*/  STG.E.U8 desc[UR36][R2.64], R0 ;  /* 0x0000000002007986 */ /* 0x0003e2000c101124 */
[----:B------:R-:W-:Y:S05]  /*3d10*/  BRA `(.L_x_23221) ;  /* 0x0000000000fc7947 */ /* 0x000fea0003800000 */
.L_x_23236:
        /* <DEDUP_REMOVED lines=12> */
.L_x_23244:
[----:B------:R-:W-:-:S04]  /*3de0*/  SHF.R.U32.HI R0, RZ, 0x15, R5 ;  /* 0x00000015ff007819 */ /* 0x000fc80000011605 */
[----:B------:R-:W-:-:S04]  /*3df0*/  LOP3.LUT R0, R0, 0x1, RZ, 0xc0, !PT ;  /* 0x0000000100007812 */ /* 0x000fc800078ec0ff */
[----:B------:R-:W-:-:S04]  /*3e00*/  IADD3 R0, PT, PT, R5, 0x88fffff, R0 ;  /* 0x088fffff05007810 */ /* 0x000fc80007ffe000 */
[----:B------:R-:W-:-:S04]  /*3e10*/  SHF.R.U32.HI R0, RZ, 0x15, R0 ;  /* 0x00000015ff007819 */ /* 0x000fc80000011600 */
[----:B------:R-:W-:-:S07]  /*3e20*/  LOP3.LUT R4, R0, 0xff, RZ, 0xc0, !PT ;  /* 0x000000ff00047812 */ /* 0x000fce00078ec0ff */
.L_x_23245:
[----:B------:R-:W-:-:S07]  /*3e30*/  PRMT R0, R4, 0x7610, R0 ;  /* 0x0000761004007816 */ /* 0x000fce0000000000 */
.L_x_23243:
[----:B------:R-:W-:Y:S05]  /*3e40*/  BSYNC.RECONVERGENT B0 ;  /* 0x0000000000007941 */ /* 0x000fea0003800200 */
.L_x_23242:
[----:B------:R1:W-:Y:S01]  /*3e50*/  STG.E.U8 desc[UR36][R2.64], R0 ;  /* 0x0000000002007986 */ /* 0x0003e2000c101124 */
[----:B------:R-:W-:Y:S05]  /*3e60*/  BRA `(.L_x_23221) ;  /* 0x0000000000a87947 */ /* 0x000fea0003800000 */
.L_x_23235:
[----:B------:R-:W-:-:S09]  /*3e70*/  UISETP.NE.AND UP0, UPT, UR4, 0x1c, UPT ;  /* 0x0000001c0400788c */ /* 0x000fd2000bf05270 */
[----:B------:R-:W-:Y:S05]  /*3e80*/  BRA.U !UP0, `(.L_x_23246) ;  /* 0x00000001089c7547 */ /* 0x000fea000b800000 */
[----:B------:R-:W-:-:S09]  /*3e90*/  UISETP.NE.AND UP0, UPT, UR4, 0x1d, UPT ;  /* 0x0000001d0400788c */ /* 0x000fd2000bf05270 */
[----:B------:R-:W-:Y:S05]  /*3ea0*/  BRA.U !UP0, `(.L_x_23247) ;  /* 0x0000000108887547 */ /* 0x000fea000b800000 */
[----:B------:R-:W-:-:S09]  /*3eb0*/  UISETP.NE.AND UP0, UPT, UR4, 0x2c, UPT ;  /* 0x0000002c0400788c */ /* 0x000fd2000bf05270 */
[----:B------:R-:W-:Y:S05]  /*3ec0*/  BRA.U !UP0, `(.L_x_23248) ;  /* 0x0000000108447547 */ /* 0x000fea000b800000 */
.L_x_23220:
        /* <DEDUP_REMOVED lines=16> */
.L_x_23249:
[----:B------:R-:W-:Y:S05]  /*3fd0*/  BRA `(.L_x_23221) ;  /* 0x00000000004c7947 */ /* 0x000fea0003800000 */
.L_x_23248:
        /* <DEDUP_REMOVED lines=15> */
.L_x_23247:
[----:B------:R-:W-:-:S05]  /*40d0*/  HFMA2 R5, -RZ, RZ, 0, 0 ;  /* 0x00000000ff057431 */ /* 0x000fca00000001ff */
[----:B------:R1:W-:Y:S01]  /*40e0*/  STG.E.64 desc[UR36][R2.64], R4 ;  /* 0x0000000402007986 */ /* 0x0003e2000c101b24 */
[----:B------:R-:W-:Y:S05]  /*40f0*/  BRA `(.L_x_23221) ;  /* 0x0000000000047947 */ /* 0x000fea0003800000 */
.L_x_23246:
[----:B------:R1:W-:Y:S02]  /*4100*/  STG.E desc[UR36][R2.64], R4 ;  /* 0x0000000402007986 */ /* 0x0003e4000c101924 */
.L_x_23221:
[----:B------:R-:W-:Y:S05]  /*4110*/  BSYNC.RECONVERGENT B6 ;  /* 0x0000000000067941 */ /* 0x000fea0003800200 */
.L_x_23215:
[----:B------:R-:W-:-:S07]  /*4120*/  VIADD R19, R19, 0x80 ;  /* 0x0000008013137836 */ /* 0x000fce0000000000 */
.L_x_23145:
[----:B------:R-:W-:Y:S05]  /*4130*/  BSYNC.RECONVERGENT B7 ;  /* 0x0000000000077941 */ /* 0x000fea0003800200 */
.L_x_23144:
        /* <DEDUP_REMOVED lines=358> */
.L_x_23252:
        /* <DEDUP_REMOVED lines=17> */
.L_x_23256:
[----:B------:R3:W5:Y:S01]  /*58b0*/  LDG.E.U8 R16, desc[UR36][R2.64] ;  /* 0x0000002402107981 */ /* 0x000762000c1e1100 */
[----:B------:R-:W-:Y:S01]  /*58c0*/  IMAD.MOV.U32 R17, RZ, RZ, RZ ;  /* 0x000000ffff117224 */ /* 0x000fe200078e00ff */
[----:B------:R-:W-:Y:S06]  /*58d0*/  BRA `(.L_x_23258) ;  /* 0x0000000c00407947 */ /* 0x000fec0003800000 */
.L_x_23255:
        /* <DEDUP_REMOVED lines=8> */
.L_x_23260:
[----:B------:R-:W2:Y:S02]  /*5960*/  LDG.E R16, desc[UR36][R2.64] ;  /* 0x0000002402107981 */ /* 0x000ea4000c1e1900 */
[----:B--2---:R-:W-:Y:S01]  /*5970*/  SHF.R.S32.HI R17, RZ, 0x1f, R16 ;  /* 0x0000001fff117819 */ /* 0x004fe20000011410 */
[----:B------:R-:W-:Y:S06]  /*5980*/  BRA `(.L_x_23258) ;  /* 0x0000000c00147947 */ /* 0x000fec0003800000 */
.L_x_23259:
[----:B------:R-:W2:Y:S02]  /*5990*/  LDG.E.S16 R16, desc[UR36][R2.64] ;  /* 0x0000002402107981 */ /* 0x000ea4000c1e1700 */
[----:B--2---:R-:W-:Y:S01]  /*59a0*/  SHF.R.S32.HI R17, RZ, 0x1f, R16 ;  /* 0x0000001fff117819 */ /* 0x004fe20000011410 */
[----:B------:R-:W-:Y:S06]  /*59b0*/  BRA `(.L_x_23258) ;  /* 0x0000000c00087947 */ /* 0x000fec0003800000 */
.L_x_23254:
        /* <DEDUP_REMOVED lines=9> */
.L_x_23262:
[----:B------:R-:W2:Y:S02]  /*5a50*/  LDG.E.U16 R2, desc[UR36][R2.64] ;  /* 0x0000002402027981 */ /* 0x000ea4000c1e1500 */
[----:B--2---:R-:W-:-:S06]  /*5a60*/  HADD2.F32 R16, -RZ, R2.H0_H0 ;  /* 0x20000002ff107230 */ /* 0x004fcc0000004100 */
[----:B------:R-:W3:Y:S02]  /*5a70*/  F2I.S64.TRUNC R16, R16 ;  /* 0x0000001000107311 */ /* 0x000ee4000020d900 */
[----:B---3--:R-:W-:Y:S05]  /*5a80*/  BRA `(.L_x_23258) ;  /* 0x0000000800d47947 */ /* 0x008fea0003800000 */
.L_x_23261:
        /* <DEDUP_REMOVED lines=9> */
.L_x_23264:
[----:B------:R-:W2:Y:S02]  /*5b20*/  LDG.E.U16 R2, desc[UR36][R2.64] ;  /* 0x0000002402027981 */ /* 0x000ea4000c1e1500 */
[----:B--2---:R-:W-:-:S06]  /*5b30*/  HADD2.F32 R16, -RZ, R2.H0_H0 ;  /* 0x20000002ff107230 */ /* 0x004fcc0000004100 */
[----:B------:R-:W3:Y:S02]  /*5b40*/  F2I.S64.TRUNC R16, R16 ;  /* 0x0000001000107311 */ /* 0x000ee4000020d900 */
[----:B---3--:R-:W-:Y:S05]  /*5b50*/  BRA `(.L_x_23258) ;  /* 0x0000000800a07947 */ /* 0x008fea0003800000 */
.L_x_23263:
[----:B------:R-:W2:Y:S02]  /*5b60*/  LDG.E.64 R2, desc[UR36][R2.64] ;  /* 0x0000002402027981 */ /* 0x000ea4000c1e1b00 */
[----:B--2---:R3:W4:Y:S02]  /*5b70*/  F2I.S64.F64.TRUNC R16, R2 ;  /* 0x0000000200107311 */ /* 0x004724000030d900 */
[----:B---34-:R-:W-:Y:S05]  /*5b80*/  BRA `(.L_x_23258) ;  /* 0x0000000800947947 */ /* 0x018fea0003800000 */
.L_x_23253:
        /* <DEDUP_REMOVED lines=13> */
.L_x_23267:
[----:B------:R-:W2:Y:S02]  /*5c60*/  LDG.E.64 R2, desc[UR36][R2.64] ;  /* 0x0000002402027981 */ /* 0x000ea4000c1e1b00 */
[----:B--2---:R0:W1:Y:S02]  /*5c70*/  F2I.S64.F64.TRUNC R16, R2 ;  /* 0x0000000200107311 */ /* 0x004064000030d900 */
[----:B01----:R-:W-:Y:S05]  /*5c80*/  BRA `(.L_x_23258) ;  /* 0x0000000800547947 */ /* 0x003fea0003800000 */
.L_x_23266:
        /* <DEDUP_REMOVED lines=26> */
.L_x_23269:
        /* <DEDUP_REMOVED lines=13> */
.L_x_23268:
[----:B------:R-:W2:Y:S02]  /*5f00*/  LDG.E.U16 R16, desc[UR36][R2.64] ;  /* 0x0000002402107981 */ /* 0x000ea4000c1e1500 */
[----:B--2---:R-:W-:-:S06]  /*5f10*/  IMAD.U32 R16, R16, 0x10000, RZ ;  /* 0x0001000010107824 */ /* 0x004fcc00078e00ff */
[----:B------:R-:W0:Y:S02]  /*5f20*/  F2I.S64.TRUNC R16, R16 ;  /* 0x0000001000107311 */ /* 0x000e24000020d900 */
[----:B0-----:R-:W-:Y:S05]  /*5f30*/  BRA `(.L_x_23258) ;  /* 0x0000000400a87947 */ /* 0x001fea0003800000 */
.L_x_23265:
        /* <DEDUP_REMOVED lines=11> */
.L_x_23272:
        /* <DEDUP_REMOVED lines=21> */
.L_x_23276:
[----:B------:R-:W-:Y:S05]  /*6140*/  BSYNC.RECONVERGENT B1 ;  /* 0x0000000000017941 */ /* 0x000fea0003800200 */
.L_x_23275:
[----:B------:R-:W-:Y:S01]  /*6150*/  IMAD.SHL.U32 R0, R0, 0x100000, RZ ;  /* 0x0010000000007824 */ /* 0x000fe200078e00ff */
[----:B------:R-:W-:-:S04]  /*6160*/  LEA R2, R2, 0x3b800000, 0x17 ;  /* 0x3b80000002027811 */ /* 0x000fc800078eb8ff */
[----:B------:R-:W-:-:S07]  /*6170*/  LOP3.LUT R16, R2, R0, R7, 0xfe, !PT ;  /* 0x0000000002107212 */ /* 0x000fce00078efe07 */
.L_x_23274:
[----:B------:R-:W-:Y:S05]  /*6180*/  BSYNC.RECONVERGENT B0 ;  /* 0x0000000000007941 */ /* 0x000fea0003800200 */
.L_x_23273:
[----:B------:R-:W0:Y:S02]  /*6190*/  F2I.S64.TRUNC R16, R16 ;  /* 0x0000001000107311 */ /* 0x000e24000020d900 */
[----:B0-----:R-:W-:Y:S05]  /*61a0*/  BRA `(.L_x_23258) ;  /* 0x00000004000c7947 */ /* 0x001fea0003800000 */
.L_x_23271:
        /* <DEDUP_REMOVED lines=21> */
.L_x_23280:
[----:B------:R-:W-:Y:S05]  /*6300*/  BSYNC.RECONVERGENT B1 ;  /* 0x0000000000017941 */ /* 0x000fea0003800200 */
.L_x_23279:
[----:B------:R-:W-:Y:S02]  /*6310*/  SHF.L.U32 R0, R0, 0x15, RZ ;  /* 0x0000001500007819 */ /* 0x000fe400000006ff */
[----:B------:R-:W-:-:S04]  /*6320*/  LEA R2, R2, 0x37800000, 0x17 ;  /* 0x3780000002027811 */ /* 0x000fc800078eb8ff */
[----:B------:R-:W-:-:S07]  /*6330*/  LOP3.LUT R16, R2, R0, R7, 0xfe, !PT ;  /* 0x0000000002107212 */ /* 0x000fce00078efe07 */
.L_x_23278:
[----:B------:R-:W-:Y:S05]  /*6340*/  BSYNC.RECONVERGENT B0 ;  /* 0x0000000000007941 */ /* 0x000fea0003800200 */
.L_x_23277:
[----:B------:R-:W1:Y:S02]  /*6350*/  F2I.S64.TRUNC R16, R16 ;  /* 0x0000001000107311 */ /* 0x000e64000020d900 */
[----:B-1----:R-:W-:Y:S05]  /*6360*/  BRA `(.L_x_23258) ;  /* 0x00000000009c7947 */ /* 0x002fea0003800000 */
.L_x_23270:
        /* <DEDUP_REMOVED lines=14> */
.L_x_23284:
[----:B------:R-:W-:Y:S05]  /*6450*/  BSYNC.RECONVERGENT B0 ;  /* 0x0000000000007941 */ /* 0x000fea0003800200 */
.L_x_23283:
[----:B------:R-:W2:Y:S02]  /*6460*/  F2I.S64.TRUNC R16, R16 ;  /* 0x0000001000107311 */ /* 0x000ea4000020d900 */
[----:B--2---:R-:W-:Y:S05]  /*6470*/  BRA `(.L_x_23258) ;  /* 0x0000000000587947 */ /* 0x004fea0003800000 */
.L_x_23257:
        /* <DEDUP_REMOVED lines=16> */
.L_x_23285:
[----:B------:R-:W-:Y:S01]  /*6580*/  CS2R R16, SRZ ;  /* 0x0000000000107805 */ /* 0x000fe2000001ff00 */
[----:B------:R-:W-:Y:S06]  /*6590*/  BRA `(.L_x_23258) ;  /* 0x0000000000107947 */ /* 0x000fec0003800000 */
.L_x_23282:
[----:B------:R2:W5:Y:S01]  /*65a0*/  LDG.E.64 R16, desc[UR36][R2.64] ;  /* 0x0000002402107981 */ /* 0x000562000c1e1b00 */
[----:B------:R-:W-:Y:S05]  /*65b0*/  BRA `(.L_x_23258) ;  /* 0x0000000000087947 */ /* 0x000fea0003800000 */
.L_x_23281:
[----:B------:R1:W5:Y:S01]  /*65c0*/  LDG.E R16, desc[UR36][R2.64] ;  /* 0x0000002402107981 */ /* 0x000362000c1e1900 */
[----:B------:R-:W-:-:S07]  /*65d0*/  IMAD.MOV.U32 R17, RZ, RZ, RZ ;  /* 0x000000ffff117224 */ /* 0x000fce00078e00ff */
.L_x_23258:
        /* <DEDUP_REMOVED lines=17> */
.L_x_23289:
[----:B-1234-:R4:W5:Y:S01]  /*66f0*/  LDG.E.U8 R2, desc[UR36][R22.64] ;  /* 0x0000002416027981 */ /* 0x01e962000c1e1100 */
[----:B------:R-:W-:Y:S01]  /*6700*/  MOV R3, RZ ;  /* 0x000000ff00037202 */ /* 0x000fe20000000f00 */
[----:B------:R-:W-:Y:S06]  /*6710*/  BRA `(.L_x_23291) ;  /* 0x0000000c00407947 */ /* 0x000fec0003800000 */
.L_x_23288:
        /* <DEDUP_REMOVED lines=8> */
.L_x_23293:
[----:B-1234-:R-:W2:Y:S02]  /*67a0*/  LDG.E R2, desc[UR36][R22.64] ;  /* 0x0000002416027981 */ /* 0x01eea4000c1e1900 */
[----:B--2---:R-:W-:Y:S01]  /*67b0*/  SHF.R.S32.HI R3, RZ, 0x1f, R2 ;  /* 0x0000001fff037819 */ /* 0x004fe20000011402 */
[----:B------:R-:W-:Y:S06]  /*67c0*/  BRA `(.L_x_23291) ;  /* 0x0000000c00147947 */ /* 0x000fec0003800000 */
.L_x_23292:
[----:B-1234-:R-:W2:Y:S02]  /*67d0*/  LDG.E.S16 R2, desc[UR36][R22.64] ;  /* 0x0000002416027981 */ /* 0x01eea4000c1e1700 */
[----:B--2---:R-:W-:Y:S01]  /*67e0*/  SHF.R.S32.HI R3, RZ, 0x1f, R2 ;  /* 0x0000001fff037819 */ /* 0x004fe20000011402 */
[----:B------:R-:W-:Y:S06]  /*67f0*/  BRA `(.L_x_23291) ;  /* 0x0000000c00087947 */ /* 0x000fec0003800000 */
.L_x_23287:
        /* <DEDUP_REMOVED lines=9> */
.L_x_23295:
[----:B------:R-:W1:Y:S02]  /*6890*/  LDG.E.U16 R22, desc[UR36][R22.64] ;  /* 0x0000002416167981 */ /* 0x000e64000c1e1500 */
[----:B-1234-:R-:W-:-:S06]  /*68a0*/  HADD2.F32 R2, -RZ, R22.H0_H0 ;  /* 0x20000016ff027230 */ /* 0x01efcc0000004100 */
[----:B------:R-:W0:Y:S02]  /*68b0*/  F2I.S64.TRUNC R2, R2 ;  /* 0x0000000200027311 */ /* 0x000e24000020d900 */
[----:B0-----:R-:W-:Y:S05]  /*68c0*/  BRA `(.L_x_23291) ;  /* 0x0000000800d47947 */ /* 0x001fea0003800000 */
.L_x_23294:
        /* <DEDUP_REMOVED lines=9> */
.L_x_23297:
[----:B------:R-:W1:Y:S02]  /*6960*/  LDG.E.U16 R22, desc[UR36][R22.64] ;  /* 0x0000002416167981 */ /* 0x000e64000c1e1500 */
[----:B-1234-:R-:W-:-:S06]  /*6970*/  HADD2.F32 R2, -RZ, R22.H0_H0 ;  /* 0x20000016ff027230 */ /* 0x01efcc0000004100 */
[----:B------:R-:W0:Y:S02]  /*6980*/  F2I.S64.TRUNC R2, R2 ;  /* 0x0000000200027311 */ /* 0x000e24000020d900 */
[----:B0-----:R-:W-:Y:S05]  /*6990*/  BRA `(.L_x_23291) ;  /* 0x0000000800a07947 */ /* 0x001fea0003800000 */
.L_x_23296:
[----:B-1234-:R-:W2:Y:S02]  /*69a0*/  LDG.E.64 R2, desc[UR36][R22.64] ;  /* 0x0000002416027981 */ /* 0x01eea4000c1e1b00 */
[----:B--2---:R-:W0:Y:S02]  /*69b0*/  F2I.S64.F64.TRUNC R2, R2 ;  /* 0x0000000200027311 */ /* 0x004e24000030d900 */
[----:B0-----:R-:W-:Y:S05]  /*69c0*/  BRA `(.L_x_23291) ;  /* 0x0000000800947947 */ /* 0x001fea0003800000 */
.L_x_23286:
        /* <DEDUP_REMOVED lines=13> */
.L_x_23300:
[----:B-1234-:R-:W2:Y:S02]  /*6aa0*/  LDG.E.64 R2, desc[UR36][R22.64] ;  /* 0x0000002416027981 */ /* 0x01eea4000c1e1b00 */
[----:B--2---:R-:W0:Y:S02]  /*6ab0*/  F2I.S64.F64.TRUNC R2, R2 ;  /* 0x0000000200027311 */ /* 0x004e24000030d900 */
[----:B0-----:R-:W-:Y:S05]  /*6ac0*/  BRA `(.L_x_23291) ;  /* 0x0000000800547947 */ /* 0x001fea0003800000 */
.L_x_23299:
        /* <DEDUP_REMOVED lines=26> */
.L_x_23302:
        /* <DEDUP_REMOVED lines=13> */
.L_x_23301:
[----:B-1234-:R-:W2:Y:S02]  /*6d40*/  LDG.E.U16 R2, desc[UR36][R22.64] ;  /* 0x0000002416027981 */ /* 0x01eea4000c1e1500 */
[----:B--2---:R-:W-:-:S06]  /*6d50*/  IMAD.U32 R2, R2, 0x10000, RZ ;  /* 0x0001000002027824 */ /* 0x004fcc00078e00ff */
[----:B------:R-:W0:Y:S02]  /*6d60*/  F2I.S64.TRUNC R2, R2 ;  /* 0x0000000200027311 */ /* 0x000e24000020d900 */
[----:B0-----:R-:W-:Y:S05]  /*6d70*/  BRA `(.L_x_23291) ;  /* 0x0000000400a87947 */ /* 0x001fea0003800000 */
.L_x_23298:
        /* <DEDUP_REMOVED lines=11> */
.L_x_23305:
        /* <DEDUP_REMOVED lines=21> */
.L_x_23309:
[----:B------:R-:W-:Y:S05]  /*6f80*/  BSYNC.RECONVERGENT B1 ;  /* 0x0000000000017941 */ /* 0x000fea0003800200 */
.L_x_23308:
[----:B------:R-:W-:Y:S01]  /*6f90*/  IMAD.SHL.U32 R0, R0, 0x100000, RZ ;  /* 0x0010000000007824 */ /* 0x000fe200078e00ff */
[----:B------:R-:W-:-:S04]  /*6fa0*/  LEA R2, R2, 0x3b800000, 0x17 ;  /* 0x3b80000002027811 */ /* 0x000fc800078eb8ff */
[----:B------:R-:W-:-:S07]  /*6fb0*/  LOP3.LUT R2, R2, R0, R7, 0xfe, !PT ;  /* 0x0000000002027212 */ /* 0x000fce00078efe07 */
.L_x_23307:
[----:B------:R-:W-:Y:S05]  /*6fc0*/  BSYNC.RECONVERGENT B0 ;  /* 0x0000000000007941 */ /* 0x000fea0003800200 */
.L_x_23306:
[----:B------:R-:W1:Y:S02]  /*6fd0*/  F2I.S64.TRUNC R2, R2 ;  /* 0x0000000200027311 */ /* 0x000e64000020d900 */
[----:B-1----:R-:W-:Y:S05]  /*6fe0*/  BRA `(.L_x_23291) ;  /* 0x00000004000c7947 */ /* 0x002fea0003800000 */
.L_x_23304:
        /* <DEDUP_REMOVED lines=21> */
.L_x_23313:
[----:B------:R-:W-:Y:S05]  /*7140*/  BSYNC.RECONVERGENT B1 ;  /* 0x0000000000017941 */ /* 0x000fea0003800200 */
.L_x_23312:
[----:B------:R-:W-:Y:S01]  /*7150*/  IMAD.SHL.U32 R0, R0, 0x200000, RZ ;  /* 0x0020000000007824 */ /* 0x000fe200078e00ff */
[----:B------:R-:W-:-:S04]  /*7160*/  LEA R2, R2, 0x37800000, 0x17 ;  /* 0x3780000002027811 */ /* 0x000fc800078eb8ff */
[----:B------:R-:W-:-:S07]  /*7170*/  LOP3.LUT R2, R2, R0, R7, 0xfe, !PT ;  /* 0x0000000002027212 */ /* 0x000fce00078efe07 */
.L_x_23311:
[----:B------:R-:W-:Y:S05]  /*7180*/  BSYNC.RECONVERGENT B0 ;  /* 0x0000000000007941 */ /* 0x000fea0003800200 */
.L_x_23310:
[----:B------:R-:W1:Y:S02]  /*7190*/  F2I.S64.TRUNC R2, R2 ;  /* 0x0000000200027311 */ /* 0x000e64000020d900 */
[----:B-1----:R-:W-:Y:S05]  /*71a0*/  BRA `(.L_x_23291) ;  /* 0x00000000009c7947 */ /* 0x002fea0003800000 */
.L_x_23303:
        /* <DEDUP_REMOVED lines=14> */
.L_x_23317:
[----:B------:R-:W-:Y:S05]  /*7290*/  BSYNC.RECONVERGENT B0 ;  /* 0x0000000000007941 */ /* 0x000fea0003800200 */
.L_x_23316:
[----:B------:R-:W1:Y:S02]  /*72a0*/  F2I.S64.TRUNC R2, R2 ;  /* 0x0000000200027311 */ /* 0x000e64000020d900 */
[----:B-1----:R-:W-:Y:S05]  /*72b0*/  BRA `(.L_x_23291) ;  /* 0x0000000000587947 */ /* 0x002fea0003800000 */
.L_x_23290:
        /* <DEDUP_REMOVED lines=16> */
.L_x_23318:
[----:B------:R-:W-:Y:S01]  /*73c0*/  CS2R R2, SRZ ;  /* 0x0000000000027805 */ /* 0x000fe2000001ff00 */
[----:B------:R-:W-:Y:S06]  /*73d0*/  BRA `(.L_x_23291) ;  /* 0x0000000000107947 */ /* 0x000fec0003800000 */
.L_x_23315:
[----:B-1234-:R1:W5:Y:S01]  /*73e0*/  LDG.E.64 R2, desc[UR36][R22.64] ;  /* 0x0000002416027981 */ /* 0x01e362000c1e1b00 */
[----:B------:R-:W-:Y:S05]  /*73f0*/  BRA `(.L_x_23291) ;  /* 0x0000000000087947 */ /* 0x000fea0003800000 */
.L_x_23314:
[----:B-1234-:R2:W5:Y:S01]  /*7400*/  LDG.E R2, desc[UR36][R22.64] ;  /* 0x0000002416027981 */ /* 0x01e562000c1e1900 */
[----:B------:R-:W-:-:S07]  /*7410*/  IMAD.MOV.U32 R3, RZ, RZ, RZ ;  /* 0x000000ffff037224 */ /* 0x000fce00078e00ff */
.L_x_23291:
[----:B------:R-:W0:Y:S01]  /*7420*/  LDCU.64 UR6, c[0x0][0x5e8] ;  /* 0x0000bd00ff0677ac */ /* 0x000e220008000a00 */
[----:B-----5:R-:W-:Y:S01]  /*7430*/  LOP3.LUT P0, RZ, R16, R2, RZ, 0xfc, !PT ;  /* 0x0000000210ff7212 */ /* 0x020fe2000780fcff */
[----:B------:R-:W-:Y:S01]  /*7440*/  BSSY.RECONVERGENT B6, `(.L_x_23319) ;  /* 0x00000d3000067945 */ /* 0x000fe20003800200 */
[----:B------:R-:W-:Y:S02]  /*7450*/  UPRMT UR4, UR43, 0x9910, URZ ;  /* 0x000099102b047896 */ /* 0x000fe400080000ff */
[----:B------:R-:W-:Y:S02]  /*7460*/  LOP3.LUT P0, RZ, R17, R3, RZ, 0xfc, P0 ;  /* 0x0000000311ff7212 */ /* 0x000fe4000000fcff */
[----:B------:R-:W-:Y:S02]  /*7470*/  UISETP.GT.AND UP0, UPT, UR4, 0x9, UPT ;  /* 0x000000090400788c */ /* 0x000fe4000bf04270 */
        /* <DEDUP_REMOVED lines=14> */
.L_x_23323:
[----:B------:R0:W-:Y:S01]  /*7560*/  STG.E.U8 desc[UR36][R2.64], R4 ;  /* 0x0000000402007986 */ /* 0x0001e2000c101124 */
[----:B------:R-:W-:Y:S05]  /*7570*/  BRA `(.L_x_23325) ;  /* 0x0000000800fc7947 */ /* 0x000fea0003800000 */
.L_x_23322:
        /* <DEDUP_REMOVED lines=9> */
.L_x_23327:
[----:B------:R0:W-:Y:S01]  /*7610*/  STG.E desc[UR36][R2.64], R4 ;  /* 0x0000000402007986 */ /* 0x0001e2000c101924 */
[----:B------:R-:W-:Y:S05]  /*7620*/  BRA `(.L_x_23325) ;  /* 0x0000000800d07947 */ /* 0x000fea0003800000 */
.L_x_23326:
[----:B------:R0:W-:Y:S01]  /*7630*/  STG.E.U16 desc[UR36][R2.64], R4 ;  /* 0x0000000402007986 */ /* 0x0001e2000c101524 */
[----:B------:R-:W-:Y:S05]  /*7640*/  BRA `(.L_x_23325) ;  /* 0x0000000800c87947 */ /* 0x000fea0003800000 */
.L_x_23321:
        /* <DEDUP_REMOVED lines=9> */
.L_x_23329:
[----:B------:R-:W-:-:S04]  /*76e0*/  I2FP.F32.U32 R0, R4 ;  /* 0x0000000400007245 */ /* 0x000fc80000201000 */
[----:B------:R-:W-:-:S05]  /*76f0*/  F2FP.F16.F32.PACK_AB R0, RZ, R0 ;  /* 0x00000000ff00723e */ /* 0x000fca00000000ff */
[----:B------:R0:W-:Y:S01]  /*7700*/  STG.E.U16 desc[UR36][R2.64], R0 ;  /* 0x0000000002007986 */ /* 0x0001e2000c101524 */
[----:B------:R-:W-:Y:S05]  /*7710*/  BRA `(.L_x_23325) ;  /* 0x0000000800947947 */ /* 0x000fea0003800000 */
.L_x_23328:
        /* <DEDUP_REMOVED lines=10> */
.L_x_23331:
[----:B------:R-:W-:-:S04]  /*77c0*/  I2FP.F32.U32 R4, R4 ;  /* 0x0000000400047245 */ /* 0x000fc80000201000 */
[----:B------:R-:W-:-:S04]  /*77d0*/  F2FP.F16.F32.PACK_AB R5, RZ, R4 ;  /* 0x00000004ff05723e */ /* 0x000fc800000000ff */
[----:B------:R-:W-:-:S05]  /*77e0*/  PRMT R5, R5, 0x5410, RZ ;  /* 0x0000541005057816 */ /* 0x000fca00000000ff */
[----:B------:R0:W-:Y:S01]  /*77f0*/  STG.E desc[UR36][R2.64], R5 ;  /* 0x0000000502007986 */ /* 0x0001e2000c101924 */
[----:B------:R-:W-:Y:S05]  /*7800*/  BRA `(.L_x_23325) ;  /* 0x0000000800587947 */ /* 0x000fea0003800000 */
.L_x_23330:
[----:B------:R-:W0:Y:S02]  /*7810*/  I2F.F64.U32 R4, R4 ;  /* 0x0000000400047312 */ /* 0x000e240000201800 */
[----:B0-----:R0:W-:Y:S01]  /*7820*/  STG.E.64 desc[UR36][R2.64], R4 ;  /* 0x0000000402007986 */ /* 0x0011e2000c101b24 */
[----:B------:R-:W-:Y:S05]  /*7830*/  BRA `(.L_x_23325) ;  /* 0x00000008004c7947 */ /* 0x000fea0003800000 */
.L_x_23320:
        /* <DEDUP_REMOVED lines=12> */
.L_x_23335:
        /* <DEDUP_REMOVED lines=17> */
.L_x_23337:
[----:B------:R-:W-:Y:S05]  /*7a10*/  BSYNC.RECONVERGENT B0 ;  /* 0x0000000000007941 */ /* 0x000fea0003800200 */
.L_x_23336:
[----:B------:R0:W-:Y:S01]  /*7a20*/  STG.E.U8 desc[UR36][R2.64], R0 ;  /* 0x0000000002007986 */ /* 0x0001e2000c101124 */
[----:B------:R-:W-:Y:S05]  /*7a30*/  BRA `(.L_x_23325) ;  /* 0x0000000400cc7947 */ /* 0x000fea0003800000 */
.L_x_23334:
        /* <DEDUP_REMOVED lines=17> */
.L_x_23339:
[----:B------:R-:W-:Y:S05]  /*7b50*/  BSYNC.RECONVERGENT B0 ;  /* 0x0000000000007941 */ /* 0x000fea0003800200 */
.L_x_23338:
[----:B------:R0:W-:Y:S01]  /*7b60*/  STG.E.U8 desc[UR36][R2.64], R0 ;  /* 0x0000000002007986 */ /* 0x0001e2000c101124 */
[----:B------:R-:W-:Y:S05]  /*7b70*/  BRA `(.L_x_23325) ;  /* 0x00000004007c7947 */ /* 0x000fea0003800000 */
.L_x_23333:
        /* <DEDUP_REMOVED lines=21> */
.L_x_23341:
[----:B------:R-:W-:-:S05]  /*7cd0*/  IMAD.MOV.U32 R5, RZ, RZ, RZ ;  /* 0x000000ffff057224 */ /* 0x000fca00078e00ff */
[----:B------:R0:W-:Y:S01]  /*7ce0*/  STG.E.64 desc[UR36][R2.64], R4 ;  /* 0x0000000402007986 */ /* 0x0001e2000c101b24 */
[----:B------:R-:W-:Y:S05]  /*7cf0*/  BRA `(.L_x_23325) ;  /* 0x00000004001c7947 */ /* 0x000fea0003800000 */
.L_x_23340:
[----:B------:R0:W-:Y:S01]  /*7d00*/  STG.E desc[UR36][R2.64], R4 ;  /* 0x0000000402007986 */ /* 0x0001e2000c101924 */
[----:B------:R-:W-:Y:S05]  /*7d10*/  BRA `(.L_x_23325) ;  /* 0x0000000400147947 */ /* 0x000fea0003800000 */
.L_x_23332:
        /* <DEDUP_REMOVED lines=8> */
.L_x_23343:
[----:B------:R-:W-:Y:S01]  /*7da0*/  CS2R R6, SRZ ;  /* 0x0000000000067805 */ /* 0x000fe2000001ff00 */
[----:B------:R-:W0:Y:S04]  /*7db0*/  I2F.F64.U32 R4, R4 ;  /* 0x0000000400047312 */ /* 0x000e280000201800 */
[----:B0-----:R0:W-:Y:S01]  /*7dc0*/  STG.E.128 desc[UR36][R2.64], R4 ;  /* 0x0000000402007986 */ /* 0x0011e2000c101d24 */
[----:B------:R-:W-:Y:S05]  /*7dd0*/  BRA `(.L_x_23325) ;  /* 0x0000000000e47947 */ /* 0x000fea0003800000 */
.L_x_23342:
[----:B------:R-:W-:-:S09]  /*7de0*/  UISETP.NE.AND UP0, UPT, UR4, 0xf, UPT ;  /* 0x0000000f0400788c */ /* 0x000fd2000bf05270 */
[----:B------:R-:W-:Y:S05]  /*7df0*/  BRA.U !UP0, `(.L_x_23344) ;  /* 0x0000000108d07547 */ /* 0x000fea000b800000 */
[----:B------:R-:W-:-:S09]  /*7e00*/  UISETP.NE.AND UP0, UPT, UR4, 0x17, UPT ;  /* 0x000000170400788c */ /* 0x000fd2000bf05270 */
[----:B------:R-:W-:Y:S05]  /*7e10*/  BRA.U !UP0, `(.L_x_23345) ;  /* 0x0000000108847547 */ /* 0x000fea000b800000 */
[----:B------:R-:W-:-:S09]  /*7e20*/  UISETP.NE.AND UP0, UPT, UR4, 0x18, UPT ;  /* 0x000000180400788c */ /* 0x000fd2000bf05270 */
[----:B------:R-:W-:Y:S05]  /*7e30*/  BRA.U !UP0, `(.L_x_23346) ;  /* 0x0000000108447547 */ /* 0x000fea000b800000 */
.L_x_23324:
        /* <DEDUP_REMOVED lines=16> */
.L_x_23347:
[----:B------:R-:W-:Y:S05]  /*7f40*/  BRA `(.L_x_23325) ;  /* 0x0000000000887947 */ /* 0x000fea0003800000 */
.L_x_23346:
        /* <DEDUP_REMOVED lines=11> */
.L_x_23349:
[----:B------:R-:W-:Y:S05]  /*8000*/  BSYNC.RECONVERGENT B0 ;  /* 0x0000000000007941 */ /* 0x000fea0003800200 */
.L_x_23348:
[----:B------:R0:W-:Y:S01]  /*8010*/  STG.E.U8 desc[UR36][R2.64], R5 ;  /* 0x0000000502007986 */ /* 0x0001e2000c101124 */
[----:B------:R-:W-:Y:S05]  /*8020*/  BRA `(.L_x_23325) ;  /* 0x0000000000507947 */ /* 0x000fea0003800000 */
.L_x_23345:
        /* <DEDUP_REMOVED lines=12> */
.L_x_23350:
[----:B------:R-:W-:Y:S01]  /*80f0*/  IMAD.MOV.U32 R5, RZ, RZ, 0x7f ;  /* 0x0000007fff057424 */ /* 0x000fe200078e00ff */
[----:B------:R-:W-:-:S04]  /*8100*/  ISETP.GT.U32.AND P0, PT, R7, 0x7f800000, PT ;  /* 0x7f8000000700780c */ /* 0x000fc80003f04070 */
[----:B------:R-:W-:-:S05]  /*8110*/  SEL R5, R5, 0x7c, P0 ;  /* 0x0000007c05057807 */ /* 0x000fca0000000000 */
[----:B------:R0:W-:Y:S01]  /*8120*/  STG.E.U8 desc[UR36][R2.64], R5 ;  /* 0x0000000502007986 */ /* 0x0001e2000c101124 */
[----:B------:R-:W-:Y:S05]  /*8130*/  BRA `(.L_x_23325) ;  /* 0x00000000000c7947 */ /* 0x000fea0003800000 */
.L_x_23344:
[----:B------:R-:W-:-:S04]  /*8140*/  I2FP.F32.U32 R0, R4 ;  /* 0x0000000400007245 */ /* 0x000fc80000201000 */
[----:B------:R-:W-:-:S05]  /*8150*/  F2FP.BF16.F32.PACK_AB R0, RZ, R0 ;  /* 0x00000000ff00723e */ /* 0x000fca00000010ff */
[----:B------:R0:W-:Y:S02]  /*8160*/  STG.E.U16 desc[UR36][R2.64], R0 ;  /* 0x0000000002007986 */ /* 0x0001e4000c101524 */
.L_x_23325:
[----:B------:R-:W-:Y:S05]  /*8170*/  BSYNC.RECONVERGENT B6 ;  /* 0x0000000000067941 */ /* 0x000fea0003800200 */
.L_x_23319:
[----:B------:R-:W-:-:S07]  /*8180*/  VIADD R19, R19, 0x80 ;  /* 0x0000008013137836 */ /* 0x000fce0000000000 */
.L_x_23251:
[----:B------:R-:W-:Y:S05]  /*8190*/  BSYNC.RECONVERGENT B7 ;  /* 0x0000000000077941 */ /* 0x000fea0003800200 */
.L_x_23250:
        /* <DEDUP_REMOVED lines=358> */
.L_x_23353:
        /* <DEDUP_REMOVED lines=17> */
.L_x_23357:
[----:B------:R3:W5:Y:S01]  /*9910*/  LDG.E.U8 R16, desc[UR36][R2.64] ;  /* 0x0000002402107981 */ /* 0x000762000c1e1100 */
[----:B------:R-:W-:Y:S01]  /*9920*/  MOV R17, RZ ;  /* 0x000000ff00117202 */ /* 0x000fe20000000f00 */
[----:B------:R-:W-:Y:S06]  /*9930*/  BRA `(.L_x_23359) ;  /* 0x0000000c00407947 */ /* 0x000fec0003800000 */
.L_x_23356:
        /* <DEDUP_REMOVED lines=8> */
.L_x_23361:
[----:B------:R-:W2:Y:S02]  /*99c0*/  LDG.E R16, desc[UR36][R2.64] ;  /* 0x0000002402107981 */ /* 0x000ea4000c1e1900 */
[----:B--2---:R-:W-:Y:S01]  /*99d0*/  SHF.R.S32.HI R17, RZ, 0x1f, R16 ;  /* 0x0000001fff117819 */ /* 0x004fe20000011410 */
[----:B------:R-:W-:Y:S06]  /*99e0*/  BRA `(.L_x_23359) ;  /* 0x0000000c00147947 */ /* 0x000fec0003800000 */
.L_x_23360:
[----:B------:R-:W2:Y:S02]  /*99f0*/  LDG.E.S16 R16, desc[UR36][R2.64] ;  /* 0x0000002402107981 */ /* 0x000ea4000c1e1700 */
[----:B--2---:R-:W-:Y:S01]  /*9a00*/  SHF.R.S32.HI R17, RZ, 0x1f, R16 ;  /* 0x0000001fff117819 */ /* 0x004fe20000011410 */
[----:B------:R-:W-:Y:S06]  /*9a10*/  BRA `(.L_x_23359) ;  /* 0x0000000c00087947 */ /* 0x000fec0003800000 */
.L_x_23355:
        /* <DEDUP_REMOVED lines=9> */
.L_x_23363:
[----:B------:R-:W2:Y:S02]  /*9ab0*/  LDG.E.U16 R2, desc[UR36][R2.64] ;  /* 0x0000002402027981 */ /* 0x000ea4000c1e1500 */
[----:B--2---:R-:W-:-:S06]  /*9ac0*/  HADD2.F32 R16, -RZ, R2.H0_H0 ;  /* 0x20000002ff107230 */ /* 0x004fcc0000004100 */
[----:B------:R-:W0:Y:S02]  /*9ad0*/  F2I.S64.TRUNC R16, R16 ;  /* 0x0000001000107311 */ /* 0x000e24000020d900 */
[----:B0-----:R-:W-:Y:S05]  /*9ae0*/  BRA `(.L_x_23359) ;  /* 0x0000000800d47947 */ /* 0x001fea0003800000 */
.L_x_23362:
        /* <DEDUP_REMOVED lines=9> */
.L_x_23365:
[----:B------:R-:W2:Y:S02]  /*9b80*/  LDG.E.U16 R2, desc[UR36][R2.64] ;  /* 0x0000002402027981 */ /* 0x000ea4000c1e1500 */
[----:B--2---:R-:W-:-:S06]  /*9b90*/  HADD2.F32 R16, -RZ, R2.H0_H0 ;  /* 0x20000002ff107230 */ /* 0x004fcc0000004100 */
[----:B------:R-:W0:Y:S02]  /*9ba0*/  F2I.S64.TRUNC R16, R16 ;  /* 0x0000001000107311 */ /* 0x000e24000020d900 */
[----:B0-----:R-:W-:Y:S05]  /*9bb0*/  BRA `(.L_x_23359) ;  /* 0x0000000800a07947 */ /* 0x001fea0003800000 */
.L_x_23364:
[----:B------:R-:W2:Y:S02]  /*9bc0*/  LDG.E.64 R2, desc[UR36][R2.64] ;  /* 0x0000002402027981 */ /* 0x000ea4000c1e1b00 */
[----:B--2---:R0:W1:Y:S02]  /*9bd0*/  F2I.S64.F64.TRUNC R16, R2 ;  /* 0x0000000200107311 */ /* 0x004064000030d900 */
[----:B01----:R-:W-:Y:S05]  /*9be0*/  BRA `(.L_x_23359) ;  /* 0x0000000800947947 */ /* 0x003fea0003800000 */
.L_x_23354:
        /* <DEDUP_REMOVED lines=13> */
.L_x_23368:
[----:B------:R-:W2:Y:S02]  /*9cc0*/  LDG.E.64 R2, desc[UR36][R2.64] ;  /* 0x0000002402027981 */ /* 0x000ea4000c1e1b00 */
[----:B--2---:R3:W4:Y:S02]  /*9cd0*/  F2I.S64.F64.TRUNC R16, R2 ;  /* 0x0000000200107311 */ /* 0x004724000030d900 */
[----:B---34-:R-:W-:Y:S05]  /*9ce0*/  BRA `(.L_x_23359) ;  /* 0x0000000800547947 */ /* 0x018fea0003800000 */
.L_x_23367:
        /* <DEDUP_REMOVED lines=26> */
.L_x_23370:
        /* <DEDUP_REMOVED lines=13> */
.L_x_23369:
[----:B------:R-:W2:Y:S02]  /*9f60*/  LDG.E.U16 R16, desc[UR36][R2.64] ;  /* 0x0000002402107981 */ /* 0x000ea4000c1e1500 */
[----:B--2---:R-:W-:-:S06]  /*9f70*/  IMAD.U32 R16, R16, 0x10000, RZ ;  /* 0x0001000010107824 */ /* 0x004fcc00078e00ff */
[----:B------:R-:W3:Y:S02]  /*9f80*/  F2I.S64.TRUNC R16, R16 ;  /* 0x0000001000107311 */ /* 0x000ee4000020d900 */
[----:B---3--:R-:W-:Y:S05]  /*9f90*/  BRA `(.L_x_23359) ;  /* 0x0000000400a87947 */ /* 0x008fea0003800000 */
.L_x_23366:
        /* <DEDUP_REMOVED lines=11> */
.L_x_23373:
        /* <DEDUP_REMOVED lines=21> */
.L_x_23377:
[----:B------:R-:W-:Y:S05]  /*a1a0*/  BSYNC.RECONVERGENT B1 ;  /* 0x0000000000017941 */ /* 0x000fea0003800200 */
.L_x_23376:
[----:B------:R-:W-:Y:S01]  /*a1b0*/  IMAD.SHL.U32 R0, R0, 0x100000, RZ ;  /* 0x0010000000007824 */ /* 0x000fe200078e00ff */
[----:B------:R-:W-:-:S04]  /*a1c0*/  LEA R2, R2, 0x3b800000, 0x17 ;  /* 0x3b80000002027811 */ /* 0x000fc800078eb8ff */
[----:B------:R-:W-:-:S07]  /*a1d0*/  LOP3.LUT R16, R2, R0, R7, 0xfe, !PT ;  /* 0x0000000002107212 */ /* 0x000fce00078efe07 */
.L_x_23375:
[----:B------:R-:W-:Y:S05]  /*a1e0*/  BSYNC.RECONVERGENT B0 ;  /* 0x0000000000007941 */ /* 0x000fea0003800200 */
.L_x_23374:
[----:B------:R-:W1:Y:S02]  /*a1f0*/  F2I.S64.TRUNC R16, R16 ;  /* 0x0000001000107311 */ /* 0x000e64000020d900 */
[----:B-1----:R-:W-:Y:S05]  /*a200*/  BRA `(.L_x_23359) ;  /* 0x00000004000c7947 */ /* 0x002fea0003800000 */
.L_x_23372:
        /* <DEDUP_REMOVED lines=21> */
.L_x_23381:
[----:B------:R-:W-:Y:S05]  /*a360*/  BSYNC.RECONVERGENT B1 ;  /* 0x0000000000017941 */ /* 0x000fea0003800200 */
.L_x_23380:
[----:B------:R-:W-:Y:S01]  /*a370*/  IMAD.SHL.U32 R0, R0, 0x200000, RZ ;  /* 0x0020000000007824 */ /* 0x000fe200078e00ff */
[----:B------:R-:W-:-:S04]  /*a380*/  LEA R2, R2, 0x37800000, 0x17 ;  /* 0x3780000002027811 */ /* 0x000fc800078eb8ff */
[----:B------:R-:W-:-:S07]  /*a390*/  LOP3.LUT R16, R2, R0, R7, 0xfe, !PT ;  /* 0x0000000002107212 */ /* 0x000fce00078efe07 */
.L_x_23379:
[----:B------:R-:W-:Y:S05]  /*a3a0*/  BSYNC.RECONVERGENT B0 ;  /* 0x0000000000007941 */ /* 0x000fea0003800200 */
.L_x_23378:
[----:B------:R-:W1:Y:S02]  /*a3b0*/  F2I.S64.TRUNC R16, R16 ;  /* 0x0000001000107311 */ /* 0x000e64000020d900 */
[----:B-1----:R-:W-:Y:S05]  /*a3c0*/  BRA `(.L_x_23359) ;  /* 0x00000000009c7947 */ /* 0x002fea0003800000 */
.L_x_23371:
        /* <DEDUP_REMOVED lines=14> */
.L_x_23385:
[----:B------:R-:W-:Y:S05]  /*a4b0*/  BSYNC.RECONVERGENT B0 ;  /* 0x0000000000007941 */ /* 0x000fea0003800200 */
.L_x_23384:
[----:B------:R-:W2:Y:S02]  /*a4c0*/  F2I.S64.TRUNC R16, R16 ;  /* 0x0000001000107311 */ /* 0x000ea4000020d900 */
[----:B--2---:R-:W-:Y:S05]  /*a4d0*/  BRA `(.L_x_23359) ;  /* 0x0000000000587947 */ /* 0x004fea0003800000 */
.L_x_23358:
        /* <DEDUP_REMOVED lines=16> */
.L_x_23386:
[----:B------:R-:W-:Y:S01]  /*a5e0*/  CS2R R16, SRZ ;  /* 0x0000000000107805 */ /* 0x000fe2000001ff00 */
[----:B------:R-:W-:Y:S06]  /*a5f0*/  BRA `(.L_x_23359) ;  /* 0x0000000000107947 */ /* 0x000fec0003800000 */
.L_x_23383:
[----:B------:R2:W5:Y:S01]  /*a600*/  LDG.E.64 R16, desc[UR36][R2.64] ;  /* 0x0000002402107981 */ /* 0x000562000c1e1b00 */
[----:B------:R-:W-:Y:S05]  /*a610*/  BRA `(.L_x_23359) ;  /* 0x0000000000087947 */ /* 0x000fea0003800000 */
.L_x_23382:
[----:B------:R1:W5:Y:S01]  /*a620*/  LDG.E R16, desc[UR36][R2.64] ;  /* 0x0000002402107981 */ /* 0x000362000c1e1900 */
[----:B------:R-:W-:-:S07]  /*a630*/  IMAD.MOV.U32 R17, RZ, RZ, RZ ;  /* 0x000000ffff117224 */ /* 0x000fce00078e00ff */
.L_x_23359:
        /* <DEDUP_REMOVED lines=17> */
.L_x_23390:
[----:B-1234-:R4:W5:Y:S01]  /*a750*/  LDG.E.U8 R2, desc[UR36][R22.64] ;  /* 0x0000002416027981 */ /* 0x01e962000c1e1100 */
[----:B------:R-:W-:Y:S01]  /*a760*/  IMAD.MOV.U32 R3, RZ, RZ, RZ ;  /* 0x000000ffff037224 */ /* 0x000fe200078e00ff */
[----:B------:R-:W-:Y:S06]  /*a770*/  BRA `(.L_x_23392) ;  /* 0x0000000c00407947 */ /* 0x000fec0003800000 */
.L_x_23389:
        /* <DEDUP_REMOVED lines=8> */
.L_x_23394:
[----:B-1234-:R-:W2:Y:S02]  /*a800*/  LDG.E R2, desc[UR36][R22.64] ;  /* 0x0000002416027981 */ /* 0x01eea4000c1e1900 */
[----:B--2---:R-:W-:Y:S01]  /*a810*/  SHF.R.S32.HI R3, RZ, 0x1f, R2 ;  /* 0x0000001fff037819 */ /* 0x004fe20000011402 */
[----:B------:R-:W-:Y:S06]  /*a820*/  BRA `(.L_x_23392) ;  /* 0x0000000c00147947 */ /* 0x000fec0003800000 */
.L_x_23393:
[----:B-1234-:R-:W2:Y:S02]  /*a830*/  LDG.E.S16 R2, desc[UR36][R22.64] ;  /* 0x0000002416027981 */ /* 0x01eea4000c1e1700 */
[----:B--2---:R-:W-:Y:S01]  /*a840*/  SHF.R.S32.HI R3, RZ, 0x1f, R2 ;  /* 0x0000001fff037819 */ /* 0x004fe20000011402 */
[----:B------:R-:W-:Y:S06]  /*a850*/  BRA `(.L_x_23392) ;  /* 0x0000000c00087947 */ /* 0x000fec0003800000 */
.L_x_23388:
        /* <DEDUP_REMOVED lines=9> */
.L_x_23396:
[----:B------:R-:W1:Y:S02]  /*a8f0*/  LDG.E.U16 R22, desc[UR36][R22.64] ;  /* 0x0000002416167981 */ /* 0x000e64000c1e1500 */
[----:B-1234-:R-:W-:-:S06]  /*a900*/  HADD2.F32 R2, -RZ, R22.H0_H0 ;  /* 0x20000016ff027230 */ /* 0x01efcc0000004100 */
[----:B------:R-:W3:Y:S02]  /*a910*/  F2I.S64.TRUNC R2, R2 ;  /* 0x0000000200027311 */ /* 0x000ee4000020d900 */
[----:B---3--:R-:W-:Y:S05]  /*a920*/  BRA `(.L_x_23392) ;  /* 0x0000000800d47947 */ /* 0x008fea0003800000 */
.L_x_23395:
        /* <DEDUP_REMOVED lines=9> */
.L_x_23398:
[----:B------:R-:W1:Y:S02]  /*a9c0*/  LDG.E.U16 R22, desc[UR36][R22.64] ;  /* 0x0000002416167981 */ /* 0x000e64000c1e1500 */
[----:B-1234-:R-:W-:-:S06]  /*a9d0*/  HADD2.F32 R2, -RZ, R22.H0_H0 ;  /* 0x20000016ff027230 */ /* 0x01efcc0000004100 */
[----:B------:R-:W3:Y:S02]  /*a9e0*/  F2I.S64.TRUNC R2, R2 ;  /* 0x0000000200027311 */ /* 0x000ee4000020d900 */
[----:B---3--:R-:W-:Y:S05]  /*a9f0*/  BRA `(.L_x_23392) ;  /* 0x0000000800a07947 */ /* 0x008fea0003800000 */
.L_x_23397:
[----:B-1234-:R-:W2:Y:S02]  /*aa00*/  LDG.E.64 R2, desc[UR36][R22.64] ;  /* 0x0000002416027981 */ /* 0x01eea4000c1e1b00 */
[----:B--2---:R-:W3:Y:S02]  /*aa10*/  F2I.S64.F64.TRUNC R2, R2 ;  /* 0x0000000200027311 */ /* 0x004ee4000030d900 */
[----:B---3--:R-:W-:Y:S05]  /*aa20*/  BRA `(.L_x_23392) ;  /* 0x0000000800947947 */ /* 0x008fea0003800000 */
.L_x_23387:
        /* <DEDUP_REMOVED lines=13> */
.L_x_23401:
[----:B-1234-:R-:W2:Y:S02]  /*ab00*/  LDG.E.64 R2, desc[UR36][R22.64] ;  /* 0x0000002416027981 */ /* 0x01eea4000c1e1b00 */
[----:B--2---:R-:W3:Y:S02]  /*ab10*/  F2I.S64.F64.TRUNC R2, R2 ;  /* 0x0000000200027311 */ /* 0x004ee4000030d900 */
[----:B---3--:R-:W-:Y:S05]  /*ab20*/  BRA `(.L_x_23392) ;  /* 0x0000000800547947 */ /* 0x008fea0003800000 */
.L_x_23400:
        /* <DEDUP_REMOVED lines=26> */
.L_x_23403:
        /* <DEDUP_REMOVED lines=13> */
.L_x_23402:
[----:B-1234-:R-:W2:Y:S02]  /*ada0*/  LDG.E.U16 R2, desc[UR36][R22.64] ;  /* 0x0000002416027981 */ /* 0x01eea4000c1e1500 */
[----:B--2---:R-:W-:-:S06]  /*adb0*/  SHF.L.U32 R2, R2, 0x10, RZ ;  /* 0x0000001002027819 */ /* 0x004fcc00000006ff */
[----:B------:R-:W3:Y:S02]  /*adc0*/  F2I.S64.TRUNC R2, R2 ;  /* 0x0000000200027311 */ /* 0x000ee4000020d900 */
[----:B---3--:R-:W-:Y:S05]  /*add0*/  BRA `(.L_x_23392) ;  /* 0x0000000400a87947 */ /* 0x008fea0003800000 */
.L_x_23399:
        /* <DEDUP_REMOVED lines=11> */
.L_x_23406:
        /* <DEDUP_REMOVED lines=21> */
.L_x_23410:
[----:B------:R-:W-:Y:S05]  /*afe0*/  BSYNC.RECONVERGENT B1 ;  /* 0x0000000000017941 */ /* 0x000fea0003800200 */
.L_x_23409:
[----:B------:R-:W-:Y:S02]  /*aff0*/  SHF.L.U32 R0, R0, 0x14, RZ ;  /* 0x0000001400007819 */ /* 0x000fe400000006ff */
[----:B------:R-:W-:-:S04]  /*b000*/  LEA R2, R2, 0x3b800000, 0x17 ;  /* 0x3b80000002027811 */ /* 0x000fc800078eb8ff */
[----:B------:R-:W-:-:S07]  /*b010*/  LOP3.LUT R2, R2, R0, R7, 0xfe, !PT ;  /* 0x0000000002027212 */ /* 0x000fce00078efe07 */
.L_x_23408:
[----:B------:R-:W-:Y:S05]  /*b020*/  BSYNC.RECONVERGENT B0 ;  /* 0x0000000000007941 */ /* 0x000fea0003800200 */
.L_x_23407:
[----:B------:R-:W1:Y:S02]  /*b030*/  F2I.S64.TRUNC R2, R2 ;  /* 0x0000000200027311 */ /* 0x000e64000020d900 */
[----:B-1----:R-:W-:Y:S05]  /*b040*/  BRA `(.L_x_23392) ;  /* 0x00000004000c7947 */ /* 0x002fea0003800000 */
.L_x_23405:
        /* <DEDUP_REMOVED lines=21> */
.L_x_23414:
[----:B------:R-:W-:Y:S05]  /*b1a0*/  BSYNC.RECONVERGENT B1 ;  /* 0x0000000000017941 */ /* 0x000fea0003800200 */
.L_x_23413:
[----:B------:R-:W-:Y:S01]  /*b1b0*/  IMAD.SHL.U32 R0, R0, 0x200000, RZ ;  /* 0x0020000000007824 */ /* 0x000fe200078e00ff */
[----:B------:R-:W-:-:S04]  /*b1c0*/  LEA R2, R2, 0x37800000, 0x17 ;  /* 0x3780000002027811 */ /* 0x000fc800078eb8ff */
[----:B------:R-:W-:-:S07]  /*b1d0*/  LOP3.LUT R2, R2, R0, R7, 0xfe, !PT ;  /* 0x0000000002027212 */ /* 0x000fce00078efe07 */
.L_x_23412:
[----:B------:R-:W-:Y:S05]  /*b1e0*/  BSYNC.RECONVERGENT B0 ;  /* 0x0000000000007941 */ /* 0x000fea0003800200 */
.L_x_23411:
[----:B------:R-:W0:Y:S02]  /*b1f0*/  F2I.S64.TRUNC R2, R2 ;  /* 0x0000000200027311 */ /* 0x000e24000020d900 */
[----:B0-----:R-:W-:Y:S05]  /*b200*/  BRA `(.L_x_23392) ;  /* 0x00000000009c7947 */ /* 0x001fea0003800000 */
.L_x_23404:
        /* <DEDUP_REMOVED lines=14> */
.L_x_23418:
[----:B------:R-:W-:Y:S05]  /*b2f0*/  BSYNC.RECONVERGENT B0 ;  /* 0x0000000000007941 */ /* 0x000fea0003800200 */
.L_x_23417:
[----:B------:R-:W3:Y:S02]  /*b300*/  F2I.S64.TRUNC R2, R2 ;  /* 0x0000000200027311 */ /* 0x000ee4000020d900 */
[----:B---3--:R-:W-:Y:S05]  /*b310*/  BRA `(.L_x_23392) ;  /* 0x0000000000587947 */ /* 0x008fea0003800000 */
.L_x_23391:
        /* <DEDUP_REMOVED lines=16> */
.L_x_23419:
[----:B------:R-:W-:Y:S01]  /*b420*/  CS2R R2, SRZ ;  /* 0x0000000000027805 */ /* 0x000fe2000001ff00 */
[----:B------:R-:W-:Y:S06]  /*b430*/  BRA `(.L_x_23392) ;  /* 0x0000000000107947 */ /* 0x000fec0003800000 */
.L_x_23416:
[----:B-1234-:R2:W5:Y:S01]  /*b440*/  LDG.E.64 R2, desc[UR36][R22.64] ;  /* 0x0000002416027981 */ /* 0x01e562000c1e1b00 */
[----:B------:R-:W-:Y:S05]  /*b450*/  BRA `(.L_x_23392) ;  /* 0x0000000000087947 */ /* 0x000fea0003800000 */
.L_x_23415:
[----:B-1234-:R1:W5:Y:S01]  /*b460*/  LDG.E R2, desc[UR36][R22.64] ;  /* 0x0000002416027981 */ /* 0x01e362000c1e1900 */
[----:B------:R-:W-:-:S07]  /*b470*/  MOV R3, RZ ;  /* 0x000000ff00037202 */ /* 0x000fce0000000f00 */
.L_x_23392:
[----:B------:R-:W0:Y:S01]  /*b480*/  LDCU.64 UR6, c[0x0][0x5e8] ;  /* 0x0000bd00ff0677ac */ /* 0x000e220008000a00 */
[----:B-----5:R-:W-:Y:S01]  /*b490*/  LOP3.LUT P0, RZ, R16, R2, RZ, 0xfc, !PT ;  /* 0x0000000210ff7212 */ /* 0x020fe2000780fcff */
[----:B------:R-:W-:Y:S01]  /*b4a0*/  BSSY.RECONVERGENT B6, `(.L_x_23420) ;  /* 0x00000d3000067945 */ /* 0x000fe20003800200 */
[----:B------:R-:W-:Y:S02]  /*b4b0*/  UPRMT UR4, UR43, 0x9910, URZ ;  /* 0x000099102b047896 */ /* 0x000fe400080000ff */
[----:B------:R-:W-:Y:S02]  /*b4c0*/  LOP3.LUT P0, RZ, R17, R3, RZ, 0xfc, P0 ;  /* 0x0000000311ff7212 */ /* 0x000fe4000000fcff */
[----:B------:R-:W-:Y:S02]  /*b4d0*/  UISETP.GT.AND UP0, UPT, UR4, 0x9, UPT ;  /* 0x000000090400788c */ /* 0x000fe4000bf04270 */
        /* <DEDUP_REMOVED lines=14> */
.L_x_23424:
[----:B------:R0:W-:Y:S01]  /*b5c0*/  STG.E.U8 desc[UR36][R2.64], R4 ;  /* 0x0000000402007986 */ /* 0x0001e2000c101124 */
[----:B------:R-:W-:Y:S05]  /*b5d0*/  BRA `(.L_x_23426) ;  /* 0x0000000800fc7947 */ /* 0x000fea0003800000 */
.L_x_23423:
        /* <DEDUP_REMOVED lines=9> */
.L_x_23428:
[----:B------:R0:W-:Y:S01]  /*b670*/  STG.E desc[UR36][R2.64], R4 ;  /* 0x0000000402007986 */ /* 0x0001e2000c101924 */
[----:B------:R-:W-:Y:S05]  /*b680*/  BRA `(.L_x_23426) ;  /* 0x0000000800d07947 */ /* 0x000fea0003800000 */
.L_x_23427:
[----:B------:R0:W-:Y:S01]  /*b690*/  STG.E.U16 desc[UR36][R2.64], R4 ;  /* 0x0000000402007986 */ /* 0x0001e2000c101524 */
[----:B------:R-:W-:Y:S05]  /*b6a0*/  BRA `(.L_x_23426) ;  /* 0x0000000800c87947 */ /* 0x000fea0003800000 */
.L_x_23422:
        /* <DEDUP_REMOVED lines=9> */
.L_x_23430:
[----:B------:R-:W-:-:S04]  /*b740*/  I2FP.F32.U32 R0, R4 ;  /* 0x0000000400007245 */ /* 0x000fc80000201000 */
[----:B------:R-:W-:-:S05]  /*b750*/  F2FP.F16.F32.PACK_AB R0, RZ, R0 ;  /* 0x00000000ff00723e */ /* 0x000fca00000000ff */
[----:B------:R0:W-:Y:S01]  /*b760*/  STG.E.U16 desc[UR36][R2.64], R0 ;  /* 0x0000000002007986 */ /* 0x0001e2000c101524 */
[----:B------:R-:W-:Y:S05]  /*b770*/  BRA `(.L_x_23426) ;  /* 0x0000000800947947 */ /* 0x000fea0003800000 */
.L_x_23429:
        /* <DEDUP_REMOVED lines=10> */
.L_x_23432:
[----:B------:R-:W-:-:S04]  /*b820*/  I2FP.F32.U32 R4, R4 ;  /* 0x0000000400047245 */ /* 0x000fc80000201000 */
[----:B------:R-:W-:-:S04]  /*b830*/  F2FP.F16.F32.PACK_AB R5, RZ, R4 ;  /* 0x00000004ff05723e */ /* 0x000fc800000000ff */
[----:B------:R-:W-:-:S05]  /*b840*/  PRMT R5, R5, 0x5410, RZ ;  /* 0x0000541005057816 */ /* 0x000fca00000000ff */
[----:B------:R0:W-:Y:S01]  /*b850*/  STG.E desc[UR36][R2.64], R5 ;  /* 0x0000000502007986 */ /* 0x0001e2000c101924 */
[----:B------:R-:W-:Y:S05]  /*b860*/  BRA `(.L_x_23426) ;  /* 0x0000000800587947 */ /* 0x000fea0003800000 */
.L_x_23431:
[----:B------:R-:W0:Y:S02]  /*b870*/  I2F.F64.U32 R4, R4 ;  /* 0x0000000400047312 */ /* 0x000e240000201800 */
[----:B0-----:R0:W-:Y:S01]  /*b880*/  STG.E.64 desc[UR36][R2.64], R4 ;  /* 0x0000000402007986 */ /* 0x0011e2000c101b24 */
[----:B------:R-:W-:Y:S05]  /*b890*/  BRA `(.L_x_23426) ;  /* 0x00000008004c7947 */ /* 0x000fea0003800000 */
.L_x_23421:
        /* <DEDUP_REMOVED lines=12> */
.L_x_23436:
        /* <DEDUP_REMOVED lines=17> */
.L_x_23438:
[----:B------:R-:W-:Y:S05]  /*ba70*/  BSYNC.RECONVERGENT B0 ;  /* 0x0000000000007941 */ /* 0x000fea0003800200 */
.L_x_23437:
[----:B------:R0:W-:Y:S01]  /*ba80*/  STG.E.U8 desc[UR36][R2.64], R0 ;  /* 0x0000000002007986 */ /* 0x0001e2000c101124 */
[----:B------:R-:W-:Y:S05]  /*ba90*/  BRA `(.L_x_23426) ;  /* 0x0000000400cc7947 */ /* 0x000fea0003800000 */
.L_x_23435:
        /* <DEDUP_REMOVED lines=17> */
.L_x_23440:
[----:B------:R-:W-:Y:S05]  /*bbb0*/  BSYNC.RECONVERGENT B0 ;  /* 0x0000000000007941 */ /* 0x000fea0003800200 */
.L_x_23439:
[----:B------:R0:W-:Y:S01]  /*bbc0*/  STG.E.U8 desc[UR36][R2.64], R0 ;  /* 0x0000000002007986 */ /* 0x0001e2000c101124 */
[----:B------:R-:W-:Y:S05]  /*bbd0*/  BRA `(.L_x_23426) ;  /* 0x00000004007c7947 */ /* 0x000fea0003800000 */
.L_x_23434:
        /* <DEDUP_REMOVED lines=21> */
.L_x_23442:
[----:B------:R-:W-:-:S05]  /*bd30*/  HFMA2 R5, -RZ, RZ, 0, 0 ;  /* 0x00000000ff057431 */ /* 0x000fca00000001ff */
[----:B------:R0:W-:Y:S01]  /*bd40*/  STG.E.64 desc[UR36][R2.64], R4 ;  /* 0x0000000402007986 */ /* 0x0001e2000c101b24 */
[----:B------:R-:W-:Y:S05]  /*bd50*/  BRA `(.L_x_23426) ;  /* 0x00000004001c7947 */ /* 0x000fea0003800000 */
.L_x_23441:
[----:B------:R0:W-:Y:S01]  /*bd60*/  STG.E desc[UR36][R2.64], R4 ;  /* 0x0000000402007986 */ /* 0x0001e2000c101924 */
[----:B------:R-:W-:Y:S05]  /*bd70*/  BRA `(.L_x_23426) ;  /* 0x0000000400147947 */ /* 0x000fea0003800000 */
.L_x_23433:
        /* <DEDUP_REMOVED lines=8> */
.L_x_23444:
[----:B------:R-:W-:Y:S01]  /*be00*/  CS2R R6, SRZ ;  /* 0x0000000000067805 */ /* 0x000fe2000001ff00 */
[----:B------:R-:W0:Y:S04]  /*be10*/  I2F.F64.U32 R4, R4 ;  /* 0x0000000400047312 */ /* 0x000e280000201800 */
[----:B0-----:R0:W-:Y:S01]  /*be20*/  STG.E.128 desc[UR36][R2.64], R4 ;  /* 0x0000000402007986 */ /* 0x0011e2000c101d24 */
[----:B------:R-:W-:Y:S05]  /*be30*/  BRA `(.L_x_23426) ;  /* 0x0000000000e47947 */ /* 0x000fea0003800000 */
.L_x_23443:
[----:B------:R-:W-:-:S09]  /*be40*/  UISETP.NE.AND UP0, UPT, UR4, 0xf, UPT ;  /* 0x0000000f0400788c */ /* 0x000fd2000bf05270 */
[----:B------:R-:W-:Y:S05]  /*be50*/  BRA.U !UP0, `(.L_x_23445) ;  /* 0x0000000108d07547 */ /* 0x000fea000b800000 */
[----:B------:R-:W-:-:S09]  /*be60*/  UISETP.NE.AND UP0, UPT, UR4, 0x17, UPT ;  /* 0x000000170400788c */ /* 0x000fd2000bf05270 */
[----:B------:R-:W-:Y:S05]  /*be70*/  BRA.U !UP0, `(.L_x_23446) ;  /* 0x0000000108847547 */ /* 0x000fea000b800000 */
[----:B------:R-:W-:-:S09]  /*be80*/  UISETP.NE.AND UP0, UPT, UR4, 0x18, UPT ;  /* 0x000000180400788c */ /* 0x000fd2000bf05270 */
[----:B------:R-:W-:Y:S05]  /*be90*/  BRA.U !UP0, `(.L_x_23447) ;  /* 0x0000000108447547 */ /* 0x000fea000b800000 */
.L_x_23425:
        /* <DEDUP_REMOVED lines=16> */
.L_x_23448:
[----:B------:R-:W-:Y:S05]  /*bfa0*/  BRA `(.L_x_23426) ;  /* 0x0000000000887947 */ /* 0x000fea0003800000 */
.L_x_23447:
        /* <DEDUP_REMOVED lines=11> */
.L_x_23450:
[----:B------:R-:W-:Y:S05]  /*c060*/  BSYNC.RECONVERGENT B0 ;  /* 0x0000000000007941 */ /* 0x000fea0003800200 */
.L_x_23449:
[----:B------:R0:W-:Y:S01]  /*c070*/  STG.E.U8 desc[UR36][R2.64], R5 ;  /* 0x0000000502007986 */ /* 0x0001e2000c101124 */
[----:B------:R-:W-:Y:S05]  /*c080*/  BRA `(.L_x_23426) ;  /* 0x0000000000507947 */ /* 0x000fea0003800000 */
.L_x_23446:
        /* <DEDUP_REMOVED lines=12> */
.L_x_23451:
[----:B------:R-:W-:Y:S01]  /*c150*/  IMAD.MOV.U32 R5, RZ, RZ, 0x7f ;  /* 0x0000007fff057424 */ /* 0x000fe200078e00ff */
[----:B------:R-:W-:-:S04]  /*c160*/  ISETP.GT.U32.AND P0, PT, R7, 0x7f800000, PT ;  /* 0x7f8000000700780c */ /* 0x000fc80003f04070 */
[----:B------:R-:W-:-:S05]  /*c170*/  SEL R5, R5, 0x7c, P0 ;  /* 0x0000007c05057807 */ /* 0x000fca0000000000 */
[----:B------:R0:W-:Y:S01]  /*c180*/  STG.E.U8 desc[UR36][R2.64], R5 ;  /* 0x0000000502007986 */ /* 0x0001e2000c101124 */
[----:B------:R-:W-:Y:S05]  /*c190*/  BRA `(.L_x_23426) ;  /* 0x00000000000c7947 */ /* 0x000fea0003800000 */
.L_x_23445:
[----:B------:R-:W-:-:S04]  /*c1a0*/  I2FP.F32.U32 R0, R4 ;  /* 0x0000000400007245 */ /* 0x000fc80000201000 */
[----:B------:R-:W-:-:S05]  /*c1b0*/  F2FP.BF16.F32.PACK_AB R0, RZ, R0 ;  /* 0x00000000ff00723e */ /* 0x000fca00000010ff */
[----:B------:R0:W-:Y:S02]  /*c1c0*/  STG.E.U16 desc[UR36][R2.64], R0 ;  /* 0x0000000002007986 */ /* 0x0001e4000c101524 */
.L_x_23426:
[----:B------:R-:W-:Y:S05]  /*c1d0*/  BSYNC.RECONVERGENT B6 ;  /* 0x0000000000067941 */ /* 0x000fea0003800200 */
.L_x_23420:
[----:B------:R-:W-:-:S07]  /*c1e0*/  IADD3 R19, PT, PT, R19, 0x80, RZ ;  /* 0x0000008013137810 */ /* 0x000fce0007ffe0ff */
.L_x_23352:
[----:B------:R-:W-:Y:S05]  /*c1f0*/  BSYNC.RECONVERGENT B7 ;  /* 0x0000000000077941 */ /* 0x000fea0003800200 */
.L_x_23351:
        /* <DEDUP_REMOVED lines=357> */
.L_x_23452:
        /* <DEDUP_REMOVED lines=20> */
.L_x_23456:
[----:B------:R4:W5:Y:S01]  /*d990*/  LDG.E.U8 R18, desc[UR36][R2.64] ;  /* 0x0000002402127981 */ /* 0x000962000c1e1100 */
[----:B------:R-:W-:Y:S01]  /*d9a0*/  IMAD.MOV.U32 R19, RZ, RZ, RZ ;  /* 0x000000ffff137224 */ /* 0x000fe200078e00ff */
[----:B------:R-:W-:Y:S06]  /*d9b0*/  BRA `(.L_x_23458) ;  /* 0x0000000c00407947 */ /* 0x000fec0003800000 */
.L_x_23455:
        /* <DEDUP_REMOVED lines=8> */
.L_x_23460:
[----:B------:R-:W2:Y:S02]  /*da40*/  LDG.E R18, desc[UR36][R2.64] ;  /* 0x0000002402127981 */ /* 0x000ea4000c1e1900 */
[----:B--2---:R-:W-:Y:S01]  /*da50*/  SHF.R.S32.HI R19, RZ, 0x1f, R18 ;  /* 0x0000001fff137819 */ /* 0x004fe20000011412 */
[----:B------:R-:W-:Y:S06]  /*da60*/  BRA `(.L_x_23458) ;  /* 0x0000000c00147947 */ /* 0x000fec0003800000 */
.L_x_23459:
[----:B------:R-:W2:Y:S02]  /*da70*/  LDG.E.S16 R18, desc[UR36][R2.64] ;  /* 0x0000002402127981 */ /* 0x000ea4000c1e1700 */
[----:B--2---:R-:W-:Y:S01]  /*da80*/  SHF.R.S32.HI R19, RZ, 0x1f, R18 ;  /* 0x0000001fff137819 */ /* 0x004fe20000011412 */
[----:B------:R-:W-:Y:S06]  /*da90*/  BRA `(.L_x_23458) ;  /* 0x0000000c00087947 */ /* 0x000fec0003800000 */
.L_x_23454:
        /* <DEDUP_REMOVED lines=9> */
.L_x_23462:
[----:B------:R-:W2:Y:S02]  /*db30*/  LDG.E.U16 R2, desc[UR36][R2.64] ;  /* 0x0000002402027981 */ /* 0x000ea4000c1e1500 */
[----:B--2---:R-:W-:-:S06]  /*db40*/  HADD2.F32 R18, -RZ, R2.H0_H0 ;  /* 0x20000002ff127230 */ /* 0x004fcc0000004100 */
[----:B------:R-:W3:Y:S02]  /*db50*/  F2I.S64.TRUNC R18, R18 ;  /* 0x0000001200127311 */ /* 0x000ee4000020d900 */
[----:B---3--:R-:W-:Y:S05]  /*db60*/  BRA `(.L_x_23458) ;  /* 0x0000000800d47947 */ /* 0x008fea0003800000 */
.L_x_23461:
        /* <DEDUP_REMOVED lines=9> */
.L_x_23464:
[----:B------:R-:W2:Y:S02]  /*dc00*/  LDG.E.U16 R2, desc[UR36][R2.64] ;  /* 0x0000002402027981 */ /* 0x000ea4000c1e1500 */
[----:B--2---:R-:W-:-:S06]  /*dc10*/  HADD2.F32 R18, -RZ, R2.H0_H0 ;  /* 0x20000002ff127230 */ /* 0x004fcc0000004100 */
[----:B------:R-:W3:Y:S02]  /*dc20*/  F2I.S64.TRUNC R18, R18 ;  /* 0x0000001200127311 */ /* 0x000ee4000020d900 */
[----:B---3--:R-:W-:Y:S05]  /*dc30*/  BRA `(.L_x_23458) ;  /* 0x0000000800a07947 */ /* 0x008fea0003800000 */
.L_x_23463:
[----:B------:R-:W2:Y:S02]  /*dc40*/  LDG.E.64 R2, desc[UR36][R2.64] ;  /* 0x0000002402027981 */ /* 0x000ea4000c1e1b00 */
[----:B--2---:R3:W4:Y:S02]  /*dc50*/  F2I.S64.F64.TRUNC R18, R2 ;  /* 0x0000000200127311 */ /* 0x004724000030d900 */
[----:B---34-:R-:W-:Y:S05]  /*dc60*/  BRA `(.L_x_23458) ;  /* 0x0000000800947947 */ /* 0x018fea0003800000 */
.L_x_23453:
        /* <DEDUP_REMOVED lines=13> */
.L_x_23467:
[----:B------:R-:W2:Y:S02]  /*dd40*/  LDG.E.64 R2, desc[UR36][R2.64] ;  /* 0x0000002402027981 */ /* 0x000ea4000c1e1b00 */
[----:B--2---:R0:W1:Y:S02]  /*dd50*/  F2I.S64.F64.TRUNC R18, R2 ;  /* 0x0000000200127311 */ /* 0x004064000030d900 */
[----:B01----:R-:W-:Y:S05]  /*dd60*/  BRA `(.L_x_23458) ;  /* 0x0000000800547947 */ /* 0x003fea0003800000 */
.L_x_23466:
        /* <DEDUP_REMOVED lines=26> */
.L_x_23469:
        /* <DEDUP_REMOVED lines=13> */
.L_x_23468:
[----:B------:R-:W2:Y:S02]  /*dfe0*/  LDG.E.U16 R18, desc[UR36][R2.64] ;  /* 0x0000002402127981 */ /* 0x000ea4000c1e1500 */
[----:B--2---:R-:W-:-:S06]  /*dff0*/  IMAD.U32 R18, R18, 0x10000, RZ ;  /* 0x0001000012127824 */ /* 0x004fcc00078e00ff */
[----:B------:R-:W0:Y:S02]  /*e000*/  F2I.S64.TRUNC R18, R18 ;  /* 0x0000001200127311 */ /* 0x000e24000020d900 */
[----:B0-----:R-:W-:Y:S05]  /*e010*/  BRA `(.L_x_23458) ;  /* 0x0000000400a87947 */ /* 0x001fea0003800000 */
.L_x_23465:
        /* <DEDUP_REMOVED lines=11> */
.L_x_23472:
        /* <DEDUP_REMOVED lines=21> */
.L_x_23476:
[----:B------:R-:W-:Y:S05]  /*e220*/  BSYNC.RECONVERGENT B1 ;  /* 0x0000000000017941 */ /* 0x000fea0003800200 */
.L_x_23475:
[----:B------:R-:W-:Y:S01]  /*e230*/  IMAD.SHL.U32 R0, R0, 0x100000, RZ ;  /* 0x0010000000007824 */ /* 0x000fe200078e00ff */
[----:B------:R-:W-:-:S04]  /*e240*/  LEA R2, R2, 0x3b800000, 0x17 ;  /* 0x3b80000002027811 */ /* 0x000fc800078eb8ff */
[----:B------:R-:W-:-:S07]  /*e250*/  LOP3.LUT R18, R2, R0, R7, 0xfe, !PT ;  /* 0x0000000002127212 */ /* 0x000fce00078efe07 */
.L_x_23474:
[----:B------:R-:W-:Y:S05]  /*e260*/  BSYNC.RECONVERGENT B0 ;  /* 0x0000000000007941 */ /* 0x000fea0003800200 */
.L_x_23473:
[----:B------:R-:W3:Y:S02]  /*e270*/  F2I.S64.TRUNC R18, R18 ;  /* 0x0000001200127311 */ /* 0x000ee4000020d900 */
[----:B---3--:R-:W-:Y:S05]  /*e280*/  BRA `(.L_x_23458) ;  /* 0x00000004000c7947 */ /* 0x008fea0003800000 */
.L_x_23471:
        /* <DEDUP_REMOVED lines=21> */
.L_x_23480:
[----:B------:R-:W-:Y:S05]  /*e3e0*/  BSYNC.RECONVERGENT B1 ;  /* 0x0000000000017941 */ /* 0x000fea0003800200 */
.L_x_23479:
[----:B------:R-:W-:Y:S02]  /*e3f0*/  SHF.L.U32 R0, R0, 0x15, RZ ;  /* 0x0000001500007819 */ /* 0x000fe400000006ff */
[----:B------:R-:W-:-:S04]  /*e400*/  LEA R2, R2, 0x37800000, 0x17 ;  /* 0x3780000002027811 */ /* 0x000fc800078eb8ff */
[----:B------:R-:W-:-:S07]  /*e410*/  LOP3.LUT R18, R2, R0, R7, 0xfe, !PT ;  /* 0x0000000002127212 */ /* 0x000fce00078efe07 */
.L_x_23478:
[----:B------:R-:W-:Y:S05]  /*e420*/  BSYNC.RECONVERGENT B0 ;  /* 0x0000000000007941 */ /* 0x000fea0003800200 */
.L_x_23477:
[----:B------:R-:W3:Y:S02]  /*e430*/  F2I.S64.TRUNC R18, R18 ;  /* 0x0000001200127311 */ /* 0x000ee4000020d900 */
[----:B---3--:R-:W-:Y:S05]  /*e440*/  BRA `(.L_x_23458) ;  /* 0x00000000009c7947 */ /* 0x008fea0003800000 */
.L_x_23470:
        /* <DEDUP_REMOVED lines=14> */
.L_x_23484:
[----:B------:R-:W-:Y:S05]  /*e530*/  BSYNC.RECONVERGENT B0 ;  /* 0x0000000000007941 */ /* 0x000fea0003800200 */
.L_x_23483:
[----:B------:R-:W0:Y:S02]  /*e540*/  F2I.S64.TRUNC R18, R18 ;  /* 0x0000001200127311 */ /* 0x000e24000020d900 */
[----:B0-----:R-:W-:Y:S05]  /*e550*/  BRA `(.L_x_23458) ;  /* 0x0000000000587947 */ /* 0x001fea0003800000 */
.L_x_23457:
        /* <DEDUP_REMOVED lines=16> */
.L_x_23485:
[----:B------:R-:W-:Y:S01]  /*e660*/  CS2R R18, SRZ ;  /* 0x0000000000127805 */ /* 0x000fe2000001ff00 */
[----:B------:R-:W-:Y:S06]  /*e670*/  BRA `(.L_x_23458) ;  /* 0x0000000000107947 */ /* 0x000fec0003800000 */
.L_x_23482:
[----:B------:R0:W5:Y:S01]  /*e680*/  LDG.E.64 R18, desc[UR36][R2.64] ;  /* 0x0000002402127981 */ /* 0x000162000c1e1b00 */
[----:B------:R-:W-:Y:S05]  /*e690*/  BRA `(.L_x_23458) ;  /* 0x0000000000087947 */ /* 0x000fea0003800000 */
.L_x_23481:
[----:B------:R1:W5:Y:S01]  /*e6a0*/  LDG.E R18, desc[UR36][R2.64] ;  /* 0x0000002402127981 */ /* 0x000362000c1e1900 */
[----:B------:R-:W-:-:S07]  /*e6b0*/  IMAD.MOV.U32 R19, RZ, RZ, RZ ;  /* 0x000000ffff137224 */ /* 0x000fce00078e00ff */
.L_x_23458:
        /* <DEDUP_REMOVED lines=17> */
.L_x_23489:
[----:B0-234-:R0:W5:Y:S01]  /*e7d0*/  LDG.E.U8 R2, desc[UR36][R22.64] ;  /* 0x0000002416027981 */ /* 0x01d162000c1e1100 */
[----:B------:R-:W-:Y:S01]  /*e7e0*/  MOV R3, RZ ;  /* 0x000000ff00037202 */ /* 0x000fe20000000f00 */
[----:B------:R-:W-:Y:S06]  /*e7f0*/  BRA `(.L_x_23491) ;  /* 0x0000000c00407947 */ /* 0x000fec0003800000 */
.L_x_23488:
        /* <DEDUP_REMOVED lines=8> */
.L_x_23493:
[----:B0-234-:R-:W2:Y:S02]  /*e880*/  LDG.E R2, desc[UR36][R22.64] ;  /* 0x0000002416027981 */ /* 0x01dea4000c1e1900 */
[----:B--2---:R-:W-:Y:S01]  /*e890*/  SHF.R.S32.HI R3, RZ, 0x1f, R2 ;  /* 0x0000001fff037819 */ /* 0x004fe20000011402 */
[----:B------:R-:W-:Y:S06]  /*e8a0*/  BRA `(.L_x_23491) ;  /* 0x0000000c00147947 */ /* 0x000fec0003800000 */
.L_x_23492:
[----:B0-234-:R-:W2:Y:S02]  /*e8b0*/  LDG.E.S16 R2, desc[UR36][R22.64] ;  /* 0x0000002416027981 */ /* 0x01dea4000c1e1700 */
[----:B--2---:R-:W-:Y:S01]  /*e8c0*/  SHF.R.S32.HI R3, RZ, 0x1f, R2 ;  /* 0x0000001fff037819 */ /* 0x004fe20000011402 */
[----:B------:R-:W-:Y:S06]  /*e8d0*/  BRA `(.L_x_23491) ;  /* 0x0000000c00087947 */ /* 0x000fec0003800000 */
.L_x_23487:
        /* <DEDUP_REMOVED lines=9> */
.L_x_23495:
[----:B------:R-:W0:Y:S02]  /*e970*/  LDG.E.U16 R22, desc[UR36][R22.64] ;  /* 0x0000002416167981 */ /* 0x000e24000c1e1500 */
[----:B0-234-:R-:W-:-:S06]  /*e980*/  HADD2.F32 R2, -RZ, R22.H0_H0 ;  /* 0x20000016ff027230 */ /* 0x01dfcc0000004100 */
[----:B------:R-:W2:Y:S02]  /*e990*/  F2I.S64.TRUNC R2, R2 ;  /* 0x0000000200027311 */ /* 0x000ea4000020d900 */
[----:B--2---:R-:W-:Y:S05]  /*e9a0*/  BRA `(.L_x_23491) ;  /* 0x0000000800d47947 */ /* 0x004fea0003800000 */
.L_x_23494:
        /* <DEDUP_REMOVED lines=9> */
.L_x_23497:
[----:B------:R-:W0:Y:S02]  /*ea40*/  LDG.E.U16 R22, desc[UR36][R22.64] ;  /* 0x0000002416167981 */ /* 0x000e24000c1e1500 */
[----:B0-234-:R-:W-:-:S06]  /*ea50*/  HADD2.F32 R2, -RZ, R22.H0_H0 ;  /* 0x20000016ff027230 */ /* 0x01dfcc0000004100 */
[----:B------:R-:W2:Y:S02]  /*ea60*/  F2I.S64.TRUNC R2, R2 ;  /* 0x0000000200027311 */ /* 0x000ea4000020d900 */
[----:B--2---:R-:W-:Y:S05]  /*ea70*/  BRA `(.L_x_23491) ;  /* 0x0000000800a07947 */ /* 0x004fea0003800000 */
.L_x_23496:
[----:B0-234-:R-:W2:Y:S02]  /*ea80*/  LDG.E.64 R2, desc[UR36][R22.64] ;  /* 0x0000002416027981 */ /* 0x01dea4000c1e1b00 */
[----:B--2---:R-:W2:Y:S02]  /*ea90*/  F2I.S64.F64.TRUNC R2, R2 ;  /* 0x0000000200027311 */ /* 0x004ea4000030d900 */
[----:B--2---:R-:W-:Y:S05]  /*eaa0*/  BRA `(.L_x_23491) ;  /* 0x0000000800947947 */ /* 0x004fea0003800000 */
.L_x_23486:
        /* <DEDUP_REMOVED lines=13> */
.L_x_23500:
[----:B0-234-:R-:W2:Y:S02]  /*eb80*/  LDG.E.64 R2, desc[UR36][R22.64] ;  /* 0x0000002416027981 */ /* 0x01dea4000c1e1b00 */
[----:B--2---:R-:W2:Y:S02]  /*eb90*/  F2I.S64.F64.TRUNC R2, R2 ;  /* 0x0000000200027311 */ /* 0x004ea4000030d900 */
[----:B--2---:R-:W-:Y:S05]  /*eba0*/  BRA `(.L_x_23491) ;  /* 0x0000000800547947 */ /* 0x004fea0003800000 */
.L_x_23499:
        /* <DEDUP_REMOVED lines=26> */
.L_x_23502:
        /* <DEDUP_REMOVED lines=13> */
.L_x_23501:
[----:B0-234-:R-:W2:Y:S02]  /*ee20*/  LDG.E.U16 R2, desc[UR36][R22.64] ;  /* 0x0000002416027981 */ /* 0x01dea4000c1e1500 */
[----:B--2---:R-:W-:-:S06]  /*ee30*/  IMAD.U32 R2, R2, 0x10000, RZ ;  /* 0x0001000002027824 */ /* 0x004fcc00078e00ff */
[----:B------:R-:W2:Y:S02]  /*ee40*/  F2I.S64.TRUNC R2, R2 ;  /* 0x0000000200027311 */ /* 0x000ea4000020d900 */
[----:B--2---:R-:W-:Y:S05]  /*ee50*/  BRA `(.L_x_23491) ;  /* 0x0000000400a87947 */ /* 0x004fea0003800000 */
.L_x_23498:
        /* <DEDUP_REMOVED lines=11> */
.L_x_23505:
        /* <DEDUP_REMOVED lines=21> */
.L_x_23509:
[----:B------:R-:W-:Y:S05]  /*f060*/  BSYNC.RECONVERGENT B1 ;  /* 0x0000000000017941 */ /* 0x000fea0003800200 */
.L_x_23508:
[----:B------:R-:W-:Y:S01]  /*f070*/  IMAD.SHL.U32 R0, R0, 0x100000, RZ ;  /* 0x0010000000007824 */ /* 0x000fe200078e00ff */
[----:B------:R-:W-:-:S04]  /*f080*/  LEA R2, R2, 0x3b800000, 0x17 ;  /* 0x3b80000002027811 */ /* 0x000fc800078eb8ff */
[----:B------:R-:W-:-:S07]  /*f090*/  LOP3.LUT R2, R2, R0, R7, 0xfe, !PT ;  /* 0x0000000002027212 */ /* 0x000fce00078efe07 */
.L_x_23507:
[----:B------:R-:W-:Y:S05]  /*f0a0*/  BSYNC.RECONVERGENT B0 ;  /* 0x0000000000007941 */ /* 0x000fea0003800200 */
.L_x_23506:
[----:B------:R-:W4:Y:S02]  /*f0b0*/  F2I.S64.TRUNC R2, R2 ;  /* 0x0000000200027311 */ /* 0x000f24000020d900 */
[----:B----4-:R-:W-:Y:S05]  /*f0c0*/  BRA `(.L_x_23491) ;  /* 0x00000004000c7947 */ /* 0x010fea0003800000 */
.L_x_23504:
        /* <DEDUP_REMOVED lines=21> */
.L_x_23513:
[----:B------:R-:W-:Y:S05]  /*f220*/  BSYNC.RECONVERGENT B1 ;  /* 0x0000000000017941 */ /* 0x000fea0003800200 */
.L_x_23512:
[----:B------:R-:W-:Y:S01]  /*f230*/  IMAD.SHL.U32 R0, R0, 0x200000, RZ ;  /* 0x0020000000007824 */ /* 0x000fe200078e00ff */
[----:B------:R-:W-:-:S04]  /*f240*/  LEA R2, R2, 0x37800000, 0x17 ;  /* 0x3780000002027811 */ /* 0x000fc800078eb8ff */
[----:B------:R-:W-:-:S07]  /*f250*/  LOP3.LUT R2, R2, R0, R7, 0xfe, !PT ;  /* 0x0000000002027212 */ /* 0x000fce00078efe07 */
.L_x_23511:
[----:B------:R-:W-:Y:S05]  /*f260*/  BSYNC.RECONVERGENT B0 ;  /* 0x0000000000007941 */ /* 0x000fea0003800200 */
.L_x_23510:
[----:B------:R-:W4:Y:S02]  /*f270*/  F2I.S64.TRUNC R2, R2 ;  /* 0x0000000200027311 */ /* 0x000f24000020d900 */
[----:B----4-:R-:W-:Y:S05]  /*f280*/  BRA `(.L_x_23491) ;  /* 0x00000000009c7947 */ /* 0x010fea0003800000 */
.L_x_23503:
        /* <DEDUP_REMOVED lines=14> */
.L_x_23517:
[----:B------:R-:W-:Y:S05]  /*f370*/  BSYNC.RECONVERGENT B0 ;  /* 0x0000000000007941 */ /* 0x000fea0003800200 */
.L_x_23516:
[----:B------:R-:W2:Y:S02]  /*f380*/  F2I.S64.TRUNC R2, R2 ;  /* 0x0000000200027311 */ /* 0x000ea4000020d900 */
[----:B--2---:R-:W-:Y:S05]  /*f390*/  BRA `(.L_x_23491) ;  /* 0x0000000000587947 */ /* 0x004fea0003800000 */
.L_x_23490:
        /* <DEDUP_REMOVED lines=16> */
.L_x_23518:
[----:B------:R-:W-:Y:S01]  /*f4a0*/  CS2R R2, SRZ ;  /* 0x0000000000027805 */ /* 0x000fe2000001ff00 */
[----:B------:R-:W-:Y:S06]  /*f4b0*/  BRA `(.L_x_23491) ;  /* 0x0000000000107947 */ /* 0x000fec0003800000 */
.L_x_23515:
[----:B0-234-:R2:W5:Y:S01]  /*f4c0*/  LDG.E.64 R2, desc[UR36][R22.64] ;  /* 0x0000002416027981 */ /* 0x01d562000c1e1b00 */
[----:B------:R-:W-:Y:S05]  /*f4d0*/  BRA `(.L_x_23491) ;  /* 0x0000000000087947 */ /* 0x000fea0003800000 */
.L_x_23514:
[----:B0-234-:R3:W5:Y:S01]  /*f4e0*/  LDG.E R2, desc[UR36][R22.64] ;  /* 0x0000002416027981 */ /* 0x01d762000c1e1900 */
[----:B------:R-:W-:-:S07]  /*f4f0*/  IMAD.MOV.U32 R3, RZ, RZ, RZ ;  /* 0x000000ffff037224 */ /* 0x000fce00078e00ff */
.L_x_23491:
[----:B------:R-:W-:Y:S01]  /*f500*/  UPRMT UR4, UR43, 0x9910, URZ ;  /* 0x000099102b047896 */ /* 0x000fe200080000ff */
[----:B-----5:R-:W-:-:S03]  /*f510*/  LOP3.LUT P0, RZ, R18, R2, RZ, 0xfc, !PT ;  /* 0x0000000212ff7212 */ /* 0x020fc6000780fcff */
[----:B------:R-:W-:Y:S01]  /*f520*/  UISETP.GT.AND UP0, UPT, UR4, 0x9, UPT ;  /* 0x000000090400788c */ /* 0x000fe2000bf04270 */
[----:B------:R-:W-:-:S04]  /*f530*/  LOP3.LUT P0, RZ, R19, R3, RZ, 0xfc, P0 ;  /* 0x0000000313ff7212 */ /* 0x000fc8000000fcff */
        /* <DEDUP_REMOVED lines=12> */
.L_x_23522:
[----:B------:R-:W-:Y:S01]  /*f600*/  STG.E.U8 desc[UR36][R16.64], R2 ;  /* 0x0000000210007986 */ /* 0x000fe2000c101124 */
[----:B------:R-:W-:Y:S05]  /*f610*/  EXIT ;  /* 0x000000000000794d */ /* 0x000fea0003800000 */
.L_x_23521:
        /* <DEDUP_REMOVED lines=9> */
.L_x_23525:
[----:B------:R-:W-:Y:S01]  /*f6b0*/  STG.E desc[UR36][R16.64], R2 ;  /* 0x0000000210007986 */ /* 0x000fe2000c101924 */
[----:B------:R-:W-:Y:S05]  /*f6c0*/  EXIT ;  /* 0x000000000000794d */ /* 0x000fea0003800000 */
.L_x_23524:
[----:B------:R-:W-:Y:S01]  /*f6d0*/  STG.E.U16 desc[UR36][R16.64], R2 ;  /* 0x0000000210007986 */ /* 0x000fe2000c101524 */
[----:B------:R-:W-:Y:S05]  /*f6e0*/  EXIT ;  /* 0x000000000000794d */ /* 0x000fea0003800000 */
.L_x_23520:
        /* <DEDUP_REMOVED lines=9> */
.L_x_23527:
[----:B------:R-:W-:-:S04]  /*f780*/  I2FP.F32.U32 R0, R2 ;  /* 0x0000000200007245 */ /* 0x000fc80000201000 */
[----:B------:R-:W-:-:S05]  /*f790*/  F2FP.F16.F32.PACK_AB R0, RZ, R0 ;  /* 0x00000000ff00723e */ /* 0x000fca00000000ff */
[----:B------:R-:W-:Y:S01]  /*f7a0*/  STG.E.U16 desc[UR36][R16.64], R0 ;  /* 0x0000000010007986 */ /* 0x000fe2000c101524 */
[----:B------:R-:W-:Y:S05]  /*f7b0*/  EXIT ;  /* 0x000000000000794d */ /* 0x000fea0003800000 */
.L_x_23526:
        /* <DEDUP_REMOVED lines=10> */
.L_x_23529:
[----:B------:R-:W-:-:S04]  /*f860*/  I2FP.F32.U32 R2, R2 ;  /* 0x0000000200027245 */ /* 0x000fc80000201000 */
[----:B------:R-:W-:-:S04]  /*f870*/  F2FP.F16.F32.PACK_AB R3, RZ, R2 ;  /* 0x00000002ff03723e */ /* 0x000fc800000000ff */
[----:B------:R-:W-:-:S05]  /*f880*/  PRMT R3, R3, 0x5410, RZ ;  /* 0x0000541003037816 */ /* 0x000fca00000000ff */
[----:B------:R-:W-:Y:S01]  /*f890*/  STG.E desc[UR36][R16.64], R3 ;  /* 0x0000000310007986 */ /* 0x000fe2000c101924 */
[----:B------:R-:W-:Y:S05]  /*f8a0*/  EXIT ;  /* 0x000000000000794d */ /* 0x000fea0003800000 */
.L_x_23528:
[----:B------:R-:W5:Y:S02]  /*f8b0*/  I2F.F64.U32 R2, R2 ;  /* 0x0000000200027312 */ /* 0x000f640000201800 */
[----:B-----5:R-:W-:Y:S01]  /*f8c0*/  STG.E.64 desc[UR36][R16.64], R2 ;  /* 0x0000000210007986 */ /* 0x020fe2000c101b24 */
[----:B------:R-:W-:Y:S05]  /*f8d0*/  EXIT ;  /* 0x000000000000794d */ /* 0x000fea0003800000 */
.L_x_23519:
        /* <DEDUP_REMOVED lines=12> */
.L_x_23533:
        /* <DEDUP_REMOVED lines=16> */
.L_x_23536:
[----:B------:R-:W-:-:S07]  /*faa0*/  PRMT R8, R0, 0x7610, R8 ;  /* 0x0000761000087816 */ /* 0x000fce0000000008 */
.L_x_23535:
[----:B------:R-:W-:Y:S05]  /*fab0*/  BSYNC.RECONVERGENT B0 ;  /* 0x0000000000007941 */ /* 0x000fea0003800200 */
.L_x_23534:
[----:B------:R-:W-:Y:S01]  /*fac0*/  STG.E.U8 desc[UR36][R16.64], R8 ;  /* 0x0000000810007986 */ /* 0x000fe2000c101124 */
[----:B------:R-:W-:Y:S05]  /*fad0*/  EXIT ;  /* 0x000000000000794d */ /* 0x000fea0003800000 */
.L_x_23532:
        /* <DEDUP_REMOVED lines=16> */
.L_x_23539:
[----:B------:R-:W-:-:S07]  /*fbe0*/  PRMT R8, R0, 0x7610, R8 ;  /* 0x0000761000087816 */ /* 0x000fce0000000008 */
.L_x_23538:
[----:B------:R-:W-:Y:S05]  /*fbf0*/  BSYNC.RECONVERGENT B0 ;  /* 0x0000000000007941 */ /* 0x000fea0003800200 */
.L_x_23537:
[----:B------:R-:W-:Y:S01]  /*fc00*/  STG.E.U8 desc[UR36][R16.64], R8 ;  /* 0x0000000810007986 */ /* 0x000fe2000c101124 */
[----:B------:R-:W-:Y:S05]  /*fc10*/  EXIT ;  /* 0x000000000000794d */ /* 0x000fea0003800000 */
.L_x_23531:
        /* <DEDUP_REMOVED lines=21> */
.L_x_23541:
[----:B------:R-:W-:-:S05]  /*fd70*/  IMAD.MOV.U32 R3, RZ, RZ, RZ ;  /* 0x000000ffff037224 */ /* 0x000fca00078e00ff */
[----:B------:R-:W-:Y:S01]  /*fd80*/  STG.E.64 desc[UR36][R16.64], R2 ;  /* 0x0000000210007986 */ /* 0x000fe2000c101b24 */
[----:B------:R-:W-:Y:S05]  /*fd90*/  EXIT ;  /* 0x000000000000794d */ /* 0x000fea0003800000 */
.L_x_23540:
[----:B------:R-:W-:Y:S01]  /*fda0*/  STG.E desc[UR36][R16.64], R2 ;  /* 0x0000000210007986 */ /* 0x000fe2000c101924 */
[----:B------:R-:W-:Y:S05]  /*fdb0*/  EXIT ;  /* 0x000000000000794d */ /* 0x000fea0003800000 */
.L_x_23530:
        /* <DEDUP_REMOVED lines=8> */
.L_x_23543:
[----:B------:R-:W-:Y:S01]  /*fe40*/  CS2R R6, SRZ ;  /* 0x0000000000067805 */ /* 0x000fe2000001ff00 */
[----:B------:R-:W5:Y:S04]  /*fe50*/  I2F.F64.U32 R4, R2 ;  /* 0x0000000200047312 */ /* 0x000f680000201800 */
[----:B-----5:R-:W-:Y:S01]  /*fe60*/  STG.E.128 desc[UR36][R16.64], R4 ;  /* 0x0000000410007986 */ /* 0x020fe2000c101d24 */
[----:B------:R-:W-:Y:S05]  /*fe70*/  EXIT ;  /* 0x000000000000794d */ /* 0x000fea0003800000 */
.L_x_23542:
[----:B------:R-:W-:-:S09]  /*fe80*/  UISETP.NE.AND UP0, UPT, UR4, 0xf, UPT ;  /* 0x0000000f0400788c */ /* 0x000fd2000bf05270 */
[----:B------:R-:W-:Y:S05]  /*fe90*/  BRA.U !UP0, `(.L_x_23544) ;  /* 0x0000000108d47547 */ /* 0x000fea000b800000 */
[----:B------:R-:W-:-:S09]  /*fea0*/  UISETP.NE.AND UP0, UPT, UR4, 0x17, UPT ;  /* 0x000000170400788c */ /* 0x000fd2000bf05270 */
[----:B------:R-:W-:Y:S05]  /*feb0*/  BRA.U !UP0, `(.L_x_23545) ;  /* 0x0000000108847547 */ /* 0x000fea000b800000 */
[----:B------:R-:W-:-:S09]  /*fec0*/  UISETP.NE.AND UP0, UPT, UR4, 0x18, UPT ;  /* 0x000000180400788c */ /* 0x000fd2000bf05270 */
[----:B------:R-:W-:Y:S05]  /*fed0*/  BRA.U !UP0, `(.L_x_23546) ;  /* 0x0000000108447547 */ /* 0x000fea000b800000 */
.L_x_23523:
        /* <DEDUP_REMOVED lines=16> */
.L_x_23547:
[----:B------:R-:W-:Y:S05]  /*ffe0*/  EXIT ;  /* 0x000000000000794d */ /* 0x000fea0003800000 */
.L_x_23546:
        /* <DEDUP_REMOVED lines=11> */
.L_x_23549:
[----:B------:R-:W-:Y:S05]  /*100a0*/  BSYNC.RECONVERGENT B0 ;  /* 0x0000000000007941 */ /* 0x000fea0003800200 */
.L_x_23548:
[----:B------:R-:W-:Y:S01]  /*100b0*/  STG.E.U8 desc[UR36][R16.64], R3 ;  /* 0x0000000310007986 */ /* 0x000fe2000c101124 */
[----:B------:R-:W-:Y:S05]  /*100c0*/  EXIT ;  /* 0x000000000000794d */ /* 0x000fea0003800000 */
.L_x_23545:
        /* <DEDUP_REMOVED lines=13> */
.L_x_23550:
[----:B------:R-:W-:Y:S01]  /*101a0*/  IMAD.MOV.U32 R3, RZ, RZ, 0x7f ;  /* 0x0000007fff037424 */ /* 0x000fe200078e00ff */
[----:B------:R-:W-:-:S04]  /*101b0*/  ISETP.GT.U32.AND P0, PT, R5, 0x7f800000, PT ;  /* 0x7f8000000500780c */ /* 0x000fc80003f04070 */
[----:B------:R-:W-:-:S05]  /*101c0*/  SEL R3, R3, 0x7c, P0 ;  /* 0x0000007c03037807 */ /* 0x000fca0000000000 */
[----:B------:R-:W-:Y:S01]  /*101d0*/  STG.E.U8 desc[UR36][R16.64], R3 ;  /* 0x0000000310007986 */ /* 0x000fe2000c101124 */
[----:B------:R-:W-:Y:S05]  /*101e0*/  EXIT ;  /* 0x000000000000794d */ /* 0x000fea0003800000 */
.L_x_23544:
[----:B------:R-:W-:-:S04]  /*101f0*/  I2FP.F32.U32 R0, R2 ;  /* 0x0000000200007245 */ /* 0x000fc80000201000 */
[----:B------:R-:W-:-:S05]  /*10200*/  F2FP.BF16.F32.PACK_AB R0, RZ, R0 ;  /* 0x00000000ff00723e */ /* 0x000fca00000010ff */
[----:B------:R-:W-:Y:S01]  /*10210*/  STG.E.U16 desc[UR36][R16.64], R0 ;  /* 0x0000000010007986 */ /* 0x000fe2000c101524 */
[----:B------:R-:W-:Y:S05]  /*10220*/  EXIT ;  /* 0x000000000000794d */ /* 0x000fea0003800000 */
.L_x_23551:
        /* <DEDUP_REMOVED lines=13> */
.L_x_42919:


//--------------------- .text._ZN2at6native27unrolled_elementwise_kernelINS0_13BinaryFunctorIllbZZZNS0_22logical_or_kernel_cudaERNS_14TensorIteratorEENKUlvE0_clEvENKUlvE2_clEvEUlllE_EESt5arrayIPcLm3EELi4E23TrivialOffsetCalculatorILi2EjESC_ILi1EjENS0_6memory12LoadWithCastILi2EEENSF_13StoreWithCastILi1EEEEEviT_T0_T2_T3_T4_T5_ --------------------------
	.section	.text._ZN2at6native27unrolled_elementwise_kernelINS0_13BinaryFunctorIllbZZZNS0_22logical_or_kernel_cudaERNS_14TensorIteratorEENKUlvE0_clEvENKUlvE2_clEvEUlllE_EESt5arrayIPcLm3EELi4E23TrivialOffsetCalculatorILi2EjESC_ILi1EjENS0_6memory12LoadWithCastILi2EEENSF_13StoreWithCastILi1EEEEEviT_T0_T2_T3_T4_T5_,"ax",@progbits
	.align	128
        .global         _ZN2at6native27unrolled_elementwise_kernelINS0_13BinaryFunctorIllbZZZNS0_22logical_or_kernel_cudaERNS_14TensorIteratorEENKUlvE0_clEvENKUlvE2_clEvEUlllE_EESt5arrayIPcLm3EELi4E23TrivialOffsetCalculatorILi2EjESC_ILi1EjENS0_6memory12LoadWithCastILi2EEENSF_13StoreWithCastILi1EEEEEviT_T0_T2_T3_T4_T5_
        .type           _ZN2at6native27unrolled_elementwise_kernelINS0_13BinaryFunctorIllbZZZNS0_22logical_or_kernel_cudaERNS_14TensorIteratorEENKUlvE0_clEvENKUlvE2_clEvEUlllE_EESt5arrayIPcLm3EELi4E23TrivialOffsetCalculatorILi2EjESC_ILi1EjENS0_6memory12LoadWithCastILi2EEENSF_13StoreWithCastILi1EEEEEviT_T0_T2_T3_T4_T5_,@function
        .size           _ZN2at6native27unrolled_elementwise_kernelINS0_13BinaryFunctorIllbZZZNS0_22logical_or_kernel_cudaERNS_14TensorIteratorEENKUlvE0_clEvENKUlvE2_clEvEUlllE_EESt5arrayIPcLm3EELi4E23TrivialOffsetCalculatorILi2EjESC_ILi1EjENS0_6memory12LoadWithCastILi2EEENSF_13StoreWithCastILi1EEEEEviT_T0_T2_T3_T4_T5_,(.L_x_42920 - _ZN2at6native27unrolled_elementwise_kernelINS0_13BinaryFunctorIllbZZZNS0_22logical_or_kernel_cudaERNS_14TensorIteratorEENKUlvE0_clEvENKUlvE2_clEvEUlllE_EESt5arrayIPcLm3EELi4E23TrivialOffsetCalculatorILi2EjESC_ILi1EjENS0_6memory12LoadWithCastILi2EEENSF_13StoreWithCastILi1EEEEEviT_T0_T2_T3_T4_T5_)
        .other          _ZN2at6native27unrolled_elementwise_kernelINS0_13BinaryFunctorIllbZZZNS0_22logical_or_kernel_cudaERNS_14TensorIteratorEENKUlvE0_clEvENKUlvE2_clEvEUlllE_EESt5arrayIPcLm3EELi4E23TrivialOffsetCalculatorILi2EjESC_ILi1EjENS0_6memory12LoadWithCastILi2EEENSF_13StoreWithCastILi1EEEEEviT_T0_T2_T3_T4_T5_,@"STO_CUDA_ENTRY STV_DEFAULT"
_ZN2at6native27unrolled_elementwise_kernelINS0_13BinaryFunctorIllbZZZNS0_22logical_or_kernel_cudaERNS_14TensorIteratorEENKUlvE0_clEvENKUlvE2_clEvEUlllE_EESt5arrayIPcLm3EELi4E23TrivialOffsetCalculatorILi2EjESC_ILi1EjENS0_6memory12LoadWithCastILi2EEENSF_13StoreWithCastILi1EEEEEviT_T0_T2_T3_T4_T5_:
.text._ZN2at6native27unrolled_elementwise_kernelINS0_13BinaryFunctorIllbZZZNS0_22logical_or_kernel_cudaERNS_14TensorIteratorEENKUlvE0_clEvENKUlvE2_clEvEUlllE_EESt5arrayIPcLm3EELi4E23TrivialOffsetCalculatorILi2EjESC_ILi1EjENS0_6memory12LoadWithCastILi2EEENSF_13StoreWithCastILi1EEEEEviT_T0_T2_T3_T4_T5_:
        /* <DEDUP_REMOVED lines=34> */
.L_x_23557:
[----:B------:R1:W5:Y:S01]  /*0220*/  LDG.E.U8 R18, desc[UR36][R4.64] ;  /* 0x0000002404127981 */ /* 0x000362000c1e1100 */
[----:B------:R-:W-:Y:S01]  /*0230*/  IMAD.MOV.U32 R19, RZ, RZ, RZ ;  /* 0x000000ffff137224 */ /* 0x000fe200078e00ff */
[----:B------:R-:W-:Y:S06]  /*0240*/  BRA `(.L_x_23559) ;  /* 0x0000000c00447947 */ /* 0x000fec0003800000 */
.L_x_23556:
        /* <DEDUP_REMOVED lines=8> */
.L_x_23561:
[----:B------:R-:W2:Y:S02]  /*02d0*/  LDG.E R18, desc[UR36][R4.64] ;  /* 0x0000002404127981 */ /* 0x000ea4000c1e1900 */
[----:B--2---:R-:W-:Y:S01]  /*02e0*/  SHF.R.S32.HI R19, RZ, 0x1f, R18 ;  /* 0x0000001fff137819 */ /* 0x004fe20000011412 */
[----:B------:R-:W-:Y:S06]  /*02f0*/  BRA `(.L_x_23559) ;  /* 0x0000000c00187947 */ /* 0x000fec0003800000 */
.L_x_23560:
[----:B------:R-:W2:Y:S02]  /*0300*/  LDG.E.S16 R18, desc[UR36][R4.64] ;  /* 0x0000002404127981 */ /* 0x000ea4000c1e1700 */
[----:B--2---:R-:W-:Y:S01]  /*0310*/  SHF.R.S32.HI R19, RZ, 0x1f, R18 ;  /* 0x0000001fff137819 */ /* 0x004fe20000011412 */
[----:B------:R-:W-:Y:S06]  /*0320*/  BRA `(.L_x_23559) ;  /* 0x0000000c000c7947 */ /* 0x000fec0003800000 */
.L_x_23555:
        /* <DEDUP_REMOVED lines=9> */
.L_x_23563:
[----:B------:R-:W2:Y:S02]  /*03c0*/  LDG.E.U16 R4, desc[UR36][R4.64] ;  /* 0x0000002404047981 */ /* 0x000ea4000c1e1500 */
[----:B--2---:R-:W-:-:S06]  /*03d0*/  HADD2.F32 R18, -RZ, R4.H0_H0 ;  /* 0x20000004ff127230 */ /* 0x004fcc0000004100 */
[----:B------:R-:W2:Y:S02]  /*03e0*/  F2I.S64.TRUNC R18, R18 ;  /* 0x0000001200127311 */ /* 0x000ea4000020d900 */
[----:B--2---:R-:W-:Y:S05]  /*03f0*/  BRA `(.L_x_23559) ;  /* 0x0000000800d87947 */ /* 0x004fea0003800000 */
.L_x_23562:
        /* <DEDUP_REMOVED lines=9> */
.L_x_23565:
[----:B------:R-:W2:Y:S02]  /*0490*/  LDG.E.U16 R4, desc[UR36][R4.64] ;  /* 0x0000002404047981 */ /* 0x000ea4000c1e1500 */
[----:B--2---:R-:W-:-:S06]  /*04a0*/  HADD2.F32 R18, -RZ, R4.H0_H0 ;  /* 0x20000004ff127230 */ /* 0x004fcc0000004100 */
[----:B------:R-:W2:Y:S02]  /*04b0*/  F2I.S64.TRUNC R18, R18 ;  /* 0x0000001200127311 */ /* 0x000ea4000020d900 */
[----:B--2---:R-:W-:Y:S05]  /*04c0*/  BRA `(.L_x_23559) ;  /* 0x0000000800a47947 */ /* 0x004fea0003800000 */
.L_x_23564:
[----:B------:R-:W2:Y:S02]  /*04d0*/  LDG.E.64 R4, desc[UR36][R4.64] ;  /* 0x0000002404047981 */ /* 0x000ea4000c1e1b00 */
[----:B--2---:R2:W3:Y:S02]  /*04e0*/  F2I.S64.F64.TRUNC R18, R4 ;  /* 0x0000000400127311 */ /* 0x0044e4000030d900 */
[----:B--23--:R-:W-:Y:S05]  /*04f0*/  BRA `(.L_x_23559) ;  /* 0x0000000800987947 */ /* 0x00cfea0003800000 */
.L_x_23554:
        /* <DEDUP_REMOVED lines=13> */
.L_x_23568:
[----:B------:R-:W2:Y:S02]  /*05d0*/  LDG.E.64 R4, desc[UR36][R4.64] ;  /* 0x0000002404047981 */ /* 0x000ea4000c1e1b00 */
[----:B--2---:R2:W3:Y:S02]  /*05e0*/  F2I.S64.F64.TRUNC R18, R4 ;  /* 0x0000000400127311 */ /* 0x0044e4000030d900 */
[----:B--23--:R-:W-:Y:S05]  /*05f0*/  BRA `(.L_x_23559) ;  /* 0x0000000800587947 */ /* 0x00cfea0003800000 */
.L_x_23567:
        /* <DEDUP_REMOVED lines=26> */
.L_x_23570:
        /* <DEDUP_REMOVED lines=14> */
.L_x_23569:
[----:B------:R-:W2:Y:S02]  /*0880*/  LDG.E.U16 R18, desc[UR36][R4.64] ;  /* 0x0000002404127981 */ /* 0x000ea4000c1e1500 */
[----:B--2---:R-:W-:-:S06]  /*0890*/  IMAD.U32 R18, R18, 0x10000, RZ ;  /* 0x0001000012127824 */ /* 0x004fcc00078e00ff */
[----:B------:R-:W2:Y:S02]  /*08a0*/  F2I.S64.TRUNC R18, R18 ;  /* 0x0000001200127311 */ /* 0x000ea4000020d900 */
[----:B--2---:R-:W-:Y:S05]  /*08b0*/  BRA `(.L_x_23559) ;  /* 0x0000000400a87947 */ /* 0x004fea0003800000 */
.L_x_23566:
        /* <DEDUP_REMOVED lines=11> */
.L_x_23573:
        /* <DEDUP_REMOVED lines=21> */
.L_x_23577:
[----:B------:R-:W-:Y:S05]  /*0ac0*/  BSYNC.RECONVERGENT B1 ;  /* 0x0000000000017941 */ /* 0x000fea0003800200 */
.L_x_23576:
[----:B------:R-:W-:Y:S01]  /*0ad0*/  IMAD.SHL.U32 R0, R0, 0x100000, RZ ;  /* 0x0010000000007824 */ /* 0x000fe200078e00ff */
[----:B------:R-:W-:-:S04]  /*0ae0*/  LEA R3, R3, 0x3b800000, 0x17 ;  /* 0x3b80000003037811 */ /* 0x000fc800078eb8ff */
[----:B------:R-:W-:-:S07]  /*0af0*/  LOP3.LUT R18, R3, R0, R7, 0xfe, !PT ;  /* 0x0000000003127212 */ /* 0x000fce00078efe07 */
.L_x_23575:
[----:B------:R-:W-:Y:S05]  /*0b00*/  BSYNC.RECONVERGENT B0 ;  /* 0x0000000000007941 */ /* 0x000fea0003800200 */
.L_x_23574:
[----:B------:R-:W4:Y:S02]  /*0b10*/  F2I.S64.TRUNC R18, R18 ;  /* 0x0000001200127311 */ /* 0x000f24000020d900 */
[----:B----4-:R-:W-:Y:S05]  /*0b20*/  BRA `(.L_x_23559) ;  /* 0x00000004000c7947 */ /* 0x010fea0003800000 */
.L_x_23572:
        /* <DEDUP_REMOVED lines=21> */
.L_x_23581:
[----:B------:R-:W-:Y:S05]  /*0c80*/  BSYNC.RECONVERGENT B1 ;  /* 0x0000000000017941 */ /* 0x000fea0003800200 */
.L_x_23580:
[----:B------:R-:W-:Y:S01]  /*0c90*/  IMAD.SHL.U32 R0, R0, 0x200000, RZ ;  /* 0x0020000000007824 */ /* 0x000fe200078e00ff */
[----:B------:R-:W-:-:S04]  /*0ca0*/  LEA R3, R3, 0x37800000, 0x17 ;  /* 0x3780000003037811 */ /* 0x000fc800078eb8ff */
[----:B------:R-:W-:-:S07]  /*0cb0*/  LOP3.LUT R18, R3, R0, R7, 0xfe, !PT ;  /* 0x0000000003127212 */ /* 0x000fce00078efe07 */
.L_x_23579:
[----:B------:R-:W-:Y:S05]  /*0cc0*/  BSYNC.RECONVERGENT B0 ;  /* 0x0000000000007941 */ /* 0x000fea0003800200 */
.L_x_23578:
[----:B------:R-:W4:Y:S02]  /*0cd0*/  F2I.S64.TRUNC R18, R18 ;  /* 0x0000001200127311 */ /* 0x000f24000020d900 */
[----:B----4-:R-:W-:Y:S05]  /*0ce0*/  BRA `(.L_x_23559) ;  /* 0x00000000009c7947 */ /* 0x010fea0003800000 */
.L_x_23571:
[----:B------:R-:W-:-:S09]  /*0cf0*/  UISETP.NE.AND UP0, UPT, UR4, 0x1c, UPT ;  /* 0x0000001c0400788c */ /* 0x000fd2000bf05270 */
[----:B------:R-:W-:Y:S05]  /*0d00*/  BRA.U !UP0, `(.L_x_23582) ;  /* 0x00000001088c7547 */ /* 0x000fea000b800000 */
[----:B------:R-:W-:-:S09]  /*0d10*/  UISETP.NE.AND UP0, UPT, UR4, 0x1d, UPT ;  /* 0x0000001d0400788c */ /* 0x000fd2000bf05270 */
[----:B------:R-:W-:Y:S05]  /*0d20*/  BRA.U !UP0, `(.L_x_23583) ;  /* 0x00000001087c7547 */ /* 0x000fea000b800000 */
[----:B------:R-:W-:-:S09]  /*0d30*/  UISETP.NE.AND UP0, UPT, UR4, 0x2c, UPT ;  /* 0x0000002c0400788c */ /* 0x000fd2000bf05270 */
[----:B------:R-:W-:Y:S05]  /*0d40*/  BRA.U !UP0, `(.L_x_23584) ;  /* 0x0000000108487547 */ /* 0x000fea000b800000 */
.L_x_23558:
        /* <DEDUP_REMOVED lines=16> */
.L_x_23585:
[----:B------:R-:W-:Y:S01]  /*0e50*/  CS2R R18, SRZ ;  /* 0x0000000000127805 */ /* 0x000fe2000001ff00 */
[----:B------:R-:W-:Y:S06]  /*0e60*/  BRA `(.L_x_23559) ;  /* 0x00000000003c7947 */ /* 0x000fec0003800000 */
.L_x_23584:
        /* <DEDUP_REMOVED lines=8> */
.L_x_23587:
[----:B------:R-:W-:Y:S05]  /*0ef0*/  BSYNC.RECONVERGENT B0 ;  /* 0x0000000000007941 */ /* 0x000fea0003800200 */
.L_x_23586:
[----:B------:R-:W2:Y:S02]  /*0f00*/  F2I.S64.TRUNC R18, R18 ;  /* 0x0000001200127311 */ /* 0x000ea4000020d900 */
[----:B--2---:R-:W-:Y:S05]  /*0f10*/  BRA `(.L_x_23559) ;  /* 0x0000000000107947 */ /* 0x004fea0003800000 */
.L_x_23583:
[----:B------:R2:W5:Y:S01]  /*0f20*/  LDG.E.64 R18, desc[UR36][R4.64] ;  /* 0x0000002404127981 */ /* 0x000562000c1e1b00 */
[----:B------:R-:W-:Y:S05]  /*0f30*/  BRA `(.L_x_23559) ;  /* 0x0000000000087947 */ /* 0x000fea0003800000 */
.L_x_23582:
[----:B------:R3:W5:Y:S01]  /*0f40*/  LDG.E R18, desc[UR36][R4.64] ;  /* 0x0000002404127981 */ /* 0x000762000c1e1900 */
[----:B------:R-:W-:-:S07]  /*0f50*/  IMAD.MOV.U32 R19, RZ, RZ, RZ ;  /* 0x000000ffff137224 */ /* 0x000fce00078e00ff */
.L_x_23559:
        /* <DEDUP_REMOVED lines=19> */
.L_x_23591:
[----:B0-2-4-:R0:W5:Y:S01]  /*1090*/  LDG.E.U8 R4, desc[UR36][R6.64] ;  /* 0x0000002406047981 */ /* 0x015162000c1e1100 */
[----:B------:R-:W-:Y:S01]  /*10a0*/  IMAD.MOV.U32 R5, RZ, RZ, RZ ;  /* 0x000000ffff057224 */ /* 0x000fe200078e00ff */
[----:B------:R-:W-:Y:S06]  /*10b0*/  BRA `(.L_x_23593) ;  /* 0x0000000c00447947 */ /* 0x000fec0003800000 */
.L_x_23590:
        /* <DEDUP_REMOVED lines=8> */
.L_x_23595:
[----:B0-2-4-:R-:W2:Y:S02]  /*1140*/  LDG.E R4, desc[UR36][R6.64] ;  /* 0x0000002406047981 */ /* 0x015ea4000c1e1900 */
[----:B--2---:R-:W-:Y:S01]  /*1150*/  SHF.R.S32.HI R5, RZ, 0x1f, R4 ;  /* 0x0000001fff057819 */ /* 0x004fe20000011404 */
[----:B------:R-:W-:Y:S06]  /*1160*/  BRA `(.L_x_23593) ;  /* 0x0000000c00187947 */ /* 0x000fec0003800000 */
.L_x_23594:
[----:B0-2-4-:R-:W2:Y:S02]  /*1170*/  LDG.E.S16 R4, desc[UR36][R6.64] ;  /* 0x0000002406047981 */ /* 0x015ea4000c1e1700 */
[----:B--2---:R-:W-:Y:S01]  /*1180*/  SHF.R.S32.HI R5, RZ, 0x1f, R4 ;  /* 0x0000001fff057819 */ /* 0x004fe20000011404 */
[----:B------:R-:W-:Y:S06]  /*1190*/  BRA `(.L_x_23593) ;  /* 0x0000000c000c7947 */ /* 0x000fec0003800000 */
.L_x_23589:
        /* <DEDUP_REMOVED lines=9> */
.L_x_23597:
[----:B------:R-:W0:Y:S02]  /*1230*/  LDG.E.U16 R6, desc[UR36][R6.64] ;  /* 0x0000002406067981 */ /* 0x000e24000c1e1500 */
[----:B0-2-4-:R-:W-:-:S06]  /*1240*/  HADD2.F32 R4, -RZ, R6.H0_H0 ;  /* 0x20000006ff047230 */ /* 0x015fcc0000004100 */
[----:B------:R-:W2:Y:S02]  /*1250*/  F2I.S64.TRUNC R4, R4 ;  /* 0x0000000400047311 */ /* 0x000ea4000020d900 */
[----:B--2---:R-:W-:Y:S05]  /*1260*/  BRA `(.L_x_23593) ;  /* 0x0000000800d87947 */ /* 0x004fea0003800000 */
.L_x_23596:
        /* <DEDUP_REMOVED lines=9> */
.L_x_23599:
[----:B------:R-:W0:Y:S02]  /*1300*/  LDG.E.U16 R6, desc[UR36][R6.64] ;  /* 0x0000002406067981 */ /* 0x000e24000c1e1500 */
[----:B0-2-4-:R-:W-:-:S06]  /*1310*/  HADD2.F32 R4, -RZ, R6.H0_H0 ;  /* 0x20000006ff047230 */ /* 0x015fcc0000004100 */
[----:B------:R-:W2:Y:S02]  /*1320*/  F2I.S64.TRUNC R4, R4 ;  /* 0x0000000400047311 */ /* 0x000ea4000020d900 */
[----:B--2---:R-:W-:Y:S05]  /*1330*/  BRA `(.L_x_23593) ;  /* 0x0000000800a47947 */ /* 0x004fea0003800000 */
.L_x_23598:
[----:B0-2-4-:R-:W2:Y:S02]  /*1340*/  LDG.E.64 R4, desc[UR36][R6.64] ;  /* 0x0000002406047981 */ /* 0x015ea4000c1e1b00 */
[----:B--2---:R-:W2:Y:S02]  /*1350*/  F2I.S64.F64.TRUNC R4, R4 ;  /* 0x0000000400047311 */ /* 0x004ea4000030d900 */
[----:B--2---:R-:W-:Y:S05]  /*1360*/  BRA `(.L_x_23593) ;  /* 0x0000000800987947 */ /* 0x004fea0003800000 */
.L_x_23588:
        /* <DEDUP_REMOVED lines=13> */
.L_x_23602:
[----:B0-2-4-:R-:W2:Y:S02]  /*1440*/  LDG.E.64 R4, desc[UR36][R6.64] ;  /* 0x0000002406047981 */ /* 0x015ea4000c1e1b00 */
[----:B--2---:R-:W0:Y:S02]  /*1450*/  F2I.S64.F64.TRUNC R4, R4 ;  /* 0x0000000400047311 */ /* 0x004e24000030d900 */
[----:B0-----:R-:W-:Y:S05]  /*1460*/  BRA `(.L_x_23593) ;  /* 0x0000000800587947 */ /* 0x001fea0003800000 */
.L_x_23601:
        /* <DEDUP_REMOVED lines=26> */
.L_x_23604:
        /* <DEDUP_REMOVED lines=14> */
.L_x_23603:
[----:B0-2-4-:R-:W2:Y:S02]  /*16f0*/  LDG.E.U16 R4, desc[UR36][R6.64] ;  /* 0x0000002406047981 */ /* 0x015ea4000c1e1500 */
[----:B--2---:R-:W-:-:S06]  /*1700*/  IMAD.U32 R4, R4, 0x10000, RZ ;  /* 0x0001000004047824 */ /* 0x004fcc00078e00ff */
[----:B------:R-:W0:Y:S02]  /*1710*/  F2I.S64.TRUNC R4, R4 ;  /* 0x0000000400047311 */ /* 0x000e24000020d900 */
[----:B0-----:R-:W-:Y:S05]  /*1720*/  BRA `(.L_x_23593) ;  /* 0x0000000400a87947 */ /* 0x001fea0003800000 */
.L_x_23600:
        /* <DEDUP_REMOVED lines=11> */
.L_x_23607:
        /* <DEDUP_REMOVED lines=21> */
.L_x_23611:
[----:B------:R-:W-:Y:S05]  /*1930*/  BSYNC.RECONVERGENT B1 ;  /* 0x0000000000017941 */ /* 0x000fea0003800200 */
.L_x_23610:
[----:B------:R-:W-:Y:S01]  /*1940*/  IMAD.SHL.U32 R0, R0, 0x100000, RZ ;  /* 0x0010000000007824 */ /* 0x000fe200078e00ff */
[----:B------:R-:W-:-:S04]  /*1950*/  LEA R3, R3, 0x3b800000, 0x17 ;  /* 0x3b80000003037811 */ /* 0x000fc800078eb8ff */
[----:B------:R-:W-:-:S07]  /*1960*/  LOP3.LUT R4, R3, R0, R7, 0xfe, !PT ;  /* 0x0000000003047212 */ /* 0x000fce00078efe07 */
.L_x_23609:
[----:B------:R-:W-:Y:S05]  /*1970*/  BSYNC.RECONVERGENT B0 ;  /* 0x0000000000007941 */ /* 0x000fea0003800200 */
.L_x_23608:
[----:B------:R-:W4:Y:S02]  /*1980*/  F2I.S64.TRUNC R4, R4 ;  /* 0x0000000400047311 */ /* 0x000f24000020d900 */
[----:B----4-:R-:W-:Y:S05]  /*1990*/  BRA `(.L_x_23593) ;  /* 0x00000004000c7947 */ /* 0x010fea0003800000 */
.L_x_23606:
        /* <DEDUP_REMOVED lines=21> */
.L_x_23615:
[----:B------:R-:W-:Y:S05]  /*1af0*/  BSYNC.RECONVERGENT B1 ;  /* 0x0000000000017941 */ /* 0x000fea0003800200 */
.L_x_23614:
[----:B------:R-:W-:Y:S01]  /*1b00*/  IMAD.SHL.U32 R0, R0, 0x200000, RZ ;  /* 0x0020000000007824 */ /* 0x000fe200078e00ff */
[----:B------:R-:W-:-:S04]  /*1b10*/  LEA R3, R3, 0x37800000, 0x17 ;  /* 0x3780000003037811 */ /* 0x000fc800078eb8ff */
[----:B------:R-:W-:-:S07]  /*1b20*/  LOP3.LUT R4, R3, R0, R7, 0xfe, !PT ;  /* 0x0000000003047212 */ /* 0x000fce00078efe07 */
.L_x_23613:
[----:B------:R-:W-:Y:S05]  /*1b30*/  BSYNC.RECONVERGENT B0 ;  /* 0x0000000000007941 */ /* 0x000fea0003800200 */
.L_x_23612:
[----:B------:R-:W4:Y:S02]  /*1b40*/  F2I.S64.TRUNC R4, R4 ;  /* 0x0000000400047311 */ /* 0x000f24000020d900 */
[----:B----4-:R-:W-:Y:S05]  /*1b50*/  BRA `(.L_x_23593) ;  /* 0x00000000009c7947 */ /* 0x010fea0003800000 */
.L_x_23605:
[----:B------:R-:W-:-:S09]  /*1b60*/  UISETP.NE.AND UP0, UPT, UR4, 0x1c, UPT ;  /* 0x0000001c0400788c */ /* 0x000fd2000bf05270 */
[----:B------:R-:W-:Y:S05]  /*1b70*/  BRA.U !UP0, `(.L_x_23616) ;  /* 0x00000001088c7547 */ /* 0x000fea000b800000 */
[----:B------:R-:W-:-:S09]  /*1b80*/  UISETP.NE.AND UP0, UPT, UR4, 0x1d, UPT ;  /* 0x0000001d0400788c */ /* 0x000fd2000bf05270 */
[----:B------:R-:W-:Y:S05]  /*1b90*/  BRA.U !UP0, `(.L_x_23617) ;  /* 0x00000001087c7547 */ /* 0x000fea000b800000 */
[----:B------:R-:W-:-:S09]  /*1ba0*/  UISETP.NE.AND UP0, UPT, UR4, 0x2c, UPT ;  /* 0x0000002c0400788c */ /* 0x000fd2000bf05270 */
[----:B------:R-:W-:Y:S05]  /*1bb0*/  BRA.U !UP0, `(.L_x_23618) ;  /* 0x0000000108487547 */ /* 0x000fea000b800000 */
.L_x_23592:
        /* <DEDUP_REMOVED lines=16> */
.L_x_23619:
[----:B------:R-:W-:Y:S01]  /*1cc0*/  CS2R R4, SRZ ;  /* 0x0000000000047805 */ /* 0x000fe2000001ff00 */
[----:B------:R-:W-:Y:S06]  /*1cd0*/  BRA `(.L_x_23593) ;  /* 0x00000000003c7947 */ /* 0x000fec0003800000 */
.L_x_23618:
        /* <DEDUP_REMOVED lines=8> */
.L_x_23621:
[----:B------:R-:W-:Y:S05]  /*1d60*/  BSYNC.RECONVERGENT B0 ;  /* 0x0000000000007941 */ /* 0x000fea0003800200 */
.L_x_23620:
[----:B------:R-:W2:Y:S02]  /*1d70*/  F2I.S64.TRUNC R4, R4 ;  /* 0x0000000400047311 */ /* 0x000ea4000020d900 */
[----:B--2---:R-:W-:Y:S05]  /*1d80*/  BRA `(.L_x_23593) ;  /* 0x0000000000107947 */ /* 0x004fea0003800000 */
.L_x_23617:
[----:B0-2-4-:R2:W5:Y:S01]  /*1d90*/  LDG.E.64 R4, desc[UR36][R6.64] ;  /* 0x0000002406047981 */ /* 0x015562000c1e1b00 */
[----:B------:R-:W-:Y:S05]  /*1da0*/  BRA `(.L_x_23593) ;  /* 0x0000000000087947 */ /* 0x000fea0003800000 */
.L_x_23616:
[----:B0-2-4-:R3:W5:Y:S01]  /*1db0*/  LDG.E R4, desc[UR36][R6.64] ;  /* 0x0000002406047981 */ /* 0x015762000c1e1900 */
[----:B------:R-:W-:-:S07]  /*1dc0*/  IMAD.MOV.U32 R5, RZ, RZ, RZ ;  /* 0x000000ffff057224 */ /* 0x000fce00078e00ff */
.L_x_23593:
[----:B-----5:R-:W-:Y:S01]  /*1dd0*/  LOP3.LUT P0, RZ, R18, R4, RZ, 0xfc, !PT ;  /* 0x0000000412ff7212 */ /* 0x020fe2000780fcff */
[----:B------:R-:W-:-:S03]  /*1de0*/  VIADD R23, R17, 0x80 ;  /* 0x0000008011177836 */ /* 0x000fc60000000000 */
[----:B------:R-:W-:-:S04]  /*1df0*/  LOP3.LUT P0, RZ, R19, R5, RZ, 0xfc, P0 ;  /* 0x0000000513ff7212 */ /* 0x000fc8000000fcff */
[----:B------:R-:W-:-:S09]  /*1e00*/  P2R R22, PR, RZ, 0x1 ;  /* 0x00000001ff167803 */ /* 0x000fd20000000000 */
.L_x_23553:
[----:B------:R-:W-:Y:S05]  /*1e10*/  BSYNC.RECONVERGENT B6 ;  /* 0x0000000000067941 */ /* 0x000fea0003800200 */
.L_x_23552:
[----:B------:R-:W-:Y:S01]  /*1e20*/  ISETP.GE.AND P0, PT, R23, R16, PT ;  /* 0x000000101700720c */ /* 0x000fe20003f06270 */
[----:B------:R-:W-:Y:S01]  /*1e30*/  BSSY.RECONVERGENT B6, `(.L_x_23622) ;  /* 0x00001d7000067945 */ /* 0x000fe20003800200 */
[----:B------:R-:W-:-:S04]  /*1e40*/  PLOP3.LUT P1, PT, PT, PT, PT, 0x8, 0x80 ;  /* 0x000000000080781c */ /* 0x000fc80003f2e170 */
[----:B------:R-:W-:-:S07]  /*1e50*/  P2R R24, PR, RZ, 0x2 ;  /* 0x00000002ff187803 */ /* 0x000fce0000000000 */
        /* <DEDUP_REMOVED lines=21> */
.L_x_23627:
[----:B------:R0:W5:Y:S01]  /*1fb0*/  LDG.E.U8 R18, desc[UR36][R4.64] ;  /* 0x0000002404127981 */ /* 0x000162000c1e1100 */
[----:B------:R-:W-:Y:S01]  /*1fc0*/  IMAD.MOV.U32 R19, RZ, RZ, RZ ;  /* 0x000000ffff137224 */ /* 0x000fe200078e00ff */
[----:B------:R-:W-:Y:S06]  /*1fd0*/  BRA `(.L_x_23629) ;  /* 0x0000000c00447947 */ /* 0x000fec0003800000 */
.L_x_23626:
        /* <DEDUP_REMOVED lines=8> */
.L_x_23631:
[----:B------:R-:W5:Y:S02]  /*2060*/  LDG.E R18, desc[UR36][R4.64] ;  /* 0x0000002404127981 */ /* 0x000f64000c1e1900 */
[----:B-----5:R-:W-:Y:S01]  /*2070*/  SHF.R.S32.HI R19, RZ, 0x1f, R18 ;  /* 0x0000001fff137819 */ /* 0x020fe20000011412 */
[----:B------:R-:W-:Y:S06]  /*2080*/  BRA `(.L_x_23629) ;  /* 0x0000000c00187947 */ /* 0x000fec0003800000 */
.L_x_23630:
[----:B------:R-:W5:Y:S02]  /*2090*/  LDG.E.S16 R18, desc[UR36][R4.64] ;  /* 0x0000002404127981 */ /* 0x000f64000c1e1700 */
[----:B-----5:R-:W-:Y:S01]  /*20a0*/  SHF.R.S32.HI R19, RZ, 0x1f, R18 ;  /* 0x0000001fff137819 */ /* 0x020fe20000011412 */
[----:B------:R-:W-:Y:S06]  /*20b0*/  BRA `(.L_x_23629) ;  /* 0x0000000c000c7947 */ /* 0x000fec0003800000 */
.L_x_23625:
        /* <DEDUP_REMOVED lines=9> */
.L_x_23633:
[----:B------:R-:W5:Y:S02]  /*2150*/  LDG.E.U16 R4, desc[UR36][R4.64] ;  /* 0x0000002404047981 */ /* 0x000f64000c1e1500 */
[----:B-----5:R-:W-:-:S06]  /*2160*/  HADD2.F32 R18, -RZ, R4.H0_H0 ;  /* 0x20000004ff127230 */ /* 0x020fcc0000004100 */
[----:B------:R-:W0:Y:S02]  /*2170*/  F2I.S64.TRUNC R18, R18 ;  /* 0x0000001200127311 */ /* 0x000e24000020d900 */
[----:B0-----:R-:W-:Y:S05]  /*2180*/  BRA `(.L_x_23629) ;  /* 0x0000000800d87947 */ /* 0x001fea0003800000 */
.L_x_23632:
        /* <DEDUP_REMOVED lines=9> */
.L_x_23635:
[----:B------:R-:W5:Y:S02]  /*2220*/  LDG.E.U16 R4, desc[UR36][R4.64] ;  /* 0x0000002404047981 */ /* 0x000f64000c1e1500 */
[----:B-----5:R-:W-:-:S06]  /*2230*/  HADD2.F32 R18, -RZ, R4.H0_H0 ;  /* 0x20000004ff127230 */ /* 0x020fcc0000004100 */
[----:B------:R-:W0:Y:S02]  /*2240*/  F2I.S64.TRUNC R18, R18 ;  /* 0x0000001200127311 */ /* 0x000e24000020d900 */
[----:B0-----:R-:W-:Y:S05]  /*2250*/  BRA `(.L_x_23629) ;  /* 0x0000000800a47947 */ /* 0x001fea0003800000 */
.L_x_23634:
[----:B------:R-:W5:Y:S02]  /*2260*/  LDG.E.64 R4, desc[UR36][R4.64] ;  /* 0x0000002404047981 */ /* 0x000f64000c1e1b00 */
[----:B-----5:R0:W0:Y:S02]  /*2270*/  F2I.S64.F64.TRUNC R18, R4 ;  /* 0x0000000400127311 */ /* 0x020024000030d900 */
[----:B0-----:R-:W-:Y:S05]  /*2280*/  BRA `(.L_x_23629) ;  /* 0x0000000800987947 */ /* 0x001fea0003800000 */
.L_x_23624:
        /* <DEDUP_REMOVED lines=13> */
.L_x_23638:
[----:B------:R-:W5:Y:S02]  /*2360*/  LDG.E.64 R4, desc[UR36][R4.64] ;  /* 0x0000002404047981 */ /* 0x000f64000c1e1b00 */
[----:B-----5:R0:W0:Y:S02]  /*2370*/  F2I.S64.F64.TRUNC R18, R4 ;  /* 0x0000000400127311 */ /* 0x020024000030d900 */
[----:B0-----:R-:W-:Y:S05]  /*2380*/  BRA `(.L_x_23629) ;  /* 0x0000000800587947 */ /* 0x001fea0003800000 */
.L_x_23637:
        /* <DEDUP_REMOVED lines=26> */
.L_x_23640:
        /* <DEDUP_REMOVED lines=14> */
.L_x_23639:
[----:B------:R-:W5:Y:S02]  /*2610*/  LDG.E.U16 R18, desc[UR36][R4.64] ;  /* 0x0000002404127981 */ /* 0x000f64000c1e1500 */
[----:B-----5:R-:W-:-:S06]  /*2620*/  IMAD.U32 R18, R18, 0x10000, RZ ;  /* 0x0001000012127824 */ /* 0x020fcc00078e00ff */
[----:B------:R-:W0:Y:S02]  /*2630*/  F2I.S64.TRUNC R18, R18 ;  /* 0x0000001200127311 */ /* 0x000e24000020d900 */
[----:B0-----:R-:W-:Y:S05]  /*2640*/  BRA `(.L_x_23629) ;  /* 0x0000000400a87947 */ /* 0x001fea0003800000 */
.L_x_23636:
        /* <DEDUP_REMOVED lines=11> */
.L_x_23643:
        /* <DEDUP_REMOVED lines=21> */
.L_x_23647:
[----:B------:R-:W-:Y:S05]  /*2850*/  BSYNC.RECONVERGENT B1 ;  /* 0x0000000000017941 */ /* 0x000fea0003800200 */
.L_x_23646:
[----:B------:R-:W-:Y:S01]  /*2860*/  IMAD.SHL.U32 R0, R0, 0x100000, RZ ;  /* 0x0010000000007824 */ /* 0x000fe200078e00ff */
[----:B------:R-:W-:-:S04]  /*2870*/  LEA R3, R3, 0x3b800000, 0x17 ;  /* 0x3b80000003037811 */ /* 0x000fc800078eb8ff */
[----:B------:R-:W-:-:S07]  /*2880*/  LOP3.LUT R18, R3, R0, R7, 0xfe, !PT ;  /* 0x0000000003127212 */ /* 0x000fce00078efe07 */
.L_x_23645:
[----:B------:R-:W-:Y:S05]  /*2890*/  BSYNC.RECONVERGENT B0 ;  /* 0x0000000000007941 */ /* 0x000fea0003800200 */
.L_x_23644:
[----:B------:R-:W0:Y:S02]  /*28a0*/  F2I.S64.TRUNC R18, R18 ;  /* 0x0000001200127311 */ /* 0x000e24000020d900 */
[----:B0-----:R-:W-:Y:S05]  /*28b0*/  BRA `(.L_x_23629) ;  /* 0x00000004000c7947 */ /* 0x001fea0003800000 */
.L_x_23642:
        /* <DEDUP_REMOVED lines=21> */
.L_x_23651:
[----:B------:R-:W-:Y:S05]  /*2a10*/  BSYNC.RECONVERGENT B1 ;  /* 0x0000000000017941 */ /* 0x000fea0003800200 */
.L_x_23650:
[----:B------:R-:W-:Y:S01]  /*2a20*/  IMAD.SHL.U32 R0, R0, 0x200000, RZ ;  /* 0x0020000000007824 */ /* 0x000fe200078e00ff */
[----:B------:R-:W-:-:S04]  /*2a30*/  LEA R3, R3, 0x37800000, 0x17 ;  /* 0x3780000003037811 */ /* 0x000fc800078eb8ff */
[----:B------:R-:W-:-:S07]  /*2a40*/  LOP3.LUT R18, R3, R0, R7, 0xfe, !PT ;  /* 0x0000000003127212 */ /* 0x000fce00078efe07 */
.L_x_23649:
[----:B------:R-:W-:Y:S05]  /*2a50*/  BSYNC.RECONVERGENT B0 ;  /* 0x0000000000007941 */ /* 0x000fea0003800200 */
.L_x_23648:
[----:B------:R-:W0:Y:S02]  /*2a60*/  F2I.S64.TRUNC R18, R18 ;  /* 0x0000001200127311 */ /* 0x000e24000020d900 */
[----:B0-----:R-:W-:Y:S05]  /*2a70*/  BRA `(.L_x_23629) ;  /* 0x00000000009c7947 */ /* 0x001fea0003800000 */
.L_x_23641:
        /* <DEDUP_REMOVED lines=14> */
.L_x_23655:
[----:B------:R-:W-:Y:S05]  /*2b60*/  BSYNC.RECONVERGENT B0 ;  /* 0x0000000000007941 */ /* 0x000fea0003800200 */
.L_x_23654:
[----:B------:R-:W0:Y:S02]  /*2b70*/  F2I.S64.TRUNC R18, R18 ;  /* 0x0000001200127311 */ /* 0x000e24000020d900 */
[----:B0-----:R-:W-:Y:S05]  /*2b80*/  BRA `(.L_x_23629) ;  /* 0x0000000000587947 */ /* 0x001fea0003800000 */
.L_x_23628:
        /* <DEDUP_REMOVED lines=16> */
.L_x_23656:
[----:B------:R-:W-:Y:S01]  /*2c90*/  CS2R R18, SRZ ;  /* 0x0000000000127805 */ /* 0x000fe2000001ff00 */
[----:B------:R-:W-:Y:S06]  /*2ca0*/  BRA `(.L_x_23629) ;  /* 0x0000000000107947 */ /* 0x000fec0003800000 */
.L_x_23653:
[----:B------:R0:W5:Y:S01]  /*2cb0*/  LDG.E.64 R18, desc[UR36][R4.64] ;  /* 0x0000002404127981 */ /* 0x000162000c1e1b00 */
[----:B------:R-:W-:Y:S05]  /*2cc0*/  BRA `(.L_x_23629) ;  /* 0x0000000000087947 */ /* 0x000fea0003800000 */
.L_x_23652:
[----:B------:R0:W5:Y:S01]  /*2cd0*/  LDG.E R18, desc[UR36][R4.64] ;  /* 0x0000002404127981 */ /* 0x000162000c1e1900 */
[----:B------:R-:W-:-:S07]  /*2ce0*/  IMAD.MOV.U32 R19, RZ, RZ, RZ ;  /* 0x000000ffff137224 */ /* 0x000fce00078e00ff */
.L_x_23629:
        /* <DEDUP_REMOVED lines=19> */
.L_x_23660:
[----:B0-----:R3:W5:Y:S01]  /*2e20*/  LDG.E.U8 R4, desc[UR36][R6.64] ;  /* 0x0000002406047981 */ /* 0x001762000c1e1100 */
[----:B------:R-:W-:Y:S01]  /*2e30*/  IMAD.MOV.U32 R5, RZ, RZ, RZ ;  /* 0x000000ffff057224 */ /* 0x000fe200078e00ff */
[----:B------:R-:W-:Y:S06]  /*2e40*/  BRA `(.L_x_23662) ;  /* 0x0000000c00447947 */ /* 0x000fec0003800000 */
.L_x_23659:
        /* <DEDUP_REMOVED lines=8> */
.L_x_23664:
[----:B0-----:R-:W2:Y:S02]  /*2ed0*/  LDG.E R4, desc[UR36][R6.64] ;  /* 0x0000002406047981 */ /* 0x001ea4000c1e1900 */
[----:B--2---:R-:W-:Y:S01]  /*2ee0*/  SHF.R.S32.HI R5, RZ, 0x1f, R4 ;  /* 0x0000001fff057819 */ /* 0x004fe20000011404 */
[----:B------:R-:W-:Y:S06]  /*2ef0*/  BRA `(.L_x_23662) ;  /* 0x0000000c00187947 */ /* 0x000fec0003800000 */
.L_x_23663:
[----:B0-----:R-:W2:Y:S02]  /*2f00*/  LDG.E.S16 R4, desc[UR36][R6.64] ;  /* 0x0000002406047981 */ /* 0x001ea4000c1e1700 */
[----:B--2---:R-:W-:Y:S01]  /*2f10*/  SHF.R.S32.HI R5, RZ, 0x1f, R4 ;  /* 0x0000001fff057819 */ /* 0x004fe20000011404 */
[----:B------:R-:W-:Y:S06]  /*2f20*/  BRA `(.L_x_23662) ;  /* 0x0000000c000c7947 */ /* 0x000fec0003800000 */
.L_x_23658:
        /* <DEDUP_REMOVED lines=9> */
.L_x_23666:
[----:B------:R-:W0:Y:S02]  /*2fc0*/  LDG.E.U16 R6, desc[UR36][R6.64] ;  /* 0x0000002406067981 */ /* 0x000e24000c1e1500 */
[----:B0-----:R-:W-:-:S06]  /*2fd0*/  HADD2.F32 R4, -RZ, R6.H0_H0 ;  /* 0x20000006ff047230 */ /* 0x001fcc0000004100 */
[----:B------:R-:W3:Y:S02]  /*2fe0*/  F2I.S64.TRUNC R4, R4 ;  /* 0x0000000400047311 */ /* 0x000ee4000020d900 */
[----:B---3--:R-:W-:Y:S05]  /*2ff0*/  BRA `(.L_x_23662) ;  /* 0x0000000800d87947 */ /* 0x008fea0003800000 */
.L_x_23665:
        /* <DEDUP_REMOVED lines=9> */
.L_x_23668:
[----:B------:R-:W0:Y:S02]  /*3090*/  LDG.E.U16 R6, desc[UR36][R6.64] ;  /* 0x0000002406067981 */ /* 0x000e24000c1e1500 */
[----:B0-----:R-:W-:-:S06]  /*30a0*/  HADD2.F32 R4, -RZ, R6.H0_H0 ;  /* 0x20000006ff047230 */ /* 0x001fcc0000004100 */
[----:B------:R-:W3:Y:S02]  /*30b0*/  F2I.S64.TRUNC R4, R4 ;  /* 0x0000000400047311 */ /* 0x000ee4000020d900 */
[----:B---3--:R-:W-:Y:S05]  /*30c0*/  BRA `(.L_x_23662) ;  /* 0x0000000800a47947 */ /* 0x008fea0003800000 */
.L_x_23667:
[----:B0-----:R-:W2:Y:S02]  /*30d0*/  LDG.E.64 R4, desc[UR36][R6.64] ;  /* 0x0000002406047981 */ /* 0x001ea4000c1e1b00 */
[----:B--2---:R-:W3:Y:S02]  /*30e0*/  F2I.S64.F64.TRUNC R4, R4 ;  /* 0x0000000400047311 */ /* 0x004ee4000030d900 */
[----:B---3--:R-:W-:Y:S05]  /*30f0*/  BRA `(.L_x_23662) ;  /* 0x0000000800987947 */ /* 0x008fea0003800000 */
.L_x_23657:
        /* <DEDUP_REMOVED lines=13> */
.L_x_23671:
[----:B0-----:R-:W2:Y:S02]  /*31d0*/  LDG.E.64 R4, desc[UR36][R6.64] ;  /* 0x0000002406047981 */ /* 0x001ea4000c1e1b00 */
[----:B--2---:R-:W3:Y:S02]  /*31e0*/  F2I.S64.F64.TRUNC R4, R4 ;  /* 0x0000000400047311 */ /* 0x004ee4000030d900 */
[----:B---3--:R-:W-:Y:S05]  /*31f0*/  BRA `(.L_x_23662) ;  /* 0x0000000800587947 */ /* 0x008fea0003800000 */
.L_x_23670:
        /* <DEDUP_REMOVED lines=26> */
.L_x_23673:
        /* <DEDUP_REMOVED lines=14> */
.L_x_23672:
[----:B0-----:R-:W2:Y:S02]  /*3480*/  LDG.E.U16 R4, desc[UR36][R6.64] ;  /* 0x0000002406047981 */ /* 0x001ea4000c1e1500 */
[----:B--2---:R-:W-:-:S06]  /*3490*/  IMAD.U32 R4, R4, 0x10000, RZ ;  /* 0x0001000004047824 */ /* 0x004fcc00078e00ff */
[----:B------:R-:W3:Y:S02]  /*34a0*/  F2I.S64.TRUNC R4, R4 ;  /* 0x0000000400047311 */ /* 0x000ee4000020d900 */
[----:B---3--:R-:W-:Y:S05]  /*34b0*/  BRA `(.L_x_23662) ;  /* 0x0000000400a87947 */ /* 0x008fea0003800000 */
.L_x_23669:
        /* <DEDUP_REMOVED lines=11> */
.L_x_23676:
        /* <DEDUP_REMOVED lines=21> */
.L_x_23680:
[----:B------:R-:W-:Y:S05]  /*36c0*/  BSYNC.RECONVERGENT B1 ;  /* 0x0000000000017941 */ /* 0x000fea0003800200 */
.L_x_23679:
[----:B------:R-:W-:Y:S01]  /*36d0*/  IMAD.SHL.U32 R0, R0, 0x100000, RZ ;  /* 0x0010000000007824 */ /* 0x000fe200078e00ff */
[----:B------:R-:W-:-:S04]  /*36e0*/  LEA R3, R3, 0x3b800000, 0x17 ;  /* 0x3b80000003037811 */ /* 0x000fc800078eb8ff */
[----:B------:R-:W-:-:S07]  /*36f0*/  LOP3.LUT R4, R3, R0, R7, 0xfe, !PT ;  /* 0x0000000003047212 */ /* 0x000fce00078efe07 */
.L_x_23678:
[----:B------:R-:W-:Y:S05]  /*3700*/  BSYNC.RECONVERGENT B0 ;  /* 0x0000000000007941 */ /* 0x000fea0003800200 */
.L_x_23677:
[----:B------:R-:W0:Y:S02]  /*3710*/  F2I.S64.TRUNC R4, R4 ;  /* 0x0000000400047311 */ /* 0x000e24000020d900 */
[----:B0-----:R-:W-:Y:S05]  /*3720*/  BRA `(.L_x_23662) ;  /* 0x00000004000c7947 */ /* 0x001fea0003800000 */
.L_x_23675:
        /* <DEDUP_REMOVED lines=21> */
.L_x_23684:
[----:B------:R-:W-:Y:S05]  /*3880*/  BSYNC.RECONVERGENT B1 ;  /* 0x0000000000017941 */ /* 0x000fea0003800200 */
.L_x_23683:
[----:B------:R-:W-:Y:S01]  /*3890*/  IMAD.SHL.U32 R0, R0, 0x200000, RZ ;  /* 0x0020000000007824 */ /* 0x000fe200078e00ff */
[----:B------:R-:W-:-:S04]  /*38a0*/  LEA R3, R3, 0x37800000, 0x17 ;  /* 0x3780000003037811 */ /* 0x000fc800078eb8ff */
[----:B------:R-:W-:-:S07]  /*38b0*/  LOP3.LUT R4, R3, R0, R7, 0xfe, !PT ;  /* 0x0000000003047212 */ /* 0x000fce00078efe07 */
.L_x_23682:
[----:B------:R-:W-:Y:S05]  /*38c0*/  BSYNC.RECONVERGENT B0 ;  /* 0x0000000000007941 */ /* 0x000fea0003800200 */
.L_x_23681:
[----:B------:R-:W0:Y:S02]  /*38d0*/  F2I.S64.TRUNC R4, R4 ;  /* 0x0000000400047311 */ /* 0x000e24000020d900 */
[----:B0-----:R-:W-:Y:S05]  /*38e0*/  BRA `(.L_x_23662) ;  /* 0x00000000009c7947 */ /* 0x001fea0003800000 */
.L_x_23674:
        /* <DEDUP_REMOVED lines=14> */
.L_x_23688:
[----:B------:R-:W-:Y:S05]  /*39d0*/  BSYNC.RECONVERGENT B0 ;  /* 0x0000000000007941 */ /* 0x000fea0003800200 */
.L_x_23687:
[----:B------:R-:W1:Y:S02]  /*39e0*/  F2I.S64.TRUNC R4, R4 ;  /* 0x0000000400047311 */ /* 0x000e64000020d900 */
[----:B-1----:R-:W-:Y:S05]  /*39f0*/  BRA `(.L_x_23662) ;  /* 0x0000000000587947 */ /* 0x002fea0003800000 */
.L_x_23661:
        /* <DEDUP_REMOVED lines=16> */
.L_x_23689:
[----:B------:R-:W-:Y:S01]  /*3b00*/  CS2R R4, SRZ ;  /* 0x0000000000047805 */ /* 0x000fe2000001ff00 */
[----:B------:R-:W-:Y:S06]  /*3b10*/  BRA `(.L_x_23662) ;  /* 0x0000000000107947 */ /* 0x000fec0003800000 */
.L_x_23686:
[----:B0-----:R1:W5:Y:S01]  /*3b20*/  LDG.E.64 R4, desc[UR36][R6.64] ;  /* 0x0000002406047981 */ /* 0x001362000c1e1b00 */
[----:B------:R-:W-:Y:S05]  /*3b30*/  BRA `(.L_x_23662) ;  /* 0x0000000000087947 */ /* 0x000fea0003800000 */
.L_x_23685:
[----:B0-----:R2:W5:Y:S01]  /*3b40*/  LDG.E R4, desc[UR36][R6.64] ;  /* 0x0000002406047981 */ /* 0x001562000c1e1900 */
[----:B------:R-:W-:-:S07]  /*3b50*/  IMAD.MOV.U32 R5, RZ, RZ, RZ ;  /* 0x000000ffff057224 */ /* 0x000fce00078e00ff */
.L_x_23662:
[----:B-----5:R-:W-:Y:S01]  /*3b60*/  LOP3.LUT P0, RZ, R18, R4, RZ, 0xfc, !PT ;  /* 0x0000000412ff7212 */ /* 0x020fe2000780fcff */
[----:B------:R-:W-:-:S03]  /*3b70*/  VIADD R23, R23, 0x80 ;  /* 0x0000008017177836 */ /* 0x000fc60000000000 */
[----:B------:R-:W-:-:S04]  /*3b80*/  LOP3.LUT P0, RZ, R19, R5, RZ, 0xfc, P0 ;  /* 0x0000000513ff7212 */ /* 0x000fc8000000fcff */
[----:B------:R-:W-:-:S09]  /*3b90*/  P2R R24, PR, RZ, 0x1 ;  /* 0x00000001ff187803 */ /* 0x000fd20000000000 */
.L_x_23623:
[----:B------:R-:W-:Y:S05]  /*3ba0*/  BSYNC.RECONVERGENT B6 ;  /* 0x0000000000067941 */ /* 0x000fea0003800200 */
.L_x_23622:
        /* <DEDUP_REMOVED lines=25> */
.L_x_23695:
[----:B------:R0:W5:Y:S01]  /*3d40*/  LDG.E.U8 R18, desc[UR36][R4.64] ;  /* 0x0000002404127981 */ /* 0x000162000c1e1100 */
[----:B------:R-:W-:Y:S01]  /*3d50*/  IMAD.MOV.U32 R19, RZ, RZ, RZ ;  /* 0x000000ffff137224 */ /* 0x000fe200078e00ff */
[----:B------:R-:W-:Y:S06]  /*3d60*/  BRA `(.L_x_23697) ;  /* 0x0000000c00447947 */ /* 0x000fec0003800000 */
.L_x_23694:
        /* <DEDUP_REMOVED lines=8> */
.L_x_23699:
[----:B------:R-:W5:Y:S02]  /*3df0*/  LDG.E R18, desc[UR36][R4.64] ;  /* 0x0000002404127981 */ /* 0x000f64000c1e1900 */
[----:B-----5:R-:W-:Y:S01]  /*3e00*/  SHF.R.S32.HI R19, RZ, 0x1f, R18 ;  /* 0x0000001fff137819 */ /* 0x020fe20000011412 */
[----:B------:R-:W-:Y:S06]  /*3e10*/  BRA `(.L_x_23697) ;  /* 0x0000000c00187947 */ /* 0x000fec0003800000 */
.L_x_23698:
[----:B------:R-:W5:Y:S02]  /*3e20*/  LDG.E.S16 R18, desc[UR36][R4.64] ;  /* 0x0000002404127981 */ /* 0x000f64000c1e1700 */
[----:B-----5:R-:W-:Y:S01]  /*3e30*/  SHF.R.S32.HI R19, RZ, 0x1f, R18 ;  /* 0x0000001fff137819 */ /* 0x020fe20000011412 */
[----:B------:R-:W-:Y:S06]  /*3e40*/  BRA `(.L_x_23697) ;  /* 0x0000000c000c7947 */ /* 0x000fec0003800000 */
.L_x_23693:
        /* <DEDUP_REMOVED lines=9> */
.L_x_23701:
[----:B------:R-:W5:Y:S02]  /*3ee0*/  LDG.E.U16 R4, desc[UR36][R4.64] ;  /* 0x0000002404047981 */ /* 0x000f64000c1e1500 */
[----:B-----5:R-:W-:-:S06]  /*3ef0*/  HADD2.F32 R18, -RZ, R4.H0_H0 ;  /* 0x20000004ff127230 */ /* 0x020fcc0000004100 */
[----:B------:R-:W0:Y:S02]  /*3f00*/  F2I.S64.TRUNC R18, R18 ;  /* 0x0000001200127311 */ /* 0x000e24000020d900 */
[----:B0-----:R-:W-:Y:S05]  /*3f10*/  BRA `(.L_x_23697) ;  /* 0x0000000800d87947 */ /* 0x001fea0003800000 */
.L_x_23700:
        /* <DEDUP_REMOVED lines=9> */
.L_x_23703:
[----:B------:R-:W5:Y:S02]  /*3fb0*/  LDG.E.U16 R4, desc[UR36][R4.64] ;  /* 0x0000002404047981 */ /* 0x000f64000c1e1500 */
[----:B-----5:R-:W-:-:S06]  /*3fc0*/  HADD2.F32 R18, -RZ, R4.H0_H0 ;  /* 0x20000004ff127230 */ /* 0x020fcc0000004100 */
[----:B------:R-:W0:Y:S02]  /*3fd0*/  F2I.S64.TRUNC R18, R18 ;  /* 0x0000001200127311 */ /* 0x000e24000020d900 */
[----:B0-----:R-:W-:Y:S05]  /*3fe0*/  BRA `(.L_x_23697) ;  /* 0x0000000800a47947 */ /* 0x001fea0003800000 */
.L_x_23702:
[----:B------:R-:W5:Y:S02]  /*3ff0*/  LDG.E.64 R4, desc[UR36][R4.64] ;  /* 0x0000002404047981 */ /* 0x000f64000c1e1b00 */
[----:B-----5:R0:W0:Y:S02]  /*4000*/  F2I.S64.F64.TRUNC R18, R4 ;  /* 0x0000000400127311 */ /* 0x020024000030d900 */
[----:B0-----:R-:W-:Y:S05]  /*4010*/  BRA `(.L_x_23697) ;  /* 0x0000000800987947 */ /* 0x001fea0003800000 */
.L_x_23692:
        /* <DEDUP_REMOVED lines=13> */
.L_x_23706:
[----:B------:R-:W5:Y:S02]  /*40f0*/  LDG.E.64 R4, desc[UR36][R4.64] ;  /* 0x0000002404047981 */ /* 0x000f64000c1e1b00 */
[----:B-----5:R0:W0:Y:S02]  /*4100*/  F2I.S64.F64.TRUNC R18, R4 ;  /* 0x0000000400127311 */ /* 0x020024000030d900 */
[----:B0-----:R-:W-:Y:S05]  /*4110*/  BRA `(.L_x_23697) ;  /* 0x0000000800587947 */ /* 0x001fea0003800000 */
.L_x_23705:
        /* <DEDUP_REMOVED lines=26> */
.L_x_23708:
        /* <DEDUP_REMOVED lines=14> */
.L_x_23707:
[----:B------:R-:W5:Y:S02]  /*43a0*/  LDG.E.U16 R18, desc[UR36][R4.64] ;  /* 0x0000002404127981 */ /* 0x000f64000c1e1500 */
[----:B-----5:R-:W-:-:S06]  /*43b0*/  IMAD.U32 R18, R18, 0x10000, RZ ;  /* 0x0001000012127824 */ /* 0x020fcc00078e00ff */
[----:B------:R-:W0:Y:S02]  /*43c0*/  F2I.S64.TRUNC R18, R18 ;  /* 0x0000001200127311 */ /* 0x000e24000020d900 */
[----:B0-----:R-:W-:Y:S05]  /*43d0*/  BRA `(.L_x_23697) ;  /* 0x0000000400a87947 */ /* 0x001fea0003800000 */
.L_x_23704:
        /* <DEDUP_REMOVED lines=11> */
.L_x_23711:
        /* <DEDUP_REMOVED lines=21> */
.L_x_23715:
[----:B------:R-:W-:Y:S05]  /*45e0*/  BSYNC.RECONVERGENT B1 ;  /* 0x0000000000017941 */ /* 0x000fea0003800200 */
.L_x_23714:
[----:B------:R-:W-:Y:S01]  /*45f0*/  IMAD.SHL.U32 R0, R0, 0x100000, RZ ;  /* 0x0010000000007824 */ /* 0x000fe200078e00ff */
[----:B------:R-:W-:-:S04]  /*4600*/  LEA R3, R3, 0x3b800000, 0x17 ;  /* 0x3b80000003037811 */ /* 0x000fc800078eb8ff */
[----:B------:R-:W-:-:S07]  /*4610*/  LOP3.LUT R18, R3, R0, R7, 0xfe, !PT ;  /* 0x0000000003127212 */ /* 0x000fce00078efe07 */
.L_x_23713:
[----:B------:R-:W-:Y:S05]  /*4620*/  BSYNC.RECONVERGENT B0 ;  /* 0x0000000000007941 */ /* 0x000fea0003800200 */
.L_x_23712:
[----:B------:R-:W0:Y:S02]  /*4630*/  F2I.S64.TRUNC R18, R18 ;  /* 0x0000001200127311 */ /* 0x000e24000020d900 */
[----:B0-----:R-:W-:Y:S05]  /*4640*/  BRA `(.L_x_23697) ;  /* 0x00000004000c7947 */ /* 0x001fea0003800000 */
.L_x_23710:
        /* <DEDUP_REMOVED lines=21> */
.L_x_23719:
[----:B------:R-:W-:Y:S05]  /*47a0*/  BSYNC.RECONVERGENT B1 ;  /* 0x0000000000017941 */ /* 0x000fea0003800200 */
.L_x_23718:
[----:B------:R-:W-:Y:S01]  /*47b0*/  IMAD.SHL.U32 R0, R0, 0x200000, RZ ;  /* 0x0020000000007824 */ /* 0x000fe200078e00ff */
[----:B------:R-:W-:-:S04]  /*47c0*/  LEA R3, R3, 0x37800000, 0x17 ;  /* 0x3780000003037811 */ /* 0x000fc800078eb8ff */
[----:B------:R-:W-:-:S07]  /*47d0*/  LOP3.LUT R18, R3, R0, R7, 0xfe, !PT ;  /* 0x0000000003127212 */ /* 0x000fce00078efe07 */
.L_x_23717:
[----:B------:R-:W-:Y:S05]  /*47e0*/  BSYNC.RECONVERGENT B0 ;  /* 0x0000000000007941 */ /* 0x000fea0003800200 */
.L_x_23716:
[----:B------:R-:W0:Y:S02]  /*47f0*/  F2I.S64.TRUNC R18, R18 ;  /* 0x0000001200127311 */ /* 0x000e24000020d900 */
[----:B0-----:R-:W-:Y:S05]  /*4800*/  BRA `(.L_x_23697) ;  /* 0x00000000009c7947 */ /* 0x001fea0003800000 */
.L_x_23709:
        /* <DEDUP_REMOVED lines=14> */
.L_x_23723:
[----:B------:R-:W-:Y:S05]  /*48f0*/  BSYNC.RECONVERGENT B0 ;  /* 0x0000000000007941 */ /* 0x000fea0003800200 */
.L_x_23722:
[----:B------:R-:W0:Y:S02]  /*4900*/  F2I.S64.TRUNC R18, R18 ;  /* 0x0000001200127311 */ /* 0x000e24000020d900 */
[----:B0-----:R-:W-:Y:S05]  /*4910*/  BRA `(.L_x_23697) ;  /* 0x0000000000587947 */ /* 0x001fea0003800000 */
.L_x_23696:
        /* <DEDUP_REMOVED lines=16> */
.L_x_23724:
[----:B------:R-:W-:Y:S01]  /*4a20*/  CS2R R18, SRZ ;  /* 0x0000000000127805 */ /* 0x000fe2000001ff00 */
[----:B------:R-:W-:Y:S06]  /*4a30*/  BRA `(.L_x_23697) ;  /* 0x0000000000107947 */ /* 0x000fec0003800000 */
.L_x_23721:
[----:B------:R0:W5:Y:S01]  /*4a40*/  LDG.E.64 R18, desc[UR36][R4.64] ;  /* 0x0000002404127981 */ /* 0x000162000c1e1b00 */
[----:B------:R-:W-:Y:S05]  /*4a50*/  BRA `(.L_x_23697) ;  /* 0x0000000000087947 */ /* 0x000fea0003800000 */
.L_x_23720:
[----:B------:R0:W5:Y:S01]  /*4a60*/  LDG.E R18, desc[UR36][R4.64] ;  /* 0x0000002404127981 */ /* 0x000162000c1e1900 */
[----:B------:R-:W-:-:S07]  /*4a70*/  IMAD.MOV.U32 R19, RZ, RZ, RZ ;  /* 0x000000ffff137224 */ /* 0x000fce00078e00ff */
.L_x_23697:
        /* <DEDUP_REMOVED lines=19> */
.L_x_23728:
[----:B0-----:R4:W5:Y:S01]  /*4bb0*/  LDG.E.U8 R4, desc[UR36][R6.64] ;  /* 0x0000002406047981 */ /* 0x001962000c1e1100 */
[----:B------:R-:W-:Y:S01]  /*4bc0*/  IMAD.MOV.U32 R5, RZ, RZ, RZ ;  /* 0x000000ffff057224 */ /* 0x000fe200078e00ff */
[----:B------:R-:W-:Y:S06]  /*4bd0*/  BRA `(.L_x_23730) ;  /* 0x0000000c00447947 */ /* 0x000fec0003800000 */
.L_x_23727:
        /* <DEDUP_REMOVED lines=8> */
.L_x_23732:
[----:B0-----:R-:W2:Y:S02]  /*4c60*/  LDG.E R4, desc[UR36][R6.64] ;  /* 0x0000002406047981 */ /* 0x001ea4000c1e1900 */
[----:B--2---:R-:W-:Y:S01]  /*4c70*/  SHF.R.S32.HI R5, RZ, 0x1f, R4 ;  /* 0x0000001fff057819 */ /* 0x004fe20000011404 */
[----:B------:R-:W-:Y:S06]  /*4c80*/  BRA `(.L_x_23730) ;  /* 0x0000000c00187947 */ /* 0x000fec0003800000 */
.L_x_23731:
[----:B0-----:R-:W2:Y:S02]  /*4c90*/  LDG.E.S16 R4, desc[UR36][R6.64] ;  /* 0x0000002406047981 */ /* 0x001ea4000c1e1700 */
[----:B--2---:R-:W-:Y:S01]  /*4ca0*/  SHF.R.S32.HI R5, RZ, 0x1f, R4 ;  /* 0x0000001fff057819 */ /* 0x004fe20000011404 */
[----:B------:R-:W-:Y:S06]  /*4cb0*/  BRA `(.L_x_23730) ;  /* 0x0000000c000c7947 */ /* 0x000fec0003800000 */
.L_x_23726:
        /* <DEDUP_REMOVED lines=9> */
.L_x_23734:
[----:B------:R-:W0:Y:S02]  /*4d50*/  LDG.E.U16 R6, desc[UR36][R6.64] ;  /* 0x0000002406067981 */ /* 0x000e24000c1e1500 */
[----:B0-----:R-:W-:-:S06]  /*4d60*/  HADD2.F32 R4, -RZ, R6.H0_H0 ;  /* 0x20000006ff047230 */ /* 0x001fcc0000004100 */
[----:B------:R-:W0:Y:S02]  /*4d70*/  F2I.S64.TRUNC R4, R4 ;  /* 0x0000000400047311 */ /* 0x000e24000020d900 */
[----:B0-----:R-:W-:Y:S05]  /*4d80*/  BRA `(.L_x_23730) ;  /* 0x0000000800d87947 */ /* 0x001fea0003800000 */
.L_x_23733:
        /* <DEDUP_REMOVED lines=9> */
.L_x_23736:
[----:B------:R-:W0:Y:S02]  /*4e20*/  LDG.E.U16 R6, desc[UR36][R6.64] ;  /* 0x0000002406067981 */ /* 0x000e24000c1e1500 */
[----:B0-----:R-:W-:-:S06]  /*4e30*/  HADD2.F32 R4, -RZ, R6.H0_H0 ;  /* 0x20000006ff047230 */ /* 0x001fcc0000004100 */
[----:B------:R-:W0:Y:S02]  /*4e40*/  F2I.S64.TRUNC R4, R4 ;  /* 0x0000000400047311 */ /* 0x000e24000020d900 */
[----:B0-----:R-:W-:Y:S05]  /*4e50*/  BRA `(.L_x_23730) ;  /* 0x0000000800a47947 */ /* 0x001fea0003800000 */
.L_x_23735:
[----:B0-----:R-:W2:Y:S02]  /*4e60*/  LDG.E.64 R4, desc[UR36][R6.64] ;  /* 0x0000002406047981 */ /* 0x001ea4000c1e1b00 */
[----:B--2---:R-:W0:Y:S02]  /*4e70*/  F2I.S64.F64.TRUNC R4, R4 ;  /* 0x0000000400047311 */ /* 0x004e24000030d900 */
[----:B0-----:R-:W-:Y:S05]  /*4e80*/  BRA `(.L_x_23730) ;  /* 0x0000000800987947 */ /* 0x001fea0003800000 */
.L_x_23725:
        /* <DEDUP_REMOVED lines=13> */
.L_x_23739:
[----:B0-----:R-:W2:Y:S02]  /*4f60*/  LDG.E.64 R4, desc[UR36][R6.64] ;  /* 0x0000002406047981 */ /* 0x001ea4000c1e1b00 */
[----:B--2---:R-:W3:Y:S02]  /*4f70*/  F2I.S64.F64.TRUNC R4, R4 ;  /* 0x0000000400047311 */ /* 0x004ee4000030d900 */
[----:B---3--:R-:W-:Y:S05]  /*4f80*/  BRA `(.L_x_23730) ;  /* 0x0000000800587947 */ /* 0x008fea0003800000 */
.L_x_23738:
        /* <DEDUP_REMOVED lines=26> */
.L_x_23741:
        /* <DEDUP_REMOVED lines=14> */
.L_x_23740:
[----:B0-----:R-:W2:Y:S02]  /*5210*/  LDG.E.U16 R4, desc[UR36][R6.64] ;  /* 0x0000002406047981 */ /* 0x001ea4000c1e1500 */
[----:B--2---:R-:W-:-:S06]  /*5220*/  IMAD.U32 R4, R4, 0x10000, RZ ;  /* 0x0001000004047824 */ /* 0x004fcc00078e00ff */
[----:B------:R-:W3:Y:S02]  /*5230*/  F2I.S64.TRUNC R4, R4 ;  /* 0x0000000400047311 */ /* 0x000ee4000020d900 */
[----:B---3--:R-:W-:Y:S05]  /*5240*/  BRA `(.L_x_23730) ;  /* 0x0000000400a87947 */ /* 0x008fea0003800000 */
.L_x_23737:
        /* <DEDUP_REMOVED lines=11> */
.L_x_23744:
        /* <DEDUP_REMOVED lines=21> */
.L_x_23748:
[----:B------:R-:W-:Y:S05]  /*5450*/  BSYNC.RECONVERGENT B1 ;  /* 0x0000000000017941 */ /* 0x000fea0003800200 */
.L_x_23747:
[----:B------:R-:W-:Y:S01]  /*5460*/  IMAD.SHL.U32 R0, R0, 0x100000, RZ ;  /* 0x0010000000007824 */ /* 0x000fe200078e00ff */
[----:B------:R-:W-:-:S04]  /*5470*/  LEA R3, R3, 0x3b800000, 0x17 ;  /* 0x3b80000003037811 */ /* 0x000fc800078eb8ff */
[----:B------:R-:W-:-:S07]  /*5480*/  LOP3.LUT R4, R3, R0, R7, 0xfe, !PT ;  /* 0x0000000003047212 */ /* 0x000fce00078efe07 */
.L_x_23746:
[----:B------:R-:W-:Y:S05]  /*5490*/  BSYNC.RECONVERGENT B0 ;  /* 0x0000000000007941 */ /* 0x000fea0003800200 */
.L_x_23745:
[----:B------:R-:W1:Y:S02]  /*54a0*/  F2I.S64.TRUNC R4, R4 ;  /* 0x0000000400047311 */ /* 0x000e64000020d900 */
[----:B-1----:R-:W-:Y:S05]  /*54b0*/  BRA `(.L_x_23730) ;  /* 0x00000004000c7947 */ /* 0x002fea0003800000 */
.L_x_23743:
        /* <DEDUP_REMOVED lines=21> */
.L_x_23752:
[----:B------:R-:W-:Y:S05]  /*5610*/  BSYNC.RECONVERGENT B1 ;  /* 0x0000000000017941 */ /* 0x000fea0003800200 */
.L_x_23751:
[----:B------:R-:W-:Y:S01]  /*5620*/  IMAD.SHL.U32 R0, R0, 0x200000, RZ ;  /* 0x0020000000007824 */ /* 0x000fe200078e00ff */
[----:B------:R-:W-:-:S04]  /*5630*/  LEA R3, R3, 0x37800000, 0x17 ;  /* 0x3780000003037811 */ /* 0x000fc800078eb8ff */
[----:B------:R-:W-:-:S07]  /*5640*/  LOP3.LUT R4, R3, R0, R7, 0xfe, !PT ;  /* 0x0000000003047212 */ /* 0x000fce00078efe07 */
.L_x_23750:
[----:B------:R-:W-:Y:S05]  /*5650*/  BSYNC.RECONVERGENT B0 ;  /* 0x0000000000007941 */ /* 0x000fea0003800200 */
.L_x_23749:
[----:B------:R-:W1:Y:S02]  /*5660*/  F2I.S64.TRUNC R4, R4 ;  /* 0x0000000400047311 */ /* 0x000e64000020d900 */
[----:B-1----:R-:W-:Y:S05]  /*5670*/  BRA `(.L_x_23730) ;  /* 0x00000000009c7947 */ /* 0x002fea0003800000 */
.L_x_23742:
        /* <DEDUP_REMOVED lines=14> */
.L_x_23756:
[----:B------:R-:W-:Y:S05]  /*5760*/  BSYNC.RECONVERGENT B0 ;  /* 0x0000000000007941 */ /* 0x000fea0003800200 */
.L_x_23755:
[----:B------:R-:W2:Y:S02]  /*5770*/  F2I.S64.TRUNC R4, R4 ;  /* 0x0000000400047311 */ /* 0x000ea4000020d900 */
[----:B--2---:R-:W-:Y:S05]  /*5780*/  BRA `(.L_x_23730) ;  /* 0x0000000000587947 */ /* 0x004fea0003800000 */
.L_x_23729:
        /* <DEDUP_REMOVED lines=16> */
.L_x_23757:
[----:B------:R-:W-:Y:S01]  /*5890*/  CS2R R4, SRZ ;  /* 0x0000000000047805 */ /* 0x000fe2000001ff00 */
[----:B------:R-:W-:Y:S06]  /*58a0*/  BRA `(.L_x_23730) ;  /* 0x0000000000107947 */ /* 0x000fec0003800000 */
.L_x_23754:
[----:B0-----:R1:W5:Y:S01]  /*58b0*/  LDG.E.64 R4, desc[UR36][R6.64] ;  /* 0x0000002406047981 */ /* 0x001362000c1e1b00 */
[----:B------:R-:W-:Y:S05]  /*58c0*/  BRA `(.L_x_23730) ;  /* 0x0000000000087947 */ /* 0x000fea0003800000 */
.L_x_23753:
[----:B0-----:R2:W5:Y:S01]  /*58d0*/  LDG.E R4, desc[UR36][R6.64] ;  /* 0x0000002406047981 */ /* 0x001562000c1e1900 */
[----:B------:R-:W-:-:S07]  /*58e0*/  IMAD.MOV.U32 R5, RZ, RZ, RZ ;  /* 0x000000ffff057224 */ /* 0x000fce00078e00ff */
.L_x_23730:
[----:B-----5:R-:W-:Y:S01]  /*58f0*/  LOP3.LUT P0, RZ, R18, R4, RZ, 0xfc, !PT ;  /* 0x0000000412ff7212 */ /* 0x020fe2000780fcff */
[----:B------:R-:W-:-:S03]  /*5900*/  VIADD R23, R23, 0x80 ;  /* 0x0000008017177836 */ /* 0x000fc60000000000 */
[----:B------:R-:W-:-:S04]  /*5910*/  LOP3.LUT P0, RZ, R19, R5, RZ, 0xfc, P0 ;  /* 0x0000000513ff7212 */ /* 0x000fc8000000fcff */
[----:B------:R-:W-:-:S09]  /*5920*/  P2R R25, PR, RZ, 0x1 ;  /* 0x00000001ff197803 */ /* 0x000fd20000000000 */
.L_x_23691:
[----:B------:R-:W-:Y:S05]  /*5930*/  BSYNC.RECONVERGENT B6 ;  /* 0x0000000000067941 */ /* 0x000fea0003800200 */
.L_x_23690:
        /* <DEDUP_REMOVED lines=24> */
.L_x_23763:
[----:B------:R0:W5:Y:S01]  /*5ac0*/  LDG.E.U8 R18, desc[UR36][R4.64] ;  /* 0x0000002404127981 */ /* 0x000162000c1e1100 */
[----:B------:R-:W-:Y:S01]  /*5ad0*/  IMAD.MOV.U32 R19, RZ, RZ, RZ ;  /* 0x000000ffff137224 */ /* 0x000fe200078e00ff */
[----:B------:R-:W-:Y:S06]  /*5ae0*/  BRA `(.L_x_23765) ;  /* 0x0000000c00447947 */ /* 0x000fec0003800000 */
.L_x_23762:
        /* <DEDUP_REMOVED lines=8> */
.L_x_23767:
[----:B------:R-:W5:Y:S02]  /*5b70*/  LDG.E R18, desc[UR36][R4.64] ;  /* 0x0000002404127981 */ /* 0x000f64000c1e1900 */
[----:B-----5:R-:W-:Y:S01]  /*5b80*/  SHF.R.S32.HI R19, RZ, 0x1f, R18 ;  /* 0x0000001fff137819 */ /* 0x020fe20000011412 */
[----:B------:R-:W-:Y:S06]  /*5b90*/  BRA `(.L_x_23765) ;  /* 0x0000000c00187947 */ /* 0x000fec0003800000 */
.L_x_23766:
[----:B------:R-:W5:Y:S02]  /*5ba0*/  LDG.E.S16 R18, desc[UR36][R4.64] ;  /* 0x0000002404127981 */ /* 0x000f64000c1e1700 */
[----:B-----5:R-:W-:Y:S01]  /*5bb0*/  SHF.R.S32.HI R19, RZ, 0x1f, R18 ;  /* 0x0000001fff137819 */ /* 0x020fe20000011412 */
[----:B------:R-:W-:Y:S06]  /*5bc0*/  BRA `(.L_x_23765) ;  /* 0x0000000c000c7947 */ /* 0x000fec0003800000 */
.L_x_23761:
        /* <DEDUP_REMOVED lines=9> */
.L_x_23769:
[----:B------:R-:W5:Y:S02]  /*5c60*/  LDG.E.U16 R4, desc[UR36][R4.64] ;  /* 0x0000002404047981 */ /* 0x000f64000c1e1500 */
[----:B-----5:R-:W-:-:S06]  /*5c70*/  HADD2.F32 R18, -RZ, R4.H0_H0 ;  /* 0x20000004ff127230 */ /* 0x020fcc0000004100 */
[----:B------:R-:W0:Y:S02]  /*5c80*/  F2I.S64.TRUNC R18, R18 ;  /* 0x0000001200127311 */ /* 0x000e24000020d900 */
[----:B0-----:R-:W-:Y:S05]  /*5c90*/  BRA `(.L_x_23765) ;  /* 0x0000000800d87947 */ /* 0x001fea0003800000 */
.L_x_23768:
        /* <DEDUP_REMOVED lines=9> */
.L_x_23771:
[----:B------:R-:W5:Y:S02]  /*5d30*/  LDG.E.U16 R4, desc[UR36][R4.64] ;  /* 0x0000002404047981 */ /* 0x000f64000c1e1500 */
[----:B-----5:R-:W-:-:S06]  /*5d40*/  HADD2.F32 R18, -RZ, R4.H0_H0 ;  /* 0x20000004ff127230 */ /* 0x020fcc0000004100 */
[----:B------:R-:W0:Y:S02]  /*5d50*/  F2I.S64.TRUNC R18, R18 ;  /* 0x0000001200127311 */ /* 0x000e24000020d900 */
[----:B0-----:R-:W-:Y:S05]  /*5d60*/  BRA `(.L_x_23765) ;  /* 0x0000000800a47947 */ /* 0x001fea0003800000 */
.L_x_23770:
[----:B------:R-:W5:Y:S02]  /*5d70*/  LDG.E.64 R4, desc[UR36][R4.64] ;  /* 0x0000002404047981 */ /* 0x000f64000c1e1b00 */
[----:B-----5:R0:W0:Y:S02]  /*5d80*/  F2I.S64.F64.TRUNC R18, R4 ;  /* 0x0000000400127311 */ /* 0x020024000030d900 */
[----:B0-----:R-:W-:Y:S05]  /*5d90*/  BRA `(.L_x_23765) ;  /* 0x0000000800987947 */ /* 0x001fea0003800000 */
.L_x_23760:
        /* <DEDUP_REMOVED lines=13> */
.L_x_23774:
[----:B------:R-:W5:Y:S02]  /*5e70*/  LDG.E.64 R4, desc[UR36][R4.64] ;  /* 0x0000002404047981 */ /* 0x000f64000c1e1b00 */
[----:B-----5:R0:W0:Y:S02]  /*5e80*/  F2I.S64.F64.TRUNC R18, R4 ;  /* 0x0000000400127311 */ /* 0x020024000030d900 */
[----:B0-----:R-:W-:Y:S05]  /*5e90*/  BRA `(.L_x_23765) ;  /* 0x0000000800587947 */ /* 0x001fea0003800000 */
.L_x_23773:
        /* <DEDUP_REMOVED lines=26> */
.L_x_23776:
        /* <DEDUP_REMOVED lines=14> */
.L_x_23775:
[----:B------:R-:W5:Y:S02]  /*6120*/  LDG.E.U16 R18, desc[UR36][R4.64] ;  /* 0x0000002404127981 */ /* 0x000f64000c1e1500 */
[----:B-----5:R-:W-:-:S06]  /*6130*/  IMAD.U32 R18, R18, 0x10000, RZ ;  /* 0x0001000012127824 */ /* 0x020fcc00078e00ff */
[----:B------:R-:W0:Y:S02]  /*6140*/  F2I.S64.TRUNC R18, R18 ;  /* 0x0000001200127311 */ /* 0x000e24000020d900 */
[----:B0-----:R-:W-:Y:S05]  /*6150*/  BRA `(.L_x_23765) ;  /* 0x0000000400a87947 */ /* 0x001fea0003800000 */
.L_x_23772:
        /* <DEDUP_REMOVED lines=11> */
.L_x_23779:
        /* <DEDUP_REMOVED lines=21> */
.L_x_23783:
[----:B------:R-:W-:Y:S05]  /*6360*/  BSYNC.RECONVERGENT B1 ;  /* 0x0000000000017941 */ /* 0x000fea0003800200 */
.L_x_23782:
[----:B------:R-:W-:Y:S01]  /*6370*/  IMAD.SHL.U32 R0, R0, 0x100000, RZ ;  /* 0x0010000000007824 */ /* 0x000fe200078e00ff */
[----:B------:R-:W-:-:S04]  /*6380*/  LEA R3, R3, 0x3b800000, 0x17 ;  /* 0x3b80000003037811 */ /* 0x000fc800078eb8ff */
[----:B------:R-:W-:-:S07]  /*6390*/  LOP3.LUT R18, R3, R0, R7, 0xfe, !PT ;  /* 0x0000000003127212 */ /* 0x000fce00078efe07 */
.L_x_23781:
[----:B------:R-:W-:Y:S05]  /*63a0*/  BSYNC.RECONVERGENT B0 ;  /* 0x0000000000007941 */ /* 0x000fea0003800200 */
.L_x_23780:
[----:B------:R-:W0:Y:S02]  /*63b0*/  F2I.S64.TRUNC R18, R18 ;  /* 0x0000001200127311 */ /* 0x000e24000020d900 */
[----:B0-----:R-:W-:Y:S05]  /*63c0*/  BRA `(.L_x_23765) ;  /* 0x00000004000c7947 */ /* 0x001fea0003800000 */
.L_x_23778:
        /* <DEDUP_REMOVED lines=21> */
.L_x_23787:
[----:B------:R-:W-:Y:S05]  /*6520*/  BSYNC.RECONVERGENT B1 ;  /* 0x0000000000017941 */ /* 0x000fea0003800200 */
.L_x_23786:
[----:B------:R-:W-:Y:S01]  /*6530*/  IMAD.SHL.U32 R0, R0, 0x200000, RZ ;  /* 0x0020000000007824 */ /* 0x000fe200078e00ff */
[----:B------:R-:W-:-:S04]  /*6540*/  LEA R3, R3, 0x37800000, 0x17 ;  /* 0x3780000003037811 */ /* 0x000fc800078eb8ff */
[----:B------:R-:W-:-:S07]  /*6550*/  LOP3.LUT R18, R3, R0, R7, 0xfe, !PT ;  /* 0x0000000003127212 */ /* 0x000fce00078efe07 */
.L_x_23785:
[----:B------:R-:W-:Y:S05]  /*6560*/  BSYNC.RECONVERGENT B0 ;  /* 0x0000000000007941 */ /* 0x000fea0003800200 */
.L_x_23784:
[----:B------:R-:W0:Y:S02]  /*6570*/  F2I.S64.TRUNC R18, R18 ;  /* 0x0000001200127311 */ /* 0x000e24000020d900 */
[----:B0-----:R-:W-:Y:S05]  /*6580*/  BRA `(.L_x_23765) ;  /* 0x00000000009c7947 */ /* 0x001fea0003800000 */
.L_x_23777:
        /* <DEDUP_REMOVED lines=14> */
.L_x_23791:
[----:B------:R-:W-:Y:S05]  /*6670*/  BSYNC.RECONVERGENT B0 ;  /* 0x0000000000007941 */ /* 0x000fea0003800200 */
.L_x_23790:
[----:B------:R-:W0:Y:S02]  /*6680*/  F2I.S64.TRUNC R18, R18 ;  /* 0x0000001200127311 */ /* 0x000e24000020d900 */
[----:B0-----:R-:W-:Y:S05]  /*6690*/  BRA `(.L_x_23765) ;  /* 0x0000000000587947 */ /* 0x001fea0003800000 */
.L_x_23764:
        /* <DEDUP_REMOVED lines=16> */
.L_x_23792:
[----:B------:R-:W-:Y:S01]  /*67a0*/  CS2R R18, SRZ ;  /* 0x0000000000127805 */ /* 0x000fe2000001ff00 */
[----:B------:R-:W-:Y:S06]  /*67b0*/  BRA `(.L_x_23765) ;  /* 0x0000000000107947 */ /* 0x000fec0003800000 */
.L_x_23789:
[----:B------:R0:W5:Y:S01]  /*67c0*/  LDG.E.64 R18, desc[UR36][R4.64] ;  /* 0x0000002404127981 */ /* 0x000162000c1e1b00 */
[----:B------:R-:W-:Y:S05]  /*67d0*/  BRA `(.L_x_23765) ;  /* 0x0000000000087947 */ /* 0x000fea0003800000 */
.L_x_23788:
[----:B------:R0:W5:Y:S01]  /*67e0*/  LDG.E R18, desc[UR36][R4.64] ;  /* 0x0000002404127981 */ /* 0x000162000c1e1900 */
[----:B------:R-:W-:-:S07]  /*67f0*/  IMAD.MOV.U32 R19, RZ, RZ, RZ ;  /* 0x000000ffff137224 */ /* 0x000fce00078e00ff */
.L_x_23765:
        /* <DEDUP_REMOVED lines=20> */
.L_x_23796:
[----:B------:R3:W5:Y:S01]  /*6940*/  LDG.E.U8 R4, desc[UR36][R6.64] ;  /* 0x0000002406047981 */ /* 0x000762000c1e1100 */
[----:B------:R-:W-:Y:S01]  /*6950*/  IMAD.MOV.U32 R5, RZ, RZ, RZ ;  /* 0x000000ffff057224 */ /* 0x000fe200078e00ff */
[----:B------:R-:W-:Y:S06]  /*6960*/  BRA `(.L_x_23798) ;  /* 0x0000000c00447947 */ /* 0x000fec0003800000 */
.L_x_23795:
        /* <DEDUP_REMOVED lines=8> */
.L_x_23800:
[----:B------:R-:W2:Y:S02]  /*69f0*/  LDG.E R4, desc[UR36][R6.64] ;  /* 0x0000002406047981 */ /* 0x000ea4000c1e1900 */
[----:B--2---:R-:W-:Y:S01]  /*6a00*/  SHF.R.S32.HI R5, RZ, 0x1f, R4 ;  /* 0x0000001fff057819 */ /* 0x004fe20000011404 */
[----:B------:R-:W-:Y:S06]  /*6a10*/  BRA `(.L_x_23798) ;  /* 0x0000000c00187947 */ /* 0x000fec0003800000 */
.L_x_23799:
[----:B------:R-:W2:Y:S02]  /*6a20*/  LDG.E.S16 R4, desc[UR36][R6.64] ;  /* 0x0000002406047981 */ /* 0x000ea4000c1e1700 */
[----:B--2---:R-:W-:Y:S01]  /*6a30*/  SHF.R.S32.HI R5, RZ, 0x1f, R4 ;  /* 0x0000001fff057819 */ /* 0x004fe20000011404 */
[----:B------:R-:W-:Y:S06]  /*6a40*/  BRA `(.L_x_23798) ;  /* 0x0000000c000c7947 */ /* 0x000fec0003800000 */
.L_x_23794:
        /* <DEDUP_REMOVED lines=9> */
.L_x_23802:
[----:B------:R-:W2:Y:S02]  /*6ae0*/  LDG.E.U16 R6, desc[UR36][R6.64] ;  /* 0x0000002406067981 */ /* 0x000ea4000c1e1500 */
[----:B--2---:R-:W-:-:S06]  /*6af0*/  HADD2.F32 R4, -RZ, R6.H0_H0 ;  /* 0x20000006ff047230 */ /* 0x004fcc0000004100 */
[----:B------:R-:W3:Y:S02]  /*6b00*/  F2I.S64.TRUNC R4, R4 ;  /* 0x0000000400047311 */ /* 0x000ee4000020d900 */
[----:B---3--:R-:W-:Y:S05]  /*6b10*/  BRA `(.L_x_23798) ;  /* 0x0000000800d87947 */ /* 0x008fea0003800000 */
.L_x_23801:
        /* <DEDUP_REMOVED lines=9> */
.L_x_23804:
[----:B------:R-:W2:Y:S02]  /*6bb0*/  LDG.E.U16 R6, desc[UR36][R6.64] ;  /* 0x0000002406067981 */ /* 0x000ea4000c1e1500 */
[----:B--2---:R-:W-:-:S06]  /*6bc0*/  HADD2.F32 R4, -RZ, R6.H0_H0 ;  /* 0x20000006ff047230 */ /* 0x004fcc0000004100 */
[----:B------:R-:W3:Y:S02]  /*6bd0*/  F2I.S64.TRUNC R4, R4 ;  /* 0x0000000400047311 */ /* 0x000ee4000020d900 */
[----:B---3--:R-:W-:Y:S05]  /*6be0*/  BRA `(.L_x_23798) ;  /* 0x0000000800a47947 */ /* 0x008fea0003800000 */
.L_x_23803:
[----:B------:R-:W2:Y:S02]  /*6bf0*/  LDG.E.64 R4, desc[UR36][R6.64] ;  /* 0x0000002406047981 */ /* 0x000ea4000c1e1b00 */
[----:B--2---:R-:W3:Y:S02]  /*6c00*/  F2I.S64.F64.TRUNC R4, R4 ;  /* 0x0000000400047311 */ /* 0x004ee4000030d900 */
[----:B---3--:R-:W-:Y:S05]  /*6c10*/  BRA `(.L_x_23798) ;  /* 0x0000000800987947 */ /* 0x008fea0003800000 */
.L_x_23793:
        /* <DEDUP_REMOVED lines=13> */
.L_x_23807:
[----:B------:R-:W2:Y:S02]  /*6cf0*/  LDG.E.64 R4, desc[UR36][R6.64] ;  /* 0x0000002406047981 */ /* 0x000ea4000c1e1b00 */
[----:B--2---:R-:W3:Y:S02]  /*6d00*/  F2I.S64.F64.TRUNC R4, R4 ;  /* 0x0000000400047311 */ /* 0x004ee4000030d900 */
[----:B---3--:R-:W-:Y:S05]  /*6d10*/  BRA `(.L_x_23798) ;  /* 0x0000000800587947 */ /* 0x008fea0003800000 */
.L_x_23806:
        /* <DEDUP_REMOVED lines=26> */
.L_x_23809:
        /* <DEDUP_REMOVED lines=14> */
.L_x_23808:
[----:B------:R-:W2:Y:S02]  /*6fa0*/  LDG.E.U16 R4, desc[UR36][R6.64] ;  /* 0x0000002406047981 */ /* 0x000ea4000c1e1500 */
[----:B--2---:R-:W-:-:S06]  /*6fb0*/  IMAD.U32 R4, R4, 0x10000, RZ ;  /* 0x0001000004047824 */ /* 0x004fcc00078e00ff */
[----:B------:R-:W3:Y:S02]  /*6fc0*/  F2I.S64.TRUNC R4, R4 ;  /* 0x0000000400047311 */ /* 0x000ee4000020d900 */
[----:B---3--:R-:W-:Y:S05]  /*6fd0*/  BRA `(.L_x_23798) ;  /* 0x0000000400a87947 */ /* 0x008fea0003800000 */
.L_x_23805:
        /* <DEDUP_REMOVED lines=11> */
.L_x_23812:
        /* <DEDUP_REMOVED lines=21> */
.L_x_23816:
[----:B------:R-:W-:Y:S05]  /*71e0*/  BSYNC.RECONVERGENT B1 ;  /* 0x0000000000017941 */ /* 0x000fea0003800200 */
.L_x_23815:
[----:B------:R-:W-:Y:S01]  /*71f0*/  IMAD.SHL.U32 R0, R0, 0x100000, RZ ;  /* 0x0010000000007824 */ /* 0x000fe200078e00ff */
[----:B------:R-:W-:-:S04]  /*7200*/  LEA R3, R3, 0x3b800000, 0x17 ;  /* 0x3b80000003037811 */ /* 0x000fc800078eb8ff */
[----:B------:R-:W-:-:S07]  /*7210*/  LOP3.LUT R4, R3, R0, R7, 0xfe, !PT ;  /* 0x0000000003047212 */ /* 0x000fce00078efe07 */
.L_x_23814:
[----:B------:R-:W-:Y:S05]  /*7220*/  BSYNC.RECONVERGENT B0 ;  /* 0x0000000000007941 */ /* 0x000fea0003800200 */
.L_x_23813:
[----:B------:R-:W2:Y:S02]  /*7230*/  F2I.S64.TRUNC R4, R4 ;  /* 0x0000000400047311 */ /* 0x000ea4000020d900 */
[----:B--2---:R-:W-:Y:S05]  /*7240*/  BRA `(.L_x_23798) ;  /* 0x00000004000c7947 */ /* 0x004fea0003800000 */
.L_x_23811:
        /* <DEDUP_REMOVED lines=21> */
.L_x_23820:
[----:B------:R-:W-:Y:S05]  /*73a0*/  BSYNC.RECONVERGENT B1 ;  /* 0x0000000000017941 */ /* 0x000fea0003800200 */
.L_x_23819:
[----:B------:R-:W-:Y:S01]  /*73b0*/  IMAD.SHL.U32 R0, R0, 0x200000, RZ ;  /* 0x0020000000007824 */ /* 0x000fe200078e00ff */
[----:B------:R-:W-:-:S04]  /*73c0*/  LEA R3, R3, 0x37800000, 0x17 ;  /* 0x3780000003037811 */ /* 0x000fc800078eb8ff */
[----:B------:R-:W-:-:S07]  /*73d0*/  LOP3.LUT R4, R3, R0, R7, 0xfe, !PT ;  /* 0x0000000003047212 */ /* 0x000fce00078efe07 */
.L_x_23818:
[----:B------:R-:W-:Y:S05]  /*73e0*/  BSYNC.RECONVERGENT B0 ;  /* 0x0000000000007941 */ /* 0x000fea0003800200 */
.L_x_23817:
[----:B------:R-:W2:Y:S02]  /*73f0*/  F2I.S64.TRUNC R4, R4 ;  /* 0x0000000400047311 */ /* 0x000ea4000020d900 */
[----:B--2---:R-:W-:Y:S05]  /*7400*/  BRA `(.L_x_23798) ;  /* 0x00000000009c7947 */ /* 0x004fea0003800000 */
.L_x_23810:
        /* <DEDUP_REMOVED lines=14> */
.L_x_23824:
[----:B------:R-:W-:Y:S05]  /*74f0*/  BSYNC.RECONVERGENT B0 ;  /* 0x0000000000007941 */ /* 0x000fea0003800200 */
.L_x_23823:
[----:B------:R-:W2:Y:S02]  /*7500*/  F2I.S64.TRUNC R4, R4 ;  /* 0x0000000400047311 */ /* 0x000ea4000020d900 */
[----:B--2---:R-:W-:Y:S05]  /*7510*/  BRA `(.L_x_23798) ;  /* 0x0000000000587947 */ /* 0x004fea0003800000 */
.L_x_23797:
        /* <DEDUP_REMOVED lines=16> */
.L_x_23825:
[----:B------:R-:W-:Y:S01]  /*7620*/  CS2R R4, SRZ ;  /* 0x0000000000047805 */ /* 0x000fe2000001ff00 */
[----:B------:R-:W-:Y:S06]  /*7630*/  BRA `(.L_x_23798) ;  /* 0x0000000000107947 */ /* 0x000fec0003800000 */
.L_x_23822:
[----:B------:R1:W5:Y:S01]  /*7640*/  LDG.E.64 R4, desc[UR36][R6.64] ;  /* 0x0000002406047981 */ /* 0x000362000c1e1b00 */
[----:B------:R-:W-:Y:S05]  /*7650*/  BRA `(.L_x_23798) ;  /* 0x0000000000087947 */ /* 0x000fea0003800000 */
.L_x_23821:
[----:B------:R0:W5:Y:S01]  /*7660*/  LDG.E R4, desc[UR36][R6.64] ;  /* 0x0000002406047981 */ /* 0x000162000c1e1900 */
[----:B------:R-:W-:-:S07]  /*7670*/  IMAD.MOV.U32 R5, RZ, RZ, RZ ;  /* 0x000000ffff057224 */ /* 0x000fce00078e00ff */
.L_x_23798:
[----:B-----5:R-:W-:-:S04]  /*7680*/  LOP3.LUT P0, RZ, R18, R4, RZ, 0xfc, !PT ;  /* 0x0000000412ff7212 */ /* 0x020fc8000780fcff */
[----:B------:R-:W-:-:S13]  /*7690*/  LOP3.LUT P0, RZ, R19, R5, RZ, 0xfc, P0 ;  /* 0x0000000513ff7212 */ /* 0x000fda000000fcff */
.L_x_23759:
[----:B------:R-:W-:Y:S05]  /*76a0*/  BSYNC.RECONVERGENT B6 ;  /* 0x0000000000067941 */ /* 0x000fea0003800200 */
.L_x_23758:
[----:B------:R-:W0:Y:S01]  /*76b0*/  LDC.U8 R18, c[0x0][0x3b0] ;  /* 0x0000ec00ff127b82 */ /* 0x000e220000000000 */
        /* <DEDUP_REMOVED lines=33> */
.L_x_23833:
[----:B------:R0:W-:Y:S01]  /*78d0*/  STG.E.U8 desc[UR36][R8.64], R11 ;  /* 0x0000000b08007986 */ /* 0x0001e2000c101124 */
[----:B------:R-:W-:Y:S05]  /*78e0*/  BRA `(.L_x_23835) ;  /* 0x0000000c00087947 */ /* 0x000fea0003800000 */
.L_x_23832:
        /* <DEDUP_REMOVED lines=10> */
.L_x_23837:
[----:B------:R0:W-:Y:S01]  /*7990*/  STG.E desc[UR36][R8.64], R11 ;  /* 0x0000000b08007986 */ /* 0x0001e2000c101924 */
[----:B------:R-:W-:Y:S05]  /*79a0*/  BRA `(.L_x_23835) ;  /* 0x0000000800d87947 */ /* 0x000fea0003800000 */
.L_x_23836:
[----:B------:R0:W-:Y:S01]  /*79b0*/  STG.E.U16 desc[UR36][R8.64], R11 ;  /* 0x0000000b08007986 */ /* 0x0001e2000c101524 */
[----:B------:R-:W-:Y:S05]  /*79c0*/  BRA `(.L_x_23835) ;  /* 0x0000000800d07947 */ /* 0x000fea0003800000 */
.L_x_23831:
        /* <DEDUP_REMOVED lines=9> */
.L_x_23839:
[----:B------:R-:W0:Y:S02]  /*7a60*/  I2F.S16 R0, R11 ;  /* 0x0000000b00007306 */ /* 0x000e240000101400 */
[----:B0-----:R-:W-:-:S05]  /*7a70*/  F2FP.F16.F32.PACK_AB R0, RZ, R0 ;  /* 0x00000000ff00723e */ /* 0x001fca00000000ff */
[----:B------:R0:W-:Y:S01]  /*7a80*/  STG.E.U16 desc[UR36][R8.64], R0 ;  /* 0x0000000008007986 */ /* 0x0001e2000c101524 */
[----:B------:R-:W-:Y:S05]  /*7a90*/  BRA `(.L_x_23835) ;  /* 0x00000008009c7947 */ /* 0x000fea0003800000 */
.L_x_23838:
        /* <DEDUP_REMOVED lines=10> */
.L_x_23841:
[----:B------:R-:W0:Y:S02]  /*7b40*/  I2F.S16 R11, R11 ;  /* 0x0000000b000b7306 */ /* 0x000e240000101400 */
[----:B0-----:R-:W-:-:S04]  /*7b50*/  F2FP.F16.F32.PACK_AB R3, RZ, R11 ;  /* 0x0000000bff03723e */ /* 0x001fc800000000ff */
[----:B------:R-:W-:-:S05]  /*7b60*/  PRMT R3, R3, 0x5410, RZ ;  /* 0x0000541003037816 */ /* 0x000fca00000000ff */
[----:B------:R0:W-:Y:S01]  /*7b70*/  STG.E desc[UR36][R8.64], R3 ;  /* 0x0000000308007986 */ /* 0x0001e2000c101924 */
[----:B------:R-:W-:Y:S05]  /*7b80*/  BRA `(.L_x_23835) ;  /* 0x0000000800607947 */ /* 0x000fea0003800000 */
.L_x_23840:
[----:B------:R-:W0:Y:S02]  /*7b90*/  I2F.F64.S16 R4, R11 ;  /* 0x0000000b00047312 */ /* 0x000e240000101c00 */
[----:B0-----:R0:W-:Y:S01]  /*7ba0*/  STG.E.64 desc[UR36][R8.64], R4 ;  /* 0x0000000408007986 */ /* 0x0011e2000c101b24 */
[----:B------:R-:W-:Y:S05]  /*7bb0*/  BRA `(.L_x_23835) ;  /* 0x0000000800547947 */ /* 0x000fea0003800000 */
.L_x_23830:
        /* <DEDUP_REMOVED lines=10> */
.L_x_23844:
[----:B--234-:R-:W-:Y:S01]  /*7c60*/  CS2R R6, SRZ ;  /* 0x0000000000067805 */ /* 0x01cfe2000001ff00 */
[----:B------:R-:W0:Y:S04]  /*7c70*/  I2F.F64.S16 R4, R11 ;  /* 0x0000000b00047312 */ /* 0x000e280000101c00 */
[----:B0-----:R0:W-:Y:S01]  /*7c80*/  STG.E.128 desc[UR36][R8.64], R4 ;  /* 0x0000000408007986 */ /* 0x0011e2000c101d24 */
[----:B------:R-:W-:Y:S05]  /*7c90*/  BRA `(.L_x_23835) ;  /* 0x00000008001c7947 */ /* 0x000fea0003800000 */
.L_x_23843:
        /* <DEDUP_REMOVED lines=17> */
.L_x_23848:
[----:B------:R-:W-:Y:S05]  /*7db0*/  BSYNC.RECONVERGENT B0 ;  /* 0x0000000000007941 */ /* 0x000fea0003800200 */
.L_x_23847:
[----:B------:R0:W-:Y:S01]  /*7dc0*/  STG.E.U8 desc[UR36][R8.64], R3 ;  /* 0x0000000308007986 */ /* 0x0001e2000c101124 */
[----:B------:R-:W-:Y:S05]  /*7dd0*/  BRA `(.L_x_23835) ;  /* 0x0000000400cc7947 */ /* 0x000fea0003800000 */
.L_x_23846:
        /* <DEDUP_REMOVED lines=16> */
.L_x_23845:
[----:B------:R-:W0:Y:S02]  /*7ee0*/  I2F.S16 R0, R11 ;  /* 0x0000000b00007306 */ /* 0x000e240000101400 */
[----:B0-----:R-:W-:-:S05]  /*7ef0*/  F2FP.BF16.F32.PACK_AB R0, RZ, R0 ;  /* 0x00000000ff00723e */ /* 0x001fca00000010ff */
[----:B------:R0:W-:Y:S01]  /*7f00*/  STG.E.U16 desc[UR36][R8.64], R0 ;  /* 0x0000000008007986 */ /* 0x0001e2000c101524 */
[----:B------:R-:W-:Y:S05]  /*7f10*/  BRA `(.L_x_23835) ;  /* 0x00000004007c7947 */ /* 0x000fea0003800000 */
.L_x_23842:
        /* <DEDUP_REMOVED lines=10> */
.L_x_23851:
        /* <DEDUP_REMOVED lines=12> */
.L_x_23854:
[----:B------:R-:W-:-:S04]  /*8080*/  SHF.R.U32.HI R0, RZ, 0x14, R11 ;  /* 0x00000014ff007819 */ /* 0x000fc8000001160b */
[----:B------:R-:W-:-:S04]  /*8090*/  LOP3.LUT R0, R0, 0x1, RZ, 0xc0, !PT ;  /* 0x0000000100007812 */ /* 0x000fc800078ec0ff */
[----:B------:R-:W-:-:S04]  /*80a0*/  IADD3 R0, PT, PT, R11, 0x487ffff, R0 ;  /* 0x0487ffff0b007810 */ /* 0x000fc80007ffe000 */
[----:B------:R-:W-:-:S04]  /*80b0*/  SHF.R.U32.HI R0, RZ, 0x14, R0 ;  /* 0x00000014ff007819 */ /* 0x000fc80000011600 */
[----:B------:R-:W-:-:S07]  /*80c0*/  LOP3.LUT R0, R0, 0xff, RZ, 0xc0, !PT ;  /* 0x000000ff00007812 */ /* 0x000fce00078ec0ff */
.L_x_23855:
[----:B------:R-:W-:-:S07]  /*80d0*/  PRMT R4, R0, 0x7610, R4 ;  /* 0x0000761000047816 */ /* 0x000fce0000000004 */
.L_x_23853:
[----:B------:R-:W-:Y:S05]  /*80e0*/  BSYNC.RECONVERGENT B0 ;  /* 0x0000000000007941 */ /* 0x000fea0003800200 */
.L_x_23852:
[----:B------:R0:W-:Y:S01]  /*80f0*/  STG.E.U8 desc[UR36][R8.64], R4 ;  /* 0x0000000408007986 */ /* 0x0001e2000c101124 */
[----:B------:R-:W-:Y:S05]  /*8100*/  BRA `(.L_x_23835) ;  /* 0x0000000400007947 */ /* 0x000fea0003800000 */
.L_x_23850:
        /* <DEDUP_REMOVED lines=12> */
.L_x_23858:
[----:B------:R-:W-:-:S04]  /*81d0*/  SHF.R.U32.HI R0, RZ, 0x15, R11 ;  /* 0x00000015ff007819 */ /* 0x000fc8000001160b */
[----:B------:R-:W-:-:S04]  /*81e0*/  LOP3.LUT R0, R0, 0x1, RZ, 0xc0, !PT ;  /* 0x0000000100007812 */ /* 0x000fc800078ec0ff */
[----:B------:R-:W-:-:S04]  /*81f0*/  IADD3 R0, PT, PT, R11, 0x88fffff, R0 ;  /* 0x088fffff0b007810 */ /* 0x000fc80007ffe000 */
[----:B------:R-:W-:-:S04]  /*8200*/  SHF.R.U32.HI R0, RZ, 0x15, R0 ;  /* 0x00000015ff007819 */ /* 0x000fc80000011600 */
[----:B------:R-:W-:-:S07]  /*8210*/  LOP3.LUT R0, R0, 0xff, RZ, 0xc0, !PT ;  /* 0x000000ff00007812 */ /* 0x000fce00078ec0ff */
.L_x_23859:
[----:B------:R-:W-:-:S07]  /*8220*/  PRMT R4, R0, 0x7610, R4 ;  /* 0x0000761000047816 */ /* 0x000fce0000000004 */
.L_x_23857:
[----:B------:R-:W-:Y:S05]  /*8230*/  BSYNC.RECONVERGENT B0 ;  /* 0x0000000000007941 */ /* 0x000fea0003800200 */
.L_x_23856:
[----:B------:R0:W-:Y:S01]  /*8240*/  STG.E.U8 desc[UR36][R8.64], R4 ;  /* 0x0000000408007986 */ /* 0x0001e2000c101124 */
[----:B------:R-:W-:Y:S05]  /*8250*/  BRA `(.L_x_23835) ;  /* 0x0000000000ac7947 */ /* 0x000fea0003800000 */
.L_x_23849:
[----:B------:R-:W-:-:S13]  /*8260*/  ISETP.NE.AND P0, PT, R0, 0x1c, PT ;  /* 0x0000001c0000780c */ /* 0x000fda0003f05270 */
[----:B------:R-:W-:Y:S05]  /*8270*/  @!P0 BRA `(.L_x_23860) ;  /* 0x0000000000a08947 */ /* 0x000fea0003800000 */
[----:B------:R-:W-:-:S13]  /*8280*/  ISETP.NE.AND P0, PT, R0, 0x1d, PT ;  /* 0x0000001d0000780c */ /* 0x000fda0003f05270 */
[----:B------:R-:W-:Y:S05]  /*8290*/  @!P0 BRA `(.L_x_23861) ;  /* 0x0000000000888947 */ /* 0x000fea0003800000 */
[----:B------:R-:W-:-:S13]  /*82a0*/  ISETP.NE.AND P0, PT, R0, 0x2c, PT ;  /* 0x0000002c0000780c */ /* 0x000fda0003f05270 */
[----:B------:R-:W-:Y:S05]  /*82b0*/  @!P0 BRA `(.L_x_23862) ;  /* 0x0000000000448947 */ /* 0x000fea0003800000 */
.L_x_23834:
        /* <DEDUP_REMOVED lines=16> */
.L_x_23863:
[----:B------:R-:W-:Y:S05]  /*83c0*/  BRA `(.L_x_23835) ;  /* 0x0000000000507947 */ /* 0x000fea0003800000 */
.L_x_23862:
        /* <DEDUP_REMOVED lines=15> */
.L_x_23861:
[----:B------:R-:W-:Y:S02]  /*84c0*/  IMAD.MOV.U32 R4, RZ, RZ, R11 ;  /* 0x000000ffff047224 */ /* 0x000fe400078e000b */
[----:B------:R-:W-:-:S05]  /*84d0*/  IMAD.MOV.U32 R5, RZ, RZ, RZ ;  /* 0x000000ffff057224 */ /* 0x000fca00078e00ff */
[----:B------:R1:W-:Y:S01]  /*84e0*/  STG.E.64 desc[UR36][R8.64], R4 ;  /* 0x0000000408007986 */ /* 0x0003e2000c101b24 */
[----:B------:R-:W-:Y:S05]  /*84f0*/  BRA `(.L_x_23835) ;  /* 0x0000000000047947 */ /* 0x000fea0003800000 */
.L_x_23860:
[----:B------:R0:W-:Y:S02]  /*8500*/  STG.E desc[UR36][R8.64], R11 ;  /* 0x0000000b08007986 */ /* 0x0001e4000c101924 */
.L_x_23835:
[----:B------:R-:W-:Y:S05]  /*8510*/  BSYNC.RECONVERGENT B6 ;  /* 0x0000000000067941 */ /* 0x000fea0003800200 */
.L_x_23829:
        /* <DEDUP_REMOVED lines=24> */
.L_x_23869:
[----:B------:R0:W-:Y:S01]  /*86a0*/  STG.E.U8 desc[UR36][R8.64], R26 ;  /* 0x0000001a08007986 */ /* 0x0001e2000c101124 */
[----:B------:R-:W-:Y:S05]  /*86b0*/  BRA `(.L_x_23871) ;  /* 0x0000000800fc7947 */ /* 0x000fea0003800000 */
.L_x_23868:
        /* <DEDUP_REMOVED lines=9> */
.L_x_23873:
[----:B------:R0:W-:Y:S01]  /*8750*/  STG.E desc[UR36][R8.64], R26 ;  /* 0x0000001a08007986 */ /* 0x0001e2000c101924 */
[----:B------:R-:W-:Y:S05]  /*8760*/  BRA `(.L_x_23871) ;  /* 0x0000000800d07947 */ /* 0x000fea0003800000 */
.L_x_23872:
[----:B------:R0:W-:Y:S01]  /*8770*/  STG.E.U16 desc[UR36][R8.64], R26 ;  /* 0x0000001a08007986 */ /* 0x0001e2000c101524 */
[----:B------:R-:W-:Y:S05]  /*8780*/  BRA `(.L_x_23871) ;  /* 0x0000000800c87947 */ /* 0x000fea0003800000 */
.L_x_23867:
        /* <DEDUP_REMOVED lines=9> */
.L_x_23875:
[----:B------:R-:W0:Y:S02]  /*8820*/  I2F.S16 R0, R26 ;  /* 0x0000001a00007306 */ /* 0x000e240000101400 */
[----:B0-----:R-:W-:-:S05]  /*8830*/  F2FP.F16.F32.PACK_AB R0, RZ, R0 ;  /* 0x00000000ff00723e */ /* 0x001fca00000000ff */
[----:B------:R0:W-:Y:S01]  /*8840*/  STG.E.U16 desc[UR36][R8.64], R0 ;  /* 0x0000000008007986 */ /* 0x0001e2000c101524 */
[----:B------:R-:W-:Y:S05]  /*8850*/  BRA `(.L_x_23871) ;  /* 0x0000000800947947 */ /* 0x000fea0003800000 */
.L_x_23874:
        /* <DEDUP_REMOVED lines=10> */
.L_x_23877:
[----:B------:R-:W0:Y:S02]  /*8900*/  I2F.S16 R26, R26 ;  /* 0x0000001a001a7306 */ /* 0x000e240000101400 */
[----:B0-----:R-:W-:-:S04]  /*8910*/  F2FP.F16.F32.PACK_AB R3, RZ, R26 ;  /* 0x0000001aff03723e */ /* 0x001fc800000000ff */
[----:B------:R-:W-:-:S05]  /*8920*/  PRMT R3, R3, 0x5410, RZ ;  /* 0x0000541003037816 */ /* 0x000fca00000000ff */
[----:B------:R0:W-:Y:S01]  /*8930*/  STG.E desc[UR36][R8.64], R3 ;  /* 0x0000000308007986 */ /* 0x0001e2000c101924 */
[----:B------:R-:W-:Y:S05]  /*8940*/  BRA `(.L_x_23871) ;  /* 0x0000000800587947 */ /* 0x000fea0003800000 */
.L_x_23876:
[----:B------:R-:W0:Y:S02]  /*8950*/  I2F.F64.S16 R26, R26 ;  /* 0x0000001a001a7312 */ /* 0x000e240000101c00 */
[----:B0-----:R0:W-:Y:S01]  /*8960*/  STG.E.64 desc[UR36][R8.64], R26 ;  /* 0x0000001a08007986 */ /* 0x0011e2000c101b24 */
[----:B------:R-:W-:Y:S05]  /*8970*/  BRA `(.L_x_23871) ;  /* 0x00000008004c7947 */ /* 0x000fea0003800000 */
.L_x_23866:
        /* <DEDUP_REMOVED lines=12> */
.L_x_23881:
        /* <DEDUP_REMOVED lines=16> */
.L_x_23884:
[----:B------:R-:W-:-:S07]  /*8b40*/  PRMT R4, R0, 0x7610, R4 ;  /* 0x0000761000047816 */ /* 0x000fce0000000004 */
.L_x_23883:
[----:B------:R-:W-:Y:S05]  /*8b50*/  BSYNC.RECONVERGENT B0 ;  /* 0x0000000000007941 */ /* 0x000fea0003800200 */
.L_x_23882:
[----:B------:R0:W-:Y:S01]  /*8b60*/  STG.E.U8 desc[UR36][R8.64], R4 ;  /* 0x0000000408007986 */ /* 0x0001e2000c101124 */
[----:B------:R-:W-:Y:S05]  /*8b70*/  BRA `(.L_x_23871) ;  /* 0x0000000400cc7947 */ /* 0x000fea0003800000 */
.L_x_23880:
        /* <DEDUP_REMOVED lines=16> */
.L_x_23887:
[----:B------:R-:W-:-:S07]  /*8c80*/  PRMT R4, R0, 0x7610, R4 ;  /* 0x0000761000047816 */ /* 0x000fce0000000004 */
.L_x_23886:
[----:B------:R-:W-:Y:S05]  /*8c90*/  BSYNC.RECONVERGENT B0 ;  /* 0x0000000000007941 */ /* 0x000fea0003800200 */
.L_x_23885:
[----:B------:R0:W-:Y:S01]  /*8ca0*/  STG.E.U8 desc[UR36][R8.64], R4 ;  /* 0x0000000408007986 */ /* 0x0001e2000c101124 */
[----:B------:R-:W-:Y:S05]  /*8cb0*/  BRA `(.L_x_23871) ;  /* 0x00000004007c7947 */ /* 0x000fea0003800000 */
.L_x_23879:
        /* <DEDUP_REMOVED lines=21> */
.L_x_23889:
[----:B------:R-:W-:-:S05]  /*8e10*/  IMAD.MOV.U32 R27, RZ, RZ, RZ ;  /* 0x000000ffff1b7224 */ /* 0x000fca00078e00ff */
[----:B------:R0:W-:Y:S01]  /*8e20*/  STG.E.64 desc[UR36][R8.64], R26 ;  /* 0x0000001a08007986 */ /* 0x0001e2000c101b24 */
[----:B------:R-:W-:Y:S05]  /*8e30*/  BRA `(.L_x_23871) ;  /* 0x00000004001c7947 */ /* 0x000fea0003800000 */
.L_x_23888:
[----:B------:R0:W-:Y:S01]  /*8e40*/  STG.E desc[UR36][R8.64], R26 ;  /* 0x0000001a08007986 */ /* 0x0001e2000c101924 */
[----:B------:R-:W-:Y:S05]  /*8e50*/  BRA `(.L_x_23871) ;  /* 0x0000000400147947 */ /* 0x000fea0003800000 */
.L_x_23878:
        /* <DEDUP_REMOVED lines=8> */
.L_x_23891:
[----:B--234-:R-:W-:Y:S01]  /*8ee0*/  CS2R R6, SRZ ;  /* 0x0000000000067805 */ /* 0x01cfe2000001ff00 */
[----:B------:R-:W0:Y:S04]  /*8ef0*/  I2F.F64.S16 R4, R26 ;  /* 0x0000001a00047312 */ /* 0x000e280000101c00 */
[----:B0-----:R0:W-:Y:S01]  /*8f00*/  STG.E.128 desc[UR36][R8.64], R4 ;  /* 0x0000000408007986 */ /* 0x0011e2000c101d24 */
[----:B------:R-:W-:Y:S05]  /*8f10*/  BRA `(.L_x_23871) ;  /* 0x0000000000e47947 */ /* 0x000fea0003800000 */
.L_x_23890:
[----:B------:R-:W-:-:S13]  /*8f20*/  ISETP.NE.AND P0, PT, R0, 0xf, PT ;  /* 0x0000000f0000780c */ /* 0x000fda0003f05270 */
[----:B------:R-:W-:Y:S05]  /*8f30*/  @!P0 BRA `(.L_x_23892) ;  /* 0x0000000000d08947 */ /* 0x000fea0003800000 */
[----:B------:R-:W-:-:S13]  /*8f40*/  ISETP.NE.AND P0, PT, R0, 0x17, PT ;  /* 0x000000170000780c */ /* 0x000fda0003f05270 */
[----:B------:R-:W-:Y:S05]  /*8f50*/  @!P0 BRA `(.L_x_23893) ;  /* 0x0000000000848947 */ /* 0x000fea0003800000 */
[----:B------:R-:W-:-:S13]  /*8f60*/  ISETP.NE.AND P0, PT, R0, 0x18, PT ;  /* 0x000000180000780c */ /* 0x000fda0003f05270 */
[----:B------:R-:W-:Y:S05]  /*8f70*/  @!P0 BRA `(.L_x_23894) ;  /* 0x0000000000448947 */ /* 0x000fea0003800000 */
.L_x_23870:
        /* <DEDUP_REMOVED lines=16> */
.L_x_23895:
[----:B------:R-:W-:Y:S05]  /*9080*/  BRA `(.L_x_23871) ;  /* 0x0000000000887947 */ /* 0x000fea0003800000 */
.L_x_23894:
        /* <DEDUP_REMOVED lines=11> */
.L_x_23897:
[----:B------:R-:W-:Y:S05]  /*9140*/  BSYNC.RECONVERGENT B0 ;  /* 0x0000000000007941 */ /* 0x000fea0003800200 */
.L_x_23896:
[----:B------:R0:W-:Y:S01]  /*9150*/  STG.E.U8 desc[UR36][R8.64], R3 ;  /* 0x0000000308007986 */ /* 0x0001e2000c101124 */
[----:B------:R-:W-:Y:S05]  /*9160*/  BRA `(.L_x_23871) ;  /* 0x0000000000507947 */ /* 0x000fea0003800000 */
.L_x_23893:
        /* <DEDUP_REMOVED lines=12> */
.L_x_23898:
[----:B------:R-:W-:Y:S01]  /*9230*/  IMAD.MOV.U32 R3, RZ, RZ, 0x7f ;  /* 0x0000007fff037424 */ /* 0x000fe200078e00ff */
[----:B------:R-:W-:-:S04]  /*9240*/  ISETP.GT.U32.AND P0, PT, R5, 0x7f800000, PT ;  /* 0x7f8000000500780c */ /* 0x000fc80003f04070 */
[----:B------:R-:W-:-:S05]  /*9250*/  SEL R3, R3, 0x7c, P0 ;  /* 0x0000007c03037807 */ /* 0x000fca0000000000 */
[----:B------:R0:W-:Y:S01]  /*9260*/  STG.E.U8 desc[UR36][R8.64], R3 ;  /* 0x0000000308007986 */ /* 0x0001e2000c101124 */
[----:B------:R-:W-:Y:S05]  /*9270*/  BRA `(.L_x_23871) ;  /* 0x00000000000c7947 */ /* 0x000fea0003800000 */
.L_x_23892:
[----:B------:R-:W0:Y:S02]  /*9280*/  I2F.S16 R0, R26 ;  /* 0x0000001a00007306 */ /* 0x000e240000101400 */
[----:B0-----:R-:W-:-:S05]  /*9290*/  F2FP.BF16.F32.PACK_AB R0, RZ, R0 ;  /* 0x00000000ff00723e */ /* 0x001fca00000010ff */
[----:B------:R0:W-:Y:S02]  /*92a0*/  STG.E.U16 desc[UR36][R8.64], R0 ;  /* 0x0000000008007986 */ /* 0x0001e4000c101524 */
.L_x_23871:
[----:B------:R-:W-:Y:S05]  /*92b0*/  BSYNC.RECONVERGENT B6 ;  /* 0x0000000000067941 */ /* 0x000fea0003800200 */
.L_x_23865:
[----:B------:R-:W-:-:S07]  /*92c0*/  VIADD R17, R17, 0x80 ;  /* 0x0000008011117836 */ /* 0x000fce0000000000 */
.L_x_23828:
[----:B------:R-:W-:-:S13]  /*92d0*/  ISETP.GE.AND P0, PT, R17, R16, PT ;  /* 0x000000101100720c */ /* 0x000fda0003f06270 */
[----:B------:R-:W-:Y:S05]  /*92e0*/  @P0 BREAK.RELIABLE B7 ;  /* 0x0000000000070942 */ /* 0x000fea0003800100 */
[----:B------:R-:W-:Y:S05]  /*92f0*/  @P0 BRA `(.L_x_23864) ;  /* 0x0000000c00640947 */ /* 0x000fea0003800000 */
[----:B------:R-:W-:Y:S05]  /*9300*/  BSYNC.RELIABLE B7 ;  /* 0x0000000000077941 */ /* 0x000fea0003800100 */
.L_x_23827:
        /* <DEDUP_REMOVED lines=21> */
.L_x_23903:
[----:B------:R0:W-:Y:S01]  /*9460*/  STG.E.U8 desc[UR36][R8.64], R24 ;  /* 0x0000001808007986 */ /* 0x0001e2000c101124 */
[----:B------:R-:W-:Y:S05]  /*9470*/  BRA `(.L_x_23905) ;  /* 0x0000000800fc7947 */ /* 0x000fea0003800000 */
.L_x_23902:
        /* <DEDUP_REMOVED lines=9> */
.L_x_23907:
[----:B------:R0:W-:Y:S01]  /*9510*/  STG.E desc[UR36][R8.64], R24 ;  /* 0x0000001808007986 */ /* 0x0001e2000c101924 */
[----:B------:R-:W-:Y:S05]  /*9520*/  BRA `(.L_x_23905) ;  /* 0x0000000800d07947 */ /* 0x000fea0003800000 */
.L_x_23906:
[----:B------:R0:W-:Y:S01]  /*9530*/  STG.E.U16 desc[UR36][R8.64], R24 ;  /* 0x0000001808007986 */ /* 0x0001e2000c101524 */
[----:B------:R-:W-:Y:S05]  /*9540*/  BRA `(.L_x_23905) ;  /* 0x0000000800c87947 */ /* 0x000fea0003800000 */
.L_x_23901:
        /* <DEDUP_REMOVED lines=9> */
.L_x_23909:
[----:B------:R-:W0:Y:S02]  /*95e0*/  I2F.S16 R0, R24 ;  /* 0x0000001800007306 */ /* 0x000e240000101400 */
[----:B0-----:R-:W-:-:S05]  /*95f0*/  F2FP.F16.F32.PACK_AB R0, RZ, R0 ;  /* 0x00000000ff00723e */ /* 0x001fca00000000ff */
[----:B------:R0:W-:Y:S01]  /*9600*/  STG.E.U16 desc[UR36][R8.64], R0 ;  /* 0x0000000008007986 */ /* 0x0001e2000c101524 */
[----:B------:R-:W-:Y:S05]  /*9610*/  BRA `(.L_x_23905) ;  /* 0x0000000800947947 */ /* 0x000fea0003800000 */
.L_x_23908:
        /* <DEDUP_REMOVED lines=10> */
.L_x_23911:
[----:B------:R-:W0:Y:S02]  /*96c0*/  I2F.S16 R24, R24 ;  /* 0x0000001800187306 */ /* 0x000e240000101400 */
[----:B0-----:R-:W-:-:S04]  /*96d0*/  F2FP.F16.F32.PACK_AB R3, RZ, R24 ;  /* 0x00000018ff03723e */ /* 0x001fc800000000ff */
[----:B------:R-:W-:-:S05]  /*96e0*/  PRMT R3, R3, 0x5410, RZ ;  /* 0x0000541003037816 */ /* 0x000fca00000000ff */
[----:B------:R0:W-:Y:S01]  /*96f0*/  STG.E desc[UR36][R8.64], R3 ;  /* 0x0000000308007986 */ /* 0x0001e2000c101924 */
[----:B------:R-:W-:Y:S05]  /*9700*/  BRA `(.L_x_23905) ;  /* 0x0000000800587947 */ /* 0x000fea0003800000 */
.L_x_23910:
[----:B------:R-:W0:Y:S02]  /*9710*/  I2F.F64.S16 R24, R24 ;  /* 0x0000001800187312 */ /* 0x000e240000101c00 */
[----:B0-----:R0:W-:Y:S01]  /*9720*/  STG.E.64 desc[UR36][R8.64], R24 ;  /* 0x0000001808007986 */ /* 0x0011e2000c101b24 */
[----:B------:R-:W-:Y:S05]  /*9730*/  BRA `(.L_x_23905) ;  /* 0x00000008004c7947 */ /* 0x000fea0003800000 */
.L_x_23900:
        /* <DEDUP_REMOVED lines=12> */
.L_x_23915:
        /* <DEDUP_REMOVED lines=16> */
.L_x_23918:
[----:B------:R-:W-:-:S07]  /*9900*/  PRMT R4, R0, 0x7610, R4 ;  /* 0x0000761000047816 */ /* 0x000fce0000000004 */
.L_x_23917:
[----:B------:R-:W-:Y:S05]  /*9910*/  BSYNC.RECONVERGENT B0 ;  /* 0x0000000000007941 */ /* 0x000fea0003800200 */
.L_x_23916:
[----:B------:R0:W-:Y:S01]  /*9920*/  STG.E.U8 desc[UR36][R8.64], R4 ;  /* 0x0000000408007986 */ /* 0x0001e2000c101124 */
[----:B------:R-:W-:Y:S05]  /*9930*/  BRA `(.L_x_23905) ;  /* 0x0000000400cc7947 */ /* 0x000fea0003800000 */
.L_x_23914:
        /* <DEDUP_REMOVED lines=16> */
.L_x_23921:
[----:B------:R-:W-:-:S07]  /*9a40*/  PRMT R4, R0, 0x7610, R4 ;  /* 0x0000761000047816 */ /* 0x000fce0000000004 */
.L_x_23920:
[----:B------:R-:W-:Y:S05]  /*9a50*/  BSYNC.RECONVERGENT B0 ;  /* 0x0000000000007941 */ /* 0x000fea0003800200 */
.L_x_23919:
[----:B------:R0:W-:Y:S01]  /*9a60*/  STG.E.U8 desc[UR36][R8.64], R4 ;  /* 0x0000000408007986 */ /* 0x0001e2000c101124 */
[----:B------:R-:W-:Y:S05]  /*9a70*/  BRA `(.L_x_23905) ;  /* 0x00000004007c7947 */ /* 0x000fea0003800000 */
.L_x_23913:
        /* <DEDUP_REMOVED lines=21> */
.L_x_23923:
[----:B------:R-:W-:-:S05]  /*9bd0*/  IMAD.MOV.U32 R25, RZ, RZ, RZ ;  /* 0x000000ffff197224 */ /* 0x000fca00078e00ff */
[----:B------:R0:W-:Y:S01]  /*9be0*/  STG.E.64 desc[UR36][R8.64], R24 ;  /* 0x0000001808007986 */ /* 0x0001e2000c101b24 */
[----:B------:R-:W-:Y:S05]  /*9bf0*/  BRA `(.L_x_23905) ;  /* 0x00000004001c7947 */ /* 0x000fea0003800000 */
.L_x_23922:
[----:B------:R0:W-:Y:S01]  /*9c00*/  STG.E desc[UR36][R8.64], R24 ;  /* 0x0000001808007986 */ /* 0x0001e2000c101924 */
[----:B------:R-:W-:Y:S05]  /*9c10*/  BRA `(.L_x_23905) ;  /* 0x0000000400147947 */ /* 0x000fea0003800000 */
.L_x_23912:
        /* <DEDUP_REMOVED lines=8> */
.L_x_23925:
[----:B--234-:R-:W-:Y:S01]  /*9ca0*/  CS2R R6, SRZ ;  /* 0x0000000000067805 */ /* 0x01cfe2000001ff00 */
[----:B------:R-:W0:Y:S04]  /*9cb0*/  I2F.F64.S16 R4, R24 ;  /* 0x0000001800047312 */ /* 0x000e280000101c00 */
[----:B0-----:R0:W-:Y:S01]  /*9cc0*/  STG.E.128 desc[UR36][R8.64], R4 ;  /* 0x0000000408007986 */ /* 0x0011e2000c101d24 */
[----:B------:R-:W-:Y:S05]  /*9cd0*/  BRA `(.L_x_23905) ;  /* 0x0000000000e47947 */ /* 0x000fea0003800000 */
.L_x_23924:
[----:B------:R-:W-:-:S13]  /*9ce0*/  ISETP.NE.AND P0, PT, R0, 0xf, PT ;  /* 0x0000000f0000780c */ /* 0x000fda0003f05270 */
[----:B------:R-:W-:Y:S05]  /*9cf0*/  @!P0 BRA `(.L_x_23926) ;  /* 0x0000000000d08947 */ /* 0x000fea0003800000 */
[----:B------:R-:W-:-:S13]  /*9d00*/  ISETP.NE.AND P0, PT, R0, 0x17, PT ;  /* 0x000000170000780c */ /* 0x000fda0003f05270 */
[----:B------:R-:W-:Y:S05]  /*9d10*/  @!P0 BRA `(.L_x_23927) ;  /* 0x0000000000848947 */ /* 0x000fea0003800000 */
[----:B------:R-:W-:-:S13]  /*9d20*/  ISETP.NE.AND P0, PT, R0, 0x18, PT ;  /* 0x000000180000780c */ /* 0x000fda0003f05270 */
[----:B------:R-:W-:Y:S05]  /*9d30*/  @!P0 BRA `(.L_x_23928) ;  /* 0x0000000000448947 */ /* 0x000fea0003800000 */
.L_x_23904:
        /* <DEDUP_REMOVED lines=16> */
.L_x_23929:
[----:B------:R-:W-:Y:S05]  /*9e40*/  BRA `(.L_x_23905) ;  /* 0x0000000000887947 */ /* 0x000fea0003800000 */
.L_x_23928:
        /* <DEDUP_REMOVED lines=11> */
.L_x_23931:
[----:B------:R-:W-:Y:S05]  /*9f00*/  BSYNC.RECONVERGENT B0 ;  /* 0x0000000000007941 */ /* 0x000fea0003800200 */
.L_x_23930:
[----:B------:R0:W-:Y:S01]  /*9f10*/  STG.E.U8 desc[UR36][R8.64], R3 ;  /* 0x0000000308007986 */ /* 0x0001e2000c101124 */
[----:B------:R-:W-:Y:S05]  /*9f20*/  BRA `(.L_x_23905) ;  /* 0x0000000000507947 */ /* 0x000fea0003800000 */
.L_x_23927:
        /* <DEDUP_REMOVED lines=12> */
.L_x_23932:
[----:B------:R-:W-:Y:S01]  /*9ff0*/  IMAD.MOV.U32 R3, RZ, RZ, 0x7f ;  /* 0x0000007fff037424 */ /* 0x000fe200078e00ff */
[----:B------:R-:W-:-:S04]  /*a000*/  ISETP.GT.U32.AND P0, PT, R5, 0x7f800000, PT ;  /* 0x7f8000000500780c */ /* 0x000fc80003f04070 */
[----:B------:R-:W-:-:S05]  /*a010*/  SEL R3, R3, 0x7c, P0 ;  /* 0x0000007c03037807 */ /* 0x000fca0000000000 */
[----:B------:R0:W-:Y:S01]  /*a020*/  STG.E.U8 desc[UR36][R8.64], R3 ;  /* 0x0000000308007986 */ /* 0x0001e2000c101124 */
[----:B------:R-:W-:Y:S05]  /*a030*/  BRA `(.L_x_23905) ;  /* 0x00000000000c7947 */ /* 0x000fea0003800000 */
.L_x_23926:
[----:B------:R-:W0:Y:S02]  /*a040*/  I2F.S16 R0, R24 ;  /* 0x0000001800007306 */ /* 0x000e240000101400 */
[----:B0-----:R-:W-:-:S05]  /*a050*/  F2FP.BF16.F32.PACK_AB R0, RZ, R0 ;  /* 0x00000000ff00723e */ /* 0x001fca00000010ff */
[----:B------:R0:W-:Y:S02]  /*a060*/  STG.E.U16 desc[UR36][R8.64], R0 ;  /* 0x0000000008007986 */ /* 0x0001e4000c101524 */
.L_x_23905:
[----:B------:R-:W-:Y:S05]  /*a070*/  BSYNC.RECONVERGENT B6 ;  /* 0x0000000000067941 */ /* 0x000fea0003800200 */
.L_x_23899:
[----:B------:R-:W-:-:S07]  /*a080*/  VIADD R17, R17, 0x80 ;  /* 0x0000008011117836 */ /* 0x000fce0000000000 */
.L_x_23864:
[----:B------:R-:W-:Y:S05]  /*a090*/  BSYNC.RECONVERGENT B8 ;  /* 0x0000000000087941 */ /* 0x000fea0003800200 */
.L_x_23826:
        /* <DEDUP_REMOVED lines=21> */
.L_x_23936:
[----:B------:R-:W-:Y:S01]  /*a1f0*/  STG.E.U8 desc[UR36][R2.64], R22 ;  /* 0x0000001602007986 */ /* 0x000fe2000c101124 */
[----:B------:R-:W-:Y:S05]  /*a200*/  EXIT ;  /* 0x000000000000794d */ /* 0x000fea0003800000 */
.L_x_23935:
        /* <DEDUP_REMOVED lines=9> */
.L_x_23939:
[----:B------:R-:W-:Y:S01]  /*a2a0*/  STG.E desc[UR36][R2.64], R22 ;  /* 0x0000001602007986 */ /* 0x000fe2000c101924 */
[----:B------:R-:W-:Y:S05]  /*a2b0*/  EXIT ;  /* 0x000000000000794d */ /* 0x000fea0003800000 */
.L_x_23938:
[----:B------:R-:W-:Y:S01]  /*a2c0*/  STG.E.U16 desc[UR36][R2.64], R22 ;  /* 0x0000001602007986 */ /* 0x000fe2000c101524 */
[----:B------:R-:W-:Y:S05]  /*a2d0*/  EXIT ;  /* 0x000000000000794d */ /* 0x000fea0003800000 */
.L_x_23934:
        /* <DEDUP_REMOVED lines=9> */
.L_x_23941:
[----:B------:R-:W0:Y:S02]  /*a370*/  I2F.S16 R0, R22 ;  /* 0x0000001600007306 */ /* 0x000e240000101400 */
[----:B0-----:R-:W-:-:S05]  /*a380*/  F2FP.F16.F32.PACK_AB R0, RZ, R0 ;  /* 0x00000000ff00723e */ /* 0x001fca00000000ff */
[----:B------:R-:W-:Y:S01]  /*a390*/  STG.E.U16 desc[UR36][R2.64], R0 ;  /* 0x0000000002007986 */ /* 0x000fe2000c101524 */
[----:B------:R-:W-:Y:S05]  /*a3a0*/  EXIT ;  /* 0x000000000000794d */ /* 0x000fea0003800000 */
.L_x_23940:
        /* <DEDUP_REMOVED lines=10> */
.L_x_23943:
[----:B------:R-:W0:Y:S02]  /*a450*/  I2F.S16 R22, R22 ;  /* 0x0000001600167306 */ /* 0x000e240000101400 */
[----:B0-----:R-:W-:-:S04]  /*a460*/  F2FP.F16.F32.PACK_AB R5, RZ, R22 ;  /* 0x00000016ff05723e */ /* 0x001fc800000000ff */
[----:B------:R-:W-:-:S05]  /*a470*/  PRMT R5, R5, 0x5410, RZ ;  /* 0x0000541005057816 */ /* 0x000fca00000000ff */
[----:B------:R-:W-:Y:S01]  /*a480*/  STG.E desc[UR36][R2.64], R5 ;  /* 0x0000000502007986 */ /* 0x000fe2000c101924 */
[----:B------:R-:W-:Y:S05]  /*a490*/  EXIT ;  /* 0x000000000000794d */ /* 0x000fea0003800000 */
.L_x_23942:
[----:B------:R-:W0:Y:S02]  /*a4a0*/  I2F.F64.S16 R22, R22 ;  /* 0x0000001600167312 */ /* 0x000e240000101c00 */
[----:B0-----:R-:W-:Y:S01]  /*a4b0*/  STG.E.64 desc[UR36][R2.64], R22 ;  /* 0x0000001602007986 */ /* 0x001fe2000c101b24 */
[----:B------:R-:W-:Y:S05]  /*a4c0*/  EXIT ;  /* 0x000000000000794d */ /* 0x000fea0003800000 */
.L_x_23933:
        /* <DEDUP_REMOVED lines=12> */
.L_x_23947:
        /* <DEDUP_REMOVED lines=17> */
.L_x_23949:
[----:B------:R-:W-:Y:S05]  /*a6a0*/  BSYNC.RECONVERGENT B0 ;  /* 0x0000000000007941 */ /* 0x000fea0003800200 */
.L_x_23948:
[----:B------:R-:W-:Y:S01]  /*a6b0*/  STG.E.U8 desc[UR36][R2.64], R0 ;  /* 0x0000000002007986 */ /* 0x000fe2000c101124 */
[----:B------:R-:W-:Y:S05]  /*a6c0*/  EXIT ;  /* 0x000000000000794d */ /* 0x000fea0003800000 */
.L_x_23946:
        /* <DEDUP_REMOVED lines=17> */
.L_x_23951:
[----:B------:R-:W-:Y:S05]  /*a7e0*/  BSYNC.RECONVERGENT B0 ;  /* 0x0000000000007941 */ /* 0x000fea0003800200 */
.L_x_23950:
[----:B------:R-:W-:Y:S01]  /*a7f0*/  STG.E.U8 desc[UR36][R2.64], R0 ;  /* 0x0000000002007986 */ /* 0x000fe2000c101124 */
[----:B------:R-:W-:Y:S05]  /*a800*/  EXIT ;  /* 0x000000000000794d */ /* 0x000fea0003800000 */
.L_x_23945:
        /* <DEDUP_REMOVED lines=21> */
.L_x_23953:
[----:B------:R-:W-:-:S05]  /*a960*/  IMAD.MOV.U32 R23, RZ, RZ, RZ ;  /* 0x000000ffff177224 */ /* 0x000fca00078e00ff */
[----:B------:R-:W-:Y:S01]  /*a970*/  STG.E.64 desc[UR36][R2.64], R22 ;  /* 0x0000001602007986 */ /* 0x000fe2000c101b24 */
[----:B------:R-:W-:Y:S05]  /*a980*/  EXIT ;  /* 0x000000000000794d */ /* 0x000fea0003800000 */
.L_x_23952:
[----:B------:R-:W-:Y:S01]  /*a990*/  STG.E desc[UR36][R2.64], R22 ;  /* 0x0000001602007986 */ /* 0x000fe2000c101924 */
[----:B------:R-:W-:Y:S05]  /*a9a0*/  EXIT ;  /* 0x000000000000794d */ /* 0x000fea0003800000 */
.L_x_23944:
        /* <DEDUP_REMOVED lines=8> */
.L_x_23955:
[----:B--234-:R-:W-:Y:S01]  /*aa30*/  CS2R R6, SRZ ;  /* 0x0000000000067805 */ /* 0x01cfe2000001ff00 */
[----:B------:R-:W0:Y:S04]  /*aa40*/  I2F.F64.S16 R4, R22 ;  /* 0x0000001600047312 */ /* 0x000e280000101c00 */
[----:B0-----:R-:W-:Y:S01]  /*aa50*/  STG.E.128 desc[UR36][R2.64], R4 ;  /* 0x0000000402007986 */ /* 0x001fe2000c101d24 */
[----:B------:R-:W-:Y:S05]  /*aa60*/  EXIT ;  /* 0x000000000000794d */ /* 0x000fea0003800000 */
.L_x_23954:
[----:B------:R-:W-:-:S13]  /*aa70*/  ISETP.NE.AND P0, PT, R0, 0xf, PT ;  /* 0x0000000f0000780c */ /* 0x000fda0003f05270 */
[----:B------:R-:W-:Y:S05]  /*aa80*/  @!P0 BRA `(.L_x_23956) ;  /* 0x0000000000d48947 */ /* 0x000fea0003800000 */
[----:B------:R-:W-:-:S13]  /*aa90*/  ISETP.NE.AND P0, PT, R0, 0x17, PT ;  /* 0x000000170000780c */ /* 0x000fda0003f05270 */
[----:B------:R-:W-:Y:S05]  /*aaa0*/  @!P0 BRA `(.L_x_23957) ;  /* 0x0000000000848947 */ /* 0x000fea0003800000 */
[----:B------:R-:W-:-:S13]  /*aab0*/  ISETP.NE.AND P0, PT, R0, 0x18, PT ;  /* 0x000000180000780c */ /* 0x000fda0003f05270 */
[----:B------:R-:W-:Y:S05]  /*aac0*/  @!P0 BRA `(.L_x_23958) ;  /* 0x0000000000448947 */ /* 0x000fea0003800000 */
.L_x_23937:
        /* <DEDUP_REMOVED lines=16> */
.L_x_23959:
[----:B------:R-:W-:Y:S05]  /*abd0*/  EXIT ;  /* 0x000000000000794d */ /* 0x000fea0003800000 */
.L_x_23958:
        /* <DEDUP_REMOVED lines=11> */
.L_x_23961:
[----:B------:R-:W-:Y:S05]  /*ac90*/  BSYNC.RECONVERGENT B0 ;  /* 0x0000000000007941 */ /* 0x000fea0003800200 */
.L_x_23960:
[----:B------:R-:W-:Y:S01]  /*aca0*/  STG.E.U8 desc[UR36][R2.64], R5 ;  /* 0x0000000502007986 */ /* 0x000fe2000c101124 */
[----:B------:R-:W-:Y:S05]  /*acb0*/  EXIT ;  /* 0x000000000000794d */ /* 0x000fea0003800000 */
.L_x_23957:
        /* <DEDUP_REMOVED lines=13> */
.L_x_23962:
[----:B------:R-:W-:Y:S01]  /*ad90*/  IMAD.MOV.U32 R5, RZ, RZ, 0x7f ;  /* 0x0000007fff057424 */ /* 0x000fe200078e00ff */
[----:B------:R-:W-:-:S04]  /*ada0*/  ISETP.GT.U32.AND P0, PT, R7, 0x7f800000, PT ;  /* 0x7f8000000700780c */ /* 0x000fc80003f04070 */
[----:B------:R-:W-:-:S05]  /*adb0*/  SEL R5, R5, 0x7c, P0 ;  /* 0x0000007c05057807 */ /* 0x000fca0000000000 */
[----:B------:R-:W-:Y:S01]  /*adc0*/  STG.E.U8 desc[UR36][R2.64], R5 ;  /* 0x0000000502007986 */ /* 0x000fe2000c101124 */
[----:B------:R-:W-:Y:S05]  /*add0*/  EXIT ;  /* 0x000000000000794d */ /* 0x000fea0003800000 */
.L_x_23956:
[----:B------:R-:W0:Y:S02]  /*ade0*/  I2F.S16 R0, R22 ;  /* 0x0000001600007306 */ /* 0x000e240000101400 */
[----:B0-----:R-:W-:-:S05]  /*adf0*/  F2FP.BF16.F32.PACK_AB R0, RZ, R0 ;  /* 0x00000000ff00723e */ /* 0x001fca00000010ff */
[----:B------:R-:W-:Y:S01]  /*ae00*/  STG.E.U16 desc[UR36][R2.64], R0 ;  /* 0x0000000002007986 */ /* 0x000fe2000c101524 */
[----:B------:R-:W-:Y:S05]  /*ae10*/  EXIT ;  /* 0x000000000000794d */ /* 0x000fea0003800000 */
.L_x_23963:
        /* <DEDUP_REMOVED lines=14> */
.L_x_42920:


//--------------------- .text._ZN2at6native18elementwise_kernelILi128ELi4EZNS0_22gpu_kernel_impl_nocastINS0_13BinaryFunctorIllbZZZNS0_22logical_or_kernel_cudaERNS_14TensorIteratorEENKUlvE0_clEvENKUlvE2_clEvEUlllE_EEEEvRNS_18TensorIteratorBaseERKT_EUliE_EEviT1_ --------------------------
	.section	.text._ZN2at6native18elementwise_kernelILi128ELi4EZNS0_22gpu_kernel_impl_nocastINS0_13BinaryFunctorIllbZZZNS0_22logical_or_kernel_cudaERNS_14TensorIteratorEENKUlvE0_clEvENKUlvE2_clEvEUlllE_EEEEvRNS_18TensorIteratorBaseERKT_EUliE_EEviT1_,"ax",@progbits
	.align	128
        .global         _ZN2at6native18elementwise_kernelILi128ELi4EZNS0_22gpu_kernel_impl_nocastINS0_13BinaryFunctorIllbZZZNS0_22logical_or_kernel_cudaERNS_14TensorIteratorEENKUlvE0_clEvENKUlvE2_clEvEUlllE_EEEEvRNS_18TensorIteratorBaseERKT_EUliE_EEviT1_
        .type           _ZN2at6native18elementwise_kernelILi128ELi4EZNS0_22gpu_kernel_impl_nocastINS0_13BinaryFunctorIllbZZZNS0_22logical_or_kernel_cudaERNS_14TensorIteratorEENKUlvE0_clEvENKUlvE2_clEvEUlllE_EEEEvRNS_18TensorIteratorBaseERKT_EUliE_EEviT1_,@function
        .size           _ZN2at6native18elementwise_kernelILi128ELi4EZNS0_22gpu_kernel_impl_nocastINS0_13BinaryFunctorIllbZZZNS0_22logical_or_kernel_cudaERNS_14TensorIteratorEENKUlvE0_clEvENKUlvE2_clEvEUlllE_EEEEvRNS_18TensorIteratorBaseERKT_EUliE_EEviT1_,(.L_x_42921 - _ZN2at6native18elementwise_kernelILi128ELi4EZNS0_22gpu_kernel_impl_nocastINS0_13BinaryFunctorIllbZZZNS0_22logical_or_kernel_cudaERNS_14TensorIteratorEENKUlvE0_clEvENKUlvE2_clEvEUlllE_EEEEvRNS_18TensorIteratorBaseERKT_EUliE_EEviT1_)
        .other          _ZN2at6native18elementwise_kernelILi128ELi4EZNS0_22gpu_kernel_impl_nocastINS0_13BinaryFunctorIllbZZZNS0_22logical_or_kernel_cudaERNS_14TensorIteratorEENKUlvE0_clEvENKUlvE2_clEvEUlllE_EEEEvRNS_18TensorIteratorBaseERKT_EUliE_EEviT1_,@"STO_CUDA_ENTRY STV_DEFAULT"
_ZN2at6native18elementwise_kernelILi128ELi4EZNS0_22gpu_kernel_impl_nocastINS0_13BinaryFunctorIllbZZZNS0_22logical_or_kernel_cudaERNS_14TensorIteratorEENKUlvE0_clEvENKUlvE2_clEvEUlllE_EEEEvRNS_18TensorIteratorBaseERKT_EUliE_EEviT1_:
.text._ZN2at6native18elementwise_kernelILi128ELi4EZNS0_22gpu_kernel_impl_nocastINS0_13BinaryFunctorIllbZZZNS0_22logical_or_kernel_cudaERNS_14TensorIteratorEENKUlvE0_clEvENKUlvE2_clEvEUlllE_EEEEvRNS_18TensorIteratorBaseERKT_EUliE_EEviT1_:
        /* <DEDUP_REMOVED lines=17> */
[----:B-1----:R-:W2:Y:S03]  /*0110*/  LDG.E.64 R6, desc[UR6][R6.64] ;  /* 0x0000000606067981 */ /* 0x002ea6000c1e1b00 */
[----:B------:R-:W0:Y:S01]  /*0120*/  LDC.64 R8, c[0x0][0x5e8] ;  /* 0x00017a00ff087b82 */ /* 0x000e220000000a00 */
[----:B------:R-:W-:-:S02]  /*0130*/  IADD3 R3, PT, PT, R3, 0x80, RZ ;  /* 0x0000008003037810 */ /* 0x000fc40007ffe0ff */
[----:B--2---:R-:W-:-:S04]  /*0140*/  LOP3.LUT P0, RZ, R4, R6, RZ, 0xfc, !PT ;  /* 0x0000000604ff7212 */ /* 0x004fc8000780fcff */
[----:B------:R-:W-:-:S04]  /*0150*/  LOP3.LUT P0, RZ, R5, R7, RZ, 0xfc, P0 ;  /* 0x0000000705ff7212 */ /* 0x000fc8000000fcff */
        /* <DEDUP_REMOVED lines=8> */
[----:B--2---:R-:W3:Y:S03]  /*01e0*/  LDG.E.64 R6, desc[UR6][R6.64] ;  /* 0x0000000606067981 */ /* 0x004ee6000c1e1b00 */
[----:B0-----:R-:W0:Y:S01]  /*01f0*/  LDC.64 R8, c[0x0][0x5e8] ;  /* 0x00017a00ff087b82 */ /* 0x001e220000000a00 */
[----:B------:R-:W-:-:S02]  /*0200*/  IADD3 R3, PT, PT, R3, 0x80, RZ ;  /* 0x0000008003037810 */ /* 0x000fc40007ffe0ff */
[----:B---3--:R-:W-:-:S04]  /*0210*/  LOP3.LUT P0, RZ, R4, R6, RZ, 0xfc, !PT ;  /* 0x0000000604ff7212 */ /* 0x008fc8000780fcff */
[----:B------:R-:W-:-:S04]  /*0220*/  LOP3.LUT P0, RZ, R5, R7, RZ, 0xfc, P0 ;  /* 0x0000000705ff7212 */ /* 0x000fc8000000fcff */
[----:B------:R-:W-:-:S05]  /*0230*/  SEL R11, RZ, 0x1, !P0 ;  /* 0x00000001ff0b7807 */ /* 0x000fca0004000000 */
[----:B0-----:R0:W-:Y:S04]  /*0240*/  STG.E.U8 desc[UR6][R8.64], R11 ;  /* 0x0000000b08007986 */ /* 0x0011e8000c101106 */
.L_x_23967:
[----:B------:R-:W-:-:S13]  /*0250*/  ISETP.GE.AND P0, PT, R3, UR4, PT ;  /* 0x0000000403007c0c */ /* 0x000fda000bf06270 */
[----:B------:R-:W-:Y:S05]  /*0260*/  @P0 BREAK.RELIABLE B1 ;  /* 0x0000000000010942 */ /* 0x000fea0003800100 */
[----:B------:R-:W-:Y:S05]  /*0270*/  @P0 BRA `(.L_x_23968) ;  /* 0x00000000002c0947 */ /* 0x000fea0003800000 */
[----:B------:R-:W-:Y:S05]  /*0280*/  BSYNC.RELIABLE B1 ;  /* 0x0000000000017941 */ /* 0x000fea0003800100 */
.L_x_23966:
        /* <DEDUP_REMOVED lines=10> */
.L_x_23968:
[----:B------:R-:W-:Y:S05]  /*0330*/  BSYNC.RECONVERGENT B0 ;  /* 0x0000000000007941 */ /* 0x000fea0003800200 */
.L_x_23965:
[----:B------:R-:W-:Y:S05]  /*0340*/  WARPSYNC.ALL ;  /* 0x0000000000007948 */ /* 0x000fea0003800000 */
[----:B------:R-:W-:-:S13]  /*0350*/  ISETP.GE.AND P0, PT, R3, UR4, PT ;  /* 0x0000000403007c0c */ /* 0x000fda000bf06270 */
[----:B------:R-:W-:Y:S05]  /*0360*/  @P0 EXIT ;  /* 0x000000000000094d */ /* 0x000fea0003800000 */
[----:B------:R-:W2:Y:S08]  /*0370*/  LDC.64 R2, c[0x0][0x5f0] ;  /* 0x00017c00ff027b82 */ /* 0x000eb00000000a00 */
[----:B------:R-:W3:Y:S01]  /*0380*/  LDC.64 R4, c[0x0][0x5f8] ;  /* 0x00017e00ff047b82 */ /* 0x000ee20000000a00 */
[----:B--2---:R-:W2:Y:S04]  /*0390*/  LDG.E.64 R2, desc[UR6][R2.64] ;  /* 0x0000000602027981 */ /* 0x004ea8000c1e1b00 */
[----:B---3--:R-:W2:Y:S03]  /*03a0*/  LDG.E.64 R4, desc[UR6][R4.64] ;  /* 0x0000000604047981 */ /* 0x008ea6000c1e1b00 */
[----:B------:R-:W3:Y:S01]  /*03b0*/  LDC.64 R6, c[0x0][0x5e8] ;  /* 0x00017a00ff067b82 */ /* 0x000ee20000000a00 */
[----:B--2---:R-:W-:-:S04]  /*03c0*/  LOP3.LUT P0, RZ, R2, R4, RZ, 0xfc, !PT ;  /* 0x0000000402ff7212 */ /* 0x004fc8000780fcff */
[----:B------:R-:W-:-:S04]  /*03d0*/  LOP3.LUT P0, RZ, R3, R5, RZ, 0xfc, P0 ;  /* 0x0000000503ff7212 */ /* 0x000fc8000000fcff */
[----:B01----:R-:W-:-:S05]  /*03e0*/  SEL R9, RZ, 0x1, !P0 ;  /* 0x00000001ff097807 */ /* 0x003fca0004000000 */
[----:B---3--:R-:W-:Y:S01]  /*03f0*/  STG.E.U8 desc[UR6][R6.64], R9 ;  /* 0x0000000906007986 */ /* 0x008fe2000c101106 */
[----:B------:R-:W-:Y:S05]  /*0400*/  EXIT ;  /* 0x000000000000794d */ /* 0x000fea0003800000 */
.L_x_23964:
        /* <DEDUP_REMOVED lines=356> */
.L_x_23972:
[----:B------:R-:W0:Y:S02]  /*1a50*/  LDCU.128 UR8, c[0x0][0x5f0] ;  /* 0x0000be00ff0877ac */ /* 0x000e240008000c00 */
[----:B0-----:R-:W-:Y:S02]  /*1a60*/  IADD3 R6, P0, PT, R6, UR8, RZ ;  /* 0x0000000806067c10 */ /* 0x001fe4000ff1e0ff */
[----:B------:R-:W-:Y:S02]  /*1a70*/  IADD3 R8, P1, PT, R4, UR10, RZ ;  /* 0x0000000a04087c10 */ /* 0x000fe4000ff3e0ff */
[----:B------:R-:W-:Y:S01]  /*1a80*/  IADD3.X R7, PT, PT, RZ, UR9, RZ, P0, !PT ;  /* 0x00000009ff077c10 */ /* 0x000fe200087fe4ff */
[----:B------:R-:W0:Y:S01]  /*1a90*/  LDCU.64 UR8, c[0x0][0x5e8] ;  /* 0x0000bd00ff0877ac */ /* 0x000e220008000a00 */
[----:B------:R-:W-:-:S04]  /*1aa0*/  IADD3.X R9, PT, PT, RZ, UR11, RZ, P1, !PT ;  /* 0x0000000bff097c10 */ /* 0x000fc80008ffe4ff */
[----:B------:R-:W2:Y:S04]  /*1ab0*/  LDG.E.64 R6, desc[UR6][R6.64] ;  /* 0x0000000606067981 */ /* 0x000ea8000c1e1b00 */
[----:B------:R-:W2:Y:S01]  /*1ac0*/  LDG.E.64 R8, desc[UR6][R8.64] ;  /* 0x0000000608087981 */ /* 0x000ea2000c1e1b00 */
[----:B------:R-:W-:Y:S02]  /*1ad0*/  IADD3 R3, PT, PT, R3, 0x80, RZ ;  /* 0x0000008003037810 */ /* 0x000fe40007ffe0ff */
[----:B0-----:R-:W-:-:S04]  /*1ae0*/  IADD3 R4, P1, PT, R5, UR8, RZ ;  /* 0x0000000805047c10 */ /* 0x001fc8000ff3e0ff */
[----:B------:R-:W-:Y:S02]  /*1af0*/  IADD3.X R5, PT, PT, RZ, UR9, RZ, P1, !PT ;  /* 0x00000009ff057c10 */ /* 0x000fe40008ffe4ff */
[----:B--2---:R-:W-:-:S04]  /*1b00*/  LOP3.LUT P0, RZ, R6, R8, RZ, 0xfc, !PT ;  /* 0x0000000806ff7212 */ /* 0x004fc8000780fcff */
[----:B------:R-:W-:-:S04]  /*1b10*/  LOP3.LUT P0, RZ, R7, R9, RZ, 0xfc, P0 ;  /* 0x0000000907ff7212 */ /* 0x000fc8000000fcff */
        /* <DEDUP_REMOVED lines=353> */
.L_x_23974:
        /* <DEDUP_REMOVED lines=13> */
[----:B------:R-:W-:-:S05]  /*3200*/  SEL R11, RZ, 0x1, !P0 ;  /* 0x00000001ff0b7807 */ /* 0x000fca0004000000 */
[----:B------:R0:W-:Y:S04]  /*3210*/  STG.E.U8 desc[UR6][R4.64], R11 ;  /* 0x0000000b04007986 */ /* 0x0001e8000c101106 */
.L_x_23971:
[----:B------:R-:W-:-:S13]  /*3220*/  ISETP.GE.AND P0, PT, R3, UR4, PT ;  /* 0x0000000403007c0c */ /* 0x000fda000bf06270 */
[----:B------:R-:W-:Y:S05]  /*3230*/  @P0 BREAK.RELIABLE B1 ;  /* 0x0000000000010942 */ /* 0x000fea0003800100 */
[----:B------:R-:W-:Y:S05]  /*3240*/  @P0 BRA `(.L_x_23973) ;  /* 0x0000001400b00947 */ /* 0x000fea0003800000 */
[----:B------:R-:W-:Y:S05]  /*3250*/  BSYNC.RELIABLE B1 ;  /* 0x0000000000017941 */ /* 0x000fea0003800100 */
.L_x_23970:
        /* <DEDUP_REMOVED lines=348> */
.L_x_23975:
        /* <DEDUP_REMOVED lines=15> */
.L_x_23973:
[----:B------:R-:W-:Y:S05]  /*4910*/  BSYNC.RECONVERGENT B0 ;  /* 0x0000000000007941 */ /* 0x000fea0003800200 */
.L_x_23969:
        /* <DEDUP_REMOVED lines=351> */
.L_x_23976:
[----:B------:R-:W0:Y:S01]  /*5f10*/  LDCU.128 UR8, c[0x0][0x5f0] ;  /* 0x0000be00ff0877ac */ /* 0x000e220008000c00 */
[----:B------:R-:W1:Y:S01]  /*5f20*/  LDCU.64 UR4, c[0x0][0x5e8] ;  /* 0x0000bd00ff0477ac */ /* 0x000e620008000a00 */
[----:B0-----:R-:W-:Y:S02]  /*5f30*/  IADD3 R4, P0, PT, R4, UR8, RZ ;  /* 0x0000000804047c10 */ /* 0x001fe4000ff1e0ff */
[----:B------:R-:W-:Y:S02]  /*5f40*/  IADD3 R6, P1, PT, R2, UR10, RZ ;  /* 0x0000000a02067c10 */ /* 0x000fe4000ff3e0ff */
[----:B------:R-:W-:Y:S02]  /*5f50*/  IADD3.X R5, PT, PT, RZ, UR9, RZ, P0, !PT ;  /* 0x00000009ff057c10 */ /* 0x000fe400087fe4ff */
[----:B------:R-:W-:-:S04]  /*5f60*/  IADD3.X R7, PT, PT, RZ, UR11, RZ, P1, !PT ;  /* 0x0000000bff077c10 */ /* 0x000fc80008ffe4ff */
[----:B------:R-:W2:Y:S04]  /*5f70*/  LDG.E.64 R4, desc[UR6][R4.64] ;  /* 0x0000000604047981 */ /* 0x000ea8000c1e1b00 */
[----:B------:R-:W2:Y:S01]  /*5f80*/  LDG.E.64 R6, desc[UR6][R6.64] ;  /* 0x0000000606067981 */ /* 0x000ea2000c1e1b00 */
[----:B-1----:R-:W-:-:S04]  /*5f90*/  IADD3 R2, P1, PT, R3, UR4, RZ ;  /* 0x0000000403027c10 */ /* 0x002fc8000ff3e0ff */
[----:B------:R-:W-:Y:S02]  /*5fa0*/  IADD3.X R3, PT, PT, RZ, UR5, RZ, P1, !PT ;  /* 0x00000005ff037c10 */ /* 0x000fe40008ffe4ff */
[----:B--2---:R-:W-:-:S04]  /*5fb0*/  LOP3.LUT P0, RZ, R4, R6, RZ, 0xfc, !PT ;  /* 0x0000000604ff7212 */ /* 0x004fc8000780fcff */
[----:B------:R-:W-:-:S04]  /*5fc0*/  LOP3.LUT P0, RZ, R5, R7, RZ, 0xfc, P0 ;  /* 0x0000000705ff7212 */ /* 0x000fc8000000fcff */
[----:B------:R-:W-:-:S05]  /*5fd0*/  SEL R9, RZ, 0x1, !P0 ;  /* 0x00000001ff097807 */ /* 0x000fca0004000000 */
[----:B------:R-:W-:Y:S01]  /*5fe0*/  STG.E.U8 desc[UR6][R2.64], R9 ;  /* 0x0000000902007986 */ /* 0x000fe2000c101106 */
[----:B------:R-:W-:Y:S05]  /*5ff0*/  EXIT ;  /* 0x000000000000794d */ /* 0x000fea0003800000 */
.L_x_23977:
        /* <DEDUP_REMOVED lines=16> */
.L_x_42921:


//--------------------- .text._ZN2at6native27unrolled_elementwise_kernelINS0_13BinaryFunctorIllbZZZNS0_22logical_or_kernel_cudaERNS_14TensorIteratorEENKUlvE0_clEvENKUlvE2_clEvEUlllE_EESt5arrayIPcLm3EELi4E23TrivialOffsetCalculatorILi2EjESC_ILi1EjENS0_6memory15LoadWithoutCastENSF_16StoreWithoutCastEEEviT_T0_T2_T3_T4_T5_ --------------------------
	.section	.text._ZN2at6native27unrolled_elementwise_kernelINS0_13BinaryFunctorIllbZZZNS0_22logical_or_kernel_cudaERNS_14TensorIteratorEENKUlvE0_clEvENKUlvE2_clEvEUlllE_EESt5arrayIPcLm3EELi4E23TrivialOffsetCalculatorILi2EjESC_ILi1EjENS0_6memory15LoadWithoutCastENSF_16StoreWithoutCastEEEviT_T0_T2_T3_T4_T5_,"ax",@progbits
	.align	128
        .global         _ZN2at6native27unrolled_elementwise_kernelINS0_13BinaryFunctorIllbZZZNS0_22logical_or_kernel_cudaERNS_14TensorIteratorEENKUlvE0_clEvENKUlvE2_clEvEUlllE_EESt5arrayIPcLm3EELi4E23TrivialOffsetCalculatorILi2EjESC_ILi1EjENS0_6memory15LoadWithoutCastENSF_16StoreWithoutCastEEEviT_T0_T2_T3_T4_T5_
        .type           _ZN2at6native27unrolled_elementwise_kernelINS0_13BinaryFunctorIllbZZZNS0_22logical_or_kernel_cudaERNS_14TensorIteratorEENKUlvE0_clEvENKUlvE2_clEvEUlllE_EESt5arrayIPcLm3EELi4E23TrivialOffsetCalculatorILi2EjESC_ILi1EjENS0_6memory15LoadWithoutCastENSF_16StoreWithoutCastEEEviT_T0_T2_T3_T4_T5_,@function
        .size           _ZN2at6native27unrolled_elementwise_kernelINS0_13BinaryFunctorIllbZZZNS0_22logical_or_kernel_cudaERNS_14TensorIteratorEENKUlvE0_clEvENKUlvE2_clEvEUlllE_EESt5arrayIPcLm3EELi4E23TrivialOffsetCalculatorILi2EjESC_ILi1EjENS0_6memory15LoadWithoutCastENSF_16StoreWithoutCastEEEviT_T0_T2_T3_T4_T5_,(.L_x_42922 - _ZN2at6native27unrolled_elementwise_kernelINS0_13BinaryFunctorIllbZZZNS0_22logical_or_kernel_cudaERNS_14TensorIteratorEENKUlvE0_clEvENKUlvE2_clEvEUlllE_EESt5arrayIPcLm3EELi4E23TrivialOffsetCalculatorILi2EjESC_ILi1EjENS0_6memory15LoadWithoutCastENSF_16StoreWithoutCastEEEviT_T0_T2_T3_T4_T5_)
        .other          _ZN2at6native27unrolled_elementwise_kernelINS0_13BinaryFunctorIllbZZZNS0_22logical_or_kernel_cudaERNS_14TensorIteratorEENKUlvE0_clEvENKUlvE2_clEvEUlllE_EESt5arrayIPcLm3EELi4E23TrivialOffsetCalculatorILi2EjESC_ILi1EjENS0_6memory15LoadWithoutCastENSF_16StoreWithoutCastEEEviT_T0_T2_T3_T4_T5_,@"STO_CUDA_ENTRY STV_DEFAULT"
_ZN2at6native27unrolled_elementwise_kernelINS0_13BinaryFunctorIllbZZZNS0_22logical_or_kernel_cudaERNS_14TensorIteratorEENKUlvE0_clEvENKUlvE2_clEvEUlllE_EESt5arrayIPcLm3EELi4E23TrivialOffsetCalculatorILi2EjESC_ILi1EjENS0_6memory15LoadWithoutCastENSF_16StoreWithoutCastEEEviT_T0_T2_T3_T4_T5_:
.text._ZN2at6native27unrolled_elementwise_kernelINS0_13BinaryFunctorIllbZZZNS0_22logical_or_kernel_cudaERNS_14TensorIteratorEENKUlvE0_clEvENKUlvE2_clEvEUlllE_EESt5arrayIPcLm3EELi4E23TrivialOffsetCalculatorILi2EjESC_ILi1EjENS0_6memory15LoadWithoutCastENSF_16StoreWithoutCastEEEviT_T0_T2_T3_T4_T5_:
[----:B------:R-:W-:Y:S01]  /*0000*/  LDC R1, c[0x0][0x37c] ;  /* 0x0000df00ff017b82 */ /* 0x000fe20000000800 */
[----:B------:R-:W0:Y:S07]  /*0010*/  S2R R0, SR_CTAID.X ;  /* 0x0000000000007919 */ /* 0x000e2e0000002500 */
[----:B------:R-:W0:Y:S01]  /*0020*/  LDC R3, c[0x0][0x380] ;  /* 0x0000e000ff037b82 */ /* 0x000e220000000800 */
[----:B------:R-:W1:Y:S01]  /*0030*/  LDCU.64 UR4, c[0x0][0x358] ;  /* 0x00006b00ff0477ac */ /* 0x000e620008000a00 */
[----:B------:R-:W-:Y:S01]  /*0040*/  BSSY.RECONVERGENT B0, `(.L_x_23978) ;  /* 0x0000011000007945 */ /* 0x000fe20003800200 */
[----:B------:R-:W2:Y:S01]  /*0050*/  S2R R5, SR_TID.X ;  /* 0x0000000000057919 */ /* 0x000ea20000002100 */
[----:B------:R-:W-:Y:S01]  /*0060*/  PLOP3.LUT P0, PT, PT, PT, PT, 0x8, 0x80 ;  /* 0x000000000080781c */ /* 0x000fe20003f0e170 */
[----:B0-----:R-:W-:-:S02]  /*0070*/  IMAD R2, R0, -0x200, R3 ;  /* 0xfffffe0000027824 */ /* 0x001fc400078e0203 */
[----:B--2---:R-:W-:-:S03]  /*0080*/  IMAD.MOV.U32 R3, RZ, RZ, R5 ;  /* 0x000000ffff037224 */ /* 0x004fc600078e0005 */
[----:B------:R-:W-:-:S13]  /*0090*/  ISETP.GE.AND P1, PT, R5, R2, PT ;  /* 0x000000020500720c */ /* 0x000fda0003f26270 */
[----:B-1----:R-:W-:Y:S05]  /*00a0*/  @P1 BRA `(.L_x_23979) ;  /* 0x0000000000281947 */ /* 0x002fea0003800000 */
[----:B------:R-:W0:Y:S01]  /*00b0*/  LDC.64 R6, c[0x0][0x390] ;  /* 0x0000e400ff067b82 */ /* 0x000e220000000a00 */
[----:B------:R-:W-:-:S07]  /*00c0*/  IMAD R5, R0, 0x200, R3 ;  /* 0x0000020000057824 */ /* 0x000fce00078e0203 */
[----:B------:R-:W1:Y:S01]  /*00d0*/  LDC.64 R8, c[0x0][0x398] ;  /* 0x0000e600ff087b82 */ /* 0x000e620000000a00 */
[----:B0-----:R-:W-:-:S06]  /*00e0*/  IMAD.WIDE.U32 R6, R5, 0x8, R6 ;  /* 0x0000000805067825 */ /* 0x001fcc00078e0006 */
[----:B------:R-:W2:Y:S01]  /*00f0*/  LDG.E.64 R6, desc[UR4][R6.64] ;  /* 0x0000000406067981 */ /* 0x000ea2000c1e1b00 */
[----:B-1----:R-:W-:-:S06]  /*0100*/  IMAD.WIDE.U32 R8, R5, 0x8, R8 ;  /* 0x0000000805087825 */ /* 0x002fcc00078e0008 */
[----:B------:R-:W2:Y:S01]  /*0110*/  LDG.E.64 R8, desc[UR4][R8.64] ;  /* 0x0000000408087981 */ /* 0x000ea2000c1e1b00 */
[----:B------:R-:W-:Y:S01]  /*0120*/  VIADD R5, R3, 0x80 ;  /* 0x0000008003057836 */ /* 0x000fe20000000000 */
[----:B--2---:R-:W-:-:S04]  /*0130*/  LOP3.LUT P0, RZ, R6, R8, RZ, 0xfc, !PT ;  /* 0x0000000806ff7212 */ /* 0x004fc8000780fcff */
[----:B------:R-:W-:-:S13]  /*0140*/  LOP3.LUT P0, RZ, R7, R9, RZ, 0xfc, P0 ;  /* 0x0000000907ff7212 */ /* 0x000fda000000fcff */
.L_x_23979:
[----:B------:R-:W-:Y:S05]  /*0150*/  BSYNC.RECONVERGENT B0 ;  /* 0x0000000000007941 */ /* 0x000fea0003800200 */
.L_x_23978:
[----:B------:R-:W-:Y:S01]  /*0160*/  ISETP.GE.AND P2, PT, R5, R2, PT ;  /* 0x000000020500720c */ /* 0x000fe20003f46270 */
[----:B------:R-:W-:Y:S01]  /*0170*/  BSSY.RECONVERGENT B0, `(.L_x_23980) ;  /* 0x000000d000007945 */ /* 0x000fe20003800200 */
[----:B------:R-:W-:-:S11]  /*0180*/  PLOP3.LUT P1, PT, PT, PT, PT, 0x8, 0x80 ;  /* 0x000000000080781c */ /* 0x000fd60003f2e170 */
[----:B------:R-:W-:Y:S05]  /*0190*/  @P2 BRA `(.L_x_23981) ;  /* 0x0000000000282947 */ /* 0x000fea0003800000 */
        /* <DEDUP_REMOVED lines=10> */
.L_x_23981:
[----:B------:R-:W-:Y:S05]  /*0240*/  BSYNC.RECONVERGENT B0 ;  /* 0x0000000000007941 */ /* 0x000fea0003800200 */
.L_x_23980:
        /* <DEDUP_REMOVED lines=14> */
.L_x_23983:
[----:B------:R-:W-:Y:S05]  /*0330*/  BSYNC.RECONVERGENT B0 ;  /* 0x0000000000007941 */ /* 0x000fea0003800200 */
.L_x_23982:
[-C--:B------:R-:W-:Y:S01]  /*0340*/  ISETP.GE.AND P5, PT, R5, R2.reuse, PT ;  /* 0x000000020500720c */ /* 0x080fe20003fa6270 */
[----:B------:R-:W-:Y:S01]  /*0350*/  BSSY.RECONVERGENT B0, `(.L_x_23984) ;  /* 0x000000d000007945 */ /* 0x000fe20003800200 */
[----:B------:R-:W-:Y:S02]  /*0360*/  ISETP.GE.AND P4, PT, R3, R2, PT ;  /* 0x000000020300720c */ /* 0x000fe40003f86270 */
[----:B------:R-:W-:-:S09]  /*0370*/  PLOP3.LUT P3, PT, PT, PT, PT, 0x8, 0x80 ;  /* 0x000000000080781c */ /* 0x000fd20003f6e170 */
[----:B------:R-:W-:Y:S05]  /*0380*/  @P5 BRA `(.L_x_23985) ;  /* 0x0000000000245947 */ /* 0x000fea0003800000 */
[----:B------:R-:W0:Y:S01]  /*0390*/  LDC.64 R6, c[0x0][0x390] ;  /* 0x0000e400ff067b82 */ /* 0x000e220000000a00 */
[----:B------:R-:W-:-:S07]  /*03a0*/  IMAD R11, R0, 0x200, R5 ;  /* 0x00000200000b7824 */ /* 0x000fce00078e0205 */
[----:B------:R-:W1:Y:S01]  /*03b0*/  LDC.64 R8, c[0x0][0x398] ;  /* 0x0000e600ff087b82 */ /* 0x000e620000000a00 */
[----:B0-----:R-:W-:-:S06]  /*03c0*/  IMAD.WIDE.U32 R4, R11, 0x8, R6 ;  /* 0x000000080b047825 */ /* 0x001fcc00078e0006 */
[----:B------:R-:W2:Y:S01]  /*03d0*/  LDG.E.64 R4, desc[UR4][R4.64] ;  /* 0x0000000404047981 */ /* 0x000ea2000c1e1b00 */
[----:B-1----:R-:W-:-:S06]  /*03e0*/  IMAD.WIDE.U32 R6, R11, 0x8, R8 ;  /* 0x000000080b067825 */ /* 0x002fcc00078e0008 */
[----:B------:R-:W2:Y:S02]  /*03f0*/  LDG.E.64 R6, desc[UR4][R6.64] ;  /* 0x0000000406067981 */ /* 0x000ea4000c1e1b00 */
[----:B--2---:R-:W-:-:S04]  /*0400*/  LOP3.LUT P3, RZ, R4, R6, RZ, 0xfc, !PT ;  /* 0x0000000604ff7212 */ /* 0x004fc8000786fcff */
[----:B------:R-:W-:-:S13]  /*0410*/  LOP3.LUT P3, RZ, R5, R7, RZ, 0xfc, P3 ;  /* 0x0000000705ff7212 */ /* 0x000fda000186fcff */
.L_x_23985:
[----:B------:R-:W-:Y:S05]  /*0420*/  BSYNC.RECONVERGENT B0 ;  /* 0x0000000000007941 */ /* 0x000fea0003800200 */
.L_x_23984:
[----:B------:R-:W-:Y:S04]  /*0430*/  BSSY.RECONVERGENT B0, `(.L_x_23986) ;  /* 0x000001e000007945 */ /* 0x000fe80003800200 */
[----:B------:R-:W-:Y:S01]  /*0440*/  BSSY.RELIABLE B1, `(.L_x_23987) ;  /* 0x0000015000017945 */ /* 0x000fe20003800100 */
        /* <DEDUP_REMOVED lines=20> */
.L_x_23988:
[----:B------:R-:W-:Y:S05]  /*0590*/  BSYNC.RELIABLE B1 ;  /* 0x0000000000017941 */ /* 0x000fea0003800100 */
.L_x_23987:
[----:B------:R-:W-:-:S13]  /*05a0*/  ISETP.GE.AND P0, PT, R3, R2, PT ;  /* 0x000000020300720c */ /* 0x000fda0003f06270 */
[----:B------:R-:W1:Y:S01]  /*05b0*/  @!P0 LDC.64 R6, c[0x0][0x388] ;  /* 0x0000e200ff068b82 */ /* 0x000e620000000a00 */
[----:B0-----:R-:W-:Y:S02]  /*05c0*/  @!P0 IMAD R5, R0, 0x200, R3 ;  /* 0x0000020000058824 */ /* 0x001fe400078e0203 */
[----:B------:R-:W-:-:S03]  /*05d0*/  @!P0 VIADD R3, R3, 0x80 ;  /* 0x0000008003038836 */ /* 0x000fc60000000000 */
[----:B-1----:R-:W-:-:S05]  /*05e0*/  @!P0 IADD3 R4, P1, PT, R5, R6, RZ ;  /* 0x0000000605048210 */ /* 0x002fca0007f3e0ff */
[----:B------:R-:W-:-:S05]  /*05f0*/  @!P0 IMAD.X R5, RZ, RZ, R7, P1 ;  /* 0x000000ffff058224 */ /* 0x000fca00008e0607 */
[----:B------:R1:W-:Y:S03]  /*0600*/  @!P0 STG.E.U8 desc[UR4][R4.64], R11 ;  /* 0x0000000b04008986 */ /* 0x0003e6000c101104 */
.L_x_23989:
[----:B------:R-:W-:Y:S05]  /*0610*/  BSYNC.RECONVERGENT B0 ;  /* 0x0000000000007941 */ /* 0x000fea0003800200 */
.L_x_23986:
        /* <DEDUP_REMOVED lines=9> */
.L_x_23990:
        /* <DEDUP_REMOVED lines=13> */
.L_x_42922:


//--------------------- .text._ZN2at6native29vectorized_elementwise_kernelILi2ENS0_13BinaryFunctorIllbZZZNS0_22logical_or_kernel_cudaERNS_14TensorIteratorEENKUlvE0_clEvENKUlvE2_clEvEUlllE_EESt5arrayIPcLm3EEEEviT0_T1_ --------------------------
	.section	.text._ZN2at6native29vectorized_elementwise_kernelILi2ENS0_13BinaryFunctorIllbZZZNS0_22logical_or_kernel_cudaERNS_14TensorIteratorEENKUlvE0_clEvENKUlvE2_clEvEUlllE_EESt5arrayIPcLm3EEEEviT0_T1_,"ax",@progbits
	.align	128
        .global         _ZN2at6native29vectorized_elementwise_kernelILi2ENS0_13BinaryFunctorIllbZZZNS0_22logical_or_kernel_cudaERNS_14TensorIteratorEENKUlvE0_clEvENKUlvE2_clEvEUlllE_EESt5arrayIPcLm3EEEEviT0_T1_
        .type           _ZN2at6native29vectorized_elementwise_kernelILi2ENS0_13BinaryFunctorIllbZZZNS0_22logical_or_kernel_cudaERNS_14TensorIteratorEENKUlvE0_clEvENKUlvE2_clEvEUlllE_EESt5arrayIPcLm3EEEEviT0_T1_,@function
        .size           _ZN2at6native29vectorized_elementwise_kernelILi2ENS0_13BinaryFunctorIllbZZZNS0_22logical_or_kernel_cudaERNS_14TensorIteratorEENKUlvE0_clEvENKUlvE2_clEvEUlllE_EESt5arrayIPcLm3EEEEviT0_T1_,(.L_x_42923 - _ZN2at6native29vectorized_elementwise_kernelILi2ENS0_13BinaryFunctorIllbZZZNS0_22logical_or_kernel_cudaERNS_14TensorIteratorEENKUlvE0_clEvENKUlvE2_clEvEUlllE_EESt5arrayIPcLm3EEEEviT0_T1_)
        .other          _ZN2at6native29vectorized_elementwise_kernelILi2ENS0_13BinaryFunctorIllbZZZNS0_22logical_or_kernel_cudaERNS_14TensorIteratorEENKUlvE0_clEvENKUlvE2_clEvEUlllE_EESt5arrayIPcLm3EEEEviT0_T1_,@"STO_CUDA_ENTRY STV_DEFAULT"
_ZN2at6native29vectorized_elementwise_kernelILi2ENS0_13BinaryFunctorIllbZZZNS0_22logical_or_kernel_cudaERNS_14TensorIteratorEENKUlvE0_clEvENKUlvE2_clEvEUlllE_EESt5arrayIPcLm3EEEEviT0_T1_:
.text._ZN2at6native29vectorized_elementwise_kernelILi2ENS0_13BinaryFunctorIllbZZZNS0_22logical_or_kernel_cudaERNS_14TensorIteratorEENKUlvE0_clEvENKUlvE2_clEvEUlllE_EESt5arrayIPcLm3EEEEviT0_T1_:
        /* <DEDUP_REMOVED lines=10> */
[----:B------:R-:W-:Y:S03]  /*00a0*/  BSSY.RECONVERGENT B0, `(.L_x_23992) ;  /* 0x0000010000007945 */ /* 0x000fe60003800200 */
[----:B------:R-:W-:Y:S02]  /*00b0*/  P2R R10, PR, RZ, 0x2 ;  /* 0x00000002ff0a7803 */ /* 0x000fe40000000000 */
[----:B0-----:R-:W-:Y:S01]  /*00c0*/  ISETP.GE.U32.AND P0, PT, R5, R2, PT ;  /* 0x000000020500720c */ /* 0x001fe20003f06070 */
[----:B------:R-:W-:-:S12]  /*00d0*/  IMAD.MOV.U32 R3, RZ, RZ, R5 ;  /* 0x000000ffff037224 */ /* 0x000fd800078e0005 */
[----:B------:R-:W-:Y:S05]  /*00e0*/  @P0 BRA `(.L_x_23993) ;  /* 0x00000000002c0947 */ /* 0x000fea0003800000 */
[----:B------:R-:W0:Y:S01]  /*00f0*/  LDC.64 R6, c[0x0][0x390] ;  /* 0x0000e400ff067b82 */ /* 0x000e220000000a00 */
[----:B------:R-:W-:-:S07]  /*0100*/  IMAD.IADD R5, R0, 0x1, R3 ;  /* 0x0000000100057824 */ /* 0x000fce00078e0203 */
[----:B------:R-:W1:Y:S01]  /*0110*/  LDC.64 R8, c[0x0][0x398] ;  /* 0x0000e600ff087b82 */ /* 0x000e620000000a00 */
[----:B0-----:R-:W-:-:S06]  /*0120*/  IMAD.WIDE.U32 R6, R5, 0x8, R6 ;  /* 0x0000000805067825 */ /* 0x001fcc00078e0006 */
[----:B------:R-:W2:Y:S01]  /*0130*/  LDG.E.64 R6, desc[UR4][R6.64] ;  /* 0x0000000406067981 */ /* 0x000ea2000c1e1b00 */
[----:B-1----:R-:W-:-:S06]  /*0140*/  IMAD.WIDE.U32 R8, R5, 0x8, R8 ;  /* 0x0000000805087825 */ /* 0x002fcc00078e0008 */
[----:B------:R-:W2:Y:S01]  /*0150*/  LDG.E.64 R8, desc[UR4][R8.64] ;  /* 0x0000000408087981 */ /* 0x000ea2000c1e1b00 */
[----:B------:R-:W-:Y:S01]  /*0160*/  VIADD R5, R3, 0x80 ;  /* 0x0000008003057836 */ /* 0x000fe20000000000 */
[----:B--2---:R-:W-:-:S04]  /*0170*/  LOP3.LUT P0, RZ, R6, R8, RZ, 0xfc, !PT ;  /* 0x0000000806ff7212 */ /* 0x004fc8000780fcff */
[----:B------:R-:W-:-:S04]  /*0180*/  LOP3.LUT P0, RZ, R7, R9, RZ, 0xfc, P0 ;  /* 0x0000000907ff7212 */ /* 0x000fc8000000fcff */
[----:B------:R-:W-:-:S09]  /*0190*/  P2R R10, PR, RZ, 0x1 ;  /* 0x00000001ff0a7803 */ /* 0x000fd20000000000 */
.L_x_23993:
[----:B------:R-:W-:Y:S05]  /*01a0*/  BSYNC.RECONVERGENT B0 ;  /* 0x0000000000007941 */ /* 0x000fea0003800200 */
.L_x_23992:
[----:B------:R-:W-:Y:S01]  /*01b0*/  ISETP.GE.U32.AND P0, PT, R5, R2, PT ;  /* 0x000000020500720c */ /* 0x000fe20003f06070 */
[----:B------:R-:W-:Y:S01]  /*01c0*/  BSSY.RECONVERGENT B0, `(.L_x_23994) ;  /* 0x000000f000007945 */ /* 0x000fe20003800200 */
[----:B------:R-:W-:-:S04]  /*01d0*/  PLOP3.LUT P1, PT, PT, PT, PT, 0x8, 0x80 ;  /* 0x000000000080781c */ /* 0x000fc80003f2e170 */
[----:B------:R-:W-:-:S07]  /*01e0*/  P2R R11, PR, RZ, 0x2 ;  /* 0x00000002ff0b7803 */ /* 0x000fce0000000000 */
        /* <DEDUP_REMOVED lines=12> */
.L_x_23995:
[----:B------:R-:W-:Y:S05]  /*02b0*/  BSYNC.RECONVERGENT B0 ;  /* 0x0000000000007941 */ /* 0x000fea0003800200 */
.L_x_23994:
[----:B------:R-:W-:Y:S01]  /*02c0*/  ISETP.GE.U32.AND P1, PT, R5, R2, PT ;  /* 0x000000020500720c */ /* 0x000fe20003f26070 */
[----:B------:R-:W-:Y:S01]  /*02d0*/  BSSY.RECONVERGENT B0, `(.L_x_23996) ;  /* 0x000000d000007945 */ /* 0x000fe20003800200 */
[----:B------:R-:W-:-:S11]  /*02e0*/  PLOP3.LUT P0, PT, PT, PT, PT, 0x8, 0x80 ;  /* 0x000000000080781c */ /* 0x000fd60003f0e170 */
        /* <DEDUP_REMOVED lines=11> */
.L_x_23997:
[----:B------:R-:W-:Y:S05]  /*03a0*/  BSYNC.RECONVERGENT B0 ;  /* 0x0000000000007941 */ /* 0x000fea0003800200 */
.L_x_23996:
        /* <DEDUP_REMOVED lines=14> */
.L_x_23999:
[----:B------:R-:W-:Y:S05]  /*0490*/  BSYNC.RECONVERGENT B0 ;  /* 0x0000000000007941 */ /* 0x000fea0003800200 */
.L_x_23998:
        /* <DEDUP_REMOVED lines=14> */
.L_x_24001:
[----:B------:R-:W-:Y:S05]  /*0580*/  BSYNC.RECONVERGENT B0 ;  /* 0x0000000000007941 */ /* 0x000fea0003800200 */
.L_x_24000:
        /* <DEDUP_REMOVED lines=14> */
.L_x_24003:
[----:B------:R-:W-:Y:S05]  /*0670*/  BSYNC.RECONVERGENT B0 ;  /* 0x0000000000007941 */ /* 0x000fea0003800200 */
.L_x_24002:
        /* <DEDUP_REMOVED lines=14> */
.L_x_24005:
[----:B------:R-:W-:Y:S05]  /*0760*/  BSYNC.RECONVERGENT B0 ;  /* 0x0000000000007941 */ /* 0x000fea0003800200 */
.L_x_24004:
        /* <DEDUP_REMOVED lines=10> */
[----:B------:R-:W2:Y:S02]  /*0810*/  LDG.E.64 R6, desc[UR4][R6.64] ;  /* 0x0000000406067981 */ /* 0x000ea4000c1e1b00 */
[----:B--2---:R-:W-:-:S04]  /*0820*/  LOP3.LUT P5, RZ, R4, R6, RZ, 0xfc, !PT ;  /* 0x0000000604ff7212 */ /* 0x004fc800078afcff */
[----:B------:R-:W-:-:S13]  /*0830*/  LOP3.LUT P5, RZ, R5, R7, RZ, 0xfc, P5 ;  /* 0x0000000705ff7212 */ /* 0x000fda00028afcff */
.L_x_24007:
[----:B------:R-:W-:Y:S05]  /*0840*/  BSYNC.RECONVERGENT B0 ;  /* 0x0000000000007941 */ /* 0x000fea0003800200 */
.L_x_24006:
[----:B------:R-:W-:Y:S01]  /*0850*/  ISETP.NE.AND P6, PT, R11, RZ, PT ;  /* 0x000000ff0b00720c */ /* 0x000fe20003fc5270 */
[----:B------:R-:W-:Y:S01]  /*0860*/  BSSY.RECONVERGENT B0, `(.L_x_24008) ;  /* 0x0000046000007945 */ /* 0x000fe20003800200 */
[----:B------:R-:W-:-:S03]  /*0870*/  P2R R4, PR, RZ, 0x20 ;  /* 0x00000020ff047803 */ /* 0x000fc60000000000 */
[----:B------:R-:W-:Y:S01]  /*0880*/  BSSY.RELIABLE B1, `(.L_x_24009) ;  /* 0x000003c000017945 */ /* 0x000fe20003800100 */
[----:B------:R-:W-:Y:S02]  /*0890*/  SEL R11, RZ, 0x1, !P6 ;  /* 0x00000001ff0b7807 */ /* 0x000fe40007000000 */
[----:B------:R-:W-:Y:S02]  /*08a0*/  ISETP.GE.U32.AND P6, PT, R3, R2, PT ;  /* 0x000000020300720c */ /* 0x000fe40003fc6070 */
[----:B------:R-:W-:Y:S02]  /*08b0*/  ISETP.NE.AND P5, PT, R10, RZ, PT ;  /* 0x000000ff0a00720c */ /* 0x000fe40003fa5270 */
[----:B------:R-:W-:Y:S02]  /*08c0*/  SEL R13, RZ, 0x1, !P0 ;  /* 0x00000001ff0d7807 */ /* 0x000fe40004000000 */
[----:B------:R-:W-:Y:S02]  /*08d0*/  SEL R7, RZ, 0x1, !P5 ;  /* 0x00000001ff077807 */ /* 0x000fe40006800000 */
[----:B------:R-:W-:-:S02]  /*08e0*/  ISETP.NE.AND P5, PT, R4, RZ, PT ;  /* 0x000000ff0400720c */ /* 0x000fc40003fa5270 */
        /* <DEDUP_REMOVED lines=20> */
.L_x_24010:
        /* <DEDUP_REMOVED lines=8> */
.L_x_24011:
        /* <DEDUP_REMOVED lines=8> */
.L_x_24012:
        /* <DEDUP_REMOVED lines=8> */
.L_x_24013:
        /* <DEDUP_REMOVED lines=9> */
.L_x_24014:
[----:B------:R-:W-:Y:S05]  /*0c40*/  BSYNC.RELIABLE B1 ;  /* 0x0000000000017941 */ /* 0x000fea0003800100 */
.L_x_24009:
[----:B------:R-:W-:-:S13]  /*0c50*/  ISETP.GE.U32.AND P0, PT, R3, R2, PT ;  /* 0x000000020300720c */ /* 0x000fda0003f06070 */
[----:B012---:R-:W0:Y:S01]  /*0c60*/  @!P0 LDC.64 R8, c[0x0][0x388] ;  /* 0x0000e200ff088b82 */ /* 0x007e220000000a00 */
[----:B------:R-:W-:Y:S02]  /*0c70*/  @!P0 IMAD.IADD R7, R0, 0x1, R3 ;  /* 0x0000000100078824 */ /* 0x000fe400078e0203 */
[----:B------:R-:W-:-:S03]  /*0c80*/  @!P0 VIADD R3, R3, 0x80 ;  /* 0x0000008003038836 */ /* 0x000fc60000000000 */
[----:B0-----:R-:W-:-:S05]  /*0c90*/  @!P0 IADD3 R6, P1, PT, R7, R8, RZ ;  /* 0x0000000807068210 */ /* 0x001fca0007f3e0ff */
[----:B------:R-:W-:-:S05]  /*0ca0*/  @!P0 IMAD.X R7, RZ, RZ, R9, P1 ;  /* 0x000000ffff078224 */ /* 0x000fca00008e0609 */
[----:B------:R3:W-:Y:S03]  /*0cb0*/  @!P0 STG.E.U8 desc[UR4][R6.64], R5 ;  /* 0x0000000506008986 */ /* 0x0007e6000c101104 */
.L_x_24015:
[----:B------:R-:W-:Y:S05]  /*0cc0*/  BSYNC.RECONVERGENT B0 ;  /* 0x0000000000007941 */ /* 0x000fea0003800200 */
.L_x_24008:
        /* <DEDUP_REMOVED lines=9> */
.L_x_23991:
        /* <DEDUP_REMOVED lines=11> */
[----:B------:R-:W5:Y:S04]  /*0e10*/  LDG.E.128 R16, desc[UR4][R2.64] ;  /* 0x0000000402107981 */ /* 0x000f68000c1e1d00 */
[----:B------:R-:W3:Y:S04]  /*0e20*/  LDG.E.128 R8, desc[UR4][R2.64+0x800] ;  /* 0x0008000402087981 */ /* 0x000ee8000c1e1d00 */
[----:B------:R-:W4:Y:S01]  /*0e30*/  LDG.E.128 R24, desc[UR4][R2.64+0x1800] ;  /* 0x0018000402187981 */ /* 0x000f22000c1e1d00 */
[----:B-----5:R-:W-:-:S02]  /*0e40*/  LOP3.LUT P1, RZ, R4, R16, RZ, 0xfc, !PT ;  /* 0x0000001004ff7212 */ /* 0x020fc4000782fcff */
[----:B------:R-:W-:Y:S02]  /*0e50*/  LOP3.LUT P0, RZ, R6, R18, RZ, 0xfc, !PT ;  /* 0x0000001206ff7212 */ /* 0x000fe4000780fcff */
[----:B------:R-:W-:Y:S02]  /*0e60*/  LOP3.LUT P1, RZ, R5, R17, RZ, 0xfc, P1 ;  /* 0x0000001105ff7212 */ /* 0x000fe4000082fcff */
[----:B------:R-:W-:Y:S02]  /*0e70*/  LOP3.LUT P0, RZ, R7, R19, RZ, 0xfc, P0 ;  /* 0x0000001307ff7212 */ /* 0x000fe4000000fcff */
[----:B------:R-:W5:Y:S04]  /*0e80*/  LDG.E.128 R4, desc[UR4][R28.64+0x1000] ;  /* 0x001000041c047981 */ /* 0x000f68000c1e1d00 */
[----:B------:R0:W5:Y:S02]  /*0e90*/  LDG.E.128 R16, desc[UR4][R2.64+0x1000] ;  /* 0x0010000402107981 */ /* 0x000164000c1e1d00 */
[----:B0-----:R-:W0:Y:S01]  /*0ea0*/  S2R R3, SR_TID.X ;  /* 0x0000000000037919 */ /* 0x001e220000002100 */
[----:B---3--:R-:W-:-:S02]  /*0eb0*/  LOP3.LUT P4, RZ, R12, R8, RZ, 0xfc, !PT ;  /* 0x000000080cff7212 */ /* 0x008fc4000788fcff */
[----:B--2---:R-:W-:Y:S02]  /*0ec0*/  IADD3 R8, P2, PT, R0, UR6, RZ ;  /* 0x0000000600087c10 */ /* 0x004fe4000ff5e0ff */
[----:B------:R-:W-:Y:S02]  /*0ed0*/  LOP3.LUT P4, RZ, R13, R9, RZ, 0xfc, P4 ;  /* 0x000000090dff7212 */ /* 0x000fe4000208fcff */
[----:B------:R-:W-:Y:S01]  /*0ee0*/  SEL R0, RZ, 0x1, !P1 ;  /* 0x00000001ff007807 */ /* 0x000fe20004800000 */
[----:B------:R-:W-:Y:S01]  /*0ef0*/  IMAD.X R9, RZ, RZ, UR7, P2 ;  /* 0x00000007ff097e24 */ /* 0x000fe200090e06ff */
[----:B------:R-:W-:Y:S02]  /*0f00*/  LOP3.LUT P3, RZ, R14, R10, RZ, 0xfc, !PT ;  /* 0x0000000a0eff7212 */ /* 0x000fe4000786fcff */
[----:B----4-:R-:W-:Y:S02]  /*0f10*/  LOP3.LUT P5, RZ, R20, R24, RZ, 0xfc, !PT ;  /* 0x0000001814ff7212 */ /* 0x010fe400078afcff */
[----:B------:R-:W-:-:S02]  /*0f20*/  LOP3.LUT P1, RZ, R22, R26, RZ, 0xfc, !PT ;  /* 0x0000001a16ff7212 */ /* 0x000fc4000782fcff */
[----:B------:R-:W-:Y:S02]  /*0f30*/  LOP3.LUT P3, RZ, R15, R11, RZ, 0xfc, P3 ;  /* 0x0000000b0fff7212 */ /* 0x000fe4000186fcff */
[----:B------:R-:W-:Y:S02]  /*0f40*/  LOP3.LUT P5, RZ, R21, R25, RZ, 0xfc, P5 ;  /* 0x0000001915ff7212 */ /* 0x000fe400028afcff */
[----:B------:R-:W-:Y:S02]  /*0f50*/  LOP3.LUT P1, RZ, R23, R27, RZ, 0xfc, P1 ;  /* 0x0000001b17ff7212 */ /* 0x000fe4000082fcff */
[----:B------:R-:W-:Y:S02]  /*0f60*/  SEL R2, RZ, 0x1, !P4 ;  /* 0x00000001ff027807 */ /* 0x000fe40006000000 */
[----:B------:R-:W-:Y:S01]  /*0f70*/  SEL R11, RZ, 0x1, !P1 ;  /* 0x00000001ff0b7807 */ /* 0x000fe20004800000 */
[----:B0-----:R-:W-:Y:S01]  /*0f80*/  IMAD.WIDE.U32 R8, R3, 0x2, R8 ;  /* 0x0000000203087825 */ /* 0x001fe200078e0008 */
[----:B------:R-:W-:-:S04]  /*0f90*/  SEL R3, RZ, 0x1, !P0 ;  /* 0x00000001ff037807 */ /* 0x000fc80004000000 */
[----:B------:R-:W-:-:S05]  /*0fa0*/  PRMT R3, R3, 0x7604, R0 ;  /* 0x0000760403037816 */ /* 0x000fca0000000000 */
[----:B------:R-:W-:Y:S01]  /*0fb0*/  STG.E.U16 desc[UR4][R8.64], R3 ;  /* 0x0000000308007986 */ /* 0x000fe2000c101504 */
[----:B-----5:R-:W-:Y:S02]  /*0fc0*/  LOP3.LUT P2, RZ, R4, R16, RZ, 0xfc, !PT ;  /* 0x0000001004ff7212 */ /* 0x020fe4000784fcff */
[----:B------:R-:W-:Y:S02]  /*0fd0*/  LOP3.LUT P6, RZ, R6, R18, RZ, 0xfc, !PT ;  /* 0x0000001206ff7212 */ /* 0x000fe400078cfcff */
[----:B------:R-:W-:Y:S02]  /*0fe0*/  LOP3.LUT P2, RZ, R5, R17, RZ, 0xfc, P2 ;  /* 0x0000001105ff7212 */ /* 0x000fe4000104fcff */
[----:B------:R-:W-:Y:S02]  /*0ff0*/  LOP3.LUT P6, RZ, R7, R19, RZ, 0xfc, P6 ;  /* 0x0000001307ff7212 */ /* 0x000fe400030cfcff */
[----:B------:R-:W-:Y:S02]  /*1000*/  SEL R5, RZ, 0x1, !P3 ;  /* 0x00000001ff057807 */ /* 0x000fe40005800000 */
[----:B------:R-:W-:-:S02]  /*1010*/  SEL R4, RZ, 0x1, !P2 ;  /* 0x00000001ff047807 */ /* 0x000fc40005000000 */
[----:B------:R-:W-:Y:S02]  /*1020*/  SEL R7, RZ, 0x1, !P6 ;  /* 0x00000001ff077807 */ /* 0x000fe40007000000 */
[----:B------:R-:W-:Y:S02]  /*1030*/  SEL R6, RZ, 0x1, !P5 ;  /* 0x00000001ff067807 */ /* 0x000fe40006800000 */
[----:B------:R-:W-:Y:S02]  /*1040*/  PRMT R5, R5, 0x7604, R2 ;  /* 0x0000760405057816 */ /* 0x000fe40000000002 */
[----:B------:R-:W-:Y:S02]  /*1050*/  PRMT R7, R7, 0x7604, R4 ;  /* 0x0000760407077816 */ /* 0x000fe40000000004 */
[----:B------:R-:W-:Y:S01]  /*1060*/  PRMT R11, R11, 0x7604, R6 ;  /* 0x000076040b0b7816 */ /* 0x000fe20000000006 */
[----:B------:R-:W-:Y:S04]  /*1070*/  STG.E.U16 desc[UR4][R8.64+0x100], R5 ;  /* 0x0001000508007986 */ /* 0x000fe8000c101504 */
[----:B------:R-:W-:Y:S04]  /*1080*/  STG.E.U16 desc[UR4][R8.64+0x200], R7 ;  /* 0x0002000708007986 */ /* 0x000fe8000c101504 */
[----:B------:R-:W-:Y:S01]  /*1090*/  STG.E.U16 desc[UR4][R8.64+0x300], R11 ;  /* 0x0003000b08007986 */ /* 0x000fe2000c101504 */
[----:B------:R-:W-:Y:S05]  /*10a0*/  EXIT ;  /* 0x000000000000794d */ /* 0x000fea0003800000 */
.L_x_24016:
        /* <DEDUP_REMOVED lines=13> */
.L_x_42923:


//--------------------- .text._ZN2at6native29vectorized_elementwise_kernelILi4ENS0_13BinaryFunctorIllbZZZNS0_22logical_or_kernel_cudaERNS_14TensorIteratorEENKUlvE0_clEvENKUlvE2_clEvEUlllE_EESt5arrayIPcLm3EEEEviT0_T1_ --------------------------
	.section	.text._ZN2at6native29vectorized_elementwise_kernelILi4ENS0_13BinaryFunctorIllbZZZNS0_22logical_or_kernel_cudaERNS_14TensorIteratorEENKUlvE0_clEvENKUlvE2_clEvEUlllE_EESt5arrayIPcLm3EEEEviT0_T1_,"ax",@progbits
	.align	128
        .global         _ZN2at6native29vectorized_elementwise_kernelILi4ENS0_13BinaryFunctorIllbZZZNS0_22logical_or_kernel_cudaERNS_14TensorIteratorEENKUlvE0_clEvENKUlvE2_clEvEUlllE_EESt5arrayIPcLm3EEEEviT0_T1_
        .type           _ZN2at6native29vectorized_elementwise_kernelILi4ENS0_13BinaryFunctorIllbZZZNS0_22logical_or_kernel_cudaERNS_14TensorIteratorEENKUlvE0_clEvENKUlvE2_clEvEUlllE_EESt5arrayIPcLm3EEEEviT0_T1_,@function
        .size           _ZN2at6native29vectorized_elementwise_kernelILi4ENS0_13BinaryFunctorIllbZZZNS0_22logical_or_kernel_cudaERNS_14TensorIteratorEENKUlvE0_clEvENKUlvE2_clEvEUlllE_EESt5arrayIPcLm3EEEEviT0_T1_,(.L_x_42924 - _ZN2at6native29vectorized_elementwise_kernelILi4ENS0_13BinaryFunctorIllbZZZNS0_22logical_or_kernel_cudaERNS_14TensorIteratorEENKUlvE0_clEvENKUlvE2_clEvEUlllE_EESt5arrayIPcLm3EEEEviT0_T1_)
        .other          _ZN2at6native29vectorized_elementwise_kernelILi4ENS0_13BinaryFunctorIllbZZZNS0_22logical_or_kernel_cudaERNS_14TensorIteratorEENKUlvE0_clEvENKUlvE2_clEvEUlllE_EESt5arrayIPcLm3EEEEviT0_T1_,@"STO_CUDA_ENTRY STV_DEFAULT"
_ZN2at6native29vectorized_elementwise_kernelILi4ENS0_13BinaryFunctorIllbZZZNS0_22logical_or_kernel_cudaERNS_14TensorIteratorEENKUlvE0_clEvENKUlvE2_clEvEUlllE_EESt5arrayIPcLm3EEEEviT0_T1_:
.text._ZN2at6native29vectorized_elementwise_kernelILi4ENS0_13BinaryFunctorIllbZZZNS0_22logical_or_kernel_cudaERNS_14TensorIteratorEENKUlvE0_clEvENKUlvE2_clEvEUlllE_EESt5arrayIPcLm3EEEEviT0_T1_:
        /* <DEDUP_REMOVED lines=26> */
.L_x_24019:
[----:B------:R-:W-:Y:S05]  /*01a0*/  BSYNC.RECONVERGENT B0 ;  /* 0x0000000000007941 */ /* 0x000fea0003800200 */
.L_x_24018:
        /* <DEDUP_REMOVED lines=16> */
.L_x_24021:
[----:B------:R-:W-:Y:S05]  /*02b0*/  BSYNC.RECONVERGENT B0 ;  /* 0x0000000000007941 */ /* 0x000fea0003800200 */
.L_x_24020:
        /* <DEDUP_REMOVED lines=14> */
.L_x_24023:
[----:B------:R-:W-:Y:S05]  /*03a0*/  BSYNC.RECONVERGENT B0 ;  /* 0x0000000000007941 */ /* 0x000fea0003800200 */
.L_x_24022:
        /* <DEDUP_REMOVED lines=14> */
.L_x_24025:
[----:B------:R-:W-:Y:S05]  /*0490*/  BSYNC.RECONVERGENT B0 ;  /* 0x0000000000007941 */ /* 0x000fea0003800200 */
.L_x_24024:
        /* <DEDUP_REMOVED lines=14> */
.L_x_24027:
[----:B------:R-:W-:Y:S05]  /*0580*/  BSYNC.RECONVERGENT B0 ;  /* 0x0000000000007941 */ /* 0x000fea0003800200 */
.L_x_24026:
        /* <DEDUP_REMOVED lines=14> */
.L_x_24029:
[----:B------:R-:W-:Y:S05]  /*0670*/  BSYNC.RECONVERGENT B0 ;  /* 0x0000000000007941 */ /* 0x000fea0003800200 */
.L_x_24028:
        /* <DEDUP_REMOVED lines=14> */
.L_x_24031:
[----:B------:R-:W-:Y:S05]  /*0760*/  BSYNC.RECONVERGENT B0 ;  /* 0x0000000000007941 */ /* 0x000fea0003800200 */
.L_x_24030:
        /* <DEDUP_REMOVED lines=13> */
.L_x_24033:
[----:B------:R-:W-:Y:S05]  /*0840*/  BSYNC.RECONVERGENT B0 ;  /* 0x0000000000007941 */ /* 0x000fea0003800200 */
.L_x_24032:
        /* <DEDUP_REMOVED lines=30> */
.L_x_24036:
        /* <DEDUP_REMOVED lines=8> */
.L_x_24037:
        /* <DEDUP_REMOVED lines=8> */
.L_x_24038:
        /* <DEDUP_REMOVED lines=8> */
.L_x_24039:
        /* <DEDUP_REMOVED lines=9> */
.L_x_24040:
[----:B------:R-:W-:Y:S05]  /*0c40*/  BSYNC.RELIABLE B1 ;  /* 0x0000000000017941 */ /* 0x000fea0003800100 */
.L_x_24035:
[----:B------:R-:W-:-:S13]  /*0c50*/  ISETP.GE.U32.AND P0, PT, R3, R2, PT ;  /* 0x000000020300720c */ /* 0x000fda0003f06070 */
[----:B012---:R-:W0:Y:S01]  /*0c60*/  @!P0 LDC.64 R8, c[0x0][0x388] ;  /* 0x0000e200ff088b82 */ /* 0x007e220000000a00 */
[----:B------:R-:W-:Y:S02]  /*0c70*/  @!P0 IMAD.IADD R7, R0, 0x1, R3 ;  /* 0x0000000100078824 */ /* 0x000fe400078e0203 */
[----:B------:R-:W-:-:S03]  /*0c80*/  @!P0 VIADD R3, R3, 0x80 ;  /* 0x0000008003038836 */ /* 0x000fc60000000000 */
[----:B0-----:R-:W-:-:S05]  /*0c90*/  @!P0 IADD3 R6, P1, PT, R7, R8, RZ ;  /* 0x0000000807068210 */ /* 0x001fca0007f3e0ff */
[----:B------:R-:W-:-:S05]  /*0ca0*/  @!P0 IMAD.X R7, RZ, RZ, R9, P1 ;  /* 0x000000ffff078224 */ /* 0x000fca00008e0609 */
[----:B------:R3:W-:Y:S03]  /*0cb0*/  @!P0 STG.E.U8 desc[UR4][R6.64], R5 ;  /* 0x0000000506008986 */ /* 0x0007e6000c101104 */
.L_x_24041:
[----:B------:R-:W-:Y:S05]  /*0cc0*/  BSYNC.RECONVERGENT B0 ;  /* 0x0000000000007941 */ /* 0x000fea0003800200 */
.L_x_24034:
        /* <DEDUP_REMOVED lines=9> */
.L_x_24017:
[----:B------:R-:W0:Y:S01]  /*0d60*/  S2R R7, SR_TID.X ;  /* 0x0000000000077919 */ /* 0x000e220000002100 */
[----:B------:R-:W1:Y:S01]  /*0d70*/  LDC.64 R2, c[0x0][0x390] ;  /* 0x0000e400ff027b82 */ /* 0x000e620000000a00 */
[----:B------:R-:W2:Y:S07]  /*0d80*/  LDCU.64 UR6, c[0x0][0x388] ;  /* 0x00007100ff0677ac */ /* 0x000eae0008000a00 */
[----:B------:R-:W3:Y:S01]  /*0d90*/  LDC.64 R4, c[0x0][0x398] ;  /* 0x0000e600ff047b82 */ /* 0x000ee20000000a00 */
[----:B-1----:R-:W-:-:S04]  /*0da0*/  IMAD.WIDE.U32 R2, R0, 0x8, R2 ;  /* 0x0000000800027825 */ /* 0x002fc800078e0002 */
[----:B0-----:R-:W-:-:S04]  /*0db0*/  IMAD.WIDE.U32 R36, R7, 0x20, R2 ;  /* 0x0000002007247825 */ /* 0x001fc800078e0002 */
[----:B---3--:R-:W-:Y:S01]  /*0dc0*/  IMAD.WIDE.U32 R4, R0, 0x8, R4 ;  /* 0x0000000800047825 */ /* 0x008fe200078e0004 */
[----:B------:R-:W3:Y:S04]  /*0dd0*/  LDG.E.ENL2.256 R28, R32, desc[UR4][R36.64] ;  /* 0xfe0000042420797e */ /* 0x000ee8000812191c */
[----:B------:R-:W4:Y:S01]  /*0de0*/  LDG.E.ENL2.256 R16, R12, desc[UR4][R36.64+0x1000] ;  /* 0xfe008004240c797e */ /* 0x000f220008121910 */
[----:B------:R-:W-:-:S05]  /*0df0*/  IMAD.WIDE.U32 R2, R7, 0x20, R4 ;  /* 0x0000002007027825 */ /* 0x000fca00078e0004 */
[----:B------:R-:W3:Y:S04]  /*0e00*/  LDG.E.ENL2.256 R8, R4, desc[UR4][R2.64] ;  /* 0xfe0000040204797e */ /* 0x000ee80008121908 */
[----:B------:R-:W4:Y:S01]  /*0e10*/  LDG.E.ENL2.256 R24, R20, desc[UR4][R2.64+0x1000] ;  /* 0xfe0080040214797e */ /* 0x000f220008121918 */
[----:B---3--:R-:W-:Y:S02]  /*0e20*/  LOP3.LUT P6, RZ, R32, R4, RZ, 0xfc, !PT ;  /* 0x0000000420ff7212 */ /* 0x008fe400078cfcff */
[----:B------:R-:W0:Y:S01]  /*0e30*/  S2R R4, SR_TID.X ;  /* 0x0000000000047919 */ /* 0x000e220000002100 */
[----:B------:R-:W-:-:S04]  /*0e40*/  LOP3.LUT P0, RZ, R30, R10, RZ, 0xfc, !PT ;  /* 0x0000000a1eff7212 */ /* 0x000fc8000780fcff */
[----:B------:R-:W-:Y:S02]  /*0e50*/  LOP3.LUT P0, RZ, R31, R11, RZ, 0xfc, P0 ;  /* 0x0000000b1fff7212 */ /* 0x000fe4000000fcff */
[----:B------:R-:W-:Y:S02]  /*0e60*/  LOP3.LUT P6, RZ, R33, R5, RZ, 0xfc, P6 ;  /* 0x0000000521ff7212 */ /* 0x000fe400030cfcff */
[----:B------:R-:W-:Y:S02]  /*0e70*/  SEL R5, RZ, 0x1, !P0 ;  /* 0x00000001ff057807 */ /* 0x000fe40004000000 */
[----:B------:R-:W-:Y:S02]  /*0e80*/  LOP3.LUT P3, RZ, R34, R6, RZ, 0xfc, !PT ;  /* 0x0000000622ff7212 */ /* 0x000fe4000786fcff */
[----:B------:R-:W-:Y:S02]  /*0e90*/  LOP3.LUT P2, RZ, R28, R8, RZ, 0xfc, !PT ;  /* 0x000000081cff7212 */ /* 0x000fe4000784fcff */
[----:B----4-:R-:W-:-:S02]  /*0ea0*/  LOP3.LUT P1, RZ, R16, R24, RZ, 0xfc, !PT ;  /* 0x0000001810ff7212 */ /* 0x010fc4000782fcff */
[----:B------:R-:W-:Y:S02]  /*0eb0*/  LOP3.LUT P5, RZ, R12, R20, RZ, 0xfc, !PT ;  /* 0x000000140cff7212 */ /* 0x000fe400078afcff */
[----:B------:R-:W-:Y:S02]  /*0ec0*/  LOP3.LUT P4, RZ, R14, R22, RZ, 0xfc, !PT ;  /* 0x000000160eff7212 */ /* 0x000fe4000788fcff */
[----:B------:R-:W-:Y:S02]  /*0ed0*/  LOP3.LUT P0, RZ, R18, R26, RZ, 0xfc, !PT ;  /* 0x0000001a12ff7212 */ /* 0x000fe4000780fcff */
[----:B------:R-:W-:Y:S02]  /*0ee0*/  LOP3.LUT P3, RZ, R35, R7, RZ, 0xfc, P3 ;  /* 0x0000000723ff7212 */ /* 0x000fe4000186fcff */
[----:B------:R-:W-:Y:S02]  /*0ef0*/  LOP3.LUT P2, RZ, R29, R9, RZ, 0xfc, P2 ;  /* 0x000000091dff7212 */ /* 0x000fe4000104fcff */
[----:B------:R-:W-:-:S02]  /*0f00*/  LOP3.LUT P1, RZ, R17, R25, RZ, 0xfc, P1 ;  /* 0x0000001911ff7212 */ /* 0x000fc4000082fcff */
[----:B------:R-:W-:Y:S02]  /*0f10*/  LOP3.LUT P5, RZ, R13, R21, RZ, 0xfc, P5 ;  /* 0x000000150dff7212 */ /* 0x000fe400028afcff */
[----:B------:R-:W-:Y:S02]  /*0f20*/  LOP3.LUT P4, RZ, R15, R23, RZ, 0xfc, P4 ;  /* 0x000000170fff7212 */ /* 0x000fe4000208fcff */
[----:B------:R-:W-:Y:S02]  /*0f30*/  LOP3.LUT P0, RZ, R19, R27, RZ, 0xfc, P0 ;  /* 0x0000001b13ff7212 */ /* 0x000fe4000000fcff */
[----:B------:R-:W-:Y:S02]  /*0f40*/  SEL R7, RZ, 0x1, !P6 ;  /* 0x00000001ff077807 */ /* 0x000fe40007000000 */
[----:B--2---:R-:W-:Y:S02]  /*0f50*/  IADD3 R2, P6, PT, R0, UR6, RZ ;  /* 0x0000000600027c10 */ /* 0x004fe4000ffde0ff */
        /* <DEDUP_REMOVED lines=11> */
[----:B0-----:R-:W-:Y:S01]  /*1010*/  IMAD.WIDE.U32 R4, R4, 0x4, R2 ;  /* 0x0000000404047825 */ /* 0x001fe200078e0002 */
[----:B------:R-:W-:Y:S02]  /*1020*/  PRMT R7, R7, 0x5410, R0 ;  /* 0x0000541007077816 */ /* 0x000fe40000000000 */
[----:B------:R-:W-:-:S03]  /*1030*/  PRMT R11, R11, 0x5410, R8 ;  /* 0x000054100b0b7816 */ /* 0x000fc60000000008 */
[----:B------:R-:W-:Y:S04]  /*1040*/  STG.E desc[UR4][R4.64], R7 ;  /* 0x0000000704007986 */ /* 0x000fe8000c101904 */
[----:B------:R-:W-:Y:S01]  /*1050*/  STG.E desc[UR4][R4.64+0x200], R11 ;  /* 0x0002000b04007986 */ /* 0x000fe2000c101904 */
[----:B------:R-:W-:Y:S05]  /*1060*/  EXIT ;  /* 0x000000000000794d */ /* 0x000fea0003800000 */
.L_x_24042:
        /* <DEDUP_REMOVED lines=9> */
.L_x_42924:


//--------------------- .text._ZN2at6native29vectorized_elementwise_kernelILi8ENS0_13BinaryFunctorIllbZZZNS0_22logical_or_kernel_cudaERNS_14TensorIteratorEENKUlvE0_clEvENKUlvE2_clEvEUlllE_EESt5arrayIPcLm3EEEEviT0_T1_ --------------------------
	.section	.text._ZN2at6native29vectorized_elementwise_kernelILi8ENS0_13BinaryFunctorIllbZZZNS0_22logical_or_kernel_cudaERNS_14TensorIteratorEENKUlvE0_clEvENKUlvE2_clEvEUlllE_EESt5arrayIPcLm3EEEEviT0_T1_,"ax",@progbits
	.align	128
        .global         _ZN2at6native29vectorized_elementwise_kernelILi8ENS0_13BinaryFunctorIllbZZZNS0_22logical_or_kernel_cudaERNS_14TensorIteratorEENKUlvE0_clEvENKUlvE2_clEvEUlllE_EESt5arrayIPcLm3EEEEviT0_T1_
        .type           _ZN2at6native29vectorized_elementwise_kernelILi8ENS0_13BinaryFunctorIllbZZZNS0_22logical_or_kernel_cudaERNS_14TensorIteratorEENKUlvE0_clEvENKUlvE2_clEvEUlllE_EESt5arrayIPcLm3EEEEviT0_T1_,@function
        .size           _ZN2at6native29vectorized_elementwise_kernelILi8ENS0_13BinaryFunctorIllbZZZNS0_22logical_or_kernel_cudaERNS_14TensorIteratorEENKUlvE0_clEvENKUlvE2_clEvEUlllE_EESt5arrayIPcLm3EEEEviT0_T1_,(.L_x_42925 - _ZN2at6native29vectorized_elementwise_kernelILi8ENS0_13BinaryFunctorIllbZZZNS0_22logical_or_kernel_cudaERNS_14TensorIteratorEENKUlvE0_clEvENKUlvE2_clEvEUlllE_EESt5arrayIPcLm3EEEEviT0_T1_)
        .other          _ZN2at6native29vectorized_elementwise_kernelILi8ENS0_13BinaryFunctorIllbZZZNS0_22logical_or_kernel_cudaERNS_14TensorIteratorEENKUlvE0_clEvENKUlvE2_clEvEUlllE_EESt5arrayIPcLm3EEEEviT0_T1_,@"STO_CUDA_ENTRY STV_DEFAULT"
_ZN2at6native29vectorized_elementwise_kernelILi8ENS0_13BinaryFunctorIllbZZZNS0_22logical_or_kernel_cudaERNS_14TensorIteratorEENKUlvE0_clEvENKUlvE2_clEvEUlllE_EESt5arrayIPcLm3EEEEviT0_T1_:
.text._ZN2at6native29vectorized_elementwise_kernelILi8ENS0_13BinaryFunctorIllbZZZNS0_22logical_or_kernel_cudaERNS_14TensorIteratorEENKUlvE0_clEvENKUlvE2_clEvEUlllE_EESt5arrayIPcLm3EEEEviT0_T1_:
[----:B------:R-:W-:Y:S01]  /*0000*/  LDC R1, c[0x0][0x37c] ;  /* 0x0000df00ff017b82 */ /* 0x000fe20000000800 */
[----:B------:R-:W-:Y:S05]  /*0010*/  EXIT ;  /* 0x000000000000794d */ /* 0x000fea0003800000 */
.L_x_24043:
        /* <DEDUP_REMOVED lines=14> */
.L_x_42925:


//--------------------- .text._ZN2at6native18elementwise_kernelILi128ELi4EZNS0_15gpu_kernel_implINS0_13AUnaryFunctorIiibZZZNS0_22logical_or_kernel_cudaERNS_14TensorIteratorEENKUlvE0_clEvENKUlvE1_clEvEUliiE_EEEEvRNS_18TensorIteratorBaseERKT_EUliE_EEviT1_ --------------------------
	.section	.text._ZN2at6native18elementwise_kernelILi128ELi4EZNS0_15gpu_kernel_implINS0_13AUnaryFunctorIiibZZZNS0_22logical_or_kernel_cudaERNS_14TensorIteratorEENKUlvE0_clEvENKUlvE1_clEvEUliiE_EEEEvRNS_18TensorIteratorBaseERKT_EUliE_EEviT1_,"ax",@progbits
	.align	128
        .global         _ZN2at6native18elementwise_kernelILi128ELi4EZNS0_15gpu_kernel_implINS0_13AUnaryFunctorIiibZZZNS0_22logical_or_kernel_cudaERNS_14TensorIteratorEENKUlvE0_clEvENKUlvE1_clEvEUliiE_EEEEvRNS_18TensorIteratorBaseERKT_EUliE_EEviT1_
        .type           _ZN2at6native18elementwise_kernelILi128ELi4EZNS0_15gpu_kernel_implINS0_13AUnaryFunctorIiibZZZNS0_22logical_or_kernel_cudaERNS_14TensorIteratorEENKUlvE0_clEvENKUlvE1_clEvEUliiE_EEEEvRNS_18TensorIteratorBaseERKT_EUliE_EEviT1_,@function
        .size           _ZN2at6native18elementwise_kernelILi128ELi4EZNS0_15gpu_kernel_implINS0_13AUnaryFunctorIiibZZZNS0_22logical_or_kernel_cudaERNS_14TensorIteratorEENKUlvE0_clEvENKUlvE1_clEvEUliiE_EEEEvRNS_18TensorIteratorBaseERKT_EUliE_EEviT1_,(.L_x_42926 - _ZN2at6native18elementwise_kernelILi128ELi4EZNS0_15gpu_kernel_implINS0_13AUnaryFunctorIiibZZZNS0_22logical_or_kernel_cudaERNS_14TensorIteratorEENKUlvE0_clEvENKUlvE1_clEvEUliiE_EEEEvRNS_18TensorIteratorBaseERKT_EUliE_EEviT1_)
        .other          _ZN2at6native18elementwise_kernelILi128ELi4EZNS0_15gpu_kernel_implINS0_13AUnaryFunctorIiibZZZNS0_22logical_or_kernel_cudaERNS_14TensorIteratorEENKUlvE0_clEvENKUlvE1_clEvEUliiE_EEEEvRNS_18TensorIteratorBaseERKT_EUliE_EEviT1_,@"STO_CUDA_ENTRY STV_DEFAULT"
_ZN2at6native18elementwise_kernelILi128ELi4EZNS0_15gpu_kernel_implINS0_13AUnaryFunctorIiibZZZNS0_22logical_or_kernel_cudaERNS_14TensorIteratorEENKUlvE0_clEvENKUlvE1_clEvEUliiE_EEEEvRNS_18TensorIteratorBaseERKT_EUliE_EEviT1_:
.text._ZN2at6native18elementwise_kernelILi128ELi4EZNS0_15gpu_kernel_implINS0_13AUnaryFunctorIiibZZZNS0_22logical_or_kernel_cudaERNS_14TensorIteratorEENKUlvE0_clEvENKUlvE1_clEvEUliiE_EEEEvRNS_18TensorIteratorBaseERKT_EUliE_EEviT1_:
        /* <DEDUP_REMOVED lines=319> */
.L_x_24046:
        /* <DEDUP_REMOVED lines=16> */
.L_x_24050:
[----:B------:R0:W5:Y:S01]  /*14f0*/  LDG.E.U8 R0, desc[UR36][R2.64] ;  /* 0x0000002402007981 */ /* 0x000162000c1e1100 */
[----:B------:R-:W-:Y:S05]  /*1500*/  BRA `(.L_x_24052) ;  /* 0x0000000c002c7947 */ /* 0x000fea0003800000 */
.L_x_24049:
        /* <DEDUP_REMOVED lines=8> */
.L_x_24054:
[----:B------:R0:W5:Y:S01]  /*1590*/  LDG.E R0, desc[UR36][R2.64] ;  /* 0x0000002402007981 */ /* 0x000162000c1e1900 */
[----:B------:R-:W-:Y:S05]  /*15a0*/  BRA `(.L_x_24052) ;  /* 0x0000000c00047947 */ /* 0x000fea0003800000 */
.L_x_24053:
[----:B------:R0:W5:Y:S01]  /*15b0*/  LDG.E.S16 R0, desc[UR36][R2.64] ;  /* 0x0000002402007981 */ /* 0x000162000c1e1700 */
[----:B------:R-:W-:Y:S05]  /*15c0*/  BRA `(.L_x_24052) ;  /* 0x0000000800fc7947 */ /* 0x000fea0003800000 */
.L_x_24048:
        /* <DEDUP_REMOVED lines=9> */
.L_x_24056:
[----:B------:R-:W2:Y:S02]  /*1660*/  LDG.E.U16 R2, desc[UR36][R2.64] ;  /* 0x0000002402027981 */ /* 0x000ea4000c1e1500 */
[----:B--2---:R-:W-:-:S06]  /*1670*/  HADD2.F32 R0, -RZ, R2.H0_H0 ;  /* 0x20000002ff007230 */ /* 0x004fcc0000004100 */
[----:B------:R-:W0:Y:S01]  /*1680*/  F2I.FTZ.TRUNC.NTZ R0, R0 ;  /* 0x0000000000007305 */ /* 0x000e22000021f100 */
[----:B------:R-:W-:Y:S05]  /*1690*/  BRA `(.L_x_24052) ;  /* 0x0000000800c87947 */ /* 0x000fea0003800000 */
.L_x_24055:
        /* <DEDUP_REMOVED lines=9> */
.L_x_24058:
[----:B------:R-:W2:Y:S02]  /*1730*/  LDG.E.U16 R2, desc[UR36][R2.64] ;  /* 0x0000002402027981 */ /* 0x000ea4000c1e1500 */
[----:B--2---:R-:W-:-:S06]  /*1740*/  HADD2.F32 R0, -RZ, R2.H0_H0 ;  /* 0x20000002ff007230 */ /* 0x004fcc0000004100 */
[----:B------:R-:W0:Y:S01]  /*1750*/  F2I.FTZ.TRUNC.NTZ R0, R0 ;  /* 0x0000000000007305 */ /* 0x000e22000021f100 */
[----:B------:R-:W-:Y:S05]  /*1760*/  BRA `(.L_x_24052) ;  /* 0x0000000800947947 */ /* 0x000fea0003800000 */
.L_x_24057:
[----:B------:R-:W2:Y:S02]  /*1770*/  LDG.E.64 R2, desc[UR36][R2.64] ;  /* 0x0000002402027981 */ /* 0x000ea4000c1e1b00 */
[----:B--2---:R0:W1:Y:S02]  /*1780*/  F2I.F64.TRUNC R0, R2 ;  /* 0x0000000200007311 */ /* 0x004064000030d100 */
[----:B01----:R-:W-:Y:S05]  /*1790*/  BRA `(.L_x_24052) ;  /* 0x0000000800887947 */ /* 0x003fea0003800000 */
.L_x_24047:
        /* <DEDUP_REMOVED lines=12> */
.L_x_24061:
[----:B------:R-:W2:Y:S02]  /*1860*/  LDG.E.64 R2, desc[UR36][R2.64] ;  /* 0x0000002402027981 */ /* 0x000ea4000c1e1b00 */
[----:B--2---:R0:W1:Y:S02]  /*1870*/  F2I.F64.TRUNC R0, R2 ;  /* 0x0000000200007311 */ /* 0x004064000030d100 */
[----:B01----:R-:W-:Y:S05]  /*1880*/  BRA `(.L_x_24052) ;  /* 0x00000008004c7947 */ /* 0x003fea0003800000 */
.L_x_24060:
        /* <DEDUP_REMOVED lines=26> */
.L_x_24063:
        /* <DEDUP_REMOVED lines=13> */
.L_x_24062:
[----:B------:R-:W2:Y:S02]  /*1b00*/  LDG.E.U16 R0, desc[UR36][R2.64] ;  /* 0x0000002402007981 */ /* 0x000ea4000c1e1500 */
[----:B--2---:R-:W-:-:S06]  /*1b10*/  SHF.L.U32 R0, R0, 0x10, RZ ;  /* 0x0000001000007819 */ /* 0x004fcc00000006ff */
[----:B------:R-:W0:Y:S01]  /*1b20*/  F2I.FTZ.TRUNC.NTZ R0, R0 ;  /* 0x0000000000007305 */ /* 0x000e22000021f100 */
[----:B------:R-:W-:Y:S05]  /*1b30*/  BRA `(.L_x_24052) ;  /* 0x0000000400a07947 */ /* 0x000fea0003800000 */
.L_x_24059:
        /* <DEDUP_REMOVED lines=10> */
.L_x_24066:
        /* <DEDUP_REMOVED lines=21> */
.L_x_24070:
[----:B------:R-:W-:Y:S05]  /*1d30*/  BSYNC.RECONVERGENT B1 ;  /* 0x0000000000017941 */ /* 0x000fea0003800200 */
.L_x_24069:
[----:B------:R-:W-:Y:S01]  /*1d40*/  IMAD.SHL.U32 R0, R0, 0x100000, RZ ;  /* 0x0010000000007824 */ /* 0x000fe200078e00ff */
[----:B------:R-:W-:-:S04]  /*1d50*/  LEA R2, R2, 0x3b800000, 0x17 ;  /* 0x3b80000002027811 */ /* 0x000fc800078eb8ff */
[----:B------:R-:W-:-:S07]  /*1d60*/  LOP3.LUT R0, R2, R0, R7, 0xfe, !PT ;  /* 0x0000000002007212 */ /* 0x000fce00078efe07 */
.L_x_24068:
[----:B------:R-:W-:Y:S05]  /*1d70*/  BSYNC.RECONVERGENT B0 ;  /* 0x0000000000007941 */ /* 0x000fea0003800200 */
.L_x_24067:
[----:B------:R-:W1:Y:S01]  /*1d80*/  F2I.FTZ.TRUNC.NTZ R0, R0 ;  /* 0x0000000000007305 */ /* 0x000e62000021f100 */
[----:B------:R-:W-:Y:S05]  /*1d90*/  BRA `(.L_x_24052) ;  /* 0x0000000400087947 */ /* 0x000fea0003800000 */
.L_x_24065:
        /* <DEDUP_REMOVED lines=21> */
.L_x_24074:
[----:B------:R-:W-:Y:S05]  /*1ef0*/  BSYNC.RECONVERGENT B1 ;  /* 0x0000000000017941 */ /* 0x000fea0003800200 */
.L_x_24073:
[----:B------:R-:W-:Y:S01]  /*1f00*/  IMAD.SHL.U32 R0, R0, 0x200000, RZ ;  /* 0x0020000000007824 */ /* 0x000fe200078e00ff */
[----:B------:R-:W-:-:S04]  /*1f10*/  LEA R2, R2, 0x37800000, 0x17 ;  /* 0x3780000002027811 */ /* 0x000fc800078eb8ff */
[----:B------:R-:W-:-:S07]  /*1f20*/  LOP3.LUT R0, R2, R0, R7, 0xfe, !PT ;  /* 0x0000000002007212 */ /* 0x000fce00078efe07 */
.L_x_24072:
[----:B------:R-:W-:Y:S05]  /*1f30*/  BSYNC.RECONVERGENT B0 ;  /* 0x0000000000007941 */ /* 0x000fea0003800200 */
.L_x_24071:
[----:B------:R-:W2:Y:S01]  /*1f40*/  F2I.FTZ.TRUNC.NTZ R0, R0 ;  /* 0x0000000000007305 */ /* 0x000ea2000021f100 */
[----:B------:R-:W-:Y:S05]  /*1f50*/  BRA `(.L_x_24052) ;  /* 0x0000000000987947 */ /* 0x000fea0003800000 */
.L_x_24064:
[----:B------:R-:W-:-:S09]  /*1f60*/  UISETP.NE.AND UP0, UPT, UR4, 0x1c, UPT ;  /* 0x0000001c0400788c */ /* 0x000fd2000bf05270 */
[----:B------:R-:W-:Y:S05]  /*1f70*/  BRA.U !UP0, `(.L_x_24075) ;  /* 0x00000001088c7547 */ /* 0x000fea000b800000 */
[----:B------:R-:W-:-:S09]  /*1f80*/  UISETP.NE.AND UP0, UPT, UR4, 0x1d, UPT ;  /* 0x0000001d0400788c */ /* 0x000fd2000bf05270 */
[----:B------:R-:W-:Y:S05]  /*1f90*/  BRA.U !UP0, `(.L_x_24076) ;  /* 0x00000001087c7547 */ /* 0x000fea000b800000 */
[----:B------:R-:W-:-:S09]  /*1fa0*/  UISETP.NE.AND UP0, UPT, UR4, 0x2c, UPT ;  /* 0x0000002c0400788c */ /* 0x000fd2000bf05270 */
[----:B------:R-:W-:Y:S05]  /*1fb0*/  BRA.U !UP0, `(.L_x_24077) ;  /* 0x0000000108487547 */ /* 0x000fea000b800000 */
.L_x_24051:
        /* <DEDUP_REMOVED lines=16> */
.L_x_24078:
[----:B------:R-:W-:Y:S01]  /*20c0*/  IMAD.MOV.U32 R0, RZ, RZ, RZ ;  /* 0x000000ffff007224 */ /* 0x000fe200078e00ff */
[----:B------:R-:W-:Y:S06]  /*20d0*/  BRA `(.L_x_24052) ;  /* 0x0000000000387947 */ /* 0x000fec0003800000 */
.L_x_24077:
        /* <DEDUP_REMOVED lines=8> */
.L_x_24080:
[----:B------:R-:W-:Y:S05]  /*2160*/  BSYNC.RECONVERGENT B0 ;  /* 0x0000000000007941 */ /* 0x000fea0003800200 */
.L_x_24079:
[----:B------:R-:W4:Y:S01]  /*2170*/  F2I.FTZ.TRUNC.NTZ R0, R0 ;  /* 0x0000000000007305 */ /* 0x000f22000021f100 */
[----:B------:R-:W-:Y:S05]  /*2180*/  BRA `(.L_x_24052) ;  /* 0x00000000000c7947 */ /* 0x000fea0003800000 */
.L_x_24076:
[----:B------:R0:W5:Y:S01]  /*2190*/  LDG.E R0, desc[UR36][R2.64] ;  /* 0x0000002402007981 */ /* 0x000162000c1e1900 */
[----:B------:R-:W-:Y:S05]  /*21a0*/  BRA `(.L_x_24052) ;  /* 0x0000000000047947 */ /* 0x000fea0003800000 */
.L_x_24075:
[----:B------:R3:W5:Y:S02]  /*21b0*/  LDG.E R0, desc[UR36][R2.64] ;  /* 0x0000002402007981 */ /* 0x000764000c1e1900 */
.L_x_24052:
[----:B------:R-:W0:Y:S01]  /*21c0*/  LDCU UR5, c[0x0][0x594] ;  /* 0x0000b280ff0577ac */ /* 0x000e220008000800 */
[----:B------:R-:W-:Y:S01]  /*21d0*/  BSSY.RECONVERGENT B6, `(.L_x_24081) ;  /* 0x00000d5000067945 */ /* 0x000fe20003800200 */
[----:B------:R-:W3:Y:S01]  /*21e0*/  LDCU.64 UR6, c[0x0][0x580] ;  /* 0x0000b000ff0677ac */ /* 0x000ee20008000a00 */
[----:B------:R-:W-:-:S04]  /*21f0*/  UPRMT UR4, UR41, 0x9910, URZ ;  /* 0x0000991029047896 */ /* 0x000fc800080000ff */
[----:B------:R-:W-:Y:S01]  /*2200*/  UISETP.GT.AND UP0, UPT, UR4, 0x9, UPT ;  /* 0x000000090400788c */ /* 0x000fe2000bf04270 */
[----:B012-45:R-:W-:Y:S02]  /*2210*/  LOP3.LUT P1, RZ, R0, UR5, RZ, 0xfc, !PT ;  /* 0x0000000500ff7c12 */ /* 0x037fe4000f82fcff */
[----:B---3--:R-:W-:Y:S02]  /*2220*/  IADD3 R2, P0, PT, R16, UR6, RZ ;  /* 0x0000000610027c10 */ /* 0x008fe4000ff1e0ff */
[----:B------:R-:W-:Y:S02]  /*2230*/  SEL R4, RZ, 0x1, !P1 ;  /* 0x00000001ff047807 */ /* 0x000fe40004800000 */
        /* <DEDUP_REMOVED lines=12> */
.L_x_24085:
[----:B------:R3:W-:Y:S01]  /*2300*/  STG.E.U8 desc[UR36][R2.64], R4 ;  /* 0x0000000402007986 */ /* 0x0007e2000c101124 */
[----:B------:R-:W-:Y:S05]  /*2310*/  BRA `(.L_x_24087) ;  /* 0x0000000c00007947 */ /* 0x000fea0003800000 */
.L_x_24084:
        /* <DEDUP_REMOVED lines=9> */
.L_x_24089:
[----:B------:R1:W-:Y:S01]  /*23b0*/  STG.E desc[UR36][R2.64], R4 ;  /* 0x0000000402007986 */ /* 0x0003e2000c101924 */
[----:B------:R-:W-:Y:S05]  /*23c0*/  BRA `(.L_x_24087) ;  /* 0x0000000800d47947 */ /* 0x000fea0003800000 */
.L_x_24088:
[----:B------:R2:W-:Y:S01]  /*23d0*/  STG.E.U16 desc[UR36][R2.64], R4 ;  /* 0x0000000402007986 */ /* 0x0005e2000c101524 */
[----:B------:R-:W-:Y:S05]  /*23e0*/  BRA `(.L_x_24087) ;  /* 0x0000000800cc7947 */ /* 0x000fea0003800000 */
.L_x_24083:
        /* <DEDUP_REMOVED lines=9> */
.L_x_24091:
[----:B------:R-:W-:-:S04]  /*2480*/  I2FP.F32.U32 R0, R4 ;  /* 0x0000000400007245 */ /* 0x000fc80000201000 */
[----:B------:R-:W-:-:S05]  /*2490*/  F2FP.F16.F32.PACK_AB R0, RZ, R0 ;  /* 0x00000000ff00723e */ /* 0x000fca00000000ff */
[----:B------:R0:W-:Y:S01]  /*24a0*/  STG.E.U16 desc[UR36][R2.64], R0 ;  /* 0x0000000002007986 */ /* 0x0001e2000c101524 */
[----:B------:R-:W-:Y:S05]  /*24b0*/  BRA `(.L_x_24087) ;  /* 0x0000000800987947 */ /* 0x000fea0003800000 */
.L_x_24090:
        /* <DEDUP_REMOVED lines=10> */
.L_x_24093:
[----:B------:R-:W-:-:S04]  /*2560*/  I2FP.F32.U32 R4, R4 ;  /* 0x0000000400047245 */ /* 0x000fc80000201000 */
[----:B------:R-:W-:-:S04]  /*2570*/  F2FP.F16.F32.PACK_AB R5, RZ, R4 ;  /* 0x00000004ff05723e */ /* 0x000fc800000000ff */
[----:B------:R-:W-:-:S05]  /*2580*/  PRMT R5, R5, 0x5410, RZ ;  /* 0x0000541005057816 */ /* 0x000fca00000000ff */
[----:B------:R0:W-:Y:S01]  /*2590*/  STG.E desc[UR36][R2.64], R5 ;  /* 0x0000000502007986 */ /* 0x0001e2000c101924 */
[----:B------:R-:W-:Y:S05]  /*25a0*/  BRA `(.L_x_24087) ;  /* 0x00000008005c7947 */ /* 0x000fea0003800000 */
.L_x_24092:
[----:B------:R-:W0:Y:S02]  /*25b0*/  I2F.F64.U32 R4, R4 ;  /* 0x0000000400047312 */ /* 0x000e240000201800 */
[----:B0-----:R0:W-:Y:S01]  /*25c0*/  STG.E.64 desc[UR36][R2.64], R4 ;  /* 0x0000000402007986 */ /* 0x0011e2000c101b24 */
[----:B------:R-:W-:Y:S05]  /*25d0*/  BRA `(.L_x_24087) ;  /* 0x0000000800507947 */ /* 0x000fea0003800000 */
.L_x_24082:
        /* <DEDUP_REMOVED lines=10> */
.L_x_24096:
[----:B------:R-:W-:Y:S01]  /*2680*/  CS2R R6, SRZ ;  /* 0x0000000000067805 */ /* 0x000fe2000001ff00 */
[----:B------:R-:W0:Y:S04]  /*2690*/  I2F.F64.U32 R4, R4 ;  /* 0x0000000400047312 */ /* 0x000e280000201800 */
[----:B0-----:R0:W-:Y:S01]  /*26a0*/  STG.E.128 desc[UR36][R2.64], R4 ;  /* 0x0000000402007986 */ /* 0x0011e2000c101d24 */
[----:B------:R-:W-:Y:S05]  /*26b0*/  BRA `(.L_x_24087) ;  /* 0x0000000800187947 */ /* 0x000fea0003800000 */
.L_x_24095:
        /* <DEDUP_REMOVED lines=17> */
.L_x_24100:
[----:B------:R-:W-:Y:S05]  /*27d0*/  BSYNC.RECONVERGENT B0 ;  /* 0x0000000000007941 */ /* 0x000fea0003800200 */
.L_x_24099:
[----:B------:R0:W-:Y:S01]  /*27e0*/  STG.E.U8 desc[UR36][R2.64], R5 ;  /* 0x0000000502007986 */ /* 0x0001e2000c101124 */
[----:B------:R-:W-:Y:S05]  /*27f0*/  BRA `(.L_x_24087) ;  /* 0x0000000400c87947 */ /* 0x000fea0003800000 */
.L_x_24098:
        /* <DEDUP_REMOVED lines=16> */
.L_x_24097:
[----:B------:R-:W-:-:S04]  /*2900*/  I2FP.F32.U32 R0, R4 ;  /* 0x0000000400007245 */ /* 0x000fc80000201000 */
[----:B------:R-:W-:-:S05]  /*2910*/  F2FP.BF16.F32.PACK_AB R0, RZ, R0 ;  /* 0x00000000ff00723e */ /* 0x000fca00000010ff */
[----:B------:R0:W-:Y:S01]  /*2920*/  STG.E.U16 desc[UR36][R2.64], R0 ;  /* 0x0000000002007986 */ /* 0x0001e2000c101524 */
[----:B------:R-:W-:Y:S05]  /*2930*/  BRA `(.L_x_24087) ;  /* 0x0000000400787947 */ /* 0x000fea0003800000 */
.L_x_24094:
        /* <DEDUP_REMOVED lines=10> */
.L_x_24103:
        /* <DEDUP_REMOVED lines=12> */
.L_x_24106:
[----:B------:R-:W-:-:S04]  /*2aa0*/  SHF.R.U32.HI R0, RZ, 0x14, R5 ;  /* 0x00000014ff007819 */ /* 0x000fc80000011605 */
[----:B------:R-:W-:-:S04]  /*2ab0*/  LOP3.LUT R0, R0, 0x1, RZ, 0xc0, !PT ;  /* 0x0000000100007812 */ /* 0x000fc800078ec0ff */
[----:B------:R-:W-:-:S04]  /*2ac0*/  IADD3 R0, PT, PT, R5, 0x487ffff, R0 ;  /* 0x0487ffff05007810 */ /* 0x000fc80007ffe000 */
[----:B------:R-:W-:-:S04]  /*2ad0*/  SHF.R.U32.HI R0, RZ, 0x14, R0 ;  /* 0x00000014ff007819 */ /* 0x000fc80000011600 */
[----:B------:R-:W-:-:S07]  /*2ae0*/  LOP3.LUT R4, R0, 0xff, RZ, 0xc0, !PT ;  /* 0x000000ff00047812 */ /* 0x000fce00078ec0ff */
.L_x_24107:
[----:B------:R-:W-:-:S07]  /*2af0*/  PRMT R0, R4, 0x7610, R0 ;  /* 0x0000761004007816 */ /* 0x000fce0000000000 */
.L_x_24105:
[----:B------:R-:W-:Y:S05]  /*2b00*/  BSYNC.RECONVERGENT B0 ;  /* 0x0000000000007941 */ /* 0x000fea0003800200 */
.L_x_24104:
[----:B------:R0:W-:Y:S01]  /*2b10*/  STG.E.U8 desc[UR36][R2.64], R0 ;  /* 0x0000000002007986 */ /* 0x0001e2000c101124 */
[----:B------:R-:W-:Y:S05]  /*2b20*/  BRA `(.L_x_24087) ;  /* 0x0000000000fc7947 */ /* 0x000fea0003800000 */
.L_x_24102:
        /* <DEDUP_REMOVED lines=12> */
.L_x_24110:
[----:B------:R-:W-:-:S04]  /*2bf0*/  SHF.R.U32.HI R0, RZ, 0x15, R5 ;  /* 0x00000015ff007819 */ /* 0x000fc80000011605 */
[----:B------:R-:W-:-:S04]  /*2c00*/  LOP3.LUT R0, R0, 0x1, RZ, 0xc0, !PT ;  /* 0x0000000100007812 */ /* 0x000fc800078ec0ff */
[----:B------:R-:W-:-:S04]  /*2c10*/  IADD3 R0, PT, PT, R5, 0x88fffff, R0 ;  /* 0x088fffff05007810 */ /* 0x000fc80007ffe000 */
[----:B------:R-:W-:-:S04]  /*2c20*/  SHF.R.U32.HI R0, RZ, 0x15, R0 ;  /* 0x00000015ff007819 */ /* 0x000fc80000011600 */
[----:B------:R-:W-:-:S07]  /*2c30*/  LOP3.LUT R4, R0, 0xff, RZ, 0xc0, !PT ;  /* 0x000000ff00047812 */ /* 0x000fce00078ec0ff */
.L_x_24111:
[----:B------:R-:W-:-:S07]  /*2c40*/  PRMT R0, R4, 0x7610, R0 ;  /* 0x0000761004007816 */ /* 0x000fce0000000000 */
.L_x_24109:
[----:B------:R-:W-:Y:S05]  /*2c50*/  BSYNC.RECONVERGENT B0 ;  /* 0x0000000000007941 */ /* 0x000fea0003800200 */
.L_x_24108:
[----:B------:R0:W-:Y:S01]  /*2c60*/  STG.E.U8 desc[UR36][R2.64], R0 ;  /* 0x0000000002007986 */ /* 0x0001e2000c101124 */
[----:B------:R-:W-:Y:S05]  /*2c70*/  BRA `(.L_x_24087) ;  /* 0x0000000000a87947 */ /* 0x000fea0003800000 */
.L_x_24101:
[----:B------:R-:W-:-:S09]  /*2c80*/  UISETP.NE.AND UP0, UPT, UR4, 0x1c, UPT ;  /* 0x0000001c0400788c */ /* 0x000fd2000bf05270 */
[----:B------:R-:W-:Y:S05]  /*2c90*/  BRA.U !UP0, `(.L_x_24112) ;  /* 0x00000001089c7547 */ /* 0x000fea000b800000 */
[----:B------:R-:W-:-:S09]  /*2ca0*/  UISETP.NE.AND UP0, UPT, UR4, 0x1d, UPT ;  /* 0x0000001d0400788c */ /* 0x000fd2000bf05270 */
[----:B------:R-:W-:Y:S05]  /*2cb0*/  BRA.U !UP0, `(.L_x_24113) ;  /* 0x0000000108887547 */ /* 0x000fea000b800000 */
[----:B------:R-:W-:-:S09]  /*2cc0*/  UISETP.NE.AND UP0, UPT, UR4, 0x2c, UPT ;  /* 0x0000002c0400788c */ /* 0x000fd2000bf05270 */
[----:B------:R-:W-:Y:S05]  /*2cd0*/  BRA.U !UP0, `(.L_x_24114) ;  /* 0x0000000108447547 */ /* 0x000fea000b800000 */
.L_x_24086:
        /* <DEDUP_REMOVED lines=16> */
.L_x_24115:
[----:B------:R-:W-:Y:S05]  /*2de0*/  BRA `(.L_x_24087) ;  /* 0x00000000004c7947 */ /* 0x000fea0003800000 */
.L_x_24114:
        /* <DEDUP_REMOVED lines=15> */
.L_x_24113:
[----:B------:R-:W-:-:S05]  /*2ee0*/  IMAD.MOV.U32 R5, RZ, RZ, RZ ;  /* 0x000000ffff057224 */ /* 0x000fca00078e00ff */
[----:B------:R0:W-:Y:S01]  /*2ef0*/  STG.E.64 desc[UR36][R2.64], R4 ;  /* 0x0000000402007986 */ /* 0x0001e2000c101b24 */
[----:B------:R-:W-:Y:S05]  /*2f00*/  BRA `(.L_x_24087) ;  /* 0x0000000000047947 */ /* 0x000fea0003800000 */
.L_x_24112:
[----:B------:R0:W-:Y:S02]  /*2f10*/  STG.E desc[UR36][R2.64], R4 ;  /* 0x0000000402007986 */ /* 0x0001e4000c101924 */
.L_x_24087:
[----:B------:R-:W-:Y:S05]  /*2f20*/  BSYNC.RECONVERGENT B6 ;  /* 0x0000000000067941 */ /* 0x000fea0003800200 */
.L_x_24081:
[----:B------:R-:W-:-:S07]  /*2f30*/  IADD3 R17, PT, PT, R17, 0x80, RZ ;  /* 0x0000008011117810 */ /* 0x000fce0007ffe0ff */
.L_x_24045:
[----:B------:R-:W-:Y:S05]  /*2f40*/  BSYNC.RECONVERGENT B7 ;  /* 0x0000000000077941 */ /* 0x000fea0003800200 */
.L_x_24044:
        /* <DEDUP_REMOVED lines=307> */
.L_x_24118:
        /* <DEDUP_REMOVED lines=16> */
.L_x_24122:
[----:B------:R0:W5:Y:S01]  /*4380*/  LDG.E.U8 R0, desc[UR36][R2.64] ;  /* 0x0000002402007981 */ /* 0x000162000c1e1100 */
[----:B------:R-:W-:Y:S05]  /*4390*/  BRA `(.L_x_24124) ;  /* 0x0000000c002c7947 */ /* 0x000fea0003800000 */
.L_x_24121:
        /* <DEDUP_REMOVED lines=8> */
.L_x_24126:
[----:B------:R0:W5:Y:S01]  /*4420*/  LDG.E R0, desc[UR36][R2.64] ;  /* 0x0000002402007981 */ /* 0x000162000c1e1900 */
[----:B------:R-:W-:Y:S05]  /*4430*/  BRA `(.L_x_24124) ;  /* 0x0000000c00047947 */ /* 0x000fea0003800000 */
.L_x_24125:
[----:B------:R0:W5:Y:S01]  /*4440*/  LDG.E.S16 R0, desc[UR36][R2.64] ;  /* 0x0000002402007981 */ /* 0x000162000c1e1700 */
[----:B------:R-:W-:Y:S05]  /*4450*/  BRA `(.L_x_24124) ;  /* 0x0000000800fc7947 */ /* 0x000fea0003800000 */
.L_x_24120:
        /* <DEDUP_REMOVED lines=9> */
.L_x_24128:
[----:B------:R-:W2:Y:S02]  /*44f0*/  LDG.E.U16 R2, desc[UR36][R2.64] ;  /* 0x0000002402027981 */ /* 0x000ea4000c1e1500 */
[----:B--2---:R-:W-:-:S06]  /*4500*/  HADD2.F32 R0, -RZ, R2.H0_H0 ;  /* 0x20000002ff007230 */ /* 0x004fcc0000004100 */
[----:B------:R-:W0:Y:S01]  /*4510*/  F2I.FTZ.TRUNC.NTZ R0, R0 ;  /* 0x0000000000007305 */ /* 0x000e22000021f100 */
[----:B------:R-:W-:Y:S05]  /*4520*/  BRA `(.L_x_24124) ;  /* 0x0000000800c87947 */ /* 0x000fea0003800000 */
.L_x_24127:
        /* <DEDUP_REMOVED lines=9> */
.L_x_24130:
[----:B------:R-:W2:Y:S02]  /*45c0*/  LDG.E.U16 R2, desc[UR36][R2.64] ;  /* 0x0000002402027981 */ /* 0x000ea4000c1e1500 */
[----:B--2---:R-:W-:-:S06]  /*45d0*/  HADD2.F32 R0, -RZ, R2.H0_H0 ;  /* 0x20000002ff007230 */ /* 0x004fcc0000004100 */
[----:B------:R-:W0:Y:S01]  /*45e0*/  F2I.FTZ.TRUNC.NTZ R0, R0 ;  /* 0x0000000000007305 */ /* 0x000e22000021f100 */
[----:B------:R-:W-:Y:S05]  /*45f0*/  BRA `(.L_x_24124) ;  /* 0x0000000800947947 */ /* 0x000fea0003800000 */
.L_x_24129:
[----:B------:R-:W2:Y:S02]  /*4600*/  LDG.E.64 R2, desc[UR36][R2.64] ;  /* 0x0000002402027981 */ /* 0x000ea4000c1e1b00 */
[----:B--2---:R0:W1:Y:S02]  /*4610*/  F2I.F64.TRUNC R0, R2 ;  /* 0x0000000200007311 */ /* 0x004064000030d100 */
[----:B01----:R-:W-:Y:S05]  /*4620*/  BRA `(.L_x_24124) ;  /* 0x0000000800887947 */ /* 0x003fea0003800000 */
.L_x_24119:
        /* <DEDUP_REMOVED lines=12> */
.L_x_24133:
[----:B------:R-:W2:Y:S02]  /*46f0*/  LDG.E.64 R2, desc[UR36][R2.64] ;  /* 0x0000002402027981 */ /* 0x000ea4000c1e1b00 */
[----:B--2---:R0:W1:Y:S02]  /*4700*/  F2I.F64.TRUNC R0, R2 ;  /* 0x0000000200007311 */ /* 0x004064000030d100 */
[----:B01----:R-:W-:Y:S05]  /*4710*/  BRA `(.L_x_24124) ;  /* 0x00000008004c7947 */ /* 0x003fea0003800000 */
.L_x_24132:
        /* <DEDUP_REMOVED lines=26> */
.L_x_24135:
        /* <DEDUP_REMOVED lines=13> */
.L_x_24134:
[----:B------:R-:W2:Y:S02]  /*4990*/  LDG.E.U16 R0, desc[UR36][R2.64] ;  /* 0x0000002402007981 */ /* 0x000ea4000c1e1500 */
[----:B--2---:R-:W-:-:S06]  /*49a0*/  SHF.L.U32 R0, R0, 0x10, RZ ;  /* 0x0000001000007819 */ /* 0x004fcc00000006ff */
[----:B------:R-:W0:Y:S01]  /*49b0*/  F2I.FTZ.TRUNC.NTZ R0, R0 ;  /* 0x0000000000007305 */ /* 0x000e22000021f100 */
[----:B------:R-:W-:Y:S05]  /*49c0*/  BRA `(.L_x_24124) ;  /* 0x0000000400a07947 */ /* 0x000fea0003800000 */
.L_x_24131:
        /* <DEDUP_REMOVED lines=10> */
.L_x_24138:
        /* <DEDUP_REMOVED lines=21> */
.L_x_24142:
[----:B------:R-:W-:Y:S05]  /*4bc0*/  BSYNC.RECONVERGENT B1 ;  /* 0x0000000000017941 */ /* 0x000fea0003800200 */
.L_x_24141:
[----:B------:R-:W-:Y:S01]  /*4bd0*/  IMAD.SHL.U32 R0, R0, 0x100000, RZ ;  /* 0x0010000000007824 */ /* 0x000fe200078e00ff */
[----:B------:R-:W-:-:S04]  /*4be0*/  LEA R2, R2, 0x3b800000, 0x17 ;  /* 0x3b80000002027811 */ /* 0x000fc800078eb8ff */
[----:B------:R-:W-:-:S07]  /*4bf0*/  LOP3.LUT R0, R2, R0, R7, 0xfe, !PT ;  /* 0x0000000002007212 */ /* 0x000fce00078efe07 */
.L_x_24140:
[----:B------:R-:W-:Y:S05]  /*4c00*/  BSYNC.RECONVERGENT B0 ;  /* 0x0000000000007941 */ /* 0x000fea0003800200 */
.L_x_24139:
[----:B------:R-:W1:Y:S01]  /*4c10*/  F2I.FTZ.TRUNC.NTZ R0, R0 ;  /* 0x0000000000007305 */ /* 0x000e62000021f100 */
[----:B------:R-:W-:Y:S05]  /*4c20*/  BRA `(.L_x_24124) ;  /* 0x0000000400087947 */ /* 0x000fea0003800000 */
.L_x_24137:
        /* <DEDUP_REMOVED lines=21> */
.L_x_24146:
[----:B------:R-:W-:Y:S05]  /*4d80*/  BSYNC.RECONVERGENT B1 ;  /* 0x0000000000017941 */ /* 0x000fea0003800200 */
.L_x_24145:
[----:B------:R-:W-:Y:S01]  /*4d90*/  IMAD.SHL.U32 R0, R0, 0x200000, RZ ;  /* 0x0020000000007824 */ /* 0x000fe200078e00ff */
[----:B------:R-:W-:-:S04]  /*4da0*/  LEA R2, R2, 0x37800000, 0x17 ;  /* 0x3780000002027811 */ /* 0x000fc800078eb8ff */
[----:B------:R-:W-:-:S07]  /*4db0*/  LOP3.LUT R0, R2, R0, R7, 0xfe, !PT ;  /* 0x0000000002007212 */ /* 0x000fce00078efe07 */
.L_x_24144:
[----:B------:R-:W-:Y:S05]  /*4dc0*/  BSYNC.RECONVERGENT B0 ;  /* 0x0000000000007941 */ /* 0x000fea0003800200 */
.L_x_24143:
[----:B------:R-:W0:Y:S01]  /*4dd0*/  F2I.FTZ.TRUNC.NTZ R0, R0 ;  /* 0x0000000000007305 */ /* 0x000e22000021f100 */
[----:B------:R-:W-:Y:S05]  /*4de0*/  BRA `(.L_x_24124) ;  /* 0x0000000000987947 */ /* 0x000fea0003800000 */
.L_x_24136:
        /* <DEDUP_REMOVED lines=14> */
.L_x_24150:
[----:B------:R-:W-:Y:S05]  /*4ed0*/  BSYNC.RECONVERGENT B0 ;  /* 0x0000000000007941 */ /* 0x000fea0003800200 */
.L_x_24149:
[----:B------:R-:W3:Y:S01]  /*4ee0*/  F2I.FTZ.TRUNC.NTZ R0, R0 ;  /* 0x0000000000007305 */ /* 0x000ee2000021f100 */
[----:B------:R-:W-:Y:S05]  /*4ef0*/  BRA `(.L_x_24124) ;  /* 0x0000000000547947 */ /* 0x000fea0003800000 */
.L_x_24123:
        /* <DEDUP_REMOVED lines=16> */
.L_x_24151:
[----:B------:R-:W-:Y:S01]  /*5000*/  IMAD.MOV.U32 R0, RZ, RZ, RZ ;  /* 0x000000ffff007224 */ /* 0x000fe200078e00ff */
[----:B------:R-:W-:Y:S06]  /*5010*/  BRA `(.L_x_24124) ;  /* 0x00000000000c7947 */ /* 0x000fec0003800000 */
.L_x_24148:
[----:B------:R4:W5:Y:S01]  /*5020*/  LDG.E R0, desc[UR36][R2.64] ;  /* 0x0000002402007981 */ /* 0x000962000c1e1900 */
[----:B------:R-:W-:Y:S05]  /*5030*/  BRA `(.L_x_24124) ;  /* 0x0000000000047947 */ /* 0x000fea0003800000 */
.L_x_24147:
[----:B------:R0:W5:Y:S02]  /*5040*/  LDG.E R0, desc[UR36][R2.64] ;  /* 0x0000002402007981 */ /* 0x000164000c1e1900 */
.L_x_24124:
[----:B------:R-:W0:Y:S01]  /*5050*/  LDCU UR5, c[0x0][0x594] ;  /* 0x0000b280ff0577ac */ /* 0x000e220008000800 */
[----:B------:R-:W-:Y:S01]  /*5060*/  BSSY.RECONVERGENT B6, `(.L_x_24152) ;  /* 0x00000d4000067945 */ /* 0x000fe20003800200 */
[----:B------:R-:W2:Y:S01]  /*5070*/  LDCU.64 UR6, c[0x0][0x580] ;  /* 0x0000b000ff0677ac */ /* 0x000ea20008000a00 */
[----:B------:R-:W-:-:S04]  /*5080*/  UPRMT UR4, UR41, 0x9910, URZ ;  /* 0x0000991029047896 */ /* 0x000fc800080000ff */
[----:B------:R-:W-:Y:S01]  /*5090*/  UISETP.GT.AND UP0, UPT, UR4, 0x9, UPT ;  /* 0x000000090400788c */ /* 0x000fe2000bf04270 */
[----:B01-3-5:R-:W-:Y:S02]  /*50a0*/  LOP3.LUT P1, RZ, R0, UR5, RZ, 0xfc, !PT ;  /* 0x0000000500ff7c12 */ /* 0x02bfe4000f82fcff */
[----:B--2-4-:R-:W-:Y:S02]  /*50b0*/  IADD3 R2, P0, PT, R16, UR6, RZ ;  /* 0x0000000610027c10 */ /* 0x014fe4000ff1e0ff */
        /* <DEDUP_REMOVED lines=13> */
.L_x_24156:
[----:B------:R0:W-:Y:S01]  /*5190*/  STG.E.U8 desc[UR36][R2.64], R4 ;  /* 0x0000000402007986 */ /* 0x0001e2000c101124 */
[----:B------:R-:W-:Y:S05]  /*51a0*/  BRA `(.L_x_24158) ;  /* 0x0000000800fc7947 */ /* 0x000fea0003800000 */
.L_x_24155:
        /* <DEDUP_REMOVED lines=9> */
.L_x_24160:
[----:B------:R0:W-:Y:S01]  /*5240*/  STG.E desc[UR36][R2.64], R4 ;  /* 0x0000000402007986 */ /* 0x0001e2000c101924 */
[----:B------:R-:W-:Y:S05]  /*5250*/  BRA `(.L_x_24158) ;  /* 0x0000000800d07947 */ /* 0x000fea0003800000 */
.L_x_24159:
[----:B------:R0:W-:Y:S01]  /*5260*/  STG.E.U16 desc[UR36][R2.64], R4 ;  /* 0x0000000402007986 */ /* 0x0001e2000c101524 */
[----:B------:R-:W-:Y:S05]  /*5270*/  BRA `(.L_x_24158) ;  /* 0x0000000800c87947 */ /* 0x000fea0003800000 */
.L_x_24154:
        /* <DEDUP_REMOVED lines=9> */
.L_x_24162:
[----:B------:R-:W-:-:S04]  /*5310*/  I2FP.F32.U32 R0, R4 ;  /* 0x0000000400007245 */ /* 0x000fc80000201000 */
[----:B------:R-:W-:-:S05]  /*5320*/  F2FP.F16.F32.PACK_AB R0, RZ, R0 ;  /* 0x00000000ff00723e */ /* 0x000fca00000000ff */
[----:B------:R0:W-:Y:S01]  /*5330*/  STG.E.U16 desc[UR36][R2.64], R0 ;  /* 0x0000000002007986 */ /* 0x0001e2000c101524 */
[----:B------:R-:W-:Y:S05]  /*5340*/  BRA `(.L_x_24158) ;  /* 0x0000000800947947 */ /* 0x000fea0003800000 */
.L_x_24161:
        /* <DEDUP_REMOVED lines=10> */
.L_x_24164:
[----:B------:R-:W-:-:S04]  /*53f0*/  I2FP.F32.U32 R4, R4 ;  /* 0x0000000400047245 */ /* 0x000fc80000201000 */
[----:B------:R-:W-:-:S04]  /*5400*/  F2FP.F16.F32.PACK_AB R5, RZ, R4 ;  /* 0x00000004ff05723e */ /* 0x000fc800000000ff */
[----:B------:R-:W-:-:S05]  /*5410*/  PRMT R5, R5, 0x5410, RZ ;  /* 0x0000541005057816 */ /* 0x000fca00000000ff */
[----:B------:R0:W-:Y:S01]  /*5420*/  STG.E desc[UR36][R2.64], R5 ;  /* 0x0000000502007986 */ /* 0x0001e2000c101924 */
[----:B------:R-:W-:Y:S05]  /*5430*/  BRA `(.L_x_24158) ;  /* 0x0000000800587947 */ /* 0x000fea0003800000 */
.L_x_24163:
[----:B------:R-:W0:Y:S02]  /*5440*/  I2F.F64.U32 R4, R4 ;  /* 0x0000000400047312 */ /* 0x000e240000201800 */
[----:B0-----:R0:W-:Y:S01]  /*5450*/  STG.E.64 desc[UR36][R2.64], R4 ;  /* 0x0000000402007986 */ /* 0x0011e2000c101b24 */
[----:B------:R-:W-:Y:S05]  /*5460*/  BRA `(.L_x_24158) ;  /* 0x00000008004c7947 */ /* 0x000fea0003800000 */
.L_x_24153:
        /* <DEDUP_REMOVED lines=12> */
.L_x_24168:
        /* <DEDUP_REMOVED lines=17> */
.L_x_24170:
[----:B------:R-:W-:Y:S05]  /*5640*/  BSYNC.RECONVERGENT B0 ;  /* 0x0000000000007941 */ /* 0x000fea0003800200 */
.L_x_24169:
[----:B------:R0:W-:Y:S01]  /*5650*/  STG.E.U8 desc[UR36][R2.64], R0 ;  /* 0x0000000002007986 */ /* 0x0001e2000c101124 */
[----:B------:R-:W-:Y:S05]  /*5660*/  BRA `(.L_x_24158) ;  /* 0x0000000400cc7947 */ /* 0x000fea0003800000 */
.L_x_24167:
        /* <DEDUP_REMOVED lines=17> */
.L_x_24172:
[----:B------:R-:W-:Y:S05]  /*5780*/  BSYNC.RECONVERGENT B0 ;  /* 0x0000000000007941 */ /* 0x000fea0003800200 */
.L_x_24171:
[----:B------:R0:W-:Y:S01]  /*5790*/  STG.E.U8 desc[UR36][R2.64], R0 ;  /* 0x0000000002007986 */ /* 0x0001e2000c101124 */
[----:B------:R-:W-:Y:S05]  /*57a0*/  BRA `(.L_x_24158) ;  /* 0x00000004007c7947 */ /* 0x000fea0003800000 */
.L_x_24166:
        /* <DEDUP_REMOVED lines=21> */
.L_x_24174:
[----:B------:R-:W-:-:S05]  /*5900*/  IMAD.MOV.U32 R5, RZ, RZ, RZ ;  /* 0x000000ffff057224 */ /* 0x000fca00078e00ff */
[----:B------:R0:W-:Y:S01]  /*5910*/  STG.E.64 desc[UR36][R2.64], R4 ;  /* 0x0000000402007986 */ /* 0x0001e2000c101b24 */
[----:B------:R-:W-:Y:S05]  /*5920*/  BRA `(.L_x_24158) ;  /* 0x00000004001c7947 */ /* 0x000fea0003800000 */
.L_x_24173:
[----:B------:R0:W-:Y:S01]  /*5930*/  STG.E desc[UR36][R2.64], R4 ;  /* 0x0000000402007986 */ /* 0x0001e2000c101924 */
[----:B------:R-:W-:Y:S05]  /*5940*/  BRA `(.L_x_24158) ;  /* 0x0000000400147947 */ /* 0x000fea0003800000 */
.L_x_24165:
        /* <DEDUP_REMOVED lines=8> */
.L_x_24176:
[----:B------:R-:W-:Y:S01]  /*59d0*/  CS2R R6, SRZ ;  /* 0x0000000000067805 */ /* 0x000fe2000001ff00 */
[----:B------:R-:W0:Y:S04]  /*59e0*/  I2F.F64.U32 R4, R4 ;  /* 0x0000000400047312 */ /* 0x000e280000201800 */
[----:B0-----:R4:W-:Y:S01]  /*59f0*/  STG.E.128 desc[UR36][R2.64], R4 ;  /* 0x0000000402007986 */ /* 0x0019e2000c101d24 */
[----:B------:R-:W-:Y:S05]  /*5a00*/  BRA `(.L_x_24158) ;  /* 0x0000000000e47947 */ /* 0x000fea0003800000 */
.L_x_24175:
[----:B------:R-:W-:-:S09]  /*5a10*/  UISETP.NE.AND UP0, UPT, UR4, 0xf, UPT ;  /* 0x0000000f0400788c */ /* 0x000fd2000bf05270 */
[----:B------:R-:W-:Y:S05]  /*5a20*/  BRA.U !UP0, `(.L_x_24177) ;  /* 0x0000000108d07547 */ /* 0x000fea000b800000 */
[----:B------:R-:W-:-:S09]  /*5a30*/  UISETP.NE.AND UP0, UPT, UR4, 0x17, UPT ;  /* 0x000000170400788c */ /* 0x000fd2000bf05270 */
[----:B------:R-:W-:Y:S05]  /*5a40*/  BRA.U !UP0, `(.L_x_24178) ;  /* 0x0000000108847547 */ /* 0x000fea000b800000 */
[----:B------:R-:W-:-:S09]  /*5a50*/  UISETP.NE.AND UP0, UPT, UR4, 0x18, UPT ;  /* 0x000000180400788c */ /* 0x000fd2000bf05270 */
[----:B------:R-:W-:Y:S05]  /*5a60*/  BRA.U !UP0, `(.L_x_24179) ;  /* 0x0000000108447547 */ /* 0x000fea000b800000 */
.L_x_24157:
        /* <DEDUP_REMOVED lines=16> */
.L_x_24180:
[----:B------:R-:W-:Y:S05]  /*5b70*/  BRA `(.L_x_24158) ;  /* 0x0000000000887947 */ /* 0x000fea0003800000 */
.L_x_24179:
        /* <DEDUP_REMOVED lines=11> */
.L_x_24182:
[----:B------:R-:W-:Y:S05]  /*5c30*/  BSYNC.RECONVERGENT B0 ;  /* 0x0000000000007941 */ /* 0x000fea0003800200 */
.L_x_24181:
[----:B------:R3:W-:Y:S01]  /*5c40*/  STG.E.U8 desc[UR36][R2.64], R5 ;  /* 0x0000000502007986 */ /* 0x0007e2000c101124 */
[----:B------:R-:W-:Y:S05]  /*5c50*/  BRA `(.L_x_24158) ;  /* 0x0000000000507947 */ /* 0x000fea0003800000 */
.L_x_24178:
        /* <DEDUP_REMOVED lines=12> */
.L_x_24183:
[----:B------:R-:W-:Y:S01]  /*5d20*/  IMAD.MOV.U32 R5, RZ, RZ, 0x7f ;  /* 0x0000007fff057424 */ /* 0x000fe200078e00ff */
[----:B------:R-:W-:-:S04]  /*5d30*/  ISETP.GT.U32.AND P0, PT, R7, 0x7f800000, PT ;  /* 0x7f8000000700780c */ /* 0x000fc80003f04070 */
[----:B------:R-:W-:-:S05]  /*5d40*/  SEL R5, R5, 0x7c, P0 ;  /* 0x0000007c05057807 */ /* 0x000fca0000000000 */
[----:B------:R2:W-:Y:S01]  /*5d50*/  STG.E.U8 desc[UR36][R2.64], R5 ;  /* 0x0000000502007986 */ /* 0x0005e2000c101124 */
[----:B------:R-:W-:Y:S05]  /*5d60*/  BRA `(.L_x_24158) ;  /* 0x00000000000c7947 */ /* 0x000fea0003800000 */
.L_x_24177:
[----:B------:R-:W-:-:S04]  /*5d70*/  I2FP.F32.U32 R0, R4 ;  /* 0x0000000400007245 */ /* 0x000fc80000201000 */
[----:B------:R-:W-:-:S05]  /*5d80*/  F2FP.BF16.F32.PACK_AB R0, RZ, R0 ;  /* 0x00000000ff00723e */ /* 0x000fca00000010ff */
[----:B------:R0:W-:Y:S02]  /*5d90*/  STG.E.U16 desc[UR36][R2.64], R0 ;  /* 0x0000000002007986 */ /* 0x0001e4000c101524 */
.L_x_24158:
[----:B------:R-:W-:Y:S05]  /*5da0*/  BSYNC.RECONVERGENT B6 ;  /* 0x0000000000067941 */ /* 0x000fea0003800200 */
.L_x_24152:
[----:B------:R-:W-:-:S07]  /*5db0*/  VIADD R17, R17, 0x80 ;  /* 0x0000008011117836 */ /* 0x000fce0000000000 */
.L_x_24117:
[----:B------:R-:W-:Y:S05]  /*5dc0*/  BSYNC.RECONVERGENT B7 ;  /* 0x0000000000077941 */ /* 0x000fea0003800200 */
.L_x_24116:
        /* <DEDUP_REMOVED lines=307> */
.L_x_24186:
        /* <DEDUP_REMOVED lines=16> */
.L_x_24190:
[----:B------:R0:W5:Y:S01]  /*7200*/  LDG.E.U8 R0, desc[UR36][R2.64] ;  /* 0x0000002402007981 */ /* 0x000162000c1e1100 */
[----:B------:R-:W-:Y:S05]  /*7210*/  BRA `(.L_x_24192) ;  /* 0x0000000c002c7947 */ /* 0x000fea0003800000 */
.L_x_24189:
        /* <DEDUP_REMOVED lines=8> */
.L_x_24194:
[----:B------:R3:W5:Y:S01]  /*72a0*/  LDG.E R0, desc[UR36][R2.64] ;  /* 0x0000002402007981 */ /* 0x000762000c1e1900 */
[----:B------:R-:W-:Y:S05]  /*72b0*/  BRA `(.L_x_24192) ;  /* 0x0000000c00047947 */ /* 0x000fea0003800000 */
.L_x_24193:
[----:B------:R2:W5:Y:S01]  /*72c0*/  LDG.E.S16 R0, desc[UR36][R2.64] ;  /* 0x0000002402007981 */ /* 0x000562000c1e1700 */
[----:B------:R-:W-:Y:S05]  /*72d0*/  BRA `(.L_x_24192) ;  /* 0x0000000800fc7947 */ /* 0x000fea0003800000 */
.L_x_24188:
        /* <DEDUP_REMOVED lines=9> */
.L_x_24196:
[----:B------:R-:W2:Y:S02]  /*7370*/  LDG.E.U16 R2, desc[UR36][R2.64] ;  /* 0x0000002402027981 */ /* 0x000ea4000c1e1500 */
[----:B--2---:R-:W-:-:S06]  /*7380*/  HADD2.F32 R0, -RZ, R2.H0_H0 ;  /* 0x20000002ff007230 */ /* 0x004fcc0000004100 */
[----:B------:R-:W0:Y:S01]  /*7390*/  F2I.FTZ.TRUNC.NTZ R0, R0 ;  /* 0x0000000000007305 */ /* 0x000e22000021f100 */
[----:B------:R-:W-:Y:S05]  /*73a0*/  BRA `(.L_x_24192) ;  /* 0x0000000800c87947 */ /* 0x000fea0003800000 */
.L_x_24195:
        /* <DEDUP_REMOVED lines=9> */
.L_x_24198:
[----:B------:R-:W2:Y:S02]  /*7440*/  LDG.E.U16 R2, desc[UR36][R2.64] ;  /* 0x0000002402027981 */ /* 0x000ea4000c1e1500 */
[----:B--2---:R-:W-:-:S06]  /*7450*/  HADD2.F32 R0, -RZ, R2.H0_H0 ;  /* 0x20000002ff007230 */ /* 0x004fcc0000004100 */
[----:B------:R-:W0:Y:S01]  /*7460*/  F2I.FTZ.TRUNC.NTZ R0, R0 ;  /* 0x0000000000007305 */ /* 0x000e22000021f100 */
[----:B------:R-:W-:Y:S05]  /*7470*/  BRA `(.L_x_24192) ;  /* 0x0000000800947947 */ /* 0x000fea0003800000 */
.L_x_24197:
[----:B------:R-:W2:Y:S02]  /*7480*/  LDG.E.64 R2, desc[UR36][R2.64] ;  /* 0x0000002402027981 */ /* 0x000ea4000c1e1b00 */
[----:B--2---:R0:W1:Y:S02]  /*7490*/  F2I.F64.TRUNC R0, R2 ;  /* 0x0000000200007311 */ /* 0x004064000030d100 */
[----:B01----:R-:W-:Y:S05]  /*74a0*/  BRA `(.L_x_24192) ;  /* 0x0000000800887947 */ /* 0x003fea0003800000 */
.L_x_24187:
        /* <DEDUP_REMOVED lines=12> */
.L_x_24201:
[----:B------:R-:W2:Y:S02]  /*7570*/  LDG.E.64 R2, desc[UR36][R2.64] ;  /* 0x0000002402027981 */ /* 0x000ea4000c1e1b00 */
[----:B--2---:R0:W1:Y:S02]  /*7580*/  F2I.F64.TRUNC R0, R2 ;  /* 0x0000000200007311 */ /* 0x004064000030d100 */
[----:B01----:R-:W-:Y:S05]  /*7590*/  BRA `(.L_x_24192) ;  /* 0x00000008004c7947 */ /* 0x003fea0003800000 */
.L_x_24200:
        /* <DEDUP_REMOVED lines=26> */
.L_x_24203:
        /* <DEDUP_REMOVED lines=13> */
.L_x_24202:
[----:B------:R-:W2:Y:S02]  /*7810*/  LDG.E.U16 R0, desc[UR36][R2.64] ;  /* 0x0000002402007981 */ /* 0x000ea4000c1e1500 */
[----:B--2---:R-:W-:-:S06]  /*7820*/  IMAD.U32 R0, R0, 0x10000, RZ ;  /* 0x0001000000007824 */ /* 0x004fcc00078e00ff */
[----:B------:R-:W0:Y:S01]  /*7830*/  F2I.FTZ.TRUNC.NTZ R0, R0 ;  /* 0x0000000000007305 */ /* 0x000e22000021f100 */
[----:B------:R-:W-:Y:S05]  /*7840*/  BRA `(.L_x_24192) ;  /* 0x0000000400a07947 */ /* 0x000fea0003800000 */
.L_x_24199:
        /* <DEDUP_REMOVED lines=10> */
.L_x_24206:
        /* <DEDUP_REMOVED lines=21> */
.L_x_24210:
[----:B------:R-:W-:Y:S05]  /*7a40*/  BSYNC.RECONVERGENT B1 ;  /* 0x0000000000017941 */ /* 0x000fea0003800200 */
.L_x_24209:
[----:B------:R-:W-:Y:S01]  /*7a50*/  IMAD.SHL.U32 R0, R0, 0x100000, RZ ;  /* 0x0010000000007824 */ /* 0x000fe200078e00ff */
[----:B------:R-:W-:-:S04]  /*7a60*/  LEA R2, R2, 0x3b800000, 0x17 ;  /* 0x3b80000002027811 */ /* 0x000fc800078eb8ff */
[----:B------:R-:W-:-:S07]  /*7a70*/  LOP3.LUT R0, R2, R0, R7, 0xfe, !PT ;  /* 0x0000000002007212 */ /* 0x000fce00078efe07 */
.L_x_24208:
[----:B------:R-:W-:Y:S05]  /*7a80*/  BSYNC.RECONVERGENT B0 ;  /* 0x0000000000007941 */ /* 0x000fea0003800200 */
.L_x_24207:
[----:B------:R-:W0:Y:S01]  /*7a90*/  F2I.FTZ.TRUNC.NTZ R0, R0 ;  /* 0x0000000000007305 */ /* 0x000e22000021f100 */
[----:B------:R-:W-:Y:S05]  /*7aa0*/  BRA `(.L_x_24192) ;  /* 0x0000000400087947 */ /* 0x000fea0003800000 */
.L_x_24205:
        /* <DEDUP_REMOVED lines=21> */
.L_x_24214:
[----:B------:R-:W-:Y:S05]  /*7c00*/  BSYNC.RECONVERGENT B1 ;  /* 0x0000000000017941 */ /* 0x000fea0003800200 */
.L_x_24213:
[----:B------:R-:W-:Y:S02]  /*7c10*/  SHF.L.U32 R0, R0, 0x15, RZ ;  /* 0x0000001500007819 */ /* 0x000fe400000006ff */
[----:B------:R-:W-:-:S04]  /*7c20*/  LEA R2, R2, 0x37800000, 0x17 ;  /* 0x3780000002027811 */ /* 0x000fc800078eb8ff */
[----:B------:R-:W-:-:S07]  /*7c30*/  LOP3.LUT R0, R2, R0, R7, 0xfe, !PT ;  /* 0x0000000002007212 */ /* 0x000fce00078efe07 */
.L_x_24212:
[----:B------:R-:W-:Y:S05]  /*7c40*/  BSYNC.RECONVERGENT B0 ;  /* 0x0000000000007941 */ /* 0x000fea0003800200 */
.L_x_24211:
[----:B------:R-:W0:Y:S01]  /*7c50*/  F2I.FTZ.TRUNC.NTZ R0, R0 ;  /* 0x0000000000007305 */ /* 0x000e22000021f100 */
[----:B------:R-:W-:Y:S05]  /*7c60*/  BRA `(.L_x_24192) ;  /* 0x0000000000987947 */ /* 0x000fea0003800000 */
.L_x_24204:
        /* <DEDUP_REMOVED lines=14> */
.L_x_24218:
[----:B------:R-:W-:Y:S05]  /*7d50*/  BSYNC.RECONVERGENT B0 ;  /* 0x0000000000007941 */ /* 0x000fea0003800200 */
.L_x_24217:
[----:B------:R-:W0:Y:S01]  /*7d60*/  F2I.FTZ.TRUNC.NTZ R0, R0 ;  /* 0x0000000000007305 */ /* 0x000e22000021f100 */
[----:B------:R-:W-:Y:S05]  /*7d70*/  BRA `(.L_x_24192) ;  /* 0x0000000000547947 */ /* 0x000fea0003800000 */
.L_x_24191:
        /* <DEDUP_REMOVED lines=8> */
[----:B0-----:R-:W-:Y:S02]  /*7e00*/  IMAD.U32 R4, RZ, RZ, UR4 ;  /* 0x00000004ff047e24 */ /* 0x001fe4000f8e00ff */
[----:B------:R-:W-:Y:S01]  /*7e10*/  IMAD.U32 R5, RZ, RZ, UR5 ;  /* 0x00000005ff057e24 */ /* 0x000fe2000f8e00ff */
[----:B-1----:R-:W-:Y:S01]  /*7e20*/  MOV R6, UR6 ;  /* 0x0000000600067c02 */ /* 0x002fe20008000f00 */
[----:B------:R-:W-:Y:S01]  /*7e30*/  IMAD.U32 R7, RZ, RZ, UR7 ;  /* 0x00000007ff077e24 */ /* 0x000fe2000f8e00ff */
[----:B---3--:R-:W-:Y:S01]  /*7e40*/  MOV R10, UR8 ;  /* 0x00000008000a7c02 */ /* 0x008fe20008000f00 */
[----:B------:R-:W-:-:S07]  /*7e50*/  IMAD.U32 R11, RZ, RZ, UR9 ;  /* 0x00000009ff0b7e24 */ /* 0x000fce000f8e00ff */
[----:B------:R-:W-:-:S07]  /*7e60*/  LEPC R20, `(.L_x_24219) ;  /* 0x000000001014794e */ /* 0x000fce0000000000 */
[----:B--2---:R-:W-:Y:S05]  /*7e70*/  CALL.ABS.NOINC R2 ;  /* 0x0000000002007343 */ /* 0x004fea0003c00000 */
.L_x_24219:
[----:B------:R-:W-:Y:S01]  /*7e80*/  IMAD.MOV.U32 R0, RZ, RZ, RZ ;  /* 0x000000ffff007224 */ /* 0x000fe200078e00ff */
[----:B------:R-:W-:Y:S06]  /*7e90*/  BRA `(.L_x_24192) ;  /* 0x00000000000c7947 */ /* 0x000fec0003800000 */
.L_x_24216:
[----:B------:R0:W5:Y:S01]  /*7ea0*/  LDG.E R0, desc[UR36][R2.64] ;  /* 0x0000002402007981 */ /* 0x000162000c1e1900 */
[----:B------:R-:W-:Y:S05]  /*7eb0*/  BRA `(.L_x_24192) ;  /* 0x0000000000047947 */ /* 0x000fea0003800000 */
.L_x_24215:
[----:B------:R0:W5:Y:S02]  /*7ec0*/  LDG.E R0, desc[UR36][R2.64] ;  /* 0x0000002402007981 */ /* 0x000164000c1e1900 */
.L_x_24192:
[----:B------:R-:W0:Y:S01]  /*7ed0*/  LDCU UR5, c[0x0][0x594] ;  /* 0x0000b280ff0577ac */ /* 0x000e220008000800 */
[----:B------:R-:W-:Y:S01]  /*7ee0*/  BSSY.RECONVERGENT B6, `(.L_x_24220) ;  /* 0x00000d4000067945 */ /* 0x000fe20003800200 */
[----:B------:R-:W1:Y:S01]  /*7ef0*/  LDCU.64 UR6, c[0x0][0x580] ;  /* 0x0000b000ff0677ac */ /* 0x000e620008000a00 */
[----:B------:R-:W-:-:S04]  /*7f00*/  UPRMT UR4, UR41, 0x9910, URZ ;  /* 0x0000991029047896 */ /* 0x000fc800080000ff */
[----:B------:R-:W-:Y:S01]  /*7f10*/  UISETP.GT.AND UP0, UPT, UR4, 0x9, UPT ;  /* 0x000000090400788c */ /* 0x000fe2000bf04270 */
[----:B0----5:R-:W-:Y:S02]  /*7f20*/  LOP3.LUT P1, RZ, R0, UR5, RZ, 0xfc, !PT ;  /* 0x0000000500ff7c12 */ /* 0x021fe4000f82fcff */
[----:B-1234-:R-:W-:Y:S02]  /*7f30*/  IADD3 R2, P0, PT, R16, UR6, RZ ;  /* 0x0000000610027c10 */ /* 0x01efe4000ff1e0ff */
        /* <DEDUP_REMOVED lines=13> */
.L_x_24224:
[----:B------:R0:W-:Y:S01]  /*8010*/  STG.E.U8 desc[UR36][R2.64], R4 ;  /* 0x0000000402007986 */ /* 0x0001e2000c101124 */
[----:B------:R-:W-:Y:S05]  /*8020*/  BRA `(.L_x_24226) ;  /* 0x0000000800fc7947 */ /* 0x000fea0003800000 */
.L_x_24223:
        /* <DEDUP_REMOVED lines=9> */
.L_x_24228:
[----:B------:R0:W-:Y:S01]  /*80c0*/  STG.E desc[UR36][R2.64], R4 ;  /* 0x0000000402007986 */ /* 0x0001e2000c101924 */
[----:B------:R-:W-:Y:S05]  /*80d0*/  BRA `(.L_x_24226) ;  /* 0x0000000800d07947 */ /* 0x000fea0003800000 */
.L_x_24227:
[----:B------:R0:W-:Y:S01]  /*80e0*/  STG.E.U16 desc[UR36][R2.64], R4 ;  /* 0x0000000402007986 */ /* 0x0001e2000c101524 */
[----:B------:R-:W-:Y:S05]  /*80f0*/  BRA `(.L_x_24226) ;  /* 0x0000000800c87947 */ /* 0x000fea0003800000 */
.L_x_24222:
        /* <DEDUP_REMOVED lines=9> */
.L_x_24230:
[----:B------:R-:W-:-:S04]  /*8190*/  I2FP.F32.U32 R0, R4 ;  /* 0x0000000400007245 */ /* 0x000fc80000201000 */
[----:B------:R-:W-:-:S05]  /*81a0*/  F2FP.F16.F32.PACK_AB R0, RZ, R0 ;  /* 0x00000000ff00723e */ /* 0x000fca00000000ff */
[----:B------:R0:W-:Y:S01]  /*81b0*/  STG.E.U16 desc[UR36][R2.64], R0 ;  /* 0x0000000002007986 */ /* 0x0001e2000c101524 */
[----:B------:R-:W-:Y:S05]  /*81c0*/  BRA `(.L_x_24226) ;  /* 0x0000000800947947 */ /* 0x000fea0003800000 */
.L_x_24229:
        /* <DEDUP_REMOVED lines=10> */
.L_x_24232:
[----:B------:R-:W-:-:S04]  /*8270*/  I2FP.F32.U32 R4, R4 ;  /* 0x0000000400047245 */ /* 0x000fc80000201000 */
[----:B------:R-:W-:-:S04]  /*8280*/  F2FP.F16.F32.PACK_AB R5, RZ, R4 ;  /* 0x00000004ff05723e */ /* 0x000fc800000000ff */
[----:B------:R-:W-:-:S05]  /*8290*/  PRMT R5, R5, 0x5410, RZ ;  /* 0x0000541005057816 */ /* 0x000fca00000000ff */
[----:B------:R0:W-:Y:S01]  /*82a0*/  STG.E desc[UR36][R2.64], R5 ;  /* 0x0000000502007986 */ /* 0x0001e2000c101924 */
[----:B------:R-:W-:Y:S05]  /*82b0*/  BRA `(.L_x_24226) ;  /* 0x0000000800587947 */ /* 0x000fea0003800000 */
.L_x_24231:
[----:B------:R-:W0:Y:S02]  /*82c0*/  I2F.F64.U32 R4, R4 ;  /* 0x0000000400047312 */ /* 0x000e240000201800 */
[----:B0-----:R0:W-:Y:S01]  /*82d0*/  STG.E.64 desc[UR36][R2.64], R4 ;  /* 0x0000000402007986 */ /* 0x0011e2000c101b24 */
[----:B------:R-:W-:Y:S05]  /*82e0*/  BRA `(.L_x_24226) ;  /* 0x00000008004c7947 */ /* 0x000fea0003800000 */
.L_x_24221:
        /* <DEDUP_REMOVED lines=12> */
.L_x_24236:
        /* <DEDUP_REMOVED lines=17> */
.L_x_24238:
[----:B------:R-:W-:Y:S05]  /*84c0*/  BSYNC.RECONVERGENT B0 ;  /* 0x0000000000007941 */ /* 0x000fea0003800200 */
.L_x_24237:
[----:B------:R0:W-:Y:S01]  /*84d0*/  STG.E.U8 desc[UR36][R2.64], R0 ;  /* 0x0000000002007986 */ /* 0x0001e2000c101124 */
[----:B------:R-:W-:Y:S05]  /*84e0*/  BRA `(.L_x_24226) ;  /* 0x0000000400cc7947 */ /* 0x000fea0003800000 */
.L_x_24235:
        /* <DEDUP_REMOVED lines=17> */
.L_x_24240:
[----:B------:R-:W-:Y:S05]  /*8600*/  BSYNC.RECONVERGENT B0 ;  /* 0x0000000000007941 */ /* 0x000fea0003800200 */
.L_x_24239:
[----:B------:R0:W-:Y:S01]  /*8610*/  STG.E.U8 desc[UR36][R2.64], R0 ;  /* 0x0000000002007986 */ /* 0x0001e2000c101124 */
[----:B------:R-:W-:Y:S05]  /*8620*/  BRA `(.L_x_24226) ;  /* 0x00000004007c7947 */ /* 0x000fea0003800000 */
.L_x_24234:
        /* <DEDUP_REMOVED lines=21> */
.L_x_24242:
[----:B------:R-:W-:-:S05]  /*8780*/  IMAD.MOV.U32 R5, RZ, RZ, RZ ;  /* 0x000000ffff057224 */ /* 0x000fca00078e00ff */
[----:B------:R0:W-:Y:S01]  /*8790*/  STG.E.64 desc[UR36][R2.64], R4 ;  /* 0x0000000402007986 */ /* 0x0001e2000c101b24 */
[----:B------:R-:W-:Y:S05]  /*87a0*/  BRA `(.L_x_24226) ;  /* 0x00000004001c7947 */ /* 0x000fea0003800000 */
.L_x_24241:
[----:B------:R0:W-:Y:S01]  /*87b0*/  STG.E desc[UR36][R2.64], R4 ;  /* 0x0000000402007986 */ /* 0x0001e2000c101924 */
[----:B------:R-:W-:Y:S05]  /*87c0*/  BRA `(.L_x_24226) ;  /* 0x0000000400147947 */ /* 0x000fea0003800000 */
.L_x_24233:
        /* <DEDUP_REMOVED lines=8> */
.L_x_24244:
[----:B------:R-:W-:Y:S01]  /*8850*/  CS2R R6, SRZ ;  /* 0x0000000000067805 */ /* 0x000fe2000001ff00 */
[----:B------:R-:W0:Y:S04]  /*8860*/  I2F.F64.U32 R4, R4 ;  /* 0x0000000400047312 */ /* 0x000e280000201800 */
[----:B0-----:R4:W-:Y:S01]  /*8870*/  STG.E.128 desc[UR36][R2.64], R4 ;  /* 0x0000000402007986 */ /* 0x0019e2000c101d24 */
[----:B------:R-:W-:Y:S05]  /*8880*/  BRA `(.L_x_24226) ;  /* 0x0000000000e47947 */ /* 0x000fea0003800000 */
.L_x_24243:
[----:B------:R-:W-:-:S09]  /*8890*/  UISETP.NE.AND UP0, UPT, UR4, 0xf, UPT ;  /* 0x0000000f0400788c */ /* 0x000fd2000bf05270 */
[----:B------:R-:W-:Y:S05]  /*88a0*/  BRA.U !UP0, `(.L_x_24245) ;  /* 0x0000000108d07547 */ /* 0x000fea000b800000 */
[----:B------:R-:W-:-:S09]  /*88b0*/  UISETP.NE.AND UP0, UPT, UR4, 0x17, UPT ;  /* 0x000000170400788c */ /* 0x000fd2000bf05270 */
[----:B------:R-:W-:Y:S05]  /*88c0*/  BRA.U !UP0, `(.L_x_24246) ;  /* 0x0000000108847547 */ /* 0x000fea000b800000 */
[----:B------:R-:W-:-:S09]  /*88d0*/  UISETP.NE.AND UP0, UPT, UR4, 0x18, UPT ;  /* 0x000000180400788c */ /* 0x000fd2000bf05270 */
[----:B------:R-:W-:Y:S05]  /*88e0*/  BRA.U !UP0, `(.L_x_24247) ;  /* 0x0000000108447547 */ /* 0x000fea000b800000 */
.L_x_24225:
        /* <DEDUP_REMOVED lines=16> */
.L_x_24248:
[----:B------:R-:W-:Y:S05]  /*89f0*/  BRA `(.L_x_24226) ;  /* 0x0000000000887947 */ /* 0x000fea0003800000 */
.L_x_24247:
        /* <DEDUP_REMOVED lines=11> */
.L_x_24250:
[----:B------:R-:W-:Y:S05]  /*8ab0*/  BSYNC.RECONVERGENT B0 ;  /* 0x0000000000007941 */ /* 0x000fea0003800200 */
.L_x_24249:
[----:B------:R3:W-:Y:S01]  /*8ac0*/  STG.E.U8 desc[UR36][R2.64], R5 ;  /* 0x0000000502007986 */ /* 0x0007e2000c101124 */
[----:B------:R-:W-:Y:S05]  /*8ad0*/  BRA `(.L_x_24226) ;  /* 0x0000000000507947 */ /* 0x000fea0003800000 */
.L_x_24246:
        /* <DEDUP_REMOVED lines=12> */
.L_x_24251:
[----:B------:R-:W-:Y:S01]  /*8ba0*/  HFMA2 R5, -RZ, RZ, 0, 7.569789886474609375e-06 ;  /* 0x0000007fff057431 */ /* 0x000fe200000001ff */
[----:B------:R-:W-:-:S04]  /*8bb0*/  ISETP.GT.U32.AND P0, PT, R7, 0x7f800000, PT ;  /* 0x7f8000000700780c */ /* 0x000fc80003f04070 */
[----:B------:R-:W-:-:S05]  /*8bc0*/  SEL R5, R5, 0x7c, P0 ;  /* 0x0000007c05057807 */ /* 0x000fca0000000000 */
[----:B------:R2:W-:Y:S01]  /*8bd0*/  STG.E.U8 desc[UR36][R2.64], R5 ;  /* 0x0000000502007986 */ /* 0x0005e2000c101124 */
[----:B------:R-:W-:Y:S05]  /*8be0*/  BRA `(.L_x_24226) ;  /* 0x00000000000c7947 */ /* 0x000fea0003800000 */
.L_x_24245:
[----:B------:R-:W-:-:S04]  /*8bf0*/  I2FP.F32.U32 R0, R4 ;  /* 0x0000000400007245 */ /* 0x000fc80000201000 */
[----:B------:R-:W-:-:S05]  /*8c00*/  F2FP.BF16.F32.PACK_AB R0, RZ, R0 ;  /* 0x00000000ff00723e */ /* 0x000fca00000010ff */
[----:B------:R0:W-:Y:S02]  /*8c10*/  STG.E.U16 desc[UR36][R2.64], R0 ;  /* 0x0000000002007986 */ /* 0x0001e4000c101524 */
.L_x_24226:
[----:B------:R-:W-:Y:S05]  /*8c20*/  BSYNC.RECONVERGENT B6 ;  /* 0x0000000000067941 */ /* 0x000fea0003800200 */
.L_x_24220:
[----:B------:R-:W-:-:S07]  /*8c30*/  VIADD R17, R17, 0x80 ;  /* 0x0000008011117836 */ /* 0x000fce0000000000 */
.L_x_24185:
[----:B------:R-:W-:Y:S05]  /*8c40*/  BSYNC.RECONVERGENT B7 ;  /* 0x0000000000077941 */ /* 0x000fea0003800200 */
.L_x_24184:
        /* <DEDUP_REMOVED lines=306> */
.L_x_24252:
        /* <DEDUP_REMOVED lines=18> */
.L_x_24256:
[----:B------:R4:W5:Y:S01]  /*a090*/  LDG.E.U8 R0, desc[UR36][R2.64] ;  /* 0x0000002402007981 */ /* 0x000962000c1e1100 */
[----:B------:R-:W-:Y:S05]  /*a0a0*/  BRA `(.L_x_24258) ;  /* 0x0000000c002c7947 */ /* 0x000fea0003800000 */
.L_x_24255:
        /* <DEDUP_REMOVED lines=8> */
.L_x_24260:
[----:B------:R2:W5:Y:S01]  /*a130*/  LDG.E R0, desc[UR36][R2.64] ;  /* 0x0000002402007981 */ /* 0x000562000c1e1900 */
[----:B------:R-:W-:Y:S05]  /*a140*/  BRA `(.L_x_24258) ;  /* 0x0000000c00047947 */ /* 0x000fea0003800000 */
.L_x_24259:
[----:B------:R0:W5:Y:S01]  /*a150*/  LDG.E.S16 R0, desc[UR36][R2.64] ;  /* 0x0000002402007981 */ /* 0x000162000c1e1700 */
[----:B------:R-:W-:Y:S05]  /*a160*/  BRA `(.L_x_24258) ;  /* 0x0000000800fc7947 */ /* 0x000fea0003800000 */
.L_x_24254:
        /* <DEDUP_REMOVED lines=9> */
.L_x_24262:
[----:B------:R-:W2:Y:S02]  /*a200*/  LDG.E.U16 R2, desc[UR36][R2.64] ;  /* 0x0000002402027981 */ /* 0x000ea4000c1e1500 */
[----:B--2---:R-:W-:-:S06]  /*a210*/  HADD2.F32 R0, -RZ, R2.H0_H0 ;  /* 0x20000002ff007230 */ /* 0x004fcc0000004100 */
[----:B------:R-:W0:Y:S01]  /*a220*/  F2I.FTZ.TRUNC.NTZ R0, R0 ;  /* 0x0000000000007305 */ /* 0x000e22000021f100 */
[----:B------:R-:W-:Y:S05]  /*a230*/  BRA `(.L_x_24258) ;  /* 0x0000000800c87947 */ /* 0x000fea0003800000 */
.L_x_24261:
        /* <DEDUP_REMOVED lines=9> */
.L_x_24264:
[----:B------:R-:W2:Y:S02]  /*a2d0*/  LDG.E.U16 R2, desc[UR36][R2.64] ;  /* 0x0000002402027981 */ /* 0x000ea4000c1e1500 */
[----:B--2---:R-:W-:-:S06]  /*a2e0*/  HADD2.F32 R0, -RZ, R2.H0_H0 ;  /* 0x20000002ff007230 */ /* 0x004fcc0000004100 */
[----:B------:R-:W0:Y:S01]  /*a2f0*/  F2I.FTZ.TRUNC.NTZ R0, R0 ;  /* 0x0000000000007305 */ /* 0x000e22000021f100 */
[----:B------:R-:W-:Y:S05]  /*a300*/  BRA `(.L_x_24258) ;  /* 0x0000000800947947 */ /* 0x000fea0003800000 */
.L_x_24263:
[----:B------:R-:W2:Y:S02]  /*a310*/  LDG.E.64 R2, desc[UR36][R2.64] ;  /* 0x0000002402027981 */ /* 0x000ea4000c1e1b00 */
[----:B--2---:R0:W1:Y:S02]  /*a320*/  F2I.F64.TRUNC R0, R2 ;  /* 0x0000000200007311 */ /* 0x004064000030d100 */
[----:B01----:R-:W-:Y:S05]  /*a330*/  BRA `(.L_x_24258) ;  /* 0x0000000800887947 */ /* 0x003fea0003800000 */
.L_x_24253:
        /* <DEDUP_REMOVED lines=12> */
.L_x_24267:
[----:B------:R-:W2:Y:S02]  /*a400*/  LDG.E.64 R2, desc[UR36][R2.64] ;  /* 0x0000002402027981 */ /* 0x000ea4000c1e1b00 */
[----:B--2---:R0:W1:Y:S02]  /*a410*/  F2I.F64.TRUNC R0, R2 ;  /* 0x0000000200007311 */ /* 0x004064000030d100 */
[----:B01----:R-:W-:Y:S05]  /*a420*/  BRA `(.L_x_24258) ;  /* 0x00000008004c7947 */ /* 0x003fea0003800000 */
.L_x_24266:
        /* <DEDUP_REMOVED lines=26> */
.L_x_24269:
        /* <DEDUP_REMOVED lines=13> */
.L_x_24268:
[----:B------:R-:W2:Y:S02]  /*a6a0*/  LDG.E.U16 R0, desc[UR36][R2.64] ;  /* 0x0000002402007981 */ /* 0x000ea4000c1e1500 */
[----:B--2---:R-:W-:-:S06]  /*a6b0*/  IMAD.U32 R0, R0, 0x10000, RZ ;  /* 0x0001000000007824 */ /* 0x004fcc00078e00ff */
[----:B------:R-:W0:Y:S01]  /*a6c0*/  F2I.FTZ.TRUNC.NTZ R0, R0 ;  /* 0x0000000000007305 */ /* 0x000e22000021f100 */
[----:B------:R-:W-:Y:S05]  /*a6d0*/  BRA `(.L_x_24258) ;  /* 0x0000000400a07947 */ /* 0x000fea0003800000 */
.L_x_24265:
        /* <DEDUP_REMOVED lines=10> */
.L_x_24272:
        /* <DEDUP_REMOVED lines=21> */
.L_x_24276:
[----:B------:R-:W-:Y:S05]  /*a8d0*/  BSYNC.RECONVERGENT B1 ;  /* 0x0000000000017941 */ /* 0x000fea0003800200 */
.L_x_24275:
[----:B------:R-:W-:Y:S02]  /*a8e0*/  SHF.L.U32 R0, R0, 0x14, RZ ;  /* 0x0000001400007819 */ /* 0x000fe400000006ff */
[----:B------:R-:W-:-:S04]  /*a8f0*/  LEA R2, R2, 0x3b800000, 0x17 ;  /* 0x3b80000002027811 */ /* 0x000fc800078eb8ff */
[----:B------:R-:W-:-:S07]  /*a900*/  LOP3.LUT R0, R2, R0, R7, 0xfe, !PT ;  /* 0x0000000002007212 */ /* 0x000fce00078efe07 */
.L_x_24274:
[----:B------:R-:W-:Y:S05]  /*a910*/  BSYNC.RECONVERGENT B0 ;  /* 0x0000000000007941 */ /* 0x000fea0003800200 */
.L_x_24273:
[----:B------:R-:W0:Y:S01]  /*a920*/  F2I.FTZ.TRUNC.NTZ R0, R0 ;  /* 0x0000000000007305 */ /* 0x000e22000021f100 */
[----:B------:R-:W-:Y:S05]  /*a930*/  BRA `(.L_x_24258) ;  /* 0x0000000400087947 */ /* 0x000fea0003800000 */
.L_x_24271:
        /* <DEDUP_REMOVED lines=21> */
.L_x_24280:
[----:B------:R-:W-:Y:S05]  /*aa90*/  BSYNC.RECONVERGENT B1 ;  /* 0x0000000000017941 */ /* 0x000fea0003800200 */
.L_x_24279:
[----:B------:R-:W-:Y:S01]  /*aaa0*/  IMAD.SHL.U32 R0, R0, 0x200000, RZ ;  /* 0x0020000000007824 */ /* 0x000fe200078e00ff */
[----:B------:R-:W-:-:S04]  /*aab0*/  LEA R2, R2, 0x37800000, 0x17 ;  /* 0x3780000002027811 */ /* 0x000fc800078eb8ff */
[----:B------:R-:W-:-:S07]  /*aac0*/  LOP3.LUT R0, R2, R0, R7, 0xfe, !PT ;  /* 0x0000000002007212 */ /* 0x000fce00078efe07 */
.L_x_24278:
[----:B------:R-:W-:Y:S05]  /*aad0*/  BSYNC.RECONVERGENT B0 ;  /* 0x0000000000007941 */ /* 0x000fea0003800200 */
.L_x_24277:
[----:B------:R-:W0:Y:S01]  /*aae0*/  F2I.FTZ.TRUNC.NTZ R0, R0 ;  /* 0x0000000000007305 */ /* 0x000e22000021f100 */
[----:B------:R-:W-:Y:S05]  /*aaf0*/  BRA `(.L_x_24258) ;  /* 0x0000000000987947 */ /* 0x000fea0003800000 */
.L_x_24270:
        /* <DEDUP_REMOVED lines=14> */
.L_x_24284:
[----:B------:R-:W-:Y:S05]  /*abe0*/  BSYNC.RECONVERGENT B0 ;  /* 0x0000000000007941 */ /* 0x000fea0003800200 */
.L_x_24283:
[----:B------:R-:W0:Y:S01]  /*abf0*/  F2I.FTZ.TRUNC.NTZ R0, R0 ;  /* 0x0000000000007305 */ /* 0x000e22000021f100 */
[----:B------:R-:W-:Y:S05]  /*ac00*/  BRA `(.L_x_24258) ;  /* 0x0000000000547947 */ /* 0x000fea0003800000 */
.L_x_24257:
        /* <DEDUP_REMOVED lines=16> */
.L_x_24285:
[----:B------:R-:W-:Y:S01]  /*ad10*/  MOV R0, RZ ;  /* 0x000000ff00007202 */ /* 0x000fe20000000f00 */
[----:B------:R-:W-:Y:S06]  /*ad20*/  BRA `(.L_x_24258) ;  /* 0x00000000000c7947 */ /* 0x000fec0003800000 */
.L_x_24282:
[----:B------:R0:W5:Y:S01]  /*ad30*/  LDG.E R0, desc[UR36][R2.64] ;  /* 0x0000002402007981 */ /* 0x000162000c1e1900 */
[----:B------:R-:W-:Y:S05]  /*ad40*/  BRA `(.L_x_24258) ;  /* 0x0000000000047947 */ /* 0x000fea0003800000 */
.L_x_24281:
[----:B------:R0:W5:Y:S02]  /*ad50*/  LDG.E R0, desc[UR36][R2.64] ;  /* 0x0000002402007981 */ /* 0x000164000c1e1900 */
.L_x_24258:
[----:B------:R-:W0:Y:S01]  /*ad60*/  LDCU UR5, c[0x0][0x594] ;  /* 0x0000b280ff0577ac */ /* 0x000e220008000800 */
[----:B------:R-:W-:-:S04]  /*ad70*/  UPRMT UR4, UR41, 0x9910, URZ ;  /* 0x0000991029047896 */ /* 0x000fc800080000ff */
[----:B------:R-:W-:Y:S01]  /*ad80*/  UISETP.GT.AND UP0, UPT, UR4, 0x9, UPT ;  /* 0x000000090400788c */ /* 0x000fe2000bf04270 */
[----:B0----5:R-:W-:-:S04]  /*ad90*/  LOP3.LUT P0, RZ, R0, UR5, RZ, 0xfc, !PT ;  /* 0x0000000500ff7c12 */ /* 0x021fc8000f80fcff */
[----:B-1234-:R-:W-:-:S04]  /*ada0*/  SEL R2, RZ, 0x1, !P0 ;  /* 0x00000001ff027807 */ /* 0x01efc80004000000 */
        /* <DEDUP_REMOVED lines=11> */
.L_x_24289:
[----:B------:R-:W-:Y:S01]  /*ae60*/  STG.E.U8 desc[UR36][R16.64], R2 ;  /* 0x0000000210007986 */ /* 0x000fe2000c101124 */
[----:B------:R-:W-:Y:S05]  /*ae70*/  EXIT ;  /* 0x000000000000794d */ /* 0x000fea0003800000 */
.L_x_24288:
        /* <DEDUP_REMOVED lines=9> */
.L_x_24292:
[----:B------:R-:W-:Y:S01]  /*af10*/  STG.E desc[UR36][R16.64], R2 ;  /* 0x0000000210007986 */ /* 0x000fe2000c101924 */
[----:B------:R-:W-:Y:S05]  /*af20*/  EXIT ;  /* 0x000000000000794d */ /* 0x000fea0003800000 */
.L_x_24291:
[----:B------:R-:W-:Y:S01]  /*af30*/  STG.E.U16 desc[UR36][R16.64], R2 ;  /* 0x0000000210007986 */ /* 0x000fe2000c101524 */
[----:B------:R-:W-:Y:S05]  /*af40*/  EXIT ;  /* 0x000000000000794d */ /* 0x000fea0003800000 */
.L_x_24287:
        /* <DEDUP_REMOVED lines=9> */
.L_x_24294:
[----:B------:R-:W-:-:S04]  /*afe0*/  I2FP.F32.U32 R0, R2 ;  /* 0x0000000200007245 */ /* 0x000fc80000201000 */
[----:B------:R-:W-:-:S05]  /*aff0*/  F2FP.F16.F32.PACK_AB R0, RZ, R0 ;  /* 0x00000000ff00723e */ /* 0x000fca00000000ff */
[----:B------:R-:W-:Y:S01]  /*b000*/  STG.E.U16 desc[UR36][R16.64], R0 ;  /* 0x0000000010007986 */ /* 0x000fe2000c101524 */
[----:B------:R-:W-:Y:S05]  /*b010*/  EXIT ;  /* 0x000000000000794d */ /* 0x000fea0003800000 */
.L_x_24293:
        /* <DEDUP_REMOVED lines=10> */
.L_x_24296:
[----:B------:R-:W-:-:S04]  /*b0c0*/  I2FP.F32.U32 R2, R2 ;  /* 0x0000000200027245 */ /* 0x000fc80000201000 */
[----:B------:R-:W-:-:S04]  /*b0d0*/  F2FP.F16.F32.PACK_AB R3, RZ, R2 ;  /* 0x00000002ff03723e */ /* 0x000fc800000000ff */
[----:B------:R-:W-:-:S05]  /*b0e0*/  PRMT R3, R3, 0x5410, RZ ;  /* 0x0000541003037816 */ /* 0x000fca00000000ff */
[----:B------:R-:W-:Y:S01]  /*b0f0*/  STG.E desc[UR36][R16.64], R3 ;  /* 0x0000000310007986 */ /* 0x000fe2000c101924 */
[----:B------:R-:W-:Y:S05]  /*b100*/  EXIT ;  /* 0x000000000000794d */ /* 0x000fea0003800000 */
.L_x_24295:
[----:B------:R-:W0:Y:S02]  /*b110*/  I2F.F64.U32 R2, R2 ;  /* 0x0000000200027312 */ /* 0x000e240000201800 */
[----:B0-----:R-:W-:Y:S01]  /*b120*/  STG.E.64 desc[UR36][R16.64], R2 ;  /* 0x0000000210007986 */ /* 0x001fe2000c101b24 */
[----:B------:R-:W-:Y:S05]  /*b130*/  EXIT ;  /* 0x000000000000794d */ /* 0x000fea0003800000 */
.L_x_24286:
        /* <DEDUP_REMOVED lines=12> */
.L_x_24300:
        /* <DEDUP_REMOVED lines=16> */
.L_x_24303:
[----:B------:R-:W-:-:S07]  /*b300*/  PRMT R8, R0, 0x7610, R8 ;  /* 0x0000761000087816 */ /* 0x000fce0000000008 */
.L_x_24302:
[----:B------:R-:W-:Y:S05]  /*b310*/  BSYNC.RECONVERGENT B0 ;  /* 0x0000000000007941 */ /* 0x000fea0003800200 */
.L_x_24301:
[----:B------:R-:W-:Y:S01]  /*b320*/  STG.E.U8 desc[UR36][R16.64], R8 ;  /* 0x0000000810007986 */ /* 0x000fe2000c101124 */
[----:B------:R-:W-:Y:S05]  /*b330*/  EXIT ;  /* 0x000000000000794d */ /* 0x000fea0003800000 */
.L_x_24299:
        /* <DEDUP_REMOVED lines=16> */
.L_x_24306:
[----:B------:R-:W-:-:S07]  /*b440*/  PRMT R8, R0, 0x7610, R8 ;  /* 0x0000761000087816 */ /* 0x000fce0000000008 */
.L_x_24305:
[----:B------:R-:W-:Y:S05]  /*b450*/  BSYNC.RECONVERGENT B0 ;  /* 0x0000000000007941 */ /* 0x000fea0003800200 */
.L_x_24304:
[----:B------:R-:W-:Y:S01]  /*b460*/  STG.E.U8 desc[UR36][R16.64], R8 ;  /* 0x0000000810007986 */ /* 0x000fe2000c101124 */
[----:B------:R-:W-:Y:S05]  /*b470*/  EXIT ;  /* 0x000000000000794d */ /* 0x000fea0003800000 */
.L_x_24298:
        /* <DEDUP_REMOVED lines=21> */
.L_x_24308:
[----:B------:R-:W-:-:S05]  /*b5d0*/  IMAD.MOV.U32 R3, RZ, RZ, RZ ;  /* 0x000000ffff037224 */ /* 0x000fca00078e00ff */
[----:B------:R-:W-:Y:S01]  /*b5e0*/  STG.E.64 desc[UR36][R16.64], R2 ;  /* 0x0000000210007986 */ /* 0x000fe2000c101b24 */
[----:B------:R-:W-:Y:S05]  /*b5f0*/  EXIT ;  /* 0x000000000000794d */ /* 0x000fea0003800000 */
.L_x_24307:
[----:B------:R-:W-:Y:S01]  /*b600*/  STG.E desc[UR36][R16.64], R2 ;  /* 0x0000000210007986 */ /* 0x000fe2000c101924 */
[----:B------:R-:W-:Y:S05]  /*b610*/  EXIT ;  /* 0x000000000000794d */ /* 0x000fea0003800000 */
.L_x_24297:
        /* <DEDUP_REMOVED lines=8> */
.L_x_24310:
[----:B------:R-:W-:Y:S01]  /*b6a0*/  CS2R R6, SRZ ;  /* 0x0000000000067805 */ /* 0x000fe2000001ff00 */
[----:B------:R-:W0:Y:S04]  /*b6b0*/  I2F.F64.U32 R4, R2 ;  /* 0x0000000200047312 */ /* 0x000e280000201800 */
[----:B0-----:R-:W-:Y:S01]  /*b6c0*/  STG.E.128 desc[UR36][R16.64], R4 ;  /* 0x0000000410007986 */ /* 0x001fe2000c101d24 */
[----:B------:R-:W-:Y:S05]  /*b6d0*/  EXIT ;  /* 0x000000000000794d */ /* 0x000fea0003800000 */
.L_x_24309:
[----:B------:R-:W-:-:S09]  /*b6e0*/  UISETP.NE.AND UP0, UPT, UR4, 0xf, UPT ;  /* 0x0000000f0400788c */ /* 0x000fd2000bf05270 */
[----:B------:R-:W-:Y:S05]  /*b6f0*/  BRA.U !UP0, `(.L_x_24311) ;  /* 0x0000000108d47547 */ /* 0x000fea000b800000 */
[----:B------:R-:W-:-:S09]  /*b700*/  UISETP.NE.AND UP0, UPT, UR4, 0x17, UPT ;  /* 0x000000170400788c */ /* 0x000fd2000bf05270 */
[----:B------:R-:W-:Y:S05]  /*b710*/  BRA.U !UP0, `(.L_x_24312) ;  /* 0x0000000108847547 */ /* 0x000fea000b800000 */
[----:B------:R-:W-:-:S09]  /*b720*/  UISETP.NE.AND UP0, UPT, UR4, 0x18, UPT ;  /* 0x000000180400788c */ /* 0x000fd2000bf05270 */
[----:B------:R-:W-:Y:S05]  /*b730*/  BRA.U !UP0, `(.L_x_24313) ;  /* 0x0000000108447547 */ /* 0x000fea000b800000 */
.L_x_24290:
        /* <DEDUP_REMOVED lines=16> */
.L_x_24314:
[----:B------:R-:W-:Y:S05]  /*b840*/  EXIT ;  /* 0x000000000000794d */ /* 0x000fea0003800000 */
.L_x_24313:
        /* <DEDUP_REMOVED lines=11> */
.L_x_24316:
[----:B------:R-:W-:Y:S05]  /*b900*/  BSYNC.RECONVERGENT B0 ;  /* 0x0000000000007941 */ /* 0x000fea0003800200 */
.L_x_24315:
[----:B------:R-:W-:Y:S01]  /*b910*/  STG.E.U8 desc[UR36][R16.64], R3 ;  /* 0x0000000310007986 */ /* 0x000fe2000c101124 */
[----:B------:R-:W-:Y:S05]  /*b920*/  EXIT ;  /* 0x000000000000794d */ /* 0x000fea0003800000 */
.L_x_24312:
        /* <DEDUP_REMOVED lines=13> */
.L_x_24317:
[----:B------:R-:W-:Y:S01]  /*ba00*/  HFMA2 R3, -RZ, RZ, 0, 7.569789886474609375e-06 ;  /* 0x0000007fff037431 */ /* 0x000fe200000001ff */
[----:B------:R-:W-:-:S04]  /*ba10*/  ISETP.GT.U32.AND P0, PT, R5, 0x7f800000, PT ;  /* 0x7f8000000500780c */ /* 0x000fc80003f04070 */
[----:B------:R-:W-:-:S05]  /*ba20*/  SEL R3, R3, 0x7c, P0 ;  /* 0x0000007c03037807 */ /* 0x000fca0000000000 */
[----:B------:R-:W-:Y:S01]  /*ba30*/  STG.E.U8 desc[UR36][R16.64], R3 ;  /* 0x0000000310007986 */ /* 0x000fe2000c101124 */
[----:B------:R-:W-:Y:S05]  /*ba40*/  EXIT ;  /* 0x000000000000794d */ /* 0x000fea0003800000 */
.L_x_24311:
[----:B------:R-:W-:-:S04]  /*ba50*/  I2FP.F32.U32 R0, R2 ;  /* 0x0000000200007245 */ /* 0x000fc80000201000 */
[----:B------:R-:W-:-:S05]  /*ba60*/  F2FP.BF16.F32.PACK_AB R0, RZ, R0 ;  /* 0x00000000ff00723e */ /* 0x000fca00000010ff */
[----:B------:R-:W-:Y:S01]  /*ba70*/  STG.E.U16 desc[UR36][R16.64], R0 ;  /* 0x0000000010007986 */ /* 0x000fe2000c101524 */
[----:B------:R-:W-:Y:S05]  /*ba80*/  EXIT ;  /* 0x000000000000794d */ /* 0x000fea0003800000 */
.L_x_24318:
        /* <DEDUP_REMOVED lines=15> */
.L_x_42926:


//--------------------- .text._ZN2at6native27unrolled_elementwise_kernelINS0_13AUnaryFunctorIiibZZZNS0_22logical_or_kernel_cudaERNS_14TensorIteratorEENKUlvE0_clEvENKUlvE1_clEvEUliiE_EESt5arrayIPcLm2EELi4E23TrivialOffsetCalculatorILi1EjESD_NS0_6memory12LoadWithCastILi1EEENSE_13StoreWithCastILi1EEEEEviT_T0_T2_T3_T4_T5_ --------------------------
	.section	.text._ZN2at6native27unrolled_elementwise_kernelINS0_13AUnaryFunctorIiibZZZNS0_22logical_or_kernel_cudaERNS_14TensorIteratorEENKUlvE0_clEvENKUlvE1_clEvEUliiE_EESt5arrayIPcLm2EELi4E23TrivialOffsetCalculatorILi1EjESD_NS0_6memory12LoadWithCastILi1EEENSE_13StoreWithCastILi1EEEEEviT_T0_T2_T3_T4_T5_,"ax",@progbits
	.align	128
        .global         _ZN2at6native27unrolled_elementwise_kernelINS0_13AUnaryFunctorIiibZZZNS0_22logical_or_kernel_cudaERNS_14TensorIteratorEENKUlvE0_clEvENKUlvE1_clEvEUliiE_EESt5arrayIPcLm2EELi4E23TrivialOffsetCalculatorILi1EjESD_NS0_6memory12LoadWithCastILi1EEENSE_13StoreWithCastILi1EEEEEviT_T0_T2_T3_T4_T5_
        .type           _ZN2at6native27unrolled_elementwise_kernelINS0_13AUnaryFunctorIiibZZZNS0_22logical_or_kernel_cudaERNS_14TensorIteratorEENKUlvE0_clEvENKUlvE1_clEvEUliiE_EESt5arrayIPcLm2EELi4E23TrivialOffsetCalculatorILi1EjESD_NS0_6memory12LoadWithCastILi1EEENSE_13StoreWithCastILi1EEEEEviT_T0_T2_T3_T4_T5_,@function
        .size           _ZN2at6native27unrolled_elementwise_kernelINS0_13AUnaryFunctorIiibZZZNS0_22logical_or_kernel_cudaERNS_14TensorIteratorEENKUlvE0_clEvENKUlvE1_clEvEUliiE_EESt5arrayIPcLm2EELi4E23TrivialOffsetCalculatorILi1EjESD_NS0_6memory12LoadWithCastILi1EEENSE_13StoreWithCastILi1EEEEEviT_T0_T2_T3_T4_T5_,(.L_x_42927 - _ZN2at6native27unrolled_elementwise_kernelINS0_13AUnaryFunctorIiibZZZNS0_22logical_or_kernel_cudaERNS_14TensorIteratorEENKUlvE0_clEvENKUlvE1_clEvEUliiE_EESt5arrayIPcLm2EELi4E23TrivialOffsetCalculatorILi1EjESD_NS0_6memory12LoadWithCastILi1EEENSE_13StoreWithCastILi1EEEEEviT_T0_T2_T3_T4_T5_)
        .other          _ZN2at6native27unrolled_elementwise_kernelINS0_13AUnaryFunctorIiibZZZNS0_22logical_or_kernel_cudaERNS_14TensorIteratorEENKUlvE0_clEvENKUlvE1_clEvEUliiE_EESt5arrayIPcLm2EELi4E23TrivialOffsetCalculatorILi1EjESD_NS0_6memory12LoadWithCastILi1EEENSE_13StoreWithCastILi1EEEEEviT_T0_T2_T3_T4_T5_,@"STO_CUDA_ENTRY STV_DEFAULT"
_ZN2at6native27unrolled_elementwise_kernelINS0_13AUnaryFunctorIiibZZZNS0_22logical_or_kernel_cudaERNS_14TensorIteratorEENKUlvE0_clEvENKUlvE1_clEvEUliiE_EESt5arrayIPcLm2EELi4E23TrivialOffsetCalculatorILi1EjESD_NS0_6memory12LoadWithCastILi1EEENSE_13StoreWithCastILi1EEEEEviT_T0_T2_T3_T4_T5_:
.text._ZN2at6native27unrolled_elementwise_kernelINS0_13AUnaryFunctorIiibZZZNS0_22logical_or_kernel_cudaERNS_14TensorIteratorEENKUlvE0_clEvENKUlvE1_clEvEUliiE_EESt5arrayIPcLm2EELi4E23TrivialOffsetCalculatorILi1EjESD_NS0_6memory12LoadWithCastILi1EEENSE_13StoreWithCastILi1EEEEEviT_T0_T2_T3_T4_T5_:
        /* <DEDUP_REMOVED lines=32> */
.L_x_24324:
[----:B------:R3:W5:Y:S01]  /*0200*/  LDG.E.U8 R0, desc[UR36][R4.64] ;  /* 0x0000002404007981 */ /* 0x000762000c1e1100 */
[----:B------:R-:W-:Y:S05]  /*0210*/  BRA `(.L_x_24326) ;  /* 0x0000000c00307947 */ /* 0x000fea0003800000 */
.L_x_24323:
        /* <DEDUP_REMOVED lines=8> */
.L_x_24328:
[----:B------:R1:W5:Y:S01]  /*02a0*/  LDG.E R0, desc[UR36][R4.64] ;  /* 0x0000002404007981 */ /* 0x000362000c1e1900 */
[----:B------:R-:W-:Y:S05]  /*02b0*/  BRA `(.L_x_24326) ;  /* 0x0000000c00087947 */ /* 0x000fea0003800000 */
.L_x_24327:
[----:B------:R2:W5:Y:S01]  /*02c0*/  LDG.E.S16 R0, desc[UR36][R4.64] ;  /* 0x0000002404007981 */ /* 0x000562000c1e1700 */
[----:B------:R-:W-:Y:S05]  /*02d0*/  BRA `(.L_x_24326) ;  /* 0x0000000c00007947 */ /* 0x000fea0003800000 */
.L_x_24322:
        /* <DEDUP_REMOVED lines=9> */
.L_x_24330:
[----:B------:R-:W2:Y:S02]  /*0370*/  LDG.E.U16 R4, desc[UR36][R4.64] ;  /* 0x0000002404047981 */ /* 0x000ea4000c1e1500 */
[----:B--2---:R-:W-:-:S06]  /*0380*/  HADD2.F32 R0, -RZ, R4.H0_H0 ;  /* 0x20000004ff007230 */ /* 0x004fcc0000004100 */
[----:B------:R-:W0:Y:S01]  /*0390*/  F2I.FTZ.TRUNC.NTZ R0, R0 ;  /* 0x0000000000007305 */ /* 0x000e22000021f100 */
[----:B------:R-:W-:Y:S05]  /*03a0*/  BRA `(.L_x_24326) ;  /* 0x0000000800cc7947 */ /* 0x000fea0003800000 */
.L_x_24329:
        /* <DEDUP_REMOVED lines=9> */
.L_x_24332:
[----:B------:R-:W2:Y:S02]  /*0440*/  LDG.E.U16 R4, desc[UR36][R4.64] ;  /* 0x0000002404047981 */ /* 0x000ea4000c1e1500 */
[----:B--2---:R-:W-:-:S06]  /*0450*/  HADD2.F32 R0, -RZ, R4.H0_H0 ;  /* 0x20000004ff007230 */ /* 0x004fcc0000004100 */
[----:B------:R-:W0:Y:S01]  /*0460*/  F2I.FTZ.TRUNC.NTZ R0, R0 ;  /* 0x0000000000007305 */ /* 0x000e22000021f100 */
[----:B------:R-:W-:Y:S05]  /*0470*/  BRA `(.L_x_24326) ;  /* 0x0000000800987947 */ /* 0x000fea0003800000 */
.L_x_24331:
[----:B------:R-:W2:Y:S02]  /*0480*/  LDG.E.64 R4, desc[UR36][R4.64] ;  /* 0x0000002404047981 */ /* 0x000ea4000c1e1b00 */
[----:B--2---:R0:W1:Y:S02]  /*0490*/  F2I.F64.TRUNC R0, R4 ;  /* 0x0000000400007311 */ /* 0x004064000030d100 */
[----:B01----:R-:W-:Y:S05]  /*04a0*/  BRA `(.L_x_24326) ;  /* 0x00000008008c7947 */ /* 0x003fea0003800000 */
.L_x_24321:
        /* <DEDUP_REMOVED lines=12> */
.L_x_24335:
[----:B------:R-:W2:Y:S02]  /*0570*/  LDG.E.64 R4, desc[UR36][R4.64] ;  /* 0x0000002404047981 */ /* 0x000ea4000c1e1b00 */
[----:B--2---:R0:W1:Y:S02]  /*0580*/  F2I.F64.TRUNC R0, R4 ;  /* 0x0000000400007311 */ /* 0x004064000030d100 */
[----:B01----:R-:W-:Y:S05]  /*0590*/  BRA `(.L_x_24326) ;  /* 0x0000000800507947 */ /* 0x003fea0003800000 */
.L_x_24334:
        /* <DEDUP_REMOVED lines=26> */
.L_x_24337:
        /* <DEDUP_REMOVED lines=14> */
.L_x_24336:
[----:B------:R-:W2:Y:S02]  /*0820*/  LDG.E.U16 R0, desc[UR36][R4.64] ;  /* 0x0000002404007981 */ /* 0x000ea4000c1e1500 */
[----:B--2---:R-:W-:-:S06]  /*0830*/  IMAD.U32 R0, R0, 0x10000, RZ ;  /* 0x0001000000007824 */ /* 0x004fcc00078e00ff */
[----:B------:R-:W0:Y:S01]  /*0840*/  F2I.FTZ.TRUNC.NTZ R0, R0 ;  /* 0x0000000000007305 */ /* 0x000e22000021f100 */
[----:B------:R-:W-:Y:S05]  /*0850*/  BRA `(.L_x_24326) ;  /* 0x0000000400a07947 */ /* 0x000fea0003800000 */
.L_x_24333:
        /* <DEDUP_REMOVED lines=10> */
.L_x_24340:
        /* <DEDUP_REMOVED lines=21> */
.L_x_24344:
[----:B------:R-:W-:Y:S05]  /*0a50*/  BSYNC.RECONVERGENT B1 ;  /* 0x0000000000017941 */ /* 0x000fea0003800200 */
.L_x_24343:
[----:B------:R-:W-:Y:S01]  /*0a60*/  IMAD.SHL.U32 R0, R0, 0x100000, RZ ;  /* 0x0010000000007824 */ /* 0x000fe200078e00ff */
[----:B------:R-:W-:-:S04]  /*0a70*/  LEA R3, R3, 0x3b800000, 0x17 ;  /* 0x3b80000003037811 */ /* 0x000fc800078eb8ff */
[----:B------:R-:W-:-:S07]  /*0a80*/  LOP3.LUT R0, R3, R0, R7, 0xfe, !PT ;  /* 0x0000000003007212 */ /* 0x000fce00078efe07 */
.L_x_24342:
[----:B------:R-:W-:Y:S05]  /*0a90*/  BSYNC.RECONVERGENT B0 ;  /* 0x0000000000007941 */ /* 0x000fea0003800200 */
.L_x_24341:
[----:B------:R-:W0:Y:S01]  /*0aa0*/  F2I.FTZ.TRUNC.NTZ R0, R0 ;  /* 0x0000000000007305 */ /* 0x000e22000021f100 */
[----:B------:R-:W-:Y:S05]  /*0ab0*/  BRA `(.L_x_24326) ;  /* 0x0000000400087947 */ /* 0x000fea0003800000 */
.L_x_24339:
        /* <DEDUP_REMOVED lines=21> */
.L_x_24348:
[----:B------:R-:W-:Y:S05]  /*0c10*/  BSYNC.RECONVERGENT B1 ;  /* 0x0000000000017941 */ /* 0x000fea0003800200 */
.L_x_24347:
[----:B------:R-:W-:Y:S01]  /*0c20*/  IMAD.SHL.U32 R0, R0, 0x200000, RZ ;  /* 0x0020000000007824 */ /* 0x000fe200078e00ff */
[----:B------:R-:W-:-:S04]  /*0c30*/  LEA R3, R3, 0x37800000, 0x17 ;  /* 0x3780000003037811 */ /* 0x000fc800078eb8ff */
[----:B------:R-:W-:-:S07]  /*0c40*/  LOP3.LUT R0, R3, R0, R7, 0xfe, !PT ;  /* 0x0000000003007212 */ /* 0x000fce00078efe07 */
.L_x_24346:
[----:B------:R-:W-:Y:S05]  /*0c50*/  BSYNC.RECONVERGENT B0 ;  /* 0x0000000000007941 */ /* 0x000fea0003800200 */
.L_x_24345:
[----:B------:R-:W0:Y:S01]  /*0c60*/  F2I.FTZ.TRUNC.NTZ R0, R0 ;  /* 0x0000000000007305 */ /* 0x000e22000021f100 */
[----:B------:R-:W-:Y:S05]  /*0c70*/  BRA `(.L_x_24326) ;  /* 0x0000000000987947 */ /* 0x000fea0003800000 */
.L_x_24338:
[----:B------:R-:W-:-:S09]  /*0c80*/  UISETP.NE.AND UP0, UPT, UR4, 0x1c, UPT ;  /* 0x0000001c0400788c */ /* 0x000fd2000bf05270 */
[----:B------:R-:W-:Y:S05]  /*0c90*/  BRA.U !UP0, `(.L_x_24349) ;  /* 0x00000001088c7547 */ /* 0x000fea000b800000 */
[----:B------:R-:W-:-:S09]  /*0ca0*/  UISETP.NE.AND UP0, UPT, UR4, 0x1d, UPT ;  /* 0x0000001d0400788c */ /* 0x000fd2000bf05270 */
[----:B------:R-:W-:Y:S05]  /*0cb0*/  BRA.U !UP0, `(.L_x_24350) ;  /* 0x00000001087c7547 */ /* 0x000fea000b800000 */
[----:B------:R-:W-:-:S09]  /*0cc0*/  UISETP.NE.AND UP0, UPT, UR4, 0x2c, UPT ;  /* 0x0000002c0400788c */ /* 0x000fd2000bf05270 */
[----:B------:R-:W-:Y:S05]  /*0cd0*/  BRA.U !UP0, `(.L_x_24351) ;  /* 0x0000000108487547 */ /* 0x000fea000b800000 */
.L_x_24325:
        /* <DEDUP_REMOVED lines=16> */
.L_x_24352:
[----:B------:R-:W-:Y:S01]  /*0de0*/  IMAD.MOV.U32 R0, RZ, RZ, RZ ;  /* 0x000000ffff007224 */ /* 0x000fe200078e00ff */
[----:B------:R-:W-:Y:S06]  /*0df0*/  BRA `(.L_x_24326) ;  /* 0x0000000000387947 */ /* 0x000fec0003800000 */
.L_x_24351:
        /* <DEDUP_REMOVED lines=8> */
.L_x_24354:
[----:B------:R-:W-:Y:S05]  /*0e80*/  BSYNC.RECONVERGENT B0 ;  /* 0x0000000000007941 */ /* 0x000fea0003800200 */
.L_x_24353:
[----:B------:R-:W0:Y:S01]  /*0e90*/  F2I.FTZ.TRUNC.NTZ R0, R0 ;  /* 0x0000000000007305 */ /* 0x000e22000021f100 */
[----:B------:R-:W-:Y:S05]  /*0ea0*/  BRA `(.L_x_24326) ;  /* 0x00000000000c7947 */ /* 0x000fea0003800000 */
.L_x_24350:
[----:B------:R0:W5:Y:S01]  /*0eb0*/  LDG.E R0, desc[UR36][R4.64] ;  /* 0x0000002404007981 */ /* 0x000162000c1e1900 */
[----:B------:R-:W-:Y:S05]  /*0ec0*/  BRA `(.L_x_24326) ;  /* 0x0000000000047947 */ /* 0x000fea0003800000 */
.L_x_24349:
[----:B------:R0:W5:Y:S02]  /*0ed0*/  LDG.E R0, desc[UR36][R4.64] ;  /* 0x0000002404007981 */ /* 0x000164000c1e1900 */
.L_x_24326:
[----:B0----5:R-:W-:Y:S01]  /*0ee0*/  ISETP.NE.AND P0, PT, R0, RZ, PT ;  /* 0x000000ff0000720c */ /* 0x021fe20003f05270 */
[----:B------:R-:W-:-:S03]  /*0ef0*/  VIADD R19, R17, 0x80 ;  /* 0x0000008011137836 */ /* 0x000fc60000000000 */
[----:B------:R-:W-:-:S09]  /*0f00*/  P2R R18, PR, RZ, 0x1 ;  /* 0x00000001ff127803 */ /* 0x000fd20000000000 */
.L_x_24320:
[----:B------:R-:W-:Y:S05]  /*0f10*/  BSYNC.RECONVERGENT B6 ;  /* 0x0000000000067941 */ /* 0x000fea0003800200 */
.L_x_24319:
        /* <DEDUP_REMOVED lines=24> */
.L_x_24360:
[----:B------:R0:W5:Y:S01]  /*10a0*/  LDG.E.U8 R0, desc[UR36][R4.64] ;  /* 0x0000002404007981 */ /* 0x000162000c1e1100 */
[----:B------:R-:W-:Y:S05]  /*10b0*/  BRA `(.L_x_24362) ;  /* 0x0000000c00307947 */ /* 0x000fea0003800000 */
.L_x_24359:
        /* <DEDUP_REMOVED lines=8> */
.L_x_24364:
[----:B------:R0:W5:Y:S01]  /*1140*/  LDG.E R0, desc[UR36][R4.64] ;  /* 0x0000002404007981 */ /* 0x000162000c1e1900 */
[----:B------:R-:W-:Y:S05]  /*1150*/  BRA `(.L_x_24362) ;  /* 0x0000000c00087947 */ /* 0x000fea0003800000 */
.L_x_24363:
[----:B------:R0:W5:Y:S01]  /*1160*/  LDG.E.S16 R0, desc[UR36][R4.64] ;  /* 0x0000002404007981 */ /* 0x000162000c1e1700 */
[----:B------:R-:W-:Y:S05]  /*1170*/  BRA `(.L_x_24362) ;  /* 0x0000000c00007947 */ /* 0x000fea0003800000 */
.L_x_24358:
        /* <DEDUP_REMOVED lines=9> */
.L_x_24366:
[----:B------:R-:W2:Y:S02]  /*1210*/  LDG.E.U16 R4, desc[UR36][R4.64] ;  /* 0x0000002404047981 */ /* 0x000ea4000c1e1500 */
[----:B--2---:R-:W-:-:S06]  /*1220*/  HADD2.F32 R0, -RZ, R4.H0_H0 ;  /* 0x20000004ff007230 */ /* 0x004fcc0000004100 */
[----:B------:R-:W0:Y:S01]  /*1230*/  F2I.FTZ.TRUNC.NTZ R0, R0 ;  /* 0x0000000000007305 */ /* 0x000e22000021f100 */
[----:B------:R-:W-:Y:S05]  /*1240*/  BRA `(.L_x_24362) ;  /* 0x0000000800cc7947 */ /* 0x000fea0003800000 */
.L_x_24365:
        /* <DEDUP_REMOVED lines=9> */
.L_x_24368:
[----:B------:R-:W2:Y:S02]  /*12e0*/  LDG.E.U16 R4, desc[UR36][R4.64] ;  /* 0x0000002404047981 */ /* 0x000ea4000c1e1500 */
[----:B--2---:R-:W-:-:S06]  /*12f0*/  HADD2.F32 R0, -RZ, R4.H0_H0 ;  /* 0x20000004ff007230 */ /* 0x004fcc0000004100 */
[----:B------:R-:W0:Y:S01]  /*1300*/  F2I.FTZ.TRUNC.NTZ R0, R0 ;  /* 0x0000000000007305 */ /* 0x000e22000021f100 */
[----:B------:R-:W-:Y:S05]  /*1310*/  BRA `(.L_x_24362) ;  /* 0x0000000800987947 */ /* 0x000fea0003800000 */
.L_x_24367:
[----:B------:R-:W2:Y:S02]  /*1320*/  LDG.E.64 R4, desc[UR36][R4.64] ;  /* 0x0000002404047981 */ /* 0x000ea4000c1e1b00 */
[----:B--2---:R0:W1:Y:S02]  /*1330*/  F2I.F64.TRUNC R0, R4 ;  /* 0x0000000400007311 */ /* 0x004064000030d100 */
[----:B01----:R-:W-:Y:S05]  /*1340*/  BRA `(.L_x_24362) ;  /* 0x00000008008c7947 */ /* 0x003fea0003800000 */
.L_x_24357:
        /* <DEDUP_REMOVED lines=12> */
.L_x_24371:
[----:B------:R-:W2:Y:S02]  /*1410*/  LDG.E.64 R4, desc[UR36][R4.64] ;  /* 0x0000002404047981 */ /* 0x000ea4000c1e1b00 */
[----:B--2---:R3:W4:Y:S02]  /*1420*/  F2I.F64.TRUNC R0, R4 ;  /* 0x0000000400007311 */ /* 0x004724000030d100 */
[----:B---34-:R-:W-:Y:S05]  /*1430*/  BRA `(.L_x_24362) ;  /* 0x0000000800507947 */ /* 0x018fea0003800000 */
.L_x_24370:
        /* <DEDUP_REMOVED lines=26> */
.L_x_24373:
        /* <DEDUP_REMOVED lines=14> */
.L_x_24372:
[----:B------:R-:W2:Y:S02]  /*16c0*/  LDG.E.U16 R0, desc[UR36][R4.64] ;  /* 0x0000002404007981 */ /* 0x000ea4000c1e1500 */
[----:B--2---:R-:W-:-:S06]  /*16d0*/  IMAD.U32 R0, R0, 0x10000, RZ ;  /* 0x0001000000007824 */ /* 0x004fcc00078e00ff */
[----:B------:R-:W2:Y:S01]  /*16e0*/  F2I.FTZ.TRUNC.NTZ R0, R0 ;  /* 0x0000000000007305 */ /* 0x000ea2000021f100 */
[----:B------:R-:W-:Y:S05]  /*16f0*/  BRA `(.L_x_24362) ;  /* 0x0000000400a07947 */ /* 0x000fea0003800000 */
.L_x_24369:
        /* <DEDUP_REMOVED lines=10> */
.L_x_24376:
        /* <DEDUP_REMOVED lines=21> */
.L_x_24380:
[----:B------:R-:W-:Y:S05]  /*18f0*/  BSYNC.RECONVERGENT B1 ;  /* 0x0000000000017941 */ /* 0x000fea0003800200 */
.L_x_24379:
[----:B------:R-:W-:Y:S01]  /*1900*/  IMAD.SHL.U32 R0, R0, 0x100000, RZ ;  /* 0x0010000000007824 */ /* 0x000fe200078e00ff */
[----:B------:R-:W-:-:S04]  /*1910*/  LEA R3, R3, 0x3b800000, 0x17 ;  /* 0x3b80000003037811 */ /* 0x000fc800078eb8ff */
[----:B------:R-:W-:-:S07]  /*1920*/  LOP3.LUT R0, R3, R0, R7, 0xfe, !PT ;  /* 0x0000000003007212 */ /* 0x000fce00078efe07 */
.L_x_24378:
[----:B------:R-:W-:Y:S05]  /*1930*/  BSYNC.RECONVERGENT B0 ;  /* 0x0000000000007941 */ /* 0x000fea0003800200 */
.L_x_24377:
[----:B------:R-:W0:Y:S01]  /*1940*/  F2I.FTZ.TRUNC.NTZ R0, R0 ;  /* 0x0000000000007305 */ /* 0x000e22000021f100 */
[----:B------:R-:W-:Y:S05]  /*1950*/  BRA `(.L_x_24362) ;  /* 0x0000000400087947 */ /* 0x000fea0003800000 */
.L_x_24375:
        /* <DEDUP_REMOVED lines=21> */
.L_x_24384:
[----:B------:R-:W-:Y:S05]  /*1ab0*/  BSYNC.RECONVERGENT B1 ;  /* 0x0000000000017941 */ /* 0x000fea0003800200 */
.L_x_24383:
[----:B------:R-:W-:Y:S01]  /*1ac0*/  IMAD.SHL.U32 R0, R0, 0x200000, RZ ;  /* 0x0020000000007824 */ /* 0x000fe200078e00ff */
[----:B------:R-:W-:-:S04]  /*1ad0*/  LEA R3, R3, 0x37800000, 0x17 ;  /* 0x3780000003037811 */ /* 0x000fc800078eb8ff */
[----:B------:R-:W-:-:S07]  /*1ae0*/  LOP3.LUT R0, R3, R0, R7, 0xfe, !PT ;  /* 0x0000000003007212 */ /* 0x000fce00078efe07 */
.L_x_24382:
[----:B------:R-:W-:Y:S05]  /*1af0*/  BSYNC.RECONVERGENT B0 ;  /* 0x0000000000007941 */ /* 0x000fea0003800200 */
.L_x_24381:
[----:B------:R-:W0:Y:S01]  /*1b00*/  F2I.FTZ.TRUNC.NTZ R0, R0 ;  /* 0x0000000000007305 */ /* 0x000e22000021f100 */
[----:B------:R-:W-:Y:S05]  /*1b10*/  BRA `(.L_x_24362) ;  /* 0x0000000000987947 */ /* 0x000fea0003800000 */
.L_x_24374:
        /* <DEDUP_REMOVED lines=14> */
.L_x_24388:
[----:B------:R-:W-:Y:S05]  /*1c00*/  BSYNC.RECONVERGENT B0 ;  /* 0x0000000000007941 */ /* 0x000fea0003800200 */
.L_x_24387:
[----:B------:R-:W0:Y:S01]  /*1c10*/  F2I.FTZ.TRUNC.NTZ R0, R0 ;  /* 0x0000000000007305 */ /* 0x000e22000021f100 */
[----:B------:R-:W-:Y:S05]  /*1c20*/  BRA `(.L_x_24362) ;  /* 0x0000000000547947 */ /* 0x000fea0003800000 */
.L_x_24361:
        /* <DEDUP_REMOVED lines=16> */
.L_x_24389:
[----:B------:R-:W-:Y:S01]  /*1d30*/  IMAD.MOV.U32 R0, RZ, RZ, RZ ;  /* 0x000000ffff007224 */ /* 0x000fe200078e00ff */
[----:B------:R-:W-:Y:S06]  /*1d40*/  BRA `(.L_x_24362) ;  /* 0x00000000000c7947 */ /* 0x000fec0003800000 */
.L_x_24386:
[----:B------:R4:W5:Y:S01]  /*1d50*/  LDG.E R0, desc[UR36][R4.64] ;  /* 0x0000002404007981 */ /* 0x000962000c1e1900 */
[----:B------:R-:W-:Y:S05]  /*1d60*/  BRA `(.L_x_24362) ;  /* 0x0000000000047947 */ /* 0x000fea0003800000 */
.L_x_24385:
[----:B------:R3:W5:Y:S02]  /*1d70*/  LDG.E R0, desc[UR36][R4.64] ;  /* 0x0000002404007981 */ /* 0x000764000c1e1900 */
.L_x_24362:
[----:B012--5:R-:W-:Y:S01]  /*1d80*/  ISETP.NE.AND P0, PT, R0, RZ, PT ;  /* 0x000000ff0000720c */ /* 0x027fe20003f05270 */
[----:B------:R-:W-:-:S03]  /*1d90*/  VIADD R19, R19, 0x80 ;  /* 0x0000008013137836 */ /* 0x000fc60000000000 */
[----:B------:R-:W-:-:S09]  /*1da0*/  P2R R22, PR, RZ, 0x1 ;  /* 0x00000001ff167803 */ /* 0x000fd20000000000 */
.L_x_24356:
[----:B------:R-:W-:Y:S05]  /*1db0*/  BSYNC.RECONVERGENT B6 ;  /* 0x0000000000067941 */ /* 0x000fea0003800200 */
.L_x_24355:
        /* <DEDUP_REMOVED lines=24> */
.L_x_24395:
[----:B------:R0:W5:Y:S01]  /*1f40*/  LDG.E.U8 R0, desc[UR36][R4.64] ;  /* 0x0000002404007981 */ /* 0x000162000c1e1100 */
[----:B------:R-:W-:Y:S05]  /*1f50*/  BRA `(.L_x_24397) ;  /* 0x0000000c00307947 */ /* 0x000fea0003800000 */
.L_x_24394:
        /* <DEDUP_REMOVED lines=8> */
.L_x_24399:
[----:B------:R0:W5:Y:S01]  /*1fe0*/  LDG.E R0, desc[UR36][R4.64] ;  /* 0x0000002404007981 */ /* 0x000162000c1e1900 */
[----:B------:R-:W-:Y:S05]  /*1ff0*/  BRA `(.L_x_24397) ;  /* 0x0000000c00087947 */ /* 0x000fea0003800000 */
.L_x_24398:
[----:B------:R0:W5:Y:S01]  /*2000*/  LDG.E.S16 R0, desc[UR36][R4.64] ;  /* 0x0000002404007981 */ /* 0x000162000c1e1700 */
[----:B------:R-:W-:Y:S05]  /*2010*/  BRA `(.L_x_24397) ;  /* 0x0000000c00007947 */ /* 0x000fea0003800000 */
.L_x_24393:
        /* <DEDUP_REMOVED lines=9> */
.L_x_24401:
[----:B------:R-:W2:Y:S02]  /*20b0*/  LDG.E.U16 R4, desc[UR36][R4.64] ;  /* 0x0000002404047981 */ /* 0x000ea4000c1e1500 */
[----:B--2---:R-:W-:-:S06]  /*20c0*/  HADD2.F32 R0, -RZ, R4.H0_H0 ;  /* 0x20000004ff007230 */ /* 0x004fcc0000004100 */
[----:B------:R-:W0:Y:S01]  /*20d0*/  F2I.FTZ.TRUNC.NTZ R0, R0 ;  /* 0x0000000000007305 */ /* 0x000e22000021f100 */
[----:B------:R-:W-:Y:S05]  /*20e0*/  BRA `(.L_x_24397) ;  /* 0x0000000800cc7947 */ /* 0x000fea0003800000 */
.L_x_24400:
        /* <DEDUP_REMOVED lines=9> */
.L_x_24403:
[----:B------:R-:W2:Y:S02]  /*2180*/  LDG.E.U16 R4, desc[UR36][R4.64] ;  /* 0x0000002404047981 */ /* 0x000ea4000c1e1500 */
[----:B--2---:R-:W-:-:S06]  /*2190*/  HADD2.F32 R0, -RZ, R4.H0_H0 ;  /* 0x20000004ff007230 */ /* 0x004fcc0000004100 */
[----:B------:R-:W0:Y:S01]  /*21a0*/  F2I.FTZ.TRUNC.NTZ R0, R0 ;  /* 0x0000000000007305 */ /* 0x000e22000021f100 */
[----:B------:R-:W-:Y:S05]  /*21b0*/  BRA `(.L_x_24397) ;  /* 0x0000000800987947 */ /* 0x000fea0003800000 */
.L_x_24402:
[----:B------:R-:W2:Y:S02]  /*21c0*/  LDG.E.64 R4, desc[UR36][R4.64] ;  /* 0x0000002404047981 */ /* 0x000ea4000c1e1b00 */
[----:B--2---:R0:W1:Y:S02]  /*21d0*/  F2I.F64.TRUNC R0, R4 ;  /* 0x0000000400007311 */ /* 0x004064000030d100 */
[----:B01----:R-:W-:Y:S05]  /*21e0*/  BRA `(.L_x_24397) ;  /* 0x00000008008c7947 */ /* 0x003fea0003800000 */
.L_x_24392:
        /* <DEDUP_REMOVED lines=12> */
.L_x_24406:
[----:B------:R-:W2:Y:S02]  /*22b0*/  LDG.E.64 R4, desc[UR36][R4.64] ;  /* 0x0000002404047981 */ /* 0x000ea4000c1e1b00 */
[----:B--2---:R0:W1:Y:S02]  /*22c0*/  F2I.F64.TRUNC R0, R4 ;  /* 0x0000000400007311 */ /* 0x004064000030d100 */
[----:B01----:R-:W-:Y:S05]  /*22d0*/  BRA `(.L_x_24397) ;  /* 0x0000000800507947 */ /* 0x003fea0003800000 */
.L_x_24405:
        /* <DEDUP_REMOVED lines=26> */
.L_x_24408:
        /* <DEDUP_REMOVED lines=14> */
.L_x_24407:
[----:B------:R-:W2:Y:S02]  /*2560*/  LDG.E.U16 R0, desc[UR36][R4.64] ;  /* 0x0000002404007981 */ /* 0x000ea4000c1e1500 */
[----:B--2---:R-:W-:-:S06]  /*2570*/  IMAD.U32 R0, R0, 0x10000, RZ ;  /* 0x0001000000007824 */ /* 0x004fcc00078e00ff */
[----:B------:R-:W0:Y:S01]  /*2580*/  F2I.FTZ.TRUNC.NTZ R0, R0 ;  /* 0x0000000000007305 */ /* 0x000e22000021f100 */
[----:B------:R-:W-:Y:S05]  /*2590*/  BRA `(.L_x_24397) ;  /* 0x0000000400a07947 */ /* 0x000fea0003800000 */
.L_x_24404:
        /* <DEDUP_REMOVED lines=10> */
.L_x_24411:
        /* <DEDUP_REMOVED lines=21> */
.L_x_24415:
[----:B------:R-:W-:Y:S05]  /*2790*/  BSYNC.RECONVERGENT B1 ;  /* 0x0000000000017941 */ /* 0x000fea0003800200 */
.L_x_24414:
[----:B------:R-:W-:Y:S01]  /*27a0*/  IMAD.SHL.U32 R0, R0, 0x100000, RZ ;  /* 0x0010000000007824 */ /* 0x000fe200078e00ff */
[----:B------:R-:W-:-:S04]  /*27b0*/  LEA R3, R3, 0x3b800000, 0x17 ;  /* 0x3b80000003037811 */ /* 0x000fc800078eb8ff */
[----:B------:R-:W-:-:S07]  /*27c0*/  LOP3.LUT R0, R3, R0, R7, 0xfe, !PT ;  /* 0x0000000003007212 */ /* 0x000fce00078efe07 */
.L_x_24413:
[----:B------:R-:W-:Y:S05]  /*27d0*/  BSYNC.RECONVERGENT B0 ;  /* 0x0000000000007941 */ /* 0x000fea0003800200 */
.L_x_24412:
[----:B------:R-:W1:Y:S01]  /*27e0*/  F2I.FTZ.TRUNC.NTZ R0, R0 ;  /* 0x0000000000007305 */ /* 0x000e62000021f100 */
[----:B------:R-:W-:Y:S05]  /*27f0*/  BRA `(.L_x_24397) ;  /* 0x0000000400087947 */ /* 0x000fea0003800000 */
.L_x_24410:
        /* <DEDUP_REMOVED lines=21> */
.L_x_24419:
[----:B------:R-:W-:Y:S05]  /*2950*/  BSYNC.RECONVERGENT B1 ;  /* 0x0000000000017941 */ /* 0x000fea0003800200 */
.L_x_24418:
[----:B------:R-:W-:Y:S01]  /*2960*/  IMAD.SHL.U32 R0, R0, 0x200000, RZ ;  /* 0x0020000000007824 */ /* 0x000fe200078e00ff */
[----:B------:R-:W-:-:S04]  /*2970*/  LEA R3, R3, 0x37800000, 0x17 ;  /* 0x3780000003037811 */ /* 0x000fc800078eb8ff */
[----:B------:R-:W-:-:S07]  /*2980*/  LOP3.LUT R0, R3, R0, R7, 0xfe, !PT ;  /* 0x0000000003007212 */ /* 0x000fce00078efe07 */
.L_x_24417:
[----:B------:R-:W-:Y:S05]  /*2990*/  BSYNC.RECONVERGENT B0 ;  /* 0x0000000000007941 */ /* 0x000fea0003800200 */
.L_x_24416:
[----:B------:R-:W2:Y:S01]  /*29a0*/  F2I.FTZ.TRUNC.NTZ R0, R0 ;  /* 0x0000000000007305 */ /* 0x000ea2000021f100 */
[----:B------:R-:W-:Y:S05]  /*29b0*/  BRA `(.L_x_24397) ;  /* 0x0000000000987947 */ /* 0x000fea0003800000 */
.L_x_24409:
        /* <DEDUP_REMOVED lines=14> */
.L_x_24423:
[----:B------:R-:W-:Y:S05]  /*2aa0*/  BSYNC.RECONVERGENT B0 ;  /* 0x0000000000007941 */ /* 0x000fea0003800200 */
.L_x_24422:
[----:B------:R-:W4:Y:S01]  /*2ab0*/  F2I.FTZ.TRUNC.NTZ R0, R0 ;  /* 0x0000000000007305 */ /* 0x000f22000021f100 */
[----:B------:R-:W-:Y:S05]  /*2ac0*/  BRA `(.L_x_24397) ;  /* 0x0000000000547947 */ /* 0x000fea0003800000 */
.L_x_24396:
        /* <DEDUP_REMOVED lines=16> */
.L_x_24424:
[----:B------:R-:W-:Y:S01]  /*2bd0*/  IMAD.MOV.U32 R0, RZ, RZ, RZ ;  /* 0x000000ffff007224 */ /* 0x000fe200078e00ff */
[----:B------:R-:W-:Y:S06]  /*2be0*/  BRA `(.L_x_24397) ;  /* 0x00000000000c7947 */ /* 0x000fec0003800000 */
.L_x_24421:
[----:B------:R0:W5:Y:S01]  /*2bf0*/  LDG.E R0, desc[UR36][R4.64] ;  /* 0x0000002404007981 */ /* 0x000162000c1e1900 */
[----:B------:R-:W-:Y:S05]  /*2c00*/  BRA `(.L_x_24397) ;  /* 0x0000000000047947 */ /* 0x000fea0003800000 */
.L_x_24420:
[----:B------:R3:W5:Y:S02]  /*2c10*/  LDG.E R0, desc[UR36][R4.64] ;  /* 0x0000002404007981 */ /* 0x000764000c1e1900 */
.L_x_24397:
[----:B012-45:R-:W-:Y:S01]  /*2c20*/  ISETP.NE.AND P0, PT, R0, RZ, PT ;  /* 0x000000ff0000720c */ /* 0x037fe20003f05270 */
[----:B------:R-:W-:-:S03]  /*2c30*/  VIADD R19, R19, 0x80 ;  /* 0x0000008013137836 */ /* 0x000fc60000000000 */
[----:B------:R-:W-:-:S09]  /*2c40*/  P2R R23, PR, RZ, 0x1 ;  /* 0x00000001ff177803 */ /* 0x000fd20000000000 */
.L_x_24391:
[----:B------:R-:W-:Y:S05]  /*2c50*/  BSYNC.RECONVERGENT B6 ;  /* 0x0000000000067941 */ /* 0x000fea0003800200 */
.L_x_24390:
        /* <DEDUP_REMOVED lines=23> */
.L_x_24430:
[----:B------:R0:W5:Y:S01]  /*2dd0*/  LDG.E.U8 R0, desc[UR36][R4.64] ;  /* 0x0000002404007981 */ /* 0x000162000c1e1100 */
[----:B------:R-:W-:Y:S05]  /*2de0*/  BRA `(.L_x_24432) ;  /* 0x0000000c00307947 */ /* 0x000fea0003800000 */
.L_x_24429:
        /* <DEDUP_REMOVED lines=8> */
.L_x_24434:
[----:B------:R0:W5:Y:S01]  /*2e70*/  LDG.E R0, desc[UR36][R4.64] ;  /* 0x0000002404007981 */ /* 0x000162000c1e1900 */
[----:B------:R-:W-:Y:S05]  /*2e80*/  BRA `(.L_x_24432) ;  /* 0x0000000c00087947 */ /* 0x000fea0003800000 */
.L_x_24433:
[----:B------:R0:W5:Y:S01]  /*2e90*/  LDG.E.S16 R0, desc[UR36][R4.64] ;  /* 0x0000002404007981 */ /* 0x000162000c1e1700 */
[----:B------:R-:W-:Y:S05]  /*2ea0*/  BRA `(.L_x_24432) ;  /* 0x0000000c00007947 */ /* 0x000fea0003800000 */
.L_x_24428:
        /* <DEDUP_REMOVED lines=9> */
.L_x_24436:
[----:B------:R-:W2:Y:S02]  /*2f40*/  LDG.E.U16 R4, desc[UR36][R4.64] ;  /* 0x0000002404047981 */ /* 0x000ea4000c1e1500 */
[----:B--2---:R-:W-:-:S06]  /*2f50*/  HADD2.F32 R0, -RZ, R4.H0_H0 ;  /* 0x20000004ff007230 */ /* 0x004fcc0000004100 */
[----:B------:R-:W0:Y:S01]  /*2f60*/  F2I.FTZ.TRUNC.NTZ R0, R0 ;  /* 0x0000000000007305 */ /* 0x000e22000021f100 */
[----:B------:R-:W-:Y:S05]  /*2f70*/  BRA `(.L_x_24432) ;  /* 0x0000000800cc7947 */ /* 0x000fea0003800000 */
.L_x_24435:
        /* <DEDUP_REMOVED lines=9> */
.L_x_24438:
[----:B------:R-:W2:Y:S02]  /*3010*/  LDG.E.U16 R4, desc[UR36][R4.64] ;  /* 0x0000002404047981 */ /* 0x000ea4000c1e1500 */
[----:B--2---:R-:W-:-:S06]  /*3020*/  HADD2.F32 R0, -RZ, R4.H0_H0 ;  /* 0x20000004ff007230 */ /* 0x004fcc0000004100 */
[----:B------:R-:W0:Y:S01]  /*3030*/  F2I.FTZ.TRUNC.NTZ R0, R0 ;  /* 0x0000000000007305 */ /* 0x000e22000021f100 */
[----:B------:R-:W-:Y:S05]  /*3040*/  BRA `(.L_x_24432) ;  /* 0x0000000800987947 */ /* 0x000fea0003800000 */
.L_x_24437:
[----:B------:R-:W2:Y:S02]  /*3050*/  LDG.E.64 R4, desc[UR36][R4.64] ;  /* 0x0000002404047981 */ /* 0x000ea4000c1e1b00 */
[----:B--2---:R0:W1:Y:S02]  /*3060*/  F2I.F64.TRUNC R0, R4 ;  /* 0x0000000400007311 */ /* 0x004064000030d100 */
[----:B01----:R-:W-:Y:S05]  /*3070*/  BRA `(.L_x_24432) ;  /* 0x00000008008c7947 */ /* 0x003fea0003800000 */
.L_x_24427:
        /* <DEDUP_REMOVED lines=12> */
.L_x_24441:
[----:B------:R-:W2:Y:S02]  /*3140*/  LDG.E.64 R4, desc[UR36][R4.64] ;  /* 0x0000002404047981 */ /* 0x000ea4000c1e1b00 */
[----:B--2---:R0:W1:Y:S02]  /*3150*/  F2I.F64.TRUNC R0, R4 ;  /* 0x0000000400007311 */ /* 0x004064000030d100 */
[----:B01----:R-:W-:Y:S05]  /*3160*/  BRA `(.L_x_24432) ;  /* 0x0000000800507947 */ /* 0x003fea0003800000 */
.L_x_24440:
        /* <DEDUP_REMOVED lines=26> */
.L_x_24443:
        /* <DEDUP_REMOVED lines=14> */
.L_x_24442:
[----:B------:R-:W2:Y:S02]  /*33f0*/  LDG.E.U16 R0, desc[UR36][R4.64] ;  /* 0x0000002404007981 */ /* 0x000ea4000c1e1500 */
[----:B--2---:R-:W-:-:S06]  /*3400*/  IMAD.U32 R0, R0, 0x10000, RZ ;  /* 0x0001000000007824 */ /* 0x004fcc00078e00ff */
[----:B------:R-:W0:Y:S01]  /*3410*/  F2I.FTZ.TRUNC.NTZ R0, R0 ;  /* 0x0000000000007305 */ /* 0x000e22000021f100 */
[----:B------:R-:W-:Y:S05]  /*3420*/  BRA `(.L_x_24432) ;  /* 0x0000000400a07947 */ /* 0x000fea0003800000 */
.L_x_24439:
        /* <DEDUP_REMOVED lines=10> */
.L_x_24446:
        /* <DEDUP_REMOVED lines=21> */
.L_x_24450:
[----:B------:R-:W-:Y:S05]  /*3620*/  BSYNC.RECONVERGENT B1 ;  /* 0x0000000000017941 */ /* 0x000fea0003800200 */
.L_x_24449:
[----:B------:R-:W-:Y:S01]  /*3630*/  IMAD.SHL.U32 R0, R0, 0x100000, RZ ;  /* 0x0010000000007824 */ /* 0x000fe200078e00ff */
[----:B------:R-:W-:-:S04]  /*3640*/  LEA R3, R3, 0x3b800000, 0x17 ;  /* 0x3b80000003037811 */ /* 0x000fc800078eb8ff */
[----:B------:R-:W-:-:S07]  /*3650*/  LOP3.LUT R0, R3, R0, R7, 0xfe, !PT ;  /* 0x0000000003007212 */ /* 0x000fce00078efe07 */
.L_x_24448:
[----:B------:R-:W-:Y:S05]  /*3660*/  BSYNC.RECONVERGENT B0 ;  /* 0x0000000000007941 */ /* 0x000fea0003800200 */
.L_x_24447:
[----:B------:R-:W0:Y:S01]  /*3670*/  F2I.FTZ.TRUNC.NTZ R0, R0 ;  /* 0x0000000000007305 */ /* 0x000e22000021f100 */
[----:B------:R-:W-:Y:S05]  /*3680*/  BRA `(.L_x_24432) ;  /* 0x0000000400087947 */ /* 0x000fea0003800000 */
.L_x_24445:
        /* <DEDUP_REMOVED lines=21> */
.L_x_24454:
[----:B------:R-:W-:Y:S05]  /*37e0*/  BSYNC.RECONVERGENT B1 ;  /* 0x0000000000017941 */ /* 0x000fea0003800200 */
.L_x_24453:
[----:B------:R-:W-:Y:S01]  /*37f0*/  IMAD.SHL.U32 R0, R0, 0x200000, RZ ;  /* 0x0020000000007824 */ /* 0x000fe200078e00ff */
[----:B------:R-:W-:-:S04]  /*3800*/  LEA R3, R3, 0x37800000, 0x17 ;  /* 0x3780000003037811 */ /* 0x000fc800078eb8ff */
[----:B------:R-:W-:-:S07]  /*3810*/  LOP3.LUT R0, R3, R0, R7, 0xfe, !PT ;  /* 0x0000000003007212 */ /* 0x000fce00078efe07 */
.L_x_24452:
[----:B------:R-:W-:Y:S05]  /*3820*/  BSYNC.RECONVERGENT B0 ;  /* 0x0000000000007941 */ /* 0x000fea0003800200 */
.L_x_24451:
[----:B------:R-:W2:Y:S01]  /*3830*/  F2I.FTZ.TRUNC.NTZ R0, R0 ;  /* 0x0000000000007305 */ /* 0x000ea2000021f100 */
[----:B------:R-:W-:Y:S05]  /*3840*/  BRA `(.L_x_24432) ;  /* 0x0000000000987947 */ /* 0x000fea0003800000 */
.L_x_24444:
        /* <DEDUP_REMOVED lines=14> */
.L_x_24458:
[----:B------:R-:W-:Y:S05]  /*3930*/  BSYNC.RECONVERGENT B0 ;  /* 0x0000000000007941 */ /* 0x000fea0003800200 */
.L_x_24457:
[----:B------:R-:W4:Y:S01]  /*3940*/  F2I.FTZ.TRUNC.NTZ R0, R0 ;  /* 0x0000000000007305 */ /* 0x000f22000021f100 */
[----:B------:R-:W-:Y:S05]  /*3950*/  BRA `(.L_x_24432) ;  /* 0x0000000000547947 */ /* 0x000fea0003800000 */
.L_x_24431:
        /* <DEDUP_REMOVED lines=16> */
.L_x_24459:
[----:B------:R-:W-:Y:S01]  /*3a60*/  IMAD.MOV.U32 R0, RZ, RZ, RZ ;  /* 0x000000ffff007224 */ /* 0x000fe200078e00ff */
[----:B------:R-:W-:Y:S06]  /*3a70*/  BRA `(.L_x_24432) ;  /* 0x00000000000c7947 */ /* 0x000fec0003800000 */
.L_x_24456:
[----:B------:R0:W5:Y:S01]  /*3a80*/  LDG.E R0, desc[UR36][R4.64] ;  /* 0x0000002404007981 */ /* 0x000162000c1e1900 */
[----:B------:R-:W-:Y:S05]  /*3a90*/  BRA `(.L_x_24432) ;  /* 0x0000000000047947 */ /* 0x000fea0003800000 */
.L_x_24455:
[----:B------:R3:W5:Y:S02]  /*3aa0*/  LDG.E R0, desc[UR36][R4.64] ;  /* 0x0000002404007981 */ /* 0x000764000c1e1900 */
.L_x_24432:
[----:B0-2-45:R-:W-:-:S13]  /*3ab0*/  ISETP.NE.AND P0, PT, R0, RZ, PT ;  /* 0x000000ff0000720c */ /* 0x035fda0003f05270 */
.L_x_24426:
[----:B------:R-:W-:Y:S05]  /*3ac0*/  BSYNC.RECONVERGENT B6 ;  /* 0x0000000000067941 */ /* 0x000fea0003800200 */
.L_x_24425:
        /* <DEDUP_REMOVED lines=8> */
[----:B0-----:R-:W-:-:S02]  /*3b50*/  ISETP.NE.OR P2, PT, RZ, UR4, P2 ;  /* 0x00000004ff007c0c */ /* 0x001fc40009745670 */
[----:B------:R-:W-:Y:S02]  /*3b60*/  ISETP.NE.OR P3, PT, RZ, UR4, P3 ;  /* 0x00000004ff007c0c */ /* 0x000fe40009f65670 */
[----:B------:R-:W-:Y:S02]  /*3b70*/  ISETP.NE.OR P4, PT, RZ, UR4, P4 ;  /* 0x00000004ff007c0c */ /* 0x000fe4000a785670 */
[----:B------:R-:W-:Y:S02]  /*3b80*/  ISETP.NE.OR P0, PT, RZ, UR4, P0 ;  /* 0x00000004ff007c0c */ /* 0x000fe40008705670 */
        /* <DEDUP_REMOVED lines=27> */
.L_x_24467:
[----:B------:R0:W-:Y:S01]  /*3d40*/  STG.E.U8 desc[UR36][R8.64], R11 ;  /* 0x0000000b08007986 */ /* 0x0001e2000c101124 */
[----:B------:R-:W-:Y:S05]  /*3d50*/  BRA `(.L_x_24469) ;  /* 0x0000000c00087947 */ /* 0x000fea0003800000 */
.L_x_24466:
        /* <DEDUP_REMOVED lines=10> */
.L_x_24471:
[----:B------:R0:W-:Y:S01]  /*3e00*/  STG.E desc[UR36][R8.64], R11 ;  /* 0x0000000b08007986 */ /* 0x0001e2000c101924 */
[----:B------:R-:W-:Y:S05]  /*3e10*/  BRA `(.L_x_24469) ;  /* 0x0000000800d87947 */ /* 0x000fea0003800000 */
.L_x_24470:
[----:B------:R0:W-:Y:S01]  /*3e20*/  STG.E.U16 desc[UR36][R8.64], R11 ;  /* 0x0000000b08007986 */ /* 0x0001e2000c101524 */
[----:B------:R-:W-:Y:S05]  /*3e30*/  BRA `(.L_x_24469) ;  /* 0x0000000800d07947 */ /* 0x000fea0003800000 */
.L_x_24465:
        /* <DEDUP_REMOVED lines=9> */
.L_x_24473:
[----:B------:R-:W0:Y:S02]  /*3ed0*/  I2F.S16 R0, R11 ;  /* 0x0000000b00007306 */ /* 0x000e240000101400 */
[----:B0-----:R-:W-:-:S05]  /*3ee0*/  F2FP.F16.F32.PACK_AB R0, RZ, R0 ;  /* 0x00000000ff00723e */ /* 0x001fca00000000ff */
[----:B------:R0:W-:Y:S01]  /*3ef0*/  STG.E.U16 desc[UR36][R8.64], R0 ;  /* 0x0000000008007986 */ /* 0x0001e2000c101524 */
[----:B------:R-:W-:Y:S05]  /*3f00*/  BRA `(.L_x_24469) ;  /* 0x00000008009c7947 */ /* 0x000fea0003800000 */
.L_x_24472:
        /* <DEDUP_REMOVED lines=10> */
.L_x_24475:
[----:B------:R-:W0:Y:S02]  /*3fb0*/  I2F.S16 R11, R11 ;  /* 0x0000000b000b7306 */ /* 0x000e240000101400 */
[----:B0-----:R-:W-:-:S04]  /*3fc0*/  F2FP.F16.F32.PACK_AB R3, RZ, R11 ;  /* 0x0000000bff03723e */ /* 0x001fc800000000ff */
[----:B------:R-:W-:-:S05]  /*3fd0*/  PRMT R3, R3, 0x5410, RZ ;  /* 0x0000541003037816 */ /* 0x000fca00000000ff */
[----:B------:R0:W-:Y:S01]  /*3fe0*/  STG.E desc[UR36][R8.64], R3 ;  /* 0x0000000308007986 */ /* 0x0001e2000c101924 */
[----:B------:R-:W-:Y:S05]  /*3ff0*/  BRA `(.L_x_24469) ;  /* 0x0000000800607947 */ /* 0x000fea0003800000 */
.L_x_24474:
[----:B------:R-:W0:Y:S02]  /*4000*/  I2F.F64.S16 R4, R11 ;  /* 0x0000000b00047312 */ /* 0x000e240000101c00 */
[----:B0-----:R0:W-:Y:S01]  /*4010*/  STG.E.64 desc[UR36][R8.64], R4 ;  /* 0x0000000408007986 */ /* 0x0011e2000c101b24 */
[----:B------:R-:W-:Y:S05]  /*4020*/  BRA `(.L_x_24469) ;  /* 0x0000000800547947 */ /* 0x000fea0003800000 */
.L_x_24464:
        /* <DEDUP_REMOVED lines=10> */
.L_x_24478:
[----:B------:R-:W-:Y:S01]  /*40d0*/  CS2R R6, SRZ ;  /* 0x0000000000067805 */ /* 0x000fe2000001ff00 */
[----:B------:R-:W0:Y:S04]  /*40e0*/  I2F.F64.S16 R4, R11 ;  /* 0x0000000b00047312 */ /* 0x000e280000101c00 */
[----:B0-----:R0:W-:Y:S01]  /*40f0*/  STG.E.128 desc[UR36][R8.64], R4 ;  /* 0x0000000408007986 */ /* 0x0011e2000c101d24 */
[----:B------:R-:W-:Y:S05]  /*4100*/  BRA `(.L_x_24469) ;  /* 0x00000008001c7947 */ /* 0x000fea0003800000 */
.L_x_24477:
        /* <DEDUP_REMOVED lines=17> */
.L_x_24482:
[----:B------:R-:W-:Y:S05]  /*4220*/  BSYNC.RECONVERGENT B0 ;  /* 0x0000000000007941 */ /* 0x000fea0003800200 */
.L_x_24481:
[----:B------:R0:W-:Y:S01]  /*4230*/  STG.E.U8 desc[UR36][R8.64], R3 ;  /* 0x0000000308007986 */ /* 0x0001e2000c101124 */
[----:B------:R-:W-:Y:S05]  /*4240*/  BRA `(.L_x_24469) ;  /* 0x0000000400cc7947 */ /* 0x000fea0003800000 */
.L_x_24480:
        /* <DEDUP_REMOVED lines=16> */
.L_x_24479:
[----:B------:R-:W0:Y:S02]  /*4350*/  I2F.S16 R0, R11 ;  /* 0x0000000b00007306 */ /* 0x000e240000101400 */
[----:B0-----:R-:W-:-:S05]  /*4360*/  F2FP.BF16.F32.PACK_AB R0, RZ, R0 ;  /* 0x00000000ff00723e */ /* 0x001fca00000010ff */
[----:B------:R0:W-:Y:S01]  /*4370*/  STG.E.U16 desc[UR36][R8.64], R0 ;  /* 0x0000000008007986 */ /* 0x0001e2000c101524 */
[----:B------:R-:W-:Y:S05]  /*4380*/  BRA `(.L_x_24469) ;  /* 0x00000004007c7947 */ /* 0x000fea0003800000 */
.L_x_24476:
        /* <DEDUP_REMOVED lines=10> */
.L_x_24485:
        /* <DEDUP_REMOVED lines=12> */
.L_x_24488:
[----:B------:R-:W-:-:S04]  /*44f0*/  SHF.R.U32.HI R0, RZ, 0x14, R11 ;  /* 0x00000014ff007819 */ /* 0x000fc8000001160b */
[----:B------:R-:W-:-:S04]  /*4500*/  LOP3.LUT R0, R0, 0x1, RZ, 0xc0, !PT ;  /* 0x0000000100007812 */ /* 0x000fc800078ec0ff */
[----:B------:R-:W-:-:S04]  /*4510*/  IADD3 R0, PT, PT, R11, 0x487ffff, R0 ;  /* 0x0487ffff0b007810 */ /* 0x000fc80007ffe000 */
[----:B------:R-:W-:-:S04]  /*4520*/  SHF.R.U32.HI R0, RZ, 0x14, R0 ;  /* 0x00000014ff007819 */ /* 0x000fc80000011600 */
[----:B------:R-:W-:-:S07]  /*4530*/  LOP3.LUT R0, R0, 0xff, RZ, 0xc0, !PT ;  /* 0x000000ff00007812 */ /* 0x000fce00078ec0ff */
.L_x_24489:
[----:B------:R-:W-:-:S07]  /*4540*/  PRMT R4, R0, 0x7610, R4 ;  /* 0x0000761000047816 */ /* 0x000fce0000000004 */
.L_x_24487:
[----:B------:R-:W-:Y:S05]  /*4550*/  BSYNC.RECONVERGENT B0 ;  /* 0x0000000000007941 */ /* 0x000fea0003800200 */
.L_x_24486:
[----:B------:R3:W-:Y:S01]  /*4560*/  STG.E.U8 desc[UR36][R8.64], R4 ;  /* 0x0000000408007986 */ /* 0x0007e2000c101124 */
[----:B------:R-:W-:Y:S05]  /*4570*/  BRA `(.L_x_24469) ;  /* 0x0000000400007947 */ /* 0x000fea0003800000 */
.L_x_24484:
        /* <DEDUP_REMOVED lines=12> */
.L_x_24492:
[----:B------:R-:W-:-:S04]  /*4640*/  SHF.R.U32.HI R0, RZ, 0x15, R11 ;  /* 0x00000015ff007819 */ /* 0x000fc8000001160b */
[----:B------:R-:W-:-:S04]  /*4650*/  LOP3.LUT R0, R0, 0x1, RZ, 0xc0, !PT ;  /* 0x0000000100007812 */ /* 0x000fc800078ec0ff */
[----:B------:R-:W-:-:S04]  /*4660*/  IADD3 R0, PT, PT, R11, 0x88fffff, R0 ;  /* 0x088fffff0b007810 */ /* 0x000fc80007ffe000 */
[----:B------:R-:W-:-:S04]  /*4670*/  SHF.R.U32.HI R0, RZ, 0x15, R0 ;  /* 0x00000015ff007819 */ /* 0x000fc80000011600 */
[----:B------:R-:W-:-:S07]  /*4680*/  LOP3.LUT R0, R0, 0xff, RZ, 0xc0, !PT ;  /* 0x000000ff00007812 */ /* 0x000fce00078ec0ff */
.L_x_24493:
[----:B------:R-:W-:-:S07]  /*4690*/  PRMT R4, R0, 0x7610, R4 ;  /* 0x0000761000047816 */ /* 0x000fce0000000004 */
.L_x_24491:
[----:B------:R-:W-:Y:S05]  /*46a0*/  BSYNC.RECONVERGENT B0 ;  /* 0x0000000000007941 */ /* 0x000fea0003800200 */
.L_x_24490:
[----:B------:R0:W-:Y:S01]  /*46b0*/  STG.E.U8 desc[UR36][R8.64], R4 ;  /* 0x0000000408007986 */ /* 0x0001e2000c101124 */
[----:B------:R-:W-:Y:S05]  /*46c0*/  BRA `(.L_x_24469) ;  /* 0x0000000000ac7947 */ /* 0x000fea0003800000 */
.L_x_24483:
[----:B------:R-:W-:-:S13]  /*46d0*/  ISETP.NE.AND P0, PT, R0, 0x1c, PT ;  /* 0x0000001c0000780c */ /* 0x000fda0003f05270 */
[----:B------:R-:W-:Y:S05]  /*46e0*/  @!P0 BRA `(.L_x_24494) ;  /* 0x0000000000a08947 */ /* 0x000fea0003800000 */
[----:B------:R-:W-:-:S13]  /*46f0*/  ISETP.NE.AND P0, PT, R0, 0x1d, PT ;  /* 0x0000001d0000780c */ /* 0x000fda0003f05270 */
[----:B------:R-:W-:Y:S05]  /*4700*/  @!P0 BRA `(.L_x_24495) ;  /* 0x0000000000888947 */ /* 0x000fea0003800000 */
[----:B------:R-:W-:-:S13]  /*4710*/  ISETP.NE.AND P0, PT, R0, 0x2c, PT ;  /* 0x0000002c0000780c */ /* 0x000fda0003f05270 */
[----:B------:R-:W-:Y:S05]  /*4720*/  @!P0 BRA `(.L_x_24496) ;  /* 0x0000000000448947 */ /* 0x000fea0003800000 */
.L_x_24468:
        /* <DEDUP_REMOVED lines=16> */
.L_x_24497:
[----:B------:R-:W-:Y:S05]  /*4830*/  BRA `(.L_x_24469) ;  /* 0x0000000000507947 */ /* 0x000fea0003800000 */
.L_x_24496:
        /* <DEDUP_REMOVED lines=15> */
.L_x_24495:
[----:B------:R-:W-:Y:S02]  /*4930*/  IMAD.MOV.U32 R4, RZ, RZ, R11 ;  /* 0x000000ffff047224 */ /* 0x000fe400078e000b */
[----:B------:R-:W-:-:S05]  /*4940*/  IMAD.MOV.U32 R5, RZ, RZ, RZ ;  /* 0x000000ffff057224 */ /* 0x000fca00078e00ff */
[----:B------:R2:W-:Y:S01]  /*4950*/  STG.E.64 desc[UR36][R8.64], R4 ;  /* 0x0000000408007986 */ /* 0x0005e2000c101b24 */
[----:B------:R-:W-:Y:S05]  /*4960*/  BRA `(.L_x_24469) ;  /* 0x0000000000047947 */ /* 0x000fea0003800000 */
.L_x_24494:
[----:B------:R0:W-:Y:S02]  /*4970*/  STG.E desc[UR36][R8.64], R11 ;  /* 0x0000000b08007986 */ /* 0x0001e4000c101924 */
.L_x_24469:
[----:B------:R-:W-:Y:S05]  /*4980*/  BSYNC.RECONVERGENT B6 ;  /* 0x0000000000067941 */ /* 0x000fea0003800200 */
.L_x_24463:
        /* <DEDUP_REMOVED lines=24> */
.L_x_24503:
[----:B------:R0:W-:Y:S01]  /*4b10*/  STG.E.U8 desc[UR36][R8.64], R26 ;  /* 0x0000001a08007986 */ /* 0x0001e2000c101124 */
[----:B------:R-:W-:Y:S05]  /*4b20*/  BRA `(.L_x_24505) ;  /* 0x0000000800fc7947 */ /* 0x000fea0003800000 */
.L_x_24502:
        /* <DEDUP_REMOVED lines=9> */
.L_x_24507:
[----:B------:R3:W-:Y:S01]  /*4bc0*/  STG.E desc[UR36][R8.64], R26 ;  /* 0x0000001a08007986 */ /* 0x0007e2000c101924 */
[----:B------:R-:W-:Y:S05]  /*4bd0*/  BRA `(.L_x_24505) ;  /* 0x0000000800d07947 */ /* 0x000fea0003800000 */
.L_x_24506:
[----:B------:R2:W-:Y:S01]  /*4be0*/  STG.E.U16 desc[UR36][R8.64], R26 ;  /* 0x0000001a08007986 */ /* 0x0005e2000c101524 */
[----:B------:R-:W-:Y:S05]  /*4bf0*/  BRA `(.L_x_24505) ;  /* 0x0000000800c87947 */ /* 0x000fea0003800000 */
.L_x_24501:
        /* <DEDUP_REMOVED lines=9> */
.L_x_24509:
[----:B------:R-:W0:Y:S02]  /*4c90*/  I2F.S16 R0, R26 ;  /* 0x0000001a00007306 */ /* 0x000e240000101400 */
[----:B0-----:R-:W-:-:S05]  /*4ca0*/  F2FP.F16.F32.PACK_AB R0, RZ, R0 ;  /* 0x00000000ff00723e */ /* 0x001fca00000000ff */
[----:B------:R0:W-:Y:S01]  /*4cb0*/  STG.E.U16 desc[UR36][R8.64], R0 ;  /* 0x0000000008007986 */ /* 0x0001e2000c101524 */
[----:B------:R-:W-:Y:S05]  /*4cc0*/  BRA `(.L_x_24505) ;  /* 0x0000000800947947 */ /* 0x000fea0003800000 */
.L_x_24508:
        /* <DEDUP_REMOVED lines=10> */
.L_x_24511:
[----:B------:R-:W0:Y:S02]  /*4d70*/  I2F.S16 R26, R26 ;  /* 0x0000001a001a7306 */ /* 0x000e240000101400 */
[----:B0-----:R-:W-:-:S04]  /*4d80*/  F2FP.F16.F32.PACK_AB R3, RZ, R26 ;  /* 0x0000001aff03723e */ /* 0x001fc800000000ff */
[----:B------:R-:W-:-:S05]  /*4d90*/  PRMT R3, R3, 0x5410, RZ ;  /* 0x0000541003037816 */ /* 0x000fca00000000ff */
[----:B------:R0:W-:Y:S01]  /*4da0*/  STG.E desc[UR36][R8.64], R3 ;  /* 0x0000000308007986 */ /* 0x0001e2000c101924 */
[----:B------:R-:W-:Y:S05]  /*4db0*/  BRA `(.L_x_24505) ;  /* 0x0000000800587947 */ /* 0x000fea0003800000 */
.L_x_24510:
[----:B------:R-:W0:Y:S02]  /*4dc0*/  I2F.F64.S16 R26, R26 ;  /* 0x0000001a001a7312 */ /* 0x000e240000101c00 */
[----:B0-----:R0:W-:Y:S01]  /*4dd0*/  STG.E.64 desc[UR36][R8.64], R26 ;  /* 0x0000001a08007986 */ /* 0x0011e2000c101b24 */
[----:B------:R-:W-:Y:S05]  /*4de0*/  BRA `(.L_x_24505) ;  /* 0x00000008004c7947 */ /* 0x000fea0003800000 */
.L_x_24500:
        /* <DEDUP_REMOVED lines=12> */
.L_x_24515:
        /* <DEDUP_REMOVED lines=16> */
.L_x_24518:
[----:B------:R-:W-:-:S07]  /*4fb0*/  PRMT R4, R0, 0x7610, R4 ;  /* 0x0000761000047816 */ /* 0x000fce0000000004 */
.L_x_24517:
[----:B------:R-:W-:Y:S05]  /*4fc0*/  BSYNC.RECONVERGENT B0 ;  /* 0x0000000000007941 */ /* 0x000fea0003800200 */
.L_x_24516:
[----:B------:R0:W-:Y:S01]  /*4fd0*/  STG.E.U8 desc[UR36][R8.64], R4 ;  /* 0x0000000408007986 */ /* 0x0001e2000c101124 */
[----:B------:R-:W-:Y:S05]  /*4fe0*/  BRA `(.L_x_24505) ;  /* 0x0000000400cc7947 */ /* 0x000fea0003800000 */
.L_x_24514:
        /* <DEDUP_REMOVED lines=16> */
.L_x_24521:
[----:B------:R-:W-:-:S07]  /*50f0*/  PRMT R4, R0, 0x7610, R4 ;  /* 0x0000761000047816 */ /* 0x000fce0000000004 */
.L_x_24520:
[----:B------:R-:W-:Y:S05]  /*5100*/  BSYNC.RECONVERGENT B0 ;  /* 0x0000000000007941 */ /* 0x000fea0003800200 */
.L_x_24519:
[----:B------:R0:W-:Y:S01]  /*5110*/  STG.E.U8 desc[UR36][R8.64], R4 ;  /* 0x0000000408007986 */ /* 0x0001e2000c101124 */
[----:B------:R-:W-:Y:S05]  /*5120*/  BRA `(.L_x_24505) ;  /* 0x00000004007c7947 */ /* 0x000fea0003800000 */
.L_x_24513:
        /* <DEDUP_REMOVED lines=21> */
.L_x_24523:
[----:B------:R-:W-:-:S05]  /*5280*/  IMAD.MOV.U32 R27, RZ, RZ, RZ ;  /* 0x000000ffff1b7224 */ /* 0x000fca00078e00ff */
[----:B------:R0:W-:Y:S01]  /*5290*/  STG.E.64 desc[UR36][R8.64], R26 ;  /* 0x0000001a08007986 */ /* 0x0001e2000c101b24 */
[----:B------:R-:W-:Y:S05]  /*52a0*/  BRA `(.L_x_24505) ;  /* 0x00000004001c7947 */ /* 0x000fea0003800000 */
.L_x_24522:
[----:B------:R0:W-:Y:S01]  /*52b0*/  STG.E desc[UR36][R8.64], R26 ;  /* 0x0000001a08007986 */ /* 0x0001e2000c101924 */
[----:B------:R-:W-:Y:S05]  /*52c0*/  BRA `(.L_x_24505) ;  /* 0x0000000400147947 */ /* 0x000fea0003800000 */
.L_x_24512:
        /* <DEDUP_REMOVED lines=8> */
.L_x_24525:
[----:B------:R-:W-:Y:S01]  /*5350*/  CS2R R6, SRZ ;  /* 0x0000000000067805 */ /* 0x000fe2000001ff00 */
[----:B------:R-:W0:Y:S04]  /*5360*/  I2F.F64.S16 R4, R26 ;  /* 0x0000001a00047312 */ /* 0x000e280000101c00 */
[----:B0-----:R0:W-:Y:S01]  /*5370*/  STG.E.128 desc[UR36][R8.64], R4 ;  /* 0x0000000408007986 */ /* 0x0011e2000c101d24 */
[----:B------:R-:W-:Y:S05]  /*5380*/  BRA `(.L_x_24505) ;  /* 0x0000000000e47947 */ /* 0x000fea0003800000 */
.L_x_24524:
[----:B------:R-:W-:-:S13]  /*5390*/  ISETP.NE.AND P0, PT, R0, 0xf, PT ;  /* 0x0000000f0000780c */ /* 0x000fda0003f05270 */
[----:B------:R-:W-:Y:S05]  /*53a0*/  @!P0 BRA `(.L_x_24526) ;  /* 0x0000000000d08947 */ /* 0x000fea0003800000 */
[----:B------:R-:W-:-:S13]  /*53b0*/  ISETP.NE.AND P0, PT, R0, 0x17, PT ;  /* 0x000000170000780c */ /* 0x000fda0003f05270 */
[----:B------:R-:W-:Y:S05]  /*53c0*/  @!P0 BRA `(.L_x_24527) ;  /* 0x0000000000848947 */ /* 0x000fea0003800000 */
[----:B------:R-:W-:-:S13]  /*53d0*/  ISETP.NE.AND P0, PT, R0, 0x18, PT ;  /* 0x000000180000780c */ /* 0x000fda0003f05270 */
[----:B------:R-:W-:Y:S05]  /*53e0*/  @!P0 BRA `(.L_x_24528) ;  /* 0x0000000000448947 */ /* 0x000fea0003800000 */
.L_x_24504:
        /* <DEDUP_REMOVED lines=16> */
.L_x_24529:
[----:B------:R-:W-:Y:S05]  /*54f0*/  BRA `(.L_x_24505) ;  /* 0x0000000000887947 */ /* 0x000fea0003800000 */
.L_x_24528:
        /* <DEDUP_REMOVED lines=11> */
.L_x_24531:
[----:B------:R-:W-:Y:S05]  /*55b0*/  BSYNC.RECONVERGENT B0 ;  /* 0x0000000000007941 */ /* 0x000fea0003800200 */
.L_x_24530:
[----:B------:R0:W-:Y:S01]  /*55c0*/  STG.E.U8 desc[UR36][R8.64], R3 ;  /* 0x0000000308007986 */ /* 0x0001e2000c101124 */
[----:B------:R-:W-:Y:S05]  /*55d0*/  BRA `(.L_x_24505) ;  /* 0x0000000000507947 */ /* 0x000fea0003800000 */
.L_x_24527:
        /* <DEDUP_REMOVED lines=12> */
.L_x_24532:
[----:B------:R-:W-:Y:S01]  /*56a0*/  IMAD.MOV.U32 R3, RZ, RZ, 0x7f ;  /* 0x0000007fff037424 */ /* 0x000fe200078e00ff */
[----:B------:R-:W-:-:S04]  /*56b0*/  ISETP.GT.U32.AND P0, PT, R5, 0x7f800000, PT ;  /* 0x7f8000000500780c */ /* 0x000fc80003f04070 */
[----:B------:R-:W-:-:S05]  /*56c0*/  SEL R3, R3, 0x7c, P0 ;  /* 0x0000007c03037807 */ /* 0x000fca0000000000 */
[----:B------:R0:W-:Y:S01]  /*56d0*/  STG.E.U8 desc[UR36][R8.64], R3 ;  /* 0x0000000308007986 */ /* 0x0001e2000c101124 */
[----:B------:R-:W-:Y:S05]  /*56e0*/  BRA `(.L_x_24505) ;  /* 0x00000000000c7947 */ /* 0x000fea0003800000 */
.L_x_24526:
[----:B------:R-:W0:Y:S02]  /*56f0*/  I2F.S16 R0, R26 ;  /* 0x0000001a00007306 */ /* 0x000e240000101400 */
[----:B0-----:R-:W-:-:S05]  /*5700*/  F2FP.BF16.F32.PACK_AB R0, RZ, R0 ;  /* 0x00000000ff00723e */ /* 0x001fca00000010ff */
[----:B------:R0:W-:Y:S02]  /*5710*/  STG.E.U16 desc[UR36][R8.64], R0 ;  /* 0x0000000008007986 */ /* 0x0001e4000c101524 */
.L_x_24505:
[----:B------:R-:W-:Y:S05]  /*5720*/  BSYNC.RECONVERGENT B6 ;  /* 0x0000000000067941 */ /* 0x000fea0003800200 */
.L_x_24499:
[----:B------:R-:W-:-:S07]  /*5730*/  VIADD R17, R17, 0x80 ;  /* 0x0000008011117836 */ /* 0x000fce0000000000 */
.L_x_24462:
[----:B------:R-:W-:-:S13]  /*5740*/  ISETP.GE.AND P0, PT, R17, R16, PT ;  /* 0x000000101100720c */ /* 0x000fda0003f06270 */
[----:B------:R-:W-:Y:S05]  /*5750*/  @P0 BREAK.RELIABLE B7 ;  /* 0x0000000000070942 */ /* 0x000fea0003800100 */
[----:B------:R-:W-:Y:S05]  /*5760*/  @P0 BRA `(.L_x_24498) ;  /* 0x0000000c00640947 */ /* 0x000fea0003800000 */
[----:B------:R-:W-:Y:S05]  /*5770*/  BSYNC.RELIABLE B7 ;  /* 0x0000000000077941 */ /* 0x000fea0003800100 */
.L_x_24461:
        /* <DEDUP_REMOVED lines=21> */
.L_x_24537:
[----:B------:R0:W-:Y:S01]  /*58d0*/  STG.E.U8 desc[UR36][R8.64], R24 ;  /* 0x0000001808007986 */ /* 0x0001e2000c101124 */
[----:B------:R-:W-:Y:S05]  /*58e0*/  BRA `(.L_x_24539) ;  /* 0x0000000800fc7947 */ /* 0x000fea0003800000 */
.L_x_24536:
        /* <DEDUP_REMOVED lines=9> */
.L_x_24541:
[----:B------:R3:W-:Y:S01]  /*5980*/  STG.E desc[UR36][R8.64], R24 ;  /* 0x0000001808007986 */ /* 0x0007e2000c101924 */
[----:B------:R-:W-:Y:S05]  /*5990*/  BRA `(.L_x_24539) ;  /* 0x0000000800d07947 */ /* 0x000fea0003800000 */
.L_x_24540:
[----:B------:R2:W-:Y:S01]  /*59a0*/  STG.E.U16 desc[UR36][R8.64], R24 ;  /* 0x0000001808007986 */ /* 0x0005e2000c101524 */
[----:B------:R-:W-:Y:S05]  /*59b0*/  BRA `(.L_x_24539) ;  /* 0x0000000800c87947 */ /* 0x000fea0003800000 */
.L_x_24535:
        /* <DEDUP_REMOVED lines=9> */
.L_x_24543:
[----:B------:R-:W0:Y:S02]  /*5a50*/  I2F.S16 R0, R24 ;  /* 0x0000001800007306 */ /* 0x000e240000101400 */
[----:B0-----:R-:W-:-:S05]  /*5a60*/  F2FP.F16.F32.PACK_AB R0, RZ, R0 ;  /* 0x00000000ff00723e */ /* 0x001fca00000000ff */
[----:B------:R0:W-:Y:S01]  /*5a70*/  STG.E.U16 desc[UR36][R8.64], R0 ;  /* 0x0000000008007986 */ /* 0x0001e2000c101524 */
[----:B------:R-:W-:Y:S05]  /*5a80*/  BRA `(.L_x_24539) ;  /* 0x0000000800947947 */ /* 0x000fea0003800000 */
.L_x_24542:
        /* <DEDUP_REMOVED lines=10> */
.L_x_24545:
[----:B------:R-:W0:Y:S02]  /*5b30*/  I2F.S16 R24, R24 ;  /* 0x0000001800187306 */ /* 0x000e240000101400 */
[----:B0-----:R-:W-:-:S04]  /*5b40*/  F2FP.F16.F32.PACK_AB R3, RZ, R24 ;  /* 0x00000018ff03723e */ /* 0x001fc800000000ff */
[----:B------:R-:W-:-:S05]  /*5b50*/  PRMT R3, R3, 0x5410, RZ ;  /* 0x0000541003037816 */ /* 0x000fca00000000ff */
[----:B------:R0:W-:Y:S01]  /*5b60*/  STG.E desc[UR36][R8.64], R3 ;  /* 0x0000000308007986 */ /* 0x0001e2000c101924 */
[----:B------:R-:W-:Y:S05]  /*5b70*/  BRA `(.L_x_24539) ;  /* 0x0000000800587947 */ /* 0x000fea0003800000 */
.L_x_24544:
[----:B------:R-:W0:Y:S02]  /*5b80*/  I2F.F64.S16 R24, R24 ;  /* 0x0000001800187312 */ /* 0x000e240000101c00 */
[----:B0-----:R0:W-:Y:S01]  /*5b90*/  STG.E.64 desc[UR36][R8.64], R24 ;  /* 0x0000001808007986 */ /* 0x0011e2000c101b24 */
[----:B------:R-:W-:Y:S05]  /*5ba0*/  BRA `(.L_x_24539) ;  /* 0x00000008004c7947 */ /* 0x000fea0003800000 */
.L_x_24534:
        /* <DEDUP_REMOVED lines=12> */
.L_x_24549:
        /* <DEDUP_REMOVED lines=16> */
.L_x_24552:
[----:B------:R-:W-:-:S07]  /*5d70*/  PRMT R4, R0, 0x7610, R4 ;  /* 0x0000761000047816 */ /* 0x000fce0000000004 */
.L_x_24551:
[----:B------:R-:W-:Y:S05]  /*5d80*/  BSYNC.RECONVERGENT B0 ;  /* 0x0000000000007941 */ /* 0x000fea0003800200 */
.L_x_24550:
[----:B------:R0:W-:Y:S01]  /*5d90*/  STG.E.U8 desc[UR36][R8.64], R4 ;  /* 0x0000000408007986 */ /* 0x0001e2000c101124 */
[----:B------:R-:W-:Y:S05]  /*5da0*/  BRA `(.L_x_24539) ;  /* 0x0000000400cc7947 */ /* 0x000fea0003800000 */
.L_x_24548:
        /* <DEDUP_REMOVED lines=16> */
.L_x_24555:
[----:B------:R-:W-:-:S07]  /*5eb0*/  PRMT R4, R0, 0x7610, R4 ;  /* 0x0000761000047816 */ /* 0x000fce0000000004 */
.L_x_24554:
[----:B------:R-:W-:Y:S05]  /*5ec0*/  BSYNC.RECONVERGENT B0 ;  /* 0x0000000000007941 */ /* 0x000fea0003800200 */
.L_x_24553:
[----:B------:R0:W-:Y:S01]  /*5ed0*/  STG.E.U8 desc[UR36][R8.64], R4 ;  /* 0x0000000408007986 */ /* 0x0001e2000c101124 */
[----:B------:R-:W-:Y:S05]  /*5ee0*/  BRA `(.L_x_24539) ;  /* 0x00000004007c7947 */ /* 0x000fea0003800000 */
.L_x_24547:
        /* <DEDUP_REMOVED lines=21> */
.L_x_24557:
[----:B------:R-:W-:-:S05]  /*6040*/  IMAD.MOV.U32 R25, RZ, RZ, RZ ;  /* 0x000000ffff197224 */ /* 0x000fca00078e00ff */
[----:B------:R0:W-:Y:S01]  /*6050*/  STG.E.64 desc[UR36][R8.64], R24 ;  /* 0x0000001808007986 */ /* 0x0001e2000c101b24 */
[----:B------:R-:W-:Y:S05]  /*6060*/  BRA `(.L_x_24539) ;  /* 0x00000004001c7947 */ /* 0x000fea0003800000 */
.L_x_24556:
[----:B------:R0:W-:Y:S01]  /*6070*/  STG.E desc[UR36][R8.64], R24 ;  /* 0x0000001808007986 */ /* 0x0001e2000c101924 */
[----:B------:R-:W-:Y:S05]  /*6080*/  BRA `(.L_x_24539) ;  /* 0x0000000400147947 */ /* 0x000fea0003800000 */
.L_x_24546:
        /* <DEDUP_REMOVED lines=8> */
.L_x_24559:
[----:B------:R-:W-:Y:S01]  /*6110*/  CS2R R6, SRZ ;  /* 0x0000000000067805 */ /* 0x000fe2000001ff00 */
[----:B------:R-:W0:Y:S04]  /*6120*/  I2F.F64.S16 R4, R24 ;  /* 0x0000001800047312 */ /* 0x000e280000101c00 */
[----:B0-----:R0:W-:Y:S01]  /*6130*/  STG.E.128 desc[UR36][R8.64], R4 ;  /* 0x0000000408007986 */ /* 0x0011e2000c101d24 */
[----:B------:R-:W-:Y:S05]  /*6140*/  BRA `(.L_x_24539) ;  /* 0x0000000000e47947 */ /* 0x000fea0003800000 */
.L_x_24558:
[----:B------:R-:W-:-:S13]  /*6150*/  ISETP.NE.AND P0, PT, R0, 0xf, PT ;  /* 0x0000000f0000780c */ /* 0x000fda0003f05270 */
[----:B------:R-:W-:Y:S05]  /*6160*/  @!P0 BRA `(.L_x_24560) ;  /* 0x0000000000d08947 */ /* 0x000fea0003800000 */
[----:B------:R-:W-:-:S13]  /*6170*/  ISETP.NE.AND P0, PT, R0, 0x17, PT ;  /* 0x000000170000780c */ /* 0x000fda0003f05270 */
[----:B------:R-:W-:Y:S05]  /*6180*/  @!P0 BRA `(.L_x_24561) ;  /* 0x0000000000848947 */ /* 0x000fea0003800000 */
[----:B------:R-:W-:-:S13]  /*6190*/  ISETP.NE.AND P0, PT, R0, 0x18, PT ;  /* 0x000000180000780c */ /* 0x000fda0003f05270 */
[----:B------:R-:W-:Y:S05]  /*61a0*/  @!P0 BRA `(.L_x_24562) ;  /* 0x0000000000448947 */ /* 0x000fea0003800000 */
.L_x_24538:
        /* <DEDUP_REMOVED lines=16> */
.L_x_24563:
[----:B------:R-:W-:Y:S05]  /*62b0*/  BRA `(.L_x_24539) ;  /* 0x0000000000887947 */ /* 0x000fea0003800000 */
.L_x_24562:
        /* <DEDUP_REMOVED lines=11> */
.L_x_24565:
[----:B------:R-:W-:Y:S05]  /*6370*/  BSYNC.RECONVERGENT B0 ;  /* 0x0000000000007941 */ /* 0x000fea0003800200 */
.L_x_24564:
[----:B------:R0:W-:Y:S01]  /*6380*/  STG.E.U8 desc[UR36][R8.64], R3 ;  /* 0x0000000308007986 */ /* 0x0001e2000c101124 */
[----:B------:R-:W-:Y:S05]  /*6390*/  BRA `(.L_x_24539) ;  /* 0x0000000000507947 */ /* 0x000fea0003800000 */
.L_x_24561:
        /* <DEDUP_REMOVED lines=12> */
.L_x_24566:
[----:B------:R-:W-:Y:S01]  /*6460*/  IMAD.MOV.U32 R3, RZ, RZ, 0x7f ;  /* 0x0000007fff037424 */ /* 0x000fe200078e00ff */
[----:B------:R-:W-:-:S04]  /*6470*/  ISETP.GT.U32.AND P0, PT, R5, 0x7f800000, PT ;  /* 0x7f8000000500780c */ /* 0x000fc80003f04070 */
[----:B------:R-:W-:-:S05]  /*6480*/  SEL R3, R3, 0x7c, P0 ;  /* 0x0000007c03037807 */ /* 0x000fca0000000000 */
[----:B------:R0:W-:Y:S01]  /*6490*/  STG.E.U8 desc[UR36][R8.64], R3 ;  /* 0x0000000308007986 */ /* 0x0001e2000c101124 */
[----:B------:R-:W-:Y:S05]  /*64a0*/  BRA `(.L_x_24539) ;  /* 0x00000000000c7947 */ /* 0x000fea0003800000 */
.L_x_24560:
[----:B------:R-:W0:Y:S02]  /*64b0*/  I2F.S16 R0, R24 ;  /* 0x0000001800007306 */ /* 0x000e240000101400 */
[----:B0-----:R-:W-:-:S05]  /*64c0*/  F2FP.BF16.F32.PACK_AB R0, RZ, R0 ;  /* 0x00000000ff00723e */ /* 0x001fca00000010ff */
[----:B------:R0:W-:Y:S02]  /*64d0*/  STG.E.U16 desc[UR36][R8.64], R0 ;  /* 0x0000000008007986 */ /* 0x0001e4000c101524 */
.L_x_24539:
[----:B------:R-:W-:Y:S05]  /*64e0*/  BSYNC.RECONVERGENT B6 ;  /* 0x0000000000067941 */ /* 0x000fea0003800200 */
.L_x_24533:
[----:B------:R-:W-:-:S07]  /*64f0*/  VIADD R17, R17, 0x80 ;  /* 0x0000008011117836 */ /* 0x000fce0000000000 */
.L_x_24498:
[----:B------:R-:W-:Y:S05]  /*6500*/  BSYNC.RECONVERGENT B8 ;  /* 0x0000000000087941 */ /* 0x000fea0003800200 */
.L_x_24460:
        /* <DEDUP_REMOVED lines=21> */
.L_x_24570:
[----:B------:R-:W-:Y:S01]  /*6660*/  STG.E.U8 desc[UR36][R2.64], R22 ;  /* 0x0000001602007986 */ /* 0x000fe2000c101124 */
[----:B------:R-:W-:Y:S05]  /*6670*/  EXIT ;  /* 0x000000000000794d */ /* 0x000fea0003800000 */
.L_x_24569:
        /* <DEDUP_REMOVED lines=9> */
.L_x_24573:
[----:B------:R-:W-:Y:S01]  /*6710*/  STG.E desc[UR36][R2.64], R22 ;  /* 0x0000001602007986 */ /* 0x000fe2000c101924 */
[----:B------:R-:W-:Y:S05]  /*6720*/  EXIT ;  /* 0x000000000000794d */ /* 0x000fea0003800000 */
.L_x_24572:
[----:B------:R-:W-:Y:S01]  /*6730*/  STG.E.U16 desc[UR36][R2.64], R22 ;  /* 0x0000001602007986 */ /* 0x000fe2000c101524 */
[----:B------:R-:W-:Y:S05]  /*6740*/  EXIT ;  /* 0x000000000000794d */ /* 0x000fea0003800000 */
.L_x_24568:
        /* <DEDUP_REMOVED lines=9> */
.L_x_24575:
[----:B------:R-:W0:Y:S02]  /*67e0*/  I2F.S16 R0, R22 ;  /* 0x0000001600007306 */ /* 0x000e240000101400 */
[----:B0-----:R-:W-:-:S05]  /*67f0*/  F2FP.F16.F32.PACK_AB R0, RZ, R0 ;  /* 0x00000000ff00723e */ /* 0x001fca00000000ff */
[----:B------:R-:W-:Y:S01]  /*6800*/  STG.E.U16 desc[UR36][R2.64], R0 ;  /* 0x0000000002007986 */ /* 0x000fe2000c101524 */
[----:B------:R-:W-:Y:S05]  /*6810*/  EXIT ;  /* 0x000000000000794d */ /* 0x000fea0003800000 */
.L_x_24574:
        /* <DEDUP_REMOVED lines=10> */
.L_x_24577:
[----:B------:R-:W0:Y:S02]  /*68c0*/  I2F.S16 R22, R22 ;  /* 0x0000001600167306 */ /* 0x000e240000101400 */
[----:B0-----:R-:W-:-:S04]  /*68d0*/  F2FP.F16.F32.PACK_AB R5, RZ, R22 ;  /* 0x00000016ff05723e */ /* 0x001fc800000000ff */
[----:B------:R-:W-:-:S05]  /*68e0*/  PRMT R5, R5, 0x5410, RZ ;  /* 0x0000541005057816 */ /* 0x000fca00000000ff */
[----:B------:R-:W-:Y:S01]  /*68f0*/  STG.E desc[UR36][R2.64], R5 ;  /* 0x0000000502007986 */ /* 0x000fe2000c101924 */
[----:B------:R-:W-:Y:S05]  /*6900*/  EXIT ;  /* 0x000000000000794d */ /* 0x000fea0003800000 */
.L_x_24576:
[----:B------:R-:W0:Y:S02]  /*6910*/  I2F.F64.S16 R22, R22 ;  /* 0x0000001600167312 */ /* 0x000e240000101c00 */
[----:B0-----:R-:W-:Y:S01]  /*6920*/  STG.E.64 desc[UR36][R2.64], R22 ;  /* 0x0000001602007986 */ /* 0x001fe2000c101b24 */
[----:B------:R-:W-:Y:S05]  /*6930*/  EXIT ;  /* 0x000000000000794d */ /* 0x000fea0003800000 */
.L_x_24567:
        /* <DEDUP_REMOVED lines=12> */
.L_x_24581:
        /* <DEDUP_REMOVED lines=17> */
.L_x_24583:
[----:B------:R-:W-:Y:S05]  /*6b10*/  BSYNC.RECONVERGENT B0 ;  /* 0x0000000000007941 */ /* 0x000fea0003800200 */
.L_x_24582:
[----:B------:R-:W-:Y:S01]  /*6b20*/  STG.E.U8 desc[UR36][R2.64], R0 ;  /* 0x0000000002007986 */ /* 0x000fe2000c101124 */
[----:B------:R-:W-:Y:S05]  /*6b30*/  EXIT ;  /* 0x000000000000794d */ /* 0x000fea0003800000 */
.L_x_24580:
        /* <DEDUP_REMOVED lines=17> */
.L_x_24585:
[----:B------:R-:W-:Y:S05]  /*6c50*/  BSYNC.RECONVERGENT B0 ;  /* 0x0000000000007941 */ /* 0x000fea0003800200 */
.L_x_24584:
[----:B------:R-:W-:Y:S01]  /*6c60*/  STG.E.U8 desc[UR36][R2.64], R0 ;  /* 0x0000000002007986 */ /* 0x000fe2000c101124 */
[----:B------:R-:W-:Y:S05]  /*6c70*/  EXIT ;  /* 0x000000000000794d */ /* 0x000fea0003800000 */
.L_x_24579:
        /* <DEDUP_REMOVED lines=21> */
.L_x_24587:
[----:B------:R-:W-:-:S05]  /*6dd0*/  IMAD.MOV.U32 R23, RZ, RZ, RZ ;  /* 0x000000ffff177224 */ /* 0x000fca00078e00ff */
[----:B------:R-:W-:Y:S01]  /*6de0*/  STG.E.64 desc[UR36][R2.64], R22 ;  /* 0x0000001602007986 */ /* 0x000fe2000c101b24 */
[----:B------:R-:W-:Y:S05]  /*6df0*/  EXIT ;  /* 0x000000000000794d */ /* 0x000fea0003800000 */
.L_x_24586:
[----:B------:R-:W-:Y:S01]  /*6e00*/  STG.E desc[UR36][R2.64], R22 ;  /* 0x0000001602007986 */ /* 0x000fe2000c101924 */
[----:B------:R-:W-:Y:S05]  /*6e10*/  EXIT ;  /* 0x000000000000794d */ /* 0x000fea0003800000 */
.L_x_24578:
        /* <DEDUP_REMOVED lines=8> */
.L_x_24589:
[----:B------:R-:W-:Y:S01]  /*6ea0*/  CS2R R6, SRZ ;  /* 0x0000000000067805 */ /* 0x000fe2000001ff00 */
[----:B------:R-:W0:Y:S04]  /*6eb0*/  I2F.F64.S16 R4, R22 ;  /* 0x0000001600047312 */ /* 0x000e280000101c00 */
[----:B0-----:R-:W-:Y:S01]  /*6ec0*/  STG.E.128 desc[UR36][R2.64], R4 ;  /* 0x0000000402007986 */ /* 0x001fe2000c101d24 */
[----:B------:R-:W-:Y:S05]  /*6ed0*/  EXIT ;  /* 0x000000000000794d */ /* 0x000fea0003800000 */
.L_x_24588:
[----:B------:R-:W-:-:S13]  /*6ee0*/  ISETP.NE.AND P0, PT, R0, 0xf, PT ;  /* 0x0000000f0000780c */ /* 0x000fda0003f05270 */
[----:B------:R-:W-:Y:S05]  /*6ef0*/  @!P0 BRA `(.L_x_24590) ;  /* 0x0000000000d48947 */ /* 0x000fea0003800000 */
[----:B------:R-:W-:-:S13]  /*6f00*/  ISETP.NE.AND P0, PT, R0, 0x17, PT ;  /* 0x000000170000780c */ /* 0x000fda0003f05270 */
[----:B------:R-:W-:Y:S05]  /*6f10*/  @!P0 BRA `(.L_x_24591) ;  /* 0x0000000000848947 */ /* 0x000fea0003800000 */
[----:B------:R-:W-:-:S13]  /*6f20*/  ISETP.NE.AND P0, PT, R0, 0x18, PT ;  /* 0x000000180000780c */ /* 0x000fda0003f05270 */
[----:B------:R-:W-:Y:S05]  /*6f30*/  @!P0 BRA `(.L_x_24592) ;  /* 0x0000000000448947 */ /* 0x000fea0003800000 */
.L_x_24571:
        /* <DEDUP_REMOVED lines=16> */
.L_x_24593:
[----:B------:R-:W-:Y:S05]  /*7040*/  EXIT ;  /* 0x000000000000794d */ /* 0x000fea0003800000 */
.L_x_24592:
        /* <DEDUP_REMOVED lines=11> */
.L_x_24595:
[----:B------:R-:W-:Y:S05]  /*7100*/  BSYNC.RECONVERGENT B0 ;  /* 0x0000000000007941 */ /* 0x000fea0003800200 */
.L_x_24594:
[----:B------:R-:W-:Y:S01]  /*7110*/  STG.E.U8 desc[UR36][R2.64], R5 ;  /* 0x0000000502007986 */ /* 0x000fe2000c101124 */
[----:B------:R-:W-:Y:S05]  /*7120*/  EXIT ;  /* 0x000000000000794d */ /* 0x000fea0003800000 */
.L_x_24591:
        /* <DEDUP_REMOVED lines=13> */
.L_x_24596:
[----:B------:R-:W-:Y:S01]  /*7200*/  IMAD.MOV.U32 R5, RZ, RZ, 0x7f ;  /* 0x0000007fff057424 */ /* 0x000fe200078e00ff */
[----:B------:R-:W-:-:S04]  /*7210*/  ISETP.GT.U32.AND P0, PT, R7, 0x7f800000, PT ;  /* 0x7f8000000700780c */ /* 0x000fc80003f04070 */
[----:B------:R-:W-:-:S05]  /*7220*/  SEL R5, R5, 0x7c, P0 ;  /* 0x0000007c05057807 */ /* 0x000fca0000000000 */
[----:B------:R-:W-:Y:S01]  /*7230*/  STG.E.U8 desc[UR36][R2.64], R5 ;  /* 0x0000000502007986 */ /* 0x000fe2000c101124 */
[----:B------:R-:W-:Y:S05]  /*7240*/  EXIT ;  /* 0x000000000000794d */ /* 0x000fea0003800000 */
.L_x_24590:
[----:B------:R-:W0:Y:S02]  /*7250*/  I2F.S16 R0, R22 ;  /* 0x0000001600007306 */ /* 0x000e240000101400 */
[----:B0-----:R-:W-:-:S05]  /*7260*/  F2FP.BF16.F32.PACK_AB R0, RZ, R0 ;  /* 0x00000000ff00723e */ /* 0x001fca00000010ff */
[----:B------:R-:W-:Y:S01]  /*7270*/  STG.E.U16 desc[UR36][R2.64], R0 ;  /* 0x0000000002007986 */ /* 0x000fe2000c101524 */
[----:B------:R-:W-:Y:S05]  /*7280*/  EXIT ;  /* 0x000000000000794d */ /* 0x000fea0003800000 */
.L_x_24597:
        /* <DEDUP_REMOVED lines=15> */
.L_x_42927:


//--------------------- .text._ZN2at6native18elementwise_kernelILi128ELi4EZNS0_22gpu_kernel_impl_nocastINS0_13AUnaryFunctorIiibZZZNS0_22logical_or_kernel_cudaERNS_14TensorIteratorEENKUlvE0_clEvENKUlvE1_clEvEUliiE_EEEEvRNS_18TensorIteratorBaseERKT_EUliE_EEviT1_ --------------------------
	.section	.text._ZN2at6native18elementwise_kernelILi128ELi4EZNS0_22gpu_kernel_impl_nocastINS0_13AUnaryFunctorIiibZZZNS0_22logical_or_kernel_cudaERNS_14TensorIteratorEENKUlvE0_clEvENKUlvE1_clEvEUliiE_EEEEvRNS_18TensorIteratorBaseERKT_EUliE_EEviT1_,"ax",@progbits
	.align	128
        .global         _ZN2at6native18elementwise_kernelILi128ELi4EZNS0_22gpu_kernel_impl_nocastINS0_13AUnaryFunctorIiibZZZNS0_22logical_or_kernel_cudaERNS_14TensorIteratorEENKUlvE0_clEvENKUlvE1_clEvEUliiE_EEEEvRNS_18TensorIteratorBaseERKT_EUliE_EEviT1_
        .type           _ZN2at6native18elementwise_kernelILi128ELi4EZNS0_22gpu_kernel_impl_nocastINS0_13AUnaryFunctorIiibZZZNS0_22logical_or_kernel_cudaERNS_14TensorIteratorEENKUlvE0_clEvENKUlvE1_clEvEUliiE_EEEEvRNS_18TensorIteratorBaseERKT_EUliE_EEviT1_,@function
        .size           _ZN2at6native18elementwise_kernelILi128ELi4EZNS0_22gpu_kernel_impl_nocastINS0_13AUnaryFunctorIiibZZZNS0_22logical_or_kernel_cudaERNS_14TensorIteratorEENKUlvE0_clEvENKUlvE1_clEvEUliiE_EEEEvRNS_18TensorIteratorBaseERKT_EUliE_EEviT1_,(.L_x_42928 - _ZN2at6native18elementwise_kernelILi128ELi4EZNS0_22gpu_kernel_impl_nocastINS0_13AUnaryFunctorIiibZZZNS0_22logical_or_kernel_cudaERNS_14TensorIteratorEENKUlvE0_clEvENKUlvE1_clEvEUliiE_EEEEvRNS_18TensorIteratorBaseERKT_EUliE_EEviT1_)
        .other          _ZN2at6native18elementwise_kernelILi128ELi4EZNS0_22gpu_kernel_impl_nocastINS0_13AUnaryFunctorIiibZZZNS0_22logical_or_kernel_cudaERNS_14TensorIteratorEENKUlvE0_clEvENKUlvE1_clEvEUliiE_EEEEvRNS_18TensorIteratorBaseERKT_EUliE_EEviT1_,@"STO_CUDA_ENTRY STV_DEFAULT"
_ZN2at6native18elementwise_kernelILi128ELi4EZNS0_22gpu_kernel_impl_nocastINS0_13AUnaryFunctorIiibZZZNS0_22logical_or_kernel_cudaERNS_14TensorIteratorEENKUlvE0_clEvENKUlvE1_clEvEUliiE_EEEEvRNS_18TensorIteratorBaseERKT_EUliE_EEviT1_:
.text._ZN2at6native18elementwise_kernelILi128ELi4EZNS0_22gpu_kernel_impl_nocastINS0_13AUnaryFunctorIiibZZZNS0_22logical_or_kernel_cudaERNS_14TensorIteratorEENKUlvE0_clEvENKUlvE1_clEvEUliiE_EEEEvRNS_18TensorIteratorBaseERKT_EUliE_EEviT1_:
        /* <DEDUP_REMOVED lines=16> */
[----:B0-----:R-:W1:Y:S06]  /*0100*/  LDG.E R4, desc[UR6][R4.64] ;  /* 0x0000000604047981 */ /* 0x001e6c000c1e1900 */
[----:B------:R-:W0:Y:S01]  /*0110*/  LDC.64 R6, c[0x0][0x580] ;  /* 0x00016000ff067b82 */ /* 0x000e220000000a00 */
[----:B------:R-:W-:Y:S02]  /*0120*/  IADD3 R3, PT, PT, R3, 0x80, RZ ;  /* 0x0000008003037810 */ /* 0x000fe40007ffe0ff */
[----:B-1----:R-:W-:-:S04]  /*0130*/  LOP3.LUT P0, RZ, R4, UR5, RZ, 0xfc, !PT ;  /* 0x0000000504ff7c12 */ /* 0x002fc8000f80fcff */
[----:B------:R-:W-:Y:S02]  /*0140*/  SEL R9, RZ, 0x1, !P0 ;  /* 0x00000001ff097807 */ /* 0x000fe40004000000 */
[----:B------:R-:W-:-:S03]  /*0150*/  ISETP.GE.AND P0, PT, R3, UR4, PT ;  /* 0x0000000403007c0c */ /* 0x000fc6000bf06270 */
[----:B0-----:R0:W-:Y:S10]  /*0160*/  STG.E.U8 desc[UR6][R6.64], R9 ;  /* 0x0000000906007986 */ /* 0x0011f4000c101106 */
[----:B------:R-:W-:Y:S05]  /*0170*/  @P0 BREAK.RELIABLE B1 ;  /* 0x0000000000010942 */ /* 0x000fea0003800100 */
[----:B------:R-:W-:Y:S05]  /*0180*/  @P0 BRA `(.L_x_24602) ;  /* 0x0000000000500947 */ /* 0x000fea0003800000 */
[----:B------:R-:W1:Y:S01]  /*0190*/  LDC.64 R4, c[0x0][0x588] ;  /* 0x00016200ff047b82 */ /* 0x000e620000000a00 */
[----:B------:R-:W2:Y:S01]  /*01a0*/  LDCU UR5, c[0x0][0x594] ;  /* 0x0000b280ff0577ac */ /* 0x000ea20008000800 */
[----:B-1----:R-:W2:Y:S06]  /*01b0*/  LDG.E R4, desc[UR6][R4.64] ;  /* 0x0000000604047981 */ /* 0x002eac000c1e1900 */
[----:B0-----:R-:W0:Y:S01]  /*01c0*/  LDC.64 R6, c[0x0][0x580] ;  /* 0x00016000ff067b82 */ /* 0x001e220000000a00 */
[----:B------:R-:W-:Y:S02]  /*01d0*/  IADD3 R3, PT, PT, R3, 0x80, RZ ;  /* 0x0000008003037810 */ /* 0x000fe40007ffe0ff */
[----:B--2---:R-:W-:-:S04]  /*01e0*/  LOP3.LUT P0, RZ, R4, UR5, RZ, 0xfc, !PT ;  /* 0x0000000504ff7c12 */ /* 0x004fc8000f80fcff */
[----:B------:R-:W-:-:S05]  /*01f0*/  SEL R9, RZ, 0x1, !P0 ;  /* 0x00000001ff097807 */ /* 0x000fca0004000000 */
[----:B0-----:R0:W-:Y:S04]  /*0200*/  STG.E.U8 desc[UR6][R6.64], R9 ;  /* 0x0000000906007986 */ /* 0x0011e8000c101106 */
.L_x_24601:
[----:B------:R-:W-:-:S13]  /*0210*/  ISETP.GE.AND P0, PT, R3, UR4, PT ;  /* 0x0000000403007c0c */ /* 0x000fda000bf06270 */
[----:B------:R-:W-:Y:S05]  /*0220*/  @P0 BREAK.RELIABLE B1 ;  /* 0x0000000000010942 */ /* 0x000fea0003800100 */
[----:B------:R-:W-:Y:S05]  /*0230*/  @P0 BRA `(.L_x_24602) ;  /* 0x0000000000240947 */ /* 0x000fea0003800000 */
[----:B------:R-:W-:Y:S05]  /*0240*/  BSYNC.RELIABLE B1 ;  /* 0x0000000000017941 */ /* 0x000fea0003800100 */
.L_x_24600:
        /* <DEDUP_REMOVED lines=8> */
.L_x_24602:
[----:B------:R-:W-:Y:S05]  /*02d0*/  BSYNC.RECONVERGENT B0 ;  /* 0x0000000000007941 */ /* 0x000fea0003800200 */
.L_x_24599:
[----:B------:R-:W-:Y:S05]  /*02e0*/  WARPSYNC.ALL ;  /* 0x0000000000007948 */ /* 0x000fea0003800000 */
[----:B------:R-:W-:-:S13]  /*02f0*/  ISETP.GE.AND P0, PT, R3, UR4, PT ;  /* 0x0000000403007c0c */ /* 0x000fda000bf06270 */
[----:B------:R-:W-:Y:S05]  /*0300*/  @P0 EXIT ;  /* 0x000000000000094d */ /* 0x000fea0003800000 */
[----:B------:R-:W2:Y:S01]  /*0310*/  LDC.64 R2, c[0x0][0x588] ;  /* 0x00016200ff027b82 */ /* 0x000ea20000000a00 */
[----:B------:R-:W3:Y:S01]  /*0320*/  LDCU UR4, c[0x0][0x594] ;  /* 0x0000b280ff0477ac */ /* 0x000ee20008000800 */
[----:B--2---:R-:W3:Y:S06]  /*0330*/  LDG.E R2, desc[UR6][R2.64] ;  /* 0x0000000602027981 */ /* 0x004eec000c1e1900 */
[----:B------:R-:W2:Y:S01]  /*0340*/  LDC.64 R4, c[0x0][0x580] ;  /* 0x00016000ff047b82 */ /* 0x000ea20000000a00 */
[----:B---3--:R-:W-:-:S04]  /*0350*/  LOP3.LUT P0, RZ, R2, UR4, RZ, 0xfc, !PT ;  /* 0x0000000402ff7c12 */ /* 0x008fc8000f80fcff */
[----:B01----:R-:W-:-:S05]  /*0360*/  SEL R7, RZ, 0x1, !P0 ;  /* 0x00000001ff077807 */ /* 0x003fca0004000000 */
[----:B--2---:R-:W-:Y:S01]  /*0370*/  STG.E.U8 desc[UR6][R4.64], R7 ;  /* 0x0000000704007986 */ /* 0x004fe2000c101106 */
[----:B------:R-:W-:Y:S05]  /*0380*/  EXIT ;  /* 0x000000000000794d */ /* 0x000fea0003800000 */
.L_x_24598:
        /* <DEDUP_REMOVED lines=306> */
.L_x_24606:
[----:B------:R-:W0:Y:S01]  /*16b0*/  LDCU.128 UR8, c[0x0][0x580] ;  /* 0x0000b000ff0877ac */ /* 0x000e220008000c00 */
[----:B------:R-:W1:Y:S01]  /*16c0*/  LDCU UR5, c[0x0][0x594] ;  /* 0x0000b280ff0577ac */ /* 0x000e620008000800 */
[----:B0-----:R-:W-:-:S04]  /*16d0*/  IADD3 R6, P0, PT, R4, UR10, RZ ;  /* 0x0000000a04067c10 */ /* 0x001fc8000ff1e0ff */
[----:B------:R-:W-:-:S05]  /*16e0*/  IADD3.X R7, PT, PT, RZ, UR11, RZ, P0, !PT ;  /* 0x0000000bff077c10 */ /* 0x000fca00087fe4ff */
[----:B------:R-:W1:Y:S01]  /*16f0*/  LDG.E R6, desc[UR6][R6.64] ;  /* 0x0000000606067981 */ /* 0x000e62000c1e1900 */
[----:B------:R-:W-:Y:S02]  /*1700*/  IADD3 R4, P1, PT, R5, UR8, RZ ;  /* 0x0000000805047c10 */ /* 0x000fe4000ff3e0ff */
[----:B------:R-:W-:Y:S02]  /*1710*/  IADD3 R3, PT, PT, R3, 0x80, RZ ;  /* 0x0000008003037810 */ /* 0x000fe40007ffe0ff */
[----:B------:R-:W-:Y:S02]  /*1720*/  IADD3.X R5, PT, PT, RZ, UR9, RZ, P1, !PT ;  /* 0x00000009ff057c10 */ /* 0x000fe40008ffe4ff */
[----:B-1----:R-:W-:-:S04]  /*1730*/  LOP3.LUT P0, RZ, R6, UR5, RZ, 0xfc, !PT ;  /* 0x0000000506ff7c12 */ /* 0x002fc8000f80fcff */
        /* <DEDUP_REMOVED lines=303> */
.L_x_24608:
[----:B------:R-:W0:Y:S01]  /*2a30*/  LDCU.128 UR8, c[0x0][0x580] ;  /* 0x0000b000ff0877ac */ /* 0x000e220008000c00 */
[----:B------:R-:W1:Y:S01]  /*2a40*/  LDCU UR5, c[0x0][0x594] ;  /* 0x0000b280ff0577ac */ /* 0x000e620008000800 */
[----:B0-----:R-:W-:-:S04]  /*2a50*/  IADD3 R6, P0, PT, R4, UR10, RZ ;  /* 0x0000000a04067c10 */ /* 0x001fc8000ff1e0ff */
[----:B------:R-:W-:-:S05]  /*2a60*/  IADD3.X R7, PT, PT, RZ, UR11, RZ, P0, !PT ;  /* 0x0000000bff077c10 */ /* 0x000fca00087fe4ff */
[----:B------:R-:W1:Y:S01]  /*2a70*/  LDG.E R6, desc[UR6][R6.64] ;  /* 0x0000000606067981 */ /* 0x000e62000c1e1900 */
[----:B------:R-:W-:Y:S01]  /*2a80*/  IADD3 R4, P1, PT, R5, UR8, RZ ;  /* 0x0000000805047c10 */ /* 0x000fe2000ff3e0ff */
[----:B------:R-:W-:-:S03]  /*2a90*/  VIADD R3, R3, 0x80 ;  /* 0x0000008003037836 */ /* 0x000fc60000000000 */
[----:B------:R-:W-:Y:S02]  /*2aa0*/  IADD3.X R5, PT, PT, RZ, UR9, RZ, P1, !PT ;  /* 0x00000009ff057c10 */ /* 0x000fe40008ffe4ff */
[----:B-1----:R-:W-:-:S04]  /*2ab0*/  LOP3.LUT P0, RZ, R6, UR5, RZ, 0xfc, !PT ;  /* 0x0000000506ff7c12 */ /* 0x002fc8000f80fcff */
[----:B------:R-:W-:-:S05]  /*2ac0*/  SEL R9, RZ, 0x1, !P0 ;  /* 0x00000001ff097807 */ /* 0x000fca0004000000 */
[----:B------:R0:W-:Y:S04]  /*2ad0*/  STG.E.U8 desc[UR6][R4.64], R9 ;  /* 0x0000000904007986 */ /* 0x0001e8000c101106 */
.L_x_24605:
[----:B------:R-:W-:-:S13]  /*2ae0*/  ISETP.GE.AND P0, PT, R3, UR4, PT ;  /* 0x0000000403007c0c */ /* 0x000fda000bf06270 */
[----:B------:R-:W-:Y:S05]  /*2af0*/  @P0 BREAK.RELIABLE B1 ;  /* 0x0000000000010942 */ /* 0x000fea0003800100 */
[----:B------:R-:W-:Y:S05]  /*2b00*/  @P0 BRA `(.L_x_24607) ;  /* 0x0000001000d80947 */ /* 0x000fea0003800000 */
[----:B------:R-:W-:Y:S05]  /*2b10*/  BSYNC.RELIABLE B1 ;  /* 0x0000000000017941 */ /* 0x000fea0003800100 */
.L_x_24604:
        /* <DEDUP_REMOVED lines=298> */
.L_x_24609:
        /* <DEDUP_REMOVED lines=11> */
.L_x_24607:
[----:B------:R-:W-:Y:S05]  /*3e70*/  BSYNC.RECONVERGENT B0 ;  /* 0x0000000000007941 */ /* 0x000fea0003800200 */
.L_x_24603:
        /* <DEDUP_REMOVED lines=301> */
.L_x_24610:
[----:B------:R-:W0:Y:S01]  /*5150*/  LDCU.128 UR8, c[0x0][0x580] ;  /* 0x0000b000ff0877ac */ /* 0x000e220008000c00 */
[----:B------:R-:W1:Y:S01]  /*5160*/  LDCU UR4, c[0x0][0x594] ;  /* 0x0000b280ff0477ac */ /* 0x000e620008000800 */
[----:B0-----:R-:W-:-:S04]  /*5170*/  IADD3 R4, P0, PT, R2, UR10, RZ ;  /* 0x0000000a02047c10 */ /* 0x001fc8000ff1e0ff */
[----:B------:R-:W-:-:S05]  /*5180*/  IADD3.X R5, PT, PT, RZ, UR11, RZ, P0, !PT ;  /* 0x0000000bff057c10 */ /* 0x000fca00087fe4ff */
[----:B------:R-:W1:Y:S01]  /*5190*/  LDG.E R4, desc[UR6][R4.64] ;  /* 0x0000000604047981 */ /* 0x000e62000c1e1900 */
[----:B------:R-:W-:-:S04]  /*51a0*/  IADD3 R2, P1, PT, R3, UR8, RZ ;  /* 0x0000000803027c10 */ /* 0x000fc8000ff3e0ff */
[----:B------:R-:W-:Y:S02]  /*51b0*/  IADD3.X R3, PT, PT, RZ, UR9, RZ, P1, !PT ;  /* 0x00000009ff037c10 */ /* 0x000fe40008ffe4ff */
[----:B-1----:R-:W-:-:S04]  /*51c0*/  LOP3.LUT P0, RZ, R4, UR4, RZ, 0xfc, !PT ;  /* 0x0000000404ff7c12 */ /* 0x002fc8000f80fcff */
[----:B------:R-:W-:-:S05]  /*51d0*/  SEL R7, RZ, 0x1, !P0 ;  /* 0x00000001ff077807 */ /* 0x000fca0004000000 */
[----:B------:R-:W-:Y:S01]  /*51e0*/  STG.E.U8 desc[UR6][R2.64], R7 ;  /* 0x0000000702007986 */ /* 0x000fe2000c101106 */
[----:B------:R-:W-:Y:S05]  /*51f0*/  EXIT ;  /* 0x000000000000794d */ /* 0x000fea0003800000 */
.L_x_24611:
        /* <DEDUP_REMOVED lines=16> */
.L_x_42928:


//--------------------- .text._ZN2at6native27unrolled_elementwise_kernelINS0_13AUnaryFunctorIiibZZZNS0_22logical_or_kernel_cudaERNS_14TensorIteratorEENKUlvE0_clEvENKUlvE1_clEvEUliiE_EESt5arrayIPcLm2EELi4E23TrivialOffsetCalculatorILi1EjESD_NS0_6memory15LoadWithoutCastENSE_16StoreWithoutCastEEEviT_T0_T2_T3_T4_T5_ --------------------------
	.section	.text._ZN2at6native27unrolled_elementwise_kernelINS0_13AUnaryFunctorIiibZZZNS0_22logical_or_kernel_cudaERNS_14TensorIteratorEENKUlvE0_clEvENKUlvE1_clEvEUliiE_EESt5arrayIPcLm2EELi4E23TrivialOffsetCalculatorILi1EjESD_NS0_6memory15LoadWithoutCastENSE_16StoreWithoutCastEEEviT_T0_T2_T3_T4_T5_,"ax",@progbits
	.align	128
        .global         _ZN2at6native27unrolled_elementwise_kernelINS0_13AUnaryFunctorIiibZZZNS0_22logical_or_kernel_cudaERNS_14TensorIteratorEENKUlvE0_clEvENKUlvE1_clEvEUliiE_EESt5arrayIPcLm2EELi4E23TrivialOffsetCalculatorILi1EjESD_NS0_6memory15LoadWithoutCastENSE_16StoreWithoutCastEEEviT_T0_T2_T3_T4_T5_
        .type           _ZN2at6native27unrolled_elementwise_kernelINS0_13AUnaryFunctorIiibZZZNS0_22logical_or_kernel_cudaERNS_14TensorIteratorEENKUlvE0_clEvENKUlvE1_clEvEUliiE_EESt5arrayIPcLm2EELi4E23TrivialOffsetCalculatorILi1EjESD_NS0_6memory15LoadWithoutCastENSE_16StoreWithoutCastEEEviT_T0_T2_T3_T4_T5_,@function
        .size           _ZN2at6native27unrolled_elementwise_kernelINS0_13AUnaryFunctorIiibZZZNS0_22logical_or_kernel_cudaERNS_14TensorIteratorEENKUlvE0_clEvENKUlvE1_clEvEUliiE_EESt5arrayIPcLm2EELi4E23TrivialOffsetCalculatorILi1EjESD_NS0_6memory15LoadWithoutCastENSE_16StoreWithoutCastEEEviT_T0_T2_T3_T4_T5_,(.L_x_42929 - _ZN2at6native27unrolled_elementwise_kernelINS0_13AUnaryFunctorIiibZZZNS0_22logical_or_kernel_cudaERNS_14TensorIteratorEENKUlvE0_clEvENKUlvE1_clEvEUliiE_EESt5arrayIPcLm2EELi4E23TrivialOffsetCalculatorILi1EjESD_NS0_6memory15LoadWithoutCastENSE_16StoreWithoutCastEEEviT_T0_T2_T3_T4_T5_)
        .other          _ZN2at6native27unrolled_elementwise_kernelINS0_13AUnaryFunctorIiibZZZNS0_22logical_or_kernel_cudaERNS_14TensorIteratorEENKUlvE0_clEvENKUlvE1_clEvEUliiE_EESt5arrayIPcLm2EELi4E23TrivialOffsetCalculatorILi1EjESD_NS0_6memory15LoadWithoutCastENSE_16StoreWithoutCastEEEviT_T0_T2_T3_T4_T5_,@"STO_CUDA_ENTRY STV_DEFAULT"
_ZN2at6native27unrolled_elementwise_kernelINS0_13AUnaryFunctorIiibZZZNS0_22logical_or_kernel_cudaERNS_14TensorIteratorEENKUlvE0_clEvENKUlvE1_clEvEUliiE_EESt5arrayIPcLm2EELi4E23TrivialOffsetCalculatorILi1EjESD_NS0_6memory15LoadWithoutCastENSE_16StoreWithoutCastEEEviT_T0_T2_T3_T4_T5_:
.text._ZN2at6native27unrolled_elementwise_kernelINS0_13AUnaryFunctorIiibZZZNS0_22logical_or_kernel_cudaERNS_14TensorIteratorEENKUlvE0_clEvENKUlvE1_clEvEUliiE_EESt5arrayIPcLm2EELi4E23TrivialOffsetCalculatorILi1EjESD_NS0_6memory15LoadWithoutCastENSE_16StoreWithoutCastEEEviT_T0_T2_T3_T4_T5_:
        /* <DEDUP_REMOVED lines=35> */
[----:B---3--:R-:W-:-:S04]  /*0230*/  ISETP.NE.OR P0, PT, RZ, UR6, P0 ;  /* 0x00000006ff007c0c */ /* 0x008fc80008705670 */
[----:B------:R-:W-:Y:S02]  /*0240*/  SEL R7, RZ, 0x1, !P0 ;  /* 0x00000001ff077807 */ /* 0x000fe40004000000 */
[----:B--2---:R-:W-:-:S04]  /*0250*/  ISETP.NE.AND P3, PT, R8, RZ, !P3 ;  /* 0x000000ff0800720c */ /* 0x004fc80005f65270 */
[----:B------:R-:W-:-:S04]  /*0260*/  ISETP.NE.OR P3, PT, RZ, UR6, P3 ;  /* 0x00000006ff007c0c */ /* 0x000fc80009f65670 */
[----:B------:R-:W-:Y:S02]  /*0270*/  SEL R9, RZ, 0x1, !P3 ;  /* 0x00000001ff097807 */ /* 0x000fe40005800000 */
[----:B-----5:R-:W-:-:S04]  /*0280*/  ISETP.NE.AND P2, PT, R10, RZ, !P2 ;  /* 0x000000ff0a00720c */ /* 0x020fc80005745270 */
[----:B------:R-:W-:-:S04]  /*0290*/  ISETP.NE.OR P2, PT, RZ, UR6, P2 ;  /* 0x00000006ff007c0c */ /* 0x000fc80009745670 */
[----:B------:R-:W-:Y:S02]  /*02a0*/  SEL R11, RZ, 0x1, !P2 ;  /* 0x00000001ff0b7807 */ /* 0x000fe40005000000 */
[----:B------:R-:W-:-:S04]  /*02b0*/  ISETP.NE.AND P1, PT, R4, RZ, !P1 ;  /* 0x000000ff0400720c */ /* 0x000fc80004f25270 */
        /* <DEDUP_REMOVED lines=18> */
.L_x_24614:
[----:B------:R-:W-:Y:S05]  /*03e0*/  BSYNC.RELIABLE B1 ;  /* 0x0000000000017941 */ /* 0x000fea0003800100 */
.L_x_24613:
[----:B------:R-:W-:-:S13]  /*03f0*/  ISETP.GE.AND P0, PT, R3, R2, PT ;  /* 0x000000020300720c */ /* 0x000fda0003f06270 */
[----:B------:R-:W1:Y:S01]  /*0400*/  @!P0 LDC.64 R6, c[0x0][0x390] ;  /* 0x0000e400ff068b82 */ /* 0x000e620000000a00 */
[----:B0-----:R-:W-:Y:S02]  /*0410*/  @!P0 IMAD R5, R0, 0x200, R3 ;  /* 0x0000020000058824 */ /* 0x001fe400078e0203 */
[----:B------:R-:W-:-:S03]  /*0420*/  @!P0 VIADD R3, R3, 0x80 ;  /* 0x0000008003038836 */ /* 0x000fc60000000000 */
[----:B-1----:R-:W-:-:S05]  /*0430*/  @!P0 IADD3 R4, P1, PT, R5, R6, RZ ;  /* 0x0000000605048210 */ /* 0x002fca0007f3e0ff */
[----:B------:R-:W-:-:S05]  /*0440*/  @!P0 IMAD.X R5, RZ, RZ, R7, P1 ;  /* 0x000000ffff058224 */ /* 0x000fca00008e0607 */
[----:B------:R1:W-:Y:S03]  /*0450*/  @!P0 STG.E.U8 desc[UR4][R4.64], R11 ;  /* 0x0000000b04008986 */ /* 0x0003e6000c101104 */
.L_x_24615:
[----:B------:R-:W-:Y:S05]  /*0460*/  BSYNC.RECONVERGENT B0 ;  /* 0x0000000000007941 */ /* 0x000fea0003800200 */
.L_x_24612:
        /* <DEDUP_REMOVED lines=9> */
.L_x_24616:
        /* <DEDUP_REMOVED lines=16> */
.L_x_42929:


//--------------------- .text._ZN2at6native29vectorized_elementwise_kernelILi2ENS0_13AUnaryFunctorIiibZZZNS0_22logical_or_kernel_cudaERNS_14TensorIteratorEENKUlvE0_clEvENKUlvE1_clEvEUliiE_EESt5arrayIPcLm2EEEEviT0_T1_ --------------------------
	.section	.text._ZN2at6native29vectorized_elementwise_kernelILi2ENS0_13AUnaryFunctorIiibZZZNS0_22logical_or_kernel_cudaERNS_14TensorIteratorEENKUlvE0_clEvENKUlvE1_clEvEUliiE_EESt5arrayIPcLm2EEEEviT0_T1_,"ax",@progbits
	.align	128
        .global         _ZN2at6native29vectorized_elementwise_kernelILi2ENS0_13AUnaryFunctorIiibZZZNS0_22logical_or_kernel_cudaERNS_14TensorIteratorEENKUlvE0_clEvENKUlvE1_clEvEUliiE_EESt5arrayIPcLm2EEEEviT0_T1_
        .type           _ZN2at6native29vectorized_elementwise_kernelILi2ENS0_13AUnaryFunctorIiibZZZNS0_22logical_or_kernel_cudaERNS_14TensorIteratorEENKUlvE0_clEvENKUlvE1_clEvEUliiE_EESt5arrayIPcLm2EEEEviT0_T1_,@function
        .size           _ZN2at6native29vectorized_elementwise_kernelILi2ENS0_13AUnaryFunctorIiibZZZNS0_22logical_or_kernel_cudaERNS_14TensorIteratorEENKUlvE0_clEvENKUlvE1_clEvEUliiE_EESt5arrayIPcLm2EEEEviT0_T1_,(.L_x_42930 - _ZN2at6native29vectorized_elementwise_kernelILi2ENS0_13AUnaryFunctorIiibZZZNS0_22logical_or_kernel_cudaERNS_14TensorIteratorEENKUlvE0_clEvENKUlvE1_clEvEUliiE_EESt5arrayIPcLm2EEEEviT0_T1_)
        .other          _ZN2at6native29vectorized_elementwise_kernelILi2ENS0_13AUnaryFunctorIiibZZZNS0_22logical_or_kernel_cudaERNS_14TensorIteratorEENKUlvE0_clEvENKUlvE1_clEvEUliiE_EESt5arrayIPcLm2EEEEviT0_T1_,@"STO_CUDA_ENTRY STV_DEFAULT"
_ZN2at6native29vectorized_elementwise_kernelILi2ENS0_13AUnaryFunctorIiibZZZNS0_22logical_or_kernel_cudaERNS_14TensorIteratorEENKUlvE0_clEvENKUlvE1_clEvEUliiE_EESt5arrayIPcLm2EEEEviT0_T1_:
.text._ZN2at6native29vectorized_elementwise_kernelILi2ENS0_13AUnaryFunctorIiibZZZNS0_22logical_or_kernel_cudaERNS_14TensorIteratorEENKUlvE0_clEvENKUlvE1_clEvEUliiE_EESt5arrayIPcLm2EEEEviT0_T1_:
        /* <DEDUP_REMOVED lines=62> */
[----:B------:R-:W-:-:S04]  /*03e0*/  ISETP.NE.OR P2, PT, RZ, UR6, P2 ;  /* 0x00000006ff007c0c */ /* 0x000fc80009745670 */
[----:B0-----:R-:W-:Y:S02]  /*03f0*/  SEL R5, RZ, 0x1, !P2 ;  /* 0x00000001ff057807 */ /* 0x001fe40005000000 */
[----:B------:R-:W-:Y:S01]  /*0400*/  ISETP.GE.U32.AND P2, PT, R17, R16, PT ;  /* 0x000000101100720c */ /* 0x000fe20003f46070 */
[----:B------:R-:W-:Y:S01]  /*0410*/  BSSY.RECONVERGENT B0, `(.L_x_24618) ;  /* 0x000004c000007945 */ /* 0x000fe20003800200 */
[----:B---3--:R-:W-:-:S03]  /*0420*/  ISETP.NE.AND P0, PT, R14, RZ, !P0 ;  /* 0x000000ff0e00720c */ /* 0x008fc60004705270 */
        /* <DEDUP_REMOVED lines=33> */
.L_x_24620:
        /* <DEDUP_REMOVED lines=8> */
.L_x_24621:
        /* <DEDUP_REMOVED lines=8> */
.L_x_24622:
        /* <DEDUP_REMOVED lines=8> */
.L_x_24623:
        /* <DEDUP_REMOVED lines=9> */
.L_x_24624:
[----:B------:R-:W-:Y:S05]  /*0850*/  BSYNC.RELIABLE B1 ;  /* 0x0000000000017941 */ /* 0x000fea0003800100 */
.L_x_24619:
[----:B------:R-:W-:-:S13]  /*0860*/  ISETP.GE.U32.AND P0, PT, R17, R16, PT ;  /* 0x000000101100720c */ /* 0x000fda0003f06070 */
[----:B012---:R-:W0:Y:S01]  /*0870*/  @!P0 LDC.64 R6, c[0x0][0x390] ;  /* 0x0000e400ff068b82 */ /* 0x007e220000000a00 */
[----:B------:R-:W-:Y:S02]  /*0880*/  @!P0 IMAD.IADD R5, R0, 0x1, R17 ;  /* 0x0000000100058824 */ /* 0x000fe400078e0211 */
[----:B------:R-:W-:-:S03]  /*0890*/  @!P0 VIADD R17, R17, 0x80 ;  /* 0x0000008011118836 */ /* 0x000fc60000000000 */
[----:B0-----:R-:W-:-:S05]  /*08a0*/  @!P0 IADD3 R4, P1, PT, R5, R6, RZ ;  /* 0x0000000605048210 */ /* 0x001fca0007f3e0ff */
[----:B------:R-:W-:-:S05]  /*08b0*/  @!P0 IMAD.X R5, RZ, RZ, R7, P1 ;  /* 0x000000ffff058224 */ /* 0x000fca00008e0607 */
[----:B------:R3:W-:Y:S03]  /*08c0*/  @!P0 STG.E.U8 desc[UR4][R4.64], R3 ;  /* 0x0000000304008986 */ /* 0x0007e6000c101104 */
.L_x_24625:
[----:B------:R-:W-:Y:S05]  /*08d0*/  BSYNC.RECONVERGENT B0 ;  /* 0x0000000000007941 */ /* 0x000fea0003800200 */
.L_x_24618:
        /* <DEDUP_REMOVED lines=9> */
.L_x_24617:
[----:B------:R-:W0:Y:S01]  /*0970*/  S2R R13, SR_TID.X ;  /* 0x00000000000d7919 */ /* 0x000e220000002100 */
[----:B------:R-:W1:Y:S01]  /*0980*/  LDC.64 R2, c[0x0][0x398] ;  /* 0x0000e600ff027b82 */ /* 0x000e620000000a00 */
[----:B------:R-:W2:Y:S01]  /*0990*/  LDCU.64 UR8, c[0x0][0x390] ;  /* 0x00007200ff0877ac */ /* 0x000ea20008000a00 */
[----:B------:R-:W3:Y:S01]  /*09a0*/  LDCU UR6, c[0x0][0x388] ;  /* 0x00007100ff0677ac */ /* 0x000ee20008000800 */
[----:B-1----:R-:W-:-:S04]  /*09b0*/  IMAD.WIDE.U32 R2, R0, 0x4, R2 ;  /* 0x0000000400027825 */ /* 0x002fc800078e0002 */
[----:B0-----:R-:W-:-:S05]  /*09c0*/  IMAD.WIDE.U32 R4, R13, 0x8, R2 ;  /* 0x000000080d047825 */ /* 0x001fca00078e0002 */
[----:B------:R-:W3:Y:S04]  /*09d0*/  LDG.E.64 R14, desc[UR4][R4.64] ;  /* 0x00000004040e7981 */ /* 0x000ee8000c1e1b00 */
[----:B------:R-:W4:Y:S04]  /*09e0*/  LDG.E.64 R6, desc[UR4][R4.64+0x400] ;  /* 0x0004000404067981 */ /* 0x000f28000c1e1b00 */
[----:B------:R-:W5:Y:S04]  /*09f0*/  LDG.E.64 R8, desc[UR4][R4.64+0x800] ;  /* 0x0008000404087981 */ /* 0x000f68000c1e1b00 */
[----:B------:R-:W5:Y:S01]  /*0a00*/  LDG.E.64 R10, desc[UR4][R4.64+0xc00] ;  /* 0x000c0004040a7981 */ /* 0x000f62000c1e1b00 */
[----:B--2---:R-:W-:-:S05]  /*0a10*/  IADD3 R2, P0, PT, R0, UR8, RZ ;  /* 0x0000000800027c10 */ /* 0x004fca000ff1e0ff */
[----:B------:R-:W-:Y:S02]  /*0a20*/  IMAD.X R3, RZ, RZ, UR9, P0 ;  /* 0x00000009ff037e24 */ /* 0x000fe400080e06ff */
[----:B------:R-:W-:Y:S01]  /*0a30*/  IMAD.WIDE.U32 R2, R13, 0x2, R2 ;  /* 0x000000020d027825 */ /* 0x000fe200078e0002 */
[----:B---3--:R-:W-:Y:S02]  /*0a40*/  LOP3.LUT P6, RZ, R14, UR6, RZ, 0xfc, !PT ;  /* 0x000000060eff7c12 */ /* 0x008fe4000f8cfcff */
[----:B------:R-:W-:Y:S02]  /*0a50*/  LOP3.LUT P5, RZ, R15, UR6, RZ, 0xfc, !PT ;  /* 0x000000060fff7c12 */ /* 0x000fe4000f8afcff */
[----:B------:R-:W-:Y:S02]  /*0a60*/  SEL R0, RZ, 0x1, !P6 ;  /* 0x00000001ff007807 */ /* 0x000fe40007000000 */
[----:B----4-:R-:W-:Y:S02]  /*0a70*/  LOP3.LUT P4, RZ, R6, UR6, RZ, 0xfc, !PT ;  /* 0x0000000606ff7c12 */ /* 0x010fe4000f88fcff */
[----:B------:R-:W-:-:S02]  /*0a80*/  LOP3.LUT P3, RZ, R7, UR6, RZ, 0xfc, !PT ;  /* 0x0000000607ff7c12 */ /* 0x000fc4000f86fcff */
[----:B-----5:R-:W-:Y:S02]  /*0a90*/  LOP3.LUT P2, RZ, R8, UR6, RZ, 0xfc, !PT ;  /* 0x0000000608ff7c12 */ /* 0x020fe4000f84fcff */
[----:B------:R-:W-:Y:S02]  /*0aa0*/  LOP3.LUT P1, RZ, R9, UR6, RZ, 0xfc, !PT ;  /* 0x0000000609ff7c12 */ /* 0x000fe4000f82fcff */
[----:B------:R-:W-:Y:S02]  /*0ab0*/  LOP3.LUT P0, RZ, R10, UR6, RZ, 0xfc, !PT ;  /* 0x000000060aff7c12 */ /* 0x000fe4000f80fcff */
[----:B------:R-:W-:Y:S02]  /*0ac0*/  LOP3.LUT P6, RZ, R11, UR6, RZ, 0xfc, !PT ;  /* 0x000000060bff7c12 */ /* 0x000fe4000f8cfcff */
        /* <DEDUP_REMOVED lines=16> */
.L_x_24626:
        /* <DEDUP_REMOVED lines=11> */
.L_x_42930:


//--------------------- .text._ZN2at6native29vectorized_elementwise_kernelILi4ENS0_13AUnaryFunctorIiibZZZNS0_22logical_or_kernel_cudaERNS_14TensorIteratorEENKUlvE0_clEvENKUlvE1_clEvEUliiE_EESt5arrayIPcLm2EEEEviT0_T1_ --------------------------
	.section	.text._ZN2at6native29vectorized_elementwise_kernelILi4ENS0_13AUnaryFunctorIiibZZZNS0_22logical_or_kernel_cudaERNS_14TensorIteratorEENKUlvE0_clEvENKUlvE1_clEvEUliiE_EESt5arrayIPcLm2EEEEviT0_T1_,"ax",@progbits
	.align	128
        .global         _ZN2at6native29vectorized_elementwise_kernelILi4ENS0_13AUnaryFunctorIiibZZZNS0_22logical_or_kernel_cudaERNS_14TensorIteratorEENKUlvE0_clEvENKUlvE1_clEvEUliiE_EESt5arrayIPcLm2EEEEviT0_T1_
        .type           _ZN2at6native29vectorized_elementwise_kernelILi4ENS0_13AUnaryFunctorIiibZZZNS0_22logical_or_kernel_cudaERNS_14TensorIteratorEENKUlvE0_clEvENKUlvE1_clEvEUliiE_EESt5arrayIPcLm2EEEEviT0_T1_,@function
        .size           _ZN2at6native29vectorized_elementwise_kernelILi4ENS0_13AUnaryFunctorIiibZZZNS0_22logical_or_kernel_cudaERNS_14TensorIteratorEENKUlvE0_clEvENKUlvE1_clEvEUliiE_EESt5arrayIPcLm2EEEEviT0_T1_,(.L_x_42931 - _ZN2at6native29vectorized_elementwise_kernelILi4ENS0_13AUnaryFunctorIiibZZZNS0_22logical_or_kernel_cudaERNS_14TensorIteratorEENKUlvE0_clEvENKUlvE1_clEvEUliiE_EESt5arrayIPcLm2EEEEviT0_T1_)
        .other          _ZN2at6native29vectorized_elementwise_kernelILi4ENS0_13AUnaryFunctorIiibZZZNS0_22logical_or_kernel_cudaERNS_14TensorIteratorEENKUlvE0_clEvENKUlvE1_clEvEUliiE_EESt5arrayIPcLm2EEEEviT0_T1_,@"STO_CUDA_ENTRY STV_DEFAULT"
_ZN2at6native29vectorized_elementwise_kernelILi4ENS0_13AUnaryFunctorIiibZZZNS0_22logical_or_kernel_cudaERNS_14TensorIteratorEENKUlvE0_clEvENKUlvE1_clEvEUliiE_EESt5arrayIPcLm2EEEEviT0_T1_:
.text._ZN2at6native29vectorized_elementwise_kernelILi4ENS0_13AUnaryFunctorIiibZZZNS0_22logical_or_kernel_cudaERNS_14TensorIteratorEENKUlvE0_clEvENKUlvE1_clEvEUliiE_EESt5arrayIPcLm2EEEEviT0_T1_:
        /* <DEDUP_REMOVED lines=100> */
.L_x_24630:
        /* <DEDUP_REMOVED lines=8> */
.L_x_24631:
        /* <DEDUP_REMOVED lines=8> */
.L_x_24632:
        /* <DEDUP_REMOVED lines=8> */
.L_x_24633:
        /* <DEDUP_REMOVED lines=9> */
.L_x_24634:
[----:B------:R-:W-:Y:S05]  /*0850*/  BSYNC.RELIABLE B1 ;  /* 0x0000000000017941 */ /* 0x000fea0003800100 */
.L_x_24629:
[----:B------:R-:W-:-:S13]  /*0860*/  ISETP.GE.U32.AND P0, PT, R17, R16, PT ;  /* 0x000000101100720c */ /* 0x000fda0003f06070 */
[----:B012---:R-:W0:Y:S01]  /*0870*/  @!P0 LDC.64 R6, c[0x0][0x390] ;  /* 0x0000e400ff068b82 */ /* 0x007e220000000a00 */
[----:B------:R-:W-:Y:S02]  /*0880*/  @!P0 IMAD.IADD R5, R0, 0x1, R17 ;  /* 0x0000000100058824 */ /* 0x000fe400078e0211 */
[----:B------:R-:W-:-:S03]  /*0890*/  @!P0 VIADD R17, R17, 0x80 ;  /* 0x0000008011118836 */ /* 0x000fc60000000000 */
[----:B0-----:R-:W-:-:S05]  /*08a0*/  @!P0 IADD3 R4, P1, PT, R5, R6, RZ ;  /* 0x0000000605048210 */ /* 0x001fca0007f3e0ff */
[----:B------:R-:W-:-:S05]  /*08b0*/  @!P0 IMAD.X R5, RZ, RZ, R7, P1 ;  /* 0x000000ffff058224 */ /* 0x000fca00008e0607 */
[----:B------:R3:W-:Y:S03]  /*08c0*/  @!P0 STG.E.U8 desc[UR4][R4.64], R3 ;  /* 0x0000000304008986 */ /* 0x0007e6000c101104 */
.L_x_24635:
[----:B------:R-:W-:Y:S05]  /*08d0*/  BSYNC.RECONVERGENT B0 ;  /* 0x0000000000007941 */ /* 0x000fea0003800200 */
.L_x_24628:
        /* <DEDUP_REMOVED lines=9> */
.L_x_24627:
[----:B------:R-:W0:Y:S01]  /*0970*/  S2R R5, SR_TID.X ;  /* 0x0000000000057919 */ /* 0x000e220000002100 */
[----:B------:R-:W1:Y:S01]  /*0980*/  LDC.64 R2, c[0x0][0x398] ;  /* 0x0000e600ff027b82 */ /* 0x000e620000000a00 */
[----:B------:R-:W2:Y:S01]  /*0990*/  LDCU UR6, c[0x0][0x388] ;  /* 0x00007100ff0677ac */ /* 0x000ea20008000800 */
[----:B------:R-:W3:Y:S01]  /*09a0*/  LDCU.64 UR8, c[0x0][0x390] ;  /* 0x00007200ff0877ac */ /* 0x000ee20008000a00 */
[----:B-1----:R-:W-:-:S04]  /*09b0*/  IMAD.WIDE.U32 R2, R0, 0x4, R2 ;  /* 0x0000000400027825 */ /* 0x002fc800078e0002 */
[----:B0-----:R-:W-:-:S05]  /*09c0*/  IMAD.WIDE.U32 R6, R5, 0x10, R2 ;  /* 0x0000001005067825 */ /* 0x001fca00078e0002 */
[----:B------:R-:W2:Y:S04]  /*09d0*/  LDG.E.128 R12, desc[UR4][R6.64] ;  /* 0x00000004060c7981 */ /* 0x000ea8000c1e1d00 */
[----:B------:R0:W4:Y:S01]  /*09e0*/  LDG.E.128 R8, desc[UR4][R6.64+0x800] ;  /* 0x0008000406087981 */ /* 0x000122000c1e1d00 */
[----:B---3--:R-:W-:-:S05]  /*09f0*/  IADD3 R2, P5, PT, R0, UR8, RZ ;  /* 0x0000000800027c10 */ /* 0x008fca000ffbe0ff */
[----:B------:R-:W-:Y:S02]  /*0a00*/  IMAD.X R3, RZ, RZ, UR9, P5 ;  /* 0x00000009ff037e24 */ /* 0x000fe4000a8e06ff */
[----:B------:R-:W-:Y:S01]  /*0a10*/  IMAD.WIDE.U32 R2, R5, 0x4, R2 ;  /* 0x0000000405027825 */ /* 0x000fe200078e0002 */
[----:B--2---:R-:W-:Y:S02]  /*0a20*/  LOP3.LUT P0, RZ, R14, UR6, RZ, 0xfc, !PT ;  /* 0x000000060eff7c12 */ /* 0x004fe4000f80fcff */
[----:B------:R-:W-:Y:S02]  /*0a30*/  LOP3.LUT P6, RZ, R15, UR6, RZ, 0xfc, !PT ;  /* 0x000000060fff7c12 */ /* 0x000fe4000f8cfcff */
[----:B0-----:R-:W-:Y:S02]  /*0a40*/  SEL R7, RZ, 0x1, !P0 ;  /* 0x00000001ff077807 */ /* 0x001fe40004000000 */
[----:B------:R-:W-:Y:S02]  /*0a50*/  SEL R0, RZ, 0x1, !P6 ;  /* 0x00000001ff007807 */ /* 0x000fe40007000000 */
[----:B------:R-:W-:-:S02]  /*0a60*/  LOP3.LUT P1, RZ, R12, UR6, RZ, 0xfc, !PT ;  /* 0x000000060cff7c12 */ /* 0x000fc4000f82fcff */
[----:B------:R-:W-:Y:S02]  /*0a70*/  LOP3.LUT P2, RZ, R13, UR6, RZ, 0xfc, !PT ;  /* 0x000000060dff7c12 */ /* 0x000fe4000f84fcff */
[----:B----4-:R-:W-:Y:S02]  /*0a80*/  LOP3.LUT P3, RZ, R10, UR6, RZ, 0xfc, !PT ;  /* 0x000000060aff7c12 */ /* 0x010fe4000f86fcff */
[----:B------:R-:W-:Y:S02]  /*0a90*/  LOP3.LUT P4, RZ, R11, UR6, RZ, 0xfc, !PT ;  /* 0x000000060bff7c12 */ /* 0x000fe4000f88fcff */
[----:B------:R-:W-:Y:S02]  /*0aa0*/  LOP3.LUT P6, RZ, R8, UR6, RZ, 0xfc, !PT ;  /* 0x0000000608ff7c12 */ /* 0x000fe4000f8cfcff */
[----:B------:R-:W-:Y:S02]  /*0ab0*/  LOP3.LUT P0, RZ, R9, UR6, RZ, 0xfc, !PT ;  /* 0x0000000609ff7c12 */ /* 0x000fe4000f80fcff */
        /* <DEDUP_REMOVED lines=15> */
.L_x_24636:
        /* <DEDUP_REMOVED lines=13> */
.L_x_42931:


//--------------------- .text._ZN2at6native29vectorized_elementwise_kernelILi8ENS0_13AUnaryFunctorIiibZZZNS0_22logical_or_kernel_cudaERNS_14TensorIteratorEENKUlvE0_clEvENKUlvE1_clEvEUliiE_EESt5arrayIPcLm2EEEEviT0_T1_ --------------------------
	.section	.text._ZN2at6native29vectorized_elementwise_kernelILi8ENS0_13AUnaryFunctorIiibZZZNS0_22logical_or_kernel_cudaERNS_14TensorIteratorEENKUlvE0_clEvENKUlvE1_clEvEUliiE_EESt5arrayIPcLm2EEEEviT0_T1_,"ax",@progbits
	.align	128
        .global         _ZN2at6native29vectorized_elementwise_kernelILi8ENS0_13AUnaryFunctorIiibZZZNS0_22logical_or_kernel_cudaERNS_14TensorIteratorEENKUlvE0_clEvENKUlvE1_clEvEUliiE_EESt5arrayIPcLm2EEEEviT0_T1_
        .type           _ZN2at6native29vectorized_elementwise_kernelILi8ENS0_13AUnaryFunctorIiibZZZNS0_22logical_or_kernel_cudaERNS_14TensorIteratorEENKUlvE0_clEvENKUlvE1_clEvEUliiE_EESt5arrayIPcLm2EEEEviT0_T1_,@function
        .size           _ZN2at6native29vectorized_elementwise_kernelILi8ENS0_13AUnaryFunctorIiibZZZNS0_22logical_or_kernel_cudaERNS_14TensorIteratorEENKUlvE0_clEvENKUlvE1_clEvEUliiE_EESt5arrayIPcLm2EEEEviT0_T1_,(.L_x_42932 - _ZN2at6native29vectorized_elementwise_kernelILi8ENS0_13AUnaryFunctorIiibZZZNS0_22logical_or_kernel_cudaERNS_14TensorIteratorEENKUlvE0_clEvENKUlvE1_clEvEUliiE_EESt5arrayIPcLm2EEEEviT0_T1_)
        .other          _ZN2at6native29vectorized_elementwise_kernelILi8ENS0_13AUnaryFunctorIiibZZZNS0_22logical_or_kernel_cudaERNS_14TensorIteratorEENKUlvE0_clEvENKUlvE1_clEvEUliiE_EESt5arrayIPcLm2EEEEviT0_T1_,@"STO_CUDA_ENTRY STV_DEFAULT"
_ZN2at6native29vectorized_elementwise_kernelILi8ENS0_13AUnaryFunctorIiibZZZNS0_22logical_or_kernel_cudaERNS_14TensorIteratorEENKUlvE0_clEvENKUlvE1_clEvEUliiE_EESt5arrayIPcLm2EEEEviT0_T1_:
.text._ZN2at6native29vectorized_elementwise_kernelILi8ENS0_13AUnaryFunctorIiibZZZNS0_22logical_or_kernel_cudaERNS_14TensorIteratorEENKUlvE0_clEvENKUlvE1_clEvEUliiE_EESt5arrayIPcLm2EEEEviT0_T1_:
[----:B------:R-:W-:Y:S01]  /*0000*/  LDC R1, c[0x0][0x37c] ;  /* 0x0000df00ff017b82 */ /* 0x000fe20000000800 */
[----:B------:R-:W-:Y:S05]  /*0010*/  EXIT ;  /* 0x000000000000794d */ /* 0x000fea0003800000 */
.L_x_24637:
        /* <DEDUP_REMOVED lines=14> */
.L_x_42932:


//--------------------- .text._ZN2at6native18elementwise_kernelILi128ELi4EZNS0_15gpu_kernel_implINS0_13BinaryFunctorIiibZZZNS0_22logical_or_kernel_cudaERNS_14TensorIteratorEENKUlvE0_clEvENKUlvE1_clEvEUliiE_EEEEvRNS_18TensorIteratorBaseERKT_EUliE_EEviT1_ --------------------------
	.section	.text._ZN2at6native18elementwise_kernelILi128ELi4EZNS0_15gpu_kernel_implINS0_13BinaryFunctorIiibZZZNS0_22logical_or_kernel_cudaERNS_14TensorIteratorEENKUlvE0_clEvENKUlvE1_clEvEUliiE_EEEEvRNS_18TensorIteratorBaseERKT_EUliE_EEviT1_,"ax",@progbits
	.align	128
        .global         _ZN2at6native18elementwise_kernelILi128ELi4EZNS0_15gpu_kernel_implINS0_13BinaryFunctorIiibZZZNS0_22logical_or_kernel_cudaERNS_14TensorIteratorEENKUlvE0_clEvENKUlvE1_clEvEUliiE_EEEEvRNS_18TensorIteratorBaseERKT_EUliE_EEviT1_
        .type           _ZN2at6native18elementwise_kernelILi128ELi4EZNS0_15gpu_kernel_implINS0_13BinaryFunctorIiibZZZNS0_22logical_or_kernel_cudaERNS_14TensorIteratorEENKUlvE0_clEvENKUlvE1_clEvEUliiE_EEEEvRNS_18TensorIteratorBaseERKT_EUliE_EEviT1_,@function
        .size           _ZN2at6native18elementwise_kernelILi128ELi4EZNS0_15gpu_kernel_implINS0_13BinaryFunctorIiibZZZNS0_22logical_or_kernel_cudaERNS_14TensorIteratorEENKUlvE0_clEvENKUlvE1_clEvEUliiE_EEEEvRNS_18TensorIteratorBaseERKT_EUliE_EEviT1_,(.L_x_42933 - _ZN2at6native18elementwise_kernelILi128ELi4EZNS0_15gpu_kernel_implINS0_13BinaryFunctorIiibZZZNS0_22logical_or_kernel_cudaERNS_14TensorIteratorEENKUlvE0_clEvENKUlvE1_clEvEUliiE_EEEEvRNS_18TensorIteratorBaseERKT_EUliE_EEviT1_)
        .other          _ZN2at6native18elementwise_kernelILi128ELi4EZNS0_15gpu_kernel_implINS0_13BinaryFunctorIiibZZZNS0_22logical_or_kernel_cudaERNS_14TensorIteratorEENKUlvE0_clEvENKUlvE1_clEvEUliiE_EEEEvRNS_18TensorIteratorBaseERKT_EUliE_EEviT1_,@"STO_CUDA_ENTRY STV_DEFAULT"
_ZN2at6native18elementwise_kernelILi128ELi4EZNS0_15gpu_kernel_implINS0_13BinaryFunctorIiibZZZNS0_22logical_or_kernel_cudaERNS_14TensorIteratorEENKUlvE0_clEvENKUlvE1_clEvEUliiE_EEEEvRNS_18TensorIteratorBaseERKT_EUliE_EEviT1_:
.text._ZN2at6native18elementwise_kernelILi128ELi4EZNS0_15gpu_kernel_implINS0_13BinaryFunctorIiibZZZNS0_22logical_or_kernel_cudaERNS_14TensorIteratorEENKUlvE0_clEvENKUlvE1_clEvEUliiE_EEEEvRNS_18TensorIteratorBaseERKT_EUliE_EEviT1_:
        /* <DEDUP_REMOVED lines=371> */
.L_x_24640:
        /* <DEDUP_REMOVED lines=16> */
.L_x_24644:
[----:B------:R0:W5:Y:S01]  /*1830*/  LDG.E.U8 R19, desc[UR36][R2.64] ;  /* 0x0000002402137981 */ /* 0x000162000c1e1100 */
[----:B------:R-:W-:Y:S05]  /*1840*/  BRA `(.L_x_24646) ;  /* 0x0000000c002c7947 */ /* 0x000fea0003800000 */
.L_x_24643:
        /* <DEDUP_REMOVED lines=8> */
.L_x_24648:
[----:B------:R0:W5:Y:S01]  /*18d0*/  LDG.E R19, desc[UR36][R2.64] ;  /* 0x0000002402137981 */ /* 0x000162000c1e1900 */
[----:B------:R-:W-:Y:S05]  /*18e0*/  BRA `(.L_x_24646) ;  /* 0x0000000c00047947 */ /* 0x000fea0003800000 */
.L_x_24647:
[----:B------:R0:W5:Y:S01]  /*18f0*/  LDG.E.S16 R19, desc[UR36][R2.64] ;  /* 0x0000002402137981 */ /* 0x000162000c1e1700 */
[----:B------:R-:W-:Y:S05]  /*1900*/  BRA `(.L_x_24646) ;  /* 0x0000000800fc7947 */ /* 0x000fea0003800000 */
.L_x_24642:
        /* <DEDUP_REMOVED lines=9> */
.L_x_24650:
[----:B------:R-:W2:Y:S02]  /*19a0*/  LDG.E.U16 R2, desc[UR36][R2.64] ;  /* 0x0000002402027981 */ /* 0x000ea4000c1e1500 */
[----:B--2---:R-:W-:-:S06]  /*19b0*/  HADD2.F32 R19, -RZ, R2.H0_H0 ;  /* 0x20000002ff137230 */ /* 0x004fcc0000004100 */
[----:B------:R-:W0:Y:S01]  /*19c0*/  F2I.FTZ.TRUNC.NTZ R19, R19 ;  /* 0x0000001300137305 */ /* 0x000e22000021f100 */
[----:B------:R-:W-:Y:S05]  /*19d0*/  BRA `(.L_x_24646) ;  /* 0x0000000800c87947 */ /* 0x000fea0003800000 */
.L_x_24649:
        /* <DEDUP_REMOVED lines=9> */
.L_x_24652:
[----:B------:R-:W2:Y:S02]  /*1a70*/  LDG.E.U16 R2, desc[UR36][R2.64] ;  /* 0x0000002402027981 */ /* 0x000ea4000c1e1500 */
[----:B--2---:R-:W-:-:S06]  /*1a80*/  HADD2.F32 R19, -RZ, R2.H0_H0 ;  /* 0x20000002ff137230 */ /* 0x004fcc0000004100 */
[----:B------:R-:W0:Y:S01]  /*1a90*/  F2I.FTZ.TRUNC.NTZ R19, R19 ;  /* 0x0000001300137305 */ /* 0x000e22000021f100 */
[----:B------:R-:W-:Y:S05]  /*1aa0*/  BRA `(.L_x_24646) ;  /* 0x0000000800947947 */ /* 0x000fea0003800000 */
.L_x_24651:
[----:B------:R-:W2:Y:S02]  /*1ab0*/  LDG.E.64 R2, desc[UR36][R2.64] ;  /* 0x0000002402027981 */ /* 0x000ea4000c1e1b00 */
[----:B--2---:R0:W1:Y:S02]  /*1ac0*/  F2I.F64.TRUNC R19, R2 ;  /* 0x0000000200137311 */ /* 0x004064000030d100 */
[----:B01----:R-:W-:Y:S05]  /*1ad0*/  BRA `(.L_x_24646) ;  /* 0x0000000800887947 */ /* 0x003fea0003800000 */
.L_x_24641:
        /* <DEDUP_REMOVED lines=12> */
.L_x_24655:
[----:B------:R-:W2:Y:S02]  /*1ba0*/  LDG.E.64 R2, desc[UR36][R2.64] ;  /* 0x0000002402027981 */ /* 0x000ea4000c1e1b00 */
[----:B--2---:R0:W1:Y:S02]  /*1bb0*/  F2I.F64.TRUNC R19, R2 ;  /* 0x0000000200137311 */ /* 0x004064000030d100 */
[----:B01----:R-:W-:Y:S05]  /*1bc0*/  BRA `(.L_x_24646) ;  /* 0x00000008004c7947 */ /* 0x003fea0003800000 */
.L_x_24654:
        /* <DEDUP_REMOVED lines=26> */
.L_x_24657:
        /* <DEDUP_REMOVED lines=13> */
.L_x_24656:
[----:B------:R-:W2:Y:S02]  /*1e40*/  LDG.E.U16 R19, desc[UR36][R2.64] ;  /* 0x0000002402137981 */ /* 0x000ea4000c1e1500 */
[----:B--2---:R-:W-:-:S06]  /*1e50*/  IMAD.U32 R19, R19, 0x10000, RZ ;  /* 0x0001000013137824 */ /* 0x004fcc00078e00ff */
[----:B------:R-:W0:Y:S01]  /*1e60*/  F2I.FTZ.TRUNC.NTZ R19, R19 ;  /* 0x0000001300137305 */ /* 0x000e22000021f100 */
[----:B------:R-:W-:Y:S05]  /*1e70*/  BRA `(.L_x_24646) ;  /* 0x0000000400a07947 */ /* 0x000fea0003800000 */
.L_x_24653:
        /* <DEDUP_REMOVED lines=10> */
.L_x_24660:
        /* <DEDUP_REMOVED lines=21> */
.L_x_24664:
[----:B------:R-:W-:Y:S05]  /*2070*/  BSYNC.RECONVERGENT B1 ;  /* 0x0000000000017941 */ /* 0x000fea0003800200 */
.L_x_24663:
[----:B------:R-:W-:Y:S02]  /*2080*/  SHF.L.U32 R0, R0, 0x14, RZ ;  /* 0x0000001400007819 */ /* 0x000fe400000006ff */
[----:B------:R-:W-:-:S04]  /*2090*/  LEA R2, R2, 0x3b800000, 0x17 ;  /* 0x3b80000002027811 */ /* 0x000fc800078eb8ff */
[----:B------:R-:W-:-:S07]  /*20a0*/  LOP3.LUT R19, R2, R0, R19, 0xfe, !PT ;  /* 0x0000000002137212 */ /* 0x000fce00078efe13 */
.L_x_24662:
[----:B------:R-:W-:Y:S05]  /*20b0*/  BSYNC.RECONVERGENT B0 ;  /* 0x0000000000007941 */ /* 0x000fea0003800200 */
.L_x_24661:
[----:B------:R-:W1:Y:S01]  /*20c0*/  F2I.FTZ.TRUNC.NTZ R19, R19 ;  /* 0x0000001300137305 */ /* 0x000e62000021f100 */
[----:B------:R-:W-:Y:S05]  /*20d0*/  BRA `(.L_x_24646) ;  /* 0x0000000400087947 */ /* 0x000fea0003800000 */
.L_x_24659:
        /* <DEDUP_REMOVED lines=21> */
.L_x_24668:
[----:B------:R-:W-:Y:S05]  /*2230*/  BSYNC.RECONVERGENT B1 ;  /* 0x0000000000017941 */ /* 0x000fea0003800200 */
.L_x_24667:
[----:B------:R-:W-:Y:S01]  /*2240*/  IMAD.SHL.U32 R0, R0, 0x200000, RZ ;  /* 0x0020000000007824 */ /* 0x000fe200078e00ff */
[----:B------:R-:W-:-:S04]  /*2250*/  LEA R2, R2, 0x37800000, 0x17 ;  /* 0x3780000002027811 */ /* 0x000fc800078eb8ff */
[----:B------:R-:W-:-:S07]  /*2260*/  LOP3.LUT R19, R2, R0, R19, 0xfe, !PT ;  /* 0x0000000002137212 */ /* 0x000fce00078efe13 */
.L_x_24666:
[----:B------:R-:W-:Y:S05]  /*2270*/  BSYNC.RECONVERGENT B0 ;  /* 0x0000000000007941 */ /* 0x000fea0003800200 */
.L_x_24665:
[----:B------:R-:W2:Y:S01]  /*2280*/  F2I.FTZ.TRUNC.NTZ R19, R19 ;  /* 0x0000001300137305 */ /* 0x000ea2000021f100 */
[----:B------:R-:W-:Y:S05]  /*2290*/  BRA `(.L_x_24646) ;  /* 0x0000000000987947 */ /* 0x000fea0003800000 */
.L_x_24658:
[----:B------:R-:W-:-:S09]  /*22a0*/  UISETP.NE.AND UP0, UPT, UR4, 0x1c, UPT ;  /* 0x0000001c0400788c */ /* 0x000fd2000bf05270 */
[----:B------:R-:W-:Y:S05]  /*22b0*/  BRA.U !UP0, `(.L_x_24669) ;  /* 0x00000001088c7547 */ /* 0x000fea000b800000 */
[----:B------:R-:W-:-:S09]  /*22c0*/  UISETP.NE.AND UP0, UPT, UR4, 0x1d, UPT ;  /* 0x0000001d0400788c */ /* 0x000fd2000bf05270 */
[----:B------:R-:W-:Y:S05]  /*22d0*/  BRA.U !UP0, `(.L_x_24670) ;  /* 0x00000001087c7547 */ /* 0x000fea000b800000 */
[----:B------:R-:W-:-:S09]  /*22e0*/  UISETP.NE.AND UP0, UPT, UR4, 0x2c, UPT ;  /* 0x0000002c0400788c */ /* 0x000fd2000bf05270 */
[----:B------:R-:W-:Y:S05]  /*22f0*/  BRA.U !UP0, `(.L_x_24671) ;  /* 0x0000000108487547 */ /* 0x000fea000b800000 */
.L_x_24645:
        /* <DEDUP_REMOVED lines=16> */
.L_x_24672:
[----:B------:R-:W-:Y:S01]  /*2400*/  MOV R19, RZ ;  /* 0x000000ff00137202 */ /* 0x000fe20000000f00 */
[----:B------:R-:W-:Y:S06]  /*2410*/  BRA `(.L_x_24646) ;  /* 0x0000000000387947 */ /* 0x000fec0003800000 */
.L_x_24671:
        /* <DEDUP_REMOVED lines=8> */
.L_x_24674:
[----:B------:R-:W-:Y:S05]  /*24a0*/  BSYNC.RECONVERGENT B0 ;  /* 0x0000000000007941 */ /* 0x000fea0003800200 */
.L_x_24673:
[----:B------:R-:W4:Y:S01]  /*24b0*/  F2I.FTZ.TRUNC.NTZ R19, R19 ;  /* 0x0000001300137305 */ /* 0x000f22000021f100 */
[----:B------:R-:W-:Y:S05]  /*24c0*/  BRA `(.L_x_24646) ;  /* 0x00000000000c7947 */ /* 0x000fea0003800000 */
.L_x_24670:
[----:B------:R0:W5:Y:S01]  /*24d0*/  LDG.E R19, desc[UR36][R2.64] ;  /* 0x0000002402137981 */ /* 0x000162000c1e1900 */
[----:B------:R-:W-:Y:S05]  /*24e0*/  BRA `(.L_x_24646) ;  /* 0x0000000000047947 */ /* 0x000fea0003800000 */
.L_x_24669:
[----:B------:R3:W5:Y:S02]  /*24f0*/  LDG.E R19, desc[UR36][R2.64] ;  /* 0x0000002402137981 */ /* 0x000764000c1e1900 */
.L_x_24646:
        /* <DEDUP_REMOVED lines=16> */
.L_x_24678:
[----:B------:R0:W5:Y:S01]  /*2600*/  LDG.E.U8 R0, desc[UR36][R2.64] ;  /* 0x0000002402007981 */ /* 0x000162000c1e1100 */
[----:B------:R-:W-:Y:S05]  /*2610*/  BRA `(.L_x_24680) ;  /* 0x0000000c002c7947 */ /* 0x000fea0003800000 */
.L_x_24677:
        /* <DEDUP_REMOVED lines=8> */
.L_x_24682:
[----:B------:R3:W5:Y:S01]  /*26a0*/  LDG.E R0, desc[UR36][R2.64] ;  /* 0x0000002402007981 */ /* 0x000762000c1e1900 */
[----:B------:R-:W-:Y:S05]  /*26b0*/  BRA `(.L_x_24680) ;  /* 0x0000000c00047947 */ /* 0x000fea0003800000 */
.L_x_24681:
[----:B------:R0:W5:Y:S01]  /*26c0*/  LDG.E.S16 R0, desc[UR36][R2.64] ;  /* 0x0000002402007981 */ /* 0x000162000c1e1700 */
[----:B------:R-:W-:Y:S05]  /*26d0*/  BRA `(.L_x_24680) ;  /* 0x0000000800fc7947 */ /* 0x000fea0003800000 */
.L_x_24676:
        /* <DEDUP_REMOVED lines=9> */
.L_x_24684:
[----:B------:R-:W3:Y:S02]  /*2770*/  LDG.E.U16 R2, desc[UR36][R2.64] ;  /* 0x0000002402027981 */ /* 0x000ee4000c1e1500 */
[----:B---3--:R-:W-:-:S06]  /*2780*/  HADD2.F32 R0, -RZ, R2.H0_H0 ;  /* 0x20000002ff007230 */ /* 0x008fcc0000004100 */
[----:B------:R-:W0:Y:S01]  /*2790*/  F2I.FTZ.TRUNC.NTZ R0, R0 ;  /* 0x0000000000007305 */ /* 0x000e22000021f100 */
[----:B------:R-:W-:Y:S05]  /*27a0*/  BRA `(.L_x_24680) ;  /* 0x0000000800c87947 */ /* 0x000fea0003800000 */
.L_x_24683:
        /* <DEDUP_REMOVED lines=9> */
.L_x_24686:
[----:B------:R-:W3:Y:S02]  /*2840*/  LDG.E.U16 R2, desc[UR36][R2.64] ;  /* 0x0000002402027981 */ /* 0x000ee4000c1e1500 */
[----:B---3--:R-:W-:-:S06]  /*2850*/  HADD2.F32 R0, -RZ, R2.H0_H0 ;  /* 0x20000002ff007230 */ /* 0x008fcc0000004100 */
[----:B------:R-:W0:Y:S01]  /*2860*/  F2I.FTZ.TRUNC.NTZ R0, R0 ;  /* 0x0000000000007305 */ /* 0x000e22000021f100 */
[----:B------:R-:W-:Y:S05]  /*2870*/  BRA `(.L_x_24680) ;  /* 0x0000000800947947 */ /* 0x000fea0003800000 */
.L_x_24685:
[----:B------:R-:W3:Y:S02]  /*2880*/  LDG.E.64 R2, desc[UR36][R2.64] ;  /* 0x0000002402027981 */ /* 0x000ee4000c1e1b00 */
[----:B---3--:R0:W3:Y:S02]  /*2890*/  F2I.F64.TRUNC R0, R2 ;  /* 0x0000000200007311 */ /* 0x0080e4000030d100 */
[----:B0--3--:R-:W-:Y:S05]  /*28a0*/  BRA `(.L_x_24680) ;  /* 0x0000000800887947 */ /* 0x009fea0003800000 */
.L_x_24675:
        /* <DEDUP_REMOVED lines=12> */
.L_x_24689:
[----:B------:R-:W3:Y:S02]  /*2970*/  LDG.E.64 R2, desc[UR36][R2.64] ;  /* 0x0000002402027981 */ /* 0x000ee4000c1e1b00 */
[----:B---3--:R0:W3:Y:S02]  /*2980*/  F2I.F64.TRUNC R0, R2 ;  /* 0x0000000200007311 */ /* 0x0080e4000030d100 */
[----:B0--3--:R-:W-:Y:S05]  /*2990*/  BRA `(.L_x_24680) ;  /* 0x00000008004c7947 */ /* 0x009fea0003800000 */
.L_x_24688:
        /* <DEDUP_REMOVED lines=26> */
.L_x_24691:
        /* <DEDUP_REMOVED lines=13> */
.L_x_24690:
[----:B------:R-:W3:Y:S02]  /*2c10*/  LDG.E.U16 R0, desc[UR36][R2.64] ;  /* 0x0000002402007981 */ /* 0x000ee4000c1e1500 */
[----:B---3--:R-:W-:-:S06]  /*2c20*/  IMAD.U32 R0, R0, 0x10000, RZ ;  /* 0x0001000000007824 */ /* 0x008fcc00078e00ff */
[----:B------:R-:W0:Y:S01]  /*2c30*/  F2I.FTZ.TRUNC.NTZ R0, R0 ;  /* 0x0000000000007305 */ /* 0x000e22000021f100 */
[----:B------:R-:W-:Y:S05]  /*2c40*/  BRA `(.L_x_24680) ;  /* 0x0000000400a07947 */ /* 0x000fea0003800000 */
.L_x_24687:
        /* <DEDUP_REMOVED lines=10> */
.L_x_24694:
        /* <DEDUP_REMOVED lines=21> */
.L_x_24698:
[----:B------:R-:W-:Y:S05]  /*2e40*/  BSYNC.RECONVERGENT B1 ;  /* 0x0000000000017941 */ /* 0x000fea0003800200 */
.L_x_24697:
[----:B------:R-:W-:Y:S01]  /*2e50*/  IMAD.SHL.U32 R0, R0, 0x100000, RZ ;  /* 0x0010000000007824 */ /* 0x000fe200078e00ff */
[----:B------:R-:W-:-:S04]  /*2e60*/  LEA R2, R2, 0x3b800000, 0x17 ;  /* 0x3b80000002027811 */ /* 0x000fc800078eb8ff */
[----:B------:R-:W-:-:S07]  /*2e70*/  LOP3.LUT R0, R2, R0, R7, 0xfe, !PT ;  /* 0x0000000002007212 */ /* 0x000fce00078efe07 */
.L_x_24696:
[----:B------:R-:W-:Y:S05]  /*2e80*/  BSYNC.RECONVERGENT B0 ;  /* 0x0000000000007941 */ /* 0x000fea0003800200 */
.L_x_24695:
[----:B------:R-:W0:Y:S01]  /*2e90*/  F2I.FTZ.TRUNC.NTZ R0, R0 ;  /* 0x0000000000007305 */ /* 0x000e22000021f100 */
[----:B------:R-:W-:Y:S05]  /*2ea0*/  BRA `(.L_x_24680) ;  /* 0x0000000400087947 */ /* 0x000fea0003800000 */
.L_x_24693:
        /* <DEDUP_REMOVED lines=21> */
.L_x_24702:
[----:B------:R-:W-:Y:S05]  /*3000*/  BSYNC.RECONVERGENT B1 ;  /* 0x0000000000017941 */ /* 0x000fea0003800200 */
.L_x_24701:
[----:B------:R-:W-:Y:S02]  /*3010*/  SHF.L.U32 R0, R0, 0x15, RZ ;  /* 0x0000001500007819 */ /* 0x000fe400000006ff */
[----:B------:R-:W-:-:S04]  /*3020*/  LEA R2, R2, 0x37800000, 0x17 ;  /* 0x3780000002027811 */ /* 0x000fc800078eb8ff */
[----:B------:R-:W-:-:S07]  /*3030*/  LOP3.LUT R0, R2, R0, R7, 0xfe, !PT ;  /* 0x0000000002007212 */ /* 0x000fce00078efe07 */
.L_x_24700:
[----:B------:R-:W-:Y:S05]  /*3040*/  BSYNC.RECONVERGENT B0 ;  /* 0x0000000000007941 */ /* 0x000fea0003800200 */
.L_x_24699:
[----:B------:R-:W0:Y:S01]  /*3050*/  F2I.FTZ.TRUNC.NTZ R0, R0 ;  /* 0x0000000000007305 */ /* 0x000e22000021f100 */
[----:B------:R-:W-:Y:S05]  /*3060*/  BRA `(.L_x_24680) ;  /* 0x0000000000987947 */ /* 0x000fea0003800000 */
.L_x_24692:
[----:B------:R-:W-:-:S09]  /*3070*/  UISETP.NE.AND UP0, UPT, UR4, 0x1c, UPT ;  /* 0x0000001c0400788c */ /* 0x000fd2000bf05270 */
[----:B------:R-:W-:Y:S05]  /*3080*/  BRA.U !UP0, `(.L_x_24703) ;  /* 0x00000001088c7547 */ /* 0x000fea000b800000 */
[----:B------:R-:W-:-:S09]  /*3090*/  UISETP.NE.AND UP0, UPT, UR4, 0x1d, UPT ;  /* 0x0000001d0400788c */ /* 0x000fd2000bf05270 */
[----:B------:R-:W-:Y:S05]  /*30a0*/  BRA.U !UP0, `(.L_x_24704) ;  /* 0x00000001087c7547 */ /* 0x000fea000b800000 */
[----:B------:R-:W-:-:S09]  /*30b0*/  UISETP.NE.AND UP0, UPT, UR4, 0x2c, UPT ;  /* 0x0000002c0400788c */ /* 0x000fd2000bf05270 */
[----:B------:R-:W-:Y:S05]  /*30c0*/  BRA.U !UP0, `(.L_x_24705) ;  /* 0x0000000108487547 */ /* 0x000fea000b800000 */
.L_x_24679:
        /* <DEDUP_REMOVED lines=16> */
.L_x_24706:
[----:B------:R-:W-:Y:S01]  /*31d0*/  IMAD.MOV.U32 R0, RZ, RZ, RZ ;  /* 0x000000ffff007224 */ /* 0x000fe200078e00ff */
[----:B------:R-:W-:Y:S06]  /*31e0*/  BRA `(.L_x_24680) ;  /* 0x0000000000387947 */ /* 0x000fec0003800000 */
.L_x_24705:
        /* <DEDUP_REMOVED lines=8> */
.L_x_24708:
[----:B------:R-:W-:Y:S05]  /*3270*/  BSYNC.RECONVERGENT B0 ;  /* 0x0000000000007941 */ /* 0x000fea0003800200 */
.L_x_24707:
[----:B------:R-:W0:Y:S01]  /*3280*/  F2I.FTZ.TRUNC.NTZ R0, R0 ;  /* 0x0000000000007305 */ /* 0x000e22000021f100 */
[----:B------:R-:W-:Y:S05]  /*3290*/  BRA `(.L_x_24680) ;  /* 0x00000000000c7947 */ /* 0x000fea0003800000 */
.L_x_24704:
[----:B------:R0:W5:Y:S01]  /*32a0*/  LDG.E R0, desc[UR36][R2.64] ;  /* 0x0000002402007981 */ /* 0x000162000c1e1900 */
[----:B------:R-:W-:Y:S05]  /*32b0*/  BRA `(.L_x_24680) ;  /* 0x0000000000047947 */ /* 0x000fea0003800000 */
.L_x_24703:
[----:B------:R0:W5:Y:S02]  /*32c0*/  LDG.E R0, desc[UR36][R2.64] ;  /* 0x0000002402007981 */ /* 0x000164000c1e1900 */
.L_x_24680:
[----:B------:R-:W3:Y:S01]  /*32d0*/  LDCU.64 UR6, c[0x0][0x5e8] ;  /* 0x0000bd00ff0677ac */ /* 0x000ee20008000a00 */
[----:B012-45:R-:W-:Y:S01]  /*32e0*/  LOP3.LUT P1, RZ, R19, R0, RZ, 0xfc, !PT ;  /* 0x0000000013ff7212 */ /* 0x037fe2000782fcff */
[----:B------:R-:W-:Y:S01]  /*32f0*/  BSSY.RECONVERGENT B6, `(.L_x_24709) ;  /* 0x00000d3000067945 */ /* 0x000fe20003800200 */
[----:B------:R-:W-:Y:S02]  /*3300*/  UPRMT UR4, UR43, 0x9910, URZ ;  /* 0x000099102b047896 */ /* 0x000fe400080000ff */
[----:B------:R-:W-:Y:S02]  /*3310*/  SEL R4, RZ, 0x1, !P1 ;  /* 0x00000001ff047807 */ /* 0x000fe40004800000 */
[----:B------:R-:W-:Y:S01]  /*3320*/  UISETP.GT.AND UP0, UPT, UR4, 0x9, UPT ;  /* 0x000000090400788c */ /* 0x000fe2000bf04270 */
[----:B---3--:R-:W-:-:S05]  /*3330*/  IADD3 R2, P0, PT, R16, UR6, RZ ;  /* 0x0000000610027c10 */ /* 0x008fca000ff1e0ff */
        /* <DEDUP_REMOVED lines=12> */
.L_x_24713:
[----:B------:R1:W-:Y:S01]  /*3400*/  STG.E.U8 desc[UR36][R2.64], R4 ;  /* 0x0000000402007986 */ /* 0x0003e2000c101124 */
[----:B------:R-:W-:Y:S05]  /*3410*/  BRA `(.L_x_24715) ;  /* 0x0000000c00007947 */ /* 0x000fea0003800000 */
.L_x_24712:
        /* <DEDUP_REMOVED lines=9> */
.L_x_24717:
[----:B------:R3:W-:Y:S01]  /*34b0*/  STG.E desc[UR36][R2.64], R4 ;  /* 0x0000000402007986 */ /* 0x0007e2000c101924 */
[----:B------:R-:W-:Y:S05]  /*34c0*/  BRA `(.L_x_24715) ;  /* 0x0000000800d47947 */ /* 0x000fea0003800000 */
.L_x_24716:
[----:B------:R2:W-:Y:S01]  /*34d0*/  STG.E.U16 desc[UR36][R2.64], R4 ;  /* 0x0000000402007986 */ /* 0x0005e2000c101524 */
[----:B------:R-:W-:Y:S05]  /*34e0*/  BRA `(.L_x_24715) ;  /* 0x0000000800cc7947 */ /* 0x000fea0003800000 */
.L_x_24711:
        /* <DEDUP_REMOVED lines=9> */
.L_x_24719:
[----:B------:R-:W-:-:S04]  /*3580*/  I2FP.F32.U32 R0, R4 ;  /* 0x0000000400007245 */ /* 0x000fc80000201000 */
[----:B------:R-:W-:-:S05]  /*3590*/  F2FP.F16.F32.PACK_AB R0, RZ, R0 ;  /* 0x00000000ff00723e */ /* 0x000fca00000000ff */
[----:B------:R0:W-:Y:S01]  /*35a0*/  STG.E.U16 desc[UR36][R2.64], R0 ;  /* 0x0000000002007986 */ /* 0x0001e2000c101524 */
[----:B------:R-:W-:Y:S05]  /*35b0*/  BRA `(.L_x_24715) ;  /* 0x0000000800987947 */ /* 0x000fea0003800000 */
.L_x_24718:
        /* <DEDUP_REMOVED lines=10> */
.L_x_24721:
[----:B------:R-:W-:-:S04]  /*3660*/  I2FP.F32.U32 R4, R4 ;  /* 0x0000000400047245 */ /* 0x000fc80000201000 */
[----:B------:R-:W-:-:S04]  /*3670*/  F2FP.F16.F32.PACK_AB R5, RZ, R4 ;  /* 0x00000004ff05723e */ /* 0x000fc800000000ff */
[----:B------:R-:W-:-:S05]  /*3680*/  PRMT R5, R5, 0x5410, RZ ;  /* 0x0000541005057816 */ /* 0x000fca00000000ff */
[----:B------:R0:W-:Y:S01]  /*3690*/  STG.E desc[UR36][R2.64], R5 ;  /* 0x0000000502007986 */ /* 0x0001e2000c101924 */
[----:B------:R-:W-:Y:S05]  /*36a0*/  BRA `(.L_x_24715) ;  /* 0x00000008005c7947 */ /* 0x000fea0003800000 */
.L_x_24720:
[----:B------:R-:W0:Y:S02]  /*36b0*/  I2F.F64.U32 R4, R4 ;  /* 0x0000000400047312 */ /* 0x000e240000201800 */
[----:B0-----:R0:W-:Y:S01]  /*36c0*/  STG.E.64 desc[UR36][R2.64], R4 ;  /* 0x0000000402007986 */ /* 0x0011e2000c101b24 */
[----:B------:R-:W-:Y:S05]  /*36d0*/  BRA `(.L_x_24715) ;  /* 0x0000000800507947 */ /* 0x000fea0003800000 */
.L_x_24710:
        /* <DEDUP_REMOVED lines=10> */
.L_x_24724:
[----:B------:R-:W-:Y:S01]  /*3780*/  CS2R R6, SRZ ;  /* 0x0000000000067805 */ /* 0x000fe2000001ff00 */
[----:B------:R-:W0:Y:S04]  /*3790*/  I2F.F64.U32 R4, R4 ;  /* 0x0000000400047312 */ /* 0x000e280000201800 */
[----:B0-----:R0:W-:Y:S01]  /*37a0*/  STG.E.128 desc[UR36][R2.64], R4 ;  /* 0x0000000402007986 */ /* 0x0011e2000c101d24 */
[----:B------:R-:W-:Y:S05]  /*37b0*/  BRA `(.L_x_24715) ;  /* 0x0000000800187947 */ /* 0x000fea0003800000 */
.L_x_24723:
        /* <DEDUP_REMOVED lines=17> */
.L_x_24728:
[----:B------:R-:W-:Y:S05]  /*38d0*/  BSYNC.RECONVERGENT B0 ;  /* 0x0000000000007941 */ /* 0x000fea0003800200 */
.L_x_24727:
[----:B------:R0:W-:Y:S01]  /*38e0*/  STG.E.U8 desc[UR36][R2.64], R5 ;  /* 0x0000000502007986 */ /* 0x0001e2000c101124 */
[----:B------:R-:W-:Y:S05]  /*38f0*/  BRA `(.L_x_24715) ;  /* 0x0000000400c87947 */ /* 0x000fea0003800000 */
.L_x_24726:
        /* <DEDUP_REMOVED lines=16> */
.L_x_24725:
[----:B------:R-:W-:-:S04]  /*3a00*/  I2FP.F32.U32 R0, R4 ;  /* 0x0000000400007245 */ /* 0x000fc80000201000 */
[----:B------:R-:W-:-:S05]  /*3a10*/  F2FP.BF16.F32.PACK_AB R0, RZ, R0 ;  /* 0x00000000ff00723e */ /* 0x000fca00000010ff */
[----:B------:R0:W-:Y:S01]  /*3a20*/  STG.E.U16 desc[UR36][R2.64], R0 ;  /* 0x0000000002007986 */ /* 0x0001e2000c101524 */
[----:B------:R-:W-:Y:S05]  /*3a30*/  BRA `(.L_x_24715) ;  /* 0x0000000400787947 */ /* 0x000fea0003800000 */
.L_x_24722:
        /* <DEDUP_REMOVED lines=10> */
.L_x_24731:
        /* <DEDUP_REMOVED lines=12> */
.L_x_24734:
[----:B------:R-:W-:-:S04]  /*3ba0*/  SHF.R.U32.HI R0, RZ, 0x14, R5 ;  /* 0x00000014ff007819 */ /* 0x000fc80000011605 */
[----:B------:R-:W-:-:S04]  /*3bb0*/  LOP3.LUT R0, R0, 0x1, RZ, 0xc0, !PT ;  /* 0x0000000100007812 */ /* 0x000fc800078ec0ff */
[----:B------:R-:W-:-:S04]  /*3bc0*/  IADD3 R0, PT, PT, R5, 0x487ffff, R0 ;  /* 0x0487ffff05007810 */ /* 0x000fc80007ffe000 */
[----:B------:R-:W-:-:S04]  /*3bd0*/  SHF.R.U32.HI R0, RZ, 0x14, R0 ;  /* 0x00000014ff007819 */ /* 0x000fc80000011600 */
[----:B------:R-:W-:-:S07]  /*3be0*/  LOP3.LUT R4, R0, 0xff, RZ, 0xc0, !PT ;  /* 0x000000ff00047812 */ /* 0x000fce00078ec0ff */
.L_x_24735:
[----:B------:R-:W-:-:S07]  /*3bf0*/  PRMT R0, R4, 0x7610, R0 ;  /* 0x0000761004007816 */ /* 0x000fce0000000000 */
.L_x_24733:
[----:B------:R-:W-:Y:S05]  /*3c00*/  BSYNC.RECONVERGENT B0 ;  /* 0x0000000000007941 */ /* 0x000fea0003800200 */
.L_x_24732:
[----:B------:R0:W-:Y:S01]  /*3c10*/  STG.E.U8 desc[UR36][R2.64], R0 ;  /* 0x0000000002007986 */ /* 0x0001e2000c101124 */
[----:B------:R-:W-:Y:S05]  /*3c20*/  BRA `(.L_x_24715) ;  /* 0x0000000000fc7947 */ /* 0x000fea0003800000 */
.L_x_24730:
        /* <DEDUP_REMOVED lines=12> */
.L_x_24738:
[----:B------:R-:W-:-:S04]  /*3cf0*/  SHF.R.U32.HI R0, RZ, 0x15, R5 ;  /* 0x00000015ff007819 */ /* 0x000fc80000011605 */
[----:B------:R-:W-:-:S04]  /*3d00*/  LOP3.LUT R0, R0, 0x1, RZ, 0xc0, !PT ;  /* 0x0000000100007812 */ /* 0x000fc800078ec0ff */
[----:B------:R-:W-:-:S04]  /*3d10*/  IADD3 R0, PT, PT, R5, 0x88fffff, R0 ;  /* 0x088fffff05007810 */ /* 0x000fc80007ffe000 */
[----:B------:R-:W-:-:S04]  /*3d20*/  SHF.R.U32.HI R0, RZ, 0x15, R0 ;  /* 0x00000015ff007819 */ /* 0x000fc80000011600 */
[----:B------:R-:W-:-:S07]  /*3d30*/  LOP3.LUT R4, R0, 0xff, RZ, 0xc0, !PT ;  /* 0x000000ff00047812 */ /* 0x000fce00078ec0ff */
.L_x_24739:
[----:B------:R-:W-:-:S07]  /*3d40*/  PRMT R0, R4, 0x7610, R0 ;  /* 0x0000761004007816 */ /* 0x000fce0000000000 */
.L_x_24737:
[----:B------:R-:W-:Y:S05]  /*3d50*/  BSYNC.RECONVERGENT B0 ;  /* 0x0000000000007941 */ /* 0x000fea0003800200 */
.L_x_24736:
[----:B------:R0:W-:Y:S01]  /*3d60*/  STG.E.U8 desc[UR36][R2.64], R0 ;  /* 0x0000000002007986 */ /* 0x0001e2000c101124 */
[----:B------:R-:W-:Y:S05]  /*3d70*/  BRA `(.L_x_24715) ;  /* 0x0000000000a87947 */ /* 0x000fea0003800000 */
.L_x_24729:
[----:B------:R-:W-:-:S09]  /*3d80*/  UISETP.NE.AND UP0, UPT, UR4, 0x1c, UPT ;  /* 0x0000001c0400788c */ /* 0x000fd2000bf05270 */
[----:B------:R-:W-:Y:S05]  /*3d90*/  BRA.U !UP0, `(.L_x_24740) ;  /* 0x00000001089c7547 */ /* 0x000fea000b800000 */
[----:B------:R-:W-:-:S09]  /*3da0*/  UISETP.NE.AND UP0, UPT, UR4, 0x1d, UPT ;  /* 0x0000001d0400788c */ /* 0x000fd2000bf05270 */
[----:B------:R-:W-:Y:S05]  /*3db0*/  BRA.U !UP0, `(.L_x_24741) ;  /* 0x0000000108887547 */ /* 0x000fea000b800000 */
[----:B------:R-:W-:-:S09]  /*3dc0*/  UISETP.NE.AND UP0, UPT, UR4, 0x2c, UPT ;  /* 0x0000002c0400788c */ /* 0x000fd2000bf05270 */
[----:B------:R-:W-:Y:S05]  /*3dd0*/  BRA.U !UP0, `(.L_x_24742) ;  /* 0x0000000108447547 */ /* 0x000fea000b800000 */
.L_x_24714:
        /* <DEDUP_REMOVED lines=16> */
.L_x_24743:
[----:B------:R-:W-:Y:S05]  /*3ee0*/  BRA `(.L_x_24715) ;  /* 0x00000000004c7947 */ /* 0x000fea0003800000 */
.L_x_24742:
        /* <DEDUP_REMOVED lines=15> */
.L_x_24741:
[----:B------:R-:W-:-:S05]  /*3fe0*/  IMAD.MOV.U32 R5, RZ, RZ, RZ ;  /* 0x000000ffff057224 */ /* 0x000fca00078e00ff */
[----:B------:R0:W-:Y:S01]  /*3ff0*/  STG.E.64 desc[UR36][R2.64], R4 ;  /* 0x0000000402007986 */ /* 0x0001e2000c101b24 */
[----:B------:R-:W-:Y:S05]  /*4000*/  BRA `(.L_x_24715) ;  /* 0x0000000000047947 */ /* 0x000fea0003800000 */
.L_x_24740:
[----:B------:R0:W-:Y:S02]  /*4010*/  STG.E desc[UR36][R2.64], R4 ;  /* 0x0000000402007986 */ /* 0x0001e4000c101924 */
.L_x_24715:
[----:B------:R-:W-:Y:S05]  /*4020*/  BSYNC.RECONVERGENT B6 ;  /* 0x0000000000067941 */ /* 0x000fea0003800200 */
.L_x_24709:
[----:B------:R-:W-:-:S07]  /*4030*/  VIADD R17, R17, 0x80 ;  /* 0x0000008011117836 */ /* 0x000fce0000000000 */
.L_x_24639:
[----:B------:R-:W-:Y:S05]  /*4040*/  BSYNC.RECONVERGENT B7 ;  /* 0x0000000000077941 */ /* 0x000fea0003800200 */
.L_x_24638:
        /* <DEDUP_REMOVED lines=358> */
.L_x_24746:
        /* <DEDUP_REMOVED lines=16> */
.L_x_24750:
[----:B------:R0:W5:Y:S01]  /*57b0*/  LDG.E.U8 R19, desc[UR36][R2.64] ;  /* 0x0000002402137981 */ /* 0x000162000c1e1100 */
[----:B------:R-:W-:Y:S05]  /*57c0*/  BRA `(.L_x_24752) ;  /* 0x0000000c002c7947 */ /* 0x000fea0003800000 */
.L_x_24749:
        /* <DEDUP_REMOVED lines=8> */
.L_x_24754:
[----:B------:R0:W5:Y:S01]  /*5850*/  LDG.E R19, desc[UR36][R2.64] ;  /* 0x0000002402137981 */ /* 0x000162000c1e1900 */
[----:B------:R-:W-:Y:S05]  /*5860*/  BRA `(.L_x_24752) ;  /* 0x0000000c00047947 */ /* 0x000fea0003800000 */
.L_x_24753:
[----:B------:R0:W5:Y:S01]  /*5870*/  LDG.E.S16 R19, desc[UR36][R2.64] ;  /* 0x0000002402137981 */ /* 0x000162000c1e1700 */
[----:B------:R-:W-:Y:S05]  /*5880*/  BRA `(.L_x_24752) ;  /* 0x0000000800fc7947 */ /* 0x000fea0003800000 */
.L_x_24748:
        /* <DEDUP_REMOVED lines=9> */
.L_x_24756:
[----:B------:R-:W2:Y:S02]  /*5920*/  LDG.E.U16 R2, desc[UR36][R2.64] ;  /* 0x0000002402027981 */ /* 0x000ea4000c1e1500 */
[----:B--2---:R-:W-:-:S06]  /*5930*/  HADD2.F32 R19, -RZ, R2.H0_H0 ;  /* 0x20000002ff137230 */ /* 0x004fcc0000004100 */
[----:B------:R-:W0:Y:S01]  /*5940*/  F2I.FTZ.TRUNC.NTZ R19, R19 ;  /* 0x0000001300137305 */ /* 0x000e22000021f100 */
[----:B------:R-:W-:Y:S05]  /*5950*/  BRA `(.L_x_24752) ;  /* 0x0000000800c87947 */ /* 0x000fea0003800000 */
.L_x_24755:
        /* <DEDUP_REMOVED lines=9> */
.L_x_24758:
[----:B------:R-:W2:Y:S02]  /*59f0*/  LDG.E.U16 R2, desc[UR36][R2.64] ;  /* 0x0000002402027981 */ /* 0x000ea4000c1e1500 */
[----:B--2---:R-:W-:-:S06]  /*5a00*/  HADD2.F32 R19, -RZ, R2.H0_H0 ;  /* 0x20000002ff137230 */ /* 0x004fcc0000004100 */
[----:B------:R-:W0:Y:S01]  /*5a10*/  F2I.FTZ.TRUNC.NTZ R19, R19 ;  /* 0x0000001300137305 */ /* 0x000e22000021f100 */
[----:B------:R-:W-:Y:S05]  /*5a20*/  BRA `(.L_x_24752) ;  /* 0x0000000800947947 */ /* 0x000fea0003800000 */
.L_x_24757:
[----:B------:R-:W2:Y:S02]  /*5a30*/  LDG.E.64 R2, desc[UR36][R2.64] ;  /* 0x0000002402027981 */ /* 0x000ea4000c1e1b00 */
[----:B--2---:R0:W1:Y:S02]  /*5a40*/  F2I.F64.TRUNC R19, R2 ;  /* 0x0000000200137311 */ /* 0x004064000030d100 */
[----:B01----:R-:W-:Y:S05]  /*5a50*/  BRA `(.L_x_24752) ;  /* 0x0000000800887947 */ /* 0x003fea0003800000 */
.L_x_24747:
        /* <DEDUP_REMOVED lines=12> */
.L_x_24761:
[----:B------:R-:W2:Y:S02]  /*5b20*/  LDG.E.64 R2, desc[UR36][R2.64] ;  /* 0x0000002402027981 */ /* 0x000ea4000c1e1b00 */
[----:B--2---:R0:W1:Y:S02]  /*5b30*/  F2I.F64.TRUNC R19, R2 ;  /* 0x0000000200137311 */ /* 0x004064000030d100 */
[----:B01----:R-:W-:Y:S05]  /*5b40*/  BRA `(.L_x_24752) ;  /* 0x00000008004c7947 */ /* 0x003fea0003800000 */
.L_x_24760:
        /* <DEDUP_REMOVED lines=26> */
.L_x_24763:
        /* <DEDUP_REMOVED lines=13> */
.L_x_24762:
[----:B------:R-:W2:Y:S02]  /*5dc0*/  LDG.E.U16 R19, desc[UR36][R2.64] ;  /* 0x0000002402137981 */ /* 0x000ea4000c1e1500 */
[----:B--2---:R-:W-:-:S06]  /*5dd0*/  SHF.L.U32 R19, R19, 0x10, RZ ;  /* 0x0000001013137819 */ /* 0x004fcc00000006ff */
[----:B------:R-:W0:Y:S01]  /*5de0*/  F2I.FTZ.TRUNC.NTZ R19, R19 ;  /* 0x0000001300137305 */ /* 0x000e22000021f100 */
[----:B------:R-:W-:Y:S05]  /*5df0*/  BRA `(.L_x_24752) ;  /* 0x0000000400a07947 */ /* 0x000fea0003800000 */
.L_x_24759:
        /* <DEDUP_REMOVED lines=10> */
.L_x_24766:
        /* <DEDUP_REMOVED lines=21> */
.L_x_24770:
[----:B------:R-:W-:Y:S05]  /*5ff0*/  BSYNC.RECONVERGENT B1 ;  /* 0x0000000000017941 */ /* 0x000fea0003800200 */
.L_x_24769:
[----:B------:R-:W-:Y:S01]  /*6000*/  IMAD.SHL.U32 R0, R0, 0x100000, RZ ;  /* 0x0010000000007824 */ /* 0x000fe200078e00ff */
[----:B------:R-:W-:-:S04]  /*6010*/  LEA R2, R2, 0x3b800000, 0x17 ;  /* 0x3b80000002027811 */ /* 0x000fc800078eb8ff */
[----:B------:R-:W-:-:S07]  /*6020*/  LOP3.LUT R19, R2, R0, R19, 0xfe, !PT ;  /* 0x0000000002137212 */ /* 0x000fce00078efe13 */
.L_x_24768:
[----:B------:R-:W-:Y:S05]  /*6030*/  BSYNC.RECONVERGENT B0 ;  /* 0x0000000000007941 */ /* 0x000fea0003800200 */
.L_x_24767:
[----:B------:R-:W0:Y:S01]  /*6040*/  F2I.FTZ.TRUNC.NTZ R19, R19 ;  /* 0x0000001300137305 */ /* 0x000e22000021f100 */
[----:B------:R-:W-:Y:S05]  /*6050*/  BRA `(.L_x_24752) ;  /* 0x0000000400087947 */ /* 0x000fea0003800000 */
.L_x_24765:
        /* <DEDUP_REMOVED lines=21> */
.L_x_24774:
[----:B------:R-:W-:Y:S05]  /*61b0*/  BSYNC.RECONVERGENT B1 ;  /* 0x0000000000017941 */ /* 0x000fea0003800200 */
.L_x_24773:
[----:B------:R-:W-:Y:S01]  /*61c0*/  IMAD.SHL.U32 R0, R0, 0x200000, RZ ;  /* 0x0020000000007824 */ /* 0x000fe200078e00ff */
[----:B------:R-:W-:-:S04]  /*61d0*/  LEA R2, R2, 0x37800000, 0x17 ;  /* 0x3780000002027811 */ /* 0x000fc800078eb8ff */
[----:B------:R-:W-:-:S07]  /*61e0*/  LOP3.LUT R19, R2, R0, R19, 0xfe, !PT ;  /* 0x0000000002137212 */ /* 0x000fce00078efe13 */
.L_x_24772:
[----:B------:R-:W-:Y:S05]  /*61f0*/  BSYNC.RECONVERGENT B0 ;  /* 0x0000000000007941 */ /* 0x000fea0003800200 */
.L_x_24771:
[----:B------:R-:W0:Y:S01]  /*6200*/  F2I.FTZ.TRUNC.NTZ R19, R19 ;  /* 0x0000001300137305 */ /* 0x000e22000021f100 */
[----:B------:R-:W-:Y:S05]  /*6210*/  BRA `(.L_x_24752) ;  /* 0x0000000000987947 */ /* 0x000fea0003800000 */
.L_x_24764:
        /* <DEDUP_REMOVED lines=14> */
.L_x_24778:
[----:B------:R-:W-:Y:S05]  /*6300*/  BSYNC.RECONVERGENT B0 ;  /* 0x0000000000007941 */ /* 0x000fea0003800200 */
.L_x_24777:
[----:B------:R-:W0:Y:S01]  /*6310*/  F2I.FTZ.TRUNC.NTZ R19, R19 ;  /* 0x0000001300137305 */ /* 0x000e22000021f100 */
[----:B------:R-:W-:Y:S05]  /*6320*/  BRA `(.L_x_24752) ;  /* 0x0000000000547947 */ /* 0x000fea0003800000 */
.L_x_24751:
        /* <DEDUP_REMOVED lines=16> */
.L_x_24779:
[----:B------:R-:W-:Y:S01]  /*6430*/  IMAD.MOV.U32 R19, RZ, RZ, RZ ;  /* 0x000000ffff137224 */ /* 0x000fe200078e00ff */
[----:B------:R-:W-:Y:S06]  /*6440*/  BRA `(.L_x_24752) ;  /* 0x00000000000c7947 */ /* 0x000fec0003800000 */
.L_x_24776:
[----:B------:R0:W5:Y:S01]  /*6450*/  LDG.E R19, desc[UR36][R2.64] ;  /* 0x0000002402137981 */ /* 0x000162000c1e1900 */
[----:B------:R-:W-:Y:S05]  /*6460*/  BRA `(.L_x_24752) ;  /* 0x0000000000047947 */ /* 0x000fea0003800000 */
.L_x_24775:
[----:B------:R0:W5:Y:S02]  /*6470*/  LDG.E R19, desc[UR36][R2.64] ;  /* 0x0000002402137981 */ /* 0x000164000c1e1900 */
.L_x_24752:
        /* <DEDUP_REMOVED lines=16> */
.L_x_24783:
[----:B---3--:R0:W5:Y:S01]  /*6580*/  LDG.E.U8 R0, desc[UR36][R2.64] ;  /* 0x0000002402007981 */ /* 0x008162000c1e1100 */
[----:B------:R-:W-:Y:S05]  /*6590*/  BRA `(.L_x_24785) ;  /* 0x0000000c002c7947 */ /* 0x000fea0003800000 */
.L_x_24782:
        /* <DEDUP_REMOVED lines=8> */
.L_x_24787:
[----:B---3--:R0:W5:Y:S01]  /*6620*/  LDG.E R0, desc[UR36][R2.64] ;  /* 0x0000002402007981 */ /* 0x008162000c1e1900 */
[----:B------:R-:W-:Y:S05]  /*6630*/  BRA `(.L_x_24785) ;  /* 0x0000000c00047947 */ /* 0x000fea0003800000 */
.L_x_24786:
[----:B---3--:R0:W5:Y:S01]  /*6640*/  LDG.E.S16 R0, desc[UR36][R2.64] ;  /* 0x0000002402007981 */ /* 0x008162000c1e1700 */
[----:B------:R-:W-:Y:S05]  /*6650*/  BRA `(.L_x_24785) ;  /* 0x0000000800fc7947 */ /* 0x000fea0003800000 */
.L_x_24781:
        /* <DEDUP_REMOVED lines=9> */
.L_x_24789:
[----:B------:R-:W3:Y:S02]  /*66f0*/  LDG.E.U16 R2, desc[UR36][R2.64] ;  /* 0x0000002402027981 */ /* 0x000ee4000c1e1500 */
[----:B---3--:R-:W-:-:S06]  /*6700*/  HADD2.F32 R0, -RZ, R2.H0_H0 ;  /* 0x20000002ff007230 */ /* 0x008fcc0000004100 */
[----:B------:R-:W0:Y:S01]  /*6710*/  F2I.FTZ.TRUNC.NTZ R0, R0 ;  /* 0x0000000000007305 */ /* 0x000e22000021f100 */
[----:B------:R-:W-:Y:S05]  /*6720*/  BRA `(.L_x_24785) ;  /* 0x0000000800c87947 */ /* 0x000fea0003800000 */
.L_x_24788:
        /* <DEDUP_REMOVED lines=9> */
.L_x_24791:
[----:B------:R-:W3:Y:S02]  /*67c0*/  LDG.E.U16 R2, desc[UR36][R2.64] ;  /* 0x0000002402027981 */ /* 0x000ee4000c1e1500 */
[----:B---3--:R-:W-:-:S06]  /*67d0*/  HADD2.F32 R0, -RZ, R2.H0_H0 ;  /* 0x20000002ff007230 */ /* 0x008fcc0000004100 */
[----:B------:R-:W0:Y:S01]  /*67e0*/  F2I.FTZ.TRUNC.NTZ R0, R0 ;  /* 0x0000000000007305 */ /* 0x000e22000021f100 */
[----:B------:R-:W-:Y:S05]  /*67f0*/  BRA `(.L_x_24785) ;  /* 0x0000000800947947 */ /* 0x000fea0003800000 */
.L_x_24790:
[----:B------:R-:W3:Y:S02]  /*6800*/  LDG.E.64 R2, desc[UR36][R2.64] ;  /* 0x0000002402027981 */ /* 0x000ee4000c1e1b00 */
[----:B---3--:R0:W3:Y:S02]  /*6810*/  F2I.F64.TRUNC R0, R2 ;  /* 0x0000000200007311 */ /* 0x0080e4000030d100 */
[----:B0--3--:R-:W-:Y:S05]  /*6820*/  BRA `(.L_x_24785) ;  /* 0x0000000800887947 */ /* 0x009fea0003800000 */
.L_x_24780:
        /* <DEDUP_REMOVED lines=12> */
.L_x_24794:
[----:B------:R-:W3:Y:S02]  /*68f0*/  LDG.E.64 R2, desc[UR36][R2.64] ;  /* 0x0000002402027981 */ /* 0x000ee4000c1e1b00 */
[----:B---3--:R0:W3:Y:S02]  /*6900*/  F2I.F64.TRUNC R0, R2 ;  /* 0x0000000200007311 */ /* 0x0080e4000030d100 */
[----:B0--3--:R-:W-:Y:S05]  /*6910*/  BRA `(.L_x_24785) ;  /* 0x00000008004c7947 */ /* 0x009fea0003800000 */
.L_x_24793:
        /* <DEDUP_REMOVED lines=26> */
.L_x_24796:
        /* <DEDUP_REMOVED lines=13> */
.L_x_24795:
[----:B---3--:R-:W3:Y:S02]  /*6b90*/  LDG.E.U16 R0, desc[UR36][R2.64] ;  /* 0x0000002402007981 */ /* 0x008ee4000c1e1500 */
[----:B---3--:R-:W-:-:S06]  /*6ba0*/  IMAD.U32 R0, R0, 0x10000, RZ ;  /* 0x0001000000007824 */ /* 0x008fcc00078e00ff */
[----:B------:R-:W0:Y:S01]  /*6bb0*/  F2I.FTZ.TRUNC.NTZ R0, R0 ;  /* 0x0000000000007305 */ /* 0x000e22000021f100 */
[----:B------:R-:W-:Y:S05]  /*6bc0*/  BRA `(.L_x_24785) ;  /* 0x0000000400a07947 */ /* 0x000fea0003800000 */
.L_x_24792:
        /* <DEDUP_REMOVED lines=10> */
.L_x_24799:
        /* <DEDUP_REMOVED lines=21> */
.L_x_24803:
[----:B------:R-:W-:Y:S05]  /*6dc0*/  BSYNC.RECONVERGENT B1 ;  /* 0x0000000000017941 */ /* 0x000fea0003800200 */
.L_x_24802:
[----:B------:R-:W-:Y:S02]  /*6dd0*/  SHF.L.U32 R0, R0, 0x14, RZ ;  /* 0x0000001400007819 */ /* 0x000fe400000006ff */
[----:B------:R-:W-:-:S04]  /*6de0*/  LEA R2, R2, 0x3b800000, 0x17 ;  /* 0x3b80000002027811 */ /* 0x000fc800078eb8ff */
[----:B------:R-:W-:-:S07]  /*6df0*/  LOP3.LUT R0, R2, R0, R7, 0xfe, !PT ;  /* 0x0000000002007212 */ /* 0x000fce00078efe07 */
.L_x_24801:
[----:B------:R-:W-:Y:S05]  /*6e00*/  BSYNC.RECONVERGENT B0 ;  /* 0x0000000000007941 */ /* 0x000fea0003800200 */
.L_x_24800:
[----:B------:R-:W0:Y:S01]  /*6e10*/  F2I.FTZ.TRUNC.NTZ R0, R0 ;  /* 0x0000000000007305 */ /* 0x000e22000021f100 */
[----:B------:R-:W-:Y:S05]  /*6e20*/  BRA `(.L_x_24785) ;  /* 0x0000000400087947 */ /* 0x000fea0003800000 */
.L_x_24798:
        /* <DEDUP_REMOVED lines=21> */
.L_x_24807:
[----:B------:R-:W-:Y:S05]  /*6f80*/  BSYNC.RECONVERGENT B1 ;  /* 0x0000000000017941 */ /* 0x000fea0003800200 */
.L_x_24806:
[----:B------:R-:W-:Y:S01]  /*6f90*/  IMAD.SHL.U32 R0, R0, 0x200000, RZ ;  /* 0x0020000000007824 */ /* 0x000fe200078e00ff */
[----:B------:R-:W-:-:S04]  /*6fa0*/  LEA R2, R2, 0x37800000, 0x17 ;  /* 0x3780000002027811 */ /* 0x000fc800078eb8ff */
[----:B------:R-:W-:-:S07]  /*6fb0*/  LOP3.LUT R0, R2, R0, R7, 0xfe, !PT ;  /* 0x0000000002007212 */ /* 0x000fce00078efe07 */
.L_x_24805:
[----:B------:R-:W-:Y:S05]  /*6fc0*/  BSYNC.RECONVERGENT B0 ;  /* 0x0000000000007941 */ /* 0x000fea0003800200 */
.L_x_24804:
[----:B------:R-:W0:Y:S01]  /*6fd0*/  F2I.FTZ.TRUNC.NTZ R0, R0 ;  /* 0x0000000000007305 */ /* 0x000e22000021f100 */
[----:B------:R-:W-:Y:S05]  /*6fe0*/  BRA `(.L_x_24785) ;  /* 0x0000000000987947 */ /* 0x000fea0003800000 */
.L_x_24797:
        /* <DEDUP_REMOVED lines=14> */
.L_x_24811:
[----:B------:R-:W-:Y:S05]  /*70d0*/  BSYNC.RECONVERGENT B0 ;  /* 0x0000000000007941 */ /* 0x000fea0003800200 */
.L_x_24810:
[----:B------:R-:W0:Y:S01]  /*70e0*/  F2I.FTZ.TRUNC.NTZ R0, R0 ;  /* 0x0000000000007305 */ /* 0x000e22000021f100 */
[----:B------:R-:W-:Y:S05]  /*70f0*/  BRA `(.L_x_24785) ;  /* 0x0000000000547947 */ /* 0x000fea0003800000 */
.L_x_24784:
        /* <DEDUP_REMOVED lines=16> */
.L_x_24812:
[----:B------:R-:W-:Y:S01]  /*7200*/  MOV R0, RZ ;  /* 0x000000ff00007202 */ /* 0x000fe20000000f00 */
[----:B------:R-:W-:Y:S06]  /*7210*/  BRA `(.L_x_24785) ;  /* 0x00000000000c7947 */ /* 0x000fec0003800000 */
.L_x_24809:
[----:B---3--:R0:W5:Y:S01]  /*7220*/  LDG.E R0, desc[UR36][R2.64] ;  /* 0x0000002402007981 */ /* 0x008162000c1e1900 */
[----:B------:R-:W-:Y:S05]  /*7230*/  BRA `(.L_x_24785) ;  /* 0x0000000000047947 */ /* 0x000fea0003800000 */
.L_x_24808:
[----:B---3--:R0:W5:Y:S02]  /*7240*/  LDG.E R0, desc[UR36][R2.64] ;  /* 0x0000002402007981 */ /* 0x008164000c1e1900 */
.L_x_24785:
[----:B------:R-:W0:Y:S02]  /*7250*/  LDCU.64 UR6, c[0x0][0x5e8] ;  /* 0x0000bd00ff0677ac */ /* 0x000e240008000a00 */
[----:B012345:R-:W-:Y:S01]  /*7260*/  LOP3.LUT P1, RZ, R19, R0, RZ, 0xfc, !PT ;  /* 0x0000000013ff7212 */ /* 0x03ffe2000782fcff */
[----:B------:R-:W-:Y:S01]  /*7270*/  BSSY.RECONVERGENT B6, `(.L_x_24813) ;  /* 0x00000d2000067945 */ /* 0x000fe20003800200 */
[----:B------:R-:W-:Y:S02]  /*7280*/  UPRMT UR4, UR43, 0x9910, URZ ;  /* 0x000099102b047896 */ /* 0x000fe400080000ff */
[----:B------:R-:W-:Y:S02]  /*7290*/  SEL R4, RZ, 0x1, !P1 ;  /* 0x00000001ff047807 */ /* 0x000fe40004800000 */
[----:B------:R-:W-:Y:S01]  /*72a0*/  UISETP.GT.AND UP0, UPT, UR4, 0x9, UPT ;  /* 0x000000090400788c */ /* 0x000fe2000bf04270 */
[----:B------:R-:W-:-:S05]  /*72b0*/  IADD3 R2, P0, PT, R16, UR6, RZ ;  /* 0x0000000610027c10 */ /* 0x000fca000ff1e0ff */
        /* <DEDUP_REMOVED lines=12> */
.L_x_24817:
[----:B------:R4:W-:Y:S01]  /*7380*/  STG.E.U8 desc[UR36][R2.64], R4 ;  /* 0x0000000402007986 */ /* 0x0009e2000c101124 */
[----:B------:R-:W-:Y:S05]  /*7390*/  BRA `(.L_x_24819) ;  /* 0x0000000800fc7947 */ /* 0x000fea0003800000 */
.L_x_24816:
        /* <DEDUP_REMOVED lines=9> */
.L_x_24821:
[----:B------:R2:W-:Y:S01]  /*7430*/  STG.E desc[UR36][R2.64], R4 ;  /* 0x0000000402007986 */ /* 0x0005e2000c101924 */
[----:B------:R-:W-:Y:S05]  /*7440*/  BRA `(.L_x_24819) ;  /* 0x0000000800d07947 */ /* 0x000fea0003800000 */
.L_x_24820:
[----:B------:R0:W-:Y:S01]  /*7450*/  STG.E.U16 desc[UR36][R2.64], R4 ;  /* 0x0000000402007986 */ /* 0x0001e2000c101524 */
[----:B------:R-:W-:Y:S05]  /*7460*/  BRA `(.L_x_24819) ;  /* 0x0000000800c87947 */ /* 0x000fea0003800000 */
.L_x_24815:
        /* <DEDUP_REMOVED lines=9> */
.L_x_24823:
[----:B------:R-:W-:-:S04]  /*7500*/  I2FP.F32.U32 R0, R4 ;  /* 0x0000000400007245 */ /* 0x000fc80000201000 */
[----:B------:R-:W-:-:S05]  /*7510*/  F2FP.F16.F32.PACK_AB R0, RZ, R0 ;  /* 0x00000000ff00723e */ /* 0x000fca00000000ff */
[----:B------:R0:W-:Y:S01]  /*7520*/  STG.E.U16 desc[UR36][R2.64], R0 ;  /* 0x0000000002007986 */ /* 0x0001e2000c101524 */
[----:B------:R-:W-:Y:S05]  /*7530*/  BRA `(.L_x_24819) ;  /* 0x0000000800947947 */ /* 0x000fea0003800000 */
.L_x_24822:
        /* <DEDUP_REMOVED lines=10> */
.L_x_24825:
[----:B------:R-:W-:-:S04]  /*75e0*/  I2FP.F32.U32 R4, R4 ;  /* 0x0000000400047245 */ /* 0x000fc80000201000 */
[----:B------:R-:W-:-:S04]  /*75f0*/  F2FP.F16.F32.PACK_AB R5, RZ, R4 ;  /* 0x00000004ff05723e */ /* 0x000fc800000000ff */
[----:B------:R-:W-:-:S05]  /*7600*/  PRMT R5, R5, 0x5410, RZ ;  /* 0x0000541005057816 */ /* 0x000fca00000000ff */
[----:B------:R0:W-:Y:S01]  /*7610*/  STG.E desc[UR36][R2.64], R5 ;  /* 0x0000000502007986 */ /* 0x0001e2000c101924 */
[----:B------:R-:W-:Y:S05]  /*7620*/  BRA `(.L_x_24819) ;  /* 0x0000000800587947 */ /* 0x000fea0003800000 */
.L_x_24824:
[----:B------:R-:W0:Y:S02]  /*7630*/  I2F.F64.U32 R4, R4 ;  /* 0x0000000400047312 */ /* 0x000e240000201800 */
[----:B0-----:R0:W-:Y:S01]  /*7640*/  STG.E.64 desc[UR36][R2.64], R4 ;  /* 0x0000000402007986 */ /* 0x0011e2000c101b24 */
[----:B------:R-:W-:Y:S05]  /*7650*/  BRA `(.L_x_24819) ;  /* 0x00000008004c7947 */ /* 0x000fea0003800000 */
.L_x_24814:
        /* <DEDUP_REMOVED lines=12> */
.L_x_24829:
        /* <DEDUP_REMOVED lines=17> */
.L_x_24831:
[----:B------:R-:W-:Y:S05]  /*7830*/  BSYNC.RECONVERGENT B0 ;  /* 0x0000000000007941 */ /* 0x000fea0003800200 */
.L_x_24830:
[----:B------:R0:W-:Y:S01]  /*7840*/  STG.E.U8 desc[UR36][R2.64], R0 ;  /* 0x0000000002007986 */ /* 0x0001e2000c101124 */
[----:B------:R-:W-:Y:S05]  /*7850*/  BRA `(.L_x_24819) ;  /* 0x0000000400cc7947 */ /* 0x000fea0003800000 */
.L_x_24828:
        /* <DEDUP_REMOVED lines=17> */
.L_x_24833:
[----:B------:R-:W-:Y:S05]  /*7970*/  BSYNC.RECONVERGENT B0 ;  /* 0x0000000000007941 */ /* 0x000fea0003800200 */
.L_x_24832:
[----:B------:R0:W-:Y:S01]  /*7980*/  STG.E.U8 desc[UR36][R2.64], R0 ;  /* 0x0000000002007986 */ /* 0x0001e2000c101124 */
[----:B------:R-:W-:Y:S05]  /*7990*/  BRA `(.L_x_24819) ;  /* 0x00000004007c7947 */ /* 0x000fea0003800000 */
.L_x_24827:
        /* <DEDUP_REMOVED lines=21> */
.L_x_24835:
[----:B------:R-:W-:-:S05]  /*7af0*/  HFMA2 R5, -RZ, RZ, 0, 0 ;  /* 0x00000000ff057431 */ /* 0x000fca00000001ff */
[----:B------:R0:W-:Y:S01]  /*7b00*/  STG.E.64 desc[UR36][R2.64], R4 ;  /* 0x0000000402007986 */ /* 0x0001e2000c101b24 */
[----:B------:R-:W-:Y:S05]  /*7b10*/  BRA `(.L_x_24819) ;  /* 0x00000004001c7947 */ /* 0x000fea0003800000 */
.L_x_24834:
[----:B------:R0:W-:Y:S01]  /*7b20*/  STG.E desc[UR36][R2.64], R4 ;  /* 0x0000000402007986 */ /* 0x0001e2000c101924 */
[----:B------:R-:W-:Y:S05]  /*7b30*/  BRA `(.L_x_24819) ;  /* 0x0000000400147947 */ /* 0x000fea0003800000 */
.L_x_24826:
        /* <DEDUP_REMOVED lines=8> */
.L_x_24837:
[----:B------:R-:W-:Y:S01]  /*7bc0*/  CS2R R6, SRZ ;  /* 0x0000000000067805 */ /* 0x000fe2000001ff00 */
[----:B------:R-:W0:Y:S04]  /*7bd0*/  I2F.F64.U32 R4, R4 ;  /* 0x0000000400047312 */ /* 0x000e280000201800 */
[----:B0-----:R0:W-:Y:S01]  /*7be0*/  STG.E.128 desc[UR36][R2.64], R4 ;  /* 0x0000000402007986 */ /* 0x0011e2000c101d24 */
[----:B------:R-:W-:Y:S05]  /*7bf0*/  BRA `(.L_x_24819) ;  /* 0x0000000000e47947 */ /* 0x000fea0003800000 */
.L_x_24836:
[----:B------:R-:W-:-:S09]  /*7c00*/  UISETP.NE.AND UP0, UPT, UR4, 0xf, UPT ;  /* 0x0000000f0400788c */ /* 0x000fd2000bf05270 */
[----:B------:R-:W-:Y:S05]  /*7c10*/  BRA.U !UP0, `(.L_x_24838) ;  /* 0x0000000108d07547 */ /* 0x000fea000b800000 */
[----:B------:R-:W-:-:S09]  /*7c20*/  UISETP.NE.AND UP0, UPT, UR4, 0x17, UPT ;  /* 0x000000170400788c */ /* 0x000fd2000bf05270 */
[----:B------:R-:W-:Y:S05]  /*7c30*/  BRA.U !UP0, `(.L_x_24839) ;  /* 0x0000000108847547 */ /* 0x000fea000b800000 */
[----:B------:R-:W-:-:S09]  /*7c40*/  UISETP.NE.AND UP0, UPT, UR4, 0x18, UPT ;  /* 0x000000180400788c */ /* 0x000fd2000bf05270 */
[----:B------:R-:W-:Y:S05]  /*7c50*/  BRA.U !UP0, `(.L_x_24840) ;  /* 0x0000000108447547 */ /* 0x000fea000b800000 */
.L_x_24818:
        /* <DEDUP_REMOVED lines=16> */
.L_x_24841:
[----:B------:R-:W-:Y:S05]  /*7d60*/  BRA `(.L_x_24819) ;  /* 0x0000000000887947 */ /* 0x000fea0003800000 */
.L_x_24840:
        /* <DEDUP_REMOVED lines=11> */
.L_x_24843:
[----:B------:R-:W-:Y:S05]  /*7e20*/  BSYNC.RECONVERGENT B0 ;  /* 0x0000000000007941 */ /* 0x000fea0003800200 */
.L_x_24842:
[----:B------:R0:W-:Y:S01]  /*7e30*/  STG.E.U8 desc[UR36][R2.64], R5 ;  /* 0x0000000502007986 */ /* 0x0001e2000c101124 */
[----:B------:R-:W-:Y:S05]  /*7e40*/  BRA `(.L_x_24819) ;  /* 0x0000000000507947 */ /* 0x000fea0003800000 */
.L_x_24839:
        /* <DEDUP_REMOVED lines=12> */
.L_x_24844:
[----:B------:R-:W-:Y:S01]  /*7f10*/  IMAD.MOV.U32 R5, RZ, RZ, 0x7f ;  /* 0x0000007fff057424 */ /* 0x000fe200078e00ff */
[----:B------:R-:W-:-:S04]  /*7f20*/  ISETP.GT.U32.AND P0, PT, R7, 0x7f800000, PT ;  /* 0x7f8000000700780c */ /* 0x000fc80003f04070 */
[----:B------:R-:W-:-:S05]  /*7f30*/  SEL R5, R5, 0x7c, P0 ;  /* 0x0000007c05057807 */ /* 0x000fca0000000000 */
[----:B------:R0:W-:Y:S01]  /*7f40*/  STG.E.U8 desc[UR36][R2.64], R5 ;  /* 0x0000000502007986 */ /* 0x0001e2000c101124 */
[----:B------:R-:W-:Y:S05]  /*7f50*/  BRA `(.L_x_24819) ;  /* 0x00000000000c7947 */ /* 0x000fea0003800000 */
.L_x_24838:
[----:B------:R-:W-:-:S04]  /*7f60*/  I2FP.F32.U32 R0, R4 ;  /* 0x0000000400007245 */ /* 0x000fc80000201000 */
[----:B------:R-:W-:-:S05]  /*7f70*/  F2FP.BF16.F32.PACK_AB R0, RZ, R0 ;  /* 0x00000000ff00723e */ /* 0x000fca00000010ff */
[----:B------:R0:W-:Y:S02]  /*7f80*/  STG.E.U16 desc[UR36][R2.64], R0 ;  /* 0x0000000002007986 */ /* 0x0001e4000c101524 */
.L_x_24819:
[----:B------:R-:W-:Y:S05]  /*7f90*/  BSYNC.RECONVERGENT B6 ;  /* 0x0000000000067941 */ /* 0x000fea0003800200 */
.L_x_24813:
[----:B------:R-:W-:-:S07]  /*7fa0*/  IADD3 R17, PT, PT, R17, 0x80, RZ ;  /* 0x0000008011117810 */ /* 0x000fce0007ffe0ff */
.L_x_24745:
[----:B------:R-:W-:Y:S05]  /*7fb0*/  BSYNC.RECONVERGENT B7 ;  /* 0x0000000000077941 */ /* 0x000fea0003800200 */
.L_x_24744:
        /* <DEDUP_REMOVED lines=358> */
.L_x_24847:
        /* <DEDUP_REMOVED lines=16> */
.L_x_24851:
[----:B------:R0:W5:Y:S01]  /*9720*/  LDG.E.U8 R19, desc[UR36][R2.64] ;  /* 0x0000002402137981 */ /* 0x000162000c1e1100 */
[----:B------:R-:W-:Y:S05]  /*9730*/  BRA `(.L_x_24853) ;  /* 0x0000000c002c7947 */ /* 0x000fea0003800000 */
.L_x_24850:
        /* <DEDUP_REMOVED lines=8> */
.L_x_24855:
[----:B------:R0:W5:Y:S01]  /*97c0*/  LDG.E R19, desc[UR36][R2.64] ;  /* 0x0000002402137981 */ /* 0x000162000c1e1900 */
[----:B------:R-:W-:Y:S05]  /*97d0*/  BRA `(.L_x_24853) ;  /* 0x0000000c00047947 */ /* 0x000fea0003800000 */
.L_x_24854:
[----:B------:R0:W5:Y:S01]  /*97e0*/  LDG.E.S16 R19, desc[UR36][R2.64] ;  /* 0x0000002402137981 */ /* 0x000162000c1e1700 */
[----:B------:R-:W-:Y:S05]  /*97f0*/  BRA `(.L_x_24853) ;  /* 0x0000000800fc7947 */ /* 0x000fea0003800000 */
.L_x_24849:
        /* <DEDUP_REMOVED lines=9> */
.L_x_24857:
[----:B------:R-:W2:Y:S02]  /*9890*/  LDG.E.U16 R2, desc[UR36][R2.64] ;  /* 0x0000002402027981 */ /* 0x000ea4000c1e1500 */
[----:B--2---:R-:W-:-:S06]  /*98a0*/  HADD2.F32 R19, -RZ, R2.H0_H0 ;  /* 0x20000002ff137230 */ /* 0x004fcc0000004100 */
[----:B------:R-:W0:Y:S01]  /*98b0*/  F2I.FTZ.TRUNC.NTZ R19, R19 ;  /* 0x0000001300137305 */ /* 0x000e22000021f100 */
[----:B------:R-:W-:Y:S05]  /*98c0*/  BRA `(.L_x_24853) ;  /* 0x0000000800c87947 */ /* 0x000fea0003800000 */
.L_x_24856:
        /* <DEDUP_REMOVED lines=9> */
.L_x_24859:
[----:B------:R-:W2:Y:S02]  /*9960*/  LDG.E.U16 R2, desc[UR36][R2.64] ;  /* 0x0000002402027981 */ /* 0x000ea4000c1e1500 */
[----:B--2---:R-:W-:-:S06]  /*9970*/  HADD2.F32 R19, -RZ, R2.H0_H0 ;  /* 0x20000002ff137230 */ /* 0x004fcc0000004100 */
[----:B------:R-:W0:Y:S01]  /*9980*/  F2I.FTZ.TRUNC.NTZ R19, R19 ;  /* 0x0000001300137305 */ /* 0x000e22000021f100 */
[----:B------:R-:W-:Y:S05]  /*9990*/  BRA `(.L_x_24853) ;  /* 0x0000000800947947 */ /* 0x000fea0003800000 */
.L_x_24858:
[----:B------:R-:W2:Y:S02]  /*99a0*/  LDG.E.64 R2, desc[UR36][R2.64] ;  /* 0x0000002402027981 */ /* 0x000ea4000c1e1b00 */
[----:B--2---:R0:W1:Y:S02]  /*99b0*/  F2I.F64.TRUNC R19, R2 ;  /* 0x0000000200137311 */ /* 0x004064000030d100 */
[----:B01----:R-:W-:Y:S05]  /*99c0*/  BRA `(.L_x_24853) ;  /* 0x0000000800887947 */ /* 0x003fea0003800000 */
.L_x_24848:
        /* <DEDUP_REMOVED lines=12> */
.L_x_24862:
[----:B------:R-:W2:Y:S02]  /*9a90*/  LDG.E.64 R2, desc[UR36][R2.64] ;  /* 0x0000002402027981 */ /* 0x000ea4000c1e1b00 */
[----:B--2---:R0:W1:Y:S02]  /*9aa0*/  F2I.F64.TRUNC R19, R2 ;  /* 0x0000000200137311 */ /* 0x004064000030d100 */
[----:B01----:R-:W-:Y:S05]  /*9ab0*/  BRA `(.L_x_24853) ;  /* 0x00000008004c7947 */ /* 0x003fea0003800000 */
.L_x_24861:
        /* <DEDUP_REMOVED lines=26> */
.L_x_24864:
        /* <DEDUP_REMOVED lines=13> */
.L_x_24863:
[----:B------:R-:W2:Y:S02]  /*9d30*/  LDG.E.U16 R19, desc[UR36][R2.64] ;  /* 0x0000002402137981 */ /* 0x000ea4000c1e1500 */
[----:B--2---:R-:W-:-:S06]  /*9d40*/  IMAD.U32 R19, R19, 0x10000, RZ ;  /* 0x0001000013137824 */ /* 0x004fcc00078e00ff */
[----:B------:R-:W0:Y:S01]  /*9d50*/  F2I.FTZ.TRUNC.NTZ R19, R19 ;  /* 0x0000001300137305 */ /* 0x000e22000021f100 */
[----:B------:R-:W-:Y:S05]  /*9d60*/  BRA `(.L_x_24853) ;  /* 0x0000000400a07947 */ /* 0x000fea0003800000 */
.L_x_24860:
        /* <DEDUP_REMOVED lines=10> */
.L_x_24867:
        /* <DEDUP_REMOVED lines=21> */
.L_x_24871:
[----:B------:R-:W-:Y:S05]  /*9f60*/  BSYNC.RECONVERGENT B1 ;  /* 0x0000000000017941 */ /* 0x000fea0003800200 */
.L_x_24870:
[----:B------:R-:W-:Y:S02]  /*9f70*/  SHF.L.U32 R0, R0, 0x14, RZ ;  /* 0x0000001400007819 */ /* 0x000fe400000006ff */
[----:B------:R-:W-:-:S04]  /*9f80*/  LEA R2, R2, 0x3b800000, 0x17 ;  /* 0x3b80000002027811 */ /* 0x000fc800078eb8ff */
[----:B------:R-:W-:-:S07]  /*9f90*/  LOP3.LUT R19, R2, R0, R19, 0xfe, !PT ;  /* 0x0000000002137212 */ /* 0x000fce00078efe13 */
.L_x_24869:
[----:B------:R-:W-:Y:S05]  /*9fa0*/  BSYNC.RECONVERGENT B0 ;  /* 0x0000000000007941 */ /* 0x000fea0003800200 */
.L_x_24868:
[----:B------:R-:W1:Y:S01]  /*9fb0*/  F2I.FTZ.TRUNC.NTZ R19, R19 ;  /* 0x0000001300137305 */ /* 0x000e62000021f100 */
[----:B------:R-:W-:Y:S05]  /*9fc0*/  BRA `(.L_x_24853) ;  /* 0x0000000400087947 */ /* 0x000fea0003800000 */
.L_x_24866:
        /* <DEDUP_REMOVED lines=21> */
.L_x_24875:
[----:B------:R-:W-:Y:S05]  /*a120*/  BSYNC.RECONVERGENT B1 ;  /* 0x0000000000017941 */ /* 0x000fea0003800200 */
.L_x_24874:
[----:B------:R-:W-:Y:S01]  /*a130*/  IMAD.SHL.U32 R0, R0, 0x200000, RZ ;  /* 0x0020000000007824 */ /* 0x000fe200078e00ff */
[----:B------:R-:W-:-:S04]  /*a140*/  LEA R2, R2, 0x37800000, 0x17 ;  /* 0x3780000002027811 */ /* 0x000fc800078eb8ff */
[----:B------:R-:W-:-:S07]  /*a150*/  LOP3.LUT R19, R2, R0, R19, 0xfe, !PT ;  /* 0x0000000002137212 */ /* 0x000fce00078efe13 */
.L_x_24873:
[----:B------:R-:W-:Y:S05]  /*a160*/  BSYNC.RECONVERGENT B0 ;  /* 0x0000000000007941 */ /* 0x000fea0003800200 */
.L_x_24872:
[----:B------:R-:W2:Y:S01]  /*a170*/  F2I.FTZ.TRUNC.NTZ R19, R19 ;  /* 0x0000001300137305 */ /* 0x000ea2000021f100 */
[----:B------:R-:W-:Y:S05]  /*a180*/  BRA `(.L_x_24853) ;  /* 0x0000000000987947 */ /* 0x000fea0003800000 */
.L_x_24865:
        /* <DEDUP_REMOVED lines=14> */
.L_x_24879:
[----:B------:R-:W-:Y:S05]  /*a270*/  BSYNC.RECONVERGENT B0 ;  /* 0x0000000000007941 */ /* 0x000fea0003800200 */
.L_x_24878:
[----:B------:R-:W4:Y:S01]  /*a280*/  F2I.FTZ.TRUNC.NTZ R19, R19 ;  /* 0x0000001300137305 */ /* 0x000f22000021f100 */
[----:B------:R-:W-:Y:S05]  /*a290*/  BRA `(.L_x_24853) ;  /* 0x0000000000547947 */ /* 0x000fea0003800000 */
.L_x_24852:
        /* <DEDUP_REMOVED lines=16> */
.L_x_24880:
[----:B------:R-:W-:Y:S01]  /*a3a0*/  MOV R19, RZ ;  /* 0x000000ff00137202 */ /* 0x000fe20000000f00 */
[----:B------:R-:W-:Y:S06]  /*a3b0*/  BRA `(.L_x_24853) ;  /* 0x00000000000c7947 */ /* 0x000fec0003800000 */
.L_x_24877:
[----:B------:R0:W5:Y:S01]  /*a3c0*/  LDG.E R19, desc[UR36][R2.64] ;  /* 0x0000002402137981 */ /* 0x000162000c1e1900 */
[----:B------:R-:W-:Y:S05]  /*a3d0*/  BRA `(.L_x_24853) ;  /* 0x0000000000047947 */ /* 0x000fea0003800000 */
.L_x_24876:
[----:B------:R3:W5:Y:S02]  /*a3e0*/  LDG.E R19, desc[UR36][R2.64] ;  /* 0x0000002402137981 */ /* 0x000764000c1e1900 */
.L_x_24853:
        /* <DEDUP_REMOVED lines=16> */
.L_x_24884:
[----:B------:R0:W5:Y:S01]  /*a4f0*/  LDG.E.U8 R0, desc[UR36][R2.64] ;  /* 0x0000002402007981 */ /* 0x000162000c1e1100 */
[----:B------:R-:W-:Y:S05]  /*a500*/  BRA `(.L_x_24886) ;  /* 0x0000000c002c7947 */ /* 0x000fea0003800000 */
.L_x_24883:
        /* <DEDUP_REMOVED lines=8> */
.L_x_24888:
[----:B------:R0:W5:Y:S01]  /*a590*/  LDG.E R0, desc[UR36][R2.64] ;  /* 0x0000002402007981 */ /* 0x000162000c1e1900 */
[----:B------:R-:W-:Y:S05]  /*a5a0*/  BRA `(.L_x_24886) ;  /* 0x0000000c00047947 */ /* 0x000fea0003800000 */
.L_x_24887:
[----:B------:R0:W5:Y:S01]  /*a5b0*/  LDG.E.S16 R0, desc[UR36][R2.64] ;  /* 0x0000002402007981 */ /* 0x000162000c1e1700 */
[----:B------:R-:W-:Y:S05]  /*a5c0*/  BRA `(.L_x_24886) ;  /* 0x0000000800fc7947 */ /* 0x000fea0003800000 */
.L_x_24882:
        /* <DEDUP_REMOVED lines=9> */
.L_x_24890:
[----:B------:R-:W3:Y:S02]  /*a660*/  LDG.E.U16 R2, desc[UR36][R2.64] ;  /* 0x0000002402027981 */ /* 0x000ee4000c1e1500 */
[----:B---3--:R-:W-:-:S06]  /*a670*/  HADD2.F32 R0, -RZ, R2.H0_H0 ;  /* 0x20000002ff007230 */ /* 0x008fcc0000004100 */
[----:B------:R-:W0:Y:S01]  /*a680*/  F2I.FTZ.TRUNC.NTZ R0, R0 ;  /* 0x0000000000007305 */ /* 0x000e22000021f100 */
[----:B------:R-:W-:Y:S05]  /*a690*/  BRA `(.L_x_24886) ;  /* 0x0000000800c87947 */ /* 0x000fea0003800000 */
.L_x_24889:
        /* <DEDUP_REMOVED lines=9> */
.L_x_24892:
[----:B------:R-:W3:Y:S02]  /*a730*/  LDG.E.U16 R2, desc[UR36][R2.64] ;  /* 0x0000002402027981 */ /* 0x000ee4000c1e1500 */
[----:B---3--:R-:W-:-:S06]  /*a740*/  HADD2.F32 R0, -RZ, R2.H0_H0 ;  /* 0x20000002ff007230 */ /* 0x008fcc0000004100 */
[----:B------:R-:W0:Y:S01]  /*a750*/  F2I.FTZ.TRUNC.NTZ R0, R0 ;  /* 0x0000000000007305 */ /* 0x000e22000021f100 */
[----:B------:R-:W-:Y:S05]  /*a760*/  BRA `(.L_x_24886) ;  /* 0x0000000800947947 */ /* 0x000fea0003800000 */
.L_x_24891:
[----:B------:R-:W3:Y:S02]  /*a770*/  LDG.E.64 R2, desc[UR36][R2.64] ;  /* 0x0000002402027981 */ /* 0x000ee4000c1e1b00 */
[----:B---3--:R0:W3:Y:S02]  /*a780*/  F2I.F64.TRUNC R0, R2 ;  /* 0x0000000200007311 */ /* 0x0080e4000030d100 */
[----:B0--3--:R-:W-:Y:S05]  /*a790*/  BRA `(.L_x_24886) ;  /* 0x0000000800887947 */ /* 0x009fea0003800000 */
.L_x_24881:
        /* <DEDUP_REMOVED lines=12> */
.L_x_24895:
[----:B------:R-:W3:Y:S02]  /*a860*/  LDG.E.64 R2, desc[UR36][R2.64] ;  /* 0x0000002402027981 */ /* 0x000ee4000c1e1b00 */
[----:B---3--:R0:W3:Y:S02]  /*a870*/  F2I.F64.TRUNC R0, R2 ;  /* 0x0000000200007311 */ /* 0x0080e4000030d100 */
[----:B0--3--:R-:W-:Y:S05]  /*a880*/  BRA `(.L_x_24886) ;  /* 0x00000008004c7947 */ /* 0x009fea0003800000 */
.L_x_24894:
        /* <DEDUP_REMOVED lines=26> */
.L_x_24897:
        /* <DEDUP_REMOVED lines=13> */
.L_x_24896:
[----:B------:R-:W3:Y:S02]  /*ab00*/  LDG.E.U16 R0, desc[UR36][R2.64] ;  /* 0x0000002402007981 */ /* 0x000ee4000c1e1500 */
[----:B---3--:R-:W-:-:S06]  /*ab10*/  IMAD.U32 R0, R0, 0x10000, RZ ;  /* 0x0001000000007824 */ /* 0x008fcc00078e00ff */
[----:B------:R-:W0:Y:S01]  /*ab20*/  F2I.FTZ.TRUNC.NTZ R0, R0 ;  /* 0x0000000000007305 */ /* 0x000e22000021f100 */
[----:B------:R-:W-:Y:S05]  /*ab30*/  BRA `(.L_x_24886) ;  /* 0x0000000400a07947 */ /* 0x000fea0003800000 */
.L_x_24893:
        /* <DEDUP_REMOVED lines=10> */
.L_x_24900:
        /* <DEDUP_REMOVED lines=21> */
.L_x_24904:
[----:B------:R-:W-:Y:S05]  /*ad30*/  BSYNC.RECONVERGENT B1 ;  /* 0x0000000000017941 */ /* 0x000fea0003800200 */
.L_x_24903:
[----:B------:R-:W-:Y:S01]  /*ad40*/  IMAD.SHL.U32 R0, R0, 0x100000, RZ ;  /* 0x0010000000007824 */ /* 0x000fe200078e00ff */
[----:B------:R-:W-:-:S04]  /*ad50*/  LEA R2, R2, 0x3b800000, 0x17 ;  /* 0x3b80000002027811 */ /* 0x000fc800078eb8ff */
[----:B------:R-:W-:-:S07]  /*ad60*/  LOP3.LUT R0, R2, R0, R7, 0xfe, !PT ;  /* 0x0000000002007212 */ /* 0x000fce00078efe07 */
.L_x_24902:
[----:B------:R-:W-:Y:S05]  /*ad70*/  BSYNC.RECONVERGENT B0 ;  /* 0x0000000000007941 */ /* 0x000fea0003800200 */
.L_x_24901:
[----:B------:R-:W0:Y:S01]  /*ad80*/  F2I.FTZ.TRUNC.NTZ R0, R0 ;  /* 0x0000000000007305 */ /* 0x000e22000021f100 */
[----:B------:R-:W-:Y:S05]  /*ad90*/  BRA `(.L_x_24886) ;  /* 0x0000000400087947 */ /* 0x000fea0003800000 */
.L_x_24899:
        /* <DEDUP_REMOVED lines=21> */
.L_x_24908:
[----:B------:R-:W-:Y:S05]  /*aef0*/  BSYNC.RECONVERGENT B1 ;  /* 0x0000000000017941 */ /* 0x000fea0003800200 */
.L_x_24907:
[----:B------:R-:W-:Y:S02]  /*af00*/  SHF.L.U32 R0, R0, 0x15, RZ ;  /* 0x0000001500007819 */ /* 0x000fe400000006ff */
[----:B------:R-:W-:-:S04]  /*af10*/  LEA R2, R2, 0x37800000, 0x17 ;  /* 0x3780000002027811 */ /* 0x000fc800078eb8ff */
[----:B------:R-:W-:-:S07]  /*af20*/  LOP3.LUT R0, R2, R0, R7, 0xfe, !PT ;  /* 0x0000000002007212 */ /* 0x000fce00078efe07 */
.L_x_24906:
[----:B------:R-:W-:Y:S05]  /*af30*/  BSYNC.RECONVERGENT B0 ;  /* 0x0000000000007941 */ /* 0x000fea0003800200 */
.L_x_24905:
[----:B------:R-:W0:Y:S01]  /*af40*/  F2I.FTZ.TRUNC.NTZ R0, R0 ;  /* 0x0000000000007305 */ /* 0x000e22000021f100 */
[----:B------:R-:W-:Y:S05]  /*af50*/  BRA `(.L_x_24886) ;  /* 0x0000000000987947 */ /* 0x000fea0003800000 */
.L_x_24898:
        /* <DEDUP_REMOVED lines=14> */
.L_x_24912:
[----:B------:R-:W-:Y:S05]  /*b040*/  BSYNC.RECONVERGENT B0 ;  /* 0x0000000000007941 */ /* 0x000fea0003800200 */
.L_x_24911:
[----:B------:R-:W0:Y:S01]  /*b050*/  F2I.FTZ.TRUNC.NTZ R0, R0 ;  /* 0x0000000000007305 */ /* 0x000e22000021f100 */
[----:B------:R-:W-:Y:S05]  /*b060*/  BRA `(.L_x_24886) ;  /* 0x0000000000547947 */ /* 0x000fea0003800000 */
.L_x_24885:
        /* <DEDUP_REMOVED lines=16> */
.L_x_24913:
[----:B------:R-:W-:Y:S01]  /*b170*/  IMAD.MOV.U32 R0, RZ, RZ, RZ ;  /* 0x000000ffff007224 */ /* 0x000fe200078e00ff */
[----:B------:R-:W-:Y:S06]  /*b180*/  BRA `(.L_x_24886) ;  /* 0x00000000000c7947 */ /* 0x000fec0003800000 */
.L_x_24910:
[----:B------:R0:W5:Y:S01]  /*b190*/  LDG.E R0, desc[UR36][R2.64] ;  /* 0x0000002402007981 */ /* 0x000162000c1e1900 */
[----:B------:R-:W-:Y:S05]  /*b1a0*/  BRA `(.L_x_24886) ;  /* 0x0000000000047947 */ /* 0x000fea0003800000 */
.L_x_24909:
[----:B------:R0:W5:Y:S02]  /*b1b0*/  LDG.E R0, desc[UR36][R2.64] ;  /* 0x0000002402007981 */ /* 0x000164000c1e1900 */
.L_x_24886:
        /* <DEDUP_REMOVED lines=19> */
.L_x_24918:
[----:B------:R4:W-:Y:S01]  /*b2f0*/  STG.E.U8 desc[UR36][R2.64], R4 ;  /* 0x0000000402007986 */ /* 0x0009e2000c101124 */
[----:B------:R-:W-:Y:S05]  /*b300*/  BRA `(.L_x_24920) ;  /* 0x0000000800fc7947 */ /* 0x000fea0003800000 */
.L_x_24917:
        /* <DEDUP_REMOVED lines=9> */
.L_x_24922:
[----:B------:R2:W-:Y:S01]  /*b3a0*/  STG.E desc[UR36][R2.64], R4 ;  /* 0x0000000402007986 */ /* 0x0005e2000c101924 */
[----:B------:R-:W-:Y:S05]  /*b3b0*/  BRA `(.L_x_24920) ;  /* 0x0000000800d07947 */ /* 0x000fea0003800000 */
.L_x_24921:
[----:B------:R0:W-:Y:S01]  /*b3c0*/  STG.E.U16 desc[UR36][R2.64], R4 ;  /* 0x0000000402007986 */ /* 0x0001e2000c101524 */
[----:B------:R-:W-:Y:S05]  /*b3d0*/  BRA `(.L_x_24920) ;  /* 0x0000000800c87947 */ /* 0x000fea0003800000 */
.L_x_24916:
        /* <DEDUP_REMOVED lines=9> */
.L_x_24924:
[----:B------:R-:W-:-:S04]  /*b470*/  I2FP.F32.U32 R0, R4 ;  /* 0x0000000400007245 */ /* 0x000fc80000201000 */
[----:B------:R-:W-:-:S05]  /*b480*/  F2FP.F16.F32.PACK_AB R0, RZ, R0 ;  /* 0x00000000ff00723e */ /* 0x000fca00000000ff */
[----:B------:R0:W-:Y:S01]  /*b490*/  STG.E.U16 desc[UR36][R2.64], R0 ;  /* 0x0000000002007986 */ /* 0x0001e2000c101524 */
[----:B------:R-:W-:Y:S05]  /*b4a0*/  BRA `(.L_x_24920) ;  /* 0x0000000800947947 */ /* 0x000fea0003800000 */
.L_x_24923:
        /* <DEDUP_REMOVED lines=10> */
.L_x_24926:
[----:B------:R-:W-:-:S04]  /*b550*/  I2FP.F32.U32 R4, R4 ;  /* 0x0000000400047245 */ /* 0x000fc80000201000 */
[----:B------:R-:W-:-:S04]  /*b560*/  F2FP.F16.F32.PACK_AB R5, RZ, R4 ;  /* 0x00000004ff05723e */ /* 0x000fc800000000ff */
[----:B------:R-:W-:-:S05]  /*b570*/  PRMT R5, R5, 0x5410, RZ ;  /* 0x0000541005057816 */ /* 0x000fca00000000ff */
[----:B------:R0:W-:Y:S01]  /*b580*/  STG.E desc[UR36][R2.64], R5 ;  /* 0x0000000502007986 */ /* 0x0001e2000c101924 */
[----:B------:R-:W-:Y:S05]  /*b590*/  BRA `(.L_x_24920) ;  /* 0x0000000800587947 */ /* 0x000fea0003800000 */
.L_x_24925:
[----:B------:R-:W0:Y:S02]  /*b5a0*/  I2F.F64.U32 R4, R4 ;  /* 0x0000000400047312 */ /* 0x000e240000201800 */
[----:B0-----:R0:W-:Y:S01]  /*b5b0*/  STG.E.64 desc[UR36][R2.64], R4 ;  /* 0x0000000402007986 */ /* 0x0011e2000c101b24 */
[----:B------:R-:W-:Y:S05]  /*b5c0*/  BRA `(.L_x_24920) ;  /* 0x00000008004c7947 */ /* 0x000fea0003800000 */
.L_x_24915:
        /* <DEDUP_REMOVED lines=12> */
.L_x_24930:
        /* <DEDUP_REMOVED lines=17> */
.L_x_24932:
[----:B------:R-:W-:Y:S05]  /*b7a0*/  BSYNC.RECONVERGENT B0 ;  /* 0x0000000000007941 */ /* 0x000fea0003800200 */
.L_x_24931:
[----:B------:R0:W-:Y:S01]  /*b7b0*/  STG.E.U8 desc[UR36][R2.64], R0 ;  /* 0x0000000002007986 */ /* 0x0001e2000c101124 */
[----:B------:R-:W-:Y:S05]  /*b7c0*/  BRA `(.L_x_24920) ;  /* 0x0000000400cc7947 */ /* 0x000fea0003800000 */
.L_x_24929:
        /* <DEDUP_REMOVED lines=17> */
.L_x_24934:
[----:B------:R-:W-:Y:S05]  /*b8e0*/  BSYNC.RECONVERGENT B0 ;  /* 0x0000000000007941 */ /* 0x000fea0003800200 */
.L_x_24933:
[----:B------:R0:W-:Y:S01]  /*b8f0*/  STG.E.U8 desc[UR36][R2.64], R0 ;  /* 0x0000000002007986 */ /* 0x0001e2000c101124 */
[----:B------:R-:W-:Y:S05]  /*b900*/  BRA `(.L_x_24920) ;  /* 0x00000004007c7947 */ /* 0x000fea0003800000 */
.L_x_24928:
        /* <DEDUP_REMOVED lines=21> */
.L_x_24936:
[----:B------:R-:W-:-:S05]  /*ba60*/  IMAD.MOV.U32 R5, RZ, RZ, RZ ;  /* 0x000000ffff057224 */ /* 0x000fca00078e00ff */
[----:B------:R0:W-:Y:S01]  /*ba70*/  STG.E.64 desc[UR36][R2.64], R4 ;  /* 0x0000000402007986 */ /* 0x0001e2000c101b24 */
[----:B------:R-:W-:Y:S05]  /*ba80*/  BRA `(.L_x_24920) ;  /* 0x00000004001c7947 */ /* 0x000fea0003800000 */
.L_x_24935:
[----:B------:R0:W-:Y:S01]  /*ba90*/  STG.E desc[UR36][R2.64], R4 ;  /* 0x0000000402007986 */ /* 0x0001e2000c101924 */
[----:B------:R-:W-:Y:S05]  /*baa0*/  BRA `(.L_x_24920) ;  /* 0x0000000400147947 */ /* 0x000fea0003800000 */
.L_x_24927:
        /* <DEDUP_REMOVED lines=8> */
.L_x_24938:
[----:B------:R-:W-:Y:S01]  /*bb30*/  CS2R R6, SRZ ;  /* 0x0000000000067805 */ /* 0x000fe2000001ff00 */
[----:B------:R-:W0:Y:S04]  /*bb40*/  I2F.F64.U32 R4, R4 ;  /* 0x0000000400047312 */ /* 0x000e280000201800 */
[----:B0-----:R0:W-:Y:S01]  /*bb50*/  STG.E.128 desc[UR36][R2.64], R4 ;  /* 0x0000000402007986 */ /* 0x0011e2000c101d24 */
[----:B------:R-:W-:Y:S05]  /*bb60*/  BRA `(.L_x_24920) ;  /* 0x0000000000e47947 */ /* 0x000fea0003800000 */
.L_x_24937:
[----:B------:R-:W-:-:S09]  /*bb70*/  UISETP.NE.AND UP0, UPT, UR4, 0xf, UPT ;  /* 0x0000000f0400788c */ /* 0x000fd2000bf05270 */
[----:B------:R-:W-:Y:S05]  /*bb80*/  BRA.U !UP0, `(.L_x_24939) ;  /* 0x0000000108d07547 */ /* 0x000fea000b800000 */
[----:B------:R-:W-:-:S09]  /*bb90*/  UISETP.NE.AND UP0, UPT, UR4, 0x17, UPT ;  /* 0x000000170400788c */ /* 0x000fd2000bf05270 */
[----:B------:R-:W-:Y:S05]  /*bba0*/  BRA.U !UP0, `(.L_x_24940) ;  /* 0x0000000108847547 */ /* 0x000fea000b800000 */
[----:B------:R-:W-:-:S09]  /*bbb0*/  UISETP.NE.AND UP0, UPT, UR4, 0x18, UPT ;  /* 0x000000180400788c */ /* 0x000fd2000bf05270 */
[----:B------:R-:W-:Y:S05]  /*bbc0*/  BRA.U !UP0, `(.L_x_24941) ;  /* 0x0000000108447547 */ /* 0x000fea000b800000 */
.L_x_24919:
        /* <DEDUP_REMOVED lines=16> */
.L_x_24942:
[----:B------:R-:W-:Y:S05]  /*bcd0*/  BRA `(.L_x_24920) ;  /* 0x0000000000887947 */ /* 0x000fea0003800000 */
.L_x_24941:
        /* <DEDUP_REMOVED lines=11> */
.L_x_24944:
[----:B------:R-:W-:Y:S05]  /*bd90*/  BSYNC.RECONVERGENT B0 ;  /* 0x0000000000007941 */ /* 0x000fea0003800200 */
.L_x_24943:
[----:B------:R0:W-:Y:S01]  /*bda0*/  STG.E.U8 desc[UR36][R2.64], R5 ;  /* 0x0000000502007986 */ /* 0x0001e2000c101124 */
[----:B------:R-:W-:Y:S05]  /*bdb0*/  BRA `(.L_x_24920) ;  /* 0x0000000000507947 */ /* 0x000fea0003800000 */
.L_x_24940:
        /* <DEDUP_REMOVED lines=12> */
.L_x_24945:
[----:B------:R-:W-:Y:S02]  /*be80*/  ISETP.GT.U32.AND P0, PT, R7, 0x7f800000, PT ;  /* 0x7f8000000700780c */ /* 0x000fe40003f04070 */
[----:B------:R-:W-:-:S04]  /*be90*/  MOV R5, 0x7f ;  /* 0x0000007f00057802 */ /* 0x000fc80000000f00 */
[----:B------:R-:W-:-:S05]  /*bea0*/  SEL R5, R5, 0x7c, P0 ;  /* 0x0000007c05057807 */ /* 0x000fca0000000000 */
[----:B------:R0:W-:Y:S01]  /*beb0*/  STG.E.U8 desc[UR36][R2.64], R5 ;  /* 0x0000000502007986 */ /* 0x0001e2000c101124 */
[----:B------:R-:W-:Y:S05]  /*bec0*/  BRA `(.L_x_24920) ;  /* 0x00000000000c7947 */ /* 0x000fea0003800000 */
.L_x_24939:
[----:B------:R-:W-:-:S04]  /*bed0*/  I2FP.F32.U32 R0, R4 ;  /* 0x0000000400007245 */ /* 0x000fc80000201000 */
[----:B------:R-:W-:-:S05]  /*bee0*/  F2FP.BF16.F32.PACK_AB R0, RZ, R0 ;  /* 0x00000000ff00723e */ /* 0x000fca00000010ff */
[----:B------:R0:W-:Y:S02]  /*bef0*/  STG.E.U16 desc[UR36][R2.64], R0 ;  /* 0x0000000002007986 */ /* 0x0001e4000c101524 */
.L_x_24920:
[----:B------:R-:W-:Y:S05]  /*bf00*/  BSYNC.RECONVERGENT B6 ;  /* 0x0000000000067941 */ /* 0x000fea0003800200 */
.L_x_24914:
[----:B------:R-:W-:-:S07]  /*bf10*/  VIADD R17, R17, 0x80 ;  /* 0x0000008011117836 */ /* 0x000fce0000000000 */
.L_x_24846:
[----:B------:R-:W-:Y:S05]  /*bf20*/  BSYNC.RECONVERGENT B7 ;  /* 0x0000000000077941 */ /* 0x000fea0003800200 */
.L_x_24845:
        /* <DEDUP_REMOVED lines=357> */
.L_x_24946:
        /* <DEDUP_REMOVED lines=19> */
.L_x_24950:
[----:B------:R0:W5:Y:S01]  /*d6b0*/  LDG.E.U8 R19, desc[UR36][R2.64] ;  /* 0x0000002402137981 */ /* 0x000162000c1e1100 */
[----:B------:R-:W-:Y:S05]  /*d6c0*/  BRA `(.L_x_24952) ;  /* 0x0000000c002c7947 */ /* 0x000fea0003800000 */
.L_x_24949:
        /* <DEDUP_REMOVED lines=8> */
.L_x_24954:
[----:B------:R0:W5:Y:S01]  /*d750*/  LDG.E R19, desc[UR36][R2.64] ;  /* 0x0000002402137981 */ /* 0x000162000c1e1900 */
[----:B------:R-:W-:Y:S05]  /*d760*/  BRA `(.L_x_24952) ;  /* 0x0000000c00047947 */ /* 0x000fea0003800000 */
.L_x_24953:
[----:B------:R0:W5:Y:S01]  /*d770*/  LDG.E.S16 R19, desc[UR36][R2.64] ;  /* 0x0000002402137981 */ /* 0x000162000c1e1700 */
[----:B------:R-:W-:Y:S05]  /*d780*/  BRA `(.L_x_24952) ;  /* 0x0000000800fc7947 */ /* 0x000fea0003800000 */
.L_x_24948:
        /* <DEDUP_REMOVED lines=9> */
.L_x_24956:
[----:B------:R-:W2:Y:S02]  /*d820*/  LDG.E.U16 R2, desc[UR36][R2.64] ;  /* 0x0000002402027981 */ /* 0x000ea4000c1e1500 */
[----:B--2---:R-:W-:-:S06]  /*d830*/  HADD2.F32 R19, -RZ, R2.H0_H0 ;  /* 0x20000002ff137230 */ /* 0x004fcc0000004100 */
[----:B------:R-:W0:Y:S01]  /*d840*/  F2I.FTZ.TRUNC.NTZ R19, R19 ;  /* 0x0000001300137305 */ /* 0x000e22000021f100 */
[----:B------:R-:W-:Y:S05]  /*d850*/  BRA `(.L_x_24952) ;  /* 0x0000000800c87947 */ /* 0x000fea0003800000 */
.L_x_24955:
        /* <DEDUP_REMOVED lines=9> */
.L_x_24958:
[----:B------:R-:W2:Y:S02]  /*d8f0*/  LDG.E.U16 R2, desc[UR36][R2.64] ;  /* 0x0000002402027981 */ /* 0x000ea4000c1e1500 */
[----:B--2---:R-:W-:-:S06]  /*d900*/  HADD2.F32 R19, -RZ, R2.H0_H0 ;  /* 0x20000002ff137230 */ /* 0x004fcc0000004100 */
[----:B------:R-:W0:Y:S01]  /*d910*/  F2I.FTZ.TRUNC.NTZ R19, R19 ;  /* 0x0000001300137305 */ /* 0x000e22000021f100 */
[----:B------:R-:W-:Y:S05]  /*d920*/  BRA `(.L_x_24952) ;  /* 0x0000000800947947 */ /* 0x000fea0003800000 */
.L_x_24957:
[----:B------:R-:W2:Y:S02]  /*d930*/  LDG.E.64 R2, desc[UR36][R2.64] ;  /* 0x0000002402027981 */ /* 0x000ea4000c1e1b00 */
[----:B--2---:R0:W1:Y:S02]  /*d940*/  F2I.F64.TRUNC R19, R2 ;  /* 0x0000000200137311 */ /* 0x004064000030d100 */
[----:B01----:R-:W-:Y:S05]  /*d950*/  BRA `(.L_x_24952) ;  /* 0x0000000800887947 */ /* 0x003fea0003800000 */
.L_x_24947:
        /* <DEDUP_REMOVED lines=12> */
.L_x_24961:
[----:B------:R-:W2:Y:S02]  /*da20*/  LDG.E.64 R2, desc[UR36][R2.64] ;  /* 0x0000002402027981 */ /* 0x000ea4000c1e1b00 */
[----:B--2---:R0:W1:Y:S02]  /*da30*/  F2I.F64.TRUNC R19, R2 ;  /* 0x0000000200137311 */ /* 0x004064000030d100 */
[----:B01----:R-:W-:Y:S05]  /*da40*/  BRA `(.L_x_24952) ;  /* 0x00000008004c7947 */ /* 0x003fea0003800000 */
.L_x_24960:
        /* <DEDUP_REMOVED lines=26> */
.L_x_24963:
        /* <DEDUP_REMOVED lines=13> */
.L_x_24962:
[----:B------:R-:W2:Y:S02]  /*dcc0*/  LDG.E.U16 R19, desc[UR36][R2.64] ;  /* 0x0000002402137981 */ /* 0x000ea4000c1e1500 */
[----:B--2---:R-:W-:-:S06]  /*dcd0*/  SHF.L.U32 R19, R19, 0x10, RZ ;  /* 0x0000001013137819 */ /* 0x004fcc00000006ff */
[----:B------:R-:W4:Y:S01]  /*dce0*/  F2I.FTZ.TRUNC.NTZ R19, R19 ;  /* 0x0000001300137305 */ /* 0x000f22000021f100 */
[----:B------:R-:W-:Y:S05]  /*dcf0*/  BRA `(.L_x_24952) ;  /* 0x0000000400a07947 */ /* 0x000fea0003800000 */
.L_x_24959:
        /* <DEDUP_REMOVED lines=10> */
.L_x_24966:
        /* <DEDUP_REMOVED lines=21> */
.L_x_24970:
[----:B------:R-:W-:Y:S05]  /*def0*/  BSYNC.RECONVERGENT B1 ;  /* 0x0000000000017941 */ /* 0x000fea0003800200 */
.L_x_24969:
[----:B------:R-:W-:Y:S02]  /*df00*/  SHF.L.U32 R0, R0, 0x14, RZ ;  /* 0x0000001400007819 */ /* 0x000fe400000006ff */
[----:B------:R-:W-:-:S04]  /*df10*/  LEA R2, R2, 0x3b800000, 0x17 ;  /* 0x3b80000002027811 */ /* 0x000fc800078eb8ff */
[----:B------:R-:W-:-:S07]  /*df20*/  LOP3.LUT R19, R2, R0, R19, 0xfe, !PT ;  /* 0x0000000002137212 */ /* 0x000fce00078efe13 */
.L_x_24968:
[----:B------:R-:W-:Y:S05]  /*df30*/  BSYNC.RECONVERGENT B0 ;  /* 0x0000000000007941 */ /* 0x000fea0003800200 */
.L_x_24967:
[----:B------:R-:W0:Y:S01]  /*df40*/  F2I.FTZ.TRUNC.NTZ R19, R19 ;  /* 0x0000001300137305 */ /* 0x000e22000021f100 */
[----:B------:R-:W-:Y:S05]  /*df50*/  BRA `(.L_x_24952) ;  /* 0x0000000400087947 */ /* 0x000fea0003800000 */
.L_x_24965:
        /* <DEDUP_REMOVED lines=21> */
.L_x_24974:
[----:B------:R-:W-:Y:S05]  /*e0b0*/  BSYNC.RECONVERGENT B1 ;  /* 0x0000000000017941 */ /* 0x000fea0003800200 */
.L_x_24973:
[----:B------:R-:W-:Y:S01]  /*e0c0*/  IMAD.SHL.U32 R0, R0, 0x200000, RZ ;  /* 0x0020000000007824 */ /* 0x000fe200078e00ff */
[----:B------:R-:W-:-:S04]  /*e0d0*/  LEA R2, R2, 0x37800000, 0x17 ;  /* 0x3780000002027811 */ /* 0x000fc800078eb8ff */
[----:B------:R-:W-:-:S07]  /*e0e0*/  LOP3.LUT R19, R2, R0, R19, 0xfe, !PT ;  /* 0x0000000002137212 */ /* 0x000fce00078efe13 */
.L_x_24972:
[----:B------:R-:W-:Y:S05]  /*e0f0*/  BSYNC.RECONVERGENT B0 ;  /* 0x0000000000007941 */ /* 0x000fea0003800200 */
.L_x_24971:
[----:B------:R-:W0:Y:S01]  /*e100*/  F2I.FTZ.TRUNC.NTZ R19, R19 ;  /* 0x0000001300137305 */ /* 0x000e22000021f100 */
[----:B------:R-:W-:Y:S05]  /*e110*/  BRA `(.L_x_24952) ;  /* 0x0000000000987947 */ /* 0x000fea0003800000 */
.L_x_24964:
        /* <DEDUP_REMOVED lines=14> */
.L_x_24978:
[----:B------:R-:W-:Y:S05]  /*e200*/  BSYNC.RECONVERGENT B0 ;  /* 0x0000000000007941 */ /* 0x000fea0003800200 */
.L_x_24977:
[----:B------:R-:W0:Y:S01]  /*e210*/  F2I.FTZ.TRUNC.NTZ R19, R19 ;  /* 0x0000001300137305 */ /* 0x000e22000021f100 */
[----:B------:R-:W-:Y:S05]  /*e220*/  BRA `(.L_x_24952) ;  /* 0x0000000000547947 */ /* 0x000fea0003800000 */
.L_x_24951:
        /* <DEDUP_REMOVED lines=16> */
.L_x_24979:
[----:B------:R-:W-:Y:S01]  /*e330*/  MOV R19, RZ ;  /* 0x000000ff00137202 */ /* 0x000fe20000000f00 */
[----:B------:R-:W-:Y:S06]  /*e340*/  BRA `(.L_x_24952) ;  /* 0x00000000000c7947 */ /* 0x000fec0003800000 */
.L_x_24976:
[----:B------:R0:W5:Y:S01]  /*e350*/  LDG.E R19, desc[UR36][R2.64] ;  /* 0x0000002402137981 */ /* 0x000162000c1e1900 */
[----:B------:R-:W-:Y:S05]  /*e360*/  BRA `(.L_x_24952) ;  /* 0x0000000000047947 */ /* 0x000fea0003800000 */
.L_x_24975:
[----:B------:R0:W5:Y:S02]  /*e370*/  LDG.E R19, desc[UR36][R2.64] ;  /* 0x0000002402137981 */ /* 0x000164000c1e1900 */
.L_x_24952:
        /* <DEDUP_REMOVED lines=16> */
.L_x_24983:
[----:B--2---:R2:W5:Y:S01]  /*e480*/  LDG.E.U8 R0, desc[UR36][R2.64] ;  /* 0x0000002402007981 */ /* 0x004562000c1e1100 */
[----:B------:R-:W-:Y:S05]  /*e490*/  BRA `(.L_x_24985) ;  /* 0x0000000c002c7947 */ /* 0x000fea0003800000 */
.L_x_24982:
        /* <DEDUP_REMOVED lines=8> */
.L_x_24987:
[----:B--2---:R0:W5:Y:S01]  /*e520*/  LDG.E R0, desc[UR36][R2.64] ;  /* 0x0000002402007981 */ /* 0x004162000c1e1900 */
[----:B------:R-:W-:Y:S05]  /*e530*/  BRA `(.L_x_24985) ;  /* 0x0000000c00047947 */ /* 0x000fea0003800000 */
.L_x_24986:
[----:B--2---:R0:W5:Y:S01]  /*e540*/  LDG.E.S16 R0, desc[UR36][R2.64] ;  /* 0x0000002402007981 */ /* 0x004162000c1e1700 */
[----:B------:R-:W-:Y:S05]  /*e550*/  BRA `(.L_x_24985) ;  /* 0x0000000800fc7947 */ /* 0x000fea0003800000 */
.L_x_24981:
        /* <DEDUP_REMOVED lines=9> */
.L_x_24989:
[----:B------:R-:W2:Y:S02]  /*e5f0*/  LDG.E.U16 R2, desc[UR36][R2.64] ;  /* 0x0000002402027981 */ /* 0x000ea4000c1e1500 */
[----:B--2---:R-:W-:-:S06]  /*e600*/  HADD2.F32 R0, -RZ, R2.H0_H0 ;  /* 0x20000002ff007230 */ /* 0x004fcc0000004100 */
[----:B------:R-:W0:Y:S01]  /*e610*/  F2I.FTZ.TRUNC.NTZ R0, R0 ;  /* 0x0000000000007305 */ /* 0x000e22000021f100 */
[----:B------:R-:W-:Y:S05]  /*e620*/  BRA `(.L_x_24985) ;  /* 0x0000000800c87947 */ /* 0x000fea0003800000 */
.L_x_24988:
        /* <DEDUP_REMOVED lines=9> */
.L_x_24991:
[----:B------:R-:W2:Y:S02]  /*e6c0*/  LDG.E.U16 R2, desc[UR36][R2.64] ;  /* 0x0000002402027981 */ /* 0x000ea4000c1e1500 */
[----:B--2---:R-:W-:-:S06]  /*e6d0*/  HADD2.F32 R0, -RZ, R2.H0_H0 ;  /* 0x20000002ff007230 */ /* 0x004fcc0000004100 */
[----:B------:R-:W0:Y:S01]  /*e6e0*/  F2I.FTZ.TRUNC.NTZ R0, R0 ;  /* 0x0000000000007305 */ /* 0x000e22000021f100 */
[----:B------:R-:W-:Y:S05]  /*e6f0*/  BRA `(.L_x_24985) ;  /* 0x0000000800947947 */ /* 0x000fea0003800000 */
.L_x_24990:
[----:B------:R-:W2:Y:S02]  /*e700*/  LDG.E.64 R2, desc[UR36][R2.64] ;  /* 0x0000002402027981 */ /* 0x000ea4000c1e1b00 */
[----:B--2---:R0:W2:Y:S02]  /*e710*/  F2I.F64.TRUNC R0, R2 ;  /* 0x0000000200007311 */ /* 0x0040a4000030d100 */
[----:B0-2---:R-:W-:Y:S05]  /*e720*/  BRA `(.L_x_24985) ;  /* 0x0000000800887947 */ /* 0x005fea0003800000 */
.L_x_24980:
        /* <DEDUP_REMOVED lines=12> */
.L_x_24994:
[----:B------:R-:W2:Y:S02]  /*e7f0*/  LDG.E.64 R2, desc[UR36][R2.64] ;  /* 0x0000002402027981 */ /* 0x000ea4000c1e1b00 */
[----:B--2---:R0:W2:Y:S02]  /*e800*/  F2I.F64.TRUNC R0, R2 ;  /* 0x0000000200007311 */ /* 0x0040a4000030d100 */
[----:B0-2---:R-:W-:Y:S05]  /*e810*/  BRA `(.L_x_24985) ;  /* 0x00000008004c7947 */ /* 0x005fea0003800000 */
.L_x_24993:
        /* <DEDUP_REMOVED lines=26> */
.L_x_24996:
        /* <DEDUP_REMOVED lines=13> */
.L_x_24995:
[----:B--2---:R-:W2:Y:S02]  /*ea90*/  LDG.E.U16 R0, desc[UR36][R2.64] ;  /* 0x0000002402007981 */ /* 0x004ea4000c1e1500 */
[----:B--2---:R-:W-:-:S06]  /*eaa0*/  IMAD.U32 R0, R0, 0x10000, RZ ;  /* 0x0001000000007824 */ /* 0x004fcc00078e00ff */
[----:B------:R-:W0:Y:S01]  /*eab0*/  F2I.FTZ.TRUNC.NTZ R0, R0 ;  /* 0x0000000000007305 */ /* 0x000e22000021f100 */
[----:B------:R-:W-:Y:S05]  /*eac0*/  BRA `(.L_x_24985) ;  /* 0x0000000400a07947 */ /* 0x000fea0003800000 */
.L_x_24992:
        /* <DEDUP_REMOVED lines=10> */
.L_x_24999:
        /* <DEDUP_REMOVED lines=21> */
.L_x_25003:
[----:B------:R-:W-:Y:S05]  /*ecc0*/  BSYNC.RECONVERGENT B1 ;  /* 0x0000000000017941 */ /* 0x000fea0003800200 */
.L_x_25002:
[----:B------:R-:W-:Y:S02]  /*ecd0*/  SHF.L.U32 R0, R0, 0x14, RZ ;  /* 0x0000001400007819 */ /* 0x000fe400000006ff */
[----:B------:R-:W-:-:S04]  /*ece0*/  LEA R2, R2, 0x3b800000, 0x17 ;  /* 0x3b80000002027811 */ /* 0x000fc800078eb8ff */
[----:B------:R-:W-:-:S07]  /*ecf0*/  LOP3.LUT R0, R2, R0, R7, 0xfe, !PT ;  /* 0x0000000002007212 */ /* 0x000fce00078efe07 */
.L_x_25001:
[----:B------:R-:W-:Y:S05]  /*ed00*/  BSYNC.RECONVERGENT B0 ;  /* 0x0000000000007941 */ /* 0x000fea0003800200 */
.L_x_25000:
[----:B------:R-:W0:Y:S01]  /*ed10*/  F2I.FTZ.TRUNC.NTZ R0, R0 ;  /* 0x0000000000007305 */ /* 0x000e22000021f100 */
[----:B------:R-:W-:Y:S05]  /*ed20*/  BRA `(.L_x_24985) ;  /* 0x0000000400087947 */ /* 0x000fea0003800000 */
.L_x_24998:
        /* <DEDUP_REMOVED lines=21> */
.L_x_25007:
[----:B------:R-:W-:Y:S05]  /*ee80*/  BSYNC.RECONVERGENT B1 ;  /* 0x0000000000017941 */ /* 0x000fea0003800200 */
.L_x_25006:
[----:B------:R-:W-:Y:S01]  /*ee90*/  IMAD.SHL.U32 R0, R0, 0x200000, RZ ;  /* 0x0020000000007824 */ /* 0x000fe200078e00ff */
[----:B------:R-:W-:-:S04]  /*eea0*/  LEA R2, R2, 0x37800000, 0x17 ;  /* 0x3780000002027811 */ /* 0x000fc800078eb8ff */
[----:B------:R-:W-:-:S07]  /*eeb0*/  LOP3.LUT R0, R2, R0, R7, 0xfe, !PT ;  /* 0x0000000002007212 */ /* 0x000fce00078efe07 */
.L_x_25005:
[----:B------:R-:W-:Y:S05]  /*eec0*/  BSYNC.RECONVERGENT B0 ;  /* 0x0000000000007941 */ /* 0x000fea0003800200 */
.L_x_25004:
[----:B------:R-:W0:Y:S01]  /*eed0*/  F2I.FTZ.TRUNC.NTZ R0, R0 ;  /* 0x0000000000007305 */ /* 0x000e22000021f100 */
[----:B------:R-:W-:Y:S05]  /*eee0*/  BRA `(.L_x_24985) ;  /* 0x0000000000987947 */ /* 0x000fea0003800000 */
.L_x_24997:
        /* <DEDUP_REMOVED lines=14> */
.L_x_25011:
[----:B------:R-:W-:Y:S05]  /*efd0*/  BSYNC.RECONVERGENT B0 ;  /* 0x0000000000007941 */ /* 0x000fea0003800200 */
.L_x_25010:
[----:B------:R-:W0:Y:S01]  /*efe0*/  F2I.FTZ.TRUNC.NTZ R0, R0 ;  /* 0x0000000000007305 */ /* 0x000e22000021f100 */
[----:B------:R-:W-:Y:S05]  /*eff0*/  BRA `(.L_x_24985) ;  /* 0x0000000000547947 */ /* 0x000fea0003800000 */
.L_x_24984:
        /* <DEDUP_REMOVED lines=16> */
.L_x_25012:
[----:B------:R-:W-:Y:S01]  /*f100*/  MOV R0, RZ ;  /* 0x000000ff00007202 */ /* 0x000fe20000000f00 */
[----:B------:R-:W-:Y:S06]  /*f110*/  BRA `(.L_x_24985) ;  /* 0x00000000000c7947 */ /* 0x000fec0003800000 */
.L_x_25009:
[----:B--2---:R0:W5:Y:S01]  /*f120*/  LDG.E R0, desc[UR36][R2.64] ;  /* 0x0000002402007981 */ /* 0x004162000c1e1900 */
[----:B------:R-:W-:Y:S05]  /*f130*/  BRA `(.L_x_24985) ;  /* 0x0000000000047947 */ /* 0x000fea0003800000 */
.L_x_25008:
[----:B--2---:R0:W5:Y:S02]  /*f140*/  LDG.E R0, desc[UR36][R2.64] ;  /* 0x0000002402007981 */ /* 0x004164000c1e1900 */
.L_x_24985:
[----:B------:R-:W-:Y:S01]  /*f150*/  UPRMT UR4, UR43, 0x9910, URZ ;  /* 0x000099102b047896 */ /* 0x000fe200080000ff */
[----:B01-345:R-:W-:-:S03]  /*f160*/  LOP3.LUT P0, RZ, R19, R0, RZ, 0xfc, !PT ;  /* 0x0000000013ff7212 */ /* 0x03bfc6000780fcff */
[----:B------:R-:W-:Y:S01]  /*f170*/  UISETP.GT.AND UP0, UPT, UR4, 0x9, UPT ;  /* 0x000000090400788c */ /* 0x000fe2000bf04270 */
[----:B--2---:R-:W-:-:S08]  /*f180*/  SEL R2, RZ, 0x1, !P0 ;  /* 0x00000001ff027807 */ /* 0x004fd00004000000 */
        /* <DEDUP_REMOVED lines=11> */
.L_x_25016:
[----:B------:R-:W-:Y:S01]  /*f240*/  STG.E.U8 desc[UR36][R16.64], R2 ;  /* 0x0000000210007986 */ /* 0x000fe2000c101124 */
[----:B------:R-:W-:Y:S05]  /*f250*/  EXIT ;  /* 0x000000000000794d */ /* 0x000fea0003800000 */
.L_x_25015:
        /* <DEDUP_REMOVED lines=9> */
.L_x_25019:
[----:B------:R-:W-:Y:S01]  /*f2f0*/  STG.E desc[UR36][R16.64], R2 ;  /* 0x0000000210007986 */ /* 0x000fe2000c101924 */
[----:B------:R-:W-:Y:S05]  /*f300*/  EXIT ;  /* 0x000000000000794d */ /* 0x000fea0003800000 */
.L_x_25018:
[----:B------:R-:W-:Y:S01]  /*f310*/  STG.E.U16 desc[UR36][R16.64], R2 ;  /* 0x0000000210007986 */ /* 0x000fe2000c101524 */
[----:B------:R-:W-:Y:S05]  /*f320*/  EXIT ;  /* 0x000000000000794d */ /* 0x000fea0003800000 */
.L_x_25014:
        /* <DEDUP_REMOVED lines=9> */
.L_x_25021:
[----:B------:R-:W-:-:S04]  /*f3c0*/  I2FP.F32.U32 R0, R2 ;  /* 0x0000000200007245 */ /* 0x000fc80000201000 */
[----:B------:R-:W-:-:S05]  /*f3d0*/  F2FP.F16.F32.PACK_AB R0, RZ, R0 ;  /* 0x00000000ff00723e */ /* 0x000fca00000000ff */
[----:B------:R-:W-:Y:S01]  /*f3e0*/  STG.E.U16 desc[UR36][R16.64], R0 ;  /* 0x0000000010007986 */ /* 0x000fe2000c101524 */
[----:B------:R-:W-:Y:S05]  /*f3f0*/  EXIT ;  /* 0x000000000000794d */ /* 0x000fea0003800000 */
.L_x_25020:
        /* <DEDUP_REMOVED lines=10> */
.L_x_25023:
[----:B------:R-:W-:-:S04]  /*f4a0*/  I2FP.F32.U32 R2, R2 ;  /* 0x0000000200027245 */ /* 0x000fc80000201000 */
[----:B------:R-:W-:-:S04]  /*f4b0*/  F2FP.F16.F32.PACK_AB R3, RZ, R2 ;  /* 0x00000002ff03723e */ /* 0x000fc800000000ff */
[----:B------:R-:W-:-:S05]  /*f4c0*/  PRMT R3, R3, 0x5410, RZ ;  /* 0x0000541003037816 */ /* 0x000fca00000000ff */
[----:B------:R-:W-:Y:S01]  /*f4d0*/  STG.E desc[UR36][R16.64], R3 ;  /* 0x0000000310007986 */ /* 0x000fe2000c101924 */
[----:B------:R-:W-:Y:S05]  /*f4e0*/  EXIT ;  /* 0x000000000000794d */ /* 0x000fea0003800000 */
.L_x_25022:
[----:B------:R-:W0:Y:S02]  /*f4f0*/  I2F.F64.U32 R2, R2 ;  /* 0x0000000200027312 */ /* 0x000e240000201800 */
[----:B0-----:R-:W-:Y:S01]  /*f500*/  STG.E.64 desc[UR36][R16.64], R2 ;  /* 0x0000000210007986 */ /* 0x001fe2000c101b24 */
[----:B------:R-:W-:Y:S05]  /*f510*/  EXIT ;  /* 0x000000000000794d */ /* 0x000fea0003800000 */
.L_x_25013:
        /* <DEDUP_REMOVED lines=12> */
.L_x_25027:
        /* <DEDUP_REMOVED lines=16> */
.L_x_25030:
[----:B------:R-:W-:-:S07]  /*f6e0*/  PRMT R8, R0, 0x7610, R8 ;  /* 0x0000761000087816 */ /* 0x000fce0000000008 */
.L_x_25029:
[----:B------:R-:W-:Y:S05]  /*f6f0*/  BSYNC.RECONVERGENT B0 ;  /* 0x0000000000007941 */ /* 0x000fea0003800200 */
.L_x_25028:
[----:B------:R-:W-:Y:S01]  /*f700*/  STG.E.U8 desc[UR36][R16.64], R8 ;  /* 0x0000000810007986 */ /* 0x000fe2000c101124 */
[----:B------:R-:W-:Y:S05]  /*f710*/  EXIT ;  /* 0x000000000000794d */ /* 0x000fea0003800000 */
.L_x_25026:
        /* <DEDUP_REMOVED lines=16> */
.L_x_25033:
[----:B------:R-:W-:-:S07]  /*f820*/  PRMT R8, R0, 0x7610, R8 ;  /* 0x0000761000087816 */ /* 0x000fce0000000008 */
.L_x_25032:
[----:B------:R-:W-:Y:S05]  /*f830*/  BSYNC.RECONVERGENT B0 ;  /* 0x0000000000007941 */ /* 0x000fea0003800200 */
.L_x_25031:
[----:B------:R-:W-:Y:S01]  /*f840*/  STG.E.U8 desc[UR36][R16.64], R8 ;  /* 0x0000000810007986 */ /* 0x000fe2000c101124 */
[----:B------:R-:W-:Y:S05]  /*f850*/  EXIT ;  /* 0x000000000000794d */ /* 0x000fea0003800000 */
.L_x_25025:
        /* <DEDUP_REMOVED lines=21> */
.L_x_25035:
[----:B------:R-:W-:-:S05]  /*f9b0*/  IMAD.MOV.U32 R3, RZ, RZ, RZ ;  /* 0x000000ffff037224 */ /* 0x000fca00078e00ff */
[----:B------:R-:W-:Y:S01]  /*f9c0*/  STG.E.64 desc[UR36][R16.64], R2 ;  /* 0x0000000210007986 */ /* 0x000fe2000c101b24 */
[----:B------:R-:W-:Y:S05]  /*f9d0*/  EXIT ;  /* 0x000000000000794d */ /* 0x000fea0003800000 */
.L_x_25034:
[----:B------:R-:W-:Y:S01]  /*f9e0*/  STG.E desc[UR36][R16.64], R2 ;  /* 0x0000000210007986 */ /* 0x000fe2000c101924 */
[----:B------:R-:W-:Y:S05]  /*f9f0*/  EXIT ;  /* 0x000000000000794d */ /* 0x000fea0003800000 */
.L_x_25024:
        /* <DEDUP_REMOVED lines=8> */
.L_x_25037:
[----:B------:R-:W-:Y:S01]  /*fa80*/  CS2R R6, SRZ ;  /* 0x0000000000067805 */ /* 0x000fe2000001ff00 */
[----:B------:R-:W0:Y:S04]  /*fa90*/  I2F.F64.U32 R4, R2 ;  /* 0x0000000200047312 */ /* 0x000e280000201800 */
[----:B0-----:R-:W-:Y:S01]  /*faa0*/  STG.E.128 desc[UR36][R16.64], R4 ;  /* 0x0000000410007986 */ /* 0x001fe2000c101d24 */
[----:B------:R-:W-:Y:S05]  /*fab0*/  EXIT ;  /* 0x000000000000794d */ /* 0x000fea0003800000 */
.L_x_25036:
[----:B------:R-:W-:-:S09]  /*fac0*/  UISETP.NE.AND UP0, UPT, UR4, 0xf, UPT ;  /* 0x0000000f0400788c */ /* 0x000fd2000bf05270 */
[----:B------:R-:W-:Y:S05]  /*fad0*/  BRA.U !UP0, `(.L_x_25038) ;  /* 0x0000000108d47547 */ /* 0x000fea000b800000 */
[----:B------:R-:W-:-:S09]  /*fae0*/  UISETP.NE.AND UP0, UPT, UR4, 0x17, UPT ;  /* 0x000000170400788c */ /* 0x000fd2000bf05270 */
[----:B------:R-:W-:Y:S05]  /*faf0*/  BRA.U !UP0, `(.L_x_25039) ;  /* 0x0000000108847547 */ /* 0x000fea000b800000 */
[----:B------:R-:W-:-:S09]  /*fb00*/  UISETP.NE.AND UP0, UPT, UR4, 0x18, UPT ;  /* 0x000000180400788c */ /* 0x000fd2000bf05270 */
[----:B------:R-:W-:Y:S05]  /*fb10*/  BRA.U !UP0, `(.L_x_25040) ;  /* 0x0000000108447547 */ /* 0x000fea000b800000 */
.L_x_25017:
        /* <DEDUP_REMOVED lines=16> */
.L_x_25041:
[----:B------:R-:W-:Y:S05]  /*fc20*/  EXIT ;  /* 0x000000000000794d */ /* 0x000fea0003800000 */
.L_x_25040:
        /* <DEDUP_REMOVED lines=11> */
.L_x_25043:
[----:B------:R-:W-:Y:S05]  /*fce0*/  BSYNC.RECONVERGENT B0 ;  /* 0x0000000000007941 */ /* 0x000fea0003800200 */
.L_x_25042:
[----:B------:R-:W-:Y:S01]  /*fcf0*/  STG.E.U8 desc[UR36][R16.64], R3 ;  /* 0x0000000310007986 */ /* 0x000fe2000c101124 */
[----:B------:R-:W-:Y:S05]  /*fd00*/  EXIT ;  /* 0x000000000000794d */ /* 0x000fea0003800000 */
.L_x_25039:
        /* <DEDUP_REMOVED lines=13> */
.L_x_25044:
[----:B------:R-:W-:Y:S01]  /*fde0*/  HFMA2 R3, -RZ, RZ, 0, 7.569789886474609375e-06 ;  /* 0x0000007fff037431 */ /* 0x000fe200000001ff */
[----:B------:R-:W-:-:S04]  /*fdf0*/  ISETP.GT.U32.AND P0, PT, R5, 0x7f800000, PT ;  /* 0x7f8000000500780c */ /* 0x000fc80003f04070 */
[----:B------:R-:W-:-:S05]  /*fe00*/  SEL R3, R3, 0x7c, P0 ;  /* 0x0000007c03037807 */ /* 0x000fca0000000000 */
[----:B------:R-:W-:Y:S01]  /*fe10*/  STG.E.U8 desc[UR36][R16.64], R3 ;  /* 0x0000000310007986 */ /* 0x000fe2000c101124 */
[----:B------:R-:W-:Y:S05]  /*fe20*/  EXIT ;  /* 0x000000000000794d */ /* 0x000fea0003800000 */
.L_x_25038:
[----:B------:R-:W-:-:S04]  /*fe30*/  I2FP.F32.U32 R0, R2 ;  /* 0x0000000200007245 */ /* 0x000fc80000201000 */
[----:B------:R-:W-:-:S05]  /*fe40*/  F2FP.BF16.F32.PACK_AB R0, RZ, R0 ;  /* 0x00000000ff00723e */ /* 0x000fca00000010ff */
[----:B------:R-:W-:Y:S01]  /*fe50*/  STG.E.U16 desc[UR36][R16.64], R0 ;  /* 0x0000000010007986 */ /* 0x000fe2000c101524 */
[----:B------:R-:W-:Y:S05]  /*fe60*/  EXIT ;  /* 0x000000000000794d */ /* 0x000fea0003800000 */
.L_x_25045:
        /* <DEDUP_REMOVED lines=9> */
.L_x_42933:


//--------------------- .text._ZN2at6native27unrolled_elementwise_kernelINS0_13BinaryFunctorIiibZZZNS0_22logical_or_kernel_cudaERNS_14TensorIteratorEENKUlvE0_clEvENKUlvE1_clEvEUliiE_EESt5arrayIPcLm3EELi4E23TrivialOffsetCalculatorILi2EjESC_ILi1EjENS0_6memory12LoadWithCastILi2EEENSF_13StoreWithCastILi1EEEEEviT_T0_T2_T3_T4_T5_ --------------------------
	.section	.text._ZN2at6native27unrolled_elementwise_kernelINS0_13BinaryFunctorIiibZZZNS0_22logical_or_kernel_cudaERNS_14TensorIteratorEENKUlvE0_clEvENKUlvE1_clEvEUliiE_EESt5arrayIPcLm3EELi4E23TrivialOffsetCalculatorILi2EjESC_ILi1EjENS0_6memory12LoadWithCastILi2EEENSF_13StoreWithCastILi1EEEEEviT_T0_T2_T3_T4_T5_,"ax",@progbits
	.align	128
        .global         _ZN2at6native27unrolled_elementwise_kernelINS0_13BinaryFunctorIiibZZZNS0_22logical_or_kernel_cudaERNS_14TensorIteratorEENKUlvE0_clEvENKUlvE1_clEvEUliiE_EESt5arrayIPcLm3EELi4E23TrivialOffsetCalculatorILi2EjESC_ILi1EjENS0_6memory12LoadWithCastILi2EEENSF_13StoreWithCastILi1EEEEEviT_T0_T2_T3_T4_T5_
        .type           _ZN2at6native27unrolled_elementwise_kernelINS0_13BinaryFunctorIiibZZZNS0_22logical_or_kernel_cudaERNS_14TensorIteratorEENKUlvE0_clEvENKUlvE1_clEvEUliiE_EESt5arrayIPcLm3EELi4E23TrivialOffsetCalculatorILi2EjESC_ILi1EjENS0_6memory12LoadWithCastILi2EEENSF_13StoreWithCastILi1EEEEEviT_T0_T2_T3_T4_T5_,@function
        .size           _ZN2at6native27unrolled_elementwise_kernelINS0_13BinaryFunctorIiibZZZNS0_22logical_or_kernel_cudaERNS_14TensorIteratorEENKUlvE0_clEvENKUlvE1_clEvEUliiE_EESt5arrayIPcLm3EELi4E23TrivialOffsetCalculatorILi2EjESC_ILi1EjENS0_6memory12LoadWithCastILi2EEENSF_13StoreWithCastILi1EEEEEviT_T0_T2_T3_T4_T5_,(.L_x_42934 - _ZN2at6native27unrolled_elementwise_kernelINS0_13BinaryFunctorIiibZZZNS0_22logical_or_kernel_cudaERNS_14TensorIteratorEENKUlvE0_clEvENKUlvE1_clEvEUliiE_EESt5arrayIPcLm3EELi4E23TrivialOffsetCalculatorILi2EjESC_ILi1EjENS0_6memory12LoadWithCastILi2EEENSF_13StoreWithCastILi1EEEEEviT_T0_T2_T3_T4_T5_)
        .other          _ZN2at6native27unrolled_elementwise_kernelINS0_13BinaryFunctorIiibZZZNS0_22logical_or_kernel_cudaERNS_14TensorIteratorEENKUlvE0_clEvENKUlvE1_clEvEUliiE_EESt5arrayIPcLm3EELi4E23TrivialOffsetCalculatorILi2EjESC_ILi1EjENS0_6memory12LoadWithCastILi2EEENSF_13StoreWithCastILi1EEEEEviT_T0_T2_T3_T4_T5_,@"STO_CUDA_ENTRY STV_DEFAULT"
_ZN2at6native27unrolled_elementwise_kernelINS0_13BinaryFunctorIiibZZZNS0_22logical_or_kernel_cudaERNS_14TensorIteratorEENKUlvE0_clEvENKUlvE1_clEvEUliiE_EESt5arrayIPcLm3EELi4E23TrivialOffsetCalculatorILi2EjESC_ILi1EjENS0_6memory12LoadWithCastILi2EEENSF_13StoreWithCastILi1EEEEEviT_T0_T2_T3_T4_T5_:
.text._ZN2at6native27unrolled_elementwise_kernelINS0_13BinaryFunctorIiibZZZNS0_22logical_or_kernel_cudaERNS_14TensorIteratorEENKUlvE0_clEvENKUlvE1_clEvEUliiE_EESt5arrayIPcLm3EELi4E23TrivialOffsetCalculatorILi2EjESC_ILi1EjENS0_6memory12LoadWithCastILi2EEENSF_13StoreWithCastILi1EEEEEviT_T0_T2_T3_T4_T5_:
        /* <DEDUP_REMOVED lines=33> */
.L_x_25051:
[----:B------:R3:W5:Y:S01]  /*0210*/  LDG.E.U8 R19, desc[UR36][R4.64] ;  /* 0x0000002404137981 */ /* 0x000762000c1e1100 */
[----:B------:R-:W-:Y:S05]  /*0220*/  BRA `(.L_x_25053) ;  /* 0x0000000c00307947 */ /* 0x000fea0003800000 */
.L_x_25050:
        /* <DEDUP_REMOVED lines=8> */
.L_x_25055:
[----:B------:R1:W5:Y:S01]  /*02b0*/  LDG.E R19, desc[UR36][R4.64] ;  /* 0x0000002404137981 */ /* 0x000362000c1e1900 */
[----:B------:R-:W-:Y:S05]  /*02c0*/  BRA `(.L_x_25053) ;  /* 0x0000000c00087947 */ /* 0x000fea0003800000 */
.L_x_25054:
[----:B------:R2:W5:Y:S01]  /*02d0*/  LDG.E.S16 R19, desc[UR36][R4.64] ;  /* 0x0000002404137981 */ /* 0x000562000c1e1700 */
[----:B------:R-:W-:Y:S05]  /*02e0*/  BRA `(.L_x_25053) ;  /* 0x0000000c00007947 */ /* 0x000fea0003800000 */
.L_x_25049:
        /* <DEDUP_REMOVED lines=9> */
.L_x_25057:
[----:B------:R-:W2:Y:S02]  /*0380*/  LDG.E.U16 R4, desc[UR36][R4.64] ;  /* 0x0000002404047981 */ /* 0x000ea4000c1e1500 */
[----:B--2---:R-:W-:-:S06]  /*0390*/  HADD2.F32 R19, -RZ, R4.H0_H0 ;  /* 0x20000004ff137230 */ /* 0x004fcc0000004100 */
[----:B------:R-:W0:Y:S01]  /*03a0*/  F2I.FTZ.TRUNC.NTZ R19, R19 ;  /* 0x0000001300137305 */ /* 0x000e22000021f100 */
[----:B------:R-:W-:Y:S05]  /*03b0*/  BRA `(.L_x_25053) ;  /* 0x0000000800cc7947 */ /* 0x000fea0003800000 */
.L_x_25056:
        /* <DEDUP_REMOVED lines=9> */
.L_x_25059:
[----:B------:R-:W2:Y:S02]  /*0450*/  LDG.E.U16 R4, desc[UR36][R4.64] ;  /* 0x0000002404047981 */ /* 0x000ea4000c1e1500 */
[----:B--2---:R-:W-:-:S06]  /*0460*/  HADD2.F32 R19, -RZ, R4.H0_H0 ;  /* 0x20000004ff137230 */ /* 0x004fcc0000004100 */
[----:B------:R-:W0:Y:S01]  /*0470*/  F2I.FTZ.TRUNC.NTZ R19, R19 ;  /* 0x0000001300137305 */ /* 0x000e22000021f100 */
[----:B------:R-:W-:Y:S05]  /*0480*/  BRA `(.L_x_25053) ;  /* 0x0000000800987947 */ /* 0x000fea0003800000 */
.L_x_25058:
[----:B------:R-:W2:Y:S02]  /*0490*/  LDG.E.64 R4, desc[UR36][R4.64] ;  /* 0x0000002404047981 */ /* 0x000ea4000c1e1b00 */
[----:B--2---:R0:W1:Y:S02]  /*04a0*/  F2I.F64.TRUNC R19, R4 ;  /* 0x0000000400137311 */ /* 0x004064000030d100 */
[----:B01----:R-:W-:Y:S05]  /*04b0*/  BRA `(.L_x_25053) ;  /* 0x00000008008c7947 */ /* 0x003fea0003800000 */
.L_x_25048:
        /* <DEDUP_REMOVED lines=12> */
.L_x_25062:
[----:B------:R-:W2:Y:S02]  /*0580*/  LDG.E.64 R4, desc[UR36][R4.64] ;  /* 0x0000002404047981 */ /* 0x000ea4000c1e1b00 */
[----:B--2---:R0:W1:Y:S02]  /*0590*/  F2I.F64.TRUNC R19, R4 ;  /* 0x0000000400137311 */ /* 0x004064000030d100 */
[----:B01----:R-:W-:Y:S05]  /*05a0*/  BRA `(.L_x_25053) ;  /* 0x0000000800507947 */ /* 0x003fea0003800000 */
.L_x_25061:
        /* <DEDUP_REMOVED lines=26> */
.L_x_25064:
        /* <DEDUP_REMOVED lines=14> */
.L_x_25063:
[----:B------:R-:W2:Y:S02]  /*0830*/  LDG.E.U16 R19, desc[UR36][R4.64] ;  /* 0x0000002404137981 */ /* 0x000ea4000c1e1500 */
[----:B--2---:R-:W-:-:S06]  /*0840*/  IMAD.U32 R19, R19, 0x10000, RZ ;  /* 0x0001000013137824 */ /* 0x004fcc00078e00ff */
[----:B------:R-:W0:Y:S01]  /*0850*/  F2I.FTZ.TRUNC.NTZ R19, R19 ;  /* 0x0000001300137305 */ /* 0x000e22000021f100 */
[----:B------:R-:W-:Y:S05]  /*0860*/  BRA `(.L_x_25053) ;  /* 0x0000000400a07947 */ /* 0x000fea0003800000 */
.L_x_25060:
        /* <DEDUP_REMOVED lines=10> */
.L_x_25067:
        /* <DEDUP_REMOVED lines=21> */
.L_x_25071:
[----:B------:R-:W-:Y:S05]  /*0a60*/  BSYNC.RECONVERGENT B1 ;  /* 0x0000000000017941 */ /* 0x000fea0003800200 */
.L_x_25070:
[----:B------:R-:W-:Y:S01]  /*0a70*/  IMAD.SHL.U32 R0, R0, 0x100000, RZ ;  /* 0x0010000000007824 */ /* 0x000fe200078e00ff */
[----:B------:R-:W-:-:S04]  /*0a80*/  LEA R3, R3, 0x3b800000, 0x17 ;  /* 0x3b80000003037811 */ /* 0x000fc800078eb8ff */
[----:B------:R-:W-:-:S07]  /*0a90*/  LOP3.LUT R19, R3, R0, R19, 0xfe, !PT ;  /* 0x0000000003137212 */ /* 0x000fce00078efe13 */
.L_x_25069:
[----:B------:R-:W-:Y:S05]  /*0aa0*/  BSYNC.RECONVERGENT B0 ;  /* 0x0000000000007941 */ /* 0x000fea0003800200 */
.L_x_25068:
[----:B------:R-:W0:Y:S01]  /*0ab0*/  F2I.FTZ.TRUNC.NTZ R19, R19 ;  /* 0x0000001300137305 */ /* 0x000e22000021f100 */
[----:B------:R-:W-:Y:S05]  /*0ac0*/  BRA `(.L_x_25053) ;  /* 0x0000000400087947 */ /* 0x000fea0003800000 */
.L_x_25066:
        /* <DEDUP_REMOVED lines=21> */
.L_x_25075:
[----:B------:R-:W-:Y:S05]  /*0c20*/  BSYNC.RECONVERGENT B1 ;  /* 0x0000000000017941 */ /* 0x000fea0003800200 */
.L_x_25074:
[----:B------:R-:W-:Y:S01]  /*0c30*/  IMAD.SHL.U32 R0, R0, 0x200000, RZ ;  /* 0x0020000000007824 */ /* 0x000fe200078e00ff */
[----:B------:R-:W-:-:S04]  /*0c40*/  LEA R3, R3, 0x37800000, 0x17 ;  /* 0x3780000003037811 */ /* 0x000fc800078eb8ff */
[----:B------:R-:W-:-:S07]  /*0c50*/  LOP3.LUT R19, R3, R0, R19, 0xfe, !PT ;  /* 0x0000000003137212 */ /* 0x000fce00078efe13 */
.L_x_25073:
[----:B------:R-:W-:Y:S05]  /*0c60*/  BSYNC.RECONVERGENT B0 ;  /* 0x0000000000007941 */ /* 0x000fea0003800200 */
.L_x_25072:
[----:B------:R-:W0:Y:S01]  /*0c70*/  F2I.FTZ.TRUNC.NTZ R19, R19 ;  /* 0x0000001300137305 */ /* 0x000e22000021f100 */
[----:B------:R-:W-:Y:S05]  /*0c80*/  BRA `(.L_x_25053) ;  /* 0x0000000000987947 */ /* 0x000fea0003800000 */
.L_x_25065:
[----:B------:R-:W-:-:S09]  /*0c90*/  UISETP.NE.AND UP0, UPT, UR4, 0x1c, UPT ;  /* 0x0000001c0400788c */ /* 0x000fd2000bf05270 */
[----:B------:R-:W-:Y:S05]  /*0ca0*/  BRA.U !UP0, `(.L_x_25076) ;  /* 0x00000001088c7547 */ /* 0x000fea000b800000 */
[----:B------:R-:W-:-:S09]  /*0cb0*/  UISETP.NE.AND UP0, UPT, UR4, 0x1d, UPT ;  /* 0x0000001d0400788c */ /* 0x000fd2000bf05270 */
[----:B------:R-:W-:Y:S05]  /*0cc0*/  BRA.U !UP0, `(.L_x_25077) ;  /* 0x00000001087c7547 */ /* 0x000fea000b800000 */
[----:B------:R-:W-:-:S09]  /*0cd0*/  UISETP.NE.AND UP0, UPT, UR4, 0x2c, UPT ;  /* 0x0000002c0400788c */ /* 0x000fd2000bf05270 */
[----:B------:R-:W-:Y:S05]  /*0ce0*/  BRA.U !UP0, `(.L_x_25078) ;  /* 0x0000000108487547 */ /* 0x000fea000b800000 */
.L_x_25052:
        /* <DEDUP_REMOVED lines=16> */
.L_x_25079:
[----:B------:R-:W-:Y:S01]  /*0df0*/  IMAD.MOV.U32 R19, RZ, RZ, RZ ;  /* 0x000000ffff137224 */ /* 0x000fe200078e00ff */
[----:B------:R-:W-:Y:S06]  /*0e00*/  BRA `(.L_x_25053) ;  /* 0x0000000000387947 */ /* 0x000fec0003800000 */
.L_x_25078:
        /* <DEDUP_REMOVED lines=8> */
.L_x_25081:
[----:B------:R-:W-:Y:S05]  /*0e90*/  BSYNC.RECONVERGENT B0 ;  /* 0x0000000000007941 */ /* 0x000fea0003800200 */
.L_x_25080:
[----:B------:R-:W0:Y:S01]  /*0ea0*/  F2I.FTZ.TRUNC.NTZ R19, R19 ;  /* 0x0000001300137305 */ /* 0x000e22000021f100 */
[----:B------:R-:W-:Y:S05]  /*0eb0*/  BRA `(.L_x_25053) ;  /* 0x00000000000c7947 */ /* 0x000fea0003800000 */
.L_x_25077:
[----:B------:R0:W5:Y:S01]  /*0ec0*/  LDG.E R19, desc[UR36][R4.64] ;  /* 0x0000002404137981 */ /* 0x000162000c1e1900 */
[----:B------:R-:W-:Y:S05]  /*0ed0*/  BRA `(.L_x_25053) ;  /* 0x0000000000047947 */ /* 0x000fea0003800000 */
.L_x_25076:
[----:B------:R0:W5:Y:S02]  /*0ee0*/  LDG.E R19, desc[UR36][R4.64] ;  /* 0x0000002404137981 */ /* 0x000164000c1e1900 */
.L_x_25053:
        /* <DEDUP_REMOVED lines=18> */
.L_x_25085:
[----:B------:R1:W5:Y:S01]  /*1010*/  LDG.E.U8 R0, desc[UR36][R4.64] ;  /* 0x0000002404007981 */ /* 0x000362000c1e1100 */
[----:B------:R-:W-:Y:S05]  /*1020*/  BRA `(.L_x_25087) ;  /* 0x0000000c00307947 */ /* 0x000fea0003800000 */
.L_x_25084:
        /* <DEDUP_REMOVED lines=8> */
.L_x_25089:
[----:B------:R3:W5:Y:S01]  /*10b0*/  LDG.E R0, desc[UR36][R4.64] ;  /* 0x0000002404007981 */ /* 0x000762000c1e1900 */
[----:B------:R-:W-:Y:S05]  /*10c0*/  BRA `(.L_x_25087) ;  /* 0x0000000c00087947 */ /* 0x000fea0003800000 */
.L_x_25088:
[----:B------:R2:W5:Y:S01]  /*10d0*/  LDG.E.S16 R0, desc[UR36][R4.64] ;  /* 0x0000002404007981 */ /* 0x000562000c1e1700 */
[----:B------:R-:W-:Y:S05]  /*10e0*/  BRA `(.L_x_25087) ;  /* 0x0000000c00007947 */ /* 0x000fea0003800000 */
.L_x_25083:
        /* <DEDUP_REMOVED lines=9> */
.L_x_25091:
[----:B------:R-:W2:Y:S02]  /*1180*/  LDG.E.U16 R4, desc[UR36][R4.64] ;  /* 0x0000002404047981 */ /* 0x000ea4000c1e1500 */
[----:B--2---:R-:W-:-:S06]  /*1190*/  HADD2.F32 R0, -RZ, R4.H0_H0 ;  /* 0x20000004ff007230 */ /* 0x004fcc0000004100 */
[----:B------:R-:W0:Y:S01]  /*11a0*/  F2I.FTZ.TRUNC.NTZ R0, R0 ;  /* 0x0000000000007305 */ /* 0x000e22000021f100 */
[----:B------:R-:W-:Y:S05]  /*11b0*/  BRA `(.L_x_25087) ;  /* 0x0000000800cc7947 */ /* 0x000fea0003800000 */
.L_x_25090:
        /* <DEDUP_REMOVED lines=9> */
.L_x_25093:
[----:B------:R-:W2:Y:S02]  /*1250*/  LDG.E.U16 R4, desc[UR36][R4.64] ;  /* 0x0000002404047981 */ /* 0x000ea4000c1e1500 */
[----:B--2---:R-:W-:-:S06]  /*1260*/  HADD2.F32 R0, -RZ, R4.H0_H0 ;  /* 0x20000004ff007230 */ /* 0x004fcc0000004100 */
[----:B------:R-:W0:Y:S01]  /*1270*/  F2I.FTZ.TRUNC.NTZ R0, R0 ;  /* 0x0000000000007305 */ /* 0x000e22000021f100 */
[----:B------:R-:W-:Y:S05]  /*1280*/  BRA `(.L_x_25087) ;  /* 0x0000000800987947 */ /* 0x000fea0003800000 */
.L_x_25092:
[----:B------:R-:W2:Y:S02]  /*1290*/  LDG.E.64 R4, desc[UR36][R4.64] ;  /* 0x0000002404047981 */ /* 0x000ea4000c1e1b00 */
[----:B--2---:R0:W1:Y:S02]  /*12a0*/  F2I.F64.TRUNC R0, R4 ;  /* 0x0000000400007311 */ /* 0x004064000030d100 */
[----:B01----:R-:W-:Y:S05]  /*12b0*/  BRA `(.L_x_25087) ;  /* 0x00000008008c7947 */ /* 0x003fea0003800000 */
.L_x_25082:
        /* <DEDUP_REMOVED lines=12> */
.L_x_25096:
[----:B------:R-:W2:Y:S02]  /*1380*/  LDG.E.64 R4, desc[UR36][R4.64] ;  /* 0x0000002404047981 */ /* 0x000ea4000c1e1b00 */
[----:B--2---:R0:W1:Y:S02]  /*1390*/  F2I.F64.TRUNC R0, R4 ;  /* 0x0000000400007311 */ /* 0x004064000030d100 */
[----:B01----:R-:W-:Y:S05]  /*13a0*/  BRA `(.L_x_25087) ;  /* 0x0000000800507947 */ /* 0x003fea0003800000 */
.L_x_25095:
        /* <DEDUP_REMOVED lines=26> */
.L_x_25098:
        /* <DEDUP_REMOVED lines=14> */
.L_x_25097:
[----:B------:R-:W2:Y:S02]  /*1630*/  LDG.E.U16 R0, desc[UR36][R4.64] ;  /* 0x0000002404007981 */ /* 0x000ea4000c1e1500 */
[----:B--2---:R-:W-:-:S06]  /*1640*/  IMAD.U32 R0, R0, 0x10000, RZ ;  /* 0x0001000000007824 */ /* 0x004fcc00078e00ff */
[----:B------:R-:W0:Y:S01]  /*1650*/  F2I.FTZ.TRUNC.NTZ R0, R0 ;  /* 0x0000000000007305 */ /* 0x000e22000021f100 */
[----:B------:R-:W-:Y:S05]  /*1660*/  BRA `(.L_x_25087) ;  /* 0x0000000400a07947 */ /* 0x000fea0003800000 */
.L_x_25094:
        /* <DEDUP_REMOVED lines=10> */
.L_x_25101:
        /* <DEDUP_REMOVED lines=21> */
.L_x_25105:
[----:B------:R-:W-:Y:S05]  /*1860*/  BSYNC.RECONVERGENT B1 ;  /* 0x0000000000017941 */ /* 0x000fea0003800200 */
.L_x_25104:
[----:B------:R-:W-:Y:S01]  /*1870*/  IMAD.SHL.U32 R0, R0, 0x100000, RZ ;  /* 0x0010000000007824 */ /* 0x000fe200078e00ff */
[----:B------:R-:W-:-:S04]  /*1880*/  LEA R3, R3, 0x3b800000, 0x17 ;  /* 0x3b80000003037811 */ /* 0x000fc800078eb8ff */
[----:B------:R-:W-:-:S07]  /*1890*/  LOP3.LUT R0, R3, R0, R7, 0xfe, !PT ;  /* 0x0000000003007212 */ /* 0x000fce00078efe07 */
.L_x_25103:
[----:B------:R-:W-:Y:S05]  /*18a0*/  BSYNC.RECONVERGENT B0 ;  /* 0x0000000000007941 */ /* 0x000fea0003800200 */
.L_x_25102:
[----:B------:R-:W0:Y:S01]  /*18b0*/  F2I.FTZ.TRUNC.NTZ R0, R0 ;  /* 0x0000000000007305 */ /* 0x000e22000021f100 */
[----:B------:R-:W-:Y:S05]  /*18c0*/  BRA `(.L_x_25087) ;  /* 0x0000000400087947 */ /* 0x000fea0003800000 */
.L_x_25100:
        /* <DEDUP_REMOVED lines=21> */
.L_x_25109:
[----:B------:R-:W-:Y:S05]  /*1a20*/  BSYNC.RECONVERGENT B1 ;  /* 0x0000000000017941 */ /* 0x000fea0003800200 */
.L_x_25108:
[----:B------:R-:W-:Y:S01]  /*1a30*/  IMAD.SHL.U32 R0, R0, 0x200000, RZ ;  /* 0x0020000000007824 */ /* 0x000fe200078e00ff */
[----:B------:R-:W-:-:S04]  /*1a40*/  LEA R3, R3, 0x37800000, 0x17 ;  /* 0x3780000003037811 */ /* 0x000fc800078eb8ff */
[----:B------:R-:W-:-:S07]  /*1a50*/  LOP3.LUT R0, R3, R0, R7, 0xfe, !PT ;  /* 0x0000000003007212 */ /* 0x000fce00078efe07 */
.L_x_25107:
[----:B------:R-:W-:Y:S05]  /*1a60*/  BSYNC.RECONVERGENT B0 ;  /* 0x0000000000007941 */ /* 0x000fea0003800200 */
.L_x_25106:
[----:B------:R-:W0:Y:S01]  /*1a70*/  F2I.FTZ.TRUNC.NTZ R0, R0 ;  /* 0x0000000000007305 */ /* 0x000e22000021f100 */
[----:B------:R-:W-:Y:S05]  /*1a80*/  BRA `(.L_x_25087) ;  /* 0x0000000000987947 */ /* 0x000fea0003800000 */
.L_x_25099:
[----:B------:R-:W-:-:S09]  /*1a90*/  UISETP.NE.AND UP0, UPT, UR4, 0x1c, UPT ;  /* 0x0000001c0400788c */ /* 0x000fd2000bf05270 */
[----:B------:R-:W-:Y:S05]  /*1aa0*/  BRA.U !UP0, `(.L_x_25110) ;  /* 0x00000001088c7547 */ /* 0x000fea000b800000 */
[----:B------:R-:W-:-:S09]  /*1ab0*/  UISETP.NE.AND UP0, UPT, UR4, 0x1d, UPT ;  /* 0x0000001d0400788c */ /* 0x000fd2000bf05270 */
[----:B------:R-:W-:Y:S05]  /*1ac0*/  BRA.U !UP0, `(.L_x_25111) ;  /* 0x00000001087c7547 */ /* 0x000fea000b800000 */
[----:B------:R-:W-:-:S09]  /*1ad0*/  UISETP.NE.AND UP0, UPT, UR4, 0x2c, UPT ;  /* 0x0000002c0400788c */ /* 0x000fd2000bf05270 */
[----:B------:R-:W-:Y:S05]  /*1ae0*/  BRA.U !UP0, `(.L_x_25112) ;  /* 0x0000000108487547 */ /* 0x000fea000b800000 */
.L_x_25086:
        /* <DEDUP_REMOVED lines=16> */
.L_x_25113:
[----:B------:R-:W-:Y:S01]  /*1bf0*/  IMAD.MOV.U32 R0, RZ, RZ, RZ ;  /* 0x000000ffff007224 */ /* 0x000fe200078e00ff */
[----:B------:R-:W-:Y:S06]  /*1c00*/  BRA `(.L_x_25087) ;  /* 0x0000000000387947 */ /* 0x000fec0003800000 */
.L_x_25112:
        /* <DEDUP_REMOVED lines=8> */
.L_x_25115:
[----:B------:R-:W-:Y:S05]  /*1c90*/  BSYNC.RECONVERGENT B0 ;  /* 0x0000000000007941 */ /* 0x000fea0003800200 */
.L_x_25114:
[----:B------:R-:W0:Y:S01]  /*1ca0*/  F2I.FTZ.TRUNC.NTZ R0, R0 ;  /* 0x0000000000007305 */ /* 0x000e22000021f100 */
[----:B------:R-:W-:Y:S05]  /*1cb0*/  BRA `(.L_x_25087) ;  /* 0x00000000000c7947 */ /* 0x000fea0003800000 */
.L_x_25111:
[----:B------:R0:W5:Y:S01]  /*1cc0*/  LDG.E R0, desc[UR36][R4.64] ;  /* 0x0000002404007981 */ /* 0x000162000c1e1900 */
[----:B------:R-:W-:Y:S05]  /*1cd0*/  BRA `(.L_x_25087) ;  /* 0x0000000000047947 */ /* 0x000fea0003800000 */
.L_x_25110:
[----:B------:R0:W5:Y:S02]  /*1ce0*/  LDG.E R0, desc[UR36][R4.64] ;  /* 0x0000002404007981 */ /* 0x000164000c1e1900 */
.L_x_25087:
[----:B0----5:R-:W-:Y:S01]  /*1cf0*/  LOP3.LUT P0, RZ, R19, R0, RZ, 0xfc, !PT ;  /* 0x0000000013ff7212 */ /* 0x021fe2000780fcff */
[----:B------:R-:W-:-:S03]  /*1d00*/  VIADD R23, R17, 0x80 ;  /* 0x0000008011177836 */ /* 0x000fc60000000000 */
[----:B------:R-:W-:-:S09]  /*1d10*/  P2R R18, PR, RZ, 0x1 ;  /* 0x00000001ff127803 */ /* 0x000fd20000000000 */
.L_x_25047:
[----:B------:R-:W-:Y:S05]  /*1d20*/  BSYNC.RECONVERGENT B6 ;  /* 0x0000000000067941 */ /* 0x000fea0003800200 */
.L_x_25046:
        /* <DEDUP_REMOVED lines=24> */
.L_x_25121:
[----:B------:R0:W5:Y:S01]  /*1eb0*/  LDG.E.U8 R22, desc[UR36][R4.64] ;  /* 0x0000002404167981 */ /* 0x000162000c1e1100 */
[----:B------:R-:W-:Y:S05]  /*1ec0*/  BRA `(.L_x_25123) ;  /* 0x0000000c00307947 */ /* 0x000fea0003800000 */
.L_x_25120:
        /* <DEDUP_REMOVED lines=8> */
.L_x_25125:
[----:B------:R0:W5:Y:S01]  /*1f50*/  LDG.E R22, desc[UR36][R4.64] ;  /* 0x0000002404167981 */ /* 0x000162000c1e1900 */
[----:B------:R-:W-:Y:S05]  /*1f60*/  BRA `(.L_x_25123) ;  /* 0x0000000c00087947 */ /* 0x000fea0003800000 */
.L_x_25124:
[----:B------:R0:W5:Y:S01]  /*1f70*/  LDG.E.S16 R22, desc[UR36][R4.64] ;  /* 0x0000002404167981 */ /* 0x000162000c1e1700 */
[----:B------:R-:W-:Y:S05]  /*1f80*/  BRA `(.L_x_25123) ;  /* 0x0000000c00007947 */ /* 0x000fea0003800000 */
.L_x_25119:
        /* <DEDUP_REMOVED lines=9> */
.L_x_25127:
[----:B------:R-:W2:Y:S02]  /*2020*/  LDG.E.U16 R4, desc[UR36][R4.64] ;  /* 0x0000002404047981 */ /* 0x000ea4000c1e1500 */
[----:B--2---:R-:W-:-:S06]  /*2030*/  HADD2.F32 R22, -RZ, R4.H0_H0 ;  /* 0x20000004ff167230 */ /* 0x004fcc0000004100 */
[----:B------:R-:W0:Y:S01]  /*2040*/  F2I.FTZ.TRUNC.NTZ R22, R22 ;  /* 0x0000001600167305 */ /* 0x000e22000021f100 */
[----:B------:R-:W-:Y:S05]  /*2050*/  BRA `(.L_x_25123) ;  /* 0x0000000800cc7947 */ /* 0x000fea0003800000 */
.L_x_25126:
        /* <DEDUP_REMOVED lines=9> */
.L_x_25129:
[----:B------:R-:W2:Y:S02]  /*20f0*/  LDG.E.U16 R4, desc[UR36][R4.64] ;  /* 0x0000002404047981 */ /* 0x000ea4000c1e1500 */
[----:B--2---:R-:W-:-:S06]  /*2100*/  HADD2.F32 R22, -RZ, R4.H0_H0 ;  /* 0x20000004ff167230 */ /* 0x004fcc0000004100 */
[----:B------:R-:W0:Y:S01]  /*2110*/  F2I.FTZ.TRUNC.NTZ R22, R22 ;  /* 0x0000001600167305 */ /* 0x000e22000021f100 */
[----:B------:R-:W-:Y:S05]  /*2120*/  BRA `(.L_x_25123) ;  /* 0x0000000800987947 */ /* 0x000fea0003800000 */
.L_x_25128:
[----:B------:R-:W2:Y:S02]  /*2130*/  LDG.E.64 R4, desc[UR36][R4.64] ;  /* 0x0000002404047981 */ /* 0x000ea4000c1e1b00 */
[----:B--2---:R0:W1:Y:S02]  /*2140*/  F2I.F64.TRUNC R22, R4 ;  /* 0x0000000400167311 */ /* 0x004064000030d100 */
[----:B01----:R-:W-:Y:S05]  /*2150*/  BRA `(.L_x_25123) ;  /* 0x00000008008c7947 */ /* 0x003fea0003800000 */
.L_x_25118:
        /* <DEDUP_REMOVED lines=12> */
.L_x_25132:
[----:B------:R-:W2:Y:S02]  /*2220*/  LDG.E.64 R4, desc[UR36][R4.64] ;  /* 0x0000002404047981 */ /* 0x000ea4000c1e1b00 */
[----:B--2---:R0:W1:Y:S02]  /*2230*/  F2I.F64.TRUNC R22, R4 ;  /* 0x0000000400167311 */ /* 0x004064000030d100 */
[----:B01----:R-:W-:Y:S05]  /*2240*/  BRA `(.L_x_25123) ;  /* 0x0000000800507947 */ /* 0x003fea0003800000 */
.L_x_25131:
        /* <DEDUP_REMOVED lines=26> */
.L_x_25134:
        /* <DEDUP_REMOVED lines=14> */
.L_x_25133:
[----:B------:R-:W2:Y:S02]  /*24d0*/  LDG.E.U16 R22, desc[UR36][R4.64] ;  /* 0x0000002404167981 */ /* 0x000ea4000c1e1500 */
[----:B--2---:R-:W-:-:S06]  /*24e0*/  IMAD.U32 R22, R22, 0x10000, RZ ;  /* 0x0001000016167824 */ /* 0x004fcc00078e00ff */
[----:B------:R-:W0:Y:S01]  /*24f0*/  F2I.FTZ.TRUNC.NTZ R22, R22 ;  /* 0x0000001600167305 */ /* 0x000e22000021f100 */
[----:B------:R-:W-:Y:S05]  /*2500*/  BRA `(.L_x_25123) ;  /* 0x0000000400a07947 */ /* 0x000fea0003800000 */
.L_x_25130:
        /* <DEDUP_REMOVED lines=10> */
.L_x_25137:
        /* <DEDUP_REMOVED lines=21> */
.L_x_25141:
[----:B------:R-:W-:Y:S05]  /*2700*/  BSYNC.RECONVERGENT B1 ;  /* 0x0000000000017941 */ /* 0x000fea0003800200 */
.L_x_25140:
[----:B------:R-:W-:Y:S01]  /*2710*/  IMAD.SHL.U32 R0, R0, 0x100000, RZ ;  /* 0x0010000000007824 */ /* 0x000fe200078e00ff */
[----:B------:R-:W-:-:S04]  /*2720*/  LEA R3, R3, 0x3b800000, 0x17 ;  /* 0x3b80000003037811 */ /* 0x000fc800078eb8ff */
[----:B------:R-:W-:-:S07]  /*2730*/  LOP3.LUT R22, R3, R0, R7, 0xfe, !PT ;  /* 0x0000000003167212 */ /* 0x000fce00078efe07 */
.L_x_25139:
[----:B------:R-:W-:Y:S05]  /*2740*/  BSYNC.RECONVERGENT B0 ;  /* 0x0000000000007941 */ /* 0x000fea0003800200 */
.L_x_25138:
[----:B------:R-:W0:Y:S01]  /*2750*/  F2I.FTZ.TRUNC.NTZ R22, R22 ;  /* 0x0000001600167305 */ /* 0x000e22000021f100 */
[----:B------:R-:W-:Y:S05]  /*2760*/  BRA `(.L_x_25123) ;  /* 0x0000000400087947 */ /* 0x000fea0003800000 */
.L_x_25136:
        /* <DEDUP_REMOVED lines=21> */
.L_x_25145:
[----:B------:R-:W-:Y:S05]  /*28c0*/  BSYNC.RECONVERGENT B1 ;  /* 0x0000000000017941 */ /* 0x000fea0003800200 */
.L_x_25144:
[----:B------:R-:W-:Y:S01]  /*28d0*/  IMAD.SHL.U32 R0, R0, 0x200000, RZ ;  /* 0x0020000000007824 */ /* 0x000fe200078e00ff */
[----:B------:R-:W-:-:S04]  /*28e0*/  LEA R3, R3, 0x37800000, 0x17 ;  /* 0x3780000003037811 */ /* 0x000fc800078eb8ff */
[----:B------:R-:W-:-:S07]  /*28f0*/  LOP3.LUT R22, R3, R0, R7, 0xfe, !PT ;  /* 0x0000000003167212 */ /* 0x000fce00078efe07 */
.L_x_25143:
[----:B------:R-:W-:Y:S05]  /*2900*/  BSYNC.RECONVERGENT B0 ;  /* 0x0000000000007941 */ /* 0x000fea0003800200 */
.L_x_25142:
[----:B------:R-:W0:Y:S01]  /*2910*/  F2I.FTZ.TRUNC.NTZ R22, R22 ;  /* 0x0000001600167305 */ /* 0x000e22000021f100 */
[----:B------:R-:W-:Y:S05]  /*2920*/  BRA `(.L_x_25123) ;  /* 0x0000000000987947 */ /* 0x000fea0003800000 */
.L_x_25135:
        /* <DEDUP_REMOVED lines=14> */
.L_x_25149:
[----:B------:R-:W-:Y:S05]  /*2a10*/  BSYNC.RECONVERGENT B0 ;  /* 0x0000000000007941 */ /* 0x000fea0003800200 */
.L_x_25148:
[----:B------:R-:W0:Y:S01]  /*2a20*/  F2I.FTZ.TRUNC.NTZ R22, R22 ;  /* 0x0000001600167305 */ /* 0x000e22000021f100 */
[----:B------:R-:W-:Y:S05]  /*2a30*/  BRA `(.L_x_25123) ;  /* 0x0000000000547947 */ /* 0x000fea0003800000 */
.L_x_25122:
        /* <DEDUP_REMOVED lines=16> */
.L_x_25150:
[----:B------:R-:W-:Y:S01]  /*2b40*/  IMAD.MOV.U32 R22, RZ, RZ, RZ ;  /* 0x000000ffff167224 */ /* 0x000fe200078e00ff */
[----:B------:R-:W-:Y:S06]  /*2b50*/  BRA `(.L_x_25123) ;  /* 0x00000000000c7947 */ /* 0x000fec0003800000 */
.L_x_25147:
[----:B------:R0:W5:Y:S01]  /*2b60*/  LDG.E R22, desc[UR36][R4.64] ;  /* 0x0000002404167981 */ /* 0x000162000c1e1900 */
[----:B------:R-:W-:Y:S05]  /*2b70*/  BRA `(.L_x_25123) ;  /* 0x0000000000047947 */ /* 0x000fea0003800000 */
.L_x_25146:
[----:B------:R0:W5:Y:S02]  /*2b80*/  LDG.E R22, desc[UR36][R4.64] ;  /* 0x0000002404167981 */ /* 0x000164000c1e1900 */
.L_x_25123:
        /* <DEDUP_REMOVED lines=18> */
.L_x_25154:
[----:B------:R0:W5:Y:S01]  /*2cb0*/  LDG.E.U8 R3, desc[UR36][R4.64] ;  /* 0x0000002404037981 */ /* 0x000162000c1e1100 */
[----:B------:R-:W-:Y:S05]  /*2cc0*/  BRA `(.L_x_25156) ;  /* 0x0000000c00307947 */ /* 0x000fea0003800000 */
.L_x_25153:
        /* <DEDUP_REMOVED lines=8> */
.L_x_25158:
[----:B------:R0:W5:Y:S01]  /*2d50*/  LDG.E R3, desc[UR36][R4.64] ;  /* 0x0000002404037981 */ /* 0x000162000c1e1900 */
[----:B------:R-:W-:Y:S05]  /*2d60*/  BRA `(.L_x_25156) ;  /* 0x0000000c00087947 */ /* 0x000fea0003800000 */
.L_x_25157:
[----:B------:R0:W5:Y:S01]  /*2d70*/  LDG.E.S16 R3, desc[UR36][R4.64] ;  /* 0x0000002404037981 */ /* 0x000162000c1e1700 */
[----:B------:R-:W-:Y:S05]  /*2d80*/  BRA `(.L_x_25156) ;  /* 0x0000000c00007947 */ /* 0x000fea0003800000 */
.L_x_25152:
        /* <DEDUP_REMOVED lines=9> */
.L_x_25160:
[----:B------:R-:W3:Y:S02]  /*2e20*/  LDG.E.U16 R4, desc[UR36][R4.64] ;  /* 0x0000002404047981 */ /* 0x000ee4000c1e1500 */
[----:B---3--:R-:W-:-:S06]  /*2e30*/  HADD2.F32 R3, -RZ, R4.H0_H0 ;  /* 0x20000004ff037230 */ /* 0x008fcc0000004100 */
[----:B------:R-:W0:Y:S01]  /*2e40*/  F2I.FTZ.TRUNC.NTZ R3, R3 ;  /* 0x0000000300037305 */ /* 0x000e22000021f100 */
[----:B------:R-:W-:Y:S05]  /*2e50*/  BRA `(.L_x_25156) ;  /* 0x0000000800cc7947 */ /* 0x000fea0003800000 */
.L_x_25159:
        /* <DEDUP_REMOVED lines=9> */
.L_x_25162:
[----:B------:R-:W3:Y:S02]  /*2ef0*/  LDG.E.U16 R4, desc[UR36][R4.64] ;  /* 0x0000002404047981 */ /* 0x000ee4000c1e1500 */
[----:B---3--:R-:W-:-:S06]  /*2f00*/  HADD2.F32 R3, -RZ, R4.H0_H0 ;  /* 0x20000004ff037230 */ /* 0x008fcc0000004100 */
[----:B------:R-:W0:Y:S01]  /*2f10*/  F2I.FTZ.TRUNC.NTZ R3, R3 ;  /* 0x0000000300037305 */ /* 0x000e22000021f100 */
[----:B------:R-:W-:Y:S05]  /*2f20*/  BRA `(.L_x_25156) ;  /* 0x0000000800987947 */ /* 0x000fea0003800000 */
.L_x_25161:
[----:B------:R-:W3:Y:S02]  /*2f30*/  LDG.E.64 R4, desc[UR36][R4.64] ;  /* 0x0000002404047981 */ /* 0x000ee4000c1e1b00 */
[----:B---3--:R0:W3:Y:S02]  /*2f40*/  F2I.F64.TRUNC R3, R4 ;  /* 0x0000000400037311 */ /* 0x0080e4000030d100 */
[----:B0--3--:R-:W-:Y:S05]  /*2f50*/  BRA `(.L_x_25156) ;  /* 0x00000008008c7947 */ /* 0x009fea0003800000 */
.L_x_25151:
        /* <DEDUP_REMOVED lines=12> */
.L_x_25165:
[----:B------:R-:W3:Y:S02]  /*3020*/  LDG.E.64 R4, desc[UR36][R4.64] ;  /* 0x0000002404047981 */ /* 0x000ee4000c1e1b00 */
[----:B---3--:R0:W3:Y:S02]  /*3030*/  F2I.F64.TRUNC R3, R4 ;  /* 0x0000000400037311 */ /* 0x0080e4000030d100 */
[----:B0--3--:R-:W-:Y:S05]  /*3040*/  BRA `(.L_x_25156) ;  /* 0x0000000800507947 */ /* 0x009fea0003800000 */
.L_x_25164:
        /* <DEDUP_REMOVED lines=26> */
.L_x_25167:
        /* <DEDUP_REMOVED lines=14> */
.L_x_25166:
[----:B------:R-:W3:Y:S02]  /*32d0*/  LDG.E.U16 R3, desc[UR36][R4.64] ;  /* 0x0000002404037981 */ /* 0x000ee4000c1e1500 */
[----:B---3--:R-:W-:-:S06]  /*32e0*/  IMAD.U32 R3, R3, 0x10000, RZ ;  /* 0x0001000003037824 */ /* 0x008fcc00078e00ff */
[----:B------:R-:W0:Y:S01]  /*32f0*/  F2I.FTZ.TRUNC.NTZ R3, R3 ;  /* 0x0000000300037305 */ /* 0x000e22000021f100 */
[----:B------:R-:W-:Y:S05]  /*3300*/  BRA `(.L_x_25156) ;  /* 0x0000000400a07947 */ /* 0x000fea0003800000 */
.L_x_25163:
        /* <DEDUP_REMOVED lines=10> */
.L_x_25170:
        /* <DEDUP_REMOVED lines=8> */
[--C-:B-1----:R-:W-:Y:S01]  /*3430*/  SHF.R.U32.HI R0, RZ, 0x3, R4.reuse ;  /* 0x00000003ff007819 */ /* 0x102fe20000011604 */
        /* <DEDUP_REMOVED lines=12> */
.L_x_25174:
[----:B------:R-:W-:Y:S05]  /*3500*/  BSYNC.RECONVERGENT B1 ;  /* 0x0000000000017941 */ /* 0x000fea0003800200 */
.L_x_25173:
[----:B------:R-:W-:Y:S01]  /*3510*/  IMAD.SHL.U32 R0, R0, 0x100000, RZ ;  /* 0x0010000000007824 */ /* 0x000fe200078e00ff */
[----:B------:R-:W-:-:S04]  /*3520*/  LEA R3, R3, 0x3b800000, 0x17 ;  /* 0x3b80000003037811 */ /* 0x000fc800078eb8ff */
[----:B------:R-:W-:-:S07]  /*3530*/  LOP3.LUT R3, R3, R0, R7, 0xfe, !PT ;  /* 0x0000000003037212 */ /* 0x000fce00078efe07 */
.L_x_25172:
[----:B------:R-:W-:Y:S05]  /*3540*/  BSYNC.RECONVERGENT B0 ;  /* 0x0000000000007941 */ /* 0x000fea0003800200 */
.L_x_25171:
[----:B------:R-:W3:Y:S01]  /*3550*/  F2I.FTZ.TRUNC.NTZ R3, R3 ;  /* 0x0000000300037305 */ /* 0x000ee2000021f100 */
[----:B------:R-:W-:Y:S05]  /*3560*/  BRA `(.L_x_25156) ;  /* 0x0000000400087947 */ /* 0x000fea0003800000 */
.L_x_25169:
        /* <DEDUP_REMOVED lines=21> */
.L_x_25178:
[----:B------:R-:W-:Y:S05]  /*36c0*/  BSYNC.RECONVERGENT B1 ;  /* 0x0000000000017941 */ /* 0x000fea0003800200 */
.L_x_25177:
[----:B------:R-:W-:Y:S01]  /*36d0*/  IMAD.SHL.U32 R0, R0, 0x200000, RZ ;  /* 0x0020000000007824 */ /* 0x000fe200078e00ff */
[----:B------:R-:W-:-:S04]  /*36e0*/  LEA R3, R3, 0x37800000, 0x17 ;  /* 0x3780000003037811 */ /* 0x000fc800078eb8ff */
[----:B------:R-:W-:-:S07]  /*36f0*/  LOP3.LUT R3, R3, R0, R7, 0xfe, !PT ;  /* 0x0000000003037212 */ /* 0x000fce00078efe07 */
.L_x_25176:
[----:B------:R-:W-:Y:S05]  /*3700*/  BSYNC.RECONVERGENT B0 ;  /* 0x0000000000007941 */ /* 0x000fea0003800200 */
.L_x_25175:
[----:B------:R-:W0:Y:S01]  /*3710*/  F2I.FTZ.TRUNC.NTZ R3, R3 ;  /* 0x0000000300037305 */ /* 0x000e22000021f100 */
[----:B------:R-:W-:Y:S05]  /*3720*/  BRA `(.L_x_25156) ;  /* 0x0000000000987947 */ /* 0x000fea0003800000 */
.L_x_25168:
        /* <DEDUP_REMOVED lines=14> */
.L_x_25182:
[----:B------:R-:W-:Y:S05]  /*3810*/  BSYNC.RECONVERGENT B0 ;  /* 0x0000000000007941 */ /* 0x000fea0003800200 */
.L_x_25181:
[----:B------:R-:W0:Y:S01]  /*3820*/  F2I.FTZ.TRUNC.NTZ R3, R3 ;  /* 0x0000000300037305 */ /* 0x000e22000021f100 */
[----:B------:R-:W-:Y:S05]  /*3830*/  BRA `(.L_x_25156) ;  /* 0x0000000000547947 */ /* 0x000fea0003800000 */
.L_x_25155:
        /* <DEDUP_REMOVED lines=16> */
.L_x_25183:
[----:B------:R-:W-:Y:S01]  /*3940*/  IMAD.MOV.U32 R3, RZ, RZ, RZ ;  /* 0x000000ffff037224 */ /* 0x000fe200078e00ff */
[----:B------:R-:W-:Y:S06]  /*3950*/  BRA `(.L_x_25156) ;  /* 0x00000000000c7947 */ /* 0x000fec0003800000 */
.L_x_25180:
[----:B------:R0:W5:Y:S01]  /*3960*/  LDG.E R3, desc[UR36][R4.64] ;  /* 0x0000002404037981 */ /* 0x000162000c1e1900 */
[----:B------:R-:W-:Y:S05]  /*3970*/  BRA `(.L_x_25156) ;  /* 0x0000000000047947 */ /* 0x000fea0003800000 */
.L_x_25179:
[----:B------:R0:W5:Y:S02]  /*3980*/  LDG.E R3, desc[UR36][R4.64] ;  /* 0x0000002404037981 */ /* 0x000164000c1e1900 */
.L_x_25156:
[----:B012345:R-:W-:Y:S01]  /*3990*/  LOP3.LUT P0, RZ, R22, R3, RZ, 0xfc, !PT ;  /* 0x0000000316ff7212 */ /* 0x03ffe2000780fcff */
[----:B------:R-:W-:-:S03]  /*39a0*/  VIADD R23, R23, 0x80 ;  /* 0x0000008017177836 */ /* 0x000fc60000000000 */
[----:B------:R-:W-:-:S09]  /*39b0*/  P2R R19, PR, RZ, 0x1 ;  /* 0x00000001ff137803 */ /* 0x000fd20000000000 */
.L_x_25117:
[----:B------:R-:W-:Y:S05]  /*39c0*/  BSYNC.RECONVERGENT B6 ;  /* 0x0000000000067941 */ /* 0x000fea0003800200 */
.L_x_25116:
        /* <DEDUP_REMOVED lines=24> */
.L_x_25189:
[----:B------:R0:W5:Y:S01]  /*3b50*/  LDG.E.U8 R22, desc[UR36][R4.64] ;  /* 0x0000002404167981 */ /* 0x000162000c1e1100 */
[----:B------:R-:W-:Y:S05]  /*3b60*/  BRA `(.L_x_25191) ;  /* 0x0000000c00307947 */ /* 0x000fea0003800000 */
.L_x_25188:
        /* <DEDUP_REMOVED lines=8> */
.L_x_25193:
[----:B------:R0:W5:Y:S01]  /*3bf0*/  LDG.E R22, desc[UR36][R4.64] ;  /* 0x0000002404167981 */ /* 0x000162000c1e1900 */
[----:B------:R-:W-:Y:S05]  /*3c00*/  BRA `(.L_x_25191) ;  /* 0x0000000c00087947 */ /* 0x000fea0003800000 */
.L_x_25192:
[----:B------:R0:W5:Y:S01]  /*3c10*/  LDG.E.S16 R22, desc[UR36][R4.64] ;  /* 0x0000002404167981 */ /* 0x000162000c1e1700 */
[----:B------:R-:W-:Y:S05]  /*3c20*/  BRA `(.L_x_25191) ;  /* 0x0000000c00007947 */ /* 0x000fea0003800000 */
.L_x_25187:
        /* <DEDUP_REMOVED lines=9> */
.L_x_25195:
[----:B------:R-:W2:Y:S02]  /*3cc0*/  LDG.E.U16 R4, desc[UR36][R4.64] ;  /* 0x0000002404047981 */ /* 0x000ea4000c1e1500 */
[----:B--2---:R-:W-:-:S06]  /*3cd0*/  HADD2.F32 R22, -RZ, R4.H0_H0 ;  /* 0x20000004ff167230 */ /* 0x004fcc0000004100 */
[----:B------:R-:W0:Y:S01]  /*3ce0*/  F2I.FTZ.TRUNC.NTZ R22, R22 ;  /* 0x0000001600167305 */ /* 0x000e22000021f100 */
[----:B------:R-:W-:Y:S05]  /*3cf0*/  BRA `(.L_x_25191) ;  /* 0x0000000800cc7947 */ /* 0x000fea0003800000 */
.L_x_25194:
        /* <DEDUP_REMOVED lines=9> */
.L_x_25197:
[----:B------:R-:W2:Y:S02]  /*3d90*/  LDG.E.U16 R4, desc[UR36][R4.64] ;  /* 0x0000002404047981 */ /* 0x000ea4000c1e1500 */
[----:B--2---:R-:W-:-:S06]  /*3da0*/  HADD2.F32 R22, -RZ, R4.H0_H0 ;  /* 0x20000004ff167230 */ /* 0x004fcc0000004100 */
[----:B------:R-:W0:Y:S01]  /*3db0*/  F2I.FTZ.TRUNC.NTZ R22, R22 ;  /* 0x0000001600167305 */ /* 0x000e22000021f100 */
[----:B------:R-:W-:Y:S05]  /*3dc0*/  BRA `(.L_x_25191) ;  /* 0x0000000800987947 */ /* 0x000fea0003800000 */
.L_x_25196:
[----:B------:R-:W2:Y:S02]  /*3dd0*/  LDG.E.64 R4, desc[UR36][R4.64] ;  /* 0x0000002404047981 */ /* 0x000ea4000c1e1b00 */
[----:B--2---:R0:W1:Y:S02]  /*3de0*/  F2I.F64.TRUNC R22, R4 ;  /* 0x0000000400167311 */ /* 0x004064000030d100 */
[----:B01----:R-:W-:Y:S05]  /*3df0*/  BRA `(.L_x_25191) ;  /* 0x00000008008c7947 */ /* 0x003fea0003800000 */
.L_x_25186:
        /* <DEDUP_REMOVED lines=12> */
.L_x_25200:
[----:B------:R-:W2:Y:S02]  /*3ec0*/  LDG.E.64 R4, desc[UR36][R4.64] ;  /* 0x0000002404047981 */ /* 0x000ea4000c1e1b00 */
[----:B--2---:R0:W1:Y:S02]  /*3ed0*/  F2I.F64.TRUNC R22, R4 ;  /* 0x0000000400167311 */ /* 0x004064000030d100 */
[----:B01----:R-:W-:Y:S05]  /*3ee0*/  BRA `(.L_x_25191) ;  /* 0x0000000800507947 */ /* 0x003fea0003800000 */
.L_x_25199:
        /* <DEDUP_REMOVED lines=26> */
.L_x_25202:
        /* <DEDUP_REMOVED lines=14> */
.L_x_25201:
[----:B------:R-:W2:Y:S02]  /*4170*/  LDG.E.U16 R22, desc[UR36][R4.64] ;  /* 0x0000002404167981 */ /* 0x000ea4000c1e1500 */
[----:B--2---:R-:W-:-:S06]  /*4180*/  IMAD.U32 R22, R22, 0x10000, RZ ;  /* 0x0001000016167824 */ /* 0x004fcc00078e00ff */
[----:B------:R-:W0:Y:S01]  /*4190*/  F2I.FTZ.TRUNC.NTZ R22, R22 ;  /* 0x0000001600167305 */ /* 0x000e22000021f100 */
[----:B------:R-:W-:Y:S05]  /*41a0*/  BRA `(.L_x_25191) ;  /* 0x0000000400a07947 */ /* 0x000fea0003800000 */
.L_x_25198:
        /* <DEDUP_REMOVED lines=10> */
.L_x_25205:
        /* <DEDUP_REMOVED lines=21> */
.L_x_25209:
[----:B------:R-:W-:Y:S05]  /*43a0*/  BSYNC.RECONVERGENT B1 ;  /* 0x0000000000017941 */ /* 0x000fea0003800200 */
.L_x_25208:
[----:B------:R-:W-:Y:S01]  /*43b0*/  IMAD.SHL.U32 R0, R0, 0x100000, RZ ;  /* 0x0010000000007824 */ /* 0x000fe200078e00ff */
[----:B------:R-:W-:-:S04]  /*43c0*/  LEA R3, R3, 0x3b800000, 0x17 ;  /* 0x3b80000003037811 */ /* 0x000fc800078eb8ff */
[----:B------:R-:W-:-:S07]  /*43d0*/  LOP3.LUT R22, R3, R0, R7, 0xfe, !PT ;  /* 0x0000000003167212 */ /* 0x000fce00078efe07 */
.L_x_25207:
[----:B------:R-:W-:Y:S05]  /*43e0*/  BSYNC.RECONVERGENT B0 ;  /* 0x0000000000007941 */ /* 0x000fea0003800200 */
.L_x_25206:
[----:B------:R-:W0:Y:S01]  /*43f0*/  F2I.FTZ.TRUNC.NTZ R22, R22 ;  /* 0x0000001600167305 */ /* 0x000e22000021f100 */
[----:B------:R-:W-:Y:S05]  /*4400*/  BRA `(.L_x_25191) ;  /* 0x0000000400087947 */ /* 0x000fea0003800000 */
.L_x_25204:
        /* <DEDUP_REMOVED lines=21> */
.L_x_25213:
[----:B------:R-:W-:Y:S05]  /*4560*/  BSYNC.RECONVERGENT B1 ;  /* 0x0000000000017941 */ /* 0x000fea0003800200 */
.L_x_25212:
[----:B------:R-:W-:Y:S01]  /*4570*/  IMAD.SHL.U32 R0, R0, 0x200000, RZ ;  /* 0x0020000000007824 */ /* 0x000fe200078e00ff */
[----:B------:R-:W-:-:S04]  /*4580*/  LEA R3, R3, 0x37800000, 0x17 ;  /* 0x3780000003037811 */ /* 0x000fc800078eb8ff */
[----:B------:R-:W-:-:S07]  /*4590*/  LOP3.LUT R22, R3, R0, R7, 0xfe, !PT ;  /* 0x0000000003167212 */ /* 0x000fce00078efe07 */
.L_x_25211:
[----:B------:R-:W-:Y:S05]  /*45a0*/  BSYNC.RECONVERGENT B0 ;  /* 0x0000000000007941 */ /* 0x000fea0003800200 */
.L_x_25210:
[----:B------:R-:W0:Y:S01]  /*45b0*/  F2I.FTZ.TRUNC.NTZ R22, R22 ;  /* 0x0000001600167305 */ /* 0x000e22000021f100 */
[----:B------:R-:W-:Y:S05]  /*45c0*/  BRA `(.L_x_25191) ;  /* 0x0000000000987947 */ /* 0x000fea0003800000 */
.L_x_25203:
        /* <DEDUP_REMOVED lines=14> */
.L_x_25217:
[----:B------:R-:W-:Y:S05]  /*46b0*/  BSYNC.RECONVERGENT B0 ;  /* 0x0000000000007941 */ /* 0x000fea0003800200 */
.L_x_25216:
[----:B------:R-:W0:Y:S01]  /*46c0*/  F2I.FTZ.TRUNC.NTZ R22, R22 ;  /* 0x0000001600167305 */ /* 0x000e22000021f100 */
[----:B------:R-:W-:Y:S05]  /*46d0*/  BRA `(.L_x_25191) ;  /* 0x0000000000547947 */ /* 0x000fea0003800000 */
.L_x_25190:
        /* <DEDUP_REMOVED lines=16> */
.L_x_25218:
[----:B------:R-:W-:Y:S01]  /*47e0*/  IMAD.MOV.U32 R22, RZ, RZ, RZ ;  /* 0x000000ffff167224 */ /* 0x000fe200078e00ff */
[----:B------:R-:W-:Y:S06]  /*47f0*/  BRA `(.L_x_25191) ;  /* 0x00000000000c7947 */ /* 0x000fec0003800000 */
.L_x_25215:
[----:B------:R0:W5:Y:S01]  /*4800*/  LDG.E R22, desc[UR36][R4.64] ;  /* 0x0000002404167981 */ /* 0x000162000c1e1900 */
[----:B------:R-:W-:Y:S05]  /*4810*/  BRA `(.L_x_25191) ;  /* 0x0000000000047947 */ /* 0x000fea0003800000 */
.L_x_25214:
[----:B------:R0:W5:Y:S02]  /*4820*/  LDG.E R22, desc[UR36][R4.64] ;  /* 0x0000002404167981 */ /* 0x000164000c1e1900 */
.L_x_25191:
        /* <DEDUP_REMOVED lines=19> */
.L_x_25222:
[----:B------:R0:W5:Y:S01]  /*4960*/  LDG.E.U8 R3, desc[UR36][R4.64] ;  /* 0x0000002404037981 */ /* 0x000162000c1e1100 */
[----:B------:R-:W-:Y:S05]  /*4970*/  BRA `(.L_x_25224) ;  /* 0x0000000c00307947 */ /* 0x000fea0003800000 */
.L_x_25221:
        /* <DEDUP_REMOVED lines=8> */
.L_x_25226:
[----:B------:R0:W5:Y:S01]  /*4a00*/  LDG.E R3, desc[UR36][R4.64] ;  /* 0x0000002404037981 */ /* 0x000162000c1e1900 */
[----:B------:R-:W-:Y:S05]  /*4a10*/  BRA `(.L_x_25224) ;  /* 0x0000000c00087947 */ /* 0x000fea0003800000 */
.L_x_25225:
[----:B------:R0:W5:Y:S01]  /*4a20*/  LDG.E.S16 R3, desc[UR36][R4.64] ;  /* 0x0000002404037981 */ /* 0x000162000c1e1700 */
[----:B------:R-:W-:Y:S05]  /*4a30*/  BRA `(.L_x_25224) ;  /* 0x0000000c00007947 */ /* 0x000fea0003800000 */
.L_x_25220:
        /* <DEDUP_REMOVED lines=9> */
.L_x_25228:
[----:B------:R-:W3:Y:S02]  /*4ad0*/  LDG.E.U16 R4, desc[UR36][R4.64] ;  /* 0x0000002404047981 */ /* 0x000ee4000c1e1500 */
[----:B---3--:R-:W-:-:S06]  /*4ae0*/  HADD2.F32 R3, -RZ, R4.H0_H0 ;  /* 0x20000004ff037230 */ /* 0x008fcc0000004100 */
[----:B------:R-:W0:Y:S01]  /*4af0*/  F2I.FTZ.TRUNC.NTZ R3, R3 ;  /* 0x0000000300037305 */ /* 0x000e22000021f100 */
[----:B------:R-:W-:Y:S05]  /*4b00*/  BRA `(.L_x_25224) ;  /* 0x0000000800cc7947 */ /* 0x000fea0003800000 */
.L_x_25227:
        /* <DEDUP_REMOVED lines=9> */
.L_x_25230:
[----:B------:R-:W3:Y:S02]  /*4ba0*/  LDG.E.U16 R4, desc[UR36][R4.64] ;  /* 0x0000002404047981 */ /* 0x000ee4000c1e1500 */
[----:B---3--:R-:W-:-:S06]  /*4bb0*/  HADD2.F32 R3, -RZ, R4.H0_H0 ;  /* 0x20000004ff037230 */ /* 0x008fcc0000004100 */
[----:B------:R-:W0:Y:S01]  /*4bc0*/  F2I.FTZ.TRUNC.NTZ R3, R3 ;  /* 0x0000000300037305 */ /* 0x000e22000021f100 */
[----:B------:R-:W-:Y:S05]  /*4bd0*/  BRA `(.L_x_25224) ;  /* 0x0000000800987947 */ /* 0x000fea0003800000 */
.L_x_25229:
[----:B------:R-:W3:Y:S02]  /*4be0*/  LDG.E.64 R4, desc[UR36][R4.64] ;  /* 0x0000002404047981 */ /* 0x000ee4000c1e1b00 */
[----:B---3--:R0:W1:Y:S02]  /*4bf0*/  F2I.F64.TRUNC R3, R4 ;  /* 0x0000000400037311 */ /* 0x008064000030d100 */
[----:B01----:R-:W-:Y:S05]  /*4c00*/  BRA `(.L_x_25224) ;  /* 0x00000008008c7947 */ /* 0x003fea0003800000 */
.L_x_25219:
        /* <DEDUP_REMOVED lines=12> */
.L_x_25233:
[----:B------:R-:W3:Y:S02]  /*4cd0*/  LDG.E.64 R4, desc[UR36][R4.64] ;  /* 0x0000002404047981 */ /* 0x000ee4000c1e1b00 */
[----:B---3--:R0:W1:Y:S02]  /*4ce0*/  F2I.F64.TRUNC R3, R4 ;  /* 0x0000000400037311 */ /* 0x008064000030d100 */
[----:B01----:R-:W-:Y:S05]  /*4cf0*/  BRA `(.L_x_25224) ;  /* 0x0000000800507947 */ /* 0x003fea0003800000 */
.L_x_25232:
        /* <DEDUP_REMOVED lines=26> */
.L_x_25235:
        /* <DEDUP_REMOVED lines=14> */
.L_x_25234:
[----:B------:R-:W3:Y:S02]  /*4f80*/  LDG.E.U16 R3, desc[UR36][R4.64] ;  /* 0x0000002404037981 */ /* 0x000ee4000c1e1500 */
[----:B---3--:R-:W-:-:S06]  /*4f90*/  IMAD.U32 R3, R3, 0x10000, RZ ;  /* 0x0001000003037824 */ /* 0x008fcc00078e00ff */
[----:B------:R-:W0:Y:S01]  /*4fa0*/  F2I.FTZ.TRUNC.NTZ R3, R3 ;  /* 0x0000000300037305 */ /* 0x000e22000021f100 */
[----:B------:R-:W-:Y:S05]  /*4fb0*/  BRA `(.L_x_25224) ;  /* 0x0000000400a07947 */ /* 0x000fea0003800000 */
.L_x_25231:
        /* <DEDUP_REMOVED lines=10> */
.L_x_25238:
        /* <DEDUP_REMOVED lines=21> */
.L_x_25242:
[----:B------:R-:W-:Y:S05]  /*51b0*/  BSYNC.RECONVERGENT B1 ;  /* 0x0000000000017941 */ /* 0x000fea0003800200 */
.L_x_25241:
[----:B------:R-:W-:Y:S01]  /*51c0*/  IMAD.SHL.U32 R0, R0, 0x100000, RZ ;  /* 0x0010000000007824 */ /* 0x000fe200078e00ff */
[----:B------:R-:W-:-:S04]  /*51d0*/  LEA R3, R3, 0x3b800000, 0x17 ;  /* 0x3b80000003037811 */ /* 0x000fc800078eb8ff */
[----:B------:R-:W-:-:S07]  /*51e0*/  LOP3.LUT R3, R3, R0, R7, 0xfe, !PT ;  /* 0x0000000003037212 */ /* 0x000fce00078efe07 */
.L_x_25240:
[----:B------:R-:W-:Y:S05]  /*51f0*/  BSYNC.RECONVERGENT B0 ;  /* 0x0000000000007941 */ /* 0x000fea0003800200 */
.L_x_25239:
[----:B------:R-:W1:Y:S01]  /*5200*/  F2I.FTZ.TRUNC.NTZ R3, R3 ;  /* 0x0000000300037305 */ /* 0x000e62000021f100 */
[----:B------:R-:W-:Y:S05]  /*5210*/  BRA `(.L_x_25224) ;  /* 0x0000000400087947 */ /* 0x000fea0003800000 */
.L_x_25237:
        /* <DEDUP_REMOVED lines=21> */
.L_x_25246:
[----:B------:R-:W-:Y:S05]  /*5370*/  BSYNC.RECONVERGENT B1 ;  /* 0x0000000000017941 */ /* 0x000fea0003800200 */
.L_x_25245:
[----:B------:R-:W-:Y:S01]  /*5380*/  IMAD.SHL.U32 R0, R0, 0x200000, RZ ;  /* 0x0020000000007824 */ /* 0x000fe200078e00ff */
[----:B------:R-:W-:-:S04]  /*5390*/  LEA R3, R3, 0x37800000, 0x17 ;  /* 0x3780000003037811 */ /* 0x000fc800078eb8ff */
[----:B------:R-:W-:-:S07]  /*53a0*/  LOP3.LUT R3, R3, R0, R7, 0xfe, !PT ;  /* 0x0000000003037212 */ /* 0x000fce00078efe07 */
.L_x_25244:
[----:B------:R-:W-:Y:S05]  /*53b0*/  BSYNC.RECONVERGENT B0 ;  /* 0x0000000000007941 */ /* 0x000fea0003800200 */
.L_x_25243:
[----:B------:R-:W3:Y:S01]  /*53c0*/  F2I.FTZ.TRUNC.NTZ R3, R3 ;  /* 0x0000000300037305 */ /* 0x000ee2000021f100 */
[----:B------:R-:W-:Y:S05]  /*53d0*/  BRA `(.L_x_25224) ;  /* 0x0000000000987947 */ /* 0x000fea0003800000 */
.L_x_25236:
        /* <DEDUP_REMOVED lines=14> */
.L_x_25250:
[----:B------:R-:W-:Y:S05]  /*54c0*/  BSYNC.RECONVERGENT B0 ;  /* 0x0000000000007941 */ /* 0x000fea0003800200 */
.L_x_25249:
[----:B------:R-:W0:Y:S01]  /*54d0*/  F2I.FTZ.TRUNC.NTZ R3, R3 ;  /* 0x0000000300037305 */ /* 0x000e22000021f100 */
[----:B------:R-:W-:Y:S05]  /*54e0*/  BRA `(.L_x_25224) ;  /* 0x0000000000547947 */ /* 0x000fea0003800000 */
.L_x_25223:
        /* <DEDUP_REMOVED lines=16> */
.L_x_25251:
[----:B------:R-:W-:Y:S01]  /*55f0*/  IMAD.MOV.U32 R3, RZ, RZ, RZ ;  /* 0x000000ffff037224 */ /* 0x000fe200078e00ff */
[----:B------:R-:W-:Y:S06]  /*5600*/  BRA `(.L_x_25224) ;  /* 0x00000000000c7947 */ /* 0x000fec0003800000 */
.L_x_25248:
[----:B------:R0:W5:Y:S01]  /*5610*/  LDG.E R3, desc[UR36][R4.64] ;  /* 0x0000002404037981 */ /* 0x000162000c1e1900 */
[----:B------:R-:W-:Y:S05]  /*5620*/  BRA `(.L_x_25224) ;  /* 0x0000000000047947 */ /* 0x000fea0003800000 */
.L_x_25247:
[----:B------:R0:W5:Y:S02]  /*5630*/  LDG.E R3, desc[UR36][R4.64] ;  /* 0x0000002404037981 */ /* 0x000164000c1e1900 */
.L_x_25224:
[----:B012345:R-:W-:Y:S01]  /*5640*/  LOP3.LUT P0, RZ, R22, R3, RZ, 0xfc, !PT ;  /* 0x0000000316ff7212 */ /* 0x03ffe2000780fcff */
[----:B------:R-:W-:-:S03]  /*5650*/  VIADD R23, R23, 0x80 ;  /* 0x0000008017177836 */ /* 0x000fc60000000000 */
[----:B------:R-:W-:-:S09]  /*5660*/  P2R R22, PR, RZ, 0x1 ;  /* 0x00000001ff167803 */ /* 0x000fd20000000000 */
.L_x_25185:
[----:B------:R-:W-:Y:S05]  /*5670*/  BSYNC.RECONVERGENT B6 ;  /* 0x0000000000067941 */ /* 0x000fea0003800200 */
.L_x_25184:
        /* <DEDUP_REMOVED lines=23> */
.L_x_25257:
[----:B------:R0:W5:Y:S01]  /*57f0*/  LDG.E.U8 R23, desc[UR36][R4.64] ;  /* 0x0000002404177981 */ /* 0x000162000c1e1100 */
[----:B------:R-:W-:Y:S05]  /*5800*/  BRA `(.L_x_25259) ;  /* 0x0000000c00307947 */ /* 0x000fea0003800000 */
.L_x_25256:
        /* <DEDUP_REMOVED lines=8> */
.L_x_25261:
[----:B------:R3:W5:Y:S01]  /*5890*/  LDG.E R23, desc[UR36][R4.64] ;  /* 0x0000002404177981 */ /* 0x000762000c1e1900 */
[----:B------:R-:W-:Y:S05]  /*58a0*/  BRA `(.L_x_25259) ;  /* 0x0000000c00087947 */ /* 0x000fea0003800000 */
.L_x_25260:
[----:B------:R2:W5:Y:S01]  /*58b0*/  LDG.E.S16 R23, desc[UR36][R4.64] ;  /* 0x0000002404177981 */ /* 0x000562000c1e1700 */
[----:B------:R-:W-:Y:S05]  /*58c0*/  BRA `(.L_x_25259) ;  /* 0x0000000c00007947 */ /* 0x000fea0003800000 */
.L_x_25255:
        /* <DEDUP_REMOVED lines=9> */
.L_x_25263:
[----:B------:R-:W2:Y:S02]  /*5960*/  LDG.E.U16 R4, desc[UR36][R4.64] ;  /* 0x0000002404047981 */ /* 0x000ea4000c1e1500 */
[----:B--2---:R-:W-:-:S06]  /*5970*/  HADD2.F32 R23, -RZ, R4.H0_H0 ;  /* 0x20000004ff177230 */ /* 0x004fcc0000004100 */
[----:B------:R-:W0:Y:S01]  /*5980*/  F2I.FTZ.TRUNC.NTZ R23, R23 ;  /* 0x0000001700177305 */ /* 0x000e22000021f100 */
[----:B------:R-:W-:Y:S05]  /*5990*/  BRA `(.L_x_25259) ;  /* 0x0000000800cc7947 */ /* 0x000fea0003800000 */
.L_x_25262:
        /* <DEDUP_REMOVED lines=9> */
.L_x_25265:
[----:B------:R-:W2:Y:S02]  /*5a30*/  LDG.E.U16 R4, desc[UR36][R4.64] ;  /* 0x0000002404047981 */ /* 0x000ea4000c1e1500 */
[----:B--2---:R-:W-:-:S06]  /*5a40*/  HADD2.F32 R23, -RZ, R4.H0_H0 ;  /* 0x20000004ff177230 */ /* 0x004fcc0000004100 */
[----:B------:R-:W0:Y:S01]  /*5a50*/  F2I.FTZ.TRUNC.NTZ R23, R23 ;  /* 0x0000001700177305 */ /* 0x000e22000021f100 */
[----:B------:R-:W-:Y:S05]  /*5a60*/  BRA `(.L_x_25259) ;  /* 0x0000000800987947 */ /* 0x000fea0003800000 */
.L_x_25264:
[----:B------:R-:W2:Y:S02]  /*5a70*/  LDG.E.64 R4, desc[UR36][R4.64] ;  /* 0x0000002404047981 */ /* 0x000ea4000c1e1b00 */
[----:B--2---:R0:W1:Y:S02]  /*5a80*/  F2I.F64.TRUNC R23, R4 ;  /* 0x0000000400177311 */ /* 0x004064000030d100 */
[----:B01----:R-:W-:Y:S05]  /*5a90*/  BRA `(.L_x_25259) ;  /* 0x00000008008c7947 */ /* 0x003fea0003800000 */
.L_x_25254:
        /* <DEDUP_REMOVED lines=12> */
.L_x_25268:
[----:B------:R-:W2:Y:S02]  /*5b60*/  LDG.E.64 R4, desc[UR36][R4.64] ;  /* 0x0000002404047981 */ /* 0x000ea4000c1e1b00 */
[----:B--2---:R0:W1:Y:S02]  /*5b70*/  F2I.F64.TRUNC R23, R4 ;  /* 0x0000000400177311 */ /* 0x004064000030d100 */
[----:B01----:R-:W-:Y:S05]  /*5b80*/  BRA `(.L_x_25259) ;  /* 0x0000000800507947 */ /* 0x003fea0003800000 */
.L_x_25267:
        /* <DEDUP_REMOVED lines=26> */
.L_x_25270:
        /* <DEDUP_REMOVED lines=14> */
.L_x_25269:
[----:B------:R-:W2:Y:S02]  /*5e10*/  LDG.E.U16 R23, desc[UR36][R4.64] ;  /* 0x0000002404177981 */ /* 0x000ea4000c1e1500 */
[----:B--2---:R-:W-:-:S06]  /*5e20*/  IMAD.U32 R23, R23, 0x10000, RZ ;  /* 0x0001000017177824 */ /* 0x004fcc00078e00ff */
[----:B------:R-:W0:Y:S01]  /*5e30*/  F2I.FTZ.TRUNC.NTZ R23, R23 ;  /* 0x0000001700177305 */ /* 0x000e22000021f100 */
[----:B------:R-:W-:Y:S05]  /*5e40*/  BRA `(.L_x_25259) ;  /* 0x0000000400a07947 */ /* 0x000fea0003800000 */
.L_x_25266:
        /* <DEDUP_REMOVED lines=10> */
.L_x_25273:
        /* <DEDUP_REMOVED lines=21> */
.L_x_25277:
[----:B------:R-:W-:Y:S05]  /*6040*/  BSYNC.RECONVERGENT B1 ;  /* 0x0000000000017941 */ /* 0x000fea0003800200 */
.L_x_25276:
[----:B------:R-:W-:Y:S01]  /*6050*/  IMAD.SHL.U32 R0, R0, 0x100000, RZ ;  /* 0x0010000000007824 */ /* 0x000fe200078e00ff */
[----:B------:R-:W-:-:S04]  /*6060*/  LEA R3, R3, 0x3b800000, 0x17 ;  /* 0x3b80000003037811 */ /* 0x000fc800078eb8ff */
[----:B------:R-:W-:-:S07]  /*6070*/  LOP3.LUT R23, R3, R0, R23, 0xfe, !PT ;  /* 0x0000000003177212 */ /* 0x000fce00078efe17 */
.L_x_25275:
[----:B------:R-:W-:Y:S05]  /*6080*/  BSYNC.RECONVERGENT B0 ;  /* 0x0000000000007941 */ /* 0x000fea0003800200 */
.L_x_25274:
[----:B------:R-:W0:Y:S01]  /*6090*/  F2I.FTZ.TRUNC.NTZ R23, R23 ;  /* 0x0000001700177305 */ /* 0x000e22000021f100 */
[----:B------:R-:W-:Y:S05]  /*60a0*/  BRA `(.L_x_25259) ;  /* 0x0000000400087947 */ /* 0x000fea0003800000 */
.L_x_25272:
        /* <DEDUP_REMOVED lines=21> */
.L_x_25281:
[----:B------:R-:W-:Y:S05]  /*6200*/  BSYNC.RECONVERGENT B1 ;  /* 0x0000000000017941 */ /* 0x000fea0003800200 */
.L_x_25280:
[----:B------:R-:W-:Y:S01]  /*6210*/  IMAD.SHL.U32 R0, R0, 0x200000, RZ ;  /* 0x0020000000007824 */ /* 0x000fe200078e00ff */
[----:B------:R-:W-:-:S04]  /*6220*/  LEA R3, R3, 0x37800000, 0x17 ;  /* 0x3780000003037811 */ /* 0x000fc800078eb8ff */
[----:B------:R-:W-:-:S07]  /*6230*/  LOP3.LUT R23, R3, R0, R23, 0xfe, !PT ;  /* 0x0000000003177212 */ /* 0x000fce00078efe17 */
.L_x_25279:
[----:B------:R-:W-:Y:S05]  /*6240*/  BSYNC.RECONVERGENT B0 ;  /* 0x0000000000007941 */ /* 0x000fea0003800200 */
.L_x_25278:
[----:B------:R-:W0:Y:S01]  /*6250*/  F2I.FTZ.TRUNC.NTZ R23, R23 ;  /* 0x0000001700177305 */ /* 0x000e22000021f100 */
[----:B------:R-:W-:Y:S05]  /*6260*/  BRA `(.L_x_25259) ;  /* 0x0000000000987947 */ /* 0x000fea0003800000 */
.L_x_25271:
        /* <DEDUP_REMOVED lines=14> */
.L_x_25285:
[----:B------:R-:W-:Y:S05]  /*6350*/  BSYNC.RECONVERGENT B0 ;  /* 0x0000000000007941 */ /* 0x000fea0003800200 */
.L_x_25284:
[----:B------:R-:W0:Y:S01]  /*6360*/  F2I.FTZ.TRUNC.NTZ R23, R23 ;  /* 0x0000001700177305 */ /* 0x000e22000021f100 */
[----:B------:R-:W-:Y:S05]  /*6370*/  BRA `(.L_x_25259) ;  /* 0x0000000000547947 */ /* 0x000fea0003800000 */
.L_x_25258:
        /* <DEDUP_REMOVED lines=16> */
.L_x_25286:
[----:B------:R-:W-:Y:S01]  /*6480*/  IMAD.MOV.U32 R23, RZ, RZ, RZ ;  /* 0x000000ffff177224 */ /* 0x000fe200078e00ff */
[----:B------:R-:W-:Y:S06]  /*6490*/  BRA `(.L_x_25259) ;  /* 0x00000000000c7947 */ /* 0x000fec0003800000 */
.L_x_25283:
[----:B------:R0:W5:Y:S01]  /*64a0*/  LDG.E R23, desc[UR36][R4.64] ;  /* 0x0000002404177981 */ /* 0x000162000c1e1900 */
[----:B------:R-:W-:Y:S05]  /*64b0*/  BRA `(.L_x_25259) ;  /* 0x0000000000047947 */ /* 0x000fea0003800000 */
.L_x_25282:
[----:B------:R0:W5:Y:S02]  /*64c0*/  LDG.E R23, desc[UR36][R4.64] ;  /* 0x0000002404177981 */ /* 0x000164000c1e1900 */
.L_x_25259:
        /* <DEDUP_REMOVED lines=19> */
.L_x_25290:
[----:B------:R0:W5:Y:S01]  /*6600*/  LDG.E.U8 R0, desc[UR36][R4.64] ;  /* 0x0000002404007981 */ /* 0x000162000c1e1100 */
[----:B------:R-:W-:Y:S05]  /*6610*/  BRA `(.L_x_25292) ;  /* 0x0000000c00307947 */ /* 0x000fea0003800000 */
.L_x_25289:
        /* <DEDUP_REMOVED lines=8> */
.L_x_25294:
[----:B------:R0:W5:Y:S01]  /*66a0*/  LDG.E R0, desc[UR36][R4.64] ;  /* 0x0000002404007981 */ /* 0x000162000c1e1900 */
[----:B------:R-:W-:Y:S05]  /*66b0*/  BRA `(.L_x_25292) ;  /* 0x0000000c00087947 */ /* 0x000fea0003800000 */
.L_x_25293:
[----:B------:R0:W5:Y:S01]  /*66c0*/  LDG.E.S16 R0, desc[UR36][R4.64] ;  /* 0x0000002404007981 */ /* 0x000162000c1e1700 */
[----:B------:R-:W-:Y:S05]  /*66d0*/  BRA `(.L_x_25292) ;  /* 0x0000000c00007947 */ /* 0x000fea0003800000 */
.L_x_25288:
        /* <DEDUP_REMOVED lines=9> */
.L_x_25296:
[----:B------:R-:W2:Y:S02]  /*6770*/  LDG.E.U16 R4, desc[UR36][R4.64] ;  /* 0x0000002404047981 */ /* 0x000ea4000c1e1500 */
[----:B--2---:R-:W-:-:S06]  /*6780*/  HADD2.F32 R0, -RZ, R4.H0_H0 ;  /* 0x20000004ff007230 */ /* 0x004fcc0000004100 */
[----:B------:R-:W0:Y:S01]  /*6790*/  F2I.FTZ.TRUNC.NTZ R0, R0 ;  /* 0x0000000000007305 */ /* 0x000e22000021f100 */
[----:B------:R-:W-:Y:S05]  /*67a0*/  BRA `(.L_x_25292) ;  /* 0x0000000800cc7947 */ /* 0x000fea0003800000 */
.L_x_25295:
        /* <DEDUP_REMOVED lines=9> */
.L_x_25298:
[----:B------:R-:W2:Y:S02]  /*6840*/  LDG.E.U16 R4, desc[UR36][R4.64] ;  /* 0x0000002404047981 */ /* 0x000ea4000c1e1500 */
[----:B--2---:R-:W-:-:S06]  /*6850*/  HADD2.F32 R0, -RZ, R4.H0_H0 ;  /* 0x20000004ff007230 */ /* 0x004fcc0000004100 */
[----:B------:R-:W0:Y:S01]  /*6860*/  F2I.FTZ.TRUNC.NTZ R0, R0 ;  /* 0x0000000000007305 */ /* 0x000e22000021f100 */
[----:B------:R-:W-:Y:S05]  /*6870*/  BRA `(.L_x_25292) ;  /* 0x0000000800987947 */ /* 0x000fea0003800000 */
.L_x_25297:
[----:B------:R-:W2:Y:S02]  /*6880*/  LDG.E.64 R4, desc[UR36][R4.64] ;  /* 0x0000002404047981 */ /* 0x000ea4000c1e1b00 */
[----:B--2---:R0:W1:Y:S02]  /*6890*/  F2I.F64.TRUNC R0, R4 ;  /* 0x0000000400007311 */ /* 0x004064000030d100 */
[----:B01----:R-:W-:Y:S05]  /*68a0*/  BRA `(.L_x_25292) ;  /* 0x00000008008c7947 */ /* 0x003fea0003800000 */
.L_x_25287:
        /* <DEDUP_REMOVED lines=12> */
.L_x_25301:
[----:B------:R-:W2:Y:S02]  /*6970*/  LDG.E.64 R4, desc[UR36][R4.64] ;  /* 0x0000002404047981 */ /* 0x000ea4000c1e1b00 */
[----:B--2---:R0:W1:Y:S02]  /*6980*/  F2I.F64.TRUNC R0, R4 ;  /* 0x0000000400007311 */ /* 0x004064000030d100 */
[----:B01----:R-:W-:Y:S05]  /*6990*/  BRA `(.L_x_25292) ;  /* 0x0000000800507947 */ /* 0x003fea0003800000 */
.L_x_25300:
        /* <DEDUP_REMOVED lines=26> */
.L_x_25303:
        /* <DEDUP_REMOVED lines=14> */
.L_x_25302:
[----:B------:R-:W2:Y:S02]  /*6c20*/  LDG.E.U16 R0, desc[UR36][R4.64] ;  /* 0x0000002404007981 */ /* 0x000ea4000c1e1500 */
[----:B--2---:R-:W-:-:S06]  /*6c30*/  IMAD.U32 R0, R0, 0x10000, RZ ;  /* 0x0001000000007824 */ /* 0x004fcc00078e00ff */
[----:B------:R-:W0:Y:S01]  /*6c40*/  F2I.FTZ.TRUNC.NTZ R0, R0 ;  /* 0x0000000000007305 */ /* 0x000e22000021f100 */
[----:B------:R-:W-:Y:S05]  /*6c50*/  BRA `(.L_x_25292) ;  /* 0x0000000400a07947 */ /* 0x000fea0003800000 */
.L_x_25299:
        /* <DEDUP_REMOVED lines=10> */
.L_x_25306:
        /* <DEDUP_REMOVED lines=21> */
.L_x_25310:
[----:B------:R-:W-:Y:S05]  /*6e50*/  BSYNC.RECONVERGENT B1 ;  /* 0x0000000000017941 */ /* 0x000fea0003800200 */
.L_x_25309:
[----:B------:R-:W-:Y:S01]  /*6e60*/  IMAD.SHL.U32 R0, R0, 0x100000, RZ ;  /* 0x0010000000007824 */ /* 0x000fe200078e00ff */
[----:B------:R-:W-:-:S04]  /*6e70*/  LEA R3, R3, 0x3b800000, 0x17 ;  /* 0x3b80000003037811 */ /* 0x000fc800078eb8ff */
[----:B------:R-:W-:-:S07]  /*6e80*/  LOP3.LUT R0, R3, R0, R7, 0xfe, !PT ;  /* 0x0000000003007212 */ /* 0x000fce00078efe07 */
.L_x_25308:
[----:B------:R-:W-:Y:S05]  /*6e90*/  BSYNC.RECONVERGENT B0 ;  /* 0x0000000000007941 */ /* 0x000fea0003800200 */
.L_x_25307:
[----:B------:R-:W4:Y:S01]  /*6ea0*/  F2I.FTZ.TRUNC.NTZ R0, R0 ;  /* 0x0000000000007305 */ /* 0x000f22000021f100 */
[----:B------:R-:W-:Y:S05]  /*6eb0*/  BRA `(.L_x_25292) ;  /* 0x0000000400087947 */ /* 0x000fea0003800000 */
.L_x_25305:
        /* <DEDUP_REMOVED lines=21> */
.L_x_25314:
[----:B------:R-:W-:Y:S05]  /*7010*/  BSYNC.RECONVERGENT B1 ;  /* 0x0000000000017941 */ /* 0x000fea0003800200 */
.L_x_25313:
[----:B------:R-:W-:Y:S01]  /*7020*/  IMAD.SHL.U32 R0, R0, 0x200000, RZ ;  /* 0x0020000000007824 */ /* 0x000fe200078e00ff */
[----:B------:R-:W-:-:S04]  /*7030*/  LEA R3, R3, 0x37800000, 0x17 ;  /* 0x3780000003037811 */ /* 0x000fc800078eb8ff */
[----:B------:R-:W-:-:S07]  /*7040*/  LOP3.LUT R0, R3, R0, R7, 0xfe, !PT ;  /* 0x0000000003007212 */ /* 0x000fce00078efe07 */
.L_x_25312:
[----:B------:R-:W-:Y:S05]  /*7050*/  BSYNC.RECONVERGENT B0 ;  /* 0x0000000000007941 */ /* 0x000fea0003800200 */
.L_x_25311:
[----:B------:R-:W3:Y:S01]  /*7060*/  F2I.FTZ.TRUNC.NTZ R0, R0 ;  /* 0x0000000000007305 */ /* 0x000ee2000021f100 */
[----:B------:R-:W-:Y:S05]  /*7070*/  BRA `(.L_x_25292) ;  /* 0x0000000000987947 */ /* 0x000fea0003800000 */
.L_x_25304:
        /* <DEDUP_REMOVED lines=14> */
.L_x_25318:
[----:B------:R-:W-:Y:S05]  /*7160*/  BSYNC.RECONVERGENT B0 ;  /* 0x0000000000007941 */ /* 0x000fea0003800200 */
.L_x_25317:
[----:B------:R-:W2:Y:S01]  /*7170*/  F2I.FTZ.TRUNC.NTZ R0, R0 ;  /* 0x0000000000007305 */ /* 0x000ea2000021f100 */
[----:B------:R-:W-:Y:S05]  /*7180*/  BRA `(.L_x_25292) ;  /* 0x0000000000547947 */ /* 0x000fea0003800000 */
.L_x_25291:
        /* <DEDUP_REMOVED lines=16> */
.L_x_25319:
[----:B------:R-:W-:Y:S01]  /*7290*/  IMAD.MOV.U32 R0, RZ, RZ, RZ ;  /* 0x000000ffff007224 */ /* 0x000fe200078e00ff */
[----:B------:R-:W-:Y:S06]  /*72a0*/  BRA `(.L_x_25292) ;  /* 0x00000000000c7947 */ /* 0x000fec0003800000 */
.L_x_25316:
[----:B------:R1:W5:Y:S01]  /*72b0*/  LDG.E R0, desc[UR36][R4.64] ;  /* 0x0000002404007981 */ /* 0x000362000c1e1900 */
[----:B------:R-:W-:Y:S05]  /*72c0*/  BRA `(.L_x_25292) ;  /* 0x0000000000047947 */ /* 0x000fea0003800000 */
.L_x_25315:
[----:B------:R0:W5:Y:S02]  /*72d0*/  LDG.E R0, desc[UR36][R4.64] ;  /* 0x0000002404007981 */ /* 0x000164000c1e1900 */
.L_x_25292:
[----:B0-2345:R-:W-:-:S13]  /*72e0*/  LOP3.LUT P0, RZ, R23, R0, RZ, 0xfc, !PT ;  /* 0x0000000017ff7212 */ /* 0x03dfda000780fcff */
.L_x_25253:
[----:B------:R-:W-:Y:S05]  /*72f0*/  BSYNC.RECONVERGENT B6 ;  /* 0x0000000000067941 */ /* 0x000fea0003800200 */
.L_x_25252:
[----:B------:R-:W-:Y:S01]  /*7300*/  ISETP.NE.AND P4, PT, R18, RZ, PT ;  /* 0x000000ff1200720c */ /* 0x000fe20003f85270 */
[----:B------:R-:W-:Y:S01]  /*7310*/  BSSY.RECONVERGENT B8, `(.L_x_25320) ;  /* 0x000029d000087945 */ /* 0x000fe20003800200 */
[----:B------:R-:W0:Y:S01]  /*7320*/  LDC.U8 R18, c[0x0][0x3b0] ;  /* 0x0000ec00ff127b82 */ /* 0x000e220000000000 */
        /* <DEDUP_REMOVED lines=31> */
.L_x_25327:
[----:B------:R0:W-:Y:S01]  /*7520*/  STG.E.U8 desc[UR36][R8.64], R11 ;  /* 0x0000000b08007986 */ /* 0x0001e2000c101124 */
[----:B------:R-:W-:Y:S05]  /*7530*/  BRA `(.L_x_25329) ;  /* 0x0000000c00087947 */ /* 0x000fea0003800000 */
.L_x_25326:
        /* <DEDUP_REMOVED lines=10> */
.L_x_25331:
[----:B------:R0:W-:Y:S01]  /*75e0*/  STG.E desc[UR36][R8.64], R11 ;  /* 0x0000000b08007986 */ /* 0x0001e2000c101924 */
[----:B------:R-:W-:Y:S05]  /*75f0*/  BRA `(.L_x_25329) ;  /* 0x0000000800d87947 */ /* 0x000fea0003800000 */
.L_x_25330:
[----:B------:R0:W-:Y:S01]  /*7600*/  STG.E.U16 desc[UR36][R8.64], R11 ;  /* 0x0000000b08007986 */ /* 0x0001e2000c101524 */
[----:B------:R-:W-:Y:S05]  /*7610*/  BRA `(.L_x_25329) ;  /* 0x0000000800d07947 */ /* 0x000fea0003800000 */
.L_x_25325:
        /* <DEDUP_REMOVED lines=9> */
.L_x_25333:
[----:B------:R-:W0:Y:S02]  /*76b0*/  I2F.S16 R0, R11 ;  /* 0x0000000b00007306 */ /* 0x000e240000101400 */
[----:B0-----:R-:W-:-:S05]  /*76c0*/  F2FP.F16.F32.PACK_AB R0, RZ, R0 ;  /* 0x00000000ff00723e */ /* 0x001fca00000000ff */
[----:B------:R0:W-:Y:S01]  /*76d0*/  STG.E.U16 desc[UR36][R8.64], R0 ;  /* 0x0000000008007986 */ /* 0x0001e2000c101524 */
[----:B------:R-:W-:Y:S05]  /*76e0*/  BRA `(.L_x_25329) ;  /* 0x00000008009c7947 */ /* 0x000fea0003800000 */
.L_x_25332:
        /* <DEDUP_REMOVED lines=10> */
.L_x_25335:
[----:B------:R-:W0:Y:S02]  /*7790*/  I2F.S16 R11, R11 ;  /* 0x0000000b000b7306 */ /* 0x000e240000101400 */
[----:B0-----:R-:W-:-:S04]  /*77a0*/  F2FP.F16.F32.PACK_AB R3, RZ, R11 ;  /* 0x0000000bff03723e */ /* 0x001fc800000000ff */
[----:B------:R-:W-:-:S05]  /*77b0*/  PRMT R3, R3, 0x5410, RZ ;  /* 0x0000541003037816 */ /* 0x000fca00000000ff */
[----:B------:R0:W-:Y:S01]  /*77c0*/  STG.E desc[UR36][R8.64], R3 ;  /* 0x0000000308007986 */ /* 0x0001e2000c101924 */
[----:B------:R-:W-:Y:S05]  /*77d0*/  BRA `(.L_x_25329) ;  /* 0x0000000800607947 */ /* 0x000fea0003800000 */
.L_x_25334:
[----:B------:R-:W0:Y:S02]  /*77e0*/  I2F.F64.S16 R4, R11 ;  /* 0x0000000b00047312 */ /* 0x000e240000101c00 */
[----:B0-----:R0:W-:Y:S01]  /*77f0*/  STG.E.64 desc[UR36][R8.64], R4 ;  /* 0x0000000408007986 */ /* 0x0011e2000c101b24 */
[----:B------:R-:W-:Y:S05]  /*7800*/  BRA `(.L_x_25329) ;  /* 0x0000000800547947 */ /* 0x000fea0003800000 */
.L_x_25324:
        /* <DEDUP_REMOVED lines=10> */
.L_x_25338:
[----:B------:R-:W-:Y:S01]  /*78b0*/  CS2R R6, SRZ ;  /* 0x0000000000067805 */ /* 0x000fe2000001ff00 */
[----:B------:R-:W0:Y:S04]  /*78c0*/  I2F.F64.S16 R4, R11 ;  /* 0x0000000b00047312 */ /* 0x000e280000101c00 */
[----:B0-----:R0:W-:Y:S01]  /*78d0*/  STG.E.128 desc[UR36][R8.64], R4 ;  /* 0x0000000408007986 */ /* 0x0011e2000c101d24 */
[----:B------:R-:W-:Y:S05]  /*78e0*/  BRA `(.L_x_25329) ;  /* 0x00000008001c7947 */ /* 0x000fea0003800000 */
.L_x_25337:
        /* <DEDUP_REMOVED lines=17> */
.L_x_25342:
[----:B------:R-:W-:Y:S05]  /*7a00*/  BSYNC.RECONVERGENT B0 ;  /* 0x0000000000007941 */ /* 0x000fea0003800200 */
.L_x_25341:
[----:B------:R0:W-:Y:S01]  /*7a10*/  STG.E.U8 desc[UR36][R8.64], R3 ;  /* 0x0000000308007986 */ /* 0x0001e2000c101124 */
[----:B------:R-:W-:Y:S05]  /*7a20*/  BRA `(.L_x_25329) ;  /* 0x0000000400cc7947 */ /* 0x000fea0003800000 */
.L_x_25340:
        /* <DEDUP_REMOVED lines=16> */
.L_x_25339:
[----:B------:R-:W0:Y:S02]  /*7b30*/  I2F.S16 R0, R11 ;  /* 0x0000000b00007306 */ /* 0x000e240000101400 */
[----:B0-----:R-:W-:-:S05]  /*7b40*/  F2FP.BF16.F32.PACK_AB R0, RZ, R0 ;  /* 0x00000000ff00723e */ /* 0x001fca00000010ff */
[----:B------:R0:W-:Y:S01]  /*7b50*/  STG.E.U16 desc[UR36][R8.64], R0 ;  /* 0x0000000008007986 */ /* 0x0001e2000c101524 */
[----:B------:R-:W-:Y:S05]  /*7b60*/  BRA `(.L_x_25329) ;  /* 0x00000004007c7947 */ /* 0x000fea0003800000 */
.L_x_25336:
        /* <DEDUP_REMOVED lines=10> */
.L_x_25345:
        /* <DEDUP_REMOVED lines=12> */
.L_x_25348:
[----:B------:R-:W-:-:S04]  /*7cd0*/  SHF.R.U32.HI R0, RZ, 0x14, R11 ;  /* 0x00000014ff007819 */ /* 0x000fc8000001160b */
[----:B------:R-:W-:-:S04]  /*7ce0*/  LOP3.LUT R0, R0, 0x1, RZ, 0xc0, !PT ;  /* 0x0000000100007812 */ /* 0x000fc800078ec0ff */
[----:B------:R-:W-:-:S04]  /*7cf0*/  IADD3 R0, PT, PT, R11, 0x487ffff, R0 ;  /* 0x0487ffff0b007810 */ /* 0x000fc80007ffe000 */
[----:B------:R-:W-:-:S04]  /*7d00*/  SHF.R.U32.HI R0, RZ, 0x14, R0 ;  /* 0x00000014ff007819 */ /* 0x000fc80000011600 */
[----:B------:R-:W-:-:S07]  /*7d10*/  LOP3.LUT R0, R0, 0xff, RZ, 0xc0, !PT ;  /* 0x000000ff00007812 */ /* 0x000fce00078ec0ff */
.L_x_25349:
[----:B------:R-:W-:-:S07]  /*7d20*/  PRMT R4, R0, 0x7610, R4 ;  /* 0x0000761000047816 */ /* 0x000fce0000000004 */
.L_x_25347:
[----:B------:R-:W-:Y:S05]  /*7d30*/  BSYNC.RECONVERGENT B0 ;  /* 0x0000000000007941 */ /* 0x000fea0003800200 */
.L_x_25346:
[----:B------:R0:W-:Y:S01]  /*7d40*/  STG.E.U8 desc[UR36][R8.64], R4 ;  /* 0x0000000408007986 */ /* 0x0001e2000c101124 */
[----:B------:R-:W-:Y:S05]  /*7d50*/  BRA `(.L_x_25329) ;  /* 0x0000000400007947 */ /* 0x000fea0003800000 */
.L_x_25344:
        /* <DEDUP_REMOVED lines=12> */
.L_x_25352:
[----:B------:R-:W-:-:S04]  /*7e20*/  SHF.R.U32.HI R0, RZ, 0x15, R11 ;  /* 0x00000015ff007819 */ /* 0x000fc8000001160b */
[----:B------:R-:W-:-:S04]  /*7e30*/  LOP3.LUT R0, R0, 0x1, RZ, 0xc0, !PT ;  /* 0x0000000100007812 */ /* 0x000fc800078ec0ff */
[----:B------:R-:W-:-:S04]  /*7e40*/  IADD3 R0, PT, PT, R11, 0x88fffff, R0 ;  /* 0x088fffff0b007810 */ /* 0x000fc80007ffe000 */
[----:B------:R-:W-:-:S04]  /*7e50*/  SHF.R.U32.HI R0, RZ, 0x15, R0 ;  /* 0x00000015ff007819 */ /* 0x000fc80000011600 */
[----:B------:R-:W-:-:S07]  /*7e60*/  LOP3.LUT R0, R0, 0xff, RZ, 0xc0, !PT ;  /* 0x000000ff00007812 */ /* 0x000fce00078ec0ff */
.L_x_25353:
[----:B------:R-:W-:-:S07]  /*7e70*/  PRMT R4, R0, 0x7610, R4 ;  /* 0x0000761000047816 */ /* 0x000fce0000000004 */
.L_x_25351:
[----:B------:R-:W-:Y:S05]  /*7e80*/  BSYNC.RECONVERGENT B0 ;  /* 0x0000000000007941 */ /* 0x000fea0003800200 */
.L_x_25350:
[----:B------:R3:W-:Y:S01]  /*7e90*/  STG.E.U8 desc[UR36][R8.64], R4 ;  /* 0x0000000408007986 */ /* 0x0007e2000c101124 */
[----:B------:R-:W-:Y:S05]  /*7ea0*/  BRA `(.L_x_25329) ;  /* 0x0000000000ac7947 */ /* 0x000fea0003800000 */
.L_x_25343:
[----:B------:R-:W-:-:S13]  /*7eb0*/  ISETP.NE.AND P0, PT, R0, 0x1c, PT ;  /* 0x0000001c0000780c */ /* 0x000fda0003f05270 */
[----:B------:R-:W-:Y:S05]  /*7ec0*/  @!P0 BRA `(.L_x_25354) ;  /* 0x0000000000a08947 */ /* 0x000fea0003800000 */
[----:B------:R-:W-:-:S13]  /*7ed0*/  ISETP.NE.AND P0, PT, R0, 0x1d, PT ;  /* 0x0000001d0000780c */ /* 0x000fda0003f05270 */
[----:B------:R-:W-:Y:S05]  /*7ee0*/  @!P0 BRA `(.L_x_25355) ;  /* 0x0000000000888947 */ /* 0x000fea0003800000 */
[----:B------:R-:W-:-:S13]  /*7ef0*/  ISETP.NE.AND P0, PT, R0, 0x2c, PT ;  /* 0x0000002c0000780c */ /* 0x000fda0003f05270 */
[----:B------:R-:W-:Y:S05]  /*7f00*/  @!P0 BRA `(.L_x_25356) ;  /* 0x0000000000448947 */ /* 0x000fea0003800000 */
.L_x_25328:
        /* <DEDUP_REMOVED lines=16> */
.L_x_25357:
[----:B------:R-:W-:Y:S05]  /*8010*/  BRA `(.L_x_25329) ;  /* 0x0000000000507947 */ /* 0x000fea0003800000 */
.L_x_25356:
        /* <DEDUP_REMOVED lines=15> */
.L_x_25355:
[----:B------:R-:W-:Y:S02]  /*8110*/  IMAD.MOV.U32 R4, RZ, RZ, R11 ;  /* 0x000000ffff047224 */ /* 0x000fe400078e000b */
[----:B------:R-:W-:-:S05]  /*8120*/  IMAD.MOV.U32 R5, RZ, RZ, RZ ;  /* 0x000000ffff057224 */ /* 0x000fca00078e00ff */
[----:B------:R1:W-:Y:S01]  /*8130*/  STG.E.64 desc[UR36][R8.64], R4 ;  /* 0x0000000408007986 */ /* 0x0003e2000c101b24 */
[----:B------:R-:W-:Y:S05]  /*8140*/  BRA `(.L_x_25329) ;  /* 0x0000000000047947 */ /* 0x000fea0003800000 */
.L_x_25354:
[----:B------:R0:W-:Y:S02]  /*8150*/  STG.E desc[UR36][R8.64], R11 ;  /* 0x0000000b08007986 */ /* 0x0001e4000c101924 */
.L_x_25329:
[----:B------:R-:W-:Y:S05]  /*8160*/  BSYNC.RECONVERGENT B6 ;  /* 0x0000000000067941 */ /* 0x000fea0003800200 */
.L_x_25323:
        /* <DEDUP_REMOVED lines=24> */
.L_x_25363:
[----:B------:R4:W-:Y:S01]  /*82f0*/  STG.E.U8 desc[UR36][R8.64], R26 ;  /* 0x0000001a08007986 */ /* 0x0009e2000c101124 */
[----:B------:R-:W-:Y:S05]  /*8300*/  BRA `(.L_x_25365) ;  /* 0x0000000800fc7947 */ /* 0x000fea0003800000 */
.L_x_25362:
        /* <DEDUP_REMOVED lines=9> */
.L_x_25367:
[----:B------:R2:W-:Y:S01]  /*83a0*/  STG.E desc[UR36][R8.64], R26 ;  /* 0x0000001a08007986 */ /* 0x0005e2000c101924 */
[----:B------:R-:W-:Y:S05]  /*83b0*/  BRA `(.L_x_25365) ;  /* 0x0000000800d07947 */ /* 0x000fea0003800000 */
.L_x_25366:
[----:B------:R0:W-:Y:S01]  /*83c0*/  STG.E.U16 desc[UR36][R8.64], R26 ;  /* 0x0000001a08007986 */ /* 0x0001e2000c101524 */
[----:B------:R-:W-:Y:S05]  /*83d0*/  BRA `(.L_x_25365) ;  /* 0x0000000800c87947 */ /* 0x000fea0003800000 */
.L_x_25361:
        /* <DEDUP_REMOVED lines=9> */
.L_x_25369:
[----:B------:R-:W0:Y:S02]  /*8470*/  I2F.S16 R0, R26 ;  /* 0x0000001a00007306 */ /* 0x000e240000101400 */
[----:B0-----:R-:W-:-:S05]  /*8480*/  F2FP.F16.F32.PACK_AB R0, RZ, R0 ;  /* 0x00000000ff00723e */ /* 0x001fca00000000ff */
[----:B------:R0:W-:Y:S01]  /*8490*/  STG.E.U16 desc[UR36][R8.64], R0 ;  /* 0x0000000008007986 */ /* 0x0001e2000c101524 */
[----:B------:R-:W-:Y:S05]  /*84a0*/  BRA `(.L_x_25365) ;  /* 0x0000000800947947 */ /* 0x000fea0003800000 */
.L_x_25368:
        /* <DEDUP_REMOVED lines=10> */
.L_x_25371:
[----:B------:R-:W0:Y:S02]  /*8550*/  I2F.S16 R26, R26 ;  /* 0x0000001a001a7306 */ /* 0x000e240000101400 */
[----:B0-----:R-:W-:-:S04]  /*8560*/  F2FP.F16.F32.PACK_AB R3, RZ, R26 ;  /* 0x0000001aff03723e */ /* 0x001fc800000000ff */
[----:B------:R-:W-:-:S05]  /*8570*/  PRMT R3, R3, 0x5410, RZ ;  /* 0x0000541003037816 */ /* 0x000fca00000000ff */
[----:B------:R0:W-:Y:S01]  /*8580*/  STG.E desc[UR36][R8.64], R3 ;  /* 0x0000000308007986 */ /* 0x0001e2000c101924 */
[----:B------:R-:W-:Y:S05]  /*8590*/  BRA `(.L_x_25365) ;  /* 0x0000000800587947 */ /* 0x000fea0003800000 */
.L_x_25370:
[----:B------:R-:W0:Y:S02]  /*85a0*/  I2F.F64.S16 R26, R26 ;  /* 0x0000001a001a7312 */ /* 0x000e240000101c00 */
[----:B0-----:R0:W-:Y:S01]  /*85b0*/  STG.E.64 desc[UR36][R8.64], R26 ;  /* 0x0000001a08007986 */ /* 0x0011e2000c101b24 */
[----:B------:R-:W-:Y:S05]  /*85c0*/  BRA `(.L_x_25365) ;  /* 0x00000008004c7947 */ /* 0x000fea0003800000 */
.L_x_25360:
        /* <DEDUP_REMOVED lines=12> */
.L_x_25375:
        /* <DEDUP_REMOVED lines=16> */
.L_x_25378:
[----:B------:R-:W-:-:S07]  /*8790*/  PRMT R4, R0, 0x7610, R4 ;  /* 0x0000761000047816 */ /* 0x000fce0000000004 */
.L_x_25377:
[----:B------:R-:W-:Y:S05]  /*87a0*/  BSYNC.RECONVERGENT B0 ;  /* 0x0000000000007941 */ /* 0x000fea0003800200 */
.L_x_25376:
[----:B------:R0:W-:Y:S01]  /*87b0*/  STG.E.U8 desc[UR36][R8.64], R4 ;  /* 0x0000000408007986 */ /* 0x0001e2000c101124 */
[----:B------:R-:W-:Y:S05]  /*87c0*/  BRA `(.L_x_25365) ;  /* 0x0000000400cc7947 */ /* 0x000fea0003800000 */
.L_x_25374:
        /* <DEDUP_REMOVED lines=16> */
.L_x_25381:
[----:B------:R-:W-:-:S07]  /*88d0*/  PRMT R4, R0, 0x7610, R4 ;  /* 0x0000761000047816 */ /* 0x000fce0000000004 */
.L_x_25380:
[----:B------:R-:W-:Y:S05]  /*88e0*/  BSYNC.RECONVERGENT B0 ;  /* 0x0000000000007941 */ /* 0x000fea0003800200 */
.L_x_25379:
[----:B------:R0:W-:Y:S01]  /*88f0*/  STG.E.U8 desc[UR36][R8.64], R4 ;  /* 0x0000000408007986 */ /* 0x0001e2000c101124 */
[----:B------:R-:W-:Y:S05]  /*8900*/  BRA `(.L_x_25365) ;  /* 0x00000004007c7947 */ /* 0x000fea0003800000 */
.L_x_25373:
        /* <DEDUP_REMOVED lines=21> */
.L_x_25383:
[----:B------:R-:W-:-:S05]  /*8a60*/  IMAD.MOV.U32 R27, RZ, RZ, RZ ;  /* 0x000000ffff1b7224 */ /* 0x000fca00078e00ff */
[----:B------:R0:W-:Y:S01]  /*8a70*/  STG.E.64 desc[UR36][R8.64], R26 ;  /* 0x0000001a08007986 */ /* 0x0001e2000c101b24 */
[----:B------:R-:W-:Y:S05]  /*8a80*/  BRA `(.L_x_25365) ;  /* 0x00000004001c7947 */ /* 0x000fea0003800000 */
.L_x_25382:
[----:B------:R0:W-:Y:S01]  /*8a90*/  STG.E desc[UR36][R8.64], R26 ;  /* 0x0000001a08007986 */ /* 0x0001e2000c101924 */
[----:B------:R-:W-:Y:S05]  /*8aa0*/  BRA `(.L_x_25365) ;  /* 0x0000000400147947 */ /* 0x000fea0003800000 */
.L_x_25372:
        /* <DEDUP_REMOVED lines=8> */
.L_x_25385:
[----:B------:R-:W-:Y:S01]  /*8b30*/  CS2R R6, SRZ ;  /* 0x0000000000067805 */ /* 0x000fe2000001ff00 */
[----:B------:R-:W0:Y:S04]  /*8b40*/  I2F.F64.S16 R4, R26 ;  /* 0x0000001a00047312 */ /* 0x000e280000101c00 */
[----:B0-----:R0:W-:Y:S01]  /*8b50*/  STG.E.128 desc[UR36][R8.64], R4 ;  /* 0x0000000408007986 */ /* 0x0011e2000c101d24 */
[----:B------:R-:W-:Y:S05]  /*8b60*/  BRA `(.L_x_25365) ;  /* 0x0000000000e47947 */ /* 0x000fea0003800000 */
.L_x_25384:
[----:B------:R-:W-:-:S13]  /*8b70*/  ISETP.NE.AND P0, PT, R0, 0xf, PT ;  /* 0x0000000f0000780c */ /* 0x000fda0003f05270 */
[----:B------:R-:W-:Y:S05]  /*8b80*/  @!P0 BRA `(.L_x_25386) ;  /* 0x0000000000d08947 */ /* 0x000fea0003800000 */
[----:B------:R-:W-:-:S13]  /*8b90*/  ISETP.NE.AND P0, PT, R0, 0x17, PT ;  /* 0x000000170000780c */ /* 0x000fda0003f05270 */
[----:B------:R-:W-:Y:S05]  /*8ba0*/  @!P0 BRA `(.L_x_25387) ;  /* 0x0000000000848947 */ /* 0x000fea0003800000 */
[----:B------:R-:W-:-:S13]  /*8bb0*/  ISETP.NE.AND P0, PT, R0, 0x18, PT ;  /* 0x000000180000780c */ /* 0x000fda0003f05270 */
[----:B------:R-:W-:Y:S05]  /*8bc0*/  @!P0 BRA `(.L_x_25388) ;  /* 0x0000000000448947 */ /* 0x000fea0003800000 */
.L_x_25364:
        /* <DEDUP_REMOVED lines=16> */
.L_x_25389:
[----:B------:R-:W-:Y:S05]  /*8cd0*/  BRA `(.L_x_25365) ;  /* 0x0000000000887947 */ /* 0x000fea0003800000 */
.L_x_25388:
        /* <DEDUP_REMOVED lines=11> */
.L_x_25391:
[----:B------:R-:W-:Y:S05]  /*8d90*/  BSYNC.RECONVERGENT B0 ;  /* 0x0000000000007941 */ /* 0x000fea0003800200 */
.L_x_25390:
[----:B------:R0:W-:Y:S01]  /*8da0*/  STG.E.U8 desc[UR36][R8.64], R3 ;  /* 0x0000000308007986 */ /* 0x0001e2000c101124 */
[----:B------:R-:W-:Y:S05]  /*8db0*/  BRA `(.L_x_25365) ;  /* 0x0000000000507947 */ /* 0x000fea0003800000 */
.L_x_25387:
        /* <DEDUP_REMOVED lines=12> */
.L_x_25392:
[----:B------:R-:W-:Y:S01]  /*8e80*/  IMAD.MOV.U32 R3, RZ, RZ, 0x7f ;  /* 0x0000007fff037424 */ /* 0x000fe200078e00ff */
[----:B------:R-:W-:-:S04]  /*8e90*/  ISETP.GT.U32.AND P0, PT, R5, 0x7f800000, PT ;  /* 0x7f8000000500780c */ /* 0x000fc80003f04070 */
[----:B------:R-:W-:-:S05]  /*8ea0*/  SEL R3, R3, 0x7c, P0 ;  /* 0x0000007c03037807 */ /* 0x000fca0000000000 */
[----:B------:R0:W-:Y:S01]  /*8eb0*/  STG.E.U8 desc[UR36][R8.64], R3 ;  /* 0x0000000308007986 */ /* 0x0001e2000c101124 */
[----:B------:R-:W-:Y:S05]  /*8ec0*/  BRA `(.L_x_25365) ;  /* 0x00000000000c7947 */ /* 0x000fea0003800000 */
.L_x_25386:
[----:B------:R-:W0:Y:S02]  /*8ed0*/  I2F.S16 R0, R26 ;  /* 0x0000001a00007306 */ /* 0x000e240000101400 */
[----:B0-----:R-:W-:-:S05]  /*8ee0*/  F2FP.BF16.F32.PACK_AB R0, RZ, R0 ;  /* 0x00000000ff00723e */ /* 0x001fca00000010ff */
[----:B------:R0:W-:Y:S02]  /*8ef0*/  STG.E.U16 desc[UR36][R8.64], R0 ;  /* 0x0000000008007986 */ /* 0x0001e4000c101524 */
.L_x_25365:
[----:B------:R-:W-:Y:S05]  /*8f00*/  BSYNC.RECONVERGENT B6 ;  /* 0x0000000000067941 */ /* 0x000fea0003800200 */
.L_x_25359:
[----:B------:R-:W-:-:S07]  /*8f10*/  VIADD R17, R17, 0x80 ;  /* 0x0000008011117836 */ /* 0x000fce0000000000 */
.L_x_25322:
[----:B------:R-:W-:-:S13]  /*8f20*/  ISETP.GE.AND P0, PT, R17, R16, PT ;  /* 0x000000101100720c */ /* 0x000fda0003f06270 */
[----:B------:R-:W-:Y:S05]  /*8f30*/  @P0 BREAK.RELIABLE B7 ;  /* 0x0000000000070942 */ /* 0x000fea0003800100 */
[----:B------:R-:W-:Y:S05]  /*8f40*/  @P0 BRA `(.L_x_25358) ;  /* 0x0000000c00640947 */ /* 0x000fea0003800000 */
[----:B------:R-:W-:Y:S05]  /*8f50*/  BSYNC.RELIABLE B7 ;  /* 0x0000000000077941 */ /* 0x000fea0003800100 */
.L_x_25321:
        /* <DEDUP_REMOVED lines=21> */
.L_x_25397:
[----:B------:R4:W-:Y:S01]  /*90b0*/  STG.E.U8 desc[UR36][R8.64], R24 ;  /* 0x0000001808007986 */ /* 0x0009e2000c101124 */
[----:B------:R-:W-:Y:S05]  /*90c0*/  BRA `(.L_x_25399) ;  /* 0x0000000800fc7947 */ /* 0x000fea0003800000 */
.L_x_25396:
        /* <DEDUP_REMOVED lines=9> */
.L_x_25401:
[----:B------:R2:W-:Y:S01]  /*9160*/  STG.E desc[UR36][R8.64], R24 ;  /* 0x0000001808007986 */ /* 0x0005e2000c101924 */
[----:B------:R-:W-:Y:S05]  /*9170*/  BRA `(.L_x_25399) ;  /* 0x0000000800d07947 */ /* 0x000fea0003800000 */
.L_x_25400:
[----:B------:R0:W-:Y:S01]  /*9180*/  STG.E.U16 desc[UR36][R8.64], R24 ;  /* 0x0000001808007986 */ /* 0x0001e2000c101524 */
[----:B------:R-:W-:Y:S05]  /*9190*/  BRA `(.L_x_25399) ;  /* 0x0000000800c87947 */ /* 0x000fea0003800000 */
.L_x_25395:
        /* <DEDUP_REMOVED lines=9> */
.L_x_25403:
[----:B------:R-:W0:Y:S02]  /*9230*/  I2F.S16 R0, R24 ;  /* 0x0000001800007306 */ /* 0x000e240000101400 */
[----:B0-----:R-:W-:-:S05]  /*9240*/  F2FP.F16.F32.PACK_AB R0, RZ, R0 ;  /* 0x00000000ff00723e */ /* 0x001fca00000000ff */
[----:B------:R0:W-:Y:S01]  /*9250*/  STG.E.U16 desc[UR36][R8.64], R0 ;  /* 0x0000000008007986 */ /* 0x0001e2000c101524 */
[----:B------:R-:W-:Y:S05]  /*9260*/  BRA `(.L_x_25399) ;  /* 0x0000000800947947 */ /* 0x000fea0003800000 */
.L_x_25402:
        /* <DEDUP_REMOVED lines=10> */
.L_x_25405:
[----:B------:R-:W0:Y:S02]  /*9310*/  I2F.S16 R24, R24 ;  /* 0x0000001800187306 */ /* 0x000e240000101400 */
[----:B0-----:R-:W-:-:S04]  /*9320*/  F2FP.F16.F32.PACK_AB R3, RZ, R24 ;  /* 0x00000018ff03723e */ /* 0x001fc800000000ff */
[----:B------:R-:W-:-:S05]  /*9330*/  PRMT R3, R3, 0x5410, RZ ;  /* 0x0000541003037816 */ /* 0x000fca00000000ff */
[----:B------:R0:W-:Y:S01]  /*9340*/  STG.E desc[UR36][R8.64], R3 ;  /* 0x0000000308007986 */ /* 0x0001e2000c101924 */
[----:B------:R-:W-:Y:S05]  /*9350*/  BRA `(.L_x_25399) ;  /* 0x0000000800587947 */ /* 0x000fea0003800000 */
.L_x_25404:
[----:B------:R-:W0:Y:S02]  /*9360*/  I2F.F64.S16 R24, R24 ;  /* 0x0000001800187312 */ /* 0x000e240000101c00 */
[----:B0-----:R0:W-:Y:S01]  /*9370*/  STG.E.64 desc[UR36][R8.64], R24 ;  /* 0x0000001808007986 */ /* 0x0011e2000c101b24 */
[----:B------:R-:W-:Y:S05]  /*9380*/  BRA `(.L_x_25399) ;  /* 0x00000008004c7947 */ /* 0x000fea0003800000 */
.L_x_25394:
        /* <DEDUP_REMOVED lines=12> */
.L_x_25409:
        /* <DEDUP_REMOVED lines=16> */
.L_x_25412:
[----:B------:R-:W-:-:S07]  /*9550*/  PRMT R4, R0, 0x7610, R4 ;  /* 0x0000761000047816 */ /* 0x000fce0000000004 */
.L_x_25411:
[----:B------:R-:W-:Y:S05]  /*9560*/  BSYNC.RECONVERGENT B0 ;  /* 0x0000000000007941 */ /* 0x000fea0003800200 */
.L_x_25410:
[----:B------:R0:W-:Y:S01]  /*9570*/  STG.E.U8 desc[UR36][R8.64], R4 ;  /* 0x0000000408007986 */ /* 0x0001e2000c101124 */
[----:B------:R-:W-:Y:S05]  /*9580*/  BRA `(.L_x_25399) ;  /* 0x0000000400cc7947 */ /* 0x000fea0003800000 */
.L_x_25408:
        /* <DEDUP_REMOVED lines=16> */
.L_x_25415:
[----:B------:R-:W-:-:S07]  /*9690*/  PRMT R4, R0, 0x7610, R4 ;  /* 0x0000761000047816 */ /* 0x000fce0000000004 */
.L_x_25414:
[----:B------:R-:W-:Y:S05]  /*96a0*/  BSYNC.RECONVERGENT B0 ;  /* 0x0000000000007941 */ /* 0x000fea0003800200 */
.L_x_25413:
[----:B------:R0:W-:Y:S01]  /*96b0*/  STG.E.U8 desc[UR36][R8.64], R4 ;  /* 0x0000000408007986 */ /* 0x0001e2000c101124 */
[----:B------:R-:W-:Y:S05]  /*96c0*/  BRA `(.L_x_25399) ;  /* 0x00000004007c7947 */ /* 0x000fea0003800000 */
.L_x_25407:
        /* <DEDUP_REMOVED lines=21> */
.L_x_25417:
[----:B------:R-:W-:-:S05]  /*9820*/  IMAD.MOV.U32 R25, RZ, RZ, RZ ;  /* 0x000000ffff197224 */ /* 0x000fca00078e00ff */
[----:B------:R0:W-:Y:S01]  /*9830*/  STG.E.64 desc[UR36][R8.64], R24 ;  /* 0x0000001808007986 */ /* 0x0001e2000c101b24 */
[----:B------:R-:W-:Y:S05]  /*9840*/  BRA `(.L_x_25399) ;  /* 0x00000004001c7947 */ /* 0x000fea0003800000 */
.L_x_25416:
[----:B------:R0:W-:Y:S01]  /*9850*/  STG.E desc[UR36][R8.64], R24 ;  /* 0x0000001808007986 */ /* 0x0001e2000c101924 */
[----:B------:R-:W-:Y:S05]  /*9860*/  BRA `(.L_x_25399) ;  /* 0x0000000400147947 */ /* 0x000fea0003800000 */
.L_x_25406:
        /* <DEDUP_REMOVED lines=8> */
.L_x_25419:
[----:B------:R-:W-:Y:S01]  /*98f0*/  CS2R R6, SRZ ;  /* 0x0000000000067805 */ /* 0x000fe2000001ff00 */
[----:B------:R-:W0:Y:S04]  /*9900*/  I2F.F64.S16 R4, R24 ;  /* 0x0000001800047312 */ /* 0x000e280000101c00 */
[----:B0-----:R0:W-:Y:S01]  /*9910*/  STG.E.128 desc[UR36][R8.64], R4 ;  /* 0x0000000408007986 */ /* 0x0011e2000c101d24 */
[----:B------:R-:W-:Y:S05]  /*9920*/  BRA `(.L_x_25399) ;  /* 0x0000000000e47947 */ /* 0x000fea0003800000 */
.L_x_25418:
[----:B------:R-:W-:-:S13]  /*9930*/  ISETP.NE.AND P0, PT, R0, 0xf, PT ;  /* 0x0000000f0000780c */ /* 0x000fda0003f05270 */
[----:B------:R-:W-:Y:S05]  /*9940*/  @!P0 BRA `(.L_x_25420) ;  /* 0x0000000000d08947 */ /* 0x000fea0003800000 */
[----:B------:R-:W-:-:S13]  /*9950*/  ISETP.NE.AND P0, PT, R0, 0x17, PT ;  /* 0x000000170000780c */ /* 0x000fda0003f05270 */
[----:B------:R-:W-:Y:S05]  /*9960*/  @!P0 BRA `(.L_x_25421) ;  /* 0x0000000000848947 */ /* 0x000fea0003800000 */
[----:B------:R-:W-:-:S13]  /*9970*/  ISETP.NE.AND P0, PT, R0, 0x18, PT ;  /* 0x000000180000780c */ /* 0x000fda0003f05270 */
[----:B------:R-:W-:Y:S05]  /*9980*/  @!P0 BRA `(.L_x_25422) ;  /* 0x0000000000448947 */ /* 0x000fea0003800000 */
.L_x_25398:
        /* <DEDUP_REMOVED lines=16> */
.L_x_25423:
[----:B------:R-:W-:Y:S05]  /*9a90*/  BRA `(.L_x_25399) ;  /* 0x0000000000887947 */ /* 0x000fea0003800000 */
.L_x_25422:
        /* <DEDUP_REMOVED lines=11> */
.L_x_25425:
[----:B------:R-:W-:Y:S05]  /*9b50*/  BSYNC.RECONVERGENT B0 ;  /* 0x0000000000007941 */ /* 0x000fea0003800200 */
.L_x_25424:
[----:B------:R0:W-:Y:S01]  /*9b60*/  STG.E.U8 desc[UR36][R8.64], R3 ;  /* 0x0000000308007986 */ /* 0x0001e2000c101124 */
[----:B------:R-:W-:Y:S05]  /*9b70*/  BRA `(.L_x_25399) ;  /* 0x0000000000507947 */ /* 0x000fea0003800000 */
.L_x_25421:
        /* <DEDUP_REMOVED lines=12> */
.L_x_25426:
[----:B------:R-:W-:Y:S01]  /*9c40*/  IMAD.MOV.U32 R3, RZ, RZ, 0x7f ;  /* 0x0000007fff037424 */ /* 0x000fe200078e00ff */
[----:B------:R-:W-:-:S04]  /*9c50*/  ISETP.GT.U32.AND P0, PT, R5, 0x7f800000, PT ;  /* 0x7f8000000500780c */ /* 0x000fc80003f04070 */
[----:B------:R-:W-:-:S05]  /*9c60*/  SEL R3, R3, 0x7c, P0 ;  /* 0x0000007c03037807 */ /* 0x000fca0000000000 */
[----:B------:R0:W-:Y:S01]  /*9c70*/  STG.E.U8 desc[UR36][R8.64], R3 ;  /* 0x0000000308007986 */ /* 0x0001e2000c101124 */
[----:B------:R-:W-:Y:S05]  /*9c80*/  BRA `(.L_x_25399) ;  /* 0x00000000000c7947 */ /* 0x000fea0003800000 */
.L_x_25420:
[----:B------:R-:W0:Y:S02]  /*9c90*/  I2F.S16 R0, R24 ;  /* 0x0000001800007306 */ /* 0x000e240000101400 */
[----:B0-----:R-:W-:-:S05]  /*9ca0*/  F2FP.BF16.F32.PACK_AB R0, RZ, R0 ;  /* 0x00000000ff00723e */ /* 0x001fca00000010ff */
[----:B------:R0:W-:Y:S02]  /*9cb0*/  STG.E.U16 desc[UR36][R8.64], R0 ;  /* 0x0000000008007986 */ /* 0x0001e4000c101524 */
.L_x_25399:
[----:B------:R-:W-:Y:S05]  /*9cc0*/  BSYNC.RECONVERGENT B6 ;  /* 0x0000000000067941 */ /* 0x000fea0003800200 */
.L_x_25393:
[----:B------:R-:W-:-:S07]  /*9cd0*/  VIADD R17, R17, 0x80 ;  /* 0x0000008011117836 */ /* 0x000fce0000000000 */
.L_x_25358:
[----:B------:R-:W-:Y:S05]  /*9ce0*/  BSYNC.RECONVERGENT B8 ;  /* 0x0000000000087941 */ /* 0x000fea0003800200 */
.L_x_25320:
        /* <DEDUP_REMOVED lines=21> */
.L_x_25430:
[----:B------:R-:W-:Y:S01]  /*9e40*/  STG.E.U8 desc[UR36][R2.64], R22 ;  /* 0x0000001602007986 */ /* 0x000fe2000c101124 */
[----:B------:R-:W-:Y:S05]  /*9e50*/  EXIT ;  /* 0x000000000000794d */ /* 0x000fea0003800000 */
.L_x_25429:
        /* <DEDUP_REMOVED lines=9> */
.L_x_25433:
[----:B------:R-:W-:Y:S01]  /*9ef0*/  STG.E desc[UR36][R2.64], R22 ;  /* 0x0000001602007986 */ /* 0x000fe2000c101924 */
[----:B------:R-:W-:Y:S05]  /*9f00*/  EXIT ;  /* 0x000000000000794d */ /* 0x000fea0003800000 */
.L_x_25432:
[----:B------:R-:W-:Y:S01]  /*9f10*/  STG.E.U16 desc[UR36][R2.64], R22 ;  /* 0x0000001602007986 */ /* 0x000fe2000c101524 */
[----:B------:R-:W-:Y:S05]  /*9f20*/  EXIT ;  /* 0x000000000000794d */ /* 0x000fea0003800000 */
.L_x_25428:
        /* <DEDUP_REMOVED lines=9> */
.L_x_25435:
[----:B------:R-:W0:Y:S02]  /*9fc0*/  I2F.S16 R0, R22 ;  /* 0x0000001600007306 */ /* 0x000e240000101400 */
[----:B0-----:R-:W-:-:S05]  /*9fd0*/  F2FP.F16.F32.PACK_AB R0, RZ, R0 ;  /* 0x00000000ff00723e */ /* 0x001fca00000000ff */
[----:B------:R-:W-:Y:S01]  /*9fe0*/  STG.E.U16 desc[UR36][R2.64], R0 ;  /* 0x0000000002007986 */ /* 0x000fe2000c101524 */
[----:B------:R-:W-:Y:S05]  /*9ff0*/  EXIT ;  /* 0x000000000000794d */ /* 0x000fea0003800000 */
.L_x_25434:
        /* <DEDUP_REMOVED lines=10> */
.L_x_25437:
[----:B------:R-:W0:Y:S02]  /*a0a0*/  I2F.S16 R22, R22 ;  /* 0x0000001600167306 */ /* 0x000e240000101400 */
[----:B0-----:R-:W-:-:S04]  /*a0b0*/  F2FP.F16.F32.PACK_AB R5, RZ, R22 ;  /* 0x00000016ff05723e */ /* 0x001fc800000000ff */
[----:B------:R-:W-:-:S05]  /*a0c0*/  PRMT R5, R5, 0x5410, RZ ;  /* 0x0000541005057816 */ /* 0x000fca00000000ff */
[----:B------:R-:W-:Y:S01]  /*a0d0*/  STG.E desc[UR36][R2.64], R5 ;  /* 0x0000000502007986 */ /* 0x000fe2000c101924 */
[----:B------:R-:W-:Y:S05]  /*a0e0*/  EXIT ;  /* 0x000000000000794d */ /* 0x000fea0003800000 */
.L_x_25436:
[----:B------:R-:W0:Y:S02]  /*a0f0*/  I2F.F64.S16 R22, R22 ;  /* 0x0000001600167312 */ /* 0x000e240000101c00 */
[----:B0-----:R-:W-:Y:S01]  /*a100*/  STG.E.64 desc[UR36][R2.64], R22 ;  /* 0x0000001602007986 */ /* 0x001fe2000c101b24 */
[----:B------:R-:W-:Y:S05]  /*a110*/  EXIT ;  /* 0x000000000000794d */ /* 0x000fea0003800000 */
.L_x_25427:
        /* <DEDUP_REMOVED lines=12> */
.L_x_25441:
        /* <DEDUP_REMOVED lines=17> */
.L_x_25443:
[----:B------:R-:W-:Y:S05]  /*a2f0*/  BSYNC.RECONVERGENT B0 ;  /* 0x0000000000007941 */ /* 0x000fea0003800200 */
.L_x_25442:
[----:B------:R-:W-:Y:S01]  /*a300*/  STG.E.U8 desc[UR36][R2.64], R0 ;  /* 0x0000000002007986 */ /* 0x000fe2000c101124 */
[----:B------:R-:W-:Y:S05]  /*a310*/  EXIT ;  /* 0x000000000000794d */ /* 0x000fea0003800000 */
.L_x_25440:
        /* <DEDUP_REMOVED lines=17> */
.L_x_25445:
[----:B------:R-:W-:Y:S05]  /*a430*/  BSYNC.RECONVERGENT B0 ;  /* 0x0000000000007941 */ /* 0x000fea0003800200 */
.L_x_25444:
[----:B------:R-:W-:Y:S01]  /*a440*/  STG.E.U8 desc[UR36][R2.64], R0 ;  /* 0x0000000002007986 */ /* 0x000fe2000c101124 */
[----:B------:R-:W-:Y:S05]  /*a450*/  EXIT ;  /* 0x000000000000794d */ /* 0x000fea0003800000 */
.L_x_25439:
        /* <DEDUP_REMOVED lines=21> */
.L_x_25447:
[----:B------:R-:W-:-:S05]  /*a5b0*/  IMAD.MOV.U32 R23, RZ, RZ, RZ ;  /* 0x000000ffff177224 */ /* 0x000fca00078e00ff */
[----:B------:R-:W-:Y:S01]  /*a5c0*/  STG.E.64 desc[UR36][R2.64], R22 ;  /* 0x0000001602007986 */ /* 0x000fe2000c101b24 */
[----:B------:R-:W-:Y:S05]  /*a5d0*/  EXIT ;  /* 0x000000000000794d */ /* 0x000fea0003800000 */
.L_x_25446:
[----:B------:R-:W-:Y:S01]  /*a5e0*/  STG.E desc[UR36][R2.64], R22 ;  /* 0x0000001602007986 */ /* 0x000fe2000c101924 */
[----:B------:R-:W-:Y:S05]  /*a5f0*/  EXIT ;  /* 0x000000000000794d */ /* 0x000fea0003800000 */
.L_x_25438:
        /* <DEDUP_REMOVED lines=8> */
.L_x_25449:
[----:B------:R-:W-:Y:S01]  /*a680*/  CS2R R6, SRZ ;  /* 0x0000000000067805 */ /* 0x000fe2000001ff00 */
[----:B------:R-:W0:Y:S04]  /*a690*/  I2F.F64.S16 R4, R22 ;  /* 0x0000001600047312 */ /* 0x000e280000101c00 */
[----:B0-----:R-:W-:Y:S01]  /*a6a0*/  STG.E.128 desc[UR36][R2.64], R4 ;  /* 0x0000000402007986 */ /* 0x001fe2000c101d24 */
[----:B------:R-:W-:Y:S05]  /*a6b0*/  EXIT ;  /* 0x000000000000794d */ /* 0x000fea0003800000 */
.L_x_25448:
[----:B------:R-:W-:-:S13]  /*a6c0*/  ISETP.NE.AND P0, PT, R0, 0xf, PT ;  /* 0x0000000f0000780c */ /* 0x000fda0003f05270 */
[----:B------:R-:W-:Y:S05]  /*a6d0*/  @!P0 BRA `(.L_x_25450) ;  /* 0x0000000000d48947 */ /* 0x000fea0003800000 */
[----:B------:R-:W-:-:S13]  /*a6e0*/  ISETP.NE.AND P0, PT, R0, 0x17, PT ;  /* 0x000000170000780c */ /* 0x000fda0003f05270 */
[----:B------:R-:W-:Y:S05]  /*a6f0*/  @!P0 BRA `(.L_x_25451) ;  /* 0x0000000000848947 */ /* 0x000fea0003800000 */
[----:B------:R-:W-:-:S13]  /*a700*/  ISETP.NE.AND P0, PT, R0, 0x18, PT ;  /* 0x000000180000780c */ /* 0x000fda0003f05270 */
[----:B------:R-:W-:Y:S05]  /*a710*/  @!P0 BRA `(.L_x_25452) ;  /* 0x0000000000448947 */ /* 0x000fea0003800000 */
.L_x_25431:
        /* <DEDUP_REMOVED lines=16> */
.L_x_25453:
[----:B------:R-:W-:Y:S05]  /*a820*/  EXIT ;  /* 0x000000000000794d */ /* 0x000fea0003800000 */
.L_x_25452:
        /* <DEDUP_REMOVED lines=11> */
.L_x_25455:
[----:B------:R-:W-:Y:S05]  /*a8e0*/  BSYNC.RECONVERGENT B0 ;  /* 0x0000000000007941 */ /* 0x000fea0003800200 */
.L_x_25454:
[----:B------:R-:W-:Y:S01]  /*a8f0*/  STG.E.U8 desc[UR36][R2.64], R5 ;  /* 0x0000000502007986 */ /* 0x000fe2000c101124 */
[----:B------:R-:W-:Y:S05]  /*a900*/  EXIT ;  /* 0x000000000000794d */ /* 0x000fea0003800000 */
.L_x_25451:
        /* <DEDUP_REMOVED lines=13> */
.L_x_25456:
[----:B------:R-:W-:Y:S01]  /*a9e0*/  IMAD.MOV.U32 R5, RZ, RZ, 0x7f ;  /* 0x0000007fff057424 */ /* 0x000fe200078e00ff */
[----:B------:R-:W-:-:S04]  /*a9f0*/  ISETP.GT.U32.AND P0, PT, R7, 0x7f800000, PT ;  /* 0x7f8000000700780c */ /* 0x000fc80003f04070 */
[----:B------:R-:W-:-:S05]  /*aa00*/  SEL R5, R5, 0x7c, P0 ;  /* 0x0000007c05057807 */ /* 0x000fca0000000000 */
[----:B------:R-:W-:Y:S01]  /*aa10*/  STG.E.U8 desc[UR36][R2.64], R5 ;  /* 0x0000000502007986 */ /* 0x000fe2000c101124 */
[----:B------:R-:W-:Y:S05]  /*aa20*/  EXIT ;  /* 0x000000000000794d */ /* 0x000fea0003800000 */
.L_x_25450:
[----:B------:R-:W0:Y:S02]  /*aa30*/  I2F.S16 R0, R22 ;  /* 0x0000001600007306 */ /* 0x000e240000101400 */
[----:B0-----:R-:W-:-:S05]  /*aa40*/  F2FP.BF16.F32.PACK_AB R0, RZ, R0 ;  /* 0x00000000ff00723e */ /* 0x001fca00000010ff */
[----:B------:R-:W-:Y:S01]  /*aa50*/  STG.E.U16 desc[UR36][R2.64], R0 ;  /* 0x0000000002007986 */ /* 0x000fe2000c101524 */
[----:B------:R-:W-:Y:S05]  /*aa60*/  EXIT ;  /* 0x000000000000794d */ /* 0x000fea0003800000 */
.L_x_25457:
        /* <DEDUP_REMOVED lines=9> */
.L_x_42934:


//--------------------- .text._ZN2at6native18elementwise_kernelILi128ELi4EZNS0_22gpu_kernel_impl_nocastINS0_13BinaryFunctorIiibZZZNS0_22logical_or_kernel_cudaERNS_14TensorIteratorEENKUlvE0_clEvENKUlvE1_clEvEUliiE_EEEEvRNS_18TensorIteratorBaseERKT_EUliE_EEviT1_ --------------------------
	.section	.text._ZN2at6native18elementwise_kernelILi128ELi4EZNS0_22gpu_kernel_impl_nocastINS0_13BinaryFunctorIiibZZZNS0_22logical_or_kernel_cudaERNS_14TensorIteratorEENKUlvE0_clEvENKUlvE1_clEvEUliiE_EEEEvRNS_18TensorIteratorBaseERKT_EUliE_EEviT1_,"ax",@progbits
	.align	128
        .global         _ZN2at6native18elementwise_kernelILi128ELi4EZNS0_22gpu_kernel_impl_nocastINS0_13BinaryFunctorIiibZZZNS0_22logical_or_kernel_cudaERNS_14TensorIteratorEENKUlvE0_clEvENKUlvE1_clEvEUliiE_EEEEvRNS_18TensorIteratorBaseERKT_EUliE_EEviT1_
        .type           _ZN2at6native18elementwise_kernelILi128ELi4EZNS0_22gpu_kernel_impl_nocastINS0_13BinaryFunctorIiibZZZNS0_22logical_or_kernel_cudaERNS_14TensorIteratorEENKUlvE0_clEvENKUlvE1_clEvEUliiE_EEEEvRNS_18TensorIteratorBaseERKT_EUliE_EEviT1_,@function
        .size           _ZN2at6native18elementwise_kernelILi128ELi4EZNS0_22gpu_kernel_impl_nocastINS0_13BinaryFunctorIiibZZZNS0_22logical_or_kernel_cudaERNS_14TensorIteratorEENKUlvE0_clEvENKUlvE1_clEvEUliiE_EEEEvRNS_18TensorIteratorBaseERKT_EUliE_EEviT1_,(.L_x_42935 - _ZN2at6native18elementwise_kernelILi128ELi4EZNS0_22gpu_kernel_impl_nocastINS0_13BinaryFunctorIiibZZZNS0_22logical_or_kernel_cudaERNS_14TensorIteratorEENKUlvE0_clEvENKUlvE1_clEvEUliiE_EEEEvRNS_18TensorIteratorBaseERKT_EUliE_EEviT1_)
        .other          _ZN2at6native18elementwise_kernelILi128ELi4EZNS0_22gpu_kernel_impl_nocastINS0_13BinaryFunctorIiibZZZNS0_22logical_or_kernel_cudaERNS_14TensorIteratorEENKUlvE0_clEvENKUlvE1_clEvEUliiE_EEEEvRNS_18TensorIteratorBaseERKT_EUliE_EEviT1_,@"STO_CUDA_ENTRY STV_DEFAULT"
_ZN2at6native18elementwise_kernelILi128ELi4EZNS0_22gpu_kernel_impl_nocastINS0_13BinaryFunctorIiibZZZNS0_22logical_or_kernel_cudaERNS_14TensorIteratorEENKUlvE0_clEvENKUlvE1_clEvEUliiE_EEEEvRNS_18TensorIteratorBaseERKT_EUliE_EEviT1_:
.text._ZN2at6native18elementwise_kernelILi128ELi4EZNS0_22gpu_kernel_impl_nocastINS0_13BinaryFunctorIiibZZZNS0_22logical_or_kernel_cudaERNS_14TensorIteratorEENKUlvE0_clEvENKUlvE1_clEvEUliiE_EEEEvRNS_18TensorIteratorBaseERKT_EUliE_EEviT1_:
        /* <DEDUP_REMOVED lines=17> */
[----:B-1----:R-:W2:Y:S03]  /*0110*/  LDG.E R7, desc[UR6][R6.64] ;  /* 0x0000000606077981 */ /* 0x002ea6000c1e1900 */
[----:B------:R-:W0:Y:S01]  /*0120*/  LDC.64 R8, c[0x0][0x5e8] ;  /* 0x00017a00ff087b82 */ /* 0x000e220000000a00 */
[----:B------:R-:W-:-:S02]  /*0130*/  IADD3 R3, PT, PT, R3, 0x80, RZ ;  /* 0x0000008003037810 */ /* 0x000fc40007ffe0ff */
[----:B--2---:R-:W-:-:S04]  /*0140*/  LOP3.LUT P0, RZ, R4, R7, RZ, 0xfc, !PT ;  /* 0x0000000704ff7212 */ /* 0x004fc8000780fcff */
        /* <DEDUP_REMOVED lines=8> */
[----:B--2---:R-:W3:Y:S03]  /*01d0*/  LDG.E R7, desc[UR6][R6.64] ;  /* 0x0000000606077981 */ /* 0x004ee6000c1e1900 */
[----:B0-----:R-:W0:Y:S01]  /*01e0*/  LDC.64 R8, c[0x0][0x5e8] ;  /* 0x00017a00ff087b82 */ /* 0x001e220000000a00 */
[----:B------:R-:W-:-:S02]  /*01f0*/  IADD3 R3, PT, PT, R3, 0x80, RZ ;  /* 0x0000008003037810 */ /* 0x000fc40007ffe0ff */
[----:B---3--:R-:W-:-:S04]  /*0200*/  LOP3.LUT P0, RZ, R4, R7, RZ, 0xfc, !PT ;  /* 0x0000000704ff7212 */ /* 0x008fc8000780fcff */
[----:B------:R-:W-:-:S05]  /*0210*/  SEL R11, RZ, 0x1, !P0 ;  /* 0x00000001ff0b7807 */ /* 0x000fca0004000000 */
[----:B0-----:R0:W-:Y:S04]  /*0220*/  STG.E.U8 desc[UR6][R8.64], R11 ;  /* 0x0000000b08007986 */ /* 0x0011e8000c101106 */
.L_x_25461:
[----:B------:R-:W-:-:S13]  /*0230*/  ISETP.GE.AND P0, PT, R3, UR4, PT ;  /* 0x0000000403007c0c */ /* 0x000fda000bf06270 */
[----:B------:R-:W-:Y:S05]  /*0240*/  @P0 BREAK.RELIABLE B1 ;  /* 0x0000000000010942 */ /* 0x000fea0003800100 */
[----:B------:R-:W-:Y:S05]  /*0250*/  @P0 BRA `(.L_x_25462) ;  /* 0x0000000000280947 */ /* 0x000fea0003800000 */
[----:B------:R-:W-:Y:S05]  /*0260*/  BSYNC.RELIABLE B1 ;  /* 0x0000000000017941 */ /* 0x000fea0003800100 */
.L_x_25460:
        /* <DEDUP_REMOVED lines=9> */
.L_x_25462:
[----:B------:R-:W-:Y:S05]  /*0300*/  BSYNC.RECONVERGENT B0 ;  /* 0x0000000000007941 */ /* 0x000fea0003800200 */
.L_x_25459:
[----:B------:R-:W-:Y:S05]  /*0310*/  WARPSYNC.ALL ;  /* 0x0000000000007948 */ /* 0x000fea0003800000 */
[----:B------:R-:W-:-:S13]  /*0320*/  ISETP.GE.AND P0, PT, R3, UR4, PT ;  /* 0x0000000403007c0c */ /* 0x000fda000bf06270 */
[----:B------:R-:W-:Y:S05]  /*0330*/  @P0 EXIT ;  /* 0x000000000000094d */ /* 0x000fea0003800000 */
[----:B------:R-:W2:Y:S08]  /*0340*/  LDC.64 R2, c[0x0][0x5f0] ;  /* 0x00017c00ff027b82 */ /* 0x000eb00000000a00 */
[----:B------:R-:W3:Y:S01]  /*0350*/  LDC.64 R4, c[0x0][0x5f8] ;  /* 0x00017e00ff047b82 */ /* 0x000ee20000000a00 */
[----:B--2---:R-:W2:Y:S04]  /*0360*/  LDG.E R2, desc[UR6][R2.64] ;  /* 0x0000000602027981 */ /* 0x004ea8000c1e1900 */
[----:B---3--:R-:W2:Y:S03]  /*0370*/  LDG.E R5, desc[UR6][R4.64] ;  /* 0x0000000604057981 */ /* 0x008ea6000c1e1900 */
[----:B------:R-:W3:Y:S01]  /*0380*/  LDC.64 R6, c[0x0][0x5e8] ;  /* 0x00017a00ff067b82 */ /* 0x000ee20000000a00 */
[----:B--2---:R-:W-:-:S04]  /*0390*/  LOP3.LUT P0, RZ, R2, R5, RZ, 0xfc, !PT ;  /* 0x0000000502ff7212 */ /* 0x004fc8000780fcff */
[----:B01----:R-:W-:-:S05]  /*03a0*/  SEL R9, RZ, 0x1, !P0 ;  /* 0x00000001ff097807 */ /* 0x003fca0004000000 */
[----:B---3--:R-:W-:Y:S01]  /*03b0*/  STG.E.U8 desc[UR6][R6.64], R9 ;  /* 0x0000000906007986 */ /* 0x008fe2000c101106 */
[----:B------:R-:W-:Y:S05]  /*03c0*/  EXIT ;  /* 0x000000000000794d */ /* 0x000fea0003800000 */
.L_x_25458:
        /* <DEDUP_REMOVED lines=356> */
.L_x_25466:
[----:B------:R-:W0:Y:S02]  /*1a10*/  LDCU.128 UR8, c[0x0][0x5f0] ;  /* 0x0000be00ff0877ac */ /* 0x000e240008000c00 */
[----:B0-----:R-:W-:Y:S02]  /*1a20*/  IADD3 R8, P1, PT, R4, UR10, RZ ;  /* 0x0000000a04087c10 */ /* 0x001fe4000ff3e0ff */
[----:B------:R-:W-:Y:S02]  /*1a30*/  IADD3 R6, P0, PT, R6, UR8, RZ ;  /* 0x0000000806067c10 */ /* 0x000fe4000ff1e0ff */
[----:B------:R-:W-:Y:S02]  /*1a40*/  IADD3.X R9, PT, PT, RZ, UR11, RZ, P1, !PT ;  /* 0x0000000bff097c10 */ /* 0x000fe40008ffe4ff */
[----:B------:R-:W-:Y:S01]  /*1a50*/  IADD3.X R7, PT, PT, RZ, UR9, RZ, P0, !PT ;  /* 0x00000009ff077c10 */ /* 0x000fe200087fe4ff */
[----:B------:R-:W0:Y:S03]  /*1a60*/  LDCU.64 UR8, c[0x0][0x5e8] ;  /* 0x0000bd00ff0877ac */ /* 0x000e260008000a00 */
[----:B------:R-:W2:Y:S04]  /*1a70*/  LDG.E R9, desc[UR6][R8.64] ;  /* 0x0000000608097981 */ /* 0x000ea8000c1e1900 */
[----:B------:R-:W2:Y:S01]  /*1a80*/  LDG.E R6, desc[UR6][R6.64] ;  /* 0x0000000606067981 */ /* 0x000ea2000c1e1900 */
[----:B------:R-:W-:-:S02]  /*1a90*/  IADD3 R3, PT, PT, R3, 0x80, RZ ;  /* 0x0000008003037810 */ /* 0x000fc40007ffe0ff */
[----:B0-----:R-:W-:-:S04]  /*1aa0*/  IADD3 R4, P1, PT, R5, UR8, RZ ;  /* 0x0000000805047c10 */ /* 0x001fc8000ff3e0ff */
[----:B------:R-:W-:Y:S02]  /*1ab0*/  IADD3.X R5, PT, PT, RZ, UR9, RZ, P1, !PT ;  /* 0x00000009ff057c10 */ /* 0x000fe40008ffe4ff */
[----:B--2---:R-:W-:-:S04]  /*1ac0*/  LOP3.LUT P0, RZ, R6, R9, RZ, 0xfc, !PT ;  /* 0x0000000906ff7212 */ /* 0x004fc8000780fcff */
        /* <DEDUP_REMOVED lines=353> */
.L_x_25468:
        /* <DEDUP_REMOVED lines=8> */
[----:B0-----:R-:W-:-:S04]  /*3160*/  IADD3 R4, P1, PT, R5, UR8, RZ ;  /* 0x0000000805047c10 */ /* 0x001fc8000ff3e0ff */
[----:B------:R-:W-:Y:S02]  /*3170*/  IADD3.X R5, PT, PT, RZ, UR9, RZ, P1, !PT ;  /* 0x00000009ff057c10 */ /* 0x000fe40008ffe4ff */
[----:B------:R-:W-:Y:S02]  /*3180*/  IADD3 R3, PT, PT, R3, 0x80, RZ ;  /* 0x0000008003037810 */ /* 0x000fe40007ffe0ff */
[----:B--2---:R-:W-:-:S04]  /*3190*/  LOP3.LUT P0, RZ, R6, R9, RZ, 0xfc, !PT ;  /* 0x0000000906ff7212 */ /* 0x004fc8000780fcff */
[----:B------:R-:W-:-:S05]  /*31a0*/  SEL R11, RZ, 0x1, !P0 ;  /* 0x00000001ff0b7807 */ /* 0x000fca0004000000 */
[----:B------:R0:W-:Y:S04]  /*31b0*/  STG.E.U8 desc[UR6][R4.64], R11 ;  /* 0x0000000b04007986 */ /* 0x0001e8000c101106 */
.L_x_25465:
[----:B------:R-:W-:-:S13]  /*31c0*/  ISETP.GE.AND P0, PT, R3, UR4, PT ;  /* 0x0000000403007c0c */ /* 0x000fda000bf06270 */
[----:B------:R-:W-:Y:S05]  /*31d0*/  @P0 BREAK.RELIABLE B1 ;  /* 0x0000000000010942 */ /* 0x000fea0003800100 */
[----:B------:R-:W-:Y:S05]  /*31e0*/  @P0 BRA `(.L_x_25467) ;  /* 0x0000001400ac0947 */ /* 0x000fea0003800000 */
[----:B------:R-:W-:Y:S05]  /*31f0*/  BSYNC.RELIABLE B1 ;  /* 0x0000000000017941 */ /* 0x000fea0003800100 */
.L_x_25464:
        /* <DEDUP_REMOVED lines=348> */
.L_x_25469:
        /* <DEDUP_REMOVED lines=14> */
.L_x_25467:
[----:B------:R-:W-:Y:S05]  /*48a0*/  BSYNC.RECONVERGENT B0 ;  /* 0x0000000000007941 */ /* 0x000fea0003800200 */
.L_x_25463:
        /* <DEDUP_REMOVED lines=351> */
.L_x_25470:
[----:B------:R-:W0:Y:S01]  /*5ea0*/  LDCU.128 UR8, c[0x0][0x5f0] ;  /* 0x0000be00ff0877ac */ /* 0x000e220008000c00 */
[----:B------:R-:W1:Y:S01]  /*5eb0*/  LDCU.64 UR4, c[0x0][0x5e8] ;  /* 0x0000bd00ff0477ac */ /* 0x000e620008000a00 */
[----:B0-----:R-:W-:Y:S02]  /*5ec0*/  IADD3 R6, P1, PT, R2, UR10, RZ ;  /* 0x0000000a02067c10 */ /* 0x001fe4000ff3e0ff */
[----:B------:R-:W-:Y:S02]  /*5ed0*/  IADD3 R4, P0, PT, R4, UR8, RZ ;  /* 0x0000000804047c10 */ /* 0x000fe4000ff1e0ff */
[----:B------:R-:W-:Y:S02]  /*5ee0*/  IADD3.X R7, PT, PT, RZ, UR11, RZ, P1, !PT ;  /* 0x0000000bff077c10 */ /* 0x000fe40008ffe4ff */
[----:B------:R-:W-:-:S04]  /*5ef0*/  IADD3.X R5, PT, PT, RZ, UR9, RZ, P0, !PT ;  /* 0x00000009ff057c10 */ /* 0x000fc800087fe4ff */
[----:B------:R-:W2:Y:S04]  /*5f00*/  LDG.E R7, desc[UR6][R6.64] ;  /* 0x0000000606077981 */ /* 0x000ea8000c1e1900 */
[----:B------:R-:W2:Y:S01]  /*5f10*/  LDG.E R4, desc[UR6][R4.64] ;  /* 0x0000000604047981 */ /* 0x000ea2000c1e1900 */
[----:B-1----:R-:W-:-:S04]  /*5f20*/  IADD3 R2, P1, PT, R3, UR4, RZ ;  /* 0x0000000403027c10 */ /* 0x002fc8000ff3e0ff */
[----:B------:R-:W-:Y:S02]  /*5f30*/  IADD3.X R3, PT, PT, RZ, UR5, RZ, P1, !PT ;  /* 0x00000005ff037c10 */ /* 0x000fe40008ffe4ff */
[----:B--2---:R-:W-:-:S04]  /*5f40*/  LOP3.LUT P0, RZ, R4, R7, RZ, 0xfc, !PT ;  /* 0x0000000704ff7212 */ /* 0x004fc8000780fcff */
[----:B------:R-:W-:-:S05]  /*5f50*/  SEL R9, RZ, 0x1, !P0 ;  /* 0x00000001ff097807 */ /* 0x000fca0004000000 */
[----:B------:R-:W-:Y:S01]  /*5f60*/  STG.E.U8 desc[UR6][R2.64], R9 ;  /* 0x0000000902007986 */ /* 0x000fe2000c101106 */
[----:B------:R-:W-:Y:S05]  /*5f70*/  EXIT ;  /* 0x000000000000794d */ /* 0x000fea0003800000 */
.L_x_25471:
        /* <DEDUP_REMOVED lines=16> */
.L_x_42935:


//--------------------- .text._ZN2at6native27unrolled_elementwise_kernelINS0_13BinaryFunctorIiibZZZNS0_22logical_or_kernel_cudaERNS_14TensorIteratorEENKUlvE0_clEvENKUlvE1_clEvEUliiE_EESt5arrayIPcLm3EELi4E23TrivialOffsetCalculatorILi2EjESC_ILi1EjENS0_6memory15LoadWithoutCastENSF_16StoreWithoutCastEEEviT_T0_T2_T3_T4_T5_ --------------------------
	.section	.text._ZN2at6native27unrolled_elementwise_kernelINS0_13BinaryFunctorIiibZZZNS0_22logical_or_kernel_cudaERNS_14TensorIteratorEENKUlvE0_clEvENKUlvE1_clEvEUliiE_EESt5arrayIPcLm3EELi4E23TrivialOffsetCalculatorILi2EjESC_ILi1EjENS0_6memory15LoadWithoutCastENSF_16StoreWithoutCastEEEviT_T0_T2_T3_T4_T5_,"ax",@progbits
	.align	128
        .global         _ZN2at6native27unrolled_elementwise_kernelINS0_13BinaryFunctorIiibZZZNS0_22logical_or_kernel_cudaERNS_14TensorIteratorEENKUlvE0_clEvENKUlvE1_clEvEUliiE_EESt5arrayIPcLm3EELi4E23TrivialOffsetCalculatorILi2EjESC_ILi1EjENS0_6memory15LoadWithoutCastENSF_16StoreWithoutCastEEEviT_T0_T2_T3_T4_T5_
        .type           _ZN2at6native27unrolled_elementwise_kernelINS0_13BinaryFunctorIiibZZZNS0_22logical_or_kernel_cudaERNS_14TensorIteratorEENKUlvE0_clEvENKUlvE1_clEvEUliiE_EESt5arrayIPcLm3EELi4E23TrivialOffsetCalculatorILi2EjESC_ILi1EjENS0_6memory15LoadWithoutCastENSF_16StoreWithoutCastEEEviT_T0_T2_T3_T4_T5_,@function
        .size           _ZN2at6native27unrolled_elementwise_kernelINS0_13BinaryFunctorIiibZZZNS0_22logical_or_kernel_cudaERNS_14TensorIteratorEENKUlvE0_clEvENKUlvE1_clEvEUliiE_EESt5arrayIPcLm3EELi4E23TrivialOffsetCalculatorILi2EjESC_ILi1EjENS0_6memory15LoadWithoutCastENSF_16StoreWithoutCastEEEviT_T0_T2_T3_T4_T5_,(.L_x_42936 - _ZN2at6native27unrolled_elementwise_kernelINS0_13BinaryFunctorIiibZZZNS0_22logical_or_kernel_cudaERNS_14TensorIteratorEENKUlvE0_clEvENKUlvE1_clEvEUliiE_EESt5arrayIPcLm3EELi4E23TrivialOffsetCalculatorILi2EjESC_ILi1EjENS0_6memory15LoadWithoutCastENSF_16StoreWithoutCastEEEviT_T0_T2_T3_T4_T5_)
        .other          _ZN2at6native27unrolled_elementwise_kernelINS0_13BinaryFunctorIiibZZZNS0_22logical_or_kernel_cudaERNS_14TensorIteratorEENKUlvE0_clEvENKUlvE1_clEvEUliiE_EESt5arrayIPcLm3EELi4E23TrivialOffsetCalculatorILi2EjESC_ILi1EjENS0_6memory15LoadWithoutCastENSF_16StoreWithoutCastEEEviT_T0_T2_T3_T4_T5_,@"STO_CUDA_ENTRY STV_DEFAULT"
_ZN2at6native27unrolled_elementwise_kernelINS0_13BinaryFunctorIiibZZZNS0_22logical_or_kernel_cudaERNS_14TensorIteratorEENKUlvE0_clEvENKUlvE1_clEvEUliiE_EESt5arrayIPcLm3EELi4E23TrivialOffsetCalculatorILi2EjESC_ILi1EjENS0_6memory15LoadWithoutCastENSF_16StoreWithoutCastEEEviT_T0_T2_T3_T4_T5_:
.text._ZN2at6native27unrolled_elementwise_kernelINS0_13BinaryFunctorIiibZZZNS0_22logical_or_kernel_cudaERNS_14TensorIteratorEENKUlvE0_clEvENKUlvE1_clEvEUliiE_EESt5arrayIPcLm3EELi4E23TrivialOffsetCalculatorILi2EjESC_ILi1EjENS0_6memory15LoadWithoutCastENSF_16StoreWithoutCastEEEviT_T0_T2_T3_T4_T5_:
        /* <DEDUP_REMOVED lines=14> */
[----:B------:R-:W-:Y:S01]  /*00e0*/  @!P3 VIADD R23, R19, 0x80 ;  /* 0x000000801317b836 */ /* 0x000fe20000000000 */
[----:B------:R-:W-:-:S04]  /*00f0*/  @!P3 LEA R27, R0, R19, 0x9 ;  /* 0x00000013001bb211 */ /* 0x000fc800078e48ff */
        /* <DEDUP_REMOVED lines=8> */
[----:B------:R-:W-:Y:S02]  /*0180*/  @!P4 VIADD R23, R23, 0x80 ;  /* 0x000000801717c836 */ /* 0x000fe40000000000 */
[----:B-----5:R-:W-:-:S03]  /*0190*/  @!P4 IMAD.WIDE.U32 R16, R25, 0x4, R16 ;  /* 0x000000041910c825 */ /* 0x020fc600078e0010 */
[----:B------:R-:W-:Y:S01]  /*01a0*/  ISETP.GE.AND P0, PT, R23, R18, PT ;  /* 0x000000121700720c */ /* 0x000fe20003f06270 */
[----:B--2---:R-:W-:Y:S02]  /*01b0*/  @!P4 IMAD.WIDE.U32 R2, R25, 0x4, R2 ;  /* 0x000000041902c825 */ /* 0x004fe400078e0002 */
[----:B------:R-:W2:Y:S04]  /*01c0*/  @!P4 LDG.E R16, desc[UR4][R16.64] ;  /* 0x000000041010c981 */ /* 0x000ea8000c1e1900 */
[----:B------:R-:W2:Y:S06]  /*01d0*/  @!P4 LDG.E R3, desc[UR4][R2.64] ;  /* 0x000000040203c981 */ /* 0x000eac000c1e1900 */
[----:B------:R-:W-:-:S02]  /*01e0*/  @!P0 IMAD R21, R0, 0x200, R23 ;  /* 0x0000020000158824 */ /* 0x000fc400078e0217 */
[----:B------:R-:W-:-:S05]  /*01f0*/  @!P0 VIADD R23, R23, 0x80 ;  /* 0x0000008017178836 */ /* 0x000fca0000000000 */
[----:B------:R-:W-:Y:S01]  /*0200*/  ISETP.GE.AND P1, PT, R23, R18, PT ;  /* 0x000000121700720c */ /* 0x000fe20003f26270 */
[----:B0-----:R-:W-:-:S04]  /*0210*/  @!P0 IMAD.WIDE.U32 R4, R21, 0x4, R4 ;  /* 0x0000000415048825 */ /* 0x001fc800078e0004 */
[----:B------:R-:W-:Y:S02]  /*0220*/  @!P0 IMAD.WIDE.U32 R6, R21, 0x4, R6 ;  /* 0x0000000415068825 */ /* 0x000fe400078e0006 */
[----:B------:R0:W5:Y:S04]  /*0230*/  @!P0 LDG.E R4, desc[UR4][R4.64] ;  /* 0x0000000404048981 */ /* 0x000168000c1e1900 */
[----:B------:R-:W5:Y:S02]  /*0240*/  @!P0 LDG.E R7, desc[UR4][R6.64] ;  /* 0x0000000406078981 */ /* 0x000f64000c1e1900 */
[----:B------:R-:W-:-:S04]  /*0250*/  @!P1 IMAD R23, R0, 0x200, R23 ;  /* 0x0000020000179824 */ /* 0x000fc800078e0217 */
[----:B---3--:R-:W-:-:S04]  /*0260*/  @!P1 IMAD.WIDE.U32 R8, R23, 0x4, R8 ;  /* 0x0000000417089825 */ /* 0x008fc800078e0008 */
[----:B-1----:R-:W-:Y:S02]  /*0270*/  @!P1 IMAD.WIDE.U32 R10, R23, 0x4, R10 ;  /* 0x00000004170a9825 */ /* 0x002fe400078e000a */
[----:B------:R-:W3:Y:S04]  /*0280*/  @!P1 LDG.E R8, desc[UR4][R8.64] ;  /* 0x0000000408089981 */ /* 0x000ee8000c1e1900 */
[----:B------:R-:W3:Y:S01]  /*0290*/  @!P1 LDG.E R11, desc[UR4][R10.64] ;  /* 0x000000040a0b9981 */ /* 0x000ee2000c1e1900 */
[----:B------:R-:W-:Y:S01]  /*02a0*/  PLOP3.LUT P2, PT, PT, PT, PT, 0x8, 0x80 ;  /* 0x000000000080781c */ /* 0x000fe20003f4e170 */
[----:B------:R-:W-:Y:S04]  /*02b0*/  BSSY.RECONVERGENT B0, `(.L_x_25472) ;  /* 0x0000026000007945 */ /* 0x000fe80003800200 */
[----:B------:R-:W-:Y:S01]  /*02c0*/  BSSY.RELIABLE B1, `(.L_x_25473) ;  /* 0x000001d000017945 */ /* 0x000fe20003800100 */
[----:B----4-:R-:W-:-:S02]  /*02d0*/  @!P3 LOP3.LUT P2, RZ, R12, R15, RZ, 0xfc, !PT ;  /* 0x0000000f0cffb212 */ /* 0x010fc4000784fcff */
[----:B------:R-:W-:Y:S02]  /*02e0*/  PLOP3.LUT P3, PT, PT, PT, PT, 0x8, 0x80 ;  /* 0x000000000080781c */ /* 0x000fe40003f6e170 */
[----:B--2---:R-:W-:Y:S02]  /*02f0*/  @!P4 LOP3.LUT P3, RZ, R16, R3, RZ, 0xfc, !PT ;  /* 0x0000000310ffc212 */ /* 0x004fe4000786fcff */
[----:B------:R-:W-:Y:S02]  /*0300*/  PLOP3.LUT P4, PT, PT, PT, PT, 0x8, 0x80 ;  /* 0x000000000080781c */ /* 0x000fe40003f8e170 */
[----:B0-----:R-:W-:Y:S02]  /*0310*/  SEL R5, RZ, 0x1, !P2 ;  /* 0x00000001ff057807 */ /* 0x001fe40005000000 */
[----:B-----5:R-:W-:Y:S02]  /*0320*/  @!P0 LOP3.LUT P4, RZ, R4, R7, RZ, 0xfc, !PT ;  /* 0x0000000704ff8212 */ /* 0x020fe4000788fcff */
[----:B------:R-:W-:-:S02]  /*0330*/  PLOP3.LUT P0, PT, PT, PT, PT, 0x8, 0x80 ;  /* 0x000000000080781c */ /* 0x000fc40003f0e170 */
[----:B---3--:R-:W-:Y:S02]  /*0340*/  @!P1 LOP3.LUT P0, RZ, R8, R11, RZ, 0xfc, !PT ;  /* 0x0000000b08ff9212 */ /* 0x008fe4000780fcff */
[----:B------:R-:W-:Y:S02]  /*0350*/  ISETP.GE.AND P1, PT, R19, R18, PT ;  /* 0x000000121300720c */ /* 0x000fe40003f26270 */
[----:B------:R-:W-:Y:S02]  /*0360*/  SEL R7, RZ, 0x1, !P3 ;  /* 0x00000001ff077807 */ /* 0x000fe40005800000 */
[----:B------:R-:W-:Y:S02]  /*0370*/  SEL R9, RZ, 0x1, !P4 ;  /* 0x00000001ff097807 */ /* 0x000fe40006000000 */
[----:B------:R-:W-:-:S07]  /*0380*/  SEL R11, RZ, 0x1, !P0 ;  /* 0x00000001ff0b7807 */ /* 0x000fce0004000000 */
        /* <DEDUP_REMOVED lines=16> */
.L_x_25474:
[----:B------:R-:W-:Y:S05]  /*0490*/  BSYNC.RELIABLE B1 ;  /* 0x0000000000017941 */ /* 0x000fea0003800100 */
.L_x_25473:
[----:B------:R-:W-:-:S13]  /*04a0*/  ISETP.GE.AND P0, PT, R19, R18, PT ;  /* 0x000000121300720c */ /* 0x000fda0003f06270 */
[----:B------:R-:W1:Y:S01]  /*04b0*/  @!P0 LDC.64 R4, c[0x0][0x388] ;  /* 0x0000e200ff048b82 */ /* 0x000e620000000a00 */
[----:B0-----:R-:W-:Y:S01]  /*04c0*/  @!P0 IMAD R3, R0, 0x200, R19 ;  /* 0x0000020000038824 */ /* 0x001fe200078e0213 */
[----:B------:R-:W-:-:S04]  /*04d0*/  @!P0 IADD3 R19, PT, PT, R19, 0x80, RZ ;  /* 0x0000008013138810 */ /* 0x000fc80007ffe0ff */
[----:B-1----:R-:W-:-:S05]  /*04e0*/  @!P0 IADD3 R2, P1, PT, R3, R4, RZ ;  /* 0x0000000403028210 */ /* 0x002fca0007f3e0ff */
[----:B------:R-:W-:-:S05]  /*04f0*/  @!P0 IMAD.X R3, RZ, RZ, R5, P1 ;  /* 0x000000ffff038224 */ /* 0x000fca00008e0605 */
[----:B------:R1:W-:Y:S03]  /*0500*/  @!P0 STG.E.U8 desc[UR4][R2.64], R9 ;  /* 0x0000000902008986 */ /* 0x0003e6000c101104 */
.L_x_25475:
[----:B------:R-:W-:Y:S05]  /*0510*/  BSYNC.RECONVERGENT B0 ;  /* 0x0000000000007941 */ /* 0x000fea0003800200 */
.L_x_25472:
        /* <DEDUP_REMOVED lines=9> */
.L_x_25476:
        /* <DEDUP_REMOVED lines=13> */
.L_x_42936:


//--------------------- .text._ZN2at6native29vectorized_elementwise_kernelILi2ENS0_13BinaryFunctorIiibZZZNS0_22logical_or_kernel_cudaERNS_14TensorIteratorEENKUlvE0_clEvENKUlvE1_clEvEUliiE_EESt5arrayIPcLm3EEEEviT0_T1_ --------------------------
	.section	.text._ZN2at6native29vectorized_elementwise_kernelILi2ENS0_13BinaryFunctorIiibZZZNS0_22logical_or_kernel_cudaERNS_14TensorIteratorEENKUlvE0_clEvENKUlvE1_clEvEUliiE_EESt5arrayIPcLm3EEEEviT0_T1_,"ax",@progbits
	.align	128
        .global         _ZN2at6native29vectorized_elementwise_kernelILi2ENS0_13BinaryFunctorIiibZZZNS0_22logical_or_kernel_cudaERNS_14TensorIteratorEENKUlvE0_clEvENKUlvE1_clEvEUliiE_EESt5arrayIPcLm3EEEEviT0_T1_
        .type           _ZN2at6native29vectorized_elementwise_kernelILi2ENS0_13BinaryFunctorIiibZZZNS0_22logical_or_kernel_cudaERNS_14TensorIteratorEENKUlvE0_clEvENKUlvE1_clEvEUliiE_EESt5arrayIPcLm3EEEEviT0_T1_,@function
        .size           _ZN2at6native29vectorized_elementwise_kernelILi2ENS0_13BinaryFunctorIiibZZZNS0_22logical_or_kernel_cudaERNS_14TensorIteratorEENKUlvE0_clEvENKUlvE1_clEvEUliiE_EESt5arrayIPcLm3EEEEviT0_T1_,(.L_x_42937 - _ZN2at6native29vectorized_elementwise_kernelILi2ENS0_13BinaryFunctorIiibZZZNS0_22logical_or_kernel_cudaERNS_14TensorIteratorEENKUlvE0_clEvENKUlvE1_clEvEUliiE_EESt5arrayIPcLm3EEEEviT0_T1_)
        .other          _ZN2at6native29vectorized_elementwise_kernelILi2ENS0_13BinaryFunctorIiibZZZNS0_22logical_or_kernel_cudaERNS_14TensorIteratorEENKUlvE0_clEvENKUlvE1_clEvEUliiE_EESt5arrayIPcLm3EEEEviT0_T1_,@"STO_CUDA_ENTRY STV_DEFAULT"
_ZN2at6native29vectorized_elementwise_kernelILi2ENS0_13BinaryFunctorIiibZZZNS0_22logical_or_kernel_cudaERNS_14TensorIteratorEENKUlvE0_clEvENKUlvE1_clEvEUliiE_EESt5arrayIPcLm3EEEEviT0_T1_:
.text._ZN2at6native29vectorized_elementwise_kernelILi2ENS0_13BinaryFunctorIiibZZZNS0_22logical_or_kernel_cudaERNS_14TensorIteratorEENKUlvE0_clEvENKUlvE1_clEvEUliiE_EESt5arrayIPcLm3EEEEviT0_T1_:
        /* <DEDUP_REMOVED lines=20> */
[C---:B--2---:R-:W-:Y:S01]  /*0140*/  @!P0 IMAD.WIDE.U32 R18, R7.reuse, 0x4, R18 ;  /* 0x0000000407128825 */ /* 0x044fe200078e0012 */
[----:B------:R-:W2:Y:S03]  /*0150*/  LDC.64 R22, c[0x0][0x390] ;  /* 0x0000e400ff167b82 */ /* 0x000ea60000000a00 */
[----:B---3--:R-:W-:Y:S01]  /*0160*/  @!P0 IMAD.WIDE.U32 R20, R7, 0x4, R20 ;  /* 0x0000000407148825 */ /* 0x008fe200078e0014 */
[----:B------:R3:W2:Y:S04]  /*0170*/  @!P0 LDG.E R25, desc[UR4][R18.64] ;  /* 0x0000000412198981 */ /* 0x0006a8000c1e1900 */
[----:B------:R4:W2:Y:S03]  /*0180*/  @!P0 LDG.E R6, desc[UR4][R20.64] ;  /* 0x0000000414068981 */ /* 0x0008a6000c1e1900 */
[----:B------:R-:W-:-:S02]  /*0190*/  @!P1 IMAD.IADD R17, R0, 0x1, R5 ;  /* 0x0000000100119824 */ /* 0x000fc400078e0205 */
[----:B------:R-:W-:Y:S01]  /*01a0*/  @!P1 VIADD R5, R5, 0x80 ;  /* 0x0000008005059836 */ /* 0x000fe20000000000 */
[----:B---3--:R-:W3:Y:S01]  /*01b0*/  LDC.64 R18, c[0x0][0x390] ;  /* 0x0000e400ff127b82 */ /* 0x008ee20000000a00 */
[----:B-1----:R-:W-:-:S03]  /*01c0*/  @!P1 IMAD.WIDE.U32 R8, R17, 0x4, R8 ;  /* 0x0000000411089825 */ /* 0x002fc600078e0008 */
[----:B------:R-:W-:Y:S02]  /*01d0*/  ISETP.GE.U32.AND P2, PT, R5, R2, PT ;  /* 0x000000020500720c */ /* 0x000fe40003f46070 */
[----:B------:R1:W3:Y:S01]  /*01e0*/  @!P1 LDG.E R7, desc[UR4][R8.64] ;  /* 0x0000000408079981 */ /* 0x0002e2000c1e1900 */
[----:B----4-:R-:W-:Y:S01]  /*01f0*/  @!P1 IMAD.WIDE.U32 R28, R17, 0x4, R28 ;  /* 0x00000004111c9825 */ /* 0x010fe200078e001c */
[----:B------:R-:W4:Y:S04]  /*0200*/  LDC.64 R20, c[0x0][0x398] ;  /* 0x0000e600ff147b82 */ /* 0x000f280000000a00 */
[----:B------:R-:W4:Y:S04]  /*0210*/  @!P1 LDG.E R24, desc[UR4][R28.64] ;  /* 0x000000041c189981 */ /* 0x000f28000c1e1900 */
[----:B-1----:R-:W1:Y:S01]  /*0220*/  LDC.64 R8, c[0x0][0x398] ;  /* 0x0000e600ff087b82 */ /* 0x002e620000000a00 */
[----:B------:R-:W-:-:S02]  /*0230*/  @!P2 IMAD.IADD R15, R0, 0x1, R5 ;  /* 0x00000001000fa824 */ /* 0x000fc400078e0205 */
[----:B------:R-:W-:-:S05]  /*0240*/  @!P2 VIADD R5, R5, 0x80 ;  /* 0x000000800505a836 */ /* 0x000fca0000000000 */
[----:B------:R-:W-:Y:S01]  /*0250*/  ISETP.GE.U32.AND P3, PT, R5, R2, PT ;  /* 0x000000020500720c */ /* 0x000fe20003f66070 */
[----:B------:R-:W1:-:S12]  /*0260*/  LDC.64 R16, c[0x0][0x398] ;  /* 0x0000e600ff107b82 */ /* 0x000e580000000a00 */
[----:B------:R-:W-:Y:S02]  /*0270*/  @!P3 IMAD.IADD R27, R0, 0x1, R5 ;  /* 0x00000001001bb824 */ /* 0x000fe400078e0205 */
[----:B------:R-:W-:-:S05]  /*0280*/  @!P3 VIADD R5, R5, 0x80 ;  /* 0x000000800505b836 */ /* 0x000fca0000000000 */
[----:B------:R-:W-:Y:S01]  /*0290*/  ISETP.GE.U32.AND P4, PT, R5, R2, PT ;  /* 0x000000020500720c */ /* 0x000fe20003f86070 */
[----:B0-----:R-:W-:-:S04]  /*02a0*/  @!P2 IMAD.WIDE.U32 R10, R15, 0x4, R10 ;  /* 0x000000040f0aa825 */ /* 0x001fc800078e000a */
[----:B-----5:R-:W-:Y:S02]  /*02b0*/  @!P2 IMAD.WIDE.U32 R12, R15, 0x4, R12 ;  /* 0x000000040f0ca825 */ /* 0x020fe400078e000c */
[----:B------:R-:W0:Y:S01]  /*02c0*/  LDC.64 R14, c[0x0][0x390] ;  /* 0x0000e400ff0e7b82 */ /* 0x000e220000000a00 */
[----:B------:R-:W5:Y:S01]  /*02d0*/  @!P2 LDG.E R10, desc[UR4][R10.64] ;  /* 0x000000040a0aa981 */ /* 0x000f62000c1e1900 */
[----:B--2---:R-:W-:-:S03]  /*02e0*/  @!P3 IMAD.WIDE.U32 R22, R27, 0x4, R22 ;  /* 0x000000041b16b825 */ /* 0x004fc600078e0016 */
[----:B------:R-:W5:Y:S01]  /*02f0*/  @!P2 LDG.E R13, desc[UR4][R12.64] ;  /* 0x000000040c0da981 */ /* 0x000f62000c1e1900 */
[----:B------:R-:W-:Y:S02]  /*0300*/  @!P4 IMAD.IADD R4, R0, 0x1, R5 ;  /* 0x000000010004c824 */ /* 0x000fe400078e0205 */
[----:B------:R-:W-:Y:S01]  /*0310*/  @!P4 VIADD R5, R5, 0x80 ;  /* 0x000000800505c836 */ /* 0x000fe20000000000 */
[----:B------:R-:W2:Y:S04]  /*0320*/  @!P3 LDG.E R22, desc[UR4][R22.64] ;  /* 0x000000041616b981 */ /* 0x000ea8000c1e1900 */
[----:B------:R-:W-:Y:S01]  /*0330*/  ISETP.GE.U32.AND P5, PT, R5, R2, PT ;  /* 0x000000020500720c */ /* 0x000fe20003fa6070 */
[----:B-1----:R-:W-:-:S04]  /*0340*/  @!P3 IMAD.WIDE.U32 R8, R27, 0x4, R8 ;  /* 0x000000041b08b825 */ /* 0x002fc800078e0008 */
[C---:B------:R-:W-:Y:S02]  /*0350*/  @!P4 IMAD.WIDE.U32 R16, R4.reuse, 0x4, R16 ;  /* 0x000000040410c825 */ /* 0x040fe400078e0010 */
[----:B------:R-:W2:Y:S02]  /*0360*/  @!P3 LDG.E R9, desc[UR4][R8.64] ;  /* 0x000000040809b981 */ /* 0x000ea4000c1e1900 */
[----:B0-----:R-:W-:Y:S02]  /*0370*/  @!P4 IMAD.WIDE.U32 R14, R4, 0x4, R14 ;  /* 0x00000004040ec825 */ /* 0x001fe400078e000e */
[----:B------:R-:W2:Y:S02]  /*0380*/  @!P4 LDG.E R17, desc[UR4][R16.64] ;  /* 0x000000041011c981 */ /* 0x000ea4000c1e1900 */
[----:B------:R-:W-:Y:S02]  /*0390*/  @!P5 IMAD.IADD R27, R0, 0x1, R5 ;  /* 0x00000001001bd824 */ /* 0x000fe400078e0205 */
[----:B------:R-:W2:Y:S02]  /*03a0*/  @!P4 LDG.E R14, desc[UR4][R14.64] ;  /* 0x000000040e0ec981 */ /* 0x000ea4000c1e1900 */
[----:B---3--:R-:W-:-:S04]  /*03b0*/  @!P5 IMAD.WIDE.U32 R18, R27, 0x4, R18 ;  /* 0x000000041b12d825 */ /* 0x008fc800078e0012 */
[----:B----4-:R-:W-:Y:S02]  /*03c0*/  @!P5 IMAD.WIDE.U32 R20, R27, 0x4, R20 ;  /* 0x000000041b14d825 */ /* 0x010fe400078e0014 */
[----:B------:R-:W3:Y:S04]  /*03d0*/  @!P5 LDG.E R18, desc[UR4][R18.64] ;  /* 0x000000041212d981 */ /* 0x000ee8000c1e1900 */
[----:B------:R-:W3:Y:S01]  /*03e0*/  @!P5 LDG.E R21, desc[UR4][R20.64] ;  /* 0x000000041415d981 */ /* 0x000ee2000c1e1900 */
[----:B------:R-:W-:Y:S01]  /*03f0*/  PLOP3.LUT P6, PT, PT, PT, PT, 0x8, 0x80 ;  /* 0x000000000080781c */ /* 0x000fe20003fce170 */
[----:B------:R-:W-:Y:S01]  /*0400*/  @!P5 VIADD R5, R5, 0x80 ;  /* 0x000000800505d836 */ /* 0x000fe20000000000 */
[----:B------:R-:W-:Y:S02]  /*0410*/  @!P0 LOP3.LUT P6, RZ, R25, R6, RZ, 0xfc, !PT ;  /* 0x0000000619ff8212 */ /* 0x000fe400078cfcff */
[----:B------:R-:W-:-:S02]  /*0420*/  PLOP3.LUT P0, PT, PT, PT, PT, 0x8, 0x80 ;  /* 0x000000000080781c */ /* 0x000fc40003f0e170 */
[----:B------:R-:W-:Y:S02]  /*0430*/  @!P1 LOP3.LUT P0, RZ, R7, R24, RZ, 0xfc, !PT ;  /* 0x0000001807ff9212 */ /* 0x000fe4000780fcff */
[----:B------:R-:W-:Y:S01]  /*0440*/  PLOP3.LUT P1, PT, PT, PT, PT, 0x8, 0x80 ;  /* 0x000000000080781c */ /* 0x000fe20003f2e170 */
[----:B------:R-:W0:Y:S01]  /*0450*/  LDC.64 R6, c[0x0][0x390] ;  /* 0x0000e400ff067b82 */ /* 0x000e220000000a00 */
[----:B-----5:R-:W-:Y:S02]  /*0460*/  @!P2 LOP3.LUT P1, RZ, R10, R13, RZ, 0xfc, !PT ;  /* 0x0000000d0affa212 */ /* 0x020fe4000782fcff */
[----:B------:R-:W-:-:S05]  /*0470*/  PLOP3.LUT P2, PT, PT, PT, PT, 0x8, 0x80 ;  /* 0x000000000080781c */ /* 0x000fca0003f4e170 */
[----:B------:R-:W1:Y:S01]  /*0480*/  LDC.64 R10, c[0x0][0x398] ;  /* 0x0000e600ff0a7b82 */ /* 0x000e620000000a00 */
[----:B--2---:R-:W-:-:S07]  /*0490*/  @!P3 LOP3.LUT P2, RZ, R22, R9, RZ, 0xfc, !PT ;  /* 0x0000000916ffb212 */ /* 0x004fce000784fcff */
[----:B------:R-:W2:Y:S01]  /*04a0*/  LDC.64 R8, c[0x0][0x398] ;  /* 0x0000e600ff087b82 */ /* 0x000ea20000000a00 */
[----:B------:R-:W-:Y:S02]  /*04b0*/  PLOP3.LUT P3, PT, PT, PT, PT, 0x8, 0x80 ;  /* 0x000000000080781c */ /* 0x000fe40003f6e170 */
[----:B------:R-:W-:Y:S02]  /*04c0*/  @!P4 LOP3.LUT P3, RZ, R14, R17, RZ, 0xfc, !PT ;  /* 0x000000110effc212 */ /* 0x000fe4000786fcff */
[----:B------:R-:W-:Y:S02]  /*04d0*/  PLOP3.LUT P4, PT, PT, PT, PT, 0x8, 0x80 ;  /* 0x000000000080781c */ /* 0x000fe40003f8e170 */
[----:B---3--:R-:W-:Y:S02]  /*04e0*/  @!P5 LOP3.LUT P4, RZ, R18, R21, RZ, 0xfc, !PT ;  /* 0x0000001512ffd212 */ /* 0x008fe4000788fcff */
[----:B------:R-:W-:-:S13]  /*04f0*/  ISETP.GE.U32.AND P5, PT, R5, R2, PT ;  /* 0x000000020500720c */ /* 0x000fda0003fa6070 */
[----:B------:R-:W-:-:S04]  /*0500*/  @!P5 IMAD.IADD R13, R0, 0x1, R5 ;  /* 0x00000001000dd824 */ /* 0x000fc800078e0205 */
[----:B0-----:R-:W-:-:S04]  /*0510*/  @!P5 IMAD.WIDE.U32 R6, R13, 0x4, R6 ;  /* 0x000000040d06d825 */ /* 0x001fc800078e0006 */
[----:B--2---:R-:W-:Y:S02]  /*0520*/  @!P5 IMAD.WIDE.U32 R12, R13, 0x4, R8 ;  /* 0x000000040d0cd825 */ /* 0x004fe400078e0008 */
[----:B------:R-:W2:Y:S01]  /*0530*/  @!P5 LDG.E R6, desc[UR4][R6.64] ;  /* 0x000000040606d981 */ /* 0x000ea2000c1e1900 */
[----:B------:R-:W-:Y:S01]  /*0540*/  P2R R4, PR, RZ, 0x40 ;  /* 0x00000040ff047803 */ /* 0x000fe20000000000 */
[----:B------:R-:W0:Y:S02]  /*0550*/  LDC.64 R8, c[0x0][0x390] ;  /* 0x0000e400ff087b82 */ /* 0x000e240000000a00 */
[----:B------:R-:W2:Y:S01]  /*0560*/  @!P5 LDG.E R13, desc[UR4][R12.64] ;  /* 0x000000040c0dd981 */ /* 0x000ea2000c1e1900 */
[----:B------:R-:W-:Y:S01]  /*0570*/  PLOP3.LUT P6, PT, PT, PT, PT, 0x8, 0x80 ;  /* 0x000000000080781c */ /* 0x000fe20003fce170 */
[----:B------:R-:W-:Y:S01]  /*0580*/  @!P5 VIADD R5, R5, 0x80 ;  /* 0x000000800505d836 */ /* 0x000fe20000000000 */
[----:B--2---:R-:W-:Y:S02]  /*0590*/  @!P5 LOP3.LUT P6, RZ, R6, R13, RZ, 0xfc, !PT ;  /* 0x0000000d06ffd212 */ /* 0x004fe400078cfcff */
[----:B------:R-:W-:-:S04]  /*05a0*/  ISETP.NE.AND P5, PT, R4, RZ, PT ;  /* 0x000000ff0400720c */ /* 0x000fc80003fa5270 */
[----:B------:R-:W-:Y:S02]  /*05b0*/  SEL R15, RZ, 0x1, !P5 ;  /* 0x00000001ff0f7807 */ /* 0x000fe40006800000 */
[----:B------:R-:W-:-:S13]  /*05c0*/  ISETP.GE.U32.AND P5, PT, R5, R2, PT ;  /* 0x000000020500720c */ /* 0x000fda0003fa6070 */
[----:B------:R-:W-:-:S04]  /*05d0*/  @!P5 IMAD.IADD R5, R0, 0x1, R5 ;  /* 0x000000010005d824 */ /* 0x000fc800078e0205 */
[----:B0-----:R-:W-:-:S04]  /*05e0*/  @!P5 IMAD.WIDE.U32 R8, R5, 0x4, R8 ;  /* 0x000000040508d825 */ /* 0x001fc800078e0008 */
[----:B-1----:R-:W-:Y:S02]  /*05f0*/  @!P5 IMAD.WIDE.U32 R10, R5, 0x4, R10 ;  /* 0x00000004050ad825 */ /* 0x002fe400078e000a */
[----:B------:R-:W2:Y:S04]  /*0600*/  @!P5 LDG.E R8, desc[UR4][R8.64] ;  /* 0x000000040808d981 */ /* 0x000ea8000c1e1900 */
[----:B------:R-:W2:Y:S01]  /*0610*/  @!P5 LDG.E R11, desc[UR4][R10.64] ;  /* 0x000000040a0bd981 */ /* 0x000ea2000c1e1900 */
[----:B------:R-:W-:Y:S02]  /*0620*/  SEL R13, RZ, 0x1, !P1 ;  /* 0x00000001ff0d7807 */ /* 0x000fe40004800000 */
[----:B------:R-:W-:Y:S02]  /*0630*/  ISETP.GE.U32.AND P1, PT, R3, R2, PT ;  /* 0x000000020300720c */ /* 0x000fe40003f26070 */
[----:B------:R-:W-:Y:S01]  /*0640*/  SEL R7, RZ, 0x1, !P0 ;  /* 0x00000001ff077807 */ /* 0x000fe20004000000 */
[----:B------:R-:W-:Y:S01]  /*0650*/  BSSY.RECONVERGENT B0, `(.L_x_25478) ;  /* 0x0000041000007945 */ /* 0x000fe20003800200 */
[----:B------:R-:W-:-:S03]  /*0660*/  PLOP3.LUT P0, PT, PT, PT, PT, 0x8, 0x80 ;  /* 0x000000000080781c */ /* 0x000fc60003f0e170 */
[----:B------:R-:W-:Y:S01]  /*0670*/  BSSY.RELIABLE B1, `(.L_x_25479) ;  /* 0x0000037000017945 */ /* 0x000fe20003800100 */
[----:B------:R-:W-:Y:S02]  /*0680*/  SEL R17, RZ, 0x1, !P2 ;  /* 0x00000001ff117807 */ /* 0x000fe40005000000 */
[----:B------:R-:W-:Y:S02]  /*0690*/  SEL R19, RZ, 0x1, !P3 ;  /* 0x00000001ff137807 */ /* 0x000fe40005800000 */
[----:B------:R-:W-:Y:S02]  /*06a0*/  SEL R6, RZ, 0x1, !P4 ;  /* 0x00000001ff067807 */ /* 0x000fe40006000000 */
[----:B------:R-:W-:Y:S02]  /*06b0*/  SEL R5, RZ, 0x1, !P6 ;  /* 0x00000001ff057807 */ /* 0x000fe40007000000 */
[----:B--2---:R-:W-:-:S04]  /*06c0*/  @!P5 LOP3.LUT P0, RZ, R8, R11, RZ, 0xfc, !PT ;  /* 0x0000000b08ffd212 */ /* 0x004fc8000780fcff */
        /* <DEDUP_REMOVED lines=16> */
.L_x_25480:
        /* <DEDUP_REMOVED lines=8> */
.L_x_25481:
        /* <DEDUP_REMOVED lines=8> */
.L_x_25482:
        /* <DEDUP_REMOVED lines=8> */
.L_x_25483:
        /* <DEDUP_REMOVED lines=9> */
.L_x_25484:
[----:B------:R-:W-:Y:S05]  /*09e0*/  BSYNC.RELIABLE B1 ;  /* 0x0000000000017941 */ /* 0x000fea0003800100 */
.L_x_25479:
[----:B------:R-:W-:-:S13]  /*09f0*/  ISETP.GE.U32.AND P0, PT, R3, R2, PT ;  /* 0x000000020300720c */ /* 0x000fda0003f06070 */
[----:B012---:R-:W0:Y:S01]  /*0a00*/  @!P0 LDC.64 R8, c[0x0][0x388] ;  /* 0x0000e200ff088b82 */ /* 0x007e220000000a00 */
[----:B------:R-:W-:Y:S02]  /*0a10*/  @!P0 IMAD.IADD R7, R0, 0x1, R3 ;  /* 0x0000000100078824 */ /* 0x000fe400078e0203 */
[----:B------:R-:W-:-:S03]  /*0a20*/  @!P0 VIADD R3, R3, 0x80 ;  /* 0x0000008003038836 */ /* 0x000fc60000000000 */
[----:B0-----:R-:W-:-:S05]  /*0a30*/  @!P0 IADD3 R6, P1, PT, R7, R8, RZ ;  /* 0x0000000807068210 */ /* 0x001fca0007f3e0ff */
[----:B------:R-:W-:-:S05]  /*0a40*/  @!P0 IMAD.X R7, RZ, RZ, R9, P1 ;  /* 0x000000ffff078224 */ /* 0x000fca00008e0609 */
[----:B------:R3:W-:Y:S03]  /*0a50*/  @!P0 STG.E.U8 desc[UR4][R6.64], R5 ;  /* 0x0000000506008986 */ /* 0x0007e6000c101104 */
.L_x_25485:
[----:B------:R-:W-:Y:S05]  /*0a60*/  BSYNC.RECONVERGENT B0 ;  /* 0x0000000000007941 */ /* 0x000fea0003800200 */
.L_x_25478:
        /* <DEDUP_REMOVED lines=9> */
.L_x_25477:
        /* <DEDUP_REMOVED lines=11> */
[----:B------:R-:W3:Y:S04]  /*0bb0*/  LDG.E.64 R18, desc[UR4][R6.64] ;  /* 0x0000000406127981 */ /* 0x000ee8000c1e1b00 */
[----:B------:R-:W4:Y:S04]  /*0bc0*/  LDG.E.64 R20, desc[UR4][R6.64+0x400] ;  /* 0x0004000406147981 */ /* 0x000f28000c1e1b00 */
[----:B------:R-:W5:Y:S04]  /*0bd0*/  LDG.E.64 R22, desc[UR4][R6.64+0x800] ;  /* 0x0008000406167981 */ /* 0x000f68000c1e1b00 */
[----:B------:R-:W5:Y:S04]  /*0be0*/  LDG.E.64 R16, desc[UR4][R4.64+0xc00] ;  /* 0x000c000404107981 */ /* 0x000f68000c1e1b00 */
[----:B------:R-:W5:Y:S01]  /*0bf0*/  LDG.E.64 R24, desc[UR4][R6.64+0xc00] ;  /* 0x000c000406187981 */ /* 0x000f62000c1e1b00 */
[----:B--2---:R-:W-:-:S05]  /*0c00*/  IADD3 R8, P0, PT, R0, UR6, RZ ;  /* 0x0000000600087c10 */ /* 0x004fca000ff1e0ff */
[----:B------:R-:W-:Y:S02]  /*0c10*/  IMAD.X R9, RZ, RZ, UR7, P0 ;  /* 0x00000007ff097e24 */ /* 0x000fe400080e06ff */
[----:B------:R-:W-:Y:S01]  /*0c20*/  IMAD.WIDE.U32 R2, R2, 0x2, R8 ;  /* 0x0000000202027825 */ /* 0x000fe200078e0008 */
[----:B---3--:R-:W-:Y:S02]  /*0c30*/  LOP3.LUT P6, RZ, R10, R18, RZ, 0xfc, !PT ;  /* 0x000000120aff7212 */ /* 0x008fe400078cfcff */
[----:B------:R-:W-:Y:S02]  /*0c40*/  LOP3.LUT P5, RZ, R11, R19, RZ, 0xfc, !PT ;  /* 0x000000130bff7212 */ /* 0x000fe400078afcff */
[----:B------:R-:W-:Y:S02]  /*0c50*/  SEL R0, RZ, 0x1, !P6 ;  /* 0x00000001ff007807 */ /* 0x000fe40007000000 */
[----:B----4-:R-:W-:Y:S02]  /*0c60*/  LOP3.LUT P4, RZ, R12, R20, RZ, 0xfc, !PT ;  /* 0x000000140cff7212 */ /* 0x010fe4000788fcff */
[----:B------:R-:W-:-:S02]  /*0c70*/  LOP3.LUT P3, RZ, R13, R21, RZ, 0xfc, !PT ;  /* 0x000000150dff7212 */ /* 0x000fc4000786fcff */
[----:B-----5:R-:W-:Y:S02]  /*0c80*/  LOP3.LUT P2, RZ, R14, R22, RZ, 0xfc, !PT ;  /* 0x000000160eff7212 */ /* 0x020fe4000784fcff */
[----:B------:R-:W-:Y:S02]  /*0c90*/  LOP3.LUT P1, RZ, R15, R23, RZ, 0xfc, !PT ;  /* 0x000000170fff7212 */ /* 0x000fe4000782fcff */
[----:B------:R-:W-:Y:S02]  /*0ca0*/  LOP3.LUT P0, RZ, R16, R24, RZ, 0xfc, !PT ;  /* 0x0000001810ff7212 */ /* 0x000fe4000780fcff */
[----:B------:R-:W-:Y:S02]  /*0cb0*/  LOP3.LUT P6, RZ, R17, R25, RZ, 0xfc, !PT ;  /* 0x0000001911ff7212 */ /* 0x000fe400078cfcff */
        /* <DEDUP_REMOVED lines=16> */
.L_x_25486:
        /* <DEDUP_REMOVED lines=12> */
.L_x_42937:


//--------------------- .text._ZN2at6native29vectorized_elementwise_kernelILi4ENS0_13BinaryFunctorIiibZZZNS0_22logical_or_kernel_cudaERNS_14TensorIteratorEENKUlvE0_clEvENKUlvE1_clEvEUliiE_EESt5arrayIPcLm3EEEEviT0_T1_ --------------------------
	.section	.text._ZN2at6native29vectorized_elementwise_kernelILi4ENS0_13BinaryFunctorIiibZZZNS0_22logical_or_kernel_cudaERNS_14TensorIteratorEENKUlvE0_clEvENKUlvE1_clEvEUliiE_EESt5arrayIPcLm3EEEEviT0_T1_,"ax",@progbits
	.align	128
        .global         _ZN2at6native29vectorized_elementwise_kernelILi4ENS0_13BinaryFunctorIiibZZZNS0_22logical_or_kernel_cudaERNS_14TensorIteratorEENKUlvE0_clEvENKUlvE1_clEvEUliiE_EESt5arrayIPcLm3EEEEviT0_T1_
        .type           _ZN2at6native29vectorized_elementwise_kernelILi4ENS0_13BinaryFunctorIiibZZZNS0_22logical_or_kernel_cudaERNS_14TensorIteratorEENKUlvE0_clEvENKUlvE1_clEvEUliiE_EESt5arrayIPcLm3EEEEviT0_T1_,@function
        .size           _ZN2at6native29vectorized_elementwise_kernelILi4ENS0_13BinaryFunctorIiibZZZNS0_22logical_or_kernel_cudaERNS_14TensorIteratorEENKUlvE0_clEvENKUlvE1_clEvEUliiE_EESt5arrayIPcLm3EEEEviT0_T1_,(.L_x_42938 - _ZN2at6native29vectorized_elementwise_kernelILi4ENS0_13BinaryFunctorIiibZZZNS0_22logical_or_kernel_cudaERNS_14TensorIteratorEENKUlvE0_clEvENKUlvE1_clEvEUliiE_EESt5arrayIPcLm3EEEEviT0_T1_)
        .other          _ZN2at6native29vectorized_elementwise_kernelILi4ENS0_13BinaryFunctorIiibZZZNS0_22logical_or_kernel_cudaERNS_14TensorIteratorEENKUlvE0_clEvENKUlvE1_clEvEUliiE_EESt5arrayIPcLm3EEEEviT0_T1_,@"STO_CUDA_ENTRY STV_DEFAULT"
_ZN2at6native29vectorized_elementwise_kernelILi4ENS0_13BinaryFunctorIiibZZZNS0_22logical_or_kernel_cudaERNS_14TensorIteratorEENKUlvE0_clEvENKUlvE1_clEvEUliiE_EESt5arrayIPcLm3EEEEviT0_T1_:
.text._ZN2at6native29vectorized_elementwise_kernelILi4ENS0_13BinaryFunctorIiibZZZNS0_22logical_or_kernel_cudaERNS_14TensorIteratorEENKUlvE0_clEvENKUlvE1_clEvEUliiE_EESt5arrayIPcLm3EEEEviT0_T1_:
        /* <DEDUP_REMOVED lines=125> */
.L_x_25490:
        /* <DEDUP_REMOVED lines=8> */
.L_x_25491:
        /* <DEDUP_REMOVED lines=8> */
.L_x_25492:
        /* <DEDUP_REMOVED lines=8> */
.L_x_25493:
        /* <DEDUP_REMOVED lines=9> */
.L_x_25494:
[----:B------:R-:W-:Y:S05]  /*09e0*/  BSYNC.RELIABLE B1 ;  /* 0x0000000000017941 */ /* 0x000fea0003800100 */
.L_x_25489:
[----:B------:R-:W-:-:S13]  /*09f0*/  ISETP.GE.U32.AND P0, PT, R3, R2, PT ;  /* 0x000000020300720c */ /* 0x000fda0003f06070 */
[----:B012---:R-:W0:Y:S01]  /*0a00*/  @!P0 LDC.64 R8, c[0x0][0x388] ;  /* 0x0000e200ff088b82 */ /* 0x007e220000000a00 */
[----:B------:R-:W-:Y:S02]  /*0a10*/  @!P0 IMAD.IADD R7, R0, 0x1, R3 ;  /* 0x0000000100078824 */ /* 0x000fe400078e0203 */
[----:B------:R-:W-:-:S03]  /*0a20*/  @!P0 VIADD R3, R3, 0x80 ;  /* 0x0000008003038836 */ /* 0x000fc60000000000 */
[----:B0-----:R-:W-:-:S05]  /*0a30*/  @!P0 IADD3 R6, P1, PT, R7, R8, RZ ;  /* 0x0000000807068210 */ /* 0x001fca0007f3e0ff */
[----:B------:R-:W-:-:S05]  /*0a40*/  @!P0 IMAD.X R7, RZ, RZ, R9, P1 ;  /* 0x000000ffff078224 */ /* 0x000fca00008e0609 */
[----:B------:R3:W-:Y:S03]  /*0a50*/  @!P0 STG.E.U8 desc[UR4][R6.64], R5 ;  /* 0x0000000506008986 */ /* 0x0007e6000c101104 */
.L_x_25495:
[----:B------:R-:W-:Y:S05]  /*0a60*/  BSYNC.RECONVERGENT B0 ;  /* 0x0000000000007941 */ /* 0x000fea0003800200 */
.L_x_25488:
        /* <DEDUP_REMOVED lines=9> */
.L_x_25487:
        /* <DEDUP_REMOVED lines=10> */
[----:B------:R-:W3:Y:S04]  /*0ba0*/  LDG.E.128 R16, desc[UR4][R22.64] ;  /* 0x0000000416107981 */ /* 0x000ee8000c1e1d00 */
[----:B------:R-:W4:Y:S01]  /*0bb0*/  LDG.E.128 R4, desc[UR4][R22.64+0x800] ;  /* 0x0008000416047981 */ /* 0x000f22000c1e1d00 */
[----:B---3--:R-:W-:Y:S02]  /*0bc0*/  LOP3.LUT P2, RZ, R14, R18, RZ, 0xfc, !PT ;  /* 0x000000120eff7212 */ /* 0x008fe4000784fcff */
[----:B------:R-:W-:Y:S02]  /*0bd0*/  LOP3.LUT P6, RZ, R15, R19, RZ, 0xfc, !PT ;  /* 0x000000130fff7212 */ /* 0x000fe400078cfcff */
[----:B----4-:R-:W-:Y:S02]  /*0be0*/  LOP3.LUT P3, RZ, R8, R4, RZ, 0xfc, !PT ;  /* 0x0000000408ff7212 */ /* 0x010fe4000786fcff */
[----:B--2---:R-:W-:-:S02]  /*0bf0*/  IADD3 R4, P5, PT, R0, UR6, RZ ;  /* 0x0000000600047c10 */ /* 0x004fc4000ffbe0ff */
[----:B------:R-:W-:Y:S02]  /*0c00*/  SEL R0, RZ, 0x1, !P6 ;  /* 0x00000001ff007807 */ /* 0x000fe40007000000 */
[----:B------:R-:W-:Y:S02]  /*0c10*/  SEL R3, RZ, 0x1, !P2 ;  /* 0x00000001ff037807 */ /* 0x000fe40005000000 */
[----:B------:R-:W-:Y:S02]  /*0c20*/  LOP3.LUT P0, RZ, R12, R16, RZ, 0xfc, !PT ;  /* 0x000000100cff7212 */ /* 0x000fe4000780fcff */
[----:B------:R-:W-:Y:S02]  /*0c30*/  LOP3.LUT P1, RZ, R13, R17, RZ, 0xfc, !PT ;  /* 0x000000110dff7212 */ /* 0x000fe4000782fcff */
[----:B------:R-:W-:Y:S02]  /*0c40*/  LOP3.LUT P4, RZ, R9, R5, RZ, 0xfc, !PT ;  /* 0x0000000509ff7212 */ /* 0x000fe4000788fcff */
[----:B------:R-:W-:-:S02]  /*0c50*/  LOP3.LUT P6, RZ, R10, R6, RZ, 0xfc, !PT ;  /* 0x000000060aff7212 */ /* 0x000fc400078cfcff */
[----:B------:R-:W-:Y:S02]  /*0c60*/  LOP3.LUT P2, RZ, R11, R7, RZ, 0xfc, !PT ;  /* 0x000000070bff7212 */ /* 0x000fe4000784fcff */
[----:B------:R-:W-:Y:S02]  /*0c70*/  SEL R6, RZ, 0x1, !P1 ;  /* 0x00000001ff067807 */ /* 0x000fe40004800000 */
[----:B------:R-:W-:Y:S02]  /*0c80*/  SEL R7, RZ, 0x1, !P0 ;  /* 0x00000001ff077807 */ /* 0x000fe40004000000 */
[----:B------:R-:W-:Y:S02]  /*0c90*/  SEL R8, RZ, 0x1, !P2 ;  /* 0x00000001ff087807 */ /* 0x000fe40005000000 */
[----:B------:R-:W-:Y:S02]  /*0ca0*/  SEL R9, RZ, 0x1, !P6 ;  /* 0x00000001ff097807 */ /* 0x000fe40007000000 */
[----:B------:R-:W-:-:S02]  /*0cb0*/  SEL R10, RZ, 0x1, !P4 ;  /* 0x00000001ff0a7807 */ /* 0x000fc40006000000 */
[----:B------:R-:W-:Y:S01]  /*0cc0*/  SEL R11, RZ, 0x1, !P3 ;  /* 0x00000001ff0b7807 */ /* 0x000fe20005800000 */
[----:B------:R-:W-:Y:S01]  /*0cd0*/  IMAD.X R5, RZ, RZ, UR7, P5 ;  /* 0x00000007ff057e24 */ /* 0x000fe2000a8e06ff */
        /* <DEDUP_REMOVED lines=10> */
.L_x_25496:
        /* <DEDUP_REMOVED lines=16> */
.L_x_42938:


//--------------------- .text._ZN2at6native29vectorized_elementwise_kernelILi8ENS0_13BinaryFunctorIiibZZZNS0_22logical_or_kernel_cudaERNS_14TensorIteratorEENKUlvE0_clEvENKUlvE1_clEvEUliiE_EESt5arrayIPcLm3EEEEviT0_T1_ --------------------------
	.section	.text._ZN2at6native29vectorized_elementwise_kernelILi8ENS0_13BinaryFunctorIiibZZZNS0_22logical_or_kernel_cudaERNS_14TensorIteratorEENKUlvE0_clEvENKUlvE1_clEvEUliiE_EESt5arrayIPcLm3EEEEviT0_T1_,"ax",@progbits
	.align	128
        .global         _ZN2at6native29vectorized_elementwise_kernelILi8ENS0_13BinaryFunctorIiibZZZNS0_22logical_or_kernel_cudaERNS_14TensorIteratorEENKUlvE0_clEvENKUlvE1_clEvEUliiE_EESt5arrayIPcLm3EEEEviT0_T1_
        .type           _ZN2at6native29vectorized_elementwise_kernelILi8ENS0_13BinaryFunctorIiibZZZNS0_22logical_or_kernel_cudaERNS_14TensorIteratorEENKUlvE0_clEvENKUlvE1_clEvEUliiE_EESt5arrayIPcLm3EEEEviT0_T1_,@function
        .size           _ZN2at6native29vectorized_elementwise_kernelILi8ENS0_13BinaryFunctorIiibZZZNS0_22logical_or_kernel_cudaERNS_14TensorIteratorEENKUlvE0_clEvENKUlvE1_clEvEUliiE_EESt5arrayIPcLm3EEEEviT0_T1_,(.L_x_42939 - _ZN2at6native29vectorized_elementwise_kernelILi8ENS0_13BinaryFunctorIiibZZZNS0_22logical_or_kernel_cudaERNS_14TensorIteratorEENKUlvE0_clEvENKUlvE1_clEvEUliiE_EESt5arrayIPcLm3EEEEviT0_T1_)
        .other          _ZN2at6native29vectorized_elementwise_kernelILi8ENS0_13BinaryFunctorIiibZZZNS0_22logical_or_kernel_cudaERNS_14TensorIteratorEENKUlvE0_clEvENKUlvE1_clEvEUliiE_EESt5arrayIPcLm3EEEEviT0_T1_,@"STO_CUDA_ENTRY STV_DEFAULT"
_ZN2at6native29vectorized_elementwise_kernelILi8ENS0_13BinaryFunctorIiibZZZNS0_22logical_or_kernel_cudaERNS_14TensorIteratorEENKUlvE0_clEvENKUlvE1_clEvEUliiE_EESt5arrayIPcLm3EEEEviT0_T1_:
.text._ZN2at6native29vectorized_elementwise_kernelILi8ENS0_13BinaryFunctorIiibZZZNS0_22logical_or_kernel_cudaERNS_14TensorIteratorEENKUlvE0_clEvENKUlvE1_clEvEUliiE_EESt5arrayIPcLm3EEEEviT0_T1_:
[----:B------:R-:W-:Y:S01]  /*0000*/  LDC R1, c[0x0][0x37c] ;  /* 0x0000df00ff017b82 */ /* 0x000fe20000000800 */
[----:B------:R-:W-:Y:S05]  /*0010*/  EXIT ;  /* 0x000000000000794d */ /* 0x000fea0003800000 */
.L_x_25497:
        /* <DEDUP_REMOVED lines=14> */
.L_x_42939:


//--------------------- .text._ZN2at6native18elementwise_kernelILi128ELi4EZNS0_15gpu_kernel_implINS0_13AUnaryFunctorIaabZZZNS0_22logical_or_kernel_cudaERNS_14TensorIteratorEENKUlvE0_clEvENKUlvE0_clEvEUlaaE_EEEEvRNS_18TensorIteratorBaseERKT_EUliE_EEviT1_ --------------------------
	.section	.text._ZN2at6native18elementwise_kernelILi128ELi4EZNS0_15gpu_kernel_implINS0_13AUnaryFunctorIaabZZZNS0_22logical_or_kernel_cudaERNS_14TensorIteratorEENKUlvE0_clEvENKUlvE0_clEvEUlaaE_EEEEvRNS_18TensorIteratorBaseERKT_EUliE_EEviT1_,"ax",@progbits
	.align	128
        .global         _ZN2at6native18elementwise_kernelILi128ELi4EZNS0_15gpu_kernel_implINS0_13AUnaryFunctorIaabZZZNS0_22logical_or_kernel_cudaERNS_14TensorIteratorEENKUlvE0_clEvENKUlvE0_clEvEUlaaE_EEEEvRNS_18TensorIteratorBaseERKT_EUliE_EEviT1_
        .type           _ZN2at6native18elementwise_kernelILi128ELi4EZNS0_15gpu_kernel_implINS0_13AUnaryFunctorIaabZZZNS0_22logical_or_kernel_cudaERNS_14TensorIteratorEENKUlvE0_clEvENKUlvE0_clEvEUlaaE_EEEEvRNS_18TensorIteratorBaseERKT_EUliE_EEviT1_,@function
        .size           _ZN2at6native18elementwise_kernelILi128ELi4EZNS0_15gpu_kernel_implINS0_13AUnaryFunctorIaabZZZNS0_22logical_or_kernel_cudaERNS_14TensorIteratorEENKUlvE0_clEvENKUlvE0_clEvEUlaaE_EEEEvRNS_18TensorIteratorBaseERKT_EUliE_EEviT1_,(.L_x_42940 - _ZN2at6native18elementwise_kernelILi128ELi4EZNS0_15gpu_kernel_implINS0_13AUnaryFunctorIaabZZZNS0_22logical_or_kernel_cudaERNS_14TensorIteratorEENKUlvE0_clEvENKUlvE0_clEvEUlaaE_EEEEvRNS_18TensorIteratorBaseERKT_EUliE_EEviT1_)
        .other          _ZN2at6native18elementwise_kernelILi128ELi4EZNS0_15gpu_kernel_implINS0_13AUnaryFunctorIaabZZZNS0_22logical_or_kernel_cudaERNS_14TensorIteratorEENKUlvE0_clEvENKUlvE0_clEvEUlaaE_EEEEvRNS_18TensorIteratorBaseERKT_EUliE_EEviT1_,@"STO_CUDA_ENTRY STV_DEFAULT"
_ZN2at6native18elementwise_kernelILi128ELi4EZNS0_15gpu_kernel_implINS0_13AUnaryFunctorIaabZZZNS0_22logical_or_kernel_cudaERNS_14TensorIteratorEENKUlvE0_clEvENKUlvE0_clEvEUlaaE_EEEEvRNS_18TensorIteratorBaseERKT_EUliE_EEviT1_:
.text._ZN2at6native18elementwise_kernelILi128ELi4EZNS0_15gpu_kernel_implINS0_13AUnaryFunctorIaabZZZNS0_22logical_or_kernel_cudaERNS_14TensorIteratorEENKUlvE0_clEvENKUlvE0_clEvEUlaaE_EEEEvRNS_18TensorIteratorBaseERKT_EUliE_EEviT1_:
[----:B------:R-:W0:Y:S01]  /*0000*/  LDC R1, c[0x0][0x37c] ;  /* 0x0000df00ff017b82 */ /* 0x000e220000000800 */
[----:B------:R-:W1:Y:S07]  /*0010*/  S2R R17, SR_TID.X ;  /* 0x0000000000117919 */ /* 0x000e6e0000002100 */
[----:B------:R-:W2:Y:S01]  /*0020*/  S2UR UR4, SR_CTAID.X ;  /* 0x00000000000479c3 */ /* 0x000ea20000002500 */
[----:B------:R-:W3:Y:S01]  /*0030*/  LDCU UR39, c[0x0][0x388] ;  /* 0x00007100ff2777ac */ /* 0x000ee20008000800 */
[----:B------:R-:W-:Y:S01]  /*0040*/  BSSY.RECONVERGENT B7, `(.L_x_25498) ;  /* 0x00002f8000077945 */ /* 0x000fe20003800200 */
[----:B------:R-:W4:Y:S05]  /*0050*/  LDCU UR5, c[0x0][0x380] ;  /* 0x00007000ff0577ac */ /* 0x000f2a0008000800 */
[----:B------:R-:W0:Y:S01]  /*0060*/  LDC.U8 R18, c[0x0][0x591] ;  /* 0x00016440ff127b82 */ /* 0x000e220000000000 */
        /* <DEDUP_REMOVED lines=10> */
[----:B------:R-:W-:Y:S05]  /*0110*/  @P0 BRA `(.L_x_25499) ;  /* 0x0000002c00a80947 */ /* 0x000fea0003800000 */
[----:B------:R-:W-:Y:S01]  /*0120*/  UISETP.NE.AND UP0, UPT, UR39, URZ, UPT ;  /* 0x000000ff2700728c */ /* 0x000fe2000bf05270 */
[----:B------:R-:W-:Y:S02]  /*0130*/  IMAD.MOV.U32 R0, RZ, RZ, RZ ;  /* 0x000000ffff007224 */ /* 0x000fe400078e00ff */
[----:B------:R-:W-:-:S06]  /*0140*/  IMAD.MOV.U32 R16, RZ, RZ, RZ ;  /* 0x000000ffff107224 */ /* 0x000fcc00078e00ff */
[----:B------:R-:W-:Y:S05]  /*0150*/  BRA.U !UP0, `(.L_x_25500) ;  /* 0x0000001108a87547 */ /* 0x000fea000b800000 */
[----:B------:R-:W1:Y:S01]  /*0160*/  LDCU.64 UR4, c[0x0][0x390] ;  /* 0x00007200ff0477ac */ /* 0x000e620008000a00 */
[----:B------:R-:W-:Y:S01]  /*0170*/  HFMA2 R16, -RZ, RZ, 0, 0 ;  /* 0x00000000ff107431 */ /* 0x000fe200000001ff */
[----:B------:R-:W2:Y:S01]  /*0180*/  LDCU UR6, c[0x0][0x38c] ;  /* 0x00007180ff0677ac */ /* 0x000ea20008000800 */
[----:B------:R-:W3:Y:S01]  /*0190*/  LDCU.64 UR8, c[0x0][0x4b8] ;  /* 0x00009700ff0877ac */ /* 0x000ee20008000a00 */
[----:B------:R-:W-:Y:S02]  /*01a0*/  UISETP.NE.AND UP0, UPT, UR40, URZ, UPT ;  /* 0x000000ff2800728c */ /* 0x000fe4000bf05270 */
[----:B-1----:R-:W-:-:S05]  /*01b0*/  IMAD.HI.U32 R2, R17, UR4, R16 ;  /* 0x0000000411027c27 */ /* 0x002fca000f8e0010 */
[----:B------:R-:W-:-:S05]  /*01c0*/  SHF.R.U32.HI R3, RZ, UR5, R2 ;  /* 0x00000005ff037c19 */ /* 0x000fca0008011602 */
[----:B------:R-:W-:-:S04]  /*01d0*/  IMAD.MOV R0, RZ, RZ, -R3 ;  /* 0x000000ffff007224 */ /* 0x000fc800078e0a03 */
[----:B--2---:R-:W-:-:S04]  /*01e0*/  IMAD R0, R0, UR6, R17 ;  /* 0x0000000600007c24 */ /* 0x004fc8000f8e0211 */
[C---:B---3--:R-:W-:Y:S02]  /*01f0*/  IMAD R16, R0.reuse, UR8, RZ ;  /* 0x0000000800107c24 */ /* 0x048fe4000f8e02ff */
[----:B------:R-:W-:Y:S01]  /*0200*/  IMAD R0, R0, UR9, RZ ;  /* 0x0000000900007c24 */ /* 0x000fe2000f8e02ff */
[----:B------:R-:W-:Y:S06]  /*0210*/  BRA.U !UP0, `(.L_x_25500) ;  /* 0x0000001108787547 */ /* 0x000fec000b800000 */
[----:B------:R-:W1:Y:S01]  /*0220*/  LDCU.64 UR6, c[0x0][0x398] ;  /* 0x00007300ff0677ac */ /* 0x000e620008000a00 */
[----:B------:R-:W-:Y:S01]  /*0230*/  IMAD.MOV.U32 R2, RZ, RZ, RZ ;  /* 0x000000ffff027224 */ /* 0x000fe200078e00ff */
[----:B------:R-:W2:Y:S01]  /*0240*/  LDCU UR4, c[0x0][0x3a0] ;  /* 0x00007400ff0477ac */ /* 0x000ea20008000800 */
[----:B------:R-:W3:Y:S01]  /*0250*/  LDCU.64 UR8, c[0x0][0x4c0] ;  /* 0x00009800ff0877ac */ /* 0x000ee20008000a00 */
[----:B------:R-:W-:Y:S01]  /*0260*/  UISETP.NE.AND UP0, UPT, UR38, 0x2, UPT ;  /* 0x000000022600788c */ /* 0x000fe2000bf05270 */
[----:B-1----:R-:W-:-:S05]  /*0270*/  IMAD.HI.U32 R4, R3, UR7, R2 ;  /* 0x0000000703047c27 */ /* 0x002fca000f8e0002 */
[----:B--2---:R-:W-:-:S04]  /*0280*/  SHF.R.U32.HI R5, RZ, UR4, R4 ;  /* 0x00000004ff057c19 */ /* 0x004fc80008011604 */
[----:B------:R-:W-:-:S05]  /*0290*/  IADD3 R2, PT, PT, -R5, RZ, RZ ;  /* 0x000000ff05027210 */ /* 0x000fca0007ffe1ff */
[----:B------:R-:W-:-:S04]  /*02a0*/  IMAD R3, R2, UR6, R3 ;  /* 0x0000000602037c24 */ /* 0x000fc8000f8e0203 */
[C---:B---3--:R-:W-:Y:S02]  /*02b0*/  IMAD R16, R3.reuse, UR8, R16 ;  /* 0x0000000803107c24 */ /* 0x048fe4000f8e0210 */
[----:B------:R-:W-:Y:S01]  /*02c0*/  IMAD R0, R3, UR9, R0 ;  /* 0x0000000903007c24 */ /* 0x000fe2000f8e0200 */
[----:B------:R-:W-:Y:S06]  /*02d0*/  BRA.U !UP0, `(.L_x_25500) ;  /* 0x0000001108487547 */ /* 0x000fec000b800000 */
[----:B------:R-:W1:Y:S01]  /*02e0*/  LDCU.64 UR4, c[0x0][0x3a8] ;  /* 0x00007500ff0477ac */ /* 0x000e620008000a00 */
[----:B------:R-:W-:Y:S01]  /*02f0*/  IMAD.MOV.U32 R4, RZ, RZ, RZ ;  /* 0x000000ffff047224 */ /* 0x000fe200078e00ff */
[----:B------:R-:W2:Y:S01]  /*0300*/  LDCU UR6, c[0x0][0x3a4] ;  /* 0x00007480ff0677ac */ /* 0x000ea20008000800 */
[----:B------:R-:W3:Y:S01]  /*0310*/  LDCU.64 UR8, c[0x0][0x4c8] ;  /* 0x00009900ff0877ac */ /* 0x000ee20008000a00 */
[----:B------:R-:W-:Y:S01]  /*0320*/  UISETP.NE.AND UP0, UPT, UR38, 0x3, UPT ;  /* 0x000000032600788c */ /* 0x000fe2000bf05270 */
[----:B-1----:R-:W-:-:S05]  /*0330*/  IMAD.HI.U32 R2, R5, UR4, R4 ;  /* 0x0000000405027c27 */ /* 0x002fca000f8e0004 */
[----:B------:R-:W-:-:S05]  /*0340*/  SHF.R.U32.HI R3, RZ, UR5, R2 ;  /* 0x00000005ff037c19 */ /* 0x000fca0008011602 */
[----:B------:R-:W-:-:S04]  /*0350*/  IMAD.MOV R4, RZ, RZ, -R3 ;  /* 0x000000ffff047224 */ /* 0x000fc800078e0a03 */
[----:B--2---:R-:W-:-:S04]  /*0360*/  IMAD R5, R4, UR6, R5 ;  /* 0x0000000604057c24 */ /* 0x004fc8000f8e0205 */
[C---:B---3--:R-:W-:Y:S02]  /*0370*/  IMAD R16, R5.reuse, UR8, R16 ;  /* 0x0000000805107c24 */ /* 0x048fe4000f8e0210 */
[----:B------:R-:W-:Y:S01]  /*0380*/  IMAD R0, R5, UR9, R0 ;  /* 0x0000000905007c24 */ /* 0x000fe2000f8e0200 */
[----:B------:R-:W-:Y:S06]  /*0390*/  BRA.U !UP0, `(.L_x_25500) ;  /* 0x0000001108187547 */ /* 0x000fec000b800000 */
[----:B------:R-:W1:Y:S01]  /*03a0*/  LDCU.64 UR6, c[0x0][0x3b0] ;  /* 0x00007600ff0677ac */ /* 0x000e620008000a00 */
[----:B------:R-:W-:Y:S01]  /*03b0*/  MOV R2, RZ ;  /* 0x000000ff00027202 */ /* 0x000fe20000000f00 */
[----:B------:R-:W2:Y:S01]  /*03c0*/  LDCU UR4, c[0x0][0x3b8] ;  /* 0x00007700ff0477ac */ /* 0x000ea20008000800 */
[----:B------:R-:W3:Y:S01]  /*03d0*/  LDCU.64 UR8, c[0x0][0x4d0] ;  /* 0x00009a00ff0877ac */ /* 0x000ee20008000a00 */
[----:B------:R-:W-:Y:S02]  /*03e0*/  UISETP.NE.AND UP0, UPT, UR38, 0x4, UPT ;  /* 0x000000042600788c */ /* 0x000fe4000bf05270 */
[----:B-1----:R-:W-:-:S05]  /*03f0*/  IMAD.HI.U32 R4, R3, UR7, R2 ;  /* 0x0000000703047c27 */ /* 0x002fca000f8e0002 */
[----:B--2---:R-:W-:-:S05]  /*0400*/  SHF.R.U32.HI R5, RZ, UR4, R4 ;  /* 0x00000004ff057c19 */ /* 0x004fca0008011604 */
[----:B------:R-:W-:-:S04]  /*0410*/  IMAD.MOV R2, RZ, RZ, -R5 ;  /* 0x000000ffff027224 */ /* 0x000fc800078e0a05 */
        /* <DEDUP_REMOVED lines=10> */
[----:B------:R-:W-:-:S04]  /*04c0*/  SHF.R.U32.HI R3, RZ, UR5, R2 ;  /* 0x00000005ff037c19 */ /* 0x000fc80008011602 */
[----:B------:R-:W-:-:S05]  /*04d0*/  IADD3 R4, PT, PT, -R3, RZ, RZ ;  /* 0x000000ff03047210 */ /* 0x000fca0007ffe1ff */
[----:B--2---:R-:W-:-:S04]  /*04e0*/  IMAD R5, R4, UR6, R5 ;  /* 0x0000000604057c24 */ /* 0x004fc8000f8e0205 */
        /* <DEDUP_REMOVED lines=16> */
[----:B------:R-:W-:Y:S01]  /*05f0*/  HFMA2 R4, -RZ, RZ, 0, 0 ;  /* 0x00000000ff047431 */ /* 0x000fe200000001ff */
[----:B------:R-:W2:Y:S01]  /*0600*/  LDCU UR6, c[0x0][0x3d4] ;  /* 0x00007a80ff0677ac */ /* 0x000ea20008000800 */
[----:B------:R-:W3:Y:S01]  /*0610*/  LDCU.64 UR8, c[0x0][0x4e8] ;  /* 0x00009d00ff0877ac */ /* 0x000ee20008000a00 */
[----:B------:R-:W-:Y:S02]  /*0620*/  UISETP.NE.AND UP0, UPT, UR38, 0x7, UPT ;  /* 0x000000072600788c */ /* 0x000fe4000bf05270 */
        /* <DEDUP_REMOVED lines=214> */
[----:B------:R-:W3:Y:S03]  /*1390*/  LDCU.64 UR8, c[0x0][0x578] ;  /* 0x0000af00ff0877ac */ /* 0x000ee60008000a00 */
[----:B-1----:R-:W-:-:S05]  /*13a0*/  IMAD.HI.U32 R2, R5, UR4, R4 ;  /* 0x0000000405027c27 */ /* 0x002fca000f8e0004 */
[----:B------:R-:W-:-:S05]  /*13b0*/  SHF.R.U32.HI R2, RZ, UR5, R2 ;  /* 0x00000005ff027c19 */ /* 0x000fca0008011602 */
[----:B------:R-:W-:-:S04]  /*13c0*/  IMAD.MOV R3, RZ, RZ, -R2 ;  /* 0x000000ffff037224 */ /* 0x000fc800078e0a02 */
[----:B--2---:R-:W-:-:S04]  /*13d0*/  IMAD R5, R3, UR6, R5 ;  /* 0x0000000603057c24 */ /* 0x004fc8000f8e0205 */
[C---:B---3--:R-:W-:Y:S02]  /*13e0*/  IMAD R16, R5.reuse, UR8, R16 ;  /* 0x0000000805107c24 */ /* 0x048fe4000f8e0210 */
[----:B------:R-:W-:-:S07]  /*13f0*/  IMAD R0, R5, UR9, R0 ;  /* 0x0000000905007c24 */ /* 0x000fce000f8e0200 */
.L_x_25500:
[----:B------:R-:W1:Y:S01]  /*1400*/  LDCU.64 UR6, c[0x0][0x588] ;  /* 0x0000b100ff0677ac */ /* 0x000e620008000a00 */
[----:B0-----:R-:W-:-:S04]  /*1410*/  UPRMT UR4, UR42, 0x9910, URZ ;  /* 0x000099102a047896 */ /* 0x001fc800080000ff */
        /* <DEDUP_REMOVED lines=14> */
.L_x_25504:
[----:B------:R0:W5:Y:S01]  /*1500*/  LDG.E.U8 R5, desc[UR36][R2.64] ;  /* 0x0000002402057981 */ /* 0x000162000c1e1100 */
[----:B------:R-:W-:Y:S05]  /*1510*/  BRA `(.L_x_25506) ;  /* 0x0000000c004c7947 */ /* 0x000fea0003800000 */
.L_x_25503:
        /* <DEDUP_REMOVED lines=8> */
.L_x_25508:
[----:B------:R0:W5:Y:S01]  /*15a0*/  LDG.E.U8 R5, desc[UR36][R2.64] ;  /* 0x0000002402057981 */ /* 0x000162000c1e1100 */
[----:B------:R-:W-:Y:S05]  /*15b0*/  BRA `(.L_x_25506) ;  /* 0x0000000c00247947 */ /* 0x000fea0003800000 */
.L_x_25507:
[----:B------:R0:W5:Y:S01]  /*15c0*/  LDG.E.U16 R5, desc[UR36][R2.64] ;  /* 0x0000002402057981 */ /* 0x000162000c1e1500 */
[----:B------:R-:W-:Y:S05]  /*15d0*/  BRA `(.L_x_25506) ;  /* 0x0000000c001c7947 */ /* 0x000fea0003800000 */
.L_x_25502:
        /* <DEDUP_REMOVED lines=9> */
.L_x_25510:
[----:B------:R-:W2:Y:S02]  /*1670*/  LDG.E.U16 R0, desc[UR36][R2.64] ;  /* 0x0000002402007981 */ /* 0x000ea4000c1e1500 */
[----:B--2---:R-:W-:-:S06]  /*1680*/  HADD2.F32 R0, -RZ, R0.H0_H0 ;  /* 0x20000000ff007230 */ /* 0x004fcc0000004100 */
[----:B------:R-:W0:Y:S02]  /*1690*/  F2I.FTZ.TRUNC.NTZ R0, R0 ;  /* 0x0000000000007305 */ /* 0x000e24000021f100 */
[----:B0-----:R-:W-:Y:S01]  /*16a0*/  PRMT R5, R0, 0x7610, R5 ;  /* 0x0000761000057816 */ /* 0x001fe20000000005 */
[----:B------:R-:W-:Y:S06]  /*16b0*/  BRA `(.L_x_25506) ;  /* 0x0000000800e47947 */ /* 0x000fec0003800000 */
.L_x_25509:
        /* <DEDUP_REMOVED lines=9> */
.L_x_25512:
[----:B------:R-:W2:Y:S02]  /*1750*/  LDG.E.U16 R2, desc[UR36][R2.64] ;  /* 0x0000002402027981 */ /* 0x000ea4000c1e1500 */
[----:B--2---:R-:W-:-:S06]  /*1760*/  HADD2.F32 R0, -RZ, R2.H0_H0 ;  /* 0x20000002ff007230 */ /* 0x004fcc0000004100 */
[----:B------:R-:W0:Y:S02]  /*1770*/  F2I.FTZ.TRUNC.NTZ R0, R0 ;  /* 0x0000000000007305 */ /* 0x000e24000021f100 */
[----:B0-----:R-:W-:Y:S01]  /*1780*/  PRMT R5, R0, 0x7610, R5 ;  /* 0x0000761000057816 */ /* 0x001fe20000000005 */
[----:B------:R-:W-:Y:S06]  /*1790*/  BRA `(.L_x_25506) ;  /* 0x0000000800ac7947 */ /* 0x000fec0003800000 */
.L_x_25511:
[----:B------:R-:W2:Y:S02]  /*17a0*/  LDG.E.64 R2, desc[UR36][R2.64] ;  /* 0x0000002402027981 */ /* 0x000ea4000c1e1b00 */
[----:B--2---:R0:W1:Y:S02]  /*17b0*/  F2I.F64.TRUNC R5, R2 ;  /* 0x0000000200057311 */ /* 0x004064000030d100 */
[----:B01----:R-:W-:Y:S05]  /*17c0*/  BRA `(.L_x_25506) ;  /* 0x0000000800a07947 */ /* 0x003fea0003800000 */
.L_x_25501:
        /* <DEDUP_REMOVED lines=12> */
.L_x_25515:
[----:B------:R-:W2:Y:S02]  /*1890*/  LDG.E.64 R2, desc[UR36][R2.64] ;  /* 0x0000002402027981 */ /* 0x000ea4000c1e1b00 */
[----:B--2---:R3:W4:Y:S02]  /*18a0*/  F2I.F64.TRUNC R5, R2 ;  /* 0x0000000200057311 */ /* 0x004724000030d100 */
[----:B---34-:R-:W-:Y:S05]  /*18b0*/  BRA `(.L_x_25506) ;  /* 0x0000000800647947 */ /* 0x018fea0003800000 */
.L_x_25514:
        /* <DEDUP_REMOVED lines=27> */
.L_x_25517:
        /* <DEDUP_REMOVED lines=14> */
.L_x_25516:
[----:B------:R-:W2:Y:S02]  /*1b50*/  LDG.E.U16 R0, desc[UR36][R2.64] ;  /* 0x0000002402007981 */ /* 0x000ea4000c1e1500 */
[----:B--2---:R-:W-:-:S06]  /*1b60*/  SHF.L.U32 R0, R0, 0x10, RZ ;  /* 0x0000001000007819 */ /* 0x004fcc00000006ff */
[----:B------:R-:W0:Y:S02]  /*1b70*/  F2I.FTZ.TRUNC.NTZ R0, R0 ;  /* 0x0000000000007305 */ /* 0x000e24000021f100 */
[----:B0-----:R-:W-:Y:S01]  /*1b80*/  PRMT R5, R0, 0x7610, R5 ;  /* 0x0000761000057816 */ /* 0x001fe20000000005 */
[----:B------:R-:W-:Y:S06]  /*1b90*/  BRA `(.L_x_25506) ;  /* 0x0000000400ac7947 */ /* 0x000fec0003800000 */
.L_x_25513:
        /* <DEDUP_REMOVED lines=10> */
.L_x_25520:
        /* <DEDUP_REMOVED lines=21> */
.L_x_25524:
[----:B------:R-:W-:Y:S05]  /*1d90*/  BSYNC.RECONVERGENT B1 ;  /* 0x0000000000017941 */ /* 0x000fea0003800200 */
.L_x_25523:
[----:B------:R-:W-:Y:S01]  /*1da0*/  IMAD.SHL.U32 R0, R0, 0x100000, RZ ;  /* 0x0010000000007824 */ /* 0x000fe200078e00ff */
[----:B------:R-:W-:-:S04]  /*1db0*/  LEA R2, R2, 0x3b800000, 0x17 ;  /* 0x3b80000002027811 */ /* 0x000fc800078eb8ff */
[----:B------:R-:W-:-:S07]  /*1dc0*/  LOP3.LUT R0, R2, R0, R7, 0xfe, !PT ;  /* 0x0000000002007212 */ /* 0x000fce00078efe07 */
.L_x_25522:
[----:B------:R-:W-:Y:S05]  /*1dd0*/  BSYNC.RECONVERGENT B0 ;  /* 0x0000000000007941 */ /* 0x000fea0003800200 */
.L_x_25521:
[----:B------:R-:W0:Y:S02]  /*1de0*/  F2I.FTZ.TRUNC.NTZ R0, R0 ;  /* 0x0000000000007305 */ /* 0x000e24000021f100 */
[----:B0-----:R-:W-:Y:S01]  /*1df0*/  PRMT R5, R0, 0x7610, R5 ;  /* 0x0000761000057816 */ /* 0x001fe20000000005 */
[----:B------:R-:W-:Y:S06]  /*1e00*/  BRA `(.L_x_25506) ;  /* 0x0000000400107947 */ /* 0x000fec0003800000 */
.L_x_25519:
        /* <DEDUP_REMOVED lines=21> */
.L_x_25528:
[----:B------:R-:W-:Y:S05]  /*1f60*/  BSYNC.RECONVERGENT B1 ;  /* 0x0000000000017941 */ /* 0x000fea0003800200 */
.L_x_25527:
[----:B------:R-:W-:Y:S01]  /*1f70*/  IMAD.SHL.U32 R0, R0, 0x200000, RZ ;  /* 0x0020000000007824 */ /* 0x000fe200078e00ff */
[----:B------:R-:W-:-:S04]  /*1f80*/  LEA R2, R2, 0x37800000, 0x17 ;  /* 0x3780000002027811 */ /* 0x000fc800078eb8ff */
[----:B------:R-:W-:-:S07]  /*1f90*/  LOP3.LUT R0, R2, R0, R7, 0xfe, !PT ;  /* 0x0000000002007212 */ /* 0x000fce00078efe07 */
.L_x_25526:
[----:B------:R-:W-:Y:S05]  /*1fa0*/  BSYNC.RECONVERGENT B0 ;  /* 0x0000000000007941 */ /* 0x000fea0003800200 */
.L_x_25525:
[----:B------:R-:W0:Y:S02]  /*1fb0*/  F2I.FTZ.TRUNC.NTZ R0, R0 ;  /* 0x0000000000007305 */ /* 0x000e24000021f100 */
[----:B0-----:R-:W-:Y:S01]  /*1fc0*/  PRMT R5, R0, 0x7610, R5 ;  /* 0x0000761000057816 */ /* 0x001fe20000000005 */
[----:B------:R-:W-:Y:S06]  /*1fd0*/  BRA `(.L_x_25506) ;  /* 0x00000000009c7947 */ /* 0x000fec0003800000 */
.L_x_25518:
[----:B------:R-:W-:-:S09]  /*1fe0*/  UISETP.NE.AND UP0, UPT, UR4, 0x1c, UPT ;  /* 0x0000001c0400788c */ /* 0x000fd2000bf05270 */
[----:B------:R-:W-:Y:S05]  /*1ff0*/  BRA.U !UP0, `(.L_x_25529) ;  /* 0x0000000108907547 */ /* 0x000fea000b800000 */
[----:B------:R-:W-:-:S09]  /*2000*/  UISETP.NE.AND UP0, UPT, UR4, 0x1d, UPT ;  /* 0x0000001d0400788c */ /* 0x000fd2000bf05270 */
[----:B------:R-:W-:Y:S05]  /*2010*/  BRA.U !UP0, `(.L_x_25530) ;  /* 0x0000000108807547 */ /* 0x000fea000b800000 */
[----:B------:R-:W-:-:S09]  /*2020*/  UISETP.NE.AND UP0, UPT, UR4, 0x2c, UPT ;  /* 0x0000002c0400788c */ /* 0x000fd2000bf05270 */
[----:B------:R-:W-:Y:S05]  /*2030*/  BRA.U !UP0, `(.L_x_25531) ;  /* 0x0000000108487547 */ /* 0x000fea000b800000 */
.L_x_25505:
        /* <DEDUP_REMOVED lines=16> */
.L_x_25532:
[----:B------:R-:W-:Y:S01]  /*2140*/  PRMT R5, RZ, 0x7610, R5 ;  /* 0x00007610ff057816 */ /* 0x000fe20000000005 */
[----:B------:R-:W-:Y:S06]  /*2150*/  BRA `(.L_x_25506) ;  /* 0x00000000003c7947 */ /* 0x000fec0003800000 */
.L_x_25531:
        /* <DEDUP_REMOVED lines=8> */
.L_x_25534:
[----:B------:R-:W-:Y:S05]  /*21e0*/  BSYNC.RECONVERGENT B0 ;  /* 0x0000000000007941 */ /* 0x000fea0003800200 */
.L_x_25533:
[----:B------:R-:W0:Y:S02]  /*21f0*/  F2I.FTZ.TRUNC.NTZ R0, R0 ;  /* 0x0000000000007305 */ /* 0x000e24000021f100 */
[----:B0-----:R-:W-:Y:S01]  /*2200*/  PRMT R5, R0, 0x7610, R5 ;  /* 0x0000761000057816 */ /* 0x001fe20000000005 */
[----:B------:R-:W-:Y:S06]  /*2210*/  BRA `(.L_x_25506) ;  /* 0x00000000000c7947 */ /* 0x000fec0003800000 */
.L_x_25530:
[----:B------:R2:W5:Y:S01]  /*2220*/  LDG.E.U8 R5, desc[UR36][R2.64] ;  /* 0x0000002402057981 */ /* 0x000562000c1e1100 */
[----:B------:R-:W-:Y:S05]  /*2230*/  BRA `(.L_x_25506) ;  /* 0x0000000000047947 */ /* 0x000fea0003800000 */
.L_x_25529:
[----:B------:R1:W5:Y:S02]  /*2240*/  LDG.E.U8 R5, desc[UR36][R2.64] ;  /* 0x0000002402057981 */ /* 0x000364000c1e1100 */
.L_x_25506:
[----:B------:R-:W0:Y:S01]  /*2250*/  LDCU.64 UR6, c[0x0][0x580] ;  /* 0x0000b000ff0677ac */ /* 0x000e220008000a00 */
[----:B-1--45:R-:W-:Y:S01]  /*2260*/  LOP3.LUT P1, RZ, R18, 0xff, R5, 0xc8, !PT ;  /* 0x000000ff12ff7812 */ /* 0x032fe2000782c805 */
[----:B------:R-:W-:Y:S01]  /*2270*/  BSSY.RECONVERGENT B6, `(.L_x_25535) ;  /* 0x00000d3000067945 */ /* 0x000fe20003800200 */
[----:B------:R-:W-:Y:S02]  /*2280*/  UPRMT UR4, UR41, 0x9910, URZ ;  /* 0x0000991029047896 */ /* 0x000fe400080000ff */
[----:B------:R-:W-:Y:S02]  /*2290*/  SEL R4, RZ, 0x1, !P1 ;  /* 0x00000001ff047807 */ /* 0x000fe40004800000 */
[----:B------:R-:W-:Y:S01]  /*22a0*/  UISETP.GT.AND UP0, UPT, UR4, 0x9, UPT ;  /* 0x000000090400788c */ /* 0x000fe2000bf04270 */
[----:B0-23--:R-:W-:-:S05]  /*22b0*/  IADD3 R2, P0, PT, R16, UR6, RZ ;  /* 0x0000000610027c10 */ /* 0x00dfca000ff1e0ff */
        /* <DEDUP_REMOVED lines=12> */
.L_x_25539:
[----:B------:R3:W-:Y:S01]  /*2380*/  STG.E.U8 desc[UR36][R2.64], R4 ;  /* 0x0000000402007986 */ /* 0x0007e2000c101124 */
[----:B------:R-:W-:Y:S05]  /*2390*/  BRA `(.L_x_25541) ;  /* 0x0000000c00007947 */ /* 0x000fea0003800000 */
.L_x_25538:
        /* <DEDUP_REMOVED lines=9> */
.L_x_25543:
[----:B------:R1:W-:Y:S01]  /*2430*/  STG.E desc[UR36][R2.64], R4 ;  /* 0x0000000402007986 */ /* 0x0003e2000c101924 */
[----:B------:R-:W-:Y:S05]  /*2440*/  BRA `(.L_x_25541) ;  /* 0x0000000800d47947 */ /* 0x000fea0003800000 */
.L_x_25542:
[----:B------:R2:W-:Y:S01]  /*2450*/  STG.E.U16 desc[UR36][R2.64], R4 ;  /* 0x0000000402007986 */ /* 0x0005e2000c101524 */
[----:B------:R-:W-:Y:S05]  /*2460*/  BRA `(.L_x_25541) ;  /* 0x0000000800cc7947 */ /* 0x000fea0003800000 */
.L_x_25537:
        /* <DEDUP_REMOVED lines=9> */
.L_x_25545:
[----:B------:R-:W-:-:S04]  /*2500*/  I2FP.F32.U32 R0, R4 ;  /* 0x0000000400007245 */ /* 0x000fc80000201000 */
[----:B------:R-:W-:-:S05]  /*2510*/  F2FP.F16.F32.PACK_AB R0, RZ, R0 ;  /* 0x00000000ff00723e */ /* 0x000fca00000000ff */
[----:B------:R0:W-:Y:S01]  /*2520*/  STG.E.U16 desc[UR36][R2.64], R0 ;  /* 0x0000000002007986 */ /* 0x0001e2000c101524 */
[----:B------:R-:W-:Y:S05]  /*2530*/  BRA `(.L_x_25541) ;  /* 0x0000000800987947 */ /* 0x000fea0003800000 */
.L_x_25544:
        /* <DEDUP_REMOVED lines=10> */
.L_x_25547:
[----:B------:R-:W-:-:S04]  /*25e0*/  I2FP.F32.U32 R4, R4 ;  /* 0x0000000400047245 */ /* 0x000fc80000201000 */
[----:B------:R-:W-:-:S04]  /*25f0*/  F2FP.F16.F32.PACK_AB R5, RZ, R4 ;  /* 0x00000004ff05723e */ /* 0x000fc800000000ff */
[----:B------:R-:W-:-:S05]  /*2600*/  PRMT R5, R5, 0x5410, RZ ;  /* 0x0000541005057816 */ /* 0x000fca00000000ff */
[----:B------:R0:W-:Y:S01]  /*2610*/  STG.E desc[UR36][R2.64], R5 ;  /* 0x0000000502007986 */ /* 0x0001e2000c101924 */
[----:B------:R-:W-:Y:S05]  /*2620*/  BRA `(.L_x_25541) ;  /* 0x00000008005c7947 */ /* 0x000fea0003800000 */
.L_x_25546:
[----:B------:R-:W0:Y:S02]  /*2630*/  I2F.F64.U32 R4, R4 ;  /* 0x0000000400047312 */ /* 0x000e240000201800 */
[----:B0-----:R0:W-:Y:S01]  /*2640*/  STG.E.64 desc[UR36][R2.64], R4 ;  /* 0x0000000402007986 */ /* 0x0011e2000c101b24 */
[----:B------:R-:W-:Y:S05]  /*2650*/  BRA `(.L_x_25541) ;  /* 0x0000000800507947 */ /* 0x000fea0003800000 */
.L_x_25536:
        /* <DEDUP_REMOVED lines=10> */
.L_x_25550:
[----:B------:R-:W-:Y:S01]  /*2700*/  CS2R R6, SRZ ;  /* 0x0000000000067805 */ /* 0x000fe2000001ff00 */
[----:B------:R-:W0:Y:S04]  /*2710*/  I2F.F64.U32 R4, R4 ;  /* 0x0000000400047312 */ /* 0x000e280000201800 */
[----:B0-----:R0:W-:Y:S01]  /*2720*/  STG.E.128 desc[UR36][R2.64], R4 ;  /* 0x0000000402007986 */ /* 0x0011e2000c101d24 */
[----:B------:R-:W-:Y:S05]  /*2730*/  BRA `(.L_x_25541) ;  /* 0x0000000800187947 */ /* 0x000fea0003800000 */
.L_x_25549:
        /* <DEDUP_REMOVED lines=17> */
.L_x_25554:
[----:B------:R-:W-:Y:S05]  /*2850*/  BSYNC.RECONVERGENT B0 ;  /* 0x0000000000007941 */ /* 0x000fea0003800200 */
.L_x_25553:
[----:B------:R0:W-:Y:S01]  /*2860*/  STG.E.U8 desc[UR36][R2.64], R5 ;  /* 0x0000000502007986 */ /* 0x0001e2000c101124 */
[----:B------:R-:W-:Y:S05]  /*2870*/  BRA `(.L_x_25541) ;  /* 0x0000000400c87947 */ /* 0x000fea0003800000 */
.L_x_25552:
        /* <DEDUP_REMOVED lines=16> */
.L_x_25551:
[----:B------:R-:W-:-:S04]  /*2980*/  I2FP.F32.U32 R0, R4 ;  /* 0x0000000400007245 */ /* 0x000fc80000201000 */
[----:B------:R-:W-:-:S05]  /*2990*/  F2FP.BF16.F32.PACK_AB R0, RZ, R0 ;  /* 0x00000000ff00723e */ /* 0x000fca00000010ff */
[----:B------:R0:W-:Y:S01]  /*29a0*/  STG.E.U16 desc[UR36][R2.64], R0 ;  /* 0x0000000002007986 */ /* 0x0001e2000c101524 */
[----:B------:R-:W-:Y:S05]  /*29b0*/  BRA `(.L_x_25541) ;  /* 0x0000000400787947 */ /* 0x000fea0003800000 */
.L_x_25548:
        /* <DEDUP_REMOVED lines=10> */
.L_x_25557:
        /* <DEDUP_REMOVED lines=12> */
.L_x_25560:
[----:B------:R-:W-:-:S04]  /*2b20*/  SHF.R.U32.HI R0, RZ, 0x14, R5 ;  /* 0x00000014ff007819 */ /* 0x000fc80000011605 */
[----:B------:R-:W-:-:S04]  /*2b30*/  LOP3.LUT R0, R0, 0x1, RZ, 0xc0, !PT ;  /* 0x0000000100007812 */ /* 0x000fc800078ec0ff */
[----:B------:R-:W-:-:S04]  /*2b40*/  IADD3 R0, PT, PT, R5, 0x487ffff, R0 ;  /* 0x0487ffff05007810 */ /* 0x000fc80007ffe000 */
[----:B------:R-:W-:-:S04]  /*2b50*/  SHF.R.U32.HI R0, RZ, 0x14, R0 ;  /* 0x00000014ff007819 */ /* 0x000fc80000011600 */
[----:B------:R-:W-:-:S07]  /*2b60*/  LOP3.LUT R4, R0, 0xff, RZ, 0xc0, !PT ;  /* 0x000000ff00047812 */ /* 0x000fce00078ec0ff */
.L_x_25561:
[----:B------:R-:W-:-:S07]  /*2b70*/  PRMT R0, R4, 0x7610, R0 ;  /* 0x0000761004007816 */ /* 0x000fce0000000000 */
.L_x_25559:
[----:B------:R-:W-:Y:S05]  /*2b80*/  BSYNC.RECONVERGENT B0 ;  /* 0x0000000000007941 */ /* 0x000fea0003800200 */
.L_x_25558:
[----:B------:R0:W-:Y:S01]  /*2b90*/  STG.E.U8 desc[UR36][R2.64], R0 ;  /* 0x0000000002007986 */ /* 0x0001e2000c101124 */
[----:B------:R-:W-:Y:S05]  /*2ba0*/  BRA `(.L_x_25541) ;  /* 0x0000000000fc7947 */ /* 0x000fea0003800000 */
.L_x_25556:
        /* <DEDUP_REMOVED lines=12> */
.L_x_25564:
[----:B------:R-:W-:-:S04]  /*2c70*/  SHF.R.U32.HI R0, RZ, 0x15, R5 ;  /* 0x00000015ff007819 */ /* 0x000fc80000011605 */
[----:B------:R-:W-:-:S04]  /*2c80*/  LOP3.LUT R0, R0, 0x1, RZ, 0xc0, !PT ;  /* 0x0000000100007812 */ /* 0x000fc800078ec0ff */
[----:B------:R-:W-:-:S04]  /*2c90*/  IADD3 R0, PT, PT, R5, 0x88fffff, R0 ;  /* 0x088fffff05007810 */ /* 0x000fc80007ffe000 */
[----:B------:R-:W-:-:S04]  /*2ca0*/  SHF.R.U32.HI R0, RZ, 0x15, R0 ;  /* 0x00000015ff007819 */ /* 0x000fc80000011600 */
[----:B------:R-:W-:-:S07]  /*2cb0*/  LOP3.LUT R4, R0, 0xff, RZ, 0xc0, !PT ;  /* 0x000000ff00047812 */ /* 0x000fce00078ec0ff */
.L_x_25565:
[----:B------:R-:W-:-:S07]  /*2cc0*/  PRMT R0, R4, 0x7610, R0 ;  /* 0x0000761004007816 */ /* 0x000fce0000000000 */
.L_x_25563:
[----:B------:R-:W-:Y:S05]  /*2cd0*/  BSYNC.RECONVERGENT B0 ;  /* 0x0000000000007941 */ /* 0x000fea0003800200 */
.L_x_25562:
[----:B------:R0:W-:Y:S01]  /*2ce0*/  STG.E.U8 desc[UR36][R2.64], R0 ;  /* 0x0000000002007986 */ /* 0x0001e2000c101124 */
[----:B------:R-:W-:Y:S05]  /*2cf0*/  BRA `(.L_x_25541) ;  /* 0x0000000000a87947 */ /* 0x000fea0003800000 */
.L_x_25555:
[----:B------:R-:W-:-:S09]  /*2d00*/  UISETP.NE.AND UP0, UPT, UR4, 0x1c, UPT ;  /* 0x0000001c0400788c */ /* 0x000fd2000bf05270 */
[----:B------:R-:W-:Y:S05]  /*2d10*/  BRA.U !UP0, `(.L_x_25566) ;  /* 0x00000001089c7547 */ /* 0x000fea000b800000 */
[----:B------:R-:W-:-:S09]  /*2d20*/  UISETP.NE.AND UP0, UPT, UR4, 0x1d, UPT ;  /* 0x0000001d0400788c */ /* 0x000fd2000bf05270 */
[----:B------:R-:W-:Y:S05]  /*2d30*/  BRA.U !UP0, `(.L_x_25567) ;  /* 0x0000000108887547 */ /* 0x000fea000b800000 */
[----:B------:R-:W-:-:S09]  /*2d40*/  UISETP.NE.AND UP0, UPT, UR4, 0x2c, UPT ;  /* 0x0000002c0400788c */ /* 0x000fd2000bf05270 */
[----:B------:R-:W-:Y:S05]  /*2d50*/  BRA.U !UP0, `(.L_x_25568) ;  /* 0x0000000108447547 */ /* 0x000fea000b800000 */
.L_x_25540:
[----:B------:R-:W-:Y:S01]  /*2d60*/  MOV R2, 0x0 ;  /* 0x0000000000027802 */ /* 0x000fe20000000f00 */
[----:B------:R-:W0:Y:S01]  /*2d70*/  LDCU.64 UR6, c[0x4][0x140] ;  /* 0x01002800ff0677ac */ /* 0x000e220008000a00 */
[----:B------:R-:W-:Y:S02]  /*2d80*/  HFMA2 R8, -RZ, RZ, 0, 6.020069122314453125e-06 ;  /* 0x00000065ff087431 */ /* 0x000fe400000001ff */
        /* <DEDUP_REMOVED lines=13> */
.L_x_25569:
[----:B------:R-:W-:Y:S05]  /*2e60*/  BRA `(.L_x_25541) ;  /* 0x00000000004c7947 */ /* 0x000fea0003800000 */
.L_x_25568:
        /* <DEDUP_REMOVED lines=15> */
.L_x_25567:
[----:B------:R-:W-:-:S05]  /*2f60*/  IMAD.MOV.U32 R5, RZ, RZ, RZ ;  /* 0x000000ffff057224 */ /* 0x000fca00078e00ff */
[----:B------:R0:W-:Y:S01]  /*2f70*/  STG.E.64 desc[UR36][R2.64], R4 ;  /* 0x0000000402007986 */ /* 0x0001e2000c101b24 */
[----:B------:R-:W-:Y:S05]  /*2f80*/  BRA `(.L_x_25541) ;  /* 0x0000000000047947 */ /* 0x000fea0003800000 */
.L_x_25566:
[----:B------:R0:W-:Y:S02]  /*2f90*/  STG.E desc[UR36][R2.64], R4 ;  /* 0x0000000402007986 */ /* 0x0001e4000c101924 */
.L_x_25541:
[----:B------:R-:W-:Y:S05]  /*2fa0*/  BSYNC.RECONVERGENT B6 ;  /* 0x0000000000067941 */ /* 0x000fea0003800200 */
.L_x_25535:
[----:B------:R-:W-:-:S07]  /*2fb0*/  VIADD R17, R17, 0x80 ;  /* 0x0000008011117836 */ /* 0x000fce0000000000 */
.L_x_25499:
[----:B0-----:R-:W-:Y:S05]  /*2fc0*/  BSYNC.RECONVERGENT B7 ;  /* 0x0000000000077941 */ /* 0x001fea0003800200 */
.L_x_25498:
[----:B------:R-:W0:Y:S01]  /*2fd0*/  LDCU UR4, c[0x0][0x380] ;  /* 0x00007000ff0477ac */ /* 0x000e220008000800 */
[----:B------:R-:W-:Y:S01]  /*2fe0*/  BSSY.RECONVERGENT B7, `(.L_x_25570) ;  /* 0x00002ed000077945 */ /* 0x000fe20003800200 */
[----:B0-----:R-:W-:-:S13]  /*2ff0*/  ISETP.GE.AND P0, PT, R17, UR4, PT ;  /* 0x0000000411007c0c */ /* 0x001fda000bf06270 */
[----:B------:R-:W-:Y:S05]  /*3000*/  @P0 BRA `(.L_x_25571) ;  /* 0x0000002c00a80947 */ /* 0x000fea0003800000 */
[----:B------:R-:W0:Y:S01]  /*3010*/  LDCU UR4, c[0x0][0x388] ;  /* 0x00007100ff0477ac */ /* 0x000e220008000800 */
[----:B------:R-:W-:Y:S02]  /*3020*/  HFMA2 R0, -RZ, RZ, 0, 0 ;  /* 0x00000000ff007431 */ /* 0x000fe400000001ff */
[----:B------:R-:W-:Y:S01]  /*3030*/  IMAD.MOV.U32 R16, RZ, RZ, RZ ;  /* 0x000000ffff107224 */ /* 0x000fe200078e00ff */
[----:B0-----:R-:W-:-:S09]  /*3040*/  UISETP.NE.AND UP0, UPT, UR4, URZ, UPT ;  /* 0x000000ff0400728c */ /* 0x001fd2000bf05270 */
        /* <DEDUP_REMOVED lines=299> */
.L_x_25572:
        /* <DEDUP_REMOVED lines=16> */
.L_x_25576:
[----:B------:R0:W5:Y:S01]  /*4400*/  LDG.E.U8 R5, desc[UR36][R2.64] ;  /* 0x0000002402057981 */ /* 0x000162000c1e1100 */
[----:B------:R-:W-:Y:S05]  /*4410*/  BRA `(.L_x_25578) ;  /* 0x0000000c004c7947 */ /* 0x000fea0003800000 */
.L_x_25575:
        /* <DEDUP_REMOVED lines=8> */
.L_x_25580:
[----:B------:R0:W5:Y:S01]  /*44a0*/  LDG.E.U8 R5, desc[UR36][R2.64] ;  /* 0x0000002402057981 */ /* 0x000162000c1e1100 */
[----:B------:R-:W-:Y:S05]  /*44b0*/  BRA `(.L_x_25578) ;  /* 0x0000000c00247947 */ /* 0x000fea0003800000 */
.L_x_25579:
[----:B------:R0:W5:Y:S01]  /*44c0*/  LDG.E.U16 R5, desc[UR36][R2.64] ;  /* 0x0000002402057981 */ /* 0x000162000c1e1500 */
[----:B------:R-:W-:Y:S05]  /*44d0*/  BRA `(.L_x_25578) ;  /* 0x0000000c001c7947 */ /* 0x000fea0003800000 */
.L_x_25574:
        /* <DEDUP_REMOVED lines=9> */
.L_x_25582:
[----:B------:R-:W2:Y:S02]  /*4570*/  LDG.E.U16 R0, desc[UR36][R2.64] ;  /* 0x0000002402007981 */ /* 0x000ea4000c1e1500 */
[----:B--2---:R-:W-:-:S06]  /*4580*/  HADD2.F32 R0, -RZ, R0.H0_H0 ;  /* 0x20000000ff007230 */ /* 0x004fcc0000004100 */
[----:B------:R-:W0:Y:S02]  /*4590*/  F2I.FTZ.TRUNC.NTZ R0, R0 ;  /* 0x0000000000007305 */ /* 0x000e24000021f100 */
[----:B0-----:R-:W-:Y:S01]  /*45a0*/  PRMT R5, R0, 0x7610, R5 ;  /* 0x0000761000057816 */ /* 0x001fe20000000005 */
[----:B------:R-:W-:Y:S06]  /*45b0*/  BRA `(.L_x_25578) ;  /* 0x0000000800e47947 */ /* 0x000fec0003800000 */
.L_x_25581:
        /* <DEDUP_REMOVED lines=9> */
.L_x_25584:
[----:B------:R-:W2:Y:S02]  /*4650*/  LDG.E.U16 R2, desc[UR36][R2.64] ;  /* 0x0000002402027981 */ /* 0x000ea4000c1e1500 */
[----:B--2---:R-:W-:-:S06]  /*4660*/  HADD2.F32 R0, -RZ, R2.H0_H0 ;  /* 0x20000002ff007230 */ /* 0x004fcc0000004100 */
[----:B------:R-:W0:Y:S02]  /*4670*/  F2I.FTZ.TRUNC.NTZ R0, R0 ;  /* 0x0000000000007305 */ /* 0x000e24000021f100 */
[----:B0-----:R-:W-:Y:S01]  /*4680*/  PRMT R5, R0, 0x7610, R5 ;  /* 0x0000761000057816 */ /* 0x001fe20000000005 */
[----:B------:R-:W-:Y:S06]  /*4690*/  BRA `(.L_x_25578) ;  /* 0x0000000800ac7947 */ /* 0x000fec0003800000 */
.L_x_25583:
[----:B------:R-:W2:Y:S02]  /*46a0*/  LDG.E.64 R2, desc[UR36][R2.64] ;  /* 0x0000002402027981 */ /* 0x000ea4000c1e1b00 */
[----:B--2---:R0:W1:Y:S02]  /*46b0*/  F2I.F64.TRUNC R5, R2 ;  /* 0x0000000200057311 */ /* 0x004064000030d100 */
[----:B01----:R-:W-:Y:S05]  /*46c0*/  BRA `(.L_x_25578) ;  /* 0x0000000800a07947 */ /* 0x003fea0003800000 */
.L_x_25573:
        /* <DEDUP_REMOVED lines=12> */
.L_x_25587:
[----:B------:R-:W2:Y:S02]  /*4790*/  LDG.E.64 R2, desc[UR36][R2.64] ;  /* 0x0000002402027981 */ /* 0x000ea4000c1e1b00 */
[----:B--2---:R3:W4:Y:S02]  /*47a0*/  F2I.F64.TRUNC R5, R2 ;  /* 0x0000000200057311 */ /* 0x004724000030d100 */
[----:B---34-:R-:W-:Y:S05]  /*47b0*/  BRA `(.L_x_25578) ;  /* 0x0000000800647947 */ /* 0x018fea0003800000 */
.L_x_25586:
        /* <DEDUP_REMOVED lines=27> */
.L_x_25589:
        /* <DEDUP_REMOVED lines=14> */
.L_x_25588:
[----:B------:R-:W2:Y:S02]  /*4a50*/  LDG.E.U16 R0, desc[UR36][R2.64] ;  /* 0x0000002402007981 */ /* 0x000ea4000c1e1500 */
[----:B--2---:R-:W-:-:S06]  /*4a60*/  IMAD.U32 R0, R0, 0x10000, RZ ;  /* 0x0001000000007824 */ /* 0x004fcc00078e00ff */
[----:B------:R-:W0:Y:S02]  /*4a70*/  F2I.FTZ.TRUNC.NTZ R0, R0 ;  /* 0x0000000000007305 */ /* 0x000e24000021f100 */
[----:B0-----:R-:W-:Y:S01]  /*4a80*/  PRMT R5, R0, 0x7610, R5 ;  /* 0x0000761000057816 */ /* 0x001fe20000000005 */
[----:B------:R-:W-:Y:S06]  /*4a90*/  BRA `(.L_x_25578) ;  /* 0x0000000400ac7947 */ /* 0x000fec0003800000 */
.L_x_25585:
        /* <DEDUP_REMOVED lines=10> */
.L_x_25592:
        /* <DEDUP_REMOVED lines=21> */
.L_x_25596:
[----:B------:R-:W-:Y:S05]  /*4c90*/  BSYNC.RECONVERGENT B1 ;  /* 0x0000000000017941 */ /* 0x000fea0003800200 */
.L_x_25595:
[----:B------:R-:W-:Y:S01]  /*4ca0*/  IMAD.SHL.U32 R0, R0, 0x100000, RZ ;  /* 0x0010000000007824 */ /* 0x000fe200078e00ff */
[----:B------:R-:W-:-:S04]  /*4cb0*/  LEA R2, R2, 0x3b800000, 0x17 ;  /* 0x3b80000002027811 */ /* 0x000fc800078eb8ff */
[----:B------:R-:W-:-:S07]  /*4cc0*/  LOP3.LUT R0, R2, R0, R7, 0xfe, !PT ;  /* 0x0000000002007212 */ /* 0x000fce00078efe07 */
.L_x_25594:
[----:B------:R-:W-:Y:S05]  /*4cd0*/  BSYNC.RECONVERGENT B0 ;  /* 0x0000000000007941 */ /* 0x000fea0003800200 */
.L_x_25593:
[----:B------:R-:W0:Y:S02]  /*4ce0*/  F2I.FTZ.TRUNC.NTZ R0, R0 ;  /* 0x0000000000007305 */ /* 0x000e24000021f100 */
[----:B0-----:R-:W-:Y:S01]  /*4cf0*/  PRMT R5, R0, 0x7610, R5 ;  /* 0x0000761000057816 */ /* 0x001fe20000000005 */
[----:B------:R-:W-:Y:S06]  /*4d00*/  BRA `(.L_x_25578) ;  /* 0x0000000400107947 */ /* 0x000fec0003800000 */
.L_x_25591:
        /* <DEDUP_REMOVED lines=21> */
.L_x_25600:
[----:B------:R-:W-:Y:S05]  /*4e60*/  BSYNC.RECONVERGENT B1 ;  /* 0x0000000000017941 */ /* 0x000fea0003800200 */
.L_x_25599:
[----:B------:R-:W-:Y:S02]  /*4e70*/  SHF.L.U32 R0, R0, 0x15, RZ ;  /* 0x0000001500007819 */ /* 0x000fe400000006ff */
[----:B------:R-:W-:-:S04]  /*4e80*/  LEA R2, R2, 0x37800000, 0x17 ;  /* 0x3780000002027811 */ /* 0x000fc800078eb8ff */
[----:B------:R-:W-:-:S07]  /*4e90*/  LOP3.LUT R0, R2, R0, R7, 0xfe, !PT ;  /* 0x0000000002007212 */ /* 0x000fce00078efe07 */
.L_x_25598:
[----:B------:R-:W-:Y:S05]  /*4ea0*/  BSYNC.RECONVERGENT B0 ;  /* 0x0000000000007941 */ /* 0x000fea0003800200 */
.L_x_25597:
[----:B------:R-:W0:Y:S02]  /*4eb0*/  F2I.FTZ.TRUNC.NTZ R0, R0 ;  /* 0x0000000000007305 */ /* 0x000e24000021f100 */
[----:B0-----:R-:W-:Y:S01]  /*4ec0*/  PRMT R5, R0, 0x7610, R5 ;  /* 0x0000761000057816 */ /* 0x001fe20000000005 */
[----:B------:R-:W-:Y:S06]  /*4ed0*/  BRA `(.L_x_25578) ;  /* 0x00000000009c7947 */ /* 0x000fec0003800000 */
.L_x_25590:
        /* <DEDUP_REMOVED lines=14> */
.L_x_25604:
[----:B------:R-:W-:Y:S05]  /*4fc0*/  BSYNC.RECONVERGENT B0 ;  /* 0x0000000000007941 */ /* 0x000fea0003800200 */
.L_x_25603:
[----:B------:R-:W0:Y:S02]  /*4fd0*/  F2I.FTZ.TRUNC.NTZ R0, R0 ;  /* 0x0000000000007305 */ /* 0x000e24000021f100 */
[----:B0-----:R-:W-:Y:S01]  /*4fe0*/  PRMT R5, R0, 0x7610, R5 ;  /* 0x0000761000057816 */ /* 0x001fe20000000005 */
[----:B------:R-:W-:Y:S06]  /*4ff0*/  BRA `(.L_x_25578) ;  /* 0x0000000000547947 */ /* 0x000fec0003800000 */
.L_x_25577:
        /* <DEDUP_REMOVED lines=16> */
.L_x_25605:
[----:B------:R-:W-:Y:S01]  /*5100*/  PRMT R5, RZ, 0x7610, R5 ;  /* 0x00007610ff057816 */ /* 0x000fe20000000005 */
[----:B------:R-:W-:Y:S06]  /*5110*/  BRA `(.L_x_25578) ;  /* 0x00000000000c7947 */ /* 0x000fec0003800000 */
.L_x_25602:
[----:B------:R1:W5:Y:S01]  /*5120*/  LDG.E.U8 R5, desc[UR36][R2.64] ;  /* 0x0000002402057981 */ /* 0x000362000c1e1100 */
[----:B------:R-:W-:Y:S05]  /*5130*/  BRA `(.L_x_25578) ;  /* 0x0000000000047947 */ /* 0x000fea0003800000 */
.L_x_25601:
[----:B------:R2:W5:Y:S02]  /*5140*/  LDG.E.U8 R5, desc[UR36][R2.64] ;  /* 0x0000002402057981 */ /* 0x000564000c1e1100 */
.L_x_25578:
        /* <DEDUP_REMOVED lines=19> */
.L_x_25610:
[----:B------:R0:W-:Y:S01]  /*5280*/  STG.E.U8 desc[UR36][R2.64], R4 ;  /* 0x0000000402007986 */ /* 0x0001e2000c101124 */
[----:B------:R-:W-:Y:S05]  /*5290*/  BRA `(.L_x_25612) ;  /* 0x0000000800fc7947 */ /* 0x000fea0003800000 */
.L_x_25609:
        /* <DEDUP_REMOVED lines=9> */
.L_x_25614:
[----:B------:R0:W-:Y:S01]  /*5330*/  STG.E desc[UR36][R2.64], R4 ;  /* 0x0000000402007986 */ /* 0x0001e2000c101924 */
[----:B------:R-:W-:Y:S05]  /*5340*/  BRA `(.L_x_25612) ;  /* 0x0000000800d07947 */ /* 0x000fea0003800000 */
.L_x_25613:
[----:B------:R0:W-:Y:S01]  /*5350*/  STG.E.U16 desc[UR36][R2.64], R4 ;  /* 0x0000000402007986 */ /* 0x0001e2000c101524 */
[----:B------:R-:W-:Y:S05]  /*5360*/  BRA `(.L_x_25612) ;  /* 0x0000000800c87947 */ /* 0x000fea0003800000 */
.L_x_25608:
        /* <DEDUP_REMOVED lines=9> */
.L_x_25616:
[----:B------:R-:W-:-:S04]  /*5400*/  I2FP.F32.U32 R0, R4 ;  /* 0x0000000400007245 */ /* 0x000fc80000201000 */
[----:B------:R-:W-:-:S05]  /*5410*/  F2FP.F16.F32.PACK_AB R0, RZ, R0 ;  /* 0x00000000ff00723e */ /* 0x000fca00000000ff */
[----:B------:R0:W-:Y:S01]  /*5420*/  STG.E.U16 desc[UR36][R2.64], R0 ;  /* 0x0000000002007986 */ /* 0x0001e2000c101524 */
[----:B------:R-:W-:Y:S05]  /*5430*/  BRA `(.L_x_25612) ;  /* 0x0000000800947947 */ /* 0x000fea0003800000 */
.L_x_25615:
        /* <DEDUP_REMOVED lines=10> */
.L_x_25618:
[----:B------:R-:W-:-:S04]  /*54e0*/  I2FP.F32.U32 R4, R4 ;  /* 0x0000000400047245 */ /* 0x000fc80000201000 */
[----:B------:R-:W-:-:S04]  /*54f0*/  F2FP.F16.F32.PACK_AB R5, RZ, R4 ;  /* 0x00000004ff05723e */ /* 0x000fc800000000ff */
[----:B------:R-:W-:-:S05]  /*5500*/  PRMT R5, R5, 0x5410, RZ ;  /* 0x0000541005057816 */ /* 0x000fca00000000ff */
[----:B------:R0:W-:Y:S01]  /*5510*/  STG.E desc[UR36][R2.64], R5 ;  /* 0x0000000502007986 */ /* 0x0001e2000c101924 */
[----:B------:R-:W-:Y:S05]  /*5520*/  BRA `(.L_x_25612) ;  /* 0x0000000800587947 */ /* 0x000fea0003800000 */
.L_x_25617:
[----:B------:R-:W0:Y:S02]  /*5530*/  I2F.F64.U32 R4, R4 ;  /* 0x0000000400047312 */ /* 0x000e240000201800 */
[----:B0-----:R0:W-:Y:S01]  /*5540*/  STG.E.64 desc[UR36][R2.64], R4 ;  /* 0x0000000402007986 */ /* 0x0011e2000c101b24 */
[----:B------:R-:W-:Y:S05]  /*5550*/  BRA `(.L_x_25612) ;  /* 0x00000008004c7947 */ /* 0x000fea0003800000 */
.L_x_25607:
        /* <DEDUP_REMOVED lines=12> */
.L_x_25622:
        /* <DEDUP_REMOVED lines=17> */
.L_x_25624:
[----:B------:R-:W-:Y:S05]  /*5730*/  BSYNC.RECONVERGENT B0 ;  /* 0x0000000000007941 */ /* 0x000fea0003800200 */
.L_x_25623:
[----:B------:R0:W-:Y:S01]  /*5740*/  STG.E.U8 desc[UR36][R2.64], R0 ;  /* 0x0000000002007986 */ /* 0x0001e2000c101124 */
[----:B------:R-:W-:Y:S05]  /*5750*/  BRA `(.L_x_25612) ;  /* 0x0000000400cc7947 */ /* 0x000fea0003800000 */
.L_x_25621:
        /* <DEDUP_REMOVED lines=17> */
.L_x_25626:
[----:B------:R-:W-:Y:S05]  /*5870*/  BSYNC.RECONVERGENT B0 ;  /* 0x0000000000007941 */ /* 0x000fea0003800200 */
.L_x_25625:
[----:B------:R0:W-:Y:S01]  /*5880*/  STG.E.U8 desc[UR36][R2.64], R0 ;  /* 0x0000000002007986 */ /* 0x0001e2000c101124 */
[----:B------:R-:W-:Y:S05]  /*5890*/  BRA `(.L_x_25612) ;  /* 0x00000004007c7947 */ /* 0x000fea0003800000 */
.L_x_25620:
        /* <DEDUP_REMOVED lines=21> */
.L_x_25628:
[----:B------:R-:W-:-:S05]  /*59f0*/  HFMA2 R5, -RZ, RZ, 0, 0 ;  /* 0x00000000ff057431 */ /* 0x000fca00000001ff */
[----:B------:R0:W-:Y:S01]  /*5a00*/  STG.E.64 desc[UR36][R2.64], R4 ;  /* 0x0000000402007986 */ /* 0x0001e2000c101b24 */
[----:B------:R-:W-:Y:S05]  /*5a10*/  BRA `(.L_x_25612) ;  /* 0x00000004001c7947 */ /* 0x000fea0003800000 */
.L_x_25627:
[----:B------:R0:W-:Y:S01]  /*5a20*/  STG.E desc[UR36][R2.64], R4 ;  /* 0x0000000402007986 */ /* 0x0001e2000c101924 */
[----:B------:R-:W-:Y:S05]  /*5a30*/  BRA `(.L_x_25612) ;  /* 0x0000000400147947 */ /* 0x000fea0003800000 */
.L_x_25619:
        /* <DEDUP_REMOVED lines=8> */
.L_x_25630:
[----:B------:R-:W-:Y:S01]  /*5ac0*/  CS2R R6, SRZ ;  /* 0x0000000000067805 */ /* 0x000fe2000001ff00 */
[----:B------:R-:W0:Y:S04]  /*5ad0*/  I2F.F64.U32 R4, R4 ;  /* 0x0000000400047312 */ /* 0x000e280000201800 */
[----:B0-----:R4:W-:Y:S01]  /*5ae0*/  STG.E.128 desc[UR36][R2.64], R4 ;  /* 0x0000000402007986 */ /* 0x0019e2000c101d24 */
[----:B------:R-:W-:Y:S05]  /*5af0*/  BRA `(.L_x_25612) ;  /* 0x0000000000e47947 */ /* 0x000fea0003800000 */
.L_x_25629:
[----:B------:R-:W-:-:S09]  /*5b00*/  UISETP.NE.AND UP0, UPT, UR4, 0xf, UPT ;  /* 0x0000000f0400788c */ /* 0x000fd2000bf05270 */
[----:B------:R-:W-:Y:S05]  /*5b10*/  BRA.U !UP0, `(.L_x_25631) ;  /* 0x0000000108d07547 */ /* 0x000fea000b800000 */
[----:B------:R-:W-:-:S09]  /*5b20*/  UISETP.NE.AND UP0, UPT, UR4, 0x17, UPT ;  /* 0x000000170400788c */ /* 0x000fd2000bf05270 */
[----:B------:R-:W-:Y:S05]  /*5b30*/  BRA.U !UP0, `(.L_x_25632) ;  /* 0x0000000108847547 */ /* 0x000fea000b800000 */
[----:B------:R-:W-:-:S09]  /*5b40*/  UISETP.NE.AND UP0, UPT, UR4, 0x18, UPT ;  /* 0x000000180400788c */ /* 0x000fd2000bf05270 */
[----:B------:R-:W-:Y:S05]  /*5b50*/  BRA.U !UP0, `(.L_x_25633) ;  /* 0x0000000108447547 */ /* 0x000fea000b800000 */
.L_x_25611:
        /* <DEDUP_REMOVED lines=16> */
.L_x_25634:
[----:B------:R-:W-:Y:S05]  /*5c60*/  BRA `(.L_x_25612) ;  /* 0x0000000000887947 */ /* 0x000fea0003800000 */
.L_x_25633:
        /* <DEDUP_REMOVED lines=11> */
.L_x_25636:
[----:B------:R-:W-:Y:S05]  /*5d20*/  BSYNC.RECONVERGENT B0 ;  /* 0x0000000000007941 */ /* 0x000fea0003800200 */
.L_x_25635:
[----:B------:R3:W-:Y:S01]  /*5d30*/  STG.E.U8 desc[UR36][R2.64], R5 ;  /* 0x0000000502007986 */ /* 0x0007e2000c101124 */
[----:B------:R-:W-:Y:S05]  /*5d40*/  BRA `(.L_x_25612) ;  /* 0x0000000000507947 */ /* 0x000fea0003800000 */
.L_x_25632:
        /* <DEDUP_REMOVED lines=12> */
.L_x_25637:
[----:B------:R-:W-:Y:S01]  /*5e10*/  IMAD.MOV.U32 R5, RZ, RZ, 0x7f ;  /* 0x0000007fff057424 */ /* 0x000fe200078e00ff */
[----:B------:R-:W-:-:S04]  /*5e20*/  ISETP.GT.U32.AND P0, PT, R7, 0x7f800000, PT ;  /* 0x7f8000000700780c */ /* 0x000fc80003f04070 */
[----:B------:R-:W-:-:S05]  /*5e30*/  SEL R5, R5, 0x7c, P0 ;  /* 0x0000007c05057807 */ /* 0x000fca0000000000 */
[----:B------:R2:W-:Y:S01]  /*5e40*/  STG.E.U8 desc[UR36][R2.64], R5 ;  /* 0x0000000502007986 */ /* 0x0005e2000c101124 */
[----:B------:R-:W-:Y:S05]  /*5e50*/  BRA `(.L_x_25612) ;  /* 0x00000000000c7947 */ /* 0x000fea0003800000 */
.L_x_25631:
[----:B------:R-:W-:-:S04]  /*5e60*/  I2FP.F32.U32 R0, R4 ;  /* 0x0000000400007245 */ /* 0x000fc80000201000 */
[----:B------:R-:W-:-:S05]  /*5e70*/  F2FP.BF16.F32.PACK_AB R0, RZ, R0 ;  /* 0x00000000ff00723e */ /* 0x000fca00000010ff */
[----:B------:R0:W-:Y:S02]  /*5e80*/  STG.E.U16 desc[UR36][R2.64], R0 ;  /* 0x0000000002007986 */ /* 0x0001e4000c101524 */
.L_x_25612:
[----:B------:R-:W-:Y:S05]  /*5e90*/  BSYNC.RECONVERGENT B6 ;  /* 0x0000000000067941 */ /* 0x000fea0003800200 */
.L_x_25606:
[----:B------:R-:W-:-:S07]  /*5ea0*/  IADD3 R17, PT, PT, R17, 0x80, RZ ;  /* 0x0000008011117810 */ /* 0x000fce0007ffe0ff */
.L_x_25571:
[----:B------:R-:W-:Y:S05]  /*5eb0*/  BSYNC.RECONVERGENT B7 ;  /* 0x0000000000077941 */ /* 0x000fea0003800200 */
.L_x_25570:
        /* <DEDUP_REMOVED lines=307> */
.L_x_25640:
        /* <DEDUP_REMOVED lines=16> */
.L_x_25644:
[----:B------:R0:W5:Y:S01]  /*72f0*/  LDG.E.U8 R5, desc[UR36][R2.64] ;  /* 0x0000002402057981 */ /* 0x000162000c1e1100 */
[----:B------:R-:W-:Y:S05]  /*7300*/  BRA `(.L_x_25646) ;  /* 0x0000000c004c7947 */ /* 0x000fea0003800000 */
.L_x_25643:
        /* <DEDUP_REMOVED lines=8> */
.L_x_25648:
[----:B------:R3:W5:Y:S01]  /*7390*/  LDG.E.U8 R5, desc[UR36][R2.64] ;  /* 0x0000002402057981 */ /* 0x000762000c1e1100 */
[----:B------:R-:W-:Y:S05]  /*73a0*/  BRA `(.L_x_25646) ;  /* 0x0000000c00247947 */ /* 0x000fea0003800000 */
.L_x_25647:
[----:B------:R2:W5:Y:S01]  /*73b0*/  LDG.E.U16 R5, desc[UR36][R2.64] ;  /* 0x0000002402057981 */ /* 0x000562000c1e1500 */
[----:B------:R-:W-:Y:S05]  /*73c0*/  BRA `(.L_x_25646) ;  /* 0x0000000c001c7947 */ /* 0x000fea0003800000 */
.L_x_25642:
        /* <DEDUP_REMOVED lines=9> */
.L_x_25650:
[----:B------:R-:W2:Y:S02]  /*7460*/  LDG.E.U16 R0, desc[UR36][R2.64] ;  /* 0x0000002402007981 */ /* 0x000ea4000c1e1500 */
[----:B--2---:R-:W-:-:S06]  /*7470*/  HADD2.F32 R0, -RZ, R0.H0_H0 ;  /* 0x20000000ff007230 */ /* 0x004fcc0000004100 */
[----:B------:R-:W0:Y:S02]  /*7480*/  F2I.FTZ.TRUNC.NTZ R0, R0 ;  /* 0x0000000000007305 */ /* 0x000e24000021f100 */
[----:B0-----:R-:W-:Y:S01]  /*7490*/  PRMT R5, R0, 0x7610, R5 ;  /* 0x0000761000057816 */ /* 0x001fe20000000005 */
[----:B------:R-:W-:Y:S06]  /*74a0*/  BRA `(.L_x_25646) ;  /* 0x0000000800e47947 */ /* 0x000fec0003800000 */
.L_x_25649:
        /* <DEDUP_REMOVED lines=9> */
.L_x_25652:
[----:B------:R-:W2:Y:S02]  /*7540*/  LDG.E.U16 R2, desc[UR36][R2.64] ;  /* 0x0000002402027981 */ /* 0x000ea4000c1e1500 */
[----:B--2---:R-:W-:-:S06]  /*7550*/  HADD2.F32 R0, -RZ, R2.H0_H0 ;  /* 0x20000002ff007230 */ /* 0x004fcc0000004100 */
[----:B------:R-:W0:Y:S02]  /*7560*/  F2I.FTZ.TRUNC.NTZ R0, R0 ;  /* 0x0000000000007305 */ /* 0x000e24000021f100 */
[----:B0-----:R-:W-:Y:S01]  /*7570*/  PRMT R5, R0, 0x7610, R5 ;  /* 0x0000761000057816 */ /* 0x001fe20000000005 */
[----:B------:R-:W-:Y:S06]  /*7580*/  BRA `(.L_x_25646) ;  /* 0x0000000800ac7947 */ /* 0x000fec0003800000 */
.L_x_25651:
[----:B------:R-:W2:Y:S02]  /*7590*/  LDG.E.64 R2, desc[UR36][R2.64] ;  /* 0x0000002402027981 */ /* 0x000ea4000c1e1b00 */
[----:B--2---:R0:W1:Y:S02]  /*75a0*/  F2I.F64.TRUNC R5, R2 ;  /* 0x0000000200057311 */ /* 0x004064000030d100 */
[----:B01----:R-:W-:Y:S05]  /*75b0*/  BRA `(.L_x_25646) ;  /* 0x0000000800a07947 */ /* 0x003fea0003800000 */
.L_x_25641:
        /* <DEDUP_REMOVED lines=12> */
.L_x_25655:
[----:B------:R-:W2:Y:S02]  /*7680*/  LDG.E.64 R2, desc[UR36][R2.64] ;  /* 0x0000002402027981 */ /* 0x000ea4000c1e1b00 */
[----:B--2---:R0:W1:Y:S02]  /*7690*/  F2I.F64.TRUNC R5, R2 ;  /* 0x0000000200057311 */ /* 0x004064000030d100 */
[----:B01----:R-:W-:Y:S05]  /*76a0*/  BRA `(.L_x_25646) ;  /* 0x0000000800647947 */ /* 0x003fea0003800000 */
.L_x_25654:
        /* <DEDUP_REMOVED lines=27> */
.L_x_25657:
        /* <DEDUP_REMOVED lines=14> */
.L_x_25656:
[----:B------:R-:W2:Y:S02]  /*7940*/  LDG.E.U16 R0, desc[UR36][R2.64] ;  /* 0x0000002402007981 */ /* 0x000ea4000c1e1500 */
[----:B--2---:R-:W-:-:S06]  /*7950*/  SHF.L.U32 R0, R0, 0x10, RZ ;  /* 0x0000001000007819 */ /* 0x004fcc00000006ff */
[----:B------:R-:W0:Y:S02]  /*7960*/  F2I.FTZ.TRUNC.NTZ R0, R0 ;  /* 0x0000000000007305 */ /* 0x000e24000021f100 */
[----:B0-----:R-:W-:Y:S01]  /*7970*/  PRMT R5, R0, 0x7610, R5 ;  /* 0x0000761000057816 */ /* 0x001fe20000000005 */
[----:B------:R-:W-:Y:S06]  /*7980*/  BRA `(.L_x_25646) ;  /* 0x0000000400ac7947 */ /* 0x000fec0003800000 */
.L_x_25653:
        /* <DEDUP_REMOVED lines=10> */
.L_x_25660:
        /* <DEDUP_REMOVED lines=21> */
.L_x_25664:
[----:B------:R-:W-:Y:S05]  /*7b80*/  BSYNC.RECONVERGENT B1 ;  /* 0x0000000000017941 */ /* 0x000fea0003800200 */
.L_x_25663:
[----:B------:R-:W-:Y:S01]  /*7b90*/  IMAD.SHL.U32 R0, R0, 0x100000, RZ ;  /* 0x0010000000007824 */ /* 0x000fe200078e00ff */
[----:B------:R-:W-:-:S04]  /*7ba0*/  LEA R2, R2, 0x3b800000, 0x17 ;  /* 0x3b80000002027811 */ /* 0x000fc800078eb8ff */
[----:B------:R-:W-:-:S07]  /*7bb0*/  LOP3.LUT R0, R2, R0, R7, 0xfe, !PT ;  /* 0x0000000002007212 */ /* 0x000fce00078efe07 */
.L_x_25662:
[----:B------:R-:W-:Y:S05]  /*7bc0*/  BSYNC.RECONVERGENT B0 ;  /* 0x0000000000007941 */ /* 0x000fea0003800200 */
.L_x_25661:
[----:B------:R-:W0:Y:S02]  /*7bd0*/  F2I.FTZ.TRUNC.NTZ R0, R0 ;  /* 0x0000000000007305 */ /* 0x000e24000021f100 */
[----:B0-----:R-:W-:Y:S01]  /*7be0*/  PRMT R5, R0, 0x7610, R5 ;  /* 0x0000761000057816 */ /* 0x001fe20000000005 */
[----:B------:R-:W-:Y:S06]  /*7bf0*/  BRA `(.L_x_25646) ;  /* 0x0000000400107947 */ /* 0x000fec0003800000 */
.L_x_25659:
        /* <DEDUP_REMOVED lines=21> */
.L_x_25668:
[----:B------:R-:W-:Y:S05]  /*7d50*/  BSYNC.RECONVERGENT B1 ;  /* 0x0000000000017941 */ /* 0x000fea0003800200 */
.L_x_25667:
[----:B------:R-:W-:Y:S01]  /*7d60*/  IMAD.SHL.U32 R0, R0, 0x200000, RZ ;  /* 0x0020000000007824 */ /* 0x000fe200078e00ff */
[----:B------:R-:W-:-:S04]  /*7d70*/  LEA R2, R2, 0x37800000, 0x17 ;  /* 0x3780000002027811 */ /* 0x000fc800078eb8ff */
[----:B------:R-:W-:-:S07]  /*7d80*/  LOP3.LUT R0, R2, R0, R7, 0xfe, !PT ;  /* 0x0000000002007212 */ /* 0x000fce00078efe07 */
.L_x_25666:
[----:B------:R-:W-:Y:S05]  /*7d90*/  BSYNC.RECONVERGENT B0 ;  /* 0x0000000000007941 */ /* 0x000fea0003800200 */
.L_x_25665:
[----:B------:R-:W0:Y:S02]  /*7da0*/  F2I.FTZ.TRUNC.NTZ R0, R0 ;  /* 0x0000000000007305 */ /* 0x000e24000021f100 */
[----:B0-----:R-:W-:Y:S01]  /*7db0*/  PRMT R5, R0, 0x7610, R5 ;  /* 0x0000761000057816 */ /* 0x001fe20000000005 */
[----:B------:R-:W-:Y:S06]  /*7dc0*/  BRA `(.L_x_25646) ;  /* 0x00000000009c7947 */ /* 0x000fec0003800000 */
.L_x_25658:
        /* <DEDUP_REMOVED lines=14> */
.L_x_25672:
[----:B------:R-:W-:Y:S05]  /*7eb0*/  BSYNC.RECONVERGENT B0 ;  /* 0x0000000000007941 */ /* 0x000fea0003800200 */
.L_x_25671:
[----:B------:R-:W0:Y:S02]  /*7ec0*/  F2I.FTZ.TRUNC.NTZ R0, R0 ;  /* 0x0000000000007305 */ /* 0x000e24000021f100 */
[----:B0-----:R-:W-:Y:S01]  /*7ed0*/  PRMT R5, R0, 0x7610, R5 ;  /* 0x0000761000057816 */ /* 0x001fe20000000005 */
[----:B------:R-:W-:Y:S06]  /*7ee0*/  BRA `(.L_x_25646) ;  /* 0x0000000000547947 */ /* 0x000fec0003800000 */
.L_x_25645:
        /* <DEDUP_REMOVED lines=16> */
.L_x_25673:
[----:B------:R-:W-:Y:S01]  /*7ff0*/  PRMT R5, RZ, 0x7610, R5 ;  /* 0x00007610ff057816 */ /* 0x000fe20000000005 */
[----:B------:R-:W-:Y:S06]  /*8000*/  BRA `(.L_x_25646) ;  /* 0x00000000000c7947 */ /* 0x000fec0003800000 */
.L_x_25670:
[----:B------:R0:W5:Y:S01]  /*8010*/  LDG.E.U8 R5, desc[UR36][R2.64] ;  /* 0x0000002402057981 */ /* 0x000162000c1e1100 */
[----:B------:R-:W-:Y:S05]  /*8020*/  BRA `(.L_x_25646) ;  /* 0x0000000000047947 */ /* 0x000fea0003800000 */
.L_x_25669:
[----:B------:R0:W5:Y:S02]  /*8030*/  LDG.E.U8 R5, desc[UR36][R2.64] ;  /* 0x0000002402057981 */ /* 0x000164000c1e1100 */
.L_x_25646:
[----:B------:R-:W0:Y:S01]  /*8040*/  LDCU.64 UR6, c[0x0][0x580] ;  /* 0x0000b000ff0677ac */ /* 0x000e220008000a00 */
[----:B-1---5:R-:W-:Y:S01]  /*8050*/  LOP3.LUT P1, RZ, R18, 0xff, R5, 0xc8, !PT ;  /* 0x000000ff12ff7812 */ /* 0x022fe2000782c805 */
[----:B------:R-:W-:Y:S01]  /*8060*/  BSSY.RECONVERGENT B6, `(.L_x_25674) ;  /* 0x00000d2000067945 */ /* 0x000fe20003800200 */
[----:B------:R-:W-:Y:S02]  /*8070*/  UPRMT UR4, UR41, 0x9910, URZ ;  /* 0x0000991029047896 */ /* 0x000fe400080000ff */
[----:B------:R-:W-:Y:S02]  /*8080*/  SEL R4, RZ, 0x1, !P1 ;  /* 0x00000001ff047807 */ /* 0x000fe40004800000 */
        /* <DEDUP_REMOVED lines=14> */
.L_x_25678:
[----:B------:R0:W-:Y:S01]  /*8170*/  STG.E.U8 desc[UR36][R2.64], R4 ;  /* 0x0000000402007986 */ /* 0x0001e2000c101124 */
[----:B------:R-:W-:Y:S05]  /*8180*/  BRA `(.L_x_25680) ;  /* 0x0000000800fc7947 */ /* 0x000fea0003800000 */
.L_x_25677:
        /* <DEDUP_REMOVED lines=9> */
.L_x_25682:
[----:B------:R0:W-:Y:S01]  /*8220*/  STG.E desc[UR36][R2.64], R4 ;  /* 0x0000000402007986 */ /* 0x0001e2000c101924 */
[----:B------:R-:W-:Y:S05]  /*8230*/  BRA `(.L_x_25680) ;  /* 0x0000000800d07947 */ /* 0x000fea0003800000 */
.L_x_25681:
[----:B------:R0:W-:Y:S01]  /*8240*/  STG.E.U16 desc[UR36][R2.64], R4 ;  /* 0x0000000402007986 */ /* 0x0001e2000c101524 */
[----:B------:R-:W-:Y:S05]  /*8250*/  BRA `(.L_x_25680) ;  /* 0x0000000800c87947 */ /* 0x000fea0003800000 */
.L_x_25676:
        /* <DEDUP_REMOVED lines=9> */
.L_x_25684:
[----:B------:R-:W-:-:S04]  /*82f0*/  I2FP.F32.U32 R0, R4 ;  /* 0x0000000400007245 */ /* 0x000fc80000201000 */
[----:B------:R-:W-:-:S05]  /*8300*/  F2FP.F16.F32.PACK_AB R0, RZ, R0 ;  /* 0x00000000ff00723e */ /* 0x000fca00000000ff */
[----:B------:R0:W-:Y:S01]  /*8310*/  STG.E.U16 desc[UR36][R2.64], R0 ;  /* 0x0000000002007986 */ /* 0x0001e2000c101524 */
[----:B------:R-:W-:Y:S05]  /*8320*/  BRA `(.L_x_25680) ;  /* 0x0000000800947947 */ /* 0x000fea0003800000 */
.L_x_25683:
        /* <DEDUP_REMOVED lines=10> */
.L_x_25686:
[----:B------:R-:W-:-:S04]  /*83d0*/  I2FP.F32.U32 R4, R4 ;  /* 0x0000000400047245 */ /* 0x000fc80000201000 */
[----:B------:R-:W-:-:S04]  /*83e0*/  F2FP.F16.F32.PACK_AB R5, RZ, R4 ;  /* 0x00000004ff05723e */ /* 0x000fc800000000ff */
[----:B------:R-:W-:-:S05]  /*83f0*/  PRMT R5, R5, 0x5410, RZ ;  /* 0x0000541005057816 */ /* 0x000fca00000000ff */
[----:B------:R0:W-:Y:S01]  /*8400*/  STG.E desc[UR36][R2.64], R5 ;  /* 0x0000000502007986 */ /* 0x0001e2000c101924 */
[----:B------:R-:W-:Y:S05]  /*8410*/  BRA `(.L_x_25680) ;  /* 0x0000000800587947 */ /* 0x000fea0003800000 */
.L_x_25685:
[----:B------:R-:W0:Y:S02]  /*8420*/  I2F.F64.U32 R4, R4 ;  /* 0x0000000400047312 */ /* 0x000e240000201800 */
[----:B0-----:R0:W-:Y:S01]  /*8430*/  STG.E.64 desc[UR36][R2.64], R4 ;  /* 0x0000000402007986 */ /* 0x0011e2000c101b24 */
[----:B------:R-:W-:Y:S05]  /*8440*/  BRA `(.L_x_25680) ;  /* 0x00000008004c7947 */ /* 0x000fea0003800000 */
.L_x_25675:
        /* <DEDUP_REMOVED lines=12> */
.L_x_25690:
        /* <DEDUP_REMOVED lines=17> */
.L_x_25692:
[----:B------:R-:W-:Y:S05]  /*8620*/  BSYNC.RECONVERGENT B0 ;  /* 0x0000000000007941 */ /* 0x000fea0003800200 */
.L_x_25691:
[----:B------:R0:W-:Y:S01]  /*8630*/  STG.E.U8 desc[UR36][R2.64], R0 ;  /* 0x0000000002007986 */ /* 0x0001e2000c101124 */
[----:B------:R-:W-:Y:S05]  /*8640*/  BRA `(.L_x_25680) ;  /* 0x0000000400cc7947 */ /* 0x000fea0003800000 */
.L_x_25689:
        /* <DEDUP_REMOVED lines=17> */
.L_x_25694:
[----:B------:R-:W-:Y:S05]  /*8760*/  BSYNC.RECONVERGENT B0 ;  /* 0x0000000000007941 */ /* 0x000fea0003800200 */
.L_x_25693:
[----:B------:R0:W-:Y:S01]  /*8770*/  STG.E.U8 desc[UR36][R2.64], R0 ;  /* 0x0000000002007986 */ /* 0x0001e2000c101124 */
[----:B------:R-:W-:Y:S05]  /*8780*/  BRA `(.L_x_25680) ;  /* 0x00000004007c7947 */ /* 0x000fea0003800000 */
.L_x_25688:
        /* <DEDUP_REMOVED lines=21> */
.L_x_25696:
[----:B------:R-:W-:-:S05]  /*88e0*/  IMAD.MOV.U32 R5, RZ, RZ, RZ ;  /* 0x000000ffff057224 */ /* 0x000fca00078e00ff */
[----:B------:R0:W-:Y:S01]  /*88f0*/  STG.E.64 desc[UR36][R2.64], R4 ;  /* 0x0000000402007986 */ /* 0x0001e2000c101b24 */
[----:B------:R-:W-:Y:S05]  /*8900*/  BRA `(.L_x_25680) ;  /* 0x00000004001c7947 */ /* 0x000fea0003800000 */
.L_x_25695:
[----:B------:R0:W-:Y:S01]  /*8910*/  STG.E desc[UR36][R2.64], R4 ;  /* 0x0000000402007986 */ /* 0x0001e2000c101924 */
[----:B------:R-:W-:Y:S05]  /*8920*/  BRA `(.L_x_25680) ;  /* 0x0000000400147947 */ /* 0x000fea0003800000 */
.L_x_25687:
        /* <DEDUP_REMOVED lines=8> */
.L_x_25698:
[----:B------:R-:W-:Y:S01]  /*89b0*/  CS2R R6, SRZ ;  /* 0x0000000000067805 */ /* 0x000fe2000001ff00 */
[----:B------:R-:W0:Y:S04]  /*89c0*/  I2F.F64.U32 R4, R4 ;  /* 0x0000000400047312 */ /* 0x000e280000201800 */
[----:B0-----:R4:W-:Y:S01]  /*89d0*/  STG.E.128 desc[UR36][R2.64], R4 ;  /* 0x0000000402007986 */ /* 0x0019e2000c101d24 */
[----:B------:R-:W-:Y:S05]  /*89e0*/  BRA `(.L_x_25680) ;  /* 0x0000000000e47947 */ /* 0x000fea0003800000 */
.L_x_25697:
[----:B------:R-:W-:-:S09]  /*89f0*/  UISETP.NE.AND UP0, UPT, UR4, 0xf, UPT ;  /* 0x0000000f0400788c */ /* 0x000fd2000bf05270 */
[----:B------:R-:W-:Y:S05]  /*8a00*/  BRA.U !UP0, `(.L_x_25699) ;  /* 0x0000000108d07547 */ /* 0x000fea000b800000 */
[----:B------:R-:W-:-:S09]  /*8a10*/  UISETP.NE.AND UP0, UPT, UR4, 0x17, UPT ;  /* 0x000000170400788c */ /* 0x000fd2000bf05270 */
[----:B------:R-:W-:Y:S05]  /*8a20*/  BRA.U !UP0, `(.L_x_25700) ;  /* 0x0000000108847547 */ /* 0x000fea000b800000 */
[----:B------:R-:W-:-:S09]  /*8a30*/  UISETP.NE.AND UP0, UPT, UR4, 0x18, UPT ;  /* 0x000000180400788c */ /* 0x000fd2000bf05270 */
[----:B------:R-:W-:Y:S05]  /*8a40*/  BRA.U !UP0, `(.L_x_25701) ;  /* 0x0000000108447547 */ /* 0x000fea000b800000 */
.L_x_25679:
        /* <DEDUP_REMOVED lines=16> */
.L_x_25702:
[----:B------:R-:W-:Y:S05]  /*8b50*/  BRA `(.L_x_25680) ;  /* 0x0000000000887947 */ /* 0x000fea0003800000 */
.L_x_25701:
        /* <DEDUP_REMOVED lines=11> */
.L_x_25704:
[----:B------:R-:W-:Y:S05]  /*8c10*/  BSYNC.RECONVERGENT B0 ;  /* 0x0000000000007941 */ /* 0x000fea0003800200 */
.L_x_25703:
[----:B------:R3:W-:Y:S01]  /*8c20*/  STG.E.U8 desc[UR36][R2.64], R5 ;  /* 0x0000000502007986 */ /* 0x0007e2000c101124 */
[----:B------:R-:W-:Y:S05]  /*8c30*/  BRA `(.L_x_25680) ;  /* 0x0000000000507947 */ /* 0x000fea0003800000 */
.L_x_25700:
        /* <DEDUP_REMOVED lines=12> */
.L_x_25705:
[----:B------:R-:W-:Y:S02]  /*8d00*/  ISETP.GT.U32.AND P0, PT, R7, 0x7f800000, PT ;  /* 0x7f8000000700780c */ /* 0x000fe40003f04070 */
[----:B------:R-:W-:-:S04]  /*8d10*/  MOV R5, 0x7f ;  /* 0x0000007f00057802 */ /* 0x000fc80000000f00 */
[----:B------:R-:W-:-:S05]  /*8d20*/  SEL R5, R5, 0x7c, P0 ;  /* 0x0000007c05057807 */ /* 0x000fca0000000000 */
[----:B------:R2:W-:Y:S01]  /*8d30*/  STG.E.U8 desc[UR36][R2.64], R5 ;  /* 0x0000000502007986 */ /* 0x0005e2000c101124 */
[----:B------:R-:W-:Y:S05]  /*8d40*/  BRA `(.L_x_25680) ;  /* 0x00000000000c7947 */ /* 0x000fea0003800000 */
.L_x_25699:
[----:B------:R-:W-:-:S04]  /*8d50*/  I2FP.F32.U32 R0, R4 ;  /* 0x0000000400007245 */ /* 0x000fc80000201000 */
[----:B------:R-:W-:-:S05]  /*8d60*/  F2FP.BF16.F32.PACK_AB R0, RZ, R0 ;  /* 0x00000000ff00723e */ /* 0x000fca00000010ff */
[----:B------:R0:W-:Y:S02]  /*8d70*/  STG.E.U16 desc[UR36][R2.64], R0 ;  /* 0x0000000002007986 */ /* 0x0001e4000c101524 */
.L_x_25680:
[----:B------:R-:W-:Y:S05]  /*8d80*/  BSYNC.RECONVERGENT B6 ;  /* 0x0000000000067941 */ /* 0x000fea0003800200 */
.L_x_25674:
[----:B------:R-:W-:-:S07]  /*8d90*/  VIADD R17, R17, 0x80 ;  /* 0x0000008011117836 */ /* 0x000fce0000000000 */
.L_x_25639:
[----:B------:R-:W-:Y:S05]  /*8da0*/  BSYNC.RECONVERGENT B7 ;  /* 0x0000000000077941 */ /* 0x000fea0003800200 */
.L_x_25638:
        /* <DEDUP_REMOVED lines=306> */
.L_x_25706:
        /* <DEDUP_REMOVED lines=18> */
.L_x_25710:
[----:B------:R4:W5:Y:S01]  /*a1f0*/  LDG.E.U8 R5, desc[UR36][R2.64] ;  /* 0x0000002402057981 */ /* 0x000962000c1e1100 */
[----:B------:R-:W-:Y:S05]  /*a200*/  BRA `(.L_x_25712) ;  /* 0x0000000c004c7947 */ /* 0x000fea0003800000 */
.L_x_25709:
        /* <DEDUP_REMOVED lines=8> */
.L_x_25714:
[----:B------:R2:W5:Y:S01]  /*a290*/  LDG.E.U8 R5, desc[UR36][R2.64] ;  /* 0x0000002402057981 */ /* 0x000562000c1e1100 */
[----:B------:R-:W-:Y:S05]  /*a2a0*/  BRA `(.L_x_25712) ;  /* 0x0000000c00247947 */ /* 0x000fea0003800000 */
.L_x_25713:
[----:B------:R0:W5:Y:S01]  /*a2b0*/  LDG.E.U16 R5, desc[UR36][R2.64] ;  /* 0x0000002402057981 */ /* 0x000162000c1e1500 */
[----:B------:R-:W-:Y:S05]  /*a2c0*/  BRA `(.L_x_25712) ;  /* 0x0000000c001c7947 */ /* 0x000fea0003800000 */
.L_x_25708:
        /* <DEDUP_REMOVED lines=9> */
.L_x_25716:
[----:B------:R-:W2:Y:S02]  /*a360*/  LDG.E.U16 R0, desc[UR36][R2.64] ;  /* 0x0000002402007981 */ /* 0x000ea4000c1e1500 */
[----:B--2---:R-:W-:-:S06]  /*a370*/  HADD2.F32 R0, -RZ, R0.H0_H0 ;  /* 0x20000000ff007230 */ /* 0x004fcc0000004100 */
[----:B------:R-:W0:Y:S02]  /*a380*/  F2I.FTZ.TRUNC.NTZ R0, R0 ;  /* 0x0000000000007305 */ /* 0x000e24000021f100 */
[----:B0-----:R-:W-:Y:S01]  /*a390*/  PRMT R5, R0, 0x7610, R5 ;  /* 0x0000761000057816 */ /* 0x001fe20000000005 */
[----:B------:R-:W-:Y:S06]  /*a3a0*/  BRA `(.L_x_25712) ;  /* 0x0000000800e47947 */ /* 0x000fec0003800000 */
.L_x_25715:
        /* <DEDUP_REMOVED lines=9> */
.L_x_25718:
[----:B------:R-:W2:Y:S02]  /*a440*/  LDG.E.U16 R2, desc[UR36][R2.64] ;  /* 0x0000002402027981 */ /* 0x000ea4000c1e1500 */
[----:B--2---:R-:W-:-:S06]  /*a450*/  HADD2.F32 R0, -RZ, R2.H0_H0 ;  /* 0x20000002ff007230 */ /* 0x004fcc0000004100 */
[----:B------:R-:W0:Y:S02]  /*a460*/  F2I.FTZ.TRUNC.NTZ R0, R0 ;  /* 0x0000000000007305 */ /* 0x000e24000021f100 */
[----:B0-----:R-:W-:Y:S01]  /*a470*/  PRMT R5, R0, 0x7610, R5 ;  /* 0x0000761000057816 */ /* 0x001fe20000000005 */
[----:B------:R-:W-:Y:S06]  /*a480*/  BRA `(.L_x_25712) ;  /* 0x0000000800ac7947 */ /* 0x000fec0003800000 */
.L_x_25717:
[----:B------:R-:W2:Y:S02]  /*a490*/  LDG.E.64 R2, desc[UR36][R2.64] ;  /* 0x0000002402027981 */ /* 0x000ea4000c1e1b00 */
[----:B--2---:R0:W1:Y:S02]  /*a4a0*/  F2I.F64.TRUNC R5, R2 ;  /* 0x0000000200057311 */ /* 0x004064000030d100 */
[----:B01----:R-:W-:Y:S05]  /*a4b0*/  BRA `(.L_x_25712) ;  /* 0x0000000800a07947 */ /* 0x003fea0003800000 */
.L_x_25707:
        /* <DEDUP_REMOVED lines=12> */
.L_x_25721:
[----:B------:R-:W2:Y:S02]  /*a580*/  LDG.E.64 R2, desc[UR36][R2.64] ;  /* 0x0000002402027981 */ /* 0x000ea4000c1e1b00 */
[----:B--2---:R0:W1:Y:S02]  /*a590*/  F2I.F64.TRUNC R5, R2 ;  /* 0x0000000200057311 */ /* 0x004064000030d100 */
[----:B01----:R-:W-:Y:S05]  /*a5a0*/  BRA `(.L_x_25712) ;  /* 0x0000000800647947 */ /* 0x003fea0003800000 */
.L_x_25720:
        /* <DEDUP_REMOVED lines=27> */
.L_x_25723:
        /* <DEDUP_REMOVED lines=14> */
.L_x_25722:
[----:B------:R-:W2:Y:S02]  /*a840*/  LDG.E.U16 R0, desc[UR36][R2.64] ;  /* 0x0000002402007981 */ /* 0x000ea4000c1e1500 */
[----:B--2---:R-:W-:-:S06]  /*a850*/  IMAD.U32 R0, R0, 0x10000, RZ ;  /* 0x0001000000007824 */ /* 0x004fcc00078e00ff */
[----:B------:R-:W0:Y:S02]  /*a860*/  F2I.FTZ.TRUNC.NTZ R0, R0 ;  /* 0x0000000000007305 */ /* 0x000e24000021f100 */
[----:B0-----:R-:W-:Y:S01]  /*a870*/  PRMT R5, R0, 0x7610, R5 ;  /* 0x0000761000057816 */ /* 0x001fe20000000005 */
[----:B------:R-:W-:Y:S06]  /*a880*/  BRA `(.L_x_25712) ;  /* 0x0000000400ac7947 */ /* 0x000fec0003800000 */
.L_x_25719:
        /* <DEDUP_REMOVED lines=10> */
.L_x_25726:
        /* <DEDUP_REMOVED lines=21> */
.L_x_25730:
[----:B------:R-:W-:Y:S05]  /*aa80*/  BSYNC.RECONVERGENT B1 ;  /* 0x0000000000017941 */ /* 0x000fea0003800200 */
.L_x_25729:
[----:B------:R-:W-:Y:S01]  /*aa90*/  IMAD.SHL.U32 R0, R0, 0x100000, RZ ;  /* 0x0010000000007824 */ /* 0x000fe200078e00ff */
[----:B------:R-:W-:-:S04]  /*aaa0*/  LEA R2, R2, 0x3b800000, 0x17 ;  /* 0x3b80000002027811 */ /* 0x000fc800078eb8ff */
[----:B------:R-:W-:-:S07]  /*aab0*/  LOP3.LUT R0, R2, R0, R7, 0xfe, !PT ;  /* 0x0000000002007212 */ /* 0x000fce00078efe07 */
.L_x_25728:
[----:B------:R-:W-:Y:S05]  /*aac0*/  BSYNC.RECONVERGENT B0 ;  /* 0x0000000000007941 */ /* 0x000fea0003800200 */
.L_x_25727:
[----:B------:R-:W0:Y:S02]  /*aad0*/  F2I.FTZ.TRUNC.NTZ R0, R0 ;  /* 0x0000000000007305 */ /* 0x000e24000021f100 */
[----:B0-----:R-:W-:Y:S01]  /*aae0*/  PRMT R5, R0, 0x7610, R5 ;  /* 0x0000761000057816 */ /* 0x001fe20000000005 */
[----:B------:R-:W-:Y:S06]  /*aaf0*/  BRA `(.L_x_25712) ;  /* 0x0000000400107947 */ /* 0x000fec0003800000 */
.L_x_25725:
        /* <DEDUP_REMOVED lines=21> */
.L_x_25734:
[----:B------:R-:W-:Y:S05]  /*ac50*/  BSYNC.RECONVERGENT B1 ;  /* 0x0000000000017941 */ /* 0x000fea0003800200 */
.L_x_25733:
[----:B------:R-:W-:Y:S02]  /*ac60*/  SHF.L.U32 R0, R0, 0x15, RZ ;  /* 0x0000001500007819 */ /* 0x000fe400000006ff */
[----:B------:R-:W-:-:S04]  /*ac70*/  LEA R2, R2, 0x37800000, 0x17 ;  /* 0x3780000002027811 */ /* 0x000fc800078eb8ff */
[----:B------:R-:W-:-:S07]  /*ac80*/  LOP3.LUT R0, R2, R0, R7, 0xfe, !PT ;  /* 0x0000000002007212 */ /* 0x000fce00078efe07 */
.L_x_25732:
[----:B------:R-:W-:Y:S05]  /*ac90*/  BSYNC.RECONVERGENT B0 ;  /* 0x0000000000007941 */ /* 0x000fea0003800200 */
.L_x_25731:
[----:B------:R-:W0:Y:S02]  /*aca0*/  F2I.FTZ.TRUNC.NTZ R0, R0 ;  /* 0x0000000000007305 */ /* 0x000e24000021f100 */
[----:B0-----:R-:W-:Y:S01]  /*acb0*/  PRMT R5, R0, 0x7610, R5 ;  /* 0x0000761000057816 */ /* 0x001fe20000000005 */
[----:B------:R-:W-:Y:S06]  /*acc0*/  BRA `(.L_x_25712) ;  /* 0x00000000009c7947 */ /* 0x000fec0003800000 */
.L_x_25724:
        /* <DEDUP_REMOVED lines=14> */
.L_x_25738:
[----:B------:R-:W-:Y:S05]  /*adb0*/  BSYNC.RECONVERGENT B0 ;  /* 0x0000000000007941 */ /* 0x000fea0003800200 */
.L_x_25737:
[----:B------:R-:W0:Y:S02]  /*adc0*/  F2I.FTZ.TRUNC.NTZ R0, R0 ;  /* 0x0000000000007305 */ /* 0x000e24000021f100 */
[----:B0-----:R-:W-:Y:S01]  /*add0*/  PRMT R5, R0, 0x7610, R5 ;  /* 0x0000761000057816 */ /* 0x001fe20000000005 */
[----:B------:R-:W-:Y:S06]  /*ade0*/  BRA `(.L_x_25712) ;  /* 0x0000000000547947 */ /* 0x000fec0003800000 */
.L_x_25711:
        /* <DEDUP_REMOVED lines=16> */
.L_x_25739:
[----:B------:R-:W-:Y:S01]  /*aef0*/  PRMT R5, RZ, 0x7610, R5 ;  /* 0x00007610ff057816 */ /* 0x000fe20000000005 */
[----:B------:R-:W-:Y:S06]  /*af00*/  BRA `(.L_x_25712) ;  /* 0x00000000000c7947 */ /* 0x000fec0003800000 */
.L_x_25736:
[----:B------:R0:W5:Y:S01]  /*af10*/  LDG.E.U8 R5, desc[UR36][R2.64] ;  /* 0x0000002402057981 */ /* 0x000162000c1e1100 */
[----:B------:R-:W-:Y:S05]  /*af20*/  BRA `(.L_x_25712) ;  /* 0x0000000000047947 */ /* 0x000fea0003800000 */
.L_x_25735:
[----:B------:R0:W5:Y:S02]  /*af30*/  LDG.E.U8 R5, desc[UR36][R2.64] ;  /* 0x0000002402057981 */ /* 0x000164000c1e1100 */
.L_x_25712:
[----:B------:R-:W-:Y:S01]  /*af40*/  UPRMT UR4, UR41, 0x9910, URZ ;  /* 0x0000991029047896 */ /* 0x000fe200080000ff */
[----:B-1---5:R-:W-:-:S03]  /*af50*/  LOP3.LUT P0, RZ, R18, 0xff, R5, 0xc8, !PT ;  /* 0x000000ff12ff7812 */ /* 0x022fc6000780c805 */
[----:B------:R-:W-:Y:S01]  /*af60*/  UISETP.GT.AND UP0, UPT, UR4, 0x9, UPT ;  /* 0x000000090400788c */ /* 0x000fe2000bf04270 */
[----:B0-234-:R-:W-:-:S08]  /*af70*/  SEL R2, RZ, 0x1, !P0 ;  /* 0x00000001ff027807 */ /* 0x01dfd00004000000 */
        /* <DEDUP_REMOVED lines=11> */
.L_x_25743:
[----:B------:R-:W-:Y:S01]  /*b030*/  STG.E.U8 desc[UR36][R16.64], R2 ;  /* 0x0000000210007986 */ /* 0x000fe2000c101124 */
[----:B------:R-:W-:Y:S05]  /*b040*/  EXIT ;  /* 0x000000000000794d */ /* 0x000fea0003800000 */
.L_x_25742:
        /* <DEDUP_REMOVED lines=9> */
.L_x_25746:
[----:B------:R-:W-:Y:S01]  /*b0e0*/  STG.E desc[UR36][R16.64], R2 ;  /* 0x0000000210007986 */ /* 0x000fe2000c101924 */
[----:B------:R-:W-:Y:S05]  /*b0f0*/  EXIT ;  /* 0x000000000000794d */ /* 0x000fea0003800000 */
.L_x_25745:
[----:B------:R-:W-:Y:S01]  /*b100*/  STG.E.U16 desc[UR36][R16.64], R2 ;  /* 0x0000000210007986 */ /* 0x000fe2000c101524 */
[----:B------:R-:W-:Y:S05]  /*b110*/  EXIT ;  /* 0x000000000000794d */ /* 0x000fea0003800000 */
.L_x_25741:
        /* <DEDUP_REMOVED lines=9> */
.L_x_25748:
[----:B------:R-:W-:-:S04]  /*b1b0*/  I2FP.F32.U32 R0, R2 ;  /* 0x0000000200007245 */ /* 0x000fc80000201000 */
[----:B------:R-:W-:-:S05]  /*b1c0*/  F2FP.F16.F32.PACK_AB R0, RZ, R0 ;  /* 0x00000000ff00723e */ /* 0x000fca00000000ff */
[----:B------:R-:W-:Y:S01]  /*b1d0*/  STG.E.U16 desc[UR36][R16.64], R0 ;  /* 0x0000000010007986 */ /* 0x000fe2000c101524 */
[----:B------:R-:W-:Y:S05]  /*b1e0*/  EXIT ;  /* 0x000000000000794d */ /* 0x000fea0003800000 */
.L_x_25747:
        /* <DEDUP_REMOVED lines=10> */
.L_x_25750:
[----:B------:R-:W-:-:S04]  /*b290*/  I2FP.F32.U32 R2, R2 ;  /* 0x0000000200027245 */ /* 0x000fc80000201000 */
[----:B------:R-:W-:-:S04]  /*b2a0*/  F2FP.F16.F32.PACK_AB R3, RZ, R2 ;  /* 0x00000002ff03723e */ /* 0x000fc800000000ff */
[----:B------:R-:W-:-:S05]  /*b2b0*/  PRMT R3, R3, 0x5410, RZ ;  /* 0x0000541003037816 */ /* 0x000fca00000000ff */
[----:B------:R-:W-:Y:S01]  /*b2c0*/  STG.E desc[UR36][R16.64], R3 ;  /* 0x0000000310007986 */ /* 0x000fe2000c101924 */
[----:B------:R-:W-:Y:S05]  /*b2d0*/  EXIT ;  /* 0x000000000000794d */ /* 0x000fea0003800000 */
.L_x_25749:
[----:B------:R-:W0:Y:S02]  /*b2e0*/  I2F.F64.U32 R2, R2 ;  /* 0x0000000200027312 */ /* 0x000e240000201800 */
[----:B0-----:R-:W-:Y:S01]  /*b2f0*/  STG.E.64 desc[UR36][R16.64], R2 ;  /* 0x0000000210007986 */ /* 0x001fe2000c101b24 */
[----:B------:R-:W-:Y:S05]  /*b300*/  EXIT ;  /* 0x000000000000794d */ /* 0x000fea0003800000 */
.L_x_25740:
        /* <DEDUP_REMOVED lines=12> */
.L_x_25754:
        /* <DEDUP_REMOVED lines=16> */
.L_x_25757:
[----:B------:R-:W-:-:S07]  /*b4d0*/  PRMT R8, R0, 0x7610, R8 ;  /* 0x0000761000087816 */ /* 0x000fce0000000008 */
.L_x_25756:
[----:B------:R-:W-:Y:S05]  /*b4e0*/  BSYNC.RECONVERGENT B0 ;  /* 0x0000000000007941 */ /* 0x000fea0003800200 */
.L_x_25755:
[----:B------:R-:W-:Y:S01]  /*b4f0*/  STG.E.U8 desc[UR36][R16.64], R8 ;  /* 0x0000000810007986 */ /* 0x000fe2000c101124 */
[----:B------:R-:W-:Y:S05]  /*b500*/  EXIT ;  /* 0x000000000000794d */ /* 0x000fea0003800000 */
.L_x_25753:
        /* <DEDUP_REMOVED lines=16> */
.L_x_25760:
[----:B------:R-:W-:-:S07]  /*b610*/  PRMT R8, R0, 0x7610, R8 ;  /* 0x0000761000087816 */ /* 0x000fce0000000008 */
.L_x_25759:
[----:B------:R-:W-:Y:S05]  /*b620*/  BSYNC.RECONVERGENT B0 ;  /* 0x0000000000007941 */ /* 0x000fea0003800200 */
.L_x_25758:
[----:B------:R-:W-:Y:S01]  /*b630*/  STG.E.U8 desc[UR36][R16.64], R8 ;  /* 0x0000000810007986 */ /* 0x000fe2000c101124 */
[----:B------:R-:W-:Y:S05]  /*b640*/  EXIT ;  /* 0x000000000000794d */ /* 0x000fea0003800000 */
.L_x_25752:
        /* <DEDUP_REMOVED lines=21> */
.L_x_25762:
[----:B------:R-:W-:-:S05]  /*b7a0*/  IMAD.MOV.U32 R3, RZ, RZ, RZ ;  /* 0x000000ffff037224 */ /* 0x000fca00078e00ff */
[----:B------:R-:W-:Y:S01]  /*b7b0*/  STG.E.64 desc[UR36][R16.64], R2 ;  /* 0x0000000210007986 */ /* 0x000fe2000c101b24 */
[----:B------:R-:W-:Y:S05]  /*b7c0*/  EXIT ;  /* 0x000000000000794d */ /* 0x000fea0003800000 */
.L_x_25761:
[----:B------:R-:W-:Y:S01]  /*b7d0*/  STG.E desc[UR36][R16.64], R2 ;  /* 0x0000000210007986 */ /* 0x000fe2000c101924 */
[----:B------:R-:W-:Y:S05]  /*b7e0*/  EXIT ;  /* 0x000000000000794d */ /* 0x000fea0003800000 */
.L_x_25751:
        /* <DEDUP_REMOVED lines=8> */
.L_x_25764:
[----:B------:R-:W-:Y:S01]  /*b870*/  CS2R R6, SRZ ;  /* 0x0000000000067805 */ /* 0x000fe2000001ff00 */
[----:B------:R-:W0:Y:S04]  /*b880*/  I2F.F64.U32 R4, R2 ;  /* 0x0000000200047312 */ /* 0x000e280000201800 */
[----:B0-----:R-:W-:Y:S01]  /*b890*/  STG.E.128 desc[UR36][R16.64], R4 ;  /* 0x0000000410007986 */ /* 0x001fe2000c101d24 */
[----:B------:R-:W-:Y:S05]  /*b8a0*/  EXIT ;  /* 0x000000000000794d */ /* 0x000fea0003800000 */
.L_x_25763:
[----:B------:R-:W-:-:S09]  /*b8b0*/  UISETP.NE.AND UP0, UPT, UR4, 0xf, UPT ;  /* 0x0000000f0400788c */ /* 0x000fd2000bf05270 */
[----:B------:R-:W-:Y:S05]  /*b8c0*/  BRA.U !UP0, `(.L_x_25765) ;  /* 0x0000000108d47547 */ /* 0x000fea000b800000 */
[----:B------:R-:W-:-:S09]  /*b8d0*/  UISETP.NE.AND UP0, UPT, UR4, 0x17, UPT ;  /* 0x000000170400788c */ /* 0x000fd2000bf05270 */
[----:B------:R-:W-:Y:S05]  /*b8e0*/  BRA.U !UP0, `(.L_x_25766) ;  /* 0x0000000108847547 */ /* 0x000fea000b800000 */
[----:B------:R-:W-:-:S09]  /*b8f0*/  UISETP.NE.AND UP0, UPT, UR4, 0x18, UPT ;  /* 0x000000180400788c */ /* 0x000fd2000bf05270 */
[----:B------:R-:W-:Y:S05]  /*b900*/  BRA.U !UP0, `(.L_x_25767) ;  /* 0x0000000108447547 */ /* 0x000fea000b800000 */
.L_x_25744:
        /* <DEDUP_REMOVED lines=16> */
.L_x_25768:
[----:B------:R-:W-:Y:S05]  /*ba10*/  EXIT ;  /* 0x000000000000794d */ /* 0x000fea0003800000 */
.L_x_25767:
        /* <DEDUP_REMOVED lines=11> */
.L_x_25770:
[----:B------:R-:W-:Y:S05]  /*bad0*/  BSYNC.RECONVERGENT B0 ;  /* 0x0000000000007941 */ /* 0x000fea0003800200 */
.L_x_25769:
[----:B------:R-:W-:Y:S01]  /*bae0*/  STG.E.U8 desc[UR36][R16.64], R3 ;  /* 0x0000000310007986 */ /* 0x000fe2000c101124 */
[----:B------:R-:W-:Y:S05]  /*baf0*/  EXIT ;  /* 0x000000000000794d */ /* 0x000fea0003800000 */
.L_x_25766:
        /* <DEDUP_REMOVED lines=13> */
.L_x_25771:
[----:B------:R-:W-:Y:S01]  /*bbd0*/  HFMA2 R3, -RZ, RZ, 0, 7.569789886474609375e-06 ;  /* 0x0000007fff037431 */ /* 0x000fe200000001ff */
[----:B------:R-:W-:-:S04]  /*bbe0*/  ISETP.GT.U32.AND P0, PT, R5, 0x7f800000, PT ;  /* 0x7f8000000500780c */ /* 0x000fc80003f04070 */
[----:B------:R-:W-:-:S05]  /*bbf0*/  SEL R3, R3, 0x7c, P0 ;  /* 0x0000007c03037807 */ /* 0x000fca0000000000 */
[----:B------:R-:W-:Y:S01]  /*bc00*/  STG.E.U8 desc[UR36][R16.64], R3 ;  /* 0x0000000310007986 */ /* 0x000fe2000c101124 */
[----:B------:R-:W-:Y:S05]  /*bc10*/  EXIT ;  /* 0x000000000000794d */ /* 0x000fea0003800000 */
.L_x_25765:
[----:B------:R-:W-:-:S04]  /*bc20*/  I2FP.F32.U32 R0, R2 ;  /* 0x0000000200007245 */ /* 0x000fc80000201000 */
[----:B------:R-:W-:-:S05]  /*bc30*/  F2FP.BF16.F32.PACK_AB R0, RZ, R0 ;  /* 0x00000000ff00723e */ /* 0x000fca00000010ff */
[----:B------:R-:W-:Y:S01]  /*bc40*/  STG.E.U16 desc[UR36][R16.64], R0 ;  /* 0x0000000010007986 */ /* 0x000fe2000c101524 */
[----:B------:R-:W-:Y:S05]  /*bc50*/  EXIT ;  /* 0x000000000000794d */ /* 0x000fea0003800000 */
.L_x_25772:
        /* <DEDUP_REMOVED lines=10> */
.L_x_42940:


//--------------------- .text._ZN2at6native27unrolled_elementwise_kernelINS0_13AUnaryFunctorIaabZZZNS0_22logical_or_kernel_cudaERNS_14TensorIteratorEENKUlvE0_clEvENKUlvE0_clEvEUlaaE_EESt5arrayIPcLm2EELi4E23TrivialOffsetCalculatorILi1EjESD_NS0_6memory12LoadWithCastILi1EEENSE_13StoreWithCastILi1EEEEEviT_T0_T2_T3_T4_T5_ --------------------------
	.section	.text._ZN2at6native27unrolled_elementwise_kernelINS0_13AUnaryFunctorIaabZZZNS0_22logical_or_kernel_cudaERNS_14TensorIteratorEENKUlvE0_clEvENKUlvE0_clEvEUlaaE_EESt5arrayIPcLm2EELi4E23TrivialOffsetCalculatorILi1EjESD_NS0_6memory12LoadWithCastILi1EEENSE_13StoreWithCastILi1EEEEEviT_T0_T2_T3_T4_T5_,"ax",@progbits
	.align	128
        .global         _ZN2at6native27unrolled_elementwise_kernelINS0_13AUnaryFunctorIaabZZZNS0_22logical_or_kernel_cudaERNS_14TensorIteratorEENKUlvE0_clEvENKUlvE0_clEvEUlaaE_EESt5arrayIPcLm2EELi4E23TrivialOffsetCalculatorILi1EjESD_NS0_6memory12LoadWithCastILi1EEENSE_13StoreWithCastILi1EEEEEviT_T0_T2_T3_T4_T5_
        .type           _ZN2at6native27unrolled_elementwise_kernelINS0_13AUnaryFunctorIaabZZZNS0_22logical_or_kernel_cudaERNS_14TensorIteratorEENKUlvE0_clEvENKUlvE0_clEvEUlaaE_EESt5arrayIPcLm2EELi4E23TrivialOffsetCalculatorILi1EjESD_NS0_6memory12LoadWithCastILi1EEENSE_13StoreWithCastILi1EEEEEviT_T0_T2_T3_T4_T5_,@function
        .size           _ZN2at6native27unrolled_elementwise_kernelINS0_13AUnaryFunctorIaabZZZNS0_22logical_or_kernel_cudaERNS_14TensorIteratorEENKUlvE0_clEvENKUlvE0_clEvEUlaaE_EESt5arrayIPcLm2EELi4E23TrivialOffsetCalculatorILi1EjESD_NS0_6memory12LoadWithCastILi1EEENSE_13StoreWithCastILi1EEEEEviT_T0_T2_T3_T4_T5_,(.L_x_42941 - _ZN2at6native27unrolled_elementwise_kernelINS0_13AUnaryFunctorIaabZZZNS0_22logical_or_kernel_cudaERNS_14TensorIteratorEENKUlvE0_clEvENKUlvE0_clEvEUlaaE_EESt5arrayIPcLm2EELi4E23TrivialOffsetCalculatorILi1EjESD_NS0_6memory12LoadWithCastILi1EEENSE_13StoreWithCastILi1EEEEEviT_T0_T2_T3_T4_T5_)
        .other          _ZN2at6native27unrolled_elementwise_kernelINS0_13AUnaryFunctorIaabZZZNS0_22logical_or_kernel_cudaERNS_14TensorIteratorEENKUlvE0_clEvENKUlvE0_clEvEUlaaE_EESt5arrayIPcLm2EELi4E23TrivialOffsetCalculatorILi1EjESD_NS0_6memory12LoadWithCastILi1EEENSE_13StoreWithCastILi1EEEEEviT_T0_T2_T3_T4_T5_,@"STO_CUDA_ENTRY STV_DEFAULT"
_ZN2at6native27unrolled_elementwise_kernelINS0_13AUnaryFunctorIaabZZZNS0_22logical_or_kernel_cudaERNS_14TensorIteratorEENKUlvE0_clEvENKUlvE0_clEvEUlaaE_EESt5arrayIPcLm2EELi4E23TrivialOffsetCalculatorILi1EjESD_NS0_6memory12LoadWithCastILi1EEENSE_13StoreWithCastILi1EEEEEviT_T0_T2_T3_T4_T5_:
.text._ZN2at6native27unrolled_elementwise_kernelINS0_13AUnaryFunctorIaabZZZNS0_22logical_or_kernel_cudaERNS_14TensorIteratorEENKUlvE0_clEvENKUlvE0_clEvEUlaaE_EESt5arrayIPcLm2EELi4E23TrivialOffsetCalculatorILi1EjESD_NS0_6memory12LoadWithCastILi1EEENSE_13StoreWithCastILi1EEEEEviT_T0_T2_T3_T4_T5_:
        /* <DEDUP_REMOVED lines=32> */
.L_x_25778:
[----:B------:R3:W5:Y:S01]  /*0200*/  LDG.E.U8 R0, desc[UR36][R4.64] ;  /* 0x0000002404007981 */ /* 0x000762000c1e1100 */
[----:B------:R-:W-:Y:S05]  /*0210*/  BRA `(.L_x_25780) ;  /* 0x0000000c00507947 */ /* 0x000fea0003800000 */
.L_x_25777:
        /* <DEDUP_REMOVED lines=8> */
.L_x_25782:
[----:B------:R1:W5:Y:S01]  /*02a0*/  LDG.E.U8 R0, desc[UR36][R4.64] ;  /* 0x0000002404007981 */ /* 0x000362000c1e1100 */
[----:B------:R-:W-:Y:S05]  /*02b0*/  BRA `(.L_x_25780) ;  /* 0x0000000c00287947 */ /* 0x000fea0003800000 */
.L_x_25781:
[----:B------:R2:W5:Y:S01]  /*02c0*/  LDG.E.U16 R0, desc[UR36][R4.64] ;  /* 0x0000002404007981 */ /* 0x000562000c1e1500 */
[----:B------:R-:W-:Y:S05]  /*02d0*/  BRA `(.L_x_25780) ;  /* 0x0000000c00207947 */ /* 0x000fea0003800000 */
.L_x_25776:
        /* <DEDUP_REMOVED lines=9> */
.L_x_25784:
[----:B------:R-:W2:Y:S02]  /*0370*/  LDG.E.U16 R3, desc[UR36][R4.64] ;  /* 0x0000002404037981 */ /* 0x000ea4000c1e1500 */
[----:B--2---:R-:W-:-:S06]  /*0380*/  HADD2.F32 R3, -RZ, R3.H0_H0 ;  /* 0x20000003ff037230 */ /* 0x004fcc0000004100 */
[----:B------:R-:W0:Y:S02]  /*0390*/  F2I.FTZ.TRUNC.NTZ R3, R3 ;  /* 0x0000000300037305 */ /* 0x000e24000021f100 */
[----:B0-----:R-:W-:Y:S01]  /*03a0*/  PRMT R0, R3, 0x7610, R0 ;  /* 0x0000761003007816 */ /* 0x001fe20000000000 */
[----:B------:R-:W-:Y:S06]  /*03b0*/  BRA `(.L_x_25780) ;  /* 0x0000000800e87947 */ /* 0x000fec0003800000 */
.L_x_25783:
        /* <DEDUP_REMOVED lines=9> */
.L_x_25786:
[----:B------:R-:W2:Y:S02]  /*0450*/  LDG.E.U16 R4, desc[UR36][R4.64] ;  /* 0x0000002404047981 */ /* 0x000ea4000c1e1500 */
[----:B--2---:R-:W-:-:S06]  /*0460*/  HADD2.F32 R3, -RZ, R4.H0_H0 ;  /* 0x20000004ff037230 */ /* 0x004fcc0000004100 */
[----:B------:R-:W0:Y:S02]  /*0470*/  F2I.FTZ.TRUNC.NTZ R3, R3 ;  /* 0x0000000300037305 */ /* 0x000e24000021f100 */
[----:B0-----:R-:W-:Y:S01]  /*0480*/  PRMT R0, R3, 0x7610, R0 ;  /* 0x0000761003007816 */ /* 0x001fe20000000000 */
[----:B------:R-:W-:Y:S06]  /*0490*/  BRA `(.L_x_25780) ;  /* 0x0000000800b07947 */ /* 0x000fec0003800000 */
.L_x_25785:
[----:B------:R-:W2:Y:S02]  /*04a0*/  LDG.E.64 R4, desc[UR36][R4.64] ;  /* 0x0000002404047981 */ /* 0x000ea4000c1e1b00 */
[----:B--2---:R0:W1:Y:S02]  /*04b0*/  F2I.F64.TRUNC R0, R4 ;  /* 0x0000000400007311 */ /* 0x004064000030d100 */
[----:B01----:R-:W-:Y:S05]  /*04c0*/  BRA `(.L_x_25780) ;  /* 0x0000000800a47947 */ /* 0x003fea0003800000 */
.L_x_25775:
        /* <DEDUP_REMOVED lines=12> */
.L_x_25789:
[----:B------:R-:W2:Y:S02]  /*0590*/  LDG.E.64 R4, desc[UR36][R4.64] ;  /* 0x0000002404047981 */ /* 0x000ea4000c1e1b00 */
[----:B--2---:R0:W1:Y:S02]  /*05a0*/  F2I.F64.TRUNC R0, R4 ;  /* 0x0000000400007311 */ /* 0x004064000030d100 */
[----:B01----:R-:W-:Y:S05]  /*05b0*/  BRA `(.L_x_25780) ;  /* 0x0000000800687947 */ /* 0x003fea0003800000 */
.L_x_25788:
        /* <DEDUP_REMOVED lines=27> */
.L_x_25791:
        /* <DEDUP_REMOVED lines=15> */
.L_x_25790:
[----:B------:R-:W2:Y:S02]  /*0860*/  LDG.E.U16 R3, desc[UR36][R4.64] ;  /* 0x0000002404037981 */ /* 0x000ea4000c1e1500 */
[----:B--2---:R-:W-:-:S06]  /*0870*/  IMAD.U32 R3, R3, 0x10000, RZ ;  /* 0x0001000003037824 */ /* 0x004fcc00078e00ff */
[----:B------:R-:W0:Y:S02]  /*0880*/  F2I.FTZ.TRUNC.NTZ R3, R3 ;  /* 0x0000000300037305 */ /* 0x000e24000021f100 */
[----:B0-----:R-:W-:Y:S01]  /*0890*/  PRMT R0, R3, 0x7610, R0 ;  /* 0x0000761003007816 */ /* 0x001fe20000000000 */
[----:B------:R-:W-:Y:S06]  /*08a0*/  BRA `(.L_x_25780) ;  /* 0x0000000400ac7947 */ /* 0x000fec0003800000 */
.L_x_25787:
        /* <DEDUP_REMOVED lines=10> */
.L_x_25794:
        /* <DEDUP_REMOVED lines=21> */
.L_x_25798:
[----:B------:R-:W-:Y:S05]  /*0aa0*/  BSYNC.RECONVERGENT B1 ;  /* 0x0000000000017941 */ /* 0x000fea0003800200 */
.L_x_25797:
[----:B------:R-:W-:Y:S01]  /*0ab0*/  IMAD.SHL.U32 R0, R0, 0x100000, RZ ;  /* 0x0010000000007824 */ /* 0x000fe200078e00ff */
[----:B------:R-:W-:-:S04]  /*0ac0*/  LEA R3, R3, 0x3b800000, 0x17 ;  /* 0x3b80000003037811 */ /* 0x000fc800078eb8ff */
[----:B------:R-:W-:-:S07]  /*0ad0*/  LOP3.LUT R3, R3, R0, R7, 0xfe, !PT ;  /* 0x0000000003037212 */ /* 0x000fce00078efe07 */
.L_x_25796:
[----:B------:R-:W-:Y:S05]  /*0ae0*/  BSYNC.RECONVERGENT B0 ;  /* 0x0000000000007941 */ /* 0x000fea0003800200 */
.L_x_25795:
[----:B------:R-:W0:Y:S02]  /*0af0*/  F2I.FTZ.TRUNC.NTZ R3, R3 ;  /* 0x0000000300037305 */ /* 0x000e24000021f100 */
[----:B0-----:R-:W-:Y:S01]  /*0b00*/  PRMT R0, R3, 0x7610, R0 ;  /* 0x0000761003007816 */ /* 0x001fe20000000000 */
[----:B------:R-:W-:Y:S06]  /*0b10*/  BRA `(.L_x_25780) ;  /* 0x0000000400107947 */ /* 0x000fec0003800000 */
.L_x_25793:
        /* <DEDUP_REMOVED lines=21> */
.L_x_25802:
[----:B------:R-:W-:Y:S05]  /*0c70*/  BSYNC.RECONVERGENT B1 ;  /* 0x0000000000017941 */ /* 0x000fea0003800200 */
.L_x_25801:
[----:B------:R-:W-:Y:S01]  /*0c80*/  IMAD.SHL.U32 R0, R0, 0x200000, RZ ;  /* 0x0020000000007824 */ /* 0x000fe200078e00ff */
[----:B------:R-:W-:-:S04]  /*0c90*/  LEA R3, R3, 0x37800000, 0x17 ;  /* 0x3780000003037811 */ /* 0x000fc800078eb8ff */
[----:B------:R-:W-:-:S07]  /*0ca0*/  LOP3.LUT R3, R3, R0, R7, 0xfe, !PT ;  /* 0x0000000003037212 */ /* 0x000fce00078efe07 */
.L_x_25800:
[----:B------:R-:W-:Y:S05]  /*0cb0*/  BSYNC.RECONVERGENT B0 ;  /* 0x0000000000007941 */ /* 0x000fea0003800200 */
.L_x_25799:
[----:B------:R-:W0:Y:S02]  /*0cc0*/  F2I.FTZ.TRUNC.NTZ R3, R3 ;  /* 0x0000000300037305 */ /* 0x000e24000021f100 */
[----:B0-----:R-:W-:Y:S01]  /*0cd0*/  PRMT R0, R3, 0x7610, R0 ;  /* 0x0000761003007816 */ /* 0x001fe20000000000 */
[----:B------:R-:W-:Y:S06]  /*0ce0*/  BRA `(.L_x_25780) ;  /* 0x00000000009c7947 */ /* 0x000fec0003800000 */
.L_x_25792:
[----:B------:R-:W-:-:S09]  /*0cf0*/  UISETP.NE.AND UP0, UPT, UR4, 0x1c, UPT ;  /* 0x0000001c0400788c */ /* 0x000fd2000bf05270 */
[----:B------:R-:W-:Y:S05]  /*0d00*/  BRA.U !UP0, `(.L_x_25803) ;  /* 0x0000000108907547 */ /* 0x000fea000b800000 */
[----:B------:R-:W-:-:S09]  /*0d10*/  UISETP.NE.AND UP0, UPT, UR4, 0x1d, UPT ;  /* 0x0000001d0400788c */ /* 0x000fd2000bf05270 */
[----:B------:R-:W-:Y:S05]  /*0d20*/  BRA.U !UP0, `(.L_x_25804) ;  /* 0x0000000108807547 */ /* 0x000fea000b800000 */
[----:B------:R-:W-:-:S09]  /*0d30*/  UISETP.NE.AND UP0, UPT, UR4, 0x2c, UPT ;  /* 0x0000002c0400788c */ /* 0x000fd2000bf05270 */
[----:B------:R-:W-:Y:S05]  /*0d40*/  BRA.U !UP0, `(.L_x_25805) ;  /* 0x0000000108487547 */ /* 0x000fea000b800000 */
.L_x_25779:
        /* <DEDUP_REMOVED lines=16> */
.L_x_25806:
[----:B------:R-:W-:Y:S01]  /*0e50*/  PRMT R0, RZ, 0x7610, R0 ;  /* 0x00007610ff007816 */ /* 0x000fe20000000000 */
[----:B------:R-:W-:Y:S06]  /*0e60*/  BRA `(.L_x_25780) ;  /* 0x00000000003c7947 */ /* 0x000fec0003800000 */
.L_x_25805:
        /* <DEDUP_REMOVED lines=8> */
.L_x_25808:
[----:B------:R-:W-:Y:S05]  /*0ef0*/  BSYNC.RECONVERGENT B0 ;  /* 0x0000000000007941 */ /* 0x000fea0003800200 */
.L_x_25807:
[----:B------:R-:W0:Y:S02]  /*0f00*/  F2I.FTZ.TRUNC.NTZ R3, R3 ;  /* 0x0000000300037305 */ /* 0x000e24000021f100 */
[----:B0-----:R-:W-:Y:S01]  /*0f10*/  PRMT R0, R3, 0x7610, R0 ;  /* 0x0000761003007816 */ /* 0x001fe20000000000 */
[----:B------:R-:W-:Y:S06]  /*0f20*/  BRA `(.L_x_25780) ;  /* 0x00000000000c7947 */ /* 0x000fec0003800000 */
.L_x_25804:
[----:B------:R0:W5:Y:S01]  /*0f30*/  LDG.E.U8 R0, desc[UR36][R4.64] ;  /* 0x0000002404007981 */ /* 0x000162000c1e1100 */
[----:B------:R-:W-:Y:S05]  /*0f40*/  BRA `(.L_x_25780) ;  /* 0x0000000000047947 */ /* 0x000fea0003800000 */
.L_x_25803:
[----:B------:R0:W5:Y:S02]  /*0f50*/  LDG.E.U8 R0, desc[UR36][R4.64] ;  /* 0x0000002404007981 */ /* 0x000164000c1e1100 */
.L_x_25780:
[----:B-1---5:R-:W-:Y:S01]  /*0f60*/  LOP3.LUT P0, RZ, R0, 0xff, RZ, 0xc0, !PT ;  /* 0x000000ff00ff7812 */ /* 0x022fe2000780c0ff */
[----:B------:R-:W-:-:S03]  /*0f70*/  VIADD R25, R17, 0x80 ;  /* 0x0000008011197836 */ /* 0x000fc60000000000 */
[----:B------:R-:W-:-:S09]  /*0f80*/  P2R R18, PR, RZ, 0x1 ;  /* 0x00000001ff127803 */ /* 0x000fd20000000000 */
.L_x_25774:
[----:B------:R-:W-:Y:S05]  /*0f90*/  BSYNC.RECONVERGENT B6 ;  /* 0x0000000000067941 */ /* 0x000fea0003800200 */
.L_x_25773:
        /* <DEDUP_REMOVED lines=24> */
.L_x_25814:
[----:B------:R0:W5:Y:S01]  /*1120*/  LDG.E.U8 R0, desc[UR36][R4.64] ;  /* 0x0000002404007981 */ /* 0x000162000c1e1100 */
[----:B------:R-:W-:Y:S05]  /*1130*/  BRA `(.L_x_25816) ;  /* 0x0000000c00507947 */ /* 0x000fea0003800000 */
.L_x_25813:
        /* <DEDUP_REMOVED lines=8> */
.L_x_25818:
[----:B------:R0:W5:Y:S01]  /*11c0*/  LDG.E.U8 R0, desc[UR36][R4.64] ;  /* 0x0000002404007981 */ /* 0x000162000c1e1100 */
[----:B------:R-:W-:Y:S05]  /*11d0*/  BRA `(.L_x_25816) ;  /* 0x0000000c00287947 */ /* 0x000fea0003800000 */
.L_x_25817:
[----:B------:R0:W5:Y:S01]  /*11e0*/  LDG.E.U16 R0, desc[UR36][R4.64] ;  /* 0x0000002404007981 */ /* 0x000162000c1e1500 */
[----:B------:R-:W-:Y:S05]  /*11f0*/  BRA `(.L_x_25816) ;  /* 0x0000000c00207947 */ /* 0x000fea0003800000 */
.L_x_25812:
        /* <DEDUP_REMOVED lines=9> */
.L_x_25820:
[----:B------:R-:W2:Y:S02]  /*1290*/  LDG.E.U16 R3, desc[UR36][R4.64] ;  /* 0x0000002404037981 */ /* 0x000ea4000c1e1500 */
[----:B--2---:R-:W-:-:S06]  /*12a0*/  HADD2.F32 R3, -RZ, R3.H0_H0 ;  /* 0x20000003ff037230 */ /* 0x004fcc0000004100 */
[----:B------:R-:W0:Y:S02]  /*12b0*/  F2I.FTZ.TRUNC.NTZ R3, R3 ;  /* 0x0000000300037305 */ /* 0x000e24000021f100 */
[----:B0-----:R-:W-:Y:S01]  /*12c0*/  PRMT R0, R3, 0x7610, R0 ;  /* 0x0000761003007816 */ /* 0x001fe20000000000 */
[----:B------:R-:W-:Y:S06]  /*12d0*/  BRA `(.L_x_25816) ;  /* 0x0000000800e87947 */ /* 0x000fec0003800000 */
.L_x_25819:
        /* <DEDUP_REMOVED lines=9> */
.L_x_25822:
[----:B------:R-:W2:Y:S02]  /*1370*/  LDG.E.U16 R4, desc[UR36][R4.64] ;  /* 0x0000002404047981 */ /* 0x000ea4000c1e1500 */
[----:B--2---:R-:W-:-:S06]  /*1380*/  HADD2.F32 R3, -RZ, R4.H0_H0 ;  /* 0x20000004ff037230 */ /* 0x004fcc0000004100 */
[----:B------:R-:W0:Y:S02]  /*1390*/  F2I.FTZ.TRUNC.NTZ R3, R3 ;  /* 0x0000000300037305 */ /* 0x000e24000021f100 */
[----:B0-----:R-:W-:Y:S01]  /*13a0*/  PRMT R0, R3, 0x7610, R0 ;  /* 0x0000761003007816 */ /* 0x001fe20000000000 */
[----:B------:R-:W-:Y:S06]  /*13b0*/  BRA `(.L_x_25816) ;  /* 0x0000000800b07947 */ /* 0x000fec0003800000 */
.L_x_25821:
[----:B------:R-:W2:Y:S02]  /*13c0*/  LDG.E.64 R4, desc[UR36][R4.64] ;  /* 0x0000002404047981 */ /* 0x000ea4000c1e1b00 */
[----:B--2---:R0:W1:Y:S02]  /*13d0*/  F2I.F64.TRUNC R0, R4 ;  /* 0x0000000400007311 */ /* 0x004064000030d100 */
[----:B01----:R-:W-:Y:S05]  /*13e0*/  BRA `(.L_x_25816) ;  /* 0x0000000800a47947 */ /* 0x003fea0003800000 */
.L_x_25811:
        /* <DEDUP_REMOVED lines=12> */
.L_x_25825:
[----:B------:R-:W2:Y:S02]  /*14b0*/  LDG.E.64 R4, desc[UR36][R4.64] ;  /* 0x0000002404047981 */ /* 0x000ea4000c1e1b00 */
[----:B--2---:R0:W1:Y:S02]  /*14c0*/  F2I.F64.TRUNC R0, R4 ;  /* 0x0000000400007311 */ /* 0x004064000030d100 */
[----:B01----:R-:W-:Y:S05]  /*14d0*/  BRA `(.L_x_25816) ;  /* 0x0000000800687947 */ /* 0x003fea0003800000 */
.L_x_25824:
        /* <DEDUP_REMOVED lines=27> */
.L_x_25827:
        /* <DEDUP_REMOVED lines=15> */
.L_x_25826:
[----:B------:R-:W2:Y:S02]  /*1780*/  LDG.E.U16 R3, desc[UR36][R4.64] ;  /* 0x0000002404037981 */ /* 0x000ea4000c1e1500 */
[----:B--2---:R-:W-:-:S06]  /*1790*/  IMAD.U32 R3, R3, 0x10000, RZ ;  /* 0x0001000003037824 */ /* 0x004fcc00078e00ff */
[----:B------:R-:W0:Y:S02]  /*17a0*/  F2I.FTZ.TRUNC.NTZ R3, R3 ;  /* 0x0000000300037305 */ /* 0x000e24000021f100 */
[----:B0-----:R-:W-:Y:S01]  /*17b0*/  PRMT R0, R3, 0x7610, R0 ;  /* 0x0000761003007816 */ /* 0x001fe20000000000 */
[----:B------:R-:W-:Y:S06]  /*17c0*/  BRA `(.L_x_25816) ;  /* 0x0000000400ac7947 */ /* 0x000fec0003800000 */
.L_x_25823:
        /* <DEDUP_REMOVED lines=10> */
.L_x_25830:
        /* <DEDUP_REMOVED lines=21> */
.L_x_25834:
[----:B------:R-:W-:Y:S05]  /*19c0*/  BSYNC.RECONVERGENT B1 ;  /* 0x0000000000017941 */ /* 0x000fea0003800200 */
.L_x_25833:
[----:B------:R-:W-:Y:S01]  /*19d0*/  IMAD.SHL.U32 R0, R0, 0x100000, RZ ;  /* 0x0010000000007824 */ /* 0x000fe200078e00ff */
[----:B------:R-:W-:-:S04]  /*19e0*/  LEA R3, R3, 0x3b800000, 0x17 ;  /* 0x3b80000003037811 */ /* 0x000fc800078eb8ff */
[----:B------:R-:W-:-:S07]  /*19f0*/  LOP3.LUT R3, R3, R0, R7, 0xfe, !PT ;  /* 0x0000000003037212 */ /* 0x000fce00078efe07 */
.L_x_25832:
[----:B------:R-:W-:Y:S05]  /*1a00*/  BSYNC.RECONVERGENT B0 ;  /* 0x0000000000007941 */ /* 0x000fea0003800200 */
.L_x_25831:
[----:B------:R-:W0:Y:S02]  /*1a10*/  F2I.FTZ.TRUNC.NTZ R3, R3 ;  /* 0x0000000300037305 */ /* 0x000e24000021f100 */
[----:B0-----:R-:W-:Y:S01]  /*1a20*/  PRMT R0, R3, 0x7610, R0 ;  /* 0x0000761003007816 */ /* 0x001fe20000000000 */
[----:B------:R-:W-:Y:S06]  /*1a30*/  BRA `(.L_x_25816) ;  /* 0x0000000400107947 */ /* 0x000fec0003800000 */
.L_x_25829:
        /* <DEDUP_REMOVED lines=21> */
.L_x_25838:
[----:B------:R-:W-:Y:S05]  /*1b90*/  BSYNC.RECONVERGENT B1 ;  /* 0x0000000000017941 */ /* 0x000fea0003800200 */
.L_x_25837:
[----:B------:R-:W-:Y:S01]  /*1ba0*/  IMAD.SHL.U32 R0, R0, 0x200000, RZ ;  /* 0x0020000000007824 */ /* 0x000fe200078e00ff */
[----:B------:R-:W-:-:S04]  /*1bb0*/  LEA R3, R3, 0x37800000, 0x17 ;  /* 0x3780000003037811 */ /* 0x000fc800078eb8ff */
[----:B------:R-:W-:-:S07]  /*1bc0*/  LOP3.LUT R3, R3, R0, R7, 0xfe, !PT ;  /* 0x0000000003037212 */ /* 0x000fce00078efe07 */
.L_x_25836:
[----:B------:R-:W-:Y:S05]  /*1bd0*/  BSYNC.RECONVERGENT B0 ;  /* 0x0000000000007941 */ /* 0x000fea0003800200 */
.L_x_25835:
[----:B------:R-:W0:Y:S02]  /*1be0*/  F2I.FTZ.TRUNC.NTZ R3, R3 ;  /* 0x0000000300037305 */ /* 0x000e24000021f100 */
[----:B0-----:R-:W-:Y:S01]  /*1bf0*/  PRMT R0, R3, 0x7610, R0 ;  /* 0x0000761003007816 */ /* 0x001fe20000000000 */
[----:B------:R-:W-:Y:S06]  /*1c00*/  BRA `(.L_x_25816) ;  /* 0x00000000009c7947 */ /* 0x000fec0003800000 */
.L_x_25828:
        /* <DEDUP_REMOVED lines=14> */
.L_x_25842:
[----:B------:R-:W-:Y:S05]  /*1cf0*/  BSYNC.RECONVERGENT B0 ;  /* 0x0000000000007941 */ /* 0x000fea0003800200 */
.L_x_25841:
[----:B------:R-:W0:Y:S02]  /*1d00*/  F2I.FTZ.TRUNC.NTZ R3, R3 ;  /* 0x0000000300037305 */ /* 0x000e24000021f100 */
[----:B0-----:R-:W-:Y:S01]  /*1d10*/  PRMT R0, R3, 0x7610, R0 ;  /* 0x0000761003007816 */ /* 0x001fe20000000000 */
[----:B------:R-:W-:Y:S06]  /*1d20*/  BRA `(.L_x_25816) ;  /* 0x0000000000547947 */ /* 0x000fec0003800000 */
.L_x_25815:
        /* <DEDUP_REMOVED lines=16> */
.L_x_25843:
[----:B------:R-:W-:Y:S01]  /*1e30*/  PRMT R0, RZ, 0x7610, R0 ;  /* 0x00007610ff007816 */ /* 0x000fe20000000000 */
[----:B------:R-:W-:Y:S06]  /*1e40*/  BRA `(.L_x_25816) ;  /* 0x00000000000c7947 */ /* 0x000fec0003800000 */
.L_x_25840:
[----:B------:R1:W5:Y:S01]  /*1e50*/  LDG.E.U8 R0, desc[UR36][R4.64] ;  /* 0x0000002404007981 */ /* 0x000362000c1e1100 */
[----:B------:R-:W-:Y:S05]  /*1e60*/  BRA `(.L_x_25816) ;  /* 0x0000000000047947 */ /* 0x000fea0003800000 */
.L_x_25839:
[----:B------:R0:W5:Y:S02]  /*1e70*/  LDG.E.U8 R0, desc[UR36][R4.64] ;  /* 0x0000002404007981 */ /* 0x000164000c1e1100 */
.L_x_25816:
[----:B-1--45:R-:W-:Y:S01]  /*1e80*/  LOP3.LUT P0, RZ, R0, 0xff, RZ, 0xc0, !PT ;  /* 0x000000ff00ff7812 */ /* 0x032fe2000780c0ff */
[----:B------:R-:W-:-:S03]  /*1e90*/  VIADD R25, R25, 0x80 ;  /* 0x0000008019197836 */ /* 0x000fc60000000000 */
[----:B------:R-:W-:-:S09]  /*1ea0*/  P2R R19, PR, RZ, 0x1 ;  /* 0x00000001ff137803 */ /* 0x000fd20000000000 */
.L_x_25810:
[----:B------:R-:W-:Y:S05]  /*1eb0*/  BSYNC.RECONVERGENT B6 ;  /* 0x0000000000067941 */ /* 0x000fea0003800200 */
.L_x_25809:
        /* <DEDUP_REMOVED lines=24> */
.L_x_25849:
[----:B------:R0:W5:Y:S01]  /*2040*/  LDG.E.U8 R0, desc[UR36][R4.64] ;  /* 0x0000002404007981 */ /* 0x000162000c1e1100 */
[----:B------:R-:W-:Y:S05]  /*2050*/  BRA `(.L_x_25851) ;  /* 0x0000000c00507947 */ /* 0x000fea0003800000 */
.L_x_25848:
        /* <DEDUP_REMOVED lines=8> */
.L_x_25853:
[----:B------:R0:W5:Y:S01]  /*20e0*/  LDG.E.U8 R0, desc[UR36][R4.64] ;  /* 0x0000002404007981 */ /* 0x000162000c1e1100 */
[----:B------:R-:W-:Y:S05]  /*20f0*/  BRA `(.L_x_25851) ;  /* 0x0000000c00287947 */ /* 0x000fea0003800000 */
.L_x_25852:
[----:B------:R0:W5:Y:S01]  /*2100*/  LDG.E.U16 R0, desc[UR36][R4.64] ;  /* 0x0000002404007981 */ /* 0x000162000c1e1500 */
[----:B------:R-:W-:Y:S05]  /*2110*/  BRA `(.L_x_25851) ;  /* 0x0000000c00207947 */ /* 0x000fea0003800000 */
.L_x_25847:
        /* <DEDUP_REMOVED lines=9> */
.L_x_25855:
[----:B------:R-:W2:Y:S02]  /*21b0*/  LDG.E.U16 R3, desc[UR36][R4.64] ;  /* 0x0000002404037981 */ /* 0x000ea4000c1e1500 */
[----:B--2---:R-:W-:-:S06]  /*21c0*/  HADD2.F32 R3, -RZ, R3.H0_H0 ;  /* 0x20000003ff037230 */ /* 0x004fcc0000004100 */
[----:B------:R-:W0:Y:S02]  /*21d0*/  F2I.FTZ.TRUNC.NTZ R3, R3 ;  /* 0x0000000300037305 */ /* 0x000e24000021f100 */
[----:B0-----:R-:W-:Y:S01]  /*21e0*/  PRMT R0, R3, 0x7610, R0 ;  /* 0x0000761003007816 */ /* 0x001fe20000000000 */
[----:B------:R-:W-:Y:S06]  /*21f0*/  BRA `(.L_x_25851) ;  /* 0x0000000800e87947 */ /* 0x000fec0003800000 */
.L_x_25854:
        /* <DEDUP_REMOVED lines=9> */
.L_x_25857:
[----:B------:R-:W2:Y:S02]  /*2290*/  LDG.E.U16 R4, desc[UR36][R4.64] ;  /* 0x0000002404047981 */ /* 0x000ea4000c1e1500 */
[----:B--2---:R-:W-:-:S06]  /*22a0*/  HADD2.F32 R3, -RZ, R4.H0_H0 ;  /* 0x20000004ff037230 */ /* 0x004fcc0000004100 */
[----:B------:R-:W0:Y:S02]  /*22b0*/  F2I.FTZ.TRUNC.NTZ R3, R3 ;  /* 0x0000000300037305 */ /* 0x000e24000021f100 */
[----:B0-----:R-:W-:Y:S01]  /*22c0*/  PRMT R0, R3, 0x7610, R0 ;  /* 0x0000761003007816 */ /* 0x001fe20000000000 */
[----:B------:R-:W-:Y:S06]  /*22d0*/  BRA `(.L_x_25851) ;  /* 0x0000000800b07947 */ /* 0x000fec0003800000 */
.L_x_25856:
[----:B------:R-:W2:Y:S02]  /*22e0*/  LDG.E.64 R4, desc[UR36][R4.64] ;  /* 0x0000002404047981 */ /* 0x000ea4000c1e1b00 */
[----:B--2---:R0:W1:Y:S02]  /*22f0*/  F2I.F64.TRUNC R0, R4 ;  /* 0x0000000400007311 */ /* 0x004064000030d100 */
[----:B01----:R-:W-:Y:S05]  /*2300*/  BRA `(.L_x_25851) ;  /* 0x0000000800a47947 */ /* 0x003fea0003800000 */
.L_x_25846:
        /* <DEDUP_REMOVED lines=12> */
.L_x_25860:
[----:B------:R-:W2:Y:S02]  /*23d0*/  LDG.E.64 R4, desc[UR36][R4.64] ;  /* 0x0000002404047981 */ /* 0x000ea4000c1e1b00 */
[----:B--2---:R3:W4:Y:S02]  /*23e0*/  F2I.F64.TRUNC R0, R4 ;  /* 0x0000000400007311 */ /* 0x004724000030d100 */
[----:B---34-:R-:W-:Y:S05]  /*23f0*/  BRA `(.L_x_25851) ;  /* 0x0000000800687947 */ /* 0x018fea0003800000 */
.L_x_25859:
        /* <DEDUP_REMOVED lines=27> */
.L_x_25862:
        /* <DEDUP_REMOVED lines=15> */
.L_x_25861:
[----:B------:R-:W2:Y:S02]  /*26a0*/  LDG.E.U16 R3, desc[UR36][R4.64] ;  /* 0x0000002404037981 */ /* 0x000ea4000c1e1500 */
[----:B--2---:R-:W-:-:S06]  /*26b0*/  IMAD.U32 R3, R3, 0x10000, RZ ;  /* 0x0001000003037824 */ /* 0x004fcc00078e00ff */
[----:B------:R-:W0:Y:S02]  /*26c0*/  F2I.FTZ.TRUNC.NTZ R3, R3 ;  /* 0x0000000300037305 */ /* 0x000e24000021f100 */
[----:B0-----:R-:W-:Y:S01]  /*26d0*/  PRMT R0, R3, 0x7610, R0 ;  /* 0x0000761003007816 */ /* 0x001fe20000000000 */
[----:B------:R-:W-:Y:S06]  /*26e0*/  BRA `(.L_x_25851) ;  /* 0x0000000400ac7947 */ /* 0x000fec0003800000 */
.L_x_25858:
        /* <DEDUP_REMOVED lines=10> */
.L_x_25865:
        /* <DEDUP_REMOVED lines=21> */
.L_x_25869:
[----:B------:R-:W-:Y:S05]  /*28e0*/  BSYNC.RECONVERGENT B1 ;  /* 0x0000000000017941 */ /* 0x000fea0003800200 */
.L_x_25868:
[----:B------:R-:W-:Y:S01]  /*28f0*/  IMAD.SHL.U32 R0, R0, 0x100000, RZ ;  /* 0x0010000000007824 */ /* 0x000fe200078e00ff */
[----:B------:R-:W-:-:S04]  /*2900*/  LEA R3, R3, 0x3b800000, 0x17 ;  /* 0x3b80000003037811 */ /* 0x000fc800078eb8ff */
[----:B------:R-:W-:-:S07]  /*2910*/  LOP3.LUT R3, R3, R0, R7, 0xfe, !PT ;  /* 0x0000000003037212 */ /* 0x000fce00078efe07 */
.L_x_25867:
[----:B------:R-:W-:Y:S05]  /*2920*/  BSYNC.RECONVERGENT B0 ;  /* 0x0000000000007941 */ /* 0x000fea0003800200 */
.L_x_25866:
[----:B------:R-:W0:Y:S02]  /*2930*/  F2I.FTZ.TRUNC.NTZ R3, R3 ;  /* 0x0000000300037305 */ /* 0x000e24000021f100 */
[----:B0-----:R-:W-:Y:S01]  /*2940*/  PRMT R0, R3, 0x7610, R0 ;  /* 0x0000761003007816 */ /* 0x001fe20000000000 */
[----:B------:R-:W-:Y:S06]  /*2950*/  BRA `(.L_x_25851) ;  /* 0x0000000400107947 */ /* 0x000fec0003800000 */
.L_x_25864:
        /* <DEDUP_REMOVED lines=21> */
.L_x_25873:
[----:B------:R-:W-:Y:S05]  /*2ab0*/  BSYNC.RECONVERGENT B1 ;  /* 0x0000000000017941 */ /* 0x000fea0003800200 */
.L_x_25872:
[----:B------:R-:W-:Y:S01]  /*2ac0*/  IMAD.SHL.U32 R0, R0, 0x200000, RZ ;  /* 0x0020000000007824 */ /* 0x000fe200078e00ff */
[----:B------:R-:W-:-:S04]  /*2ad0*/  LEA R3, R3, 0x37800000, 0x17 ;  /* 0x3780000003037811 */ /* 0x000fc800078eb8ff */
[----:B------:R-:W-:-:S07]  /*2ae0*/  LOP3.LUT R3, R3, R0, R7, 0xfe, !PT ;  /* 0x0000000003037212 */ /* 0x000fce00078efe07 */
.L_x_25871:
[----:B------:R-:W-:Y:S05]  /*2af0*/  BSYNC.RECONVERGENT B0 ;  /* 0x0000000000007941 */ /* 0x000fea0003800200 */
.L_x_25870:
[----:B------:R-:W0:Y:S02]  /*2b00*/  F2I.FTZ.TRUNC.NTZ R3, R3 ;  /* 0x0000000300037305 */ /* 0x000e24000021f100 */
[----:B0-----:R-:W-:Y:S01]  /*2b10*/  PRMT R0, R3, 0x7610, R0 ;  /* 0x0000761003007816 */ /* 0x001fe20000000000 */
[----:B------:R-:W-:Y:S06]  /*2b20*/  BRA `(.L_x_25851) ;  /* 0x00000000009c7947 */ /* 0x000fec0003800000 */
.L_x_25863:
        /* <DEDUP_REMOVED lines=14> */
.L_x_25877:
[----:B------:R-:W-:Y:S05]  /*2c10*/  BSYNC.RECONVERGENT B0 ;  /* 0x0000000000007941 */ /* 0x000fea0003800200 */
.L_x_25876:
[----:B------:R-:W0:Y:S02]  /*2c20*/  F2I.FTZ.TRUNC.NTZ R3, R3 ;  /* 0x0000000300037305 */ /* 0x000e24000021f100 */
[----:B0-----:R-:W-:Y:S01]  /*2c30*/  PRMT R0, R3, 0x7610, R0 ;  /* 0x0000761003007816 */ /* 0x001fe20000000000 */
[----:B------:R-:W-:Y:S06]  /*2c40*/  BRA `(.L_x_25851) ;  /* 0x0000000000547947 */ /* 0x000fec0003800000 */
.L_x_25850:
        /* <DEDUP_REMOVED lines=16> */
.L_x_25878:
[----:B------:R-:W-:Y:S01]  /*2d50*/  PRMT R0, RZ, 0x7610, R0 ;  /* 0x00007610ff007816 */ /* 0x000fe20000000000 */
[----:B------:R-:W-:Y:S06]  /*2d60*/  BRA `(.L_x_25851) ;  /* 0x00000000000c7947 */ /* 0x000fec0003800000 */
.L_x_25875:
[----:B------:R2:W5:Y:S01]  /*2d70*/  LDG.E.U8 R0, desc[UR36][R4.64] ;  /* 0x0000002404007981 */ /* 0x000562000c1e1100 */
[----:B------:R-:W-:Y:S05]  /*2d80*/  BRA `(.L_x_25851) ;  /* 0x0000000000047947 */ /* 0x000fea0003800000 */
.L_x_25874:
[----:B------:R1:W5:Y:S02]  /*2d90*/  LDG.E.U8 R0, desc[UR36][R4.64] ;  /* 0x0000002404007981 */ /* 0x000364000c1e1100 */
.L_x_25851:
[----:B-1--45:R-:W-:Y:S01]  /*2da0*/  LOP3.LUT P0, RZ, R0, 0xff, RZ, 0xc0, !PT ;  /* 0x000000ff00ff7812 */ /* 0x032fe2000780c0ff */
[----:B------:R-:W-:-:S03]  /*2db0*/  VIADD R25, R25, 0x80 ;  /* 0x0000008019197836 */ /* 0x000fc60000000000 */
[----:B------:R-:W-:-:S09]  /*2dc0*/  P2R R23, PR, RZ, 0x1 ;  /* 0x00000001ff177803 */ /* 0x000fd20000000000 */
.L_x_25845:
[----:B------:R-:W-:Y:S05]  /*2dd0*/  BSYNC.RECONVERGENT B6 ;  /* 0x0000000000067941 */ /* 0x000fea0003800200 */
.L_x_25844:
        /* <DEDUP_REMOVED lines=24> */
.L_x_25884:
[----:B------:R0:W5:Y:S01]  /*2f60*/  LDG.E.U8 R0, desc[UR36][R4.64] ;  /* 0x0000002404007981 */ /* 0x000162000c1e1100 */
[----:B------:R-:W-:Y:S05]  /*2f70*/  BRA `(.L_x_25886) ;  /* 0x0000000c00507947 */ /* 0x000fea0003800000 */
.L_x_25883:
        /* <DEDUP_REMOVED lines=8> */
.L_x_25888:
[----:B------:R0:W5:Y:S01]  /*3000*/  LDG.E.U8 R0, desc[UR36][R4.64] ;  /* 0x0000002404007981 */ /* 0x000162000c1e1100 */
[----:B------:R-:W-:Y:S05]  /*3010*/  BRA `(.L_x_25886) ;  /* 0x0000000c00287947 */ /* 0x000fea0003800000 */
.L_x_25887:
[----:B------:R0:W5:Y:S01]  /*3020*/  LDG.E.U16 R0, desc[UR36][R4.64] ;  /* 0x0000002404007981 */ /* 0x000162000c1e1500 */
[----:B------:R-:W-:Y:S05]  /*3030*/  BRA `(.L_x_25886) ;  /* 0x0000000c00207947 */ /* 0x000fea0003800000 */
.L_x_25882:
        /* <DEDUP_REMOVED lines=9> */
.L_x_25890:
[----:B------:R-:W2:Y:S02]  /*30d0*/  LDG.E.U16 R3, desc[UR36][R4.64] ;  /* 0x0000002404037981 */ /* 0x000ea4000c1e1500 */
[----:B--2---:R-:W-:-:S06]  /*30e0*/  HADD2.F32 R3, -RZ, R3.H0_H0 ;  /* 0x20000003ff037230 */ /* 0x004fcc0000004100 */
[----:B------:R-:W0:Y:S02]  /*30f0*/  F2I.FTZ.TRUNC.NTZ R3, R3 ;  /* 0x0000000300037305 */ /* 0x000e24000021f100 */
[----:B0-----:R-:W-:Y:S01]  /*3100*/  PRMT R0, R3, 0x7610, R0 ;  /* 0x0000761003007816 */ /* 0x001fe20000000000 */
[----:B------:R-:W-:Y:S06]  /*3110*/  BRA `(.L_x_25886) ;  /* 0x0000000800e87947 */ /* 0x000fec0003800000 */
.L_x_25889:
        /* <DEDUP_REMOVED lines=9> */
.L_x_25892:
[----:B------:R-:W2:Y:S02]  /*31b0*/  LDG.E.U16 R4, desc[UR36][R4.64] ;  /* 0x0000002404047981 */ /* 0x000ea4000c1e1500 */
[----:B--2---:R-:W-:-:S06]  /*31c0*/  HADD2.F32 R3, -RZ, R4.H0_H0 ;  /* 0x20000004ff037230 */ /* 0x004fcc0000004100 */
[----:B------:R-:W0:Y:S02]  /*31d0*/  F2I.FTZ.TRUNC.NTZ R3, R3 ;  /* 0x0000000300037305 */ /* 0x000e24000021f100 */
[----:B0-----:R-:W-:Y:S01]  /*31e0*/  PRMT R0, R3, 0x7610, R0 ;  /* 0x0000761003007816 */ /* 0x001fe20000000000 */
[----:B------:R-:W-:Y:S06]  /*31f0*/  BRA `(.L_x_25886) ;  /* 0x0000000800b07947 */ /* 0x000fec0003800000 */
.L_x_25891:
[----:B------:R-:W2:Y:S02]  /*3200*/  LDG.E.64 R4, desc[UR36][R4.64] ;  /* 0x0000002404047981 */ /* 0x000ea4000c1e1b00 */
[----:B--2---:R0:W2:Y:S02]  /*3210*/  F2I.F64.TRUNC R0, R4 ;  /* 0x0000000400007311 */ /* 0x0040a4000030d100 */
[----:B0-2---:R-:W-:Y:S05]  /*3220*/  BRA `(.L_x_25886) ;  /* 0x0000000800a47947 */ /* 0x005fea0003800000 */
.L_x_25881:
        /* <DEDUP_REMOVED lines=12> */
.L_x_25895:
[----:B------:R-:W2:Y:S02]  /*32f0*/  LDG.E.64 R4, desc[UR36][R4.64] ;  /* 0x0000002404047981 */ /* 0x000ea4000c1e1b00 */
[----:B--2---:R4:W0:Y:S02]  /*3300*/  F2I.F64.TRUNC R0, R4 ;  /* 0x0000000400007311 */ /* 0x004824000030d100 */
[----:B0---4-:R-:W-:Y:S05]  /*3310*/  BRA `(.L_x_25886) ;  /* 0x0000000800687947 */ /* 0x011fea0003800000 */
.L_x_25894:
        /* <DEDUP_REMOVED lines=27> */
.L_x_25897:
        /* <DEDUP_REMOVED lines=15> */
.L_x_25896:
[----:B------:R-:W2:Y:S02]  /*35c0*/  LDG.E.U16 R3, desc[UR36][R4.64] ;  /* 0x0000002404037981 */ /* 0x000ea4000c1e1500 */
[----:B--2---:R-:W-:-:S06]  /*35d0*/  IMAD.U32 R3, R3, 0x10000, RZ ;  /* 0x0001000003037824 */ /* 0x004fcc00078e00ff */
[----:B------:R-:W0:Y:S02]  /*35e0*/  F2I.FTZ.TRUNC.NTZ R3, R3 ;  /* 0x0000000300037305 */ /* 0x000e24000021f100 */
[----:B0-----:R-:W-:Y:S01]  /*35f0*/  PRMT R0, R3, 0x7610, R0 ;  /* 0x0000761003007816 */ /* 0x001fe20000000000 */
[----:B------:R-:W-:Y:S06]  /*3600*/  BRA `(.L_x_25886) ;  /* 0x0000000400ac7947 */ /* 0x000fec0003800000 */
.L_x_25893:
        /* <DEDUP_REMOVED lines=10> */
.L_x_25900:
        /* <DEDUP_REMOVED lines=21> */
.L_x_25904:
[----:B------:R-:W-:Y:S05]  /*3800*/  BSYNC.RECONVERGENT B1 ;  /* 0x0000000000017941 */ /* 0x000fea0003800200 */
.L_x_25903:
[----:B------:R-:W-:Y:S01]  /*3810*/  IMAD.SHL.U32 R0, R0, 0x100000, RZ ;  /* 0x0010000000007824 */ /* 0x000fe200078e00ff */
[----:B------:R-:W-:-:S04]  /*3820*/  LEA R3, R3, 0x3b800000, 0x17 ;  /* 0x3b80000003037811 */ /* 0x000fc800078eb8ff */
[----:B------:R-:W-:-:S07]  /*3830*/  LOP3.LUT R3, R3, R0, R7, 0xfe, !PT ;  /* 0x0000000003037212 */ /* 0x000fce00078efe07 */
.L_x_25902:
[----:B------:R-:W-:Y:S05]  /*3840*/  BSYNC.RECONVERGENT B0 ;  /* 0x0000000000007941 */ /* 0x000fea0003800200 */
.L_x_25901:
[----:B------:R-:W0:Y:S02]  /*3850*/  F2I.FTZ.TRUNC.NTZ R3, R3 ;  /* 0x0000000300037305 */ /* 0x000e24000021f100 */
[----:B0-----:R-:W-:Y:S01]  /*3860*/  PRMT R0, R3, 0x7610, R0 ;  /* 0x0000761003007816 */ /* 0x001fe20000000000 */
[----:B------:R-:W-:Y:S06]  /*3870*/  BRA `(.L_x_25886) ;  /* 0x0000000400107947 */ /* 0x000fec0003800000 */
.L_x_25899:
        /* <DEDUP_REMOVED lines=21> */
.L_x_25908:
[----:B------:R-:W-:Y:S05]  /*39d0*/  BSYNC.RECONVERGENT B1 ;  /* 0x0000000000017941 */ /* 0x000fea0003800200 */
.L_x_25907:
[----:B------:R-:W-:Y:S01]  /*39e0*/  IMAD.SHL.U32 R0, R0, 0x200000, RZ ;  /* 0x0020000000007824 */ /* 0x000fe200078e00ff */
[----:B------:R-:W-:-:S04]  /*39f0*/  LEA R3, R3, 0x37800000, 0x17 ;  /* 0x3780000003037811 */ /* 0x000fc800078eb8ff */
[----:B------:R-:W-:-:S07]  /*3a00*/  LOP3.LUT R3, R3, R0, R7, 0xfe, !PT ;  /* 0x0000000003037212 */ /* 0x000fce00078efe07 */
.L_x_25906:
[----:B------:R-:W-:Y:S05]  /*3a10*/  BSYNC.RECONVERGENT B0 ;  /* 0x0000000000007941 */ /* 0x000fea0003800200 */
.L_x_25905:
[----:B------:R-:W0:Y:S02]  /*3a20*/  F2I.FTZ.TRUNC.NTZ R3, R3 ;  /* 0x0000000300037305 */ /* 0x000e24000021f100 */
[----:B0-----:R-:W-:Y:S01]  /*3a30*/  PRMT R0, R3, 0x7610, R0 ;  /* 0x0000761003007816 */ /* 0x001fe20000000000 */
[----:B------:R-:W-:Y:S06]  /*3a40*/  BRA `(.L_x_25886) ;  /* 0x00000000009c7947 */ /* 0x000fec0003800000 */
.L_x_25898:
        /* <DEDUP_REMOVED lines=14> */
.L_x_25912:
[----:B------:R-:W-:Y:S05]  /*3b30*/  BSYNC.RECONVERGENT B0 ;  /* 0x0000000000007941 */ /* 0x000fea0003800200 */
.L_x_25911:
[----:B------:R-:W0:Y:S02]  /*3b40*/  F2I.FTZ.TRUNC.NTZ R3, R3 ;  /* 0x0000000300037305 */ /* 0x000e24000021f100 */
[----:B0-----:R-:W-:Y:S01]  /*3b50*/  PRMT R0, R3, 0x7610, R0 ;  /* 0x0000761003007816 */ /* 0x001fe20000000000 */
[----:B------:R-:W-:Y:S06]  /*3b60*/  BRA `(.L_x_25886) ;  /* 0x0000000000547947 */ /* 0x000fec0003800000 */
.L_x_25885:
        /* <DEDUP_REMOVED lines=16> */
.L_x_25913:
[----:B------:R-:W-:Y:S01]  /*3c70*/  PRMT R0, RZ, 0x7610, R0 ;  /* 0x00007610ff007816 */ /* 0x000fe20000000000 */
[----:B------:R-:W-:Y:S06]  /*3c80*/  BRA `(.L_x_25886) ;  /* 0x00000000000c7947 */ /* 0x000fec0003800000 */
.L_x_25910:
[----:B------:R3:W5:Y:S01]  /*3c90*/  LDG.E.U8 R0, desc[UR36][R4.64] ;  /* 0x0000002404007981 */ /* 0x000762000c1e1100 */
[----:B------:R-:W-:Y:S05]  /*3ca0*/  BRA `(.L_x_25886) ;  /* 0x0000000000047947 */ /* 0x000fea0003800000 */
.L_x_25909:
[----:B------:R2:W5:Y:S02]  /*3cb0*/  LDG.E.U8 R0, desc[UR36][R4.64] ;  /* 0x0000002404007981 */ /* 0x000564000c1e1100 */
.L_x_25886:
[----:B0-2--5:R-:W-:-:S13]  /*3cc0*/  LOP3.LUT P0, RZ, R0, 0xff, RZ, 0xc0, !PT ;  /* 0x000000ff00ff7812 */ /* 0x025fda000780c0ff */
.L_x_25880:
[----:B------:R-:W-:Y:S05]  /*3cd0*/  BSYNC.RECONVERGENT B6 ;  /* 0x0000000000067941 */ /* 0x000fea0003800200 */
.L_x_25879:
[----:B------:R-:W-:Y:S01]  /*3ce0*/  ISETP.NE.AND P1, PT, R18, RZ, PT ;  /* 0x000000ff1200720c */ /* 0x000fe20003f25270 */
[----:B------:R-:W-:Y:S01]  /*3cf0*/  BSSY.RECONVERGENT B8, `(.L_x_25914) ;  /* 0x00002a1000087945 */ /* 0x000fe20003800200 */
[----:B------:R-:W0:Y:S01]  /*3d00*/  LDC.U8 R18, c[0x0][0x3a4] ;  /* 0x0000e900ff127b82 */ /* 0x000e220000000000 */
[----:B------:R-:W-:Y:S02]  /*3d10*/  ISETP.GE.AND P4, PT, R17, R16, PT ;  /* 0x000000101100720c */ /* 0x000fe40003f86270 */
[----:B------:R-:W-:Y:S01]  /*3d20*/  BSSY.RELIABLE B7, `(.L_x_25915) ;  /* 0x00001c5000077945 */ /* 0x000fe20003800100 */
[----:B------:R-:W-:Y:S02]  /*3d30*/  ISETP.NE.AND P2, PT, R19, RZ, PT ;  /* 0x000000ff1300720c */ /* 0x000fe40003f45270 */
[----:B------:R-:W-:Y:S02]  /*3d40*/  ISETP.NE.AND P3, PT, R23, RZ, PT ;  /* 0x000000ff1700720c */ /* 0x000fe40003f65270 */
[----:B-1----:R-:W-:-:S02]  /*3d50*/  ISETP.NE.OR P1, PT, R22, RZ, P1 ;  /* 0x000000ff1600720c */ /* 0x002fc40000f25670 */
[C---:B------:R-:W-:Y:S02]  /*3d60*/  ISETP.NE.OR P2, PT, R22.reuse, RZ, P2 ;  /* 0x000000ff1600720c */ /* 0x040fe40001745670 */
[C---:B------:R-:W-:Y:S02]  /*3d70*/  ISETP.NE.OR P3, PT, R22.reuse, RZ, P3 ;  /* 0x000000ff1600720c */ /* 0x040fe40001f65670 */
[----:B------:R-:W-:Y:S02]  /*3d80*/  ISETP.NE.OR P0, PT, R22, RZ, P0 ;  /* 0x000000ff1600720c */ /* 0x000fe40000705670 */
        /* <DEDUP_REMOVED lines=27> */
.L_x_25921:
[----:B------:R0:W-:Y:S01]  /*3f40*/  STG.E.U8 desc[UR36][R8.64], R11 ;  /* 0x0000000b08007986 */ /* 0x0001e2000c101124 */
[----:B------:R-:W-:Y:S05]  /*3f50*/  BRA `(.L_x_25923) ;  /* 0x0000000c00087947 */ /* 0x000fea0003800000 */
.L_x_25920:
        /* <DEDUP_REMOVED lines=10> */
.L_x_25925:
[----:B------:R0:W-:Y:S01]  /*4000*/  STG.E desc[UR36][R8.64], R11 ;  /* 0x0000000b08007986 */ /* 0x0001e2000c101924 */
[----:B------:R-:W-:Y:S05]  /*4010*/  BRA `(.L_x_25923) ;  /* 0x0000000800d87947 */ /* 0x000fea0003800000 */
.L_x_25924:
[----:B------:R0:W-:Y:S01]  /*4020*/  STG.E.U16 desc[UR36][R8.64], R11 ;  /* 0x0000000b08007986 */ /* 0x0001e2000c101524 */
[----:B------:R-:W-:Y:S05]  /*4030*/  BRA `(.L_x_25923) ;  /* 0x0000000800d07947 */ /* 0x000fea0003800000 */
.L_x_25919:
        /* <DEDUP_REMOVED lines=9> */
.L_x_25927:
[----:B------:R-:W0:Y:S02]  /*40d0*/  I2F.S16 R0, R11 ;  /* 0x0000000b00007306 */ /* 0x000e240000101400 */
[----:B0-----:R-:W-:-:S05]  /*40e0*/  F2FP.F16.F32.PACK_AB R0, RZ, R0 ;  /* 0x00000000ff00723e */ /* 0x001fca00000000ff */
[----:B------:R0:W-:Y:S01]  /*40f0*/  STG.E.U16 desc[UR36][R8.64], R0 ;  /* 0x0000000008007986 */ /* 0x0001e2000c101524 */
[----:B------:R-:W-:Y:S05]  /*4100*/  BRA `(.L_x_25923) ;  /* 0x00000008009c7947 */ /* 0x000fea0003800000 */
.L_x_25926:
        /* <DEDUP_REMOVED lines=10> */
.L_x_25929:
[----:B------:R-:W0:Y:S02]  /*41b0*/  I2F.S16 R11, R11 ;  /* 0x0000000b000b7306 */ /* 0x000e240000101400 */
[----:B0-----:R-:W-:-:S04]  /*41c0*/  F2FP.F16.F32.PACK_AB R3, RZ, R11 ;  /* 0x0000000bff03723e */ /* 0x001fc800000000ff */
[----:B------:R-:W-:-:S05]  /*41d0*/  PRMT R3, R3, 0x5410, RZ ;  /* 0x0000541003037816 */ /* 0x000fca00000000ff */
[----:B------:R0:W-:Y:S01]  /*41e0*/  STG.E desc[UR36][R8.64], R3 ;  /* 0x0000000308007986 */ /* 0x0001e2000c101924 */
[----:B------:R-:W-:Y:S05]  /*41f0*/  BRA `(.L_x_25923) ;  /* 0x0000000800607947 */ /* 0x000fea0003800000 */
.L_x_25928:
[----:B------:R-:W0:Y:S02]  /*4200*/  I2F.F64.S16 R4, R11 ;  /* 0x0000000b00047312 */ /* 0x000e240000101c00 */
[----:B0-----:R0:W-:Y:S01]  /*4210*/  STG.E.64 desc[UR36][R8.64], R4 ;  /* 0x0000000408007986 */ /* 0x0011e2000c101b24 */
[----:B------:R-:W-:Y:S05]  /*4220*/  BRA `(.L_x_25923) ;  /* 0x0000000800547947 */ /* 0x000fea0003800000 */
.L_x_25918:
        /* <DEDUP_REMOVED lines=10> */
.L_x_25932:
[----:B------:R-:W-:Y:S01]  /*42d0*/  CS2R R6, SRZ ;  /* 0x0000000000067805 */ /* 0x000fe2000001ff00 */
[----:B------:R-:W0:Y:S04]  /*42e0*/  I2F.F64.S16 R4, R11 ;  /* 0x0000000b00047312 */ /* 0x000e280000101c00 */
[----:B0-----:R0:W-:Y:S01]  /*42f0*/  STG.E.128 desc[UR36][R8.64], R4 ;  /* 0x0000000408007986 */ /* 0x0011e2000c101d24 */
[----:B------:R-:W-:Y:S05]  /*4300*/  BRA `(.L_x_25923) ;  /* 0x00000008001c7947 */ /* 0x000fea0003800000 */
.L_x_25931:
        /* <DEDUP_REMOVED lines=17> */
.L_x_25936:
[----:B------:R-:W-:Y:S05]  /*4420*/  BSYNC.RECONVERGENT B0 ;  /* 0x0000000000007941 */ /* 0x000fea0003800200 */
.L_x_25935:
[----:B------:R0:W-:Y:S01]  /*4430*/  STG.E.U8 desc[UR36][R8.64], R3 ;  /* 0x0000000308007986 */ /* 0x0001e2000c101124 */
[----:B------:R-:W-:Y:S05]  /*4440*/  BRA `(.L_x_25923) ;  /* 0x0000000400cc7947 */ /* 0x000fea0003800000 */
.L_x_25934:
        /* <DEDUP_REMOVED lines=16> */
.L_x_25933:
[----:B------:R-:W0:Y:S02]  /*4550*/  I2F.S16 R0, R11 ;  /* 0x0000000b00007306 */ /* 0x000e240000101400 */
[----:B0-----:R-:W-:-:S05]  /*4560*/  F2FP.BF16.F32.PACK_AB R0, RZ, R0 ;  /* 0x00000000ff00723e */ /* 0x001fca00000010ff */
[----:B------:R0:W-:Y:S01]  /*4570*/  STG.E.U16 desc[UR36][R8.64], R0 ;  /* 0x0000000008007986 */ /* 0x0001e2000c101524 */
[----:B------:R-:W-:Y:S05]  /*4580*/  BRA `(.L_x_25923) ;  /* 0x00000004007c7947 */ /* 0x000fea0003800000 */
.L_x_25930:
        /* <DEDUP_REMOVED lines=10> */
.L_x_25939:
        /* <DEDUP_REMOVED lines=12> */
.L_x_25942:
[----:B------:R-:W-:-:S04]  /*46f0*/  SHF.R.U32.HI R0, RZ, 0x14, R11 ;  /* 0x00000014ff007819 */ /* 0x000fc8000001160b */
[----:B------:R-:W-:-:S04]  /*4700*/  LOP3.LUT R0, R0, 0x1, RZ, 0xc0, !PT ;  /* 0x0000000100007812 */ /* 0x000fc800078ec0ff */
[----:B------:R-:W-:-:S04]  /*4710*/  IADD3 R0, PT, PT, R11, 0x487ffff, R0 ;  /* 0x0487ffff0b007810 */ /* 0x000fc80007ffe000 */
[----:B------:R-:W-:-:S04]  /*4720*/  SHF.R.U32.HI R0, RZ, 0x14, R0 ;  /* 0x00000014ff007819 */ /* 0x000fc80000011600 */
[----:B------:R-:W-:-:S07]  /*4730*/  LOP3.LUT R0, R0, 0xff, RZ, 0xc0, !PT ;  /* 0x000000ff00007812 */ /* 0x000fce00078ec0ff */
.L_x_25943:
[----:B------:R-:W-:-:S07]  /*4740*/  PRMT R4, R0, 0x7610, R4 ;  /* 0x0000761000047816 */ /* 0x000fce0000000004 */
.L_x_25941:
[----:B------:R-:W-:Y:S05]  /*4750*/  BSYNC.RECONVERGENT B0 ;  /* 0x0000000000007941 */ /* 0x000fea0003800200 */
.L_x_25940:
[----:B------:R3:W-:Y:S01]  /*4760*/  STG.E.U8 desc[UR36][R8.64], R4 ;  /* 0x0000000408007986 */ /* 0x0007e2000c101124 */
[----:B------:R-:W-:Y:S05]  /*4770*/  BRA `(.L_x_25923) ;  /* 0x0000000400007947 */ /* 0x000fea0003800000 */
.L_x_25938:
        /* <DEDUP_REMOVED lines=12> */
.L_x_25946:
[----:B------:R-:W-:-:S04]  /*4840*/  SHF.R.U32.HI R0, RZ, 0x15, R11 ;  /* 0x00000015ff007819 */ /* 0x000fc8000001160b */
[----:B------:R-:W-:-:S04]  /*4850*/  LOP3.LUT R0, R0, 0x1, RZ, 0xc0, !PT ;  /* 0x0000000100007812 */ /* 0x000fc800078ec0ff */
[----:B------:R-:W-:-:S04]  /*4860*/  IADD3 R0, PT, PT, R11, 0x88fffff, R0 ;  /* 0x088fffff0b007810 */ /* 0x000fc80007ffe000 */
[----:B------:R-:W-:-:S04]  /*4870*/  SHF.R.U32.HI R0, RZ, 0x15, R0 ;  /* 0x00000015ff007819 */ /* 0x000fc80000011600 */
[----:B------:R-:W-:-:S07]  /*4880*/  LOP3.LUT R0, R0, 0xff, RZ, 0xc0, !PT ;  /* 0x000000ff00007812 */ /* 0x000fce00078ec0ff */
.L_x_25947:
[----:B------:R-:W-:-:S07]  /*4890*/  PRMT R4, R0, 0x7610, R4 ;  /* 0x0000761000047816 */ /* 0x000fce0000000004 */
.L_x_25945:
[----:B------:R-:W-:Y:S05]  /*48a0*/  BSYNC.RECONVERGENT B0 ;  /* 0x0000000000007941 */ /* 0x000fea0003800200 */
.L_x_25944:
[----:B------:R0:W-:Y:S01]  /*48b0*/  STG.E.U8 desc[UR36][R8.64], R4 ;  /* 0x0000000408007986 */ /* 0x0001e2000c101124 */
[----:B------:R-:W-:Y:S05]  /*48c0*/  BRA `(.L_x_25923) ;  /* 0x0000000000ac7947 */ /* 0x000fea0003800000 */
.L_x_25937:
[----:B------:R-:W-:-:S13]  /*48d0*/  ISETP.NE.AND P0, PT, R0, 0x1c, PT ;  /* 0x0000001c0000780c */ /* 0x000fda0003f05270 */
[----:B------:R-:W-:Y:S05]  /*48e0*/  @!P0 BRA `(.L_x_25948) ;  /* 0x0000000000a08947 */ /* 0x000fea0003800000 */
[----:B------:R-:W-:-:S13]  /*48f0*/  ISETP.NE.AND P0, PT, R0, 0x1d, PT ;  /* 0x0000001d0000780c */ /* 0x000fda0003f05270 */
[----:B------:R-:W-:Y:S05]  /*4900*/  @!P0 BRA `(.L_x_25949) ;  /* 0x0000000000888947 */ /* 0x000fea0003800000 */
[----:B------:R-:W-:-:S13]  /*4910*/  ISETP.NE.AND P0, PT, R0, 0x2c, PT ;  /* 0x0000002c0000780c */ /* 0x000fda0003f05270 */
[----:B------:R-:W-:Y:S05]  /*4920*/  @!P0 BRA `(.L_x_25950) ;  /* 0x0000000000448947 */ /* 0x000fea0003800000 */
.L_x_25922:
        /* <DEDUP_REMOVED lines=16> */
.L_x_25951:
[----:B------:R-:W-:Y:S05]  /*4a30*/  BRA `(.L_x_25923) ;  /* 0x0000000000507947 */ /* 0x000fea0003800000 */
.L_x_25950:
        /* <DEDUP_REMOVED lines=15> */
.L_x_25949:
[----:B------:R-:W-:Y:S02]  /*4b30*/  IMAD.MOV.U32 R4, RZ, RZ, R11 ;  /* 0x000000ffff047224 */ /* 0x000fe400078e000b */
[----:B------:R-:W-:-:S05]  /*4b40*/  IMAD.MOV.U32 R5, RZ, RZ, RZ ;  /* 0x000000ffff057224 */ /* 0x000fca00078e00ff */
[----:B------:R2:W-:Y:S01]  /*4b50*/  STG.E.64 desc[UR36][R8.64], R4 ;  /* 0x0000000408007986 */ /* 0x0005e2000c101b24 */
[----:B------:R-:W-:Y:S05]  /*4b60*/  BRA `(.L_x_25923) ;  /* 0x0000000000047947 */ /* 0x000fea0003800000 */
.L_x_25948:
[----:B------:R0:W-:Y:S02]  /*4b70*/  STG.E desc[UR36][R8.64], R11 ;  /* 0x0000000b08007986 */ /* 0x0001e4000c101924 */
.L_x_25923:
[----:B------:R-:W-:Y:S05]  /*4b80*/  BSYNC.RECONVERGENT B6 ;  /* 0x0000000000067941 */ /* 0x000fea0003800200 */
.L_x_25917:
        /* <DEDUP_REMOVED lines=24> */
.L_x_25957:
[----:B------:R0:W-:Y:S01]  /*4d10*/  STG.E.U8 desc[UR36][R8.64], R26 ;  /* 0x0000001a08007986 */ /* 0x0001e2000c101124 */
[----:B------:R-:W-:Y:S05]  /*4d20*/  BRA `(.L_x_25959) ;  /* 0x0000000800fc7947 */ /* 0x000fea0003800000 */
.L_x_25956:
        /* <DEDUP_REMOVED lines=9> */
.L_x_25961:
[----:B------:R3:W-:Y:S01]  /*4dc0*/  STG.E desc[UR36][R8.64], R26 ;  /* 0x0000001a08007986 */ /* 0x0007e2000c101924 */
[----:B------:R-:W-:Y:S05]  /*4dd0*/  BRA `(.L_x_25959) ;  /* 0x0000000800d07947 */ /* 0x000fea0003800000 */
.L_x_25960:
[----:B------:R2:W-:Y:S01]  /*4de0*/  STG.E.U16 desc[UR36][R8.64], R26 ;  /* 0x0000001a08007986 */ /* 0x0005e2000c101524 */
[----:B------:R-:W-:Y:S05]  /*4df0*/  BRA `(.L_x_25959) ;  /* 0x0000000800c87947 */ /* 0x000fea0003800000 */
.L_x_25955:
        /* <DEDUP_REMOVED lines=9> */
.L_x_25963:
[----:B------:R-:W0:Y:S02]  /*4e90*/  I2F.S16 R0, R26 ;  /* 0x0000001a00007306 */ /* 0x000e240000101400 */
[----:B0-----:R-:W-:-:S05]  /*4ea0*/  F2FP.F16.F32.PACK_AB R0, RZ, R0 ;  /* 0x00000000ff00723e */ /* 0x001fca00000000ff */
[----:B------:R0:W-:Y:S01]  /*4eb0*/  STG.E.U16 desc[UR36][R8.64], R0 ;  /* 0x0000000008007986 */ /* 0x0001e2000c101524 */
[----:B------:R-:W-:Y:S05]  /*4ec0*/  BRA `(.L_x_25959) ;  /* 0x0000000800947947 */ /* 0x000fea0003800000 */
.L_x_25962:
        /* <DEDUP_REMOVED lines=10> */
.L_x_25965:
[----:B------:R-:W0:Y:S02]  /*4f70*/  I2F.S16 R26, R26 ;  /* 0x0000001a001a7306 */ /* 0x000e240000101400 */
[----:B0-----:R-:W-:-:S04]  /*4f80*/  F2FP.F16.F32.PACK_AB R3, RZ, R26 ;  /* 0x0000001aff03723e */ /* 0x001fc800000000ff */
[----:B------:R-:W-:-:S05]  /*4f90*/  PRMT R3, R3, 0x5410, RZ ;  /* 0x0000541003037816 */ /* 0x000fca00000000ff */
[----:B------:R0:W-:Y:S01]  /*4fa0*/  STG.E desc[UR36][R8.64], R3 ;  /* 0x0000000308007986 */ /* 0x0001e2000c101924 */
[----:B------:R-:W-:Y:S05]  /*4fb0*/  BRA `(.L_x_25959) ;  /* 0x0000000800587947 */ /* 0x000fea0003800000 */
.L_x_25964:
[----:B------:R-:W0:Y:S02]  /*4fc0*/  I2F.F64.S16 R26, R26 ;  /* 0x0000001a001a7312 */ /* 0x000e240000101c00 */
[----:B0-----:R0:W-:Y:S01]  /*4fd0*/  STG.E.64 desc[UR36][R8.64], R26 ;  /* 0x0000001a08007986 */ /* 0x0011e2000c101b24 */
[----:B------:R-:W-:Y:S05]  /*4fe0*/  BRA `(.L_x_25959) ;  /* 0x00000008004c7947 */ /* 0x000fea0003800000 */
.L_x_25954:
        /* <DEDUP_REMOVED lines=12> */
.L_x_25969:
        /* <DEDUP_REMOVED lines=16> */
.L_x_25972:
[----:B------:R-:W-:-:S07]  /*51b0*/  PRMT R4, R0, 0x7610, R4 ;  /* 0x0000761000047816 */ /* 0x000fce0000000004 */
.L_x_25971:
[----:B------:R-:W-:Y:S05]  /*51c0*/  BSYNC.RECONVERGENT B0 ;  /* 0x0000000000007941 */ /* 0x000fea0003800200 */
.L_x_25970:
[----:B------:R0:W-:Y:S01]  /*51d0*/  STG.E.U8 desc[UR36][R8.64], R4 ;  /* 0x0000000408007986 */ /* 0x0001e2000c101124 */
[----:B------:R-:W-:Y:S05]  /*51e0*/  BRA `(.L_x_25959) ;  /* 0x0000000400cc7947 */ /* 0x000fea0003800000 */
.L_x_25968:
        /* <DEDUP_REMOVED lines=16> */
.L_x_25975:
[----:B------:R-:W-:-:S07]  /*52f0*/  PRMT R4, R0, 0x7610, R4 ;  /* 0x0000761000047816 */ /* 0x000fce0000000004 */
.L_x_25974:
[----:B------:R-:W-:Y:S05]  /*5300*/  BSYNC.RECONVERGENT B0 ;  /* 0x0000000000007941 */ /* 0x000fea0003800200 */
.L_x_25973:
[----:B------:R0:W-:Y:S01]  /*5310*/  STG.E.U8 desc[UR36][R8.64], R4 ;  /* 0x0000000408007986 */ /* 0x0001e2000c101124 */
[----:B------:R-:W-:Y:S05]  /*5320*/  BRA `(.L_x_25959) ;  /* 0x00000004007c7947 */ /* 0x000fea0003800000 */
.L_x_25967:
        /* <DEDUP_REMOVED lines=21> */
.L_x_25977:
[----:B------:R-:W-:-:S05]  /*5480*/  IMAD.MOV.U32 R27, RZ, RZ, RZ ;  /* 0x000000ffff1b7224 */ /* 0x000fca00078e00ff */
[----:B------:R0:W-:Y:S01]  /*5490*/  STG.E.64 desc[UR36][R8.64], R26 ;  /* 0x0000001a08007986 */ /* 0x0001e2000c101b24 */
[----:B------:R-:W-:Y:S05]  /*54a0*/  BRA `(.L_x_25959) ;  /* 0x00000004001c7947 */ /* 0x000fea0003800000 */
.L_x_25976:
[----:B------:R0:W-:Y:S01]  /*54b0*/  STG.E desc[UR36][R8.64], R26 ;  /* 0x0000001a08007986 */ /* 0x0001e2000c101924 */
[----:B------:R-:W-:Y:S05]  /*54c0*/  BRA `(.L_x_25959) ;  /* 0x0000000400147947 */ /* 0x000fea0003800000 */
.L_x_25966:
        /* <DEDUP_REMOVED lines=8> */
.L_x_25979:
[----:B------:R-:W-:Y:S01]  /*5550*/  CS2R R6, SRZ ;  /* 0x0000000000067805 */ /* 0x000fe2000001ff00 */
[----:B------:R-:W0:Y:S04]  /*5560*/  I2F.F64.S16 R4, R26 ;  /* 0x0000001a00047312 */ /* 0x000e280000101c00 */
[----:B0-----:R0:W-:Y:S01]  /*5570*/  STG.E.128 desc[UR36][R8.64], R4 ;  /* 0x0000000408007986 */ /* 0x0011e2000c101d24 */
[----:B------:R-:W-:Y:S05]  /*5580*/  BRA `(.L_x_25959) ;  /* 0x0000000000e47947 */ /* 0x000fea0003800000 */
.L_x_25978:
[----:B------:R-:W-:-:S13]  /*5590*/  ISETP.NE.AND P0, PT, R0, 0xf, PT ;  /* 0x0000000f0000780c */ /* 0x000fda0003f05270 */
[----:B------:R-:W-:Y:S05]  /*55a0*/  @!P0 BRA `(.L_x_25980) ;  /* 0x0000000000d08947 */ /* 0x000fea0003800000 */
[----:B------:R-:W-:-:S13]  /*55b0*/  ISETP.NE.AND P0, PT, R0, 0x17, PT ;  /* 0x000000170000780c */ /* 0x000fda0003f05270 */
[----:B------:R-:W-:Y:S05]  /*55c0*/  @!P0 BRA `(.L_x_25981) ;  /* 0x0000000000848947 */ /* 0x000fea0003800000 */
[----:B------:R-:W-:-:S13]  /*55d0*/  ISETP.NE.AND P0, PT, R0, 0x18, PT ;  /* 0x000000180000780c */ /* 0x000fda0003f05270 */
[----:B------:R-:W-:Y:S05]  /*55e0*/  @!P0 BRA `(.L_x_25982) ;  /* 0x0000000000448947 */ /* 0x000fea0003800000 */
.L_x_25958:
        /* <DEDUP_REMOVED lines=16> */
.L_x_25983:
[----:B------:R-:W-:Y:S05]  /*56f0*/  BRA `(.L_x_25959) ;  /* 0x0000000000887947 */ /* 0x000fea0003800000 */
.L_x_25982:
        /* <DEDUP_REMOVED lines=11> */
.L_x_25985:
[----:B------:R-:W-:Y:S05]  /*57b0*/  BSYNC.RECONVERGENT B0 ;  /* 0x0000000000007941 */ /* 0x000fea0003800200 */
.L_x_25984:
[----:B------:R0:W-:Y:S01]  /*57c0*/  STG.E.U8 desc[UR36][R8.64], R3 ;  /* 0x0000000308007986 */ /* 0x0001e2000c101124 */
[----:B------:R-:W-:Y:S05]  /*57d0*/  BRA `(.L_x_25959) ;  /* 0x0000000000507947 */ /* 0x000fea0003800000 */
.L_x_25981:
        /* <DEDUP_REMOVED lines=12> */
.L_x_25986:
[----:B------:R-:W-:Y:S01]  /*58a0*/  IMAD.MOV.U32 R3, RZ, RZ, 0x7f ;  /* 0x0000007fff037424 */ /* 0x000fe200078e00ff */
[----:B------:R-:W-:-:S04]  /*58b0*/  ISETP.GT.U32.AND P0, PT, R5, 0x7f800000, PT ;  /* 0x7f8000000500780c */ /* 0x000fc80003f04070 */
[----:B------:R-:W-:-:S05]  /*58c0*/  SEL R3, R3, 0x7c, P0 ;  /* 0x0000007c03037807 */ /* 0x000fca0000000000 */
[----:B------:R0:W-:Y:S01]  /*58d0*/  STG.E.U8 desc[UR36][R8.64], R3 ;  /* 0x0000000308007986 */ /* 0x0001e2000c101124 */
[----:B------:R-:W-:Y:S05]  /*58e0*/  BRA `(.L_x_25959) ;  /* 0x00000000000c7947 */ /* 0x000fea0003800000 */
.L_x_25980:
[----:B------:R-:W0:Y:S02]  /*58f0*/  I2F.S16 R0, R26 ;  /* 0x0000001a00007306 */ /* 0x000e240000101400 */
[----:B0-----:R-:W-:-:S05]  /*5900*/  F2FP.BF16.F32.PACK_AB R0, RZ, R0 ;  /* 0x00000000ff00723e */ /* 0x001fca00000010ff */
[----:B------:R0:W-:Y:S02]  /*5910*/  STG.E.U16 desc[UR36][R8.64], R0 ;  /* 0x0000000008007986 */ /* 0x0001e4000c101524 */
.L_x_25959:
[----:B------:R-:W-:Y:S05]  /*5920*/  BSYNC.RECONVERGENT B6 ;  /* 0x0000000000067941 */ /* 0x000fea0003800200 */
.L_x_25953:
[----:B------:R-:W-:-:S07]  /*5930*/  VIADD R17, R17, 0x80 ;  /* 0x0000008011117836 */ /* 0x000fce0000000000 */
.L_x_25916:
[----:B------:R-:W-:-:S13]  /*5940*/  ISETP.GE.AND P0, PT, R17, R16, PT ;  /* 0x000000101100720c */ /* 0x000fda0003f06270 */
[----:B------:R-:W-:Y:S05]  /*5950*/  @P0 BREAK.RELIABLE B7 ;  /* 0x0000000000070942 */ /* 0x000fea0003800100 */
[----:B------:R-:W-:Y:S05]  /*5960*/  @P0 BRA `(.L_x_25952) ;  /* 0x0000000c00640947 */ /* 0x000fea0003800000 */
[----:B------:R-:W-:Y:S05]  /*5970*/  BSYNC.RELIABLE B7 ;  /* 0x0000000000077941 */ /* 0x000fea0003800100 */
.L_x_25915:
        /* <DEDUP_REMOVED lines=21> */
.L_x_25991:
[----:B------:R0:W-:Y:S01]  /*5ad0*/  STG.E.U8 desc[UR36][R8.64], R24 ;  /* 0x0000001808007986 */ /* 0x0001e2000c101124 */
[----:B------:R-:W-:Y:S05]  /*5ae0*/  BRA `(.L_x_25993) ;  /* 0x0000000800fc7947 */ /* 0x000fea0003800000 */
.L_x_25990:
        /* <DEDUP_REMOVED lines=9> */
.L_x_25995:
[----:B------:R3:W-:Y:S01]  /*5b80*/  STG.E desc[UR36][R8.64], R24 ;  /* 0x0000001808007986 */ /* 0x0007e2000c101924 */
[----:B------:R-:W-:Y:S05]  /*5b90*/  BRA `(.L_x_25993) ;  /* 0x0000000800d07947 */ /* 0x000fea0003800000 */
.L_x_25994:
[----:B------:R2:W-:Y:S01]  /*5ba0*/  STG.E.U16 desc[UR36][R8.64], R24 ;  /* 0x0000001808007986 */ /* 0x0005e2000c101524 */
[----:B------:R-:W-:Y:S05]  /*5bb0*/  BRA `(.L_x_25993) ;  /* 0x0000000800c87947 */ /* 0x000fea0003800000 */
.L_x_25989:
        /* <DEDUP_REMOVED lines=9> */
.L_x_25997:
[----:B------:R-:W0:Y:S02]  /*5c50*/  I2F.S16 R0, R24 ;  /* 0x0000001800007306 */ /* 0x000e240000101400 */
[----:B0-----:R-:W-:-:S05]  /*5c60*/  F2FP.F16.F32.PACK_AB R0, RZ, R0 ;  /* 0x00000000ff00723e */ /* 0x001fca00000000ff */
[----:B------:R0:W-:Y:S01]  /*5c70*/  STG.E.U16 desc[UR36][R8.64], R0 ;  /* 0x0000000008007986 */ /* 0x0001e2000c101524 */
[----:B------:R-:W-:Y:S05]  /*5c80*/  BRA `(.L_x_25993) ;  /* 0x0000000800947947 */ /* 0x000fea0003800000 */
.L_x_25996:
        /* <DEDUP_REMOVED lines=10> */
.L_x_25999:
[----:B------:R-:W0:Y:S02]  /*5d30*/  I2F.S16 R24, R24 ;  /* 0x0000001800187306 */ /* 0x000e240000101400 */
[----:B0-----:R-:W-:-:S04]  /*5d40*/  F2FP.F16.F32.PACK_AB R3, RZ, R24 ;  /* 0x00000018ff03723e */ /* 0x001fc800000000ff */
[----:B------:R-:W-:-:S05]  /*5d50*/  PRMT R3, R3, 0x5410, RZ ;  /* 0x0000541003037816 */ /* 0x000fca00000000ff */
[----:B------:R0:W-:Y:S01]  /*5d60*/  STG.E desc[UR36][R8.64], R3 ;  /* 0x0000000308007986 */ /* 0x0001e2000c101924 */
[----:B------:R-:W-:Y:S05]  /*5d70*/  BRA `(.L_x_25993) ;  /* 0x0000000800587947 */ /* 0x000fea0003800000 */
.L_x_25998:
[----:B------:R-:W0:Y:S02]  /*5d80*/  I2F.F64.S16 R24, R24 ;  /* 0x0000001800187312 */ /* 0x000e240000101c00 */
[----:B0-----:R0:W-:Y:S01]  /*5d90*/  STG.E.64 desc[UR36][R8.64], R24 ;  /* 0x0000001808007986 */ /* 0x0011e2000c101b24 */
[----:B------:R-:W-:Y:S05]  /*5da0*/  BRA `(.L_x_25993) ;  /* 0x00000008004c7947 */ /* 0x000fea0003800000 */
.L_x_25988:
        /* <DEDUP_REMOVED lines=12> */
.L_x_26003:
        /* <DEDUP_REMOVED lines=16> */
.L_x_26006:
[----:B------:R-:W-:-:S07]  /*5f70*/  PRMT R4, R0, 0x7610, R4 ;  /* 0x0000761000047816 */ /* 0x000fce0000000004 */
.L_x_26005:
[----:B------:R-:W-:Y:S05]  /*5f80*/  BSYNC.RECONVERGENT B0 ;  /* 0x0000000000007941 */ /* 0x000fea0003800200 */
.L_x_26004:
[----:B------:R0:W-:Y:S01]  /*5f90*/  STG.E.U8 desc[UR36][R8.64], R4 ;  /* 0x0000000408007986 */ /* 0x0001e2000c101124 */
[----:B------:R-:W-:Y:S05]  /*5fa0*/  BRA `(.L_x_25993) ;  /* 0x0000000400cc7947 */ /* 0x000fea0003800000 */
.L_x_26002:
        /* <DEDUP_REMOVED lines=16> */
.L_x_26009:
[----:B------:R-:W-:-:S07]  /*60b0*/  PRMT R4, R0, 0x7610, R4 ;  /* 0x0000761000047816 */ /* 0x000fce0000000004 */
.L_x_26008:
[----:B------:R-:W-:Y:S05]  /*60c0*/  BSYNC.RECONVERGENT B0 ;  /* 0x0000000000007941 */ /* 0x000fea0003800200 */
.L_x_26007:
[----:B------:R0:W-:Y:S01]  /*60d0*/  STG.E.U8 desc[UR36][R8.64], R4 ;  /* 0x0000000408007986 */ /* 0x0001e2000c101124 */
[----:B------:R-:W-:Y:S05]  /*60e0*/  BRA `(.L_x_25993) ;  /* 0x00000004007c7947 */ /* 0x000fea0003800000 */
.L_x_26001:
        /* <DEDUP_REMOVED lines=21> */
.L_x_26011:
[----:B------:R-:W-:-:S05]  /*6240*/  IMAD.MOV.U32 R25, RZ, RZ, RZ ;  /* 0x000000ffff197224 */ /* 0x000fca00078e00ff */
[----:B------:R0:W-:Y:S01]  /*6250*/  STG.E.64 desc[UR36][R8.64], R24 ;  /* 0x0000001808007986 */ /* 0x0001e2000c101b24 */
[----:B------:R-:W-:Y:S05]  /*6260*/  BRA `(.L_x_25993) ;  /* 0x00000004001c7947 */ /* 0x000fea0003800000 */
.L_x_26010:
[----:B------:R0:W-:Y:S01]  /*6270*/  STG.E desc[UR36][R8.64], R24 ;  /* 0x0000001808007986 */ /* 0x0001e2000c101924 */
[----:B------:R-:W-:Y:S05]  /*6280*/  BRA `(.L_x_25993) ;  /* 0x0000000400147947 */ /* 0x000fea0003800000 */
.L_x_26000:
        /* <DEDUP_REMOVED lines=8> */
.L_x_26013:
[----:B------:R-:W-:Y:S01]  /*6310*/  CS2R R6, SRZ ;  /* 0x0000000000067805 */ /* 0x000fe2000001ff00 */
[----:B------:R-:W0:Y:S04]  /*6320*/  I2F.F64.S16 R4, R24 ;  /* 0x0000001800047312 */ /* 0x000e280000101c00 */
[----:B0-----:R0:W-:Y:S01]  /*6330*/  STG.E.128 desc[UR36][R8.64], R4 ;  /* 0x0000000408007986 */ /* 0x0011e2000c101d24 */
[----:B------:R-:W-:Y:S05]  /*6340*/  BRA `(.L_x_25993) ;  /* 0x0000000000e47947 */ /* 0x000fea0003800000 */
.L_x_26012:
[----:B------:R-:W-:-:S13]  /*6350*/  ISETP.NE.AND P0, PT, R0, 0xf, PT ;  /* 0x0000000f0000780c */ /* 0x000fda0003f05270 */
[----:B------:R-:W-:Y:S05]  /*6360*/  @!P0 BRA `(.L_x_26014) ;  /* 0x0000000000d08947 */ /* 0x000fea0003800000 */
[----:B------:R-:W-:-:S13]  /*6370*/  ISETP.NE.AND P0, PT, R0, 0x17, PT ;  /* 0x000000170000780c */ /* 0x000fda0003f05270 */
[----:B------:R-:W-:Y:S05]  /*6380*/  @!P0 BRA `(.L_x_26015) ;  /* 0x0000000000848947 */ /* 0x000fea0003800000 */
[----:B------:R-:W-:-:S13]  /*6390*/  ISETP.NE.AND P0, PT, R0, 0x18, PT ;  /* 0x000000180000780c */ /* 0x000fda0003f05270 */
[----:B------:R-:W-:Y:S05]  /*63a0*/  @!P0 BRA `(.L_x_26016) ;  /* 0x0000000000448947 */ /* 0x000fea0003800000 */
.L_x_25992:
        /* <DEDUP_REMOVED lines=16> */
.L_x_26017:
[----:B------:R-:W-:Y:S05]  /*64b0*/  BRA `(.L_x_25993) ;  /* 0x0000000000887947 */ /* 0x000fea0003800000 */
.L_x_26016:
        /* <DEDUP_REMOVED lines=11> */
.L_x_26019:
[----:B------:R-:W-:Y:S05]  /*6570*/  BSYNC.RECONVERGENT B0 ;  /* 0x0000000000007941 */ /* 0x000fea0003800200 */
.L_x_26018:
[----:B------:R0:W-:Y:S01]  /*6580*/  STG.E.U8 desc[UR36][R8.64], R3 ;  /* 0x0000000308007986 */ /* 0x0001e2000c101124 */
[----:B------:R-:W-:Y:S05]  /*6590*/  BRA `(.L_x_25993) ;  /* 0x0000000000507947 */ /* 0x000fea0003800000 */
.L_x_26015:
        /* <DEDUP_REMOVED lines=12> */
.L_x_26020:
[----:B------:R-:W-:Y:S01]  /*6660*/  IMAD.MOV.U32 R3, RZ, RZ, 0x7f ;  /* 0x0000007fff037424 */ /* 0x000fe200078e00ff */
[----:B------:R-:W-:-:S04]  /*6670*/  ISETP.GT.U32.AND P0, PT, R5, 0x7f800000, PT ;  /* 0x7f8000000500780c */ /* 0x000fc80003f04070 */
[----:B------:R-:W-:-:S05]  /*6680*/  SEL R3, R3, 0x7c, P0 ;  /* 0x0000007c03037807 */ /* 0x000fca0000000000 */
[----:B------:R0:W-:Y:S01]  /*6690*/  STG.E.U8 desc[UR36][R8.64], R3 ;  /* 0x0000000308007986 */ /* 0x0001e2000c101124 */
[----:B------:R-:W-:Y:S05]  /*66a0*/  BRA `(.L_x_25993) ;  /* 0x00000000000c7947 */ /* 0x000fea0003800000 */
.L_x_26014:
[----:B------:R-:W0:Y:S02]  /*66b0*/  I2F.S16 R0, R24 ;  /* 0x0000001800007306 */ /* 0x000e240000101400 */
[----:B0-----:R-:W-:-:S05]  /*66c0*/  F2FP.BF16.F32.PACK_AB R0, RZ, R0 ;  /* 0x00000000ff00723e */ /* 0x001fca00000010ff */
[----:B------:R0:W-:Y:S02]  /*66d0*/  STG.E.U16 desc[UR36][R8.64], R0 ;  /* 0x0000000008007986 */ /* 0x0001e4000c101524 */
.L_x_25993:
[----:B------:R-:W-:Y:S05]  /*66e0*/  BSYNC.RECONVERGENT B6 ;  /* 0x0000000000067941 */ /* 0x000fea0003800200 */
.L_x_25987:
[----:B------:R-:W-:-:S07]  /*66f0*/  VIADD R17, R17, 0x80 ;  /* 0x0000008011117836 */ /* 0x000fce0000000000 */
.L_x_25952:
[----:B------:R-:W-:Y:S05]  /*6700*/  BSYNC.RECONVERGENT B8 ;  /* 0x0000000000087941 */ /* 0x000fea0003800200 */
.L_x_25914:
        /* <DEDUP_REMOVED lines=21> */
.L_x_26024:
[----:B------:R-:W-:Y:S01]  /*6860*/  STG.E.U8 desc[UR36][R2.64], R22 ;  /* 0x0000001602007986 */ /* 0x000fe2000c101124 */
[----:B------:R-:W-:Y:S05]  /*6870*/  EXIT ;  /* 0x000000000000794d */ /* 0x000fea0003800000 */
.L_x_26023:
        /* <DEDUP_REMOVED lines=9> */
.L_x_26027:
[----:B------:R-:W-:Y:S01]  /*6910*/  STG.E desc[UR36][R2.64], R22 ;  /* 0x0000001602007986 */ /* 0x000fe2000c101924 */
[----:B------:R-:W-:Y:S05]  /*6920*/  EXIT ;  /* 0x000000000000794d */ /* 0x000fea0003800000 */
.L_x_26026:
[----:B------:R-:W-:Y:S01]  /*6930*/  STG.E.U16 desc[UR36][R2.64], R22 ;  /* 0x0000001602007986 */ /* 0x000fe2000c101524 */
[----:B------:R-:W-:Y:S05]  /*6940*/  EXIT ;  /* 0x000000000000794d */ /* 0x000fea0003800000 */
.L_x_26022:
        /* <DEDUP_REMOVED lines=9> */
.L_x_26029:
[----:B------:R-:W0:Y:S02]  /*69e0*/  I2F.S16 R0, R22 ;  /* 0x0000001600007306 */ /* 0x000e240000101400 */
[----:B0-----:R-:W-:-:S05]  /*69f0*/  F2FP.F16.F32.PACK_AB R0, RZ, R0 ;  /* 0x00000000ff00723e */ /* 0x001fca00000000ff */
[----:B------:R-:W-:Y:S01]  /*6a00*/  STG.E.U16 desc[UR36][R2.64], R0 ;  /* 0x0000000002007986 */ /* 0x000fe2000c101524 */
[----:B------:R-:W-:Y:S05]  /*6a10*/  EXIT ;  /* 0x000000000000794d */ /* 0x000fea0003800000 */
.L_x_26028:
        /* <DEDUP_REMOVED lines=10> */
.L_x_26031:
[----:B------:R-:W0:Y:S02]  /*6ac0*/  I2F.S16 R22, R22 ;  /* 0x0000001600167306 */ /* 0x000e240000101400 */
[----:B0-----:R-:W-:-:S04]  /*6ad0*/  F2FP.F16.F32.PACK_AB R5, RZ, R22 ;  /* 0x00000016ff05723e */ /* 0x001fc800000000ff */
[----:B------:R-:W-:-:S05]  /*6ae0*/  PRMT R5, R5, 0x5410, RZ ;  /* 0x0000541005057816 */ /* 0x000fca00000000ff */
[----:B------:R-:W-:Y:S01]  /*6af0*/  STG.E desc[UR36][R2.64], R5 ;  /* 0x0000000502007986 */ /* 0x000fe2000c101924 */
[----:B------:R-:W-:Y:S05]  /*6b00*/  EXIT ;  /* 0x000000000000794d */ /* 0x000fea0003800000 */
.L_x_26030:
[----:B------:R-:W0:Y:S02]  /*6b10*/  I2F.F64.S16 R22, R22 ;  /* 0x0000001600167312 */ /* 0x000e240000101c00 */
[----:B0-----:R-:W-:Y:S01]  /*6b20*/  STG.E.64 desc[UR36][R2.64], R22 ;  /* 0x0000001602007986 */ /* 0x001fe2000c101b24 */
[----:B------:R-:W-:Y:S05]  /*6b30*/  EXIT ;  /* 0x000000000000794d */ /* 0x000fea0003800000 */
.L_x_26021:
        /* <DEDUP_REMOVED lines=12> */
.L_x_26035:
        /* <DEDUP_REMOVED lines=17> */
.L_x_26037:
[----:B------:R-:W-:Y:S05]  /*6d10*/  BSYNC.RECONVERGENT B0 ;  /* 0x0000000000007941 */ /* 0x000fea0003800200 */
.L_x_26036:
[----:B------:R-:W-:Y:S01]  /*6d20*/  STG.E.U8 desc[UR36][R2.64], R0 ;  /* 0x0000000002007986 */ /* 0x000fe2000c101124 */
[----:B------:R-:W-:Y:S05]  /*6d30*/  EXIT ;  /* 0x000000000000794d */ /* 0x000fea0003800000 */
.L_x_26034:
        /* <DEDUP_REMOVED lines=17> */
.L_x_26039:
[----:B------:R-:W-:Y:S05]  /*6e50*/  BSYNC.RECONVERGENT B0 ;  /* 0x0000000000007941 */ /* 0x000fea0003800200 */
.L_x_26038:
[----:B------:R-:W-:Y:S01]  /*6e60*/  STG.E.U8 desc[UR36][R2.64], R0 ;  /* 0x0000000002007986 */ /* 0x000fe2000c101124 */
[----:B------:R-:W-:Y:S05]  /*6e70*/  EXIT ;  /* 0x000000000000794d */ /* 0x000fea0003800000 */
.L_x_26033:
        /* <DEDUP_REMOVED lines=21> */
.L_x_26041:
[----:B------:R-:W-:-:S05]  /*6fd0*/  IMAD.MOV.U32 R23, RZ, RZ, RZ ;  /* 0x000000ffff177224 */ /* 0x000fca00078e00ff */
[----:B------:R-:W-:Y:S01]  /*6fe0*/  STG.E.64 desc[UR36][R2.64], R22 ;  /* 0x0000001602007986 */ /* 0x000fe2000c101b24 */
[----:B------:R-:W-:Y:S05]  /*6ff0*/  EXIT ;  /* 0x000000000000794d */ /* 0x000fea0003800000 */
.L_x_26040:
[----:B------:R-:W-:Y:S01]  /*7000*/  STG.E desc[UR36][R2.64], R22 ;  /* 0x0000001602007986 */ /* 0x000fe2000c101924 */
[----:B------:R-:W-:Y:S05]  /*7010*/  EXIT ;  /* 0x000000000000794d */ /* 0x000fea0003800000 */
.L_x_26032:
        /* <DEDUP_REMOVED lines=8> */
.L_x_26043:
[----:B------:R-:W-:Y:S01]  /*70a0*/  CS2R R6, SRZ ;  /* 0x0000000000067805 */ /* 0x000fe2000001ff00 */
[----:B------:R-:W0:Y:S04]  /*70b0*/  I2F.F64.S16 R4, R22 ;  /* 0x0000001600047312 */ /* 0x000e280000101c00 */
[----:B0-----:R-:W-:Y:S01]  /*70c0*/  STG.E.128 desc[UR36][R2.64], R4 ;  /* 0x0000000402007986 */ /* 0x001fe2000c101d24 */
[----:B------:R-:W-:Y:S05]  /*70d0*/  EXIT ;  /* 0x000000000000794d */ /* 0x000fea0003800000 */
.L_x_26042:
[----:B------:R-:W-:-:S13]  /*70e0*/  ISETP.NE.AND P0, PT, R0, 0xf, PT ;  /* 0x0000000f0000780c */ /* 0x000fda0003f05270 */
[----:B------:R-:W-:Y:S05]  /*70f0*/  @!P0 BRA `(.L_x_26044) ;  /* 0x0000000000d48947 */ /* 0x000fea0003800000 */
[----:B------:R-:W-:-:S13]  /*7100*/  ISETP.NE.AND P0, PT, R0, 0x17, PT ;  /* 0x000000170000780c */ /* 0x000fda0003f05270 */
[----:B------:R-:W-:Y:S05]  /*7110*/  @!P0 BRA `(.L_x_26045) ;  /* 0x0000000000848947 */ /* 0x000fea0003800000 */
[----:B------:R-:W-:-:S13]  /*7120*/  ISETP.NE.AND P0, PT, R0, 0x18, PT ;  /* 0x000000180000780c */ /* 0x000fda0003f05270 */
[----:B------:R-:W-:Y:S05]  /*7130*/  @!P0 BRA `(.L_x_26046) ;  /* 0x0000000000448947 */ /* 0x000fea0003800000 */
.L_x_26025:
        /* <DEDUP_REMOVED lines=16> */
.L_x_26047:
[----:B------:R-:W-:Y:S05]  /*7240*/  EXIT ;  /* 0x000000000000794d */ /* 0x000fea0003800000 */
.L_x_26046:
        /* <DEDUP_REMOVED lines=11> */
.L_x_26049:
[----:B------:R-:W-:Y:S05]  /*7300*/  BSYNC.RECONVERGENT B0 ;  /* 0x0000000000007941 */ /* 0x000fea0003800200 */
.L_x_26048:
[----:B------:R-:W-:Y:S01]  /*7310*/  STG.E.U8 desc[UR36][R2.64], R5 ;  /* 0x0000000502007986 */ /* 0x000fe2000c101124 */
[----:B------:R-:W-:Y:S05]  /*7320*/  EXIT ;  /* 0x000000000000794d */ /* 0x000fea0003800000 */
.L_x_26045:
        /* <DEDUP_REMOVED lines=13> */
.L_x_26050:
[----:B------:R-:W-:Y:S01]  /*7400*/  IMAD.MOV.U32 R5, RZ, RZ, 0x7f ;  /* 0x0000007fff057424 */ /* 0x000fe200078e00ff */
[----:B------:R-:W-:-:S04]  /*7410*/  ISETP.GT.U32.AND P0, PT, R7, 0x7f800000, PT ;  /* 0x7f8000000700780c */ /* 0x000fc80003f04070 */
[----:B------:R-:W-:-:S05]  /*7420*/  SEL R5, R5, 0x7c, P0 ;  /* 0x0000007c05057807 */ /* 0x000fca0000000000 */
[----:B------:R-:W-:Y:S01]  /*7430*/  STG.E.U8 desc[UR36][R2.64], R5 ;  /* 0x0000000502007986 */ /* 0x000fe2000c101124 */
[----:B------:R-:W-:Y:S05]  /*7440*/  EXIT ;  /* 0x000000000000794d */ /* 0x000fea0003800000 */
.L_x_26044:
[----:B------:R-:W0:Y:S02]  /*7450*/  I2F.S16 R0, R22 ;  /* 0x0000001600007306 */ /* 0x000e240000101400 */
[----:B0-----:R-:W-:-:S05]  /*7460*/  F2FP.BF16.F32.PACK_AB R0, RZ, R0 ;  /* 0x00000000ff00723e */ /* 0x001fca00000010ff */
[----:B------:R-:W-:Y:S01]  /*7470*/  STG.E.U16 desc[UR36][R2.64], R0 ;  /* 0x0000000002007986 */ /* 0x000fe2000c101524 */
[----:B------:R-:W-:Y:S05]  /*7480*/  EXIT ;  /* 0x000000000000794d */ /* 0x000fea0003800000 */
.L_x_26051:
        /* <DEDUP_REMOVED lines=15> */
.L_x_42941:


//--------------------- .text._ZN2at6native18elementwise_kernelILi128ELi4EZNS0_22gpu_kernel_impl_nocastINS0_13AUnaryFunctorIaabZZZNS0_22logical_or_kernel_cudaERNS_14TensorIteratorEENKUlvE0_clEvENKUlvE0_clEvEUlaaE_EEEEvRNS_18TensorIteratorBaseERKT_EUliE_EEviT1_ --------------------------
	.section	.text._ZN2at6native18elementwise_kernelILi128ELi4EZNS0_22gpu_kernel_impl_nocastINS0_13AUnaryFunctorIaabZZZNS0_22logical_or_kernel_cudaERNS_14TensorIteratorEENKUlvE0_clEvENKUlvE0_clEvEUlaaE_EEEEvRNS_18TensorIteratorBaseERKT_EUliE_EEviT1_,"ax",@progbits
	.align	128
        .global         _ZN2at6native18elementwise_kernelILi128ELi4EZNS0_22gpu_kernel_impl_nocastINS0_13AUnaryFunctorIaabZZZNS0_22logical_or_kernel_cudaERNS_14TensorIteratorEENKUlvE0_clEvENKUlvE0_clEvEUlaaE_EEEEvRNS_18TensorIteratorBaseERKT_EUliE_EEviT1_
        .type           _ZN2at6native18elementwise_kernelILi128ELi4EZNS0_22gpu_kernel_impl_nocastINS0_13AUnaryFunctorIaabZZZNS0_22logical_or_kernel_cudaERNS_14TensorIteratorEENKUlvE0_clEvENKUlvE0_clEvEUlaaE_EEEEvRNS_18TensorIteratorBaseERKT_EUliE_EEviT1_,@function
        .size           _ZN2at6native18elementwise_kernelILi128ELi4EZNS0_22gpu_kernel_impl_nocastINS0_13AUnaryFunctorIaabZZZNS0_22logical_or_kernel_cudaERNS_14TensorIteratorEENKUlvE0_clEvENKUlvE0_clEvEUlaaE_EEEEvRNS_18TensorIteratorBaseERKT_EUliE_EEviT1_,(.L_x_42942 - _ZN2at6native18elementwise_kernelILi128ELi4EZNS0_22gpu_kernel_impl_nocastINS0_13AUnaryFunctorIaabZZZNS0_22logical_or_kernel_cudaERNS_14TensorIteratorEENKUlvE0_clEvENKUlvE0_clEvEUlaaE_EEEEvRNS_18TensorIteratorBaseERKT_EUliE_EEviT1_)
        .other          _ZN2at6native18elementwise_kernelILi128ELi4EZNS0_22gpu_kernel_impl_nocastINS0_13AUnaryFunctorIaabZZZNS0_22logical_or_kernel_cudaERNS_14TensorIteratorEENKUlvE0_clEvENKUlvE0_clEvEUlaaE_EEEEvRNS_18TensorIteratorBaseERKT_EUliE_EEviT1_,@"STO_CUDA_ENTRY STV_DEFAULT"
_ZN2at6native18elementwise_kernelILi128ELi4EZNS0_22gpu_kernel_impl_nocastINS0_13AUnaryFunctorIaabZZZNS0_22logical_or_kernel_cudaERNS_14TensorIteratorEENKUlvE0_clEvENKUlvE0_clEvEUlaaE_EEEEvRNS_18TensorIteratorBaseERKT_EUliE_EEviT1_:
.text._ZN2at6native18elementwise_kernelILi128ELi4EZNS0_22gpu_kernel_impl_nocastINS0_13AUnaryFunctorIaabZZZNS0_22logical_or_kernel_cudaERNS_14TensorIteratorEENKUlvE0_clEvENKUlvE0_clEvEUlaaE_EEEEvRNS_18TensorIteratorBaseERKT_EUliE_EEviT1_:
        /* <DEDUP_REMOVED lines=32> */
.L_x_26055:
[----:B------:R-:W-:-:S13]  /*0200*/  ISETP.GE.AND P0, PT, R3, UR4, PT ;  /* 0x0000000403007c0c */ /* 0x000fda000bf06270 */
[----:B------:R-:W-:Y:S05]  /*0210*/  @P0 BREAK.RELIABLE B1 ;  /* 0x0000000000010942 */ /* 0x000fea0003800100 */
[----:B------:R-:W-:Y:S05]  /*0220*/  @P0 BRA `(.L_x_26056) ;  /* 0x0000000000200947 */ /* 0x000fea0003800000 */
[----:B------:R-:W-:Y:S05]  /*0230*/  BSYNC.RELIABLE B1 ;  /* 0x0000000000017941 */ /* 0x000fea0003800100 */
.L_x_26054:
[----:B------:R-:W1:Y:S02]  /*0240*/  LDC.64 R4, c[0x0][0x588] ;  /* 0x00016200ff047b82 */ /* 0x000e640000000a00 */
[----:B-1----:R-:W4:Y:S06]  /*0250*/  LDG.E.U8 R5, desc[UR6][R4.64] ;  /* 0x0000000604057981 */ /* 0x002f2c000c1e1100 */
[----:B0-----:R-:W0:Y:S01]  /*0260*/  LDC.64 R6, c[0x0][0x580] ;  /* 0x00016000ff067b82 */ /* 0x001e220000000a00 */
[----:B------:R-:W-:Y:S02]  /*0270*/  IADD3 R3, PT, PT, R3, 0x80, RZ ;  /* 0x0000008003037810 */ /* 0x000fe40007ffe0ff */
[----:B----4-:R-:W-:-:S04]  /*0280*/  LOP3.LUT P0, RZ, R0, 0xff, R5, 0xc8, !PT ;  /* 0x000000ff00ff7812 */ /* 0x010fc8000780c805 */
[----:B------:R-:W-:-:S05]  /*0290*/  SEL R9, RZ, 0x1, !P0 ;  /* 0x00000001ff097807 */ /* 0x000fca0004000000 */
[----:B0-----:R1:W-:Y:S04]  /*02a0*/  STG.E.U8 desc[UR6][R6.64], R9 ;  /* 0x0000000906007986 */ /* 0x0013e8000c101106 */
.L_x_26056:
[----:B------:R-:W-:Y:S05]  /*02b0*/  BSYNC.RECONVERGENT B0 ;  /* 0x0000000000007941 */ /* 0x000fea0003800200 */
.L_x_26053:
        /* <DEDUP_REMOVED lines=10> */
.L_x_26052:
        /* <DEDUP_REMOVED lines=306> */
.L_x_26060:
        /* <DEDUP_REMOVED lines=311> */
.L_x_26062:
        /* <DEDUP_REMOVED lines=10> */
.L_x_26059:
[----:B------:R-:W-:-:S13]  /*2a90*/  ISETP.GE.AND P0, PT, R3, UR4, PT ;  /* 0x0000000403007c0c */ /* 0x000fda000bf06270 */
[----:B------:R-:W-:Y:S05]  /*2aa0*/  @P0 BREAK.RELIABLE B1 ;  /* 0x0000000000010942 */ /* 0x000fea0003800100 */
[----:B------:R-:W-:Y:S05]  /*2ab0*/  @P0 BRA `(.L_x_26061) ;  /* 0x0000001000d40947 */ /* 0x000fea0003800000 */
[----:B------:R-:W-:Y:S05]  /*2ac0*/  BSYNC.RELIABLE B1 ;  /* 0x0000000000017941 */ /* 0x000fea0003800100 */
.L_x_26058:
        /* <DEDUP_REMOVED lines=298> */
.L_x_26063:
        /* <DEDUP_REMOVED lines=10> */
.L_x_26061:
[----:B------:R-:W-:Y:S05]  /*3e10*/  BSYNC.RECONVERGENT B0 ;  /* 0x0000000000007941 */ /* 0x000fea0003800200 */
.L_x_26057:
        /* <DEDUP_REMOVED lines=301> */
.L_x_26064:
        /* <DEDUP_REMOVED lines=10> */
.L_x_26065:
        /* <DEDUP_REMOVED lines=15> */
.L_x_42942:


//--------------------- .text._ZN2at6native27unrolled_elementwise_kernelINS0_13AUnaryFunctorIaabZZZNS0_22logical_or_kernel_cudaERNS_14TensorIteratorEENKUlvE0_clEvENKUlvE0_clEvEUlaaE_EESt5arrayIPcLm2EELi4E23TrivialOffsetCalculatorILi1EjESD_NS0_6memory15LoadWithoutCastENSE_16StoreWithoutCastEEEviT_T0_T2_T3_T4_T5_ --------------------------
	.section	.text._ZN2at6native27unrolled_elementwise_kernelINS0_13AUnaryFunctorIaabZZZNS0_22logical_or_kernel_cudaERNS_14TensorIteratorEENKUlvE0_clEvENKUlvE0_clEvEUlaaE_EESt5arrayIPcLm2EELi4E23TrivialOffsetCalculatorILi1EjESD_NS0_6memory15LoadWithoutCastENSE_16StoreWithoutCastEEEviT_T0_T2_T3_T4_T5_,"ax",@progbits
	.align	128
        .global         _ZN2at6native27unrolled_elementwise_kernelINS0_13AUnaryFunctorIaabZZZNS0_22logical_or_kernel_cudaERNS_14TensorIteratorEENKUlvE0_clEvENKUlvE0_clEvEUlaaE_EESt5arrayIPcLm2EELi4E23TrivialOffsetCalculatorILi1EjESD_NS0_6memory15LoadWithoutCastENSE_16StoreWithoutCastEEEviT_T0_T2_T3_T4_T5_
        .type           _ZN2at6native27unrolled_elementwise_kernelINS0_13AUnaryFunctorIaabZZZNS0_22logical_or_kernel_cudaERNS_14TensorIteratorEENKUlvE0_clEvENKUlvE0_clEvEUlaaE_EESt5arrayIPcLm2EELi4E23TrivialOffsetCalculatorILi1EjESD_NS0_6memory15LoadWithoutCastENSE_16StoreWithoutCastEEEviT_T0_T2_T3_T4_T5_,@function
        .size           _ZN2at6native27unrolled_elementwise_kernelINS0_13AUnaryFunctorIaabZZZNS0_22logical_or_kernel_cudaERNS_14TensorIteratorEENKUlvE0_clEvENKUlvE0_clEvEUlaaE_EESt5arrayIPcLm2EELi4E23TrivialOffsetCalculatorILi1EjESD_NS0_6memory15LoadWithoutCastENSE_16StoreWithoutCastEEEviT_T0_T2_T3_T4_T5_,(.L_x_42943 - _ZN2at6native27unrolled_elementwise_kernelINS0_13AUnaryFunctorIaabZZZNS0_22logical_or_kernel_cudaERNS_14TensorIteratorEENKUlvE0_clEvENKUlvE0_clEvEUlaaE_EESt5arrayIPcLm2EELi4E23TrivialOffsetCalculatorILi1EjESD_NS0_6memory15LoadWithoutCastENSE_16StoreWithoutCastEEEviT_T0_T2_T3_T4_T5_)
        .other          _ZN2at6native27unrolled_elementwise_kernelINS0_13AUnaryFunctorIaabZZZNS0_22logical_or_kernel_cudaERNS_14TensorIteratorEENKUlvE0_clEvENKUlvE0_clEvEUlaaE_EESt5arrayIPcLm2EELi4E23TrivialOffsetCalculatorILi1EjESD_NS0_6memory15LoadWithoutCastENSE_16StoreWithoutCastEEEviT_T0_T2_T3_T4_T5_,@"STO_CUDA_ENTRY STV_DEFAULT"
_ZN2at6native27unrolled_elementwise_kernelINS0_13AUnaryFunctorIaabZZZNS0_22logical_or_kernel_cudaERNS_14TensorIteratorEENKUlvE0_clEvENKUlvE0_clEvEUlaaE_EESt5arrayIPcLm2EELi4E23TrivialOffsetCalculatorILi1EjESD_NS0_6memory15LoadWithoutCastENSE_16StoreWithoutCastEEEviT_T0_T2_T3_T4_T5_:
.text._ZN2at6native27unrolled_elementwise_kernelINS0_13AUnaryFunctorIaabZZZNS0_22logical_or_kernel_cudaERNS_14TensorIteratorEENKUlvE0_clEvENKUlvE0_clEvEUlaaE_EESt5arrayIPcLm2EELi4E23TrivialOffsetCalculatorILi1EjESD_NS0_6memory15LoadWithoutCastENSE_16StoreWithoutCastEEEviT_T0_T2_T3_T4_T5_:
        /* <DEDUP_REMOVED lines=66> */
.L_x_26068:
[----:B------:R-:W-:Y:S05]  /*0420*/  BSYNC.RELIABLE B1 ;  /* 0x0000000000017941 */ /* 0x000fea0003800100 */
.L_x_26067:
[----:B------:R-:W-:-:S13]  /*0430*/  ISETP.GE.AND P0, PT, R5, R4, PT ;  /* 0x000000040500720c */ /* 0x000fda0003f06270 */
[----:B------:R-:W1:Y:S01]  /*0440*/  @!P0 LDC.64 R6, c[0x0][0x388] ;  /* 0x0000e200ff068b82 */ /* 0x000e620000000a00 */
[----:B0-----:R-:W-:Y:S02]  /*0450*/  @!P0 IMAD R3, R0, 0x200, R5 ;  /* 0x0000020000038824 */ /* 0x001fe400078e0205 */
[----:B------:R-:W-:-:S03]  /*0460*/  @!P0 VIADD R5, R5, 0x80 ;  /* 0x0000008005058836 */ /* 0x000fc60000000000 */
[----:B-1----:R-:W-:-:S05]  /*0470*/  @!P0 IADD3 R2, P1, PT, R3, R6, RZ ;  /* 0x0000000603028210 */ /* 0x002fca0007f3e0ff */
[----:B------:R-:W-:-:S05]  /*0480*/  @!P0 IMAD.X R3, RZ, RZ, R7, P1 ;  /* 0x000000ffff038224 */ /* 0x000fca00008e0607 */
[----:B------:R1:W-:Y:S03]  /*0490*/  @!P0 STG.E.U8 desc[UR4][R2.64], R11 ;  /* 0x0000000b02008986 */ /* 0x0003e6000c101104 */
.L_x_26069:
[----:B------:R-:W-:Y:S05]  /*04a0*/  BSYNC.RECONVERGENT B0 ;  /* 0x0000000000007941 */ /* 0x000fea0003800200 */
.L_x_26066:
        /* <DEDUP_REMOVED lines=9> */
.L_x_26070:
        /* <DEDUP_REMOVED lines=12> */
.L_x_42943:


//--------------------- .text._ZN2at6native29vectorized_elementwise_kernelILi2ENS0_13AUnaryFunctorIaabZZZNS0_22logical_or_kernel_cudaERNS_14TensorIteratorEENKUlvE0_clEvENKUlvE0_clEvEUlaaE_EESt5arrayIPcLm2EEEEviT0_T1_ --------------------------
	.section	.text._ZN2at6native29vectorized_elementwise_kernelILi2ENS0_13AUnaryFunctorIaabZZZNS0_22logical_or_kernel_cudaERNS_14TensorIteratorEENKUlvE0_clEvENKUlvE0_clEvEUlaaE_EESt5arrayIPcLm2EEEEviT0_T1_,"ax",@progbits
	.align	128
        .global         _ZN2at6native29vectorized_elementwise_kernelILi2ENS0_13AUnaryFunctorIaabZZZNS0_22logical_or_kernel_cudaERNS_14TensorIteratorEENKUlvE0_clEvENKUlvE0_clEvEUlaaE_EESt5arrayIPcLm2EEEEviT0_T1_
        .type           _ZN2at6native29vectorized_elementwise_kernelILi2ENS0_13AUnaryFunctorIaabZZZNS0_22logical_or_kernel_cudaERNS_14TensorIteratorEENKUlvE0_clEvENKUlvE0_clEvEUlaaE_EESt5arrayIPcLm2EEEEviT0_T1_,@function
        .size           _ZN2at6native29vectorized_elementwise_kernelILi2ENS0_13AUnaryFunctorIaabZZZNS0_22logical_or_kernel_cudaERNS_14TensorIteratorEENKUlvE0_clEvENKUlvE0_clEvEUlaaE_EESt5arrayIPcLm2EEEEviT0_T1_,(.L_x_42944 - _ZN2at6native29vectorized_elementwise_kernelILi2ENS0_13AUnaryFunctorIaabZZZNS0_22logical_or_kernel_cudaERNS_14TensorIteratorEENKUlvE0_clEvENKUlvE0_clEvEUlaaE_EESt5arrayIPcLm2EEEEviT0_T1_)
        .other          _ZN2at6native29vectorized_elementwise_kernelILi2ENS0_13AUnaryFunctorIaabZZZNS0_22logical_or_kernel_cudaERNS_14TensorIteratorEENKUlvE0_clEvENKUlvE0_clEvEUlaaE_EESt5arrayIPcLm2EEEEviT0_T1_,@"STO_CUDA_ENTRY STV_DEFAULT"
_ZN2at6native29vectorized_elementwise_kernelILi2ENS0_13AUnaryFunctorIaabZZZNS0_22logical_or_kernel_cudaERNS_14TensorIteratorEENKUlvE0_clEvENKUlvE0_clEvEUlaaE_EESt5arrayIPcLm2EEEEviT0_T1_:
.text._ZN2at6native29vectorized_elementwise_kernelILi2ENS0_13AUnaryFunctorIaabZZZNS0_22logical_or_kernel_cudaERNS_14TensorIteratorEENKUlvE0_clEvENKUlvE0_clEvEUlaaE_EESt5arrayIPcLm2EEEEviT0_T1_:
        /* <DEDUP_REMOVED lines=114> */
.L_x_26074:
        /* <DEDUP_REMOVED lines=8> */
.L_x_26075:
        /* <DEDUP_REMOVED lines=8> */
.L_x_26076:
        /* <DEDUP_REMOVED lines=8> */
.L_x_26077:
        /* <DEDUP_REMOVED lines=9> */
.L_x_26078:
[----:B------:R-:W-:Y:S05]  /*0930*/  BSYNC.RELIABLE B1 ;  /* 0x0000000000017941 */ /* 0x000fea0003800100 */
.L_x_26073:
[----:B------:R-:W-:-:S13]  /*0940*/  ISETP.GE.U32.AND P0, PT, R0, UR5, PT ;  /* 0x0000000500007c0c */ /* 0x000fda000bf06070 */
[----:B0-----:R-:W0:Y:S01]  /*0950*/  @!P0 LDC.64 R6, c[0x0][0x388] ;  /* 0x0000e200ff068b82 */ /* 0x001e220000000a00 */
[C---:B-12---:R-:W-:Y:S02]  /*0960*/  @!P0 VIADD R5, R0.reuse, UR4 ;  /* 0x0000000400058c36 */ /* 0x046fe40008000000 */
[----:B------:R-:W-:-:S03]  /*0970*/  @!P0 VIADD R0, R0, 0x80 ;  /* 0x0000008000008836 */ /* 0x000fc60000000000 */
[----:B0-----:R-:W-:-:S05]  /*0980*/  @!P0 IADD3 R4, P1, PT, R5, R6, RZ ;  /* 0x0000000605048210 */ /* 0x001fca0007f3e0ff */
[----:B------:R-:W-:-:S05]  /*0990*/  @!P0 IMAD.X R5, RZ, RZ, R7, P1 ;  /* 0x000000ffff058224 */ /* 0x000fca00008e0607 */
[----:B------:R3:W-:Y:S03]  /*09a0*/  @!P0 STG.E.U8 desc[UR8][R4.64], R3 ;  /* 0x0000000304008986 */ /* 0x0007e6000c101108 */
.L_x_26079:
[----:B------:R-:W-:Y:S05]  /*09b0*/  BSYNC.RECONVERGENT B0 ;  /* 0x0000000000007941 */ /* 0x000fea0003800200 */
.L_x_26072:
        /* <DEDUP_REMOVED lines=9> */
.L_x_26071:
        /* <DEDUP_REMOVED lines=50> */
.L_x_26080:
        /* <DEDUP_REMOVED lines=9> */
.L_x_42944:


//--------------------- .text._ZN2at6native29vectorized_elementwise_kernelILi4ENS0_13AUnaryFunctorIaabZZZNS0_22logical_or_kernel_cudaERNS_14TensorIteratorEENKUlvE0_clEvENKUlvE0_clEvEUlaaE_EESt5arrayIPcLm2EEEEviT0_T1_ --------------------------
	.section	.text._ZN2at6native29vectorized_elementwise_kernelILi4ENS0_13AUnaryFunctorIaabZZZNS0_22logical_or_kernel_cudaERNS_14TensorIteratorEENKUlvE0_clEvENKUlvE0_clEvEUlaaE_EESt5arrayIPcLm2EEEEviT0_T1_,"ax",@progbits
	.align	128
        .global         _ZN2at6native29vectorized_elementwise_kernelILi4ENS0_13AUnaryFunctorIaabZZZNS0_22logical_or_kernel_cudaERNS_14TensorIteratorEENKUlvE0_clEvENKUlvE0_clEvEUlaaE_EESt5arrayIPcLm2EEEEviT0_T1_
        .type           _ZN2at6native29vectorized_elementwise_kernelILi4ENS0_13AUnaryFunctorIaabZZZNS0_22logical_or_kernel_cudaERNS_14TensorIteratorEENKUlvE0_clEvENKUlvE0_clEvEUlaaE_EESt5arrayIPcLm2EEEEviT0_T1_,@function
        .size           _ZN2at6native29vectorized_elementwise_kernelILi4ENS0_13AUnaryFunctorIaabZZZNS0_22logical_or_kernel_cudaERNS_14TensorIteratorEENKUlvE0_clEvENKUlvE0_clEvEUlaaE_EESt5arrayIPcLm2EEEEviT0_T1_,(.L_x_42945 - _ZN2at6native29vectorized_elementwise_kernelILi4ENS0_13AUnaryFunctorIaabZZZNS0_22logical_or_kernel_cudaERNS_14TensorIteratorEENKUlvE0_clEvENKUlvE0_clEvEUlaaE_EESt5arrayIPcLm2EEEEviT0_T1_)
        .other          _ZN2at6native29vectorized_elementwise_kernelILi4ENS0_13AUnaryFunctorIaabZZZNS0_22logical_or_kernel_cudaERNS_14TensorIteratorEENKUlvE0_clEvENKUlvE0_clEvEUlaaE_EESt5arrayIPcLm2EEEEviT0_T1_,@"STO_CUDA_ENTRY STV_DEFAULT"
_ZN2at6native29vectorized_elementwise_kernelILi4ENS0_13AUnaryFunctorIaabZZZNS0_22logical_or_kernel_cudaERNS_14TensorIteratorEENKUlvE0_clEvENKUlvE0_clEvEUlaaE_EESt5arrayIPcLm2EEEEviT0_T1_:
.text._ZN2at6native29vectorized_elementwise_kernelILi4ENS0_13AUnaryFunctorIaabZZZNS0_22logical_or_kernel_cudaERNS_14TensorIteratorEENKUlvE0_clEvENKUlvE0_clEvEUlaaE_EESt5arrayIPcLm2EEEEviT0_T1_:
        /* <DEDUP_REMOVED lines=114> */
.L_x_26084:
        /* <DEDUP_REMOVED lines=8> */
.L_x_26085:
        /* <DEDUP_REMOVED lines=8> */
.L_x_26086:
        /* <DEDUP_REMOVED lines=8> */
.L_x_26087:
        /* <DEDUP_REMOVED lines=9> */
.L_x_26088:
[----:B------:R-:W-:Y:S05]  /*0930*/  BSYNC.RELIABLE B1 ;  /* 0x0000000000017941 */ /* 0x000fea0003800100 */
.L_x_26083:
[----:B------:R-:W-:-:S13]  /*0940*/  ISETP.GE.U32.AND P0, PT, R0, UR5, PT ;  /* 0x0000000500007c0c */ /* 0x000fda000bf06070 */
[----:B0-----:R-:W0:Y:S01]  /*0950*/  @!P0 LDC.64 R6, c[0x0][0x388] ;  /* 0x0000e200ff068b82 */ /* 0x001e220000000a00 */
[C---:B-12---:R-:W-:Y:S02]  /*0960*/  @!P0 VIADD R5, R0.reuse, UR4 ;  /* 0x0000000400058c36 */ /* 0x046fe40008000000 */
[----:B------:R-:W-:-:S03]  /*0970*/  @!P0 VIADD R0, R0, 0x80 ;  /* 0x0000008000008836 */ /* 0x000fc60000000000 */
[----:B0-----:R-:W-:-:S05]  /*0980*/  @!P0 IADD3 R4, P1, PT, R5, R6, RZ ;  /* 0x0000000605048210 */ /* 0x001fca0007f3e0ff */
[----:B------:R-:W-:-:S05]  /*0990*/  @!P0 IMAD.X R5, RZ, RZ, R7, P1 ;  /* 0x000000ffff058224 */ /* 0x000fca00008e0607 */
[----:B------:R3:W-:Y:S03]  /*09a0*/  @!P0 STG.E.U8 desc[UR8][R4.64], R3 ;  /* 0x0000000304008986 */ /* 0x0007e6000c101108 */
.L_x_26089:
[----:B------:R-:W-:Y:S05]  /*09b0*/  BSYNC.RECONVERGENT B0 ;  /* 0x0000000000007941 */ /* 0x000fea0003800200 */
.L_x_26082:
        /* <DEDUP_REMOVED lines=9> */
.L_x_26081:
        /* <DEDUP_REMOVED lines=48> */
.L_x_26090:
        /* <DEDUP_REMOVED lines=11> */
.L_x_42945:


//--------------------- .text._ZN2at6native29vectorized_elementwise_kernelILi8ENS0_13AUnaryFunctorIaabZZZNS0_22logical_or_kernel_cudaERNS_14TensorIteratorEENKUlvE0_clEvENKUlvE0_clEvEUlaaE_EESt5arrayIPcLm2EEEEviT0_T1_ --------------------------
	.section	.text._ZN2at6native29vectorized_elementwise_kernelILi8ENS0_13AUnaryFunctorIaabZZZNS0_22logical_or_kernel_cudaERNS_14TensorIteratorEENKUlvE0_clEvENKUlvE0_clEvEUlaaE_EESt5arrayIPcLm2EEEEviT0_T1_,"ax",@progbits
	.align	128
        .global         _ZN2at6native29vectorized_elementwise_kernelILi8ENS0_13AUnaryFunctorIaabZZZNS0_22logical_or_kernel_cudaERNS_14TensorIteratorEENKUlvE0_clEvENKUlvE0_clEvEUlaaE_EESt5arrayIPcLm2EEEEviT0_T1_
        .type           _ZN2at6native29vectorized_elementwise_kernelILi8ENS0_13AUnaryFunctorIaabZZZNS0_22logical_or_kernel_cudaERNS_14TensorIteratorEENKUlvE0_clEvENKUlvE0_clEvEUlaaE_EESt5arrayIPcLm2EEEEviT0_T1_,@function
        .size           _ZN2at6native29vectorized_elementwise_kernelILi8ENS0_13AUnaryFunctorIaabZZZNS0_22logical_or_kernel_cudaERNS_14TensorIteratorEENKUlvE0_clEvENKUlvE0_clEvEUlaaE_EESt5arrayIPcLm2EEEEviT0_T1_,(.L_x_42946 - _ZN2at6native29vectorized_elementwise_kernelILi8ENS0_13AUnaryFunctorIaabZZZNS0_22logical_or_kernel_cudaERNS_14TensorIteratorEENKUlvE0_clEvENKUlvE0_clEvEUlaaE_EESt5arrayIPcLm2EEEEviT0_T1_)
        .other          _ZN2at6native29vectorized_elementwise_kernelILi8ENS0_13AUnaryFunctorIaabZZZNS0_22logical_or_kernel_cudaERNS_14TensorIteratorEENKUlvE0_clEvENKUlvE0_clEvEUlaaE_EESt5arrayIPcLm2EEEEviT0_T1_,@"STO_CUDA_ENTRY STV_DEFAULT"
_ZN2at6native29vectorized_elementwise_kernelILi8ENS0_13AUnaryFunctorIaabZZZNS0_22logical_or_kernel_cudaERNS_14TensorIteratorEENKUlvE0_clEvENKUlvE0_clEvEUlaaE_EESt5arrayIPcLm2EEEEviT0_T1_:
.text._ZN2at6native29vectorized_elementwise_kernelILi8ENS0_13AUnaryFunctorIaabZZZNS0_22logical_or_kernel_cudaERNS_14TensorIteratorEENKUlvE0_clEvENKUlvE0_clEvEUlaaE_EESt5arrayIPcLm2EEEEviT0_T1_:
[----:B------:R-:W-:Y:S01]  /*0000*/  LDC R1, c[0x0][0x37c] ;  /* 0x0000df00ff017b82 */ /* 0x000fe20000000800 */
[----:B------:R-:W-:Y:S05]  /*0010*/  EXIT ;  /* 0x000000000000794d */ /* 0x000fea0003800000 */
.L_x_26091:
        /* <DEDUP_REMOVED lines=14> */
.L_x_42946:


//--------------------- .text._ZN2at6native18elementwise_kernelILi128ELi4EZNS0_15gpu_kernel_implINS0_13BinaryFunctorIaabZZZNS0_22logical_or_kernel_cudaERNS_14TensorIteratorEENKUlvE0_clEvENKUlvE0_clEvEUlaaE_EEEEvRNS_18TensorIteratorBaseERKT_EUliE_EEviT1_ --------------------------
	.section	.text._ZN2at6native18elementwise_kernelILi128ELi4EZNS0_15gpu_kernel_implINS0_13BinaryFunctorIaabZZZNS0_22logical_or_kernel_cudaERNS_14TensorIteratorEENKUlvE0_clEvENKUlvE0_clEvEUlaaE_EEEEvRNS_18TensorIteratorBaseERKT_EUliE_EEviT1_,"ax",@progbits
	.align	128
        .global         _ZN2at6native18elementwise_kernelILi128ELi4EZNS0_15gpu_kernel_implINS0_13BinaryFunctorIaabZZZNS0_22logical_or_kernel_cudaERNS_14TensorIteratorEENKUlvE0_clEvENKUlvE0_clEvEUlaaE_EEEEvRNS_18TensorIteratorBaseERKT_EUliE_EEviT1_
        .type           _ZN2at6native18elementwise_kernelILi128ELi4EZNS0_15gpu_kernel_implINS0_13BinaryFunctorIaabZZZNS0_22logical_or_kernel_cudaERNS_14TensorIteratorEENKUlvE0_clEvENKUlvE0_clEvEUlaaE_EEEEvRNS_18TensorIteratorBaseERKT_EUliE_EEviT1_,@function
        .size           _ZN2at6native18elementwise_kernelILi128ELi4EZNS0_15gpu_kernel_implINS0_13BinaryFunctorIaabZZZNS0_22logical_or_kernel_cudaERNS_14TensorIteratorEENKUlvE0_clEvENKUlvE0_clEvEUlaaE_EEEEvRNS_18TensorIteratorBaseERKT_EUliE_EEviT1_,(.L_x_42947 - _ZN2at6native18elementwise_kernelILi128ELi4EZNS0_15gpu_kernel_implINS0_13BinaryFunctorIaabZZZNS0_22logical_or_kernel_cudaERNS_14TensorIteratorEENKUlvE0_clEvENKUlvE0_clEvEUlaaE_EEEEvRNS_18TensorIteratorBaseERKT_EUliE_EEviT1_)
        .other          _ZN2at6native18elementwise_kernelILi128ELi4EZNS0_15gpu_kernel_implINS0_13BinaryFunctorIaabZZZNS0_22logical_or_kernel_cudaERNS_14TensorIteratorEENKUlvE0_clEvENKUlvE0_clEvEUlaaE_EEEEvRNS_18TensorIteratorBaseERKT_EUliE_EEviT1_,@"STO_CUDA_ENTRY STV_DEFAULT"
_ZN2at6native18elementwise_kernelILi128ELi4EZNS0_15gpu_kernel_implINS0_13BinaryFunctorIaabZZZNS0_22logical_or_kernel_cudaERNS_14TensorIteratorEENKUlvE0_clEvENKUlvE0_clEvEUlaaE_EEEEvRNS_18TensorIteratorBaseERKT_EUliE_EEviT1_:
.text._ZN2at6native18elementwise_kernelILi128ELi4EZNS0_15gpu_kernel_implINS0_13BinaryFunctorIaabZZZNS0_22logical_or_kernel_cudaERNS_14TensorIteratorEENKUlvE0_clEvENKUlvE0_clEvEUlaaE_EEEEvRNS_18TensorIteratorBaseERKT_EUliE_EEviT1_:
        /* <DEDUP_REMOVED lines=371> */
.L_x_26094:
        /* <DEDUP_REMOVED lines=16> */
.L_x_26098:
[----:B------:R0:W5:Y:S01]  /*1830*/  LDG.E.U8 R19, desc[UR36][R2.64] ;  /* 0x0000002402137981 */ /* 0x000162000c1e1100 */
[----:B------:R-:W-:Y:S05]  /*1840*/  BRA `(.L_x_26100) ;  /* 0x0000000c004c7947 */ /* 0x000fea0003800000 */
.L_x_26097:
        /* <DEDUP_REMOVED lines=8> */
.L_x_26102:
[----:B------:R0:W5:Y:S01]  /*18d0*/  LDG.E.U8 R19, desc[UR36][R2.64] ;  /* 0x0000002402137981 */ /* 0x000162000c1e1100 */
[----:B------:R-:W-:Y:S05]  /*18e0*/  BRA `(.L_x_26100) ;  /* 0x0000000c00247947 */ /* 0x000fea0003800000 */
.L_x_26101:
[----:B------:R0:W5:Y:S01]  /*18f0*/  LDG.E.U16 R19, desc[UR36][R2.64] ;  /* 0x0000002402137981 */ /* 0x000162000c1e1500 */
[----:B------:R-:W-:Y:S05]  /*1900*/  BRA `(.L_x_26100) ;  /* 0x0000000c001c7947 */ /* 0x000fea0003800000 */
.L_x_26096:
        /* <DEDUP_REMOVED lines=9> */
.L_x_26104:
[----:B------:R-:W2:Y:S02]  /*19a0*/  LDG.E.U16 R0, desc[UR36][R2.64] ;  /* 0x0000002402007981 */ /* 0x000ea4000c1e1500 */
[----:B--2---:R-:W-:-:S06]  /*19b0*/  HADD2.F32 R0, -RZ, R0.H0_H0 ;  /* 0x20000000ff007230 */ /* 0x004fcc0000004100 */
[----:B------:R-:W0:Y:S02]  /*19c0*/  F2I.FTZ.TRUNC.NTZ R0, R0 ;  /* 0x0000000000007305 */ /* 0x000e24000021f100 */
[----:B0-----:R-:W-:Y:S01]  /*19d0*/  PRMT R19, R0, 0x7610, R19 ;  /* 0x0000761000137816 */ /* 0x001fe20000000013 */
[----:B------:R-:W-:Y:S06]  /*19e0*/  BRA `(.L_x_26100) ;  /* 0x0000000800e47947 */ /* 0x000fec0003800000 */
.L_x_26103:
        /* <DEDUP_REMOVED lines=9> */
.L_x_26106:
[----:B------:R-:W2:Y:S02]  /*1a80*/  LDG.E.U16 R2, desc[UR36][R2.64] ;  /* 0x0000002402027981 */ /* 0x000ea4000c1e1500 */
[----:B--2---:R-:W-:-:S06]  /*1a90*/  HADD2.F32 R0, -RZ, R2.H0_H0 ;  /* 0x20000002ff007230 */ /* 0x004fcc0000004100 */
[----:B------:R-:W0:Y:S02]  /*1aa0*/  F2I.FTZ.TRUNC.NTZ R0, R0 ;  /* 0x0000000000007305 */ /* 0x000e24000021f100 */
[----:B0-----:R-:W-:Y:S01]  /*1ab0*/  PRMT R19, R0, 0x7610, R19 ;  /* 0x0000761000137816 */ /* 0x001fe20000000013 */
[----:B------:R-:W-:Y:S06]  /*1ac0*/  BRA `(.L_x_26100) ;  /* 0x0000000800ac7947 */ /* 0x000fec0003800000 */
.L_x_26105:
[----:B------:R-:W2:Y:S02]  /*1ad0*/  LDG.E.64 R2, desc[UR36][R2.64] ;  /* 0x0000002402027981 */ /* 0x000ea4000c1e1b00 */
[----:B--2---:R0:W1:Y:S02]  /*1ae0*/  F2I.F64.TRUNC R19, R2 ;  /* 0x0000000200137311 */ /* 0x004064000030d100 */
[----:B01----:R-:W-:Y:S05]  /*1af0*/  BRA `(.L_x_26100) ;  /* 0x0000000800a07947 */ /* 0x003fea0003800000 */
.L_x_26095:
        /* <DEDUP_REMOVED lines=12> */
.L_x_26109:
[----:B------:R-:W2:Y:S02]  /*1bc0*/  LDG.E.64 R2, desc[UR36][R2.64] ;  /* 0x0000002402027981 */ /* 0x000ea4000c1e1b00 */
[----:B--2---:R3:W4:Y:S02]  /*1bd0*/  F2I.F64.TRUNC R19, R2 ;  /* 0x0000000200137311 */ /* 0x004724000030d100 */
[----:B---34-:R-:W-:Y:S05]  /*1be0*/  BRA `(.L_x_26100) ;  /* 0x0000000800647947 */ /* 0x018fea0003800000 */
.L_x_26108:
        /* <DEDUP_REMOVED lines=27> */
.L_x_26111:
        /* <DEDUP_REMOVED lines=14> */
.L_x_26110:
[----:B------:R-:W2:Y:S02]  /*1e80*/  LDG.E.U16 R0, desc[UR36][R2.64] ;  /* 0x0000002402007981 */ /* 0x000ea4000c1e1500 */
[----:B--2---:R-:W-:-:S06]  /*1e90*/  SHF.L.U32 R0, R0, 0x10, RZ ;  /* 0x0000001000007819 */ /* 0x004fcc00000006ff */
[----:B------:R-:W0:Y:S02]  /*1ea0*/  F2I.FTZ.TRUNC.NTZ R0, R0 ;  /* 0x0000000000007305 */ /* 0x000e24000021f100 */
[----:B0-----:R-:W-:Y:S01]  /*1eb0*/  PRMT R19, R0, 0x7610, R19 ;  /* 0x0000761000137816 */ /* 0x001fe20000000013 */
[----:B------:R-:W-:Y:S06]  /*1ec0*/  BRA `(.L_x_26100) ;  /* 0x0000000400ac7947 */ /* 0x000fec0003800000 */
.L_x_26107:
        /* <DEDUP_REMOVED lines=10> */
.L_x_26114:
        /* <DEDUP_REMOVED lines=21> */
.L_x_26118:
[----:B------:R-:W-:Y:S05]  /*20c0*/  BSYNC.RECONVERGENT B1 ;  /* 0x0000000000017941 */ /* 0x000fea0003800200 */
.L_x_26117:
[----:B------:R-:W-:Y:S01]  /*20d0*/  IMAD.SHL.U32 R0, R0, 0x100000, RZ ;  /* 0x0010000000007824 */ /* 0x000fe200078e00ff */
[----:B------:R-:W-:-:S04]  /*20e0*/  LEA R2, R2, 0x3b800000, 0x17 ;  /* 0x3b80000002027811 */ /* 0x000fc800078eb8ff */
[----:B------:R-:W-:-:S07]  /*20f0*/  LOP3.LUT R0, R2, R0, R7, 0xfe, !PT ;  /* 0x0000000002007212 */ /* 0x000fce00078efe07 */
.L_x_26116:
[----:B------:R-:W-:Y:S05]  /*2100*/  BSYNC.RECONVERGENT B0 ;  /* 0x0000000000007941 */ /* 0x000fea0003800200 */
.L_x_26115:
[----:B------:R-:W0:Y:S02]  /*2110*/  F2I.FTZ.TRUNC.NTZ R0, R0 ;  /* 0x0000000000007305 */ /* 0x000e24000021f100 */
[----:B0-----:R-:W-:Y:S01]  /*2120*/  PRMT R19, R0, 0x7610, R19 ;  /* 0x0000761000137816 */ /* 0x001fe20000000013 */
[----:B------:R-:W-:Y:S06]  /*2130*/  BRA `(.L_x_26100) ;  /* 0x0000000400107947 */ /* 0x000fec0003800000 */
.L_x_26113:
        /* <DEDUP_REMOVED lines=21> */
.L_x_26122:
[----:B------:R-:W-:Y:S05]  /*2290*/  BSYNC.RECONVERGENT B1 ;  /* 0x0000000000017941 */ /* 0x000fea0003800200 */
.L_x_26121:
[----:B------:R-:W-:Y:S01]  /*22a0*/  IMAD.SHL.U32 R0, R0, 0x200000, RZ ;  /* 0x0020000000007824 */ /* 0x000fe200078e00ff */
[----:B------:R-:W-:-:S04]  /*22b0*/  LEA R2, R2, 0x37800000, 0x17 ;  /* 0x3780000002027811 */ /* 0x000fc800078eb8ff */
[----:B------:R-:W-:-:S07]  /*22c0*/  LOP3.LUT R0, R2, R0, R7, 0xfe, !PT ;  /* 0x0000000002007212 */ /* 0x000fce00078efe07 */
.L_x_26120:
[----:B------:R-:W-:Y:S05]  /*22d0*/  BSYNC.RECONVERGENT B0 ;  /* 0x0000000000007941 */ /* 0x000fea0003800200 */
.L_x_26119:
[----:B------:R-:W0:Y:S02]  /*22e0*/  F2I.FTZ.TRUNC.NTZ R0, R0 ;  /* 0x0000000000007305 */ /* 0x000e24000021f100 */
[----:B0-----:R-:W-:Y:S01]  /*22f0*/  PRMT R19, R0, 0x7610, R19 ;  /* 0x0000761000137816 */ /* 0x001fe20000000013 */
[----:B------:R-:W-:Y:S06]  /*2300*/  BRA `(.L_x_26100) ;  /* 0x00000000009c7947 */ /* 0x000fec0003800000 */
.L_x_26112:
[----:B------:R-:W-:-:S09]  /*2310*/  UISETP.NE.AND UP0, UPT, UR4, 0x1c, UPT ;  /* 0x0000001c0400788c */ /* 0x000fd2000bf05270 */
[----:B------:R-:W-:Y:S05]  /*2320*/  BRA.U !UP0, `(.L_x_26123) ;  /* 0x0000000108907547 */ /* 0x000fea000b800000 */
[----:B------:R-:W-:-:S09]  /*2330*/  UISETP.NE.AND UP0, UPT, UR4, 0x1d, UPT ;  /* 0x0000001d0400788c */ /* 0x000fd2000bf05270 */
[----:B------:R-:W-:Y:S05]  /*2340*/  BRA.U !UP0, `(.L_x_26124) ;  /* 0x0000000108807547 */ /* 0x000fea000b800000 */
[----:B------:R-:W-:-:S09]  /*2350*/  UISETP.NE.AND UP0, UPT, UR4, 0x2c, UPT ;  /* 0x0000002c0400788c */ /* 0x000fd2000bf05270 */
[----:B------:R-:W-:Y:S05]  /*2360*/  BRA.U !UP0, `(.L_x_26125) ;  /* 0x0000000108487547 */ /* 0x000fea000b800000 */
.L_x_26099:
        /* <DEDUP_REMOVED lines=16> */
.L_x_26126:
[----:B------:R-:W-:Y:S01]  /*2470*/  PRMT R19, RZ, 0x7610, R19 ;  /* 0x00007610ff137816 */ /* 0x000fe20000000013 */
[----:B------:R-:W-:Y:S06]  /*2480*/  BRA `(.L_x_26100) ;  /* 0x00000000003c7947 */ /* 0x000fec0003800000 */
.L_x_26125:
        /* <DEDUP_REMOVED lines=8> */
.L_x_26128:
[----:B------:R-:W-:Y:S05]  /*2510*/  BSYNC.RECONVERGENT B0 ;  /* 0x0000000000007941 */ /* 0x000fea0003800200 */
.L_x_26127:
[----:B------:R-:W0:Y:S02]  /*2520*/  F2I.FTZ.TRUNC.NTZ R0, R0 ;  /* 0x0000000000007305 */ /* 0x000e24000021f100 */
[----:B0-----:R-:W-:Y:S01]  /*2530*/  PRMT R19, R0, 0x7610, R19 ;  /* 0x0000761000137816 */ /* 0x001fe20000000013 */
[----:B------:R-:W-:Y:S06]  /*2540*/  BRA `(.L_x_26100) ;  /* 0x00000000000c7947 */ /* 0x000fec0003800000 */
.L_x_26124:
[----:B------:R2:W5:Y:S01]  /*2550*/  LDG.E.U8 R19, desc[UR36][R2.64] ;  /* 0x0000002402137981 */ /* 0x000562000c1e1100 */
[----:B------:R-:W-:Y:S05]  /*2560*/  BRA `(.L_x_26100) ;  /* 0x0000000000047947 */ /* 0x000fea0003800000 */
.L_x_26123:
[----:B------:R1:W5:Y:S02]  /*2570*/  LDG.E.U8 R19, desc[UR36][R2.64] ;  /* 0x0000002402137981 */ /* 0x000364000c1e1100 */
.L_x_26100:
        /* <DEDUP_REMOVED lines=16> */
.L_x_26132:
[----:B------:R3:W5:Y:S01]  /*2680*/  LDG.E.U8 R0, desc[UR36][R2.64] ;  /* 0x0000002402007981 */ /* 0x000762000c1e1100 */
[----:B------:R-:W-:Y:S05]  /*2690*/  BRA `(.L_x_26134) ;  /* 0x0000000c004c7947 */ /* 0x000fea0003800000 */
.L_x_26131:
        /* <DEDUP_REMOVED lines=8> */
.L_x_26136:
[----:B------:R1:W5:Y:S01]  /*2720*/  LDG.E.U8 R0, desc[UR36][R2.64] ;  /* 0x0000002402007981 */ /* 0x000362000c1e1100 */
[----:B------:R-:W-:Y:S05]  /*2730*/  BRA `(.L_x_26134) ;  /* 0x0000000c00247947 */ /* 0x000fea0003800000 */
.L_x_26135:
[----:B------:R2:W5:Y:S01]  /*2740*/  LDG.E.U16 R0, desc[UR36][R2.64] ;  /* 0x0000002402007981 */ /* 0x000562000c1e1500 */
[----:B------:R-:W-:Y:S05]  /*2750*/  BRA `(.L_x_26134) ;  /* 0x0000000c001c7947 */ /* 0x000fea0003800000 */
.L_x_26130:
        /* <DEDUP_REMOVED lines=9> */
.L_x_26138:
[----:B------:R-:W2:Y:S02]  /*27f0*/  LDG.E.U16 R4, desc[UR36][R2.64] ;  /* 0x0000002402047981 */ /* 0x000ea4000c1e1500 */
[----:B--2---:R-:W-:-:S06]  /*2800*/  HADD2.F32 R4, -RZ, R4.H0_H0 ;  /* 0x20000004ff047230 */ /* 0x004fcc0000004100 */
[----:B------:R-:W0:Y:S02]  /*2810*/  F2I.FTZ.TRUNC.NTZ R4, R4 ;  /* 0x0000000400047305 */ /* 0x000e24000021f100 */
[----:B0-----:R-:W-:Y:S01]  /*2820*/  PRMT R0, R4, 0x7610, R0 ;  /* 0x0000761004007816 */ /* 0x001fe20000000000 */
[----:B------:R-:W-:Y:S06]  /*2830*/  BRA `(.L_x_26134) ;  /* 0x0000000800e47947 */ /* 0x000fec0003800000 */
.L_x_26137:
        /* <DEDUP_REMOVED lines=9> */
.L_x_26140:
[----:B------:R-:W2:Y:S02]  /*28d0*/  LDG.E.U16 R2, desc[UR36][R2.64] ;  /* 0x0000002402027981 */ /* 0x000ea4000c1e1500 */
[----:B--2---:R-:W-:-:S06]  /*28e0*/  HADD2.F32 R4, -RZ, R2.H0_H0 ;  /* 0x20000002ff047230 */ /* 0x004fcc0000004100 */
[----:B------:R-:W0:Y:S02]  /*28f0*/  F2I.FTZ.TRUNC.NTZ R4, R4 ;  /* 0x0000000400047305 */ /* 0x000e24000021f100 */
[----:B0-----:R-:W-:Y:S01]  /*2900*/  PRMT R0, R4, 0x7610, R0 ;  /* 0x0000761004007816 */ /* 0x001fe20000000000 */
[----:B------:R-:W-:Y:S06]  /*2910*/  BRA `(.L_x_26134) ;  /* 0x0000000800ac7947 */ /* 0x000fec0003800000 */
.L_x_26139:
[----:B------:R-:W2:Y:S02]  /*2920*/  LDG.E.64 R2, desc[UR36][R2.64] ;  /* 0x0000002402027981 */ /* 0x000ea4000c1e1b00 */
[----:B--2---:R0:W1:Y:S02]  /*2930*/  F2I.F64.TRUNC R0, R2 ;  /* 0x0000000200007311 */ /* 0x004064000030d100 */
[----:B01----:R-:W-:Y:S05]  /*2940*/  BRA `(.L_x_26134) ;  /* 0x0000000800a07947 */ /* 0x003fea0003800000 */
.L_x_26129:
        /* <DEDUP_REMOVED lines=12> */
.L_x_26143:
[----:B------:R-:W2:Y:S02]  /*2a10*/  LDG.E.64 R2, desc[UR36][R2.64] ;  /* 0x0000002402027981 */ /* 0x000ea4000c1e1b00 */
[----:B--2---:R0:W1:Y:S02]  /*2a20*/  F2I.F64.TRUNC R0, R2 ;  /* 0x0000000200007311 */ /* 0x004064000030d100 */
[----:B01----:R-:W-:Y:S05]  /*2a30*/  BRA `(.L_x_26134) ;  /* 0x0000000800647947 */ /* 0x003fea0003800000 */
.L_x_26142:
        /* <DEDUP_REMOVED lines=27> */
.L_x_26145:
        /* <DEDUP_REMOVED lines=14> */
.L_x_26144:
[----:B------:R-:W2:Y:S02]  /*2cd0*/  LDG.E.U16 R4, desc[UR36][R2.64] ;  /* 0x0000002402047981 */ /* 0x000ea4000c1e1500 */
[----:B--2---:R-:W-:-:S06]  /*2ce0*/  IMAD.U32 R4, R4, 0x10000, RZ ;  /* 0x0001000004047824 */ /* 0x004fcc00078e00ff */
[----:B------:R-:W0:Y:S02]  /*2cf0*/  F2I.FTZ.TRUNC.NTZ R4, R4 ;  /* 0x0000000400047305 */ /* 0x000e24000021f100 */
[----:B0-----:R-:W-:Y:S01]  /*2d00*/  PRMT R0, R4, 0x7610, R0 ;  /* 0x0000761004007816 */ /* 0x001fe20000000000 */
[----:B------:R-:W-:Y:S06]  /*2d10*/  BRA `(.L_x_26134) ;  /* 0x0000000400ac7947 */ /* 0x000fec0003800000 */
.L_x_26141:
        /* <DEDUP_REMOVED lines=10> */
.L_x_26148:
        /* <DEDUP_REMOVED lines=21> */
.L_x_26152:
[----:B------:R-:W-:Y:S05]  /*2f10*/  BSYNC.RECONVERGENT B1 ;  /* 0x0000000000017941 */ /* 0x000fea0003800200 */
.L_x_26151:
[----:B------:R-:W-:Y:S01]  /*2f20*/  IMAD.SHL.U32 R0, R0, 0x100000, RZ ;  /* 0x0010000000007824 */ /* 0x000fe200078e00ff */
[----:B------:R-:W-:-:S04]  /*2f30*/  LEA R2, R2, 0x3b800000, 0x17 ;  /* 0x3b80000002027811 */ /* 0x000fc800078eb8ff */
[----:B------:R-:W-:-:S07]  /*2f40*/  LOP3.LUT R4, R2, R0, R7, 0xfe, !PT ;  /* 0x0000000002047212 */ /* 0x000fce00078efe07 */
.L_x_26150:
[----:B------:R-:W-:Y:S05]  /*2f50*/  BSYNC.RECONVERGENT B0 ;  /* 0x0000000000007941 */ /* 0x000fea0003800200 */
.L_x_26149:
[----:B------:R-:W0:Y:S02]  /*2f60*/  F2I.FTZ.TRUNC.NTZ R4, R4 ;  /* 0x0000000400047305 */ /* 0x000e24000021f100 */
[----:B0-----:R-:W-:Y:S01]  /*2f70*/  PRMT R0, R4, 0x7610, R0 ;  /* 0x0000761004007816 */ /* 0x001fe20000000000 */
[----:B------:R-:W-:Y:S06]  /*2f80*/  BRA `(.L_x_26134) ;  /* 0x0000000400107947 */ /* 0x000fec0003800000 */
.L_x_26147:
        /* <DEDUP_REMOVED lines=21> */
.L_x_26156:
[----:B------:R-:W-:Y:S05]  /*30e0*/  BSYNC.RECONVERGENT B1 ;  /* 0x0000000000017941 */ /* 0x000fea0003800200 */
.L_x_26155:
[----:B------:R-:W-:Y:S01]  /*30f0*/  IMAD.SHL.U32 R0, R0, 0x200000, RZ ;  /* 0x0020000000007824 */ /* 0x000fe200078e00ff */
[----:B------:R-:W-:-:S04]  /*3100*/  LEA R2, R2, 0x37800000, 0x17 ;  /* 0x3780000002027811 */ /* 0x000fc800078eb8ff */
[----:B------:R-:W-:-:S07]  /*3110*/  LOP3.LUT R4, R2, R0, R7, 0xfe, !PT ;  /* 0x0000000002047212 */ /* 0x000fce00078efe07 */
.L_x_26154:
[----:B------:R-:W-:Y:S05]  /*3120*/  BSYNC.RECONVERGENT B0 ;  /* 0x0000000000007941 */ /* 0x000fea0003800200 */
.L_x_26153:
[----:B------:R-:W0:Y:S02]  /*3130*/  F2I.FTZ.TRUNC.NTZ R4, R4 ;  /* 0x0000000400047305 */ /* 0x000e24000021f100 */
[----:B0-----:R-:W-:Y:S01]  /*3140*/  PRMT R0, R4, 0x7610, R0 ;  /* 0x0000761004007816 */ /* 0x001fe20000000000 */
[----:B------:R-:W-:Y:S06]  /*3150*/  BRA `(.L_x_26134) ;  /* 0x00000000009c7947 */ /* 0x000fec0003800000 */
.L_x_26146:
[----:B------:R-:W-:-:S09]  /*3160*/  UISETP.NE.AND UP0, UPT, UR4, 0x1c, UPT ;  /* 0x0000001c0400788c */ /* 0x000fd2000bf05270 */
[----:B------:R-:W-:Y:S05]  /*3170*/  BRA.U !UP0, `(.L_x_26157) ;  /* 0x0000000108907547 */ /* 0x000fea000b800000 */
[----:B------:R-:W-:-:S09]  /*3180*/  UISETP.NE.AND UP0, UPT, UR4, 0x1d, UPT ;  /* 0x0000001d0400788c */ /* 0x000fd2000bf05270 */
[----:B------:R-:W-:Y:S05]  /*3190*/  BRA.U !UP0, `(.L_x_26158) ;  /* 0x0000000108807547 */ /* 0x000fea000b800000 */
[----:B------:R-:W-:-:S09]  /*31a0*/  UISETP.NE.AND UP0, UPT, UR4, 0x2c, UPT ;  /* 0x0000002c0400788c */ /* 0x000fd2000bf05270 */
[----:B------:R-:W-:Y:S05]  /*31b0*/  BRA.U !UP0, `(.L_x_26159) ;  /* 0x0000000108487547 */ /* 0x000fea000b800000 */
.L_x_26133:
        /* <DEDUP_REMOVED lines=16> */
.L_x_26160:
[----:B------:R-:W-:Y:S01]  /*32c0*/  PRMT R0, RZ, 0x7610, R0 ;  /* 0x00007610ff007816 */ /* 0x000fe20000000000 */
[----:B------:R-:W-:Y:S06]  /*32d0*/  BRA `(.L_x_26134) ;  /* 0x00000000003c7947 */ /* 0x000fec0003800000 */
.L_x_26159:
        /* <DEDUP_REMOVED lines=8> */
.L_x_26162:
[----:B------:R-:W-:Y:S05]  /*3360*/  BSYNC.RECONVERGENT B0 ;  /* 0x0000000000007941 */ /* 0x000fea0003800200 */
.L_x_26161:
[----:B------:R-:W0:Y:S02]  /*3370*/  F2I.FTZ.TRUNC.NTZ R4, R4 ;  /* 0x0000000400047305 */ /* 0x000e24000021f100 */
[----:B0-----:R-:W-:Y:S01]  /*3380*/  PRMT R0, R4, 0x7610, R0 ;  /* 0x0000761004007816 */ /* 0x001fe20000000000 */
[----:B------:R-:W-:Y:S06]  /*3390*/  BRA `(.L_x_26134) ;  /* 0x00000000000c7947 */ /* 0x000fec0003800000 */
.L_x_26158:
[----:B------:R0:W5:Y:S01]  /*33a0*/  LDG.E.U8 R0, desc[UR36][R2.64] ;  /* 0x0000002402007981 */ /* 0x000162000c1e1100 */
[----:B------:R-:W-:Y:S05]  /*33b0*/  BRA `(.L_x_26134) ;  /* 0x0000000000047947 */ /* 0x000fea0003800000 */
.L_x_26157:
[----:B------:R0:W5:Y:S02]  /*33c0*/  LDG.E.U8 R0, desc[UR36][R2.64] ;  /* 0x0000002402007981 */ /* 0x000164000c1e1100 */
.L_x_26134:
[----:B------:R-:W0:Y:S01]  /*33d0*/  LDCU.64 UR6, c[0x0][0x5e8] ;  /* 0x0000bd00ff0677ac */ /* 0x000e220008000a00 */
[----:B-1--45:R-:W-:Y:S01]  /*33e0*/  LOP3.LUT P1, RZ, R19, 0xff, R0, 0xc8, !PT ;  /* 0x000000ff13ff7812 */ /* 0x032fe2000782c800 */
[----:B------:R-:W-:Y:S01]  /*33f0*/  BSSY.RECONVERGENT B6, `(.L_x_26163) ;  /* 0x00000d3000067945 */ /* 0x000fe20003800200 */
[----:B------:R-:W-:Y:S02]  /*3400*/  UPRMT UR4, UR43, 0x9910, URZ ;  /* 0x000099102b047896 */ /* 0x000fe400080000ff */
[----:B------:R-:W-:Y:S02]  /*3410*/  SEL R4, RZ, 0x1, !P1 ;  /* 0x00000001ff047807 */ /* 0x000fe40004800000 */
[----:B------:R-:W-:Y:S01]  /*3420*/  UISETP.GT.AND UP0, UPT, UR4, 0x9, UPT ;  /* 0x000000090400788c */ /* 0x000fe2000bf04270 */
[----:B0-23--:R-:W-:-:S04]  /*3430*/  IADD3 R2, P0, PT, R16, UR6, RZ ;  /* 0x0000000610027c10 */ /* 0x00dfc8000ff1e0ff */
        /* <DEDUP_REMOVED lines=12> */
.L_x_26167:
[----:B------:R1:W-:Y:S01]  /*3500*/  STG.E.U8 desc[UR36][R2.64], R4 ;  /* 0x0000000402007986 */ /* 0x0003e2000c101124 */
[----:B------:R-:W-:Y:S05]  /*3510*/  BRA `(.L_x_26169) ;  /* 0x0000000c00007947 */ /* 0x000fea0003800000 */
.L_x_26166:
        /* <DEDUP_REMOVED lines=9> */
.L_x_26171:
[----:B------:R3:W-:Y:S01]  /*35b0*/  STG.E desc[UR36][R2.64], R4 ;  /* 0x0000000402007986 */ /* 0x0007e2000c101924 */
[----:B------:R-:W-:Y:S05]  /*35c0*/  BRA `(.L_x_26169) ;  /* 0x0000000800d47947 */ /* 0x000fea0003800000 */
.L_x_26170:
[----:B------:R2:W-:Y:S01]  /*35d0*/  STG.E.U16 desc[UR36][R2.64], R4 ;  /* 0x0000000402007986 */ /* 0x0005e2000c101524 */
[----:B------:R-:W-:Y:S05]  /*35e0*/  BRA `(.L_x_26169) ;  /* 0x0000000800cc7947 */ /* 0x000fea0003800000 */
.L_x_26165:
        /* <DEDUP_REMOVED lines=9> */
.L_x_26173:
[----:B------:R-:W-:-:S04]  /*3680*/  I2FP.F32.U32 R0, R4 ;  /* 0x0000000400007245 */ /* 0x000fc80000201000 */
[----:B------:R-:W-:-:S05]  /*3690*/  F2FP.F16.F32.PACK_AB R0, RZ, R0 ;  /* 0x00000000ff00723e */ /* 0x000fca00000000ff */
[----:B------:R0:W-:Y:S01]  /*36a0*/  STG.E.U16 desc[UR36][R2.64], R0 ;  /* 0x0000000002007986 */ /* 0x0001e2000c101524 */
[----:B------:R-:W-:Y:S05]  /*36b0*/  BRA `(.L_x_26169) ;  /* 0x0000000800987947 */ /* 0x000fea0003800000 */
.L_x_26172:
        /* <DEDUP_REMOVED lines=10> */
.L_x_26175:
[----:B------:R-:W-:-:S04]  /*3760*/  I2FP.F32.U32 R4, R4 ;  /* 0x0000000400047245 */ /* 0x000fc80000201000 */
[----:B------:R-:W-:-:S04]  /*3770*/  F2FP.F16.F32.PACK_AB R5, RZ, R4 ;  /* 0x00000004ff05723e */ /* 0x000fc800000000ff */
[----:B------:R-:W-:-:S05]  /*3780*/  PRMT R5, R5, 0x5410, RZ ;  /* 0x0000541005057816 */ /* 0x000fca00000000ff */
[----:B------:R0:W-:Y:S01]  /*3790*/  STG.E desc[UR36][R2.64], R5 ;  /* 0x0000000502007986 */ /* 0x0001e2000c101924 */
[----:B------:R-:W-:Y:S05]  /*37a0*/  BRA `(.L_x_26169) ;  /* 0x00000008005c7947 */ /* 0x000fea0003800000 */
.L_x_26174:
[----:B------:R-:W0:Y:S02]  /*37b0*/  I2F.F64.U32 R4, R4 ;  /* 0x0000000400047312 */ /* 0x000e240000201800 */
[----:B0-----:R0:W-:Y:S01]  /*37c0*/  STG.E.64 desc[UR36][R2.64], R4 ;  /* 0x0000000402007986 */ /* 0x0011e2000c101b24 */
[----:B------:R-:W-:Y:S05]  /*37d0*/  BRA `(.L_x_26169) ;  /* 0x0000000800507947 */ /* 0x000fea0003800000 */
.L_x_26164:
        /* <DEDUP_REMOVED lines=10> */
.L_x_26178:
[----:B------:R-:W-:Y:S01]  /*3880*/  CS2R R6, SRZ ;  /* 0x0000000000067805 */ /* 0x000fe2000001ff00 */
[----:B------:R-:W0:Y:S04]  /*3890*/  I2F.F64.U32 R4, R4 ;  /* 0x0000000400047312 */ /* 0x000e280000201800 */
[----:B0-----:R0:W-:Y:S01]  /*38a0*/  STG.E.128 desc[UR36][R2.64], R4 ;  /* 0x0000000402007986 */ /* 0x0011e2000c101d24 */
[----:B------:R-:W-:Y:S05]  /*38b0*/  BRA `(.L_x_26169) ;  /* 0x0000000800187947 */ /* 0x000fea0003800000 */
.L_x_26177:
        /* <DEDUP_REMOVED lines=17> */
.L_x_26182:
[----:B------:R-:W-:Y:S05]  /*39d0*/  BSYNC.RECONVERGENT B0 ;  /* 0x0000000000007941 */ /* 0x000fea0003800200 */
.L_x_26181:
[----:B------:R0:W-:Y:S01]  /*39e0*/  STG.E.U8 desc[UR36][R2.64], R5 ;  /* 0x0000000502007986 */ /* 0x0001e2000c101124 */
[----:B------:R-:W-:Y:S05]  /*39f0*/  BRA `(.L_x_26169) ;  /* 0x0000000400c87947 */ /* 0x000fea0003800000 */
.L_x_26180:
        /* <DEDUP_REMOVED lines=16> */
.L_x_26179:
[----:B------:R-:W-:-:S04]  /*3b00*/  I2FP.F32.U32 R0, R4 ;  /* 0x0000000400007245 */ /* 0x000fc80000201000 */
[----:B------:R-:W-:-:S05]  /*3b10*/  F2FP.BF16.F32.PACK_AB R0, RZ, R0 ;  /* 0x00000000ff00723e */ /* 0x000fca00000010ff */
[----:B------:R0:W-:Y:S01]  /*3b20*/  STG.E.U16 desc[UR36][R2.64], R0 ;  /* 0x0000000002007986 */ /* 0x0001e2000c101524 */
[----:B------:R-:W-:Y:S05]  /*3b30*/  BRA `(.L_x_26169) ;  /* 0x0000000400787947 */ /* 0x000fea0003800000 */
.L_x_26176:
        /* <DEDUP_REMOVED lines=10> */
.L_x_26185:
        /* <DEDUP_REMOVED lines=12> */
.L_x_26188:
[----:B------:R-:W-:-:S04]  /*3ca0*/  SHF.R.U32.HI R0, RZ, 0x14, R5 ;  /* 0x00000014ff007819 */ /* 0x000fc80000011605 */
[----:B------:R-:W-:-:S04]  /*3cb0*/  LOP3.LUT R0, R0, 0x1, RZ, 0xc0, !PT ;  /* 0x0000000100007812 */ /* 0x000fc800078ec0ff */
[----:B------:R-:W-:-:S04]  /*3cc0*/  IADD3 R0, PT, PT, R5, 0x487ffff, R0 ;  /* 0x0487ffff05007810 */ /* 0x000fc80007ffe000 */
[----:B------:R-:W-:-:S04]  /*3cd0*/  SHF.R.U32.HI R0, RZ, 0x14, R0 ;  /* 0x00000014ff007819 */ /* 0x000fc80000011600 */
[----:B------:R-:W-:-:S07]  /*3ce0*/  LOP3.LUT R4, R0, 0xff, RZ, 0xc0, !PT ;  /* 0x000000ff00047812 */ /* 0x000fce00078ec0ff */
.L_x_26189:
[----:B------:R-:W-:-:S07]  /*3cf0*/  PRMT R0, R4, 0x7610, R0 ;  /* 0x0000761004007816 */ /* 0x000fce0000000000 */
.L_x_26187:
[----:B------:R-:W-:Y:S05]  /*3d00*/  BSYNC.RECONVERGENT B0 ;  /* 0x0000000000007941 */ /* 0x000fea0003800200 */
.L_x_26186:
[----:B------:R0:W-:Y:S01]  /*3d10*/  STG.E.U8 desc[UR36][R2.64], R0 ;  /* 0x0000000002007986 */ /* 0x0001e2000c101124 */
[----:B------:R-:W-:Y:S05]  /*3d20*/  BRA `(.L_x_26169) ;  /* 0x0000000000fc7947 */ /* 0x000fea0003800000 */
.L_x_26184:
        /* <DEDUP_REMOVED lines=12> */
.L_x_26192:
[----:B------:R-:W-:-:S04]  /*3df0*/  SHF.R.U32.HI R0, RZ, 0x15, R5 ;  /* 0x00000015ff007819 */ /* 0x000fc80000011605 */
[----:B------:R-:W-:-:S04]  /*3e00*/  LOP3.LUT R0, R0, 0x1, RZ, 0xc0, !PT ;  /* 0x0000000100007812 */ /* 0x000fc800078ec0ff */
[----:B------:R-:W-:-:S04]  /*3e10*/  IADD3 R0, PT, PT, R5, 0x88fffff, R0 ;  /* 0x088fffff05007810 */ /* 0x000fc80007ffe000 */
[----:B------:R-:W-:-:S04]  /*3e20*/  SHF.R.U32.HI R0, RZ, 0x15, R0 ;  /* 0x00000015ff007819 */ /* 0x000fc80000011600 */
[----:B------:R-:W-:-:S07]  /*3e30*/  LOP3.LUT R4, R0, 0xff, RZ, 0xc0, !PT ;  /* 0x000000ff00047812 */ /* 0x000fce00078ec0ff */
.L_x_26193:
[----:B------:R-:W-:-:S07]  /*3e40*/  PRMT R0, R4, 0x7610, R0 ;  /* 0x0000761004007816 */ /* 0x000fce0000000000 */
.L_x_26191:
[----:B------:R-:W-:Y:S05]  /*3e50*/  BSYNC.RECONVERGENT B0 ;  /* 0x0000000000007941 */ /* 0x000fea0003800200 */
.L_x_26190:
[----:B------:R0:W-:Y:S01]  /*3e60*/  STG.E.U8 desc[UR36][R2.64], R0 ;  /* 0x0000000002007986 */ /* 0x0001e2000c101124 */
[----:B------:R-:W-:Y:S05]  /*3e70*/  BRA `(.L_x_26169) ;  /* 0x0000000000a87947 */ /* 0x000fea0003800000 */
.L_x_26183:
[----:B------:R-:W-:-:S09]  /*3e80*/  UISETP.NE.AND UP0, UPT, UR4, 0x1c, UPT ;  /* 0x0000001c0400788c */ /* 0x000fd2000bf05270 */
[----:B------:R-:W-:Y:S05]  /*3e90*/  BRA.U !UP0, `(.L_x_26194) ;  /* 0x00000001089c7547 */ /* 0x000fea000b800000 */
[----:B------:R-:W-:-:S09]  /*3ea0*/  UISETP.NE.AND UP0, UPT, UR4, 0x1d, UPT ;  /* 0x0000001d0400788c */ /* 0x000fd2000bf05270 */
[----:B------:R-:W-:Y:S05]  /*3eb0*/  BRA.U !UP0, `(.L_x_26195) ;  /* 0x0000000108887547 */ /* 0x000fea000b800000 */
[----:B------:R-:W-:-:S09]  /*3ec0*/  UISETP.NE.AND UP0, UPT, UR4, 0x2c, UPT ;  /* 0x0000002c0400788c */ /* 0x000fd2000bf05270 */
[----:B------:R-:W-:Y:S05]  /*3ed0*/  BRA.U !UP0, `(.L_x_26196) ;  /* 0x0000000108447547 */ /* 0x000fea000b800000 */
.L_x_26168:
        /* <DEDUP_REMOVED lines=16> */
.L_x_26197:
[----:B------:R-:W-:Y:S05]  /*3fe0*/  BRA `(.L_x_26169) ;  /* 0x00000000004c7947 */ /* 0x000fea0003800000 */
.L_x_26196:
        /* <DEDUP_REMOVED lines=15> */
.L_x_26195:
[----:B------:R-:W-:-:S05]  /*40e0*/  MOV R5, RZ ;  /* 0x000000ff00057202 */ /* 0x000fca0000000f00 */
[----:B------:R0:W-:Y:S01]  /*40f0*/  STG.E.64 desc[UR36][R2.64], R4 ;  /* 0x0000000402007986 */ /* 0x0001e2000c101b24 */
[----:B------:R-:W-:Y:S05]  /*4100*/  BRA `(.L_x_26169) ;  /* 0x0000000000047947 */ /* 0x000fea0003800000 */
.L_x_26194:
[----:B------:R0:W-:Y:S02]  /*4110*/  STG.E desc[UR36][R2.64], R4 ;  /* 0x0000000402007986 */ /* 0x0001e4000c101924 */
.L_x_26169:
[----:B------:R-:W-:Y:S05]  /*4120*/  BSYNC.RECONVERGENT B6 ;  /* 0x0000000000067941 */ /* 0x000fea0003800200 */
.L_x_26163:
[----:B------:R-:W-:-:S07]  /*4130*/  VIADD R17, R17, 0x80 ;  /* 0x0000008011117836 */ /* 0x000fce0000000000 */
.L_x_26093:
[----:B------:R-:W-:Y:S05]  /*4140*/  BSYNC.RECONVERGENT B7 ;  /* 0x0000000000077941 */ /* 0x000fea0003800200 */
.L_x_26092:
        /* <DEDUP_REMOVED lines=358> */
.L_x_26200:
        /* <DEDUP_REMOVED lines=16> */
.L_x_26204:
[----:B------:R0:W5:Y:S01]  /*58b0*/  LDG.E.U8 R19, desc[UR36][R2.64] ;  /* 0x0000002402137981 */ /* 0x000162000c1e1100 */
[----:B------:R-:W-:Y:S05]  /*58c0*/  BRA `(.L_x_26206) ;  /* 0x0000000c004c7947 */ /* 0x000fea0003800000 */
.L_x_26203:
        /* <DEDUP_REMOVED lines=8> */
.L_x_26208:
[----:B------:R0:W5:Y:S01]  /*5950*/  LDG.E.U8 R19, desc[UR36][R2.64] ;  /* 0x0000002402137981 */ /* 0x000162000c1e1100 */
[----:B------:R-:W-:Y:S05]  /*5960*/  BRA `(.L_x_26206) ;  /* 0x0000000c00247947 */ /* 0x000fea0003800000 */
.L_x_26207:
[----:B------:R0:W5:Y:S01]  /*5970*/  LDG.E.U16 R19, desc[UR36][R2.64] ;  /* 0x0000002402137981 */ /* 0x000162000c1e1500 */
[----:B------:R-:W-:Y:S05]  /*5980*/  BRA `(.L_x_26206) ;  /* 0x0000000c001c7947 */ /* 0x000fea0003800000 */
.L_x_26202:
        /* <DEDUP_REMOVED lines=9> */
.L_x_26210:
[----:B------:R-:W2:Y:S02]  /*5a20*/  LDG.E.U16 R0, desc[UR36][R2.64] ;  /* 0x0000002402007981 */ /* 0x000ea4000c1e1500 */
[----:B--2---:R-:W-:-:S06]  /*5a30*/  HADD2.F32 R0, -RZ, R0.H0_H0 ;  /* 0x20000000ff007230 */ /* 0x004fcc0000004100 */
[----:B------:R-:W0:Y:S02]  /*5a40*/  F2I.FTZ.TRUNC.NTZ R0, R0 ;  /* 0x0000000000007305 */ /* 0x000e24000021f100 */
[----:B0-----:R-:W-:Y:S01]  /*5a50*/  PRMT R19, R0, 0x7610, R19 ;  /* 0x0000761000137816 */ /* 0x001fe20000000013 */
[----:B------:R-:W-:Y:S06]  /*5a60*/  BRA `(.L_x_26206) ;  /* 0x0000000800e47947 */ /* 0x000fec0003800000 */
.L_x_26209:
        /* <DEDUP_REMOVED lines=9> */
.L_x_26212:
[----:B------:R-:W2:Y:S02]  /*5b00*/  LDG.E.U16 R2, desc[UR36][R2.64] ;  /* 0x0000002402027981 */ /* 0x000ea4000c1e1500 */
[----:B--2---:R-:W-:-:S06]  /*5b10*/  HADD2.F32 R0, -RZ, R2.H0_H0 ;  /* 0x20000002ff007230 */ /* 0x004fcc0000004100 */
[----:B------:R-:W0:Y:S02]  /*5b20*/  F2I.FTZ.TRUNC.NTZ R0, R0 ;  /* 0x0000000000007305 */ /* 0x000e24000021f100 */
[----:B0-----:R-:W-:Y:S01]  /*5b30*/  PRMT R19, R0, 0x7610, R19 ;  /* 0x0000761000137816 */ /* 0x001fe20000000013 */
[----:B------:R-:W-:Y:S06]  /*5b40*/  BRA `(.L_x_26206) ;  /* 0x0000000800ac7947 */ /* 0x000fec0003800000 */
.L_x_26211:
[----:B------:R-:W2:Y:S02]  /*5b50*/  LDG.E.64 R2, desc[UR36][R2.64] ;  /* 0x0000002402027981 */ /* 0x000ea4000c1e1b00 */
[----:B--2---:R0:W1:Y:S02]  /*5b60*/  F2I.F64.TRUNC R19, R2 ;  /* 0x0000000200137311 */ /* 0x004064000030d100 */
[----:B01----:R-:W-:Y:S05]  /*5b70*/  BRA `(.L_x_26206) ;  /* 0x0000000800a07947 */ /* 0x003fea0003800000 */
.L_x_26201:
        /* <DEDUP_REMOVED lines=12> */
.L_x_26215:
[----:B------:R-:W2:Y:S02]  /*5c40*/  LDG.E.64 R2, desc[UR36][R2.64] ;  /* 0x0000002402027981 */ /* 0x000ea4000c1e1b00 */
[----:B--2---:R0:W1:Y:S02]  /*5c50*/  F2I.F64.TRUNC R19, R2 ;  /* 0x0000000200137311 */ /* 0x004064000030d100 */
[----:B01----:R-:W-:Y:S05]  /*5c60*/  BRA `(.L_x_26206) ;  /* 0x0000000800647947 */ /* 0x003fea0003800000 */
.L_x_26214:
        /* <DEDUP_REMOVED lines=27> */
.L_x_26217:
        /* <DEDUP_REMOVED lines=14> */
.L_x_26216:
[----:B------:R-:W2:Y:S02]  /*5f00*/  LDG.E.U16 R0, desc[UR36][R2.64] ;  /* 0x0000002402007981 */ /* 0x000ea4000c1e1500 */
[----:B--2---:R-:W-:-:S06]  /*5f10*/  IMAD.U32 R0, R0, 0x10000, RZ ;  /* 0x0001000000007824 */ /* 0x004fcc00078e00ff */
[----:B------:R-:W0:Y:S02]  /*5f20*/  F2I.FTZ.TRUNC.NTZ R0, R0 ;  /* 0x0000000000007305 */ /* 0x000e24000021f100 */
[----:B0-----:R-:W-:Y:S01]  /*5f30*/  PRMT R19, R0, 0x7610, R19 ;  /* 0x0000761000137816 */ /* 0x001fe20000000013 */
[----:B------:R-:W-:Y:S06]  /*5f40*/  BRA `(.L_x_26206) ;  /* 0x0000000400ac7947 */ /* 0x000fec0003800000 */
.L_x_26213:
        /* <DEDUP_REMOVED lines=10> */
.L_x_26220:
        /* <DEDUP_REMOVED lines=21> */
.L_x_26224:
[----:B------:R-:W-:Y:S05]  /*6140*/  BSYNC.RECONVERGENT B1 ;  /* 0x0000000000017941 */ /* 0x000fea0003800200 */
.L_x_26223:
[----:B------:R-:W-:Y:S01]  /*6150*/  IMAD.SHL.U32 R0, R0, 0x100000, RZ ;  /* 0x0010000000007824 */ /* 0x000fe200078e00ff */
[----:B------:R-:W-:-:S04]  /*6160*/  LEA R2, R2, 0x3b800000, 0x17 ;  /* 0x3b80000002027811 */ /* 0x000fc800078eb8ff */
[----:B------:R-:W-:-:S07]  /*6170*/  LOP3.LUT R0, R2, R0, R7, 0xfe, !PT ;  /* 0x0000000002007212 */ /* 0x000fce00078efe07 */
.L_x_26222:
[----:B------:R-:W-:Y:S05]  /*6180*/  BSYNC.RECONVERGENT B0 ;  /* 0x0000000000007941 */ /* 0x000fea0003800200 */
.L_x_26221:
[----:B------:R-:W0:Y:S02]  /*6190*/  F2I.FTZ.TRUNC.NTZ R0, R0 ;  /* 0x0000000000007305 */ /* 0x000e24000021f100 */
[----:B0-----:R-:W-:Y:S01]  /*61a0*/  PRMT R19, R0, 0x7610, R19 ;  /* 0x0000761000137816 */ /* 0x001fe20000000013 */
[----:B------:R-:W-:Y:S06]  /*61b0*/  BRA `(.L_x_26206) ;  /* 0x0000000400107947 */ /* 0x000fec0003800000 */
.L_x_26219:
        /* <DEDUP_REMOVED lines=21> */
.L_x_26228:
[----:B------:R-:W-:Y:S05]  /*6310*/  BSYNC.RECONVERGENT B1 ;  /* 0x0000000000017941 */ /* 0x000fea0003800200 */
.L_x_26227:
[----:B------:R-:W-:Y:S01]  /*6320*/  IMAD.SHL.U32 R0, R0, 0x200000, RZ ;  /* 0x0020000000007824 */ /* 0x000fe200078e00ff */
[----:B------:R-:W-:-:S04]  /*6330*/  LEA R2, R2, 0x37800000, 0x17 ;  /* 0x3780000002027811 */ /* 0x000fc800078eb8ff */
[----:B------:R-:W-:-:S07]  /*6340*/  LOP3.LUT R0, R2, R0, R7, 0xfe, !PT ;  /* 0x0000000002007212 */ /* 0x000fce00078efe07 */
.L_x_26226:
[----:B------:R-:W-:Y:S05]  /*6350*/  BSYNC.RECONVERGENT B0 ;  /* 0x0000000000007941 */ /* 0x000fea0003800200 */
.L_x_26225:
[----:B------:R-:W0:Y:S02]  /*6360*/  F2I.FTZ.TRUNC.NTZ R0, R0 ;  /* 0x0000000000007305 */ /* 0x000e24000021f100 */
[----:B0-----:R-:W-:Y:S01]  /*6370*/  PRMT R19, R0, 0x7610, R19 ;  /* 0x0000761000137816 */ /* 0x001fe20000000013 */
[----:B------:R-:W-:Y:S06]  /*6380*/  BRA `(.L_x_26206) ;  /* 0x00000000009c7947 */ /* 0x000fec0003800000 */
.L_x_26218:
        /* <DEDUP_REMOVED lines=14> */
.L_x_26232:
[----:B------:R-:W-:Y:S05]  /*6470*/  BSYNC.RECONVERGENT B0 ;  /* 0x0000000000007941 */ /* 0x000fea0003800200 */
.L_x_26231:
[----:B------:R-:W0:Y:S02]  /*6480*/  F2I.FTZ.TRUNC.NTZ R0, R0 ;  /* 0x0000000000007305 */ /* 0x000e24000021f100 */
[----:B0-----:R-:W-:Y:S01]  /*6490*/  PRMT R19, R0, 0x7610, R19 ;  /* 0x0000761000137816 */ /* 0x001fe20000000013 */
[----:B------:R-:W-:Y:S06]  /*64a0*/  BRA `(.L_x_26206) ;  /* 0x0000000000547947 */ /* 0x000fec0003800000 */
.L_x_26205:
        /* <DEDUP_REMOVED lines=16> */
.L_x_26233:
[----:B------:R-:W-:Y:S01]  /*65b0*/  PRMT R19, RZ, 0x7610, R19 ;  /* 0x00007610ff137816 */ /* 0x000fe20000000013 */
[----:B------:R-:W-:Y:S06]  /*65c0*/  BRA `(.L_x_26206) ;  /* 0x00000000000c7947 */ /* 0x000fec0003800000 */
.L_x_26230:
[----:B------:R2:W5:Y:S01]  /*65d0*/  LDG.E.U8 R19, desc[UR36][R2.64] ;  /* 0x0000002402137981 */ /* 0x000562000c1e1100 */
[----:B------:R-:W-:Y:S05]  /*65e0*/  BRA `(.L_x_26206) ;  /* 0x0000000000047947 */ /* 0x000fea0003800000 */
.L_x_26229:
[----:B------:R1:W5:Y:S02]  /*65f0*/  LDG.E.U8 R19, desc[UR36][R2.64] ;  /* 0x0000002402137981 */ /* 0x000364000c1e1100 */
.L_x_26206:
        /* <DEDUP_REMOVED lines=16> */
.L_x_26237:
[----:B------:R0:W5:Y:S01]  /*6700*/  LDG.E.U8 R0, desc[UR36][R2.64] ;  /* 0x0000002402007981 */ /* 0x000162000c1e1100 */
[----:B------:R-:W-:Y:S05]  /*6710*/  BRA `(.L_x_26239) ;  /* 0x0000000c004c7947 */ /* 0x000fea0003800000 */
.L_x_26236:
        /* <DEDUP_REMOVED lines=8> */
.L_x_26241:
[----:B------:R3:W5:Y:S01]  /*67a0*/  LDG.E.U8 R0, desc[UR36][R2.64] ;  /* 0x0000002402007981 */ /* 0x000762000c1e1100 */
[----:B------:R-:W-:Y:S05]  /*67b0*/  BRA `(.L_x_26239) ;  /* 0x0000000c00247947 */ /* 0x000fea0003800000 */
.L_x_26240:
[----:B------:R0:W5:Y:S01]  /*67c0*/  LDG.E.U16 R0, desc[UR36][R2.64] ;  /* 0x0000002402007981 */ /* 0x000162000c1e1500 */
[----:B------:R-:W-:Y:S05]  /*67d0*/  BRA `(.L_x_26239) ;  /* 0x0000000c001c7947 */ /* 0x000fea0003800000 */
.L_x_26235:
        /* <DEDUP_REMOVED lines=9> */
.L_x_26243:
[----:B------:R-:W2:Y:S02]  /*6870*/  LDG.E.U16 R4, desc[UR36][R2.64] ;  /* 0x0000002402047981 */ /* 0x000ea4000c1e1500 */
[----:B--2---:R-:W-:-:S06]  /*6880*/  HADD2.F32 R4, -RZ, R4.H0_H0 ;  /* 0x20000004ff047230 */ /* 0x004fcc0000004100 */
[----:B------:R-:W0:Y:S02]  /*6890*/  F2I.FTZ.TRUNC.NTZ R4, R4 ;  /* 0x0000000400047305 */ /* 0x000e24000021f100 */
[----:B0-----:R-:W-:Y:S01]  /*68a0*/  PRMT R0, R4, 0x7610, R0 ;  /* 0x0000761004007816 */ /* 0x001fe20000000000 */
[----:B------:R-:W-:Y:S06]  /*68b0*/  BRA `(.L_x_26239) ;  /* 0x0000000800e47947 */ /* 0x000fec0003800000 */
.L_x_26242:
        /* <DEDUP_REMOVED lines=9> */
.L_x_26245:
[----:B------:R-:W2:Y:S02]  /*6950*/  LDG.E.U16 R2, desc[UR36][R2.64] ;  /* 0x0000002402027981 */ /* 0x000ea4000c1e1500 */
[----:B--2---:R-:W-:-:S06]  /*6960*/  HADD2.F32 R4, -RZ, R2.H0_H0 ;  /* 0x20000002ff047230 */ /* 0x004fcc0000004100 */
[----:B------:R-:W0:Y:S02]  /*6970*/  F2I.FTZ.TRUNC.NTZ R4, R4 ;  /* 0x0000000400047305 */ /* 0x000e24000021f100 */
[----:B0-----:R-:W-:Y:S01]  /*6980*/  PRMT R0, R4, 0x7610, R0 ;  /* 0x0000761004007816 */ /* 0x001fe20000000000 */
[----:B------:R-:W-:Y:S06]  /*6990*/  BRA `(.L_x_26239) ;  /* 0x0000000800ac7947 */ /* 0x000fec0003800000 */
.L_x_26244:
[----:B------:R-:W2:Y:S02]  /*69a0*/  LDG.E.64 R2, desc[UR36][R2.64] ;  /* 0x0000002402027981 */ /* 0x000ea4000c1e1b00 */
[----:B--2---:R0:W1:Y:S02]  /*69b0*/  F2I.F64.TRUNC R0, R2 ;  /* 0x0000000200007311 */ /* 0x004064000030d100 */
[----:B01----:R-:W-:Y:S05]  /*69c0*/  BRA `(.L_x_26239) ;  /* 0x0000000800a07947 */ /* 0x003fea0003800000 */
.L_x_26234:
        /* <DEDUP_REMOVED lines=12> */
.L_x_26248:
[----:B------:R-:W2:Y:S02]  /*6a90*/  LDG.E.64 R2, desc[UR36][R2.64] ;  /* 0x0000002402027981 */ /* 0x000ea4000c1e1b00 */
[----:B--2---:R0:W1:Y:S02]  /*6aa0*/  F2I.F64.TRUNC R0, R2 ;  /* 0x0000000200007311 */ /* 0x004064000030d100 */
[----:B01----:R-:W-:Y:S05]  /*6ab0*/  BRA `(.L_x_26239) ;  /* 0x0000000800647947 */ /* 0x003fea0003800000 */
.L_x_26247:
        /* <DEDUP_REMOVED lines=27> */
.L_x_26250:
        /* <DEDUP_REMOVED lines=14> */
.L_x_26249:
[----:B------:R-:W2:Y:S02]  /*6d50*/  LDG.E.U16 R4, desc[UR36][R2.64] ;  /* 0x0000002402047981 */ /* 0x000ea4000c1e1500 */
[----:B--2---:R-:W-:-:S06]  /*6d60*/  IMAD.U32 R4, R4, 0x10000, RZ ;  /* 0x0001000004047824 */ /* 0x004fcc00078e00ff */
[----:B------:R-:W0:Y:S02]  /*6d70*/  F2I.FTZ.TRUNC.NTZ R4, R4 ;  /* 0x0000000400047305 */ /* 0x000e24000021f100 */
[----:B0-----:R-:W-:Y:S01]  /*6d80*/  PRMT R0, R4, 0x7610, R0 ;  /* 0x0000761004007816 */ /* 0x001fe20000000000 */
[----:B------:R-:W-:Y:S06]  /*6d90*/  BRA `(.L_x_26239) ;  /* 0x0000000400ac7947 */ /* 0x000fec0003800000 */
.L_x_26246:
        /* <DEDUP_REMOVED lines=10> */
.L_x_26253:
        /* <DEDUP_REMOVED lines=21> */
.L_x_26257:
[----:B------:R-:W-:Y:S05]  /*6f90*/  BSYNC.RECONVERGENT B1 ;  /* 0x0000000000017941 */ /* 0x000fea0003800200 */
.L_x_26256:
[----:B------:R-:W-:Y:S01]  /*6fa0*/  IMAD.SHL.U32 R0, R0, 0x100000, RZ ;  /* 0x0010000000007824 */ /* 0x000fe200078e00ff */
[----:B------:R-:W-:-:S04]  /*6fb0*/  LEA R2, R2, 0x3b800000, 0x17 ;  /* 0x3b80000002027811 */ /* 0x000fc800078eb8ff */
[----:B------:R-:W-:-:S07]  /*6fc0*/  LOP3.LUT R4, R2, R0, R7, 0xfe, !PT ;  /* 0x0000000002047212 */ /* 0x000fce00078efe07 */
.L_x_26255:
[----:B------:R-:W-:Y:S05]  /*6fd0*/  BSYNC.RECONVERGENT B0 ;  /* 0x0000000000007941 */ /* 0x000fea0003800200 */
.L_x_26254:
[----:B------:R-:W0:Y:S02]  /*6fe0*/  F2I.FTZ.TRUNC.NTZ R4, R4 ;  /* 0x0000000400047305 */ /* 0x000e24000021f100 */
[----:B0-----:R-:W-:Y:S01]  /*6ff0*/  PRMT R0, R4, 0x7610, R0 ;  /* 0x0000761004007816 */ /* 0x001fe20000000000 */
[----:B------:R-:W-:Y:S06]  /*7000*/  BRA `(.L_x_26239) ;  /* 0x0000000400107947 */ /* 0x000fec0003800000 */
.L_x_26252:
        /* <DEDUP_REMOVED lines=21> */
.L_x_26261:
[----:B------:R-:W-:Y:S05]  /*7160*/  BSYNC.RECONVERGENT B1 ;  /* 0x0000000000017941 */ /* 0x000fea0003800200 */
.L_x_26260:
[----:B------:R-:W-:Y:S02]  /*7170*/  SHF.L.U32 R0, R0, 0x15, RZ ;  /* 0x0000001500007819 */ /* 0x000fe400000006ff */
[----:B------:R-:W-:-:S04]  /*7180*/  LEA R2, R2, 0x37800000, 0x17 ;  /* 0x3780000002027811 */ /* 0x000fc800078eb8ff */
[----:B------:R-:W-:-:S07]  /*7190*/  LOP3.LUT R4, R2, R0, R7, 0xfe, !PT ;  /* 0x0000000002047212 */ /* 0x000fce00078efe07 */
.L_x_26259:
[----:B------:R-:W-:Y:S05]  /*71a0*/  BSYNC.RECONVERGENT B0 ;  /* 0x0000000000007941 */ /* 0x000fea0003800200 */
.L_x_26258:
[----:B------:R-:W0:Y:S02]  /*71b0*/  F2I.FTZ.TRUNC.NTZ R4, R4 ;  /* 0x0000000400047305 */ /* 0x000e24000021f100 */
[----:B0-----:R-:W-:Y:S01]  /*71c0*/  PRMT R0, R4, 0x7610, R0 ;  /* 0x0000761004007816 */ /* 0x001fe20000000000 */
[----:B------:R-:W-:Y:S06]  /*71d0*/  BRA `(.L_x_26239) ;  /* 0x00000000009c7947 */ /* 0x000fec0003800000 */
.L_x_26251:
        /* <DEDUP_REMOVED lines=14> */
.L_x_26265:
[----:B------:R-:W-:Y:S05]  /*72c0*/  BSYNC.RECONVERGENT B0 ;  /* 0x0000000000007941 */ /* 0x000fea0003800200 */
.L_x_26264:
[----:B------:R-:W0:Y:S02]  /*72d0*/  F2I.FTZ.TRUNC.NTZ R4, R4 ;  /* 0x0000000400047305 */ /* 0x000e24000021f100 */
[----:B0-----:R-:W-:Y:S01]  /*72e0*/  PRMT R0, R4, 0x7610, R0 ;  /* 0x0000761004007816 */ /* 0x001fe20000000000 */
[----:B------:R-:W-:Y:S06]  /*72f0*/  BRA `(.L_x_26239) ;  /* 0x0000000000547947 */ /* 0x000fec0003800000 */
.L_x_26238:
        /* <DEDUP_REMOVED lines=16> */
.L_x_26266:
[----:B------:R-:W-:Y:S01]  /*7400*/  PRMT R0, RZ, 0x7610, R0 ;  /* 0x00007610ff007816 */ /* 0x000fe20000000000 */
[----:B------:R-:W-:Y:S06]  /*7410*/  BRA `(.L_x_26239) ;  /* 0x00000000000c7947 */ /* 0x000fec0003800000 */
.L_x_26263:
[----:B------:R1:W5:Y:S01]  /*7420*/  LDG.E.U8 R0, desc[UR36][R2.64] ;  /* 0x0000002402007981 */ /* 0x000362000c1e1100 */
[----:B------:R-:W-:Y:S05]  /*7430*/  BRA `(.L_x_26239) ;  /* 0x0000000000047947 */ /* 0x000fea0003800000 */
.L_x_26262:
[----:B------:R2:W5:Y:S02]  /*7440*/  LDG.E.U8 R0, desc[UR36][R2.64] ;  /* 0x0000002402007981 */ /* 0x000564000c1e1100 */
.L_x_26239:
        /* <DEDUP_REMOVED lines=19> */
.L_x_26271:
[----:B------:R4:W-:Y:S01]  /*7580*/  STG.E.U8 desc[UR36][R2.64], R4 ;  /* 0x0000000402007986 */ /* 0x0009e2000c101124 */
[----:B------:R-:W-:Y:S05]  /*7590*/  BRA `(.L_x_26273) ;  /* 0x0000000800fc7947 */ /* 0x000fea0003800000 */
.L_x_26270:
        /* <DEDUP_REMOVED lines=9> */
.L_x_26275:
[----:B------:R2:W-:Y:S01]  /*7630*/  STG.E desc[UR36][R2.64], R4 ;  /* 0x0000000402007986 */ /* 0x0005e2000c101924 */
[----:B------:R-:W-:Y:S05]  /*7640*/  BRA `(.L_x_26273) ;  /* 0x0000000800d07947 */ /* 0x000fea0003800000 */
.L_x_26274:
[----:B------:R0:W-:Y:S01]  /*7650*/  STG.E.U16 desc[UR36][R2.64], R4 ;  /* 0x0000000402007986 */ /* 0x0001e2000c101524 */
[----:B------:R-:W-:Y:S05]  /*7660*/  BRA `(.L_x_26273) ;  /* 0x0000000800c87947 */ /* 0x000fea0003800000 */
.L_x_26269:
        /* <DEDUP_REMOVED lines=9> */
.L_x_26277:
[----:B------:R-:W-:-:S04]  /*7700*/  I2FP.F32.U32 R0, R4 ;  /* 0x0000000400007245 */ /* 0x000fc80000201000 */
[----:B------:R-:W-:-:S05]  /*7710*/  F2FP.F16.F32.PACK_AB R0, RZ, R0 ;  /* 0x00000000ff00723e */ /* 0x000fca00000000ff */
[----:B------:R0:W-:Y:S01]  /*7720*/  STG.E.U16 desc[UR36][R2.64], R0 ;  /* 0x0000000002007986 */ /* 0x0001e2000c101524 */
[----:B------:R-:W-:Y:S05]  /*7730*/  BRA `(.L_x_26273) ;  /* 0x0000000800947947 */ /* 0x000fea0003800000 */
.L_x_26276:
        /* <DEDUP_REMOVED lines=10> */
.L_x_26279:
[----:B------:R-:W-:-:S04]  /*77e0*/  I2FP.F32.U32 R4, R4 ;  /* 0x0000000400047245 */ /* 0x000fc80000201000 */
[----:B------:R-:W-:-:S04]  /*77f0*/  F2FP.F16.F32.PACK_AB R5, RZ, R4 ;  /* 0x00000004ff05723e */ /* 0x000fc800000000ff */
[----:B------:R-:W-:-:S05]  /*7800*/  PRMT R5, R5, 0x5410, RZ ;  /* 0x0000541005057816 */ /* 0x000fca00000000ff */
[----:B------:R0:W-:Y:S01]  /*7810*/  STG.E desc[UR36][R2.64], R5 ;  /* 0x0000000502007986 */ /* 0x0001e2000c101924 */
[----:B------:R-:W-:Y:S05]  /*7820*/  BRA `(.L_x_26273) ;  /* 0x0000000800587947 */ /* 0x000fea0003800000 */
.L_x_26278:
[----:B------:R-:W0:Y:S02]  /*7830*/  I2F.F64.U32 R4, R4 ;  /* 0x0000000400047312 */ /* 0x000e240000201800 */
[----:B0-----:R0:W-:Y:S01]  /*7840*/  STG.E.64 desc[UR36][R2.64], R4 ;  /* 0x0000000402007986 */ /* 0x0011e2000c101b24 */
[----:B------:R-:W-:Y:S05]  /*7850*/  BRA `(.L_x_26273) ;  /* 0x00000008004c7947 */ /* 0x000fea0003800000 */
.L_x_26268:
        /* <DEDUP_REMOVED lines=12> */
.L_x_26283:
        /* <DEDUP_REMOVED lines=17> */
.L_x_26285:
[----:B------:R-:W-:Y:S05]  /*7a30*/  BSYNC.RECONVERGENT B0 ;  /* 0x0000000000007941 */ /* 0x000fea0003800200 */
.L_x_26284:
[----:B------:R0:W-:Y:S01]  /*7a40*/  STG.E.U8 desc[UR36][R2.64], R0 ;  /* 0x0000000002007986 */ /* 0x0001e2000c101124 */
[----:B------:R-:W-:Y:S05]  /*7a50*/  BRA `(.L_x_26273) ;  /* 0x0000000400cc7947 */ /* 0x000fea0003800000 */
.L_x_26282:
        /* <DEDUP_REMOVED lines=17> */
.L_x_26287:
[----:B------:R-:W-:Y:S05]  /*7b70*/  BSYNC.RECONVERGENT B0 ;  /* 0x0000000000007941 */ /* 0x000fea0003800200 */
.L_x_26286:
[----:B------:R0:W-:Y:S01]  /*7b80*/  STG.E.U8 desc[UR36][R2.64], R0 ;  /* 0x0000000002007986 */ /* 0x0001e2000c101124 */
[----:B------:R-:W-:Y:S05]  /*7b90*/  BRA `(.L_x_26273) ;  /* 0x00000004007c7947 */ /* 0x000fea0003800000 */
.L_x_26281:
        /* <DEDUP_REMOVED lines=21> */
.L_x_26289:
[----:B------:R-:W-:-:S05]  /*7cf0*/  MOV R5, RZ ;  /* 0x000000ff00057202 */ /* 0x000fca0000000f00 */
[----:B------:R0:W-:Y:S01]  /*7d00*/  STG.E.64 desc[UR36][R2.64], R4 ;  /* 0x0000000402007986 */ /* 0x0001e2000c101b24 */
[----:B------:R-:W-:Y:S05]  /*7d10*/  BRA `(.L_x_26273) ;  /* 0x00000004001c7947 */ /* 0x000fea0003800000 */
.L_x_26288:
[----:B------:R0:W-:Y:S01]  /*7d20*/  STG.E desc[UR36][R2.64], R4 ;  /* 0x0000000402007986 */ /* 0x0001e2000c101924 */
[----:B------:R-:W-:Y:S05]  /*7d30*/  BRA `(.L_x_26273) ;  /* 0x0000000400147947 */ /* 0x000fea0003800000 */
.L_x_26280:
        /* <DEDUP_REMOVED lines=8> */
.L_x_26291:
[----:B------:R-:W-:Y:S01]  /*7dc0*/  CS2R R6, SRZ ;  /* 0x0000000000067805 */ /* 0x000fe2000001ff00 */
[----:B------:R-:W0:Y:S04]  /*7dd0*/  I2F.F64.U32 R4, R4 ;  /* 0x0000000400047312 */ /* 0x000e280000201800 */
[----:B0-----:R0:W-:Y:S01]  /*7de0*/  STG.E.128 desc[UR36][R2.64], R4 ;  /* 0x0000000402007986 */ /* 0x0011e2000c101d24 */
[----:B------:R-:W-:Y:S05]  /*7df0*/  BRA `(.L_x_26273) ;  /* 0x0000000000e47947 */ /* 0x000fea0003800000 */
.L_x_26290:
[----:B------:R-:W-:-:S09]  /*7e00*/  UISETP.NE.AND UP0, UPT, UR4, 0xf, UPT ;  /* 0x0000000f0400788c */ /* 0x000fd2000bf05270 */
[----:B------:R-:W-:Y:S05]  /*7e10*/  BRA.U !UP0, `(.L_x_26292) ;  /* 0x0000000108d07547 */ /* 0x000fea000b800000 */
[----:B------:R-:W-:-:S09]  /*7e20*/  UISETP.NE.AND UP0, UPT, UR4, 0x17, UPT ;  /* 0x000000170400788c */ /* 0x000fd2000bf05270 */
[----:B------:R-:W-:Y:S05]  /*7e30*/  BRA.U !UP0, `(.L_x_26293) ;  /* 0x0000000108847547 */ /* 0x000fea000b800000 */
[----:B------:R-:W-:-:S09]  /*7e40*/  UISETP.NE.AND UP0, UPT, UR4, 0x18, UPT ;  /* 0x000000180400788c */ /* 0x000fd2000bf05270 */
[----:B------:R-:W-:Y:S05]  /*7e50*/  BRA.U !UP0, `(.L_x_26294) ;  /* 0x0000000108447547 */ /* 0x000fea000b800000 */
.L_x_26272:
        /* <DEDUP_REMOVED lines=16> */
.L_x_26295:
[----:B------:R-:W-:Y:S05]  /*7f60*/  BRA `(.L_x_26273) ;  /* 0x0000000000887947 */ /* 0x000fea0003800000 */
.L_x_26294:
        /* <DEDUP_REMOVED lines=11> */
.L_x_26297:
[----:B------:R-:W-:Y:S05]  /*8020*/  BSYNC.RECONVERGENT B0 ;  /* 0x0000000000007941 */ /* 0x000fea0003800200 */
.L_x_26296:
[----:B------:R0:W-:Y:S01]  /*8030*/  STG.E.U8 desc[UR36][R2.64], R5 ;  /* 0x0000000502007986 */ /* 0x0001e2000c101124 */
[----:B------:R-:W-:Y:S05]  /*8040*/  BRA `(.L_x_26273) ;  /* 0x0000000000507947 */ /* 0x000fea0003800000 */
.L_x_26293:
        /* <DEDUP_REMOVED lines=12> */
.L_x_26298:
[----:B------:R-:W-:Y:S01]  /*8110*/  IMAD.MOV.U32 R5, RZ, RZ, 0x7f ;  /* 0x0000007fff057424 */ /* 0x000fe200078e00ff */
[----:B------:R-:W-:-:S04]  /*8120*/  ISETP.GT.U32.AND P0, PT, R7, 0x7f800000, PT ;  /* 0x7f8000000700780c */ /* 0x000fc80003f04070 */
[----:B------:R-:W-:-:S05]  /*8130*/  SEL R5, R5, 0x7c, P0 ;  /* 0x0000007c05057807 */ /* 0x000fca0000000000 */
[----:B------:R0:W-:Y:S01]  /*8140*/  STG.E.U8 desc[UR36][R2.64], R5 ;  /* 0x0000000502007986 */ /* 0x0001e2000c101124 */
[----:B------:R-:W-:Y:S05]  /*8150*/  BRA `(.L_x_26273) ;  /* 0x00000000000c7947 */ /* 0x000fea0003800000 */
.L_x_26292:
[----:B------:R-:W-:-:S04]  /*8160*/  I2FP.F32.U32 R0, R4 ;  /* 0x0000000400007245 */ /* 0x000fc80000201000 */
[----:B------:R-:W-:-:S05]  /*8170*/  F2FP.BF16.F32.PACK_AB R0, RZ, R0 ;  /* 0x00000000ff00723e */ /* 0x000fca00000010ff */
[----:B------:R0:W-:Y:S02]  /*8180*/  STG.E.U16 desc[UR36][R2.64], R0 ;  /* 0x0000000002007986 */ /* 0x0001e4000c101524 */
.L_x_26273:
[----:B------:R-:W-:Y:S05]  /*8190*/  BSYNC.RECONVERGENT B6 ;  /* 0x0000000000067941 */ /* 0x000fea0003800200 */
.L_x_26267:
[----:B------:R-:W-:-:S07]  /*81a0*/  IADD3 R17, PT, PT, R17, 0x80, RZ ;  /* 0x0000008011117810 */ /* 0x000fce0007ffe0ff */
.L_x_26199:
[----:B------:R-:W-:Y:S05]  /*81b0*/  BSYNC.RECONVERGENT B7 ;  /* 0x0000000000077941 */ /* 0x000fea0003800200 */
.L_x_26198:
        /* <DEDUP_REMOVED lines=358> */
.L_x_26301:
        /* <DEDUP_REMOVED lines=16> */
.L_x_26305:
[----:B------:R3:W5:Y:S01]  /*9920*/  LDG.E.U8 R19, desc[UR36][R2.64] ;  /* 0x0000002402137981 */ /* 0x000762000c1e1100 */
[----:B------:R-:W-:Y:S05]  /*9930*/  BRA `(.L_x_26307) ;  /* 0x0000000c004c7947 */ /* 0x000fea0003800000 */
.L_x_26304:
        /* <DEDUP_REMOVED lines=8> */
.L_x_26309:
[----:B------:R0:W5:Y:S01]  /*99c0*/  LDG.E.U8 R19, desc[UR36][R2.64] ;  /* 0x0000002402137981 */ /* 0x000162000c1e1100 */
[----:B------:R-:W-:Y:S05]  /*99d0*/  BRA `(.L_x_26307) ;  /* 0x0000000c00247947 */ /* 0x000fea0003800000 */
.L_x_26308:
[----:B------:R0:W5:Y:S01]  /*99e0*/  LDG.E.U16 R19, desc[UR36][R2.64] ;  /* 0x0000002402137981 */ /* 0x000162000c1e1500 */
[----:B------:R-:W-:Y:S05]  /*99f0*/  BRA `(.L_x_26307) ;  /* 0x0000000c001c7947 */ /* 0x000fea0003800000 */
.L_x_26303:
        /* <DEDUP_REMOVED lines=9> */
.L_x_26311:
[----:B------:R-:W2:Y:S02]  /*9a90*/  LDG.E.U16 R0, desc[UR36][R2.64] ;  /* 0x0000002402007981 */ /* 0x000ea4000c1e1500 */
[----:B--2---:R-:W-:-:S06]  /*9aa0*/  HADD2.F32 R0, -RZ, R0.H0_H0 ;  /* 0x20000000ff007230 */ /* 0x004fcc0000004100 */
[----:B------:R-:W0:Y:S02]  /*9ab0*/  F2I.FTZ.TRUNC.NTZ R0, R0 ;  /* 0x0000000000007305 */ /* 0x000e24000021f100 */
[----:B0-----:R-:W-:Y:S01]  /*9ac0*/  PRMT R19, R0, 0x7610, R19 ;  /* 0x0000761000137816 */ /* 0x001fe20000000013 */
[----:B------:R-:W-:Y:S06]  /*9ad0*/  BRA `(.L_x_26307) ;  /* 0x0000000800e47947 */ /* 0x000fec0003800000 */
.L_x_26310:
        /* <DEDUP_REMOVED lines=9> */
.L_x_26313:
[----:B------:R-:W2:Y:S02]  /*9b70*/  LDG.E.U16 R2, desc[UR36][R2.64] ;  /* 0x0000002402027981 */ /* 0x000ea4000c1e1500 */
[----:B--2---:R-:W-:-:S06]  /*9b80*/  HADD2.F32 R0, -RZ, R2.H0_H0 ;  /* 0x20000002ff007230 */ /* 0x004fcc0000004100 */
[----:B------:R-:W0:Y:S02]  /*9b90*/  F2I.FTZ.TRUNC.NTZ R0, R0 ;  /* 0x0000000000007305 */ /* 0x000e24000021f100 */
[----:B0-----:R-:W-:Y:S01]  /*9ba0*/  PRMT R19, R0, 0x7610, R19 ;  /* 0x0000761000137816 */ /* 0x001fe20000000013 */
[----:B------:R-:W-:Y:S06]  /*9bb0*/  BRA `(.L_x_26307) ;  /* 0x0000000800ac7947 */ /* 0x000fec0003800000 */
.L_x_26312:
[----:B------:R-:W2:Y:S02]  /*9bc0*/  LDG.E.64 R2, desc[UR36][R2.64] ;  /* 0x0000002402027981 */ /* 0x000ea4000c1e1b00 */
[----:B--2---:R0:W1:Y:S02]  /*9bd0*/  F2I.F64.TRUNC R19, R2 ;  /* 0x0000000200137311 */ /* 0x004064000030d100 */
[----:B01----:R-:W-:Y:S05]  /*9be0*/  BRA `(.L_x_26307) ;  /* 0x0000000800a07947 */ /* 0x003fea0003800000 */
.L_x_26302:
        /* <DEDUP_REMOVED lines=12> */
.L_x_26316:
[----:B------:R-:W2:Y:S02]  /*9cb0*/  LDG.E.64 R2, desc[UR36][R2.64] ;  /* 0x0000002402027981 */ /* 0x000ea4000c1e1b00 */
[----:B--2---:R3:W4:Y:S02]  /*9cc0*/  F2I.F64.TRUNC R19, R2 ;  /* 0x0000000200137311 */ /* 0x004724000030d100 */
[----:B---34-:R-:W-:Y:S05]  /*9cd0*/  BRA `(.L_x_26307) ;  /* 0x0000000800647947 */ /* 0x018fea0003800000 */
.L_x_26315:
        /* <DEDUP_REMOVED lines=27> */
.L_x_26318:
        /* <DEDUP_REMOVED lines=14> */
.L_x_26317:
[----:B------:R-:W2:Y:S02]  /*9f70*/  LDG.E.U16 R0, desc[UR36][R2.64] ;  /* 0x0000002402007981 */ /* 0x000ea4000c1e1500 */
[----:B--2---:R-:W-:-:S06]  /*9f80*/  IMAD.U32 R0, R0, 0x10000, RZ ;  /* 0x0001000000007824 */ /* 0x004fcc00078e00ff */
[----:B------:R-:W0:Y:S02]  /*9f90*/  F2I.FTZ.TRUNC.NTZ R0, R0 ;  /* 0x0000000000007305 */ /* 0x000e24000021f100 */
[----:B0-----:R-:W-:Y:S01]  /*9fa0*/  PRMT R19, R0, 0x7610, R19 ;  /* 0x0000761000137816 */ /* 0x001fe20000000013 */
[----:B------:R-:W-:Y:S06]  /*9fb0*/  BRA `(.L_x_26307) ;  /* 0x0000000400ac7947 */ /* 0x000fec0003800000 */
.L_x_26314:
        /* <DEDUP_REMOVED lines=10> */
.L_x_26321:
        /* <DEDUP_REMOVED lines=21> */
.L_x_26325:
[----:B------:R-:W-:Y:S05]  /*a1b0*/  BSYNC.RECONVERGENT B1 ;  /* 0x0000000000017941 */ /* 0x000fea0003800200 */
.L_x_26324:
[----:B------:R-:W-:Y:S02]  /*a1c0*/  SHF.L.U32 R0, R0, 0x14, RZ ;  /* 0x0000001400007819 */ /* 0x000fe400000006ff */
[----:B------:R-:W-:-:S04]  /*a1d0*/  LEA R2, R2, 0x3b800000, 0x17 ;  /* 0x3b80000002027811 */ /* 0x000fc800078eb8ff */
[----:B------:R-:W-:-:S07]  /*a1e0*/  LOP3.LUT R0, R2, R0, R7, 0xfe, !PT ;  /* 0x0000000002007212 */ /* 0x000fce00078efe07 */
.L_x_26323:
[----:B------:R-:W-:Y:S05]  /*a1f0*/  BSYNC.RECONVERGENT B0 ;  /* 0x0000000000007941 */ /* 0x000fea0003800200 */
.L_x_26322:
[----:B------:R-:W0:Y:S02]  /*a200*/  F2I.FTZ.TRUNC.NTZ R0, R0 ;  /* 0x0000000000007305 */ /* 0x000e24000021f100 */
[----:B0-----:R-:W-:Y:S01]  /*a210*/  PRMT R19, R0, 0x7610, R19 ;  /* 0x0000761000137816 */ /* 0x001fe20000000013 */
[----:B------:R-:W-:Y:S06]  /*a220*/  BRA `(.L_x_26307) ;  /* 0x0000000400107947 */ /* 0x000fec0003800000 */
.L_x_26320:
        /* <DEDUP_REMOVED lines=21> */
.L_x_26329:
[----:B------:R-:W-:Y:S05]  /*a380*/  BSYNC.RECONVERGENT B1 ;  /* 0x0000000000017941 */ /* 0x000fea0003800200 */
.L_x_26328:
[----:B------:R-:W-:Y:S01]  /*a390*/  IMAD.SHL.U32 R0, R0, 0x200000, RZ ;  /* 0x0020000000007824 */ /* 0x000fe200078e00ff */
[----:B------:R-:W-:-:S04]  /*a3a0*/  LEA R2, R2, 0x37800000, 0x17 ;  /* 0x3780000002027811 */ /* 0x000fc800078eb8ff */
[----:B------:R-:W-:-:S07]  /*a3b0*/  LOP3.LUT R0, R2, R0, R7, 0xfe, !PT ;  /* 0x0000000002007212 */ /* 0x000fce00078efe07 */
.L_x_26327:
[----:B------:R-:W-:Y:S05]  /*a3c0*/  BSYNC.RECONVERGENT B0 ;  /* 0x0000000000007941 */ /* 0x000fea0003800200 */
.L_x_26326:
[----:B------:R-:W0:Y:S02]  /*a3d0*/  F2I.FTZ.TRUNC.NTZ R0, R0 ;  /* 0x0000000000007305 */ /* 0x000e24000021f100 */
[----:B0-----:R-:W-:Y:S01]  /*a3e0*/  PRMT R19, R0, 0x7610, R19 ;  /* 0x0000761000137816 */ /* 0x001fe20000000013 */
[----:B------:R-:W-:Y:S06]  /*a3f0*/  BRA `(.L_x_26307) ;  /* 0x00000000009c7947 */ /* 0x000fec0003800000 */
.L_x_26319:
        /* <DEDUP_REMOVED lines=14> */
.L_x_26333:
[----:B------:R-:W-:Y:S05]  /*a4e0*/  BSYNC.RECONVERGENT B0 ;  /* 0x0000000000007941 */ /* 0x000fea0003800200 */
.L_x_26332:
[----:B------:R-:W0:Y:S02]  /*a4f0*/  F2I.FTZ.TRUNC.NTZ R0, R0 ;  /* 0x0000000000007305 */ /* 0x000e24000021f100 */
[----:B0-----:R-:W-:Y:S01]  /*a500*/  PRMT R19, R0, 0x7610, R19 ;  /* 0x0000761000137816 */ /* 0x001fe20000000013 */
[----:B------:R-:W-:Y:S06]  /*a510*/  BRA `(.L_x_26307) ;  /* 0x0000000000547947 */ /* 0x000fec0003800000 */
.L_x_26306:
        /* <DEDUP_REMOVED lines=16> */
.L_x_26334:
[----:B------:R-:W-:Y:S01]  /*a620*/  PRMT R19, RZ, 0x7610, R19 ;  /* 0x00007610ff137816 */ /* 0x000fe20000000013 */
[----:B------:R-:W-:Y:S06]  /*a630*/  BRA `(.L_x_26307) ;  /* 0x00000000000c7947 */ /* 0x000fec0003800000 */
.L_x_26331:
[----:B------:R2:W5:Y:S01]  /*a640*/  LDG.E.U8 R19, desc[UR36][R2.64] ;  /* 0x0000002402137981 */ /* 0x000562000c1e1100 */
[----:B------:R-:W-:Y:S05]  /*a650*/  BRA `(.L_x_26307) ;  /* 0x0000000000047947 */ /* 0x000fea0003800000 */
.L_x_26330:
[----:B------:R1:W5:Y:S02]  /*a660*/  LDG.E.U8 R19, desc[UR36][R2.64] ;  /* 0x0000002402137981 */ /* 0x000364000c1e1100 */
.L_x_26307:
        /* <DEDUP_REMOVED lines=16> */
.L_x_26338:
[----:B------:R0:W5:Y:S01]  /*a770*/  LDG.E.U8 R0, desc[UR36][R2.64] ;  /* 0x0000002402007981 */ /* 0x000162000c1e1100 */
[----:B------:R-:W-:Y:S05]  /*a780*/  BRA `(.L_x_26340) ;  /* 0x0000000c004c7947 */ /* 0x000fea0003800000 */
.L_x_26337:
        /* <DEDUP_REMOVED lines=8> */
.L_x_26342:
[----:B------:R0:W5:Y:S01]  /*a810*/  LDG.E.U8 R0, desc[UR36][R2.64] ;  /* 0x0000002402007981 */ /* 0x000162000c1e1100 */
[----:B------:R-:W-:Y:S05]  /*a820*/  BRA `(.L_x_26340) ;  /* 0x0000000c00247947 */ /* 0x000fea0003800000 */
.L_x_26341:
[----:B------:R0:W5:Y:S01]  /*a830*/  LDG.E.U16 R0, desc[UR36][R2.64] ;  /* 0x0000002402007981 */ /* 0x000162000c1e1500 */
[----:B------:R-:W-:Y:S05]  /*a840*/  BRA `(.L_x_26340) ;  /* 0x0000000c001c7947 */ /* 0x000fea0003800000 */
.L_x_26336:
        /* <DEDUP_REMOVED lines=9> */
.L_x_26344:
[----:B------:R-:W2:Y:S02]  /*a8e0*/  LDG.E.U16 R4, desc[UR36][R2.64] ;  /* 0x0000002402047981 */ /* 0x000ea4000c1e1500 */
[----:B--2---:R-:W-:-:S06]  /*a8f0*/  HADD2.F32 R4, -RZ, R4.H0_H0 ;  /* 0x20000004ff047230 */ /* 0x004fcc0000004100 */
[----:B------:R-:W0:Y:S02]  /*a900*/  F2I.FTZ.TRUNC.NTZ R4, R4 ;  /* 0x0000000400047305 */ /* 0x000e24000021f100 */
[----:B0-----:R-:W-:Y:S01]  /*a910*/  PRMT R0, R4, 0x7610, R0 ;  /* 0x0000761004007816 */ /* 0x001fe20000000000 */
[----:B------:R-:W-:Y:S06]  /*a920*/  BRA `(.L_x_26340) ;  /* 0x0000000800e47947 */ /* 0x000fec0003800000 */
.L_x_26343:
        /* <DEDUP_REMOVED lines=9> */
.L_x_26346:
[----:B------:R-:W2:Y:S02]  /*a9c0*/  LDG.E.U16 R2, desc[UR36][R2.64] ;  /* 0x0000002402027981 */ /* 0x000ea4000c1e1500 */
[----:B--2---:R-:W-:-:S06]  /*a9d0*/  HADD2.F32 R4, -RZ, R2.H0_H0 ;  /* 0x20000002ff047230 */ /* 0x004fcc0000004100 */
[----:B------:R-:W0:Y:S02]  /*a9e0*/  F2I.FTZ.TRUNC.NTZ R4, R4 ;  /* 0x0000000400047305 */ /* 0x000e24000021f100 */
[----:B0-----:R-:W-:Y:S01]  /*a9f0*/  PRMT R0, R4, 0x7610, R0 ;  /* 0x0000761004007816 */ /* 0x001fe20000000000 */
[----:B------:R-:W-:Y:S06]  /*aa00*/  BRA `(.L_x_26340) ;  /* 0x0000000800ac7947 */ /* 0x000fec0003800000 */
.L_x_26345:
[----:B------:R-:W2:Y:S02]  /*aa10*/  LDG.E.64 R2, desc[UR36][R2.64] ;  /* 0x0000002402027981 */ /* 0x000ea4000c1e1b00 */
[----:B--2---:R3:W4:Y:S02]  /*aa20*/  F2I.F64.TRUNC R0, R2 ;  /* 0x0000000200007311 */ /* 0x004724000030d100 */
[----:B---34-:R-:W-:Y:S05]  /*aa30*/  BRA `(.L_x_26340) ;  /* 0x0000000800a07947 */ /* 0x018fea0003800000 */
.L_x_26335:
        /* <DEDUP_REMOVED lines=12> */
.L_x_26349:
[----:B------:R-:W2:Y:S02]  /*ab00*/  LDG.E.64 R2, desc[UR36][R2.64] ;  /* 0x0000002402027981 */ /* 0x000ea4000c1e1b00 */
[----:B--2---:R3:W4:Y:S02]  /*ab10*/  F2I.F64.TRUNC R0, R2 ;  /* 0x0000000200007311 */ /* 0x004724000030d100 */
[----:B---34-:R-:W-:Y:S05]  /*ab20*/  BRA `(.L_x_26340) ;  /* 0x0000000800647947 */ /* 0x018fea0003800000 */
.L_x_26348:
        /* <DEDUP_REMOVED lines=27> */
.L_x_26351:
        /* <DEDUP_REMOVED lines=14> */
.L_x_26350:
[----:B------:R-:W2:Y:S02]  /*adc0*/  LDG.E.U16 R4, desc[UR36][R2.64] ;  /* 0x0000002402047981 */ /* 0x000ea4000c1e1500 */
[----:B--2---:R-:W-:-:S06]  /*add0*/  IMAD.U32 R4, R4, 0x10000, RZ ;  /* 0x0001000004047824 */ /* 0x004fcc00078e00ff */
[----:B------:R-:W0:Y:S02]  /*ade0*/  F2I.FTZ.TRUNC.NTZ R4, R4 ;  /* 0x0000000400047305 */ /* 0x000e24000021f100 */
[----:B0-----:R-:W-:Y:S01]  /*adf0*/  PRMT R0, R4, 0x7610, R0 ;  /* 0x0000761004007816 */ /* 0x001fe20000000000 */
[----:B------:R-:W-:Y:S06]  /*ae00*/  BRA `(.L_x_26340) ;  /* 0x0000000400ac7947 */ /* 0x000fec0003800000 */
.L_x_26347:
        /* <DEDUP_REMOVED lines=10> */
.L_x_26354:
        /* <DEDUP_REMOVED lines=21> */
.L_x_26358:
[----:B------:R-:W-:Y:S05]  /*b000*/  BSYNC.RECONVERGENT B1 ;  /* 0x0000000000017941 */ /* 0x000fea0003800200 */
.L_x_26357:
[----:B------:R-:W-:Y:S02]  /*b010*/  SHF.L.U32 R0, R0, 0x14, RZ ;  /* 0x0000001400007819 */ /* 0x000fe400000006ff */
[----:B------:R-:W-:-:S04]  /*b020*/  LEA R2, R2, 0x3b800000, 0x17 ;  /* 0x3b80000002027811 */ /* 0x000fc800078eb8ff */
[----:B------:R-:W-:-:S07]  /*b030*/  LOP3.LUT R4, R2, R0, R7, 0xfe, !PT ;  /* 0x0000000002047212 */ /* 0x000fce00078efe07 */
.L_x_26356:
[----:B------:R-:W-:Y:S05]  /*b040*/  BSYNC.RECONVERGENT B0 ;  /* 0x0000000000007941 */ /* 0x000fea0003800200 */
.L_x_26355:
[----:B------:R-:W0:Y:S02]  /*b050*/  F2I.FTZ.TRUNC.NTZ R4, R4 ;  /* 0x0000000400047305 */ /* 0x000e24000021f100 */
[----:B0-----:R-:W-:Y:S01]  /*b060*/  PRMT R0, R4, 0x7610, R0 ;  /* 0x0000761004007816 */ /* 0x001fe20000000000 */
[----:B------:R-:W-:Y:S06]  /*b070*/  BRA `(.L_x_26340) ;  /* 0x0000000400107947 */ /* 0x000fec0003800000 */
.L_x_26353:
        /* <DEDUP_REMOVED lines=21> */
.L_x_26362:
[----:B------:R-:W-:Y:S05]  /*b1d0*/  BSYNC.RECONVERGENT B1 ;  /* 0x0000000000017941 */ /* 0x000fea0003800200 */
.L_x_26361:
[----:B------:R-:W-:Y:S01]  /*b1e0*/  IMAD.SHL.U32 R0, R0, 0x200000, RZ ;  /* 0x0020000000007824 */ /* 0x000fe200078e00ff */
[----:B------:R-:W-:-:S04]  /*b1f0*/  LEA R2, R2, 0x37800000, 0x17 ;  /* 0x3780000002027811 */ /* 0x000fc800078eb8ff */
[----:B------:R-:W-:-:S07]  /*b200*/  LOP3.LUT R4, R2, R0, R7, 0xfe, !PT ;  /* 0x0000000002047212 */ /* 0x000fce00078efe07 */
.L_x_26360:
[----:B------:R-:W-:Y:S05]  /*b210*/  BSYNC.RECONVERGENT B0 ;  /* 0x0000000000007941 */ /* 0x000fea0003800200 */
.L_x_26359:
[----:B------:R-:W0:Y:S02]  /*b220*/  F2I.FTZ.TRUNC.NTZ R4, R4 ;  /* 0x0000000400047305 */ /* 0x000e24000021f100 */
[----:B0-----:R-:W-:Y:S01]  /*b230*/  PRMT R0, R4, 0x7610, R0 ;  /* 0x0000761004007816 */ /* 0x001fe20000000000 */
[----:B------:R-:W-:Y:S06]  /*b240*/  BRA `(.L_x_26340) ;  /* 0x00000000009c7947 */ /* 0x000fec0003800000 */
.L_x_26352:
        /* <DEDUP_REMOVED lines=14> */
.L_x_26366:
[----:B------:R-:W-:Y:S05]  /*b330*/  BSYNC.RECONVERGENT B0 ;  /* 0x0000000000007941 */ /* 0x000fea0003800200 */
.L_x_26365:
[----:B------:R-:W0:Y:S02]  /*b340*/  F2I.FTZ.TRUNC.NTZ R4, R4 ;  /* 0x0000000400047305 */ /* 0x000e24000021f100 */
[----:B0-----:R-:W-:Y:S01]  /*b350*/  PRMT R0, R4, 0x7610, R0 ;  /* 0x0000761004007816 */ /* 0x001fe20000000000 */
[----:B------:R-:W-:Y:S06]  /*b360*/  BRA `(.L_x_26340) ;  /* 0x0000000000547947 */ /* 0x000fec0003800000 */
.L_x_26339:
        /* <DEDUP_REMOVED lines=16> */
.L_x_26367:
[----:B------:R-:W-:Y:S01]  /*b470*/  PRMT R0, RZ, 0x7610, R0 ;  /* 0x00007610ff007816 */ /* 0x000fe20000000000 */
[----:B------:R-:W-:Y:S06]  /*b480*/  BRA `(.L_x_26340) ;  /* 0x00000000000c7947 */ /* 0x000fec0003800000 */
.L_x_26364:
[----:B------:R2:W5:Y:S01]  /*b490*/  LDG.E.U8 R0, desc[UR36][R2.64] ;  /* 0x0000002402007981 */ /* 0x000562000c1e1100 */
[----:B------:R-:W-:Y:S05]  /*b4a0*/  BRA `(.L_x_26340) ;  /* 0x0000000000047947 */ /* 0x000fea0003800000 */
.L_x_26363:
[----:B------:R1:W5:Y:S02]  /*b4b0*/  LDG.E.U8 R0, desc[UR36][R2.64] ;  /* 0x0000002402007981 */ /* 0x000364000c1e1100 */
.L_x_26340:
        /* <DEDUP_REMOVED lines=19> */
.L_x_26372:
[----:B------:R4:W-:Y:S01]  /*b5f0*/  STG.E.U8 desc[UR36][R2.64], R4 ;  /* 0x0000000402007986 */ /* 0x0009e2000c101124 */
[----:B------:R-:W-:Y:S05]  /*b600*/  BRA `(.L_x_26374) ;  /* 0x0000000800fc7947 */ /* 0x000fea0003800000 */
.L_x_26371:
        /* <DEDUP_REMOVED lines=9> */
.L_x_26376:
[----:B------:R2:W-:Y:S01]  /*b6a0*/  STG.E desc[UR36][R2.64], R4 ;  /* 0x0000000402007986 */ /* 0x0005e2000c101924 */
[----:B------:R-:W-:Y:S05]  /*b6b0*/  BRA `(.L_x_26374) ;  /* 0x0000000800d07947 */ /* 0x000fea0003800000 */
.L_x_26375:
[----:B------:R0:W-:Y:S01]  /*b6c0*/  STG.E.U16 desc[UR36][R2.64], R4 ;  /* 0x0000000402007986 */ /* 0x0001e2000c101524 */
[----:B------:R-:W-:Y:S05]  /*b6d0*/  BRA `(.L_x_26374) ;  /* 0x0000000800c87947 */ /* 0x000fea0003800000 */
.L_x_26370:
        /* <DEDUP_REMOVED lines=9> */
.L_x_26378:
[----:B------:R-:W-:-:S04]  /*b770*/  I2FP.F32.U32 R0, R4 ;  /* 0x0000000400007245 */ /* 0x000fc80000201000 */
[----:B------:R-:W-:-:S05]  /*b780*/  F2FP.F16.F32.PACK_AB R0, RZ, R0 ;  /* 0x00000000ff00723e */ /* 0x000fca00000000ff */
[----:B------:R0:W-:Y:S01]  /*b790*/  STG.E.U16 desc[UR36][R2.64], R0 ;  /* 0x0000000002007986 */ /* 0x0001e2000c101524 */
[----:B------:R-:W-:Y:S05]  /*b7a0*/  BRA `(.L_x_26374) ;  /* 0x0000000800947947 */ /* 0x000fea0003800000 */
.L_x_26377:
        /* <DEDUP_REMOVED lines=10> */
.L_x_26380:
[----:B------:R-:W-:-:S04]  /*b850*/  I2FP.F32.U32 R4, R4 ;  /* 0x0000000400047245 */ /* 0x000fc80000201000 */
[----:B------:R-:W-:-:S04]  /*b860*/  F2FP.F16.F32.PACK_AB R5, RZ, R4 ;  /* 0x00000004ff05723e */ /* 0x000fc800000000ff */
[----:B------:R-:W-:-:S05]  /*b870*/  PRMT R5, R5, 0x5410, RZ ;  /* 0x0000541005057816 */ /* 0x000fca00000000ff */
[----:B------:R0:W-:Y:S01]  /*b880*/  STG.E desc[UR36][R2.64], R5 ;  /* 0x0000000502007986 */ /* 0x0001e2000c101924 */
[----:B------:R-:W-:Y:S05]  /*b890*/  BRA `(.L_x_26374) ;  /* 0x0000000800587947 */ /* 0x000fea0003800000 */
.L_x_26379:
[----:B------:R-:W0:Y:S02]  /*b8a0*/  I2F.F64.U32 R4, R4 ;  /* 0x0000000400047312 */ /* 0x000e240000201800 */
[----:B0-----:R0:W-:Y:S01]  /*b8b0*/  STG.E.64 desc[UR36][R2.64], R4 ;  /* 0x0000000402007986 */ /* 0x0011e2000c101b24 */
[----:B------:R-:W-:Y:S05]  /*b8c0*/  BRA `(.L_x_26374) ;  /* 0x00000008004c7947 */ /* 0x000fea0003800000 */
.L_x_26369:
        /* <DEDUP_REMOVED lines=12> */
.L_x_26384:
        /* <DEDUP_REMOVED lines=17> */
.L_x_26386:
[----:B------:R-:W-:Y:S05]  /*baa0*/  BSYNC.RECONVERGENT B0 ;  /* 0x0000000000007941 */ /* 0x000fea0003800200 */
.L_x_26385:
[----:B------:R0:W-:Y:S01]  /*bab0*/  STG.E.U8 desc[UR36][R2.64], R0 ;  /* 0x0000000002007986 */ /* 0x0001e2000c101124 */
[----:B------:R-:W-:Y:S05]  /*bac0*/  BRA `(.L_x_26374) ;  /* 0x0000000400cc7947 */ /* 0x000fea0003800000 */
.L_x_26383:
        /* <DEDUP_REMOVED lines=17> */
.L_x_26388:
[----:B------:R-:W-:Y:S05]  /*bbe0*/  BSYNC.RECONVERGENT B0 ;  /* 0x0000000000007941 */ /* 0x000fea0003800200 */
.L_x_26387:
[----:B------:R0:W-:Y:S01]  /*bbf0*/  STG.E.U8 desc[UR36][R2.64], R0 ;  /* 0x0000000002007986 */ /* 0x0001e2000c101124 */
[----:B------:R-:W-:Y:S05]  /*bc00*/  BRA `(.L_x_26374) ;  /* 0x00000004007c7947 */ /* 0x000fea0003800000 */
.L_x_26382:
        /* <DEDUP_REMOVED lines=21> */
.L_x_26390:
[----:B------:R-:W-:-:S05]  /*bd60*/  IMAD.MOV.U32 R5, RZ, RZ, RZ ;  /* 0x000000ffff057224 */ /* 0x000fca00078e00ff */
[----:B------:R0:W-:Y:S01]  /*bd70*/  STG.E.64 desc[UR36][R2.64], R4 ;  /* 0x0000000402007986 */ /* 0x0001e2000c101b24 */
[----:B------:R-:W-:Y:S05]  /*bd80*/  BRA `(.L_x_26374) ;  /* 0x00000004001c7947 */ /* 0x000fea0003800000 */
.L_x_26389:
[----:B------:R0:W-:Y:S01]  /*bd90*/  STG.E desc[UR36][R2.64], R4 ;  /* 0x0000000402007986 */ /* 0x0001e2000c101924 */
[----:B------:R-:W-:Y:S05]  /*bda0*/  BRA `(.L_x_26374) ;  /* 0x0000000400147947 */ /* 0x000fea0003800000 */
.L_x_26381:
        /* <DEDUP_REMOVED lines=8> */
.L_x_26392:
[----:B------:R-:W-:Y:S01]  /*be30*/  CS2R R6, SRZ ;  /* 0x0000000000067805 */ /* 0x000fe2000001ff00 */
[----:B------:R-:W0:Y:S04]  /*be40*/  I2F.F64.U32 R4, R4 ;  /* 0x0000000400047312 */ /* 0x000e280000201800 */
[----:B0-----:R0:W-:Y:S01]  /*be50*/  STG.E.128 desc[UR36][R2.64], R4 ;  /* 0x0000000402007986 */ /* 0x0011e2000c101d24 */
[----:B------:R-:W-:Y:S05]  /*be60*/  BRA `(.L_x_26374) ;  /* 0x0000000000e47947 */ /* 0x000fea0003800000 */
.L_x_26391:
[----:B------:R-:W-:-:S09]  /*be70*/  UISETP.NE.AND UP0, UPT, UR4, 0xf, UPT ;  /* 0x0000000f0400788c */ /* 0x000fd2000bf05270 */
[----:B------:R-:W-:Y:S05]  /*be80*/  BRA.U !UP0, `(.L_x_26393) ;  /* 0x0000000108d07547 */ /* 0x000fea000b800000 */
[----:B------:R-:W-:-:S09]  /*be90*/  UISETP.NE.AND UP0, UPT, UR4, 0x17, UPT ;  /* 0x000000170400788c */ /* 0x000fd2000bf05270 */
[----:B------:R-:W-:Y:S05]  /*bea0*/  BRA.U !UP0, `(.L_x_26394) ;  /* 0x0000000108847547 */ /* 0x000fea000b800000 */
[----:B------:R-:W-:-:S09]  /*beb0*/  UISETP.NE.AND UP0, UPT, UR4, 0x18, UPT ;  /* 0x000000180400788c */ /* 0x000fd2000bf05270 */
[----:B------:R-:W-:Y:S05]  /*bec0*/  BRA.U !UP0, `(.L_x_26395) ;  /* 0x0000000108447547 */ /* 0x000fea000b800000 */
.L_x_26373:
        /* <DEDUP_REMOVED lines=16> */
.L_x_26396:
[----:B------:R-:W-:Y:S05]  /*bfd0*/  BRA `(.L_x_26374) ;  /* 0x0000000000887947 */ /* 0x000fea0003800000 */
.L_x_26395:
        /* <DEDUP_REMOVED lines=11> */
.L_x_26398:
[----:B------:R-:W-:Y:S05]  /*c090*/  BSYNC.RECONVERGENT B0 ;  /* 0x0000000000007941 */ /* 0x000fea0003800200 */
.L_x_26397:
[----:B------:R0:W-:Y:S01]  /*c0a0*/  STG.E.U8 desc[UR36][R2.64], R5 ;  /* 0x0000000502007986 */ /* 0x0001e2000c101124 */
[----:B------:R-:W-:Y:S05]  /*c0b0*/  BRA `(.L_x_26374) ;  /* 0x0000000000507947 */ /* 0x000fea0003800000 */
.L_x_26394:
        /* <DEDUP_REMOVED lines=12> */
.L_x_26399:
[----:B------:R-:W-:Y:S01]  /*c180*/  IMAD.MOV.U32 R5, RZ, RZ, 0x7f ;  /* 0x0000007fff057424 */ /* 0x000fe200078e00ff */
[----:B------:R-:W-:-:S04]  /*c190*/  ISETP.GT.U32.AND P0, PT, R7, 0x7f800000, PT ;  /* 0x7f8000000700780c */ /* 0x000fc80003f04070 */
[----:B------:R-:W-:-:S05]  /*c1a0*/  SEL R5, R5, 0x7c, P0 ;  /* 0x0000007c05057807 */ /* 0x000fca0000000000 */
[----:B------:R0:W-:Y:S01]  /*c1b0*/  STG.E.U8 desc[UR36][R2.64], R5 ;  /* 0x0000000502007986 */ /* 0x0001e2000c101124 */
[----:B------:R-:W-:Y:S05]  /*c1c0*/  BRA `(.L_x_26374) ;  /* 0x00000000000c7947 */ /* 0x000fea0003800000 */
.L_x_26393:
[----:B------:R-:W-:-:S04]  /*c1d0*/  I2FP.F32.U32 R0, R4 ;  /* 0x0000000400007245 */ /* 0x000fc80000201000 */
[----:B------:R-:W-:-:S05]  /*c1e0*/  F2FP.BF16.F32.PACK_AB R0, RZ, R0 ;  /* 0x00000000ff00723e */ /* 0x000fca00000010ff */
[----:B------:R0:W-:Y:S02]  /*c1f0*/  STG.E.U16 desc[UR36][R2.64], R0 ;  /* 0x0000000002007986 */ /* 0x0001e4000c101524 */
.L_x_26374:
[----:B------:R-:W-:Y:S05]  /*c200*/  BSYNC.RECONVERGENT B6 ;  /* 0x0000000000067941 */ /* 0x000fea0003800200 */
.L_x_26368:
[----:B------:R-:W-:-:S07]  /*c210*/  VIADD R17, R17, 0x80 ;  /* 0x0000008011117836 */ /* 0x000fce0000000000 */
.L_x_26300:
[----:B------:R-:W-:Y:S05]  /*c220*/  BSYNC.RECONVERGENT B7 ;  /* 0x0000000000077941 */ /* 0x000fea0003800200 */
.L_x_26299:
        /* <DEDUP_REMOVED lines=357> */
.L_x_26400:
        /* <DEDUP_REMOVED lines=19> */
.L_x_26404:
[----:B------:R0:W5:Y:S01]  /*d9b0*/  LDG.E.U8 R19, desc[UR36][R2.64] ;  /* 0x0000002402137981 */ /* 0x000162000c1e1100 */
[----:B------:R-:W-:Y:S05]  /*d9c0*/  BRA `(.L_x_26406) ;  /* 0x0000000c004c7947 */ /* 0x000fea0003800000 */
.L_x_26403:
        /* <DEDUP_REMOVED lines=8> */
.L_x_26408:
[----:B------:R0:W5:Y:S01]  /*da50*/  LDG.E.U8 R19, desc[UR36][R2.64] ;  /* 0x0000002402137981 */ /* 0x000162000c1e1100 */
[----:B------:R-:W-:Y:S05]  /*da60*/  BRA `(.L_x_26406) ;  /* 0x0000000c00247947 */ /* 0x000fea0003800000 */
.L_x_26407:
[----:B------:R0:W5:Y:S01]  /*da70*/  LDG.E.U16 R19, desc[UR36][R2.64] ;  /* 0x0000002402137981 */ /* 0x000162000c1e1500 */
[----:B------:R-:W-:Y:S05]  /*da80*/  BRA `(.L_x_26406) ;  /* 0x0000000c001c7947 */ /* 0x000fea0003800000 */
.L_x_26402:
        /* <DEDUP_REMOVED lines=9> */
.L_x_26410:
[----:B------:R-:W2:Y:S02]  /*db20*/  LDG.E.U16 R0, desc[UR36][R2.64] ;  /* 0x0000002402007981 */ /* 0x000ea4000c1e1500 */
[----:B--2---:R-:W-:-:S06]  /*db30*/  HADD2.F32 R0, -RZ, R0.H0_H0 ;  /* 0x20000000ff007230 */ /* 0x004fcc0000004100 */
[----:B------:R-:W0:Y:S02]  /*db40*/  F2I.FTZ.TRUNC.NTZ R0, R0 ;  /* 0x0000000000007305 */ /* 0x000e24000021f100 */
[----:B0-----:R-:W-:Y:S01]  /*db50*/  PRMT R19, R0, 0x7610, R19 ;  /* 0x0000761000137816 */ /* 0x001fe20000000013 */
[----:B------:R-:W-:Y:S06]  /*db60*/  BRA `(.L_x_26406) ;  /* 0x0000000800e47947 */ /* 0x000fec0003800000 */
.L_x_26409:
        /* <DEDUP_REMOVED lines=9> */
.L_x_26412:
[----:B------:R-:W2:Y:S02]  /*dc00*/  LDG.E.U16 R2, desc[UR36][R2.64] ;  /* 0x0000002402027981 */ /* 0x000ea4000c1e1500 */
[----:B--2---:R-:W-:-:S06]  /*dc10*/  HADD2.F32 R0, -RZ, R2.H0_H0 ;  /* 0x20000002ff007230 */ /* 0x004fcc0000004100 */
[----:B------:R-:W0:Y:S02]  /*dc20*/  F2I.FTZ.TRUNC.NTZ R0, R0 ;  /* 0x0000000000007305 */ /* 0x000e24000021f100 */
[----:B0-----:R-:W-:Y:S01]  /*dc30*/  PRMT R19, R0, 0x7610, R19 ;  /* 0x0000761000137816 */ /* 0x001fe20000000013 */
[----:B------:R-:W-:Y:S06]  /*dc40*/  BRA `(.L_x_26406) ;  /* 0x0000000800ac7947 */ /* 0x000fec0003800000 */
.L_x_26411:
[----:B------:R-:W2:Y:S02]  /*dc50*/  LDG.E.64 R2, desc[UR36][R2.64] ;  /* 0x0000002402027981 */ /* 0x000ea4000c1e1b00 */
[----:B--2---:R3:W4:Y:S02]  /*dc60*/  F2I.F64.TRUNC R19, R2 ;  /* 0x0000000200137311 */ /* 0x004724000030d100 */
[----:B---34-:R-:W-:Y:S05]  /*dc70*/  BRA `(.L_x_26406) ;  /* 0x0000000800a07947 */ /* 0x018fea0003800000 */
.L_x_26401:
        /* <DEDUP_REMOVED lines=12> */
.L_x_26415:
[----:B------:R-:W2:Y:S02]  /*dd40*/  LDG.E.64 R2, desc[UR36][R2.64] ;  /* 0x0000002402027981 */ /* 0x000ea4000c1e1b00 */
[----:B--2---:R0:W1:Y:S02]  /*dd50*/  F2I.F64.TRUNC R19, R2 ;  /* 0x0000000200137311 */ /* 0x004064000030d100 */
[----:B01----:R-:W-:Y:S05]  /*dd60*/  BRA `(.L_x_26406) ;  /* 0x0000000800647947 */ /* 0x003fea0003800000 */
.L_x_26414:
        /* <DEDUP_REMOVED lines=27> */
.L_x_26417:
        /* <DEDUP_REMOVED lines=14> */
.L_x_26416:
[----:B------:R-:W2:Y:S02]  /*e000*/  LDG.E.U16 R0, desc[UR36][R2.64] ;  /* 0x0000002402007981 */ /* 0x000ea4000c1e1500 */
[----:B--2---:R-:W-:-:S06]  /*e010*/  IMAD.U32 R0, R0, 0x10000, RZ ;  /* 0x0001000000007824 */ /* 0x004fcc00078e00ff */
[----:B------:R-:W0:Y:S02]  /*e020*/  F2I.FTZ.TRUNC.NTZ R0, R0 ;  /* 0x0000000000007305 */ /* 0x000e24000021f100 */
[----:B0-----:R-:W-:Y:S01]  /*e030*/  PRMT R19, R0, 0x7610, R19 ;  /* 0x0000761000137816 */ /* 0x001fe20000000013 */
[----:B------:R-:W-:Y:S06]  /*e040*/  BRA `(.L_x_26406) ;  /* 0x0000000400ac7947 */ /* 0x000fec0003800000 */
.L_x_26413:
        /* <DEDUP_REMOVED lines=10> */
.L_x_26420:
        /* <DEDUP_REMOVED lines=21> */
.L_x_26424:
[----:B------:R-:W-:Y:S05]  /*e240*/  BSYNC.RECONVERGENT B1 ;  /* 0x0000000000017941 */ /* 0x000fea0003800200 */
.L_x_26423:
[----:B------:R-:W-:Y:S02]  /*e250*/  SHF.L.U32 R0, R0, 0x14, RZ ;  /* 0x0000001400007819 */ /* 0x000fe400000006ff */
[----:B------:R-:W-:-:S04]  /*e260*/  LEA R2, R2, 0x3b800000, 0x17 ;  /* 0x3b80000002027811 */ /* 0x000fc800078eb8ff */
[----:B------:R-:W-:-:S07]  /*e270*/  LOP3.LUT R0, R2, R0, R7, 0xfe, !PT ;  /* 0x0000000002007212 */ /* 0x000fce00078efe07 */
.L_x_26422:
[----:B------:R-:W-:Y:S05]  /*e280*/  BSYNC.RECONVERGENT B0 ;  /* 0x0000000000007941 */ /* 0x000fea0003800200 */
.L_x_26421:
[----:B------:R-:W0:Y:S02]  /*e290*/  F2I.FTZ.TRUNC.NTZ R0, R0 ;  /* 0x0000000000007305 */ /* 0x000e24000021f100 */
[----:B0-----:R-:W-:Y:S01]  /*e2a0*/  PRMT R19, R0, 0x7610, R19 ;  /* 0x0000761000137816 */ /* 0x001fe20000000013 */
[----:B------:R-:W-:Y:S06]  /*e2b0*/  BRA `(.L_x_26406) ;  /* 0x0000000400107947 */ /* 0x000fec0003800000 */
.L_x_26419:
        /* <DEDUP_REMOVED lines=21> */
.L_x_26428:
[----:B------:R-:W-:Y:S05]  /*e410*/  BSYNC.RECONVERGENT B1 ;  /* 0x0000000000017941 */ /* 0x000fea0003800200 */
.L_x_26427:
[----:B------:R-:W-:Y:S01]  /*e420*/  IMAD.SHL.U32 R0, R0, 0x200000, RZ ;  /* 0x0020000000007824 */ /* 0x000fe200078e00ff */
[----:B------:R-:W-:-:S04]  /*e430*/  LEA R2, R2, 0x37800000, 0x17 ;  /* 0x3780000002027811 */ /* 0x000fc800078eb8ff */
[----:B------:R-:W-:-:S07]  /*e440*/  LOP3.LUT R0, R2, R0, R7, 0xfe, !PT ;  /* 0x0000000002007212 */ /* 0x000fce00078efe07 */
.L_x_26426:
[----:B------:R-:W-:Y:S05]  /*e450*/  BSYNC.RECONVERGENT B0 ;  /* 0x0000000000007941 */ /* 0x000fea0003800200 */
.L_x_26425:
[----:B------:R-:W0:Y:S02]  /*e460*/  F2I.FTZ.TRUNC.NTZ R0, R0 ;  /* 0x0000000000007305 */ /* 0x000e24000021f100 */
[----:B0-----:R-:W-:Y:S01]  /*e470*/  PRMT R19, R0, 0x7610, R19 ;  /* 0x0000761000137816 */ /* 0x001fe20000000013 */
[----:B------:R-:W-:Y:S06]  /*e480*/  BRA `(.L_x_26406) ;  /* 0x00000000009c7947 */ /* 0x000fec0003800000 */
.L_x_26418:
        /* <DEDUP_REMOVED lines=14> */
.L_x_26432:
[----:B------:R-:W-:Y:S05]  /*e570*/  BSYNC.RECONVERGENT B0 ;  /* 0x0000000000007941 */ /* 0x000fea0003800200 */
.L_x_26431:
[----:B------:R-:W0:Y:S02]  /*e580*/  F2I.FTZ.TRUNC.NTZ R0, R0 ;  /* 0x0000000000007305 */ /* 0x000e24000021f100 */
[----:B0-----:R-:W-:Y:S01]  /*e590*/  PRMT R19, R0, 0x7610, R19 ;  /* 0x0000761000137816 */ /* 0x001fe20000000013 */
[----:B------:R-:W-:Y:S06]  /*e5a0*/  BRA `(.L_x_26406) ;  /* 0x0000000000547947 */ /* 0x000fec0003800000 */
.L_x_26405:
        /* <DEDUP_REMOVED lines=16> */
.L_x_26433:
[----:B------:R-:W-:Y:S01]  /*e6b0*/  PRMT R19, RZ, 0x7610, R19 ;  /* 0x00007610ff137816 */ /* 0x000fe20000000013 */
[----:B------:R-:W-:Y:S06]  /*e6c0*/  BRA `(.L_x_26406) ;  /* 0x00000000000c7947 */ /* 0x000fec0003800000 */
.L_x_26430:
[----:B------:R0:W5:Y:S01]  /*e6d0*/  LDG.E.U8 R19, desc[UR36][R2.64] ;  /* 0x0000002402137981 */ /* 0x000162000c1e1100 */
[----:B------:R-:W-:Y:S05]  /*e6e0*/  BRA `(.L_x_26406) ;  /* 0x0000000000047947 */ /* 0x000fea0003800000 */
.L_x_26429:
[----:B------:R1:W5:Y:S02]  /*e6f0*/  LDG.E.U8 R19, desc[UR36][R2.64] ;  /* 0x0000002402137981 */ /* 0x000364000c1e1100 */
.L_x_26406:
        /* <DEDUP_REMOVED lines=16> */
.L_x_26437:
[----:B------:R1:W5:Y:S01]  /*e800*/  LDG.E.U8 R0, desc[UR36][R2.64] ;  /* 0x0000002402007981 */ /* 0x000362000c1e1100 */
[----:B------:R-:W-:Y:S05]  /*e810*/  BRA `(.L_x_26439) ;  /* 0x0000000c004c7947 */ /* 0x000fea0003800000 */
.L_x_26436:
        /* <DEDUP_REMOVED lines=8> */
.L_x_26441:
[----:B------:R3:W5:Y:S01]  /*e8a0*/  LDG.E.U8 R0, desc[UR36][R2.64] ;  /* 0x0000002402007981 */ /* 0x000762000c1e1100 */
[----:B------:R-:W-:Y:S05]  /*e8b0*/  BRA `(.L_x_26439) ;  /* 0x0000000c00247947 */ /* 0x000fea0003800000 */
.L_x_26440:
[----:B------:R0:W5:Y:S01]  /*e8c0*/  LDG.E.U16 R0, desc[UR36][R2.64] ;  /* 0x0000002402007981 */ /* 0x000162000c1e1500 */
[----:B------:R-:W-:Y:S05]  /*e8d0*/  BRA `(.L_x_26439) ;  /* 0x0000000c001c7947 */ /* 0x000fea0003800000 */
.L_x_26435:
        /* <DEDUP_REMOVED lines=9> */
.L_x_26443:
[----:B------:R-:W2:Y:S02]  /*e970*/  LDG.E.U16 R4, desc[UR36][R2.64] ;  /* 0x0000002402047981 */ /* 0x000ea4000c1e1500 */
[----:B--2---:R-:W-:-:S06]  /*e980*/  HADD2.F32 R4, -RZ, R4.H0_H0 ;  /* 0x20000004ff047230 */ /* 0x004fcc0000004100 */
[----:B------:R-:W0:Y:S02]  /*e990*/  F2I.FTZ.TRUNC.NTZ R4, R4 ;  /* 0x0000000400047305 */ /* 0x000e24000021f100 */
[----:B0-----:R-:W-:Y:S01]  /*e9a0*/  PRMT R0, R4, 0x7610, R0 ;  /* 0x0000761004007816 */ /* 0x001fe20000000000 */
[----:B------:R-:W-:Y:S06]  /*e9b0*/  BRA `(.L_x_26439) ;  /* 0x0000000800e47947 */ /* 0x000fec0003800000 */
.L_x_26442:
        /* <DEDUP_REMOVED lines=9> */
.L_x_26445:
[----:B------:R-:W2:Y:S02]  /*ea50*/  LDG.E.U16 R2, desc[UR36][R2.64] ;  /* 0x0000002402027981 */ /* 0x000ea4000c1e1500 */
[----:B--2---:R-:W-:-:S06]  /*ea60*/  HADD2.F32 R4, -RZ, R2.H0_H0 ;  /* 0x20000002ff047230 */ /* 0x004fcc0000004100 */
[----:B------:R-:W0:Y:S02]  /*ea70*/  F2I.FTZ.TRUNC.NTZ R4, R4 ;  /* 0x0000000400047305 */ /* 0x000e24000021f100 */
[----:B0-----:R-:W-:Y:S01]  /*ea80*/  PRMT R0, R4, 0x7610, R0 ;  /* 0x0000761004007816 */ /* 0x001fe20000000000 */
[----:B------:R-:W-:Y:S06]  /*ea90*/  BRA `(.L_x_26439) ;  /* 0x0000000800ac7947 */ /* 0x000fec0003800000 */
.L_x_26444:
[----:B------:R-:W2:Y:S02]  /*eaa0*/  LDG.E.64 R2, desc[UR36][R2.64] ;  /* 0x0000002402027981 */ /* 0x000ea4000c1e1b00 */
[----:B--2---:R0:W1:Y:S02]  /*eab0*/  F2I.F64.TRUNC R0, R2 ;  /* 0x0000000200007311 */ /* 0x004064000030d100 */
[----:B01----:R-:W-:Y:S05]  /*eac0*/  BRA `(.L_x_26439) ;  /* 0x0000000800a07947 */ /* 0x003fea0003800000 */
.L_x_26434:
        /* <DEDUP_REMOVED lines=12> */
.L_x_26448:
[----:B------:R-:W2:Y:S02]  /*eb90*/  LDG.E.64 R2, desc[UR36][R2.64] ;  /* 0x0000002402027981 */ /* 0x000ea4000c1e1b00 */
[----:B--2---:R0:W1:Y:S02]  /*eba0*/  F2I.F64.TRUNC R0, R2 ;  /* 0x0000000200007311 */ /* 0x004064000030d100 */
[----:B01----:R-:W-:Y:S05]  /*ebb0*/  BRA `(.L_x_26439) ;  /* 0x0000000800647947 */ /* 0x003fea0003800000 */
.L_x_26447:
        /* <DEDUP_REMOVED lines=27> */
.L_x_26450:
        /* <DEDUP_REMOVED lines=14> */
.L_x_26449:
[----:B------:R-:W2:Y:S02]  /*ee50*/  LDG.E.U16 R4, desc[UR36][R2.64] ;  /* 0x0000002402047981 */ /* 0x000ea4000c1e1500 */
[----:B--2---:R-:W-:-:S06]  /*ee60*/  IMAD.U32 R4, R4, 0x10000, RZ ;  /* 0x0001000004047824 */ /* 0x004fcc00078e00ff */
[----:B------:R-:W0:Y:S02]  /*ee70*/  F2I.FTZ.TRUNC.NTZ R4, R4 ;  /* 0x0000000400047305 */ /* 0x000e24000021f100 */
[----:B0-----:R-:W-:Y:S01]  /*ee80*/  PRMT R0, R4, 0x7610, R0 ;  /* 0x0000761004007816 */ /* 0x001fe20000000000 */
[----:B------:R-:W-:Y:S06]  /*ee90*/  BRA `(.L_x_26439) ;  /* 0x0000000400ac7947 */ /* 0x000fec0003800000 */
.L_x_26446:
        /* <DEDUP_REMOVED lines=10> */
.L_x_26453:
        /* <DEDUP_REMOVED lines=21> */
.L_x_26457:
[----:B------:R-:W-:Y:S05]  /*f090*/  BSYNC.RECONVERGENT B1 ;  /* 0x0000000000017941 */ /* 0x000fea0003800200 */
.L_x_26456:
[----:B------:R-:W-:Y:S02]  /*f0a0*/  SHF.L.U32 R0, R0, 0x14, RZ ;  /* 0x0000001400007819 */ /* 0x000fe400000006ff */
[----:B------:R-:W-:-:S04]  /*f0b0*/  LEA R2, R2, 0x3b800000, 0x17 ;  /* 0x3b80000002027811 */ /* 0x000fc800078eb8ff */
[----:B------:R-:W-:-:S07]  /*f0c0*/  LOP3.LUT R4, R2, R0, R7, 0xfe, !PT ;  /* 0x0000000002047212 */ /* 0x000fce00078efe07 */
.L_x_26455:
[----:B------:R-:W-:Y:S05]  /*f0d0*/  BSYNC.RECONVERGENT B0 ;  /* 0x0000000000007941 */ /* 0x000fea0003800200 */
.L_x_26454:
[----:B------:R-:W0:Y:S02]  /*f0e0*/  F2I.FTZ.TRUNC.NTZ R4, R4 ;  /* 0x0000000400047305 */ /* 0x000e24000021f100 */
[----:B0-----:R-:W-:Y:S01]  /*f0f0*/  PRMT R0, R4, 0x7610, R0 ;  /* 0x0000761004007816 */ /* 0x001fe20000000000 */
[----:B------:R-:W-:Y:S06]  /*f100*/  BRA `(.L_x_26439) ;  /* 0x0000000400107947 */ /* 0x000fec0003800000 */
.L_x_26452:
        /* <DEDUP_REMOVED lines=21> */
.L_x_26461:
[----:B------:R-:W-:Y:S05]  /*f260*/  BSYNC.RECONVERGENT B1 ;  /* 0x0000000000017941 */ /* 0x000fea0003800200 */
.L_x_26460:
[----:B------:R-:W-:Y:S01]  /*f270*/  IMAD.SHL.U32 R0, R0, 0x200000, RZ ;  /* 0x0020000000007824 */ /* 0x000fe200078e00ff */
[----:B------:R-:W-:-:S04]  /*f280*/  LEA R2, R2, 0x37800000, 0x17 ;  /* 0x3780000002027811 */ /* 0x000fc800078eb8ff */
[----:B------:R-:W-:-:S07]  /*f290*/  LOP3.LUT R4, R2, R0, R7, 0xfe, !PT ;  /* 0x0000000002047212 */ /* 0x000fce00078efe07 */
.L_x_26459:
[----:B------:R-:W-:Y:S05]  /*f2a0*/  BSYNC.RECONVERGENT B0 ;  /* 0x0000000000007941 */ /* 0x000fea0003800200 */
.L_x_26458:
[----:B------:R-:W0:Y:S02]  /*f2b0*/  F2I.FTZ.TRUNC.NTZ R4, R4 ;  /* 0x0000000400047305 */ /* 0x000e24000021f100 */
[----:B0-----:R-:W-:Y:S01]  /*f2c0*/  PRMT R0, R4, 0x7610, R0 ;  /* 0x0000761004007816 */ /* 0x001fe20000000000 */
[----:B------:R-:W-:Y:S06]  /*f2d0*/  BRA `(.L_x_26439) ;  /* 0x00000000009c7947 */ /* 0x000fec0003800000 */
.L_x_26451:
        /* <DEDUP_REMOVED lines=14> */
.L_x_26465:
[----:B------:R-:W-:Y:S05]  /*f3c0*/  BSYNC.RECONVERGENT B0 ;  /* 0x0000000000007941 */ /* 0x000fea0003800200 */
.L_x_26464:
[----:B------:R-:W0:Y:S02]  /*f3d0*/  F2I.FTZ.TRUNC.NTZ R4, R4 ;  /* 0x0000000400047305 */ /* 0x000e24000021f100 */
[----:B0-----:R-:W-:Y:S01]  /*f3e0*/  PRMT R0, R4, 0x7610, R0 ;  /* 0x0000761004007816 */ /* 0x001fe20000000000 */
[----:B------:R-:W-:Y:S06]  /*f3f0*/  BRA `(.L_x_26439) ;  /* 0x0000000000547947 */ /* 0x000fec0003800000 */
.L_x_26438:
        /* <DEDUP_REMOVED lines=16> */
.L_x_26466:
[----:B------:R-:W-:Y:S01]  /*f500*/  PRMT R0, RZ, 0x7610, R0 ;  /* 0x00007610ff007816 */ /* 0x000fe20000000000 */
[----:B------:R-:W-:Y:S06]  /*f510*/  BRA `(.L_x_26439) ;  /* 0x00000000000c7947 */ /* 0x000fec0003800000 */
.L_x_26463:
[----:B------:R0:W5:Y:S01]  /*f520*/  LDG.E.U8 R0, desc[UR36][R2.64] ;  /* 0x0000002402007981 */ /* 0x000162000c1e1100 */
[----:B------:R-:W-:Y:S05]  /*f530*/  BRA `(.L_x_26439) ;  /* 0x0000000000047947 */ /* 0x000fea0003800000 */
.L_x_26462:
[----:B------:R0:W5:Y:S02]  /*f540*/  LDG.E.U8 R0, desc[UR36][R2.64] ;  /* 0x0000002402007981 */ /* 0x000164000c1e1100 */
.L_x_26439:
[----:B------:R-:W-:Y:S01]  /*f550*/  UPRMT UR4, UR43, 0x9910, URZ ;  /* 0x000099102b047896 */ /* 0x000fe200080000ff */
[----:B-1--45:R-:W-:-:S03]  /*f560*/  LOP3.LUT P0, RZ, R19, 0xff, R0, 0xc8, !PT ;  /* 0x000000ff13ff7812 */ /* 0x032fc6000780c800 */
[----:B------:R-:W-:Y:S01]  /*f570*/  UISETP.GT.AND UP0, UPT, UR4, 0x9, UPT ;  /* 0x000000090400788c */ /* 0x000fe2000bf04270 */
[----:B0-23--:R-:W-:-:S08]  /*f580*/  SEL R2, RZ, 0x1, !P0 ;  /* 0x00000001ff027807 */ /* 0x00dfd00004000000 */
        /* <DEDUP_REMOVED lines=11> */
.L_x_26470:
[----:B------:R-:W-:Y:S01]  /*f640*/  STG.E.U8 desc[UR36][R16.64], R2 ;  /* 0x0000000210007986 */ /* 0x000fe2000c101124 */
[----:B------:R-:W-:Y:S05]  /*f650*/  EXIT ;  /* 0x000000000000794d */ /* 0x000fea0003800000 */
.L_x_26469:
        /* <DEDUP_REMOVED lines=9> */
.L_x_26473:
[----:B------:R-:W-:Y:S01]  /*f6f0*/  STG.E desc[UR36][R16.64], R2 ;  /* 0x0000000210007986 */ /* 0x000fe2000c101924 */
[----:B------:R-:W-:Y:S05]  /*f700*/  EXIT ;  /* 0x000000000000794d */ /* 0x000fea0003800000 */
.L_x_26472:
[----:B------:R-:W-:Y:S01]  /*f710*/  STG.E.U16 desc[UR36][R16.64], R2 ;  /* 0x0000000210007986 */ /* 0x000fe2000c101524 */
[----:B------:R-:W-:Y:S05]  /*f720*/  EXIT ;  /* 0x000000000000794d */ /* 0x000fea0003800000 */
.L_x_26468:
        /* <DEDUP_REMOVED lines=9> */
.L_x_26475:
[----:B------:R-:W-:-:S04]  /*f7c0*/  I2FP.F32.U32 R0, R2 ;  /* 0x0000000200007245 */ /* 0x000fc80000201000 */
[----:B------:R-:W-:-:S05]  /*f7d0*/  F2FP.F16.F32.PACK_AB R0, RZ, R0 ;  /* 0x00000000ff00723e */ /* 0x000fca00000000ff */
[----:B------:R-:W-:Y:S01]  /*f7e0*/  STG.E.U16 desc[UR36][R16.64], R0 ;  /* 0x0000000010007986 */ /* 0x000fe2000c101524 */
[----:B------:R-:W-:Y:S05]  /*f7f0*/  EXIT ;  /* 0x000000000000794d */ /* 0x000fea0003800000 */
.L_x_26474:
        /* <DEDUP_REMOVED lines=10> */
.L_x_26477:
[----:B------:R-:W-:-:S04]  /*f8a0*/  I2FP.F32.U32 R2, R2 ;  /* 0x0000000200027245 */ /* 0x000fc80000201000 */
[----:B------:R-:W-:-:S04]  /*f8b0*/  F2FP.F16.F32.PACK_AB R3, RZ, R2 ;  /* 0x00000002ff03723e */ /* 0x000fc800000000ff */
[----:B------:R-:W-:-:S05]  /*f8c0*/  PRMT R3, R3, 0x5410, RZ ;  /* 0x0000541003037816 */ /* 0x000fca00000000ff */
[----:B------:R-:W-:Y:S01]  /*f8d0*/  STG.E desc[UR36][R16.64], R3 ;  /* 0x0000000310007986 */ /* 0x000fe2000c101924 */
[----:B------:R-:W-:Y:S05]  /*f8e0*/  EXIT ;  /* 0x000000000000794d */ /* 0x000fea0003800000 */
.L_x_26476:
[----:B------:R-:W0:Y:S02]  /*f8f0*/  I2F.F64.U32 R2, R2 ;  /* 0x0000000200027312 */ /* 0x000e240000201800 */
[----:B0-----:R-:W-:Y:S01]  /*f900*/  STG.E.64 desc[UR36][R16.64], R2 ;  /* 0x0000000210007986 */ /* 0x001fe2000c101b24 */
[----:B------:R-:W-:Y:S05]  /*f910*/  EXIT ;  /* 0x000000000000794d */ /* 0x000fea0003800000 */
.L_x_26467:
        /* <DEDUP_REMOVED lines=12> */
.L_x_26481:
        /* <DEDUP_REMOVED lines=16> */
.L_x_26484:
[----:B------:R-:W-:-:S07]  /*fae0*/  PRMT R8, R0, 0x7610, R8 ;  /* 0x0000761000087816 */ /* 0x000fce0000000008 */
.L_x_26483:
[----:B------:R-:W-:Y:S05]  /*faf0*/  BSYNC.RECONVERGENT B0 ;  /* 0x0000000000007941 */ /* 0x000fea0003800200 */
.L_x_26482:
[----:B------:R-:W-:Y:S01]  /*fb00*/  STG.E.U8 desc[UR36][R16.64], R8 ;  /* 0x0000000810007986 */ /* 0x000fe2000c101124 */
[----:B------:R-:W-:Y:S05]  /*fb10*/  EXIT ;  /* 0x000000000000794d */ /* 0x000fea0003800000 */
.L_x_26480:
        /* <DEDUP_REMOVED lines=16> */
.L_x_26487:
[----:B------:R-:W-:-:S07]  /*fc20*/  PRMT R8, R0, 0x7610, R8 ;  /* 0x0000761000087816 */ /* 0x000fce0000000008 */
.L_x_26486:
[----:B------:R-:W-:Y:S05]  /*fc30*/  BSYNC.RECONVERGENT B0 ;  /* 0x0000000000007941 */ /* 0x000fea0003800200 */
.L_x_26485:
[----:B------:R-:W-:Y:S01]  /*fc40*/  STG.E.U8 desc[UR36][R16.64], R8 ;  /* 0x0000000810007986 */ /* 0x000fe2000c101124 */
[----:B------:R-:W-:Y:S05]  /*fc50*/  EXIT ;  /* 0x000000000000794d */ /* 0x000fea0003800000 */
.L_x_26479:
        /* <DEDUP_REMOVED lines=21> */
.L_x_26489:
[----:B------:R-:W-:-:S05]  /*fdb0*/  IMAD.MOV.U32 R3, RZ, RZ, RZ ;  /* 0x000000ffff037224 */ /* 0x000fca00078e00ff */
[----:B------:R-:W-:Y:S01]  /*fdc0*/  STG.E.64 desc[UR36][R16.64], R2 ;  /* 0x0000000210007986 */ /* 0x000fe2000c101b24 */
[----:B------:R-:W-:Y:S05]  /*fdd0*/  EXIT ;  /* 0x000000000000794d */ /* 0x000fea0003800000 */
.L_x_26488:
[----:B------:R-:W-:Y:S01]  /*fde0*/  STG.E desc[UR36][R16.64], R2 ;  /* 0x0000000210007986 */ /* 0x000fe2000c101924 */
[----:B------:R-:W-:Y:S05]  /*fdf0*/  EXIT ;  /* 0x000000000000794d */ /* 0x000fea0003800000 */
.L_x_26478:
        /* <DEDUP_REMOVED lines=8> */
.L_x_26491:
[----:B------:R-:W-:Y:S01]  /*fe80*/  CS2R R6, SRZ ;  /* 0x0000000000067805 */ /* 0x000fe2000001ff00 */
[----:B------:R-:W0:Y:S04]  /*fe90*/  I2F.F64.U32 R4, R2 ;  /* 0x0000000200047312 */ /* 0x000e280000201800 */
[----:B0-----:R-:W-:Y:S01]  /*fea0*/  STG.E.128 desc[UR36][R16.64], R4 ;  /* 0x0000000410007986 */ /* 0x001fe2000c101d24 */
[----:B------:R-:W-:Y:S05]  /*feb0*/  EXIT ;  /* 0x000000000000794d */ /* 0x000fea0003800000 */
.L_x_26490:
[----:B------:R-:W-:-:S09]  /*fec0*/  UISETP.NE.AND UP0, UPT, UR4, 0xf, UPT ;  /* 0x0000000f0400788c */ /* 0x000fd2000bf05270 */
[----:B------:R-:W-:Y:S05]  /*fed0*/  BRA.U !UP0, `(.L_x_26492) ;  /* 0x0000000108d47547 */ /* 0x000fea000b800000 */
[----:B------:R-:W-:-:S09]  /*fee0*/  UISETP.NE.AND UP0, UPT, UR4, 0x17, UPT ;  /* 0x000000170400788c */ /* 0x000fd2000bf05270 */
[----:B------:R-:W-:Y:S05]  /*fef0*/  BRA.U !UP0, `(.L_x_26493) ;  /* 0x0000000108847547 */ /* 0x000fea000b800000 */
[----:B------:R-:W-:-:S09]  /*ff00*/  UISETP.NE.AND UP0, UPT, UR4, 0x18, UPT ;  /* 0x000000180400788c */ /* 0x000fd2000bf05270 */
[----:B------:R-:W-:Y:S05]  /*ff10*/  BRA.U !UP0, `(.L_x_26494) ;  /* 0x0000000108447547 */ /* 0x000fea000b800000 */
.L_x_26471:
        /* <DEDUP_REMOVED lines=16> */
.L_x_26495:
[----:B------:R-:W-:Y:S05]  /*10020*/  EXIT ;  /* 0x000000000000794d */ /* 0x000fea0003800000 */
.L_x_26494:
        /* <DEDUP_REMOVED lines=11> */
.L_x_26497:
[----:B------:R-:W-:Y:S05]  /*100e0*/  BSYNC.RECONVERGENT B0 ;  /* 0x0000000000007941 */ /* 0x000fea0003800200 */
.L_x_26496:
[----:B------:R-:W-:Y:S01]  /*100f0*/  STG.E.U8 desc[UR36][R16.64], R3 ;  /* 0x0000000310007986 */ /* 0x000fe2000c101124 */
[----:B------:R-:W-:Y:S05]  /*10100*/  EXIT ;  /* 0x000000000000794d */ /* 0x000fea0003800000 */
.L_x_26493:
        /* <DEDUP_REMOVED lines=13> */
.L_x_26498:
[----:B------:R-:W-:Y:S01]  /*101e0*/  IMAD.MOV.U32 R3, RZ, RZ, 0x7f ;  /* 0x0000007fff037424 */ /* 0x000fe200078e00ff */
[----:B------:R-:W-:-:S04]  /*101f0*/  ISETP.GT.U32.AND P0, PT, R5, 0x7f800000, PT ;  /* 0x7f8000000500780c */ /* 0x000fc80003f04070 */
[----:B------:R-:W-:-:S05]  /*10200*/  SEL R3, R3, 0x7c, P0 ;  /* 0x0000007c03037807 */ /* 0x000fca0000000000 */
[----:B------:R-:W-:Y:S01]  /*10210*/  STG.E.U8 desc[UR36][R16.64], R3 ;  /* 0x0000000310007986 */ /* 0x000fe2000c101124 */
[----:B------:R-:W-:Y:S05]  /*10220*/  EXIT ;  /* 0x000000000000794d */ /* 0x000fea0003800000 */
.L_x_26492:
[----:B------:R-:W-:-:S04]  /*10230*/  I2FP.F32.U32 R0, R2 ;  /* 0x0000000200007245 */ /* 0x000fc80000201000 */
[----:B------:R-:W-:-:S05]  /*10240*/  F2FP.BF16.F32.PACK_AB R0, RZ, R0 ;  /* 0x00000000ff00723e */ /* 0x000fca00000010ff */
[----:B------:R-:W-:Y:S01]  /*10250*/  STG.E.U16 desc[UR36][R16.64], R0 ;  /* 0x0000000010007986 */ /* 0x000fe2000c101524 */
[----:B------:R-:W-:Y:S05]  /*10260*/  EXIT ;  /* 0x000000000000794d */ /* 0x000fea0003800000 */
.L_x_26499:
        /* <DEDUP_REMOVED lines=9> */
.L_x_42947:


//--------------------- .text._ZN2at6native27unrolled_elementwise_kernelINS0_13BinaryFunctorIaabZZZNS0_22logical_or_kernel_cudaERNS_14TensorIteratorEENKUlvE0_clEvENKUlvE0_clEvEUlaaE_EESt5arrayIPcLm3EELi4E23TrivialOffsetCalculatorILi2EjESC_ILi1EjENS0_6memory12LoadWithCastILi2EEENSF_13StoreWithCastILi1EEEEEviT_T0_T2_T3_T4_T5_ --------------------------
	.section	.text._ZN2at6native27unrolled_elementwise_kernelINS0_13BinaryFunctorIaabZZZNS0_22logical_or_kernel_cudaERNS_14TensorIteratorEENKUlvE0_clEvENKUlvE0_clEvEUlaaE_EESt5arrayIPcLm3EELi4E23TrivialOffsetCalculatorILi2EjESC_ILi1EjENS0_6memory12LoadWithCastILi2EEENSF_13StoreWithCastILi1EEEEEviT_T0_T2_T3_T4_T5_,"ax",@progbits
	.align	128
        .global         _ZN2at6native27unrolled_elementwise_kernelINS0_13BinaryFunctorIaabZZZNS0_22logical_or_kernel_cudaERNS_14TensorIteratorEENKUlvE0_clEvENKUlvE0_clEvEUlaaE_EESt5arrayIPcLm3EELi4E23TrivialOffsetCalculatorILi2EjESC_ILi1EjENS0_6memory12LoadWithCastILi2EEENSF_13StoreWithCastILi1EEEEEviT_T0_T2_T3_T4_T5_
        .type           _ZN2at6native27unrolled_elementwise_kernelINS0_13BinaryFunctorIaabZZZNS0_22logical_or_kernel_cudaERNS_14TensorIteratorEENKUlvE0_clEvENKUlvE0_clEvEUlaaE_EESt5arrayIPcLm3EELi4E23TrivialOffsetCalculatorILi2EjESC_ILi1EjENS0_6memory12LoadWithCastILi2EEENSF_13StoreWithCastILi1EEEEEviT_T0_T2_T3_T4_T5_,@function
        .size           _ZN2at6native27unrolled_elementwise_kernelINS0_13BinaryFunctorIaabZZZNS0_22logical_or_kernel_cudaERNS_14TensorIteratorEENKUlvE0_clEvENKUlvE0_clEvEUlaaE_EESt5arrayIPcLm3EELi4E23TrivialOffsetCalculatorILi2EjESC_ILi1EjENS0_6memory12LoadWithCastILi2EEENSF_13StoreWithCastILi1EEEEEviT_T0_T2_T3_T4_T5_,(.L_x_42948 - _ZN2at6native27unrolled_elementwise_kernelINS0_13BinaryFunctorIaabZZZNS0_22logical_or_kernel_cudaERNS_14TensorIteratorEENKUlvE0_clEvENKUlvE0_clEvEUlaaE_EESt5arrayIPcLm3EELi4E23TrivialOffsetCalculatorILi2EjESC_ILi1EjENS0_6memory12LoadWithCastILi2EEENSF_13StoreWithCastILi1EEEEEviT_T0_T2_T3_T4_T5_)
        .other          _ZN2at6native27unrolled_elementwise_kernelINS0_13BinaryFunctorIaabZZZNS0_22logical_or_kernel_cudaERNS_14TensorIteratorEENKUlvE0_clEvENKUlvE0_clEvEUlaaE_EESt5arrayIPcLm3EELi4E23TrivialOffsetCalculatorILi2EjESC_ILi1EjENS0_6memory12LoadWithCastILi2EEENSF_13StoreWithCastILi1EEEEEviT_T0_T2_T3_T4_T5_,@"STO_CUDA_ENTRY STV_DEFAULT"
_ZN2at6native27unrolled_elementwise_kernelINS0_13BinaryFunctorIaabZZZNS0_22logical_or_kernel_cudaERNS_14TensorIteratorEENKUlvE0_clEvENKUlvE0_clEvEUlaaE_EESt5arrayIPcLm3EELi4E23TrivialOffsetCalculatorILi2EjESC_ILi1EjENS0_6memory12LoadWithCastILi2EEENSF_13StoreWithCastILi1EEEEEviT_T0_T2_T3_T4_T5_:
.text._ZN2at6native27unrolled_elementwise_kernelINS0_13BinaryFunctorIaabZZZNS0_22logical_or_kernel_cudaERNS_14TensorIteratorEENKUlvE0_clEvENKUlvE0_clEvEUlaaE_EESt5arrayIPcLm3EELi4E23TrivialOffsetCalculatorILi2EjESC_ILi1EjENS0_6memory12LoadWithCastILi2EEENSF_13StoreWithCastILi1EEEEEviT_T0_T2_T3_T4_T5_:
        /* <DEDUP_REMOVED lines=33> */
.L_x_26505:
[----:B------:R3:W5:Y:S01]  /*0210*/  LDG.E.U8 R19, desc[UR36][R4.64] ;  /* 0x0000002404137981 */ /* 0x000762000c1e1100 */
[----:B------:R-:W-:Y:S05]  /*0220*/  BRA `(.L_x_26507) ;  /* 0x0000000c00507947 */ /* 0x000fea0003800000 */
.L_x_26504:
        /* <DEDUP_REMOVED lines=8> */
.L_x_26509:
[----:B------:R1:W5:Y:S01]  /*02b0*/  LDG.E.U8 R19, desc[UR36][R4.64] ;  /* 0x0000002404137981 */ /* 0x000362000c1e1100 */
[----:B------:R-:W-:Y:S05]  /*02c0*/  BRA `(.L_x_26507) ;  /* 0x0000000c00287947 */ /* 0x000fea0003800000 */
.L_x_26508:
[----:B------:R2:W5:Y:S01]  /*02d0*/  LDG.E.U16 R19, desc[UR36][R4.64] ;  /* 0x0000002404137981 */ /* 0x000562000c1e1500 */
[----:B------:R-:W-:Y:S05]  /*02e0*/  BRA `(.L_x_26507) ;  /* 0x0000000c00207947 */ /* 0x000fea0003800000 */
.L_x_26503:
        /* <DEDUP_REMOVED lines=9> */
.L_x_26511:
[----:B------:R-:W2:Y:S02]  /*0380*/  LDG.E.U16 R0, desc[UR36][R4.64] ;  /* 0x0000002404007981 */ /* 0x000ea4000c1e1500 */
[----:B--2---:R-:W-:-:S06]  /*0390*/  HADD2.F32 R0, -RZ, R0.H0_H0 ;  /* 0x20000000ff007230 */ /* 0x004fcc0000004100 */
[----:B------:R-:W0:Y:S02]  /*03a0*/  F2I.FTZ.TRUNC.NTZ R0, R0 ;  /* 0x0000000000007305 */ /* 0x000e24000021f100 */
[----:B0-----:R-:W-:Y:S01]  /*03b0*/  PRMT R19, R0, 0x7610, R19 ;  /* 0x0000761000137816 */ /* 0x001fe20000000013 */
[----:B------:R-:W-:Y:S06]  /*03c0*/  BRA `(.L_x_26507) ;  /* 0x0000000800e87947 */ /* 0x000fec0003800000 */
.L_x_26510:
        /* <DEDUP_REMOVED lines=9> */
.L_x_26513:
[----:B------:R-:W2:Y:S02]  /*0460*/  LDG.E.U16 R4, desc[UR36][R4.64] ;  /* 0x0000002404047981 */ /* 0x000ea4000c1e1500 */
[----:B--2---:R-:W-:-:S06]  /*0470*/  HADD2.F32 R0, -RZ, R4.H0_H0 ;  /* 0x20000004ff007230 */ /* 0x004fcc0000004100 */
[----:B------:R-:W0:Y:S02]  /*0480*/  F2I.FTZ.TRUNC.NTZ R0, R0 ;  /* 0x0000000000007305 */ /* 0x000e24000021f100 */
[----:B0-----:R-:W-:Y:S01]  /*0490*/  PRMT R19, R0, 0x7610, R19 ;  /* 0x0000761000137816 */ /* 0x001fe20000000013 */
[----:B------:R-:W-:Y:S06]  /*04a0*/  BRA `(.L_x_26507) ;  /* 0x0000000800b07947 */ /* 0x000fec0003800000 */
.L_x_26512:
[----:B------:R-:W2:Y:S02]  /*04b0*/  LDG.E.64 R4, desc[UR36][R4.64] ;  /* 0x0000002404047981 */ /* 0x000ea4000c1e1b00 */
[----:B--2---:R0:W1:Y:S02]  /*04c0*/  F2I.F64.TRUNC R19, R4 ;  /* 0x0000000400137311 */ /* 0x004064000030d100 */
[----:B01----:R-:W-:Y:S05]  /*04d0*/  BRA `(.L_x_26507) ;  /* 0x0000000800a47947 */ /* 0x003fea0003800000 */
.L_x_26502:
        /* <DEDUP_REMOVED lines=12> */
.L_x_26516:
[----:B------:R-:W2:Y:S02]  /*05a0*/  LDG.E.64 R4, desc[UR36][R4.64] ;  /* 0x0000002404047981 */ /* 0x000ea4000c1e1b00 */
[----:B--2---:R0:W1:Y:S02]  /*05b0*/  F2I.F64.TRUNC R19, R4 ;  /* 0x0000000400137311 */ /* 0x004064000030d100 */
[----:B01----:R-:W-:Y:S05]  /*05c0*/  BRA `(.L_x_26507) ;  /* 0x0000000800687947 */ /* 0x003fea0003800000 */
.L_x_26515:
        /* <DEDUP_REMOVED lines=27> */
.L_x_26518:
        /* <DEDUP_REMOVED lines=15> */
.L_x_26517:
[----:B------:R-:W2:Y:S02]  /*0870*/  LDG.E.U16 R0, desc[UR36][R4.64] ;  /* 0x0000002404007981 */ /* 0x000ea4000c1e1500 */
[----:B--2---:R-:W-:-:S06]  /*0880*/  IMAD.U32 R0, R0, 0x10000, RZ ;  /* 0x0001000000007824 */ /* 0x004fcc00078e00ff */
[----:B------:R-:W0:Y:S02]  /*0890*/  F2I.FTZ.TRUNC.NTZ R0, R0 ;  /* 0x0000000000007305 */ /* 0x000e24000021f100 */
[----:B0-----:R-:W-:Y:S01]  /*08a0*/  PRMT R19, R0, 0x7610, R19 ;  /* 0x0000761000137816 */ /* 0x001fe20000000013 */
[----:B------:R-:W-:Y:S06]  /*08b0*/  BRA `(.L_x_26507) ;  /* 0x0000000400ac7947 */ /* 0x000fec0003800000 */
.L_x_26514:
        /* <DEDUP_REMOVED lines=10> */
.L_x_26521:
        /* <DEDUP_REMOVED lines=21> */
.L_x_26525:
[----:B------:R-:W-:Y:S05]  /*0ab0*/  BSYNC.RECONVERGENT B1 ;  /* 0x0000000000017941 */ /* 0x000fea0003800200 */
.L_x_26524:
[----:B------:R-:W-:Y:S01]  /*0ac0*/  IMAD.SHL.U32 R0, R0, 0x100000, RZ ;  /* 0x0010000000007824 */ /* 0x000fe200078e00ff */
[----:B------:R-:W-:-:S04]  /*0ad0*/  LEA R3, R3, 0x3b800000, 0x17 ;  /* 0x3b80000003037811 */ /* 0x000fc800078eb8ff */
[----:B------:R-:W-:-:S07]  /*0ae0*/  LOP3.LUT R0, R3, R0, R7, 0xfe, !PT ;  /* 0x0000000003007212 */ /* 0x000fce00078efe07 */
.L_x_26523:
[----:B------:R-:W-:Y:S05]  /*0af0*/  BSYNC.RECONVERGENT B0 ;  /* 0x0000000000007941 */ /* 0x000fea0003800200 */
.L_x_26522:
[----:B------:R-:W0:Y:S02]  /*0b00*/  F2I.FTZ.TRUNC.NTZ R0, R0 ;  /* 0x0000000000007305 */ /* 0x000e24000021f100 */
[----:B0-----:R-:W-:Y:S01]  /*0b10*/  PRMT R19, R0, 0x7610, R19 ;  /* 0x0000761000137816 */ /* 0x001fe20000000013 */
[----:B------:R-:W-:Y:S06]  /*0b20*/  BRA `(.L_x_26507) ;  /* 0x0000000400107947 */ /* 0x000fec0003800000 */
.L_x_26520:
        /* <DEDUP_REMOVED lines=21> */
.L_x_26529:
[----:B------:R-:W-:Y:S05]  /*0c80*/  BSYNC.RECONVERGENT B1 ;  /* 0x0000000000017941 */ /* 0x000fea0003800200 */
.L_x_26528:
[----:B------:R-:W-:Y:S01]  /*0c90*/  IMAD.SHL.U32 R0, R0, 0x200000, RZ ;  /* 0x0020000000007824 */ /* 0x000fe200078e00ff */
[----:B------:R-:W-:-:S04]  /*0ca0*/  LEA R3, R3, 0x37800000, 0x17 ;  /* 0x3780000003037811 */ /* 0x000fc800078eb8ff */
[----:B------:R-:W-:-:S07]  /*0cb0*/  LOP3.LUT R0, R3, R0, R7, 0xfe, !PT ;  /* 0x0000000003007212 */ /* 0x000fce00078efe07 */
.L_x_26527:
[----:B------:R-:W-:Y:S05]  /*0cc0*/  BSYNC.RECONVERGENT B0 ;  /* 0x0000000000007941 */ /* 0x000fea0003800200 */
.L_x_26526:
[----:B------:R-:W0:Y:S02]  /*0cd0*/  F2I.FTZ.TRUNC.NTZ R0, R0 ;  /* 0x0000000000007305 */ /* 0x000e24000021f100 */
[----:B0-----:R-:W-:Y:S01]  /*0ce0*/  PRMT R19, R0, 0x7610, R19 ;  /* 0x0000761000137816 */ /* 0x001fe20000000013 */
[----:B------:R-:W-:Y:S06]  /*0cf0*/  BRA `(.L_x_26507) ;  /* 0x00000000009c7947 */ /* 0x000fec0003800000 */
.L_x_26519:
[----:B------:R-:W-:-:S09]  /*0d00*/  UISETP.NE.AND UP0, UPT, UR4, 0x1c, UPT ;  /* 0x0000001c0400788c */ /* 0x000fd2000bf05270 */
[----:B------:R-:W-:Y:S05]  /*0d10*/  BRA.U !UP0, `(.L_x_26530) ;  /* 0x0000000108907547 */ /* 0x000fea000b800000 */
[----:B------:R-:W-:-:S09]  /*0d20*/  UISETP.NE.AND UP0, UPT, UR4, 0x1d, UPT ;  /* 0x0000001d0400788c */ /* 0x000fd2000bf05270 */
[----:B------:R-:W-:Y:S05]  /*0d30*/  BRA.U !UP0, `(.L_x_26531) ;  /* 0x0000000108807547 */ /* 0x000fea000b800000 */
[----:B------:R-:W-:-:S09]  /*0d40*/  UISETP.NE.AND UP0, UPT, UR4, 0x2c, UPT ;  /* 0x0000002c0400788c */ /* 0x000fd2000bf05270 */
[----:B------:R-:W-:Y:S05]  /*0d50*/  BRA.U !UP0, `(.L_x_26532) ;  /* 0x0000000108487547 */ /* 0x000fea000b800000 */
.L_x_26506:
        /* <DEDUP_REMOVED lines=16> */
.L_x_26533:
[----:B------:R-:W-:Y:S01]  /*0e60*/  PRMT R19, RZ, 0x7610, R19 ;  /* 0x00007610ff137816 */ /* 0x000fe20000000013 */
[----:B------:R-:W-:Y:S06]  /*0e70*/  BRA `(.L_x_26507) ;  /* 0x00000000003c7947 */ /* 0x000fec0003800000 */
.L_x_26532:
        /* <DEDUP_REMOVED lines=8> */
.L_x_26535:
[----:B------:R-:W-:Y:S05]  /*0f00*/  BSYNC.RECONVERGENT B0 ;  /* 0x0000000000007941 */ /* 0x000fea0003800200 */
.L_x_26534:
[----:B------:R-:W0:Y:S02]  /*0f10*/  F2I.FTZ.TRUNC.NTZ R0, R0 ;  /* 0x0000000000007305 */ /* 0x000e24000021f100 */
[----:B0-----:R-:W-:Y:S01]  /*0f20*/  PRMT R19, R0, 0x7610, R19 ;  /* 0x0000761000137816 */ /* 0x001fe20000000013 */
[----:B------:R-:W-:Y:S06]  /*0f30*/  BRA `(.L_x_26507) ;  /* 0x00000000000c7947 */ /* 0x000fec0003800000 */
.L_x_26531:
[----:B------:R0:W5:Y:S01]  /*0f40*/  LDG.E.U8 R19, desc[UR36][R4.64] ;  /* 0x0000002404137981 */ /* 0x000162000c1e1100 */
[----:B------:R-:W-:Y:S05]  /*0f50*/  BRA `(.L_x_26507) ;  /* 0x0000000000047947 */ /* 0x000fea0003800000 */
.L_x_26530:
[----:B------:R0:W5:Y:S02]  /*0f60*/  LDG.E.U8 R19, desc[UR36][R4.64] ;  /* 0x0000002404137981 */ /* 0x000164000c1e1100 */
.L_x_26507:
        /* <DEDUP_REMOVED lines=18> */
.L_x_26539:
[----:B------:R1:W5:Y:S01]  /*1090*/  LDG.E.U8 R0, desc[UR36][R4.64] ;  /* 0x0000002404007981 */ /* 0x000362000c1e1100 */
[----:B------:R-:W-:Y:S05]  /*10a0*/  BRA `(.L_x_26541) ;  /* 0x0000000c00507947 */ /* 0x000fea0003800000 */
.L_x_26538:
        /* <DEDUP_REMOVED lines=8> */
.L_x_26543:
[----:B------:R3:W5:Y:S01]  /*1130*/  LDG.E.U8 R0, desc[UR36][R4.64] ;  /* 0x0000002404007981 */ /* 0x000762000c1e1100 */
[----:B------:R-:W-:Y:S05]  /*1140*/  BRA `(.L_x_26541) ;  /* 0x0000000c00287947 */ /* 0x000fea0003800000 */
.L_x_26542:
[----:B------:R2:W5:Y:S01]  /*1150*/  LDG.E.U16 R0, desc[UR36][R4.64] ;  /* 0x0000002404007981 */ /* 0x000562000c1e1500 */
[----:B------:R-:W-:Y:S05]  /*1160*/  BRA `(.L_x_26541) ;  /* 0x0000000c00207947 */ /* 0x000fea0003800000 */
.L_x_26537:
        /* <DEDUP_REMOVED lines=9> */
.L_x_26545:
[----:B------:R-:W2:Y:S02]  /*1200*/  LDG.E.U16 R3, desc[UR36][R4.64] ;  /* 0x0000002404037981 */ /* 0x000ea4000c1e1500 */
[----:B--2---:R-:W-:-:S06]  /*1210*/  HADD2.F32 R3, -RZ, R3.H0_H0 ;  /* 0x20000003ff037230 */ /* 0x004fcc0000004100 */
[----:B------:R-:W0:Y:S02]  /*1220*/  F2I.FTZ.TRUNC.NTZ R3, R3 ;  /* 0x0000000300037305 */ /* 0x000e24000021f100 */
[----:B0-----:R-:W-:Y:S01]  /*1230*/  PRMT R0, R3, 0x7610, R0 ;  /* 0x0000761003007816 */ /* 0x001fe20000000000 */
[----:B------:R-:W-:Y:S06]  /*1240*/  BRA `(.L_x_26541) ;  /* 0x0000000800e87947 */ /* 0x000fec0003800000 */
.L_x_26544:
        /* <DEDUP_REMOVED lines=9> */
.L_x_26547:
[----:B------:R-:W2:Y:S02]  /*12e0*/  LDG.E.U16 R4, desc[UR36][R4.64] ;  /* 0x0000002404047981 */ /* 0x000ea4000c1e1500 */
[----:B--2---:R-:W-:-:S06]  /*12f0*/  HADD2.F32 R3, -RZ, R4.H0_H0 ;  /* 0x20000004ff037230 */ /* 0x004fcc0000004100 */
[----:B------:R-:W0:Y:S02]  /*1300*/  F2I.FTZ.TRUNC.NTZ R3, R3 ;  /* 0x0000000300037305 */ /* 0x000e24000021f100 */
[----:B0-----:R-:W-:Y:S01]  /*1310*/  PRMT R0, R3, 0x7610, R0 ;  /* 0x0000761003007816 */ /* 0x001fe20000000000 */
[----:B------:R-:W-:Y:S06]  /*1320*/  BRA `(.L_x_26541) ;  /* 0x0000000800b07947 */ /* 0x000fec0003800000 */
.L_x_26546:
[----:B------:R-:W2:Y:S02]  /*1330*/  LDG.E.64 R4, desc[UR36][R4.64] ;  /* 0x0000002404047981 */ /* 0x000ea4000c1e1b00 */
[----:B--2---:R0:W1:Y:S02]  /*1340*/  F2I.F64.TRUNC R0, R4 ;  /* 0x0000000400007311 */ /* 0x004064000030d100 */
[----:B01----:R-:W-:Y:S05]  /*1350*/  BRA `(.L_x_26541) ;  /* 0x0000000800a47947 */ /* 0x003fea0003800000 */
.L_x_26536:
        /* <DEDUP_REMOVED lines=12> */
.L_x_26550:
[----:B------:R-:W2:Y:S02]  /*1420*/  LDG.E.64 R4, desc[UR36][R4.64] ;  /* 0x0000002404047981 */ /* 0x000ea4000c1e1b00 */
[----:B--2---:R0:W1:Y:S02]  /*1430*/  F2I.F64.TRUNC R0, R4 ;  /* 0x0000000400007311 */ /* 0x004064000030d100 */
[----:B01----:R-:W-:Y:S05]  /*1440*/  BRA `(.L_x_26541) ;  /* 0x0000000800687947 */ /* 0x003fea0003800000 */
.L_x_26549:
        /* <DEDUP_REMOVED lines=27> */
.L_x_26552:
        /* <DEDUP_REMOVED lines=15> */
.L_x_26551:
[----:B------:R-:W2:Y:S02]  /*16f0*/  LDG.E.U16 R3, desc[UR36][R4.64] ;  /* 0x0000002404037981 */ /* 0x000ea4000c1e1500 */
[----:B--2---:R-:W-:-:S06]  /*1700*/  IMAD.U32 R3, R3, 0x10000, RZ ;  /* 0x0001000003037824 */ /* 0x004fcc00078e00ff */
[----:B------:R-:W0:Y:S02]  /*1710*/  F2I.FTZ.TRUNC.NTZ R3, R3 ;  /* 0x0000000300037305 */ /* 0x000e24000021f100 */
[----:B0-----:R-:W-:Y:S01]  /*1720*/  PRMT R0, R3, 0x7610, R0 ;  /* 0x0000761003007816 */ /* 0x001fe20000000000 */
[----:B------:R-:W-:Y:S06]  /*1730*/  BRA `(.L_x_26541) ;  /* 0x0000000400ac7947 */ /* 0x000fec0003800000 */
.L_x_26548:
        /* <DEDUP_REMOVED lines=10> */
.L_x_26555:
        /* <DEDUP_REMOVED lines=21> */
.L_x_26559:
[----:B------:R-:W-:Y:S05]  /*1930*/  BSYNC.RECONVERGENT B1 ;  /* 0x0000000000017941 */ /* 0x000fea0003800200 */
.L_x_26558:
[----:B------:R-:W-:Y:S01]  /*1940*/  IMAD.SHL.U32 R0, R0, 0x100000, RZ ;  /* 0x0010000000007824 */ /* 0x000fe200078e00ff */
[----:B------:R-:W-:-:S04]  /*1950*/  LEA R3, R3, 0x3b800000, 0x17 ;  /* 0x3b80000003037811 */ /* 0x000fc800078eb8ff */
[----:B------:R-:W-:-:S07]  /*1960*/  LOP3.LUT R3, R3, R0, R7, 0xfe, !PT ;  /* 0x0000000003037212 */ /* 0x000fce00078efe07 */
.L_x_26557:
[----:B------:R-:W-:Y:S05]  /*1970*/  BSYNC.RECONVERGENT B0 ;  /* 0x0000000000007941 */ /* 0x000fea0003800200 */
.L_x_26556:
[----:B------:R-:W0:Y:S02]  /*1980*/  F2I.FTZ.TRUNC.NTZ R3, R3 ;  /* 0x0000000300037305 */ /* 0x000e24000021f100 */
[----:B0-----:R-:W-:Y:S01]  /*1990*/  PRMT R0, R3, 0x7610, R0 ;  /* 0x0000761003007816 */ /* 0x001fe20000000000 */
[----:B------:R-:W-:Y:S06]  /*19a0*/  BRA `(.L_x_26541) ;  /* 0x0000000400107947 */ /* 0x000fec0003800000 */
.L_x_26554:
        /* <DEDUP_REMOVED lines=21> */
.L_x_26563:
[----:B------:R-:W-:Y:S05]  /*1b00*/  BSYNC.RECONVERGENT B1 ;  /* 0x0000000000017941 */ /* 0x000fea0003800200 */
.L_x_26562:
[----:B------:R-:W-:Y:S01]  /*1b10*/  IMAD.SHL.U32 R0, R0, 0x200000, RZ ;  /* 0x0020000000007824 */ /* 0x000fe200078e00ff */
[----:B------:R-:W-:-:S04]  /*1b20*/  LEA R3, R3, 0x37800000, 0x17 ;  /* 0x3780000003037811 */ /* 0x000fc800078eb8ff */
[----:B------:R-:W-:-:S07]  /*1b30*/  LOP3.LUT R3, R3, R0, R7, 0xfe, !PT ;  /* 0x0000000003037212 */ /* 0x000fce00078efe07 */
.L_x_26561:
[----:B------:R-:W-:Y:S05]  /*1b40*/  BSYNC.RECONVERGENT B0 ;  /* 0x0000000000007941 */ /* 0x000fea0003800200 */
.L_x_26560:
[----:B------:R-:W0:Y:S02]  /*1b50*/  F2I.FTZ.TRUNC.NTZ R3, R3 ;  /* 0x0000000300037305 */ /* 0x000e24000021f100 */
[----:B0-----:R-:W-:Y:S01]  /*1b60*/  PRMT R0, R3, 0x7610, R0 ;  /* 0x0000761003007816 */ /* 0x001fe20000000000 */
[----:B------:R-:W-:Y:S06]  /*1b70*/  BRA `(.L_x_26541) ;  /* 0x00000000009c7947 */ /* 0x000fec0003800000 */
.L_x_26553:
[----:B------:R-:W-:-:S09]  /*1b80*/  UISETP.NE.AND UP0, UPT, UR4, 0x1c, UPT ;  /* 0x0000001c0400788c */ /* 0x000fd2000bf05270 */
[----:B------:R-:W-:Y:S05]  /*1b90*/  BRA.U !UP0, `(.L_x_26564) ;  /* 0x0000000108907547 */ /* 0x000fea000b800000 */
[----:B------:R-:W-:-:S09]  /*1ba0*/  UISETP.NE.AND UP0, UPT, UR4, 0x1d, UPT ;  /* 0x0000001d0400788c */ /* 0x000fd2000bf05270 */
[----:B------:R-:W-:Y:S05]  /*1bb0*/  BRA.U !UP0, `(.L_x_26565) ;  /* 0x0000000108807547 */ /* 0x000fea000b800000 */
[----:B------:R-:W-:-:S09]  /*1bc0*/  UISETP.NE.AND UP0, UPT, UR4, 0x2c, UPT ;  /* 0x0000002c0400788c */ /* 0x000fd2000bf05270 */
[----:B------:R-:W-:Y:S05]  /*1bd0*/  BRA.U !UP0, `(.L_x_26566) ;  /* 0x0000000108487547 */ /* 0x000fea000b800000 */
.L_x_26540:
        /* <DEDUP_REMOVED lines=16> */
.L_x_26567:
[----:B------:R-:W-:Y:S01]  /*1ce0*/  PRMT R0, RZ, 0x7610, R0 ;  /* 0x00007610ff007816 */ /* 0x000fe20000000000 */
[----:B------:R-:W-:Y:S06]  /*1cf0*/  BRA `(.L_x_26541) ;  /* 0x00000000003c7947 */ /* 0x000fec0003800000 */
.L_x_26566:
        /* <DEDUP_REMOVED lines=8> */
.L_x_26569:
[----:B------:R-:W-:Y:S05]  /*1d80*/  BSYNC.RECONVERGENT B0 ;  /* 0x0000000000007941 */ /* 0x000fea0003800200 */
.L_x_26568:
[----:B------:R-:W0:Y:S02]  /*1d90*/  F2I.FTZ.TRUNC.NTZ R3, R3 ;  /* 0x0000000300037305 */ /* 0x000e24000021f100 */
[----:B0-----:R-:W-:Y:S01]  /*1da0*/  PRMT R0, R3, 0x7610, R0 ;  /* 0x0000761003007816 */ /* 0x001fe20000000000 */
[----:B------:R-:W-:Y:S06]  /*1db0*/  BRA `(.L_x_26541) ;  /* 0x00000000000c7947 */ /* 0x000fec0003800000 */
.L_x_26565:
[----:B------:R0:W5:Y:S01]  /*1dc0*/  LDG.E.U8 R0, desc[UR36][R4.64] ;  /* 0x0000002404007981 */ /* 0x000162000c1e1100 */
[----:B------:R-:W-:Y:S05]  /*1dd0*/  BRA `(.L_x_26541) ;  /* 0x0000000000047947 */ /* 0x000fea0003800000 */
.L_x_26564:
[----:B------:R0:W5:Y:S02]  /*1de0*/  LDG.E.U8 R0, desc[UR36][R4.64] ;  /* 0x0000002404007981 */ /* 0x000164000c1e1100 */
.L_x_26541:
[----:B-1---5:R-:W-:Y:S01]  /*1df0*/  LOP3.LUT P0, RZ, R19, 0xff, R0, 0xc8, !PT ;  /* 0x000000ff13ff7812 */ /* 0x022fe2000780c800 */
[----:B------:R-:W-:-:S03]  /*1e00*/  VIADD R23, R17, 0x80 ;  /* 0x0000008011177836 */ /* 0x000fc60000000000 */
[----:B------:R-:W-:-:S09]  /*1e10*/  P2R R18, PR, RZ, 0x1 ;  /* 0x00000001ff127803 */ /* 0x000fd20000000000 */
.L_x_26501:
[----:B------:R-:W-:Y:S05]  /*1e20*/  BSYNC.RECONVERGENT B6 ;  /* 0x0000000000067941 */ /* 0x000fea0003800200 */
.L_x_26500:
        /* <DEDUP_REMOVED lines=24> */
.L_x_26575:
[----:B------:R3:W5:Y:S01]  /*1fb0*/  LDG.E.U8 R22, desc[UR36][R4.64] ;  /* 0x0000002404167981 */ /* 0x000762000c1e1100 */
[----:B------:R-:W-:Y:S05]  /*1fc0*/  BRA `(.L_x_26577) ;  /* 0x0000000c00507947 */ /* 0x000fea0003800000 */
.L_x_26574:
        /* <DEDUP_REMOVED lines=8> */
.L_x_26579:
[----:B------:R0:W5:Y:S01]  /*2050*/  LDG.E.U8 R22, desc[UR36][R4.64] ;  /* 0x0000002404167981 */ /* 0x000162000c1e1100 */
[----:B------:R-:W-:Y:S05]  /*2060*/  BRA `(.L_x_26577) ;  /* 0x0000000c00287947 */ /* 0x000fea0003800000 */
.L_x_26578:
[----:B------:R0:W5:Y:S01]  /*2070*/  LDG.E.U16 R22, desc[UR36][R4.64] ;  /* 0x0000002404167981 */ /* 0x000162000c1e1500 */
[----:B------:R-:W-:Y:S05]  /*2080*/  BRA `(.L_x_26577) ;  /* 0x0000000c00207947 */ /* 0x000fea0003800000 */
.L_x_26573:
        /* <DEDUP_REMOVED lines=9> */
.L_x_26581:
[----:B------:R-:W2:Y:S02]  /*2120*/  LDG.E.U16 R0, desc[UR36][R4.64] ;  /* 0x0000002404007981 */ /* 0x000ea4000c1e1500 */
[----:B--2---:R-:W-:-:S06]  /*2130*/  HADD2.F32 R0, -RZ, R0.H0_H0 ;  /* 0x20000000ff007230 */ /* 0x004fcc0000004100 */
[----:B------:R-:W0:Y:S02]  /*2140*/  F2I.FTZ.TRUNC.NTZ R0, R0 ;  /* 0x0000000000007305 */ /* 0x000e24000021f100 */
[----:B0-----:R-:W-:Y:S01]  /*2150*/  PRMT R22, R0, 0x7610, R22 ;  /* 0x0000761000167816 */ /* 0x001fe20000000016 */
[----:B------:R-:W-:Y:S06]  /*2160*/  BRA `(.L_x_26577) ;  /* 0x0000000800e87947 */ /* 0x000fec0003800000 */
.L_x_26580:
        /* <DEDUP_REMOVED lines=9> */
.L_x_26583:
[----:B------:R-:W2:Y:S02]  /*2200*/  LDG.E.U16 R4, desc[UR36][R4.64] ;  /* 0x0000002404047981 */ /* 0x000ea4000c1e1500 */
[----:B--2---:R-:W-:-:S06]  /*2210*/  HADD2.F32 R0, -RZ, R4.H0_H0 ;  /* 0x20000004ff007230 */ /* 0x004fcc0000004100 */
[----:B------:R-:W0:Y:S02]  /*2220*/  F2I.FTZ.TRUNC.NTZ R0, R0 ;  /* 0x0000000000007305 */ /* 0x000e24000021f100 */
[----:B0-----:R-:W-:Y:S01]  /*2230*/  PRMT R22, R0, 0x7610, R22 ;  /* 0x0000761000167816 */ /* 0x001fe20000000016 */
[----:B------:R-:W-:Y:S06]  /*2240*/  BRA `(.L_x_26577) ;  /* 0x0000000800b07947 */ /* 0x000fec0003800000 */
.L_x_26582:
[----:B------:R-:W2:Y:S02]  /*2250*/  LDG.E.64 R4, desc[UR36][R4.64] ;  /* 0x0000002404047981 */ /* 0x000ea4000c1e1b00 */
[----:B--2---:R0:W1:Y:S02]  /*2260*/  F2I.F64.TRUNC R22, R4 ;  /* 0x0000000400167311 */ /* 0x004064000030d100 */
[----:B01----:R-:W-:Y:S05]  /*2270*/  BRA `(.L_x_26577) ;  /* 0x0000000800a47947 */ /* 0x003fea0003800000 */
.L_x_26572:
        /* <DEDUP_REMOVED lines=12> */
.L_x_26586:
[----:B------:R-:W2:Y:S02]  /*2340*/  LDG.E.64 R4, desc[UR36][R4.64] ;  /* 0x0000002404047981 */ /* 0x000ea4000c1e1b00 */
[----:B--2---:R0:W1:Y:S02]  /*2350*/  F2I.F64.TRUNC R22, R4 ;  /* 0x0000000400167311 */ /* 0x004064000030d100 */
[----:B01----:R-:W-:Y:S05]  /*2360*/  BRA `(.L_x_26577) ;  /* 0x0000000800687947 */ /* 0x003fea0003800000 */
.L_x_26585:
        /* <DEDUP_REMOVED lines=27> */
.L_x_26588:
        /* <DEDUP_REMOVED lines=15> */
.L_x_26587:
[----:B------:R-:W2:Y:S02]  /*2610*/  LDG.E.U16 R0, desc[UR36][R4.64] ;  /* 0x0000002404007981 */ /* 0x000ea4000c1e1500 */
[----:B--2---:R-:W-:-:S06]  /*2620*/  IMAD.U32 R0, R0, 0x10000, RZ ;  /* 0x0001000000007824 */ /* 0x004fcc00078e00ff */
[----:B------:R-:W0:Y:S02]  /*2630*/  F2I.FTZ.TRUNC.NTZ R0, R0 ;  /* 0x0000000000007305 */ /* 0x000e24000021f100 */
[----:B0-----:R-:W-:Y:S01]  /*2640*/  PRMT R22, R0, 0x7610, R22 ;  /* 0x0000761000167816 */ /* 0x001fe20000000016 */
[----:B------:R-:W-:Y:S06]  /*2650*/  BRA `(.L_x_26577) ;  /* 0x0000000400ac7947 */ /* 0x000fec0003800000 */
.L_x_26584:
        /* <DEDUP_REMOVED lines=10> */
.L_x_26591:
        /* <DEDUP_REMOVED lines=21> */
.L_x_26595:
[----:B------:R-:W-:Y:S05]  /*2850*/  BSYNC.RECONVERGENT B1 ;  /* 0x0000000000017941 */ /* 0x000fea0003800200 */
.L_x_26594:
[----:B------:R-:W-:Y:S01]  /*2860*/  IMAD.SHL.U32 R0, R0, 0x100000, RZ ;  /* 0x0010000000007824 */ /* 0x000fe200078e00ff */
[----:B------:R-:W-:-:S04]  /*2870*/  LEA R3, R3, 0x3b800000, 0x17 ;  /* 0x3b80000003037811 */ /* 0x000fc800078eb8ff */
[----:B------:R-:W-:-:S07]  /*2880*/  LOP3.LUT R0, R3, R0, R7, 0xfe, !PT ;  /* 0x0000000003007212 */ /* 0x000fce00078efe07 */
.L_x_26593:
[----:B------:R-:W-:Y:S05]  /*2890*/  BSYNC.RECONVERGENT B0 ;  /* 0x0000000000007941 */ /* 0x000fea0003800200 */
.L_x_26592:
[----:B------:R-:W0:Y:S02]  /*28a0*/  F2I.FTZ.TRUNC.NTZ R0, R0 ;  /* 0x0000000000007305 */ /* 0x000e24000021f100 */
[----:B0-----:R-:W-:Y:S01]  /*28b0*/  PRMT R22, R0, 0x7610, R22 ;  /* 0x0000761000167816 */ /* 0x001fe20000000016 */
[----:B------:R-:W-:Y:S06]  /*28c0*/  BRA `(.L_x_26577) ;  /* 0x0000000400107947 */ /* 0x000fec0003800000 */
.L_x_26590:
        /* <DEDUP_REMOVED lines=21> */
.L_x_26599:
[----:B------:R-:W-:Y:S05]  /*2a20*/  BSYNC.RECONVERGENT B1 ;  /* 0x0000000000017941 */ /* 0x000fea0003800200 */
.L_x_26598:
[----:B------:R-:W-:Y:S01]  /*2a30*/  IMAD.SHL.U32 R0, R0, 0x200000, RZ ;  /* 0x0020000000007824 */ /* 0x000fe200078e00ff */
[----:B------:R-:W-:-:S04]  /*2a40*/  LEA R3, R3, 0x37800000, 0x17 ;  /* 0x3780000003037811 */ /* 0x000fc800078eb8ff */
[----:B------:R-:W-:-:S07]  /*2a50*/  LOP3.LUT R0, R3, R0, R7, 0xfe, !PT ;  /* 0x0000000003007212 */ /* 0x000fce00078efe07 */
.L_x_26597:
[----:B------:R-:W-:Y:S05]  /*2a60*/  BSYNC.RECONVERGENT B0 ;  /* 0x0000000000007941 */ /* 0x000fea0003800200 */
.L_x_26596:
[----:B------:R-:W0:Y:S02]  /*2a70*/  F2I.FTZ.TRUNC.NTZ R0, R0 ;  /* 0x0000000000007305 */ /* 0x000e24000021f100 */
[----:B0-----:R-:W-:Y:S01]  /*2a80*/  PRMT R22, R0, 0x7610, R22 ;  /* 0x0000761000167816 */ /* 0x001fe20000000016 */
[----:B------:R-:W-:Y:S06]  /*2a90*/  BRA `(.L_x_26577) ;  /* 0x00000000009c7947 */ /* 0x000fec0003800000 */
.L_x_26589:
        /* <DEDUP_REMOVED lines=14> */
.L_x_26603:
[----:B------:R-:W-:Y:S05]  /*2b80*/  BSYNC.RECONVERGENT B0 ;  /* 0x0000000000007941 */ /* 0x000fea0003800200 */
.L_x_26602:
[----:B------:R-:W0:Y:S02]  /*2b90*/  F2I.FTZ.TRUNC.NTZ R0, R0 ;  /* 0x0000000000007305 */ /* 0x000e24000021f100 */
[----:B0-----:R-:W-:Y:S01]  /*2ba0*/  PRMT R22, R0, 0x7610, R22 ;  /* 0x0000761000167816 */ /* 0x001fe20000000016 */
[----:B------:R-:W-:Y:S06]  /*2bb0*/  BRA `(.L_x_26577) ;  /* 0x0000000000547947 */ /* 0x000fec0003800000 */
.L_x_26576:
        /* <DEDUP_REMOVED lines=16> */
.L_x_26604:
[----:B------:R-:W-:Y:S01]  /*2cc0*/  PRMT R22, RZ, 0x7610, R22 ;  /* 0x00007610ff167816 */ /* 0x000fe20000000016 */
[----:B------:R-:W-:Y:S06]  /*2cd0*/  BRA `(.L_x_26577) ;  /* 0x00000000000c7947 */ /* 0x000fec0003800000 */
.L_x_26601:
[----:B------:R0:W5:Y:S01]  /*2ce0*/  LDG.E.U8 R22, desc[UR36][R4.64] ;  /* 0x0000002404167981 */ /* 0x000162000c1e1100 */
[----:B------:R-:W-:Y:S05]  /*2cf0*/  BRA `(.L_x_26577) ;  /* 0x0000000000047947 */ /* 0x000fea0003800000 */
.L_x_26600:
[----:B------:R1:W5:Y:S02]  /*2d00*/  LDG.E.U8 R22, desc[UR36][R4.64] ;  /* 0x0000002404167981 */ /* 0x000364000c1e1100 */
.L_x_26577:
        /* <DEDUP_REMOVED lines=18> */
.L_x_26608:
[----:B------:R0:W5:Y:S01]  /*2e30*/  LDG.E.U8 R3, desc[UR36][R4.64] ;  /* 0x0000002404037981 */ /* 0x000162000c1e1100 */
[----:B------:R-:W-:Y:S05]  /*2e40*/  BRA `(.L_x_26610) ;  /* 0x0000000c00507947 */ /* 0x000fea0003800000 */
.L_x_26607:
        /* <DEDUP_REMOVED lines=8> */
.L_x_26612:
[----:B------:R0:W5:Y:S01]  /*2ed0*/  LDG.E.U8 R3, desc[UR36][R4.64] ;  /* 0x0000002404037981 */ /* 0x000162000c1e1100 */
[----:B------:R-:W-:Y:S05]  /*2ee0*/  BRA `(.L_x_26610) ;  /* 0x0000000c00287947 */ /* 0x000fea0003800000 */
.L_x_26611:
[----:B------:R0:W5:Y:S01]  /*2ef0*/  LDG.E.U16 R3, desc[UR36][R4.64] ;  /* 0x0000002404037981 */ /* 0x000162000c1e1500 */
[----:B------:R-:W-:Y:S05]  /*2f00*/  BRA `(.L_x_26610) ;  /* 0x0000000c00207947 */ /* 0x000fea0003800000 */
.L_x_26606:
        /* <DEDUP_REMOVED lines=9> */
.L_x_26614:
[----:B------:R-:W2:Y:S02]  /*2fa0*/  LDG.E.U16 R0, desc[UR36][R4.64] ;  /* 0x0000002404007981 */ /* 0x000ea4000c1e1500 */
[----:B--2---:R-:W-:-:S06]  /*2fb0*/  HADD2.F32 R0, -RZ, R0.H0_H0 ;  /* 0x20000000ff007230 */ /* 0x004fcc0000004100 */
[----:B------:R-:W0:Y:S02]  /*2fc0*/  F2I.FTZ.TRUNC.NTZ R0, R0 ;  /* 0x0000000000007305 */ /* 0x000e24000021f100 */
[----:B0-----:R-:W-:Y:S01]  /*2fd0*/  PRMT R3, R0, 0x7610, R3 ;  /* 0x0000761000037816 */ /* 0x001fe20000000003 */
[----:B------:R-:W-:Y:S06]  /*2fe0*/  BRA `(.L_x_26610) ;  /* 0x0000000800e87947 */ /* 0x000fec0003800000 */
.L_x_26613:
        /* <DEDUP_REMOVED lines=9> */
.L_x_26616:
[----:B------:R-:W2:Y:S02]  /*3080*/  LDG.E.U16 R4, desc[UR36][R4.64] ;  /* 0x0000002404047981 */ /* 0x000ea4000c1e1500 */
[----:B--2---:R-:W-:-:S06]  /*3090*/  HADD2.F32 R0, -RZ, R4.H0_H0 ;  /* 0x20000004ff007230 */ /* 0x004fcc0000004100 */
[----:B------:R-:W0:Y:S02]  /*30a0*/  F2I.FTZ.TRUNC.NTZ R0, R0 ;  /* 0x0000000000007305 */ /* 0x000e24000021f100 */
[----:B0-----:R-:W-:Y:S01]  /*30b0*/  PRMT R3, R0, 0x7610, R3 ;  /* 0x0000761000037816 */ /* 0x001fe20000000003 */
[----:B------:R-:W-:Y:S06]  /*30c0*/  BRA `(.L_x_26610) ;  /* 0x0000000800b07947 */ /* 0x000fec0003800000 */
.L_x_26615:
[----:B------:R-:W2:Y:S02]  /*30d0*/  LDG.E.64 R4, desc[UR36][R4.64] ;  /* 0x0000002404047981 */ /* 0x000ea4000c1e1b00 */
[----:B--2---:R0:W1:Y:S02]  /*30e0*/  F2I.F64.TRUNC R3, R4 ;  /* 0x0000000400037311 */ /* 0x004064000030d100 */
[----:B01----:R-:W-:Y:S05]  /*30f0*/  BRA `(.L_x_26610) ;  /* 0x0000000800a47947 */ /* 0x003fea0003800000 */
.L_x_26605:
        /* <DEDUP_REMOVED lines=12> */
.L_x_26619:
[----:B------:R-:W2:Y:S02]  /*31c0*/  LDG.E.64 R4, desc[UR36][R4.64] ;  /* 0x0000002404047981 */ /* 0x000ea4000c1e1b00 */
[----:B--2---:R3:W4:Y:S02]  /*31d0*/  F2I.F64.TRUNC R3, R4 ;  /* 0x0000000400037311 */ /* 0x004724000030d100 */
[----:B---34-:R-:W-:Y:S05]  /*31e0*/  BRA `(.L_x_26610) ;  /* 0x0000000800687947 */ /* 0x018fea0003800000 */
.L_x_26618:
        /* <DEDUP_REMOVED lines=27> */
.L_x_26621:
        /* <DEDUP_REMOVED lines=15> */
.L_x_26620:
[----:B------:R-:W2:Y:S02]  /*3490*/  LDG.E.U16 R0, desc[UR36][R4.64] ;  /* 0x0000002404007981 */ /* 0x000ea4000c1e1500 */
[----:B--2---:R-:W-:-:S06]  /*34a0*/  IMAD.U32 R0, R0, 0x10000, RZ ;  /* 0x0001000000007824 */ /* 0x004fcc00078e00ff */
[----:B------:R-:W0:Y:S02]  /*34b0*/  F2I.FTZ.TRUNC.NTZ R0, R0 ;  /* 0x0000000000007305 */ /* 0x000e24000021f100 */
[----:B0-----:R-:W-:Y:S01]  /*34c0*/  PRMT R3, R0, 0x7610, R3 ;  /* 0x0000761000037816 */ /* 0x001fe20000000003 */
[----:B------:R-:W-:Y:S06]  /*34d0*/  BRA `(.L_x_26610) ;  /* 0x0000000400ac7947 */ /* 0x000fec0003800000 */
.L_x_26617:
        /* <DEDUP_REMOVED lines=10> */
.L_x_26624:
        /* <DEDUP_REMOVED lines=21> */
.L_x_26628:
[----:B------:R-:W-:Y:S05]  /*36d0*/  BSYNC.RECONVERGENT B1 ;  /* 0x0000000000017941 */ /* 0x000fea0003800200 */
.L_x_26627:
[----:B------:R-:W-:Y:S01]  /*36e0*/  IMAD.SHL.U32 R0, R0, 0x100000, RZ ;  /* 0x0010000000007824 */ /* 0x000fe200078e00ff */
[----:B------:R-:W-:-:S04]  /*36f0*/  LEA R3, R3, 0x3b800000, 0x17 ;  /* 0x3b80000003037811 */ /* 0x000fc800078eb8ff */
[----:B------:R-:W-:-:S07]  /*3700*/  LOP3.LUT R0, R3, R0, R7, 0xfe, !PT ;  /* 0x0000000003007212 */ /* 0x000fce00078efe07 */
.L_x_26626:
[----:B------:R-:W-:Y:S05]  /*3710*/  BSYNC.RECONVERGENT B0 ;  /* 0x0000000000007941 */ /* 0x000fea0003800200 */
.L_x_26625:
[----:B------:R-:W0:Y:S02]  /*3720*/  F2I.FTZ.TRUNC.NTZ R0, R0 ;  /* 0x0000000000007305 */ /* 0x000e24000021f100 */
[----:B0-----:R-:W-:Y:S01]  /*3730*/  PRMT R3, R0, 0x7610, R3 ;  /* 0x0000761000037816 */ /* 0x001fe20000000003 */
[----:B------:R-:W-:Y:S06]  /*3740*/  BRA `(.L_x_26610) ;  /* 0x0000000400107947 */ /* 0x000fec0003800000 */
.L_x_26623:
        /* <DEDUP_REMOVED lines=21> */
.L_x_26632:
[----:B------:R-:W-:Y:S05]  /*38a0*/  BSYNC.RECONVERGENT B1 ;  /* 0x0000000000017941 */ /* 0x000fea0003800200 */
.L_x_26631:
[----:B------:R-:W-:Y:S01]  /*38b0*/  IMAD.SHL.U32 R0, R0, 0x200000, RZ ;  /* 0x0020000000007824 */ /* 0x000fe200078e00ff */
[----:B------:R-:W-:-:S04]  /*38c0*/  LEA R3, R3, 0x37800000, 0x17 ;  /* 0x3780000003037811 */ /* 0x000fc800078eb8ff */
[----:B------:R-:W-:-:S07]  /*38d0*/  LOP3.LUT R0, R3, R0, R7, 0xfe, !PT ;  /* 0x0000000003007212 */ /* 0x000fce00078efe07 */
.L_x_26630:
[----:B------:R-:W-:Y:S05]  /*38e0*/  BSYNC.RECONVERGENT B0 ;  /* 0x0000000000007941 */ /* 0x000fea0003800200 */
.L_x_26629:
[----:B------:R-:W0:Y:S02]  /*38f0*/  F2I.FTZ.TRUNC.NTZ R0, R0 ;  /* 0x0000000000007305 */ /* 0x000e24000021f100 */
[----:B0-----:R-:W-:Y:S01]  /*3900*/  PRMT R3, R0, 0x7610, R3 ;  /* 0x0000761000037816 */ /* 0x001fe20000000003 */
[----:B------:R-:W-:Y:S06]  /*3910*/  BRA `(.L_x_26610) ;  /* 0x00000000009c7947 */ /* 0x000fec0003800000 */
.L_x_26622:
        /* <DEDUP_REMOVED lines=14> */
.L_x_26636:
[----:B------:R-:W-:Y:S05]  /*3a00*/  BSYNC.RECONVERGENT B0 ;  /* 0x0000000000007941 */ /* 0x000fea0003800200 */
.L_x_26635:
[----:B------:R-:W0:Y:S02]  /*3a10*/  F2I.FTZ.TRUNC.NTZ R0, R0 ;  /* 0x0000000000007305 */ /* 0x000e24000021f100 */
[----:B0-----:R-:W-:Y:S01]  /*3a20*/  PRMT R3, R0, 0x7610, R3 ;  /* 0x0000761000037816 */ /* 0x001fe20000000003 */
[----:B------:R-:W-:Y:S06]  /*3a30*/  BRA `(.L_x_26610) ;  /* 0x0000000000547947 */ /* 0x000fec0003800000 */
.L_x_26609:
        /* <DEDUP_REMOVED lines=16> */
.L_x_26637:
[----:B------:R-:W-:Y:S01]  /*3b40*/  PRMT R3, RZ, 0x7610, R3 ;  /* 0x00007610ff037816 */ /* 0x000fe20000000003 */
[----:B------:R-:W-:Y:S06]  /*3b50*/  BRA `(.L_x_26610) ;  /* 0x00000000000c7947 */ /* 0x000fec0003800000 */
.L_x_26634:
[----:B------:R1:W5:Y:S01]  /*3b60*/  LDG.E.U8 R3, desc[UR36][R4.64] ;  /* 0x0000002404037981 */ /* 0x000362000c1e1100 */
[----:B------:R-:W-:Y:S05]  /*3b70*/  BRA `(.L_x_26610) ;  /* 0x0000000000047947 */ /* 0x000fea0003800000 */
.L_x_26633:
[----:B------:R2:W5:Y:S02]  /*3b80*/  LDG.E.U8 R3, desc[UR36][R4.64] ;  /* 0x0000002404037981 */ /* 0x000564000c1e1100 */
.L_x_26610:
[----:B-1--45:R-:W-:Y:S01]  /*3b90*/  LOP3.LUT P0, RZ, R22, 0xff, R3, 0xc8, !PT ;  /* 0x000000ff16ff7812 */ /* 0x032fe2000780c803 */
[----:B------:R-:W-:-:S03]  /*3ba0*/  VIADD R23, R23, 0x80 ;  /* 0x0000008017177836 */ /* 0x000fc60000000000 */
[----:B------:R-:W-:-:S09]  /*3bb0*/  P2R R19, PR, RZ, 0x1 ;  /* 0x00000001ff137803 */ /* 0x000fd20000000000 */
.L_x_26571:
[----:B------:R-:W-:Y:S05]  /*3bc0*/  BSYNC.RECONVERGENT B6 ;  /* 0x0000000000067941 */ /* 0x000fea0003800200 */
.L_x_26570:
        /* <DEDUP_REMOVED lines=24> */
.L_x_26643:
[----:B------:R3:W5:Y:S01]  /*3d50*/  LDG.E.U8 R22, desc[UR36][R4.64] ;  /* 0x0000002404167981 */ /* 0x000762000c1e1100 */
[----:B------:R-:W-:Y:S05]  /*3d60*/  BRA `(.L_x_26645) ;  /* 0x0000000c00507947 */ /* 0x000fea0003800000 */
.L_x_26642:
        /* <DEDUP_REMOVED lines=8> */
.L_x_26647:
[----:B------:R0:W5:Y:S01]  /*3df0*/  LDG.E.U8 R22, desc[UR36][R4.64] ;  /* 0x0000002404167981 */ /* 0x000162000c1e1100 */
[----:B------:R-:W-:Y:S05]  /*3e00*/  BRA `(.L_x_26645) ;  /* 0x0000000c00287947 */ /* 0x000fea0003800000 */
.L_x_26646:
[----:B------:R0:W5:Y:S01]  /*3e10*/  LDG.E.U16 R22, desc[UR36][R4.64] ;  /* 0x0000002404167981 */ /* 0x000162000c1e1500 */
[----:B------:R-:W-:Y:S05]  /*3e20*/  BRA `(.L_x_26645) ;  /* 0x0000000c00207947 */ /* 0x000fea0003800000 */
.L_x_26641:
        /* <DEDUP_REMOVED lines=9> */
.L_x_26649:
[----:B------:R-:W2:Y:S02]  /*3ec0*/  LDG.E.U16 R0, desc[UR36][R4.64] ;  /* 0x0000002404007981 */ /* 0x000ea4000c1e1500 */
[----:B--2---:R-:W-:-:S06]  /*3ed0*/  HADD2.F32 R0, -RZ, R0.H0_H0 ;  /* 0x20000000ff007230 */ /* 0x004fcc0000004100 */
[----:B------:R-:W0:Y:S02]  /*3ee0*/  F2I.FTZ.TRUNC.NTZ R0, R0 ;  /* 0x0000000000007305 */ /* 0x000e24000021f100 */
[----:B0-----:R-:W-:Y:S01]  /*3ef0*/  PRMT R22, R0, 0x7610, R22 ;  /* 0x0000761000167816 */ /* 0x001fe20000000016 */
[----:B------:R-:W-:Y:S06]  /*3f00*/  BRA `(.L_x_26645) ;  /* 0x0000000800e87947 */ /* 0x000fec0003800000 */
.L_x_26648:
        /* <DEDUP_REMOVED lines=9> */
.L_x_26651:
[----:B------:R-:W2:Y:S02]  /*3fa0*/  LDG.E.U16 R4, desc[UR36][R4.64] ;  /* 0x0000002404047981 */ /* 0x000ea4000c1e1500 */
[----:B--2---:R-:W-:-:S06]  /*3fb0*/  HADD2.F32 R0, -RZ, R4.H0_H0 ;  /* 0x20000004ff007230 */ /* 0x004fcc0000004100 */
[----:B------:R-:W0:Y:S02]  /*3fc0*/  F2I.FTZ.TRUNC.NTZ R0, R0 ;  /* 0x0000000000007305 */ /* 0x000e24000021f100 */
[----:B0-----:R-:W-:Y:S01]  /*3fd0*/  PRMT R22, R0, 0x7610, R22 ;  /* 0x0000761000167816 */ /* 0x001fe20000000016 */
[----:B------:R-:W-:Y:S06]  /*3fe0*/  BRA `(.L_x_26645) ;  /* 0x0000000800b07947 */ /* 0x000fec0003800000 */
.L_x_26650:
[----:B------:R-:W2:Y:S02]  /*3ff0*/  LDG.E.64 R4, desc[UR36][R4.64] ;  /* 0x0000002404047981 */ /* 0x000ea4000c1e1b00 */
[----:B--2---:R0:W1:Y:S02]  /*4000*/  F2I.F64.TRUNC R22, R4 ;  /* 0x0000000400167311 */ /* 0x004064000030d100 */
[----:B01----:R-:W-:Y:S05]  /*4010*/  BRA `(.L_x_26645) ;  /* 0x0000000800a47947 */ /* 0x003fea0003800000 */
.L_x_26640:
        /* <DEDUP_REMOVED lines=12> */
.L_x_26654:
[----:B------:R-:W2:Y:S02]  /*40e0*/  LDG.E.64 R4, desc[UR36][R4.64] ;  /* 0x0000002404047981 */ /* 0x000ea4000c1e1b00 */
[----:B--2---:R0:W1:Y:S02]  /*40f0*/  F2I.F64.TRUNC R22, R4 ;  /* 0x0000000400167311 */ /* 0x004064000030d100 */
[----:B01----:R-:W-:Y:S05]  /*4100*/  BRA `(.L_x_26645) ;  /* 0x0000000800687947 */ /* 0x003fea0003800000 */
.L_x_26653:
        /* <DEDUP_REMOVED lines=27> */
.L_x_26656:
        /* <DEDUP_REMOVED lines=15> */
.L_x_26655:
[----:B------:R-:W2:Y:S02]  /*43b0*/  LDG.E.U16 R0, desc[UR36][R4.64] ;  /* 0x0000002404007981 */ /* 0x000ea4000c1e1500 */
[----:B--2---:R-:W-:-:S06]  /*43c0*/  IMAD.U32 R0, R0, 0x10000, RZ ;  /* 0x0001000000007824 */ /* 0x004fcc00078e00ff */
[----:B------:R-:W0:Y:S02]  /*43d0*/  F2I.FTZ.TRUNC.NTZ R0, R0 ;  /* 0x0000000000007305 */ /* 0x000e24000021f100 */
[----:B0-----:R-:W-:Y:S01]  /*43e0*/  PRMT R22, R0, 0x7610, R22 ;  /* 0x0000761000167816 */ /* 0x001fe20000000016 */
[----:B------:R-:W-:Y:S06]  /*43f0*/  BRA `(.L_x_26645) ;  /* 0x0000000400ac7947 */ /* 0x000fec0003800000 */
.L_x_26652:
        /* <DEDUP_REMOVED lines=10> */
.L_x_26659:
        /* <DEDUP_REMOVED lines=21> */
.L_x_26663:
[----:B------:R-:W-:Y:S05]  /*45f0*/  BSYNC.RECONVERGENT B1 ;  /* 0x0000000000017941 */ /* 0x000fea0003800200 */
.L_x_26662:
[----:B------:R-:W-:Y:S01]  /*4600*/  IMAD.SHL.U32 R0, R0, 0x100000, RZ ;  /* 0x0010000000007824 */ /* 0x000fe200078e00ff */
[----:B------:R-:W-:-:S04]  /*4610*/  LEA R3, R3, 0x3b800000, 0x17 ;  /* 0x3b80000003037811 */ /* 0x000fc800078eb8ff */
[----:B------:R-:W-:-:S07]  /*4620*/  LOP3.LUT R0, R3, R0, R7, 0xfe, !PT ;  /* 0x0000000003007212 */ /* 0x000fce00078efe07 */
.L_x_26661:
[----:B------:R-:W-:Y:S05]  /*4630*/  BSYNC.RECONVERGENT B0 ;  /* 0x0000000000007941 */ /* 0x000fea0003800200 */
.L_x_26660:
[----:B------:R-:W0:Y:S02]  /*4640*/  F2I.FTZ.TRUNC.NTZ R0, R0 ;  /* 0x0000000000007305 */ /* 0x000e24000021f100 */
[----:B0-----:R-:W-:Y:S01]  /*4650*/  PRMT R22, R0, 0x7610, R22 ;  /* 0x0000761000167816 */ /* 0x001fe20000000016 */
[----:B------:R-:W-:Y:S06]  /*4660*/  BRA `(.L_x_26645) ;  /* 0x0000000400107947 */ /* 0x000fec0003800000 */
.L_x_26658:
        /* <DEDUP_REMOVED lines=21> */
.L_x_26667:
[----:B------:R-:W-:Y:S05]  /*47c0*/  BSYNC.RECONVERGENT B1 ;  /* 0x0000000000017941 */ /* 0x000fea0003800200 */
.L_x_26666:
[----:B------:R-:W-:Y:S01]  /*47d0*/  IMAD.SHL.U32 R0, R0, 0x200000, RZ ;  /* 0x0020000000007824 */ /* 0x000fe200078e00ff */
[----:B------:R-:W-:-:S04]  /*47e0*/  LEA R3, R3, 0x37800000, 0x17 ;  /* 0x3780000003037811 */ /* 0x000fc800078eb8ff */
[----:B------:R-:W-:-:S07]  /*47f0*/  LOP3.LUT R0, R3, R0, R7, 0xfe, !PT ;  /* 0x0000000003007212 */ /* 0x000fce00078efe07 */
.L_x_26665:
[----:B------:R-:W-:Y:S05]  /*4800*/  BSYNC.RECONVERGENT B0 ;  /* 0x0000000000007941 */ /* 0x000fea0003800200 */
.L_x_26664:
[----:B------:R-:W0:Y:S02]  /*4810*/  F2I.FTZ.TRUNC.NTZ R0, R0 ;  /* 0x0000000000007305 */ /* 0x000e24000021f100 */
[----:B0-----:R-:W-:Y:S01]  /*4820*/  PRMT R22, R0, 0x7610, R22 ;  /* 0x0000761000167816 */ /* 0x001fe20000000016 */
[----:B------:R-:W-:Y:S06]  /*4830*/  BRA `(.L_x_26645) ;  /* 0x00000000009c7947 */ /* 0x000fec0003800000 */
.L_x_26657:
        /* <DEDUP_REMOVED lines=14> */
.L_x_26671:
[----:B------:R-:W-:Y:S05]  /*4920*/  BSYNC.RECONVERGENT B0 ;  /* 0x0000000000007941 */ /* 0x000fea0003800200 */
.L_x_26670:
[----:B------:R-:W0:Y:S02]  /*4930*/  F2I.FTZ.TRUNC.NTZ R0, R0 ;  /* 0x0000000000007305 */ /* 0x000e24000021f100 */
[----:B0-----:R-:W-:Y:S01]  /*4940*/  PRMT R22, R0, 0x7610, R22 ;  /* 0x0000761000167816 */ /* 0x001fe20000000016 */
[----:B------:R-:W-:Y:S06]  /*4950*/  BRA `(.L_x_26645) ;  /* 0x0000000000547947 */ /* 0x000fec0003800000 */
.L_x_26644:
        /* <DEDUP_REMOVED lines=16> */
.L_x_26672:
[----:B------:R-:W-:Y:S01]  /*4a60*/  PRMT R22, RZ, 0x7610, R22 ;  /* 0x00007610ff167816 */ /* 0x000fe20000000016 */
[----:B------:R-:W-:Y:S06]  /*4a70*/  BRA `(.L_x_26645) ;  /* 0x00000000000c7947 */ /* 0x000fec0003800000 */
.L_x_26669:
[----:B------:R1:W5:Y:S01]  /*4a80*/  LDG.E.U8 R22, desc[UR36][R4.64] ;  /* 0x0000002404167981 */ /* 0x000362000c1e1100 */
[----:B------:R-:W-:Y:S05]  /*4a90*/  BRA `(.L_x_26645) ;  /* 0x0000000000047947 */ /* 0x000fea0003800000 */
.L_x_26668:
[----:B------:R2:W5:Y:S02]  /*4aa0*/  LDG.E.U8 R22, desc[UR36][R4.64] ;  /* 0x0000002404167981 */ /* 0x000564000c1e1100 */
.L_x_26645:
        /* <DEDUP_REMOVED lines=19> */
.L_x_26676:
[----:B------:R0:W5:Y:S01]  /*4be0*/  LDG.E.U8 R3, desc[UR36][R4.64] ;  /* 0x0000002404037981 */ /* 0x000162000c1e1100 */
[----:B------:R-:W-:Y:S05]  /*4bf0*/  BRA `(.L_x_26678) ;  /* 0x0000000c00507947 */ /* 0x000fea0003800000 */
.L_x_26675:
        /* <DEDUP_REMOVED lines=8> */
.L_x_26680:
[----:B------:R4:W5:Y:S01]  /*4c80*/  LDG.E.U8 R3, desc[UR36][R4.64] ;  /* 0x0000002404037981 */ /* 0x000962000c1e1100 */
[----:B------:R-:W-:Y:S05]  /*4c90*/  BRA `(.L_x_26678) ;  /* 0x0000000c00287947 */ /* 0x000fea0003800000 */
.L_x_26679:
[----:B------:R3:W5:Y:S01]  /*4ca0*/  LDG.E.U16 R3, desc[UR36][R4.64] ;  /* 0x0000002404037981 */ /* 0x000762000c1e1500 */
[----:B------:R-:W-:Y:S05]  /*4cb0*/  BRA `(.L_x_26678) ;  /* 0x0000000c00207947 */ /* 0x000fea0003800000 */
.L_x_26674:
        /* <DEDUP_REMOVED lines=9> */
.L_x_26682:
[----:B------:R-:W2:Y:S02]  /*4d50*/  LDG.E.U16 R0, desc[UR36][R4.64] ;  /* 0x0000002404007981 */ /* 0x000ea4000c1e1500 */
[----:B--2---:R-:W-:-:S06]  /*4d60*/  HADD2.F32 R0, -RZ, R0.H0_H0 ;  /* 0x20000000ff007230 */ /* 0x004fcc0000004100 */
[----:B------:R-:W0:Y:S02]  /*4d70*/  F2I.FTZ.TRUNC.NTZ R0, R0 ;  /* 0x0000000000007305 */ /* 0x000e24000021f100 */
[----:B0-----:R-:W-:Y:S01]  /*4d80*/  PRMT R3, R0, 0x7610, R3 ;  /* 0x0000761000037816 */ /* 0x001fe20000000003 */
[----:B------:R-:W-:Y:S06]  /*4d90*/  BRA `(.L_x_26678) ;  /* 0x0000000800e87947 */ /* 0x000fec0003800000 */
.L_x_26681:
        /* <DEDUP_REMOVED lines=9> */
.L_x_26684:
[----:B------:R-:W2:Y:S02]  /*4e30*/  LDG.E.U16 R4, desc[UR36][R4.64] ;  /* 0x0000002404047981 */ /* 0x000ea4000c1e1500 */
[----:B--2---:R-:W-:-:S06]  /*4e40*/  HADD2.F32 R0, -RZ, R4.H0_H0 ;  /* 0x20000004ff007230 */ /* 0x004fcc0000004100 */
[----:B------:R-:W0:Y:S02]  /*4e50*/  F2I.FTZ.TRUNC.NTZ R0, R0 ;  /* 0x0000000000007305 */ /* 0x000e24000021f100 */
[----:B0-----:R-:W-:Y:S01]  /*4e60*/  PRMT R3, R0, 0x7610, R3 ;  /* 0x0000761000037816 */ /* 0x001fe20000000003 */
[----:B------:R-:W-:Y:S06]  /*4e70*/  BRA `(.L_x_26678) ;  /* 0x0000000800b07947 */ /* 0x000fec0003800000 */
.L_x_26683:
[----:B------:R-:W2:Y:S02]  /*4e80*/  LDG.E.64 R4, desc[UR36][R4.64] ;  /* 0x0000002404047981 */ /* 0x000ea4000c1e1b00 */
[----:B--2---:R0:W1:Y:S02]  /*4e90*/  F2I.F64.TRUNC R3, R4 ;  /* 0x0000000400037311 */ /* 0x004064000030d100 */
[----:B01----:R-:W-:Y:S05]  /*4ea0*/  BRA `(.L_x_26678) ;  /* 0x0000000800a47947 */ /* 0x003fea0003800000 */
.L_x_26673:
        /* <DEDUP_REMOVED lines=12> */
.L_x_26687:
[----:B------:R-:W2:Y:S02]  /*4f70*/  LDG.E.64 R4, desc[UR36][R4.64] ;  /* 0x0000002404047981 */ /* 0x000ea4000c1e1b00 */
[----:B--2---:R3:W4:Y:S02]  /*4f80*/  F2I.F64.TRUNC R3, R4 ;  /* 0x0000000400037311 */ /* 0x004724000030d100 */
[----:B---34-:R-:W-:Y:S05]  /*4f90*/  BRA `(.L_x_26678) ;  /* 0x0000000800687947 */ /* 0x018fea0003800000 */
.L_x_26686:
        /* <DEDUP_REMOVED lines=27> */
.L_x_26689:
        /* <DEDUP_REMOVED lines=15> */
.L_x_26688:
[----:B------:R-:W2:Y:S02]  /*5240*/  LDG.E.U16 R0, desc[UR36][R4.64] ;  /* 0x0000002404007981 */ /* 0x000ea4000c1e1500 */
[----:B--2---:R-:W-:-:S06]  /*5250*/  IMAD.U32 R0, R0, 0x10000, RZ ;  /* 0x0001000000007824 */ /* 0x004fcc00078e00ff */
[----:B------:R-:W0:Y:S02]  /*5260*/  F2I.FTZ.TRUNC.NTZ R0, R0 ;  /* 0x0000000000007305 */ /* 0x000e24000021f100 */
[----:B0-----:R-:W-:Y:S01]  /*5270*/  PRMT R3, R0, 0x7610, R3 ;  /* 0x0000761000037816 */ /* 0x001fe20000000003 */
[----:B------:R-:W-:Y:S06]  /*5280*/  BRA `(.L_x_26678) ;  /* 0x0000000400ac7947 */ /* 0x000fec0003800000 */
.L_x_26685:
        /* <DEDUP_REMOVED lines=10> */
.L_x_26692:
        /* <DEDUP_REMOVED lines=21> */
.L_x_26696:
[----:B------:R-:W-:Y:S05]  /*5480*/  BSYNC.RECONVERGENT B1 ;  /* 0x0000000000017941 */ /* 0x000fea0003800200 */
.L_x_26695:
[----:B------:R-:W-:Y:S01]  /*5490*/  IMAD.SHL.U32 R0, R0, 0x100000, RZ ;  /* 0x0010000000007824 */ /* 0x000fe200078e00ff */
[----:B------:R-:W-:-:S04]  /*54a0*/  LEA R3, R3, 0x3b800000, 0x17 ;  /* 0x3b80000003037811 */ /* 0x000fc800078eb8ff */
[----:B------:R-:W-:-:S07]  /*54b0*/  LOP3.LUT R0, R3, R0, R7, 0xfe, !PT ;  /* 0x0000000003007212 */ /* 0x000fce00078efe07 */
.L_x_26694:
[----:B------:R-:W-:Y:S05]  /*54c0*/  BSYNC.RECONVERGENT B0 ;  /* 0x0000000000007941 */ /* 0x000fea0003800200 */
.L_x_26693:
[----:B------:R-:W0:Y:S02]  /*54d0*/  F2I.FTZ.TRUNC.NTZ R0, R0 ;  /* 0x0000000000007305 */ /* 0x000e24000021f100 */
[----:B0-----:R-:W-:Y:S01]  /*54e0*/  PRMT R3, R0, 0x7610, R3 ;  /* 0x0000761000037816 */ /* 0x001fe20000000003 */
[----:B------:R-:W-:Y:S06]  /*54f0*/  BRA `(.L_x_26678) ;  /* 0x0000000400107947 */ /* 0x000fec0003800000 */
.L_x_26691:
        /* <DEDUP_REMOVED lines=21> */
.L_x_26700:
[----:B------:R-:W-:Y:S05]  /*5650*/  BSYNC.RECONVERGENT B1 ;  /* 0x0000000000017941 */ /* 0x000fea0003800200 */
.L_x_26699:
[----:B------:R-:W-:Y:S01]  /*5660*/  IMAD.SHL.U32 R0, R0, 0x200000, RZ ;  /* 0x0020000000007824 */ /* 0x000fe200078e00ff */
[----:B------:R-:W-:-:S04]  /*5670*/  LEA R3, R3, 0x37800000, 0x17 ;  /* 0x3780000003037811 */ /* 0x000fc800078eb8ff */
[----:B------:R-:W-:-:S07]  /*5680*/  LOP3.LUT R0, R3, R0, R7, 0xfe, !PT ;  /* 0x0000000003007212 */ /* 0x000fce00078efe07 */
.L_x_26698:
[----:B------:R-:W-:Y:S05]  /*5690*/  BSYNC.RECONVERGENT B0 ;  /* 0x0000000000007941 */ /* 0x000fea0003800200 */
.L_x_26697:
[----:B------:R-:W0:Y:S02]  /*56a0*/  F2I.FTZ.TRUNC.NTZ R0, R0 ;  /* 0x0000000000007305 */ /* 0x000e24000021f100 */
[----:B0-----:R-:W-:Y:S01]  /*56b0*/  PRMT R3, R0, 0x7610, R3 ;  /* 0x0000761000037816 */ /* 0x001fe20000000003 */
[----:B------:R-:W-:Y:S06]  /*56c0*/  BRA `(.L_x_26678) ;  /* 0x00000000009c7947 */ /* 0x000fec0003800000 */
.L_x_26690:
        /* <DEDUP_REMOVED lines=14> */
.L_x_26704:
[----:B------:R-:W-:Y:S05]  /*57b0*/  BSYNC.RECONVERGENT B0 ;  /* 0x0000000000007941 */ /* 0x000fea0003800200 */
.L_x_26703:
[----:B------:R-:W0:Y:S02]  /*57c0*/  F2I.FTZ.TRUNC.NTZ R0, R0 ;  /* 0x0000000000007305 */ /* 0x000e24000021f100 */
[----:B0-----:R-:W-:Y:S01]  /*57d0*/  PRMT R3, R0, 0x7610, R3 ;  /* 0x0000761000037816 */ /* 0x001fe20000000003 */
[----:B------:R-:W-:Y:S06]  /*57e0*/  BRA `(.L_x_26678) ;  /* 0x0000000000547947 */ /* 0x000fec0003800000 */
.L_x_26677:
        /* <DEDUP_REMOVED lines=16> */
.L_x_26705:
[----:B------:R-:W-:Y:S01]  /*58f0*/  PRMT R3, RZ, 0x7610, R3 ;  /* 0x00007610ff037816 */ /* 0x000fe20000000003 */
[----:B------:R-:W-:Y:S06]  /*5900*/  BRA `(.L_x_26678) ;  /* 0x00000000000c7947 */ /* 0x000fec0003800000 */
.L_x_26702:
[----:B------:R1:W5:Y:S01]  /*5910*/  LDG.E.U8 R3, desc[UR36][R4.64] ;  /* 0x0000002404037981 */ /* 0x000362000c1e1100 */
[----:B------:R-:W-:Y:S05]  /*5920*/  BRA `(.L_x_26678) ;  /* 0x0000000000047947 */ /* 0x000fea0003800000 */
.L_x_26701:
[----:B------:R2:W5:Y:S02]  /*5930*/  LDG.E.U8 R3, desc[UR36][R4.64] ;  /* 0x0000002404037981 */ /* 0x000564000c1e1100 */
.L_x_26678:
[----:B-1---5:R-:W-:Y:S01]  /*5940*/  LOP3.LUT P0, RZ, R22, 0xff, R3, 0xc8, !PT ;  /* 0x000000ff16ff7812 */ /* 0x022fe2000780c803 */
[----:B------:R-:W-:-:S03]  /*5950*/  VIADD R23, R23, 0x80 ;  /* 0x0000008017177836 */ /* 0x000fc60000000000 */
[----:B------:R-:W-:-:S09]  /*5960*/  P2R R22, PR, RZ, 0x1 ;  /* 0x00000001ff167803 */ /* 0x000fd20000000000 */
.L_x_26639:
[----:B------:R-:W-:Y:S05]  /*5970*/  BSYNC.RECONVERGENT B6 ;  /* 0x0000000000067941 */ /* 0x000fea0003800200 */
.L_x_26638:
        /* <DEDUP_REMOVED lines=23> */
.L_x_26711:
[----:B------:R0:W5:Y:S01]  /*5af0*/  LDG.E.U8 R23, desc[UR36][R4.64] ;  /* 0x0000002404177981 */ /* 0x000162000c1e1100 */
[----:B------:R-:W-:Y:S05]  /*5b00*/  BRA `(.L_x_26713) ;  /* 0x0000000c00507947 */ /* 0x000fea0003800000 */
.L_x_26710:
        /* <DEDUP_REMOVED lines=8> */
.L_x_26715:
[----:B------:R3:W5:Y:S01]  /*5b90*/  LDG.E.U8 R23, desc[UR36][R4.64] ;  /* 0x0000002404177981 */ /* 0x000762000c1e1100 */
[----:B------:R-:W-:Y:S05]  /*5ba0*/  BRA `(.L_x_26713) ;  /* 0x0000000c00287947 */ /* 0x000fea0003800000 */
.L_x_26714:
[----:B------:R2:W5:Y:S01]  /*5bb0*/  LDG.E.U16 R23, desc[UR36][R4.64] ;  /* 0x0000002404177981 */ /* 0x000562000c1e1500 */
[----:B------:R-:W-:Y:S05]  /*5bc0*/  BRA `(.L_x_26713) ;  /* 0x0000000c00207947 */ /* 0x000fea0003800000 */
.L_x_26709:
        /* <DEDUP_REMOVED lines=9> */
.L_x_26717:
[----:B------:R-:W2:Y:S02]  /*5c60*/  LDG.E.U16 R0, desc[UR36][R4.64] ;  /* 0x0000002404007981 */ /* 0x000ea4000c1e1500 */
[----:B--2---:R-:W-:-:S06]  /*5c70*/  HADD2.F32 R0, -RZ, R0.H0_H0 ;  /* 0x20000000ff007230 */ /* 0x004fcc0000004100 */
[----:B------:R-:W0:Y:S02]  /*5c80*/  F2I.FTZ.TRUNC.NTZ R0, R0 ;  /* 0x0000000000007305 */ /* 0x000e24000021f100 */
[----:B0-----:R-:W-:Y:S01]  /*5c90*/  PRMT R23, R0, 0x7610, R23 ;  /* 0x0000761000177816 */ /* 0x001fe20000000017 */
[----:B------:R-:W-:Y:S06]  /*5ca0*/  BRA `(.L_x_26713) ;  /* 0x0000000800e87947 */ /* 0x000fec0003800000 */
.L_x_26716:
        /* <DEDUP_REMOVED lines=9> */
.L_x_26719:
[----:B------:R-:W2:Y:S02]  /*5d40*/  LDG.E.U16 R4, desc[UR36][R4.64] ;  /* 0x0000002404047981 */ /* 0x000ea4000c1e1500 */
[----:B--2---:R-:W-:-:S06]  /*5d50*/  HADD2.F32 R0, -RZ, R4.H0_H0 ;  /* 0x20000004ff007230 */ /* 0x004fcc0000004100 */
[----:B------:R-:W0:Y:S02]  /*5d60*/  F2I.FTZ.TRUNC.NTZ R0, R0 ;  /* 0x0000000000007305 */ /* 0x000e24000021f100 */
[----:B0-----:R-:W-:Y:S01]  /*5d70*/  PRMT R23, R0, 0x7610, R23 ;  /* 0x0000761000177816 */ /* 0x001fe20000000017 */
[----:B------:R-:W-:Y:S06]  /*5d80*/  BRA `(.L_x_26713) ;  /* 0x0000000800b07947 */ /* 0x000fec0003800000 */
.L_x_26718:
[----:B------:R-:W2:Y:S02]  /*5d90*/  LDG.E.64 R4, desc[UR36][R4.64] ;  /* 0x0000002404047981 */ /* 0x000ea4000c1e1b00 */
[----:B--2---:R0:W1:Y:S02]  /*5da0*/  F2I.F64.TRUNC R23, R4 ;  /* 0x0000000400177311 */ /* 0x004064000030d100 */
[----:B01----:R-:W-:Y:S05]  /*5db0*/  BRA `(.L_x_26713) ;  /* 0x0000000800a47947 */ /* 0x003fea0003800000 */
.L_x_26708:
        /* <DEDUP_REMOVED lines=12> */
.L_x_26722:
[----:B------:R-:W2:Y:S02]  /*5e80*/  LDG.E.64 R4, desc[UR36][R4.64] ;  /* 0x0000002404047981 */ /* 0x000ea4000c1e1b00 */
[----:B--2---:R0:W1:Y:S02]  /*5e90*/  F2I.F64.TRUNC R23, R4 ;  /* 0x0000000400177311 */ /* 0x004064000030d100 */
[----:B01----:R-:W-:Y:S05]  /*5ea0*/  BRA `(.L_x_26713) ;  /* 0x0000000800687947 */ /* 0x003fea0003800000 */
.L_x_26721:
        /* <DEDUP_REMOVED lines=27> */
.L_x_26724:
        /* <DEDUP_REMOVED lines=15> */
.L_x_26723:
[----:B------:R-:W2:Y:S02]  /*6150*/  LDG.E.U16 R0, desc[UR36][R4.64] ;  /* 0x0000002404007981 */ /* 0x000ea4000c1e1500 */
[----:B--2---:R-:W-:-:S06]  /*6160*/  IMAD.U32 R0, R0, 0x10000, RZ ;  /* 0x0001000000007824 */ /* 0x004fcc00078e00ff */
[----:B------:R-:W0:Y:S02]  /*6170*/  F2I.FTZ.TRUNC.NTZ R0, R0 ;  /* 0x0000000000007305 */ /* 0x000e24000021f100 */
[----:B0-----:R-:W-:Y:S01]  /*6180*/  PRMT R23, R0, 0x7610, R23 ;  /* 0x0000761000177816 */ /* 0x001fe20000000017 */
[----:B------:R-:W-:Y:S06]  /*6190*/  BRA `(.L_x_26713) ;  /* 0x0000000400ac7947 */ /* 0x000fec0003800000 */
.L_x_26720:
        /* <DEDUP_REMOVED lines=10> */
.L_x_26727:
        /* <DEDUP_REMOVED lines=21> */
.L_x_26731:
[----:B------:R-:W-:Y:S05]  /*6390*/  BSYNC.RECONVERGENT B1 ;  /* 0x0000000000017941 */ /* 0x000fea0003800200 */
.L_x_26730:
[----:B------:R-:W-:Y:S01]  /*63a0*/  IMAD.SHL.U32 R0, R0, 0x100000, RZ ;  /* 0x0010000000007824 */ /* 0x000fe200078e00ff */
[----:B------:R-:W-:-:S04]  /*63b0*/  LEA R3, R3, 0x3b800000, 0x17 ;  /* 0x3b80000003037811 */ /* 0x000fc800078eb8ff */
[----:B------:R-:W-:-:S07]  /*63c0*/  LOP3.LUT R0, R3, R0, R7, 0xfe, !PT ;  /* 0x0000000003007212 */ /* 0x000fce00078efe07 */
.L_x_26729:
[----:B------:R-:W-:Y:S05]  /*63d0*/  BSYNC.RECONVERGENT B0 ;  /* 0x0000000000007941 */ /* 0x000fea0003800200 */
.L_x_26728:
[----:B------:R-:W0:Y:S02]  /*63e0*/  F2I.FTZ.TRUNC.NTZ R0, R0 ;  /* 0x0000000000007305 */ /* 0x000e24000021f100 */
[----:B0-----:R-:W-:Y:S01]  /*63f0*/  PRMT R23, R0, 0x7610, R23 ;  /* 0x0000761000177816 */ /* 0x001fe20000000017 */
[----:B------:R-:W-:Y:S06]  /*6400*/  BRA `(.L_x_26713) ;  /* 0x0000000400107947 */ /* 0x000fec0003800000 */
.L_x_26726:
        /* <DEDUP_REMOVED lines=21> */
.L_x_26735:
[----:B------:R-:W-:Y:S05]  /*6560*/  BSYNC.RECONVERGENT B1 ;  /* 0x0000000000017941 */ /* 0x000fea0003800200 */
.L_x_26734:
[----:B------:R-:W-:Y:S01]  /*6570*/  IMAD.SHL.U32 R0, R0, 0x200000, RZ ;  /* 0x0020000000007824 */ /* 0x000fe200078e00ff */
[----:B------:R-:W-:-:S04]  /*6580*/  LEA R3, R3, 0x37800000, 0x17 ;  /* 0x3780000003037811 */ /* 0x000fc800078eb8ff */
[----:B------:R-:W-:-:S07]  /*6590*/  LOP3.LUT R0, R3, R0, R7, 0xfe, !PT ;  /* 0x0000000003007212 */ /* 0x000fce00078efe07 */
.L_x_26733:
[----:B------:R-:W-:Y:S05]  /*65a0*/  BSYNC.RECONVERGENT B0 ;  /* 0x0000000000007941 */ /* 0x000fea0003800200 */
.L_x_26732:
[----:B------:R-:W0:Y:S02]  /*65b0*/  F2I.FTZ.TRUNC.NTZ R0, R0 ;  /* 0x0000000000007305 */ /* 0x000e24000021f100 */
[----:B0-----:R-:W-:Y:S01]  /*65c0*/  PRMT R23, R0, 0x7610, R23 ;  /* 0x0000761000177816 */ /* 0x001fe20000000017 */
[----:B------:R-:W-:Y:S06]  /*65d0*/  BRA `(.L_x_26713) ;  /* 0x00000000009c7947 */ /* 0x000fec0003800000 */
.L_x_26725:
        /* <DEDUP_REMOVED lines=14> */
.L_x_26739:
[----:B------:R-:W-:Y:S05]  /*66c0*/  BSYNC.RECONVERGENT B0 ;  /* 0x0000000000007941 */ /* 0x000fea0003800200 */
.L_x_26738:
[----:B------:R-:W0:Y:S02]  /*66d0*/  F2I.FTZ.TRUNC.NTZ R0, R0 ;  /* 0x0000000000007305 */ /* 0x000e24000021f100 */
[----:B0-----:R-:W-:Y:S01]  /*66e0*/  PRMT R23, R0, 0x7610, R23 ;  /* 0x0000761000177816 */ /* 0x001fe20000000017 */
[----:B------:R-:W-:Y:S06]  /*66f0*/  BRA `(.L_x_26713) ;  /* 0x0000000000547947 */ /* 0x000fec0003800000 */
.L_x_26712:
        /* <DEDUP_REMOVED lines=16> */
.L_x_26740:
[----:B------:R-:W-:Y:S01]  /*6800*/  PRMT R23, RZ, 0x7610, R23 ;  /* 0x00007610ff177816 */ /* 0x000fe20000000017 */
[----:B------:R-:W-:Y:S06]  /*6810*/  BRA `(.L_x_26713) ;  /* 0x00000000000c7947 */ /* 0x000fec0003800000 */
.L_x_26737:
[----:B------:R0:W5:Y:S01]  /*6820*/  LDG.E.U8 R23, desc[UR36][R4.64] ;  /* 0x0000002404177981 */ /* 0x000162000c1e1100 */
[----:B------:R-:W-:Y:S05]  /*6830*/  BRA `(.L_x_26713) ;  /* 0x0000000000047947 */ /* 0x000fea0003800000 */
.L_x_26736:
[----:B------:R0:W5:Y:S02]  /*6840*/  LDG.E.U8 R23, desc[UR36][R4.64] ;  /* 0x0000002404177981 */ /* 0x000164000c1e1100 */
.L_x_26713:
        /* <DEDUP_REMOVED lines=19> */
.L_x_26744:
[----:B------:R0:W5:Y:S01]  /*6980*/  LDG.E.U8 R0, desc[UR36][R4.64] ;  /* 0x0000002404007981 */ /* 0x000162000c1e1100 */
[----:B------:R-:W-:Y:S05]  /*6990*/  BRA `(.L_x_26746) ;  /* 0x0000000c00507947 */ /* 0x000fea0003800000 */
.L_x_26743:
        /* <DEDUP_REMOVED lines=8> */
.L_x_26748:
[----:B------:R0:W5:Y:S01]  /*6a20*/  LDG.E.U8 R0, desc[UR36][R4.64] ;  /* 0x0000002404007981 */ /* 0x000162000c1e1100 */
[----:B------:R-:W-:Y:S05]  /*6a30*/  BRA `(.L_x_26746) ;  /* 0x0000000c00287947 */ /* 0x000fea0003800000 */
.L_x_26747:
[----:B------:R0:W5:Y:S01]  /*6a40*/  LDG.E.U16 R0, desc[UR36][R4.64] ;  /* 0x0000002404007981 */ /* 0x000162000c1e1500 */
[----:B------:R-:W-:Y:S05]  /*6a50*/  BRA `(.L_x_26746) ;  /* 0x0000000c00207947 */ /* 0x000fea0003800000 */
.L_x_26742:
        /* <DEDUP_REMOVED lines=9> */
.L_x_26750:
[----:B------:R-:W2:Y:S02]  /*6af0*/  LDG.E.U16 R3, desc[UR36][R4.64] ;  /* 0x0000002404037981 */ /* 0x000ea4000c1e1500 */
[----:B--2---:R-:W-:-:S06]  /*6b00*/  HADD2.F32 R3, -RZ, R3.H0_H0 ;  /* 0x20000003ff037230 */ /* 0x004fcc0000004100 */
[----:B------:R-:W0:Y:S02]  /*6b10*/  F2I.FTZ.TRUNC.NTZ R3, R3 ;  /* 0x0000000300037305 */ /* 0x000e24000021f100 */
[----:B0-----:R-:W-:Y:S01]  /*6b20*/  PRMT R0, R3, 0x7610, R0 ;  /* 0x0000761003007816 */ /* 0x001fe20000000000 */
[----:B------:R-:W-:Y:S06]  /*6b30*/  BRA `(.L_x_26746) ;  /* 0x0000000800e87947 */ /* 0x000fec0003800000 */
.L_x_26749:
        /* <DEDUP_REMOVED lines=9> */
.L_x_26752:
[----:B------:R-:W2:Y:S02]  /*6bd0*/  LDG.E.U16 R4, desc[UR36][R4.64] ;  /* 0x0000002404047981 */ /* 0x000ea4000c1e1500 */
[----:B--2---:R-:W-:-:S06]  /*6be0*/  HADD2.F32 R3, -RZ, R4.H0_H0 ;  /* 0x20000004ff037230 */ /* 0x004fcc0000004100 */
[----:B------:R-:W0:Y:S02]  /*6bf0*/  F2I.FTZ.TRUNC.NTZ R3, R3 ;  /* 0x0000000300037305 */ /* 0x000e24000021f100 */
[----:B0-----:R-:W-:Y:S01]  /*6c00*/  PRMT R0, R3, 0x7610, R0 ;  /* 0x0000761003007816 */ /* 0x001fe20000000000 */
[----:B------:R-:W-:Y:S06]  /*6c10*/  BRA `(.L_x_26746) ;  /* 0x0000000800b07947 */ /* 0x000fec0003800000 */
.L_x_26751:
[----:B------:R-:W2:Y:S02]  /*6c20*/  LDG.E.64 R4, desc[UR36][R4.64] ;  /* 0x0000002404047981 */ /* 0x000ea4000c1e1b00 */
[----:B--2---:R0:W1:Y:S02]  /*6c30*/  F2I.F64.TRUNC R0, R4 ;  /* 0x0000000400007311 */ /* 0x004064000030d100 */
[----:B01----:R-:W-:Y:S05]  /*6c40*/  BRA `(.L_x_26746) ;  /* 0x0000000800a47947 */ /* 0x003fea0003800000 */
.L_x_26741:
        /* <DEDUP_REMOVED lines=12> */
.L_x_26755:
[----:B------:R-:W2:Y:S02]  /*6d10*/  LDG.E.64 R4, desc[UR36][R4.64] ;  /* 0x0000002404047981 */ /* 0x000ea4000c1e1b00 */
[----:B--2---:R3:W4:Y:S02]  /*6d20*/  F2I.F64.TRUNC R0, R4 ;  /* 0x0000000400007311 */ /* 0x004724000030d100 */
[----:B---34-:R-:W-:Y:S05]  /*6d30*/  BRA `(.L_x_26746) ;  /* 0x0000000800687947 */ /* 0x018fea0003800000 */
.L_x_26754:
        /* <DEDUP_REMOVED lines=27> */
.L_x_26757:
        /* <DEDUP_REMOVED lines=15> */
.L_x_26756:
[----:B------:R-:W2:Y:S02]  /*6fe0*/  LDG.E.U16 R3, desc[UR36][R4.64] ;  /* 0x0000002404037981 */ /* 0x000ea4000c1e1500 */
[----:B--2---:R-:W-:-:S06]  /*6ff0*/  IMAD.U32 R3, R3, 0x10000, RZ ;  /* 0x0001000003037824 */ /* 0x004fcc00078e00ff */
[----:B------:R-:W0:Y:S02]  /*7000*/  F2I.FTZ.TRUNC.NTZ R3, R3 ;  /* 0x0000000300037305 */ /* 0x000e24000021f100 */
[----:B0-----:R-:W-:Y:S01]  /*7010*/  PRMT R0, R3, 0x7610, R0 ;  /* 0x0000761003007816 */ /* 0x001fe20000000000 */
[----:B------:R-:W-:Y:S06]  /*7020*/  BRA `(.L_x_26746) ;  /* 0x0000000400ac7947 */ /* 0x000fec0003800000 */
.L_x_26753:
        /* <DEDUP_REMOVED lines=10> */
.L_x_26760:
        /* <DEDUP_REMOVED lines=21> */
.L_x_26764:
[----:B------:R-:W-:Y:S05]  /*7220*/  BSYNC.RECONVERGENT B1 ;  /* 0x0000000000017941 */ /* 0x000fea0003800200 */
.L_x_26763:
[----:B------:R-:W-:Y:S01]  /*7230*/  IMAD.SHL.U32 R0, R0, 0x100000, RZ ;  /* 0x0010000000007824 */ /* 0x000fe200078e00ff */
[----:B------:R-:W-:-:S04]  /*7240*/  LEA R3, R3, 0x3b800000, 0x17 ;  /* 0x3b80000003037811 */ /* 0x000fc800078eb8ff */
[----:B------:R-:W-:-:S07]  /*7250*/  LOP3.LUT R3, R3, R0, R7, 0xfe, !PT ;  /* 0x0000000003037212 */ /* 0x000fce00078efe07 */
.L_x_26762:
[----:B------:R-:W-:Y:S05]  /*7260*/  BSYNC.RECONVERGENT B0 ;  /* 0x0000000000007941 */ /* 0x000fea0003800200 */
.L_x_26761:
[----:B------:R-:W0:Y:S02]  /*7270*/  F2I.FTZ.TRUNC.NTZ R3, R3 ;  /* 0x0000000300037305 */ /* 0x000e24000021f100 */
[----:B0-----:R-:W-:Y:S01]  /*7280*/  PRMT R0, R3, 0x7610, R0 ;  /* 0x0000761003007816 */ /* 0x001fe20000000000 */
[----:B------:R-:W-:Y:S06]  /*7290*/  BRA `(.L_x_26746) ;  /* 0x0000000400107947 */ /* 0x000fec0003800000 */
.L_x_26759:
        /* <DEDUP_REMOVED lines=21> */
.L_x_26768:
[----:B------:R-:W-:Y:S05]  /*73f0*/  BSYNC.RECONVERGENT B1 ;  /* 0x0000000000017941 */ /* 0x000fea0003800200 */
.L_x_26767:
[----:B------:R-:W-:Y:S01]  /*7400*/  IMAD.SHL.U32 R0, R0, 0x200000, RZ ;  /* 0x0020000000007824 */ /* 0x000fe200078e00ff */
[----:B------:R-:W-:-:S04]  /*7410*/  LEA R3, R3, 0x37800000, 0x17 ;  /* 0x3780000003037811 */ /* 0x000fc800078eb8ff */
[----:B------:R-:W-:-:S07]  /*7420*/  LOP3.LUT R3, R3, R0, R7, 0xfe, !PT ;  /* 0x0000000003037212 */ /* 0x000fce00078efe07 */
.L_x_26766:
[----:B------:R-:W-:Y:S05]  /*7430*/  BSYNC.RECONVERGENT B0 ;  /* 0x0000000000007941 */ /* 0x000fea0003800200 */
.L_x_26765:
[----:B------:R-:W0:Y:S02]  /*7440*/  F2I.FTZ.TRUNC.NTZ R3, R3 ;  /* 0x0000000300037305 */ /* 0x000e24000021f100 */
[----:B0-----:R-:W-:Y:S01]  /*7450*/  PRMT R0, R3, 0x7610, R0 ;  /* 0x0000761003007816 */ /* 0x001fe20000000000 */
[----:B------:R-:W-:Y:S06]  /*7460*/  BRA `(.L_x_26746) ;  /* 0x00000000009c7947 */ /* 0x000fec0003800000 */
.L_x_26758:
        /* <DEDUP_REMOVED lines=14> */
.L_x_26772:
[----:B------:R-:W-:Y:S05]  /*7550*/  BSYNC.RECONVERGENT B0 ;  /* 0x0000000000007941 */ /* 0x000fea0003800200 */
.L_x_26771:
[----:B------:R-:W0:Y:S02]  /*7560*/  F2I.FTZ.TRUNC.NTZ R3, R3 ;  /* 0x0000000300037305 */ /* 0x000e24000021f100 */
[----:B0-----:R-:W-:Y:S01]  /*7570*/  PRMT R0, R3, 0x7610, R0 ;  /* 0x0000761003007816 */ /* 0x001fe20000000000 */
[----:B------:R-:W-:Y:S06]  /*7580*/  BRA `(.L_x_26746) ;  /* 0x0000000000547947 */ /* 0x000fec0003800000 */
.L_x_26745:
        /* <DEDUP_REMOVED lines=16> */
.L_x_26773:
[----:B------:R-:W-:Y:S01]  /*7690*/  PRMT R0, RZ, 0x7610, R0 ;  /* 0x00007610ff007816 */ /* 0x000fe20000000000 */
[----:B------:R-:W-:Y:S06]  /*76a0*/  BRA `(.L_x_26746) ;  /* 0x00000000000c7947 */ /* 0x000fec0003800000 */
.L_x_26770:
[----:B------:R1:W5:Y:S01]  /*76b0*/  LDG.E.U8 R0, desc[UR36][R4.64] ;  /* 0x0000002404007981 */ /* 0x000362000c1e1100 */
[----:B------:R-:W-:Y:S05]  /*76c0*/  BRA `(.L_x_26746) ;  /* 0x0000000000047947 */ /* 0x000fea0003800000 */
.L_x_26769:
[----:B------:R0:W5:Y:S02]  /*76d0*/  LDG.E.U8 R0, desc[UR36][R4.64] ;  /* 0x0000002404007981 */ /* 0x000164000c1e1100 */
.L_x_26746:
[----:B-1--45:R-:W-:-:S13]  /*76e0*/  LOP3.LUT P0, RZ, R23, 0xff, R0, 0xc8, !PT ;  /* 0x000000ff17ff7812 */ /* 0x032fda000780c800 */
.L_x_26707:
[----:B------:R-:W-:Y:S05]  /*76f0*/  BSYNC.RECONVERGENT B6 ;  /* 0x0000000000067941 */ /* 0x000fea0003800200 */
.L_x_26706:
        /* <DEDUP_REMOVED lines=34> */
.L_x_26781:
[----:B------:R0:W-:Y:S01]  /*7920*/  STG.E.U8 desc[UR36][R8.64], R11 ;  /* 0x0000000b08007986 */ /* 0x0001e2000c101124 */
[----:B------:R-:W-:Y:S05]  /*7930*/  BRA `(.L_x_26783) ;  /* 0x0000000c00087947 */ /* 0x000fea0003800000 */
.L_x_26780:
        /* <DEDUP_REMOVED lines=10> */
.L_x_26785:
[----:B------:R0:W-:Y:S01]  /*79e0*/  STG.E desc[UR36][R8.64], R11 ;  /* 0x0000000b08007986 */ /* 0x0001e2000c101924 */
[----:B------:R-:W-:Y:S05]  /*79f0*/  BRA `(.L_x_26783) ;  /* 0x0000000800d87947 */ /* 0x000fea0003800000 */
.L_x_26784:
[----:B------:R0:W-:Y:S01]  /*7a00*/  STG.E.U16 desc[UR36][R8.64], R11 ;  /* 0x0000000b08007986 */ /* 0x0001e2000c101524 */
[----:B------:R-:W-:Y:S05]  /*7a10*/  BRA `(.L_x_26783) ;  /* 0x0000000800d07947 */ /* 0x000fea0003800000 */
.L_x_26779:
        /* <DEDUP_REMOVED lines=9> */
.L_x_26787:
[----:B------:R-:W0:Y:S02]  /*7ab0*/  I2F.S16 R0, R11 ;  /* 0x0000000b00007306 */ /* 0x000e240000101400 */
[----:B0-----:R-:W-:-:S05]  /*7ac0*/  F2FP.F16.F32.PACK_AB R0, RZ, R0 ;  /* 0x00000000ff00723e */ /* 0x001fca00000000ff */
[----:B------:R0:W-:Y:S01]  /*7ad0*/  STG.E.U16 desc[UR36][R8.64], R0 ;  /* 0x0000000008007986 */ /* 0x0001e2000c101524 */
[----:B------:R-:W-:Y:S05]  /*7ae0*/  BRA `(.L_x_26783) ;  /* 0x00000008009c7947 */ /* 0x000fea0003800000 */
.L_x_26786:
        /* <DEDUP_REMOVED lines=10> */
.L_x_26789:
[----:B------:R-:W0:Y:S02]  /*7b90*/  I2F.S16 R11, R11 ;  /* 0x0000000b000b7306 */ /* 0x000e240000101400 */
[----:B0-----:R-:W-:-:S04]  /*7ba0*/  F2FP.F16.F32.PACK_AB R3, RZ, R11 ;  /* 0x0000000bff03723e */ /* 0x001fc800000000ff */
[----:B------:R-:W-:-:S05]  /*7bb0*/  PRMT R3, R3, 0x5410, RZ ;  /* 0x0000541003037816 */ /* 0x000fca00000000ff */
[----:B------:R0:W-:Y:S01]  /*7bc0*/  STG.E desc[UR36][R8.64], R3 ;  /* 0x0000000308007986 */ /* 0x0001e2000c101924 */
[----:B------:R-:W-:Y:S05]  /*7bd0*/  BRA `(.L_x_26783) ;  /* 0x0000000800607947 */ /* 0x000fea0003800000 */
.L_x_26788:
[----:B------:R-:W0:Y:S02]  /*7be0*/  I2F.F64.S16 R4, R11 ;  /* 0x0000000b00047312 */ /* 0x000e240000101c00 */
[----:B0-----:R0:W-:Y:S01]  /*7bf0*/  STG.E.64 desc[UR36][R8.64], R4 ;  /* 0x0000000408007986 */ /* 0x0011e2000c101b24 */
[----:B------:R-:W-:Y:S05]  /*7c00*/  BRA `(.L_x_26783) ;  /* 0x0000000800547947 */ /* 0x000fea0003800000 */
.L_x_26778:
        /* <DEDUP_REMOVED lines=10> */
.L_x_26792:
[----:B------:R-:W-:Y:S01]  /*7cb0*/  CS2R R6, SRZ ;  /* 0x0000000000067805 */ /* 0x000fe2000001ff00 */
[----:B------:R-:W0:Y:S04]  /*7cc0*/  I2F.F64.S16 R4, R11 ;  /* 0x0000000b00047312 */ /* 0x000e280000101c00 */
[----:B0-----:R0:W-:Y:S01]  /*7cd0*/  STG.E.128 desc[UR36][R8.64], R4 ;  /* 0x0000000408007986 */ /* 0x0011e2000c101d24 */
[----:B------:R-:W-:Y:S05]  /*7ce0*/  BRA `(.L_x_26783) ;  /* 0x00000008001c7947 */ /* 0x000fea0003800000 */
.L_x_26791:
        /* <DEDUP_REMOVED lines=17> */
.L_x_26796:
[----:B------:R-:W-:Y:S05]  /*7e00*/  BSYNC.RECONVERGENT B0 ;  /* 0x0000000000007941 */ /* 0x000fea0003800200 */
.L_x_26795:
[----:B------:R0:W-:Y:S01]  /*7e10*/  STG.E.U8 desc[UR36][R8.64], R3 ;  /* 0x0000000308007986 */ /* 0x0001e2000c101124 */
[----:B------:R-:W-:Y:S05]  /*7e20*/  BRA `(.L_x_26783) ;  /* 0x0000000400cc7947 */ /* 0x000fea0003800000 */
.L_x_26794:
        /* <DEDUP_REMOVED lines=16> */
.L_x_26793:
[----:B------:R-:W0:Y:S02]  /*7f30*/  I2F.S16 R0, R11 ;  /* 0x0000000b00007306 */ /* 0x000e240000101400 */
[----:B0-----:R-:W-:-:S05]  /*7f40*/  F2FP.BF16.F32.PACK_AB R0, RZ, R0 ;  /* 0x00000000ff00723e */ /* 0x001fca00000010ff */
[----:B------:R0:W-:Y:S01]  /*7f50*/  STG.E.U16 desc[UR36][R8.64], R0 ;  /* 0x0000000008007986 */ /* 0x0001e2000c101524 */
[----:B------:R-:W-:Y:S05]  /*7f60*/  BRA `(.L_x_26783) ;  /* 0x00000004007c7947 */ /* 0x000fea0003800000 */
.L_x_26790:
        /* <DEDUP_REMOVED lines=10> */
.L_x_26799:
        /* <DEDUP_REMOVED lines=12> */
.L_x_26802:
[----:B------:R-:W-:-:S04]  /*80d0*/  SHF.R.U32.HI R0, RZ, 0x14, R11 ;  /* 0x00000014ff007819 */ /* 0x000fc8000001160b */
[----:B------:R-:W-:-:S04]  /*80e0*/  LOP3.LUT R0, R0, 0x1, RZ, 0xc0, !PT ;  /* 0x0000000100007812 */ /* 0x000fc800078ec0ff */
[----:B------:R-:W-:-:S04]  /*80f0*/  IADD3 R0, PT, PT, R11, 0x487ffff, R0 ;  /* 0x0487ffff0b007810 */ /* 0x000fc80007ffe000 */
[----:B------:R-:W-:-:S04]  /*8100*/  SHF.R.U32.HI R0, RZ, 0x14, R0 ;  /* 0x00000014ff007819 */ /* 0x000fc80000011600 */
[----:B------:R-:W-:-:S07]  /*8110*/  LOP3.LUT R0, R0, 0xff, RZ, 0xc0, !PT ;  /* 0x000000ff00007812 */ /* 0x000fce00078ec0ff */
.L_x_26803:
[----:B------:R-:W-:-:S07]  /*8120*/  PRMT R4, R0, 0x7610, R4 ;  /* 0x0000761000047816 */ /* 0x000fce0000000004 */
.L_x_26801:
[----:B------:R-:W-:Y:S05]  /*8130*/  BSYNC.RECONVERGENT B0 ;  /* 0x0000000000007941 */ /* 0x000fea0003800200 */
.L_x_26800:
[----:B------:R0:W-:Y:S01]  /*8140*/  STG.E.U8 desc[UR36][R8.64], R4 ;  /* 0x0000000408007986 */ /* 0x0001e2000c101124 */
[----:B------:R-:W-:Y:S05]  /*8150*/  BRA `(.L_x_26783) ;  /* 0x0000000400007947 */ /* 0x000fea0003800000 */
.L_x_26798:
        /* <DEDUP_REMOVED lines=12> */
.L_x_26806:
[----:B------:R-:W-:-:S04]  /*8220*/  SHF.R.U32.HI R0, RZ, 0x15, R11 ;  /* 0x00000015ff007819 */ /* 0x000fc8000001160b */
[----:B------:R-:W-:-:S04]  /*8230*/  LOP3.LUT R0, R0, 0x1, RZ, 0xc0, !PT ;  /* 0x0000000100007812 */ /* 0x000fc800078ec0ff */
[----:B------:R-:W-:-:S04]  /*8240*/  IADD3 R0, PT, PT, R11, 0x88fffff, R0 ;  /* 0x088fffff0b007810 */ /* 0x000fc80007ffe000 */
[----:B------:R-:W-:-:S04]  /*8250*/  SHF.R.U32.HI R0, RZ, 0x15, R0 ;  /* 0x00000015ff007819 */ /* 0x000fc80000011600 */
[----:B------:R-:W-:-:S07]  /*8260*/  LOP3.LUT R0, R0, 0xff, RZ, 0xc0, !PT ;  /* 0x000000ff00007812 */ /* 0x000fce00078ec0ff */
.L_x_26807:
[----:B------:R-:W-:-:S07]  /*8270*/  PRMT R4, R0, 0x7610, R4 ;  /* 0x0000761000047816 */ /* 0x000fce0000000004 */
.L_x_26805:
[----:B------:R-:W-:Y:S05]  /*8280*/  BSYNC.RECONVERGENT B0 ;  /* 0x0000000000007941 */ /* 0x000fea0003800200 */
.L_x_26804:
[----:B------:R3:W-:Y:S01]  /*8290*/  STG.E.U8 desc[UR36][R8.64], R4 ;  /* 0x0000000408007986 */ /* 0x0007e2000c101124 */
[----:B------:R-:W-:Y:S05]  /*82a0*/  BRA `(.L_x_26783) ;  /* 0x0000000000ac7947 */ /* 0x000fea0003800000 */
.L_x_26797:
[----:B------:R-:W-:-:S13]  /*82b0*/  ISETP.NE.AND P0, PT, R0, 0x1c, PT ;  /* 0x0000001c0000780c */ /* 0x000fda0003f05270 */
[----:B------:R-:W-:Y:S05]  /*82c0*/  @!P0 BRA `(.L_x_26808) ;  /* 0x0000000000a08947 */ /* 0x000fea0003800000 */
[----:B------:R-:W-:-:S13]  /*82d0*/  ISETP.NE.AND P0, PT, R0, 0x1d, PT ;  /* 0x0000001d0000780c */ /* 0x000fda0003f05270 */
[----:B------:R-:W-:Y:S05]  /*82e0*/  @!P0 BRA `(.L_x_26809) ;  /* 0x0000000000888947 */ /* 0x000fea0003800000 */
[----:B------:R-:W-:-:S13]  /*82f0*/  ISETP.NE.AND P0, PT, R0, 0x2c, PT ;  /* 0x0000002c0000780c */ /* 0x000fda0003f05270 */
[----:B------:R-:W-:Y:S05]  /*8300*/  @!P0 BRA `(.L_x_26810) ;  /* 0x0000000000448947 */ /* 0x000fea0003800000 */
.L_x_26782:
        /* <DEDUP_REMOVED lines=16> */
.L_x_26811:
[----:B------:R-:W-:Y:S05]  /*8410*/  BRA `(.L_x_26783) ;  /* 0x0000000000507947 */ /* 0x000fea0003800000 */
.L_x_26810:
        /* <DEDUP_REMOVED lines=15> */
.L_x_26809:
[----:B------:R-:W-:Y:S02]  /*8510*/  IMAD.MOV.U32 R4, RZ, RZ, R11 ;  /* 0x000000ffff047224 */ /* 0x000fe400078e000b */
[----:B------:R-:W-:-:S05]  /*8520*/  IMAD.MOV.U32 R5, RZ, RZ, RZ ;  /* 0x000000ffff057224 */ /* 0x000fca00078e00ff */
[----:B------:R1:W-:Y:S01]  /*8530*/  STG.E.64 desc[UR36][R8.64], R4 ;  /* 0x0000000408007986 */ /* 0x0003e2000c101b24 */
[----:B------:R-:W-:Y:S05]  /*8540*/  BRA `(.L_x_26783) ;  /* 0x0000000000047947 */ /* 0x000fea0003800000 */
.L_x_26808:
[----:B------:R0:W-:Y:S02]  /*8550*/  STG.E desc[UR36][R8.64], R11 ;  /* 0x0000000b08007986 */ /* 0x0001e4000c101924 */
.L_x_26783:
[----:B------:R-:W-:Y:S05]  /*8560*/  BSYNC.RECONVERGENT B6 ;  /* 0x0000000000067941 */ /* 0x000fea0003800200 */
.L_x_26777:
        /* <DEDUP_REMOVED lines=24> */
.L_x_26817:
[----:B------:R4:W-:Y:S01]  /*86f0*/  STG.E.U8 desc[UR36][R8.64], R26 ;  /* 0x0000001a08007986 */ /* 0x0009e2000c101124 */
[----:B------:R-:W-:Y:S05]  /*8700*/  BRA `(.L_x_26819) ;  /* 0x0000000800fc7947 */ /* 0x000fea0003800000 */
.L_x_26816:
        /* <DEDUP_REMOVED lines=9> */
.L_x_26821:
[----:B------:R2:W-:Y:S01]  /*87a0*/  STG.E desc[UR36][R8.64], R26 ;  /* 0x0000001a08007986 */ /* 0x0005e2000c101924 */
[----:B------:R-:W-:Y:S05]  /*87b0*/  BRA `(.L_x_26819) ;  /* 0x0000000800d07947 */ /* 0x000fea0003800000 */
.L_x_26820:
[----:B------:R0:W-:Y:S01]  /*87c0*/  STG.E.U16 desc[UR36][R8.64], R26 ;  /* 0x0000001a08007986 */ /* 0x0001e2000c101524 */
[----:B------:R-:W-:Y:S05]  /*87d0*/  BRA `(.L_x_26819) ;  /* 0x0000000800c87947 */ /* 0x000fea0003800000 */
.L_x_26815:
        /* <DEDUP_REMOVED lines=9> */
.L_x_26823:
[----:B------:R-:W0:Y:S02]  /*8870*/  I2F.S16 R0, R26 ;  /* 0x0000001a00007306 */ /* 0x000e240000101400 */
[----:B0-----:R-:W-:-:S05]  /*8880*/  F2FP.F16.F32.PACK_AB R0, RZ, R0 ;  /* 0x00000000ff00723e */ /* 0x001fca00000000ff */
[----:B------:R0:W-:Y:S01]  /*8890*/  STG.E.U16 desc[UR36][R8.64], R0 ;  /* 0x0000000008007986 */ /* 0x0001e2000c101524 */
[----:B------:R-:W-:Y:S05]  /*88a0*/  BRA `(.L_x_26819) ;  /* 0x0000000800947947 */ /* 0x000fea0003800000 */
.L_x_26822:
        /* <DEDUP_REMOVED lines=10> */
.L_x_26825:
[----:B------:R-:W0:Y:S02]  /*8950*/  I2F.S16 R26, R26 ;  /* 0x0000001a001a7306 */ /* 0x000e240000101400 */
[----:B0-----:R-:W-:-:S04]  /*8960*/  F2FP.F16.F32.PACK_AB R3, RZ, R26 ;  /* 0x0000001aff03723e */ /* 0x001fc800000000ff */
[----:B------:R-:W-:-:S05]  /*8970*/  PRMT R3, R3, 0x5410, RZ ;  /* 0x0000541003037816 */ /* 0x000fca00000000ff */
[----:B------:R0:W-:Y:S01]  /*8980*/  STG.E desc[UR36][R8.64], R3 ;  /* 0x0000000308007986 */ /* 0x0001e2000c101924 */
[----:B------:R-:W-:Y:S05]  /*8990*/  BRA `(.L_x_26819) ;  /* 0x0000000800587947 */ /* 0x000fea0003800000 */
.L_x_26824:
[----:B------:R-:W0:Y:S02]  /*89a0*/  I2F.F64.S16 R26, R26 ;  /* 0x0000001a001a7312 */ /* 0x000e240000101c00 */
[----:B0-----:R0:W-:Y:S01]  /*89b0*/  STG.E.64 desc[UR36][R8.64], R26 ;  /* 0x0000001a08007986 */ /* 0x0011e2000c101b24 */
[----:B------:R-:W-:Y:S05]  /*89c0*/  BRA `(.L_x_26819) ;  /* 0x00000008004c7947 */ /* 0x000fea0003800000 */
.L_x_26814:
        /* <DEDUP_REMOVED lines=12> */
.L_x_26829:
        /* <DEDUP_REMOVED lines=16> */
.L_x_26832:
[----:B------:R-:W-:-:S07]  /*8b90*/  PRMT R4, R0, 0x7610, R4 ;  /* 0x0000761000047816 */ /* 0x000fce0000000004 */
.L_x_26831:
[----:B------:R-:W-:Y:S05]  /*8ba0*/  BSYNC.RECONVERGENT B0 ;  /* 0x0000000000007941 */ /* 0x000fea0003800200 */
.L_x_26830:
[----:B------:R0:W-:Y:S01]  /*8bb0*/  STG.E.U8 desc[UR36][R8.64], R4 ;  /* 0x0000000408007986 */ /* 0x0001e2000c101124 */
[----:B------:R-:W-:Y:S05]  /*8bc0*/  BRA `(.L_x_26819) ;  /* 0x0000000400cc7947 */ /* 0x000fea0003800000 */
.L_x_26828:
        /* <DEDUP_REMOVED lines=16> */
.L_x_26835:
[----:B------:R-:W-:-:S07]  /*8cd0*/  PRMT R4, R0, 0x7610, R4 ;  /* 0x0000761000047816 */ /* 0x000fce0000000004 */
.L_x_26834:
[----:B------:R-:W-:Y:S05]  /*8ce0*/  BSYNC.RECONVERGENT B0 ;  /* 0x0000000000007941 */ /* 0x000fea0003800200 */
.L_x_26833:
[----:B------:R0:W-:Y:S01]  /*8cf0*/  STG.E.U8 desc[UR36][R8.64], R4 ;  /* 0x0000000408007986 */ /* 0x0001e2000c101124 */
[----:B------:R-:W-:Y:S05]  /*8d00*/  BRA `(.L_x_26819) ;  /* 0x00000004007c7947 */ /* 0x000fea0003800000 */
.L_x_26827:
        /* <DEDUP_REMOVED lines=21> */
.L_x_26837:
[----:B------:R-:W-:-:S05]  /*8e60*/  IMAD.MOV.U32 R27, RZ, RZ, RZ ;  /* 0x000000ffff1b7224 */ /* 0x000fca00078e00ff */
[----:B------:R0:W-:Y:S01]  /*8e70*/  STG.E.64 desc[UR36][R8.64], R26 ;  /* 0x0000001a08007986 */ /* 0x0001e2000c101b24 */
[----:B------:R-:W-:Y:S05]  /*8e80*/  BRA `(.L_x_26819) ;  /* 0x00000004001c7947 */ /* 0x000fea0003800000 */
.L_x_26836:
[----:B------:R0:W-:Y:S01]  /*8e90*/  STG.E desc[UR36][R8.64], R26 ;  /* 0x0000001a08007986 */ /* 0x0001e2000c101924 */
[----:B------:R-:W-:Y:S05]  /*8ea0*/  BRA `(.L_x_26819) ;  /* 0x0000000400147947 */ /* 0x000fea0003800000 */
.L_x_26826:
        /* <DEDUP_REMOVED lines=8> */
.L_x_26839:
[----:B------:R-:W-:Y:S01]  /*8f30*/  CS2R R6, SRZ ;  /* 0x0000000000067805 */ /* 0x000fe2000001ff00 */
[----:B------:R-:W0:Y:S04]  /*8f40*/  I2F.F64.S16 R4, R26 ;  /* 0x0000001a00047312 */ /* 0x000e280000101c00 */
[----:B0-----:R0:W-:Y:S01]  /*8f50*/  STG.E.128 desc[UR36][R8.64], R4 ;  /* 0x0000000408007986 */ /* 0x0011e2000c101d24 */
[----:B------:R-:W-:Y:S05]  /*8f60*/  BRA `(.L_x_26819) ;  /* 0x0000000000e47947 */ /* 0x000fea0003800000 */
.L_x_26838:
[----:B------:R-:W-:-:S13]  /*8f70*/  ISETP.NE.AND P0, PT, R0, 0xf, PT ;  /* 0x0000000f0000780c */ /* 0x000fda0003f05270 */
[----:B------:R-:W-:Y:S05]  /*8f80*/  @!P0 BRA `(.L_x_26840) ;  /* 0x0000000000d08947 */ /* 0x000fea0003800000 */
[----:B------:R-:W-:-:S13]  /*8f90*/  ISETP.NE.AND P0, PT, R0, 0x17, PT ;  /* 0x000000170000780c */ /* 0x000fda0003f05270 */
[----:B------:R-:W-:Y:S05]  /*8fa0*/  @!P0 BRA `(.L_x_26841) ;  /* 0x0000000000848947 */ /* 0x000fea0003800000 */
[----:B------:R-:W-:-:S13]  /*8fb0*/  ISETP.NE.AND P0, PT, R0, 0x18, PT ;  /* 0x000000180000780c */ /* 0x000fda0003f05270 */
[----:B------:R-:W-:Y:S05]  /*8fc0*/  @!P0 BRA `(.L_x_26842) ;  /* 0x0000000000448947 */ /* 0x000fea0003800000 */
.L_x_26818:
        /* <DEDUP_REMOVED lines=16> */
.L_x_26843:
[----:B------:R-:W-:Y:S05]  /*90d0*/  BRA `(.L_x_26819) ;  /* 0x0000000000887947 */ /* 0x000fea0003800000 */
.L_x_26842:
        /* <DEDUP_REMOVED lines=11> */
.L_x_26845:
[----:B------:R-:W-:Y:S05]  /*9190*/  BSYNC.RECONVERGENT B0 ;  /* 0x0000000000007941 */ /* 0x000fea0003800200 */
.L_x_26844:
[----:B------:R0:W-:Y:S01]  /*91a0*/  STG.E.U8 desc[UR36][R8.64], R3 ;  /* 0x0000000308007986 */ /* 0x0001e2000c101124 */
[----:B------:R-:W-:Y:S05]  /*91b0*/  BRA `(.L_x_26819) ;  /* 0x0000000000507947 */ /* 0x000fea0003800000 */
.L_x_26841:
        /* <DEDUP_REMOVED lines=12> */
.L_x_26846:
[----:B------:R-:W-:Y:S01]  /*9280*/  IMAD.MOV.U32 R3, RZ, RZ, 0x7f ;  /* 0x0000007fff037424 */ /* 0x000fe200078e00ff */
[----:B------:R-:W-:-:S04]  /*9290*/  ISETP.GT.U32.AND P0, PT, R5, 0x7f800000, PT ;  /* 0x7f8000000500780c */ /* 0x000fc80003f04070 */
[----:B------:R-:W-:-:S05]  /*92a0*/  SEL R3, R3, 0x7c, P0 ;  /* 0x0000007c03037807 */ /* 0x000fca0000000000 */
[----:B------:R0:W-:Y:S01]  /*92b0*/  STG.E.U8 desc[UR36][R8.64], R3 ;  /* 0x0000000308007986 */ /* 0x0001e2000c101124 */
[----:B------:R-:W-:Y:S05]  /*92c0*/  BRA `(.L_x_26819) ;  /* 0x00000000000c7947 */ /* 0x000fea0003800000 */
.L_x_26840:
[----:B------:R-:W0:Y:S02]  /*92d0*/  I2F.S16 R0, R26 ;  /* 0x0000001a00007306 */ /* 0x000e240000101400 */
[----:B0-----:R-:W-:-:S05]  /*92e0*/  F2FP.BF16.F32.PACK_AB R0, RZ, R0 ;  /* 0x00000000ff00723e */ /* 0x001fca00000010ff */
[----:B------:R0:W-:Y:S02]  /*92f0*/  STG.E.U16 desc[UR36][R8.64], R0 ;  /* 0x0000000008007986 */ /* 0x0001e4000c101524 */
.L_x_26819:
[----:B------:R-:W-:Y:S05]  /*9300*/  BSYNC.RECONVERGENT B6 ;  /* 0x0000000000067941 */ /* 0x000fea0003800200 */
.L_x_26813:
[----:B------:R-:W-:-:S07]  /*9310*/  VIADD R17, R17, 0x80 ;  /* 0x0000008011117836 */ /* 0x000fce0000000000 */
.L_x_26776:
[----:B------:R-:W-:-:S13]  /*9320*/  ISETP.GE.AND P0, PT, R17, R16, PT ;  /* 0x000000101100720c */ /* 0x000fda0003f06270 */
[----:B------:R-:W-:Y:S05]  /*9330*/  @P0 BREAK.RELIABLE B7 ;  /* 0x0000000000070942 */ /* 0x000fea0003800100 */
[----:B------:R-:W-:Y:S05]  /*9340*/  @P0 BRA `(.L_x_26812) ;  /* 0x0000000c00640947 */ /* 0x000fea0003800000 */
[----:B------:R-:W-:Y:S05]  /*9350*/  BSYNC.RELIABLE B7 ;  /* 0x0000000000077941 */ /* 0x000fea0003800100 */
.L_x_26775:
        /* <DEDUP_REMOVED lines=21> */
.L_x_26851:
[----:B------:R4:W-:Y:S01]  /*94b0*/  STG.E.U8 desc[UR36][R8.64], R24 ;  /* 0x0000001808007986 */ /* 0x0009e2000c101124 */
[----:B------:R-:W-:Y:S05]  /*94c0*/  BRA `(.L_x_26853) ;  /* 0x0000000800fc7947 */ /* 0x000fea0003800000 */
.L_x_26850:
        /* <DEDUP_REMOVED lines=9> */
.L_x_26855:
[----:B------:R2:W-:Y:S01]  /*9560*/  STG.E desc[UR36][R8.64], R24 ;  /* 0x0000001808007986 */ /* 0x0005e2000c101924 */
[----:B------:R-:W-:Y:S05]  /*9570*/  BRA `(.L_x_26853) ;  /* 0x0000000800d07947 */ /* 0x000fea0003800000 */
.L_x_26854:
[----:B------:R0:W-:Y:S01]  /*9580*/  STG.E.U16 desc[UR36][R8.64], R24 ;  /* 0x0000001808007986 */ /* 0x0001e2000c101524 */
[----:B------:R-:W-:Y:S05]  /*9590*/  BRA `(.L_x_26853) ;  /* 0x0000000800c87947 */ /* 0x000fea0003800000 */
.L_x_26849:
        /* <DEDUP_REMOVED lines=9> */
.L_x_26857:
[----:B------:R-:W0:Y:S02]  /*9630*/  I2F.S16 R0, R24 ;  /* 0x0000001800007306 */ /* 0x000e240000101400 */
[----:B0-----:R-:W-:-:S05]  /*9640*/  F2FP.F16.F32.PACK_AB R0, RZ, R0 ;  /* 0x00000000ff00723e */ /* 0x001fca00000000ff */
[----:B------:R0:W-:Y:S01]  /*9650*/  STG.E.U16 desc[UR36][R8.64], R0 ;  /* 0x0000000008007986 */ /* 0x0001e2000c101524 */
[----:B------:R-:W-:Y:S05]  /*9660*/  BRA `(.L_x_26853) ;  /* 0x0000000800947947 */ /* 0x000fea0003800000 */
.L_x_26856:
        /* <DEDUP_REMOVED lines=10> */
.L_x_26859:
[----:B------:R-:W0:Y:S02]  /*9710*/  I2F.S16 R24, R24 ;  /* 0x0000001800187306 */ /* 0x000e240000101400 */
[----:B0-----:R-:W-:-:S04]  /*9720*/  F2FP.F16.F32.PACK_AB R3, RZ, R24 ;  /* 0x00000018ff03723e */ /* 0x001fc800000000ff */
[----:B------:R-:W-:-:S05]  /*9730*/  PRMT R3, R3, 0x5410, RZ ;  /* 0x0000541003037816 */ /* 0x000fca00000000ff */
[----:B------:R0:W-:Y:S01]  /*9740*/  STG.E desc[UR36][R8.64], R3 ;  /* 0x0000000308007986 */ /* 0x0001e2000c101924 */
[----:B------:R-:W-:Y:S05]  /*9750*/  BRA `(.L_x_26853) ;  /* 0x0000000800587947 */ /* 0x000fea0003800000 */
.L_x_26858:
[----:B------:R-:W0:Y:S02]  /*9760*/  I2F.F64.S16 R24, R24 ;  /* 0x0000001800187312 */ /* 0x000e240000101c00 */
[----:B0-----:R0:W-:Y:S01]  /*9770*/  STG.E.64 desc[UR36][R8.64], R24 ;  /* 0x0000001808007986 */ /* 0x0011e2000c101b24 */
[----:B------:R-:W-:Y:S05]  /*9780*/  BRA `(.L_x_26853) ;  /* 0x00000008004c7947 */ /* 0x000fea0003800000 */
.L_x_26848:
        /* <DEDUP_REMOVED lines=12> */
.L_x_26863:
        /* <DEDUP_REMOVED lines=16> */
.L_x_26866:
[----:B------:R-:W-:-:S07]  /*9950*/  PRMT R4, R0, 0x7610, R4 ;  /* 0x0000761000047816 */ /* 0x000fce0000000004 */
.L_x_26865:
[----:B------:R-:W-:Y:S05]  /*9960*/  BSYNC.RECONVERGENT B0 ;  /* 0x0000000000007941 */ /* 0x000fea0003800200 */
.L_x_26864:
[----:B------:R0:W-:Y:S01]  /*9970*/  STG.E.U8 desc[UR36][R8.64], R4 ;  /* 0x0000000408007986 */ /* 0x0001e2000c101124 */
[----:B------:R-:W-:Y:S05]  /*9980*/  BRA `(.L_x_26853) ;  /* 0x0000000400cc7947 */ /* 0x000fea0003800000 */
.L_x_26862:
        /* <DEDUP_REMOVED lines=16> */
.L_x_26869:
[----:B------:R-:W-:-:S07]  /*9a90*/  PRMT R4, R0, 0x7610, R4 ;  /* 0x0000761000047816 */ /* 0x000fce0000000004 */
.L_x_26868:
[----:B------:R-:W-:Y:S05]  /*9aa0*/  BSYNC.RECONVERGENT B0 ;  /* 0x0000000000007941 */ /* 0x000fea0003800200 */
.L_x_26867:
[----:B------:R0:W-:Y:S01]  /*9ab0*/  STG.E.U8 desc[UR36][R8.64], R4 ;  /* 0x0000000408007986 */ /* 0x0001e2000c101124 */
[----:B------:R-:W-:Y:S05]  /*9ac0*/  BRA `(.L_x_26853) ;  /* 0x00000004007c7947 */ /* 0x000fea0003800000 */
.L_x_26861:
        /* <DEDUP_REMOVED lines=21> */
.L_x_26871:
[----:B------:R-:W-:-:S05]  /*9c20*/  IMAD.MOV.U32 R25, RZ, RZ, RZ ;  /* 0x000000ffff197224 */ /* 0x000fca00078e00ff */
[----:B------:R0:W-:Y:S01]  /*9c30*/  STG.E.64 desc[UR36][R8.64], R24 ;  /* 0x0000001808007986 */ /* 0x0001e2000c101b24 */
[----:B------:R-:W-:Y:S05]  /*9c40*/  BRA `(.L_x_26853) ;  /* 0x00000004001c7947 */ /* 0x000fea0003800000 */
.L_x_26870:
[----:B------:R0:W-:Y:S01]  /*9c50*/  STG.E desc[UR36][R8.64], R24 ;  /* 0x0000001808007986 */ /* 0x0001e2000c101924 */
[----:B------:R-:W-:Y:S05]  /*9c60*/  BRA `(.L_x_26853) ;  /* 0x0000000400147947 */ /* 0x000fea0003800000 */
.L_x_26860:
        /* <DEDUP_REMOVED lines=8> */
.L_x_26873:
[----:B------:R-:W-:Y:S01]  /*9cf0*/  CS2R R6, SRZ ;  /* 0x0000000000067805 */ /* 0x000fe2000001ff00 */
[----:B------:R-:W0:Y:S04]  /*9d00*/  I2F.F64.S16 R4, R24 ;  /* 0x0000001800047312 */ /* 0x000e280000101c00 */
[----:B0-----:R0:W-:Y:S01]  /*9d10*/  STG.E.128 desc[UR36][R8.64], R4 ;  /* 0x0000000408007986 */ /* 0x0011e2000c101d24 */
[----:B------:R-:W-:Y:S05]  /*9d20*/  BRA `(.L_x_26853) ;  /* 0x0000000000e47947 */ /* 0x000fea0003800000 */
.L_x_26872:
[----:B------:R-:W-:-:S13]  /*9d30*/  ISETP.NE.AND P0, PT, R0, 0xf, PT ;  /* 0x0000000f0000780c */ /* 0x000fda0003f05270 */
[----:B------:R-:W-:Y:S05]  /*9d40*/  @!P0 BRA `(.L_x_26874) ;  /* 0x0000000000d08947 */ /* 0x000fea0003800000 */
[----:B------:R-:W-:-:S13]  /*9d50*/  ISETP.NE.AND P0, PT, R0, 0x17, PT ;  /* 0x000000170000780c */ /* 0x000fda0003f05270 */
[----:B------:R-:W-:Y:S05]  /*9d60*/  @!P0 BRA `(.L_x_26875) ;  /* 0x0000000000848947 */ /* 0x000fea0003800000 */
[----:B------:R-:W-:-:S13]  /*9d70*/  ISETP.NE.AND P0, PT, R0, 0x18, PT ;  /* 0x000000180000780c */ /* 0x000fda0003f05270 */
[----:B------:R-:W-:Y:S05]  /*9d80*/  @!P0 BRA `(.L_x_26876) ;  /* 0x0000000000448947 */ /* 0x000fea0003800000 */
.L_x_26852:
        /* <DEDUP_REMOVED lines=16> */
.L_x_26877:
[----:B------:R-:W-:Y:S05]  /*9e90*/  BRA `(.L_x_26853) ;  /* 0x0000000000887947 */ /* 0x000fea0003800000 */
.L_x_26876:
        /* <DEDUP_REMOVED lines=11> */
.L_x_26879:
[----:B------:R-:W-:Y:S05]  /*9f50*/  BSYNC.RECONVERGENT B0 ;  /* 0x0000000000007941 */ /* 0x000fea0003800200 */
.L_x_26878:
[----:B------:R0:W-:Y:S01]  /*9f60*/  STG.E.U8 desc[UR36][R8.64], R3 ;  /* 0x0000000308007986 */ /* 0x0001e2000c101124 */
[----:B------:R-:W-:Y:S05]  /*9f70*/  BRA `(.L_x_26853) ;  /* 0x0000000000507947 */ /* 0x000fea0003800000 */
.L_x_26875:
        /* <DEDUP_REMOVED lines=12> */
.L_x_26880:
[----:B------:R-:W-:Y:S01]  /*a040*/  IMAD.MOV.U32 R3, RZ, RZ, 0x7f ;  /* 0x0000007fff037424 */ /* 0x000fe200078e00ff */
[----:B------:R-:W-:-:S04]  /*a050*/  ISETP.GT.U32.AND P0, PT, R5, 0x7f800000, PT ;  /* 0x7f8000000500780c */ /* 0x000fc80003f04070 */
[----:B------:R-:W-:-:S05]  /*a060*/  SEL R3, R3, 0x7c, P0 ;  /* 0x0000007c03037807 */ /* 0x000fca0000000000 */
[----:B------:R0:W-:Y:S01]  /*a070*/  STG.E.U8 desc[UR36][R8.64], R3 ;  /* 0x0000000308007986 */ /* 0x0001e2000c101124 */
[----:B------:R-:W-:Y:S05]  /*a080*/  BRA `(.L_x_26853) ;  /* 0x00000000000c7947 */ /* 0x000fea0003800000 */
.L_x_26874:
[----:B------:R-:W0:Y:S02]  /*a090*/  I2F.S16 R0, R24 ;  /* 0x0000001800007306 */ /* 0x000e240000101400 */
[----:B0-----:R-:W-:-:S05]  /*a0a0*/  F2FP.BF16.F32.PACK_AB R0, RZ, R0 ;  /* 0x00000000ff00723e */ /* 0x001fca00000010ff */
[----:B------:R0:W-:Y:S02]  /*a0b0*/  STG.E.U16 desc[UR36][R8.64], R0 ;  /* 0x0000000008007986 */ /* 0x0001e4000c101524 */
.L_x_26853:
[----:B------:R-:W-:Y:S05]  /*a0c0*/  BSYNC.RECONVERGENT B6 ;  /* 0x0000000000067941 */ /* 0x000fea0003800200 */
.L_x_26847:
[----:B------:R-:W-:-:S07]  /*a0d0*/  VIADD R17, R17, 0x80 ;  /* 0x0000008011117836 */ /* 0x000fce0000000000 */
.L_x_26812:
[----:B------:R-:W-:Y:S05]  /*a0e0*/  BSYNC.RECONVERGENT B8 ;  /* 0x0000000000087941 */ /* 0x000fea0003800200 */
.L_x_26774:
        /* <DEDUP_REMOVED lines=21> */
.L_x_26884:
[----:B------:R-:W-:Y:S01]  /*a240*/  STG.E.U8 desc[UR36][R2.64], R22 ;  /* 0x0000001602007986 */ /* 0x000fe2000c101124 */
[----:B------:R-:W-:Y:S05]  /*a250*/  EXIT ;  /* 0x000000000000794d */ /* 0x000fea0003800000 */
.L_x_26883:
        /* <DEDUP_REMOVED lines=9> */
.L_x_26887:
[----:B------:R-:W-:Y:S01]  /*a2f0*/  STG.E desc[UR36][R2.64], R22 ;  /* 0x0000001602007986 */ /* 0x000fe2000c101924 */
[----:B------:R-:W-:Y:S05]  /*a300*/  EXIT ;  /* 0x000000000000794d */ /* 0x000fea0003800000 */
.L_x_26886:
[----:B------:R-:W-:Y:S01]  /*a310*/  STG.E.U16 desc[UR36][R2.64], R22 ;  /* 0x0000001602007986 */ /* 0x000fe2000c101524 */
[----:B------:R-:W-:Y:S05]  /*a320*/  EXIT ;  /* 0x000000000000794d */ /* 0x000fea0003800000 */
.L_x_26882:
        /* <DEDUP_REMOVED lines=9> */
.L_x_26889:
[----:B------:R-:W0:Y:S02]  /*a3c0*/  I2F.S16 R0, R22 ;  /* 0x0000001600007306 */ /* 0x000e240000101400 */
[----:B0-----:R-:W-:-:S05]  /*a3d0*/  F2FP.F16.F32.PACK_AB R0, RZ, R0 ;  /* 0x00000000ff00723e */ /* 0x001fca00000000ff */
[----:B------:R-:W-:Y:S01]  /*a3e0*/  STG.E.U16 desc[UR36][R2.64], R0 ;  /* 0x0000000002007986 */ /* 0x000fe2000c101524 */
[----:B------:R-:W-:Y:S05]  /*a3f0*/  EXIT ;  /* 0x000000000000794d */ /* 0x000fea0003800000 */
.L_x_26888:
        /* <DEDUP_REMOVED lines=10> */
.L_x_26891:
[----:B------:R-:W0:Y:S02]  /*a4a0*/  I2F.S16 R22, R22 ;  /* 0x0000001600167306 */ /* 0x000e240000101400 */
[----:B0-----:R-:W-:-:S04]  /*a4b0*/  F2FP.F16.F32.PACK_AB R5, RZ, R22 ;  /* 0x00000016ff05723e */ /* 0x001fc800000000ff */
[----:B------:R-:W-:-:S05]  /*a4c0*/  PRMT R5, R5, 0x5410, RZ ;  /* 0x0000541005057816 */ /* 0x000fca00000000ff */
[----:B------:R-:W-:Y:S01]  /*a4d0*/  STG.E desc[UR36][R2.64], R5 ;  /* 0x0000000502007986 */ /* 0x000fe2000c101924 */
[----:B------:R-:W-:Y:S05]  /*a4e0*/  EXIT ;  /* 0x000000000000794d */ /* 0x000fea0003800000 */
.L_x_26890:
[----:B------:R-:W0:Y:S02]  /*a4f0*/  I2F.F64.S16 R22, R22 ;  /* 0x0000001600167312 */ /* 0x000e240000101c00 */
[----:B0-----:R-:W-:Y:S01]  /*a500*/  STG.E.64 desc[UR36][R2.64], R22 ;  /* 0x0000001602007986 */ /* 0x001fe2000c101b24 */
[----:B------:R-:W-:Y:S05]  /*a510*/  EXIT ;  /* 0x000000000000794d */ /* 0x000fea0003800000 */
.L_x_26881:
        /* <DEDUP_REMOVED lines=12> */
.L_x_26895:
        /* <DEDUP_REMOVED lines=17> */
.L_x_26897:
[----:B------:R-:W-:Y:S05]  /*a6f0*/  BSYNC.RECONVERGENT B0 ;  /* 0x0000000000007941 */ /* 0x000fea0003800200 */
.L_x_26896:
[----:B------:R-:W-:Y:S01]  /*a700*/  STG.E.U8 desc[UR36][R2.64], R0 ;  /* 0x0000000002007986 */ /* 0x000fe2000c101124 */
[----:B------:R-:W-:Y:S05]  /*a710*/  EXIT ;  /* 0x000000000000794d */ /* 0x000fea0003800000 */
.L_x_26894:
        /* <DEDUP_REMOVED lines=17> */
.L_x_26899:
[----:B------:R-:W-:Y:S05]  /*a830*/  BSYNC.RECONVERGENT B0 ;  /* 0x0000000000007941 */ /* 0x000fea0003800200 */
.L_x_26898:
[----:B------:R-:W-:Y:S01]  /*a840*/  STG.E.U8 desc[UR36][R2.64], R0 ;  /* 0x0000000002007986 */ /* 0x000fe2000c101124 */
[----:B------:R-:W-:Y:S05]  /*a850*/  EXIT ;  /* 0x000000000000794d */ /* 0x000fea0003800000 */
.L_x_26893:
        /* <DEDUP_REMOVED lines=21> */
.L_x_26901:
[----:B------:R-:W-:-:S05]  /*a9b0*/  IMAD.MOV.U32 R23, RZ, RZ, RZ ;  /* 0x000000ffff177224 */ /* 0x000fca00078e00ff */
[----:B------:R-:W-:Y:S01]  /*a9c0*/  STG.E.64 desc[UR36][R2.64], R22 ;  /* 0x0000001602007986 */ /* 0x000fe2000c101b24 */
[----:B------:R-:W-:Y:S05]  /*a9d0*/  EXIT ;  /* 0x000000000000794d */ /* 0x000fea0003800000 */
.L_x_26900:
[----:B------:R-:W-:Y:S01]  /*a9e0*/  STG.E desc[UR36][R2.64], R22 ;  /* 0x0000001602007986 */ /* 0x000fe2000c101924 */
[----:B------:R-:W-:Y:S05]  /*a9f0*/  EXIT ;  /* 0x000000000000794d */ /* 0x000fea0003800000 */
.L_x_26892:
        /* <DEDUP_REMOVED lines=8> */
.L_x_26903:
[----:B------:R-:W-:Y:S01]  /*aa80*/  CS2R R6, SRZ ;  /* 0x0000000000067805 */ /* 0x000fe2000001ff00 */
[----:B------:R-:W0:Y:S04]  /*aa90*/  I2F.F64.S16 R4, R22 ;  /* 0x0000001600047312 */ /* 0x000e280000101c00 */
[----:B0-----:R-:W-:Y:S01]  /*aaa0*/  STG.E.128 desc[UR36][R2.64], R4 ;  /* 0x0000000402007986 */ /* 0x001fe2000c101d24 */
[----:B------:R-:W-:Y:S05]  /*aab0*/  EXIT ;  /* 0x000000000000794d */ /* 0x000fea0003800000 */
.L_x_26902:
[----:B------:R-:W-:-:S13]  /*aac0*/  ISETP.NE.AND P0, PT, R0, 0xf, PT ;  /* 0x0000000f0000780c */ /* 0x000fda0003f05270 */
[----:B------:R-:W-:Y:S05]  /*aad0*/  @!P0 BRA `(.L_x_26904) ;  /* 0x0000000000d48947 */ /* 0x000fea0003800000 */
[----:B------:R-:W-:-:S13]  /*aae0*/  ISETP.NE.AND P0, PT, R0, 0x17, PT ;  /* 0x000000170000780c */ /* 0x000fda0003f05270 */
[----:B------:R-:W-:Y:S05]  /*aaf0*/  @!P0 BRA `(.L_x_26905) ;  /* 0x0000000000848947 */ /* 0x000fea0003800000 */
[----:B------:R-:W-:-:S13]  /*ab00*/  ISETP.NE.AND P0, PT, R0, 0x18, PT ;  /* 0x000000180000780c */ /* 0x000fda0003f05270 */
[----:B------:R-:W-:Y:S05]  /*ab10*/  @!P0 BRA `(.L_x_26906) ;  /* 0x0000000000448947 */ /* 0x000fea0003800000 */
.L_x_26885:
        /* <DEDUP_REMOVED lines=16> */
.L_x_26907:
[----:B------:R-:W-:Y:S05]  /*ac20*/  EXIT ;  /* 0x000000000000794d */ /* 0x000fea0003800000 */
.L_x_26906:
        /* <DEDUP_REMOVED lines=11> */
.L_x_26909:
[----:B------:R-:W-:Y:S05]  /*ace0*/  BSYNC.RECONVERGENT B0 ;  /* 0x0000000000007941 */ /* 0x000fea0003800200 */
.L_x_26908:
[----:B------:R-:W-:Y:S01]  /*acf0*/  STG.E.U8 desc[UR36][R2.64], R5 ;  /* 0x0000000502007986 */ /* 0x000fe2000c101124 */
[----:B------:R-:W-:Y:S05]  /*ad00*/  EXIT ;  /* 0x000000000000794d */ /* 0x000fea0003800000 */
.L_x_26905:
        /* <DEDUP_REMOVED lines=13> */
.L_x_26910:
[----:B------:R-:W-:Y:S01]  /*ade0*/  IMAD.MOV.U32 R5, RZ, RZ, 0x7f ;  /* 0x0000007fff057424 */ /* 0x000fe200078e00ff */
[----:B------:R-:W-:-:S04]  /*adf0*/  ISETP.GT.U32.AND P0, PT, R7, 0x7f800000, PT ;  /* 0x7f8000000700780c */ /* 0x000fc80003f04070 */
[----:B------:R-:W-:-:S05]  /*ae00*/  SEL R5, R5, 0x7c, P0 ;  /* 0x0000007c05057807 */ /* 0x000fca0000000000 */
[----:B------:R-:W-:Y:S01]  /*ae10*/  STG.E.U8 desc[UR36][R2.64], R5 ;  /* 0x0000000502007986 */ /* 0x000fe2000c101124 */
[----:B------:R-:W-:Y:S05]  /*ae20*/  EXIT ;  /* 0x000000000000794d */ /* 0x000fea0003800000 */
.L_x_26904:
[----:B------:R-:W0:Y:S02]  /*ae30*/  I2F.S16 R0, R22 ;  /* 0x0000001600007306 */ /* 0x000e240000101400 */
[----:B0-----:R-:W-:-:S05]  /*ae40*/  F2FP.BF16.F32.PACK_AB R0, RZ, R0 ;  /* 0x00000000ff00723e */ /* 0x001fca00000010ff */
[----:B------:R-:W-:Y:S01]  /*ae50*/  STG.E.U16 desc[UR36][R2.64], R0 ;  /* 0x0000000002007986 */ /* 0x000fe2000c101524 */
[----:B------:R-:W-:Y:S05]  /*ae60*/  EXIT ;  /* 0x000000000000794d */ /* 0x000fea0003800000 */
.L_x_26911:
        /* <DEDUP_REMOVED lines=9> */
.L_x_42948:


//--------------------- .text._ZN2at6native18elementwise_kernelILi128ELi4EZNS0_22gpu_kernel_impl_nocastINS0_13BinaryFunctorIaabZZZNS0_22logical_or_kernel_cudaERNS_14TensorIteratorEENKUlvE0_clEvENKUlvE0_clEvEUlaaE_EEEEvRNS_18TensorIteratorBaseERKT_EUliE_EEviT1_ --------------------------
	.section	.text._ZN2at6native18elementwise_kernelILi128ELi4EZNS0_22gpu_kernel_impl_nocastINS0_13BinaryFunctorIaabZZZNS0_22logical_or_kernel_cudaERNS_14TensorIteratorEENKUlvE0_clEvENKUlvE0_clEvEUlaaE_EEEEvRNS_18TensorIteratorBaseERKT_EUliE_EEviT1_,"ax",@progbits
	.align	128
        .global         _ZN2at6native18elementwise_kernelILi128ELi4EZNS0_22gpu_kernel_impl_nocastINS0_13BinaryFunctorIaabZZZNS0_22logical_or_kernel_cudaERNS_14TensorIteratorEENKUlvE0_clEvENKUlvE0_clEvEUlaaE_EEEEvRNS_18TensorIteratorBaseERKT_EUliE_EEviT1_
        .type           _ZN2at6native18elementwise_kernelILi128ELi4EZNS0_22gpu_kernel_impl_nocastINS0_13BinaryFunctorIaabZZZNS0_22logical_or_kernel_cudaERNS_14TensorIteratorEENKUlvE0_clEvENKUlvE0_clEvEUlaaE_EEEEvRNS_18TensorIteratorBaseERKT_EUliE_EEviT1_,@function
        .size           _ZN2at6native18elementwise_kernelILi128ELi4EZNS0_22gpu_kernel_impl_nocastINS0_13BinaryFunctorIaabZZZNS0_22logical_or_kernel_cudaERNS_14TensorIteratorEENKUlvE0_clEvENKUlvE0_clEvEUlaaE_EEEEvRNS_18TensorIteratorBaseERKT_EUliE_EEviT1_,(.L_x_42949 - _ZN2at6native18elementwise_kernelILi128ELi4EZNS0_22gpu_kernel_impl_nocastINS0_13BinaryFunctorIaabZZZNS0_22logical_or_kernel_cudaERNS_14TensorIteratorEENKUlvE0_clEvENKUlvE0_clEvEUlaaE_EEEEvRNS_18TensorIteratorBaseERKT_EUliE_EEviT1_)
        .other          _ZN2at6native18elementwise_kernelILi128ELi4EZNS0_22gpu_kernel_impl_nocastINS0_13BinaryFunctorIaabZZZNS0_22logical_or_kernel_cudaERNS_14TensorIteratorEENKUlvE0_clEvENKUlvE0_clEvEUlaaE_EEEEvRNS_18TensorIteratorBaseERKT_EUliE_EEviT1_,@"STO_CUDA_ENTRY STV_DEFAULT"
_ZN2at6native18elementwise_kernelILi128ELi4EZNS0_22gpu_kernel_impl_nocastINS0_13BinaryFunctorIaabZZZNS0_22logical_or_kernel_cudaERNS_14TensorIteratorEENKUlvE0_clEvENKUlvE0_clEvEUlaaE_EEEEvRNS_18TensorIteratorBaseERKT_EUliE_EEviT1_:
.text._ZN2at6native18elementwise_kernelILi128ELi4EZNS0_22gpu_kernel_impl_nocastINS0_13BinaryFunctorIaabZZZNS0_22logical_or_kernel_cudaERNS_14TensorIteratorEENKUlvE0_clEvENKUlvE0_clEvEUlaaE_EEEEvRNS_18TensorIteratorBaseERKT_EUliE_EEviT1_:
        /* <DEDUP_REMOVED lines=35> */
.L_x_26915:
[----:B------:R-:W-:-:S13]  /*0230*/  ISETP.GE.AND P0, PT, R3, UR4, PT ;  /* 0x0000000403007c0c */ /* 0x000fda000bf06270 */
[----:B------:R-:W-:Y:S05]  /*0240*/  @P0 BREAK.RELIABLE B1 ;  /* 0x0000000000010942 */ /* 0x000fea0003800100 */
[----:B------:R-:W-:Y:S05]  /*0250*/  @P0 BRA `(.L_x_26916) ;  /* 0x0000000000280947 */ /* 0x000fea0003800000 */
[----:B------:R-:W-:Y:S05]  /*0260*/  BSYNC.RELIABLE B1 ;  /* 0x0000000000017941 */ /* 0x000fea0003800100 */
.L_x_26914:
        /* <DEDUP_REMOVED lines=9> */
.L_x_26916:
[----:B------:R-:W-:Y:S05]  /*0300*/  BSYNC.RECONVERGENT B0 ;  /* 0x0000000000007941 */ /* 0x000fea0003800200 */
.L_x_26913:
        /* <DEDUP_REMOVED lines=12> */
.L_x_26912:
        /* <DEDUP_REMOVED lines=356> */
.L_x_26920:
        /* <DEDUP_REMOVED lines=365> */
.L_x_26922:
        /* <DEDUP_REMOVED lines=14> */
.L_x_26919:
[----:B------:R-:W-:-:S13]  /*31c0*/  ISETP.GE.AND P0, PT, R3, UR4, PT ;  /* 0x0000000403007c0c */ /* 0x000fda000bf06270 */
[----:B------:R-:W-:Y:S05]  /*31d0*/  @P0 BREAK.RELIABLE B1 ;  /* 0x0000000000010942 */ /* 0x000fea0003800100 */
[----:B------:R-:W-:Y:S05]  /*31e0*/  @P0 BRA `(.L_x_26921) ;  /* 0x0000001400ac0947 */ /* 0x000fea0003800000 */
[----:B------:R-:W-:Y:S05]  /*31f0*/  BSYNC.RELIABLE B1 ;  /* 0x0000000000017941 */ /* 0x000fea0003800100 */
.L_x_26918:
        /* <DEDUP_REMOVED lines=348> */
.L_x_26923:
        /* <DEDUP_REMOVED lines=14> */
.L_x_26921:
[----:B------:R-:W-:Y:S05]  /*48a0*/  BSYNC.RECONVERGENT B0 ;  /* 0x0000000000007941 */ /* 0x000fea0003800200 */
.L_x_26917:
        /* <DEDUP_REMOVED lines=351> */
.L_x_26924:
        /* <DEDUP_REMOVED lines=14> */
.L_x_26925:
        /* <DEDUP_REMOVED lines=16> */
.L_x_42949:


//--------------------- .text._ZN2at6native27unrolled_elementwise_kernelINS0_13BinaryFunctorIaabZZZNS0_22logical_or_kernel_cudaERNS_14TensorIteratorEENKUlvE0_clEvENKUlvE0_clEvEUlaaE_EESt5arrayIPcLm3EELi4E23TrivialOffsetCalculatorILi2EjESC_ILi1EjENS0_6memory15LoadWithoutCastENSF_16StoreWithoutCastEEEviT_T0_T2_T3_T4_T5_ --------------------------
	.section	.text._ZN2at6native27unrolled_elementwise_kernelINS0_13BinaryFunctorIaabZZZNS0_22logical_or_kernel_cudaERNS_14TensorIteratorEENKUlvE0_clEvENKUlvE0_clEvEUlaaE_EESt5arrayIPcLm3EELi4E23TrivialOffsetCalculatorILi2EjESC_ILi1EjENS0_6memory15LoadWithoutCastENSF_16StoreWithoutCastEEEviT_T0_T2_T3_T4_T5_,"ax",@progbits
	.align	128
        .global         _ZN2at6native27unrolled_elementwise_kernelINS0_13BinaryFunctorIaabZZZNS0_22logical_or_kernel_cudaERNS_14TensorIteratorEENKUlvE0_clEvENKUlvE0_clEvEUlaaE_EESt5arrayIPcLm3EELi4E23TrivialOffsetCalculatorILi2EjESC_ILi1EjENS0_6memory15LoadWithoutCastENSF_16StoreWithoutCastEEEviT_T0_T2_T3_T4_T5_
        .type           _ZN2at6native27unrolled_elementwise_kernelINS0_13BinaryFunctorIaabZZZNS0_22logical_or_kernel_cudaERNS_14TensorIteratorEENKUlvE0_clEvENKUlvE0_clEvEUlaaE_EESt5arrayIPcLm3EELi4E23TrivialOffsetCalculatorILi2EjESC_ILi1EjENS0_6memory15LoadWithoutCastENSF_16StoreWithoutCastEEEviT_T0_T2_T3_T4_T5_,@function
        .size           _ZN2at6native27unrolled_elementwise_kernelINS0_13BinaryFunctorIaabZZZNS0_22logical_or_kernel_cudaERNS_14TensorIteratorEENKUlvE0_clEvENKUlvE0_clEvEUlaaE_EESt5arrayIPcLm3EELi4E23TrivialOffsetCalculatorILi2EjESC_ILi1EjENS0_6memory15LoadWithoutCastENSF_16StoreWithoutCastEEEviT_T0_T2_T3_T4_T5_,(.L_x_42950 - _ZN2at6native27unrolled_elementwise_kernelINS0_13BinaryFunctorIaabZZZNS0_22logical_or_kernel_cudaERNS_14TensorIteratorEENKUlvE0_clEvENKUlvE0_clEvEUlaaE_EESt5arrayIPcLm3EELi4E23TrivialOffsetCalculatorILi2EjESC_ILi1EjENS0_6memory15LoadWithoutCastENSF_16StoreWithoutCastEEEviT_T0_T2_T3_T4_T5_)
        .other          _ZN2at6native27unrolled_elementwise_kernelINS0_13BinaryFunctorIaabZZZNS0_22logical_or_kernel_cudaERNS_14TensorIteratorEENKUlvE0_clEvENKUlvE0_clEvEUlaaE_EESt5arrayIPcLm3EELi4E23TrivialOffsetCalculatorILi2EjESC_ILi1EjENS0_6memory15LoadWithoutCastENSF_16StoreWithoutCastEEEviT_T0_T2_T3_T4_T5_,@"STO_CUDA_ENTRY STV_DEFAULT"
_ZN2at6native27unrolled_elementwise_kernelINS0_13BinaryFunctorIaabZZZNS0_22logical_or_kernel_cudaERNS_14TensorIteratorEENKUlvE0_clEvENKUlvE0_clEvEUlaaE_EESt5arrayIPcLm3EELi4E23TrivialOffsetCalculatorILi2EjESC_ILi1EjENS0_6memory15LoadWithoutCastENSF_16StoreWithoutCastEEEviT_T0_T2_T3_T4_T5_:
.text._ZN2at6native27unrolled_elementwise_kernelINS0_13BinaryFunctorIaabZZZNS0_22logical_or_kernel_cudaERNS_14TensorIteratorEENKUlvE0_clEvENKUlvE0_clEvEUlaaE_EESt5arrayIPcLm3EELi4E23TrivialOffsetCalculatorILi2EjESC_ILi1EjENS0_6memory15LoadWithoutCastENSF_16StoreWithoutCastEEEviT_T0_T2_T3_T4_T5_:
        /* <DEDUP_REMOVED lines=81> */
.L_x_26928:
[----:B------:R-:W-:Y:S05]  /*0510*/  BSYNC.RELIABLE B1 ;  /* 0x0000000000017941 */ /* 0x000fea0003800100 */
.L_x_26927:
[----:B------:R-:W-:-:S13]  /*0520*/  ISETP.GE.AND P0, PT, R19, R18, PT ;  /* 0x000000121300720c */ /* 0x000fda0003f06270 */
[----:B------:R-:W1:Y:S01]  /*0530*/  @!P0 LDC.64 R4, c[0x0][0x388] ;  /* 0x0000e200ff048b82 */ /* 0x000e620000000a00 */
[----:B0-----:R-:W-:Y:S02]  /*0540*/  @!P0 IMAD R3, R0, 0x200, R19 ;  /* 0x0000020000038824 */ /* 0x001fe400078e0213 */
[----:B------:R-:W-:-:S03]  /*0550*/  @!P0 VIADD R19, R19, 0x80 ;  /* 0x0000008013138836 */ /* 0x000fc60000000000 */
[----:B-1----:R-:W-:-:S05]  /*0560*/  @!P0 IADD3 R2, P1, PT, R3, R4, RZ ;  /* 0x0000000403028210 */ /* 0x002fca0007f3e0ff */
[----:B------:R-:W-:-:S05]  /*0570*/  @!P0 IMAD.X R3, RZ, RZ, R5, P1 ;  /* 0x000000ffff038224 */ /* 0x000fca00008e0605 */
[----:B------:R1:W-:Y:S03]  /*0580*/  @!P0 STG.E.U8 desc[UR4][R2.64], R9 ;  /* 0x0000000902008986 */ /* 0x0003e6000c101104 */
.L_x_26929:
[----:B------:R-:W-:Y:S05]  /*0590*/  BSYNC.RECONVERGENT B0 ;  /* 0x0000000000007941 */ /* 0x000fea0003800200 */
.L_x_26926:
        /* <DEDUP_REMOVED lines=9> */
.L_x_26930:
        /* <DEDUP_REMOVED lines=13> */
.L_x_42950:


//--------------------- .text._ZN2at6native29vectorized_elementwise_kernelILi2ENS0_13BinaryFunctorIaabZZZNS0_22logical_or_kernel_cudaERNS_14TensorIteratorEENKUlvE0_clEvENKUlvE0_clEvEUlaaE_EESt5arrayIPcLm3EEEEviT0_T1_ --------------------------
	.section	.text._ZN2at6native29vectorized_elementwise_kernelILi2ENS0_13BinaryFunctorIaabZZZNS0_22logical_or_kernel_cudaERNS_14TensorIteratorEENKUlvE0_clEvENKUlvE0_clEvEUlaaE_EESt5arrayIPcLm3EEEEviT0_T1_,"ax",@progbits
	.align	128
        .global         _ZN2at6native29vectorized_elementwise_kernelILi2ENS0_13BinaryFunctorIaabZZZNS0_22logical_or_kernel_cudaERNS_14TensorIteratorEENKUlvE0_clEvENKUlvE0_clEvEUlaaE_EESt5arrayIPcLm3EEEEviT0_T1_
        .type           _ZN2at6native29vectorized_elementwise_kernelILi2ENS0_13BinaryFunctorIaabZZZNS0_22logical_or_kernel_cudaERNS_14TensorIteratorEENKUlvE0_clEvENKUlvE0_clEvEUlaaE_EESt5arrayIPcLm3EEEEviT0_T1_,@function
        .size           _ZN2at6native29vectorized_elementwise_kernelILi2ENS0_13BinaryFunctorIaabZZZNS0_22logical_or_kernel_cudaERNS_14TensorIteratorEENKUlvE0_clEvENKUlvE0_clEvEUlaaE_EESt5arrayIPcLm3EEEEviT0_T1_,(.L_x_42951 - _ZN2at6native29vectorized_elementwise_kernelILi2ENS0_13BinaryFunctorIaabZZZNS0_22logical_or_kernel_cudaERNS_14TensorIteratorEENKUlvE0_clEvENKUlvE0_clEvEUlaaE_EESt5arrayIPcLm3EEEEviT0_T1_)
        .other          _ZN2at6native29vectorized_elementwise_kernelILi2ENS0_13BinaryFunctorIaabZZZNS0_22logical_or_kernel_cudaERNS_14TensorIteratorEENKUlvE0_clEvENKUlvE0_clEvEUlaaE_EESt5arrayIPcLm3EEEEviT0_T1_,@"STO_CUDA_ENTRY STV_DEFAULT"
_ZN2at6native29vectorized_elementwise_kernelILi2ENS0_13BinaryFunctorIaabZZZNS0_22logical_or_kernel_cudaERNS_14TensorIteratorEENKUlvE0_clEvENKUlvE0_clEvEUlaaE_EESt5arrayIPcLm3EEEEviT0_T1_:
.text._ZN2at6native29vectorized_elementwise_kernelILi2ENS0_13BinaryFunctorIaabZZZNS0_22logical_or_kernel_cudaERNS_14TensorIteratorEENKUlvE0_clEvENKUlvE0_clEvEUlaaE_EESt5arrayIPcLm3EEEEviT0_T1_:
        /* <DEDUP_REMOVED lines=145> */
.L_x_26934:
        /* <DEDUP_REMOVED lines=8> */
.L_x_26935:
        /* <DEDUP_REMOVED lines=8> */
.L_x_26936:
        /* <DEDUP_REMOVED lines=8> */
.L_x_26937:
        /* <DEDUP_REMOVED lines=9> */
.L_x_26938:
[----:B------:R-:W-:Y:S05]  /*0b20*/  BSYNC.RELIABLE B1 ;  /* 0x0000000000017941 */ /* 0x000fea0003800100 */
.L_x_26933:
[----:B------:R-:W-:-:S13]  /*0b30*/  ISETP.GE.U32.AND P0, PT, R2, UR5, PT ;  /* 0x0000000502007c0c */ /* 0x000fda000bf06070 */
[----:B------:R-:W3:Y:S01]  /*0b40*/  @!P0 LDC.64 R6, c[0x0][0x388] ;  /* 0x0000e200ff068b82 */ /* 0x000ee20000000a00 */
[C---:B012---:R-:W-:Y:S02]  /*0b50*/  @!P0 VIADD R5, R2.reuse, UR4 ;  /* 0x0000000402058c36 */ /* 0x047fe40008000000 */
[----:B------:R-:W-:-:S03]  /*0b60*/  @!P0 VIADD R2, R2, 0x80 ;  /* 0x0000008002028836 */ /* 0x000fc60000000000 */
[----:B---3--:R-:W-:-:S05]  /*0b70*/  @!P0 IADD3 R4, P1, PT, R5, R6, RZ ;  /* 0x0000000605048210 */ /* 0x008fca0007f3e0ff */
[----:B------:R-:W-:-:S05]  /*0b80*/  @!P0 IMAD.X R5, RZ, RZ, R7, P1 ;  /* 0x000000ffff058224 */ /* 0x000fca00008e0607 */
[----:B------:R3:W-:Y:S03]  /*0b90*/  @!P0 STG.E.U8 desc[UR12][R4.64], R3 ;  /* 0x0000000304008986 */ /* 0x0007e6000c10110c */
.L_x_26939:
[----:B------:R-:W-:Y:S05]  /*0ba0*/  BSYNC.RECONVERGENT B0 ;  /* 0x0000000000007941 */ /* 0x000fea0003800200 */
.L_x_26932:
        /* <DEDUP_REMOVED lines=9> */
.L_x_26931:
        /* <DEDUP_REMOVED lines=19> */
[----:B------:R-:W5:Y:S04]  /*0d70*/  LDG.E.U16 R13, desc[UR12][R4.64+0x300] ;  /* 0x0003000c040d7981 */ /* 0x000f68000c1e1500 */
        /* <DEDUP_REMOVED lines=15> */
[----:B------:R-:W-:Y:S02]  /*0e70*/  PRMT R6, R12, 0x7770, RZ ;  /* 0x000077700c067816 */ /* 0x000fe400000000ff */
[----:B------:R-:W-:-:S02]  /*0e80*/  PRMT R11, R15, 0x7770, RZ ;  /* 0x000077700f0b7816 */ /* 0x000fc400000000ff */
[----:B------:R-:W-:Y:S02]  /*0e90*/  LOP3.LUT P5, RZ, R0, 0xff, R7, 0xc8, !PT ;  /* 0x000000ff00ff7812 */ /* 0x000fe400078ac807 */
[----:B------:R-:W-:Y:S02]  /*0ea0*/  PRMT R0, R12, 0x7771, RZ ;  /* 0x000077710c007816 */ /* 0x000fe400000000ff */
[----:B------:R-:W-:Y:S02]  /*0eb0*/  PRMT R7, R15, 0x7771, RZ ;  /* 0x000077710f077816 */ /* 0x000fe400000000ff */
[----:B------:R-:W-:Y:S02]  /*0ec0*/  LOP3.LUT P4, RZ, R4, 0xff, R9, 0xc8, !PT ;  /* 0x000000ff04ff7812 */ /* 0x000fe4000788c809 */
[----:B------:R-:W-:Y:S02]  /*0ed0*/  LOP3.LUT P3, RZ, R5, 0xff, R8, 0xc8, !PT ;  /* 0x000000ff05ff7812 */ /* 0x000fe4000786c808 */
[----:B------:R-:W-:-:S02]  /*0ee0*/  LOP3.LUT P2, RZ, R6, 0xff, R11, 0xc8, !PT ;  /* 0x000000ff06ff7812 */ /* 0x000fc4000784c80b */
[C---:B------:R-:W-:Y:S02]  /*0ef0*/  PRMT R4, R13.reuse, 0x7770, RZ ;  /* 0x000077700d047816 */ /* 0x040fe400000000ff */
[C---:B------:R-:W-:Y:S02]  /*0f00*/  PRMT R9, R16.reuse, 0x7770, RZ ;  /* 0x0000777010097816 */ /* 0x040fe400000000ff */
[----:B------:R-:W-:Y:S02]  /*0f10*/  PRMT R5, R13, 0x7771, RZ ;  /* 0x000077710d057816 */ /* 0x000fe400000000ff */
[----:B------:R-:W-:Y:S02]  /*0f20*/  PRMT R6, R16, 0x7771, RZ ;  /* 0x0000777110067816 */ /* 0x000fe400000000ff */
[----:B------:R-:W-:Y:S02]  /*0f30*/  LOP3.LUT P1, RZ, R0, 0xff, R7, 0xc8, !PT ;  /* 0x000000ff00ff7812 */ /* 0x000fe4000782c807 */
[----:B------:R-:W-:-:S02]  /*0f40*/  SEL R0, RZ, 0x1, !P6 ;  /* 0x00000001ff007807 */ /* 0x000fc40007000000 */
        /* <DEDUP_REMOVED lines=18> */
.L_x_26940:
        /* <DEDUP_REMOVED lines=9> */
.L_x_42951:


//--------------------- .text._ZN2at6native29vectorized_elementwise_kernelILi4ENS0_13BinaryFunctorIaabZZZNS0_22logical_or_kernel_cudaERNS_14TensorIteratorEENKUlvE0_clEvENKUlvE0_clEvEUlaaE_EESt5arrayIPcLm3EEEEviT0_T1_ --------------------------
	.section	.text._ZN2at6native29vectorized_elementwise_kernelILi4ENS0_13BinaryFunctorIaabZZZNS0_22logical_or_kernel_cudaERNS_14TensorIteratorEENKUlvE0_clEvENKUlvE0_clEvEUlaaE_EESt5arrayIPcLm3EEEEviT0_T1_,"ax",@progbits
	.align	128
        .global         _ZN2at6native29vectorized_elementwise_kernelILi4ENS0_13BinaryFunctorIaabZZZNS0_22logical_or_kernel_cudaERNS_14TensorIteratorEENKUlvE0_clEvENKUlvE0_clEvEUlaaE_EESt5arrayIPcLm3EEEEviT0_T1_
        .type           _ZN2at6native29vectorized_elementwise_kernelILi4ENS0_13BinaryFunctorIaabZZZNS0_22logical_or_kernel_cudaERNS_14TensorIteratorEENKUlvE0_clEvENKUlvE0_clEvEUlaaE_EESt5arrayIPcLm3EEEEviT0_T1_,@function
        .size           _ZN2at6native29vectorized_elementwise_kernelILi4ENS0_13BinaryFunctorIaabZZZNS0_22logical_or_kernel_cudaERNS_14TensorIteratorEENKUlvE0_clEvENKUlvE0_clEvEUlaaE_EESt5arrayIPcLm3EEEEviT0_T1_,(.L_x_42952 - _ZN2at6native29vectorized_elementwise_kernelILi4ENS0_13BinaryFunctorIaabZZZNS0_22logical_or_kernel_cudaERNS_14TensorIteratorEENKUlvE0_clEvENKUlvE0_clEvEUlaaE_EESt5arrayIPcLm3EEEEviT0_T1_)
        .other          _ZN2at6native29vectorized_elementwise_kernelILi4ENS0_13BinaryFunctorIaabZZZNS0_22logical_or_kernel_cudaERNS_14TensorIteratorEENKUlvE0_clEvENKUlvE0_clEvEUlaaE_EESt5arrayIPcLm3EEEEviT0_T1_,@"STO_CUDA_ENTRY STV_DEFAULT"
_ZN2at6native29vectorized_elementwise_kernelILi4ENS0_13BinaryFunctorIaabZZZNS0_22logical_or_kernel_cudaERNS_14TensorIteratorEENKUlvE0_clEvENKUlvE0_clEvEUlaaE_EESt5arrayIPcLm3EEEEviT0_T1_:
.text._ZN2at6native29vectorized_elementwise_kernelILi4ENS0_13BinaryFunctorIaabZZZNS0_22logical_or_kernel_cudaERNS_14TensorIteratorEENKUlvE0_clEvENKUlvE0_clEvEUlaaE_EESt5arrayIPcLm3EEEEviT0_T1_:
        /* <DEDUP_REMOVED lines=145> */
.L_x_26944:
        /* <DEDUP_REMOVED lines=8> */
.L_x_26945:
        /* <DEDUP_REMOVED lines=8> */
.L_x_26946:
        /* <DEDUP_REMOVED lines=8> */
.L_x_26947:
        /* <DEDUP_REMOVED lines=9> */
.L_x_26948:
[----:B------:R-:W-:Y:S05]  /*0b20*/  BSYNC.RELIABLE B1 ;  /* 0x0000000000017941 */ /* 0x000fea0003800100 */
.L_x_26943:
[----:B------:R-:W-:-:S13]  /*0b30*/  ISETP.GE.U32.AND P0, PT, R2, UR5, PT ;  /* 0x0000000502007c0c */ /* 0x000fda000bf06070 */
[----:B------:R-:W3:Y:S01]  /*0b40*/  @!P0 LDC.64 R6, c[0x0][0x388] ;  /* 0x0000e200ff068b82 */ /* 0x000ee20000000a00 */
[C---:B012---:R-:W-:Y:S02]  /*0b50*/  @!P0 VIADD R5, R2.reuse, UR4 ;  /* 0x0000000402058c36 */ /* 0x047fe40008000000 */
[----:B------:R-:W-:-:S03]  /*0b60*/  @!P0 VIADD R2, R2, 0x80 ;  /* 0x0000008002028836 */ /* 0x000fc60000000000 */
[----:B---3--:R-:W-:-:S05]  /*0b70*/  @!P0 IADD3 R4, P1, PT, R5, R6, RZ ;  /* 0x0000000605048210 */ /* 0x008fca0007f3e0ff */
[----:B------:R-:W-:-:S05]  /*0b80*/  @!P0 IMAD.X R5, RZ, RZ, R7, P1 ;  /* 0x000000ffff058224 */ /* 0x000fca00008e0607 */
[----:B------:R3:W-:Y:S03]  /*0b90*/  @!P0 STG.E.U8 desc[UR12][R4.64], R3 ;  /* 0x0000000304008986 */ /* 0x0007e6000c10110c */
.L_x_26949:
[----:B------:R-:W-:Y:S05]  /*0ba0*/  BSYNC.RECONVERGENT B0 ;  /* 0x0000000000007941 */ /* 0x000fea0003800200 */
.L_x_26942:
        /* <DEDUP_REMOVED lines=9> */
.L_x_26941:
        /* <DEDUP_REMOVED lines=20> */
[----:B------:R-:W-:Y:S02]  /*0d80*/  PRMT R8, R6, 0x7771, RZ ;  /* 0x0000777106087816 */ /* 0x000fe400000000ff */
[C---:B---3--:R-:W-:Y:S02]  /*0d90*/  PRMT R12, R10.reuse, 0x7770, RZ ;  /* 0x000077700a0c7816 */ /* 0x048fe400000000ff */
[----:B-1----:R-:W-:Y:S02]  /*0da0*/  PRMT R3, R10, 0x7773, RZ ;  /* 0x000077730a037816 */ /* 0x002fe400000000ff */
[----:B------:R-:W-:Y:S02]  /*0db0*/  LOP3.LUT P6, RZ, R7, 0xff, R12, 0xc8, !PT ;  /* 0x000000ff07ff7812 */ /* 0x000fe400078cc80c */
[----:B------:R-:W-:-:S02]  /*0dc0*/  PRMT R7, R6, 0x7772, RZ ;  /* 0x0000777206077816 */ /* 0x000fc400000000ff */
[----:B------:R-:W-:Y:S02]  /*0dd0*/  PRMT R6, R6, 0x7773, RZ ;  /* 0x0000777306067816 */ /* 0x000fe400000000ff */
[----:B----4-:R-:W-:Y:S02]  /*0de0*/  PRMT R2, R9, 0x7770, RZ ;  /* 0x0000777009027816 */ /* 0x010fe400000000ff */
[----:B-----5:R-:W-:Y:S02]  /*0df0*/  PRMT R5, R13, 0x7770, RZ ;  /* 0x000077700d057816 */ /* 0x020fe400000000ff */
[----:B------:R-:W-:Y:S02]  /*0e00*/  PRMT R4, R10, 0x7772, RZ ;  /* 0x000077720a047816 */ /* 0x000fe400000000ff */
[----:B------:R-:W-:Y:S02]  /*0e10*/  LOP3.LUT P4, RZ, R6, 0xff, R3, 0xc8, !PT ;  /* 0x000000ff06ff7812 */ /* 0x000fe4000788c803 */
[----:B------:R-:W-:-:S02]  /*0e20*/  LOP3.LUT P2, RZ, R2, 0xff, R5, 0xc8, !PT ;  /* 0x000000ff02ff7812 */ /* 0x000fc4000784c805 */
[----:B------:R-:W-:Y:S02]  /*0e30*/  LOP3.LUT P3, RZ, R7, 0xff, R4, 0xc8, !PT ;  /* 0x000000ff07ff7812 */ /* 0x000fe4000786c804 */
[C---:B------:R-:W-:Y:S02]  /*0e40*/  PRMT R2, R9.reuse, 0x7771, RZ ;  /* 0x0000777109027816 */ /* 0x040fe400000000ff */
[----:B------:R-:W-:Y:S02]  /*0e50*/  PRMT R3, R9, 0x7772, RZ ;  /* 0x0000777209037816 */ /* 0x000fe400000000ff */
[----:B------:R-:W-:Y:S02]  /*0e60*/  PRMT R11, R10, 0x7771, RZ ;  /* 0x000077710a0b7816 */ /* 0x000fe400000000ff */
[C---:B------:R-:W-:Y:S02]  /*0e70*/  PRMT R5, R13.reuse, 0x7771, RZ ;  /* 0x000077710d057816 */ /* 0x040fe400000000ff */
[----:B------:R-:W-:-:S02]  /*0e80*/  PRMT R4, R13, 0x7772, RZ ;  /* 0x000077720d047816 */ /* 0x000fc400000000ff */
[----:B------:R-:W-:Y:S02]  /*0e90*/  PRMT R9, R9, 0x7773, RZ ;  /* 0x0000777309097816 */ /* 0x000fe400000000ff */
[----:B------:R-:W-:Y:S02]  /*0ea0*/  PRMT R6, R13, 0x7773, RZ ;  /* 0x000077730d067816 */ /* 0x000fe400000000ff */
[----:B------:R-:W-:Y:S02]  /*0eb0*/  SEL R7, RZ, 0x1, !P6 ;  /* 0x00000001ff077807 */ /* 0x000fe40007000000 */
        /* <DEDUP_REMOVED lines=23> */
.L_x_26950:
        /* <DEDUP_REMOVED lines=13> */
.L_x_42952:


//--------------------- .text._ZN2at6native29vectorized_elementwise_kernelILi8ENS0_13BinaryFunctorIaabZZZNS0_22logical_or_kernel_cudaERNS_14TensorIteratorEENKUlvE0_clEvENKUlvE0_clEvEUlaaE_EESt5arrayIPcLm3EEEEviT0_T1_ --------------------------
	.section	.text._ZN2at6native29vectorized_elementwise_kernelILi8ENS0_13BinaryFunctorIaabZZZNS0_22logical_or_kernel_cudaERNS_14TensorIteratorEENKUlvE0_clEvENKUlvE0_clEvEUlaaE_EESt5arrayIPcLm3EEEEviT0_T1_,"ax",@progbits
	.align	128
        .global         _ZN2at6native29vectorized_elementwise_kernelILi8ENS0_13BinaryFunctorIaabZZZNS0_22logical_or_kernel_cudaERNS_14TensorIteratorEENKUlvE0_clEvENKUlvE0_clEvEUlaaE_EESt5arrayIPcLm3EEEEviT0_T1_
        .type           _ZN2at6native29vectorized_elementwise_kernelILi8ENS0_13BinaryFunctorIaabZZZNS0_22logical_or_kernel_cudaERNS_14TensorIteratorEENKUlvE0_clEvENKUlvE0_clEvEUlaaE_EESt5arrayIPcLm3EEEEviT0_T1_,@function
        .size           _ZN2at6native29vectorized_elementwise_kernelILi8ENS0_13BinaryFunctorIaabZZZNS0_22logical_or_kernel_cudaERNS_14TensorIteratorEENKUlvE0_clEvENKUlvE0_clEvEUlaaE_EESt5arrayIPcLm3EEEEviT0_T1_,(.L_x_42953 - _ZN2at6native29vectorized_elementwise_kernelILi8ENS0_13BinaryFunctorIaabZZZNS0_22logical_or_kernel_cudaERNS_14TensorIteratorEENKUlvE0_clEvENKUlvE0_clEvEUlaaE_EESt5arrayIPcLm3EEEEviT0_T1_)
        .other          _ZN2at6native29vectorized_elementwise_kernelILi8ENS0_13BinaryFunctorIaabZZZNS0_22logical_or_kernel_cudaERNS_14TensorIteratorEENKUlvE0_clEvENKUlvE0_clEvEUlaaE_EESt5arrayIPcLm3EEEEviT0_T1_,@"STO_CUDA_ENTRY STV_DEFAULT"
_ZN2at6native29vectorized_elementwise_kernelILi8ENS0_13BinaryFunctorIaabZZZNS0_22logical_or_kernel_cudaERNS_14TensorIteratorEENKUlvE0_clEvENKUlvE0_clEvEUlaaE_EESt5arrayIPcLm3EEEEviT0_T1_:
.text._ZN2at6native29vectorized_elementwise_kernelILi8ENS0_13BinaryFunctorIaabZZZNS0_22logical_or_kernel_cudaERNS_14TensorIteratorEENKUlvE0_clEvENKUlvE0_clEvEUlaaE_EESt5arrayIPcLm3EEEEviT0_T1_:
[----:B------:R-:W-:Y:S01]  /*0000*/  LDC R1, c[0x0][0x37c] ;  /* 0x0000df00ff017b82 */ /* 0x000fe20000000800 */
[----:B------:R-:W-:Y:S05]  /*0010*/  EXIT ;  /* 0x000000000000794d */ /* 0x000fea0003800000 */
.L_x_26951:
        /* <DEDUP_REMOVED lines=14> */
.L_x_42953:


//--------------------- .text._ZN2at6native18elementwise_kernelILi128ELi4EZNS0_15gpu_kernel_implINS0_13AUnaryFunctorIhhbZZZNS0_22logical_or_kernel_cudaERNS_14TensorIteratorEENKUlvE0_clEvENKUlvE_clEvEUlhhE_EEEEvRNS_18TensorIteratorBaseERKT_EUliE_EEviT1_ --------------------------
	.section	.text._ZN2at6native18elementwise_kernelILi128ELi4EZNS0_15gpu_kernel_implINS0_13AUnaryFunctorIhhbZZZNS0_22logical_or_kernel_cudaERNS_14TensorIteratorEENKUlvE0_clEvENKUlvE_clEvEUlhhE_EEEEvRNS_18TensorIteratorBaseERKT_EUliE_EEviT1_,"ax",@progbits
	.align	128
        .global         _ZN2at6native18elementwise_kernelILi128ELi4EZNS0_15gpu_kernel_implINS0_13AUnaryFunctorIhhbZZZNS0_22logical_or_kernel_cudaERNS_14TensorIteratorEENKUlvE0_clEvENKUlvE_clEvEUlhhE_EEEEvRNS_18TensorIteratorBaseERKT_EUliE_EEviT1_
        .type           _ZN2at6native18elementwise_kernelILi128ELi4EZNS0_15gpu_kernel_implINS0_13AUnaryFunctorIhhbZZZNS0_22logical_or_kernel_cudaERNS_14TensorIteratorEENKUlvE0_clEvENKUlvE_clEvEUlhhE_EEEEvRNS_18TensorIteratorBaseERKT_EUliE_EEviT1_,@function
        .size           _ZN2at6native18elementwise_kernelILi128ELi4EZNS0_15gpu_kernel_implINS0_13AUnaryFunctorIhhbZZZNS0_22logical_or_kernel_cudaERNS_14TensorIteratorEENKUlvE0_clEvENKUlvE_clEvEUlhhE_EEEEvRNS_18TensorIteratorBaseERKT_EUliE_EEviT1_,(.L_x_42954 - _ZN2at6native18elementwise_kernelILi128ELi4EZNS0_15gpu_kernel_implINS0_13AUnaryFunctorIhhbZZZNS0_22logical_or_kernel_cudaERNS_14TensorIteratorEENKUlvE0_clEvENKUlvE_clEvEUlhhE_EEEEvRNS_18TensorIteratorBaseERKT_EUliE_EEviT1_)
        .other          _ZN2at6native18elementwise_kernelILi128ELi4EZNS0_15gpu_kernel_implINS0_13AUnaryFunctorIhhbZZZNS0_22logical_or_kernel_cudaERNS_14TensorIteratorEENKUlvE0_clEvENKUlvE_clEvEUlhhE_EEEEvRNS_18TensorIteratorBaseERKT_EUliE_EEviT1_,@"STO_CUDA_ENTRY STV_DEFAULT"
_ZN2at6native18elementwise_kernelILi128ELi4EZNS0_15gpu_kernel_implINS0_13AUnaryFunctorIhhbZZZNS0_22logical_or_kernel_cudaERNS_14TensorIteratorEENKUlvE0_clEvENKUlvE_clEvEUlhhE_EEEEvRNS_18TensorIteratorBaseERKT_EUliE_EEviT1_:
.text._ZN2at6native18elementwise_kernelILi128ELi4EZNS0_15gpu_kernel_implINS0_13AUnaryFunctorIhhbZZZNS0_22logical_or_kernel_cudaERNS_14TensorIteratorEENKUlvE0_clEvENKUlvE_clEvEUlhhE_EEEEvRNS_18TensorIteratorBaseERKT_EUliE_EEviT1_:
        /* <DEDUP_REMOVED lines=23> */
[----:B------:R-:W-:Y:S01]  /*0170*/  IMAD.MOV.U32 R16, RZ, RZ, RZ ;  /* 0x000000ffff107224 */ /* 0x000fe200078e00ff */
[----:B------:R-:W2:Y:S01]  /*0180*/  LDCU UR6, c[0x0][0x38c] ;  /* 0x00007180ff0677ac */ /* 0x000ea20008000800 */
[----:B------:R-:W3:Y:S01]  /*0190*/  LDCU.64 UR8, c[0x0][0x4b8] ;  /* 0x00009700ff0877ac */ /* 0x000ee20008000a00 */
[----:B------:R-:W-:Y:S01]  /*01a0*/  UISETP.NE.AND UP0, UPT, UR40, URZ, UPT ;  /* 0x000000ff2800728c */ /* 0x000fe2000bf05270 */
[----:B-1----:R-:W-:-:S05]  /*01b0*/  IMAD.HI.U32 R2, R17, UR4, R16 ;  /* 0x0000000411027c27 */ /* 0x002fca000f8e0010 */
[----:B------:R-:W-:-:S04]  /*01c0*/  SHF.R.U32.HI R3, RZ, UR5, R2 ;  /* 0x00000005ff037c19 */ /* 0x000fc80008011602 */
[----:B------:R-:W-:-:S05]  /*01d0*/  IADD3 R0, PT, PT, -R3, RZ, RZ ;  /* 0x000000ff03007210 */ /* 0x000fca0007ffe1ff */
        /* <DEDUP_REMOVED lines=283> */
[----:B------:R-:W3:Y:S02]  /*1390*/  LDCU.64 UR8, c[0x0][0x578] ;  /* 0x0000af00ff0877ac */ /* 0x000ee40008000a00 */
[----:B-1----:R-:W-:-:S05]  /*13a0*/  IMAD.HI.U32 R2, R5, UR4, R4 ;  /* 0x0000000405027c27 */ /* 0x002fca000f8e0004 */
[----:B------:R-:W-:-:S04]  /*13b0*/  SHF.R.U32.HI R2, RZ, UR5, R2 ;  /* 0x00000005ff027c19 */ /* 0x000fc80008011602 */
[----:B------:R-:W-:-:S05]  /*13c0*/  IADD3 R3, PT, PT, -R2, RZ, RZ ;  /* 0x000000ff02037210 */ /* 0x000fca0007ffe1ff */
[----:B--2---:R-:W-:-:S04]  /*13d0*/  IMAD R5, R3, UR6, R5 ;  /* 0x0000000603057c24 */ /* 0x004fc8000f8e0205 */
[C---:B---3--:R-:W-:Y:S02]  /*13e0*/  IMAD R16, R5.reuse, UR8, R16 ;  /* 0x0000000805107c24 */ /* 0x048fe4000f8e0210 */
[----:B------:R-:W-:-:S07]  /*13f0*/  IMAD R0, R5, UR9, R0 ;  /* 0x0000000905007c24 */ /* 0x000fce000f8e0200 */
.L_x_26954:
        /* <DEDUP_REMOVED lines=16> */
.L_x_26958:
[----:B------:R0:W5:Y:S01]  /*1500*/  LDG.E.U8 R7, desc[UR36][R4.64] ;  /* 0x0000002404077981 */ /* 0x000162000c1e1100 */
[----:B------:R-:W-:Y:S05]  /*1510*/  BRA `(.L_x_26960) ;  /* 0x0000000c005c7947 */ /* 0x000fea0003800000 */
.L_x_26957:
        /* <DEDUP_REMOVED lines=8> */
.L_x_26962:
[----:B------:R3:W5:Y:S01]  /*15a0*/  LDG.E.U8 R7, desc[UR36][R4.64] ;  /* 0x0000002404077981 */ /* 0x000762000c1e1100 */
[----:B------:R-:W-:Y:S05]  /*15b0*/  BRA `(.L_x_26960) ;  /* 0x0000000c00347947 */ /* 0x000fea0003800000 */
.L_x_26961:
[----:B------:R0:W5:Y:S01]  /*15c0*/  LDG.E.U16 R7, desc[UR36][R4.64] ;  /* 0x0000002404077981 */ /* 0x000162000c1e1500 */
[----:B------:R-:W-:Y:S05]  /*15d0*/  BRA `(.L_x_26960) ;  /* 0x0000000c002c7947 */ /* 0x000fea0003800000 */
.L_x_26956:
        /* <DEDUP_REMOVED lines=10> */
.L_x_26964:
[----:B------:R-:W2:Y:S02]  /*1680*/  LDG.E.U16 R2, desc[UR36][R4.64] ;  /* 0x0000002404027981 */ /* 0x000ea4000c1e1500 */
[----:B--2---:R-:W-:-:S06]  /*1690*/  HADD2.F32 R2, -RZ, R2.H0_H0 ;  /* 0x20000002ff027230 */ /* 0x004fcc0000004100 */
[----:B------:R-:W0:Y:S02]  /*16a0*/  F2I.S64.TRUNC R2, R2 ;  /* 0x0000000200027311 */ /* 0x000e24000020d900 */
[----:B0-----:R-:W-:Y:S01]  /*16b0*/  PRMT R7, R2, 0x7610, R7 ;  /* 0x0000761002077816 */ /* 0x001fe20000000007 */
[----:B------:R-:W-:Y:S06]  /*16c0*/  BRA `(.L_x_26960) ;  /* 0x0000000800f07947 */ /* 0x000fec0003800000 */
.L_x_26963:
        /* <DEDUP_REMOVED lines=10> */
.L_x_26966:
[----:B------:R-:W2:Y:S02]  /*1770*/  LDG.E.U16 R4, desc[UR36][R4.64] ;  /* 0x0000002404047981 */ /* 0x000ea4000c1e1500 */
[----:B--2---:R-:W-:-:S06]  /*1780*/  HADD2.F32 R2, -RZ, R4.H0_H0 ;  /* 0x20000004ff027230 */ /* 0x004fcc0000004100 */
[----:B------:R-:W0:Y:S02]  /*1790*/  F2I.S64.TRUNC R2, R2 ;  /* 0x0000000200027311 */ /* 0x000e24000020d900 */
[----:B0-----:R-:W-:Y:S01]  /*17a0*/  PRMT R7, R2, 0x7610, R7 ;  /* 0x0000761002077816 */ /* 0x001fe20000000007 */
[----:B------:R-:W-:Y:S06]  /*17b0*/  BRA `(.L_x_26960) ;  /* 0x0000000800b47947 */ /* 0x000fec0003800000 */
.L_x_26965:
[----:B------:R-:W2:Y:S02]  /*17c0*/  LDG.E.64 R2, desc[UR36][R4.64] ;  /* 0x0000002404027981 */ /* 0x000ea4000c1e1b00 */
[----:B--2---:R-:W0:Y:S02]  /*17d0*/  F2I.S64.F64.TRUNC R2, R2 ;  /* 0x0000000200027311 */ /* 0x004e24000030d900 */
[----:B0-----:R-:W-:Y:S01]  /*17e0*/  PRMT R7, R2, 0x7610, R7 ;  /* 0x0000761002077816 */ /* 0x001fe20000000007 */
[----:B------:R-:W-:Y:S06]  /*17f0*/  BRA `(.L_x_26960) ;  /* 0x0000000800a47947 */ /* 0x000fec0003800000 */
.L_x_26955:
        /* <DEDUP_REMOVED lines=12> */
.L_x_26969:
[----:B------:R-:W2:Y:S02]  /*18c0*/  LDG.E.64 R4, desc[UR36][R4.64] ;  /* 0x0000002404047981 */ /* 0x000ea4000c1e1b00 */
[----:B--2---:R-:W0:Y:S02]  /*18d0*/  F2I.S64.F64.TRUNC R2, R4 ;  /* 0x0000000400027311 */ /* 0x004e24000030d900 */
[----:B0-----:R-:W-:Y:S01]  /*18e0*/  PRMT R7, R2, 0x7610, R7 ;  /* 0x0000761002077816 */ /* 0x001fe20000000007 */
[----:B------:R-:W-:Y:S06]  /*18f0*/  BRA `(.L_x_26960) ;  /* 0x0000000800647947 */ /* 0x000fec0003800000 */
.L_x_26968:
        /* <DEDUP_REMOVED lines=27> */
.L_x_26971:
        /* <DEDUP_REMOVED lines=14> */
.L_x_26970:
[----:B------:R-:W2:Y:S02]  /*1b90*/  LDG.E.U16 R2, desc[UR36][R4.64] ;  /* 0x0000002404027981 */ /* 0x000ea4000c1e1500 */
[----:B--2---:R-:W-:-:S06]  /*1ba0*/  IMAD.U32 R2, R2, 0x10000, RZ ;  /* 0x0001000002027824 */ /* 0x004fcc00078e00ff */
[----:B------:R-:W0:Y:S02]  /*1bb0*/  F2I.S64.TRUNC R2, R2 ;  /* 0x0000000200027311 */ /* 0x000e24000020d900 */
[----:B0-----:R-:W-:Y:S01]  /*1bc0*/  PRMT R7, R2, 0x7610, R7 ;  /* 0x0000761002077816 */ /* 0x001fe20000000007 */
[----:B------:R-:W-:Y:S06]  /*1bd0*/  BRA `(.L_x_26960) ;  /* 0x0000000400ac7947 */ /* 0x000fec0003800000 */
.L_x_26967:
        /* <DEDUP_REMOVED lines=10> */
.L_x_26974:
        /* <DEDUP_REMOVED lines=21> */
.L_x_26978:
[----:B------:R-:W-:Y:S05]  /*1dd0*/  BSYNC.RECONVERGENT B1 ;  /* 0x0000000000017941 */ /* 0x000fea0003800200 */
.L_x_26977:
[----:B------:R-:W-:Y:S01]  /*1de0*/  IMAD.SHL.U32 R0, R0, 0x100000, RZ ;  /* 0x0010000000007824 */ /* 0x000fe200078e00ff */
[----:B------:R-:W-:-:S04]  /*1df0*/  LEA R2, R2, 0x3b800000, 0x17 ;  /* 0x3b80000002027811 */ /* 0x000fc800078eb8ff */
[----:B------:R-:W-:-:S07]  /*1e00*/  LOP3.LUT R2, R2, R0, R7, 0xfe, !PT ;  /* 0x0000000002027212 */ /* 0x000fce00078efe07 */
.L_x_26976:
[----:B------:R-:W-:Y:S05]  /*1e10*/  BSYNC.RECONVERGENT B0 ;  /* 0x0000000000007941 */ /* 0x000fea0003800200 */
.L_x_26975:
[----:B------:R-:W0:Y:S02]  /*1e20*/  F2I.S64.TRUNC R2, R2 ;  /* 0x0000000200027311 */ /* 0x000e24000020d900 */
[----:B0-----:R-:W-:Y:S01]  /*1e30*/  PRMT R7, R2, 0x7610, R7 ;  /* 0x0000761002077816 */ /* 0x001fe20000000007 */
[----:B------:R-:W-:Y:S06]  /*1e40*/  BRA `(.L_x_26960) ;  /* 0x0000000400107947 */ /* 0x000fec0003800000 */
.L_x_26973:
        /* <DEDUP_REMOVED lines=21> */
.L_x_26982:
[----:B------:R-:W-:Y:S05]  /*1fa0*/  BSYNC.RECONVERGENT B1 ;  /* 0x0000000000017941 */ /* 0x000fea0003800200 */
.L_x_26981:
[----:B------:R-:W-:Y:S02]  /*1fb0*/  SHF.L.U32 R0, R0, 0x15, RZ ;  /* 0x0000001500007819 */ /* 0x000fe400000006ff */
[----:B------:R-:W-:-:S04]  /*1fc0*/  LEA R2, R2, 0x37800000, 0x17 ;  /* 0x3780000002027811 */ /* 0x000fc800078eb8ff */
[----:B------:R-:W-:-:S07]  /*1fd0*/  LOP3.LUT R2, R2, R0, R7, 0xfe, !PT ;  /* 0x0000000002027212 */ /* 0x000fce00078efe07 */
.L_x_26980:
[----:B------:R-:W-:Y:S05]  /*1fe0*/  BSYNC.RECONVERGENT B0 ;  /* 0x0000000000007941 */ /* 0x000fea0003800200 */
.L_x_26979:
[----:B------:R-:W0:Y:S02]  /*1ff0*/  F2I.S64.TRUNC R2, R2 ;  /* 0x0000000200027311 */ /* 0x000e24000020d900 */
[----:B0-----:R-:W-:Y:S01]  /*2000*/  PRMT R7, R2, 0x7610, R7 ;  /* 0x0000761002077816 */ /* 0x001fe20000000007 */
[----:B------:R-:W-:Y:S06]  /*2010*/  BRA `(.L_x_26960) ;  /* 0x00000000009c7947 */ /* 0x000fec0003800000 */
.L_x_26972:
[----:B------:R-:W-:-:S09]  /*2020*/  UISETP.NE.AND UP0, UPT, UR4, 0x1c, UPT ;  /* 0x0000001c0400788c */ /* 0x000fd2000bf05270 */
[----:B------:R-:W-:Y:S05]  /*2030*/  BRA.U !UP0, `(.L_x_26983) ;  /* 0x0000000108907547 */ /* 0x000fea000b800000 */
[----:B------:R-:W-:-:S09]  /*2040*/  UISETP.NE.AND UP0, UPT, UR4, 0x1d, UPT ;  /* 0x0000001d0400788c */ /* 0x000fd2000bf05270 */
[----:B------:R-:W-:Y:S05]  /*2050*/  BRA.U !UP0, `(.L_x_26984) ;  /* 0x0000000108807547 */ /* 0x000fea000b800000 */
[----:B------:R-:W-:-:S09]  /*2060*/  UISETP.NE.AND UP0, UPT, UR4, 0x2c, UPT ;  /* 0x0000002c0400788c */ /* 0x000fd2000bf05270 */
[----:B------:R-:W-:Y:S05]  /*2070*/  BRA.U !UP0, `(.L_x_26985) ;  /* 0x0000000108487547 */ /* 0x000fea000b800000 */
.L_x_26959:
        /* <DEDUP_REMOVED lines=16> */
.L_x_26986:
[----:B------:R-:W-:Y:S01]  /*2180*/  PRMT R7, RZ, 0x7610, R7 ;  /* 0x00007610ff077816 */ /* 0x000fe20000000007 */
[----:B------:R-:W-:Y:S06]  /*2190*/  BRA `(.L_x_26960) ;  /* 0x00000000003c7947 */ /* 0x000fec0003800000 */
.L_x_26985:
        /* <DEDUP_REMOVED lines=8> */
.L_x_26988:
[----:B------:R-:W-:Y:S05]  /*2220*/  BSYNC.RECONVERGENT B0 ;  /* 0x0000000000007941 */ /* 0x000fea0003800200 */
.L_x_26987:
[----:B------:R-:W0:Y:S02]  /*2230*/  F2I.S64.TRUNC R2, R2 ;  /* 0x0000000200027311 */ /* 0x000e24000020d900 */
[----:B0-----:R-:W-:Y:S01]  /*2240*/  PRMT R7, R2, 0x7610, R7 ;  /* 0x0000761002077816 */ /* 0x001fe20000000007 */
[----:B------:R-:W-:Y:S06]  /*2250*/  BRA `(.L_x_26960) ;  /* 0x00000000000c7947 */ /* 0x000fec0003800000 */
.L_x_26984:
[----:B------:R2:W5:Y:S01]  /*2260*/  LDG.E.U8 R7, desc[UR36][R4.64] ;  /* 0x0000002404077981 */ /* 0x000562000c1e1100 */
[----:B------:R-:W-:Y:S05]  /*2270*/  BRA `(.L_x_26960) ;  /* 0x0000000000047947 */ /* 0x000fea0003800000 */
.L_x_26983:
[----:B------:R1:W5:Y:S02]  /*2280*/  LDG.E.U8 R7, desc[UR36][R4.64] ;  /* 0x0000002404077981 */ /* 0x000364000c1e1100 */
.L_x_26960:
[----:B------:R-:W0:Y:S01]  /*2290*/  LDCU.64 UR6, c[0x0][0x580] ;  /* 0x0000b000ff0677ac */ /* 0x000e220008000a00 */
[----:B-----5:R-:W-:Y:S01]  /*22a0*/  LOP3.LUT P1, RZ, R18, 0xff, R7, 0xc8, !PT ;  /* 0x000000ff12ff7812 */ /* 0x020fe2000782c807 */
[----:B------:R-:W-:Y:S01]  /*22b0*/  BSSY.RECONVERGENT B6, `(.L_x_26989) ;  /* 0x00000d3000067945 */ /* 0x000fe20003800200 */
[----:B------:R-:W-:Y:S02]  /*22c0*/  UPRMT UR4, UR41, 0x9910, URZ ;  /* 0x0000991029047896 */ /* 0x000fe400080000ff */
[----:B01234-:R-:W-:Y:S02]  /*22d0*/  SEL R4, RZ, 0x1, !P1 ;  /* 0x00000001ff047807 */ /* 0x01ffe40004800000 */
        /* <DEDUP_REMOVED lines=14> */
.L_x_26993:
[----:B------:R3:W-:Y:S01]  /*23c0*/  STG.E.U8 desc[UR36][R2.64], R4 ;  /* 0x0000000402007986 */ /* 0x0007e2000c101124 */
[----:B------:R-:W-:Y:S05]  /*23d0*/  BRA `(.L_x_26995) ;  /* 0x0000000c00007947 */ /* 0x000fea0003800000 */
.L_x_26992:
        /* <DEDUP_REMOVED lines=9> */
.L_x_26997:
[----:B------:R1:W-:Y:S01]  /*2470*/  STG.E desc[UR36][R2.64], R4 ;  /* 0x0000000402007986 */ /* 0x0003e2000c101924 */
[----:B------:R-:W-:Y:S05]  /*2480*/  BRA `(.L_x_26995) ;  /* 0x0000000800d47947 */ /* 0x000fea0003800000 */
.L_x_26996:
[----:B------:R2:W-:Y:S01]  /*2490*/  STG.E.U16 desc[UR36][R2.64], R4 ;  /* 0x0000000402007986 */ /* 0x0005e2000c101524 */
[----:B------:R-:W-:Y:S05]  /*24a0*/  BRA `(.L_x_26995) ;  /* 0x0000000800cc7947 */ /* 0x000fea0003800000 */
.L_x_26991:
        /* <DEDUP_REMOVED lines=9> */
.L_x_26999:
[----:B------:R-:W-:-:S04]  /*2540*/  I2FP.F32.U32 R0, R4 ;  /* 0x0000000400007245 */ /* 0x000fc80000201000 */
[----:B------:R-:W-:-:S05]  /*2550*/  F2FP.F16.F32.PACK_AB R0, RZ, R0 ;  /* 0x00000000ff00723e */ /* 0x000fca00000000ff */
[----:B------:R0:W-:Y:S01]  /*2560*/  STG.E.U16 desc[UR36][R2.64], R0 ;  /* 0x0000000002007986 */ /* 0x0001e2000c101524 */
[----:B------:R-:W-:Y:S05]  /*2570*/  BRA `(.L_x_26995) ;  /* 0x0000000800987947 */ /* 0x000fea0003800000 */
.L_x_26998:
        /* <DEDUP_REMOVED lines=10> */
.L_x_27001:
[----:B------:R-:W-:-:S04]  /*2620*/  I2FP.F32.U32 R4, R4 ;  /* 0x0000000400047245 */ /* 0x000fc80000201000 */
[----:B------:R-:W-:-:S04]  /*2630*/  F2FP.F16.F32.PACK_AB R5, RZ, R4 ;  /* 0x00000004ff05723e */ /* 0x000fc800000000ff */
[----:B------:R-:W-:-:S05]  /*2640*/  PRMT R5, R5, 0x5410, RZ ;  /* 0x0000541005057816 */ /* 0x000fca00000000ff */
[----:B------:R0:W-:Y:S01]  /*2650*/  STG.E desc[UR36][R2.64], R5 ;  /* 0x0000000502007986 */ /* 0x0001e2000c101924 */
[----:B------:R-:W-:Y:S05]  /*2660*/  BRA `(.L_x_26995) ;  /* 0x00000008005c7947 */ /* 0x000fea0003800000 */
.L_x_27000:
[----:B------:R-:W0:Y:S02]  /*2670*/  I2F.F64.U32 R4, R4 ;  /* 0x0000000400047312 */ /* 0x000e240000201800 */
[----:B0-----:R0:W-:Y:S01]  /*2680*/  STG.E.64 desc[UR36][R2.64], R4 ;  /* 0x0000000402007986 */ /* 0x0011e2000c101b24 */
[----:B------:R-:W-:Y:S05]  /*2690*/  BRA `(.L_x_26995) ;  /* 0x0000000800507947 */ /* 0x000fea0003800000 */
.L_x_26990:
        /* <DEDUP_REMOVED lines=10> */
.L_x_27004:
[----:B------:R-:W-:Y:S01]  /*2740*/  CS2R R6, SRZ ;  /* 0x0000000000067805 */ /* 0x000fe2000001ff00 */
[----:B------:R-:W0:Y:S04]  /*2750*/  I2F.F64.U32 R4, R4 ;  /* 0x0000000400047312 */ /* 0x000e280000201800 */
[----:B0-----:R0:W-:Y:S01]  /*2760*/  STG.E.128 desc[UR36][R2.64], R4 ;  /* 0x0000000402007986 */ /* 0x0011e2000c101d24 */
[----:B------:R-:W-:Y:S05]  /*2770*/  BRA `(.L_x_26995) ;  /* 0x0000000800187947 */ /* 0x000fea0003800000 */
.L_x_27003:
        /* <DEDUP_REMOVED lines=17> */
.L_x_27008:
[----:B------:R-:W-:Y:S05]  /*2890*/  BSYNC.RECONVERGENT B0 ;  /* 0x0000000000007941 */ /* 0x000fea0003800200 */
.L_x_27007:
[----:B------:R0:W-:Y:S01]  /*28a0*/  STG.E.U8 desc[UR36][R2.64], R5 ;  /* 0x0000000502007986 */ /* 0x0001e2000c101124 */
[----:B------:R-:W-:Y:S05]  /*28b0*/  BRA `(.L_x_26995) ;  /* 0x0000000400c87947 */ /* 0x000fea0003800000 */
.L_x_27006:
        /* <DEDUP_REMOVED lines=16> */
.L_x_27005:
[----:B------:R-:W-:-:S04]  /*29c0*/  I2FP.F32.U32 R0, R4 ;  /* 0x0000000400007245 */ /* 0x000fc80000201000 */
[----:B------:R-:W-:-:S05]  /*29d0*/  F2FP.BF16.F32.PACK_AB R0, RZ, R0 ;  /* 0x00000000ff00723e */ /* 0x000fca00000010ff */
[----:B------:R0:W-:Y:S01]  /*29e0*/  STG.E.U16 desc[UR36][R2.64], R0 ;  /* 0x0000000002007986 */ /* 0x0001e2000c101524 */
[----:B------:R-:W-:Y:S05]  /*29f0*/  BRA `(.L_x_26995) ;  /* 0x0000000400787947 */ /* 0x000fea0003800000 */
.L_x_27002:
        /* <DEDUP_REMOVED lines=10> */
.L_x_27011:
        /* <DEDUP_REMOVED lines=12> */
.L_x_27014:
[----:B------:R-:W-:-:S04]  /*2b60*/  SHF.R.U32.HI R0, RZ, 0x14, R5 ;  /* 0x00000014ff007819 */ /* 0x000fc80000011605 */
[----:B------:R-:W-:-:S04]  /*2b70*/  LOP3.LUT R0, R0, 0x1, RZ, 0xc0, !PT ;  /* 0x0000000100007812 */ /* 0x000fc800078ec0ff */
[----:B------:R-:W-:-:S04]  /*2b80*/  IADD3 R0, PT, PT, R5, 0x487ffff, R0 ;  /* 0x0487ffff05007810 */ /* 0x000fc80007ffe000 */
[----:B------:R-:W-:-:S04]  /*2b90*/  SHF.R.U32.HI R0, RZ, 0x14, R0 ;  /* 0x00000014ff007819 */ /* 0x000fc80000011600 */
[----:B------:R-:W-:-:S07]  /*2ba0*/  LOP3.LUT R4, R0, 0xff, RZ, 0xc0, !PT ;  /* 0x000000ff00047812 */ /* 0x000fce00078ec0ff */
.L_x_27015:
[----:B------:R-:W-:-:S07]  /*2bb0*/  PRMT R0, R4, 0x7610, R0 ;  /* 0x0000761004007816 */ /* 0x000fce0000000000 */
.L_x_27013:
[----:B------:R-:W-:Y:S05]  /*2bc0*/  BSYNC.RECONVERGENT B0 ;  /* 0x0000000000007941 */ /* 0x000fea0003800200 */
.L_x_27012:
[----:B------:R0:W-:Y:S01]  /*2bd0*/  STG.E.U8 desc[UR36][R2.64], R0 ;  /* 0x0000000002007986 */ /* 0x0001e2000c101124 */
[----:B------:R-:W-:Y:S05]  /*2be0*/  BRA `(.L_x_26995) ;  /* 0x0000000000fc7947 */ /* 0x000fea0003800000 */
.L_x_27010:
        /* <DEDUP_REMOVED lines=12> */
.L_x_27018:
[----:B------:R-:W-:-:S04]  /*2cb0*/  SHF.R.U32.HI R0, RZ, 0x15, R5 ;  /* 0x00000015ff007819 */ /* 0x000fc80000011605 */
[----:B------:R-:W-:-:S04]  /*2cc0*/  LOP3.LUT R0, R0, 0x1, RZ, 0xc0, !PT ;  /* 0x0000000100007812 */ /* 0x000fc800078ec0ff */
[----:B------:R-:W-:-:S04]  /*2cd0*/  IADD3 R0, PT, PT, R5, 0x88fffff, R0 ;  /* 0x088fffff05007810 */ /* 0x000fc80007ffe000 */
[----:B------:R-:W-:-:S04]  /*2ce0*/  SHF.R.U32.HI R0, RZ, 0x15, R0 ;  /* 0x00000015ff007819 */ /* 0x000fc80000011600 */
[----:B------:R-:W-:-:S07]  /*2cf0*/  LOP3.LUT R4, R0, 0xff, RZ, 0xc0, !PT ;  /* 0x000000ff00047812 */ /* 0x000fce00078ec0ff */
.L_x_27019:
[----:B------:R-:W-:-:S07]  /*2d00*/  PRMT R0, R4, 0x7610, R0 ;  /* 0x0000761004007816 */ /* 0x000fce0000000000 */
.L_x_27017:
[----:B------:R-:W-:Y:S05]  /*2d10*/  BSYNC.RECONVERGENT B0 ;  /* 0x0000000000007941 */ /* 0x000fea0003800200 */
.L_x_27016:
[----:B------:R0:W-:Y:S01]  /*2d20*/  STG.E.U8 desc[UR36][R2.64], R0 ;  /* 0x0000000002007986 */ /* 0x0001e2000c101124 */
[----:B------:R-:W-:Y:S05]  /*2d30*/  BRA `(.L_x_26995) ;  /* 0x0000000000a87947 */ /* 0x000fea0003800000 */
.L_x_27009:
[----:B------:R-:W-:-:S09]  /*2d40*/  UISETP.NE.AND UP0, UPT, UR4, 0x1c, UPT ;  /* 0x0000001c0400788c */ /* 0x000fd2000bf05270 */
[----:B------:R-:W-:Y:S05]  /*2d50*/  BRA.U !UP0, `(.L_x_27020) ;  /* 0x00000001089c7547 */ /* 0x000fea000b800000 */
[----:B------:R-:W-:-:S09]  /*2d60*/  UISETP.NE.AND UP0, UPT, UR4, 0x1d, UPT ;  /* 0x0000001d0400788c */ /* 0x000fd2000bf05270 */
[----:B------:R-:W-:Y:S05]  /*2d70*/  BRA.U !UP0, `(.L_x_27021) ;  /* 0x0000000108887547 */ /* 0x000fea000b800000 */
[----:B------:R-:W-:-:S09]  /*2d80*/  UISETP.NE.AND UP0, UPT, UR4, 0x2c, UPT ;  /* 0x0000002c0400788c */ /* 0x000fd2000bf05270 */
[----:B------:R-:W-:Y:S05]  /*2d90*/  BRA.U !UP0, `(.L_x_27022) ;  /* 0x0000000108447547 */ /* 0x000fea000b800000 */
.L_x_26994:
        /* <DEDUP_REMOVED lines=16> */
.L_x_27023:
[----:B------:R-:W-:Y:S05]  /*2ea0*/  BRA `(.L_x_26995) ;  /* 0x00000000004c7947 */ /* 0x000fea0003800000 */
.L_x_27022:
        /* <DEDUP_REMOVED lines=15> */
.L_x_27021:
[----:B------:R-:W-:-:S05]  /*2fa0*/  HFMA2 R5, -RZ, RZ, 0, 0 ;  /* 0x00000000ff057431 */ /* 0x000fca00000001ff */
[----:B------:R0:W-:Y:S01]  /*2fb0*/  STG.E.64 desc[UR36][R2.64], R4 ;  /* 0x0000000402007986 */ /* 0x0001e2000c101b24 */
[----:B------:R-:W-:Y:S05]  /*2fc0*/  BRA `(.L_x_26995) ;  /* 0x0000000000047947 */ /* 0x000fea0003800000 */
.L_x_27020:
[----:B------:R0:W-:Y:S02]  /*2fd0*/  STG.E desc[UR36][R2.64], R4 ;  /* 0x0000000402007986 */ /* 0x0001e4000c101924 */
.L_x_26995:
[----:B------:R-:W-:Y:S05]  /*2fe0*/  BSYNC.RECONVERGENT B6 ;  /* 0x0000000000067941 */ /* 0x000fea0003800200 */
.L_x_26989:
[----:B------:R-:W-:-:S07]  /*2ff0*/  VIADD R17, R17, 0x80 ;  /* 0x0000008011117836 */ /* 0x000fce0000000000 */
.L_x_26953:
[----:B0-----:R-:W-:Y:S05]  /*3000*/  BSYNC.RECONVERGENT B7 ;  /* 0x0000000000077941 */ /* 0x001fea0003800200 */
.L_x_26952:
[----:B------:R-:W0:Y:S01]  /*3010*/  LDCU UR4, c[0x0][0x380] ;  /* 0x00007000ff0477ac */ /* 0x000e220008000800 */
[----:B------:R-:W-:Y:S01]  /*3020*/  BSSY.RECONVERGENT B7, `(.L_x_27024) ;  /* 0x00002f1000077945 */ /* 0x000fe20003800200 */
[----:B0-----:R-:W-:-:S13]  /*3030*/  ISETP.GE.AND P0, PT, R17, UR4, PT ;  /* 0x0000000411007c0c */ /* 0x001fda000bf06270 */
[----:B------:R-:W-:Y:S05]  /*3040*/  @P0 BRA `(.L_x_27025) ;  /* 0x0000002c00b80947 */ /* 0x000fea0003800000 */
[----:B------:R-:W0:Y:S01]  /*3050*/  LDCU UR4, c[0x0][0x388] ;  /* 0x00007100ff0477ac */ /* 0x000e220008000800 */
[----:B------:R-:W-:Y:S01]  /*3060*/  IMAD.MOV.U32 R0, RZ, RZ, RZ ;  /* 0x000000ffff007224 */ /* 0x000fe200078e00ff */
[----:B------:R-:W-:Y:S01]  /*3070*/  MOV R16, RZ ;  /* 0x000000ff00107202 */ /* 0x000fe20000000f00 */
        /* <DEDUP_REMOVED lines=300> */
.L_x_27026:
        /* <DEDUP_REMOVED lines=16> */
.L_x_27030:
[----:B------:R4:W5:Y:S01]  /*4440*/  LDG.E.U8 R7, desc[UR36][R4.64] ;  /* 0x0000002404077981 */ /* 0x000962000c1e1100 */
[----:B------:R-:W-:Y:S05]  /*4450*/  BRA `(.L_x_27032) ;  /* 0x0000000c005c7947 */ /* 0x000fea0003800000 */
.L_x_27029:
        /* <DEDUP_REMOVED lines=8> */
.L_x_27034:
[----:B------:R0:W5:Y:S01]  /*44e0*/  LDG.E.U8 R7, desc[UR36][R4.64] ;  /* 0x0000002404077981 */ /* 0x000162000c1e1100 */
[----:B------:R-:W-:Y:S05]  /*44f0*/  BRA `(.L_x_27032) ;  /* 0x0000000c00347947 */ /* 0x000fea0003800000 */
.L_x_27033:
[----:B------:R0:W5:Y:S01]  /*4500*/  LDG.E.U16 R7, desc[UR36][R4.64] ;  /* 0x0000002404077981 */ /* 0x000162000c1e1500 */
[----:B------:R-:W-:Y:S05]  /*4510*/  BRA `(.L_x_27032) ;  /* 0x0000000c002c7947 */ /* 0x000fea0003800000 */
.L_x_27028:
        /* <DEDUP_REMOVED lines=10> */
.L_x_27036:
[----:B------:R-:W2:Y:S02]  /*45c0*/  LDG.E.U16 R2, desc[UR36][R4.64] ;  /* 0x0000002404027981 */ /* 0x000ea4000c1e1500 */
[----:B--2---:R-:W-:-:S06]  /*45d0*/  HADD2.F32 R2, -RZ, R2.H0_H0 ;  /* 0x20000002ff027230 */ /* 0x004fcc0000004100 */
[----:B------:R-:W0:Y:S02]  /*45e0*/  F2I.S64.TRUNC R2, R2 ;  /* 0x0000000200027311 */ /* 0x000e24000020d900 */
[----:B0-----:R-:W-:Y:S01]  /*45f0*/  PRMT R7, R2, 0x7610, R7 ;  /* 0x0000761002077816 */ /* 0x001fe20000000007 */
[----:B------:R-:W-:Y:S06]  /*4600*/  BRA `(.L_x_27032) ;  /* 0x0000000800f07947 */ /* 0x000fec0003800000 */
.L_x_27035:
        /* <DEDUP_REMOVED lines=10> */
.L_x_27038:
[----:B------:R-:W2:Y:S02]  /*46b0*/  LDG.E.U16 R4, desc[UR36][R4.64] ;  /* 0x0000002404047981 */ /* 0x000ea4000c1e1500 */
[----:B--2---:R-:W-:-:S06]  /*46c0*/  HADD2.F32 R2, -RZ, R4.H0_H0 ;  /* 0x20000004ff027230 */ /* 0x004fcc0000004100 */
[----:B------:R-:W0:Y:S02]  /*46d0*/  F2I.S64.TRUNC R2, R2 ;  /* 0x0000000200027311 */ /* 0x000e24000020d900 */
[----:B0-----:R-:W-:Y:S01]  /*46e0*/  PRMT R7, R2, 0x7610, R7 ;  /* 0x0000761002077816 */ /* 0x001fe20000000007 */
[----:B------:R-:W-:Y:S06]  /*46f0*/  BRA `(.L_x_27032) ;  /* 0x0000000800b47947 */ /* 0x000fec0003800000 */
.L_x_27037:
[----:B------:R-:W2:Y:S02]  /*4700*/  LDG.E.64 R2, desc[UR36][R4.64] ;  /* 0x0000002404027981 */ /* 0x000ea4000c1e1b00 */
[----:B--2---:R-:W0:Y:S02]  /*4710*/  F2I.S64.F64.TRUNC R2, R2 ;  /* 0x0000000200027311 */ /* 0x004e24000030d900 */
[----:B0-----:R-:W-:Y:S01]  /*4720*/  PRMT R7, R2, 0x7610, R7 ;  /* 0x0000761002077816 */ /* 0x001fe20000000007 */
[----:B------:R-:W-:Y:S06]  /*4730*/  BRA `(.L_x_27032) ;  /* 0x0000000800a47947 */ /* 0x000fec0003800000 */
.L_x_27027:
        /* <DEDUP_REMOVED lines=12> */
.L_x_27041:
[----:B------:R-:W2:Y:S02]  /*4800*/  LDG.E.64 R4, desc[UR36][R4.64] ;  /* 0x0000002404047981 */ /* 0x000ea4000c1e1b00 */
[----:B--2---:R-:W0:Y:S02]  /*4810*/  F2I.S64.F64.TRUNC R2, R4 ;  /* 0x0000000400027311 */ /* 0x004e24000030d900 */
[----:B0-----:R-:W-:Y:S01]  /*4820*/  PRMT R7, R2, 0x7610, R7 ;  /* 0x0000761002077816 */ /* 0x001fe20000000007 */
[----:B------:R-:W-:Y:S06]  /*4830*/  BRA `(.L_x_27032) ;  /* 0x0000000800647947 */ /* 0x000fec0003800000 */
.L_x_27040:
        /* <DEDUP_REMOVED lines=27> */
.L_x_27043:
        /* <DEDUP_REMOVED lines=14> */
.L_x_27042:
[----:B------:R-:W2:Y:S02]  /*4ad0*/  LDG.E.U16 R2, desc[UR36][R4.64] ;  /* 0x0000002404027981 */ /* 0x000ea4000c1e1500 */
[----:B--2---:R-:W-:-:S06]  /*4ae0*/  IMAD.U32 R2, R2, 0x10000, RZ ;  /* 0x0001000002027824 */ /* 0x004fcc00078e00ff */
[----:B------:R-:W0:Y:S02]  /*4af0*/  F2I.S64.TRUNC R2, R2 ;  /* 0x0000000200027311 */ /* 0x000e24000020d900 */
[----:B0-----:R-:W-:Y:S01]  /*4b00*/  PRMT R7, R2, 0x7610, R7 ;  /* 0x0000761002077816 */ /* 0x001fe20000000007 */
[----:B------:R-:W-:Y:S06]  /*4b10*/  BRA `(.L_x_27032) ;  /* 0x0000000400ac7947 */ /* 0x000fec0003800000 */
.L_x_27039:
        /* <DEDUP_REMOVED lines=10> */
.L_x_27046:
        /* <DEDUP_REMOVED lines=21> */
.L_x_27050:
[----:B------:R-:W-:Y:S05]  /*4d10*/  BSYNC.RECONVERGENT B1 ;  /* 0x0000000000017941 */ /* 0x000fea0003800200 */
.L_x_27049:
[----:B------:R-:W-:Y:S02]  /*4d20*/  SHF.L.U32 R0, R0, 0x14, RZ ;  /* 0x0000001400007819 */ /* 0x000fe400000006ff */
[----:B------:R-:W-:-:S04]  /*4d30*/  LEA R2, R2, 0x3b800000, 0x17 ;  /* 0x3b80000002027811 */ /* 0x000fc800078eb8ff */
[----:B------:R-:W-:-:S07]  /*4d40*/  LOP3.LUT R2, R2, R0, R7, 0xfe, !PT ;  /* 0x0000000002027212 */ /* 0x000fce00078efe07 */
.L_x_27048:
[----:B------:R-:W-:Y:S05]  /*4d50*/  BSYNC.RECONVERGENT B0 ;  /* 0x0000000000007941 */ /* 0x000fea0003800200 */
.L_x_27047:
[----:B------:R-:W0:Y:S02]  /*4d60*/  F2I.S64.TRUNC R2, R2 ;  /* 0x0000000200027311 */ /* 0x000e24000020d900 */
[----:B0-----:R-:W-:Y:S01]  /*4d70*/  PRMT R7, R2, 0x7610, R7 ;  /* 0x0000761002077816 */ /* 0x001fe20000000007 */
[----:B------:R-:W-:Y:S06]  /*4d80*/  BRA `(.L_x_27032) ;  /* 0x0000000400107947 */ /* 0x000fec0003800000 */
.L_x_27045:
        /* <DEDUP_REMOVED lines=21> */
.L_x_27054:
[----:B------:R-:W-:Y:S05]  /*4ee0*/  BSYNC.RECONVERGENT B1 ;  /* 0x0000000000017941 */ /* 0x000fea0003800200 */
.L_x_27053:
[----:B------:R-:W-:Y:S01]  /*4ef0*/  IMAD.SHL.U32 R0, R0, 0x200000, RZ ;  /* 0x0020000000007824 */ /* 0x000fe200078e00ff */
[----:B------:R-:W-:-:S04]  /*4f00*/  LEA R2, R2, 0x37800000, 0x17 ;  /* 0x3780000002027811 */ /* 0x000fc800078eb8ff */
[----:B------:R-:W-:-:S07]  /*4f10*/  LOP3.LUT R2, R2, R0, R7, 0xfe, !PT ;  /* 0x0000000002027212 */ /* 0x000fce00078efe07 */
.L_x_27052:
[----:B------:R-:W-:Y:S05]  /*4f20*/  BSYNC.RECONVERGENT B0 ;  /* 0x0000000000007941 */ /* 0x000fea0003800200 */
.L_x_27051:
[----:B------:R-:W0:Y:S02]  /*4f30*/  F2I.S64.TRUNC R2, R2 ;  /* 0x0000000200027311 */ /* 0x000e24000020d900 */
[----:B0-----:R-:W-:Y:S01]  /*4f40*/  PRMT R7, R2, 0x7610, R7 ;  /* 0x0000761002077816 */ /* 0x001fe20000000007 */
[----:B------:R-:W-:Y:S06]  /*4f50*/  BRA `(.L_x_27032) ;  /* 0x00000000009c7947 */ /* 0x000fec0003800000 */
.L_x_27044:
        /* <DEDUP_REMOVED lines=14> */
.L_x_27058:
[----:B------:R-:W-:Y:S05]  /*5040*/  BSYNC.RECONVERGENT B0 ;  /* 0x0000000000007941 */ /* 0x000fea0003800200 */
.L_x_27057:
[----:B------:R-:W0:Y:S02]  /*5050*/  F2I.S64.TRUNC R2, R2 ;  /* 0x0000000200027311 */ /* 0x000e24000020d900 */
[----:B0-----:R-:W-:Y:S01]  /*5060*/  PRMT R7, R2, 0x7610, R7 ;  /* 0x0000761002077816 */ /* 0x001fe20000000007 */
[----:B------:R-:W-:Y:S06]  /*5070*/  BRA `(.L_x_27032) ;  /* 0x0000000000547947 */ /* 0x000fec0003800000 */
.L_x_27031:
        /* <DEDUP_REMOVED lines=16> */
.L_x_27059:
[----:B------:R-:W-:Y:S01]  /*5180*/  PRMT R7, RZ, 0x7610, R7 ;  /* 0x00007610ff077816 */ /* 0x000fe20000000007 */
[----:B------:R-:W-:Y:S06]  /*5190*/  BRA `(.L_x_27032) ;  /* 0x00000000000c7947 */ /* 0x000fec0003800000 */
.L_x_27056:
[----:B------:R1:W5:Y:S01]  /*51a0*/  LDG.E.U8 R7, desc[UR36][R4.64] ;  /* 0x0000002404077981 */ /* 0x000362000c1e1100 */
[----:B------:R-:W-:Y:S05]  /*51b0*/  BRA `(.L_x_27032) ;  /* 0x0000000000047947 */ /* 0x000fea0003800000 */
.L_x_27055:
[----:B------:R2:W5:Y:S02]  /*51c0*/  LDG.E.U8 R7, desc[UR36][R4.64] ;  /* 0x0000002404077981 */ /* 0x000564000c1e1100 */
.L_x_27032:
[----:B------:R-:W0:Y:S01]  /*51d0*/  LDCU.64 UR6, c[0x0][0x580] ;  /* 0x0000b000ff0677ac */ /* 0x000e220008000a00 */
[----:B-----5:R-:W-:Y:S01]  /*51e0*/  LOP3.LUT P1, RZ, R18, 0xff, R7, 0xc8, !PT ;  /* 0x000000ff12ff7812 */ /* 0x020fe2000782c807 */
[----:B------:R-:W-:Y:S01]  /*51f0*/  BSSY.RECONVERGENT B6, `(.L_x_27060) ;  /* 0x00000d2000067945 */ /* 0x000fe20003800200 */
[----:B------:R-:W-:Y:S02]  /*5200*/  UPRMT UR4, UR41, 0x9910, URZ ;  /* 0x0000991029047896 */ /* 0x000fe400080000ff */
[----:B01234-:R-:W-:Y:S02]  /*5210*/  SEL R4, RZ, 0x1, !P1 ;  /* 0x00000001ff047807 */ /* 0x01ffe40004800000 */
[----:B------:R-:W-:Y:S01]  /*5220*/  UISETP.GT.AND UP0, UPT, UR4, 0x9, UPT ;  /* 0x000000090400788c */ /* 0x000fe2000bf04270 */
[----:B------:R-:W-:-:S04]  /*5230*/  IADD3 R2, P0, PT, R16, UR6, RZ ;  /* 0x0000000610027c10 */ /* 0x000fc8000ff1e0ff */
        /* <DEDUP_REMOVED lines=12> */
.L_x_27064:
[----:B------:R0:W-:Y:S01]  /*5300*/  STG.E.U8 desc[UR36][R2.64], R4 ;  /* 0x0000000402007986 */ /* 0x0001e2000c101124 */
[----:B------:R-:W-:Y:S05]  /*5310*/  BRA `(.L_x_27066) ;  /* 0x0000000800fc7947 */ /* 0x000fea0003800000 */
.L_x_27063:
        /* <DEDUP_REMOVED lines=9> */
.L_x_27068:
[----:B------:R0:W-:Y:S01]  /*53b0*/  STG.E desc[UR36][R2.64], R4 ;  /* 0x0000000402007986 */ /* 0x0001e2000c101924 */
[----:B------:R-:W-:Y:S05]  /*53c0*/  BRA `(.L_x_27066) ;  /* 0x0000000800d07947 */ /* 0x000fea0003800000 */
.L_x_27067:
[----:B------:R0:W-:Y:S01]  /*53d0*/  STG.E.U16 desc[UR36][R2.64], R4 ;  /* 0x0000000402007986 */ /* 0x0001e2000c101524 */
[----:B------:R-:W-:Y:S05]  /*53e0*/  BRA `(.L_x_27066) ;  /* 0x0000000800c87947 */ /* 0x000fea0003800000 */
.L_x_27062:
        /* <DEDUP_REMOVED lines=9> */
.L_x_27070:
[----:B------:R-:W-:-:S04]  /*5480*/  I2FP.F32.U32 R0, R4 ;  /* 0x0000000400007245 */ /* 0x000fc80000201000 */
[----:B------:R-:W-:-:S05]  /*5490*/  F2FP.F16.F32.PACK_AB R0, RZ, R0 ;  /* 0x00000000ff00723e */ /* 0x000fca00000000ff */
[----:B------:R0:W-:Y:S01]  /*54a0*/  STG.E.U16 desc[UR36][R2.64], R0 ;  /* 0x0000000002007986 */ /* 0x0001e2000c101524 */
[----:B------:R-:W-:Y:S05]  /*54b0*/  BRA `(.L_x_27066) ;  /* 0x0000000800947947 */ /* 0x000fea0003800000 */
.L_x_27069:
        /* <DEDUP_REMOVED lines=10> */
.L_x_27072:
[----:B------:R-:W-:-:S04]  /*5560*/  I2FP.F32.U32 R4, R4 ;  /* 0x0000000400047245 */ /* 0x000fc80000201000 */
[----:B------:R-:W-:-:S04]  /*5570*/  F2FP.F16.F32.PACK_AB R5, RZ, R4 ;  /* 0x00000004ff05723e */ /* 0x000fc800000000ff */
[----:B------:R-:W-:-:S05]  /*5580*/  PRMT R5, R5, 0x5410, RZ ;  /* 0x0000541005057816 */ /* 0x000fca00000000ff */
[----:B------:R0:W-:Y:S01]  /*5590*/  STG.E desc[UR36][R2.64], R5 ;  /* 0x0000000502007986 */ /* 0x0001e2000c101924 */
[----:B------:R-:W-:Y:S05]  /*55a0*/  BRA `(.L_x_27066) ;  /* 0x0000000800587947 */ /* 0x000fea0003800000 */
.L_x_27071:
[----:B------:R-:W0:Y:S02]  /*55b0*/  I2F.F64.U32 R4, R4 ;  /* 0x0000000400047312 */ /* 0x000e240000201800 */
[----:B0-----:R0:W-:Y:S01]  /*55c0*/  STG.E.64 desc[UR36][R2.64], R4 ;  /* 0x0000000402007986 */ /* 0x0011e2000c101b24 */
[----:B------:R-:W-:Y:S05]  /*55d0*/  BRA `(.L_x_27066) ;  /* 0x00000008004c7947 */ /* 0x000fea0003800000 */
.L_x_27061:
        /* <DEDUP_REMOVED lines=12> */
.L_x_27076:
        /* <DEDUP_REMOVED lines=17> */
.L_x_27078:
[----:B------:R-:W-:Y:S05]  /*57b0*/  BSYNC.RECONVERGENT B0 ;  /* 0x0000000000007941 */ /* 0x000fea0003800200 */
.L_x_27077:
[----:B------:R0:W-:Y:S01]  /*57c0*/  STG.E.U8 desc[UR36][R2.64], R0 ;  /* 0x0000000002007986 */ /* 0x0001e2000c101124 */
[----:B------:R-:W-:Y:S05]  /*57d0*/  BRA `(.L_x_27066) ;  /* 0x0000000400cc7947 */ /* 0x000fea0003800000 */
.L_x_27075:
        /* <DEDUP_REMOVED lines=17> */
.L_x_27080:
[----:B------:R-:W-:Y:S05]  /*58f0*/  BSYNC.RECONVERGENT B0 ;  /* 0x0000000000007941 */ /* 0x000fea0003800200 */
.L_x_27079:
[----:B------:R0:W-:Y:S01]  /*5900*/  STG.E.U8 desc[UR36][R2.64], R0 ;  /* 0x0000000002007986 */ /* 0x0001e2000c101124 */
[----:B------:R-:W-:Y:S05]  /*5910*/  BRA `(.L_x_27066) ;  /* 0x00000004007c7947 */ /* 0x000fea0003800000 */
.L_x_27074:
        /* <DEDUP_REMOVED lines=21> */
.L_x_27082:
[----:B------:R-:W-:-:S05]  /*5a70*/  IMAD.MOV.U32 R5, RZ, RZ, RZ ;  /* 0x000000ffff057224 */ /* 0x000fca00078e00ff */
[----:B------:R0:W-:Y:S01]  /*5a80*/  STG.E.64 desc[UR36][R2.64], R4 ;  /* 0x0000000402007986 */ /* 0x0001e2000c101b24 */
[----:B------:R-:W-:Y:S05]  /*5a90*/  BRA `(.L_x_27066) ;  /* 0x00000004001c7947 */ /* 0x000fea0003800000 */
.L_x_27081:
[----:B------:R0:W-:Y:S01]  /*5aa0*/  STG.E desc[UR36][R2.64], R4 ;  /* 0x0000000402007986 */ /* 0x0001e2000c101924 */
[----:B------:R-:W-:Y:S05]  /*5ab0*/  BRA `(.L_x_27066) ;  /* 0x0000000400147947 */ /* 0x000fea0003800000 */
.L_x_27073:
        /* <DEDUP_REMOVED lines=8> */
.L_x_27084:
[----:B------:R-:W-:Y:S01]  /*5b40*/  CS2R R6, SRZ ;  /* 0x0000000000067805 */ /* 0x000fe2000001ff00 */
[----:B------:R-:W0:Y:S04]  /*5b50*/  I2F.F64.U32 R4, R4 ;  /* 0x0000000400047312 */ /* 0x000e280000201800 */
[----:B0-----:R4:W-:Y:S01]  /*5b60*/  STG.E.128 desc[UR36][R2.64], R4 ;  /* 0x0000000402007986 */ /* 0x0019e2000c101d24 */
[----:B------:R-:W-:Y:S05]  /*5b70*/  BRA `(.L_x_27066) ;  /* 0x0000000000e47947 */ /* 0x000fea0003800000 */
.L_x_27083:
[----:B------:R-:W-:-:S09]  /*5b80*/  UISETP.NE.AND UP0, UPT, UR4, 0xf, UPT ;  /* 0x0000000f0400788c */ /* 0x000fd2000bf05270 */
[----:B------:R-:W-:Y:S05]  /*5b90*/  BRA.U !UP0, `(.L_x_27085) ;  /* 0x0000000108d07547 */ /* 0x000fea000b800000 */
[----:B------:R-:W-:-:S09]  /*5ba0*/  UISETP.NE.AND UP0, UPT, UR4, 0x17, UPT ;  /* 0x000000170400788c */ /* 0x000fd2000bf05270 */
[----:B------:R-:W-:Y:S05]  /*5bb0*/  BRA.U !UP0, `(.L_x_27086) ;  /* 0x0000000108847547 */ /* 0x000fea000b800000 */
[----:B------:R-:W-:-:S09]  /*5bc0*/  UISETP.NE.AND UP0, UPT, UR4, 0x18, UPT ;  /* 0x000000180400788c */ /* 0x000fd2000bf05270 */
[----:B------:R-:W-:Y:S05]  /*5bd0*/  BRA.U !UP0, `(.L_x_27087) ;  /* 0x0000000108447547 */ /* 0x000fea000b800000 */
.L_x_27065:
        /* <DEDUP_REMOVED lines=16> */
.L_x_27088:
[----:B------:R-:W-:Y:S05]  /*5ce0*/  BRA `(.L_x_27066) ;  /* 0x0000000000887947 */ /* 0x000fea0003800000 */
.L_x_27087:
        /* <DEDUP_REMOVED lines=11> */
.L_x_27090:
[----:B------:R-:W-:Y:S05]  /*5da0*/  BSYNC.RECONVERGENT B0 ;  /* 0x0000000000007941 */ /* 0x000fea0003800200 */
.L_x_27089:
[----:B------:R3:W-:Y:S01]  /*5db0*/  STG.E.U8 desc[UR36][R2.64], R5 ;  /* 0x0000000502007986 */ /* 0x0007e2000c101124 */
[----:B------:R-:W-:Y:S05]  /*5dc0*/  BRA `(.L_x_27066) ;  /* 0x0000000000507947 */ /* 0x000fea0003800000 */
.L_x_27086:
        /* <DEDUP_REMOVED lines=12> */
.L_x_27091:
[----:B------:R-:W-:Y:S01]  /*5e90*/  IMAD.MOV.U32 R5, RZ, RZ, 0x7f ;  /* 0x0000007fff057424 */ /* 0x000fe200078e00ff */
[----:B------:R-:W-:-:S04]  /*5ea0*/  ISETP.GT.U32.AND P0, PT, R7, 0x7f800000, PT ;  /* 0x7f8000000700780c */ /* 0x000fc80003f04070 */
[----:B------:R-:W-:-:S05]  /*5eb0*/  SEL R5, R5, 0x7c, P0 ;  /* 0x0000007c05057807 */ /* 0x000fca0000000000 */
[----:B------:R2:W-:Y:S01]  /*5ec0*/  STG.E.U8 desc[UR36][R2.64], R5 ;  /* 0x0000000502007986 */ /* 0x0005e2000c101124 */
[----:B------:R-:W-:Y:S05]  /*5ed0*/  BRA `(.L_x_27066) ;  /* 0x00000000000c7947 */ /* 0x000fea0003800000 */
.L_x_27085:
[----:B------:R-:W-:-:S04]  /*5ee0*/  I2FP.F32.U32 R0, R4 ;  /* 0x0000000400007245 */ /* 0x000fc80000201000 */
[----:B------:R-:W-:-:S05]  /*5ef0*/  F2FP.BF16.F32.PACK_AB R0, RZ, R0 ;  /* 0x00000000ff00723e */ /* 0x000fca00000010ff */
[----:B------:R0:W-:Y:S02]  /*5f00*/  STG.E.U16 desc[UR36][R2.64], R0 ;  /* 0x0000000002007986 */ /* 0x0001e4000c101524 */
.L_x_27066:
[----:B------:R-:W-:Y:S05]  /*5f10*/  BSYNC.RECONVERGENT B6 ;  /* 0x0000000000067941 */ /* 0x000fea0003800200 */
.L_x_27060:
[----:B------:R-:W-:-:S07]  /*5f20*/  VIADD R17, R17, 0x80 ;  /* 0x0000008011117836 */ /* 0x000fce0000000000 */
.L_x_27025:
[----:B------:R-:W-:Y:S05]  /*5f30*/  BSYNC.RECONVERGENT B7 ;  /* 0x0000000000077941 */ /* 0x000fea0003800200 */
.L_x_27024:
        /* <DEDUP_REMOVED lines=307> */
.L_x_27094:
        /* <DEDUP_REMOVED lines=16> */
.L_x_27098:
[----:B------:R0:W5:Y:S01]  /*7370*/  LDG.E.U8 R7, desc[UR36][R4.64] ;  /* 0x0000002404077981 */ /* 0x000162000c1e1100 */
[----:B------:R-:W-:Y:S05]  /*7380*/  BRA `(.L_x_27100) ;  /* 0x0000000c005c7947 */ /* 0x000fea0003800000 */
.L_x_27097:
        /* <DEDUP_REMOVED lines=8> */
.L_x_27102:
[----:B------:R3:W5:Y:S01]  /*7410*/  LDG.E.U8 R7, desc[UR36][R4.64] ;  /* 0x0000002404077981 */ /* 0x000762000c1e1100 */
[----:B------:R-:W-:Y:S05]  /*7420*/  BRA `(.L_x_27100) ;  /* 0x0000000c00347947 */ /* 0x000fea0003800000 */
.L_x_27101:
[----:B------:R2:W5:Y:S01]  /*7430*/  LDG.E.U16 R7, desc[UR36][R4.64] ;  /* 0x0000002404077981 */ /* 0x000562000c1e1500 */
[----:B------:R-:W-:Y:S05]  /*7440*/  BRA `(.L_x_27100) ;  /* 0x0000000c002c7947 */ /* 0x000fea0003800000 */
.L_x_27096:
        /* <DEDUP_REMOVED lines=10> */
.L_x_27104:
[----:B------:R-:W2:Y:S02]  /*74f0*/  LDG.E.U16 R2, desc[UR36][R4.64] ;  /* 0x0000002404027981 */ /* 0x000ea4000c1e1500 */
[----:B--2---:R-:W-:-:S06]  /*7500*/  HADD2.F32 R2, -RZ, R2.H0_H0 ;  /* 0x20000002ff027230 */ /* 0x004fcc0000004100 */
[----:B------:R-:W0:Y:S02]  /*7510*/  F2I.S64.TRUNC R2, R2 ;  /* 0x0000000200027311 */ /* 0x000e24000020d900 */
[----:B0-----:R-:W-:Y:S01]  /*7520*/  PRMT R7, R2, 0x7610, R7 ;  /* 0x0000761002077816 */ /* 0x001fe20000000007 */
[----:B------:R-:W-:Y:S06]  /*7530*/  BRA `(.L_x_27100) ;  /* 0x0000000800f07947 */ /* 0x000fec0003800000 */
.L_x_27103:
        /* <DEDUP_REMOVED lines=10> */
.L_x_27106:
[----:B------:R-:W2:Y:S02]  /*75e0*/  LDG.E.U16 R4, desc[UR36][R4.64] ;  /* 0x0000002404047981 */ /* 0x000ea4000c1e1500 */
[----:B--2---:R-:W-:-:S06]  /*75f0*/  HADD2.F32 R2, -RZ, R4.H0_H0 ;  /* 0x20000004ff027230 */ /* 0x004fcc0000004100 */
[----:B------:R-:W0:Y:S02]  /*7600*/  F2I.S64.TRUNC R2, R2 ;  /* 0x0000000200027311 */ /* 0x000e24000020d900 */
[----:B0-----:R-:W-:Y:S01]  /*7610*/  PRMT R7, R2, 0x7610, R7 ;  /* 0x0000761002077816 */ /* 0x001fe20000000007 */
[----:B------:R-:W-:Y:S06]  /*7620*/  BRA `(.L_x_27100) ;  /* 0x0000000800b47947 */ /* 0x000fec0003800000 */
.L_x_27105:
[----:B------:R-:W2:Y:S02]  /*7630*/  LDG.E.64 R2, desc[UR36][R4.64] ;  /* 0x0000002404027981 */ /* 0x000ea4000c1e1b00 */
[----:B--2---:R-:W0:Y:S02]  /*7640*/  F2I.S64.F64.TRUNC R2, R2 ;  /* 0x0000000200027311 */ /* 0x004e24000030d900 */
[----:B0-----:R-:W-:Y:S01]  /*7650*/  PRMT R7, R2, 0x7610, R7 ;  /* 0x0000761002077816 */ /* 0x001fe20000000007 */
[----:B------:R-:W-:Y:S06]  /*7660*/  BRA `(.L_x_27100) ;  /* 0x0000000800a47947 */ /* 0x000fec0003800000 */
.L_x_27095:
        /* <DEDUP_REMOVED lines=12> */
.L_x_27109:
[----:B------:R-:W2:Y:S02]  /*7730*/  LDG.E.64 R4, desc[UR36][R4.64] ;  /* 0x0000002404047981 */ /* 0x000ea4000c1e1b00 */
[----:B--2---:R-:W0:Y:S02]  /*7740*/  F2I.S64.F64.TRUNC R2, R4 ;  /* 0x0000000400027311 */ /* 0x004e24000030d900 */
[----:B0-----:R-:W-:Y:S01]  /*7750*/  PRMT R7, R2, 0x7610, R7 ;  /* 0x0000761002077816 */ /* 0x001fe20000000007 */
[----:B------:R-:W-:Y:S06]  /*7760*/  BRA `(.L_x_27100) ;  /* 0x0000000800647947 */ /* 0x000fec0003800000 */
.L_x_27108:
        /* <DEDUP_REMOVED lines=27> */
.L_x_27111:
        /* <DEDUP_REMOVED lines=14> */
.L_x_27110:
[----:B------:R-:W2:Y:S02]  /*7a00*/  LDG.E.U16 R2, desc[UR36][R4.64] ;  /* 0x0000002404027981 */ /* 0x000ea4000c1e1500 */
[----:B--2---:R-:W-:-:S06]  /*7a10*/  IMAD.U32 R2, R2, 0x10000, RZ ;  /* 0x0001000002027824 */ /* 0x004fcc00078e00ff */
[----:B------:R-:W0:Y:S02]  /*7a20*/  F2I.S64.TRUNC R2, R2 ;  /* 0x0000000200027311 */ /* 0x000e24000020d900 */
[----:B0-----:R-:W-:Y:S01]  /*7a30*/  PRMT R7, R2, 0x7610, R7 ;  /* 0x0000761002077816 */ /* 0x001fe20000000007 */
[----:B------:R-:W-:Y:S06]  /*7a40*/  BRA `(.L_x_27100) ;  /* 0x0000000400ac7947 */ /* 0x000fec0003800000 */
.L_x_27107:
        /* <DEDUP_REMOVED lines=10> */
.L_x_27114:
        /* <DEDUP_REMOVED lines=21> */
.L_x_27118:
[----:B------:R-:W-:Y:S05]  /*7c40*/  BSYNC.RECONVERGENT B1 ;  /* 0x0000000000017941 */ /* 0x000fea0003800200 */
.L_x_27117:
[----:B------:R-:W-:Y:S01]  /*7c50*/  IMAD.SHL.U32 R0, R0, 0x100000, RZ ;  /* 0x0010000000007824 */ /* 0x000fe200078e00ff */
[----:B------:R-:W-:-:S04]  /*7c60*/  LEA R2, R2, 0x3b800000, 0x17 ;  /* 0x3b80000002027811 */ /* 0x000fc800078eb8ff */
[----:B------:R-:W-:-:S07]  /*7c70*/  LOP3.LUT R2, R2, R0, R7, 0xfe, !PT ;  /* 0x0000000002027212 */ /* 0x000fce00078efe07 */
.L_x_27116:
[----:B------:R-:W-:Y:S05]  /*7c80*/  BSYNC.RECONVERGENT B0 ;  /* 0x0000000000007941 */ /* 0x000fea0003800200 */
.L_x_27115:
[----:B------:R-:W0:Y:S02]  /*7c90*/  F2I.S64.TRUNC R2, R2 ;  /* 0x0000000200027311 */ /* 0x000e24000020d900 */
[----:B0-----:R-:W-:Y:S01]  /*7ca0*/  PRMT R7, R2, 0x7610, R7 ;  /* 0x0000761002077816 */ /* 0x001fe20000000007 */
[----:B------:R-:W-:Y:S06]  /*7cb0*/  BRA `(.L_x_27100) ;  /* 0x0000000400107947 */ /* 0x000fec0003800000 */
.L_x_27113:
        /* <DEDUP_REMOVED lines=21> */
.L_x_27122:
[----:B------:R-:W-:Y:S05]  /*7e10*/  BSYNC.RECONVERGENT B1 ;  /* 0x0000000000017941 */ /* 0x000fea0003800200 */
.L_x_27121:
[----:B------:R-:W-:Y:S02]  /*7e20*/  SHF.L.U32 R0, R0, 0x15, RZ ;  /* 0x0000001500007819 */ /* 0x000fe400000006ff */
[----:B------:R-:W-:-:S04]  /*7e30*/  LEA R2, R2, 0x37800000, 0x17 ;  /* 0x3780000002027811 */ /* 0x000fc800078eb8ff */
[----:B------:R-:W-:-:S07]  /*7e40*/  LOP3.LUT R2, R2, R0, R7, 0xfe, !PT ;  /* 0x0000000002027212 */ /* 0x000fce00078efe07 */
.L_x_27120:
[----:B------:R-:W-:Y:S05]  /*7e50*/  BSYNC.RECONVERGENT B0 ;  /* 0x0000000000007941 */ /* 0x000fea0003800200 */
.L_x_27119:
[----:B------:R-:W0:Y:S02]  /*7e60*/  F2I.S64.TRUNC R2, R2 ;  /* 0x0000000200027311 */ /* 0x000e24000020d900 */
[----:B0-----:R-:W-:Y:S01]  /*7e70*/  PRMT R7, R2, 0x7610, R7 ;  /* 0x0000761002077816 */ /* 0x001fe20000000007 */
[----:B------:R-:W-:Y:S06]  /*7e80*/  BRA `(.L_x_27100) ;  /* 0x00000000009c7947 */ /* 0x000fec0003800000 */
.L_x_27112:
        /* <DEDUP_REMOVED lines=14> */
.L_x_27126:
[----:B------:R-:W-:Y:S05]  /*7f70*/  BSYNC.RECONVERGENT B0 ;  /* 0x0000000000007941 */ /* 0x000fea0003800200 */
.L_x_27125:
[----:B------:R-:W0:Y:S02]  /*7f80*/  F2I.S64.TRUNC R2, R2 ;  /* 0x0000000200027311 */ /* 0x000e24000020d900 */
[----:B0-----:R-:W-:Y:S01]  /*7f90*/  PRMT R7, R2, 0x7610, R7 ;  /* 0x0000761002077816 */ /* 0x001fe20000000007 */
[----:B------:R-:W-:Y:S06]  /*7fa0*/  BRA `(.L_x_27100) ;  /* 0x0000000000547947 */ /* 0x000fec0003800000 */
.L_x_27099:
        /* <DEDUP_REMOVED lines=16> */
.L_x_27127:
[----:B------:R-:W-:Y:S01]  /*80b0*/  PRMT R7, RZ, 0x7610, R7 ;  /* 0x00007610ff077816 */ /* 0x000fe20000000007 */
[----:B------:R-:W-:Y:S06]  /*80c0*/  BRA `(.L_x_27100) ;  /* 0x00000000000c7947 */ /* 0x000fec0003800000 */
.L_x_27124:
[----:B------:R0:W5:Y:S01]  /*80d0*/  LDG.E.U8 R7, desc[UR36][R4.64] ;  /* 0x0000002404077981 */ /* 0x000162000c1e1100 */
[----:B------:R-:W-:Y:S05]  /*80e0*/  BRA `(.L_x_27100) ;  /* 0x0000000000047947 */ /* 0x000fea0003800000 */
.L_x_27123:
[----:B------:R0:W5:Y:S02]  /*80f0*/  LDG.E.U8 R7, desc[UR36][R4.64] ;  /* 0x0000002404077981 */ /* 0x000164000c1e1100 */
.L_x_27100:
        /* <DEDUP_REMOVED lines=19> */
.L_x_27132:
[----:B------:R0:W-:Y:S01]  /*8230*/  STG.E.U8 desc[UR36][R2.64], R4 ;  /* 0x0000000402007986 */ /* 0x0001e2000c101124 */
[----:B------:R-:W-:Y:S05]  /*8240*/  BRA `(.L_x_27134) ;  /* 0x0000000800fc7947 */ /* 0x000fea0003800000 */
.L_x_27131:
        /* <DEDUP_REMOVED lines=9> */
.L_x_27136:
[----:B------:R0:W-:Y:S01]  /*82e0*/  STG.E desc[UR36][R2.64], R4 ;  /* 0x0000000402007986 */ /* 0x0001e2000c101924 */
[----:B------:R-:W-:Y:S05]  /*82f0*/  BRA `(.L_x_27134) ;  /* 0x0000000800d07947 */ /* 0x000fea0003800000 */
.L_x_27135:
[----:B------:R0:W-:Y:S01]  /*8300*/  STG.E.U16 desc[UR36][R2.64], R4 ;  /* 0x0000000402007986 */ /* 0x0001e2000c101524 */
[----:B------:R-:W-:Y:S05]  /*8310*/  BRA `(.L_x_27134) ;  /* 0x0000000800c87947 */ /* 0x000fea0003800000 */
.L_x_27130:
        /* <DEDUP_REMOVED lines=9> */
.L_x_27138:
[----:B------:R-:W-:-:S04]  /*83b0*/  I2FP.F32.U32 R0, R4 ;  /* 0x0000000400007245 */ /* 0x000fc80000201000 */
[----:B------:R-:W-:-:S05]  /*83c0*/  F2FP.F16.F32.PACK_AB R0, RZ, R0 ;  /* 0x00000000ff00723e */ /* 0x000fca00000000ff */
[----:B------:R0:W-:Y:S01]  /*83d0*/  STG.E.U16 desc[UR36][R2.64], R0 ;  /* 0x0000000002007986 */ /* 0x0001e2000c101524 */
[----:B------:R-:W-:Y:S05]  /*83e0*/  BRA `(.L_x_27134) ;  /* 0x0000000800947947 */ /* 0x000fea0003800000 */
.L_x_27137:
        /* <DEDUP_REMOVED lines=10> */
.L_x_27140:
[----:B------:R-:W-:-:S04]  /*8490*/  I2FP.F32.U32 R4, R4 ;  /* 0x0000000400047245 */ /* 0x000fc80000201000 */
[----:B------:R-:W-:-:S04]  /*84a0*/  F2FP.F16.F32.PACK_AB R5, RZ, R4 ;  /* 0x00000004ff05723e */ /* 0x000fc800000000ff */
[----:B------:R-:W-:-:S05]  /*84b0*/  PRMT R5, R5, 0x5410, RZ ;  /* 0x0000541005057816 */ /* 0x000fca00000000ff */
[----:B------:R0:W-:Y:S01]  /*84c0*/  STG.E desc[UR36][R2.64], R5 ;  /* 0x0000000502007986 */ /* 0x0001e2000c101924 */
[----:B------:R-:W-:Y:S05]  /*84d0*/  BRA `(.L_x_27134) ;  /* 0x0000000800587947 */ /* 0x000fea0003800000 */
.L_x_27139:
[----:B------:R-:W0:Y:S02]  /*84e0*/  I2F.F64.U32 R4, R4 ;  /* 0x0000000400047312 */ /* 0x000e240000201800 */
[----:B0-----:R0:W-:Y:S01]  /*84f0*/  STG.E.64 desc[UR36][R2.64], R4 ;  /* 0x0000000402007986 */ /* 0x0011e2000c101b24 */
[----:B------:R-:W-:Y:S05]  /*8500*/  BRA `(.L_x_27134) ;  /* 0x00000008004c7947 */ /* 0x000fea0003800000 */
.L_x_27129:
        /* <DEDUP_REMOVED lines=12> */
.L_x_27144:
        /* <DEDUP_REMOVED lines=17> */
.L_x_27146:
[----:B------:R-:W-:Y:S05]  /*86e0*/  BSYNC.RECONVERGENT B0 ;  /* 0x0000000000007941 */ /* 0x000fea0003800200 */
.L_x_27145:
[----:B------:R0:W-:Y:S01]  /*86f0*/  STG.E.U8 desc[UR36][R2.64], R0 ;  /* 0x0000000002007986 */ /* 0x0001e2000c101124 */
[----:B------:R-:W-:Y:S05]  /*8700*/  BRA `(.L_x_27134) ;  /* 0x0000000400cc7947 */ /* 0x000fea0003800000 */
.L_x_27143:
        /* <DEDUP_REMOVED lines=17> */
.L_x_27148:
[----:B------:R-:W-:Y:S05]  /*8820*/  BSYNC.RECONVERGENT B0 ;  /* 0x0000000000007941 */ /* 0x000fea0003800200 */
.L_x_27147:
[----:B------:R0:W-:Y:S01]  /*8830*/  STG.E.U8 desc[UR36][R2.64], R0 ;  /* 0x0000000002007986 */ /* 0x0001e2000c101124 */
[----:B------:R-:W-:Y:S05]  /*8840*/  BRA `(.L_x_27134) ;  /* 0x00000004007c7947 */ /* 0x000fea0003800000 */
.L_x_27142:
        /* <DEDUP_REMOVED lines=21> */
.L_x_27150:
[----:B------:R-:W-:-:S05]  /*89a0*/  HFMA2 R5, -RZ, RZ, 0, 0 ;  /* 0x00000000ff057431 */ /* 0x000fca00000001ff */
[----:B------:R0:W-:Y:S01]  /*89b0*/  STG.E.64 desc[UR36][R2.64], R4 ;  /* 0x0000000402007986 */ /* 0x0001e2000c101b24 */
[----:B------:R-:W-:Y:S05]  /*89c0*/  BRA `(.L_x_27134) ;  /* 0x00000004001c7947 */ /* 0x000fea0003800000 */
.L_x_27149:
[----:B------:R0:W-:Y:S01]  /*89d0*/  STG.E desc[UR36][R2.64], R4 ;  /* 0x0000000402007986 */ /* 0x0001e2000c101924 */
[----:B------:R-:W-:Y:S05]  /*89e0*/  BRA `(.L_x_27134) ;  /* 0x0000000400147947 */ /* 0x000fea0003800000 */
.L_x_27141:
        /* <DEDUP_REMOVED lines=8> */
.L_x_27152:
[----:B------:R-:W-:Y:S01]  /*8a70*/  CS2R R6, SRZ ;  /* 0x0000000000067805 */ /* 0x000fe2000001ff00 */
[----:B------:R-:W0:Y:S04]  /*8a80*/  I2F.F64.U32 R4, R4 ;  /* 0x0000000400047312 */ /* 0x000e280000201800 */
[----:B0-----:R4:W-:Y:S01]  /*8a90*/  STG.E.128 desc[UR36][R2.64], R4 ;  /* 0x0000000402007986 */ /* 0x0019e2000c101d24 */
[----:B------:R-:W-:Y:S05]  /*8aa0*/  BRA `(.L_x_27134) ;  /* 0x0000000000e47947 */ /* 0x000fea0003800000 */
.L_x_27151:
[----:B------:R-:W-:-:S09]  /*8ab0*/  UISETP.NE.AND UP0, UPT, UR4, 0xf, UPT ;  /* 0x0000000f0400788c */ /* 0x000fd2000bf05270 */
[----:B------:R-:W-:Y:S05]  /*8ac0*/  BRA.U !UP0, `(.L_x_27153) ;  /* 0x0000000108d07547 */ /* 0x000fea000b800000 */
[----:B------:R-:W-:-:S09]  /*8ad0*/  UISETP.NE.AND UP0, UPT, UR4, 0x17, UPT ;  /* 0x000000170400788c */ /* 0x000fd2000bf05270 */
[----:B------:R-:W-:Y:S05]  /*8ae0*/  BRA.U !UP0, `(.L_x_27154) ;  /* 0x0000000108847547 */ /* 0x000fea000b800000 */
[----:B------:R-:W-:-:S09]  /*8af0*/  UISETP.NE.AND UP0, UPT, UR4, 0x18, UPT ;  /* 0x000000180400788c */ /* 0x000fd2000bf05270 */
[----:B------:R-:W-:Y:S05]  /*8b00*/  BRA.U !UP0, `(.L_x_27155) ;  /* 0x0000000108447547 */ /* 0x000fea000b800000 */
.L_x_27133:
        /* <DEDUP_REMOVED lines=16> */
.L_x_27156:
[----:B------:R-:W-:Y:S05]  /*8c10*/  BRA `(.L_x_27134) ;  /* 0x0000000000887947 */ /* 0x000fea0003800000 */
.L_x_27155:
        /* <DEDUP_REMOVED lines=11> */
.L_x_27158:
[----:B------:R-:W-:Y:S05]  /*8cd0*/  BSYNC.RECONVERGENT B0 ;  /* 0x0000000000007941 */ /* 0x000fea0003800200 */
.L_x_27157:
[----:B------:R3:W-:Y:S01]  /*8ce0*/  STG.E.U8 desc[UR36][R2.64], R5 ;  /* 0x0000000502007986 */ /* 0x0007e2000c101124 */
[----:B------:R-:W-:Y:S05]  /*8cf0*/  BRA `(.L_x_27134) ;  /* 0x0000000000507947 */ /* 0x000fea0003800000 */
.L_x_27154:
        /* <DEDUP_REMOVED lines=12> */
.L_x_27159:
[----:B------:R-:W-:Y:S01]  /*8dc0*/  IMAD.MOV.U32 R5, RZ, RZ, 0x7f ;  /* 0x0000007fff057424 */ /* 0x000fe200078e00ff */
[----:B------:R-:W-:-:S04]  /*8dd0*/  ISETP.GT.U32.AND P0, PT, R7, 0x7f800000, PT ;  /* 0x7f8000000700780c */ /* 0x000fc80003f04070 */
[----:B------:R-:W-:-:S05]  /*8de0*/  SEL R5, R5, 0x7c, P0 ;  /* 0x0000007c05057807 */ /* 0x000fca0000000000 */
[----:B------:R2:W-:Y:S01]  /*8df0*/  STG.E.U8 desc[UR36][R2.64], R5 ;  /* 0x0000000502007986 */ /* 0x0005e2000c101124 */
[----:B------:R-:W-:Y:S05]  /*8e00*/  BRA `(.L_x_27134) ;  /* 0x00000000000c7947 */ /* 0x000fea0003800000 */
.L_x_27153:
[----:B------:R-:W-:-:S04]  /*8e10*/  I2FP.F32.U32 R0, R4 ;  /* 0x0000000400007245 */ /* 0x000fc80000201000 */
[----:B------:R-:W-:-:S05]  /*8e20*/  F2FP.BF16.F32.PACK_AB R0, RZ, R0 ;  /* 0x00000000ff00723e */ /* 0x000fca00000010ff */
[----:B------:R0:W-:Y:S02]  /*8e30*/  STG.E.U16 desc[UR36][R2.64], R0 ;  /* 0x0000000002007986 */ /* 0x0001e4000c101524 */
.L_x_27134:
[----:B------:R-:W-:Y:S05]  /*8e40*/  BSYNC.RECONVERGENT B6 ;  /* 0x0000000000067941 */ /* 0x000fea0003800200 */
.L_x_27128:
[----:B------:R-:W-:-:S07]  /*8e50*/  IADD3 R17, PT, PT, R17, 0x80, RZ ;  /* 0x0000008011117810 */ /* 0x000fce0007ffe0ff */
.L_x_27093:
[----:B------:R-:W-:Y:S05]  /*8e60*/  BSYNC.RECONVERGENT B7 ;  /* 0x0000000000077941 */ /* 0x000fea0003800200 */
.L_x_27092:
        /* <DEDUP_REMOVED lines=306> */
.L_x_27160:
        /* <DEDUP_REMOVED lines=18> */
.L_x_27164:
[----:B------:R4:W5:Y:S01]  /*a2b0*/  LDG.E.U8 R7, desc[UR36][R4.64] ;  /* 0x0000002404077981 */ /* 0x000962000c1e1100 */
[----:B------:R-:W-:Y:S05]  /*a2c0*/  BRA `(.L_x_27166) ;  /* 0x0000000c005c7947 */ /* 0x000fea0003800000 */
.L_x_27163:
        /* <DEDUP_REMOVED lines=8> */
.L_x_27168:
[----:B------:R2:W5:Y:S01]  /*a350*/  LDG.E.U8 R7, desc[UR36][R4.64] ;  /* 0x0000002404077981 */ /* 0x000562000c1e1100 */
[----:B------:R-:W-:Y:S05]  /*a360*/  BRA `(.L_x_27166) ;  /* 0x0000000c00347947 */ /* 0x000fea0003800000 */
.L_x_27167:
[----:B------:R0:W5:Y:S01]  /*a370*/  LDG.E.U16 R7, desc[UR36][R4.64] ;  /* 0x0000002404077981 */ /* 0x000162000c1e1500 */
[----:B------:R-:W-:Y:S05]  /*a380*/  BRA `(.L_x_27166) ;  /* 0x0000000c002c7947 */ /* 0x000fea0003800000 */
.L_x_27162:
        /* <DEDUP_REMOVED lines=10> */
.L_x_27170:
[----:B------:R-:W2:Y:S02]  /*a430*/  LDG.E.U16 R2, desc[UR36][R4.64] ;  /* 0x0000002404027981 */ /* 0x000ea4000c1e1500 */
[----:B--2---:R-:W-:-:S06]  /*a440*/  HADD2.F32 R2, -RZ, R2.H0_H0 ;  /* 0x20000002ff027230 */ /* 0x004fcc0000004100 */
[----:B------:R-:W0:Y:S02]  /*a450*/  F2I.S64.TRUNC R2, R2 ;  /* 0x0000000200027311 */ /* 0x000e24000020d900 */
[----:B0-----:R-:W-:Y:S01]  /*a460*/  PRMT R7, R2, 0x7610, R7 ;  /* 0x0000761002077816 */ /* 0x001fe20000000007 */
[----:B------:R-:W-:Y:S06]  /*a470*/  BRA `(.L_x_27166) ;  /* 0x0000000800f07947 */ /* 0x000fec0003800000 */
.L_x_27169:
        /* <DEDUP_REMOVED lines=10> */
.L_x_27172:
[----:B------:R-:W2:Y:S02]  /*a520*/  LDG.E.U16 R4, desc[UR36][R4.64] ;  /* 0x0000002404047981 */ /* 0x000ea4000c1e1500 */
[----:B--2---:R-:W-:-:S06]  /*a530*/  HADD2.F32 R2, -RZ, R4.H0_H0 ;  /* 0x20000004ff027230 */ /* 0x004fcc0000004100 */
[----:B------:R-:W0:Y:S02]  /*a540*/  F2I.S64.TRUNC R2, R2 ;  /* 0x0000000200027311 */ /* 0x000e24000020d900 */
[----:B0-----:R-:W-:Y:S01]  /*a550*/  PRMT R7, R2, 0x7610, R7 ;  /* 0x0000761002077816 */ /* 0x001fe20000000007 */
[----:B------:R-:W-:Y:S06]  /*a560*/  BRA `(.L_x_27166) ;  /* 0x0000000800b47947 */ /* 0x000fec0003800000 */
.L_x_27171:
[----:B------:R-:W2:Y:S02]  /*a570*/  LDG.E.64 R2, desc[UR36][R4.64] ;  /* 0x0000002404027981 */ /* 0x000ea4000c1e1b00 */
[----:B--2---:R-:W0:Y:S02]  /*a580*/  F2I.S64.F64.TRUNC R2, R2 ;  /* 0x0000000200027311 */ /* 0x004e24000030d900 */
[----:B0-----:R-:W-:Y:S01]  /*a590*/  PRMT R7, R2, 0x7610, R7 ;  /* 0x0000761002077816 */ /* 0x001fe20000000007 */
[----:B------:R-:W-:Y:S06]  /*a5a0*/  BRA `(.L_x_27166) ;  /* 0x0000000800a47947 */ /* 0x000fec0003800000 */
.L_x_27161:
        /* <DEDUP_REMOVED lines=12> */
.L_x_27175:
[----:B------:R-:W2:Y:S02]  /*a670*/  LDG.E.64 R4, desc[UR36][R4.64] ;  /* 0x0000002404047981 */ /* 0x000ea4000c1e1b00 */
[----:B--2---:R-:W0:Y:S02]  /*a680*/  F2I.S64.F64.TRUNC R2, R4 ;  /* 0x0000000400027311 */ /* 0x004e24000030d900 */
[----:B0-----:R-:W-:Y:S01]  /*a690*/  PRMT R7, R2, 0x7610, R7 ;  /* 0x0000761002077816 */ /* 0x001fe20000000007 */
[----:B------:R-:W-:Y:S06]  /*a6a0*/  BRA `(.L_x_27166) ;  /* 0x0000000800647947 */ /* 0x000fec0003800000 */
.L_x_27174:
        /* <DEDUP_REMOVED lines=27> */
.L_x_27177:
        /* <DEDUP_REMOVED lines=14> */
.L_x_27176:
[----:B------:R-:W2:Y:S02]  /*a940*/  LDG.E.U16 R2, desc[UR36][R4.64] ;  /* 0x0000002404027981 */ /* 0x000ea4000c1e1500 */
[----:B--2---:R-:W-:-:S06]  /*a950*/  IMAD.U32 R2, R2, 0x10000, RZ ;  /* 0x0001000002027824 */ /* 0x004fcc00078e00ff */
[----:B------:R-:W0:Y:S02]  /*a960*/  F2I.S64.TRUNC R2, R2 ;  /* 0x0000000200027311 */ /* 0x000e24000020d900 */
[----:B0-----:R-:W-:Y:S01]  /*a970*/  PRMT R7, R2, 0x7610, R7 ;  /* 0x0000761002077816 */ /* 0x001fe20000000007 */
[----:B------:R-:W-:Y:S06]  /*a980*/  BRA `(.L_x_27166) ;  /* 0x0000000400ac7947 */ /* 0x000fec0003800000 */
.L_x_27173:
        /* <DEDUP_REMOVED lines=10> */
.L_x_27180:
        /* <DEDUP_REMOVED lines=21> */
.L_x_27184:
[----:B------:R-:W-:Y:S05]  /*ab80*/  BSYNC.RECONVERGENT B1 ;  /* 0x0000000000017941 */ /* 0x000fea0003800200 */
.L_x_27183:
[----:B------:R-:W-:Y:S02]  /*ab90*/  SHF.L.U32 R0, R0, 0x14, RZ ;  /* 0x0000001400007819 */ /* 0x000fe400000006ff */
[----:B------:R-:W-:-:S04]  /*aba0*/  LEA R2, R2, 0x3b800000, 0x17 ;  /* 0x3b80000002027811 */ /* 0x000fc800078eb8ff */
[----:B------:R-:W-:-:S07]  /*abb0*/  LOP3.LUT R2, R2, R0, R7, 0xfe, !PT ;  /* 0x0000000002027212 */ /* 0x000fce00078efe07 */
.L_x_27182:
[----:B------:R-:W-:Y:S05]  /*abc0*/  BSYNC.RECONVERGENT B0 ;  /* 0x0000000000007941 */ /* 0x000fea0003800200 */
.L_x_27181:
[----:B------:R-:W0:Y:S02]  /*abd0*/  F2I.S64.TRUNC R2, R2 ;  /* 0x0000000200027311 */ /* 0x000e24000020d900 */
[----:B0-----:R-:W-:Y:S01]  /*abe0*/  PRMT R7, R2, 0x7610, R7 ;  /* 0x0000761002077816 */ /* 0x001fe20000000007 */
[----:B------:R-:W-:Y:S06]  /*abf0*/  BRA `(.L_x_27166) ;  /* 0x0000000400107947 */ /* 0x000fec0003800000 */
.L_x_27179:
        /* <DEDUP_REMOVED lines=21> */
.L_x_27188:
[----:B------:R-:W-:Y:S05]  /*ad50*/  BSYNC.RECONVERGENT B1 ;  /* 0x0000000000017941 */ /* 0x000fea0003800200 */
.L_x_27187:
[----:B------:R-:W-:Y:S01]  /*ad60*/  IMAD.SHL.U32 R0, R0, 0x200000, RZ ;  /* 0x0020000000007824 */ /* 0x000fe200078e00ff */
[----:B------:R-:W-:-:S04]  /*ad70*/  LEA R2, R2, 0x37800000, 0x17 ;  /* 0x3780000002027811 */ /* 0x000fc800078eb8ff */
[----:B------:R-:W-:-:S07]  /*ad80*/  LOP3.LUT R2, R2, R0, R7, 0xfe, !PT ;  /* 0x0000000002027212 */ /* 0x000fce00078efe07 */
.L_x_27186:
[----:B------:R-:W-:Y:S05]  /*ad90*/  BSYNC.RECONVERGENT B0 ;  /* 0x0000000000007941 */ /* 0x000fea0003800200 */
.L_x_27185:
[----:B------:R-:W0:Y:S02]  /*ada0*/  F2I.S64.TRUNC R2, R2 ;  /* 0x0000000200027311 */ /* 0x000e24000020d900 */
[----:B0-----:R-:W-:Y:S01]  /*adb0*/  PRMT R7, R2, 0x7610, R7 ;  /* 0x0000761002077816 */ /* 0x001fe20000000007 */
[----:B------:R-:W-:Y:S06]  /*adc0*/  BRA `(.L_x_27166) ;  /* 0x00000000009c7947 */ /* 0x000fec0003800000 */
.L_x_27178:
        /* <DEDUP_REMOVED lines=14> */
.L_x_27192:
[----:B------:R-:W-:Y:S05]  /*aeb0*/  BSYNC.RECONVERGENT B0 ;  /* 0x0000000000007941 */ /* 0x000fea0003800200 */
.L_x_27191:
[----:B------:R-:W0:Y:S02]  /*aec0*/  F2I.S64.TRUNC R2, R2 ;  /* 0x0000000200027311 */ /* 0x000e24000020d900 */
[----:B0-----:R-:W-:Y:S01]  /*aed0*/  PRMT R7, R2, 0x7610, R7 ;  /* 0x0000761002077816 */ /* 0x001fe20000000007 */
[----:B------:R-:W-:Y:S06]  /*aee0*/  BRA `(.L_x_27166) ;  /* 0x0000000000547947 */ /* 0x000fec0003800000 */
.L_x_27165:
        /* <DEDUP_REMOVED lines=16> */
.L_x_27193:
[----:B------:R-:W-:Y:S01]  /*aff0*/  PRMT R7, RZ, 0x7610, R7 ;  /* 0x00007610ff077816 */ /* 0x000fe20000000007 */
[----:B------:R-:W-:Y:S06]  /*b000*/  BRA `(.L_x_27166) ;  /* 0x00000000000c7947 */ /* 0x000fec0003800000 */
.L_x_27190:
[----:B------:R0:W5:Y:S01]  /*b010*/  LDG.E.U8 R7, desc[UR36][R4.64] ;  /* 0x0000002404077981 */ /* 0x000162000c1e1100 */
[----:B------:R-:W-:Y:S05]  /*b020*/  BRA `(.L_x_27166) ;  /* 0x0000000000047947 */ /* 0x000fea0003800000 */
.L_x_27189:
[----:B------:R0:W5:Y:S02]  /*b030*/  LDG.E.U8 R7, desc[UR36][R4.64] ;  /* 0x0000002404077981 */ /* 0x000164000c1e1100 */
.L_x_27166:
[----:B------:R-:W-:Y:S01]  /*b040*/  UPRMT UR4, UR41, 0x9910, URZ ;  /* 0x0000991029047896 */ /* 0x000fe200080000ff */
[----:B-----5:R-:W-:-:S03]  /*b050*/  LOP3.LUT P0, RZ, R18, 0xff, R7, 0xc8, !PT ;  /* 0x000000ff12ff7812 */ /* 0x020fc6000780c807 */
[----:B------:R-:W-:Y:S01]  /*b060*/  UISETP.GT.AND UP0, UPT, UR4, 0x9, UPT ;  /* 0x000000090400788c */ /* 0x000fe2000bf04270 */
[----:B------:R-:W-:-:S08]  /*b070*/  SEL R2, RZ, 0x1, !P0 ;  /* 0x00000001ff027807 */ /* 0x000fd00004000000 */
        /* <DEDUP_REMOVED lines=11> */
.L_x_27197:
[----:B------:R-:W-:Y:S01]  /*b130*/  STG.E.U8 desc[UR36][R16.64], R2 ;  /* 0x0000000210007986 */ /* 0x000fe2000c101124 */
[----:B------:R-:W-:Y:S05]  /*b140*/  EXIT ;  /* 0x000000000000794d */ /* 0x000fea0003800000 */
.L_x_27196:
        /* <DEDUP_REMOVED lines=9> */
.L_x_27200:
[----:B------:R-:W-:Y:S01]  /*b1e0*/  STG.E desc[UR36][R16.64], R2 ;  /* 0x0000000210007986 */ /* 0x000fe2000c101924 */
[----:B------:R-:W-:Y:S05]  /*b1f0*/  EXIT ;  /* 0x000000000000794d */ /* 0x000fea0003800000 */
.L_x_27199:
[----:B------:R-:W-:Y:S01]  /*b200*/  STG.E.U16 desc[UR36][R16.64], R2 ;  /* 0x0000000210007986 */ /* 0x000fe2000c101524 */
[----:B------:R-:W-:Y:S05]  /*b210*/  EXIT ;  /* 0x000000000000794d */ /* 0x000fea0003800000 */
.L_x_27195:
        /* <DEDUP_REMOVED lines=9> */
.L_x_27202:
[----:B------:R-:W-:-:S04]  /*b2b0*/  I2FP.F32.U32 R0, R2 ;  /* 0x0000000200007245 */ /* 0x000fc80000201000 */
[----:B------:R-:W-:-:S05]  /*b2c0*/  F2FP.F16.F32.PACK_AB R0, RZ, R0 ;  /* 0x00000000ff00723e */ /* 0x000fca00000000ff */
[----:B------:R-:W-:Y:S01]  /*b2d0*/  STG.E.U16 desc[UR36][R16.64], R0 ;  /* 0x0000000010007986 */ /* 0x000fe2000c101524 */
[----:B------:R-:W-:Y:S05]  /*b2e0*/  EXIT ;  /* 0x000000000000794d */ /* 0x000fea0003800000 */
.L_x_27201:
        /* <DEDUP_REMOVED lines=10> */
.L_x_27204:
[----:B------:R-:W-:-:S04]  /*b390*/  I2FP.F32.U32 R2, R2 ;  /* 0x0000000200027245 */ /* 0x000fc80000201000 */
[----:B------:R-:W-:-:S04]  /*b3a0*/  F2FP.F16.F32.PACK_AB R3, RZ, R2 ;  /* 0x00000002ff03723e */ /* 0x000fc800000000ff */
[----:B------:R-:W-:-:S05]  /*b3b0*/  PRMT R3, R3, 0x5410, RZ ;  /* 0x0000541003037816 */ /* 0x000fca00000000ff */
[----:B------:R-:W-:Y:S01]  /*b3c0*/  STG.E desc[UR36][R16.64], R3 ;  /* 0x0000000310007986 */ /* 0x000fe2000c101924 */
[----:B------:R-:W-:Y:S05]  /*b3d0*/  EXIT ;  /* 0x000000000000794d */ /* 0x000fea0003800000 */
.L_x_27203:
[----:B------:R-:W5:Y:S02]  /*b3e0*/  I2F.F64.U32 R2, R2 ;  /* 0x0000000200027312 */ /* 0x000f640000201800 */
[----:B-----5:R-:W-:Y:S01]  /*b3f0*/  STG.E.64 desc[UR36][R16.64], R2 ;  /* 0x0000000210007986 */ /* 0x020fe2000c101b24 */
[----:B------:R-:W-:Y:S05]  /*b400*/  EXIT ;  /* 0x000000000000794d */ /* 0x000fea0003800000 */
.L_x_27194:
        /* <DEDUP_REMOVED lines=12> */
.L_x_27208:
        /* <DEDUP_REMOVED lines=16> */
.L_x_27211:
[----:B------:R-:W-:-:S07]  /*b5d0*/  PRMT R8, R0, 0x7610, R8 ;  /* 0x0000761000087816 */ /* 0x000fce0000000008 */
.L_x_27210:
[----:B------:R-:W-:Y:S05]  /*b5e0*/  BSYNC.RECONVERGENT B0 ;  /* 0x0000000000007941 */ /* 0x000fea0003800200 */
.L_x_27209:
[----:B------:R-:W-:Y:S01]  /*b5f0*/  STG.E.U8 desc[UR36][R16.64], R8 ;  /* 0x0000000810007986 */ /* 0x000fe2000c101124 */
[----:B------:R-:W-:Y:S05]  /*b600*/  EXIT ;  /* 0x000000000000794d */ /* 0x000fea0003800000 */
.L_x_27207:
        /* <DEDUP_REMOVED lines=16> */
.L_x_27214:
[----:B------:R-:W-:-:S07]  /*b710*/  PRMT R8, R0, 0x7610, R8 ;  /* 0x0000761000087816 */ /* 0x000fce0000000008 */
.L_x_27213:
[----:B------:R-:W-:Y:S05]  /*b720*/  BSYNC.RECONVERGENT B0 ;  /* 0x0000000000007941 */ /* 0x000fea0003800200 */
.L_x_27212:
[----:B------:R-:W-:Y:S01]  /*b730*/  STG.E.U8 desc[UR36][R16.64], R8 ;  /* 0x0000000810007986 */ /* 0x000fe2000c101124 */
[----:B------:R-:W-:Y:S05]  /*b740*/  EXIT ;  /* 0x000000000000794d */ /* 0x000fea0003800000 */
.L_x_27206:
        /* <DEDUP_REMOVED lines=21> */
.L_x_27216:
[----:B------:R-:W-:-:S05]  /*b8a0*/  IMAD.MOV.U32 R3, RZ, RZ, RZ ;  /* 0x000000ffff037224 */ /* 0x000fca00078e00ff */
[----:B------:R-:W-:Y:S01]  /*b8b0*/  STG.E.64 desc[UR36][R16.64], R2 ;  /* 0x0000000210007986 */ /* 0x000fe2000c101b24 */
[----:B------:R-:W-:Y:S05]  /*b8c0*/  EXIT ;  /* 0x000000000000794d */ /* 0x000fea0003800000 */
.L_x_27215:
[----:B------:R-:W-:Y:S01]  /*b8d0*/  STG.E desc[UR36][R16.64], R2 ;  /* 0x0000000210007986 */ /* 0x000fe2000c101924 */
[----:B------:R-:W-:Y:S05]  /*b8e0*/  EXIT ;  /* 0x000000000000794d */ /* 0x000fea0003800000 */
.L_x_27205:
        /* <DEDUP_REMOVED lines=8> */
.L_x_27218:
[----:B------:R-:W-:Y:S01]  /*b970*/  CS2R R6, SRZ ;  /* 0x0000000000067805 */ /* 0x000fe2000001ff00 */
[----:B01234-:R-:W0:Y:S04]  /*b980*/  I2F.F64.U32 R4, R2 ;  /* 0x0000000200047312 */ /* 0x01fe280000201800 */
[----:B0-----:R-:W-:Y:S01]  /*b990*/  STG.E.128 desc[UR36][R16.64], R4 ;  /* 0x0000000410007986 */ /* 0x001fe2000c101d24 */
[----:B------:R-:W-:Y:S05]  /*b9a0*/  EXIT ;  /* 0x000000000000794d */ /* 0x000fea0003800000 */
.L_x_27217:
[----:B------:R-:W-:-:S09]  /*b9b0*/  UISETP.NE.AND UP0, UPT, UR4, 0xf, UPT ;  /* 0x0000000f0400788c */ /* 0x000fd2000bf05270 */
[----:B------:R-:W-:Y:S05]  /*b9c0*/  BRA.U !UP0, `(.L_x_27219) ;  /* 0x0000000108d47547 */ /* 0x000fea000b800000 */
[----:B------:R-:W-:-:S09]  /*b9d0*/  UISETP.NE.AND UP0, UPT, UR4, 0x17, UPT ;  /* 0x000000170400788c */ /* 0x000fd2000bf05270 */
[----:B------:R-:W-:Y:S05]  /*b9e0*/  BRA.U !UP0, `(.L_x_27220) ;  /* 0x0000000108847547 */ /* 0x000fea000b800000 */
[----:B------:R-:W-:-:S09]  /*b9f0*/  UISETP.NE.AND UP0, UPT, UR4, 0x18, UPT ;  /* 0x000000180400788c */ /* 0x000fd2000bf05270 */
[----:B------:R-:W-:Y:S05]  /*ba00*/  BRA.U !UP0, `(.L_x_27221) ;  /* 0x0000000108447547 */ /* 0x000fea000b800000 */
.L_x_27198:
        /* <DEDUP_REMOVED lines=16> */
.L_x_27222:
[----:B------:R-:W-:Y:S05]  /*bb10*/  EXIT ;  /* 0x000000000000794d */ /* 0x000fea0003800000 */
.L_x_27221:
        /* <DEDUP_REMOVED lines=11> */
.L_x_27224:
[----:B------:R-:W-:Y:S05]  /*bbd0*/  BSYNC.RECONVERGENT B0 ;  /* 0x0000000000007941 */ /* 0x000fea0003800200 */
.L_x_27223:
[----:B------:R-:W-:Y:S01]  /*bbe0*/  STG.E.U8 desc[UR36][R16.64], R3 ;  /* 0x0000000310007986 */ /* 0x000fe2000c101124 */
[----:B------:R-:W-:Y:S05]  /*bbf0*/  EXIT ;  /* 0x000000000000794d */ /* 0x000fea0003800000 */
.L_x_27220:
        /* <DEDUP_REMOVED lines=13> */
.L_x_27225:
[----:B------:R-:W-:Y:S01]  /*bcd0*/  IMAD.MOV.U32 R3, RZ, RZ, 0x7f ;  /* 0x0000007fff037424 */ /* 0x000fe200078e00ff */
[----:B------:R-:W-:-:S04]  /*bce0*/  ISETP.GT.U32.AND P0, PT, R5, 0x7f800000, PT ;  /* 0x7f8000000500780c */ /* 0x000fc80003f04070 */
[----:B------:R-:W-:-:S05]  /*bcf0*/  SEL R3, R3, 0x7c, P0 ;  /* 0x0000007c03037807 */ /* 0x000fca0000000000 */
[----:B------:R-:W-:Y:S01]  /*bd00*/  STG.E.U8 desc[UR36][R16.64], R3 ;  /* 0x0000000310007986 */ /* 0x000fe2000c101124 */
[----:B------:R-:W-:Y:S05]  /*bd10*/  EXIT ;  /* 0x000000000000794d */ /* 0x000fea0003800000 */
.L_x_27219:
[----:B------:R-:W-:-:S04]  /*bd20*/  I2FP.F32.U32 R0, R2 ;  /* 0x0000000200007245 */ /* 0x000fc80000201000 */
[----:B------:R-:W-:-:S05]  /*bd30*/  F2FP.BF16.F32.PACK_AB R0, RZ, R0 ;  /* 0x00000000ff00723e */ /* 0x000fca00000010ff */
[----:B------:R-:W-:Y:S01]  /*bd40*/  STG.E.U16 desc[UR36][R16.64], R0 ;  /* 0x0000000010007986 */ /* 0x000fe2000c101524 */
[----:B------:R-:W-:Y:S05]  /*bd50*/  EXIT ;  /* 0x000000000000794d */ /* 0x000fea0003800000 */
.L_x_27226:
        /* <DEDUP_REMOVED lines=10> */
.L_x_42954:


//--------------------- .text._ZN2at6native27unrolled_elementwise_kernelINS0_13AUnaryFunctorIhhbZZZNS0_22logical_or_kernel_cudaERNS_14TensorIteratorEENKUlvE0_clEvENKUlvE_clEvEUlhhE_EESt5arrayIPcLm2EELi4E23TrivialOffsetCalculatorILi1EjESD_NS0_6memory12LoadWithCastILi1EEENSE_13StoreWithCastILi1EEEEEviT_T0_T2_T3_T4_T5_ --------------------------
	.section	.text._ZN2at6native27unrolled_elementwise_kernelINS0_13AUnaryFunctorIhhbZZZNS0_22logical_or_kernel_cudaERNS_14TensorIteratorEENKUlvE0_clEvENKUlvE_clEvEUlhhE_EESt5arrayIPcLm2EELi4E23TrivialOffsetCalculatorILi1EjESD_NS0_6memory12LoadWithCastILi1EEENSE_13StoreWithCastILi1EEEEEviT_T0_T2_T3_T4_T5_,"ax",@progbits
	.align	128
        .global         _ZN2at6native27unrolled_elementwise_kernelINS0_13AUnaryFunctorIhhbZZZNS0_22logical_or_kernel_cudaERNS_14TensorIteratorEENKUlvE0_clEvENKUlvE_clEvEUlhhE_EESt5arrayIPcLm2EELi4E23TrivialOffsetCalculatorILi1EjESD_NS0_6memory12LoadWithCastILi1EEENSE_13StoreWithCastILi1EEEEEviT_T0_T2_T3_T4_T5_
        .type           _ZN2at6native27unrolled_elementwise_kernelINS0_13AUnaryFunctorIhhbZZZNS0_22logical_or_kernel_cudaERNS_14TensorIteratorEENKUlvE0_clEvENKUlvE_clEvEUlhhE_EESt5arrayIPcLm2EELi4E23TrivialOffsetCalculatorILi1EjESD_NS0_6memory12LoadWithCastILi1EEENSE_13StoreWithCastILi1EEEEEviT_T0_T2_T3_T4_T5_,@function
        .size           _ZN2at6native27unrolled_elementwise_kernelINS0_13AUnaryFunctorIhhbZZZNS0_22logical_or_kernel_cudaERNS_14TensorIteratorEENKUlvE0_clEvENKUlvE_clEvEUlhhE_EESt5arrayIPcLm2EELi4E23TrivialOffsetCalculatorILi1EjESD_NS0_6memory12LoadWithCastILi1EEENSE_13StoreWithCastILi1EEEEEviT_T0_T2_T3_T4_T5_,(.L_x_42955 - _ZN2at6native27unrolled_elementwise_kernelINS0_13AUnaryFunctorIhhbZZZNS0_22logical_or_kernel_cudaERNS_14TensorIteratorEENKUlvE0_clEvENKUlvE_clEvEUlhhE_EESt5arrayIPcLm2EELi4E23TrivialOffsetCalculatorILi1EjESD_NS0_6memory12LoadWithCastILi1EEENSE_13StoreWithCastILi1EEEEEviT_T0_T2_T3_T4_T5_)
        .other          _ZN2at6native27unrolled_elementwise_kernelINS0_13AUnaryFunctorIhhbZZZNS0_22logical_or_kernel_cudaERNS_14TensorIteratorEENKUlvE0_clEvENKUlvE_clEvEUlhhE_EESt5arrayIPcLm2EELi4E23TrivialOffsetCalculatorILi1EjESD_NS0_6memory12LoadWithCastILi1EEENSE_13StoreWithCastILi1EEEEEviT_T0_T2_T3_T4_T5_,@"STO_CUDA_ENTRY STV_DEFAULT"
_ZN2at6native27unrolled_elementwise_kernelINS0_13AUnaryFunctorIhhbZZZNS0_22logical_or_kernel_cudaERNS_14TensorIteratorEENKUlvE0_clEvENKUlvE_clEvEUlhhE_EESt5arrayIPcLm2EELi4E23TrivialOffsetCalculatorILi1EjESD_NS0_6memory12LoadWithCastILi1EEENSE_13StoreWithCastILi1EEEEEviT_T0_T2_T3_T4_T5_:
.text._ZN2at6native27unrolled_elementwise_kernelINS0_13AUnaryFunctorIhhbZZZNS0_22logical_or_kernel_cudaERNS_14TensorIteratorEENKUlvE0_clEvENKUlvE_clEvEUlhhE_EESt5arrayIPcLm2EELi4E23TrivialOffsetCalculatorILi1EjESD_NS0_6memory12LoadWithCastILi1EEENSE_13StoreWithCastILi1EEEEEviT_T0_T2_T3_T4_T5_:
        /* <DEDUP_REMOVED lines=32> */
.L_x_27232:
[----:B------:R3:W5:Y:S01]  /*0200*/  LDG.E.U8 R0, desc[UR36][R6.64] ;  /* 0x0000002406007981 */ /* 0x000762000c1e1100 */
[----:B------:R-:W-:Y:S05]  /*0210*/  BRA `(.L_x_27234) ;  /* 0x0000000c00607947 */ /* 0x000fea0003800000 */
.L_x_27231:
        /* <DEDUP_REMOVED lines=8> */
.L_x_27236:
[----:B------:R1:W5:Y:S01]  /*02a0*/  LDG.E.U8 R0, desc[UR36][R6.64] ;  /* 0x0000002406007981 */ /* 0x000362000c1e1100 */
[----:B------:R-:W-:Y:S05]  /*02b0*/  BRA `(.L_x_27234) ;  /* 0x0000000c00387947 */ /* 0x000fea0003800000 */
.L_x_27235:
[----:B------:R2:W5:Y:S01]  /*02c0*/  LDG.E.U16 R0, desc[UR36][R6.64] ;  /* 0x0000002406007981 */ /* 0x000562000c1e1500 */
[----:B------:R-:W-:Y:S05]  /*02d0*/  BRA `(.L_x_27234) ;  /* 0x0000000c00307947 */ /* 0x000fea0003800000 */
.L_x_27230:
        /* <DEDUP_REMOVED lines=10> */
.L_x_27238:
[----:B------:R-:W2:Y:S02]  /*0380*/  LDG.E.U16 R4, desc[UR36][R6.64] ;  /* 0x0000002406047981 */ /* 0x000ea4000c1e1500 */
[----:B--2---:R-:W-:-:S06]  /*0390*/  HADD2.F32 R4, -RZ, R4.H0_H0 ;  /* 0x20000004ff047230 */ /* 0x004fcc0000004100 */
[----:B------:R-:W0:Y:S02]  /*03a0*/  F2I.S64.TRUNC R4, R4 ;  /* 0x0000000400047311 */ /* 0x000e24000020d900 */
[----:B0-----:R-:W-:Y:S01]  /*03b0*/  PRMT R0, R4, 0x7610, R0 ;  /* 0x0000761004007816 */ /* 0x001fe20000000000 */
[----:B------:R-:W-:Y:S06]  /*03c0*/  BRA `(.L_x_27234) ;  /* 0x0000000800f47947 */ /* 0x000fec0003800000 */
.L_x_27237:
        /* <DEDUP_REMOVED lines=10> */
.L_x_27240:
[----:B------:R-:W2:Y:S02]  /*0470*/  LDG.E.U16 R6, desc[UR36][R6.64] ;  /* 0x0000002406067981 */ /* 0x000ea4000c1e1500 */
[----:B--2---:R-:W-:-:S06]  /*0480*/  HADD2.F32 R4, -RZ, R6.H0_H0 ;  /* 0x20000006ff047230 */ /* 0x004fcc0000004100 */
[----:B------:R-:W0:Y:S02]  /*0490*/  F2I.S64.TRUNC R4, R4 ;  /* 0x0000000400047311 */ /* 0x000e24000020d900 */
[----:B0-----:R-:W-:Y:S01]  /*04a0*/  PRMT R0, R4, 0x7610, R0 ;  /* 0x0000761004007816 */ /* 0x001fe20000000000 */
[----:B------:R-:W-:Y:S06]  /*04b0*/  BRA `(.L_x_27234) ;  /* 0x0000000800b87947 */ /* 0x000fec0003800000 */
.L_x_27239:
[----:B------:R-:W2:Y:S02]  /*04c0*/  LDG.E.64 R4, desc[UR36][R6.64] ;  /* 0x0000002406047981 */ /* 0x000ea4000c1e1b00 */
[----:B--2---:R-:W0:Y:S02]  /*04d0*/  F2I.S64.F64.TRUNC R4, R4 ;  /* 0x0000000400047311 */ /* 0x004e24000030d900 */
[----:B0-----:R-:W-:Y:S01]  /*04e0*/  PRMT R0, R4, 0x7610, R0 ;  /* 0x0000761004007816 */ /* 0x001fe20000000000 */
[----:B------:R-:W-:Y:S06]  /*04f0*/  BRA `(.L_x_27234) ;  /* 0x0000000800a87947 */ /* 0x000fec0003800000 */
.L_x_27229:
        /* <DEDUP_REMOVED lines=12> */
.L_x_27243:
[----:B------:R-:W2:Y:S02]  /*05c0*/  LDG.E.64 R6, desc[UR36][R6.64] ;  /* 0x0000002406067981 */ /* 0x000ea4000c1e1b00 */
[----:B--2---:R-:W0:Y:S02]  /*05d0*/  F2I.S64.F64.TRUNC R4, R6 ;  /* 0x0000000600047311 */ /* 0x004e24000030d900 */
[----:B0-----:R-:W-:Y:S01]  /*05e0*/  PRMT R0, R4, 0x7610, R0 ;  /* 0x0000761004007816 */ /* 0x001fe20000000000 */
[----:B------:R-:W-:Y:S06]  /*05f0*/  BRA `(.L_x_27234) ;  /* 0x0000000800687947 */ /* 0x000fec0003800000 */
.L_x_27242:
        /* <DEDUP_REMOVED lines=27> */
.L_x_27245:
        /* <DEDUP_REMOVED lines=15> */
.L_x_27244:
[----:B------:R-:W2:Y:S02]  /*08a0*/  LDG.E.U16 R4, desc[UR36][R6.64] ;  /* 0x0000002406047981 */ /* 0x000ea4000c1e1500 */
[----:B--2---:R-:W-:-:S06]  /*08b0*/  IMAD.U32 R4, R4, 0x10000, RZ ;  /* 0x0001000004047824 */ /* 0x004fcc00078e00ff */
[----:B------:R-:W0:Y:S02]  /*08c0*/  F2I.S64.TRUNC R4, R4 ;  /* 0x0000000400047311 */ /* 0x000e24000020d900 */
[----:B0-----:R-:W-:Y:S01]  /*08d0*/  PRMT R0, R4, 0x7610, R0 ;  /* 0x0000761004007816 */ /* 0x001fe20000000000 */
[----:B------:R-:W-:Y:S06]  /*08e0*/  BRA `(.L_x_27234) ;  /* 0x0000000400ac7947 */ /* 0x000fec0003800000 */
.L_x_27241:
        /* <DEDUP_REMOVED lines=10> */
.L_x_27248:
        /* <DEDUP_REMOVED lines=21> */
.L_x_27252:
[----:B------:R-:W-:Y:S05]  /*0ae0*/  BSYNC.RECONVERGENT B1 ;  /* 0x0000000000017941 */ /* 0x000fea0003800200 */
.L_x_27251:
[----:B------:R-:W-:Y:S01]  /*0af0*/  IMAD.SHL.U32 R0, R0, 0x100000, RZ ;  /* 0x0010000000007824 */ /* 0x000fe200078e00ff */
[----:B------:R-:W-:-:S04]  /*0b00*/  LEA R3, R3, 0x3b800000, 0x17 ;  /* 0x3b80000003037811 */ /* 0x000fc800078eb8ff */
[----:B------:R-:W-:-:S07]  /*0b10*/  LOP3.LUT R4, R3, R0, R7, 0xfe, !PT ;  /* 0x0000000003047212 */ /* 0x000fce00078efe07 */
.L_x_27250:
[----:B------:R-:W-:Y:S05]  /*0b20*/  BSYNC.RECONVERGENT B0 ;  /* 0x0000000000007941 */ /* 0x000fea0003800200 */
.L_x_27249:
[----:B------:R-:W0:Y:S02]  /*0b30*/  F2I.S64.TRUNC R4, R4 ;  /* 0x0000000400047311 */ /* 0x000e24000020d900 */
[----:B0-----:R-:W-:Y:S01]  /*0b40*/  PRMT R0, R4, 0x7610, R0 ;  /* 0x0000761004007816 */ /* 0x001fe20000000000 */
[----:B------:R-:W-:Y:S06]  /*0b50*/  BRA `(.L_x_27234) ;  /* 0x0000000400107947 */ /* 0x000fec0003800000 */
.L_x_27247:
        /* <DEDUP_REMOVED lines=21> */
.L_x_27256:
[----:B------:R-:W-:Y:S05]  /*0cb0*/  BSYNC.RECONVERGENT B1 ;  /* 0x0000000000017941 */ /* 0x000fea0003800200 */
.L_x_27255:
[----:B------:R-:W-:Y:S01]  /*0cc0*/  IMAD.SHL.U32 R0, R0, 0x200000, RZ ;  /* 0x0020000000007824 */ /* 0x000fe200078e00ff */
[----:B------:R-:W-:-:S04]  /*0cd0*/  LEA R3, R3, 0x37800000, 0x17 ;  /* 0x3780000003037811 */ /* 0x000fc800078eb8ff */
[----:B------:R-:W-:-:S07]  /*0ce0*/  LOP3.LUT R4, R3, R0, R7, 0xfe, !PT ;  /* 0x0000000003047212 */ /* 0x000fce00078efe07 */
.L_x_27254:
[----:B------:R-:W-:Y:S05]  /*0cf0*/  BSYNC.RECONVERGENT B0 ;  /* 0x0000000000007941 */ /* 0x000fea0003800200 */
.L_x_27253:
[----:B------:R-:W0:Y:S02]  /*0d00*/  F2I.S64.TRUNC R4, R4 ;  /* 0x0000000400047311 */ /* 0x000e24000020d900 */
[----:B0-----:R-:W-:Y:S01]  /*0d10*/  PRMT R0, R4, 0x7610, R0 ;  /* 0x0000761004007816 */ /* 0x001fe20000000000 */
[----:B------:R-:W-:Y:S06]  /*0d20*/  BRA `(.L_x_27234) ;  /* 0x00000000009c7947 */ /* 0x000fec0003800000 */
.L_x_27246:
[----:B------:R-:W-:-:S09]  /*0d30*/  UISETP.NE.AND UP0, UPT, UR4, 0x1c, UPT ;  /* 0x0000001c0400788c */ /* 0x000fd2000bf05270 */
[----:B------:R-:W-:Y:S05]  /*0d40*/  BRA.U !UP0, `(.L_x_27257) ;  /* 0x0000000108907547 */ /* 0x000fea000b800000 */
[----:B------:R-:W-:-:S09]  /*0d50*/  UISETP.NE.AND UP0, UPT, UR4, 0x1d, UPT ;  /* 0x0000001d0400788c */ /* 0x000fd2000bf05270 */
[----:B------:R-:W-:Y:S05]  /*0d60*/  BRA.U !UP0, `(.L_x_27258) ;  /* 0x0000000108807547 */ /* 0x000fea000b800000 */
[----:B------:R-:W-:-:S09]  /*0d70*/  UISETP.NE.AND UP0, UPT, UR4, 0x2c, UPT ;  /* 0x0000002c0400788c */ /* 0x000fd2000bf05270 */
[----:B------:R-:W-:Y:S05]  /*0d80*/  BRA.U !UP0, `(.L_x_27259) ;  /* 0x0000000108487547 */ /* 0x000fea000b800000 */
.L_x_27233:
        /* <DEDUP_REMOVED lines=16> */
.L_x_27260:
[----:B------:R-:W-:Y:S01]  /*0e90*/  PRMT R0, RZ, 0x7610, R0 ;  /* 0x00007610ff007816 */ /* 0x000fe20000000000 */
[----:B------:R-:W-:Y:S06]  /*0ea0*/  BRA `(.L_x_27234) ;  /* 0x00000000003c7947 */ /* 0x000fec0003800000 */
.L_x_27259:
        /* <DEDUP_REMOVED lines=8> */
.L_x_27262:
[----:B------:R-:W-:Y:S05]  /*0f30*/  BSYNC.RECONVERGENT B0 ;  /* 0x0000000000007941 */ /* 0x000fea0003800200 */
.L_x_27261:
[----:B------:R-:W0:Y:S02]  /*0f40*/  F2I.S64.TRUNC R4, R4 ;  /* 0x0000000400047311 */ /* 0x000e24000020d900 */
[----:B0-----:R-:W-:Y:S01]  /*0f50*/  PRMT R0, R4, 0x7610, R0 ;  /* 0x0000761004007816 */ /* 0x001fe20000000000 */
[----:B------:R-:W-:Y:S06]  /*0f60*/  BRA `(.L_x_27234) ;  /* 0x00000000000c7947 */ /* 0x000fec0003800000 */
.L_x_27258:
[----:B------:R0:W5:Y:S01]  /*0f70*/  LDG.E.U8 R0, desc[UR36][R6.64] ;  /* 0x0000002406007981 */ /* 0x000162000c1e1100 */
[----:B------:R-:W-:Y:S05]  /*0f80*/  BRA `(.L_x_27234) ;  /* 0x0000000000047947 */ /* 0x000fea0003800000 */
.L_x_27257:
[----:B------:R0:W5:Y:S02]  /*0f90*/  LDG.E.U8 R0, desc[UR36][R6.64] ;  /* 0x0000002406007981 */ /* 0x000164000c1e1100 */
.L_x_27234:
[----:B-----5:R-:W-:Y:S01]  /*0fa0*/  LOP3.LUT P0, RZ, R0, 0xff, RZ, 0xc0, !PT ;  /* 0x000000ff00ff7812 */ /* 0x020fe2000780c0ff */
[----:B------:R-:W-:-:S03]  /*0fb0*/  VIADD R25, R17, 0x80 ;  /* 0x0000008011197836 */ /* 0x000fc60000000000 */
[----:B------:R-:W-:-:S09]  /*0fc0*/  P2R R18, PR, RZ, 0x1 ;  /* 0x00000001ff127803 */ /* 0x000fd20000000000 */
.L_x_27228:
[----:B------:R-:W-:Y:S05]  /*0fd0*/  BSYNC.RECONVERGENT B6 ;  /* 0x0000000000067941 */ /* 0x000fea0003800200 */
.L_x_27227:
        /* <DEDUP_REMOVED lines=24> */
.L_x_27268:
[----:B------:R0:W5:Y:S01]  /*1160*/  LDG.E.U8 R0, desc[UR36][R6.64] ;  /* 0x0000002406007981 */ /* 0x000162000c1e1100 */
[----:B------:R-:W-:Y:S05]  /*1170*/  BRA `(.L_x_27270) ;  /* 0x0000000c00607947 */ /* 0x000fea0003800000 */
.L_x_27267:
        /* <DEDUP_REMOVED lines=8> */
.L_x_27272:
[----:B------:R4:W5:Y:S01]  /*1200*/  LDG.E.U8 R0, desc[UR36][R6.64] ;  /* 0x0000002406007981 */ /* 0x000962000c1e1100 */
[----:B------:R-:W-:Y:S05]  /*1210*/  BRA `(.L_x_27270) ;  /* 0x0000000c00387947 */ /* 0x000fea0003800000 */
.L_x_27271:
[----:B------:R0:W5:Y:S01]  /*1220*/  LDG.E.U16 R0, desc[UR36][R6.64] ;  /* 0x0000002406007981 */ /* 0x000162000c1e1500 */
[----:B------:R-:W-:Y:S05]  /*1230*/  BRA `(.L_x_27270) ;  /* 0x0000000c00307947 */ /* 0x000fea0003800000 */
.L_x_27266:
        /* <DEDUP_REMOVED lines=10> */
.L_x_27274:
[----:B------:R-:W2:Y:S02]  /*12e0*/  LDG.E.U16 R4, desc[UR36][R6.64] ;  /* 0x0000002406047981 */ /* 0x000ea4000c1e1500 */
[----:B--2---:R-:W-:-:S06]  /*12f0*/  HADD2.F32 R4, -RZ, R4.H0_H0 ;  /* 0x20000004ff047230 */ /* 0x004fcc0000004100 */
[----:B------:R-:W0:Y:S02]  /*1300*/  F2I.S64.TRUNC R4, R4 ;  /* 0x0000000400047311 */ /* 0x000e24000020d900 */
[----:B0-----:R-:W-:Y:S01]  /*1310*/  PRMT R0, R4, 0x7610, R0 ;  /* 0x0000761004007816 */ /* 0x001fe20000000000 */
[----:B------:R-:W-:Y:S06]  /*1320*/  BRA `(.L_x_27270) ;  /* 0x0000000800f47947 */ /* 0x000fec0003800000 */
.L_x_27273:
        /* <DEDUP_REMOVED lines=10> */
.L_x_27276:
[----:B------:R-:W2:Y:S02]  /*13d0*/  LDG.E.U16 R6, desc[UR36][R6.64] ;  /* 0x0000002406067981 */ /* 0x000ea4000c1e1500 */
[----:B--2---:R-:W-:-:S06]  /*13e0*/  HADD2.F32 R4, -RZ, R6.H0_H0 ;  /* 0x20000006ff047230 */ /* 0x004fcc0000004100 */
[----:B------:R-:W0:Y:S02]  /*13f0*/  F2I.S64.TRUNC R4, R4 ;  /* 0x0000000400047311 */ /* 0x000e24000020d900 */
[----:B0-----:R-:W-:Y:S01]  /*1400*/  PRMT R0, R4, 0x7610, R0 ;  /* 0x0000761004007816 */ /* 0x001fe20000000000 */
[----:B------:R-:W-:Y:S06]  /*1410*/  BRA `(.L_x_27270) ;  /* 0x0000000800b87947 */ /* 0x000fec0003800000 */
.L_x_27275:
[----:B------:R-:W2:Y:S02]  /*1420*/  LDG.E.64 R4, desc[UR36][R6.64] ;  /* 0x0000002406047981 */ /* 0x000ea4000c1e1b00 */
[----:B--2---:R-:W0:Y:S02]  /*1430*/  F2I.S64.F64.TRUNC R4, R4 ;  /* 0x0000000400047311 */ /* 0x004e24000030d900 */
[----:B0-----:R-:W-:Y:S01]  /*1440*/  PRMT R0, R4, 0x7610, R0 ;  /* 0x0000761004007816 */ /* 0x001fe20000000000 */
[----:B------:R-:W-:Y:S06]  /*1450*/  BRA `(.L_x_27270) ;  /* 0x0000000800a87947 */ /* 0x000fec0003800000 */
.L_x_27265:
        /* <DEDUP_REMOVED lines=12> */
.L_x_27279:
[----:B------:R-:W2:Y:S02]  /*1520*/  LDG.E.64 R6, desc[UR36][R6.64] ;  /* 0x0000002406067981 */ /* 0x000ea4000c1e1b00 */
[----:B--2---:R-:W0:Y:S02]  /*1530*/  F2I.S64.F64.TRUNC R4, R6 ;  /* 0x0000000600047311 */ /* 0x004e24000030d900 */
[----:B0-----:R-:W-:Y:S01]  /*1540*/  PRMT R0, R4, 0x7610, R0 ;  /* 0x0000761004007816 */ /* 0x001fe20000000000 */
[----:B------:R-:W-:Y:S06]  /*1550*/  BRA `(.L_x_27270) ;  /* 0x0000000800687947 */ /* 0x000fec0003800000 */
.L_x_27278:
        /* <DEDUP_REMOVED lines=27> */
.L_x_27281:
        /* <DEDUP_REMOVED lines=15> */
.L_x_27280:
[----:B------:R-:W2:Y:S02]  /*1800*/  LDG.E.U16 R4, desc[UR36][R6.64] ;  /* 0x0000002406047981 */ /* 0x000ea4000c1e1500 */
[----:B--2---:R-:W-:-:S06]  /*1810*/  IMAD.U32 R4, R4, 0x10000, RZ ;  /* 0x0001000004047824 */ /* 0x004fcc00078e00ff */
[----:B------:R-:W0:Y:S02]  /*1820*/  F2I.S64.TRUNC R4, R4 ;  /* 0x0000000400047311 */ /* 0x000e24000020d900 */
[----:B0-----:R-:W-:Y:S01]  /*1830*/  PRMT R0, R4, 0x7610, R0 ;  /* 0x0000761004007816 */ /* 0x001fe20000000000 */
[----:B------:R-:W-:Y:S06]  /*1840*/  BRA `(.L_x_27270) ;  /* 0x0000000400ac7947 */ /* 0x000fec0003800000 */
.L_x_27277:
        /* <DEDUP_REMOVED lines=10> */
.L_x_27284:
        /* <DEDUP_REMOVED lines=21> */
.L_x_27288:
[----:B------:R-:W-:Y:S05]  /*1a40*/  BSYNC.RECONVERGENT B1 ;  /* 0x0000000000017941 */ /* 0x000fea0003800200 */
.L_x_27287:
[----:B------:R-:W-:Y:S01]  /*1a50*/  IMAD.SHL.U32 R0, R0, 0x100000, RZ ;  /* 0x0010000000007824 */ /* 0x000fe200078e00ff */
[----:B------:R-:W-:-:S04]  /*1a60*/  LEA R3, R3, 0x3b800000, 0x17 ;  /* 0x3b80000003037811 */ /* 0x000fc800078eb8ff */
[----:B------:R-:W-:-:S07]  /*1a70*/  LOP3.LUT R4, R3, R0, R7, 0xfe, !PT ;  /* 0x0000000003047212 */ /* 0x000fce00078efe07 */
.L_x_27286:
[----:B------:R-:W-:Y:S05]  /*1a80*/  BSYNC.RECONVERGENT B0 ;  /* 0x0000000000007941 */ /* 0x000fea0003800200 */
.L_x_27285:
[----:B------:R-:W0:Y:S02]  /*1a90*/  F2I.S64.TRUNC R4, R4 ;  /* 0x0000000400047311 */ /* 0x000e24000020d900 */
[----:B0-----:R-:W-:Y:S01]  /*1aa0*/  PRMT R0, R4, 0x7610, R0 ;  /* 0x0000761004007816 */ /* 0x001fe20000000000 */
[----:B------:R-:W-:Y:S06]  /*1ab0*/  BRA `(.L_x_27270) ;  /* 0x0000000400107947 */ /* 0x000fec0003800000 */
.L_x_27283:
        /* <DEDUP_REMOVED lines=21> */
.L_x_27292:
[----:B------:R-:W-:Y:S05]  /*1c10*/  BSYNC.RECONVERGENT B1 ;  /* 0x0000000000017941 */ /* 0x000fea0003800200 */
.L_x_27291:
[----:B------:R-:W-:Y:S01]  /*1c20*/  IMAD.SHL.U32 R0, R0, 0x200000, RZ ;  /* 0x0020000000007824 */ /* 0x000fe200078e00ff */
[----:B------:R-:W-:-:S04]  /*1c30*/  LEA R3, R3, 0x37800000, 0x17 ;  /* 0x3780000003037811 */ /* 0x000fc800078eb8ff */
[----:B------:R-:W-:-:S07]  /*1c40*/  LOP3.LUT R4, R3, R0, R7, 0xfe, !PT ;  /* 0x0000000003047212 */ /* 0x000fce00078efe07 */
.L_x_27290:
[----:B------:R-:W-:Y:S05]  /*1c50*/  BSYNC.RECONVERGENT B0 ;  /* 0x0000000000007941 */ /* 0x000fea0003800200 */
.L_x_27289:
[----:B------:R-:W0:Y:S02]  /*1c60*/  F2I.S64.TRUNC R4, R4 ;  /* 0x0000000400047311 */ /* 0x000e24000020d900 */
[----:B0-----:R-:W-:Y:S01]  /*1c70*/  PRMT R0, R4, 0x7610, R0 ;  /* 0x0000761004007816 */ /* 0x001fe20000000000 */
[----:B------:R-:W-:Y:S06]  /*1c80*/  BRA `(.L_x_27270) ;  /* 0x00000000009c7947 */ /* 0x000fec0003800000 */
.L_x_27282:
        /* <DEDUP_REMOVED lines=14> */
.L_x_27296:
[----:B------:R-:W-:Y:S05]  /*1d70*/  BSYNC.RECONVERGENT B0 ;  /* 0x0000000000007941 */ /* 0x000fea0003800200 */
.L_x_27295:
[----:B------:R-:W0:Y:S02]  /*1d80*/  F2I.S64.TRUNC R4, R4 ;  /* 0x0000000400047311 */ /* 0x000e24000020d900 */
[----:B0-----:R-:W-:Y:S01]  /*1d90*/  PRMT R0, R4, 0x7610, R0 ;  /* 0x0000761004007816 */ /* 0x001fe20000000000 */
[----:B------:R-:W-:Y:S06]  /*1da0*/  BRA `(.L_x_27270) ;  /* 0x0000000000547947 */ /* 0x000fec0003800000 */
.L_x_27269:
        /* <DEDUP_REMOVED lines=16> */
.L_x_27297:
[----:B------:R-:W-:Y:S01]  /*1eb0*/  PRMT R0, RZ, 0x7610, R0 ;  /* 0x00007610ff007816 */ /* 0x000fe20000000000 */
[----:B------:R-:W-:Y:S06]  /*1ec0*/  BRA `(.L_x_27270) ;  /* 0x00000000000c7947 */ /* 0x000fec0003800000 */
.L_x_27294:
[----:B------:R1:W5:Y:S01]  /*1ed0*/  LDG.E.U8 R0, desc[UR36][R6.64] ;  /* 0x0000002406007981 */ /* 0x000362000c1e1100 */
[----:B------:R-:W-:Y:S05]  /*1ee0*/  BRA `(.L_x_27270) ;  /* 0x0000000000047947 */ /* 0x000fea0003800000 */
.L_x_27293:
[----:B------:R0:W5:Y:S02]  /*1ef0*/  LDG.E.U8 R0, desc[UR36][R6.64] ;  /* 0x0000002406007981 */ /* 0x000164000c1e1100 */
.L_x_27270:
[----:B-----5:R-:W-:Y:S01]  /*1f00*/  LOP3.LUT P0, RZ, R0, 0xff, RZ, 0xc0, !PT ;  /* 0x000000ff00ff7812 */ /* 0x020fe2000780c0ff */
[----:B------:R-:W-:-:S03]  /*1f10*/  VIADD R25, R25, 0x80 ;  /* 0x0000008019197836 */ /* 0x000fc60000000000 */
[----:B------:R-:W-:-:S09]  /*1f20*/  P2R R19, PR, RZ, 0x1 ;  /* 0x00000001ff137803 */ /* 0x000fd20000000000 */
.L_x_27264:
[----:B------:R-:W-:Y:S05]  /*1f30*/  BSYNC.RECONVERGENT B6 ;  /* 0x0000000000067941 */ /* 0x000fea0003800200 */
.L_x_27263:
        /* <DEDUP_REMOVED lines=24> */
.L_x_27303:
[----:B------:R0:W5:Y:S01]  /*20c0*/  LDG.E.U8 R0, desc[UR36][R6.64] ;  /* 0x0000002406007981 */ /* 0x000162000c1e1100 */
[----:B------:R-:W-:Y:S05]  /*20d0*/  BRA `(.L_x_27305) ;  /* 0x0000000c00607947 */ /* 0x000fea0003800000 */
.L_x_27302:
        /* <DEDUP_REMOVED lines=8> */
.L_x_27307:
[----:B------:R3:W5:Y:S01]  /*2160*/  LDG.E.U8 R0, desc[UR36][R6.64] ;  /* 0x0000002406007981 */ /* 0x000762000c1e1100 */
[----:B------:R-:W-:Y:S05]  /*2170*/  BRA `(.L_x_27305) ;  /* 0x0000000c00387947 */ /* 0x000fea0003800000 */
.L_x_27306:
[----:B------:R0:W5:Y:S01]  /*2180*/  LDG.E.U16 R0, desc[UR36][R6.64] ;  /* 0x0000002406007981 */ /* 0x000162000c1e1500 */
[----:B------:R-:W-:Y:S05]  /*2190*/  BRA `(.L_x_27305) ;  /* 0x0000000c00307947 */ /* 0x000fea0003800000 */
.L_x_27301:
        /* <DEDUP_REMOVED lines=10> */
.L_x_27309:
[----:B------:R-:W2:Y:S02]  /*2240*/  LDG.E.U16 R4, desc[UR36][R6.64] ;  /* 0x0000002406047981 */ /* 0x000ea4000c1e1500 */
[----:B--2---:R-:W-:-:S06]  /*2250*/  HADD2.F32 R4, -RZ, R4.H0_H0 ;  /* 0x20000004ff047230 */ /* 0x004fcc0000004100 */
[----:B------:R-:W0:Y:S02]  /*2260*/  F2I.S64.TRUNC R4, R4 ;  /* 0x0000000400047311 */ /* 0x000e24000020d900 */
[----:B0-----:R-:W-:Y:S01]  /*2270*/  PRMT R0, R4, 0x7610, R0 ;  /* 0x0000761004007816 */ /* 0x001fe20000000000 */
[----:B------:R-:W-:Y:S06]  /*2280*/  BRA `(.L_x_27305) ;  /* 0x0000000800f47947 */ /* 0x000fec0003800000 */
.L_x_27308:
        /* <DEDUP_REMOVED lines=10> */
.L_x_27311:
[----:B------:R-:W2:Y:S02]  /*2330*/  LDG.E.U16 R6, desc[UR36][R6.64] ;  /* 0x0000002406067981 */ /* 0x000ea4000c1e1500 */
[----:B--2---:R-:W-:-:S06]  /*2340*/  HADD2.F32 R4, -RZ, R6.H0_H0 ;  /* 0x20000006ff047230 */ /* 0x004fcc0000004100 */
[----:B------:R-:W0:Y:S02]  /*2350*/  F2I.S64.TRUNC R4, R4 ;  /* 0x0000000400047311 */ /* 0x000e24000020d900 */
[----:B0-----:R-:W-:Y:S01]  /*2360*/  PRMT R0, R4, 0x7610, R0 ;  /* 0x0000761004007816 */ /* 0x001fe20000000000 */
[----:B------:R-:W-:Y:S06]  /*2370*/  BRA `(.L_x_27305) ;  /* 0x0000000800b87947 */ /* 0x000fec0003800000 */
.L_x_27310:
[----:B------:R-:W2:Y:S02]  /*2380*/  LDG.E.64 R4, desc[UR36][R6.64] ;  /* 0x0000002406047981 */ /* 0x000ea4000c1e1b00 */
[----:B--2---:R-:W0:Y:S02]  /*2390*/  F2I.S64.F64.TRUNC R4, R4 ;  /* 0x0000000400047311 */ /* 0x004e24000030d900 */
[----:B0-----:R-:W-:Y:S01]  /*23a0*/  PRMT R0, R4, 0x7610, R0 ;  /* 0x0000761004007816 */ /* 0x001fe20000000000 */
[----:B------:R-:W-:Y:S06]  /*23b0*/  BRA `(.L_x_27305) ;  /* 0x0000000800a87947 */ /* 0x000fec0003800000 */
.L_x_27300:
        /* <DEDUP_REMOVED lines=12> */
.L_x_27314:
[----:B------:R-:W2:Y:S02]  /*2480*/  LDG.E.64 R6, desc[UR36][R6.64] ;  /* 0x0000002406067981 */ /* 0x000ea4000c1e1b00 */
[----:B--2---:R-:W0:Y:S02]  /*2490*/  F2I.S64.F64.TRUNC R4, R6 ;  /* 0x0000000600047311 */ /* 0x004e24000030d900 */
[----:B0-----:R-:W-:Y:S01]  /*24a0*/  PRMT R0, R4, 0x7610, R0 ;  /* 0x0000761004007816 */ /* 0x001fe20000000000 */
[----:B------:R-:W-:Y:S06]  /*24b0*/  BRA `(.L_x_27305) ;  /* 0x0000000800687947 */ /* 0x000fec0003800000 */
.L_x_27313:
        /* <DEDUP_REMOVED lines=27> */
.L_x_27316:
        /* <DEDUP_REMOVED lines=15> */
.L_x_27315:
[----:B------:R-:W2:Y:S02]  /*2760*/  LDG.E.U16 R4, desc[UR36][R6.64] ;  /* 0x0000002406047981 */ /* 0x000ea4000c1e1500 */
[----:B--2---:R-:W-:-:S06]  /*2770*/  IMAD.U32 R4, R4, 0x10000, RZ ;  /* 0x0001000004047824 */ /* 0x004fcc00078e00ff */
[----:B------:R-:W0:Y:S02]  /*2780*/  F2I.S64.TRUNC R4, R4 ;  /* 0x0000000400047311 */ /* 0x000e24000020d900 */
[----:B0-----:R-:W-:Y:S01]  /*2790*/  PRMT R0, R4, 0x7610, R0 ;  /* 0x0000761004007816 */ /* 0x001fe20000000000 */
[----:B------:R-:W-:Y:S06]  /*27a0*/  BRA `(.L_x_27305) ;  /* 0x0000000400ac7947 */ /* 0x000fec0003800000 */
.L_x_27312:
        /* <DEDUP_REMOVED lines=10> */
.L_x_27319:
        /* <DEDUP_REMOVED lines=21> */
.L_x_27323:
[----:B------:R-:W-:Y:S05]  /*29a0*/  BSYNC.RECONVERGENT B1 ;  /* 0x0000000000017941 */ /* 0x000fea0003800200 */
.L_x_27322:
[----:B------:R-:W-:Y:S01]  /*29b0*/  IMAD.SHL.U32 R0, R0, 0x100000, RZ ;  /* 0x0010000000007824 */ /* 0x000fe200078e00ff */
[----:B------:R-:W-:-:S04]  /*29c0*/  LEA R3, R3, 0x3b800000, 0x17 ;  /* 0x3b80000003037811 */ /* 0x000fc800078eb8ff */
[----:B------:R-:W-:-:S07]  /*29d0*/  LOP3.LUT R4, R3, R0, R7, 0xfe, !PT ;  /* 0x0000000003047212 */ /* 0x000fce00078efe07 */
.L_x_27321:
[----:B------:R-:W-:Y:S05]  /*29e0*/  BSYNC.RECONVERGENT B0 ;  /* 0x0000000000007941 */ /* 0x000fea0003800200 */
.L_x_27320:
[----:B------:R-:W0:Y:S02]  /*29f0*/  F2I.S64.TRUNC R4, R4 ;  /* 0x0000000400047311 */ /* 0x000e24000020d900 */
[----:B0-----:R-:W-:Y:S01]  /*2a00*/  PRMT R0, R4, 0x7610, R0 ;  /* 0x0000761004007816 */ /* 0x001fe20000000000 */
[----:B------:R-:W-:Y:S06]  /*2a10*/  BRA `(.L_x_27305) ;  /* 0x0000000400107947 */ /* 0x000fec0003800000 */
.L_x_27318:
        /* <DEDUP_REMOVED lines=21> */
.L_x_27327:
[----:B------:R-:W-:Y:S05]  /*2b70*/  BSYNC.RECONVERGENT B1 ;  /* 0x0000000000017941 */ /* 0x000fea0003800200 */
.L_x_27326:
[----:B------:R-:W-:Y:S01]  /*2b80*/  IMAD.SHL.U32 R0, R0, 0x200000, RZ ;  /* 0x0020000000007824 */ /* 0x000fe200078e00ff */
[----:B------:R-:W-:-:S04]  /*2b90*/  LEA R3, R3, 0x37800000, 0x17 ;  /* 0x3780000003037811 */ /* 0x000fc800078eb8ff */
[----:B------:R-:W-:-:S07]  /*2ba0*/  LOP3.LUT R4, R3, R0, R7, 0xfe, !PT ;  /* 0x0000000003047212 */ /* 0x000fce00078efe07 */
.L_x_27325:
[----:B------:R-:W-:Y:S05]  /*2bb0*/  BSYNC.RECONVERGENT B0 ;  /* 0x0000000000007941 */ /* 0x000fea0003800200 */
.L_x_27324:
[----:B------:R-:W0:Y:S02]  /*2bc0*/  F2I.S64.TRUNC R4, R4 ;  /* 0x0000000400047311 */ /* 0x000e24000020d900 */
[----:B0-----:R-:W-:Y:S01]  /*2bd0*/  PRMT R0, R4, 0x7610, R0 ;  /* 0x0000761004007816 */ /* 0x001fe20000000000 */
[----:B------:R-:W-:Y:S06]  /*2be0*/  BRA `(.L_x_27305) ;  /* 0x00000000009c7947 */ /* 0x000fec0003800000 */
.L_x_27317:
        /* <DEDUP_REMOVED lines=14> */
.L_x_27331:
[----:B------:R-:W-:Y:S05]  /*2cd0*/  BSYNC.RECONVERGENT B0 ;  /* 0x0000000000007941 */ /* 0x000fea0003800200 */
.L_x_27330:
[----:B------:R-:W0:Y:S02]  /*2ce0*/  F2I.S64.TRUNC R4, R4 ;  /* 0x0000000400047311 */ /* 0x000e24000020d900 */
[----:B0-----:R-:W-:Y:S01]  /*2cf0*/  PRMT R0, R4, 0x7610, R0 ;  /* 0x0000761004007816 */ /* 0x001fe20000000000 */
[----:B------:R-:W-:Y:S06]  /*2d00*/  BRA `(.L_x_27305) ;  /* 0x0000000000547947 */ /* 0x000fec0003800000 */
.L_x_27304:
        /* <DEDUP_REMOVED lines=16> */
.L_x_27332:
[----:B------:R-:W-:Y:S01]  /*2e10*/  PRMT R0, RZ, 0x7610, R0 ;  /* 0x00007610ff007816 */ /* 0x000fe20000000000 */
[----:B------:R-:W-:Y:S06]  /*2e20*/  BRA `(.L_x_27305) ;  /* 0x00000000000c7947 */ /* 0x000fec0003800000 */
.L_x_27329:
[----:B------:R2:W5:Y:S01]  /*2e30*/  LDG.E.U8 R0, desc[UR36][R6.64] ;  /* 0x0000002406007981 */ /* 0x000562000c1e1100 */
[----:B------:R-:W-:Y:S05]  /*2e40*/  BRA `(.L_x_27305) ;  /* 0x0000000000047947 */ /* 0x000fea0003800000 */
.L_x_27328:
[----:B------:R1:W5:Y:S02]  /*2e50*/  LDG.E.U8 R0, desc[UR36][R6.64] ;  /* 0x0000002406007981 */ /* 0x000364000c1e1100 */
.L_x_27305:
[----:B-----5:R-:W-:Y:S01]  /*2e60*/  LOP3.LUT P0, RZ, R0, 0xff, RZ, 0xc0, !PT ;  /* 0x000000ff00ff7812 */ /* 0x020fe2000780c0ff */
[----:B------:R-:W-:-:S03]  /*2e70*/  VIADD R25, R25, 0x80 ;  /* 0x0000008019197836 */ /* 0x000fc60000000000 */
[----:B------:R-:W-:-:S09]  /*2e80*/  P2R R23, PR, RZ, 0x1 ;  /* 0x00000001ff177803 */ /* 0x000fd20000000000 */
.L_x_27299:
[----:B------:R-:W-:Y:S05]  /*2e90*/  BSYNC.RECONVERGENT B6 ;  /* 0x0000000000067941 */ /* 0x000fea0003800200 */
.L_x_27298:
        /* <DEDUP_REMOVED lines=24> */
.L_x_27338:
[----:B------:R0:W5:Y:S01]  /*3020*/  LDG.E.U8 R0, desc[UR36][R6.64] ;  /* 0x0000002406007981 */ /* 0x000162000c1e1100 */
[----:B------:R-:W-:Y:S05]  /*3030*/  BRA `(.L_x_27340) ;  /* 0x0000000c00607947 */ /* 0x000fea0003800000 */
.L_x_27337:
        /* <DEDUP_REMOVED lines=8> */
.L_x_27342:
[----:B------:R4:W5:Y:S01]  /*30c0*/  LDG.E.U8 R0, desc[UR36][R6.64] ;  /* 0x0000002406007981 */ /* 0x000962000c1e1100 */
[----:B------:R-:W-:Y:S05]  /*30d0*/  BRA `(.L_x_27340) ;  /* 0x0000000c00387947 */ /* 0x000fea0003800000 */
.L_x_27341:
[----:B------:R3:W5:Y:S01]  /*30e0*/  LDG.E.U16 R0, desc[UR36][R6.64] ;  /* 0x0000002406007981 */ /* 0x000762000c1e1500 */
[----:B------:R-:W-:Y:S05]  /*30f0*/  BRA `(.L_x_27340) ;  /* 0x0000000c00307947 */ /* 0x000fea0003800000 */
.L_x_27336:
        /* <DEDUP_REMOVED lines=10> */
.L_x_27344:
[----:B------:R-:W2:Y:S02]  /*31a0*/  LDG.E.U16 R4, desc[UR36][R6.64] ;  /* 0x0000002406047981 */ /* 0x000ea4000c1e1500 */
[----:B--2---:R-:W-:-:S06]  /*31b0*/  HADD2.F32 R4, -RZ, R4.H0_H0 ;  /* 0x20000004ff047230 */ /* 0x004fcc0000004100 */
[----:B------:R-:W0:Y:S02]  /*31c0*/  F2I.S64.TRUNC R4, R4 ;  /* 0x0000000400047311 */ /* 0x000e24000020d900 */
[----:B0-----:R-:W-:Y:S01]  /*31d0*/  PRMT R0, R4, 0x7610, R0 ;  /* 0x0000761004007816 */ /* 0x001fe20000000000 */
[----:B------:R-:W-:Y:S06]  /*31e0*/  BRA `(.L_x_27340) ;  /* 0x0000000800f47947 */ /* 0x000fec0003800000 */
.L_x_27343:
        /* <DEDUP_REMOVED lines=10> */
.L_x_27346:
[----:B------:R-:W2:Y:S02]  /*3290*/  LDG.E.U16 R6, desc[UR36][R6.64] ;  /* 0x0000002406067981 */ /* 0x000ea4000c1e1500 */
[----:B--2---:R-:W-:-:S06]  /*32a0*/  HADD2.F32 R4, -RZ, R6.H0_H0 ;  /* 0x20000006ff047230 */ /* 0x004fcc0000004100 */
[----:B------:R-:W0:Y:S02]  /*32b0*/  F2I.S64.TRUNC R4, R4 ;  /* 0x0000000400047311 */ /* 0x000e24000020d900 */
[----:B0-----:R-:W-:Y:S01]  /*32c0*/  PRMT R0, R4, 0x7610, R0 ;  /* 0x0000761004007816 */ /* 0x001fe20000000000 */
[----:B------:R-:W-:Y:S06]  /*32d0*/  BRA `(.L_x_27340) ;  /* 0x0000000800b87947 */ /* 0x000fec0003800000 */
.L_x_27345:
[----:B------:R-:W2:Y:S02]  /*32e0*/  LDG.E.64 R4, desc[UR36][R6.64] ;  /* 0x0000002406047981 */ /* 0x000ea4000c1e1b00 */
[----:B--2---:R-:W0:Y:S02]  /*32f0*/  F2I.S64.F64.TRUNC R4, R4 ;  /* 0x0000000400047311 */ /* 0x004e24000030d900 */
[----:B0-----:R-:W-:Y:S01]  /*3300*/  PRMT R0, R4, 0x7610, R0 ;  /* 0x0000761004007816 */ /* 0x001fe20000000000 */
[----:B------:R-:W-:Y:S06]  /*3310*/  BRA `(.L_x_27340) ;  /* 0x0000000800a87947 */ /* 0x000fec0003800000 */
.L_x_27335:
        /* <DEDUP_REMOVED lines=12> */
.L_x_27349:
[----:B------:R-:W2:Y:S02]  /*33e0*/  LDG.E.64 R6, desc[UR36][R6.64] ;  /* 0x0000002406067981 */ /* 0x000ea4000c1e1b00 */
[----:B--2---:R-:W0:Y:S02]  /*33f0*/  F2I.S64.F64.TRUNC R4, R6 ;  /* 0x0000000600047311 */ /* 0x004e24000030d900 */
[----:B0-----:R-:W-:Y:S01]  /*3400*/  PRMT R0, R4, 0x7610, R0 ;  /* 0x0000761004007816 */ /* 0x001fe20000000000 */
[----:B------:R-:W-:Y:S06]  /*3410*/  BRA `(.L_x_27340) ;  /* 0x0000000800687947 */ /* 0x000fec0003800000 */
.L_x_27348:
        /* <DEDUP_REMOVED lines=27> */
.L_x_27351:
        /* <DEDUP_REMOVED lines=15> */
.L_x_27350:
[----:B------:R-:W2:Y:S02]  /*36c0*/  LDG.E.U16 R4, desc[UR36][R6.64] ;  /* 0x0000002406047981 */ /* 0x000ea4000c1e1500 */
[----:B--2---:R-:W-:-:S06]  /*36d0*/  IMAD.U32 R4, R4, 0x10000, RZ ;  /* 0x0001000004047824 */ /* 0x004fcc00078e00ff */
[----:B------:R-:W0:Y:S02]  /*36e0*/  F2I.S64.TRUNC R4, R4 ;  /* 0x0000000400047311 */ /* 0x000e24000020d900 */
[----:B0-----:R-:W-:Y:S01]  /*36f0*/  PRMT R0, R4, 0x7610, R0 ;  /* 0x0000761004007816 */ /* 0x001fe20000000000 */
[----:B------:R-:W-:Y:S06]  /*3700*/  BRA `(.L_x_27340) ;  /* 0x0000000400ac7947 */ /* 0x000fec0003800000 */
.L_x_27347:
        /* <DEDUP_REMOVED lines=10> */
.L_x_27354:
        /* <DEDUP_REMOVED lines=21> */
.L_x_27358:
[----:B------:R-:W-:Y:S05]  /*3900*/  BSYNC.RECONVERGENT B1 ;  /* 0x0000000000017941 */ /* 0x000fea0003800200 */
.L_x_27357:
[----:B------:R-:W-:Y:S01]  /*3910*/  IMAD.SHL.U32 R0, R0, 0x100000, RZ ;  /* 0x0010000000007824 */ /* 0x000fe200078e00ff */
[----:B------:R-:W-:-:S04]  /*3920*/  LEA R3, R3, 0x3b800000, 0x17 ;  /* 0x3b80000003037811 */ /* 0x000fc800078eb8ff */
[----:B------:R-:W-:-:S07]  /*3930*/  LOP3.LUT R4, R3, R0, R7, 0xfe, !PT ;  /* 0x0000000003047212 */ /* 0x000fce00078efe07 */
.L_x_27356:
[----:B------:R-:W-:Y:S05]  /*3940*/  BSYNC.RECONVERGENT B0 ;  /* 0x0000000000007941 */ /* 0x000fea0003800200 */
.L_x_27355:
[----:B------:R-:W0:Y:S02]  /*3950*/  F2I.S64.TRUNC R4, R4 ;  /* 0x0000000400047311 */ /* 0x000e24000020d900 */
[----:B0-----:R-:W-:Y:S01]  /*3960*/  PRMT R0, R4, 0x7610, R0 ;  /* 0x0000761004007816 */ /* 0x001fe20000000000 */
[----:B------:R-:W-:Y:S06]  /*3970*/  BRA `(.L_x_27340) ;  /* 0x0000000400107947 */ /* 0x000fec0003800000 */
.L_x_27353:
        /* <DEDUP_REMOVED lines=21> */
.L_x_27362:
[----:B------:R-:W-:Y:S05]  /*3ad0*/  BSYNC.RECONVERGENT B1 ;  /* 0x0000000000017941 */ /* 0x000fea0003800200 */
.L_x_27361:
[----:B------:R-:W-:Y:S01]  /*3ae0*/  IMAD.SHL.U32 R0, R0, 0x200000, RZ ;  /* 0x0020000000007824 */ /* 0x000fe200078e00ff */
[----:B------:R-:W-:-:S04]  /*3af0*/  LEA R3, R3, 0x37800000, 0x17 ;  /* 0x3780000003037811 */ /* 0x000fc800078eb8ff */
[----:B------:R-:W-:-:S07]  /*3b00*/  LOP3.LUT R4, R3, R0, R7, 0xfe, !PT ;  /* 0x0000000003047212 */ /* 0x000fce00078efe07 */
.L_x_27360:
[----:B------:R-:W-:Y:S05]  /*3b10*/  BSYNC.RECONVERGENT B0 ;  /* 0x0000000000007941 */ /* 0x000fea0003800200 */
.L_x_27359:
[----:B------:R-:W0:Y:S02]  /*3b20*/  F2I.S64.TRUNC R4, R4 ;  /* 0x0000000400047311 */ /* 0x000e24000020d900 */
[----:B0-----:R-:W-:Y:S01]  /*3b30*/  PRMT R0, R4, 0x7610, R0 ;  /* 0x0000761004007816 */ /* 0x001fe20000000000 */
[----:B------:R-:W-:Y:S06]  /*3b40*/  BRA `(.L_x_27340) ;  /* 0x00000000009c7947 */ /* 0x000fec0003800000 */
.L_x_27352:
        /* <DEDUP_REMOVED lines=14> */
.L_x_27366:
[----:B------:R-:W-:Y:S05]  /*3c30*/  BSYNC.RECONVERGENT B0 ;  /* 0x0000000000007941 */ /* 0x000fea0003800200 */
.L_x_27365:
[----:B------:R-:W0:Y:S02]  /*3c40*/  F2I.S64.TRUNC R4, R4 ;  /* 0x0000000400047311 */ /* 0x000e24000020d900 */
[----:B0-----:R-:W-:Y:S01]  /*3c50*/  PRMT R0, R4, 0x7610, R0 ;  /* 0x0000761004007816 */ /* 0x001fe20000000000 */
[----:B------:R-:W-:Y:S06]  /*3c60*/  BRA `(.L_x_27340) ;  /* 0x0000000000547947 */ /* 0x000fec0003800000 */
.L_x_27339:
        /* <DEDUP_REMOVED lines=16> */
.L_x_27367:
[----:B------:R-:W-:Y:S01]  /*3d70*/  PRMT R0, RZ, 0x7610, R0 ;  /* 0x00007610ff007816 */ /* 0x000fe20000000000 */
[----:B------:R-:W-:Y:S06]  /*3d80*/  BRA `(.L_x_27340) ;  /* 0x00000000000c7947 */ /* 0x000fec0003800000 */
.L_x_27364:
[----:B------:R2:W5:Y:S01]  /*3d90*/  LDG.E.U8 R0, desc[UR36][R6.64] ;  /* 0x0000002406007981 */ /* 0x000562000c1e1100 */
[----:B------:R-:W-:Y:S05]  /*3da0*/  BRA `(.L_x_27340) ;  /* 0x0000000000047947 */ /* 0x000fea0003800000 */
.L_x_27363:
[----:B------:R1:W5:Y:S02]  /*3db0*/  LDG.E.U8 R0, desc[UR36][R6.64] ;  /* 0x0000002406007981 */ /* 0x000364000c1e1100 */
.L_x_27340:
[----:B-----5:R-:W-:-:S13]  /*3dc0*/  LOP3.LUT P0, RZ, R0, 0xff, RZ, 0xc0, !PT ;  /* 0x000000ff00ff7812 */ /* 0x020fda000780c0ff */
.L_x_27334:
[----:B------:R-:W-:Y:S05]  /*3dd0*/  BSYNC.RECONVERGENT B6 ;  /* 0x0000000000067941 */ /* 0x000fea0003800200 */
.L_x_27333:
[----:B------:R-:W-:Y:S01]  /*3de0*/  ISETP.NE.AND P1, PT, R18, RZ, PT ;  /* 0x000000ff1200720c */ /* 0x000fe20003f25270 */
[----:B------:R-:W-:Y:S01]  /*3df0*/  BSSY.RECONVERGENT B8, `(.L_x_27368) ;  /* 0x00002a1000087945 */ /* 0x000fe20003800200 */
[----:B------:R-:W1:Y:S01]  /*3e00*/  LDC.U8 R18, c[0x0][0x3a4] ;  /* 0x0000e900ff127b82 */ /* 0x000e620000000000 */
[----:B------:R-:W-:Y:S02]  /*3e10*/  ISETP.GE.AND P4, PT, R17, R16, PT ;  /* 0x000000101100720c */ /* 0x000fe40003f86270 */
[----:B------:R-:W-:Y:S01]  /*3e20*/  BSSY.RELIABLE B7, `(.L_x_27369) ;  /* 0x00001c5000077945 */ /* 0x000fe20003800100 */
[----:B------:R-:W-:Y:S02]  /*3e30*/  ISETP.NE.AND P2, PT, R19, RZ, PT ;  /* 0x000000ff1300720c */ /* 0x000fe40003f45270 */
[----:B------:R-:W-:Y:S02]  /*3e40*/  ISETP.NE.AND P3, PT, R23, RZ, PT ;  /* 0x000000ff1700720c */ /* 0x000fe40003f65270 */
[----:B0-----:R-:W-:-:S02]  /*3e50*/  ISETP.NE.OR P1, PT, R22, RZ, P1 ;  /* 0x000000ff1600720c */ /* 0x001fc40000f25670 */
        /* <DEDUP_REMOVED lines=30> */
.L_x_27375:
[----:B------:R0:W-:Y:S01]  /*4040*/  STG.E.U8 desc[UR36][R8.64], R11 ;  /* 0x0000000b08007986 */ /* 0x0001e2000c101124 */
[----:B------:R-:W-:Y:S05]  /*4050*/  BRA `(.L_x_27377) ;  /* 0x0000000c00087947 */ /* 0x000fea0003800000 */
.L_x_27374:
        /* <DEDUP_REMOVED lines=10> */
.L_x_27379:
[----:B------:R0:W-:Y:S01]  /*4100*/  STG.E desc[UR36][R8.64], R11 ;  /* 0x0000000b08007986 */ /* 0x0001e2000c101924 */
[----:B------:R-:W-:Y:S05]  /*4110*/  BRA `(.L_x_27377) ;  /* 0x0000000800d87947 */ /* 0x000fea0003800000 */
.L_x_27378:
[----:B------:R0:W-:Y:S01]  /*4120*/  STG.E.U16 desc[UR36][R8.64], R11 ;  /* 0x0000000b08007986 */ /* 0x0001e2000c101524 */
[----:B------:R-:W-:Y:S05]  /*4130*/  BRA `(.L_x_27377) ;  /* 0x0000000800d07947 */ /* 0x000fea0003800000 */
.L_x_27373:
        /* <DEDUP_REMOVED lines=9> */
.L_x_27381:
[----:B------:R-:W0:Y:S02]  /*41d0*/  I2F.S16 R0, R11 ;  /* 0x0000000b00007306 */ /* 0x000e240000101400 */
[----:B0-----:R-:W-:-:S05]  /*41e0*/  F2FP.F16.F32.PACK_AB R0, RZ, R0 ;  /* 0x00000000ff00723e */ /* 0x001fca00000000ff */
[----:B------:R0:W-:Y:S01]  /*41f0*/  STG.E.U16 desc[UR36][R8.64], R0 ;  /* 0x0000000008007986 */ /* 0x0001e2000c101524 */
[----:B------:R-:W-:Y:S05]  /*4200*/  BRA `(.L_x_27377) ;  /* 0x00000008009c7947 */ /* 0x000fea0003800000 */
.L_x_27380:
        /* <DEDUP_REMOVED lines=10> */
.L_x_27383:
[----:B------:R-:W0:Y:S02]  /*42b0*/  I2F.S16 R11, R11 ;  /* 0x0000000b000b7306 */ /* 0x000e240000101400 */
[----:B0-----:R-:W-:-:S04]  /*42c0*/  F2FP.F16.F32.PACK_AB R3, RZ, R11 ;  /* 0x0000000bff03723e */ /* 0x001fc800000000ff */
[----:B------:R-:W-:-:S05]  /*42d0*/  PRMT R3, R3, 0x5410, RZ ;  /* 0x0000541003037816 */ /* 0x000fca00000000ff */
[----:B------:R0:W-:Y:S01]  /*42e0*/  STG.E desc[UR36][R8.64], R3 ;  /* 0x0000000308007986 */ /* 0x0001e2000c101924 */
[----:B------:R-:W-:Y:S05]  /*42f0*/  BRA `(.L_x_27377) ;  /* 0x0000000800607947 */ /* 0x000fea0003800000 */
.L_x_27382:
[----:B------:R-:W0:Y:S02]  /*4300*/  I2F.F64.S16 R4, R11 ;  /* 0x0000000b00047312 */ /* 0x000e240000101c00 */
[----:B0-----:R0:W-:Y:S01]  /*4310*/  STG.E.64 desc[UR36][R8.64], R4 ;  /* 0x0000000408007986 */ /* 0x0011e2000c101b24 */
[----:B------:R-:W-:Y:S05]  /*4320*/  BRA `(.L_x_27377) ;  /* 0x0000000800547947 */ /* 0x000fea0003800000 */
.L_x_27372:
        /* <DEDUP_REMOVED lines=10> */
.L_x_27386:
[----:B--234-:R-:W-:Y:S01]  /*43d0*/  CS2R R6, SRZ ;  /* 0x0000000000067805 */ /* 0x01cfe2000001ff00 */
[----:B------:R-:W0:Y:S04]  /*43e0*/  I2F.F64.S16 R4, R11 ;  /* 0x0000000b00047312 */ /* 0x000e280000101c00 */
[----:B0-----:R0:W-:Y:S01]  /*43f0*/  STG.E.128 desc[UR36][R8.64], R4 ;  /* 0x0000000408007986 */ /* 0x0011e2000c101d24 */
[----:B------:R-:W-:Y:S05]  /*4400*/  BRA `(.L_x_27377) ;  /* 0x00000008001c7947 */ /* 0x000fea0003800000 */
.L_x_27385:
        /* <DEDUP_REMOVED lines=17> */
.L_x_27390:
[----:B------:R-:W-:Y:S05]  /*4520*/  BSYNC.RECONVERGENT B0 ;  /* 0x0000000000007941 */ /* 0x000fea0003800200 */
.L_x_27389:
[----:B------:R0:W-:Y:S01]  /*4530*/  STG.E.U8 desc[UR36][R8.64], R3 ;  /* 0x0000000308007986 */ /* 0x0001e2000c101124 */
[----:B------:R-:W-:Y:S05]  /*4540*/  BRA `(.L_x_27377) ;  /* 0x0000000400cc7947 */ /* 0x000fea0003800000 */
.L_x_27388:
        /* <DEDUP_REMOVED lines=16> */
.L_x_27387:
[----:B------:R-:W0:Y:S02]  /*4650*/  I2F.S16 R0, R11 ;  /* 0x0000000b00007306 */ /* 0x000e240000101400 */
[----:B0-----:R-:W-:-:S05]  /*4660*/  F2FP.BF16.F32.PACK_AB R0, RZ, R0 ;  /* 0x00000000ff00723e */ /* 0x001fca00000010ff */
[----:B------:R0:W-:Y:S01]  /*4670*/  STG.E.U16 desc[UR36][R8.64], R0 ;  /* 0x0000000008007986 */ /* 0x0001e2000c101524 */
[----:B------:R-:W-:Y:S05]  /*4680*/  BRA `(.L_x_27377) ;  /* 0x00000004007c7947 */ /* 0x000fea0003800000 */
.L_x_27384:
        /* <DEDUP_REMOVED lines=10> */
.L_x_27393:
        /* <DEDUP_REMOVED lines=12> */
.L_x_27396:
[----:B------:R-:W-:-:S04]  /*47f0*/  SHF.R.U32.HI R0, RZ, 0x14, R11 ;  /* 0x00000014ff007819 */ /* 0x000fc8000001160b */
[----:B------:R-:W-:-:S04]  /*4800*/  LOP3.LUT R0, R0, 0x1, RZ, 0xc0, !PT ;  /* 0x0000000100007812 */ /* 0x000fc800078ec0ff */
[----:B------:R-:W-:-:S04]  /*4810*/  IADD3 R0, PT, PT, R11, 0x487ffff, R0 ;  /* 0x0487ffff0b007810 */ /* 0x000fc80007ffe000 */
[----:B------:R-:W-:-:S04]  /*4820*/  SHF.R.U32.HI R0, RZ, 0x14, R0 ;  /* 0x00000014ff007819 */ /* 0x000fc80000011600 */
[----:B------:R-:W-:-:S07]  /*4830*/  LOP3.LUT R0, R0, 0xff, RZ, 0xc0, !PT ;  /* 0x000000ff00007812 */ /* 0x000fce00078ec0ff */
.L_x_27397:
[----:B------:R-:W-:-:S07]  /*4840*/  PRMT R4, R0, 0x7610, R4 ;  /* 0x0000761000047816 */ /* 0x000fce0000000004 */
.L_x_27395:
[----:B------:R-:W-:Y:S05]  /*4850*/  BSYNC.RECONVERGENT B0 ;  /* 0x0000000000007941 */ /* 0x000fea0003800200 */
.L_x_27394:
[----:B------:R0:W-:Y:S01]  /*4860*/  STG.E.U8 desc[UR36][R8.64], R4 ;  /* 0x0000000408007986 */ /* 0x0001e2000c101124 */
[----:B------:R-:W-:Y:S05]  /*4870*/  BRA `(.L_x_27377) ;  /* 0x0000000400007947 */ /* 0x000fea0003800000 */
.L_x_27392:
        /* <DEDUP_REMOVED lines=12> */
.L_x_27400:
[----:B------:R-:W-:-:S04]  /*4940*/  SHF.R.U32.HI R0, RZ, 0x15, R11 ;  /* 0x00000015ff007819 */ /* 0x000fc8000001160b */
[----:B------:R-:W-:-:S04]  /*4950*/  LOP3.LUT R0, R0, 0x1, RZ, 0xc0, !PT ;  /* 0x0000000100007812 */ /* 0x000fc800078ec0ff */
[----:B------:R-:W-:-:S04]  /*4960*/  IADD3 R0, PT, PT, R11, 0x88fffff, R0 ;  /* 0x088fffff0b007810 */ /* 0x000fc80007ffe000 */
[----:B------:R-:W-:-:S04]  /*4970*/  SHF.R.U32.HI R0, RZ, 0x15, R0 ;  /* 0x00000015ff007819 */ /* 0x000fc80000011600 */
[----:B------:R-:W-:-:S07]  /*4980*/  LOP3.LUT R0, R0, 0xff, RZ, 0xc0, !PT ;  /* 0x000000ff00007812 */ /* 0x000fce00078ec0ff */
.L_x_27401:
[----:B------:R-:W-:-:S07]  /*4990*/  PRMT R4, R0, 0x7610, R4 ;  /* 0x0000761000047816 */ /* 0x000fce0000000004 */
.L_x_27399:
[----:B------:R-:W-:Y:S05]  /*49a0*/  BSYNC.RECONVERGENT B0 ;  /* 0x0000000000007941 */ /* 0x000fea0003800200 */
.L_x_27398:
[----:B------:R0:W-:Y:S01]  /*49b0*/  STG.E.U8 desc[UR36][R8.64], R4 ;  /* 0x0000000408007986 */ /* 0x0001e2000c101124 */
[----:B------:R-:W-:Y:S05]  /*49c0*/  BRA `(.L_x_27377) ;  /* 0x0000000000ac7947 */ /* 0x000fea0003800000 */
.L_x_27391:
[----:B------:R-:W-:-:S13]  /*49d0*/  ISETP.NE.AND P0, PT, R0, 0x1c, PT ;  /* 0x0000001c0000780c */ /* 0x000fda0003f05270 */
[----:B------:R-:W-:Y:S05]  /*49e0*/  @!P0 BRA `(.L_x_27402) ;  /* 0x0000000000a08947 */ /* 0x000fea0003800000 */
[----:B------:R-:W-:-:S13]  /*49f0*/  ISETP.NE.AND P0, PT, R0, 0x1d, PT ;  /* 0x0000001d0000780c */ /* 0x000fda0003f05270 */
[----:B------:R-:W-:Y:S05]  /*4a00*/  @!P0 BRA `(.L_x_27403) ;  /* 0x0000000000888947 */ /* 0x000fea0003800000 */
[----:B------:R-:W-:-:S13]  /*4a10*/  ISETP.NE.AND P0, PT, R0, 0x2c, PT ;  /* 0x0000002c0000780c */ /* 0x000fda0003f05270 */
[----:B------:R-:W-:Y:S05]  /*4a20*/  @!P0 BRA `(.L_x_27404) ;  /* 0x0000000000448947 */ /* 0x000fea0003800000 */
.L_x_27376:
        /* <DEDUP_REMOVED lines=16> */
.L_x_27405:
[----:B------:R-:W-:Y:S05]  /*4b30*/  BRA `(.L_x_27377) ;  /* 0x0000000000507947 */ /* 0x000fea0003800000 */
.L_x_27404:
        /* <DEDUP_REMOVED lines=15> */
.L_x_27403:
[----:B------:R-:W-:Y:S02]  /*4c30*/  IMAD.MOV.U32 R4, RZ, RZ, R11 ;  /* 0x000000ffff047224 */ /* 0x000fe400078e000b */
[----:B------:R-:W-:-:S05]  /*4c40*/  IMAD.MOV.U32 R5, RZ, RZ, RZ ;  /* 0x000000ffff057224 */ /* 0x000fca00078e00ff */
[----:B------:R0:W-:Y:S01]  /*4c50*/  STG.E.64 desc[UR36][R8.64], R4 ;  /* 0x0000000408007986 */ /* 0x0001e2000c101b24 */
[----:B------:R-:W-:Y:S05]  /*4c60*/  BRA `(.L_x_27377) ;  /* 0x0000000000047947 */ /* 0x000fea0003800000 */
.L_x_27402:
[----:B------:R0:W-:Y:S02]  /*4c70*/  STG.E desc[UR36][R8.64], R11 ;  /* 0x0000000b08007986 */ /* 0x0001e4000c101924 */
.L_x_27377:
[----:B------:R-:W-:Y:S05]  /*4c80*/  BSYNC.RECONVERGENT B6 ;  /* 0x0000000000067941 */ /* 0x000fea0003800200 */
.L_x_27371:
        /* <DEDUP_REMOVED lines=24> */
.L_x_27411:
[----:B------:R0:W-:Y:S01]  /*4e10*/  STG.E.U8 desc[UR36][R8.64], R26 ;  /* 0x0000001a08007986 */ /* 0x0001e2000c101124 */
[----:B------:R-:W-:Y:S05]  /*4e20*/  BRA `(.L_x_27413) ;  /* 0x0000000800fc7947 */ /* 0x000fea0003800000 */
.L_x_27410:
        /* <DEDUP_REMOVED lines=9> */
.L_x_27415:
[----:B------:R0:W-:Y:S01]  /*4ec0*/  STG.E desc[UR36][R8.64], R26 ;  /* 0x0000001a08007986 */ /* 0x0001e2000c101924 */
[----:B------:R-:W-:Y:S05]  /*4ed0*/  BRA `(.L_x_27413) ;  /* 0x0000000800d07947 */ /* 0x000fea0003800000 */
.L_x_27414:
[----:B------:R0:W-:Y:S01]  /*4ee0*/  STG.E.U16 desc[UR36][R8.64], R26 ;  /* 0x0000001a08007986 */ /* 0x0001e2000c101524 */
[----:B------:R-:W-:Y:S05]  /*4ef0*/  BRA `(.L_x_27413) ;  /* 0x0000000800c87947 */ /* 0x000fea0003800000 */
.L_x_27409:
        /* <DEDUP_REMOVED lines=9> */
.L_x_27417:
[----:B------:R-:W0:Y:S02]  /*4f90*/  I2F.S16 R0, R26 ;  /* 0x0000001a00007306 */ /* 0x000e240000101400 */
[----:B0-----:R-:W-:-:S05]  /*4fa0*/  F2FP.F16.F32.PACK_AB R0, RZ, R0 ;  /* 0x00000000ff00723e */ /* 0x001fca00000000ff */
[----:B------:R0:W-:Y:S01]  /*4fb0*/  STG.E.U16 desc[UR36][R8.64], R0 ;  /* 0x0000000008007986 */ /* 0x0001e2000c101524 */
[----:B------:R-:W-:Y:S05]  /*4fc0*/  BRA `(.L_x_27413) ;  /* 0x0000000800947947 */ /* 0x000fea0003800000 */
.L_x_27416:
        /* <DEDUP_REMOVED lines=10> */
.L_x_27419:
[----:B------:R-:W0:Y:S02]  /*5070*/  I2F.S16 R26, R26 ;  /* 0x0000001a001a7306 */ /* 0x000e240000101400 */
[----:B0-----:R-:W-:-:S04]  /*5080*/  F2FP.F16.F32.PACK_AB R3, RZ, R26 ;  /* 0x0000001aff03723e */ /* 0x001fc800000000ff */
[----:B------:R-:W-:-:S05]  /*5090*/  PRMT R3, R3, 0x5410, RZ ;  /* 0x0000541003037816 */ /* 0x000fca00000000ff */
[----:B------:R0:W-:Y:S01]  /*50a0*/  STG.E desc[UR36][R8.64], R3 ;  /* 0x0000000308007986 */ /* 0x0001e2000c101924 */
[----:B------:R-:W-:Y:S05]  /*50b0*/  BRA `(.L_x_27413) ;  /* 0x0000000800587947 */ /* 0x000fea0003800000 */
.L_x_27418:
[----:B------:R-:W0:Y:S02]  /*50c0*/  I2F.F64.S16 R26, R26 ;  /* 0x0000001a001a7312 */ /* 0x000e240000101c00 */
[----:B0-----:R0:W-:Y:S01]  /*50d0*/  STG.E.64 desc[UR36][R8.64], R26 ;  /* 0x0000001a08007986 */ /* 0x0011e2000c101b24 */
[----:B------:R-:W-:Y:S05]  /*50e0*/  BRA `(.L_x_27413) ;  /* 0x00000008004c7947 */ /* 0x000fea0003800000 */
.L_x_27408:
        /* <DEDUP_REMOVED lines=12> */
.L_x_27423:
        /* <DEDUP_REMOVED lines=16> */
.L_x_27426:
[----:B------:R-:W-:-:S07]  /*52b0*/  PRMT R4, R0, 0x7610, R4 ;  /* 0x0000761000047816 */ /* 0x000fce0000000004 */
.L_x_27425:
[----:B------:R-:W-:Y:S05]  /*52c0*/  BSYNC.RECONVERGENT B0 ;  /* 0x0000000000007941 */ /* 0x000fea0003800200 */
.L_x_27424:
[----:B------:R0:W-:Y:S01]  /*52d0*/  STG.E.U8 desc[UR36][R8.64], R4 ;  /* 0x0000000408007986 */ /* 0x0001e2000c101124 */
[----:B------:R-:W-:Y:S05]  /*52e0*/  BRA `(.L_x_27413) ;  /* 0x0000000400cc7947 */ /* 0x000fea0003800000 */
.L_x_27422:
        /* <DEDUP_REMOVED lines=16> */
.L_x_27429:
[----:B------:R-:W-:-:S07]  /*53f0*/  PRMT R4, R0, 0x7610, R4 ;  /* 0x0000761000047816 */ /* 0x000fce0000000004 */
.L_x_27428:
[----:B------:R-:W-:Y:S05]  /*5400*/  BSYNC.RECONVERGENT B0 ;  /* 0x0000000000007941 */ /* 0x000fea0003800200 */
.L_x_27427:
[----:B------:R0:W-:Y:S01]  /*5410*/  STG.E.U8 desc[UR36][R8.64], R4 ;  /* 0x0000000408007986 */ /* 0x0001e2000c101124 */
[----:B------:R-:W-:Y:S05]  /*5420*/  BRA `(.L_x_27413) ;  /* 0x00000004007c7947 */ /* 0x000fea0003800000 */
.L_x_27421:
        /* <DEDUP_REMOVED lines=21> */
.L_x_27431:
[----:B------:R-:W-:-:S05]  /*5580*/  IMAD.MOV.U32 R27, RZ, RZ, RZ ;  /* 0x000000ffff1b7224 */ /* 0x000fca00078e00ff */
[----:B------:R0:W-:Y:S01]  /*5590*/  STG.E.64 desc[UR36][R8.64], R26 ;  /* 0x0000001a08007986 */ /* 0x0001e2000c101b24 */
[----:B------:R-:W-:Y:S05]  /*55a0*/  BRA `(.L_x_27413) ;  /* 0x00000004001c7947 */ /* 0x000fea0003800000 */
.L_x_27430:
[----:B------:R0:W-:Y:S01]  /*55b0*/  STG.E desc[UR36][R8.64], R26 ;  /* 0x0000001a08007986 */ /* 0x0001e2000c101924 */
[----:B------:R-:W-:Y:S05]  /*55c0*/  BRA `(.L_x_27413) ;  /* 0x0000000400147947 */ /* 0x000fea0003800000 */
.L_x_27420:
        /* <DEDUP_REMOVED lines=8> */
.L_x_27433:
[----:B--234-:R-:W-:Y:S01]  /*5650*/  CS2R R6, SRZ ;  /* 0x0000000000067805 */ /* 0x01cfe2000001ff00 */
[----:B------:R-:W0:Y:S04]  /*5660*/  I2F.F64.S16 R4, R26 ;  /* 0x0000001a00047312 */ /* 0x000e280000101c00 */
[----:B0-----:R0:W-:Y:S01]  /*5670*/  STG.E.128 desc[UR36][R8.64], R4 ;  /* 0x0000000408007986 */ /* 0x0011e2000c101d24 */
[----:B------:R-:W-:Y:S05]  /*5680*/  BRA `(.L_x_27413) ;  /* 0x0000000000e47947 */ /* 0x000fea0003800000 */
.L_x_27432:
[----:B------:R-:W-:-:S13]  /*5690*/  ISETP.NE.AND P0, PT, R0, 0xf, PT ;  /* 0x0000000f0000780c */ /* 0x000fda0003f05270 */
[----:B------:R-:W-:Y:S05]  /*56a0*/  @!P0 BRA `(.L_x_27434) ;  /* 0x0000000000d08947 */ /* 0x000fea0003800000 */
[----:B------:R-:W-:-:S13]  /*56b0*/  ISETP.NE.AND P0, PT, R0, 0x17, PT ;  /* 0x000000170000780c */ /* 0x000fda0003f05270 */
[----:B------:R-:W-:Y:S05]  /*56c0*/  @!P0 BRA `(.L_x_27435) ;  /* 0x0000000000848947 */ /* 0x000fea0003800000 */
[----:B------:R-:W-:-:S13]  /*56d0*/  ISETP.NE.AND P0, PT, R0, 0x18, PT ;  /* 0x000000180000780c */ /* 0x000fda0003f05270 */
[----:B------:R-:W-:Y:S05]  /*56e0*/  @!P0 BRA `(.L_x_27436) ;  /* 0x0000000000448947 */ /* 0x000fea0003800000 */
.L_x_27412:
        /* <DEDUP_REMOVED lines=16> */
.L_x_27437:
[----:B------:R-:W-:Y:S05]  /*57f0*/  BRA `(.L_x_27413) ;  /* 0x0000000000887947 */ /* 0x000fea0003800000 */
.L_x_27436:
        /* <DEDUP_REMOVED lines=11> */
.L_x_27439:
[----:B------:R-:W-:Y:S05]  /*58b0*/  BSYNC.RECONVERGENT B0 ;  /* 0x0000000000007941 */ /* 0x000fea0003800200 */
.L_x_27438:
[----:B------:R0:W-:Y:S01]  /*58c0*/  STG.E.U8 desc[UR36][R8.64], R3 ;  /* 0x0000000308007986 */ /* 0x0001e2000c101124 */
[----:B------:R-:W-:Y:S05]  /*58d0*/  BRA `(.L_x_27413) ;  /* 0x0000000000507947 */ /* 0x000fea0003800000 */
.L_x_27435:
        /* <DEDUP_REMOVED lines=12> */
.L_x_27440:
[----:B------:R-:W-:Y:S01]  /*59a0*/  IMAD.MOV.U32 R3, RZ, RZ, 0x7f ;  /* 0x0000007fff037424 */ /* 0x000fe200078e00ff */
[----:B------:R-:W-:-:S04]  /*59b0*/  ISETP.GT.U32.AND P0, PT, R5, 0x7f800000, PT ;  /* 0x7f8000000500780c */ /* 0x000fc80003f04070 */
[----:B------:R-:W-:-:S05]  /*59c0*/  SEL R3, R3, 0x7c, P0 ;  /* 0x0000007c03037807 */ /* 0x000fca0000000000 */
[----:B------:R0:W-:Y:S01]  /*59d0*/  STG.E.U8 desc[UR36][R8.64], R3 ;  /* 0x0000000308007986 */ /* 0x0001e2000c101124 */
[----:B------:R-:W-:Y:S05]  /*59e0*/  BRA `(.L_x_27413) ;  /* 0x00000000000c7947 */ /* 0x000fea0003800000 */
.L_x_27434:
[----:B------:R-:W0:Y:S02]  /*59f0*/  I2F.S16 R0, R26 ;  /* 0x0000001a00007306 */ /* 0x000e240000101400 */
[----:B0-----:R-:W-:-:S05]  /*5a00*/  F2FP.BF16.F32.PACK_AB R0, RZ, R0 ;  /* 0x00000000ff00723e */ /* 0x001fca00000010ff */
[----:B------:R0:W-:Y:S02]  /*5a10*/  STG.E.U16 desc[UR36][R8.64], R0 ;  /* 0x0000000008007986 */ /* 0x0001e4000c101524 */
.L_x_27413:
[----:B------:R-:W-:Y:S05]  /*5a20*/  BSYNC.RECONVERGENT B6 ;  /* 0x0000000000067941 */ /* 0x000fea0003800200 */
.L_x_27407:
[----:B------:R-:W-:-:S07]  /*5a30*/  VIADD R17, R17, 0x80 ;  /* 0x0000008011117836 */ /* 0x000fce0000000000 */
.L_x_27370:
[----:B------:R-:W-:-:S13]  /*5a40*/  ISETP.GE.AND P0, PT, R17, R16, PT ;  /* 0x000000101100720c */ /* 0x000fda0003f06270 */
[----:B------:R-:W-:Y:S05]  /*5a50*/  @P0 BREAK.RELIABLE B7 ;  /* 0x0000000000070942 */ /* 0x000fea0003800100 */
[----:B------:R-:W-:Y:S05]  /*5a60*/  @P0 BRA `(.L_x_27406) ;  /* 0x0000000c00640947 */ /* 0x000fea0003800000 */
[----:B------:R-:W-:Y:S05]  /*5a70*/  BSYNC.RELIABLE B7 ;  /* 0x0000000000077941 */ /* 0x000fea0003800100 */
.L_x_27369:
        /* <DEDUP_REMOVED lines=21> */
.L_x_27445:
[----:B------:R0:W-:Y:S01]  /*5bd0*/  STG.E.U8 desc[UR36][R8.64], R24 ;  /* 0x0000001808007986 */ /* 0x0001e2000c101124 */
[----:B------:R-:W-:Y:S05]  /*5be0*/  BRA `(.L_x_27447) ;  /* 0x0000000800fc7947 */ /* 0x000fea0003800000 */
.L_x_27444:
        /* <DEDUP_REMOVED lines=9> */
.L_x_27449:
[----:B------:R0:W-:Y:S01]  /*5c80*/  STG.E desc[UR36][R8.64], R24 ;  /* 0x0000001808007986 */ /* 0x0001e2000c101924 */
[----:B------:R-:W-:Y:S05]  /*5c90*/  BRA `(.L_x_27447) ;  /* 0x0000000800d07947 */ /* 0x000fea0003800000 */
.L_x_27448:
[----:B------:R0:W-:Y:S01]  /*5ca0*/  STG.E.U16 desc[UR36][R8.64], R24 ;  /* 0x0000001808007986 */ /* 0x0001e2000c101524 */
[----:B------:R-:W-:Y:S05]  /*5cb0*/  BRA `(.L_x_27447) ;  /* 0x0000000800c87947 */ /* 0x000fea0003800000 */
.L_x_27443:
        /* <DEDUP_REMOVED lines=9> */
.L_x_27451:
[----:B------:R-:W0:Y:S02]  /*5d50*/  I2F.S16 R0, R24 ;  /* 0x0000001800007306 */ /* 0x000e240000101400 */
[----:B0-----:R-:W-:-:S05]  /*5d60*/  F2FP.F16.F32.PACK_AB R0, RZ, R0 ;  /* 0x00000000ff00723e */ /* 0x001fca00000000ff */
[----:B------:R0:W-:Y:S01]  /*5d70*/  STG.E.U16 desc[UR36][R8.64], R0 ;  /* 0x0000000008007986 */ /* 0x0001e2000c101524 */
[----:B------:R-:W-:Y:S05]  /*5d80*/  BRA `(.L_x_27447) ;  /* 0x0000000800947947 */ /* 0x000fea0003800000 */
.L_x_27450:
        /* <DEDUP_REMOVED lines=10> */
.L_x_27453:
[----:B------:R-:W0:Y:S02]  /*5e30*/  I2F.S16 R24, R24 ;  /* 0x0000001800187306 */ /* 0x000e240000101400 */
[----:B0-----:R-:W-:-:S04]  /*5e40*/  F2FP.F16.F32.PACK_AB R3, RZ, R24 ;  /* 0x00000018ff03723e */ /* 0x001fc800000000ff */
[----:B------:R-:W-:-:S05]  /*5e50*/  PRMT R3, R3, 0x5410, RZ ;  /* 0x0000541003037816 */ /* 0x000fca00000000ff */
[----:B------:R0:W-:Y:S01]  /*5e60*/  STG.E desc[UR36][R8.64], R3 ;  /* 0x0000000308007986 */ /* 0x0001e2000c101924 */
[----:B------:R-:W-:Y:S05]  /*5e70*/  BRA `(.L_x_27447) ;  /* 0x0000000800587947 */ /* 0x000fea0003800000 */
.L_x_27452:
[----:B------:R-:W0:Y:S02]  /*5e80*/  I2F.F64.S16 R24, R24 ;  /* 0x0000001800187312 */ /* 0x000e240000101c00 */
[----:B0-----:R0:W-:Y:S01]  /*5e90*/  STG.E.64 desc[UR36][R8.64], R24 ;  /* 0x0000001808007986 */ /* 0x0011e2000c101b24 */
[----:B------:R-:W-:Y:S05]  /*5ea0*/  BRA `(.L_x_27447) ;  /* 0x00000008004c7947 */ /* 0x000fea0003800000 */
.L_x_27442:
        /* <DEDUP_REMOVED lines=12> */
.L_x_27457:
        /* <DEDUP_REMOVED lines=16> */
.L_x_27460:
[----:B------:R-:W-:-:S07]  /*6070*/  PRMT R4, R0, 0x7610, R4 ;  /* 0x0000761000047816 */ /* 0x000fce0000000004 */
.L_x_27459:
[----:B------:R-:W-:Y:S05]  /*6080*/  BSYNC.RECONVERGENT B0 ;  /* 0x0000000000007941 */ /* 0x000fea0003800200 */
.L_x_27458:
[----:B------:R0:W-:Y:S01]  /*6090*/  STG.E.U8 desc[UR36][R8.64], R4 ;  /* 0x0000000408007986 */ /* 0x0001e2000c101124 */
[----:B------:R-:W-:Y:S05]  /*60a0*/  BRA `(.L_x_27447) ;  /* 0x0000000400cc7947 */ /* 0x000fea0003800000 */
.L_x_27456:
        /* <DEDUP_REMOVED lines=16> */
.L_x_27463:
[----:B------:R-:W-:-:S07]  /*61b0*/  PRMT R4, R0, 0x7610, R4 ;  /* 0x0000761000047816 */ /* 0x000fce0000000004 */
.L_x_27462:
[----:B------:R-:W-:Y:S05]  /*61c0*/  BSYNC.RECONVERGENT B0 ;  /* 0x0000000000007941 */ /* 0x000fea0003800200 */
.L_x_27461:
[----:B------:R0:W-:Y:S01]  /*61d0*/  STG.E.U8 desc[UR36][R8.64], R4 ;  /* 0x0000000408007986 */ /* 0x0001e2000c101124 */
[----:B------:R-:W-:Y:S05]  /*61e0*/  BRA `(.L_x_27447) ;  /* 0x00000004007c7947 */ /* 0x000fea0003800000 */
.L_x_27455:
        /* <DEDUP_REMOVED lines=21> */
.L_x_27465:
[----:B------:R-:W-:-:S05]  /*6340*/  IMAD.MOV.U32 R25, RZ, RZ, RZ ;  /* 0x000000ffff197224 */ /* 0x000fca00078e00ff */
[----:B------:R0:W-:Y:S01]  /*6350*/  STG.E.64 desc[UR36][R8.64], R24 ;  /* 0x0000001808007986 */ /* 0x0001e2000c101b24 */
[----:B------:R-:W-:Y:S05]  /*6360*/  BRA `(.L_x_27447) ;  /* 0x00000004001c7947 */ /* 0x000fea0003800000 */
.L_x_27464:
[----:B------:R0:W-:Y:S01]  /*6370*/  STG.E desc[UR36][R8.64], R24 ;  /* 0x0000001808007986 */ /* 0x0001e2000c101924 */
[----:B------:R-:W-:Y:S05]  /*6380*/  BRA `(.L_x_27447) ;  /* 0x0000000400147947 */ /* 0x000fea0003800000 */
.L_x_27454:
        /* <DEDUP_REMOVED lines=8> */
.L_x_27467:
[----:B--234-:R-:W-:Y:S01]  /*6410*/  CS2R R6, SRZ ;  /* 0x0000000000067805 */ /* 0x01cfe2000001ff00 */
[----:B------:R-:W0:Y:S04]  /*6420*/  I2F.F64.S16 R4, R24 ;  /* 0x0000001800047312 */ /* 0x000e280000101c00 */
[----:B0-----:R0:W-:Y:S01]  /*6430*/  STG.E.128 desc[UR36][R8.64], R4 ;  /* 0x0000000408007986 */ /* 0x0011e2000c101d24 */
[----:B------:R-:W-:Y:S05]  /*6440*/  BRA `(.L_x_27447) ;  /* 0x0000000000e47947 */ /* 0x000fea0003800000 */
.L_x_27466:
[----:B------:R-:W-:-:S13]  /*6450*/  ISETP.NE.AND P0, PT, R0, 0xf, PT ;  /* 0x0000000f0000780c */ /* 0x000fda0003f05270 */
[----:B------:R-:W-:Y:S05]  /*6460*/  @!P0 BRA `(.L_x_27468) ;  /* 0x0000000000d08947 */ /* 0x000fea0003800000 */
[----:B------:R-:W-:-:S13]  /*6470*/  ISETP.NE.AND P0, PT, R0, 0x17, PT ;  /* 0x000000170000780c */ /* 0x000fda0003f05270 */
[----:B------:R-:W-:Y:S05]  /*6480*/  @!P0 BRA `(.L_x_27469) ;  /* 0x0000000000848947 */ /* 0x000fea0003800000 */
[----:B------:R-:W-:-:S13]  /*6490*/  ISETP.NE.AND P0, PT, R0, 0x18, PT ;  /* 0x000000180000780c */ /* 0x000fda0003f05270 */
[----:B------:R-:W-:Y:S05]  /*64a0*/  @!P0 BRA `(.L_x_27470) ;  /* 0x0000000000448947 */ /* 0x000fea0003800000 */
.L_x_27446:
        /* <DEDUP_REMOVED lines=16> */
.L_x_27471:
[----:B------:R-:W-:Y:S05]  /*65b0*/  BRA `(.L_x_27447) ;  /* 0x0000000000887947 */ /* 0x000fea0003800000 */
.L_x_27470:
        /* <DEDUP_REMOVED lines=11> */
.L_x_27473:
[----:B------:R-:W-:Y:S05]  /*6670*/  BSYNC.RECONVERGENT B0 ;  /* 0x0000000000007941 */ /* 0x000fea0003800200 */
.L_x_27472:
[----:B------:R0:W-:Y:S01]  /*6680*/  STG.E.U8 desc[UR36][R8.64], R3 ;  /* 0x0000000308007986 */ /* 0x0001e2000c101124 */
[----:B------:R-:W-:Y:S05]  /*6690*/  BRA `(.L_x_27447) ;  /* 0x0000000000507947 */ /* 0x000fea0003800000 */
.L_x_27469:
        /* <DEDUP_REMOVED lines=12> */
.L_x_27474:
[----:B------:R-:W-:Y:S01]  /*6760*/  IMAD.MOV.U32 R3, RZ, RZ, 0x7f ;  /* 0x0000007fff037424 */ /* 0x000fe200078e00ff */
[----:B------:R-:W-:-:S04]  /*6770*/  ISETP.GT.U32.AND P0, PT, R5, 0x7f800000, PT ;  /* 0x7f8000000500780c */ /* 0x000fc80003f04070 */
[----:B------:R-:W-:-:S05]  /*6780*/  SEL R3, R3, 0x7c, P0 ;  /* 0x0000007c03037807 */ /* 0x000fca0000000000 */
[----:B------:R0:W-:Y:S01]  /*6790*/  STG.E.U8 desc[UR36][R8.64], R3 ;  /* 0x0000000308007986 */ /* 0x0001e2000c101124 */
[----:B------:R-:W-:Y:S05]  /*67a0*/  BRA `(.L_x_27447) ;  /* 0x00000000000c7947 */ /* 0x000fea0003800000 */
.L_x_27468:
[----:B------:R-:W0:Y:S02]  /*67b0*/  I2F.S16 R0, R24 ;  /* 0x0000001800007306 */ /* 0x000e240000101400 */
[----:B0-----:R-:W-:-:S05]  /*67c0*/  F2FP.BF16.F32.PACK_AB R0, RZ, R0 ;  /* 0x00000000ff00723e */ /* 0x001fca00000010ff */
[----:B------:R0:W-:Y:S02]  /*67d0*/  STG.E.U16 desc[UR36][R8.64], R0 ;  /* 0x0000000008007986 */ /* 0x0001e4000c101524 */
.L_x_27447:
[----:B------:R-:W-:Y:S05]  /*67e0*/  BSYNC.RECONVERGENT B6 ;  /* 0x0000000000067941 */ /* 0x000fea0003800200 */
.L_x_27441:
[----:B------:R-:W-:-:S07]  /*67f0*/  VIADD R17, R17, 0x80 ;  /* 0x0000008011117836 */ /* 0x000fce0000000000 */
.L_x_27406:
[----:B------:R-:W-:Y:S05]  /*6800*/  BSYNC.RECONVERGENT B8 ;  /* 0x0000000000087941 */ /* 0x000fea0003800200 */
.L_x_27368:
        /* <DEDUP_REMOVED lines=21> */
.L_x_27478:
[----:B------:R-:W-:Y:S01]  /*6960*/  STG.E.U8 desc[UR36][R2.64], R22 ;  /* 0x0000001602007986 */ /* 0x000fe2000c101124 */
[----:B------:R-:W-:Y:S05]  /*6970*/  EXIT ;  /* 0x000000000000794d */ /* 0x000fea0003800000 */
.L_x_27477:
        /* <DEDUP_REMOVED lines=9> */
.L_x_27481:
[----:B------:R-:W-:Y:S01]  /*6a10*/  STG.E desc[UR36][R2.64], R22 ;  /* 0x0000001602007986 */ /* 0x000fe2000c101924 */
[----:B------:R-:W-:Y:S05]  /*6a20*/  EXIT ;  /* 0x000000000000794d */ /* 0x000fea0003800000 */
.L_x_27480:
[----:B------:R-:W-:Y:S01]  /*6a30*/  STG.E.U16 desc[UR36][R2.64], R22 ;  /* 0x0000001602007986 */ /* 0x000fe2000c101524 */
[----:B------:R-:W-:Y:S05]  /*6a40*/  EXIT ;  /* 0x000000000000794d */ /* 0x000fea0003800000 */
.L_x_27476:
        /* <DEDUP_REMOVED lines=9> */
.L_x_27483:
[----:B------:R-:W0:Y:S02]  /*6ae0*/  I2F.S16 R0, R22 ;  /* 0x0000001600007306 */ /* 0x000e240000101400 */
[----:B0-----:R-:W-:-:S05]  /*6af0*/  F2FP.F16.F32.PACK_AB R0, RZ, R0 ;  /* 0x00000000ff00723e */ /* 0x001fca00000000ff */
[----:B------:R-:W-:Y:S01]  /*6b00*/  STG.E.U16 desc[UR36][R2.64], R0 ;  /* 0x0000000002007986 */ /* 0x000fe2000c101524 */
[----:B------:R-:W-:Y:S05]  /*6b10*/  EXIT ;  /* 0x000000000000794d */ /* 0x000fea0003800000 */
.L_x_27482:
        /* <DEDUP_REMOVED lines=10> */
.L_x_27485:
[----:B------:R-:W0:Y:S02]  /*6bc0*/  I2F.S16 R22, R22 ;  /* 0x0000001600167306 */ /* 0x000e240000101400 */
[----:B0-----:R-:W-:-:S04]  /*6bd0*/  F2FP.F16.F32.PACK_AB R5, RZ, R22 ;  /* 0x00000016ff05723e */ /* 0x001fc800000000ff */
[----:B------:R-:W-:-:S05]  /*6be0*/  PRMT R5, R5, 0x5410, RZ ;  /* 0x0000541005057816 */ /* 0x000fca00000000ff */
[----:B------:R-:W-:Y:S01]  /*6bf0*/  STG.E desc[UR36][R2.64], R5 ;  /* 0x0000000502007986 */ /* 0x000fe2000c101924 */
[----:B------:R-:W-:Y:S05]  /*6c00*/  EXIT ;  /* 0x000000000000794d */ /* 0x000fea0003800000 */
.L_x_27484:
[----:B------:R-:W0:Y:S02]  /*6c10*/  I2F.F64.S16 R22, R22 ;  /* 0x0000001600167312 */ /* 0x000e240000101c00 */
[----:B0-----:R-:W-:Y:S01]  /*6c20*/  STG.E.64 desc[UR36][R2.64], R22 ;  /* 0x0000001602007986 */ /* 0x001fe2000c101b24 */
[----:B------:R-:W-:Y:S05]  /*6c30*/  EXIT ;  /* 0x000000000000794d */ /* 0x000fea0003800000 */
.L_x_27475:
        /* <DEDUP_REMOVED lines=12> */
.L_x_27489:
        /* <DEDUP_REMOVED lines=17> */
.L_x_27491:
[----:B------:R-:W-:Y:S05]  /*6e10*/  BSYNC.RECONVERGENT B0 ;  /* 0x0000000000007941 */ /* 0x000fea0003800200 */
.L_x_27490:
[----:B------:R-:W-:Y:S01]  /*6e20*/  STG.E.U8 desc[UR36][R2.64], R0 ;  /* 0x0000000002007986 */ /* 0x000fe2000c101124 */
[----:B------:R-:W-:Y:S05]  /*6e30*/  EXIT ;  /* 0x000000000000794d */ /* 0x000fea0003800000 */
.L_x_27488:
        /* <DEDUP_REMOVED lines=17> */
.L_x_27493:
[----:B------:R-:W-:Y:S05]  /*6f50*/  BSYNC.RECONVERGENT B0 ;  /* 0x0000000000007941 */ /* 0x000fea0003800200 */
.L_x_27492:
[----:B------:R-:W-:Y:S01]  /*6f60*/  STG.E.U8 desc[UR36][R2.64], R0 ;  /* 0x0000000002007986 */ /* 0x000fe2000c101124 */
[----:B------:R-:W-:Y:S05]  /*6f70*/  EXIT ;  /* 0x000000000000794d */ /* 0x000fea0003800000 */
.L_x_27487:
        /* <DEDUP_REMOVED lines=21> */
.L_x_27495:
[----:B------:R-:W-:-:S05]  /*70d0*/  IMAD.MOV.U32 R23, RZ, RZ, RZ ;  /* 0x000000ffff177224 */ /* 0x000fca00078e00ff */
[----:B------:R-:W-:Y:S01]  /*70e0*/  STG.E.64 desc[UR36][R2.64], R22 ;  /* 0x0000001602007986 */ /* 0x000fe2000c101b24 */
[----:B------:R-:W-:Y:S05]  /*70f0*/  EXIT ;  /* 0x000000000000794d */ /* 0x000fea0003800000 */
.L_x_27494:
[----:B------:R-:W-:Y:S01]  /*7100*/  STG.E desc[UR36][R2.64], R22 ;  /* 0x0000001602007986 */ /* 0x000fe2000c101924 */
[----:B------:R-:W-:Y:S05]  /*7110*/  EXIT ;  /* 0x000000000000794d */ /* 0x000fea0003800000 */
.L_x_27486:
        /* <DEDUP_REMOVED lines=8> */
.L_x_27497:
[----:B--234-:R-:W-:Y:S01]  /*71a0*/  CS2R R6, SRZ ;  /* 0x0000000000067805 */ /* 0x01cfe2000001ff00 */
[----:B------:R-:W0:Y:S04]  /*71b0*/  I2F.F64.S16 R4, R22 ;  /* 0x0000001600047312 */ /* 0x000e280000101c00 */
[----:B0-----:R-:W-:Y:S01]  /*71c0*/  STG.E.128 desc[UR36][R2.64], R4 ;  /* 0x0000000402007986 */ /* 0x001fe2000c101d24 */
[----:B------:R-:W-:Y:S05]  /*71d0*/  EXIT ;  /* 0x000000000000794d */ /* 0x000fea0003800000 */
.L_x_27496:
[----:B------:R-:W-:-:S13]  /*71e0*/  ISETP.NE.AND P0, PT, R0, 0xf, PT ;  /* 0x0000000f0000780c */ /* 0x000fda0003f05270 */
[----:B------:R-:W-:Y:S05]  /*71f0*/  @!P0 BRA `(.L_x_27498) ;  /* 0x0000000000d48947 */ /* 0x000fea0003800000 */
[----:B------:R-:W-:-:S13]  /*7200*/  ISETP.NE.AND P0, PT, R0, 0x17, PT ;  /* 0x000000170000780c */ /* 0x000fda0003f05270 */
[----:B------:R-:W-:Y:S05]  /*7210*/  @!P0 BRA `(.L_x_27499) ;  /* 0x0000000000848947 */ /* 0x000fea0003800000 */
[----:B------:R-:W-:-:S13]  /*7220*/  ISETP.NE.AND P0, PT, R0, 0x18, PT ;  /* 0x000000180000780c */ /* 0x000fda0003f05270 */
[----:B------:R-:W-:Y:S05]  /*7230*/  @!P0 BRA `(.L_x_27500) ;  /* 0x0000000000448947 */ /* 0x000fea0003800000 */
.L_x_27479:
        /* <DEDUP_REMOVED lines=16> */
.L_x_27501:
[----:B------:R-:W-:Y:S05]  /*7340*/  EXIT ;  /* 0x000000000000794d */ /* 0x000fea0003800000 */
.L_x_27500:
        /* <DEDUP_REMOVED lines=11> */
.L_x_27503:
[----:B------:R-:W-:Y:S05]  /*7400*/  BSYNC.RECONVERGENT B0 ;  /* 0x0000000000007941 */ /* 0x000fea0003800200 */
.L_x_27502:
[----:B------:R-:W-:Y:S01]  /*7410*/  STG.E.U8 desc[UR36][R2.64], R5 ;  /* 0x0000000502007986 */ /* 0x000fe2000c101124 */
[----:B------:R-:W-:Y:S05]  /*7420*/  EXIT ;  /* 0x000000000000794d */ /* 0x000fea0003800000 */
.L_x_27499:
        /* <DEDUP_REMOVED lines=13> */
.L_x_27504:
[----:B------:R-:W-:Y:S01]  /*7500*/  IMAD.MOV.U32 R5, RZ, RZ, 0x7f ;  /* 0x0000007fff057424 */ /* 0x000fe200078e00ff */
[----:B------:R-:W-:-:S04]  /*7510*/  ISETP.GT.U32.AND P0, PT, R7, 0x7f800000, PT ;  /* 0x7f8000000700780c */ /* 0x000fc80003f04070 */
[----:B------:R-:W-:-:S05]  /*7520*/  SEL R5, R5, 0x7c, P0 ;  /* 0x0000007c05057807 */ /* 0x000fca0000000000 */
[----:B------:R-:W-:Y:S01]  /*7530*/  STG.E.U8 desc[UR36][R2.64], R5 ;  /* 0x0000000502007986 */ /* 0x000fe2000c101124 */
[----:B------:R-:W-:Y:S05]  /*7540*/  EXIT ;  /* 0x000000000000794d */ /* 0x000fea0003800000 */
.L_x_27498:
[----:B------:R-:W0:Y:S02]  /*7550*/  I2F.S16 R0, R22 ;  /* 0x0000001600007306 */ /* 0x000e240000101400 */
[----:B0-----:R-:W-:-:S05]  /*7560*/  F2FP.BF16.F32.PACK_AB R0, RZ, R0 ;  /* 0x00000000ff00723e */ /* 0x001fca00000010ff */
[----:B------:R-:W-:Y:S01]  /*7570*/  STG.E.U16 desc[UR36][R2.64], R0 ;  /* 0x0000000002007986 */ /* 0x000fe2000c101524 */
[----:B------:R-:W-:Y:S05]  /*7580*/  EXIT ;  /* 0x000000000000794d */ /* 0x000fea0003800000 */
.L_x_27505:
        /* <DEDUP_REMOVED lines=15> */
.L_x_42955:


//--------------------- .text._ZN2at6native18elementwise_kernelILi128ELi4EZNS0_22gpu_kernel_impl_nocastINS0_13AUnaryFunctorIhhbZZZNS0_22logical_or_kernel_cudaERNS_14TensorIteratorEENKUlvE0_clEvENKUlvE_clEvEUlhhE_EEEEvRNS_18TensorIteratorBaseERKT_EUliE_EEviT1_ --------------------------
	.section	.text._ZN2at6native18elementwise_kernelILi128ELi4EZNS0_22gpu_kernel_impl_nocastINS0_13AUnaryFunctorIhhbZZZNS0_22logical_or_kernel_cudaERNS_14TensorIteratorEENKUlvE0_clEvENKUlvE_clEvEUlhhE_EEEEvRNS_18TensorIteratorBaseERKT_EUliE_EEviT1_,"ax",@progbits
	.align	128
        .global         _ZN2at6native18elementwise_kernelILi128ELi4EZNS0_22gpu_kernel_impl_nocastINS0_13AUnaryFunctorIhhbZZZNS0_22logical_or_kernel_cudaERNS_14TensorIteratorEENKUlvE0_clEvENKUlvE_clEvEUlhhE_EEEEvRNS_18TensorIteratorBaseERKT_EUliE_EEviT1_
        .type           _ZN2at6native18elementwise_kernelILi128ELi4EZNS0_22gpu_kernel_impl_nocastINS0_13AUnaryFunctorIhhbZZZNS0_22logical_or_kernel_cudaERNS_14TensorIteratorEENKUlvE0_clEvENKUlvE_clEvEUlhhE_EEEEvRNS_18TensorIteratorBaseERKT_EUliE_EEviT1_,@function
        .size           _ZN2at6native18elementwise_kernelILi128ELi4EZNS0_22gpu_kernel_impl_nocastINS0_13AUnaryFunctorIhhbZZZNS0_22logical_or_kernel_cudaERNS_14TensorIteratorEENKUlvE0_clEvENKUlvE_clEvEUlhhE_EEEEvRNS_18TensorIteratorBaseERKT_EUliE_EEviT1_,(.L_x_42956 - _ZN2at6native18elementwise_kernelILi128ELi4EZNS0_22gpu_kernel_impl_nocastINS0_13AUnaryFunctorIhhbZZZNS0_22logical_or_kernel_cudaERNS_14TensorIteratorEENKUlvE0_clEvENKUlvE_clEvEUlhhE_EEEEvRNS_18TensorIteratorBaseERKT_EUliE_EEviT1_)
        .other          _ZN2at6native18elementwise_kernelILi128ELi4EZNS0_22gpu_kernel_impl_nocastINS0_13AUnaryFunctorIhhbZZZNS0_22logical_or_kernel_cudaERNS_14TensorIteratorEENKUlvE0_clEvENKUlvE_clEvEUlhhE_EEEEvRNS_18TensorIteratorBaseERKT_EUliE_EEviT1_,@"STO_CUDA_ENTRY STV_DEFAULT"
_ZN2at6native18elementwise_kernelILi128ELi4EZNS0_22gpu_kernel_impl_nocastINS0_13AUnaryFunctorIhhbZZZNS0_22logical_or_kernel_cudaERNS_14TensorIteratorEENKUlvE0_clEvENKUlvE_clEvEUlhhE_EEEEvRNS_18TensorIteratorBaseERKT_EUliE_EEviT1_:
.text._ZN2at6native18elementwise_kernelILi128ELi4EZNS0_22gpu_kernel_impl_nocastINS0_13AUnaryFunctorIhhbZZZNS0_22logical_or_kernel_cudaERNS_14TensorIteratorEENKUlvE0_clEvENKUlvE_clEvEUlhhE_EEEEvRNS_18TensorIteratorBaseERKT_EUliE_EEviT1_:
        /* <DEDUP_REMOVED lines=32> */
.L_x_27509:
[----:B------:R-:W-:-:S13]  /*0200*/  ISETP.GE.AND P0, PT, R3, UR4, PT ;  /* 0x0000000403007c0c */ /* 0x000fda000bf06270 */
[----:B------:R-:W-:Y:S05]  /*0210*/  @P0 BREAK.RELIABLE B1 ;  /* 0x0000000000010942 */ /* 0x000fea0003800100 */
[----:B------:R-:W-:Y:S05]  /*0220*/  @P0 BRA `(.L_x_27510) ;  /* 0x0000000000200947 */ /* 0x000fea0003800000 */
[----:B------:R-:W-:Y:S05]  /*0230*/  BSYNC.RELIABLE B1 ;  /* 0x0000000000017941 */ /* 0x000fea0003800100 */
.L_x_27508:
[----:B------:R-:W1:Y:S02]  /*0240*/  LDC.64 R4, c[0x0][0x588] ;  /* 0x00016200ff047b82 */ /* 0x000e640000000a00 */
[----:B-1----:R-:W4:Y:S06]  /*0250*/  LDG.E.U8 R5, desc[UR6][R4.64] ;  /* 0x0000000604057981 */ /* 0x002f2c000c1e1100 */
[----:B0-----:R-:W0:Y:S01]  /*0260*/  LDC.64 R6, c[0x0][0x580] ;  /* 0x00016000ff067b82 */ /* 0x001e220000000a00 */
[----:B------:R-:W-:Y:S02]  /*0270*/  IADD3 R3, PT, PT, R3, 0x80, RZ ;  /* 0x0000008003037810 */ /* 0x000fe40007ffe0ff */
[----:B----4-:R-:W-:-:S04]  /*0280*/  LOP3.LUT P0, RZ, R0, 0xff, R5, 0xc8, !PT ;  /* 0x000000ff00ff7812 */ /* 0x010fc8000780c805 */
[----:B------:R-:W-:-:S05]  /*0290*/  SEL R9, RZ, 0x1, !P0 ;  /* 0x00000001ff097807 */ /* 0x000fca0004000000 */
[----:B0-----:R1:W-:Y:S04]  /*02a0*/  STG.E.U8 desc[UR6][R6.64], R9 ;  /* 0x0000000906007986 */ /* 0x0013e8000c101106 */
.L_x_27510:
[----:B------:R-:W-:Y:S05]  /*02b0*/  BSYNC.RECONVERGENT B0 ;  /* 0x0000000000007941 */ /* 0x000fea0003800200 */
.L_x_27507:
        /* <DEDUP_REMOVED lines=10> */
.L_x_27506:
        /* <DEDUP_REMOVED lines=306> */
.L_x_27514:
        /* <DEDUP_REMOVED lines=311> */
.L_x_27516:
        /* <DEDUP_REMOVED lines=10> */
.L_x_27513:
[----:B------:R-:W-:-:S13]  /*2a90*/  ISETP.GE.AND P0, PT, R3, UR4, PT ;  /* 0x0000000403007c0c */ /* 0x000fda000bf06270 */
[----:B------:R-:W-:Y:S05]  /*2aa0*/  @P0 BREAK.RELIABLE B1 ;  /* 0x0000000000010942 */ /* 0x000fea0003800100 */
[----:B------:R-:W-:Y:S05]  /*2ab0*/  @P0 BRA `(.L_x_27515) ;  /* 0x0000001000d40947 */ /* 0x000fea0003800000 */
[----:B------:R-:W-:Y:S05]  /*2ac0*/  BSYNC.RELIABLE B1 ;  /* 0x0000000000017941 */ /* 0x000fea0003800100 */
.L_x_27512:
        /* <DEDUP_REMOVED lines=298> */
.L_x_27517:
        /* <DEDUP_REMOVED lines=10> */
.L_x_27515:
[----:B------:R-:W-:Y:S05]  /*3e10*/  BSYNC.RECONVERGENT B0 ;  /* 0x0000000000007941 */ /* 0x000fea0003800200 */
.L_x_27511:
        /* <DEDUP_REMOVED lines=301> */
.L_x_27518:
        /* <DEDUP_REMOVED lines=10> */
.L_x_27519:
        /* <DEDUP_REMOVED lines=15> */
.L_x_42956:


//--------------------- .text._ZN2at6native27unrolled_elementwise_kernelINS0_13AUnaryFunctorIhhbZZZNS0_22logical_or_kernel_cudaERNS_14TensorIteratorEENKUlvE0_clEvENKUlvE_clEvEUlhhE_EESt5arrayIPcLm2EELi4E23TrivialOffsetCalculatorILi1EjESD_NS0_6memory15LoadWithoutCastENSE_16StoreWithoutCastEEEviT_T0_T2_T3_T4_T5_ --------------------------
	.section	.text._ZN2at6native27unrolled_elementwise_kernelINS0_13AUnaryFunctorIhhbZZZNS0_22logical_or_kernel_cudaERNS_14TensorIteratorEENKUlvE0_clEvENKUlvE_clEvEUlhhE_EESt5arrayIPcLm2EELi4E23TrivialOffsetCalculatorILi1EjESD_NS0_6memory15LoadWithoutCastENSE_16StoreWithoutCastEEEviT_T0_T2_T3_T4_T5_,"ax",@progbits
	.align	128
        .global         _ZN2at6native27unrolled_elementwise_kernelINS0_13AUnaryFunctorIhhbZZZNS0_22logical_or_kernel_cudaERNS_14TensorIteratorEENKUlvE0_clEvENKUlvE_clEvEUlhhE_EESt5arrayIPcLm2EELi4E23TrivialOffsetCalculatorILi1EjESD_NS0_6memory15LoadWithoutCastENSE_16StoreWithoutCastEEEviT_T0_T2_T3_T4_T5_
        .type           _ZN2at6native27unrolled_elementwise_kernelINS0_13AUnaryFunctorIhhbZZZNS0_22logical_or_kernel_cudaERNS_14TensorIteratorEENKUlvE0_clEvENKUlvE_clEvEUlhhE_EESt5arrayIPcLm2EELi4E23TrivialOffsetCalculatorILi1EjESD_NS0_6memory15LoadWithoutCastENSE_16StoreWithoutCastEEEviT_T0_T2_T3_T4_T5_,@function
        .size           _ZN2at6native27unrolled_elementwise_kernelINS0_13AUnaryFunctorIhhbZZZNS0_22logical_or_kernel_cudaERNS_14TensorIteratorEENKUlvE0_clEvENKUlvE_clEvEUlhhE_EESt5arrayIPcLm2EELi4E23TrivialOffsetCalculatorILi1EjESD_NS0_6memory15LoadWithoutCastENSE_16StoreWithoutCastEEEviT_T0_T2_T3_T4_T5_,(.L_x_42957 - _ZN2at6native27unrolled_elementwise_kernelINS0_13AUnaryFunctorIhhbZZZNS0_22logical_or_kernel_cudaERNS_14TensorIteratorEENKUlvE0_clEvENKUlvE_clEvEUlhhE_EESt5arrayIPcLm2EELi4E23TrivialOffsetCalculatorILi1EjESD_NS0_6memory15LoadWithoutCastENSE_16StoreWithoutCastEEEviT_T0_T2_T3_T4_T5_)
        .other          _ZN2at6native27unrolled_elementwise_kernelINS0_13AUnaryFunctorIhhbZZZNS0_22logical_or_kernel_cudaERNS_14TensorIteratorEENKUlvE0_clEvENKUlvE_clEvEUlhhE_EESt5arrayIPcLm2EELi4E23TrivialOffsetCalculatorILi1EjESD_NS0_6memory15LoadWithoutCastENSE_16StoreWithoutCastEEEviT_T0_T2_T3_T4_T5_,@"STO_CUDA_ENTRY STV_DEFAULT"
_ZN2at6native27unrolled_elementwise_kernelINS0_13AUnaryFunctorIhhbZZZNS0_22logical_or_kernel_cudaERNS_14TensorIteratorEENKUlvE0_clEvENKUlvE_clEvEUlhhE_EESt5arrayIPcLm2EELi4E23TrivialOffsetCalculatorILi1EjESD_NS0_6memory15LoadWithoutCastENSE_16StoreWithoutCastEEEviT_T0_T2_T3_T4_T5_:
.text._ZN2at6native27unrolled_elementwise_kernelINS0_13AUnaryFunctorIhhbZZZNS0_22logical_or_kernel_cudaERNS_14TensorIteratorEENKUlvE0_clEvENKUlvE_clEvEUlhhE_EESt5arrayIPcLm2EELi4E23TrivialOffsetCalculatorILi1EjESD_NS0_6memory15LoadWithoutCastENSE_16StoreWithoutCastEEEviT_T0_T2_T3_T4_T5_:
        /* <DEDUP_REMOVED lines=66> */
.L_x_27522:
[----:B------:R-:W-:Y:S05]  /*0420*/  BSYNC.RELIABLE B1 ;  /* 0x0000000000017941 */ /* 0x000fea0003800100 */
.L_x_27521:
[----:B------:R-:W-:-:S13]  /*0430*/  ISETP.GE.AND P0, PT, R5, R4, PT ;  /* 0x000000040500720c */ /* 0x000fda0003f06270 */
[----:B------:R-:W1:Y:S01]  /*0440*/  @!P0 LDC.64 R6, c[0x0][0x388] ;  /* 0x0000e200ff068b82 */ /* 0x000e620000000a00 */
[----:B0-----:R-:W-:Y:S02]  /*0450*/  @!P0 IMAD R3, R0, 0x200, R5 ;  /* 0x0000020000038824 */ /* 0x001fe400078e0205 */
[----:B------:R-:W-:-:S03]  /*0460*/  @!P0 VIADD R5, R5, 0x80 ;  /* 0x0000008005058836 */ /* 0x000fc60000000000 */
[----:B-1----:R-:W-:-:S05]  /*0470*/  @!P0 IADD3 R2, P1, PT, R3, R6, RZ ;  /* 0x0000000603028210 */ /* 0x002fca0007f3e0ff */
[----:B------:R-:W-:-:S05]  /*0480*/  @!P0 IMAD.X R3, RZ, RZ, R7, P1 ;  /* 0x000000ffff038224 */ /* 0x000fca00008e0607 */
[----:B------:R1:W-:Y:S03]  /*0490*/  @!P0 STG.E.U8 desc[UR4][R2.64], R11 ;  /* 0x0000000b02008986 */ /* 0x0003e6000c101104 */
.L_x_27523:
[----:B------:R-:W-:Y:S05]  /*04a0*/  BSYNC.RECONVERGENT B0 ;  /* 0x0000000000007941 */ /* 0x000fea0003800200 */
.L_x_27520:
        /* <DEDUP_REMOVED lines=9> */
.L_x_27524:
        /* <DEDUP_REMOVED lines=12> */
.L_x_42957:


//--------------------- .text._ZN2at6native29vectorized_elementwise_kernelILi2ENS0_13AUnaryFunctorIhhbZZZNS0_22logical_or_kernel_cudaERNS_14TensorIteratorEENKUlvE0_clEvENKUlvE_clEvEUlhhE_EESt5arrayIPcLm2EEEEviT0_T1_ --------------------------
	.section	.text._ZN2at6native29vectorized_elementwise_kernelILi2ENS0_13AUnaryFunctorIhhbZZZNS0_22logical_or_kernel_cudaERNS_14TensorIteratorEENKUlvE0_clEvENKUlvE_clEvEUlhhE_EESt5arrayIPcLm2EEEEviT0_T1_,"ax",@progbits
	.align	128
        .global         _ZN2at6native29vectorized_elementwise_kernelILi2ENS0_13AUnaryFunctorIhhbZZZNS0_22logical_or_kernel_cudaERNS_14TensorIteratorEENKUlvE0_clEvENKUlvE_clEvEUlhhE_EESt5arrayIPcLm2EEEEviT0_T1_
        .type           _ZN2at6native29vectorized_elementwise_kernelILi2ENS0_13AUnaryFunctorIhhbZZZNS0_22logical_or_kernel_cudaERNS_14TensorIteratorEENKUlvE0_clEvENKUlvE_clEvEUlhhE_EESt5arrayIPcLm2EEEEviT0_T1_,@function
        .size           _ZN2at6native29vectorized_elementwise_kernelILi2ENS0_13AUnaryFunctorIhhbZZZNS0_22logical_or_kernel_cudaERNS_14TensorIteratorEENKUlvE0_clEvENKUlvE_clEvEUlhhE_EESt5arrayIPcLm2EEEEviT0_T1_,(.L_x_42958 - _ZN2at6native29vectorized_elementwise_kernelILi2ENS0_13AUnaryFunctorIhhbZZZNS0_22logical_or_kernel_cudaERNS_14TensorIteratorEENKUlvE0_clEvENKUlvE_clEvEUlhhE_EESt5arrayIPcLm2EEEEviT0_T1_)
        .other          _ZN2at6native29vectorized_elementwise_kernelILi2ENS0_13AUnaryFunctorIhhbZZZNS0_22logical_or_kernel_cudaERNS_14TensorIteratorEENKUlvE0_clEvENKUlvE_clEvEUlhhE_EESt5arrayIPcLm2EEEEviT0_T1_,@"STO_CUDA_ENTRY STV_DEFAULT"
_ZN2at6native29vectorized_elementwise_kernelILi2ENS0_13AUnaryFunctorIhhbZZZNS0_22logical_or_kernel_cudaERNS_14TensorIteratorEENKUlvE0_clEvENKUlvE_clEvEUlhhE_EESt5arrayIPcLm2EEEEviT0_T1_:
.text._ZN2at6native29vectorized_elementwise_kernelILi2ENS0_13AUnaryFunctorIhhbZZZNS0_22logical_or_kernel_cudaERNS_14TensorIteratorEENKUlvE0_clEvENKUlvE_clEvEUlhhE_EESt5arrayIPcLm2EEEEviT0_T1_:
        /* <DEDUP_REMOVED lines=114> */
.L_x_27528:
        /* <DEDUP_REMOVED lines=8> */
.L_x_27529:
        /* <DEDUP_REMOVED lines=8> */
.L_x_27530:
        /* <DEDUP_REMOVED lines=8> */
.L_x_27531:
        /* <DEDUP_REMOVED lines=9> */
.L_x_27532:
[----:B------:R-:W-:Y:S05]  /*0930*/  BSYNC.RELIABLE B1 ;  /* 0x0000000000017941 */ /* 0x000fea0003800100 */
.L_x_27527:
[----:B------:R-:W-:-:S13]  /*0940*/  ISETP.GE.U32.AND P0, PT, R0, UR5, PT ;  /* 0x0000000500007c0c */ /* 0x000fda000bf06070 */
[----:B0-----:R-:W0:Y:S01]  /*0950*/  @!P0 LDC.64 R6, c[0x0][0x388] ;  /* 0x0000e200ff068b82 */ /* 0x001e220000000a00 */
[C---:B-12---:R-:W-:Y:S02]  /*0960*/  @!P0 VIADD R5, R0.reuse, UR4 ;  /* 0x0000000400058c36 */ /* 0x046fe40008000000 */
[----:B------:R-:W-:-:S03]  /*0970*/  @!P0 VIADD R0, R0, 0x80 ;  /* 0x0000008000008836 */ /* 0x000fc60000000000 */
[----:B0-----:R-:W-:-:S05]  /*0980*/  @!P0 IADD3 R4, P1, PT, R5, R6, RZ ;  /* 0x0000000605048210 */ /* 0x001fca0007f3e0ff */
[----:B------:R-:W-:-:S05]  /*0990*/  @!P0 IMAD.X R5, RZ, RZ, R7, P1 ;  /* 0x000000ffff058224 */ /* 0x000fca00008e0607 */
[----:B------:R3:W-:Y:S03]  /*09a0*/  @!P0 STG.E.U8 desc[UR8][R4.64], R3 ;  /* 0x0000000304008986 */ /* 0x0007e6000c101108 */
.L_x_27533:
[----:B------:R-:W-:Y:S05]  /*09b0*/  BSYNC.RECONVERGENT B0 ;  /* 0x0000000000007941 */ /* 0x000fea0003800200 */
.L_x_27526:
        /* <DEDUP_REMOVED lines=9> */
.L_x_27525:
        /* <DEDUP_REMOVED lines=50> */
.L_x_27534:
        /* <DEDUP_REMOVED lines=9> */
.L_x_42958:


//--------------------- .text._ZN2at6native29vectorized_elementwise_kernelILi4ENS0_13AUnaryFunctorIhhbZZZNS0_22logical_or_kernel_cudaERNS_14TensorIteratorEENKUlvE0_clEvENKUlvE_clEvEUlhhE_EESt5arrayIPcLm2EEEEviT0_T1_ --------------------------
	.section	.text._ZN2at6native29vectorized_elementwise_kernelILi4ENS0_13AUnaryFunctorIhhbZZZNS0_22logical_or_kernel_cudaERNS_14TensorIteratorEENKUlvE0_clEvENKUlvE_clEvEUlhhE_EESt5arrayIPcLm2EEEEviT0_T1_,"ax",@progbits
	.align	128
        .global         _ZN2at6native29vectorized_elementwise_kernelILi4ENS0_13AUnaryFunctorIhhbZZZNS0_22logical_or_kernel_cudaERNS_14TensorIteratorEENKUlvE0_clEvENKUlvE_clEvEUlhhE_EESt5arrayIPcLm2EEEEviT0_T1_
        .type           _ZN2at6native29vectorized_elementwise_kernelILi4ENS0_13AUnaryFunctorIhhbZZZNS0_22logical_or_kernel_cudaERNS_14TensorIteratorEENKUlvE0_clEvENKUlvE_clEvEUlhhE_EESt5arrayIPcLm2EEEEviT0_T1_,@function
        .size           _ZN2at6native29vectorized_elementwise_kernelILi4ENS0_13AUnaryFunctorIhhbZZZNS0_22logical_or_kernel_cudaERNS_14TensorIteratorEENKUlvE0_clEvENKUlvE_clEvEUlhhE_EESt5arrayIPcLm2EEEEviT0_T1_,(.L_x_42959 - _ZN2at6native29vectorized_elementwise_kernelILi4ENS0_13AUnaryFunctorIhhbZZZNS0_22logical_or_kernel_cudaERNS_14TensorIteratorEENKUlvE0_clEvENKUlvE_clEvEUlhhE_EESt5arrayIPcLm2EEEEviT0_T1_)
        .other          _ZN2at6native29vectorized_elementwise_kernelILi4ENS0_13AUnaryFunctorIhhbZZZNS0_22logical_or_kernel_cudaERNS_14TensorIteratorEENKUlvE0_clEvENKUlvE_clEvEUlhhE_EESt5arrayIPcLm2EEEEviT0_T1_,@"STO_CUDA_ENTRY STV_DEFAULT"
_ZN2at6native29vectorized_elementwise_kernelILi4ENS0_13AUnaryFunctorIhhbZZZNS0_22logical_or_kernel_cudaERNS_14TensorIteratorEENKUlvE0_clEvENKUlvE_clEvEUlhhE_EESt5arrayIPcLm2EEEEviT0_T1_:
.text._ZN2at6native29vectorized_elementwise_kernelILi4ENS0_13AUnaryFunctorIhhbZZZNS0_22logical_or_kernel_cudaERNS_14TensorIteratorEENKUlvE0_clEvENKUlvE_clEvEUlhhE_EESt5arrayIPcLm2EEEEviT0_T1_:
        /* <DEDUP_REMOVED lines=114> */
.L_x_27538:
        /* <DEDUP_REMOVED lines=8> */
.L_x_27539:
        /* <DEDUP_REMOVED lines=8> */
.L_x_27540:
        /* <DEDUP_REMOVED lines=8> */
.L_x_27541:
        /* <DEDUP_REMOVED lines=9> */
.L_x_27542:
[----:B------:R-:W-:Y:S05]  /*0930*/  BSYNC.RELIABLE B1 ;  /* 0x0000000000017941 */ /* 0x000fea0003800100 */
.L_x_27537:
[----:B------:R-:W-:-:S13]  /*0940*/  ISETP.GE.U32.AND P0, PT, R0, UR5, PT ;  /* 0x0000000500007c0c */ /* 0x000fda000bf06070 */
[----:B0-----:R-:W0:Y:S01]  /*0950*/  @!P0 LDC.64 R6, c[0x0][0x388] ;  /* 0x0000e200ff068b82 */ /* 0x001e220000000a00 */
[C---:B-12---:R-:W-:Y:S02]  /*0960*/  @!P0 VIADD R5, R0.reuse, UR4 ;  /* 0x0000000400058c36 */ /* 0x046fe40008000000 */
[----:B------:R-:W-:-:S03]  /*0970*/  @!P0 VIADD R0, R0, 0x80 ;  /* 0x0000008000008836 */ /* 0x000fc60000000000 */
[----:B0-----:R-:W-:-:S05]  /*0980*/  @!P0 IADD3 R4, P1, PT, R5, R6, RZ ;  /* 0x0000000605048210 */ /* 0x001fca0007f3e0ff */
[----:B------:R-:W-:-:S05]  /*0990*/  @!P0 IMAD.X R5, RZ, RZ, R7, P1 ;  /* 0x000000ffff058224 */ /* 0x000fca00008e0607 */
[----:B------:R3:W-:Y:S03]  /*09a0*/  @!P0 STG.E.U8 desc[UR8][R4.64], R3 ;  /* 0x0000000304008986 */ /* 0x0007e6000c101108 */
.L_x_27543:
[----:B------:R-:W-:Y:S05]  /*09b0*/  BSYNC.RECONVERGENT B0 ;  /* 0x0000000000007941 */ /* 0x000fea0003800200 */
.L_x_27536:
        /* <DEDUP_REMOVED lines=9> */
.L_x_27535:
        /* <DEDUP_REMOVED lines=48> */
.L_x_27544:
        /* <DEDUP_REMOVED lines=11> */
.L_x_42959:


//--------------------- .text._ZN2at6native29vectorized_elementwise_kernelILi8ENS0_13AUnaryFunctorIhhbZZZNS0_22logical_or_kernel_cudaERNS_14TensorIteratorEENKUlvE0_clEvENKUlvE_clEvEUlhhE_EESt5arrayIPcLm2EEEEviT0_T1_ --------------------------
	.section	.text._ZN2at6native29vectorized_elementwise_kernelILi8ENS0_13AUnaryFunctorIhhbZZZNS0_22logical_or_kernel_cudaERNS_14TensorIteratorEENKUlvE0_clEvENKUlvE_clEvEUlhhE_EESt5arrayIPcLm2EEEEviT0_T1_,"ax",@progbits
	.align	128
        .global         _ZN2at6native29vectorized_elementwise_kernelILi8ENS0_13AUnaryFunctorIhhbZZZNS0_22logical_or_kernel_cudaERNS_14TensorIteratorEENKUlvE0_clEvENKUlvE_clEvEUlhhE_EESt5arrayIPcLm2EEEEviT0_T1_
        .type           _ZN2at6native29vectorized_elementwise_kernelILi8ENS0_13AUnaryFunctorIhhbZZZNS0_22logical_or_kernel_cudaERNS_14TensorIteratorEENKUlvE0_clEvENKUlvE_clEvEUlhhE_EESt5arrayIPcLm2EEEEviT0_T1_,@function
        .size           _ZN2at6native29vectorized_elementwise_kernelILi8ENS0_13AUnaryFunctorIhhbZZZNS0_22logical_or_kernel_cudaERNS_14TensorIteratorEENKUlvE0_clEvENKUlvE_clEvEUlhhE_EESt5arrayIPcLm2EEEEviT0_T1_,(.L_x_42960 - _ZN2at6native29vectorized_elementwise_kernelILi8ENS0_13AUnaryFunctorIhhbZZZNS0_22logical_or_kernel_cudaERNS_14TensorIteratorEENKUlvE0_clEvENKUlvE_clEvEUlhhE_EESt5arrayIPcLm2EEEEviT0_T1_)
        .other          _ZN2at6native29vectorized_elementwise_kernelILi8ENS0_13AUnaryFunctorIhhbZZZNS0_22logical_or_kernel_cudaERNS_14TensorIteratorEENKUlvE0_clEvENKUlvE_clEvEUlhhE_EESt5arrayIPcLm2EEEEviT0_T1_,@"STO_CUDA_ENTRY STV_DEFAULT"
_ZN2at6native29vectorized_elementwise_kernelILi8ENS0_13AUnaryFunctorIhhbZZZNS0_22logical_or_kernel_cudaERNS_14TensorIteratorEENKUlvE0_clEvENKUlvE_clEvEUlhhE_EESt5arrayIPcLm2EEEEviT0_T1_:
.text._ZN2at6native29vectorized_elementwise_kernelILi8ENS0_13AUnaryFunctorIhhbZZZNS0_22logical_or_kernel_cudaERNS_14TensorIteratorEENKUlvE0_clEvENKUlvE_clEvEUlhhE_EESt5arrayIPcLm2EEEEviT0_T1_:
[----:B------:R-:W-:Y:S01]  /*0000*/  LDC R1, c[0x0][0x37c] ;  /* 0x0000df00ff017b82 */ /* 0x000fe20000000800 */
[----:B------:R-:W-:Y:S05]  /*0010*/  EXIT ;  /* 0x000000000000794d */ /* 0x000fea0003800000 */
.L_x_27545:
        /* <DEDUP_REMOVED lines=14> */
.L_x_42960:


//--------------------- .text._ZN2at6native18elementwise_kernelILi128ELi4EZNS0_15gpu_kernel_implINS0_13BinaryFunctorIhhbZZZNS0_22logical_or_kernel_cudaERNS_14TensorIteratorEENKUlvE0_clEvENKUlvE_clEvEUlhhE_EEEEvRNS_18TensorIteratorBaseERKT_EUliE_EEviT1_ --------------------------
	.section	.text._ZN2at6native18elementwise_kernelILi128ELi4EZNS0_15gpu_kernel_implINS0_13BinaryFunctorIhhbZZZNS0_22logical_or_kernel_cudaERNS_14TensorIteratorEENKUlvE0_clEvENKUlvE_clEvEUlhhE_EEEEvRNS_18TensorIteratorBaseERKT_EUliE_EEviT1_,"ax",@progbits
	.align	128
        .global         _ZN2at6native18elementwise_kernelILi128ELi4EZNS0_15gpu_kernel_implINS0_13BinaryFunctorIhhbZZZNS0_22logical_or_kernel_cudaERNS_14TensorIteratorEENKUlvE0_clEvENKUlvE_clEvEUlhhE_EEEEvRNS_18TensorIteratorBaseERKT_EUliE_EEviT1_
        .type           _ZN2at6native18elementwise_kernelILi128ELi4EZNS0_15gpu_kernel_implINS0_13BinaryFunctorIhhbZZZNS0_22logical_or_kernel_cudaERNS_14TensorIteratorEENKUlvE0_clEvENKUlvE_clEvEUlhhE_EEEEvRNS_18TensorIteratorBaseERKT_EUliE_EEviT1_,@function
        .size           _ZN2at6native18elementwise_kernelILi128ELi4EZNS0_15gpu_kernel_implINS0_13BinaryFunctorIhhbZZZNS0_22logical_or_kernel_cudaERNS_14TensorIteratorEENKUlvE0_clEvENKUlvE_clEvEUlhhE_EEEEvRNS_18TensorIteratorBaseERKT_EUliE_EEviT1_,(.L_x_42961 - _ZN2at6native18elementwise_kernelILi128ELi4EZNS0_15gpu_kernel_implINS0_13BinaryFunctorIhhbZZZNS0_22logical_or_kernel_cudaERNS_14TensorIteratorEENKUlvE0_clEvENKUlvE_clEvEUlhhE_EEEEvRNS_18TensorIteratorBaseERKT_EUliE_EEviT1_)
        .other          _ZN2at6native18elementwise_kernelILi128ELi4EZNS0_15gpu_kernel_implINS0_13BinaryFunctorIhhbZZZNS0_22logical_or_kernel_cudaERNS_14TensorIteratorEENKUlvE0_clEvENKUlvE_clEvEUlhhE_EEEEvRNS_18TensorIteratorBaseERKT_EUliE_EEviT1_,@"STO_CUDA_ENTRY STV_DEFAULT"
_ZN2at6native18elementwise_kernelILi128ELi4EZNS0_15gpu_kernel_implINS0_13BinaryFunctorIhhbZZZNS0_22logical_or_kernel_cudaERNS_14TensorIteratorEENKUlvE0_clEvENKUlvE_clEvEUlhhE_EEEEvRNS_18TensorIteratorBaseERKT_EUliE_EEviT1_:
.text._ZN2at6native18elementwise_kernelILi128ELi4EZNS0_15gpu_kernel_implINS0_13BinaryFunctorIhhbZZZNS0_22logical_or_kernel_cudaERNS_14TensorIteratorEENKUlvE0_clEvENKUlvE_clEvEUlhhE_EEEEvRNS_18TensorIteratorBaseERKT_EUliE_EEviT1_:
        /* <DEDUP_REMOVED lines=371> */
.L_x_27548:
        /* <DEDUP_REMOVED lines=16> */
.L_x_27552:
[----:B------:R0:W5:Y:S01]  /*1830*/  LDG.E.U8 R19, desc[UR36][R4.64] ;  /* 0x0000002404137981 */ /* 0x000162000c1e1100 */
[----:B------:R-:W-:Y:S05]  /*1840*/  BRA `(.L_x_27554) ;  /* 0x0000000c005c7947 */ /* 0x000fea0003800000 */
.L_x_27551:
        /* <DEDUP_REMOVED lines=8> */
.L_x_27556:
[----:B------:R3:W5:Y:S01]  /*18d0*/  LDG.E.U8 R19, desc[UR36][R4.64] ;  /* 0x0000002404137981 */ /* 0x000762000c1e1100 */
[----:B------:R-:W-:Y:S05]  /*18e0*/  BRA `(.L_x_27554) ;  /* 0x0000000c00347947 */ /* 0x000fea0003800000 */
.L_x_27555:
[----:B------:R0:W5:Y:S01]  /*18f0*/  LDG.E.U16 R19, desc[UR36][R4.64] ;  /* 0x0000002404137981 */ /* 0x000162000c1e1500 */
[----:B------:R-:W-:Y:S05]  /*1900*/  BRA `(.L_x_27554) ;  /* 0x0000000c002c7947 */ /* 0x000fea0003800000 */
.L_x_27550:
        /* <DEDUP_REMOVED lines=10> */
.L_x_27558:
[----:B------:R-:W2:Y:S02]  /*19b0*/  LDG.E.U16 R2, desc[UR36][R4.64] ;  /* 0x0000002404027981 */ /* 0x000ea4000c1e1500 */
[----:B--2---:R-:W-:-:S06]  /*19c0*/  HADD2.F32 R2, -RZ, R2.H0_H0 ;  /* 0x20000002ff027230 */ /* 0x004fcc0000004100 */
[----:B------:R-:W0:Y:S02]  /*19d0*/  F2I.S64.TRUNC R2, R2 ;  /* 0x0000000200027311 */ /* 0x000e24000020d900 */
[----:B0-----:R-:W-:Y:S01]  /*19e0*/  PRMT R19, R2, 0x7610, R19 ;  /* 0x0000761002137816 */ /* 0x001fe20000000013 */
[----:B------:R-:W-:Y:S06]  /*19f0*/  BRA `(.L_x_27554) ;  /* 0x0000000800f07947 */ /* 0x000fec0003800000 */
.L_x_27557:
        /* <DEDUP_REMOVED lines=10> */
.L_x_27560:
[----:B------:R-:W2:Y:S02]  /*1aa0*/  LDG.E.U16 R4, desc[UR36][R4.64] ;  /* 0x0000002404047981 */ /* 0x000ea4000c1e1500 */
[----:B--2---:R-:W-:-:S06]  /*1ab0*/  HADD2.F32 R2, -RZ, R4.H0_H0 ;  /* 0x20000004ff027230 */ /* 0x004fcc0000004100 */
[----:B------:R-:W0:Y:S02]  /*1ac0*/  F2I.S64.TRUNC R2, R2 ;  /* 0x0000000200027311 */ /* 0x000e24000020d900 */
[----:B0-----:R-:W-:Y:S01]  /*1ad0*/  PRMT R19, R2, 0x7610, R19 ;  /* 0x0000761002137816 */ /* 0x001fe20000000013 */
[----:B------:R-:W-:Y:S06]  /*1ae0*/  BRA `(.L_x_27554) ;  /* 0x0000000800b47947 */ /* 0x000fec0003800000 */
.L_x_27559:
[----:B------:R-:W2:Y:S02]  /*1af0*/  LDG.E.64 R2, desc[UR36][R4.64] ;  /* 0x0000002404027981 */ /* 0x000ea4000c1e1b00 */
[----:B--2---:R-:W0:Y:S02]  /*1b00*/  F2I.S64.F64.TRUNC R2, R2 ;  /* 0x0000000200027311 */ /* 0x004e24000030d900 */
[----:B0-----:R-:W-:Y:S01]  /*1b10*/  PRMT R19, R2, 0x7610, R19 ;  /* 0x0000761002137816 */ /* 0x001fe20000000013 */
[----:B------:R-:W-:Y:S06]  /*1b20*/  BRA `(.L_x_27554) ;  /* 0x0000000800a47947 */ /* 0x000fec0003800000 */
.L_x_27549:
        /* <DEDUP_REMOVED lines=12> */
.L_x_27563:
[----:B------:R-:W2:Y:S02]  /*1bf0*/  LDG.E.64 R4, desc[UR36][R4.64] ;  /* 0x0000002404047981 */ /* 0x000ea4000c1e1b00 */
[----:B--2---:R-:W0:Y:S02]  /*1c00*/  F2I.S64.F64.TRUNC R2, R4 ;  /* 0x0000000400027311 */ /* 0x004e24000030d900 */
[----:B0-----:R-:W-:Y:S01]  /*1c10*/  PRMT R19, R2, 0x7610, R19 ;  /* 0x0000761002137816 */ /* 0x001fe20000000013 */
[----:B------:R-:W-:Y:S06]  /*1c20*/  BRA `(.L_x_27554) ;  /* 0x0000000800647947 */ /* 0x000fec0003800000 */
.L_x_27562:
        /* <DEDUP_REMOVED lines=27> */
.L_x_27565:
        /* <DEDUP_REMOVED lines=14> */
.L_x_27564:
[----:B------:R-:W2:Y:S02]  /*1ec0*/  LDG.E.U16 R2, desc[UR36][R4.64] ;  /* 0x0000002404027981 */ /* 0x000ea4000c1e1500 */
[----:B--2---:R-:W-:-:S06]  /*1ed0*/  SHF.L.U32 R2, R2, 0x10, RZ ;  /* 0x0000001002027819 */ /* 0x004fcc00000006ff */
[----:B------:R-:W0:Y:S02]  /*1ee0*/  F2I.S64.TRUNC R2, R2 ;  /* 0x0000000200027311 */ /* 0x000e24000020d900 */
[----:B0-----:R-:W-:Y:S01]  /*1ef0*/  PRMT R19, R2, 0x7610, R19 ;  /* 0x0000761002137816 */ /* 0x001fe20000000013 */
[----:B------:R-:W-:Y:S06]  /*1f00*/  BRA `(.L_x_27554) ;  /* 0x0000000400ac7947 */ /* 0x000fec0003800000 */
.L_x_27561:
        /* <DEDUP_REMOVED lines=10> */
.L_x_27568:
        /* <DEDUP_REMOVED lines=21> */
.L_x_27572:
[----:B------:R-:W-:Y:S05]  /*2100*/  BSYNC.RECONVERGENT B1 ;  /* 0x0000000000017941 */ /* 0x000fea0003800200 */
.L_x_27571:
[----:B------:R-:W-:Y:S01]  /*2110*/  IMAD.SHL.U32 R0, R0, 0x100000, RZ ;  /* 0x0010000000007824 */ /* 0x000fe200078e00ff */
[----:B------:R-:W-:-:S04]  /*2120*/  LEA R2, R2, 0x3b800000, 0x17 ;  /* 0x3b80000002027811 */ /* 0x000fc800078eb8ff */
[----:B------:R-:W-:-:S07]  /*2130*/  LOP3.LUT R2, R2, R0, R7, 0xfe, !PT ;  /* 0x0000000002027212 */ /* 0x000fce00078efe07 */
.L_x_27570:
[----:B------:R-:W-:Y:S05]  /*2140*/  BSYNC.RECONVERGENT B0 ;  /* 0x0000000000007941 */ /* 0x000fea0003800200 */
.L_x_27569:
[----:B------:R-:W0:Y:S02]  /*2150*/  F2I.S64.TRUNC R2, R2 ;  /* 0x0000000200027311 */ /* 0x000e24000020d900 */
[----:B0-----:R-:W-:Y:S01]  /*2160*/  PRMT R19, R2, 0x7610, R19 ;  /* 0x0000761002137816 */ /* 0x001fe20000000013 */
[----:B------:R-:W-:Y:S06]  /*2170*/  BRA `(.L_x_27554) ;  /* 0x0000000400107947 */ /* 0x000fec0003800000 */
.L_x_27567:
        /* <DEDUP_REMOVED lines=21> */
.L_x_27576:
[----:B------:R-:W-:Y:S05]  /*22d0*/  BSYNC.RECONVERGENT B1 ;  /* 0x0000000000017941 */ /* 0x000fea0003800200 */
.L_x_27575:
[----:B------:R-:W-:Y:S01]  /*22e0*/  IMAD.SHL.U32 R0, R0, 0x200000, RZ ;  /* 0x0020000000007824 */ /* 0x000fe200078e00ff */
[----:B------:R-:W-:-:S04]  /*22f0*/  LEA R2, R2, 0x37800000, 0x17 ;  /* 0x3780000002027811 */ /* 0x000fc800078eb8ff */
[----:B------:R-:W-:-:S07]  /*2300*/  LOP3.LUT R2, R2, R0, R7, 0xfe, !PT ;  /* 0x0000000002027212 */ /* 0x000fce00078efe07 */
.L_x_27574:
[----:B------:R-:W-:Y:S05]  /*2310*/  BSYNC.RECONVERGENT B0 ;  /* 0x0000000000007941 */ /* 0x000fea0003800200 */
.L_x_27573:
[----:B------:R-:W0:Y:S02]  /*2320*/  F2I.S64.TRUNC R2, R2 ;  /* 0x0000000200027311 */ /* 0x000e24000020d900 */
[----:B0-----:R-:W-:Y:S01]  /*2330*/  PRMT R19, R2, 0x7610, R19 ;  /* 0x0000761002137816 */ /* 0x001fe20000000013 */
[----:B------:R-:W-:Y:S06]  /*2340*/  BRA `(.L_x_27554) ;  /* 0x00000000009c7947 */ /* 0x000fec0003800000 */
.L_x_27566:
[----:B------:R-:W-:-:S09]  /*2350*/  UISETP.NE.AND UP0, UPT, UR4, 0x1c, UPT ;  /* 0x0000001c0400788c */ /* 0x000fd2000bf05270 */
[----:B------:R-:W-:Y:S05]  /*2360*/  BRA.U !UP0, `(.L_x_27577) ;  /* 0x0000000108907547 */ /* 0x000fea000b800000 */
[----:B------:R-:W-:-:S09]  /*2370*/  UISETP.NE.AND UP0, UPT, UR4, 0x1d, UPT ;  /* 0x0000001d0400788c */ /* 0x000fd2000bf05270 */
[----:B------:R-:W-:Y:S05]  /*2380*/  BRA.U !UP0, `(.L_x_27578) ;  /* 0x0000000108807547 */ /* 0x000fea000b800000 */
[----:B------:R-:W-:-:S09]  /*2390*/  UISETP.NE.AND UP0, UPT, UR4, 0x2c, UPT ;  /* 0x0000002c0400788c */ /* 0x000fd2000bf05270 */
[----:B------:R-:W-:Y:S05]  /*23a0*/  BRA.U !UP0, `(.L_x_27579) ;  /* 0x0000000108487547 */ /* 0x000fea000b800000 */
.L_x_27553:
        /* <DEDUP_REMOVED lines=16> */
.L_x_27580:
[----:B------:R-:W-:Y:S01]  /*24b0*/  PRMT R19, RZ, 0x7610, R19 ;  /* 0x00007610ff137816 */ /* 0x000fe20000000013 */
[----:B------:R-:W-:Y:S06]  /*24c0*/  BRA `(.L_x_27554) ;  /* 0x00000000003c7947 */ /* 0x000fec0003800000 */
.L_x_27579:
        /* <DEDUP_REMOVED lines=8> */
.L_x_27582:
[----:B------:R-:W-:Y:S05]  /*2550*/  BSYNC.RECONVERGENT B0 ;  /* 0x0000000000007941 */ /* 0x000fea0003800200 */
.L_x_27581:
[----:B------:R-:W0:Y:S02]  /*2560*/  F2I.S64.TRUNC R2, R2 ;  /* 0x0000000200027311 */ /* 0x000e24000020d900 */
[----:B0-----:R-:W-:Y:S01]  /*2570*/  PRMT R19, R2, 0x7610, R19 ;  /* 0x0000761002137816 */ /* 0x001fe20000000013 */
[----:B------:R-:W-:Y:S06]  /*2580*/  BRA `(.L_x_27554) ;  /* 0x00000000000c7947 */ /* 0x000fec0003800000 */
.L_x_27578:
[----:B------:R2:W5:Y:S01]  /*2590*/  LDG.E.U8 R19, desc[UR36][R4.64] ;  /* 0x0000002404137981 */ /* 0x000562000c1e1100 */
[----:B------:R-:W-:Y:S05]  /*25a0*/  BRA `(.L_x_27554) ;  /* 0x0000000000047947 */ /* 0x000fea0003800000 */
.L_x_27577:
[----:B------:R1:W5:Y:S02]  /*25b0*/  LDG.E.U8 R19, desc[UR36][R4.64] ;  /* 0x0000002404137981 */ /* 0x000364000c1e1100 */
.L_x_27554:
        /* <DEDUP_REMOVED lines=16> */
.L_x_27586:
[----:B------:R3:W5:Y:S01]  /*26c0*/  LDG.E.U8 R0, desc[UR36][R4.64] ;  /* 0x0000002404007981 */ /* 0x000762000c1e1100 */
[----:B------:R-:W-:Y:S05]  /*26d0*/  BRA `(.L_x_27588) ;  /* 0x0000000c005c7947 */ /* 0x000fea0003800000 */
.L_x_27585:
        /* <DEDUP_REMOVED lines=8> */
.L_x_27590:
[----:B------:R1:W5:Y:S01]  /*2760*/  LDG.E.U8 R0, desc[UR36][R4.64] ;  /* 0x0000002404007981 */ /* 0x000362000c1e1100 */
[----:B------:R-:W-:Y:S05]  /*2770*/  BRA `(.L_x_27588) ;  /* 0x0000000c00347947 */ /* 0x000fea0003800000 */
.L_x_27589:
[----:B------:R2:W5:Y:S01]  /*2780*/  LDG.E.U16 R0, desc[UR36][R4.64] ;  /* 0x0000002404007981 */ /* 0x000562000c1e1500 */
[----:B------:R-:W-:Y:S05]  /*2790*/  BRA `(.L_x_27588) ;  /* 0x0000000c002c7947 */ /* 0x000fea0003800000 */
.L_x_27584:
        /* <DEDUP_REMOVED lines=10> */
.L_x_27592:
[----:B------:R-:W2:Y:S02]  /*2840*/  LDG.E.U16 R2, desc[UR36][R4.64] ;  /* 0x0000002404027981 */ /* 0x000ea4000c1e1500 */
[----:B--2---:R-:W-:-:S06]  /*2850*/  HADD2.F32 R2, -RZ, R2.H0_H0 ;  /* 0x20000002ff027230 */ /* 0x004fcc0000004100 */
[----:B------:R-:W0:Y:S02]  /*2860*/  F2I.S64.TRUNC R2, R2 ;  /* 0x0000000200027311 */ /* 0x000e24000020d900 */
[----:B0-----:R-:W-:Y:S01]  /*2870*/  PRMT R0, R2, 0x7610, R0 ;  /* 0x0000761002007816 */ /* 0x001fe20000000000 */
[----:B------:R-:W-:Y:S06]  /*2880*/  BRA `(.L_x_27588) ;  /* 0x0000000800f07947 */ /* 0x000fec0003800000 */
.L_x_27591:
        /* <DEDUP_REMOVED lines=10> */
.L_x_27594:
[----:B------:R-:W2:Y:S02]  /*2930*/  LDG.E.U16 R4, desc[UR36][R4.64] ;  /* 0x0000002404047981 */ /* 0x000ea4000c1e1500 */
[----:B--2---:R-:W-:-:S06]  /*2940*/  HADD2.F32 R2, -RZ, R4.H0_H0 ;  /* 0x20000004ff027230 */ /* 0x004fcc0000004100 */
[----:B------:R-:W0:Y:S02]  /*2950*/  F2I.S64.TRUNC R2, R2 ;  /* 0x0000000200027311 */ /* 0x000e24000020d900 */
[----:B0-----:R-:W-:Y:S01]  /*2960*/  PRMT R0, R2, 0x7610, R0 ;  /* 0x0000761002007816 */ /* 0x001fe20000000000 */
[----:B------:R-:W-:Y:S06]  /*2970*/  BRA `(.L_x_27588) ;  /* 0x0000000800b47947 */ /* 0x000fec0003800000 */
.L_x_27593:
[----:B------:R-:W2:Y:S02]  /*2980*/  LDG.E.64 R2, desc[UR36][R4.64] ;  /* 0x0000002404027981 */ /* 0x000ea4000c1e1b00 */
[----:B--2---:R-:W0:Y:S02]  /*2990*/  F2I.S64.F64.TRUNC R2, R2 ;  /* 0x0000000200027311 */ /* 0x004e24000030d900 */
[----:B0-----:R-:W-:Y:S01]  /*29a0*/  PRMT R0, R2, 0x7610, R0 ;  /* 0x0000761002007816 */ /* 0x001fe20000000000 */
[----:B------:R-:W-:Y:S06]  /*29b0*/  BRA `(.L_x_27588) ;  /* 0x0000000800a47947 */ /* 0x000fec0003800000 */
.L_x_27583:
        /* <DEDUP_REMOVED lines=12> */
.L_x_27597:
[----:B------:R-:W2:Y:S02]  /*2a80*/  LDG.E.64 R4, desc[UR36][R4.64] ;  /* 0x0000002404047981 */ /* 0x000ea4000c1e1b00 */
[----:B--2---:R-:W0:Y:S02]  /*2a90*/  F2I.S64.F64.TRUNC R2, R4 ;  /* 0x0000000400027311 */ /* 0x004e24000030d900 */
[----:B0-----:R-:W-:Y:S01]  /*2aa0*/  PRMT R0, R2, 0x7610, R0 ;  /* 0x0000761002007816 */ /* 0x001fe20000000000 */
[----:B------:R-:W-:Y:S06]  /*2ab0*/  BRA `(.L_x_27588) ;  /* 0x0000000800647947 */ /* 0x000fec0003800000 */
.L_x_27596:
        /* <DEDUP_REMOVED lines=27> */
.L_x_27599:
        /* <DEDUP_REMOVED lines=14> */
.L_x_27598:
[----:B------:R-:W2:Y:S02]  /*2d50*/  LDG.E.U16 R2, desc[UR36][R4.64] ;  /* 0x0000002404027981 */ /* 0x000ea4000c1e1500 */
[----:B--2---:R-:W-:-:S06]  /*2d60*/  IMAD.U32 R2, R2, 0x10000, RZ ;  /* 0x0001000002027824 */ /* 0x004fcc00078e00ff */
[----:B------:R-:W0:Y:S02]  /*2d70*/  F2I.S64.TRUNC R2, R2 ;  /* 0x0000000200027311 */ /* 0x000e24000020d900 */
[----:B0-----:R-:W-:Y:S01]  /*2d80*/  PRMT R0, R2, 0x7610, R0 ;  /* 0x0000761002007816 */ /* 0x001fe20000000000 */
[----:B------:R-:W-:Y:S06]  /*2d90*/  BRA `(.L_x_27588) ;  /* 0x0000000400ac7947 */ /* 0x000fec0003800000 */
.L_x_27595:
        /* <DEDUP_REMOVED lines=10> */
.L_x_27602:
        /* <DEDUP_REMOVED lines=21> */
.L_x_27606:
[----:B------:R-:W-:Y:S05]  /*2f90*/  BSYNC.RECONVERGENT B1 ;  /* 0x0000000000017941 */ /* 0x000fea0003800200 */
.L_x_27605:
[----:B------:R-:W-:Y:S01]  /*2fa0*/  IMAD.SHL.U32 R0, R0, 0x100000, RZ ;  /* 0x0010000000007824 */ /* 0x000fe200078e00ff */
[----:B------:R-:W-:-:S04]  /*2fb0*/  LEA R2, R2, 0x3b800000, 0x17 ;  /* 0x3b80000002027811 */ /* 0x000fc800078eb8ff */
[----:B------:R-:W-:-:S07]  /*2fc0*/  LOP3.LUT R2, R2, R0, R7, 0xfe, !PT ;  /* 0x0000000002027212 */ /* 0x000fce00078efe07 */
.L_x_27604:
[----:B------:R-:W-:Y:S05]  /*2fd0*/  BSYNC.RECONVERGENT B0 ;  /* 0x0000000000007941 */ /* 0x000fea0003800200 */
.L_x_27603:
[----:B------:R-:W0:Y:S02]  /*2fe0*/  F2I.S64.TRUNC R2, R2 ;  /* 0x0000000200027311 */ /* 0x000e24000020d900 */
[----:B0-----:R-:W-:Y:S01]  /*2ff0*/  PRMT R0, R2, 0x7610, R0 ;  /* 0x0000761002007816 */ /* 0x001fe20000000000 */
[----:B------:R-:W-:Y:S06]  /*3000*/  BRA `(.L_x_27588) ;  /* 0x0000000400107947 */ /* 0x000fec0003800000 */
.L_x_27601:
        /* <DEDUP_REMOVED lines=21> */
.L_x_27610:
[----:B------:R-:W-:Y:S05]  /*3160*/  BSYNC.RECONVERGENT B1 ;  /* 0x0000000000017941 */ /* 0x000fea0003800200 */
.L_x_27609:
[----:B------:R-:W-:Y:S01]  /*3170*/  IMAD.SHL.U32 R0, R0, 0x200000, RZ ;  /* 0x0020000000007824 */ /* 0x000fe200078e00ff */
[----:B------:R-:W-:-:S04]  /*3180*/  LEA R2, R2, 0x37800000, 0x17 ;  /* 0x3780000002027811 */ /* 0x000fc800078eb8ff */
[----:B------:R-:W-:-:S07]  /*3190*/  LOP3.LUT R2, R2, R0, R7, 0xfe, !PT ;  /* 0x0000000002027212 */ /* 0x000fce00078efe07 */
.L_x_27608:
[----:B------:R-:W-:Y:S05]  /*31a0*/  BSYNC.RECONVERGENT B0 ;  /* 0x0000000000007941 */ /* 0x000fea0003800200 */
.L_x_27607:
[----:B------:R-:W0:Y:S02]  /*31b0*/  F2I.S64.TRUNC R2, R2 ;  /* 0x0000000200027311 */ /* 0x000e24000020d900 */
[----:B0-----:R-:W-:Y:S01]  /*31c0*/  PRMT R0, R2, 0x7610, R0 ;  /* 0x0000761002007816 */ /* 0x001fe20000000000 */
[----:B------:R-:W-:Y:S06]  /*31d0*/  BRA `(.L_x_27588) ;  /* 0x00000000009c7947 */ /* 0x000fec0003800000 */
.L_x_27600:
[----:B------:R-:W-:-:S09]  /*31e0*/  UISETP.NE.AND UP0, UPT, UR4, 0x1c, UPT ;  /* 0x0000001c0400788c */ /* 0x000fd2000bf05270 */
[----:B------:R-:W-:Y:S05]  /*31f0*/  BRA.U !UP0, `(.L_x_27611) ;  /* 0x0000000108907547 */ /* 0x000fea000b800000 */
[----:B------:R-:W-:-:S09]  /*3200*/  UISETP.NE.AND UP0, UPT, UR4, 0x1d, UPT ;  /* 0x0000001d0400788c */ /* 0x000fd2000bf05270 */
[----:B------:R-:W-:Y:S05]  /*3210*/  BRA.U !UP0, `(.L_x_27612) ;  /* 0x0000000108807547 */ /* 0x000fea000b800000 */
[----:B------:R-:W-:-:S09]  /*3220*/  UISETP.NE.AND UP0, UPT, UR4, 0x2c, UPT ;  /* 0x0000002c0400788c */ /* 0x000fd2000bf05270 */
[----:B------:R-:W-:Y:S05]  /*3230*/  BRA.U !UP0, `(.L_x_27613) ;  /* 0x0000000108487547 */ /* 0x000fea000b800000 */
.L_x_27587:
        /* <DEDUP_REMOVED lines=16> */
.L_x_27614:
[----:B------:R-:W-:Y:S01]  /*3340*/  PRMT R0, RZ, 0x7610, R0 ;  /* 0x00007610ff007816 */ /* 0x000fe20000000000 */
[----:B------:R-:W-:Y:S06]  /*3350*/  BRA `(.L_x_27588) ;  /* 0x00000000003c7947 */ /* 0x000fec0003800000 */
.L_x_27613:
        /* <DEDUP_REMOVED lines=8> */
.L_x_27616:
[----:B------:R-:W-:Y:S05]  /*33e0*/  BSYNC.RECONVERGENT B0 ;  /* 0x0000000000007941 */ /* 0x000fea0003800200 */
.L_x_27615:
[----:B------:R-:W0:Y:S02]  /*33f0*/  F2I.S64.TRUNC R2, R2 ;  /* 0x0000000200027311 */ /* 0x000e24000020d900 */
[----:B0-----:R-:W-:Y:S01]  /*3400*/  PRMT R0, R2, 0x7610, R0 ;  /* 0x0000761002007816 */ /* 0x001fe20000000000 */
[----:B------:R-:W-:Y:S06]  /*3410*/  BRA `(.L_x_27588) ;  /* 0x00000000000c7947 */ /* 0x000fec0003800000 */
.L_x_27612:
[----:B------:R0:W5:Y:S01]  /*3420*/  LDG.E.U8 R0, desc[UR36][R4.64] ;  /* 0x0000002404007981 */ /* 0x000162000c1e1100 */
[----:B------:R-:W-:Y:S05]  /*3430*/  BRA `(.L_x_27588) ;  /* 0x0000000000047947 */ /* 0x000fea0003800000 */
.L_x_27611:
[----:B------:R0:W5:Y:S02]  /*3440*/  LDG.E.U8 R0, desc[UR36][R4.64] ;  /* 0x0000002404007981 */ /* 0x000164000c1e1100 */
.L_x_27588:
        /* <DEDUP_REMOVED lines=19> */
.L_x_27621:
[----:B------:R1:W-:Y:S01]  /*3580*/  STG.E.U8 desc[UR36][R2.64], R4 ;  /* 0x0000000402007986 */ /* 0x0003e2000c101124 */
[----:B------:R-:W-:Y:S05]  /*3590*/  BRA `(.L_x_27623) ;  /* 0x0000000c00007947 */ /* 0x000fea0003800000 */
.L_x_27620:
        /* <DEDUP_REMOVED lines=9> */
.L_x_27625:
[----:B------:R3:W-:Y:S01]  /*3630*/  STG.E desc[UR36][R2.64], R4 ;  /* 0x0000000402007986 */ /* 0x0007e2000c101924 */
[----:B------:R-:W-:Y:S05]  /*3640*/  BRA `(.L_x_27623) ;  /* 0x0000000800d47947 */ /* 0x000fea0003800000 */
.L_x_27624:
[----:B------:R2:W-:Y:S01]  /*3650*/  STG.E.U16 desc[UR36][R2.64], R4 ;  /* 0x0000000402007986 */ /* 0x0005e2000c101524 */
[----:B------:R-:W-:Y:S05]  /*3660*/  BRA `(.L_x_27623) ;  /* 0x0000000800cc7947 */ /* 0x000fea0003800000 */
.L_x_27619:
        /* <DEDUP_REMOVED lines=9> */
.L_x_27627:
[----:B------:R-:W-:-:S04]  /*3700*/  I2FP.F32.U32 R0, R4 ;  /* 0x0000000400007245 */ /* 0x000fc80000201000 */
[----:B------:R-:W-:-:S05]  /*3710*/  F2FP.F16.F32.PACK_AB R0, RZ, R0 ;  /* 0x00000000ff00723e */ /* 0x000fca00000000ff */
[----:B------:R0:W-:Y:S01]  /*3720*/  STG.E.U16 desc[UR36][R2.64], R0 ;  /* 0x0000000002007986 */ /* 0x0001e2000c101524 */
[----:B------:R-:W-:Y:S05]  /*3730*/  BRA `(.L_x_27623) ;  /* 0x0000000800987947 */ /* 0x000fea0003800000 */
.L_x_27626:
        /* <DEDUP_REMOVED lines=10> */
.L_x_27629:
[----:B------:R-:W-:-:S04]  /*37e0*/  I2FP.F32.U32 R4, R4 ;  /* 0x0000000400047245 */ /* 0x000fc80000201000 */
[----:B------:R-:W-:-:S04]  /*37f0*/  F2FP.F16.F32.PACK_AB R5, RZ, R4 ;  /* 0x00000004ff05723e */ /* 0x000fc800000000ff */
[----:B------:R-:W-:-:S05]  /*3800*/  PRMT R5, R5, 0x5410, RZ ;  /* 0x0000541005057816 */ /* 0x000fca00000000ff */
[----:B------:R0:W-:Y:S01]  /*3810*/  STG.E desc[UR36][R2.64], R5 ;  /* 0x0000000502007986 */ /* 0x0001e2000c101924 */
[----:B------:R-:W-:Y:S05]  /*3820*/  BRA `(.L_x_27623) ;  /* 0x00000008005c7947 */ /* 0x000fea0003800000 */
.L_x_27628:
[----:B------:R-:W0:Y:S02]  /*3830*/  I2F.F64.U32 R4, R4 ;  /* 0x0000000400047312 */ /* 0x000e240000201800 */
[----:B0-----:R0:W-:Y:S01]  /*3840*/  STG.E.64 desc[UR36][R2.64], R4 ;  /* 0x0000000402007986 */ /* 0x0011e2000c101b24 */
[----:B------:R-:W-:Y:S05]  /*3850*/  BRA `(.L_x_27623) ;  /* 0x0000000800507947 */ /* 0x000fea0003800000 */
.L_x_27618:
        /* <DEDUP_REMOVED lines=10> */
.L_x_27632:
[----:B------:R-:W-:Y:S01]  /*3900*/  CS2R R6, SRZ ;  /* 0x0000000000067805 */ /* 0x000fe2000001ff00 */
[----:B------:R-:W0:Y:S04]  /*3910*/  I2F.F64.U32 R4, R4 ;  /* 0x0000000400047312 */ /* 0x000e280000201800 */
[----:B0-----:R0:W-:Y:S01]  /*3920*/  STG.E.128 desc[UR36][R2.64], R4 ;  /* 0x0000000402007986 */ /* 0x0011e2000c101d24 */
[----:B------:R-:W-:Y:S05]  /*3930*/  BRA `(.L_x_27623) ;  /* 0x0000000800187947 */ /* 0x000fea0003800000 */
.L_x_27631:
        /* <DEDUP_REMOVED lines=17> */
.L_x_27636:
[----:B------:R-:W-:Y:S05]  /*3a50*/  BSYNC.RECONVERGENT B0 ;  /* 0x0000000000007941 */ /* 0x000fea0003800200 */
.L_x_27635:
[----:B------:R0:W-:Y:S01]  /*3a60*/  STG.E.U8 desc[UR36][R2.64], R5 ;  /* 0x0000000502007986 */ /* 0x0001e2000c101124 */
[----:B------:R-:W-:Y:S05]  /*3a70*/  BRA `(.L_x_27623) ;  /* 0x0000000400c87947 */ /* 0x000fea0003800000 */
.L_x_27634:
        /* <DEDUP_REMOVED lines=16> */
.L_x_27633:
[----:B------:R-:W-:-:S04]  /*3b80*/  I2FP.F32.U32 R0, R4 ;  /* 0x0000000400007245 */ /* 0x000fc80000201000 */
[----:B------:R-:W-:-:S05]  /*3b90*/  F2FP.BF16.F32.PACK_AB R0, RZ, R0 ;  /* 0x00000000ff00723e */ /* 0x000fca00000010ff */
[----:B------:R0:W-:Y:S01]  /*3ba0*/  STG.E.U16 desc[UR36][R2.64], R0 ;  /* 0x0000000002007986 */ /* 0x0001e2000c101524 */
[----:B------:R-:W-:Y:S05]  /*3bb0*/  BRA `(.L_x_27623) ;  /* 0x0000000400787947 */ /* 0x000fea0003800000 */
.L_x_27630:
        /* <DEDUP_REMOVED lines=10> */
.L_x_27639:
        /* <DEDUP_REMOVED lines=12> */
.L_x_27642:
[----:B------:R-:W-:-:S04]  /*3d20*/  SHF.R.U32.HI R0, RZ, 0x14, R5 ;  /* 0x00000014ff007819 */ /* 0x000fc80000011605 */
[----:B------:R-:W-:-:S04]  /*3d30*/  LOP3.LUT R0, R0, 0x1, RZ, 0xc0, !PT ;  /* 0x0000000100007812 */ /* 0x000fc800078ec0ff */
[----:B------:R-:W-:-:S04]  /*3d40*/  IADD3 R0, PT, PT, R5, 0x487ffff, R0 ;  /* 0x0487ffff05007810 */ /* 0x000fc80007ffe000 */
[----:B------:R-:W-:-:S04]  /*3d50*/  SHF.R.U32.HI R0, RZ, 0x14, R0 ;  /* 0x00000014ff007819 */ /* 0x000fc80000011600 */
[----:B------:R-:W-:-:S07]  /*3d60*/  LOP3.LUT R4, R0, 0xff, RZ, 0xc0, !PT ;  /* 0x000000ff00047812 */ /* 0x000fce00078ec0ff */
.L_x_27643:
[----:B------:R-:W-:-:S07]  /*3d70*/  PRMT R0, R4, 0x7610, R0 ;  /* 0x0000761004007816 */ /* 0x000fce0000000000 */
.L_x_27641:
[----:B------:R-:W-:Y:S05]  /*3d80*/  BSYNC.RECONVERGENT B0 ;  /* 0x0000000000007941 */ /* 0x000fea0003800200 */
.L_x_27640:
[----:B------:R0:W-:Y:S01]  /*3d90*/  STG.E.U8 desc[UR36][R2.64], R0 ;  /* 0x0000000002007986 */ /* 0x0001e2000c101124 */
[----:B------:R-:W-:Y:S05]  /*3da0*/  BRA `(.L_x_27623) ;  /* 0x0000000000fc7947 */ /* 0x000fea0003800000 */
.L_x_27638:
        /* <DEDUP_REMOVED lines=12> */
.L_x_27646:
[----:B------:R-:W-:-:S04]  /*3e70*/  SHF.R.U32.HI R0, RZ, 0x15, R5 ;  /* 0x00000015ff007819 */ /* 0x000fc80000011605 */
[----:B------:R-:W-:-:S04]  /*3e80*/  LOP3.LUT R0, R0, 0x1, RZ, 0xc0, !PT ;  /* 0x0000000100007812 */ /* 0x000fc800078ec0ff */
[----:B------:R-:W-:-:S04]  /*3e90*/  IADD3 R0, PT, PT, R5, 0x88fffff, R0 ;  /* 0x088fffff05007810 */ /* 0x000fc80007ffe000 */
[----:B------:R-:W-:-:S04]  /*3ea0*/  SHF.R.U32.HI R0, RZ, 0x15, R0 ;  /* 0x00000015ff007819 */ /* 0x000fc80000011600 */
[----:B------:R-:W-:-:S07]  /*3eb0*/  LOP3.LUT R4, R0, 0xff, RZ, 0xc0, !PT ;  /* 0x000000ff00047812 */ /* 0x000fce00078ec0ff */
.L_x_27647:
[----:B------:R-:W-:-:S07]  /*3ec0*/  PRMT R0, R4, 0x7610, R0 ;  /* 0x0000761004007816 */ /* 0x000fce0000000000 */
.L_x_27645:
[----:B------:R-:W-:Y:S05]  /*3ed0*/  BSYNC.RECONVERGENT B0 ;  /* 0x0000000000007941 */ /* 0x000fea0003800200 */
.L_x_27644:
[----:B------:R0:W-:Y:S01]  /*3ee0*/  STG.E.U8 desc[UR36][R2.64], R0 ;  /* 0x0000000002007986 */ /* 0x0001e2000c101124 */
[----:B------:R-:W-:Y:S05]  /*3ef0*/  BRA `(.L_x_27623) ;  /* 0x0000000000a87947 */ /* 0x000fea0003800000 */
.L_x_27637:
[----:B------:R-:W-:-:S09]  /*3f00*/  UISETP.NE.AND UP0, UPT, UR4, 0x1c, UPT ;  /* 0x0000001c0400788c */ /* 0x000fd2000bf05270 */
[----:B------:R-:W-:Y:S05]  /*3f10*/  BRA.U !UP0, `(.L_x_27648) ;  /* 0x00000001089c7547 */ /* 0x000fea000b800000 */
[----:B------:R-:W-:-:S09]  /*3f20*/  UISETP.NE.AND UP0, UPT, UR4, 0x1d, UPT ;  /* 0x0000001d0400788c */ /* 0x000fd2000bf05270 */
[----:B------:R-:W-:Y:S05]  /*3f30*/  BRA.U !UP0, `(.L_x_27649) ;  /* 0x0000000108887547 */ /* 0x000fea000b800000 */
[----:B------:R-:W-:-:S09]  /*3f40*/  UISETP.NE.AND UP0, UPT, UR4, 0x2c, UPT ;  /* 0x0000002c0400788c */ /* 0x000fd2000bf05270 */
[----:B------:R-:W-:Y:S05]  /*3f50*/  BRA.U !UP0, `(.L_x_27650) ;  /* 0x0000000108447547 */ /* 0x000fea000b800000 */
.L_x_27622:
        /* <DEDUP_REMOVED lines=16> */
.L_x_27651:
[----:B------:R-:W-:Y:S05]  /*4060*/  BRA `(.L_x_27623) ;  /* 0x00000000004c7947 */ /* 0x000fea0003800000 */
.L_x_27650:
        /* <DEDUP_REMOVED lines=15> */
.L_x_27649:
[----:B------:R-:W-:-:S05]  /*4160*/  MOV R5, RZ ;  /* 0x000000ff00057202 */ /* 0x000fca0000000f00 */
[----:B------:R0:W-:Y:S01]  /*4170*/  STG.E.64 desc[UR36][R2.64], R4 ;  /* 0x0000000402007986 */ /* 0x0001e2000c101b24 */
[----:B------:R-:W-:Y:S05]  /*4180*/  BRA `(.L_x_27623) ;  /* 0x0000000000047947 */ /* 0x000fea0003800000 */
.L_x_27648:
[----:B------:R0:W-:Y:S02]  /*4190*/  STG.E desc[UR36][R2.64], R4 ;  /* 0x0000000402007986 */ /* 0x0001e4000c101924 */
.L_x_27623:
[----:B------:R-:W-:Y:S05]  /*41a0*/  BSYNC.RECONVERGENT B6 ;  /* 0x0000000000067941 */ /* 0x000fea0003800200 */
.L_x_27617:
[----:B------:R-:W-:-:S07]  /*41b0*/  VIADD R17, R17, 0x80 ;  /* 0x0000008011117836 */ /* 0x000fce0000000000 */
.L_x_27547:
[----:B------:R-:W-:Y:S05]  /*41c0*/  BSYNC.RECONVERGENT B7 ;  /* 0x0000000000077941 */ /* 0x000fea0003800200 */
.L_x_27546:
        /* <DEDUP_REMOVED lines=358> */
.L_x_27654:
        /* <DEDUP_REMOVED lines=16> */
.L_x_27658:
[----:B------:R3:W5:Y:S01]  /*5930*/  LDG.E.U8 R19, desc[UR36][R4.64] ;  /* 0x0000002404137981 */ /* 0x000762000c1e1100 */
[----:B------:R-:W-:Y:S05]  /*5940*/  BRA `(.L_x_27660) ;  /* 0x0000000c005c7947 */ /* 0x000fea0003800000 */
.L_x_27657:
        /* <DEDUP_REMOVED lines=8> */
.L_x_27662:
[----:B------:R0:W5:Y:S01]  /*59d0*/  LDG.E.U8 R19, desc[UR36][R4.64] ;  /* 0x0000002404137981 */ /* 0x000162000c1e1100 */
[----:B------:R-:W-:Y:S05]  /*59e0*/  BRA `(.L_x_27660) ;  /* 0x0000000c00347947 */ /* 0x000fea0003800000 */
.L_x_27661:
[----:B------:R0:W5:Y:S01]  /*59f0*/  LDG.E.U16 R19, desc[UR36][R4.64] ;  /* 0x0000002404137981 */ /* 0x000162000c1e1500 */
[----:B------:R-:W-:Y:S05]  /*5a00*/  BRA `(.L_x_27660) ;  /* 0x0000000c002c7947 */ /* 0x000fea0003800000 */
.L_x_27656:
        /* <DEDUP_REMOVED lines=10> */
.L_x_27664:
[----:B------:R-:W2:Y:S02]  /*5ab0*/  LDG.E.U16 R2, desc[UR36][R4.64] ;  /* 0x0000002404027981 */ /* 0x000ea4000c1e1500 */
[----:B--2---:R-:W-:-:S06]  /*5ac0*/  HADD2.F32 R2, -RZ, R2.H0_H0 ;  /* 0x20000002ff027230 */ /* 0x004fcc0000004100 */
[----:B------:R-:W0:Y:S02]  /*5ad0*/  F2I.S64.TRUNC R2, R2 ;  /* 0x0000000200027311 */ /* 0x000e24000020d900 */
[----:B0-----:R-:W-:Y:S01]  /*5ae0*/  PRMT R19, R2, 0x7610, R19 ;  /* 0x0000761002137816 */ /* 0x001fe20000000013 */
[----:B------:R-:W-:Y:S06]  /*5af0*/  BRA `(.L_x_27660) ;  /* 0x0000000800f07947 */ /* 0x000fec0003800000 */
.L_x_27663:
        /* <DEDUP_REMOVED lines=10> */
.L_x_27666:
[----:B------:R-:W2:Y:S02]  /*5ba0*/  LDG.E.U16 R4, desc[UR36][R4.64] ;  /* 0x0000002404047981 */ /* 0x000ea4000c1e1500 */
[----:B--2---:R-:W-:-:S06]  /*5bb0*/  HADD2.F32 R2, -RZ, R4.H0_H0 ;  /* 0x20000004ff027230 */ /* 0x004fcc0000004100 */
[----:B------:R-:W0:Y:S02]  /*5bc0*/  F2I.S64.TRUNC R2, R2 ;  /* 0x0000000200027311 */ /* 0x000e24000020d900 */
[----:B0-----:R-:W-:Y:S01]  /*5bd0*/  PRMT R19, R2, 0x7610, R19 ;  /* 0x0000761002137816 */ /* 0x001fe20000000013 */
[----:B------:R-:W-:Y:S06]  /*5be0*/  BRA `(.L_x_27660) ;  /* 0x0000000800b47947 */ /* 0x000fec0003800000 */
.L_x_27665:
[----:B------:R-:W2:Y:S02]  /*5bf0*/  LDG.E.64 R2, desc[UR36][R4.64] ;  /* 0x0000002404027981 */ /* 0x000ea4000c1e1b00 */
[----:B--2---:R-:W0:Y:S02]  /*5c00*/  F2I.S64.F64.TRUNC R2, R2 ;  /* 0x0000000200027311 */ /* 0x004e24000030d900 */
[----:B0-----:R-:W-:Y:S01]  /*5c10*/  PRMT R19, R2, 0x7610, R19 ;  /* 0x0000761002137816 */ /* 0x001fe20000000013 */
[----:B------:R-:W-:Y:S06]  /*5c20*/  BRA `(.L_x_27660) ;  /* 0x0000000800a47947 */ /* 0x000fec0003800000 */
.L_x_27655:
        /* <DEDUP_REMOVED lines=12> */
.L_x_27669:
[----:B------:R-:W2:Y:S02]  /*5cf0*/  LDG.E.64 R4, desc[UR36][R4.64] ;  /* 0x0000002404047981 */ /* 0x000ea4000c1e1b00 */
[----:B--2---:R-:W0:Y:S02]  /*5d00*/  F2I.S64.F64.TRUNC R2, R4 ;  /* 0x0000000400027311 */ /* 0x004e24000030d900 */
[----:B0-----:R-:W-:Y:S01]  /*5d10*/  PRMT R19, R2, 0x7610, R19 ;  /* 0x0000761002137816 */ /* 0x001fe20000000013 */
[----:B------:R-:W-:Y:S06]  /*5d20*/  BRA `(.L_x_27660) ;  /* 0x0000000800647947 */ /* 0x000fec0003800000 */
.L_x_27668:
        /* <DEDUP_REMOVED lines=27> */
.L_x_27671:
        /* <DEDUP_REMOVED lines=14> */
.L_x_27670:
[----:B------:R-:W2:Y:S02]  /*5fc0*/  LDG.E.U16 R2, desc[UR36][R4.64] ;  /* 0x0000002404027981 */ /* 0x000ea4000c1e1500 */
[----:B--2---:R-:W-:-:S06]  /*5fd0*/  IMAD.U32 R2, R2, 0x10000, RZ ;  /* 0x0001000002027824 */ /* 0x004fcc00078e00ff */
[----:B------:R-:W0:Y:S02]  /*5fe0*/  F2I.S64.TRUNC R2, R2 ;  /* 0x0000000200027311 */ /* 0x000e24000020d900 */
[----:B0-----:R-:W-:Y:S01]  /*5ff0*/  PRMT R19, R2, 0x7610, R19 ;  /* 0x0000761002137816 */ /* 0x001fe20000000013 */
[----:B------:R-:W-:Y:S06]  /*6000*/  BRA `(.L_x_27660) ;  /* 0x0000000400ac7947 */ /* 0x000fec0003800000 */
.L_x_27667:
        /* <DEDUP_REMOVED lines=10> */
.L_x_27674:
        /* <DEDUP_REMOVED lines=21> */
.L_x_27678:
[----:B------:R-:W-:Y:S05]  /*6200*/  BSYNC.RECONVERGENT B1 ;  /* 0x0000000000017941 */ /* 0x000fea0003800200 */
.L_x_27677:
[----:B------:R-:W-:Y:S01]  /*6210*/  IMAD.SHL.U32 R0, R0, 0x100000, RZ ;  /* 0x0010000000007824 */ /* 0x000fe200078e00ff */
[----:B------:R-:W-:-:S04]  /*6220*/  LEA R2, R2, 0x3b800000, 0x17 ;  /* 0x3b80000002027811 */ /* 0x000fc800078eb8ff */
[----:B------:R-:W-:-:S07]  /*6230*/  LOP3.LUT R2, R2, R0, R7, 0xfe, !PT ;  /* 0x0000000002027212 */ /* 0x000fce00078efe07 */
.L_x_27676:
[----:B------:R-:W-:Y:S05]  /*6240*/  BSYNC.RECONVERGENT B0 ;  /* 0x0000000000007941 */ /* 0x000fea0003800200 */
.L_x_27675:
[----:B------:R-:W0:Y:S02]  /*6250*/  F2I.S64.TRUNC R2, R2 ;  /* 0x0000000200027311 */ /* 0x000e24000020d900 */
[----:B0-----:R-:W-:Y:S01]  /*6260*/  PRMT R19, R2, 0x7610, R19 ;  /* 0x0000761002137816 */ /* 0x001fe20000000013 */
[----:B------:R-:W-:Y:S06]  /*6270*/  BRA `(.L_x_27660) ;  /* 0x0000000400107947 */ /* 0x000fec0003800000 */
.L_x_27673:
        /* <DEDUP_REMOVED lines=21> */
.L_x_27682:
[----:B------:R-:W-:Y:S05]  /*63d0*/  BSYNC.RECONVERGENT B1 ;  /* 0x0000000000017941 */ /* 0x000fea0003800200 */
.L_x_27681:
[----:B------:R-:W-:Y:S01]  /*63e0*/  IMAD.SHL.U32 R0, R0, 0x200000, RZ ;  /* 0x0020000000007824 */ /* 0x000fe200078e00ff */
[----:B------:R-:W-:-:S04]  /*63f0*/  LEA R2, R2, 0x37800000, 0x17 ;  /* 0x3780000002027811 */ /* 0x000fc800078eb8ff */
[----:B------:R-:W-:-:S07]  /*6400*/  LOP3.LUT R2, R2, R0, R7, 0xfe, !PT ;  /* 0x0000000002027212 */ /* 0x000fce00078efe07 */
.L_x_27680:
[----:B------:R-:W-:Y:S05]  /*6410*/  BSYNC.RECONVERGENT B0 ;  /* 0x0000000000007941 */ /* 0x000fea0003800200 */
.L_x_27679:
[----:B------:R-:W0:Y:S02]  /*6420*/  F2I.S64.TRUNC R2, R2 ;  /* 0x0000000200027311 */ /* 0x000e24000020d900 */
[----:B0-----:R-:W-:Y:S01]  /*6430*/  PRMT R19, R2, 0x7610, R19 ;  /* 0x0000761002137816 */ /* 0x001fe20000000013 */
[----:B------:R-:W-:Y:S06]  /*6440*/  BRA `(.L_x_27660) ;  /* 0x00000000009c7947 */ /* 0x000fec0003800000 */
.L_x_27672:
        /* <DEDUP_REMOVED lines=14> */
.L_x_27686:
[----:B------:R-:W-:Y:S05]  /*6530*/  BSYNC.RECONVERGENT B0 ;  /* 0x0000000000007941 */ /* 0x000fea0003800200 */
.L_x_27685:
[----:B------:R-:W0:Y:S02]  /*6540*/  F2I.S64.TRUNC R2, R2 ;  /* 0x0000000200027311 */ /* 0x000e24000020d900 */
[----:B0-----:R-:W-:Y:S01]  /*6550*/  PRMT R19, R2, 0x7610, R19 ;  /* 0x0000761002137816 */ /* 0x001fe20000000013 */
[----:B------:R-:W-:Y:S06]  /*6560*/  BRA `(.L_x_27660) ;  /* 0x0000000000547947 */ /* 0x000fec0003800000 */
.L_x_27659:
        /* <DEDUP_REMOVED lines=16> */
.L_x_27687:
[----:B------:R-:W-:Y:S01]  /*6670*/  PRMT R19, RZ, 0x7610, R19 ;  /* 0x00007610ff137816 */ /* 0x000fe20000000013 */
[----:B------:R-:W-:Y:S06]  /*6680*/  BRA `(.L_x_27660) ;  /* 0x00000000000c7947 */ /* 0x000fec0003800000 */
.L_x_27684:
[----:B------:R2:W5:Y:S01]  /*6690*/  LDG.E.U8 R19, desc[UR36][R4.64] ;  /* 0x0000002404137981 */ /* 0x000562000c1e1100 */
[----:B------:R-:W-:Y:S05]  /*66a0*/  BRA `(.L_x_27660) ;  /* 0x0000000000047947 */ /* 0x000fea0003800000 */
.L_x_27683:
[----:B------:R1:W5:Y:S02]  /*66b0*/  LDG.E.U8 R19, desc[UR36][R4.64] ;  /* 0x0000002404137981 */ /* 0x000364000c1e1100 */
.L_x_27660:
        /* <DEDUP_REMOVED lines=16> */
.L_x_27691:
[----:B------:R0:W5:Y:S01]  /*67c0*/  LDG.E.U8 R0, desc[UR36][R4.64] ;  /* 0x0000002404007981 */ /* 0x000162000c1e1100 */
[----:B------:R-:W-:Y:S05]  /*67d0*/  BRA `(.L_x_27693) ;  /* 0x0000000c005c7947 */ /* 0x000fea0003800000 */
.L_x_27690:
        /* <DEDUP_REMOVED lines=8> */
.L_x_27695:
[----:B------:R3:W5:Y:S01]  /*6860*/  LDG.E.U8 R0, desc[UR36][R4.64] ;  /* 0x0000002404007981 */ /* 0x000762000c1e1100 */
[----:B------:R-:W-:Y:S05]  /*6870*/  BRA `(.L_x_27693) ;  /* 0x0000000c00347947 */ /* 0x000fea0003800000 */
.L_x_27694:
[----:B------:R0:W5:Y:S01]  /*6880*/  LDG.E.U16 R0, desc[UR36][R4.64] ;  /* 0x0000002404007981 */ /* 0x000162000c1e1500 */
[----:B------:R-:W-:Y:S05]  /*6890*/  BRA `(.L_x_27693) ;  /* 0x0000000c002c7947 */ /* 0x000fea0003800000 */
.L_x_27689:
        /* <DEDUP_REMOVED lines=10> */
.L_x_27697:
[----:B------:R-:W2:Y:S02]  /*6940*/  LDG.E.U16 R2, desc[UR36][R4.64] ;  /* 0x0000002404027981 */ /* 0x000ea4000c1e1500 */
[----:B--2---:R-:W-:-:S06]  /*6950*/  HADD2.F32 R2, -RZ, R2.H0_H0 ;  /* 0x20000002ff027230 */ /* 0x004fcc0000004100 */
[----:B------:R-:W0:Y:S02]  /*6960*/  F2I.S64.TRUNC R2, R2 ;  /* 0x0000000200027311 */ /* 0x000e24000020d900 */
[----:B0-----:R-:W-:Y:S01]  /*6970*/  PRMT R0, R2, 0x7610, R0 ;  /* 0x0000761002007816 */ /* 0x001fe20000000000 */
[----:B------:R-:W-:Y:S06]  /*6980*/  BRA `(.L_x_27693) ;  /* 0x0000000800f07947 */ /* 0x000fec0003800000 */
.L_x_27696:
        /* <DEDUP_REMOVED lines=10> */
.L_x_27699:
[----:B------:R-:W2:Y:S02]  /*6a30*/  LDG.E.U16 R4, desc[UR36][R4.64] ;  /* 0x0000002404047981 */ /* 0x000ea4000c1e1500 */
[----:B--2---:R-:W-:-:S06]  /*6a40*/  HADD2.F32 R2, -RZ, R4.H0_H0 ;  /* 0x20000004ff027230 */ /* 0x004fcc0000004100 */
[----:B------:R-:W0:Y:S02]  /*6a50*/  F2I.S64.TRUNC R2, R2 ;  /* 0x0000000200027311 */ /* 0x000e24000020d900 */
[----:B0-----:R-:W-:Y:S01]  /*6a60*/  PRMT R0, R2, 0x7610, R0 ;  /* 0x0000761002007816 */ /* 0x001fe20000000000 */
[----:B------:R-:W-:Y:S06]  /*6a70*/  BRA `(.L_x_27693) ;  /* 0x0000000800b47947 */ /* 0x000fec0003800000 */
.L_x_27698:
[----:B------:R-:W2:Y:S02]  /*6a80*/  LDG.E.64 R2, desc[UR36][R4.64] ;  /* 0x0000002404027981 */ /* 0x000ea4000c1e1b00 */
[----:B--2---:R-:W0:Y:S02]  /*6a90*/  F2I.S64.F64.TRUNC R2, R2 ;  /* 0x0000000200027311 */ /* 0x004e24000030d900 */
[----:B0-----:R-:W-:Y:S01]  /*6aa0*/  PRMT R0, R2, 0x7610, R0 ;  /* 0x0000761002007816 */ /* 0x001fe20000000000 */
[----:B------:R-:W-:Y:S06]  /*6ab0*/  BRA `(.L_x_27693) ;  /* 0x0000000800a47947 */ /* 0x000fec0003800000 */
.L_x_27688:
        /* <DEDUP_REMOVED lines=12> */
.L_x_27702:
[----:B------:R-:W2:Y:S02]  /*6b80*/  LDG.E.64 R4, desc[UR36][R4.64] ;  /* 0x0000002404047981 */ /* 0x000ea4000c1e1b00 */
[----:B--2---:R-:W0:Y:S02]  /*6b90*/  F2I.S64.F64.TRUNC R2, R4 ;  /* 0x0000000400027311 */ /* 0x004e24000030d900 */
[----:B0-----:R-:W-:Y:S01]  /*6ba0*/  PRMT R0, R2, 0x7610, R0 ;  /* 0x0000761002007816 */ /* 0x001fe20000000000 */
[----:B------:R-:W-:Y:S06]  /*6bb0*/  BRA `(.L_x_27693) ;  /* 0x0000000800647947 */ /* 0x000fec0003800000 */
.L_x_27701:
        /* <DEDUP_REMOVED lines=27> */
.L_x_27704:
        /* <DEDUP_REMOVED lines=14> */
.L_x_27703:
[----:B------:R-:W2:Y:S02]  /*6e50*/  LDG.E.U16 R2, desc[UR36][R4.64] ;  /* 0x0000002404027981 */ /* 0x000ea4000c1e1500 */
[----:B--2---:R-:W-:-:S06]  /*6e60*/  IMAD.U32 R2, R2, 0x10000, RZ ;  /* 0x0001000002027824 */ /* 0x004fcc00078e00ff */
[----:B------:R-:W0:Y:S02]  /*6e70*/  F2I.S64.TRUNC R2, R2 ;  /* 0x0000000200027311 */ /* 0x000e24000020d900 */
[----:B0-----:R-:W-:Y:S01]  /*6e80*/  PRMT R0, R2, 0x7610, R0 ;  /* 0x0000761002007816 */ /* 0x001fe20000000000 */
[----:B------:R-:W-:Y:S06]  /*6e90*/  BRA `(.L_x_27693) ;  /* 0x0000000400ac7947 */ /* 0x000fec0003800000 */
.L_x_27700:
        /* <DEDUP_REMOVED lines=10> */
.L_x_27707:
        /* <DEDUP_REMOVED lines=21> */
.L_x_27711:
[----:B------:R-:W-:Y:S05]  /*7090*/  BSYNC.RECONVERGENT B1 ;  /* 0x0000000000017941 */ /* 0x000fea0003800200 */
.L_x_27710:
[----:B------:R-:W-:Y:S01]  /*70a0*/  IMAD.SHL.U32 R0, R0, 0x100000, RZ ;  /* 0x0010000000007824 */ /* 0x000fe200078e00ff */
[----:B------:R-:W-:-:S04]  /*70b0*/  LEA R2, R2, 0x3b800000, 0x17 ;  /* 0x3b80000002027811 */ /* 0x000fc800078eb8ff */
[----:B------:R-:W-:-:S07]  /*70c0*/  LOP3.LUT R2, R2, R0, R7, 0xfe, !PT ;  /* 0x0000000002027212 */ /* 0x000fce00078efe07 */
.L_x_27709:
[----:B------:R-:W-:Y:S05]  /*70d0*/  BSYNC.RECONVERGENT B0 ;  /* 0x0000000000007941 */ /* 0x000fea0003800200 */
.L_x_27708:
[----:B------:R-:W0:Y:S02]  /*70e0*/  F2I.S64.TRUNC R2, R2 ;  /* 0x0000000200027311 */ /* 0x000e24000020d900 */
[----:B0-----:R-:W-:Y:S01]  /*70f0*/  PRMT R0, R2, 0x7610, R0 ;  /* 0x0000761002007816 */ /* 0x001fe20000000000 */
[----:B------:R-:W-:Y:S06]  /*7100*/  BRA `(.L_x_27693) ;  /* 0x0000000400107947 */ /* 0x000fec0003800000 */
.L_x_27706:
        /* <DEDUP_REMOVED lines=21> */
.L_x_27715:
[----:B------:R-:W-:Y:S05]  /*7260*/  BSYNC.RECONVERGENT B1 ;  /* 0x0000000000017941 */ /* 0x000fea0003800200 */
.L_x_27714:
[----:B------:R-:W-:Y:S02]  /*7270*/  SHF.L.U32 R0, R0, 0x15, RZ ;  /* 0x0000001500007819 */ /* 0x000fe400000006ff */
[----:B------:R-:W-:-:S04]  /*7280*/  LEA R2, R2, 0x37800000, 0x17 ;  /* 0x3780000002027811 */ /* 0x000fc800078eb8ff */
[----:B------:R-:W-:-:S07]  /*7290*/  LOP3.LUT R2, R2, R0, R7, 0xfe, !PT ;  /* 0x0000000002027212 */ /* 0x000fce00078efe07 */
.L_x_27713:
[----:B------:R-:W-:Y:S05]  /*72a0*/  BSYNC.RECONVERGENT B0 ;  /* 0x0000000000007941 */ /* 0x000fea0003800200 */
.L_x_27712:
[----:B------:R-:W0:Y:S02]  /*72b0*/  F2I.S64.TRUNC R2, R2 ;  /* 0x0000000200027311 */ /* 0x000e24000020d900 */
[----:B0-----:R-:W-:Y:S01]  /*72c0*/  PRMT R0, R2, 0x7610, R0 ;  /* 0x0000761002007816 */ /* 0x001fe20000000000 */
[----:B------:R-:W-:Y:S06]  /*72d0*/  BRA `(.L_x_27693) ;  /* 0x00000000009c7947 */ /* 0x000fec0003800000 */
.L_x_27705:
        /* <DEDUP_REMOVED lines=14> */
.L_x_27719:
[----:B------:R-:W-:Y:S05]  /*73c0*/  BSYNC.RECONVERGENT B0 ;  /* 0x0000000000007941 */ /* 0x000fea0003800200 */
.L_x_27718:
[----:B------:R-:W0:Y:S02]  /*73d0*/  F2I.S64.TRUNC R2, R2 ;  /* 0x0000000200027311 */ /* 0x000e24000020d900 */
[----:B0-----:R-:W-:Y:S01]  /*73e0*/  PRMT R0, R2, 0x7610, R0 ;  /* 0x0000761002007816 */ /* 0x001fe20000000000 */
[----:B------:R-:W-:Y:S06]  /*73f0*/  BRA `(.L_x_27693) ;  /* 0x0000000000547947 */ /* 0x000fec0003800000 */
.L_x_27692:
        /* <DEDUP_REMOVED lines=16> */
.L_x_27720:
[----:B------:R-:W-:Y:S01]  /*7500*/  PRMT R0, RZ, 0x7610, R0 ;  /* 0x00007610ff007816 */ /* 0x000fe20000000000 */
[----:B------:R-:W-:Y:S06]  /*7510*/  BRA `(.L_x_27693) ;  /* 0x00000000000c7947 */ /* 0x000fec0003800000 */
.L_x_27717:
[----:B------:R1:W5:Y:S01]  /*7520*/  LDG.E.U8 R0, desc[UR36][R4.64] ;  /* 0x0000002404007981 */ /* 0x000362000c1e1100 */
[----:B------:R-:W-:Y:S05]  /*7530*/  BRA `(.L_x_27693) ;  /* 0x0000000000047947 */ /* 0x000fea0003800000 */
.L_x_27716:
[----:B------:R2:W5:Y:S02]  /*7540*/  LDG.E.U8 R0, desc[UR36][R4.64] ;  /* 0x0000002404007981 */ /* 0x000564000c1e1100 */
.L_x_27693:
        /* <DEDUP_REMOVED lines=19> */
.L_x_27725:
[----:B------:R4:W-:Y:S01]  /*7680*/  STG.E.U8 desc[UR36][R2.64], R4 ;  /* 0x0000000402007986 */ /* 0x0009e2000c101124 */
[----:B------:R-:W-:Y:S05]  /*7690*/  BRA `(.L_x_27727) ;  /* 0x0000000800fc7947 */ /* 0x000fea0003800000 */
.L_x_27724:
        /* <DEDUP_REMOVED lines=9> */
.L_x_27729:
[----:B------:R2:W-:Y:S01]  /*7730*/  STG.E desc[UR36][R2.64], R4 ;  /* 0x0000000402007986 */ /* 0x0005e2000c101924 */
[----:B------:R-:W-:Y:S05]  /*7740*/  BRA `(.L_x_27727) ;  /* 0x0000000800d07947 */ /* 0x000fea0003800000 */
.L_x_27728:
[----:B------:R0:W-:Y:S01]  /*7750*/  STG.E.U16 desc[UR36][R2.64], R4 ;  /* 0x0000000402007986 */ /* 0x0001e2000c101524 */
[----:B------:R-:W-:Y:S05]  /*7760*/  BRA `(.L_x_27727) ;  /* 0x0000000800c87947 */ /* 0x000fea0003800000 */
.L_x_27723:
        /* <DEDUP_REMOVED lines=9> */
.L_x_27731:
[----:B------:R-:W-:-:S04]  /*7800*/  I2FP.F32.U32 R0, R4 ;  /* 0x0000000400007245 */ /* 0x000fc80000201000 */
[----:B------:R-:W-:-:S05]  /*7810*/  F2FP.F16.F32.PACK_AB R0, RZ, R0 ;  /* 0x00000000ff00723e */ /* 0x000fca00000000ff */
[----:B------:R0:W-:Y:S01]  /*7820*/  STG.E.U16 desc[UR36][R2.64], R0 ;  /* 0x0000000002007986 */ /* 0x0001e2000c101524 */
[----:B------:R-:W-:Y:S05]  /*7830*/  BRA `(.L_x_27727) ;  /* 0x0000000800947947 */ /* 0x000fea0003800000 */
.L_x_27730:
        /* <DEDUP_REMOVED lines=10> */
.L_x_27733:
[----:B------:R-:W-:-:S04]  /*78e0*/  I2FP.F32.U32 R4, R4 ;  /* 0x0000000400047245 */ /* 0x000fc80000201000 */
[----:B------:R-:W-:-:S04]  /*78f0*/  F2FP.F16.F32.PACK_AB R5, RZ, R4 ;  /* 0x00000004ff05723e */ /* 0x000fc800000000ff */
[----:B------:R-:W-:-:S05]  /*7900*/  PRMT R5, R5, 0x5410, RZ ;  /* 0x0000541005057816 */ /* 0x000fca00000000ff */
[----:B------:R0:W-:Y:S01]  /*7910*/  STG.E desc[UR36][R2.64], R5 ;  /* 0x0000000502007986 */ /* 0x0001e2000c101924 */
[----:B------:R-:W-:Y:S05]  /*7920*/  BRA `(.L_x_27727) ;  /* 0x0000000800587947 */ /* 0x000fea0003800000 */
.L_x_27732:
[----:B------:R-:W0:Y:S02]  /*7930*/  I2F.F64.U32 R4, R4 ;  /* 0x0000000400047312 */ /* 0x000e240000201800 */
[----:B0-----:R0:W-:Y:S01]  /*7940*/  STG.E.64 desc[UR36][R2.64], R4 ;  /* 0x0000000402007986 */ /* 0x0011e2000c101b24 */
[----:B------:R-:W-:Y:S05]  /*7950*/  BRA `(.L_x_27727) ;  /* 0x00000008004c7947 */ /* 0x000fea0003800000 */
.L_x_27722:
        /* <DEDUP_REMOVED lines=12> */
.L_x_27737:
        /* <DEDUP_REMOVED lines=17> */
.L_x_27739:
[----:B------:R-:W-:Y:S05]  /*7b30*/  BSYNC.RECONVERGENT B0 ;  /* 0x0000000000007941 */ /* 0x000fea0003800200 */
.L_x_27738:
[----:B------:R0:W-:Y:S01]  /*7b40*/  STG.E.U8 desc[UR36][R2.64], R0 ;  /* 0x0000000002007986 */ /* 0x0001e2000c101124 */
[----:B------:R-:W-:Y:S05]  /*7b50*/  BRA `(.L_x_27727) ;  /* 0x0000000400cc7947 */ /* 0x000fea0003800000 */
.L_x_27736:
        /* <DEDUP_REMOVED lines=17> */
.L_x_27741:
[----:B------:R-:W-:Y:S05]  /*7c70*/  BSYNC.RECONVERGENT B0 ;  /* 0x0000000000007941 */ /* 0x000fea0003800200 */
.L_x_27740:
[----:B------:R0:W-:Y:S01]  /*7c80*/  STG.E.U8 desc[UR36][R2.64], R0 ;  /* 0x0000000002007986 */ /* 0x0001e2000c101124 */
[----:B------:R-:W-:Y:S05]  /*7c90*/  BRA `(.L_x_27727) ;  /* 0x00000004007c7947 */ /* 0x000fea0003800000 */
.L_x_27735:
        /* <DEDUP_REMOVED lines=21> */
.L_x_27743:
[----:B------:R-:W-:-:S05]  /*7df0*/  MOV R5, RZ ;  /* 0x000000ff00057202 */ /* 0x000fca0000000f00 */
[----:B------:R0:W-:Y:S01]  /*7e00*/  STG.E.64 desc[UR36][R2.64], R4 ;  /* 0x0000000402007986 */ /* 0x0001e2000c101b24 */
[----:B------:R-:W-:Y:S05]  /*7e10*/  BRA `(.L_x_27727) ;  /* 0x00000004001c7947 */ /* 0x000fea0003800000 */
.L_x_27742:
[----:B------:R0:W-:Y:S01]  /*7e20*/  STG.E desc[UR36][R2.64], R4 ;  /* 0x0000000402007986 */ /* 0x0001e2000c101924 */
[----:B------:R-:W-:Y:S05]  /*7e30*/  BRA `(.L_x_27727) ;  /* 0x0000000400147947 */ /* 0x000fea0003800000 */
.L_x_27734:
        /* <DEDUP_REMOVED lines=8> */
.L_x_27745:
[----:B------:R-:W-:Y:S01]  /*7ec0*/  CS2R R6, SRZ ;  /* 0x0000000000067805 */ /* 0x000fe2000001ff00 */
[----:B------:R-:W0:Y:S04]  /*7ed0*/  I2F.F64.U32 R4, R4 ;  /* 0x0000000400047312 */ /* 0x000e280000201800 */
[----:B0-----:R0:W-:Y:S01]  /*7ee0*/  STG.E.128 desc[UR36][R2.64], R4 ;  /* 0x0000000402007986 */ /* 0x0011e2000c101d24 */
[----:B------:R-:W-:Y:S05]  /*7ef0*/  BRA `(.L_x_27727) ;  /* 0x0000000000e47947 */ /* 0x000fea0003800000 */
.L_x_27744:
[----:B------:R-:W-:-:S09]  /*7f00*/  UISETP.NE.AND UP0, UPT, UR4, 0xf, UPT ;  /* 0x0000000f0400788c */ /* 0x000fd2000bf05270 */
[----:B------:R-:W-:Y:S05]  /*7f10*/  BRA.U !UP0, `(.L_x_27746) ;  /* 0x0000000108d07547 */ /* 0x000fea000b800000 */
[----:B------:R-:W-:-:S09]  /*7f20*/  UISETP.NE.AND UP0, UPT, UR4, 0x17, UPT ;  /* 0x000000170400788c */ /* 0x000fd2000bf05270 */
[----:B------:R-:W-:Y:S05]  /*7f30*/  BRA.U !UP0, `(.L_x_27747) ;  /* 0x0000000108847547 */ /* 0x000fea000b800000 */
[----:B------:R-:W-:-:S09]  /*7f40*/  UISETP.NE.AND UP0, UPT, UR4, 0x18, UPT ;  /* 0x000000180400788c */ /* 0x000fd2000bf05270 */
[----:B------:R-:W-:Y:S05]  /*7f50*/  BRA.U !UP0, `(.L_x_27748) ;  /* 0x0000000108447547 */ /* 0x000fea000b800000 */
.L_x_27726:
        /* <DEDUP_REMOVED lines=16> */
.L_x_27749:
[----:B------:R-:W-:Y:S05]  /*8060*/  BRA `(.L_x_27727) ;  /* 0x0000000000887947 */ /* 0x000fea0003800000 */
.L_x_27748:
        /* <DEDUP_REMOVED lines=11> */
.L_x_27751:
[----:B------:R-:W-:Y:S05]  /*8120*/  BSYNC.RECONVERGENT B0 ;  /* 0x0000000000007941 */ /* 0x000fea0003800200 */
.L_x_27750:
[----:B------:R0:W-:Y:S01]  /*8130*/  STG.E.U8 desc[UR36][R2.64], R5 ;  /* 0x0000000502007986 */ /* 0x0001e2000c101124 */
[----:B------:R-:W-:Y:S05]  /*8140*/  BRA `(.L_x_27727) ;  /* 0x0000000000507947 */ /* 0x000fea0003800000 */
.L_x_27747:
        /* <DEDUP_REMOVED lines=12> */
.L_x_27752:
[----:B------:R-:W-:Y:S01]  /*8210*/  IMAD.MOV.U32 R5, RZ, RZ, 0x7f ;  /* 0x0000007fff057424 */ /* 0x000fe200078e00ff */
[----:B------:R-:W-:-:S04]  /*8220*/  ISETP.GT.U32.AND P0, PT, R7, 0x7f800000, PT ;  /* 0x7f8000000700780c */ /* 0x000fc80003f04070 */
[----:B------:R-:W-:-:S05]  /*8230*/  SEL R5, R5, 0x7c, P0 ;  /* 0x0000007c05057807 */ /* 0x000fca0000000000 */
[----:B------:R0:W-:Y:S01]  /*8240*/  STG.E.U8 desc[UR36][R2.64], R5 ;  /* 0x0000000502007986 */ /* 0x0001e2000c101124 */
[----:B------:R-:W-:Y:S05]  /*8250*/  BRA `(.L_x_27727) ;  /* 0x00000000000c7947 */ /* 0x000fea0003800000 */
.L_x_27746:
[----:B------:R-:W-:-:S04]  /*8260*/  I2FP.F32.U32 R0, R4 ;  /* 0x0000000400007245 */ /* 0x000fc80000201000 */
[----:B------:R-:W-:-:S05]  /*8270*/  F2FP.BF16.F32.PACK_AB R0, RZ, R0 ;  /* 0x00000000ff00723e */ /* 0x000fca00000010ff */
[----:B------:R0:W-:Y:S02]  /*8280*/  STG.E.U16 desc[UR36][R2.64], R0 ;  /* 0x0000000002007986 */ /* 0x0001e4000c101524 */
.L_x_27727:
[----:B------:R-:W-:Y:S05]  /*8290*/  BSYNC.RECONVERGENT B6 ;  /* 0x0000000000067941 */ /* 0x000fea0003800200 */
.L_x_27721:
[----:B------:R-:W-:-:S07]  /*82a0*/  IADD3 R17, PT, PT, R17, 0x80, RZ ;  /* 0x0000008011117810 */ /* 0x000fce0007ffe0ff */
.L_x_27653:
[----:B------:R-:W-:Y:S05]  /*82b0*/  BSYNC.RECONVERGENT B7 ;  /* 0x0000000000077941 */ /* 0x000fea0003800200 */
.L_x_27652:
        /* <DEDUP_REMOVED lines=358> */
.L_x_27755:
        /* <DEDUP_REMOVED lines=16> */
.L_x_27759:
[----:B------:R3:W5:Y:S01]  /*9a20*/  LDG.E.U8 R19, desc[UR36][R4.64] ;  /* 0x0000002404137981 */ /* 0x000762000c1e1100 */
[----:B------:R-:W-:Y:S05]  /*9a30*/  BRA `(.L_x_27761) ;  /* 0x0000000c005c7947 */ /* 0x000fea0003800000 */
.L_x_27758:
        /* <DEDUP_REMOVED lines=8> */
.L_x_27763:
[----:B------:R0:W5:Y:S01]  /*9ac0*/  LDG.E.U8 R19, desc[UR36][R4.64] ;  /* 0x0000002404137981 */ /* 0x000162000c1e1100 */
[----:B------:R-:W-:Y:S05]  /*9ad0*/  BRA `(.L_x_27761) ;  /* 0x0000000c00347947 */ /* 0x000fea0003800000 */
.L_x_27762:
[----:B------:R0:W5:Y:S01]  /*9ae0*/  LDG.E.U16 R19, desc[UR36][R4.64] ;  /* 0x0000002404137981 */ /* 0x000162000c1e1500 */
[----:B------:R-:W-:Y:S05]  /*9af0*/  BRA `(.L_x_27761) ;  /* 0x0000000c002c7947 */ /* 0x000fea0003800000 */
.L_x_27757:
        /* <DEDUP_REMOVED lines=10> */
.L_x_27765:
[----:B------:R-:W2:Y:S02]  /*9ba0*/  LDG.E.U16 R2, desc[UR36][R4.64] ;  /* 0x0000002404027981 */ /* 0x000ea4000c1e1500 */
[----:B--2---:R-:W-:-:S06]  /*9bb0*/  HADD2.F32 R2, -RZ, R2.H0_H0 ;  /* 0x20000002ff027230 */ /* 0x004fcc0000004100 */
[----:B------:R-:W0:Y:S02]  /*9bc0*/  F2I.S64.TRUNC R2, R2 ;  /* 0x0000000200027311 */ /* 0x000e24000020d900 */
[----:B0-----:R-:W-:Y:S01]  /*9bd0*/  PRMT R19, R2, 0x7610, R19 ;  /* 0x0000761002137816 */ /* 0x001fe20000000013 */
[----:B------:R-:W-:Y:S06]  /*9be0*/  BRA `(.L_x_27761) ;  /* 0x0000000800f07947 */ /* 0x000fec0003800000 */
.L_x_27764:
        /* <DEDUP_REMOVED lines=10> */
.L_x_27767:
[----:B------:R-:W2:Y:S02]  /*9c90*/  LDG.E.U16 R4, desc[UR36][R4.64] ;  /* 0x0000002404047981 */ /* 0x000ea4000c1e1500 */
[----:B--2---:R-:W-:-:S06]  /*9ca0*/  HADD2.F32 R2, -RZ, R4.H0_H0 ;  /* 0x20000004ff027230 */ /* 0x004fcc0000004100 */
[----:B------:R-:W0:Y:S02]  /*9cb0*/  F2I.S64.TRUNC R2, R2 ;  /* 0x0000000200027311 */ /* 0x000e24000020d900 */
[----:B0-----:R-:W-:Y:S01]  /*9cc0*/  PRMT R19, R2, 0x7610, R19 ;  /* 0x0000761002137816 */ /* 0x001fe20000000013 */
[----:B------:R-:W-:Y:S06]  /*9cd0*/  BRA `(.L_x_27761) ;  /* 0x0000000800b47947 */ /* 0x000fec0003800000 */
.L_x_27766:
[----:B------:R-:W2:Y:S02]  /*9ce0*/  LDG.E.64 R2, desc[UR36][R4.64] ;  /* 0x0000002404027981 */ /* 0x000ea4000c1e1b00 */
[----:B--2---:R-:W0:Y:S02]  /*9cf0*/  F2I.S64.F64.TRUNC R2, R2 ;  /* 0x0000000200027311 */ /* 0x004e24000030d900 */
[----:B0-----:R-:W-:Y:S01]  /*9d00*/  PRMT R19, R2, 0x7610, R19 ;  /* 0x0000761002137816 */ /* 0x001fe20000000013 */
[----:B------:R-:W-:Y:S06]  /*9d10*/  BRA `(.L_x_27761) ;  /* 0x0000000800a47947 */ /* 0x000fec0003800000 */
.L_x_27756:
        /* <DEDUP_REMOVED lines=12> */
.L_x_27770:
[----:B------:R-:W2:Y:S02]  /*9de0*/  LDG.E.64 R4, desc[UR36][R4.64] ;  /* 0x0000002404047981 */ /* 0x000ea4000c1e1b00 */
[----:B--2---:R-:W0:Y:S02]  /*9df0*/  F2I.S64.F64.TRUNC R2, R4 ;  /* 0x0000000400027311 */ /* 0x004e24000030d900 */
[----:B0-----:R-:W-:Y:S01]  /*9e00*/  PRMT R19, R2, 0x7610, R19 ;  /* 0x0000761002137816 */ /* 0x001fe20000000013 */
[----:B------:R-:W-:Y:S06]  /*9e10*/  BRA `(.L_x_27761) ;  /* 0x0000000800647947 */ /* 0x000fec0003800000 */
.L_x_27769:
        /* <DEDUP_REMOVED lines=27> */
.L_x_27772:
        /* <DEDUP_REMOVED lines=14> */
.L_x_27771:
[----:B------:R-:W2:Y:S02]  /*a0b0*/  LDG.E.U16 R2, desc[UR36][R4.64] ;  /* 0x0000002404027981 */ /* 0x000ea4000c1e1500 */
[----:B--2---:R-:W-:-:S06]  /*a0c0*/  SHF.L.U32 R2, R2, 0x10, RZ ;  /* 0x0000001002027819 */ /* 0x004fcc00000006ff */
[----:B------:R-:W0:Y:S02]  /*a0d0*/  F2I.S64.TRUNC R2, R2 ;  /* 0x0000000200027311 */ /* 0x000e24000020d900 */
[----:B0-----:R-:W-:Y:S01]  /*a0e0*/  PRMT R19, R2, 0x7610, R19 ;  /* 0x0000761002137816 */ /* 0x001fe20000000013 */
[----:B------:R-:W-:Y:S06]  /*a0f0*/  BRA `(.L_x_27761) ;  /* 0x0000000400ac7947 */ /* 0x000fec0003800000 */
.L_x_27768:
        /* <DEDUP_REMOVED lines=10> */
.L_x_27775:
        /* <DEDUP_REMOVED lines=21> */
.L_x_27779:
[----:B------:R-:W-:Y:S05]  /*a2f0*/  BSYNC.RECONVERGENT B1 ;  /* 0x0000000000017941 */ /* 0x000fea0003800200 */
.L_x_27778:
[----:B------:R-:W-:Y:S01]  /*a300*/  IMAD.SHL.U32 R0, R0, 0x100000, RZ ;  /* 0x0010000000007824 */ /* 0x000fe200078e00ff */
[----:B------:R-:W-:-:S04]  /*a310*/  LEA R2, R2, 0x3b800000, 0x17 ;  /* 0x3b80000002027811 */ /* 0x000fc800078eb8ff */
[----:B------:R-:W-:-:S07]  /*a320*/  LOP3.LUT R2, R2, R0, R7, 0xfe, !PT ;  /* 0x0000000002027212 */ /* 0x000fce00078efe07 */
.L_x_27777:
[----:B------:R-:W-:Y:S05]  /*a330*/  BSYNC.RECONVERGENT B0 ;  /* 0x0000000000007941 */ /* 0x000fea0003800200 */
.L_x_27776:
[----:B------:R-:W0:Y:S02]  /*a340*/  F2I.S64.TRUNC R2, R2 ;  /* 0x0000000200027311 */ /* 0x000e24000020d900 */
[----:B0-----:R-:W-:Y:S01]  /*a350*/  PRMT R19, R2, 0x7610, R19 ;  /* 0x0000761002137816 */ /* 0x001fe20000000013 */
[----:B------:R-:W-:Y:S06]  /*a360*/  BRA `(.L_x_27761) ;  /* 0x0000000400107947 */ /* 0x000fec0003800000 */
.L_x_27774:
        /* <DEDUP_REMOVED lines=21> */
.L_x_27783:
[----:B------:R-:W-:Y:S05]  /*a4c0*/  BSYNC.RECONVERGENT B1 ;  /* 0x0000000000017941 */ /* 0x000fea0003800200 */
.L_x_27782:
[----:B------:R-:W-:Y:S01]  /*a4d0*/  IMAD.SHL.U32 R0, R0, 0x200000, RZ ;  /* 0x0020000000007824 */ /* 0x000fe200078e00ff */
[----:B------:R-:W-:-:S04]  /*a4e0*/  LEA R2, R2, 0x37800000, 0x17 ;  /* 0x3780000002027811 */ /* 0x000fc800078eb8ff */
[----:B------:R-:W-:-:S07]  /*a4f0*/  LOP3.LUT R2, R2, R0, R7, 0xfe, !PT ;  /* 0x0000000002027212 */ /* 0x000fce00078efe07 */
.L_x_27781:
[----:B------:R-:W-:Y:S05]  /*a500*/  BSYNC.RECONVERGENT B0 ;  /* 0x0000000000007941 */ /* 0x000fea0003800200 */
.L_x_27780:
[----:B------:R-:W0:Y:S02]  /*a510*/  F2I.S64.TRUNC R2, R2 ;  /* 0x0000000200027311 */ /* 0x000e24000020d900 */
[----:B0-----:R-:W-:Y:S01]  /*a520*/  PRMT R19, R2, 0x7610, R19 ;  /* 0x0000761002137816 */ /* 0x001fe20000000013 */
[----:B------:R-:W-:Y:S06]  /*a530*/  BRA `(.L_x_27761) ;  /* 0x00000000009c7947 */ /* 0x000fec0003800000 */
.L_x_27773:
        /* <DEDUP_REMOVED lines=14> */
.L_x_27787:
[----:B------:R-:W-:Y:S05]  /*a620*/  BSYNC.RECONVERGENT B0 ;  /* 0x0000000000007941 */ /* 0x000fea0003800200 */
.L_x_27786:
[----:B------:R-:W0:Y:S02]  /*a630*/  F2I.S64.TRUNC R2, R2 ;  /* 0x0000000200027311 */ /* 0x000e24000020d900 */
[----:B0-----:R-:W-:Y:S01]  /*a640*/  PRMT R19, R2, 0x7610, R19 ;  /* 0x0000761002137816 */ /* 0x001fe20000000013 */
[----:B------:R-:W-:Y:S06]  /*a650*/  BRA `(.L_x_27761) ;  /* 0x0000000000547947 */ /* 0x000fec0003800000 */
.L_x_27760:
        /* <DEDUP_REMOVED lines=16> */
.L_x_27788:
[----:B------:R-:W-:Y:S01]  /*a760*/  PRMT R19, RZ, 0x7610, R19 ;  /* 0x00007610ff137816 */ /* 0x000fe20000000013 */
[----:B------:R-:W-:Y:S06]  /*a770*/  BRA `(.L_x_27761) ;  /* 0x00000000000c7947 */ /* 0x000fec0003800000 */
.L_x_27785:
[----:B------:R2:W5:Y:S01]  /*a780*/  LDG.E.U8 R19, desc[UR36][R4.64] ;  /* 0x0000002404137981 */ /* 0x000562000c1e1100 */
[----:B------:R-:W-:Y:S05]  /*a790*/  BRA `(.L_x_27761) ;  /* 0x0000000000047947 */ /* 0x000fea0003800000 */
.L_x_27784:
[----:B------:R1:W5:Y:S02]  /*a7a0*/  LDG.E.U8 R19, desc[UR36][R4.64] ;  /* 0x0000002404137981 */ /* 0x000364000c1e1100 */
.L_x_27761:
        /* <DEDUP_REMOVED lines=16> */
.L_x_27792:
[----:B------:R0:W5:Y:S01]  /*a8b0*/  LDG.E.U8 R0, desc[UR36][R4.64] ;  /* 0x0000002404007981 */ /* 0x000162000c1e1100 */
[----:B------:R-:W-:Y:S05]  /*a8c0*/  BRA `(.L_x_27794) ;  /* 0x0000000c005c7947 */ /* 0x000fea0003800000 */
.L_x_27791:
        /* <DEDUP_REMOVED lines=8> */
.L_x_27796:
[----:B------:R4:W5:Y:S01]  /*a950*/  LDG.E.U8 R0, desc[UR36][R4.64] ;  /* 0x0000002404007981 */ /* 0x000962000c1e1100 */
[----:B------:R-:W-:Y:S05]  /*a960*/  BRA `(.L_x_27794) ;  /* 0x0000000c00347947 */ /* 0x000fea0003800000 */
.L_x_27795:
[----:B------:R0:W5:Y:S01]  /*a970*/  LDG.E.U16 R0, desc[UR36][R4.64] ;  /* 0x0000002404007981 */ /* 0x000162000c1e1500 */
[----:B------:R-:W-:Y:S05]  /*a980*/  BRA `(.L_x_27794) ;  /* 0x0000000c002c7947 */ /* 0x000fea0003800000 */
.L_x_27790:
        /* <DEDUP_REMOVED lines=10> */
.L_x_27798:
[----:B------:R-:W2:Y:S02]  /*aa30*/  LDG.E.U16 R2, desc[UR36][R4.64] ;  /* 0x0000002404027981 */ /* 0x000ea4000c1e1500 */
[----:B--2---:R-:W-:-:S06]  /*aa40*/  HADD2.F32 R2, -RZ, R2.H0_H0 ;  /* 0x20000002ff027230 */ /* 0x004fcc0000004100 */
[----:B------:R-:W0:Y:S02]  /*aa50*/  F2I.S64.TRUNC R2, R2 ;  /* 0x0000000200027311 */ /* 0x000e24000020d900 */
[----:B0-----:R-:W-:Y:S01]  /*aa60*/  PRMT R0, R2, 0x7610, R0 ;  /* 0x0000761002007816 */ /* 0x001fe20000000000 */
[----:B------:R-:W-:Y:S06]  /*aa70*/  BRA `(.L_x_27794) ;  /* 0x0000000800f07947 */ /* 0x000fec0003800000 */
.L_x_27797:
        /* <DEDUP_REMOVED lines=10> */
.L_x_27800:
[----:B------:R-:W2:Y:S02]  /*ab20*/  LDG.E.U16 R4, desc[UR36][R4.64] ;  /* 0x0000002404047981 */ /* 0x000ea4000c1e1500 */
[----:B--2---:R-:W-:-:S06]  /*ab30*/  HADD2.F32 R2, -RZ, R4.H0_H0 ;  /* 0x20000004ff027230 */ /* 0x004fcc0000004100 */
[----:B------:R-:W0:Y:S02]  /*ab40*/  F2I.S64.TRUNC R2, R2 ;  /* 0x0000000200027311 */ /* 0x000e24000020d900 */
[----:B0-----:R-:W-:Y:S01]  /*ab50*/  PRMT R0, R2, 0x7610, R0 ;  /* 0x0000761002007816 */ /* 0x001fe20000000000 */
[----:B------:R-:W-:Y:S06]  /*ab60*/  BRA `(.L_x_27794) ;  /* 0x0000000800b47947 */ /* 0x000fec0003800000 */
.L_x_27799:
[----:B------:R-:W2:Y:S02]  /*ab70*/  LDG.E.64 R2, desc[UR36][R4.64] ;  /* 0x0000002404027981 */ /* 0x000ea4000c1e1b00 */
[----:B--2---:R-:W0:Y:S02]  /*ab80*/  F2I.S64.F64.TRUNC R2, R2 ;  /* 0x0000000200027311 */ /* 0x004e24000030d900 */
[----:B0-----:R-:W-:Y:S01]  /*ab90*/  PRMT R0, R2, 0x7610, R0 ;  /* 0x0000761002007816 */ /* 0x001fe20000000000 */
[----:B------:R-:W-:Y:S06]  /*aba0*/  BRA `(.L_x_27794) ;  /* 0x0000000800a47947 */ /* 0x000fec0003800000 */
.L_x_27789:
        /* <DEDUP_REMOVED lines=12> */
.L_x_27803:
[----:B------:R-:W2:Y:S02]  /*ac70*/  LDG.E.64 R4, desc[UR36][R4.64] ;  /* 0x0000002404047981 */ /* 0x000ea4000c1e1b00 */
[----:B--2---:R-:W0:Y:S02]  /*ac80*/  F2I.S64.F64.TRUNC R2, R4 ;  /* 0x0000000400027311 */ /* 0x004e24000030d900 */
[----:B0-----:R-:W-:Y:S01]  /*ac90*/  PRMT R0, R2, 0x7610, R0 ;  /* 0x0000761002007816 */ /* 0x001fe20000000000 */
[----:B------:R-:W-:Y:S06]  /*aca0*/  BRA `(.L_x_27794) ;  /* 0x0000000800647947 */ /* 0x000fec0003800000 */
.L_x_27802:
        /* <DEDUP_REMOVED lines=27> */
.L_x_27805:
        /* <DEDUP_REMOVED lines=14> */
.L_x_27804:
[----:B------:R-:W2:Y:S02]  /*af40*/  LDG.E.U16 R2, desc[UR36][R4.64] ;  /* 0x0000002404027981 */ /* 0x000ea4000c1e1500 */
[----:B--2---:R-:W-:-:S06]  /*af50*/  IMAD.U32 R2, R2, 0x10000, RZ ;  /* 0x0001000002027824 */ /* 0x004fcc00078e00ff */
[----:B------:R-:W0:Y:S02]  /*af60*/  F2I.S64.TRUNC R2, R2 ;  /* 0x0000000200027311 */ /* 0x000e24000020d900 */
[----:B0-----:R-:W-:Y:S01]  /*af70*/  PRMT R0, R2, 0x7610, R0 ;  /* 0x0000761002007816 */ /* 0x001fe20000000000 */
[----:B------:R-:W-:Y:S06]  /*af80*/  BRA `(.L_x_27794) ;  /* 0x0000000400ac7947 */ /* 0x000fec0003800000 */
.L_x_27801:
        /* <DEDUP_REMOVED lines=10> */
.L_x_27808:
        /* <DEDUP_REMOVED lines=21> */
.L_x_27812:
[----:B------:R-:W-:Y:S05]  /*b180*/  BSYNC.RECONVERGENT B1 ;  /* 0x0000000000017941 */ /* 0x000fea0003800200 */
.L_x_27811:
[----:B------:R-:W-:Y:S01]  /*b190*/  IMAD.SHL.U32 R0, R0, 0x100000, RZ ;  /* 0x0010000000007824 */ /* 0x000fe200078e00ff */
[----:B------:R-:W-:-:S04]  /*b1a0*/  LEA R2, R2, 0x3b800000, 0x17 ;  /* 0x3b80000002027811 */ /* 0x000fc800078eb8ff */
[----:B------:R-:W-:-:S07]  /*b1b0*/  LOP3.LUT R2, R2, R0, R7, 0xfe, !PT ;  /* 0x0000000002027212 */ /* 0x000fce00078efe07 */
.L_x_27810:
[----:B------:R-:W-:Y:S05]  /*b1c0*/  BSYNC.RECONVERGENT B0 ;  /* 0x0000000000007941 */ /* 0x000fea0003800200 */
.L_x_27809:
[----:B------:R-:W0:Y:S02]  /*b1d0*/  F2I.S64.TRUNC R2, R2 ;  /* 0x0000000200027311 */ /* 0x000e24000020d900 */
[----:B0-----:R-:W-:Y:S01]  /*b1e0*/  PRMT R0, R2, 0x7610, R0 ;  /* 0x0000761002007816 */ /* 0x001fe20000000000 */
[----:B------:R-:W-:Y:S06]  /*b1f0*/  BRA `(.L_x_27794) ;  /* 0x0000000400107947 */ /* 0x000fec0003800000 */
.L_x_27807:
        /* <DEDUP_REMOVED lines=21> */
.L_x_27816:
[----:B------:R-:W-:Y:S05]  /*b350*/  BSYNC.RECONVERGENT B1 ;  /* 0x0000000000017941 */ /* 0x000fea0003800200 */
.L_x_27815:
[----:B------:R-:W-:Y:S01]  /*b360*/  IMAD.SHL.U32 R0, R0, 0x200000, RZ ;  /* 0x0020000000007824 */ /* 0x000fe200078e00ff */
[----:B------:R-:W-:-:S04]  /*b370*/  LEA R2, R2, 0x37800000, 0x17 ;  /* 0x3780000002027811 */ /* 0x000fc800078eb8ff */
[----:B------:R-:W-:-:S07]  /*b380*/  LOP3.LUT R2, R2, R0, R7, 0xfe, !PT ;  /* 0x0000000002027212 */ /* 0x000fce00078efe07 */
.L_x_27814:
[----:B------:R-:W-:Y:S05]  /*b390*/  BSYNC.RECONVERGENT B0 ;  /* 0x0000000000007941 */ /* 0x000fea0003800200 */
.L_x_27813:
[----:B------:R-:W0:Y:S02]  /*b3a0*/  F2I.S64.TRUNC R2, R2 ;  /* 0x0000000200027311 */ /* 0x000e24000020d900 */
[----:B0-----:R-:W-:Y:S01]  /*b3b0*/  PRMT R0, R2, 0x7610, R0 ;  /* 0x0000761002007816 */ /* 0x001fe20000000000 */
[----:B------:R-:W-:Y:S06]  /*b3c0*/  BRA `(.L_x_27794) ;  /* 0x00000000009c7947 */ /* 0x000fec0003800000 */
.L_x_27806:
        /* <DEDUP_REMOVED lines=14> */
.L_x_27820:
[----:B------:R-:W-:Y:S05]  /*b4b0*/  BSYNC.RECONVERGENT B0 ;  /* 0x0000000000007941 */ /* 0x000fea0003800200 */
.L_x_27819:
[----:B------:R-:W0:Y:S02]  /*b4c0*/  F2I.S64.TRUNC R2, R2 ;  /* 0x0000000200027311 */ /* 0x000e24000020d900 */
[----:B0-----:R-:W-:Y:S01]  /*b4d0*/  PRMT R0, R2, 0x7610, R0 ;  /* 0x0000761002007816 */ /* 0x001fe20000000000 */
[----:B------:R-:W-:Y:S06]  /*b4e0*/  BRA `(.L_x_27794) ;  /* 0x0000000000547947 */ /* 0x000fec0003800000 */
.L_x_27793:
        /* <DEDUP_REMOVED lines=16> */
.L_x_27821:
[----:B------:R-:W-:Y:S01]  /*b5f0*/  PRMT R0, RZ, 0x7610, R0 ;  /* 0x00007610ff007816 */ /* 0x000fe20000000000 */
[----:B------:R-:W-:Y:S06]  /*b600*/  BRA `(.L_x_27794) ;  /* 0x00000000000c7947 */ /* 0x000fec0003800000 */
.L_x_27818:
[----:B------:R2:W5:Y:S01]  /*b610*/  LDG.E.U8 R0, desc[UR36][R4.64] ;  /* 0x0000002404007981 */ /* 0x000562000c1e1100 */
[----:B------:R-:W-:Y:S05]  /*b620*/  BRA `(.L_x_27794) ;  /* 0x0000000000047947 */ /* 0x000fea0003800000 */
.L_x_27817:
[----:B------:R1:W5:Y:S02]  /*b630*/  LDG.E.U8 R0, desc[UR36][R4.64] ;  /* 0x0000002404007981 */ /* 0x000364000c1e1100 */
.L_x_27794:
        /* <DEDUP_REMOVED lines=19> */
.L_x_27826:
[----:B------:R4:W-:Y:S01]  /*b770*/  STG.E.U8 desc[UR36][R2.64], R4 ;  /* 0x0000000402007986 */ /* 0x0009e2000c101124 */
[----:B------:R-:W-:Y:S05]  /*b780*/  BRA `(.L_x_27828) ;  /* 0x0000000800fc7947 */ /* 0x000fea0003800000 */
.L_x_27825:
        /* <DEDUP_REMOVED lines=9> */
.L_x_27830:
[----:B------:R2:W-:Y:S01]  /*b820*/  STG.E desc[UR36][R2.64], R4 ;  /* 0x0000000402007986 */ /* 0x0005e2000c101924 */
[----:B------:R-:W-:Y:S05]  /*b830*/  BRA `(.L_x_27828) ;  /* 0x0000000800d07947 */ /* 0x000fea0003800000 */
.L_x_27829:
[----:B------:R0:W-:Y:S01]  /*b840*/  STG.E.U16 desc[UR36][R2.64], R4 ;  /* 0x0000000402007986 */ /* 0x0001e2000c101524 */
[----:B------:R-:W-:Y:S05]  /*b850*/  BRA `(.L_x_27828) ;  /* 0x0000000800c87947 */ /* 0x000fea0003800000 */
.L_x_27824:
        /* <DEDUP_REMOVED lines=9> */
.L_x_27832:
[----:B------:R-:W-:-:S04]  /*b8f0*/  I2FP.F32.U32 R0, R4 ;  /* 0x0000000400007245 */ /* 0x000fc80000201000 */
[----:B------:R-:W-:-:S05]  /*b900*/  F2FP.F16.F32.PACK_AB R0, RZ, R0 ;  /* 0x00000000ff00723e */ /* 0x000fca00000000ff */
[----:B------:R0:W-:Y:S01]  /*b910*/  STG.E.U16 desc[UR36][R2.64], R0 ;  /* 0x0000000002007986 */ /* 0x0001e2000c101524 */
[----:B------:R-:W-:Y:S05]  /*b920*/  BRA `(.L_x_27828) ;  /* 0x0000000800947947 */ /* 0x000fea0003800000 */
.L_x_27831:
        /* <DEDUP_REMOVED lines=10> */
.L_x_27834:
[----:B------:R-:W-:-:S04]  /*b9d0*/  I2FP.F32.U32 R4, R4 ;  /* 0x0000000400047245 */ /* 0x000fc80000201000 */
[----:B------:R-:W-:-:S04]  /*b9e0*/  F2FP.F16.F32.PACK_AB R5, RZ, R4 ;  /* 0x00000004ff05723e */ /* 0x000fc800000000ff */
[----:B------:R-:W-:-:S05]  /*b9f0*/  PRMT R5, R5, 0x5410, RZ ;  /* 0x0000541005057816 */ /* 0x000fca00000000ff */
[----:B------:R0:W-:Y:S01]  /*ba00*/  STG.E desc[UR36][R2.64], R5 ;  /* 0x0000000502007986 */ /* 0x0001e2000c101924 */
[----:B------:R-:W-:Y:S05]  /*ba10*/  BRA `(.L_x_27828) ;  /* 0x0000000800587947 */ /* 0x000fea0003800000 */
.L_x_27833:
[----:B------:R-:W0:Y:S02]  /*ba20*/  I2F.F64.U32 R4, R4 ;  /* 0x0000000400047312 */ /* 0x000e240000201800 */
[----:B0-----:R0:W-:Y:S01]  /*ba30*/  STG.E.64 desc[UR36][R2.64], R4 ;  /* 0x0000000402007986 */ /* 0x0011e2000c101b24 */
[----:B------:R-:W-:Y:S05]  /*ba40*/  BRA `(.L_x_27828) ;  /* 0x00000008004c7947 */ /* 0x000fea0003800000 */
.L_x_27823:
        /* <DEDUP_REMOVED lines=12> */
.L_x_27838:
        /* <DEDUP_REMOVED lines=17> */
.L_x_27840:
[----:B------:R-:W-:Y:S05]  /*bc20*/  BSYNC.RECONVERGENT B0 ;  /* 0x0000000000007941 */ /* 0x000fea0003800200 */
.L_x_27839:
[----:B------:R0:W-:Y:S01]  /*bc30*/  STG.E.U8 desc[UR36][R2.64], R0 ;  /* 0x0000000002007986 */ /* 0x0001e2000c101124 */
[----:B------:R-:W-:Y:S05]  /*bc40*/  BRA `(.L_x_27828) ;  /* 0x0000000400cc7947 */ /* 0x000fea0003800000 */
.L_x_27837:
        /* <DEDUP_REMOVED lines=17> */
.L_x_27842:
[----:B------:R-:W-:Y:S05]  /*bd60*/  BSYNC.RECONVERGENT B0 ;  /* 0x0000000000007941 */ /* 0x000fea0003800200 */
.L_x_27841:
[----:B------:R0:W-:Y:S01]  /*bd70*/  STG.E.U8 desc[UR36][R2.64], R0 ;  /* 0x0000000002007986 */ /* 0x0001e2000c101124 */
[----:B------:R-:W-:Y:S05]  /*bd80*/  BRA `(.L_x_27828) ;  /* 0x00000004007c7947 */ /* 0x000fea0003800000 */
.L_x_27836:
        /* <DEDUP_REMOVED lines=21> */
.L_x_27844:
[----:B------:R-:W-:-:S05]  /*bee0*/  IMAD.MOV.U32 R5, RZ, RZ, RZ ;  /* 0x000000ffff057224 */ /* 0x000fca00078e00ff */
[----:B------:R0:W-:Y:S01]  /*bef0*/  STG.E.64 desc[UR36][R2.64], R4 ;  /* 0x0000000402007986 */ /* 0x0001e2000c101b24 */
[----:B------:R-:W-:Y:S05]  /*bf00*/  BRA `(.L_x_27828) ;  /* 0x00000004001c7947 */ /* 0x000fea0003800000 */
.L_x_27843:
[----:B------:R0:W-:Y:S01]  /*bf10*/  STG.E desc[UR36][R2.64], R4 ;  /* 0x0000000402007986 */ /* 0x0001e2000c101924 */
[----:B------:R-:W-:Y:S05]  /*bf20*/  BRA `(.L_x_27828) ;  /* 0x0000000400147947 */ /* 0x000fea0003800000 */
.L_x_27835:
        /* <DEDUP_REMOVED lines=8> */
.L_x_27846:
[----:B------:R-:W-:Y:S01]  /*bfb0*/  CS2R R6, SRZ ;  /* 0x0000000000067805 */ /* 0x000fe2000001ff00 */
[----:B------:R-:W0:Y:S04]  /*bfc0*/  I2F.F64.U32 R4, R4 ;  /* 0x0000000400047312 */ /* 0x000e280000201800 */
[----:B0-----:R0:W-:Y:S01]  /*bfd0*/  STG.E.128 desc[UR36][R2.64], R4 ;  /* 0x0000000402007986 */ /* 0x0011e2000c101d24 */
[----:B------:R-:W-:Y:S05]  /*bfe0*/  BRA `(.L_x_27828) ;  /* 0x0000000000e47947 */ /* 0x000fea0003800000 */
.L_x_27845:
[----:B------:R-:W-:-:S09]  /*bff0*/  UISETP.NE.AND UP0, UPT, UR4, 0xf, UPT ;  /* 0x0000000f0400788c */ /* 0x000fd2000bf05270 */
[----:B------:R-:W-:Y:S05]  /*c000*/  BRA.U !UP0, `(.L_x_27847) ;  /* 0x0000000108d07547 */ /* 0x000fea000b800000 */
[----:B------:R-:W-:-:S09]  /*c010*/  UISETP.NE.AND UP0, UPT, UR4, 0x17, UPT ;  /* 0x000000170400788c */ /* 0x000fd2000bf05270 */
[----:B------:R-:W-:Y:S05]  /*c020*/  BRA.U !UP0, `(.L_x_27848) ;  /* 0x0000000108847547 */ /* 0x000fea000b800000 */
[----:B------:R-:W-:-:S09]  /*c030*/  UISETP.NE.AND UP0, UPT, UR4, 0x18, UPT ;  /* 0x000000180400788c */ /* 0x000fd2000bf05270 */
[----:B------:R-:W-:Y:S05]  /*c040*/  BRA.U !UP0, `(.L_x_27849) ;  /* 0x0000000108447547 */ /* 0x000fea000b800000 */
.L_x_27827:
        /* <DEDUP_REMOVED lines=16> */
.L_x_27850:
[----:B------:R-:W-:Y:S05]  /*c150*/  BRA `(.L_x_27828) ;  /* 0x0000000000887947 */ /* 0x000fea0003800000 */
.L_x_27849:
        /* <DEDUP_REMOVED lines=11> */
.L_x_27852:
[----:B------:R-:W-:Y:S05]  /*c210*/  BSYNC.RECONVERGENT B0 ;  /* 0x0000000000007941 */ /* 0x000fea0003800200 */
.L_x_27851:
[----:B------:R0:W-:Y:S01]  /*c220*/  STG.E.U8 desc[UR36][R2.64], R5 ;  /* 0x0000000502007986 */ /* 0x0001e2000c101124 */
[----:B------:R-:W-:Y:S05]  /*c230*/  BRA `(.L_x_27828) ;  /* 0x0000000000507947 */ /* 0x000fea0003800000 */
.L_x_27848:
        /* <DEDUP_REMOVED lines=12> */
.L_x_27853:
[----:B------:R-:W-:Y:S01]  /*c300*/  IMAD.MOV.U32 R5, RZ, RZ, 0x7f ;  /* 0x0000007fff057424 */ /* 0x000fe200078e00ff */
[----:B------:R-:W-:-:S04]  /*c310*/  ISETP.GT.U32.AND P0, PT, R7, 0x7f800000, PT ;  /* 0x7f8000000700780c */ /* 0x000fc80003f04070 */
[----:B------:R-:W-:-:S05]  /*c320*/  SEL R5, R5, 0x7c, P0 ;  /* 0x0000007c05057807 */ /* 0x000fca0000000000 */
[----:B------:R0:W-:Y:S01]  /*c330*/  STG.E.U8 desc[UR36][R2.64], R5 ;  /* 0x0000000502007986 */ /* 0x0001e2000c101124 */
[----:B------:R-:W-:Y:S05]  /*c340*/  BRA `(.L_x_27828) ;  /* 0x00000000000c7947 */ /* 0x000fea0003800000 */
.L_x_27847:
[----:B------:R-:W-:-:S04]  /*c350*/  I2FP.F32.U32 R0, R4 ;  /* 0x0000000400007245 */ /* 0x000fc80000201000 */
[----:B------:R-:W-:-:S05]  /*c360*/  F2FP.BF16.F32.PACK_AB R0, RZ, R0 ;  /* 0x00000000ff00723e */ /* 0x000fca00000010ff */
[----:B------:R0:W-:Y:S02]  /*c370*/  STG.E.U16 desc[UR36][R2.64], R0 ;  /* 0x0000000002007986 */ /* 0x0001e4000c101524 */
.L_x_27828:
[----:B------:R-:W-:Y:S05]  /*c380*/  BSYNC.RECONVERGENT B6 ;  /* 0x0000000000067941 */ /* 0x000fea0003800200 */
.L_x_27822:
[----:B------:R-:W-:-:S07]  /*c390*/  VIADD R17, R17, 0x80 ;  /* 0x0000008011117836 */ /* 0x000fce0000000000 */
.L_x_27754:
[----:B------:R-:W-:Y:S05]  /*c3a0*/  BSYNC.RECONVERGENT B7 ;  /* 0x0000000000077941 */ /* 0x000fea0003800200 */
.L_x_27753:
        /* <DEDUP_REMOVED lines=357> */
.L_x_27854:
        /* <DEDUP_REMOVED lines=19> */
.L_x_27858:
[----:B------:R0:W5:Y:S01]  /*db30*/  LDG.E.U8 R19, desc[UR36][R4.64] ;  /* 0x0000002404137981 */ /* 0x000162000c1e1100 */
[----:B------:R-:W-:Y:S05]  /*db40*/  BRA `(.L_x_27860) ;  /* 0x0000000c005c7947 */ /* 0x000fea0003800000 */
.L_x_27857:
        /* <DEDUP_REMOVED lines=8> */
.L_x_27862:
[----:B------:R4:W5:Y:S01]  /*dbd0*/  LDG.E.U8 R19, desc[UR36][R4.64] ;  /* 0x0000002404137981 */ /* 0x000962000c1e1100 */
[----:B------:R-:W-:Y:S05]  /*dbe0*/  BRA `(.L_x_27860) ;  /* 0x0000000c00347947 */ /* 0x000fea0003800000 */
.L_x_27861:
[----:B------:R0:W5:Y:S01]  /*dbf0*/  LDG.E.U16 R19, desc[UR36][R4.64] ;  /* 0x0000002404137981 */ /* 0x000162000c1e1500 */
[----:B------:R-:W-:Y:S05]  /*dc00*/  BRA `(.L_x_27860) ;  /* 0x0000000c002c7947 */ /* 0x000fea0003800000 */
.L_x_27856:
        /* <DEDUP_REMOVED lines=10> */
.L_x_27864:
[----:B------:R-:W2:Y:S02]  /*dcb0*/  LDG.E.U16 R2, desc[UR36][R4.64] ;  /* 0x0000002404027981 */ /* 0x000ea4000c1e1500 */
[----:B--2---:R-:W-:-:S06]  /*dcc0*/  HADD2.F32 R2, -RZ, R2.H0_H0 ;  /* 0x20000002ff027230 */ /* 0x004fcc0000004100 */
[----:B------:R-:W0:Y:S02]  /*dcd0*/  F2I.S64.TRUNC R2, R2 ;  /* 0x0000000200027311 */ /* 0x000e24000020d900 */
[----:B0-----:R-:W-:Y:S01]  /*dce0*/  PRMT R19, R2, 0x7610, R19 ;  /* 0x0000761002137816 */ /* 0x001fe20000000013 */
[----:B------:R-:W-:Y:S06]  /*dcf0*/  BRA `(.L_x_27860) ;  /* 0x0000000800f07947 */ /* 0x000fec0003800000 */
.L_x_27863:
        /* <DEDUP_REMOVED lines=10> */
.L_x_27866:
[----:B------:R-:W2:Y:S02]  /*dda0*/  LDG.E.U16 R4, desc[UR36][R4.64] ;  /* 0x0000002404047981 */ /* 0x000ea4000c1e1500 */
[----:B--2---:R-:W-:-:S06]  /*ddb0*/  HADD2.F32 R2, -RZ, R4.H0_H0 ;  /* 0x20000004ff027230 */ /* 0x004fcc0000004100 */
[----:B------:R-:W0:Y:S02]  /*ddc0*/  F2I.S64.TRUNC R2, R2 ;  /* 0x0000000200027311 */ /* 0x000e24000020d900 */
[----:B0-----:R-:W-:Y:S01]  /*ddd0*/  PRMT R19, R2, 0x7610, R19 ;  /* 0x0000761002137816 */ /* 0x001fe20000000013 */
[----:B------:R-:W-:Y:S06]  /*dde0*/  BRA `(.L_x_27860) ;  /* 0x0000000800b47947 */ /* 0x000fec0003800000 */
.L_x_27865:
[----:B------:R-:W2:Y:S02]  /*ddf0*/  LDG.E.64 R2, desc[UR36][R4.64] ;  /* 0x0000002404027981 */ /* 0x000ea4000c1e1b00 */
[----:B--2---:R-:W0:Y:S02]  /*de00*/  F2I.S64.F64.TRUNC R2, R2 ;  /* 0x0000000200027311 */ /* 0x004e24000030d900 */
[----:B0-----:R-:W-:Y:S01]  /*de10*/  PRMT R19, R2, 0x7610, R19 ;  /* 0x0000761002137816 */ /* 0x001fe20000000013 */
[----:B------:R-:W-:Y:S06]  /*de20*/  BRA `(.L_x_27860) ;  /* 0x0000000800a47947 */ /* 0x000fec0003800000 */
.L_x_27855:
        /* <DEDUP_REMOVED lines=12> */
.L_x_27869:
[----:B------:R-:W2:Y:S02]  /*def0*/  LDG.E.64 R4, desc[UR36][R4.64] ;  /* 0x0000002404047981 */ /* 0x000ea4000c1e1b00 */
[----:B--2---:R-:W0:Y:S02]  /*df00*/  F2I.S64.F64.TRUNC R2, R4 ;  /* 0x0000000400027311 */ /* 0x004e24000030d900 */
[----:B0-----:R-:W-:Y:S01]  /*df10*/  PRMT R19, R2, 0x7610, R19 ;  /* 0x0000761002137816 */ /* 0x001fe20000000013 */
[----:B------:R-:W-:Y:S06]  /*df20*/  BRA `(.L_x_27860) ;  /* 0x0000000800647947 */ /* 0x000fec0003800000 */
.L_x_27868:
        /* <DEDUP_REMOVED lines=27> */
.L_x_27871:
        /* <DEDUP_REMOVED lines=14> */
.L_x_27870:
[----:B------:R-:W2:Y:S02]  /*e1c0*/  LDG.E.U16 R2, desc[UR36][R4.64] ;  /* 0x0000002404027981 */ /* 0x000ea4000c1e1500 */
[----:B--2---:R-:W-:-:S06]  /*e1d0*/  IMAD.U32 R2, R2, 0x10000, RZ ;  /* 0x0001000002027824 */ /* 0x004fcc00078e00ff */
[----:B------:R-:W0:Y:S02]  /*e1e0*/  F2I.S64.TRUNC R2, R2 ;  /* 0x0000000200027311 */ /* 0x000e24000020d900 */
[----:B0-----:R-:W-:Y:S01]  /*e1f0*/  PRMT R19, R2, 0x7610, R19 ;  /* 0x0000761002137816 */ /* 0x001fe20000000013 */
[----:B------:R-:W-:Y:S06]  /*e200*/  BRA `(.L_x_27860) ;  /* 0x0000000400ac7947 */ /* 0x000fec0003800000 */
.L_x_27867:
        /* <DEDUP_REMOVED lines=10> */
.L_x_27874:
        /* <DEDUP_REMOVED lines=21> */
.L_x_27878:
[----:B------:R-:W-:Y:S05]  /*e400*/  BSYNC.RECONVERGENT B1 ;  /* 0x0000000000017941 */ /* 0x000fea0003800200 */
.L_x_27877:
[----:B------:R-:W-:Y:S02]  /*e410*/  SHF.L.U32 R0, R0, 0x14, RZ ;  /* 0x0000001400007819 */ /* 0x000fe400000006ff */
[----:B------:R-:W-:-:S04]  /*e420*/  LEA R2, R2, 0x3b800000, 0x17 ;  /* 0x3b80000002027811 */ /* 0x000fc800078eb8ff */
[----:B------:R-:W-:-:S07]  /*e430*/  LOP3.LUT R2, R2, R0, R7, 0xfe, !PT ;  /* 0x0000000002027212 */ /* 0x000fce00078efe07 */
.L_x_27876:
[----:B------:R-:W-:Y:S05]  /*e440*/  BSYNC.RECONVERGENT B0 ;  /* 0x0000000000007941 */ /* 0x000fea0003800200 */
.L_x_27875:
[----:B------:R-:W0:Y:S02]  /*e450*/  F2I.S64.TRUNC R2, R2 ;  /* 0x0000000200027311 */ /* 0x000e24000020d900 */
[----:B0-----:R-:W-:Y:S01]  /*e460*/  PRMT R19, R2, 0x7610, R19 ;  /* 0x0000761002137816 */ /* 0x001fe20000000013 */
[----:B------:R-:W-:Y:S06]  /*e470*/  BRA `(.L_x_27860) ;  /* 0x0000000400107947 */ /* 0x000fec0003800000 */
.L_x_27873:
        /* <DEDUP_REMOVED lines=21> */
.L_x_27882:
[----:B------:R-:W-:Y:S05]  /*e5d0*/  BSYNC.RECONVERGENT B1 ;  /* 0x0000000000017941 */ /* 0x000fea0003800200 */
.L_x_27881:
[----:B------:R-:W-:Y:S01]  /*e5e0*/  IMAD.SHL.U32 R0, R0, 0x200000, RZ ;  /* 0x0020000000007824 */ /* 0x000fe200078e00ff */
[----:B------:R-:W-:-:S04]  /*e5f0*/  LEA R2, R2, 0x37800000, 0x17 ;  /* 0x3780000002027811 */ /* 0x000fc800078eb8ff */
[----:B------:R-:W-:-:S07]  /*e600*/  LOP3.LUT R2, R2, R0, R7, 0xfe, !PT ;  /* 0x0000000002027212 */ /* 0x000fce00078efe07 */
.L_x_27880:
[----:B------:R-:W-:Y:S05]  /*e610*/  BSYNC.RECONVERGENT B0 ;  /* 0x0000000000007941 */ /* 0x000fea0003800200 */
.L_x_27879:
[----:B------:R-:W0:Y:S02]  /*e620*/  F2I.S64.TRUNC R2, R2 ;  /* 0x0000000200027311 */ /* 0x000e24000020d900 */
[----:B0-----:R-:W-:Y:S01]  /*e630*/  PRMT R19, R2, 0x7610, R19 ;  /* 0x0000761002137816 */ /* 0x001fe20000000013 */
[----:B------:R-:W-:Y:S06]  /*e640*/  BRA `(.L_x_27860) ;  /* 0x00000000009c7947 */ /* 0x000fec0003800000 */
.L_x_27872:
        /* <DEDUP_REMOVED lines=14> */
.L_x_27886:
[----:B------:R-:W-:Y:S05]  /*e730*/  BSYNC.RECONVERGENT B0 ;  /* 0x0000000000007941 */ /* 0x000fea0003800200 */
.L_x_27885:
[----:B------:R-:W0:Y:S02]  /*e740*/  F2I.S64.TRUNC R2, R2 ;  /* 0x0000000200027311 */ /* 0x000e24000020d900 */
[----:B0-----:R-:W-:Y:S01]  /*e750*/  PRMT R19, R2, 0x7610, R19 ;  /* 0x0000761002137816 */ /* 0x001fe20000000013 */
[----:B------:R-:W-:Y:S06]  /*e760*/  BRA `(.L_x_27860) ;  /* 0x0000000000547947 */ /* 0x000fec0003800000 */
.L_x_27859:
        /* <DEDUP_REMOVED lines=16> */
.L_x_27887:
[----:B------:R-:W-:Y:S01]  /*e870*/  PRMT R19, RZ, 0x7610, R19 ;  /* 0x00007610ff137816 */ /* 0x000fe20000000013 */
[----:B------:R-:W-:Y:S06]  /*e880*/  BRA `(.L_x_27860) ;  /* 0x00000000000c7947 */ /* 0x000fec0003800000 */
.L_x_27884:
[----:B------:R0:W5:Y:S01]  /*e890*/  LDG.E.U8 R19, desc[UR36][R4.64] ;  /* 0x0000002404137981 */ /* 0x000162000c1e1100 */
[----:B------:R-:W-:Y:S05]  /*e8a0*/  BRA `(.L_x_27860) ;  /* 0x0000000000047947 */ /* 0x000fea0003800000 */
.L_x_27883:
[----:B------:R1:W5:Y:S02]  /*e8b0*/  LDG.E.U8 R19, desc[UR36][R4.64] ;  /* 0x0000002404137981 */ /* 0x000364000c1e1100 */
.L_x_27860:
        /* <DEDUP_REMOVED lines=16> */
.L_x_27891:
[----:B------:R1:W5:Y:S01]  /*e9c0*/  LDG.E.U8 R0, desc[UR36][R4.64] ;  /* 0x0000002404007981 */ /* 0x000362000c1e1100 */
[----:B------:R-:W-:Y:S05]  /*e9d0*/  BRA `(.L_x_27893) ;  /* 0x0000000c005c7947 */ /* 0x000fea0003800000 */
.L_x_27890:
        /* <DEDUP_REMOVED lines=8> */
.L_x_27895:
[----:B------:R3:W5:Y:S01]  /*ea60*/  LDG.E.U8 R0, desc[UR36][R4.64] ;  /* 0x0000002404007981 */ /* 0x000762000c1e1100 */
[----:B------:R-:W-:Y:S05]  /*ea70*/  BRA `(.L_x_27893) ;  /* 0x0000000c00347947 */ /* 0x000fea0003800000 */
.L_x_27894:
[----:B------:R4:W5:Y:S01]  /*ea80*/  LDG.E.U16 R0, desc[UR36][R4.64] ;  /* 0x0000002404007981 */ /* 0x000962000c1e1500 */
[----:B------:R-:W-:Y:S05]  /*ea90*/  BRA `(.L_x_27893) ;  /* 0x0000000c002c7947 */ /* 0x000fea0003800000 */
.L_x_27889:
        /* <DEDUP_REMOVED lines=10> */
.L_x_27897:
[----:B------:R-:W2:Y:S02]  /*eb40*/  LDG.E.U16 R2, desc[UR36][R4.64] ;  /* 0x0000002404027981 */ /* 0x000ea4000c1e1500 */
[----:B--2---:R-:W-:-:S06]  /*eb50*/  HADD2.F32 R2, -RZ, R2.H0_H0 ;  /* 0x20000002ff027230 */ /* 0x004fcc0000004100 */
[----:B------:R-:W0:Y:S02]  /*eb60*/  F2I.S64.TRUNC R2, R2 ;  /* 0x0000000200027311 */ /* 0x000e24000020d900 */
[----:B0-----:R-:W-:Y:S01]  /*eb70*/  PRMT R0, R2, 0x7610, R0 ;  /* 0x0000761002007816 */ /* 0x001fe20000000000 */
[----:B------:R-:W-:Y:S06]  /*eb80*/  BRA `(.L_x_27893) ;  /* 0x0000000800f07947 */ /* 0x000fec0003800000 */
.L_x_27896:
        /* <DEDUP_REMOVED lines=10> */
.L_x_27899:
[----:B------:R-:W2:Y:S02]  /*ec30*/  LDG.E.U16 R4, desc[UR36][R4.64] ;  /* 0x0000002404047981 */ /* 0x000ea4000c1e1500 */
[----:B--2---:R-:W-:-:S06]  /*ec40*/  HADD2.F32 R2, -RZ, R4.H0_H0 ;  /* 0x20000004ff027230 */ /* 0x004fcc0000004100 */
[----:B------:R-:W0:Y:S02]  /*ec50*/  F2I.S64.TRUNC R2, R2 ;  /* 0x0000000200027311 */ /* 0x000e24000020d900 */
[----:B0-----:R-:W-:Y:S01]  /*ec60*/  PRMT R0, R2, 0x7610, R0 ;  /* 0x0000761002007816 */ /* 0x001fe20000000000 */
[----:B------:R-:W-:Y:S06]  /*ec70*/  BRA `(.L_x_27893) ;  /* 0x0000000800b47947 */ /* 0x000fec0003800000 */
.L_x_27898:
[----:B------:R-:W2:Y:S02]  /*ec80*/  LDG.E.64 R2, desc[UR36][R4.64] ;  /* 0x0000002404027981 */ /* 0x000ea4000c1e1b00 */
[----:B--2---:R-:W0:Y:S02]  /*ec90*/  F2I.S64.F64.TRUNC R2, R2 ;  /* 0x0000000200027311 */ /* 0x004e24000030d900 */
[----:B0-----:R-:W-:Y:S01]  /*eca0*/  PRMT R0, R2, 0x7610, R0 ;  /* 0x0000761002007816 */ /* 0x001fe20000000000 */
[----:B------:R-:W-:Y:S06]  /*ecb0*/  BRA `(.L_x_27893) ;  /* 0x0000000800a47947 */ /* 0x000fec0003800000 */
.L_x_27888:
        /* <DEDUP_REMOVED lines=12> */
.L_x_27902:
[----:B------:R-:W2:Y:S02]  /*ed80*/  LDG.E.64 R4, desc[UR36][R4.64] ;  /* 0x0000002404047981 */ /* 0x000ea4000c1e1b00 */
[----:B--2---:R-:W0:Y:S02]  /*ed90*/  F2I.S64.F64.TRUNC R2, R4 ;  /* 0x0000000400027311 */ /* 0x004e24000030d900 */
[----:B0-----:R-:W-:Y:S01]  /*eda0*/  PRMT R0, R2, 0x7610, R0 ;  /* 0x0000761002007816 */ /* 0x001fe20000000000 */
[----:B------:R-:W-:Y:S06]  /*edb0*/  BRA `(.L_x_27893) ;  /* 0x0000000800647947 */ /* 0x000fec0003800000 */
.L_x_27901:
        /* <DEDUP_REMOVED lines=27> */
.L_x_27904:
        /* <DEDUP_REMOVED lines=14> */
.L_x_27903:
[----:B------:R-:W2:Y:S02]  /*f050*/  LDG.E.U16 R2, desc[UR36][R4.64] ;  /* 0x0000002404027981 */ /* 0x000ea4000c1e1500 */
[----:B--2---:R-:W-:-:S06]  /*f060*/  IMAD.U32 R2, R2, 0x10000, RZ ;  /* 0x0001000002027824 */ /* 0x004fcc00078e00ff */
[----:B------:R-:W0:Y:S02]  /*f070*/  F2I.S64.TRUNC R2, R2 ;  /* 0x0000000200027311 */ /* 0x000e24000020d900 */
[----:B0-----:R-:W-:Y:S01]  /*f080*/  PRMT R0, R2, 0x7610, R0 ;  /* 0x0000761002007816 */ /* 0x001fe20000000000 */
[----:B------:R-:W-:Y:S06]  /*f090*/  BRA `(.L_x_27893) ;  /* 0x0000000400ac7947 */ /* 0x000fec0003800000 */
.L_x_27900:
        /* <DEDUP_REMOVED lines=10> */
.L_x_27907:
        /* <DEDUP_REMOVED lines=21> */
.L_x_27911:
[----:B------:R-:W-:Y:S05]  /*f290*/  BSYNC.RECONVERGENT B1 ;  /* 0x0000000000017941 */ /* 0x000fea0003800200 */
.L_x_27910:
[----:B------:R-:W-:Y:S02]  /*f2a0*/  SHF.L.U32 R0, R0, 0x14, RZ ;  /* 0x0000001400007819 */ /* 0x000fe400000006ff */
[----:B------:R-:W-:-:S04]  /*f2b0*/  LEA R2, R2, 0x3b800000, 0x17 ;  /* 0x3b80000002027811 */ /* 0x000fc800078eb8ff */
[----:B------:R-:W-:-:S07]  /*f2c0*/  LOP3.LUT R2, R2, R0, R7, 0xfe, !PT ;  /* 0x0000000002027212 */ /* 0x000fce00078efe07 */
.L_x_27909:
[----:B------:R-:W-:Y:S05]  /*f2d0*/  BSYNC.RECONVERGENT B0 ;  /* 0x0000000000007941 */ /* 0x000fea0003800200 */
.L_x_27908:
[----:B------:R-:W0:Y:S02]  /*f2e0*/  F2I.S64.TRUNC R2, R2 ;  /* 0x0000000200027311 */ /* 0x000e24000020d900 */
[----:B0-----:R-:W-:Y:S01]  /*f2f0*/  PRMT R0, R2, 0x7610, R0 ;  /* 0x0000761002007816 */ /* 0x001fe20000000000 */
[----:B------:R-:W-:Y:S06]  /*f300*/  BRA `(.L_x_27893) ;  /* 0x0000000400107947 */ /* 0x000fec0003800000 */
.L_x_27906:
        /* <DEDUP_REMOVED lines=21> */
.L_x_27915:
[----:B------:R-:W-:Y:S05]  /*f460*/  BSYNC.RECONVERGENT B1 ;  /* 0x0000000000017941 */ /* 0x000fea0003800200 */
.L_x_27914:
[----:B------:R-:W-:Y:S01]  /*f470*/  IMAD.SHL.U32 R0, R0, 0x200000, RZ ;  /* 0x0020000000007824 */ /* 0x000fe200078e00ff */
[----:B------:R-:W-:-:S04]  /*f480*/  LEA R2, R2, 0x37800000, 0x17 ;  /* 0x3780000002027811 */ /* 0x000fc800078eb8ff */
[----:B------:R-:W-:-:S07]  /*f490*/  LOP3.LUT R2, R2, R0, R7, 0xfe, !PT ;  /* 0x0000000002027212 */ /* 0x000fce00078efe07 */
.L_x_27913:
[----:B------:R-:W-:Y:S05]  /*f4a0*/  BSYNC.RECONVERGENT B0 ;  /* 0x0000000000007941 */ /* 0x000fea0003800200 */
.L_x_27912:
[----:B------:R-:W0:Y:S02]  /*f4b0*/  F2I.S64.TRUNC R2, R2 ;  /* 0x0000000200027311 */ /* 0x000e24000020d900 */
[----:B0-----:R-:W-:Y:S01]  /*f4c0*/  PRMT R0, R2, 0x7610, R0 ;  /* 0x0000761002007816 */ /* 0x001fe20000000000 */
[----:B------:R-:W-:Y:S06]  /*f4d0*/  BRA `(.L_x_27893) ;  /* 0x00000000009c7947 */ /* 0x000fec0003800000 */
.L_x_27905:
        /* <DEDUP_REMOVED lines=14> */
.L_x_27919:
[----:B------:R-:W-:Y:S05]  /*f5c0*/  BSYNC.RECONVERGENT B0 ;  /* 0x0000000000007941 */ /* 0x000fea0003800200 */
.L_x_27918:
[----:B------:R-:W0:Y:S02]  /*f5d0*/  F2I.S64.TRUNC R2, R2 ;  /* 0x0000000200027311 */ /* 0x000e24000020d900 */
[----:B0-----:R-:W-:Y:S01]  /*f5e0*/  PRMT R0, R2, 0x7610, R0 ;  /* 0x0000761002007816 */ /* 0x001fe20000000000 */
[----:B------:R-:W-:Y:S06]  /*f5f0*/  BRA `(.L_x_27893) ;  /* 0x0000000000547947 */ /* 0x000fec0003800000 */
.L_x_27892:
        /* <DEDUP_REMOVED lines=16> */
.L_x_27920:
[----:B------:R-:W-:Y:S01]  /*f700*/  PRMT R0, RZ, 0x7610, R0 ;  /* 0x00007610ff007816 */ /* 0x000fe20000000000 */
[----:B------:R-:W-:Y:S06]  /*f710*/  BRA `(.L_x_27893) ;  /* 0x00000000000c7947 */ /* 0x000fec0003800000 */
.L_x_27917:
[----:B------:R0:W5:Y:S01]  /*f720*/  LDG.E.U8 R0, desc[UR36][R4.64] ;  /* 0x0000002404007981 */ /* 0x000162000c1e1100 */
[----:B------:R-:W-:Y:S05]  /*f730*/  BRA `(.L_x_27893) ;  /* 0x0000000000047947 */ /* 0x000fea0003800000 */
.L_x_27916:
[----:B------:R0:W5:Y:S02]  /*f740*/  LDG.E.U8 R0, desc[UR36][R4.64] ;  /* 0x0000002404007981 */ /* 0x000164000c1e1100 */
.L_x_27893:
        /* <DEDUP_REMOVED lines=15> */
.L_x_27924:
[----:B------:R-:W-:Y:S01]  /*f840*/  STG.E.U8 desc[UR36][R16.64], R2 ;  /* 0x0000000210007986 */ /* 0x000fe2000c101124 */
[----:B------:R-:W-:Y:S05]  /*f850*/  EXIT ;  /* 0x000000000000794d */ /* 0x000fea0003800000 */
.L_x_27923:
        /* <DEDUP_REMOVED lines=9> */
.L_x_27927:
[----:B------:R-:W-:Y:S01]  /*f8f0*/  STG.E desc[UR36][R16.64], R2 ;  /* 0x0000000210007986 */ /* 0x000fe2000c101924 */
[----:B------:R-:W-:Y:S05]  /*f900*/  EXIT ;  /* 0x000000000000794d */ /* 0x000fea0003800000 */
.L_x_27926:
[----:B------:R-:W-:Y:S01]  /*f910*/  STG.E.U16 desc[UR36][R16.64], R2 ;  /* 0x0000000210007986 */ /* 0x000fe2000c101524 */
[----:B------:R-:W-:Y:S05]  /*f920*/  EXIT ;  /* 0x000000000000794d */ /* 0x000fea0003800000 */
.L_x_27922:
        /* <DEDUP_REMOVED lines=9> */
.L_x_27929:
[----:B------:R-:W-:-:S04]  /*f9c0*/  I2FP.F32.U32 R0, R2 ;  /* 0x0000000200007245 */ /* 0x000fc80000201000 */
[----:B------:R-:W-:-:S05]  /*f9d0*/  F2FP.F16.F32.PACK_AB R0, RZ, R0 ;  /* 0x00000000ff00723e */ /* 0x000fca00000000ff */
[----:B------:R-:W-:Y:S01]  /*f9e0*/  STG.E.U16 desc[UR36][R16.64], R0 ;  /* 0x0000000010007986 */ /* 0x000fe2000c101524 */
[----:B------:R-:W-:Y:S05]  /*f9f0*/  EXIT ;  /* 0x000000000000794d */ /* 0x000fea0003800000 */
.L_x_27928:
        /* <DEDUP_REMOVED lines=10> */
.L_x_27931:
[----:B------:R-:W-:-:S04]  /*faa0*/  I2FP.F32.U32 R2, R2 ;  /* 0x0000000200027245 */ /* 0x000fc80000201000 */
[----:B------:R-:W-:-:S04]  /*fab0*/  F2FP.F16.F32.PACK_AB R3, RZ, R2 ;  /* 0x00000002ff03723e */ /* 0x000fc800000000ff */
[----:B------:R-:W-:-:S05]  /*fac0*/  PRMT R3, R3, 0x5410, RZ ;  /* 0x0000541003037816 */ /* 0x000fca00000000ff */
[----:B------:R-:W-:Y:S01]  /*fad0*/  STG.E desc[UR36][R16.64], R3 ;  /* 0x0000000310007986 */ /* 0x000fe2000c101924 */
[----:B------:R-:W-:Y:S05]  /*fae0*/  EXIT ;  /* 0x000000000000794d */ /* 0x000fea0003800000 */
.L_x_27930:
[----:B------:R-:W5:Y:S02]  /*faf0*/  I2F.F64.U32 R2, R2 ;  /* 0x0000000200027312 */ /* 0x000f640000201800 */
[----:B-----5:R-:W-:Y:S01]  /*fb00*/  STG.E.64 desc[UR36][R16.64], R2 ;  /* 0x0000000210007986 */ /* 0x020fe2000c101b24 */
[----:B------:R-:W-:Y:S05]  /*fb10*/  EXIT ;  /* 0x000000000000794d */ /* 0x000fea0003800000 */
.L_x_27921:
        /* <DEDUP_REMOVED lines=12> */
.L_x_27935:
        /* <DEDUP_REMOVED lines=16> */
.L_x_27938:
[----:B------:R-:W-:-:S07]  /*fce0*/  PRMT R8, R0, 0x7610, R8 ;  /* 0x0000761000087816 */ /* 0x000fce0000000008 */
.L_x_27937:
[----:B------:R-:W-:Y:S05]  /*fcf0*/  BSYNC.RECONVERGENT B0 ;  /* 0x0000000000007941 */ /* 0x000fea0003800200 */
.L_x_27936:
[----:B------:R-:W-:Y:S01]  /*fd00*/  STG.E.U8 desc[UR36][R16.64], R8 ;  /* 0x0000000810007986 */ /* 0x000fe2000c101124 */
[----:B------:R-:W-:Y:S05]  /*fd10*/  EXIT ;  /* 0x000000000000794d */ /* 0x000fea0003800000 */
.L_x_27934:
        /* <DEDUP_REMOVED lines=16> */
.L_x_27941:
[----:B------:R-:W-:-:S07]  /*fe20*/  PRMT R8, R0, 0x7610, R8 ;  /* 0x0000761000087816 */ /* 0x000fce0000000008 */
.L_x_27940:
[----:B------:R-:W-:Y:S05]  /*fe30*/  BSYNC.RECONVERGENT B0 ;  /* 0x0000000000007941 */ /* 0x000fea0003800200 */
.L_x_27939:
[----:B------:R-:W-:Y:S01]  /*fe40*/  STG.E.U8 desc[UR36][R16.64], R8 ;  /* 0x0000000810007986 */ /* 0x000fe2000c101124 */
[----:B------:R-:W-:Y:S05]  /*fe50*/  EXIT ;  /* 0x000000000000794d */ /* 0x000fea0003800000 */
.L_x_27933:
        /* <DEDUP_REMOVED lines=21> */
.L_x_27943:
[----:B------:R-:W-:-:S05]  /*ffb0*/  IMAD.MOV.U32 R3, RZ, RZ, RZ ;  /* 0x000000ffff037224 */ /* 0x000fca00078e00ff */
[----:B------:R-:W-:Y:S01]  /*ffc0*/  STG.E.64 desc[UR36][R16.64], R2 ;  /* 0x0000000210007986 */ /* 0x000fe2000c101b24 */
[----:B------:R-:W-:Y:S05]  /*ffd0*/  EXIT ;  /* 0x000000000000794d */ /* 0x000fea0003800000 */
.L_x_27942:
[----:B------:R-:W-:Y:S01]  /*ffe0*/  STG.E desc[UR36][R16.64], R2 ;  /* 0x0000000210007986 */ /* 0x000fe2000c101924 */
[----:B------:R-:W-:Y:S05]  /*fff0*/  EXIT ;  /* 0x000000000000794d */ /* 0x000fea0003800000 */
.L_x_27932:
        /* <DEDUP_REMOVED lines=8> */
.L_x_27945:
[----:B------:R-:W-:Y:S01]  /*10080*/  CS2R R6, SRZ ;  /* 0x0000000000067805 */ /* 0x000fe2000001ff00 */
[----:B01234-:R-:W0:Y:S04]  /*10090*/  I2F.F64.U32 R4, R2 ;  /* 0x0000000200047312 */ /* 0x01fe280000201800 */
[----:B0-----:R-:W-:Y:S01]  /*100a0*/  STG.E.128 desc[UR36][R16.64], R4 ;  /* 0x0000000410007986 */ /* 0x001fe2000c101d24 */
[----:B------:R-:W-:Y:S05]  /*100b0*/  EXIT ;  /* 0x000000000000794d */ /* 0x000fea0003800000 */
.L_x_27944:
[----:B------:R-:W-:-:S09]  /*100c0*/  UISETP.NE.AND UP0, UPT, UR4, 0xf, UPT ;  /* 0x0000000f0400788c */ /* 0x000fd2000bf05270 */
[----:B------:R-:W-:Y:S05]  /*100d0*/  BRA.U !UP0, `(.L_x_27946) ;  /* 0x0000000108d47547 */ /* 0x000fea000b800000 */
[----:B------:R-:W-:-:S09]  /*100e0*/  UISETP.NE.AND UP0, UPT, UR4, 0x17, UPT ;  /* 0x000000170400788c */ /* 0x000fd2000bf05270 */
[----:B------:R-:W-:Y:S05]  /*100f0*/  BRA.U !UP0, `(.L_x_27947) ;  /* 0x0000000108847547 */ /* 0x000fea000b800000 */
[----:B------:R-:W-:-:S09]  /*10100*/  UISETP.NE.AND UP0, UPT, UR4, 0x18, UPT ;  /* 0x000000180400788c */ /* 0x000fd2000bf05270 */
[----:B------:R-:W-:Y:S05]  /*10110*/  BRA.U !UP0, `(.L_x_27948) ;  /* 0x0000000108447547 */ /* 0x000fea000b800000 */
.L_x_27925:
        /* <DEDUP_REMOVED lines=16> */
.L_x_27949:
[----:B------:R-:W-:Y:S05]  /*10220*/  EXIT ;  /* 0x000000000000794d */ /* 0x000fea0003800000 */
.L_x_27948:
        /* <DEDUP_REMOVED lines=11> */
.L_x_27951:
[----:B------:R-:W-:Y:S05]  /*102e0*/  BSYNC.RECONVERGENT B0 ;  /* 0x0000000000007941 */ /* 0x000fea0003800200 */
.L_x_27950:
[----:B------:R-:W-:Y:S01]  /*102f0*/  STG.E.U8 desc[UR36][R16.64], R3 ;  /* 0x0000000310007986 */ /* 0x000fe2000c101124 */
[----:B------:R-:W-:Y:S05]  /*10300*/  EXIT ;  /* 0x000000000000794d */ /* 0x000fea0003800000 */
.L_x_27947:
        /* <DEDUP_REMOVED lines=13> */
.L_x_27952:
[----:B------:R-:W-:Y:S01]  /*103e0*/  IMAD.MOV.U32 R3, RZ, RZ, 0x7f ;  /* 0x0000007fff037424 */ /* 0x000fe200078e00ff */
[----:B------:R-:W-:-:S04]  /*103f0*/  ISETP.GT.U32.AND P0, PT, R5, 0x7f800000, PT ;  /* 0x7f8000000500780c */ /* 0x000fc80003f04070 */
[----:B------:R-:W-:-:S05]  /*10400*/  SEL R3, R3, 0x7c, P0 ;  /* 0x0000007c03037807 */ /* 0x000fca0000000000 */
[----:B------:R-:W-:Y:S01]  /*10410*/  STG.E.U8 desc[UR36][R16.64], R3 ;  /* 0x0000000310007986 */ /* 0x000fe2000c101124 */
[----:B------:R-:W-:Y:S05]  /*10420*/  EXIT ;  /* 0x000000000000794d */ /* 0x000fea0003800000 */
.L_x_27946:
[----:B------:R-:W-:-:S04]  /*10430*/  I2FP.F32.U32 R0, R2 ;  /* 0x0000000200007245 */ /* 0x000fc80000201000 */
[----:B------:R-:W-:-:S05]  /*10440*/  F2FP.BF16.F32.PACK_AB R0, RZ, R0 ;  /* 0x00000000ff00723e */ /* 0x000fca00000010ff */
[----:B------:R-:W-:Y:S01]  /*10450*/  STG.E.U16 desc[UR36][R16.64], R0 ;  /* 0x0000000010007986 */ /* 0x000fe2000c101524 */
[----:B------:R-:W-:Y:S05]  /*10460*/  EXIT ;  /* 0x000000000000794d */ /* 0x000fea0003800000 */
.L_x_27953:
        /* <DEDUP_REMOVED lines=9> */
.L_x_42961:


//--------------------- .text._ZN2at6native27unrolled_elementwise_kernelINS0_13BinaryFunctorIhhbZZZNS0_22logical_or_kernel_cudaERNS_14TensorIteratorEENKUlvE0_clEvENKUlvE_clEvEUlhhE_EESt5arrayIPcLm3EELi4E23TrivialOffsetCalculatorILi2EjESC_ILi1EjENS0_6memory12LoadWithCastILi2EEENSF_13StoreWithCastILi1EEEEEviT_T0_T2_T3_T4_T5_ --------------------------
	.section	.text._ZN2at6native27unrolled_elementwise_kernelINS0_13BinaryFunctorIhhbZZZNS0_22logical_or_kernel_cudaERNS_14TensorIteratorEENKUlvE0_clEvENKUlvE_clEvEUlhhE_EESt5arrayIPcLm3EELi4E23TrivialOffsetCalculatorILi2EjESC_ILi1EjENS0_6memory12LoadWithCastILi2EEENSF_13StoreWithCastILi1EEEEEviT_T0_T2_T3_T4_T5_,"ax",@progbits
	.align	128
        .global         _ZN2at6native27unrolled_elementwise_kernelINS0_13BinaryFunctorIhhbZZZNS0_22logical_or_kernel_cudaERNS_14TensorIteratorEENKUlvE0_clEvENKUlvE_clEvEUlhhE_EESt5arrayIPcLm3EELi4E23TrivialOffsetCalculatorILi2EjESC_ILi1EjENS0_6memory12LoadWithCastILi2EEENSF_13StoreWithCastILi1EEEEEviT_T0_T2_T3_T4_T5_
        .type           _ZN2at6native27unrolled_elementwise_kernelINS0_13BinaryFunctorIhhbZZZNS0_22logical_or_kernel_cudaERNS_14TensorIteratorEENKUlvE0_clEvENKUlvE_clEvEUlhhE_EESt5arrayIPcLm3EELi4E23TrivialOffsetCalculatorILi2EjESC_ILi1EjENS0_6memory12LoadWithCastILi2EEENSF_13StoreWithCastILi1EEEEEviT_T0_T2_T3_T4_T5_,@function
        .size           _ZN2at6native27unrolled_elementwise_kernelINS0_13BinaryFunctorIhhbZZZNS0_22logical_or_kernel_cudaERNS_14TensorIteratorEENKUlvE0_clEvENKUlvE_clEvEUlhhE_EESt5arrayIPcLm3EELi4E23TrivialOffsetCalculatorILi2EjESC_ILi1EjENS0_6memory12LoadWithCastILi2EEENSF_13StoreWithCastILi1EEEEEviT_T0_T2_T3_T4_T5_,(.L_x_42962 - _ZN2at6native27unrolled_elementwise_kernelINS0_13BinaryFunctorIhhbZZZNS0_22logical_or_kernel_cudaERNS_14TensorIteratorEENKUlvE0_clEvENKUlvE_clEvEUlhhE_EESt5arrayIPcLm3EELi4E23TrivialOffsetCalculatorILi2EjESC_ILi1EjENS0_6memory12LoadWithCastILi2EEENSF_13StoreWithCastILi1EEEEEviT_T0_T2_T3_T4_T5_)
        .other          _ZN2at6native27unrolled_elementwise_kernelINS0_13BinaryFunctorIhhbZZZNS0_22logical_or_kernel_cudaERNS_14TensorIteratorEENKUlvE0_clEvENKUlvE_clEvEUlhhE_EESt5arrayIPcLm3EELi4E23TrivialOffsetCalculatorILi2EjESC_ILi1EjENS0_6memory12LoadWithCastILi2EEENSF_13StoreWithCastILi1EEEEEviT_T0_T2_T3_T4_T5_,@"STO_CUDA_ENTRY STV_DEFAULT"
_ZN2at6native27unrolled_elementwise_kernelINS0_13BinaryFunctorIhhbZZZNS0_22logical_or_kernel_cudaERNS_14TensorIteratorEENKUlvE0_clEvENKUlvE_clEvEUlhhE_EESt5arrayIPcLm3EELi4E23TrivialOffsetCalculatorILi2EjESC_ILi1EjENS0_6memory12LoadWithCastILi2EEENSF_13StoreWithCastILi1EEEEEviT_T0_T2_T3_T4_T5_:
.text._ZN2at6native27unrolled_elementwise_kernelINS0_13BinaryFunctorIhhbZZZNS0_22logical_or_kernel_cudaERNS_14TensorIteratorEENKUlvE0_clEvENKUlvE_clEvEUlhhE_EESt5arrayIPcLm3EELi4E23TrivialOffsetCalculatorILi2EjESC_ILi1EjENS0_6memory12LoadWithCastILi2EEENSF_13StoreWithCastILi1EEEEEviT_T0_T2_T3_T4_T5_:
        /* <DEDUP_REMOVED lines=33> */
.L_x_27959:
[----:B------:R3:W5:Y:S01]  /*0210*/  LDG.E.U8 R19, desc[UR36][R6.64] ;  /* 0x0000002406137981 */ /* 0x000762000c1e1100 */
[----:B------:R-:W-:Y:S05]  /*0220*/  BRA `(.L_x_27961) ;  /* 0x0000000c00607947 */ /* 0x000fea0003800000 */
.L_x_27958:
        /* <DEDUP_REMOVED lines=8> */
.L_x_27963:
[----:B------:R1:W5:Y:S01]  /*02b0*/  LDG.E.U8 R19, desc[UR36][R6.64] ;  /* 0x0000002406137981 */ /* 0x000362000c1e1100 */
[----:B------:R-:W-:Y:S05]  /*02c0*/  BRA `(.L_x_27961) ;  /* 0x0000000c00387947 */ /* 0x000fea0003800000 */
.L_x_27962:
[----:B------:R2:W5:Y:S01]  /*02d0*/  LDG.E.U16 R19, desc[UR36][R6.64] ;  /* 0x0000002406137981 */ /* 0x000562000c1e1500 */
[----:B------:R-:W-:Y:S05]  /*02e0*/  BRA `(.L_x_27961) ;  /* 0x0000000c00307947 */ /* 0x000fea0003800000 */
.L_x_27957:
        /* <DEDUP_REMOVED lines=10> */
.L_x_27965:
[----:B------:R-:W2:Y:S02]  /*0390*/  LDG.E.U16 R4, desc[UR36][R6.64] ;  /* 0x0000002406047981 */ /* 0x000ea4000c1e1500 */
[----:B--2---:R-:W-:-:S06]  /*03a0*/  HADD2.F32 R4, -RZ, R4.H0_H0 ;  /* 0x20000004ff047230 */ /* 0x004fcc0000004100 */
[----:B------:R-:W0:Y:S02]  /*03b0*/  F2I.S64.TRUNC R4, R4 ;  /* 0x0000000400047311 */ /* 0x000e24000020d900 */
[----:B0-----:R-:W-:Y:S01]  /*03c0*/  PRMT R19, R4, 0x7610, R19 ;  /* 0x0000761004137816 */ /* 0x001fe20000000013 */
[----:B------:R-:W-:Y:S06]  /*03d0*/  BRA `(.L_x_27961) ;  /* 0x0000000800f47947 */ /* 0x000fec0003800000 */
.L_x_27964:
        /* <DEDUP_REMOVED lines=10> */
.L_x_27967:
[----:B------:R-:W2:Y:S02]  /*0480*/  LDG.E.U16 R6, desc[UR36][R6.64] ;  /* 0x0000002406067981 */ /* 0x000ea4000c1e1500 */
[----:B--2---:R-:W-:-:S06]  /*0490*/  HADD2.F32 R4, -RZ, R6.H0_H0 ;  /* 0x20000006ff047230 */ /* 0x004fcc0000004100 */
[----:B------:R-:W0:Y:S02]  /*04a0*/  F2I.S64.TRUNC R4, R4 ;  /* 0x0000000400047311 */ /* 0x000e24000020d900 */
[----:B0-----:R-:W-:Y:S01]  /*04b0*/  PRMT R19, R4, 0x7610, R19 ;  /* 0x0000761004137816 */ /* 0x001fe20000000013 */
[----:B------:R-:W-:Y:S06]  /*04c0*/  BRA `(.L_x_27961) ;  /* 0x0000000800b87947 */ /* 0x000fec0003800000 */
.L_x_27966:
[----:B------:R-:W2:Y:S02]  /*04d0*/  LDG.E.64 R4, desc[UR36][R6.64] ;  /* 0x0000002406047981 */ /* 0x000ea4000c1e1b00 */
[----:B--2---:R-:W0:Y:S02]  /*04e0*/  F2I.S64.F64.TRUNC R4, R4 ;  /* 0x0000000400047311 */ /* 0x004e24000030d900 */
[----:B0-----:R-:W-:Y:S01]  /*04f0*/  PRMT R19, R4, 0x7610, R19 ;  /* 0x0000761004137816 */ /* 0x001fe20000000013 */
[----:B------:R-:W-:Y:S06]  /*0500*/  BRA `(.L_x_27961) ;  /* 0x0000000800a87947 */ /* 0x000fec0003800000 */
.L_x_27956:
        /* <DEDUP_REMOVED lines=12> */
.L_x_27970:
[----:B------:R-:W2:Y:S02]  /*05d0*/  LDG.E.64 R6, desc[UR36][R6.64] ;  /* 0x0000002406067981 */ /* 0x000ea4000c1e1b00 */
[----:B--2---:R-:W0:Y:S02]  /*05e0*/  F2I.S64.F64.TRUNC R4, R6 ;  /* 0x0000000600047311 */ /* 0x004e24000030d900 */
[----:B0-----:R-:W-:Y:S01]  /*05f0*/  PRMT R19, R4, 0x7610, R19 ;  /* 0x0000761004137816 */ /* 0x001fe20000000013 */
[----:B------:R-:W-:Y:S06]  /*0600*/  BRA `(.L_x_27961) ;  /* 0x0000000800687947 */ /* 0x000fec0003800000 */
.L_x_27969:
        /* <DEDUP_REMOVED lines=27> */
.L_x_27972:
        /* <DEDUP_REMOVED lines=15> */
.L_x_27971:
[----:B------:R-:W2:Y:S02]  /*08b0*/  LDG.E.U16 R4, desc[UR36][R6.64] ;  /* 0x0000002406047981 */ /* 0x000ea4000c1e1500 */
[----:B--2---:R-:W-:-:S06]  /*08c0*/  IMAD.U32 R4, R4, 0x10000, RZ ;  /* 0x0001000004047824 */ /* 0x004fcc00078e00ff */
[----:B------:R-:W0:Y:S02]  /*08d0*/  F2I.S64.TRUNC R4, R4 ;  /* 0x0000000400047311 */ /* 0x000e24000020d900 */
[----:B0-----:R-:W-:Y:S01]  /*08e0*/  PRMT R19, R4, 0x7610, R19 ;  /* 0x0000761004137816 */ /* 0x001fe20000000013 */
[----:B------:R-:W-:Y:S06]  /*08f0*/  BRA `(.L_x_27961) ;  /* 0x0000000400ac7947 */ /* 0x000fec0003800000 */
.L_x_27968:
        /* <DEDUP_REMOVED lines=10> */
.L_x_27975:
        /* <DEDUP_REMOVED lines=21> */
.L_x_27979:
[----:B------:R-:W-:Y:S05]  /*0af0*/  BSYNC.RECONVERGENT B1 ;  /* 0x0000000000017941 */ /* 0x000fea0003800200 */
.L_x_27978:
[----:B------:R-:W-:Y:S01]  /*0b00*/  IMAD.SHL.U32 R0, R0, 0x100000, RZ ;  /* 0x0010000000007824 */ /* 0x000fe200078e00ff */
[----:B------:R-:W-:-:S04]  /*0b10*/  LEA R3, R3, 0x3b800000, 0x17 ;  /* 0x3b80000003037811 */ /* 0x000fc800078eb8ff */
[----:B------:R-:W-:-:S07]  /*0b20*/  LOP3.LUT R4, R3, R0, R7, 0xfe, !PT ;  /* 0x0000000003047212 */ /* 0x000fce00078efe07 */
.L_x_27977:
[----:B------:R-:W-:Y:S05]  /*0b30*/  BSYNC.RECONVERGENT B0 ;  /* 0x0000000000007941 */ /* 0x000fea0003800200 */
.L_x_27976:
[----:B------:R-:W0:Y:S02]  /*0b40*/  F2I.S64.TRUNC R4, R4 ;  /* 0x0000000400047311 */ /* 0x000e24000020d900 */
[----:B0-----:R-:W-:Y:S01]  /*0b50*/  PRMT R19, R4, 0x7610, R19 ;  /* 0x0000761004137816 */ /* 0x001fe20000000013 */
[----:B------:R-:W-:Y:S06]  /*0b60*/  BRA `(.L_x_27961) ;  /* 0x0000000400107947 */ /* 0x000fec0003800000 */
.L_x_27974:
        /* <DEDUP_REMOVED lines=21> */
.L_x_27983:
[----:B------:R-:W-:Y:S05]  /*0cc0*/  BSYNC.RECONVERGENT B1 ;  /* 0x0000000000017941 */ /* 0x000fea0003800200 */
.L_x_27982:
[----:B------:R-:W-:Y:S01]  /*0cd0*/  IMAD.SHL.U32 R0, R0, 0x200000, RZ ;  /* 0x0020000000007824 */ /* 0x000fe200078e00ff */
[----:B------:R-:W-:-:S04]  /*0ce0*/  LEA R3, R3, 0x37800000, 0x17 ;  /* 0x3780000003037811 */ /* 0x000fc800078eb8ff */
[----:B------:R-:W-:-:S07]  /*0cf0*/  LOP3.LUT R4, R3, R0, R7, 0xfe, !PT ;  /* 0x0000000003047212 */ /* 0x000fce00078efe07 */
.L_x_27981:
[----:B------:R-:W-:Y:S05]  /*0d00*/  BSYNC.RECONVERGENT B0 ;  /* 0x0000000000007941 */ /* 0x000fea0003800200 */
.L_x_27980:
[----:B------:R-:W0:Y:S02]  /*0d10*/  F2I.S64.TRUNC R4, R4 ;  /* 0x0000000400047311 */ /* 0x000e24000020d900 */
[----:B0-----:R-:W-:Y:S01]  /*0d20*/  PRMT R19, R4, 0x7610, R19 ;  /* 0x0000761004137816 */ /* 0x001fe20000000013 */
[----:B------:R-:W-:Y:S06]  /*0d30*/  BRA `(.L_x_27961) ;  /* 0x00000000009c7947 */ /* 0x000fec0003800000 */
.L_x_27973:
[----:B------:R-:W-:-:S09]  /*0d40*/  UISETP.NE.AND UP0, UPT, UR4, 0x1c, UPT ;  /* 0x0000001c0400788c */ /* 0x000fd2000bf05270 */
[----:B------:R-:W-:Y:S05]  /*0d50*/  BRA.U !UP0, `(.L_x_27984) ;  /* 0x0000000108907547 */ /* 0x000fea000b800000 */
[----:B------:R-:W-:-:S09]  /*0d60*/  UISETP.NE.AND UP0, UPT, UR4, 0x1d, UPT ;  /* 0x0000001d0400788c */ /* 0x000fd2000bf05270 */
[----:B------:R-:W-:Y:S05]  /*0d70*/  BRA.U !UP0, `(.L_x_27985) ;  /* 0x0000000108807547 */ /* 0x000fea000b800000 */
[----:B------:R-:W-:-:S09]  /*0d80*/  UISETP.NE.AND UP0, UPT, UR4, 0x2c, UPT ;  /* 0x0000002c0400788c */ /* 0x000fd2000bf05270 */
[----:B------:R-:W-:Y:S05]  /*0d90*/  BRA.U !UP0, `(.L_x_27986) ;  /* 0x0000000108487547 */ /* 0x000fea000b800000 */
.L_x_27960:
        /* <DEDUP_REMOVED lines=16> */
.L_x_27987:
[----:B------:R-:W-:Y:S01]  /*0ea0*/  PRMT R19, RZ, 0x7610, R19 ;  /* 0x00007610ff137816 */ /* 0x000fe20000000013 */
[----:B------:R-:W-:Y:S06]  /*0eb0*/  BRA `(.L_x_27961) ;  /* 0x00000000003c7947 */ /* 0x000fec0003800000 */
.L_x_27986:
        /* <DEDUP_REMOVED lines=8> */
.L_x_27989:
[----:B------:R-:W-:Y:S05]  /*0f40*/  BSYNC.RECONVERGENT B0 ;  /* 0x0000000000007941 */ /* 0x000fea0003800200 */
.L_x_27988:
[----:B------:R-:W0:Y:S02]  /*0f50*/  F2I.S64.TRUNC R4, R4 ;  /* 0x0000000400047311 */ /* 0x000e24000020d900 */
[----:B0-----:R-:W-:Y:S01]  /*0f60*/  PRMT R19, R4, 0x7610, R19 ;  /* 0x0000761004137816 */ /* 0x001fe20000000013 */
[----:B------:R-:W-:Y:S06]  /*0f70*/  BRA `(.L_x_27961) ;  /* 0x00000000000c7947 */ /* 0x000fec0003800000 */
.L_x_27985:
[----:B------:R0:W5:Y:S01]  /*0f80*/  LDG.E.U8 R19, desc[UR36][R6.64] ;  /* 0x0000002406137981 */ /* 0x000162000c1e1100 */
[----:B------:R-:W-:Y:S05]  /*0f90*/  BRA `(.L_x_27961) ;  /* 0x0000000000047947 */ /* 0x000fea0003800000 */
.L_x_27984:
[----:B------:R0:W5:Y:S02]  /*0fa0*/  LDG.E.U8 R19, desc[UR36][R6.64] ;  /* 0x0000002406137981 */ /* 0x000164000c1e1100 */
.L_x_27961:
        /* <DEDUP_REMOVED lines=18> */
.L_x_27993:
[----:B------:R1:W5:Y:S01]  /*10d0*/  LDG.E.U8 R0, desc[UR36][R6.64] ;  /* 0x0000002406007981 */ /* 0x000362000c1e1100 */
[----:B------:R-:W-:Y:S05]  /*10e0*/  BRA `(.L_x_27995) ;  /* 0x0000000c00607947 */ /* 0x000fea0003800000 */
.L_x_27992:
        /* <DEDUP_REMOVED lines=8> */
.L_x_27997:
[----:B------:R3:W5:Y:S01]  /*1170*/  LDG.E.U8 R0, desc[UR36][R6.64] ;  /* 0x0000002406007981 */ /* 0x000762000c1e1100 */
[----:B------:R-:W-:Y:S05]  /*1180*/  BRA `(.L_x_27995) ;  /* 0x0000000c00387947 */ /* 0x000fea0003800000 */
.L_x_27996:
[----:B------:R2:W5:Y:S01]  /*1190*/  LDG.E.U16 R0, desc[UR36][R6.64] ;  /* 0x0000002406007981 */ /* 0x000562000c1e1500 */
[----:B------:R-:W-:Y:S05]  /*11a0*/  BRA `(.L_x_27995) ;  /* 0x0000000c00307947 */ /* 0x000fea0003800000 */
.L_x_27991:
        /* <DEDUP_REMOVED lines=10> */
.L_x_27999:
[----:B------:R-:W2:Y:S02]  /*1250*/  LDG.E.U16 R4, desc[UR36][R6.64] ;  /* 0x0000002406047981 */ /* 0x000ea4000c1e1500 */
[----:B--2---:R-:W-:-:S06]  /*1260*/  HADD2.F32 R4, -RZ, R4.H0_H0 ;  /* 0x20000004ff047230 */ /* 0x004fcc0000004100 */
[----:B------:R-:W0:Y:S02]  /*1270*/  F2I.S64.TRUNC R4, R4 ;  /* 0x0000000400047311 */ /* 0x000e24000020d900 */
[----:B0-----:R-:W-:Y:S01]  /*1280*/  PRMT R0, R4, 0x7610, R0 ;  /* 0x0000761004007816 */ /* 0x001fe20000000000 */
[----:B------:R-:W-:Y:S06]  /*1290*/  BRA `(.L_x_27995) ;  /* 0x0000000800f47947 */ /* 0x000fec0003800000 */
.L_x_27998:
        /* <DEDUP_REMOVED lines=10> */
.L_x_28001:
[----:B------:R-:W2:Y:S02]  /*1340*/  LDG.E.U16 R6, desc[UR36][R6.64] ;  /* 0x0000002406067981 */ /* 0x000ea4000c1e1500 */
[----:B--2---:R-:W-:-:S06]  /*1350*/  HADD2.F32 R4, -RZ, R6.H0_H0 ;  /* 0x20000006ff047230 */ /* 0x004fcc0000004100 */
[----:B------:R-:W0:Y:S02]  /*1360*/  F2I.S64.TRUNC R4, R4 ;  /* 0x0000000400047311 */ /* 0x000e24000020d900 */
[----:B0-----:R-:W-:Y:S01]  /*1370*/  PRMT R0, R4, 0x7610, R0 ;  /* 0x0000761004007816 */ /* 0x001fe20000000000 */
[----:B------:R-:W-:Y:S06]  /*1380*/  BRA `(.L_x_27995) ;  /* 0x0000000800b87947 */ /* 0x000fec0003800000 */
.L_x_28000:
[----:B------:R-:W2:Y:S02]  /*1390*/  LDG.E.64 R4, desc[UR36][R6.64] ;  /* 0x0000002406047981 */ /* 0x000ea4000c1e1b00 */
[----:B--2---:R-:W0:Y:S02]  /*13a0*/  F2I.S64.F64.TRUNC R4, R4 ;  /* 0x0000000400047311 */ /* 0x004e24000030d900 */
[----:B0-----:R-:W-:Y:S01]  /*13b0*/  PRMT R0, R4, 0x7610, R0 ;  /* 0x0000761004007816 */ /* 0x001fe20000000000 */
[----:B------:R-:W-:Y:S06]  /*13c0*/  BRA `(.L_x_27995) ;  /* 0x0000000800a87947 */ /* 0x000fec0003800000 */
.L_x_27990:
        /* <DEDUP_REMOVED lines=12> */
.L_x_28004:
[----:B------:R-:W2:Y:S02]  /*1490*/  LDG.E.64 R6, desc[UR36][R6.64] ;  /* 0x0000002406067981 */ /* 0x000ea4000c1e1b00 */
[----:B--2---:R-:W0:Y:S02]  /*14a0*/  F2I.S64.F64.TRUNC R4, R6 ;  /* 0x0000000600047311 */ /* 0x004e24000030d900 */
[----:B0-----:R-:W-:Y:S01]  /*14b0*/  PRMT R0, R4, 0x7610, R0 ;  /* 0x0000761004007816 */ /* 0x001fe20000000000 */
[----:B------:R-:W-:Y:S06]  /*14c0*/  BRA `(.L_x_27995) ;  /* 0x0000000800687947 */ /* 0x000fec0003800000 */
.L_x_28003:
        /* <DEDUP_REMOVED lines=27> */
.L_x_28006:
        /* <DEDUP_REMOVED lines=15> */
.L_x_28005:
[----:B------:R-:W2:Y:S02]  /*1770*/  LDG.E.U16 R4, desc[UR36][R6.64] ;  /* 0x0000002406047981 */ /* 0x000ea4000c1e1500 */
[----:B--2---:R-:W-:-:S06]  /*1780*/  IMAD.U32 R4, R4, 0x10000, RZ ;  /* 0x0001000004047824 */ /* 0x004fcc00078e00ff */
[----:B------:R-:W0:Y:S02]  /*1790*/  F2I.S64.TRUNC R4, R4 ;  /* 0x0000000400047311 */ /* 0x000e24000020d900 */
[----:B0-----:R-:W-:Y:S01]  /*17a0*/  PRMT R0, R4, 0x7610, R0 ;  /* 0x0000761004007816 */ /* 0x001fe20000000000 */
[----:B------:R-:W-:Y:S06]  /*17b0*/  BRA `(.L_x_27995) ;  /* 0x0000000400ac7947 */ /* 0x000fec0003800000 */
.L_x_28002:
        /* <DEDUP_REMOVED lines=10> */
.L_x_28009:
        /* <DEDUP_REMOVED lines=21> */
.L_x_28013:
[----:B------:R-:W-:Y:S05]  /*19b0*/  BSYNC.RECONVERGENT B1 ;  /* 0x0000000000017941 */ /* 0x000fea0003800200 */
.L_x_28012:
[----:B------:R-:W-:Y:S01]  /*19c0*/  IMAD.SHL.U32 R0, R0, 0x100000, RZ ;  /* 0x0010000000007824 */ /* 0x000fe200078e00ff */
[----:B------:R-:W-:-:S04]  /*19d0*/  LEA R3, R3, 0x3b800000, 0x17 ;  /* 0x3b80000003037811 */ /* 0x000fc800078eb8ff */
[----:B------:R-:W-:-:S07]  /*19e0*/  LOP3.LUT R4, R3, R0, R7, 0xfe, !PT ;  /* 0x0000000003047212 */ /* 0x000fce00078efe07 */
.L_x_28011:
[----:B------:R-:W-:Y:S05]  /*19f0*/  BSYNC.RECONVERGENT B0 ;  /* 0x0000000000007941 */ /* 0x000fea0003800200 */
.L_x_28010:
[----:B------:R-:W0:Y:S02]  /*1a00*/  F2I.S64.TRUNC R4, R4 ;  /* 0x0000000400047311 */ /* 0x000e24000020d900 */
[----:B0-----:R-:W-:Y:S01]  /*1a10*/  PRMT R0, R4, 0x7610, R0 ;  /* 0x0000761004007816 */ /* 0x001fe20000000000 */
[----:B------:R-:W-:Y:S06]  /*1a20*/  BRA `(.L_x_27995) ;  /* 0x0000000400107947 */ /* 0x000fec0003800000 */
.L_x_28008:
        /* <DEDUP_REMOVED lines=21> */
.L_x_28017:
[----:B------:R-:W-:Y:S05]  /*1b80*/  BSYNC.RECONVERGENT B1 ;  /* 0x0000000000017941 */ /* 0x000fea0003800200 */
.L_x_28016:
[----:B------:R-:W-:Y:S01]  /*1b90*/  IMAD.SHL.U32 R0, R0, 0x200000, RZ ;  /* 0x0020000000007824 */ /* 0x000fe200078e00ff */
[----:B------:R-:W-:-:S04]  /*1ba0*/  LEA R3, R3, 0x37800000, 0x17 ;  /* 0x3780000003037811 */ /* 0x000fc800078eb8ff */
[----:B------:R-:W-:-:S07]  /*1bb0*/  LOP3.LUT R4, R3, R0, R7, 0xfe, !PT ;  /* 0x0000000003047212 */ /* 0x000fce00078efe07 */
.L_x_28015:
[----:B------:R-:W-:Y:S05]  /*1bc0*/  BSYNC.RECONVERGENT B0 ;  /* 0x0000000000007941 */ /* 0x000fea0003800200 */
.L_x_28014:
[----:B------:R-:W0:Y:S02]  /*1bd0*/  F2I.S64.TRUNC R4, R4 ;  /* 0x0000000400047311 */ /* 0x000e24000020d900 */
[----:B0-----:R-:W-:Y:S01]  /*1be0*/  PRMT R0, R4, 0x7610, R0 ;  /* 0x0000761004007816 */ /* 0x001fe20000000000 */
[----:B------:R-:W-:Y:S06]  /*1bf0*/  BRA `(.L_x_27995) ;  /* 0x00000000009c7947 */ /* 0x000fec0003800000 */
.L_x_28007:
[----:B------:R-:W-:-:S09]  /*1c00*/  UISETP.NE.AND UP0, UPT, UR4, 0x1c, UPT ;  /* 0x0000001c0400788c */ /* 0x000fd2000bf05270 */
[----:B------:R-:W-:Y:S05]  /*1c10*/  BRA.U !UP0, `(.L_x_28018) ;  /* 0x0000000108907547 */ /* 0x000fea000b800000 */
[----:B------:R-:W-:-:S09]  /*1c20*/  UISETP.NE.AND UP0, UPT, UR4, 0x1d, UPT ;  /* 0x0000001d0400788c */ /* 0x000fd2000bf05270 */
[----:B------:R-:W-:Y:S05]  /*1c30*/  BRA.U !UP0, `(.L_x_28019) ;  /* 0x0000000108807547 */ /* 0x000fea000b800000 */
[----:B------:R-:W-:-:S09]  /*1c40*/  UISETP.NE.AND UP0, UPT, UR4, 0x2c, UPT ;  /* 0x0000002c0400788c */ /* 0x000fd2000bf05270 */
[----:B------:R-:W-:Y:S05]  /*1c50*/  BRA.U !UP0, `(.L_x_28020) ;  /* 0x0000000108487547 */ /* 0x000fea000b800000 */
.L_x_27994:
        /* <DEDUP_REMOVED lines=16> */
.L_x_28021:
[----:B------:R-:W-:Y:S01]  /*1d60*/  PRMT R0, RZ, 0x7610, R0 ;  /* 0x00007610ff007816 */ /* 0x000fe20000000000 */
[----:B------:R-:W-:Y:S06]  /*1d70*/  BRA `(.L_x_27995) ;  /* 0x00000000003c7947 */ /* 0x000fec0003800000 */
.L_x_28020:
        /* <DEDUP_REMOVED lines=8> */
.L_x_28023:
[----:B------:R-:W-:Y:S05]  /*1e00*/  BSYNC.RECONVERGENT B0 ;  /* 0x0000000000007941 */ /* 0x000fea0003800200 */
.L_x_28022:
[----:B------:R-:W0:Y:S02]  /*1e10*/  F2I.S64.TRUNC R4, R4 ;  /* 0x0000000400047311 */ /* 0x000e24000020d900 */
[----:B0-----:R-:W-:Y:S01]  /*1e20*/  PRMT R0, R4, 0x7610, R0 ;  /* 0x0000761004007816 */ /* 0x001fe20000000000 */
[----:B------:R-:W-:Y:S06]  /*1e30*/  BRA `(.L_x_27995) ;  /* 0x00000000000c7947 */ /* 0x000fec0003800000 */
.L_x_28019:
[----:B------:R0:W5:Y:S01]  /*1e40*/  LDG.E.U8 R0, desc[UR36][R6.64] ;  /* 0x0000002406007981 */ /* 0x000162000c1e1100 */
[----:B------:R-:W-:Y:S05]  /*1e50*/  BRA `(.L_x_27995) ;  /* 0x0000000000047947 */ /* 0x000fea0003800000 */
.L_x_28018:
[----:B------:R0:W5:Y:S02]  /*1e60*/  LDG.E.U8 R0, desc[UR36][R6.64] ;  /* 0x0000002406007981 */ /* 0x000164000c1e1100 */
.L_x_27995:
[----:B-----5:R-:W-:Y:S01]  /*1e70*/  LOP3.LUT P0, RZ, R19, 0xff, R0, 0xc8, !PT ;  /* 0x000000ff13ff7812 */ /* 0x020fe2000780c800 */
[----:B------:R-:W-:-:S03]  /*1e80*/  VIADD R23, R17, 0x80 ;  /* 0x0000008011177836 */ /* 0x000fc60000000000 */
[----:B------:R-:W-:-:S09]  /*1e90*/  P2R R18, PR, RZ, 0x1 ;  /* 0x00000001ff127803 */ /* 0x000fd20000000000 */
.L_x_27955:
[----:B------:R-:W-:Y:S05]  /*1ea0*/  BSYNC.RECONVERGENT B6 ;  /* 0x0000000000067941 */ /* 0x000fea0003800200 */
.L_x_27954:
        /* <DEDUP_REMOVED lines=24> */
.L_x_28029:
[----:B------:R3:W5:Y:S01]  /*2030*/  LDG.E.U8 R22, desc[UR36][R6.64] ;  /* 0x0000002406167981 */ /* 0x000762000c1e1100 */
[----:B------:R-:W-:Y:S05]  /*2040*/  BRA `(.L_x_28031) ;  /* 0x0000000c00607947 */ /* 0x000fea0003800000 */
.L_x_28028:
        /* <DEDUP_REMOVED lines=8> */
.L_x_28033:
[----:B------:R0:W5:Y:S01]  /*20d0*/  LDG.E.U8 R22, desc[UR36][R6.64] ;  /* 0x0000002406167981 */ /* 0x000162000c1e1100 */
[----:B------:R-:W-:Y:S05]  /*20e0*/  BRA `(.L_x_28031) ;  /* 0x0000000c00387947 */ /* 0x000fea0003800000 */
.L_x_28032:
[----:B------:R0:W5:Y:S01]  /*20f0*/  LDG.E.U16 R22, desc[UR36][R6.64] ;  /* 0x0000002406167981 */ /* 0x000162000c1e1500 */
[----:B------:R-:W-:Y:S05]  /*2100*/  BRA `(.L_x_28031) ;  /* 0x0000000c00307947 */ /* 0x000fea0003800000 */
.L_x_28027:
        /* <DEDUP_REMOVED lines=10> */
.L_x_28035:
[----:B------:R-:W2:Y:S02]  /*21b0*/  LDG.E.U16 R4, desc[UR36][R6.64] ;  /* 0x0000002406047981 */ /* 0x000ea4000c1e1500 */
[----:B--2---:R-:W-:-:S06]  /*21c0*/  HADD2.F32 R4, -RZ, R4.H0_H0 ;  /* 0x20000004ff047230 */ /* 0x004fcc0000004100 */
[----:B------:R-:W0:Y:S02]  /*21d0*/  F2I.S64.TRUNC R4, R4 ;  /* 0x0000000400047311 */ /* 0x000e24000020d900 */
[----:B0-----:R-:W-:Y:S01]  /*21e0*/  PRMT R22, R4, 0x7610, R22 ;  /* 0x0000761004167816 */ /* 0x001fe20000000016 */
[----:B------:R-:W-:Y:S06]  /*21f0*/  BRA `(.L_x_28031) ;  /* 0x0000000800f47947 */ /* 0x000fec0003800000 */
.L_x_28034:
        /* <DEDUP_REMOVED lines=10> */
.L_x_28037:
[----:B------:R-:W2:Y:S02]  /*22a0*/  LDG.E.U16 R6, desc[UR36][R6.64] ;  /* 0x0000002406067981 */ /* 0x000ea4000c1e1500 */
[----:B--2---:R-:W-:-:S06]  /*22b0*/  HADD2.F32 R4, -RZ, R6.H0_H0 ;  /* 0x20000006ff047230 */ /* 0x004fcc0000004100 */
[----:B------:R-:W0:Y:S02]  /*22c0*/  F2I.S64.TRUNC R4, R4 ;  /* 0x0000000400047311 */ /* 0x000e24000020d900 */
[----:B0-----:R-:W-:Y:S01]  /*22d0*/  PRMT R22, R4, 0x7610, R22 ;  /* 0x0000761004167816 */ /* 0x001fe20000000016 */
[----:B------:R-:W-:Y:S06]  /*22e0*/  BRA `(.L_x_28031) ;  /* 0x0000000800b87947 */ /* 0x000fec0003800000 */
.L_x_28036:
[----:B------:R-:W2:Y:S02]  /*22f0*/  LDG.E.64 R4, desc[UR36][R6.64] ;  /* 0x0000002406047981 */ /* 0x000ea4000c1e1b00 */
[----:B--2---:R-:W0:Y:S02]  /*2300*/  F2I.S64.F64.TRUNC R4, R4 ;  /* 0x0000000400047311 */ /* 0x004e24000030d900 */
[----:B0-----:R-:W-:Y:S01]  /*2310*/  PRMT R22, R4, 0x7610, R22 ;  /* 0x0000761004167816 */ /* 0x001fe20000000016 */
[----:B------:R-:W-:Y:S06]  /*2320*/  BRA `(.L_x_28031) ;  /* 0x0000000800a87947 */ /* 0x000fec0003800000 */
.L_x_28026:
        /* <DEDUP_REMOVED lines=12> */
.L_x_28040:
[----:B------:R-:W2:Y:S02]  /*23f0*/  LDG.E.64 R6, desc[UR36][R6.64] ;  /* 0x0000002406067981 */ /* 0x000ea4000c1e1b00 */
[----:B--2---:R-:W0:Y:S02]  /*2400*/  F2I.S64.F64.TRUNC R4, R6 ;  /* 0x0000000600047311 */ /* 0x004e24000030d900 */
[----:B0-----:R-:W-:Y:S01]  /*2410*/  PRMT R22, R4, 0x7610, R22 ;  /* 0x0000761004167816 */ /* 0x001fe20000000016 */
[----:B------:R-:W-:Y:S06]  /*2420*/  BRA `(.L_x_28031) ;  /* 0x0000000800687947 */ /* 0x000fec0003800000 */
.L_x_28039:
        /* <DEDUP_REMOVED lines=27> */
.L_x_28042:
        /* <DEDUP_REMOVED lines=15> */
.L_x_28041:
[----:B------:R-:W2:Y:S02]  /*26d0*/  LDG.E.U16 R4, desc[UR36][R6.64] ;  /* 0x0000002406047981 */ /* 0x000ea4000c1e1500 */
[----:B--2---:R-:W-:-:S06]  /*26e0*/  IMAD.U32 R4, R4, 0x10000, RZ ;  /* 0x0001000004047824 */ /* 0x004fcc00078e00ff */
[----:B------:R-:W0:Y:S02]  /*26f0*/  F2I.S64.TRUNC R4, R4 ;  /* 0x0000000400047311 */ /* 0x000e24000020d900 */
[----:B0-----:R-:W-:Y:S01]  /*2700*/  PRMT R22, R4, 0x7610, R22 ;  /* 0x0000761004167816 */ /* 0x001fe20000000016 */
[----:B------:R-:W-:Y:S06]  /*2710*/  BRA `(.L_x_28031) ;  /* 0x0000000400ac7947 */ /* 0x000fec0003800000 */
.L_x_28038:
        /* <DEDUP_REMOVED lines=10> */
.L_x_28045:
        /* <DEDUP_REMOVED lines=21> */
.L_x_28049:
[----:B------:R-:W-:Y:S05]  /*2910*/  BSYNC.RECONVERGENT B1 ;  /* 0x0000000000017941 */ /* 0x000fea0003800200 */
.L_x_28048:
[----:B------:R-:W-:Y:S01]  /*2920*/  IMAD.SHL.U32 R0, R0, 0x100000, RZ ;  /* 0x0010000000007824 */ /* 0x000fe200078e00ff */
[----:B------:R-:W-:-:S04]  /*2930*/  LEA R3, R3, 0x3b800000, 0x17 ;  /* 0x3b80000003037811 */ /* 0x000fc800078eb8ff */
[----:B------:R-:W-:-:S07]  /*2940*/  LOP3.LUT R4, R3, R0, R7, 0xfe, !PT ;  /* 0x0000000003047212 */ /* 0x000fce00078efe07 */
.L_x_28047:
[----:B------:R-:W-:Y:S05]  /*2950*/  BSYNC.RECONVERGENT B0 ;  /* 0x0000000000007941 */ /* 0x000fea0003800200 */
.L_x_28046:
[----:B------:R-:W0:Y:S02]  /*2960*/  F2I.S64.TRUNC R4, R4 ;  /* 0x0000000400047311 */ /* 0x000e24000020d900 */
[----:B0-----:R-:W-:Y:S01]  /*2970*/  PRMT R22, R4, 0x7610, R22 ;  /* 0x0000761004167816 */ /* 0x001fe20000000016 */
[----:B------:R-:W-:Y:S06]  /*2980*/  BRA `(.L_x_28031) ;  /* 0x0000000400107947 */ /* 0x000fec0003800000 */
.L_x_28044:
        /* <DEDUP_REMOVED lines=21> */
.L_x_28053:
[----:B------:R-:W-:Y:S05]  /*2ae0*/  BSYNC.RECONVERGENT B1 ;  /* 0x0000000000017941 */ /* 0x000fea0003800200 */
.L_x_28052:
[----:B------:R-:W-:Y:S01]  /*2af0*/  IMAD.SHL.U32 R0, R0, 0x200000, RZ ;  /* 0x0020000000007824 */ /* 0x000fe200078e00ff */
[----:B------:R-:W-:-:S04]  /*2b00*/  LEA R3, R3, 0x37800000, 0x17 ;  /* 0x3780000003037811 */ /* 0x000fc800078eb8ff */
[----:B------:R-:W-:-:S07]  /*2b10*/  LOP3.LUT R4, R3, R0, R7, 0xfe, !PT ;  /* 0x0000000003047212 */ /* 0x000fce00078efe07 */
.L_x_28051:
[----:B------:R-:W-:Y:S05]  /*2b20*/  BSYNC.RECONVERGENT B0 ;  /* 0x0000000000007941 */ /* 0x000fea0003800200 */
.L_x_28050:
[----:B------:R-:W0:Y:S02]  /*2b30*/  F2I.S64.TRUNC R4, R4 ;  /* 0x0000000400047311 */ /* 0x000e24000020d900 */
[----:B0-----:R-:W-:Y:S01]  /*2b40*/  PRMT R22, R4, 0x7610, R22 ;  /* 0x0000761004167816 */ /* 0x001fe20000000016 */
[----:B------:R-:W-:Y:S06]  /*2b50*/  BRA `(.L_x_28031) ;  /* 0x00000000009c7947 */ /* 0x000fec0003800000 */
.L_x_28043:
        /* <DEDUP_REMOVED lines=14> */
.L_x_28057:
[----:B------:R-:W-:Y:S05]  /*2c40*/  BSYNC.RECONVERGENT B0 ;  /* 0x0000000000007941 */ /* 0x000fea0003800200 */
.L_x_28056:
[----:B------:R-:W0:Y:S02]  /*2c50*/  F2I.S64.TRUNC R4, R4 ;  /* 0x0000000400047311 */ /* 0x000e24000020d900 */
[----:B0-----:R-:W-:Y:S01]  /*2c60*/  PRMT R22, R4, 0x7610, R22 ;  /* 0x0000761004167816 */ /* 0x001fe20000000016 */
[----:B------:R-:W-:Y:S06]  /*2c70*/  BRA `(.L_x_28031) ;  /* 0x0000000000547947 */ /* 0x000fec0003800000 */
.L_x_28030:
        /* <DEDUP_REMOVED lines=16> */
.L_x_28058:
[----:B------:R-:W-:Y:S01]  /*2d80*/  PRMT R22, RZ, 0x7610, R22 ;  /* 0x00007610ff167816 */ /* 0x000fe20000000016 */
[----:B------:R-:W-:Y:S06]  /*2d90*/  BRA `(.L_x_28031) ;  /* 0x00000000000c7947 */ /* 0x000fec0003800000 */
.L_x_28055:
[----:B------:R0:W5:Y:S01]  /*2da0*/  LDG.E.U8 R22, desc[UR36][R6.64] ;  /* 0x0000002406167981 */ /* 0x000162000c1e1100 */
[----:B------:R-:W-:Y:S05]  /*2db0*/  BRA `(.L_x_28031) ;  /* 0x0000000000047947 */ /* 0x000fea0003800000 */
.L_x_28054:
[----:B------:R1:W5:Y:S02]  /*2dc0*/  LDG.E.U8 R22, desc[UR36][R6.64] ;  /* 0x0000002406167981 */ /* 0x000364000c1e1100 */
.L_x_28031:
        /* <DEDUP_REMOVED lines=18> */
.L_x_28062:
[----:B------:R4:W5:Y:S01]  /*2ef0*/  LDG.E.U8 R3, desc[UR36][R6.64] ;  /* 0x0000002406037981 */ /* 0x000962000c1e1100 */
[----:B------:R-:W-:Y:S05]  /*2f00*/  BRA `(.L_x_28064) ;  /* 0x0000000c00607947 */ /* 0x000fea0003800000 */
.L_x_28061:
        /* <DEDUP_REMOVED lines=8> */
.L_x_28066:
[----:B------:R0:W5:Y:S01]  /*2f90*/  LDG.E.U8 R3, desc[UR36][R6.64] ;  /* 0x0000002406037981 */ /* 0x000162000c1e1100 */
[----:B------:R-:W-:Y:S05]  /*2fa0*/  BRA `(.L_x_28064) ;  /* 0x0000000c00387947 */ /* 0x000fea0003800000 */
.L_x_28065:
[----:B------:R0:W5:Y:S01]  /*2fb0*/  LDG.E.U16 R3, desc[UR36][R6.64] ;  /* 0x0000002406037981 */ /* 0x000162000c1e1500 */
[----:B------:R-:W-:Y:S05]  /*2fc0*/  BRA `(.L_x_28064) ;  /* 0x0000000c00307947 */ /* 0x000fea0003800000 */
.L_x_28060:
        /* <DEDUP_REMOVED lines=10> */
.L_x_28068:
[----:B------:R-:W2:Y:S02]  /*3070*/  LDG.E.U16 R4, desc[UR36][R6.64] ;  /* 0x0000002406047981 */ /* 0x000ea4000c1e1500 */
[----:B--2---:R-:W-:-:S06]  /*3080*/  HADD2.F32 R4, -RZ, R4.H0_H0 ;  /* 0x20000004ff047230 */ /* 0x004fcc0000004100 */
[----:B------:R-:W0:Y:S02]  /*3090*/  F2I.S64.TRUNC R4, R4 ;  /* 0x0000000400047311 */ /* 0x000e24000020d900 */
[----:B0-----:R-:W-:Y:S01]  /*30a0*/  PRMT R3, R4, 0x7610, R3 ;  /* 0x0000761004037816 */ /* 0x001fe20000000003 */
[----:B------:R-:W-:Y:S06]  /*30b0*/  BRA `(.L_x_28064) ;  /* 0x0000000800f47947 */ /* 0x000fec0003800000 */
.L_x_28067:
        /* <DEDUP_REMOVED lines=10> */
.L_x_28070:
[----:B------:R-:W2:Y:S02]  /*3160*/  LDG.E.U16 R6, desc[UR36][R6.64] ;  /* 0x0000002406067981 */ /* 0x000ea4000c1e1500 */
[----:B--2---:R-:W-:-:S06]  /*3170*/  HADD2.F32 R4, -RZ, R6.H0_H0 ;  /* 0x20000006ff047230 */ /* 0x004fcc0000004100 */
[----:B------:R-:W0:Y:S02]  /*3180*/  F2I.S64.TRUNC R4, R4 ;  /* 0x0000000400047311 */ /* 0x000e24000020d900 */
[----:B0-----:R-:W-:Y:S01]  /*3190*/  PRMT R3, R4, 0x7610, R3 ;  /* 0x0000761004037816 */ /* 0x001fe20000000003 */
[----:B------:R-:W-:Y:S06]  /*31a0*/  BRA `(.L_x_28064) ;  /* 0x0000000800b87947 */ /* 0x000fec0003800000 */
.L_x_28069:
[----:B------:R-:W2:Y:S02]  /*31b0*/  LDG.E.64 R4, desc[UR36][R6.64] ;  /* 0x0000002406047981 */ /* 0x000ea4000c1e1b00 */
[----:B--2---:R-:W0:Y:S02]  /*31c0*/  F2I.S64.F64.TRUNC R4, R4 ;  /* 0x0000000400047311 */ /* 0x004e24000030d900 */
[----:B0-----:R-:W-:Y:S01]  /*31d0*/  PRMT R3, R4, 0x7610, R3 ;  /* 0x0000761004037816 */ /* 0x001fe20000000003 */
[----:B------:R-:W-:Y:S06]  /*31e0*/  BRA `(.L_x_28064) ;  /* 0x0000000800a87947 */ /* 0x000fec0003800000 */
.L_x_28059:
        /* <DEDUP_REMOVED lines=12> */
.L_x_28073:
[----:B------:R-:W2:Y:S02]  /*32b0*/  LDG.E.64 R6, desc[UR36][R6.64] ;  /* 0x0000002406067981 */ /* 0x000ea4000c1e1b00 */
[----:B--2---:R-:W0:Y:S02]  /*32c0*/  F2I.S64.F64.TRUNC R4, R6 ;  /* 0x0000000600047311 */ /* 0x004e24000030d900 */
[----:B0-----:R-:W-:Y:S01]  /*32d0*/  PRMT R3, R4, 0x7610, R3 ;  /* 0x0000761004037816 */ /* 0x001fe20000000003 */
[----:B------:R-:W-:Y:S06]  /*32e0*/  BRA `(.L_x_28064) ;  /* 0x0000000800687947 */ /* 0x000fec0003800000 */
.L_x_28072:
        /* <DEDUP_REMOVED lines=27> */
.L_x_28075:
        /* <DEDUP_REMOVED lines=15> */
.L_x_28074:
[----:B------:R-:W2:Y:S02]  /*3590*/  LDG.E.U16 R4, desc[UR36][R6.64] ;  /* 0x0000002406047981 */ /* 0x000ea4000c1e1500 */
[----:B--2---:R-:W-:-:S06]  /*35a0*/  IMAD.U32 R4, R4, 0x10000, RZ ;  /* 0x0001000004047824 */ /* 0x004fcc00078e00ff */
[----:B------:R-:W0:Y:S02]  /*35b0*/  F2I.S64.TRUNC R4, R4 ;  /* 0x0000000400047311 */ /* 0x000e24000020d900 */
[----:B0-----:R-:W-:Y:S01]  /*35c0*/  PRMT R3, R4, 0x7610, R3 ;  /* 0x0000761004037816 */ /* 0x001fe20000000003 */
[----:B------:R-:W-:Y:S06]  /*35d0*/  BRA `(.L_x_28064) ;  /* 0x0000000400ac7947 */ /* 0x000fec0003800000 */
.L_x_28071:
        /* <DEDUP_REMOVED lines=10> */
.L_x_28078:
        /* <DEDUP_REMOVED lines=21> */
.L_x_28082:
[----:B------:R-:W-:Y:S05]  /*37d0*/  BSYNC.RECONVERGENT B1 ;  /* 0x0000000000017941 */ /* 0x000fea0003800200 */
.L_x_28081:
[----:B------:R-:W-:Y:S01]  /*37e0*/  IMAD.SHL.U32 R0, R0, 0x100000, RZ ;  /* 0x0010000000007824 */ /* 0x000fe200078e00ff */
[----:B------:R-:W-:-:S04]  /*37f0*/  LEA R3, R3, 0x3b800000, 0x17 ;  /* 0x3b80000003037811 */ /* 0x000fc800078eb8ff */
[----:B------:R-:W-:-:S07]  /*3800*/  LOP3.LUT R4, R3, R0, R7, 0xfe, !PT ;  /* 0x0000000003047212 */ /* 0x000fce00078efe07 */
.L_x_28080:
[----:B------:R-:W-:Y:S05]  /*3810*/  BSYNC.RECONVERGENT B0 ;  /* 0x0000000000007941 */ /* 0x000fea0003800200 */
.L_x_28079:
[----:B------:R-:W0:Y:S02]  /*3820*/  F2I.S64.TRUNC R4, R4 ;  /* 0x0000000400047311 */ /* 0x000e24000020d900 */
[----:B0-----:R-:W-:Y:S01]  /*3830*/  PRMT R3, R4, 0x7610, R3 ;  /* 0x0000761004037816 */ /* 0x001fe20000000003 */
[----:B------:R-:W-:Y:S06]  /*3840*/  BRA `(.L_x_28064) ;  /* 0x0000000400107947 */ /* 0x000fec0003800000 */
.L_x_28077:
        /* <DEDUP_REMOVED lines=21> */
.L_x_28086:
[----:B------:R-:W-:Y:S05]  /*39a0*/  BSYNC.RECONVERGENT B1 ;  /* 0x0000000000017941 */ /* 0x000fea0003800200 */
.L_x_28085:
[----:B------:R-:W-:Y:S01]  /*39b0*/  IMAD.SHL.U32 R0, R0, 0x200000, RZ ;  /* 0x0020000000007824 */ /* 0x000fe200078e00ff */
[----:B------:R-:W-:-:S04]  /*39c0*/  LEA R3, R3, 0x37800000, 0x17 ;  /* 0x3780000003037811 */ /* 0x000fc800078eb8ff */
[----:B------:R-:W-:-:S07]  /*39d0*/  LOP3.LUT R4, R3, R0, R7, 0xfe, !PT ;  /* 0x0000000003047212 */ /* 0x000fce00078efe07 */
.L_x_28084:
[----:B------:R-:W-:Y:S05]  /*39e0*/  BSYNC.RECONVERGENT B0 ;  /* 0x0000000000007941 */ /* 0x000fea0003800200 */
.L_x_28083:
[----:B------:R-:W0:Y:S02]  /*39f0*/  F2I.S64.TRUNC R4, R4 ;  /* 0x0000000400047311 */ /* 0x000e24000020d900 */
[----:B0-----:R-:W-:Y:S01]  /*3a00*/  PRMT R3, R4, 0x7610, R3 ;  /* 0x0000761004037816 */ /* 0x001fe20000000003 */
[----:B------:R-:W-:Y:S06]  /*3a10*/  BRA `(.L_x_28064) ;  /* 0x00000000009c7947 */ /* 0x000fec0003800000 */
.L_x_28076:
        /* <DEDUP_REMOVED lines=14> */
.L_x_28090:
[----:B------:R-:W-:Y:S05]  /*3b00*/  BSYNC.RECONVERGENT B0 ;  /* 0x0000000000007941 */ /* 0x000fea0003800200 */
.L_x_28089:
[----:B------:R-:W0:Y:S02]  /*3b10*/  F2I.S64.TRUNC R4, R4 ;  /* 0x0000000400047311 */ /* 0x000e24000020d900 */
[----:B0-----:R-:W-:Y:S01]  /*3b20*/  PRMT R3, R4, 0x7610, R3 ;  /* 0x0000761004037816 */ /* 0x001fe20000000003 */
[----:B------:R-:W-:Y:S06]  /*3b30*/  BRA `(.L_x_28064) ;  /* 0x0000000000547947 */ /* 0x000fec0003800000 */
.L_x_28063:
        /* <DEDUP_REMOVED lines=16> */
.L_x_28091:
[----:B------:R-:W-:Y:S01]  /*3c40*/  PRMT R3, RZ, 0x7610, R3 ;  /* 0x00007610ff037816 */ /* 0x000fe20000000003 */
[----:B------:R-:W-:Y:S06]  /*3c50*/  BRA `(.L_x_28064) ;  /* 0x00000000000c7947 */ /* 0x000fec0003800000 */
.L_x_28088:
[----:B------:R1:W5:Y:S01]  /*3c60*/  LDG.E.U8 R3, desc[UR36][R6.64] ;  /* 0x0000002406037981 */ /* 0x000362000c1e1100 */
[----:B------:R-:W-:Y:S05]  /*3c70*/  BRA `(.L_x_28064) ;  /* 0x0000000000047947 */ /* 0x000fea0003800000 */
.L_x_28087:
[----:B------:R2:W5:Y:S02]  /*3c80*/  LDG.E.U8 R3, desc[UR36][R6.64] ;  /* 0x0000002406037981 */ /* 0x000564000c1e1100 */
.L_x_28064:
[----:B-----5:R-:W-:Y:S01]  /*3c90*/  LOP3.LUT P0, RZ, R22, 0xff, R3, 0xc8, !PT ;  /* 0x000000ff16ff7812 */ /* 0x020fe2000780c803 */
[----:B------:R-:W-:-:S03]  /*3ca0*/  VIADD R23, R23, 0x80 ;  /* 0x0000008017177836 */ /* 0x000fc60000000000 */
[----:B------:R-:W-:-:S09]  /*3cb0*/  P2R R19, PR, RZ, 0x1 ;  /* 0x00000001ff137803 */ /* 0x000fd20000000000 */
.L_x_28025:
[----:B------:R-:W-:Y:S05]  /*3cc0*/  BSYNC.RECONVERGENT B6 ;  /* 0x0000000000067941 */ /* 0x000fea0003800200 */
.L_x_28024:
        /* <DEDUP_REMOVED lines=24> */
.L_x_28097:
[----:B------:R3:W5:Y:S01]  /*3e50*/  LDG.E.U8 R22, desc[UR36][R6.64] ;  /* 0x0000002406167981 */ /* 0x000762000c1e1100 */
[----:B------:R-:W-:Y:S05]  /*3e60*/  BRA `(.L_x_28099) ;  /* 0x0000000c00607947 */ /* 0x000fea0003800000 */
.L_x_28096:
        /* <DEDUP_REMOVED lines=8> */
.L_x_28101:
[----:B------:R0:W5:Y:S01]  /*3ef0*/  LDG.E.U8 R22, desc[UR36][R6.64] ;  /* 0x0000002406167981 */ /* 0x000162000c1e1100 */
[----:B------:R-:W-:Y:S05]  /*3f00*/  BRA `(.L_x_28099) ;  /* 0x0000000c00387947 */ /* 0x000fea0003800000 */
.L_x_28100:
[----:B------:R0:W5:Y:S01]  /*3f10*/  LDG.E.U16 R22, desc[UR36][R6.64] ;  /* 0x0000002406167981 */ /* 0x000162000c1e1500 */
[----:B------:R-:W-:Y:S05]  /*3f20*/  BRA `(.L_x_28099) ;  /* 0x0000000c00307947 */ /* 0x000fea0003800000 */
.L_x_28095:
        /* <DEDUP_REMOVED lines=10> */
.L_x_28103:
[----:B------:R-:W2:Y:S02]  /*3fd0*/  LDG.E.U16 R4, desc[UR36][R6.64] ;  /* 0x0000002406047981 */ /* 0x000ea4000c1e1500 */
[----:B--2---:R-:W-:-:S06]  /*3fe0*/  HADD2.F32 R4, -RZ, R4.H0_H0 ;  /* 0x20000004ff047230 */ /* 0x004fcc0000004100 */
[----:B------:R-:W0:Y:S02]  /*3ff0*/  F2I.S64.TRUNC R4, R4 ;  /* 0x0000000400047311 */ /* 0x000e24000020d900 */
[----:B0-----:R-:W-:Y:S01]  /*4000*/  PRMT R22, R4, 0x7610, R22 ;  /* 0x0000761004167816 */ /* 0x001fe20000000016 */
[----:B------:R-:W-:Y:S06]  /*4010*/  BRA `(.L_x_28099) ;  /* 0x0000000800f47947 */ /* 0x000fec0003800000 */
.L_x_28102:
        /* <DEDUP_REMOVED lines=10> */
.L_x_28105:
[----:B------:R-:W2:Y:S02]  /*40c0*/  LDG.E.U16 R6, desc[UR36][R6.64] ;  /* 0x0000002406067981 */ /* 0x000ea4000c1e1500 */
[----:B--2---:R-:W-:-:S06]  /*40d0*/  HADD2.F32 R4, -RZ, R6.H0_H0 ;  /* 0x20000006ff047230 */ /* 0x004fcc0000004100 */
[----:B------:R-:W0:Y:S02]  /*40e0*/  F2I.S64.TRUNC R4, R4 ;  /* 0x0000000400047311 */ /* 0x000e24000020d900 */
[----:B0-----:R-:W-:Y:S01]  /*40f0*/  PRMT R22, R4, 0x7610, R22 ;  /* 0x0000761004167816 */ /* 0x001fe20000000016 */
[----:B------:R-:W-:Y:S06]  /*4100*/  BRA `(.L_x_28099) ;  /* 0x0000000800b87947 */ /* 0x000fec0003800000 */
.L_x_28104:
[----:B------:R-:W2:Y:S02]  /*4110*/  LDG.E.64 R4, desc[UR36][R6.64] ;  /* 0x0000002406047981 */ /* 0x000ea4000c1e1b00 */
[----:B--2---:R-:W0:Y:S02]  /*4120*/  F2I.S64.F64.TRUNC R4, R4 ;  /* 0x0000000400047311 */ /* 0x004e24000030d900 */
[----:B0-----:R-:W-:Y:S01]  /*4130*/  PRMT R22, R4, 0x7610, R22 ;  /* 0x0000761004167816 */ /* 0x001fe20000000016 */
[----:B------:R-:W-:Y:S06]  /*4140*/  BRA `(.L_x_28099) ;  /* 0x0000000800a87947 */ /* 0x000fec0003800000 */
.L_x_28094:
        /* <DEDUP_REMOVED lines=12> */
.L_x_28108:
[----:B------:R-:W2:Y:S02]  /*4210*/  LDG.E.64 R6, desc[UR36][R6.64] ;  /* 0x0000002406067981 */ /* 0x000ea4000c1e1b00 */
[----:B--2---:R-:W0:Y:S02]  /*4220*/  F2I.S64.F64.TRUNC R4, R6 ;  /* 0x0000000600047311 */ /* 0x004e24000030d900 */
[----:B0-----:R-:W-:Y:S01]  /*4230*/  PRMT R22, R4, 0x7610, R22 ;  /* 0x0000761004167816 */ /* 0x001fe20000000016 */
[----:B------:R-:W-:Y:S06]  /*4240*/  BRA `(.L_x_28099) ;  /* 0x0000000800687947 */ /* 0x000fec0003800000 */
.L_x_28107:
        /* <DEDUP_REMOVED lines=27> */
.L_x_28110:
        /* <DEDUP_REMOVED lines=15> */
.L_x_28109:
[----:B------:R-:W2:Y:S02]  /*44f0*/  LDG.E.U16 R4, desc[UR36][R6.64] ;  /* 0x0000002406047981 */ /* 0x000ea4000c1e1500 */
[----:B--2---:R-:W-:-:S06]  /*4500*/  IMAD.U32 R4, R4, 0x10000, RZ ;  /* 0x0001000004047824 */ /* 0x004fcc00078e00ff */
[----:B------:R-:W0:Y:S02]  /*4510*/  F2I.S64.TRUNC R4, R4 ;  /* 0x0000000400047311 */ /* 0x000e24000020d900 */
[----:B0-----:R-:W-:Y:S01]  /*4520*/  PRMT R22, R4, 0x7610, R22 ;  /* 0x0000761004167816 */ /* 0x001fe20000000016 */
[----:B------:R-:W-:Y:S06]  /*4530*/  BRA `(.L_x_28099) ;  /* 0x0000000400ac7947 */ /* 0x000fec0003800000 */
.L_x_28106:
        /* <DEDUP_REMOVED lines=10> */
.L_x_28113:
        /* <DEDUP_REMOVED lines=21> */
.L_x_28117:
[----:B------:R-:W-:Y:S05]  /*4730*/  BSYNC.RECONVERGENT B1 ;  /* 0x0000000000017941 */ /* 0x000fea0003800200 */
.L_x_28116:
[----:B------:R-:W-:Y:S01]  /*4740*/  IMAD.SHL.U32 R0, R0, 0x100000, RZ ;  /* 0x0010000000007824 */ /* 0x000fe200078e00ff */
[----:B------:R-:W-:-:S04]  /*4750*/  LEA R3, R3, 0x3b800000, 0x17 ;  /* 0x3b80000003037811 */ /* 0x000fc800078eb8ff */
[----:B------:R-:W-:-:S07]  /*4760*/  LOP3.LUT R4, R3, R0, R7, 0xfe, !PT ;  /* 0x0000000003047212 */ /* 0x000fce00078efe07 */
.L_x_28115:
[----:B------:R-:W-:Y:S05]  /*4770*/  BSYNC.RECONVERGENT B0 ;  /* 0x0000000000007941 */ /* 0x000fea0003800200 */
.L_x_28114:
[----:B------:R-:W0:Y:S02]  /*4780*/  F2I.S64.TRUNC R4, R4 ;  /* 0x0000000400047311 */ /* 0x000e24000020d900 */
[----:B0-----:R-:W-:Y:S01]  /*4790*/  PRMT R22, R4, 0x7610, R22 ;  /* 0x0000761004167816 */ /* 0x001fe20000000016 */
[----:B------:R-:W-:Y:S06]  /*47a0*/  BRA `(.L_x_28099) ;  /* 0x0000000400107947 */ /* 0x000fec0003800000 */
.L_x_28112:
        /* <DEDUP_REMOVED lines=21> */
.L_x_28121:
[----:B------:R-:W-:Y:S05]  /*4900*/  BSYNC.RECONVERGENT B1 ;  /* 0x0000000000017941 */ /* 0x000fea0003800200 */
.L_x_28120:
[----:B------:R-:W-:Y:S01]  /*4910*/  IMAD.SHL.U32 R0, R0, 0x200000, RZ ;  /* 0x0020000000007824 */ /* 0x000fe200078e00ff */
[----:B------:R-:W-:-:S04]  /*4920*/  LEA R3, R3, 0x37800000, 0x17 ;  /* 0x3780000003037811 */ /* 0x000fc800078eb8ff */
[----:B------:R-:W-:-:S07]  /*4930*/  LOP3.LUT R4, R3, R0, R7, 0xfe, !PT ;  /* 0x0000000003047212 */ /* 0x000fce00078efe07 */
.L_x_28119:
[----:B------:R-:W-:Y:S05]  /*4940*/  BSYNC.RECONVERGENT B0 ;  /* 0x0000000000007941 */ /* 0x000fea0003800200 */
.L_x_28118:
[----:B------:R-:W0:Y:S02]  /*4950*/  F2I.S64.TRUNC R4, R4 ;  /* 0x0000000400047311 */ /* 0x000e24000020d900 */
[----:B0-----:R-:W-:Y:S01]  /*4960*/  PRMT R22, R4, 0x7610, R22 ;  /* 0x0000761004167816 */ /* 0x001fe20000000016 */
[----:B------:R-:W-:Y:S06]  /*4970*/  BRA `(.L_x_28099) ;  /* 0x00000000009c7947 */ /* 0x000fec0003800000 */
.L_x_28111:
        /* <DEDUP_REMOVED lines=14> */
.L_x_28125:
[----:B------:R-:W-:Y:S05]  /*4a60*/  BSYNC.RECONVERGENT B0 ;  /* 0x0000000000007941 */ /* 0x000fea0003800200 */
.L_x_28124:
[----:B------:R-:W0:Y:S02]  /*4a70*/  F2I.S64.TRUNC R4, R4 ;  /* 0x0000000400047311 */ /* 0x000e24000020d900 */
[----:B0-----:R-:W-:Y:S01]  /*4a80*/  PRMT R22, R4, 0x7610, R22 ;  /* 0x0000761004167816 */ /* 0x001fe20000000016 */
[----:B------:R-:W-:Y:S06]  /*4a90*/  BRA `(.L_x_28099) ;  /* 0x0000000000547947 */ /* 0x000fec0003800000 */
.L_x_28098:
        /* <DEDUP_REMOVED lines=16> */
.L_x_28126:
[----:B------:R-:W-:Y:S01]  /*4ba0*/  PRMT R22, RZ, 0x7610, R22 ;  /* 0x00007610ff167816 */ /* 0x000fe20000000016 */
[----:B------:R-:W-:Y:S06]  /*4bb0*/  BRA `(.L_x_28099) ;  /* 0x00000000000c7947 */ /* 0x000fec0003800000 */
.L_x_28123:
[----:B------:R1:W5:Y:S01]  /*4bc0*/  LDG.E.U8 R22, desc[UR36][R6.64] ;  /* 0x0000002406167981 */ /* 0x000362000c1e1100 */
[----:B------:R-:W-:Y:S05]  /*4bd0*/  BRA `(.L_x_28099) ;  /* 0x0000000000047947 */ /* 0x000fea0003800000 */
.L_x_28122:
[----:B------:R2:W5:Y:S02]  /*4be0*/  LDG.E.U8 R22, desc[UR36][R6.64] ;  /* 0x0000002406167981 */ /* 0x000564000c1e1100 */
.L_x_28099:
        /* <DEDUP_REMOVED lines=19> */
.L_x_28130:
[----:B------:R0:W5:Y:S01]  /*4d20*/  LDG.E.U8 R3, desc[UR36][R6.64] ;  /* 0x0000002406037981 */ /* 0x000162000c1e1100 */
[----:B------:R-:W-:Y:S05]  /*4d30*/  BRA `(.L_x_28132) ;  /* 0x0000000c00607947 */ /* 0x000fea0003800000 */
.L_x_28129:
        /* <DEDUP_REMOVED lines=8> */
.L_x_28134:
[----:B------:R4:W5:Y:S01]  /*4dc0*/  LDG.E.U8 R3, desc[UR36][R6.64] ;  /* 0x0000002406037981 */ /* 0x000962000c1e1100 */
[----:B------:R-:W-:Y:S05]  /*4dd0*/  BRA `(.L_x_28132) ;  /* 0x0000000c00387947 */ /* 0x000fea0003800000 */
.L_x_28133:
[----:B------:R3:W5:Y:S01]  /*4de0*/  LDG.E.U16 R3, desc[UR36][R6.64] ;  /* 0x0000002406037981 */ /* 0x000762000c1e1500 */
[----:B------:R-:W-:Y:S05]  /*4df0*/  BRA `(.L_x_28132) ;  /* 0x0000000c00307947 */ /* 0x000fea0003800000 */
.L_x_28128:
        /* <DEDUP_REMOVED lines=10> */
.L_x_28136:
[----:B------:R-:W2:Y:S02]  /*4ea0*/  LDG.E.U16 R4, desc[UR36][R6.64] ;  /* 0x0000002406047981 */ /* 0x000ea4000c1e1500 */
[----:B--2---:R-:W-:-:S06]  /*4eb0*/  HADD2.F32 R4, -RZ, R4.H0_H0 ;  /* 0x20000004ff047230 */ /* 0x004fcc0000004100 */
[----:B------:R-:W0:Y:S02]  /*4ec0*/  F2I.S64.TRUNC R4, R4 ;  /* 0x0000000400047311 */ /* 0x000e24000020d900 */
[----:B0-----:R-:W-:Y:S01]  /*4ed0*/  PRMT R3, R4, 0x7610, R3 ;  /* 0x0000761004037816 */ /* 0x001fe20000000003 */
[----:B------:R-:W-:Y:S06]  /*4ee0*/  BRA `(.L_x_28132) ;  /* 0x0000000800f47947 */ /* 0x000fec0003800000 */
.L_x_28135:
        /* <DEDUP_REMOVED lines=10> */
.L_x_28138:
[----:B------:R-:W2:Y:S02]  /*4f90*/  LDG.E.U16 R6, desc[UR36][R6.64] ;  /* 0x0000002406067981 */ /* 0x000ea4000c1e1500 */
[----:B--2---:R-:W-:-:S06]  /*4fa0*/  HADD2.F32 R4, -RZ, R6.H0_H0 ;  /* 0x20000006ff047230 */ /* 0x004fcc0000004100 */
[----:B------:R-:W0:Y:S02]  /*4fb0*/  F2I.S64.TRUNC R4, R4 ;  /* 0x0000000400047311 */ /* 0x000e24000020d900 */
[----:B0-----:R-:W-:Y:S01]  /*4fc0*/  PRMT R3, R4, 0x7610, R3 ;  /* 0x0000761004037816 */ /* 0x001fe20000000003 */
[----:B------:R-:W-:Y:S06]  /*4fd0*/  BRA `(.L_x_28132) ;  /* 0x0000000800b87947 */ /* 0x000fec0003800000 */
.L_x_28137:
[----:B------:R-:W2:Y:S02]  /*4fe0*/  LDG.E.64 R4, desc[UR36][R6.64] ;  /* 0x0000002406047981 */ /* 0x000ea4000c1e1b00 */
[----:B--2---:R-:W0:Y:S02]  /*4ff0*/  F2I.S64.F64.TRUNC R4, R4 ;  /* 0x0000000400047311 */ /* 0x004e24000030d900 */
[----:B0-----:R-:W-:Y:S01]  /*5000*/  PRMT R3, R4, 0x7610, R3 ;  /* 0x0000761004037816 */ /* 0x001fe20000000003 */
[----:B------:R-:W-:Y:S06]  /*5010*/  BRA `(.L_x_28132) ;  /* 0x0000000800a87947 */ /* 0x000fec0003800000 */
.L_x_28127:
        /* <DEDUP_REMOVED lines=12> */
.L_x_28141:
[----:B------:R-:W2:Y:S02]  /*50e0*/  LDG.E.64 R6, desc[UR36][R6.64] ;  /* 0x0000002406067981 */ /* 0x000ea4000c1e1b00 */
[----:B--2---:R-:W0:Y:S02]  /*50f0*/  F2I.S64.F64.TRUNC R4, R6 ;  /* 0x0000000600047311 */ /* 0x004e24000030d900 */
[----:B0-----:R-:W-:Y:S01]  /*5100*/  PRMT R3, R4, 0x7610, R3 ;  /* 0x0000761004037816 */ /* 0x001fe20000000003 */
[----:B------:R-:W-:Y:S06]  /*5110*/  BRA `(.L_x_28132) ;  /* 0x0000000800687947 */ /* 0x000fec0003800000 */
.L_x_28140:
        /* <DEDUP_REMOVED lines=27> */
.L_x_28143:
        /* <DEDUP_REMOVED lines=15> */
.L_x_28142:
[----:B------:R-:W2:Y:S02]  /*53c0*/  LDG.E.U16 R4, desc[UR36][R6.64] ;  /* 0x0000002406047981 */ /* 0x000ea4000c1e1500 */
[----:B--2---:R-:W-:-:S06]  /*53d0*/  IMAD.U32 R4, R4, 0x10000, RZ ;  /* 0x0001000004047824 */ /* 0x004fcc00078e00ff */
[----:B------:R-:W0:Y:S02]  /*53e0*/  F2I.S64.TRUNC R4, R4 ;  /* 0x0000000400047311 */ /* 0x000e24000020d900 */
[----:B0-----:R-:W-:Y:S01]  /*53f0*/  PRMT R3, R4, 0x7610, R3 ;  /* 0x0000761004037816 */ /* 0x001fe20000000003 */
[----:B------:R-:W-:Y:S06]  /*5400*/  BRA `(.L_x_28132) ;  /* 0x0000000400ac7947 */ /* 0x000fec0003800000 */
.L_x_28139:
        /* <DEDUP_REMOVED lines=10> */
.L_x_28146:
        /* <DEDUP_REMOVED lines=21> */
.L_x_28150:
[----:B------:R-:W-:Y:S05]  /*5600*/  BSYNC.RECONVERGENT B1 ;  /* 0x0000000000017941 */ /* 0x000fea0003800200 */
.L_x_28149:
[----:B------:R-:W-:Y:S01]  /*5610*/  IMAD.SHL.U32 R0, R0, 0x100000, RZ ;  /* 0x0010000000007824 */ /* 0x000fe200078e00ff */
[----:B------:R-:W-:-:S04]  /*5620*/  LEA R3, R3, 0x3b800000, 0x17 ;  /* 0x3b80000003037811 */ /* 0x000fc800078eb8ff */
[----:B------:R-:W-:-:S07]  /*5630*/  LOP3.LUT R4, R3, R0, R7, 0xfe, !PT ;  /* 0x0000000003047212 */ /* 0x000fce00078efe07 */
.L_x_28148:
[----:B------:R-:W-:Y:S05]  /*5640*/  BSYNC.RECONVERGENT B0 ;  /* 0x0000000000007941 */ /* 0x000fea0003800200 */
.L_x_28147:
[----:B------:R-:W0:Y:S02]  /*5650*/  F2I.S64.TRUNC R4, R4 ;  /* 0x0000000400047311 */ /* 0x000e24000020d900 */
[----:B0-----:R-:W-:Y:S01]  /*5660*/  PRMT R3, R4, 0x7610, R3 ;  /* 0x0000761004037816 */ /* 0x001fe20000000003 */
[----:B------:R-:W-:Y:S06]  /*5670*/  BRA `(.L_x_28132) ;  /* 0x0000000400107947 */ /* 0x000fec0003800000 */
.L_x_28145:
        /* <DEDUP_REMOVED lines=21> */
.L_x_28154:
[----:B------:R-:W-:Y:S05]  /*57d0*/  BSYNC.RECONVERGENT B1 ;  /* 0x0000000000017941 */ /* 0x000fea0003800200 */
.L_x_28153:
[----:B------:R-:W-:Y:S01]  /*57e0*/  IMAD.SHL.U32 R0, R0, 0x200000, RZ ;  /* 0x0020000000007824 */ /* 0x000fe200078e00ff */
[----:B------:R-:W-:-:S04]  /*57f0*/  LEA R3, R3, 0x37800000, 0x17 ;  /* 0x3780000003037811 */ /* 0x000fc800078eb8ff */
[----:B------:R-:W-:-:S07]  /*5800*/  LOP3.LUT R4, R3, R0, R7, 0xfe, !PT ;  /* 0x0000000003047212 */ /* 0x000fce00078efe07 */
.L_x_28152:
[----:B------:R-:W-:Y:S05]  /*5810*/  BSYNC.RECONVERGENT B0 ;  /* 0x0000000000007941 */ /* 0x000fea0003800200 */
.L_x_28151:
[----:B------:R-:W0:Y:S02]  /*5820*/  F2I.S64.TRUNC R4, R4 ;  /* 0x0000000400047311 */ /* 0x000e24000020d900 */
[----:B0-----:R-:W-:Y:S01]  /*5830*/  PRMT R3, R4, 0x7610, R3 ;  /* 0x0000761004037816 */ /* 0x001fe20000000003 */
[----:B------:R-:W-:Y:S06]  /*5840*/  BRA `(.L_x_28132) ;  /* 0x00000000009c7947 */ /* 0x000fec0003800000 */
.L_x_28144:
        /* <DEDUP_REMOVED lines=14> */
.L_x_28158:
[----:B------:R-:W-:Y:S05]  /*5930*/  BSYNC.RECONVERGENT B0 ;  /* 0x0000000000007941 */ /* 0x000fea0003800200 */
.L_x_28157:
[----:B------:R-:W0:Y:S02]  /*5940*/  F2I.S64.TRUNC R4, R4 ;  /* 0x0000000400047311 */ /* 0x000e24000020d900 */
[----:B0-----:R-:W-:Y:S01]  /*5950*/  PRMT R3, R4, 0x7610, R3 ;  /* 0x0000761004037816 */ /* 0x001fe20000000003 */
[----:B------:R-:W-:Y:S06]  /*5960*/  BRA `(.L_x_28132) ;  /* 0x0000000000547947 */ /* 0x000fec0003800000 */
.L_x_28131:
        /* <DEDUP_REMOVED lines=16> */
.L_x_28159:
[----:B------:R-:W-:Y:S01]  /*5a70*/  PRMT R3, RZ, 0x7610, R3 ;  /* 0x00007610ff037816 */ /* 0x000fe20000000003 */
[----:B------:R-:W-:Y:S06]  /*5a80*/  BRA `(.L_x_28132) ;  /* 0x00000000000c7947 */ /* 0x000fec0003800000 */
.L_x_28156:
[----:B------:R1:W5:Y:S01]  /*5a90*/  LDG.E.U8 R3, desc[UR36][R6.64] ;  /* 0x0000002406037981 */ /* 0x000362000c1e1100 */
[----:B------:R-:W-:Y:S05]  /*5aa0*/  BRA `(.L_x_28132) ;  /* 0x0000000000047947 */ /* 0x000fea0003800000 */
.L_x_28155:
[----:B------:R2:W5:Y:S02]  /*5ab0*/  LDG.E.U8 R3, desc[UR36][R6.64] ;  /* 0x0000002406037981 */ /* 0x000564000c1e1100 */
.L_x_28132:
[----:B-----5:R-:W-:Y:S01]  /*5ac0*/  LOP3.LUT P0, RZ, R22, 0xff, R3, 0xc8, !PT ;  /* 0x000000ff16ff7812 */ /* 0x020fe2000780c803 */
[----:B------:R-:W-:-:S03]  /*5ad0*/  VIADD R23, R23, 0x80 ;  /* 0x0000008017177836 */ /* 0x000fc60000000000 */
[----:B------:R-:W-:-:S09]  /*5ae0*/  P2R R22, PR, RZ, 0x1 ;  /* 0x00000001ff167803 */ /* 0x000fd20000000000 */
.L_x_28093:
[----:B------:R-:W-:Y:S05]  /*5af0*/  BSYNC.RECONVERGENT B6 ;  /* 0x0000000000067941 */ /* 0x000fea0003800200 */
.L_x_28092:
        /* <DEDUP_REMOVED lines=23> */
.L_x_28165:
[----:B------:R0:W5:Y:S01]  /*5c70*/  LDG.E.U8 R23, desc[UR36][R6.64] ;  /* 0x0000002406177981 */ /* 0x000162000c1e1100 */
[----:B------:R-:W-:Y:S05]  /*5c80*/  BRA `(.L_x_28167) ;  /* 0x0000000c00607947 */ /* 0x000fea0003800000 */
.L_x_28164:
        /* <DEDUP_REMOVED lines=8> */
.L_x_28169:
[----:B------:R3:W5:Y:S01]  /*5d10*/  LDG.E.U8 R23, desc[UR36][R6.64] ;  /* 0x0000002406177981 */ /* 0x000762000c1e1100 */
[----:B------:R-:W-:Y:S05]  /*5d20*/  BRA `(.L_x_28167) ;  /* 0x0000000c00387947 */ /* 0x000fea0003800000 */
.L_x_28168:
[----:B------:R2:W5:Y:S01]  /*5d30*/  LDG.E.U16 R23, desc[UR36][R6.64] ;  /* 0x0000002406177981 */ /* 0x000562000c1e1500 */
[----:B------:R-:W-:Y:S05]  /*5d40*/  BRA `(.L_x_28167) ;  /* 0x0000000c00307947 */ /* 0x000fea0003800000 */
.L_x_28163:
        /* <DEDUP_REMOVED lines=10> */
.L_x_28171:
[----:B------:R-:W2:Y:S02]  /*5df0*/  LDG.E.U16 R4, desc[UR36][R6.64] ;  /* 0x0000002406047981 */ /* 0x000ea4000c1e1500 */
[----:B--2---:R-:W-:-:S06]  /*5e00*/  HADD2.F32 R4, -RZ, R4.H0_H0 ;  /* 0x20000004ff047230 */ /* 0x004fcc0000004100 */
[----:B------:R-:W0:Y:S02]  /*5e10*/  F2I.S64.TRUNC R4, R4 ;  /* 0x0000000400047311 */ /* 0x000e24000020d900 */
[----:B0-----:R-:W-:Y:S01]  /*5e20*/  PRMT R23, R4, 0x7610, R23 ;  /* 0x0000761004177816 */ /* 0x001fe20000000017 */
[----:B------:R-:W-:Y:S06]  /*5e30*/  BRA `(.L_x_28167) ;  /* 0x0000000800f47947 */ /* 0x000fec0003800000 */
.L_x_28170:
        /* <DEDUP_REMOVED lines=10> */
.L_x_28173:
[----:B------:R-:W2:Y:S02]  /*5ee0*/  LDG.E.U16 R6, desc[UR36][R6.64] ;  /* 0x0000002406067981 */ /* 0x000ea4000c1e1500 */
[----:B--2---:R-:W-:-:S06]  /*5ef0*/  HADD2.F32 R4, -RZ, R6.H0_H0 ;  /* 0x20000006ff047230 */ /* 0x004fcc0000004100 */
[----:B------:R-:W0:Y:S02]  /*5f00*/  F2I.S64.TRUNC R4, R4 ;  /* 0x0000000400047311 */ /* 0x000e24000020d900 */
[----:B0-----:R-:W-:Y:S01]  /*5f10*/  PRMT R23, R4, 0x7610, R23 ;  /* 0x0000761004177816 */ /* 0x001fe20000000017 */
[----:B------:R-:W-:Y:S06]  /*5f20*/  BRA `(.L_x_28167) ;  /* 0x0000000800b87947 */ /* 0x000fec0003800000 */
.L_x_28172:
[----:B------:R-:W2:Y:S02]  /*5f30*/  LDG.E.64 R4, desc[UR36][R6.64] ;  /* 0x0000002406047981 */ /* 0x000ea4000c1e1b00 */
[----:B--2---:R-:W0:Y:S02]  /*5f40*/  F2I.S64.F64.TRUNC R4, R4 ;  /* 0x0000000400047311 */ /* 0x004e24000030d900 */
[----:B0-----:R-:W-:Y:S01]  /*5f50*/  PRMT R23, R4, 0x7610, R23 ;  /* 0x0000761004177816 */ /* 0x001fe20000000017 */
[----:B------:R-:W-:Y:S06]  /*5f60*/  BRA `(.L_x_28167) ;  /* 0x0000000800a87947 */ /* 0x000fec0003800000 */
.L_x_28162:
        /* <DEDUP_REMOVED lines=12> */
.L_x_28176:
[----:B------:R-:W2:Y:S02]  /*6030*/  LDG.E.64 R6, desc[UR36][R6.64] ;  /* 0x0000002406067981 */ /* 0x000ea4000c1e1b00 */
[----:B--2---:R-:W0:Y:S02]  /*6040*/  F2I.S64.F64.TRUNC R4, R6 ;  /* 0x0000000600047311 */ /* 0x004e24000030d900 */
[----:B0-----:R-:W-:Y:S01]  /*6050*/  PRMT R23, R4, 0x7610, R23 ;  /* 0x0000761004177816 */ /* 0x001fe20000000017 */
[----:B------:R-:W-:Y:S06]  /*6060*/  BRA `(.L_x_28167) ;  /* 0x0000000800687947 */ /* 0x000fec0003800000 */
.L_x_28175:
        /* <DEDUP_REMOVED lines=27> */
.L_x_28178:
        /* <DEDUP_REMOVED lines=15> */
.L_x_28177:
[----:B------:R-:W2:Y:S02]  /*6310*/  LDG.E.U16 R4, desc[UR36][R6.64] ;  /* 0x0000002406047981 */ /* 0x000ea4000c1e1500 */
[----:B--2---:R-:W-:-:S06]  /*6320*/  IMAD.U32 R4, R4, 0x10000, RZ ;  /* 0x0001000004047824 */ /* 0x004fcc00078e00ff */
[----:B------:R-:W0:Y:S02]  /*6330*/  F2I.S64.TRUNC R4, R4 ;  /* 0x0000000400047311 */ /* 0x000e24000020d900 */
[----:B0-----:R-:W-:Y:S01]  /*6340*/  PRMT R23, R4, 0x7610, R23 ;  /* 0x0000761004177816 */ /* 0x001fe20000000017 */
[----:B------:R-:W-:Y:S06]  /*6350*/  BRA `(.L_x_28167) ;  /* 0x0000000400ac7947 */ /* 0x000fec0003800000 */
.L_x_28174:
        /* <DEDUP_REMOVED lines=10> */
.L_x_28181:
        /* <DEDUP_REMOVED lines=21> */
.L_x_28185:
[----:B------:R-:W-:Y:S05]  /*6550*/  BSYNC.RECONVERGENT B1 ;  /* 0x0000000000017941 */ /* 0x000fea0003800200 */
.L_x_28184:
[----:B------:R-:W-:Y:S01]  /*6560*/  IMAD.SHL.U32 R0, R0, 0x100000, RZ ;  /* 0x0010000000007824 */ /* 0x000fe200078e00ff */
[----:B------:R-:W-:-:S04]  /*6570*/  LEA R3, R3, 0x3b800000, 0x17 ;  /* 0x3b80000003037811 */ /* 0x000fc800078eb8ff */
[----:B------:R-:W-:-:S07]  /*6580*/  LOP3.LUT R4, R3, R0, R7, 0xfe, !PT ;  /* 0x0000000003047212 */ /* 0x000fce00078efe07 */
.L_x_28183:
[----:B------:R-:W-:Y:S05]  /*6590*/  BSYNC.RECONVERGENT B0 ;  /* 0x0000000000007941 */ /* 0x000fea0003800200 */
.L_x_28182:
[----:B------:R-:W0:Y:S02]  /*65a0*/  F2I.S64.TRUNC R4, R4 ;  /* 0x0000000400047311 */ /* 0x000e24000020d900 */
[----:B0-----:R-:W-:Y:S01]  /*65b0*/  PRMT R23, R4, 0x7610, R23 ;  /* 0x0000761004177816 */ /* 0x001fe20000000017 */
[----:B------:R-:W-:Y:S06]  /*65c0*/  BRA `(.L_x_28167) ;  /* 0x0000000400107947 */ /* 0x000fec0003800000 */
.L_x_28180:
        /* <DEDUP_REMOVED lines=21> */
.L_x_28189:
[----:B------:R-:W-:Y:S05]  /*6720*/  BSYNC.RECONVERGENT B1 ;  /* 0x0000000000017941 */ /* 0x000fea0003800200 */
.L_x_28188:
[----:B------:R-:W-:Y:S01]  /*6730*/  IMAD.SHL.U32 R0, R0, 0x200000, RZ ;  /* 0x0020000000007824 */ /* 0x000fe200078e00ff */
[----:B------:R-:W-:-:S04]  /*6740*/  LEA R3, R3, 0x37800000, 0x17 ;  /* 0x3780000003037811 */ /* 0x000fc800078eb8ff */
[----:B------:R-:W-:-:S07]  /*6750*/  LOP3.LUT R4, R3, R0, R7, 0xfe, !PT ;  /* 0x0000000003047212 */ /* 0x000fce00078efe07 */
.L_x_28187:
[----:B------:R-:W-:Y:S05]  /*6760*/  BSYNC.RECONVERGENT B0 ;  /* 0x0000000000007941 */ /* 0x000fea0003800200 */
.L_x_28186:
[----:B------:R-:W0:Y:S02]  /*6770*/  F2I.S64.TRUNC R4, R4 ;  /* 0x0000000400047311 */ /* 0x000e24000020d900 */
[----:B0-----:R-:W-:Y:S01]  /*6780*/  PRMT R23, R4, 0x7610, R23 ;  /* 0x0000761004177816 */ /* 0x001fe20000000017 */
[----:B------:R-:W-:Y:S06]  /*6790*/  BRA `(.L_x_28167) ;  /* 0x00000000009c7947 */ /* 0x000fec0003800000 */
.L_x_28179:
        /* <DEDUP_REMOVED lines=14> */
.L_x_28193:
[----:B------:R-:W-:Y:S05]  /*6880*/  BSYNC.RECONVERGENT B0 ;  /* 0x0000000000007941 */ /* 0x000fea0003800200 */
.L_x_28192:
[----:B------:R-:W0:Y:S02]  /*6890*/  F2I.S64.TRUNC R4, R4 ;  /* 0x0000000400047311 */ /* 0x000e24000020d900 */
[----:B0-----:R-:W-:Y:S01]  /*68a0*/  PRMT R23, R4, 0x7610, R23 ;  /* 0x0000761004177816 */ /* 0x001fe20000000017 */
[----:B------:R-:W-:Y:S06]  /*68b0*/  BRA `(.L_x_28167) ;  /* 0x0000000000547947 */ /* 0x000fec0003800000 */
.L_x_28166:
        /* <DEDUP_REMOVED lines=16> */
.L_x_28194:
[----:B------:R-:W-:Y:S01]  /*69c0*/  PRMT R23, RZ, 0x7610, R23 ;  /* 0x00007610ff177816 */ /* 0x000fe20000000017 */
[----:B------:R-:W-:Y:S06]  /*69d0*/  BRA `(.L_x_28167) ;  /* 0x00000000000c7947 */ /* 0x000fec0003800000 */
.L_x_28191:
[----:B------:R0:W5:Y:S01]  /*69e0*/  LDG.E.U8 R23, desc[UR36][R6.64] ;  /* 0x0000002406177981 */ /* 0x000162000c1e1100 */
[----:B------:R-:W-:Y:S05]  /*69f0*/  BRA `(.L_x_28167) ;  /* 0x0000000000047947 */ /* 0x000fea0003800000 */
.L_x_28190:
[----:B------:R0:W5:Y:S02]  /*6a00*/  LDG.E.U8 R23, desc[UR36][R6.64] ;  /* 0x0000002406177981 */ /* 0x000164000c1e1100 */
.L_x_28167:
        /* <DEDUP_REMOVED lines=19> */
.L_x_28198:
[----:B------:R3:W5:Y:S01]  /*6b40*/  LDG.E.U8 R0, desc[UR36][R6.64] ;  /* 0x0000002406007981 */ /* 0x000762000c1e1100 */
[----:B------:R-:W-:Y:S05]  /*6b50*/  BRA `(.L_x_28200) ;  /* 0x0000000c00607947 */ /* 0x000fea0003800000 */
.L_x_28197:
        /* <DEDUP_REMOVED lines=8> */
.L_x_28202:
[----:B------:R0:W5:Y:S01]  /*6be0*/  LDG.E.U8 R0, desc[UR36][R6.64] ;  /* 0x0000002406007981 */ /* 0x000162000c1e1100 */
[----:B------:R-:W-:Y:S05]  /*6bf0*/  BRA `(.L_x_28200) ;  /* 0x0000000c00387947 */ /* 0x000fea0003800000 */
.L_x_28201:
[----:B------:R0:W5:Y:S01]  /*6c00*/  LDG.E.U16 R0, desc[UR36][R6.64] ;  /* 0x0000002406007981 */ /* 0x000162000c1e1500 */
[----:B------:R-:W-:Y:S05]  /*6c10*/  BRA `(.L_x_28200) ;  /* 0x0000000c00307947 */ /* 0x000fea0003800000 */
.L_x_28196:
        /* <DEDUP_REMOVED lines=10> */
.L_x_28204:
[----:B------:R-:W2:Y:S02]  /*6cc0*/  LDG.E.U16 R4, desc[UR36][R6.64] ;  /* 0x0000002406047981 */ /* 0x000ea4000c1e1500 */
[----:B--2---:R-:W-:-:S06]  /*6cd0*/  HADD2.F32 R4, -RZ, R4.H0_H0 ;  /* 0x20000004ff047230 */ /* 0x004fcc0000004100 */
[----:B------:R-:W0:Y:S02]  /*6ce0*/  F2I.S64.TRUNC R4, R4 ;  /* 0x0000000400047311 */ /* 0x000e24000020d900 */
[----:B0-----:R-:W-:Y:S01]  /*6cf0*/  PRMT R0, R4, 0x7610, R0 ;  /* 0x0000761004007816 */ /* 0x001fe20000000000 */
[----:B------:R-:W-:Y:S06]  /*6d00*/  BRA `(.L_x_28200) ;  /* 0x0000000800f47947 */ /* 0x000fec0003800000 */
.L_x_28203:
        /* <DEDUP_REMOVED lines=10> */
.L_x_28206:
[----:B------:R-:W2:Y:S02]  /*6db0*/  LDG.E.U16 R6, desc[UR36][R6.64] ;  /* 0x0000002406067981 */ /* 0x000ea4000c1e1500 */
[----:B--2---:R-:W-:-:S06]  /*6dc0*/  HADD2.F32 R4, -RZ, R6.H0_H0 ;  /* 0x20000006ff047230 */ /* 0x004fcc0000004100 */
[----:B------:R-:W0:Y:S02]  /*6dd0*/  F2I.S64.TRUNC R4, R4 ;  /* 0x0000000400047311 */ /* 0x000e24000020d900 */
[----:B0-----:R-:W-:Y:S01]  /*6de0*/  PRMT R0, R4, 0x7610, R0 ;  /* 0x0000761004007816 */ /* 0x001fe20000000000 */
[----:B------:R-:W-:Y:S06]  /*6df0*/  BRA `(.L_x_28200) ;  /* 0x0000000800b87947 */ /* 0x000fec0003800000 */
.L_x_28205:
[----:B------:R-:W2:Y:S02]  /*6e00*/  LDG.E.64 R4, desc[UR36][R6.64] ;  /* 0x0000002406047981 */ /* 0x000ea4000c1e1b00 */
[----:B--2---:R-:W0:Y:S02]  /*6e10*/  F2I.S64.F64.TRUNC R4, R4 ;  /* 0x0000000400047311 */ /* 0x004e24000030d900 */
[----:B0-----:R-:W-:Y:S01]  /*6e20*/  PRMT R0, R4, 0x7610, R0 ;  /* 0x0000761004007816 */ /* 0x001fe20000000000 */
[----:B------:R-:W-:Y:S06]  /*6e30*/  BRA `(.L_x_28200) ;  /* 0x0000000800a87947 */ /* 0x000fec0003800000 */
.L_x_28195:
        /* <DEDUP_REMOVED lines=12> */
.L_x_28209:
[----:B------:R-:W2:Y:S02]  /*6f00*/  LDG.E.64 R6, desc[UR36][R6.64] ;  /* 0x0000002406067981 */ /* 0x000ea4000c1e1b00 */
[----:B--2---:R-:W0:Y:S02]  /*6f10*/  F2I.S64.F64.TRUNC R4, R6 ;  /* 0x0000000600047311 */ /* 0x004e24000030d900 */
[----:B0-----:R-:W-:Y:S01]  /*6f20*/  PRMT R0, R4, 0x7610, R0 ;  /* 0x0000761004007816 */ /* 0x001fe20000000000 */
[----:B------:R-:W-:Y:S06]  /*6f30*/  BRA `(.L_x_28200) ;  /* 0x0000000800687947 */ /* 0x000fec0003800000 */
.L_x_28208:
        /* <DEDUP_REMOVED lines=27> */
.L_x_28211:
        /* <DEDUP_REMOVED lines=15> */
.L_x_28210:
[----:B------:R-:W2:Y:S02]  /*71e0*/  LDG.E.U16 R4, desc[UR36][R6.64] ;  /* 0x0000002406047981 */ /* 0x000ea4000c1e1500 */
[----:B--2---:R-:W-:-:S06]  /*71f0*/  IMAD.U32 R4, R4, 0x10000, RZ ;  /* 0x0001000004047824 */ /* 0x004fcc00078e00ff */
[----:B------:R-:W0:Y:S02]  /*7200*/  F2I.S64.TRUNC R4, R4 ;  /* 0x0000000400047311 */ /* 0x000e24000020d900 */
[----:B0-----:R-:W-:Y:S01]  /*7210*/  PRMT R0, R4, 0x7610, R0 ;  /* 0x0000761004007816 */ /* 0x001fe20000000000 */
[----:B------:R-:W-:Y:S06]  /*7220*/  BRA `(.L_x_28200) ;  /* 0x0000000400ac7947 */ /* 0x000fec0003800000 */
.L_x_28207:
        /* <DEDUP_REMOVED lines=10> */
.L_x_28214:
        /* <DEDUP_REMOVED lines=21> */
.L_x_28218:
[----:B------:R-:W-:Y:S05]  /*7420*/  BSYNC.RECONVERGENT B1 ;  /* 0x0000000000017941 */ /* 0x000fea0003800200 */
.L_x_28217:
[----:B------:R-:W-:Y:S01]  /*7430*/  IMAD.SHL.U32 R0, R0, 0x100000, RZ ;  /* 0x0010000000007824 */ /* 0x000fe200078e00ff */
[----:B------:R-:W-:-:S04]  /*7440*/  LEA R3, R3, 0x3b800000, 0x17 ;  /* 0x3b80000003037811 */ /* 0x000fc800078eb8ff */
[----:B------:R-:W-:-:S07]  /*7450*/  LOP3.LUT R4, R3, R0, R7, 0xfe, !PT ;  /* 0x0000000003047212 */ /* 0x000fce00078efe07 */
.L_x_28216:
[----:B------:R-:W-:Y:S05]  /*7460*/  BSYNC.RECONVERGENT B0 ;  /* 0x0000000000007941 */ /* 0x000fea0003800200 */
.L_x_28215:
[----:B------:R-:W0:Y:S02]  /*7470*/  F2I.S64.TRUNC R4, R4 ;  /* 0x0000000400047311 */ /* 0x000e24000020d900 */
[----:B0-----:R-:W-:Y:S01]  /*7480*/  PRMT R0, R4, 0x7610, R0 ;  /* 0x0000761004007816 */ /* 0x001fe20000000000 */
[----:B------:R-:W-:Y:S06]  /*7490*/  BRA `(.L_x_28200) ;  /* 0x0000000400107947 */ /* 0x000fec0003800000 */
.L_x_28213:
        /* <DEDUP_REMOVED lines=21> */
.L_x_28222:
[----:B------:R-:W-:Y:S05]  /*75f0*/  BSYNC.RECONVERGENT B1 ;  /* 0x0000000000017941 */ /* 0x000fea0003800200 */
.L_x_28221:
[----:B------:R-:W-:Y:S01]  /*7600*/  IMAD.SHL.U32 R0, R0, 0x200000, RZ ;  /* 0x0020000000007824 */ /* 0x000fe200078e00ff */
[----:B------:R-:W-:-:S04]  /*7610*/  LEA R3, R3, 0x37800000, 0x17 ;  /* 0x3780000003037811 */ /* 0x000fc800078eb8ff */
[----:B------:R-:W-:-:S07]  /*7620*/  LOP3.LUT R4, R3, R0, R7, 0xfe, !PT ;  /* 0x0000000003047212 */ /* 0x000fce00078efe07 */
.L_x_28220:
[----:B------:R-:W-:Y:S05]  /*7630*/  BSYNC.RECONVERGENT B0 ;  /* 0x0000000000007941 */ /* 0x000fea0003800200 */
.L_x_28219:
[----:B------:R-:W0:Y:S02]  /*7640*/  F2I.S64.TRUNC R4, R4 ;  /* 0x0000000400047311 */ /* 0x000e24000020d900 */
[----:B0-----:R-:W-:Y:S01]  /*7650*/  PRMT R0, R4, 0x7610, R0 ;  /* 0x0000761004007816 */ /* 0x001fe20000000000 */
[----:B------:R-:W-:Y:S06]  /*7660*/  BRA `(.L_x_28200) ;  /* 0x00000000009c7947 */ /* 0x000fec0003800000 */
.L_x_28212:
        /* <DEDUP_REMOVED lines=14> */
.L_x_28226:
[----:B------:R-:W-:Y:S05]  /*7750*/  BSYNC.RECONVERGENT B0 ;  /* 0x0000000000007941 */ /* 0x000fea0003800200 */
.L_x_28225:
[----:B------:R-:W0:Y:S02]  /*7760*/  F2I.S64.TRUNC R4, R4 ;  /* 0x0000000400047311 */ /* 0x000e24000020d900 */
[----:B0-----:R-:W-:Y:S01]  /*7770*/  PRMT R0, R4, 0x7610, R0 ;  /* 0x0000761004007816 */ /* 0x001fe20000000000 */
[----:B------:R-:W-:Y:S06]  /*7780*/  BRA `(.L_x_28200) ;  /* 0x0000000000547947 */ /* 0x000fec0003800000 */
.L_x_28199:
        /* <DEDUP_REMOVED lines=16> */
.L_x_28227:
[----:B------:R-:W-:Y:S01]  /*7890*/  PRMT R0, RZ, 0x7610, R0 ;  /* 0x00007610ff007816 */ /* 0x000fe20000000000 */
[----:B------:R-:W-:Y:S06]  /*78a0*/  BRA `(.L_x_28200) ;  /* 0x00000000000c7947 */ /* 0x000fec0003800000 */
.L_x_28224:
[----:B------:R1:W5:Y:S01]  /*78b0*/  LDG.E.U8 R0, desc[UR36][R6.64] ;  /* 0x0000002406007981 */ /* 0x000362000c1e1100 */
[----:B------:R-:W-:Y:S05]  /*78c0*/  BRA `(.L_x_28200) ;  /* 0x0000000000047947 */ /* 0x000fea0003800000 */
.L_x_28223:
[----:B------:R0:W5:Y:S02]  /*78d0*/  LDG.E.U8 R0, desc[UR36][R6.64] ;  /* 0x0000002406007981 */ /* 0x000164000c1e1100 */
.L_x_28200:
[----:B-----5:R-:W-:-:S13]  /*78e0*/  LOP3.LUT P0, RZ, R23, 0xff, R0, 0xc8, !PT ;  /* 0x000000ff17ff7812 */ /* 0x020fda000780c800 */
.L_x_28161:
[----:B------:R-:W-:Y:S05]  /*78f0*/  BSYNC.RECONVERGENT B6 ;  /* 0x0000000000067941 */ /* 0x000fea0003800200 */
.L_x_28160:
        /* <DEDUP_REMOVED lines=34> */
.L_x_28235:
[----:B------:R0:W-:Y:S01]  /*7b20*/  STG.E.U8 desc[UR36][R8.64], R11 ;  /* 0x0000000b08007986 */ /* 0x0001e2000c101124 */
[----:B------:R-:W-:Y:S05]  /*7b30*/  BRA `(.L_x_28237) ;  /* 0x0000000c00087947 */ /* 0x000fea0003800000 */
.L_x_28234:
        /* <DEDUP_REMOVED lines=10> */
.L_x_28239:
[----:B------:R0:W-:Y:S01]  /*7be0*/  STG.E desc[UR36][R8.64], R11 ;  /* 0x0000000b08007986 */ /* 0x0001e2000c101924 */
[----:B------:R-:W-:Y:S05]  /*7bf0*/  BRA `(.L_x_28237) ;  /* 0x0000000800d87947 */ /* 0x000fea0003800000 */
.L_x_28238:
[----:B------:R0:W-:Y:S01]  /*7c00*/  STG.E.U16 desc[UR36][R8.64], R11 ;  /* 0x0000000b08007986 */ /* 0x0001e2000c101524 */
[----:B------:R-:W-:Y:S05]  /*7c10*/  BRA `(.L_x_28237) ;  /* 0x0000000800d07947 */ /* 0x000fea0003800000 */
.L_x_28233:
        /* <DEDUP_REMOVED lines=9> */
.L_x_28241:
[----:B------:R-:W0:Y:S02]  /*7cb0*/  I2F.S16 R0, R11 ;  /* 0x0000000b00007306 */ /* 0x000e240000101400 */
[----:B0-----:R-:W-:-:S05]  /*7cc0*/  F2FP.F16.F32.PACK_AB R0, RZ, R0 ;  /* 0x00000000ff00723e */ /* 0x001fca00000000ff */
[----:B------:R0:W-:Y:S01]  /*7cd0*/  STG.E.U16 desc[UR36][R8.64], R0 ;  /* 0x0000000008007986 */ /* 0x0001e2000c101524 */
[----:B------:R-:W-:Y:S05]  /*7ce0*/  BRA `(.L_x_28237) ;  /* 0x00000008009c7947 */ /* 0x000fea0003800000 */
.L_x_28240:
        /* <DEDUP_REMOVED lines=10> */
.L_x_28243:
[----:B------:R-:W0:Y:S02]  /*7d90*/  I2F.S16 R11, R11 ;  /* 0x0000000b000b7306 */ /* 0x000e240000101400 */
[----:B0-----:R-:W-:-:S04]  /*7da0*/  F2FP.F16.F32.PACK_AB R3, RZ, R11 ;  /* 0x0000000bff03723e */ /* 0x001fc800000000ff */
[----:B------:R-:W-:-:S05]  /*7db0*/  PRMT R3, R3, 0x5410, RZ ;  /* 0x0000541003037816 */ /* 0x000fca00000000ff */
[----:B------:R0:W-:Y:S01]  /*7dc0*/  STG.E desc[UR36][R8.64], R3 ;  /* 0x0000000308007986 */ /* 0x0001e2000c101924 */
[----:B------:R-:W-:Y:S05]  /*7dd0*/  BRA `(.L_x_28237) ;  /* 0x0000000800607947 */ /* 0x000fea0003800000 */
.L_x_28242:
[----:B------:R-:W0:Y:S02]  /*7de0*/  I2F.F64.S16 R4, R11 ;  /* 0x0000000b00047312 */ /* 0x000e240000101c00 */
[----:B0-----:R0:W-:Y:S01]  /*7df0*/  STG.E.64 desc[UR36][R8.64], R4 ;  /* 0x0000000408007986 */ /* 0x0011e2000c101b24 */
[----:B------:R-:W-:Y:S05]  /*7e00*/  BRA `(.L_x_28237) ;  /* 0x0000000800547947 */ /* 0x000fea0003800000 */
.L_x_28232:
        /* <DEDUP_REMOVED lines=10> */
.L_x_28246:
[----:B--234-:R-:W-:Y:S01]  /*7eb0*/  CS2R R6, SRZ ;  /* 0x0000000000067805 */ /* 0x01cfe2000001ff00 */
[----:B------:R-:W0:Y:S04]  /*7ec0*/  I2F.F64.S16 R4, R11 ;  /* 0x0000000b00047312 */ /* 0x000e280000101c00 */
[----:B0-----:R0:W-:Y:S01]  /*7ed0*/  STG.E.128 desc[UR36][R8.64], R4 ;  /* 0x0000000408007986 */ /* 0x0011e2000c101d24 */
[----:B------:R-:W-:Y:S05]  /*7ee0*/  BRA `(.L_x_28237) ;  /* 0x00000008001c7947 */ /* 0x000fea0003800000 */
.L_x_28245:
        /* <DEDUP_REMOVED lines=17> */
.L_x_28250:
[----:B------:R-:W-:Y:S05]  /*8000*/  BSYNC.RECONVERGENT B0 ;  /* 0x0000000000007941 */ /* 0x000fea0003800200 */
.L_x_28249:
[----:B------:R0:W-:Y:S01]  /*8010*/  STG.E.U8 desc[UR36][R8.64], R3 ;  /* 0x0000000308007986 */ /* 0x0001e2000c101124 */
[----:B------:R-:W-:Y:S05]  /*8020*/  BRA `(.L_x_28237) ;  /* 0x0000000400cc7947 */ /* 0x000fea0003800000 */
.L_x_28248:
        /* <DEDUP_REMOVED lines=16> */
.L_x_28247:
[----:B------:R-:W0:Y:S02]  /*8130*/  I2F.S16 R0, R11 ;  /* 0x0000000b00007306 */ /* 0x000e240000101400 */
[----:B0-----:R-:W-:-:S05]  /*8140*/  F2FP.BF16.F32.PACK_AB R0, RZ, R0 ;  /* 0x00000000ff00723e */ /* 0x001fca00000010ff */
[----:B------:R0:W-:Y:S01]  /*8150*/  STG.E.U16 desc[UR36][R8.64], R0 ;  /* 0x0000000008007986 */ /* 0x0001e2000c101524 */
[----:B------:R-:W-:Y:S05]  /*8160*/  BRA `(.L_x_28237) ;  /* 0x00000004007c7947 */ /* 0x000fea0003800000 */
.L_x_28244:
        /* <DEDUP_REMOVED lines=10> */
.L_x_28253:
        /* <DEDUP_REMOVED lines=12> */
.L_x_28256:
[----:B------:R-:W-:-:S04]  /*82d0*/  SHF.R.U32.HI R0, RZ, 0x14, R11 ;  /* 0x00000014ff007819 */ /* 0x000fc8000001160b */
[----:B------:R-:W-:-:S04]  /*82e0*/  LOP3.LUT R0, R0, 0x1, RZ, 0xc0, !PT ;  /* 0x0000000100007812 */ /* 0x000fc800078ec0ff */
[----:B------:R-:W-:-:S04]  /*82f0*/  IADD3 R0, PT, PT, R11, 0x487ffff, R0 ;  /* 0x0487ffff0b007810 */ /* 0x000fc80007ffe000 */
[----:B------:R-:W-:-:S04]  /*8300*/  SHF.R.U32.HI R0, RZ, 0x14, R0 ;  /* 0x00000014ff007819 */ /* 0x000fc80000011600 */
[----:B------:R-:W-:-:S07]  /*8310*/  LOP3.LUT R0, R0, 0xff, RZ, 0xc0, !PT ;  /* 0x000000ff00007812 */ /* 0x000fce00078ec0ff */
.L_x_28257:
[----:B------:R-:W-:-:S07]  /*8320*/  PRMT R4, R0, 0x7610, R4 ;  /* 0x0000761000047816 */ /* 0x000fce0000000004 */
.L_x_28255:
[----:B------:R-:W-:Y:S05]  /*8330*/  BSYNC.RECONVERGENT B0 ;  /* 0x0000000000007941 */ /* 0x000fea0003800200 */
.L_x_28254:
[----:B------:R0:W-:Y:S01]  /*8340*/  STG.E.U8 desc[UR36][R8.64], R4 ;  /* 0x0000000408007986 */ /* 0x0001e2000c101124 */
[----:B------:R-:W-:Y:S05]  /*8350*/  BRA `(.L_x_28237) ;  /* 0x0000000400007947 */ /* 0x000fea0003800000 */
.L_x_28252:
        /* <DEDUP_REMOVED lines=12> */
.L_x_28260:
[----:B------:R-:W-:-:S04]  /*8420*/  SHF.R.U32.HI R0, RZ, 0x15, R11 ;  /* 0x00000015ff007819 */ /* 0x000fc8000001160b */
[----:B------:R-:W-:-:S04]  /*8430*/  LOP3.LUT R0, R0, 0x1, RZ, 0xc0, !PT ;  /* 0x0000000100007812 */ /* 0x000fc800078ec0ff */
[----:B------:R-:W-:-:S04]  /*8440*/  IADD3 R0, PT, PT, R11, 0x88fffff, R0 ;  /* 0x088fffff0b007810 */ /* 0x000fc80007ffe000 */
[----:B------:R-:W-:-:S04]  /*8450*/  SHF.R.U32.HI R0, RZ, 0x15, R0 ;  /* 0x00000015ff007819 */ /* 0x000fc80000011600 */
[----:B------:R-:W-:-:S07]  /*8460*/  LOP3.LUT R0, R0, 0xff, RZ, 0xc0, !PT ;  /* 0x000000ff00007812 */ /* 0x000fce00078ec0ff */
.L_x_28261:
[----:B------:R-:W-:-:S07]  /*8470*/  PRMT R4, R0, 0x7610, R4 ;  /* 0x0000761000047816 */ /* 0x000fce0000000004 */
.L_x_28259:
[----:B------:R-:W-:Y:S05]  /*8480*/  BSYNC.RECONVERGENT B0 ;  /* 0x0000000000007941 */ /* 0x000fea0003800200 */
.L_x_28258:
[----:B------:R0:W-:Y:S01]  /*8490*/  STG.E.U8 desc[UR36][R8.64], R4 ;  /* 0x0000000408007986 */ /* 0x0001e2000c101124 */
[----:B------:R-:W-:Y:S05]  /*84a0*/  BRA `(.L_x_28237) ;  /* 0x0000000000ac7947 */ /* 0x000fea0003800000 */
.L_x_28251:
[----:B------:R-:W-:-:S13]  /*84b0*/  ISETP.NE.AND P0, PT, R0, 0x1c, PT ;  /* 0x0000001c0000780c */ /* 0x000fda0003f05270 */
[----:B------:R-:W-:Y:S05]  /*84c0*/  @!P0 BRA `(.L_x_28262) ;  /* 0x0000000000a08947 */ /* 0x000fea0003800000 */
[----:B------:R-:W-:-:S13]  /*84d0*/  ISETP.NE.AND P0, PT, R0, 0x1d, PT ;  /* 0x0000001d0000780c */ /* 0x000fda0003f05270 */
[----:B------:R-:W-:Y:S05]  /*84e0*/  @!P0 BRA `(.L_x_28263) ;  /* 0x0000000000888947 */ /* 0x000fea0003800000 */
[----:B------:R-:W-:-:S13]  /*84f0*/  ISETP.NE.AND P0, PT, R0, 0x2c, PT ;  /* 0x0000002c0000780c */ /* 0x000fda0003f05270 */
[----:B------:R-:W-:Y:S05]  /*8500*/  @!P0 BRA `(.L_x_28264) ;  /* 0x0000000000448947 */ /* 0x000fea0003800000 */
.L_x_28236:
        /* <DEDUP_REMOVED lines=16> */
.L_x_28265:
[----:B------:R-:W-:Y:S05]  /*8610*/  BRA `(.L_x_28237) ;  /* 0x0000000000507947 */ /* 0x000fea0003800000 */
.L_x_28264:
        /* <DEDUP_REMOVED lines=15> */
.L_x_28263:
[----:B------:R-:W-:Y:S02]  /*8710*/  IMAD.MOV.U32 R4, RZ, RZ, R11 ;  /* 0x000000ffff047224 */ /* 0x000fe400078e000b */
[----:B------:R-:W-:-:S05]  /*8720*/  IMAD.MOV.U32 R5, RZ, RZ, RZ ;  /* 0x000000ffff057224 */ /* 0x000fca00078e00ff */
[----:B------:R1:W-:Y:S01]  /*8730*/  STG.E.64 desc[UR36][R8.64], R4 ;  /* 0x0000000408007986 */ /* 0x0003e2000c101b24 */
[----:B------:R-:W-:Y:S05]  /*8740*/  BRA `(.L_x_28237) ;  /* 0x0000000000047947 */ /* 0x000fea0003800000 */
.L_x_28262:
[----:B------:R0:W-:Y:S02]  /*8750*/  STG.E desc[UR36][R8.64], R11 ;  /* 0x0000000b08007986 */ /* 0x0001e4000c101924 */
.L_x_28237:
[----:B------:R-:W-:Y:S05]  /*8760*/  BSYNC.RECONVERGENT B6 ;  /* 0x0000000000067941 */ /* 0x000fea0003800200 */
.L_x_28231:
        /* <DEDUP_REMOVED lines=24> */
.L_x_28271:
[----:B------:R0:W-:Y:S01]  /*88f0*/  STG.E.U8 desc[UR36][R8.64], R26 ;  /* 0x0000001a08007986 */ /* 0x0001e2000c101124 */
[----:B------:R-:W-:Y:S05]  /*8900*/  BRA `(.L_x_28273) ;  /* 0x0000000800fc7947 */ /* 0x000fea0003800000 */
.L_x_28270:
        /* <DEDUP_REMOVED lines=9> */
.L_x_28275:
[----:B------:R0:W-:Y:S01]  /*89a0*/  STG.E desc[UR36][R8.64], R26 ;  /* 0x0000001a08007986 */ /* 0x0001e2000c101924 */
[----:B------:R-:W-:Y:S05]  /*89b0*/  BRA `(.L_x_28273) ;  /* 0x0000000800d07947 */ /* 0x000fea0003800000 */
.L_x_28274:
[----:B------:R0:W-:Y:S01]  /*89c0*/  STG.E.U16 desc[UR36][R8.64], R26 ;  /* 0x0000001a08007986 */ /* 0x0001e2000c101524 */
[----:B------:R-:W-:Y:S05]  /*89d0*/  BRA `(.L_x_28273) ;  /* 0x0000000800c87947 */ /* 0x000fea0003800000 */
.L_x_28269:
        /* <DEDUP_REMOVED lines=9> */
.L_x_28277:
[----:B------:R-:W0:Y:S02]  /*8a70*/  I2F.S16 R0, R26 ;  /* 0x0000001a00007306 */ /* 0x000e240000101400 */
[----:B0-----:R-:W-:-:S05]  /*8a80*/  F2FP.F16.F32.PACK_AB R0, RZ, R0 ;  /* 0x00000000ff00723e */ /* 0x001fca00000000ff */
[----:B------:R0:W-:Y:S01]  /*8a90*/  STG.E.U16 desc[UR36][R8.64], R0 ;  /* 0x0000000008007986 */ /* 0x0001e2000c101524 */
[----:B------:R-:W-:Y:S05]  /*8aa0*/  BRA `(.L_x_28273) ;  /* 0x0000000800947947 */ /* 0x000fea0003800000 */
.L_x_28276:
        /* <DEDUP_REMOVED lines=10> */
.L_x_28279:
[----:B------:R-:W0:Y:S02]  /*8b50*/  I2F.S16 R26, R26 ;  /* 0x0000001a001a7306 */ /* 0x000e240000101400 */
[----:B0-----:R-:W-:-:S04]  /*8b60*/  F2FP.F16.F32.PACK_AB R3, RZ, R26 ;  /* 0x0000001aff03723e */ /* 0x001fc800000000ff */
[----:B------:R-:W-:-:S05]  /*8b70*/  PRMT R3, R3, 0x5410, RZ ;  /* 0x0000541003037816 */ /* 0x000fca00000000ff */
[----:B------:R0:W-:Y:S01]  /*8b80*/  STG.E desc[UR36][R8.64], R3 ;  /* 0x0000000308007986 */ /* 0x0001e2000c101924 */
[----:B------:R-:W-:Y:S05]  /*8b90*/  BRA `(.L_x_28273) ;  /* 0x0000000800587947 */ /* 0x000fea0003800000 */
.L_x_28278:
[----:B------:R-:W0:Y:S02]  /*8ba0*/  I2F.F64.S16 R26, R26 ;  /* 0x0000001a001a7312 */ /* 0x000e240000101c00 */
[----:B0-----:R0:W-:Y:S01]  /*8bb0*/  STG.E.64 desc[UR36][R8.64], R26 ;  /* 0x0000001a08007986 */ /* 0x0011e2000c101b24 */
[----:B------:R-:W-:Y:S05]  /*8bc0*/  BRA `(.L_x_28273) ;  /* 0x00000008004c7947 */ /* 0x000fea0003800000 */
.L_x_28268:
        /* <DEDUP_REMOVED lines=12> */
.L_x_28283:
        /* <DEDUP_REMOVED lines=16> */
.L_x_28286:
[----:B------:R-:W-:-:S07]  /*8d90*/  PRMT R4, R0, 0x7610, R4 ;  /* 0x0000761000047816 */ /* 0x000fce0000000004 */
.L_x_28285:
[----:B------:R-:W-:Y:S05]  /*8da0*/  BSYNC.RECONVERGENT B0 ;  /* 0x0000000000007941 */ /* 0x000fea0003800200 */
.L_x_28284:
[----:B------:R0:W-:Y:S01]  /*8db0*/  STG.E.U8 desc[UR36][R8.64], R4 ;  /* 0x0000000408007986 */ /* 0x0001e2000c101124 */
[----:B------:R-:W-:Y:S05]  /*8dc0*/  BRA `(.L_x_28273) ;  /* 0x0000000400cc7947 */ /* 0x000fea0003800000 */
.L_x_28282:
        /* <DEDUP_REMOVED lines=16> */
.L_x_28289:
[----:B------:R-:W-:-:S07]  /*8ed0*/  PRMT R4, R0, 0x7610, R4 ;  /* 0x0000761000047816 */ /* 0x000fce0000000004 */
.L_x_28288:
[----:B------:R-:W-:Y:S05]  /*8ee0*/  BSYNC.RECONVERGENT B0 ;  /* 0x0000000000007941 */ /* 0x000fea0003800200 */
.L_x_28287:
[----:B------:R0:W-:Y:S01]  /*8ef0*/  STG.E.U8 desc[UR36][R8.64], R4 ;  /* 0x0000000408007986 */ /* 0x0001e2000c101124 */
[----:B------:R-:W-:Y:S05]  /*8f00*/  BRA `(.L_x_28273) ;  /* 0x00000004007c7947 */ /* 0x000fea0003800000 */
.L_x_28281:
        /* <DEDUP_REMOVED lines=21> */
.L_x_28291:
[----:B------:R-:W-:-:S05]  /*9060*/  IMAD.MOV.U32 R27, RZ, RZ, RZ ;  /* 0x000000ffff1b7224 */ /* 0x000fca00078e00ff */
[----:B------:R0:W-:Y:S01]  /*9070*/  STG.E.64 desc[UR36][R8.64], R26 ;  /* 0x0000001a08007986 */ /* 0x0001e2000c101b24 */
[----:B------:R-:W-:Y:S05]  /*9080*/  BRA `(.L_x_28273) ;  /* 0x00000004001c7947 */ /* 0x000fea0003800000 */
.L_x_28290:
[----:B------:R0:W-:Y:S01]  /*9090*/  STG.E desc[UR36][R8.64], R26 ;  /* 0x0000001a08007986 */ /* 0x0001e2000c101924 */
[----:B------:R-:W-:Y:S05]  /*90a0*/  BRA `(.L_x_28273) ;  /* 0x0000000400147947 */ /* 0x000fea0003800000 */
.L_x_28280:
        /* <DEDUP_REMOVED lines=8> */
.L_x_28293:
[----:B--234-:R-:W-:Y:S01]  /*9130*/  CS2R R6, SRZ ;  /* 0x0000000000067805 */ /* 0x01cfe2000001ff00 */
[----:B------:R-:W0:Y:S04]  /*9140*/  I2F.F64.S16 R4, R26 ;  /* 0x0000001a00047312 */ /* 0x000e280000101c00 */
[----:B0-----:R0:W-:Y:S01]  /*9150*/  STG.E.128 desc[UR36][R8.64], R4 ;  /* 0x0000000408007986 */ /* 0x0011e2000c101d24 */
[----:B------:R-:W-:Y:S05]  /*9160*/  BRA `(.L_x_28273) ;  /* 0x0000000000e47947 */ /* 0x000fea0003800000 */
.L_x_28292:
[----:B------:R-:W-:-:S13]  /*9170*/  ISETP.NE.AND P0, PT, R0, 0xf, PT ;  /* 0x0000000f0000780c */ /* 0x000fda0003f05270 */
[----:B------:R-:W-:Y:S05]  /*9180*/  @!P0 BRA `(.L_x_28294) ;  /* 0x0000000000d08947 */ /* 0x000fea0003800000 */
[----:B------:R-:W-:-:S13]  /*9190*/  ISETP.NE.AND P0, PT, R0, 0x17, PT ;  /* 0x000000170000780c */ /* 0x000fda0003f05270 */
[----:B------:R-:W-:Y:S05]  /*91a0*/  @!P0 BRA `(.L_x_28295) ;  /* 0x0000000000848947 */ /* 0x000fea0003800000 */
[----:B------:R-:W-:-:S13]  /*91b0*/  ISETP.NE.AND P0, PT, R0, 0x18, PT ;  /* 0x000000180000780c */ /* 0x000fda0003f05270 */
[----:B------:R-:W-:Y:S05]  /*91c0*/  @!P0 BRA `(.L_x_28296) ;  /* 0x0000000000448947 */ /* 0x000fea0003800000 */
.L_x_28272:
        /* <DEDUP_REMOVED lines=16> */
.L_x_28297:
[----:B------:R-:W-:Y:S05]  /*92d0*/  BRA `(.L_x_28273) ;  /* 0x0000000000887947 */ /* 0x000fea0003800000 */
.L_x_28296:
        /* <DEDUP_REMOVED lines=11> */
.L_x_28299:
[----:B------:R-:W-:Y:S05]  /*9390*/  BSYNC.RECONVERGENT B0 ;  /* 0x0000000000007941 */ /* 0x000fea0003800200 */
.L_x_28298:
[----:B------:R0:W-:Y:S01]  /*93a0*/  STG.E.U8 desc[UR36][R8.64], R3 ;  /* 0x0000000308007986 */ /* 0x0001e2000c101124 */
[----:B------:R-:W-:Y:S05]  /*93b0*/  BRA `(.L_x_28273) ;  /* 0x0000000000507947 */ /* 0x000fea0003800000 */
.L_x_28295:
        /* <DEDUP_REMOVED lines=12> */
.L_x_28300:
[----:B------:R-:W-:Y:S01]  /*9480*/  IMAD.MOV.U32 R3, RZ, RZ, 0x7f ;  /* 0x0000007fff037424 */ /* 0x000fe200078e00ff */
[----:B------:R-:W-:-:S04]  /*9490*/  ISETP.GT.U32.AND P0, PT, R5, 0x7f800000, PT ;  /* 0x7f8000000500780c */ /* 0x000fc80003f04070 */
[----:B------:R-:W-:-:S05]  /*94a0*/  SEL R3, R3, 0x7c, P0 ;  /* 0x0000007c03037807 */ /* 0x000fca0000000000 */
[----:B------:R0:W-:Y:S01]  /*94b0*/  STG.E.U8 desc[UR36][R8.64], R3 ;  /* 0x0000000308007986 */ /* 0x0001e2000c101124 */
[----:B------:R-:W-:Y:S05]  /*94c0*/  BRA `(.L_x_28273) ;  /* 0x00000000000c7947 */ /* 0x000fea0003800000 */
.L_x_28294:
[----:B------:R-:W0:Y:S02]  /*94d0*/  I2F.S16 R0, R26 ;  /* 0x0000001a00007306 */ /* 0x000e240000101400 */
[----:B0-----:R-:W-:-:S05]  /*94e0*/  F2FP.BF16.F32.PACK_AB R0, RZ, R0 ;  /* 0x00000000ff00723e */ /* 0x001fca00000010ff */
[----:B------:R0:W-:Y:S02]  /*94f0*/  STG.E.U16 desc[UR36][R8.64], R0 ;  /* 0x0000000008007986 */ /* 0x0001e4000c101524 */
.L_x_28273:
[----:B------:R-:W-:Y:S05]  /*9500*/  BSYNC.RECONVERGENT B6 ;  /* 0x0000000000067941 */ /* 0x000fea0003800200 */
.L_x_28267:
[----:B------:R-:W-:-:S07]  /*9510*/  VIADD R17, R17, 0x80 ;  /* 0x0000008011117836 */ /* 0x000fce0000000000 */
.L_x_28230:
[----:B------:R-:W-:-:S13]  /*9520*/  ISETP.GE.AND P0, PT, R17, R16, PT ;  /* 0x000000101100720c */ /* 0x000fda0003f06270 */
[----:B------:R-:W-:Y:S05]  /*9530*/  @P0 BREAK.RELIABLE B7 ;  /* 0x0000000000070942 */ /* 0x000fea0003800100 */
[----:B------:R-:W-:Y:S05]  /*9540*/  @P0 BRA `(.L_x_28266) ;  /* 0x0000000c00640947 */ /* 0x000fea0003800000 */
[----:B------:R-:W-:Y:S05]  /*9550*/  BSYNC.RELIABLE B7 ;  /* 0x0000000000077941 */ /* 0x000fea0003800100 */
.L_x_28229:
        /* <DEDUP_REMOVED lines=21> */
.L_x_28305:
[----:B------:R0:W-:Y:S01]  /*96b0*/  STG.E.U8 desc[UR36][R8.64], R24 ;  /* 0x0000001808007986 */ /* 0x0001e2000c101124 */
[----:B------:R-:W-:Y:S05]  /*96c0*/  BRA `(.L_x_28307) ;  /* 0x0000000800fc7947 */ /* 0x000fea0003800000 */
.L_x_28304:
        /* <DEDUP_REMOVED lines=9> */
.L_x_28309:
[----:B------:R0:W-:Y:S01]  /*9760*/  STG.E desc[UR36][R8.64], R24 ;  /* 0x0000001808007986 */ /* 0x0001e2000c101924 */
[----:B------:R-:W-:Y:S05]  /*9770*/  BRA `(.L_x_28307) ;  /* 0x0000000800d07947 */ /* 0x000fea0003800000 */
.L_x_28308:
[----:B------:R0:W-:Y:S01]  /*9780*/  STG.E.U16 desc[UR36][R8.64], R24 ;  /* 0x0000001808007986 */ /* 0x0001e2000c101524 */
[----:B------:R-:W-:Y:S05]  /*9790*/  BRA `(.L_x_28307) ;  /* 0x0000000800c87947 */ /* 0x000fea0003800000 */
.L_x_28303:
        /* <DEDUP_REMOVED lines=9> */
.L_x_28311:
[----:B------:R-:W0:Y:S02]  /*9830*/  I2F.S16 R0, R24 ;  /* 0x0000001800007306 */ /* 0x000e240000101400 */
[----:B0-----:R-:W-:-:S05]  /*9840*/  F2FP.F16.F32.PACK_AB R0, RZ, R0 ;  /* 0x00000000ff00723e */ /* 0x001fca00000000ff */
[----:B------:R0:W-:Y:S01]  /*9850*/  STG.E.U16 desc[UR36][R8.64], R0 ;  /* 0x0000000008007986 */ /* 0x0001e2000c101524 */
[----:B------:R-:W-:Y:S05]  /*9860*/  BRA `(.L_x_28307) ;  /* 0x0000000800947947 */ /* 0x000fea0003800000 */
.L_x_28310:
        /* <DEDUP_REMOVED lines=10> */
.L_x_28313:
[----:B------:R-:W0:Y:S02]  /*9910*/  I2F.S16 R24, R24 ;  /* 0x0000001800187306 */ /* 0x000e240000101400 */
[----:B0-----:R-:W-:-:S04]  /*9920*/  F2FP.F16.F32.PACK_AB R3, RZ, R24 ;  /* 0x00000018ff03723e */ /* 0x001fc800000000ff */
[----:B------:R-:W-:-:S05]  /*9930*/  PRMT R3, R3, 0x5410, RZ ;  /* 0x0000541003037816 */ /* 0x000fca00000000ff */
[----:B------:R0:W-:Y:S01]  /*9940*/  STG.E desc[UR36][R8.64], R3 ;  /* 0x0000000308007986 */ /* 0x0001e2000c101924 */
[----:B------:R-:W-:Y:S05]  /*9950*/  BRA `(.L_x_28307) ;  /* 0x0000000800587947 */ /* 0x000fea0003800000 */
.L_x_28312:
[----:B------:R-:W0:Y:S02]  /*9960*/  I2F.F64.S16 R24, R24 ;  /* 0x0000001800187312 */ /* 0x000e240000101c00 */
[----:B0-----:R0:W-:Y:S01]  /*9970*/  STG.E.64 desc[UR36][R8.64], R24 ;  /* 0x0000001808007986 */ /* 0x0011e2000c101b24 */
[----:B------:R-:W-:Y:S05]  /*9980*/  BRA `(.L_x_28307) ;  /* 0x00000008004c7947 */ /* 0x000fea0003800000 */
.L_x_28302:
        /* <DEDUP_REMOVED lines=12> */
.L_x_28317:
        /* <DEDUP_REMOVED lines=16> */
.L_x_28320:
[----:B------:R-:W-:-:S07]  /*9b50*/  PRMT R4, R0, 0x7610, R4 ;  /* 0x0000761000047816 */ /* 0x000fce0000000004 */
.L_x_28319:
[----:B------:R-:W-:Y:S05]  /*9b60*/  BSYNC.RECONVERGENT B0 ;  /* 0x0000000000007941 */ /* 0x000fea0003800200 */
.L_x_28318:
[----:B------:R0:W-:Y:S01]  /*9b70*/  STG.E.U8 desc[UR36][R8.64], R4 ;  /* 0x0000000408007986 */ /* 0x0001e2000c101124 */
[----:B------:R-:W-:Y:S05]  /*9b80*/  BRA `(.L_x_28307) ;  /* 0x0000000400cc7947 */ /* 0x000fea0003800000 */
.L_x_28316:
        /* <DEDUP_REMOVED lines=16> */
.L_x_28323:
[----:B------:R-:W-:-:S07]  /*9c90*/  PRMT R4, R0, 0x7610, R4 ;  /* 0x0000761000047816 */ /* 0x000fce0000000004 */
.L_x_28322:
[----:B------:R-:W-:Y:S05]  /*9ca0*/  BSYNC.RECONVERGENT B0 ;  /* 0x0000000000007941 */ /* 0x000fea0003800200 */
.L_x_28321:
[----:B------:R0:W-:Y:S01]  /*9cb0*/  STG.E.U8 desc[UR36][R8.64], R4 ;  /* 0x0000000408007986 */ /* 0x0001e2000c101124 */
[----:B------:R-:W-:Y:S05]  /*9cc0*/  BRA `(.L_x_28307) ;  /* 0x00000004007c7947 */ /* 0x000fea0003800000 */
.L_x_28315:
        /* <DEDUP_REMOVED lines=21> */
.L_x_28325:
[----:B------:R-:W-:-:S05]  /*9e20*/  IMAD.MOV.U32 R25, RZ, RZ, RZ ;  /* 0x000000ffff197224 */ /* 0x000fca00078e00ff */
[----:B------:R0:W-:Y:S01]  /*9e30*/  STG.E.64 desc[UR36][R8.64], R24 ;  /* 0x0000001808007986 */ /* 0x0001e2000c101b24 */
[----:B------:R-:W-:Y:S05]  /*9e40*/  BRA `(.L_x_28307) ;  /* 0x00000004001c7947 */ /* 0x000fea0003800000 */
.L_x_28324:
[----:B------:R0:W-:Y:S01]  /*9e50*/  STG.E desc[UR36][R8.64], R24 ;  /* 0x0000001808007986 */ /* 0x0001e2000c101924 */
[----:B------:R-:W-:Y:S05]  /*9e60*/  BRA `(.L_x_28307) ;  /* 0x0000000400147947 */ /* 0x000fea0003800000 */
.L_x_28314:
        /* <DEDUP_REMOVED lines=8> */
.L_x_28327:
[----:B--234-:R-:W-:Y:S01]  /*9ef0*/  CS2R R6, SRZ ;  /* 0x0000000000067805 */ /* 0x01cfe2000001ff00 */
[----:B------:R-:W0:Y:S04]  /*9f00*/  I2F.F64.S16 R4, R24 ;  /* 0x0000001800047312 */ /* 0x000e280000101c00 */
[----:B0-----:R0:W-:Y:S01]  /*9f10*/  STG.E.128 desc[UR36][R8.64], R4 ;  /* 0x0000000408007986 */ /* 0x0011e2000c101d24 */
[----:B------:R-:W-:Y:S05]  /*9f20*/  BRA `(.L_x_28307) ;  /* 0x0000000000e47947 */ /* 0x000fea0003800000 */
.L_x_28326:
[----:B------:R-:W-:-:S13]  /*9f30*/  ISETP.NE.AND P0, PT, R0, 0xf, PT ;  /* 0x0000000f0000780c */ /* 0x000fda0003f05270 */
[----:B------:R-:W-:Y:S05]  /*9f40*/  @!P0 BRA `(.L_x_28328) ;  /* 0x0000000000d08947 */ /* 0x000fea0003800000 */
[----:B------:R-:W-:-:S13]  /*9f50*/  ISETP.NE.AND P0, PT, R0, 0x17, PT ;  /* 0x000000170000780c */ /* 0x000fda0003f05270 */
[----:B------:R-:W-:Y:S05]  /*9f60*/  @!P0 BRA `(.L_x_28329) ;  /* 0x0000000000848947 */ /* 0x000fea0003800000 */
[----:B------:R-:W-:-:S13]  /*9f70*/  ISETP.NE.AND P0, PT, R0, 0x18, PT ;  /* 0x000000180000780c */ /* 0x000fda0003f05270 */
[----:B------:R-:W-:Y:S05]  /*9f80*/  @!P0 BRA `(.L_x_28330) ;  /* 0x0000000000448947 */ /* 0x000fea0003800000 */
.L_x_28306:
        /* <DEDUP_REMOVED lines=16> */
.L_x_28331:
[----:B------:R-:W-:Y:S05]  /*a090*/  BRA `(.L_x_28307) ;  /* 0x0000000000887947 */ /* 0x000fea0003800000 */
.L_x_28330:
        /* <DEDUP_REMOVED lines=11> */
.L_x_28333:
[----:B------:R-:W-:Y:S05]  /*a150*/  BSYNC.RECONVERGENT B0 ;  /* 0x0000000000007941 */ /* 0x000fea0003800200 */
.L_x_28332:
[----:B------:R0:W-:Y:S01]  /*a160*/  STG.E.U8 desc[UR36][R8.64], R3 ;  /* 0x0000000308007986 */ /* 0x0001e2000c101124 */
[----:B------:R-:W-:Y:S05]  /*a170*/  BRA `(.L_x_28307) ;  /* 0x0000000000507947 */ /* 0x000fea0003800000 */
.L_x_28329:
        /* <DEDUP_REMOVED lines=12> */
.L_x_28334:
[----:B------:R-:W-:Y:S01]  /*a240*/  IMAD.MOV.U32 R3, RZ, RZ, 0x7f ;  /* 0x0000007fff037424 */ /* 0x000fe200078e00ff */
[----:B------:R-:W-:-:S04]  /*a250*/  ISETP.GT.U32.AND P0, PT, R5, 0x7f800000, PT ;  /* 0x7f8000000500780c */ /* 0x000fc80003f04070 */
[----:B------:R-:W-:-:S05]  /*a260*/  SEL R3, R3, 0x7c, P0 ;  /* 0x0000007c03037807 */ /* 0x000fca0000000000 */
[----:B------:R0:W-:Y:S01]  /*a270*/  STG.E.U8 desc[UR36][R8.64], R3 ;  /* 0x0000000308007986 */ /* 0x0001e2000c101124 */
[----:B------:R-:W-:Y:S05]  /*a280*/  BRA `(.L_x_28307) ;  /* 0x00000000000c7947 */ /* 0x000fea0003800000 */
.L_x_28328:
[----:B------:R-:W0:Y:S02]  /*a290*/  I2F.S16 R0, R24 ;  /* 0x0000001800007306 */ /* 0x000e240000101400 */
[----:B0-----:R-:W-:-:S05]  /*a2a0*/  F2FP.BF16.F32.PACK_AB R0, RZ, R0 ;  /* 0x00000000ff00723e */ /* 0x001fca00000010ff */
[----:B------:R0:W-:Y:S02]  /*a2b0*/  STG.E.U16 desc[UR36][R8.64], R0 ;  /* 0x0000000008007986 */ /* 0x0001e4000c101524 */
.L_x_28307:
[----:B------:R-:W-:Y:S05]  /*a2c0*/  BSYNC.RECONVERGENT B6 ;  /* 0x0000000000067941 */ /* 0x000fea0003800200 */
.L_x_28301:
[----:B------:R-:W-:-:S07]  /*a2d0*/  VIADD R17, R17, 0x80 ;  /* 0x0000008011117836 */ /* 0x000fce0000000000 */
.L_x_28266:
[----:B------:R-:W-:Y:S05]  /*a2e0*/  BSYNC.RECONVERGENT B8 ;  /* 0x0000000000087941 */ /* 0x000fea0003800200 */
.L_x_28228:
        /* <DEDUP_REMOVED lines=21> */
.L_x_28338:
[----:B------:R-:W-:Y:S01]  /*a440*/  STG.E.U8 desc[UR36][R2.64], R22 ;  /* 0x0000001602007986 */ /* 0x000fe2000c101124 */
[----:B------:R-:W-:Y:S05]  /*a450*/  EXIT ;  /* 0x000000000000794d */ /* 0x000fea0003800000 */
.L_x_28337:
        /* <DEDUP_REMOVED lines=9> */
.L_x_28341:
[----:B------:R-:W-:Y:S01]  /*a4f0*/  STG.E desc[UR36][R2.64], R22 ;  /* 0x0000001602007986 */ /* 0x000fe2000c101924 */
[----:B------:R-:W-:Y:S05]  /*a500*/  EXIT ;  /* 0x000000000000794d */ /* 0x000fea0003800000 */
.L_x_28340:
[----:B------:R-:W-:Y:S01]  /*a510*/  STG.E.U16 desc[UR36][R2.64], R22 ;  /* 0x0000001602007986 */ /* 0x000fe2000c101524 */
[----:B------:R-:W-:Y:S05]  /*a520*/  EXIT ;  /* 0x000000000000794d */ /* 0x000fea0003800000 */
.L_x_28336:
        /* <DEDUP_REMOVED lines=9> */
.L_x_28343:
[----:B------:R-:W0:Y:S02]  /*a5c0*/  I2F.S16 R0, R22 ;  /* 0x0000001600007306 */ /* 0x000e240000101400 */
[----:B0-----:R-:W-:-:S05]  /*a5d0*/  F2FP.F16.F32.PACK_AB R0, RZ, R0 ;  /* 0x00000000ff00723e */ /* 0x001fca00000000ff */
[----:B------:R-:W-:Y:S01]  /*a5e0*/  STG.E.U16 desc[UR36][R2.64], R0 ;  /* 0x0000000002007986 */ /* 0x000fe2000c101524 */
[----:B------:R-:W-:Y:S05]  /*a5f0*/  EXIT ;  /* 0x000000000000794d */ /* 0x000fea0003800000 */
.L_x_28342:
        /* <DEDUP_REMOVED lines=10> */
.L_x_28345:
[----:B------:R-:W0:Y:S02]  /*a6a0*/  I2F.S16 R22, R22 ;  /* 0x0000001600167306 */ /* 0x000e240000101400 */
[----:B0-----:R-:W-:-:S04]  /*a6b0*/  F2FP.F16.F32.PACK_AB R5, RZ, R22 ;  /* 0x00000016ff05723e */ /* 0x001fc800000000ff */
[----:B------:R-:W-:-:S05]  /*a6c0*/  PRMT R5, R5, 0x5410, RZ ;  /* 0x0000541005057816 */ /* 0x000fca00000000ff */
[----:B------:R-:W-:Y:S01]  /*a6d0*/  STG.E desc[UR36][R2.64], R5 ;  /* 0x0000000502007986 */ /* 0x000fe2000c101924 */
[----:B------:R-:W-:Y:S05]  /*a6e0*/  EXIT ;  /* 0x000000000000794d */ /* 0x000fea0003800000 */
.L_x_28344:
[----:B------:R-:W0:Y:S02]  /*a6f0*/  I2F.F64.S16 R22, R22 ;  /* 0x0000001600167312 */ /* 0x000e240000101c00 */
[----:B0-----:R-:W-:Y:S01]  /*a700*/  STG.E.64 desc[UR36][R2.64], R22 ;  /* 0x0000001602007986 */ /* 0x001fe2000c101b24 */
[----:B------:R-:W-:Y:S05]  /*a710*/  EXIT ;  /* 0x000000000000794d */ /* 0x000fea0003800000 */
.L_x_28335:
        /* <DEDUP_REMOVED lines=12> */
.L_x_28349:
        /* <DEDUP_REMOVED lines=17> */
.L_x_28351:
[----:B------:R-:W-:Y:S05]  /*a8f0*/  BSYNC.RECONVERGENT B0 ;  /* 0x0000000000007941 */ /* 0x000fea0003800200 */
.L_x_28350:
[----:B------:R-:W-:Y:S01]  /*a900*/  STG.E.U8 desc[UR36][R2.64], R0 ;  /* 0x0000000002007986 */ /* 0x000fe2000c101124 */
[----:B------:R-:W-:Y:S05]  /*a910*/  EXIT ;  /* 0x000000000000794d */ /* 0x000fea0003800000 */
.L_x_28348:
        /* <DEDUP_REMOVED lines=17> */
.L_x_28353:
[----:B------:R-:W-:Y:S05]  /*aa30*/  BSYNC.RECONVERGENT B0 ;  /* 0x0000000000007941 */ /* 0x000fea0003800200 */
.L_x_28352:
[----:B------:R-:W-:Y:S01]  /*aa40*/  STG.E.U8 desc[UR36][R2.64], R0 ;  /* 0x0000000002007986 */ /* 0x000fe2000c101124 */
[----:B------:R-:W-:Y:S05]  /*aa50*/  EXIT ;  /* 0x000000000000794d */ /* 0x000fea0003800000 */
.L_x_28347:
        /* <DEDUP_REMOVED lines=21> */
.L_x_28355:
[----:B------:R-:W-:-:S05]  /*abb0*/  IMAD.MOV.U32 R23, RZ, RZ, RZ ;  /* 0x000000ffff177224 */ /* 0x000fca00078e00ff */
[----:B------:R-:W-:Y:S01]  /*abc0*/  STG.E.64 desc[UR36][R2.64], R22 ;  /* 0x0000001602007986 */ /* 0x000fe2000c101b24 */
[----:B------:R-:W-:Y:S05]  /*abd0*/  EXIT ;  /* 0x000000000000794d */ /* 0x000fea0003800000 */
.L_x_28354:
[----:B------:R-:W-:Y:S01]  /*abe0*/  STG.E desc[UR36][R2.64], R22 ;  /* 0x0000001602007986 */ /* 0x000fe2000c101924 */
[----:B------:R-:W-:Y:S05]  /*abf0*/  EXIT ;  /* 0x000000000000794d */ /* 0x000fea0003800000 */
.L_x_28346:
        /* <DEDUP_REMOVED lines=8> */
.L_x_28357:
[----:B--234-:R-:W-:Y:S01]  /*ac80*/  CS2R R6, SRZ ;  /* 0x0000000000067805 */ /* 0x01cfe2000001ff00 */
[----:B------:R-:W0:Y:S04]  /*ac90*/  I2F.F64.S16 R4, R22 ;  /* 0x0000001600047312 */ /* 0x000e280000101c00 */
[----:B0-----:R-:W-:Y:S01]  /*aca0*/  STG.E.128 desc[UR36][R2.64], R4 ;  /* 0x0000000402007986 */ /* 0x001fe2000c101d24 */
[----:B------:R-:W-:Y:S05]  /*acb0*/  EXIT ;  /* 0x000000000000794d */ /* 0x000fea0003800000 */
.L_x_28356:
[----:B------:R-:W-:-:S13]  /*acc0*/  ISETP.NE.AND P0, PT, R0, 0xf, PT ;  /* 0x0000000f0000780c */ /* 0x000fda0003f05270 */
[----:B------:R-:W-:Y:S05]  /*acd0*/  @!P0 BRA `(.L_x_28358) ;  /* 0x0000000000d48947 */ /* 0x000fea0003800000 */
[----:B------:R-:W-:-:S13]  /*ace0*/  ISETP.NE.AND P0, PT, R0, 0x17, PT ;  /* 0x000000170000780c */ /* 0x000fda0003f05270 */
[----:B------:R-:W-:Y:S05]  /*acf0*/  @!P0 BRA `(.L_x_28359) ;  /* 0x0000000000848947 */ /* 0x000fea0003800000 */
[----:B------:R-:W-:-:S13]  /*ad00*/  ISETP.NE.AND P0, PT, R0, 0x18, PT ;  /* 0x000000180000780c */ /* 0x000fda0003f05270 */
[----:B------:R-:W-:Y:S05]  /*ad10*/  @!P0 BRA `(.L_x_28360) ;  /* 0x0000000000448947 */ /* 0x000fea0003800000 */
.L_x_28339:
        /* <DEDUP_REMOVED lines=16> */
.L_x_28361:
[----:B------:R-:W-:Y:S05]  /*ae20*/  EXIT ;  /* 0x000000000000794d */ /* 0x000fea0003800000 */
.L_x_28360:
        /* <DEDUP_REMOVED lines=11> */
.L_x_28363:
[----:B------:R-:W-:Y:S05]  /*aee0*/  BSYNC.RECONVERGENT B0 ;  /* 0x0000000000007941 */ /* 0x000fea0003800200 */
.L_x_28362:
[----:B------:R-:W-:Y:S01]  /*aef0*/  STG.E.U8 desc[UR36][R2.64], R5 ;  /* 0x0000000502007986 */ /* 0x000fe2000c101124 */
[----:B------:R-:W-:Y:S05]  /*af00*/  EXIT ;  /* 0x000000000000794d */ /* 0x000fea0003800000 */
.L_x_28359:
        /* <DEDUP_REMOVED lines=13> */
.L_x_28364:
[----:B------:R-:W-:Y:S01]  /*afe0*/  IMAD.MOV.U32 R5, RZ, RZ, 0x7f ;  /* 0x0000007fff057424 */ /* 0x000fe200078e00ff */
[----:B------:R-:W-:-:S04]  /*aff0*/  ISETP.GT.U32.AND P0, PT, R7, 0x7f800000, PT ;  /* 0x7f8000000700780c */ /* 0x000fc80003f04070 */
[----:B------:R-:W-:-:S05]  /*b000*/  SEL R5, R5, 0x7c, P0 ;  /* 0x0000007c05057807 */ /* 0x000fca0000000000 */
[----:B------:R-:W-:Y:S01]  /*b010*/  STG.E.U8 desc[UR36][R2.64], R5 ;  /* 0x0000000502007986 */ /* 0x000fe2000c101124 */
[----:B------:R-:W-:Y:S05]  /*b020*/  EXIT ;  /* 0x000000000000794d */ /* 0x000fea0003800000 */
.L_x_28358:
[----:B------:R-:W0:Y:S02]  /*b030*/  I2F.S16 R0, R22 ;  /* 0x0000001600007306 */ /* 0x000e240000101400 */
[----:B0-----:R-:W-:-:S05]  /*b040*/  F2FP.BF16.F32.PACK_AB R0, RZ, R0 ;  /* 0x00000000ff00723e */ /* 0x001fca00000010ff */
[----:B------:R-:W-:Y:S01]  /*b050*/  STG.E.U16 desc[UR36][R2.64], R0 ;  /* 0x0000000002007986 */ /* 0x000fe2000c101524 */
[----:B------:R-:W-:Y:S05]  /*b060*/  EXIT ;  /* 0x000000000000794d */ /* 0x000fea0003800000 */
.L_x_28365:
        /* <DEDUP_REMOVED lines=9> */
.L_x_42962:


//--------------------- .text._ZN2at6native18elementwise_kernelILi128ELi4EZNS0_22gpu_kernel_impl_nocastINS0_13BinaryFunctorIhhbZZZNS0_22logical_or_kernel_cudaERNS_14TensorIteratorEENKUlvE0_clEvENKUlvE_clEvEUlhhE_EEEEvRNS_18TensorIteratorBaseERKT_EUliE_EEviT1_ --------------------------
	.section	.text._ZN2at6native18elementwise_kernelILi128ELi4EZNS0_22gpu_kernel_impl_nocastINS0_13BinaryFunctorIhhbZZZNS0_22logical_or_kernel_cudaERNS_14TensorIteratorEENKUlvE0_clEvENKUlvE_clEvEUlhhE_EEEEvRNS_18TensorIteratorBaseERKT_EUliE_EEviT1_,"ax",@progbits
	.align	128
        .global         _ZN2at6native18elementwise_kernelILi128ELi4EZNS0_22gpu_kernel_impl_nocastINS0_13BinaryFunctorIhhbZZZNS0_22logical_or_kernel_cudaERNS_14TensorIteratorEENKUlvE0_clEvENKUlvE_clEvEUlhhE_EEEEvRNS_18TensorIteratorBaseERKT_EUliE_EEviT1_
        .type           _ZN2at6native18elementwise_kernelILi128ELi4EZNS0_22gpu_kernel_impl_nocastINS0_13BinaryFunctorIhhbZZZNS0_22logical_or_kernel_cudaERNS_14TensorIteratorEENKUlvE0_clEvENKUlvE_clEvEUlhhE_EEEEvRNS_18TensorIteratorBaseERKT_EUliE_EEviT1_,@function
        .size           _ZN2at6native18elementwise_kernelILi128ELi4EZNS0_22gpu_kernel_impl_nocastINS0_13BinaryFunctorIhhbZZZNS0_22logical_or_kernel_cudaERNS_14TensorIteratorEENKUlvE0_clEvENKUlvE_clEvEUlhhE_EEEEvRNS_18TensorIteratorBaseERKT_EUliE_EEviT1_,(.L_x_42963 - _ZN2at6native18elementwise_kernelILi128ELi4EZNS0_22gpu_kernel_impl_nocastINS0_13BinaryFunctorIhhbZZZNS0_22logical_or_kernel_cudaERNS_14TensorIteratorEENKUlvE0_clEvENKUlvE_clEvEUlhhE_EEEEvRNS_18TensorIteratorBaseERKT_EUliE_EEviT1_)
        .other          _ZN2at6native18elementwise_kernelILi128ELi4EZNS0_22gpu_kernel_impl_nocastINS0_13BinaryFunctorIhhbZZZNS0_22logical_or_kernel_cudaERNS_14TensorIteratorEENKUlvE0_clEvENKUlvE_clEvEUlhhE_EEEEvRNS_18TensorIteratorBaseERKT_EUliE_EEviT1_,@"STO_CUDA_ENTRY STV_DEFAULT"
_ZN2at6native18elementwise_kernelILi128ELi4EZNS0_22gpu_kernel_impl_nocastINS0_13BinaryFunctorIhhbZZZNS0_22logical_or_kernel_cudaERNS_14TensorIteratorEENKUlvE0_clEvENKUlvE_clEvEUlhhE_EEEEvRNS_18TensorIteratorBaseERKT_EUliE_EEviT1_:
.text._ZN2at6native18elementwise_kernelILi128ELi4EZNS0_22gpu_kernel_impl_nocastINS0_13BinaryFunctorIhhbZZZNS0_22logical_or_kernel_cudaERNS_14TensorIteratorEENKUlvE0_clEvENKUlvE_clEvEUlhhE_EEEEvRNS_18TensorIteratorBaseERKT_EUliE_EEviT1_:
        /* <DEDUP_REMOVED lines=35> */
.L_x_28369:
[----:B------:R-:W-:-:S13]  /*0230*/  ISETP.GE.AND P0, PT, R3, UR4, PT ;  /* 0x0000000403007c0c */ /* 0x000fda000bf06270 */
[----:B------:R-:W-:Y:S05]  /*0240*/  @P0 BREAK.RELIABLE B1 ;  /* 0x0000000000010942 */ /* 0x000fea0003800100 */
[----:B------:R-:W-:Y:S05]  /*0250*/  @P0 BRA `(.L_x_28370) ;  /* 0x0000000000280947 */ /* 0x000fea0003800000 */
[----:B------:R-:W-:Y:S05]  /*0260*/  BSYNC.RELIABLE B1 ;  /* 0x0000000000017941 */ /* 0x000fea0003800100 */
.L_x_28368:
        /* <DEDUP_REMOVED lines=9> */
.L_x_28370:
[----:B------:R-:W-:Y:S05]  /*0300*/  BSYNC.RECONVERGENT B0 ;  /* 0x0000000000007941 */ /* 0x000fea0003800200 */
.L_x_28367:
        /* <DEDUP_REMOVED lines=12> */
.L_x_28366:
        /* <DEDUP_REMOVED lines=356> */
.L_x_28374:
        /* <DEDUP_REMOVED lines=365> */
.L_x_28376:
        /* <DEDUP_REMOVED lines=14> */
.L_x_28373:
[----:B------:R-:W-:-:S13]  /*31c0*/  ISETP.GE.AND P0, PT, R3, UR4, PT ;  /* 0x0000000403007c0c */ /* 0x000fda000bf06270 */
[----:B------:R-:W-:Y:S05]  /*31d0*/  @P0 BREAK.RELIABLE B1 ;  /* 0x0000000000010942 */ /* 0x000fea0003800100 */
[----:B------:R-:W-:Y:S05]  /*31e0*/  @P0 BRA `(.L_x_28375) ;  /* 0x0000001400ac0947 */ /* 0x000fea0003800000 */
[----:B------:R-:W-:Y:S05]  /*31f0*/  BSYNC.RELIABLE B1 ;  /* 0x0000000000017941 */ /* 0x000fea0003800100 */
.L_x_28372:
        /* <DEDUP_REMOVED lines=348> */
.L_x_28377:
        /* <DEDUP_REMOVED lines=14> */
.L_x_28375:
[----:B------:R-:W-:Y:S05]  /*48a0*/  BSYNC.RECONVERGENT B0 ;  /* 0x0000000000007941 */ /* 0x000fea0003800200 */
.L_x_28371:
        /* <DEDUP_REMOVED lines=351> */
.L_x_28378:
        /* <DEDUP_REMOVED lines=14> */
.L_x_28379:
        /* <DEDUP_REMOVED lines=16> */
.L_x_42963:


//--------------------- .text._ZN2at6native27unrolled_elementwise_kernelINS0_13BinaryFunctorIhhbZZZNS0_22logical_or_kernel_cudaERNS_14TensorIteratorEENKUlvE0_clEvENKUlvE_clEvEUlhhE_EESt5arrayIPcLm3EELi4E23TrivialOffsetCalculatorILi2EjESC_ILi1EjENS0_6memory15LoadWithoutCastENSF_16StoreWithoutCastEEEviT_T0_T2_T3_T4_T5_ --------------------------
	.section	.text._ZN2at6native27unrolled_elementwise_kernelINS0_13BinaryFunctorIhhbZZZNS0_22logical_or_kernel_cudaERNS_14TensorIteratorEENKUlvE0_clEvENKUlvE_clEvEUlhhE_EESt5arrayIPcLm3EELi4E23TrivialOffsetCalculatorILi2EjESC_ILi1EjENS0_6memory15LoadWithoutCastENSF_16StoreWithoutCastEEEviT_T0_T2_T3_T4_T5_,"ax",@progbits
	.align	128
        .global         _ZN2at6native27unrolled_elementwise_kernelINS0_13BinaryFunctorIhhbZZZNS0_22logical_or_kernel_cudaERNS_14TensorIteratorEENKUlvE0_clEvENKUlvE_clEvEUlhhE_EESt5arrayIPcLm3EELi4E23TrivialOffsetCalculatorILi2EjESC_ILi1EjENS0_6memory15LoadWithoutCastENSF_16StoreWithoutCastEEEviT_T0_T2_T3_T4_T5_
        .type           _ZN2at6native27unrolled_elementwise_kernelINS0_13BinaryFunctorIhhbZZZNS0_22logical_or_kernel_cudaERNS_14TensorIteratorEENKUlvE0_clEvENKUlvE_clEvEUlhhE_EESt5arrayIPcLm3EELi4E23TrivialOffsetCalculatorILi2EjESC_ILi1EjENS0_6memory15LoadWithoutCastENSF_16StoreWithoutCastEEEviT_T0_T2_T3_T4_T5_,@function
        .size           _ZN2at6native27unrolled_elementwise_kernelINS0_13BinaryFunctorIhhbZZZNS0_22logical_or_kernel_cudaERNS_14TensorIteratorEENKUlvE0_clEvENKUlvE_clEvEUlhhE_EESt5arrayIPcLm3EELi4E23TrivialOffsetCalculatorILi2EjESC_ILi1EjENS0_6memory15LoadWithoutCastENSF_16StoreWithoutCastEEEviT_T0_T2_T3_T4_T5_,(.L_x_42964 - _ZN2at6native27unrolled_elementwise_kernelINS0_13BinaryFunctorIhhbZZZNS0_22logical_or_kernel_cudaERNS_14TensorIteratorEENKUlvE0_clEvENKUlvE_clEvEUlhhE_EESt5arrayIPcLm3EELi4E23TrivialOffsetCalculatorILi2EjESC_ILi1EjENS0_6memory15LoadWithoutCastENSF_16StoreWithoutCastEEEviT_T0_T2_T3_T4_T5_)
        .other          _ZN2at6native27unrolled_elementwise_kernelINS0_13BinaryFunctorIhhbZZZNS0_22logical_or_kernel_cudaERNS_14TensorIteratorEENKUlvE0_clEvENKUlvE_clEvEUlhhE_EESt5arrayIPcLm3EELi4E23TrivialOffsetCalculatorILi2EjESC_ILi1EjENS0_6memory15LoadWithoutCastENSF_16StoreWithoutCastEEEviT_T0_T2_T3_T4_T5_,@"STO_CUDA_ENTRY STV_DEFAULT"
_ZN2at6native27unrolled_elementwise_kernelINS0_13BinaryFunctorIhhbZZZNS0_22logical_or_kernel_cudaERNS_14TensorIteratorEENKUlvE0_clEvENKUlvE_clEvEUlhhE_EESt5arrayIPcLm3EELi4E23TrivialOffsetCalculatorILi2EjESC_ILi1EjENS0_6memory15LoadWithoutCastENSF_16StoreWithoutCastEEEviT_T0_T2_T3_T4_T5_:
.text._ZN2at6native27unrolled_elementwise_kernelINS0_13BinaryFunctorIhhbZZZNS0_22logical_or_kernel_cudaERNS_14TensorIteratorEENKUlvE0_clEvENKUlvE_clEvEUlhhE_EESt5arrayIPcLm3EELi4E23TrivialOffsetCalculatorILi2EjESC_ILi1EjENS0_6memory15LoadWithoutCastENSF_16StoreWithoutCastEEEviT_T0_T2_T3_T4_T5_:
        /* <DEDUP_REMOVED lines=81> */
.L_x_28382:
[----:B------:R-:W-:Y:S05]  /*0510*/  BSYNC.RELIABLE B1 ;  /* 0x0000000000017941 */ /* 0x000fea0003800100 */
.L_x_28381:
[----:B------:R-:W-:-:S13]  /*0520*/  ISETP.GE.AND P0, PT, R19, R18, PT ;  /* 0x000000121300720c */ /* 0x000fda0003f06270 */
[----:B------:R-:W1:Y:S01]  /*0530*/  @!P0 LDC.64 R4, c[0x0][0x388] ;  /* 0x0000e200ff048b82 */ /* 0x000e620000000a00 */
[----:B0-----:R-:W-:Y:S02]  /*0540*/  @!P0 IMAD R3, R0, 0x200, R19 ;  /* 0x0000020000038824 */ /* 0x001fe400078e0213 */
[----:B------:R-:W-:-:S03]  /*0550*/  @!P0 VIADD R19, R19, 0x80 ;  /* 0x0000008013138836 */ /* 0x000fc60000000000 */
[----:B-1----:R-:W-:-:S05]  /*0560*/  @!P0 IADD3 R2, P1, PT, R3, R4, RZ ;  /* 0x0000000403028210 */ /* 0x002fca0007f3e0ff */
[----:B------:R-:W-:-:S05]  /*0570*/  @!P0 IMAD.X R3, RZ, RZ, R5, P1 ;  /* 0x000000ffff038224 */ /* 0x000fca00008e0605 */
[----:B------:R1:W-:Y:S03]  /*0580*/  @!P0 STG.E.U8 desc[UR4][R2.64], R9 ;  /* 0x0000000902008986 */ /* 0x0003e6000c101104 */
.L_x_28383:
[----:B------:R-:W-:Y:S05]  /*0590*/  BSYNC.RECONVERGENT B0 ;  /* 0x0000000000007941 */ /* 0x000fea0003800200 */
.L_x_28380:
        /* <DEDUP_REMOVED lines=9> */
.L_x_28384:
        /* <DEDUP_REMOVED lines=13> */
.L_x_42964:


//--------------------- .text._ZN2at6native29vectorized_elementwise_kernelILi2ENS0_13BinaryFunctorIhhbZZZNS0_22logical_or_kernel_cudaERNS_14TensorIteratorEENKUlvE0_clEvENKUlvE_clEvEUlhhE_EESt5arrayIPcLm3EEEEviT0_T1_ --------------------------
	.section	.text._ZN2at6native29vectorized_elementwise_kernelILi2ENS0_13BinaryFunctorIhhbZZZNS0_22logical_or_kernel_cudaERNS_14TensorIteratorEENKUlvE0_clEvENKUlvE_clEvEUlhhE_EESt5arrayIPcLm3EEEEviT0_T1_,"ax",@progbits
	.align	128
        .global         _ZN2at6native29vectorized_elementwise_kernelILi2ENS0_13BinaryFunctorIhhbZZZNS0_22logical_or_kernel_cudaERNS_14TensorIteratorEENKUlvE0_clEvENKUlvE_clEvEUlhhE_EESt5arrayIPcLm3EEEEviT0_T1_
        .type           _ZN2at6native29vectorized_elementwise_kernelILi2ENS0_13BinaryFunctorIhhbZZZNS0_22logical_or_kernel_cudaERNS_14TensorIteratorEENKUlvE0_clEvENKUlvE_clEvEUlhhE_EESt5arrayIPcLm3EEEEviT0_T1_,@function
        .size           _ZN2at6native29vectorized_elementwise_kernelILi2ENS0_13BinaryFunctorIhhbZZZNS0_22logical_or_kernel_cudaERNS_14TensorIteratorEENKUlvE0_clEvENKUlvE_clEvEUlhhE_EESt5arrayIPcLm3EEEEviT0_T1_,(.L_x_42965 - _ZN2at6native29vectorized_elementwise_kernelILi2ENS0_13BinaryFunctorIhhbZZZNS0_22logical_or_kernel_cudaERNS_14TensorIteratorEENKUlvE0_clEvENKUlvE_clEvEUlhhE_EESt5arrayIPcLm3EEEEviT0_T1_)
        .other          _ZN2at6native29vectorized_elementwise_kernelILi2ENS0_13BinaryFunctorIhhbZZZNS0_22logical_or_kernel_cudaERNS_14TensorIteratorEENKUlvE0_clEvENKUlvE_clEvEUlhhE_EESt5arrayIPcLm3EEEEviT0_T1_,@"STO_CUDA_ENTRY STV_DEFAULT"
_ZN2at6native29vectorized_elementwise_kernelILi2ENS0_13BinaryFunctorIhhbZZZNS0_22logical_or_kernel_cudaERNS_14TensorIteratorEENKUlvE0_clEvENKUlvE_clEvEUlhhE_EESt5arrayIPcLm3EEEEviT0_T1_:
.text._ZN2at6native29vectorized_elementwise_kernelILi2ENS0_13BinaryFunctorIhhbZZZNS0_22logical_or_kernel_cudaERNS_14TensorIteratorEENKUlvE0_clEvENKUlvE_clEvEUlhhE_EESt5arrayIPcLm3EEEEviT0_T1_:
        /* <DEDUP_REMOVED lines=145> */
.L_x_28388:
        /* <DEDUP_REMOVED lines=8> */
.L_x_28389:
        /* <DEDUP_REMOVED lines=8> */
.L_x_28390:
        /* <DEDUP_REMOVED lines=8> */
.L_x_28391:
        /* <DEDUP_REMOVED lines=9> */
.L_x_28392:
[----:B------:R-:W-:Y:S05]  /*0b20*/  BSYNC.RELIABLE B1 ;  /* 0x0000000000017941 */ /* 0x000fea0003800100 */
.L_x_28387:
[----:B------:R-:W-:-:S13]  /*0b30*/  ISETP.GE.U32.AND P0, PT, R2, UR5, PT ;  /* 0x0000000502007c0c */ /* 0x000fda000bf06070 */
[----:B------:R-:W3:Y:S01]  /*0b40*/  @!P0 LDC.64 R6, c[0x0][0x388] ;  /* 0x0000e200ff068b82 */ /* 0x000ee20000000a00 */
[C---:B012---:R-:W-:Y:S02]  /*0b50*/  @!P0 VIADD R5, R2.reuse, UR4 ;  /* 0x0000000402058c36 */ /* 0x047fe40008000000 */
[----:B------:R-:W-:-:S03]  /*0b60*/  @!P0 VIADD R2, R2, 0x80 ;  /* 0x0000008002028836 */ /* 0x000fc60000000000 */
[----:B---3--:R-:W-:-:S05]  /*0b70*/  @!P0 IADD3 R4, P1, PT, R5, R6, RZ ;  /* 0x0000000605048210 */ /* 0x008fca0007f3e0ff */
[----:B------:R-:W-:-:S05]  /*0b80*/  @!P0 IMAD.X R5, RZ, RZ, R7, P1 ;  /* 0x000000ffff058224 */ /* 0x000fca00008e0607 */
[----:B------:R3:W-:Y:S03]  /*0b90*/  @!P0 STG.E.U8 desc[UR12][R4.64], R3 ;  /* 0x0000000304008986 */ /* 0x0007e6000c10110c */
.L_x_28393:
[----:B------:R-:W-:Y:S05]  /*0ba0*/  BSYNC.RECONVERGENT B0 ;  /* 0x0000000000007941 */ /* 0x000fea0003800200 */
.L_x_28386:
        /* <DEDUP_REMOVED lines=9> */
.L_x_28385:
        /* <DEDUP_REMOVED lines=67> */
.L_x_28394:
        /* <DEDUP_REMOVED lines=9> */
.L_x_42965:


//--------------------- .text._ZN2at6native29vectorized_elementwise_kernelILi4ENS0_13BinaryFunctorIhhbZZZNS0_22logical_or_kernel_cudaERNS_14TensorIteratorEENKUlvE0_clEvENKUlvE_clEvEUlhhE_EESt5arrayIPcLm3EEEEviT0_T1_ --------------------------
	.section	.text._ZN2at6native29vectorized_elementwise_kernelILi4ENS0_13BinaryFunctorIhhbZZZNS0_22logical_or_kernel_cudaERNS_14TensorIteratorEENKUlvE0_clEvENKUlvE_clEvEUlhhE_EESt5arrayIPcLm3EEEEviT0_T1_,"ax",@progbits
	.align	128
        .global         _ZN2at6native29vectorized_elementwise_kernelILi4ENS0_13BinaryFunctorIhhbZZZNS0_22logical_or_kernel_cudaERNS_14TensorIteratorEENKUlvE0_clEvENKUlvE_clEvEUlhhE_EESt5arrayIPcLm3EEEEviT0_T1_
        .type           _ZN2at6native29vectorized_elementwise_kernelILi4ENS0_13BinaryFunctorIhhbZZZNS0_22logical_or_kernel_cudaERNS_14TensorIteratorEENKUlvE0_clEvENKUlvE_clEvEUlhhE_EESt5arrayIPcLm3EEEEviT0_T1_,@function
        .size           _ZN2at6native29vectorized_elementwise_kernelILi4ENS0_13BinaryFunctorIhhbZZZNS0_22logical_or_kernel_cudaERNS_14TensorIteratorEENKUlvE0_clEvENKUlvE_clEvEUlhhE_EESt5arrayIPcLm3EEEEviT0_T1_,(.L_x_42966 - _ZN2at6native29vectorized_elementwise_kernelILi4ENS0_13BinaryFunctorIhhbZZZNS0_22logical_or_kernel_cudaERNS_14TensorIteratorEENKUlvE0_clEvENKUlvE_clEvEUlhhE_EESt5arrayIPcLm3EEEEviT0_T1_)
        .other          _ZN2at6native29vectorized_elementwise_kernelILi4ENS0_13BinaryFunctorIhhbZZZNS0_22logical_or_kernel_cudaERNS_14TensorIteratorEENKUlvE0_clEvENKUlvE_clEvEUlhhE_EESt5arrayIPcLm3EEEEviT0_T1_,@"STO_CUDA_ENTRY STV_DEFAULT"
_ZN2at6native29vectorized_elementwise_kernelILi4ENS0_13BinaryFunctorIhhbZZZNS0_22logical_or_kernel_cudaERNS_14TensorIteratorEENKUlvE0_clEvENKUlvE_clEvEUlhhE_EESt5arrayIPcLm3EEEEviT0_T1_:
.text._ZN2at6native29vectorized_elementwise_kernelILi4ENS0_13BinaryFunctorIhhbZZZNS0_22logical_or_kernel_cudaERNS_14TensorIteratorEENKUlvE0_clEvENKUlvE_clEvEUlhhE_EESt5arrayIPcLm3EEEEviT0_T1_:
        /* <DEDUP_REMOVED lines=145> */
.L_x_28398:
        /* <DEDUP_REMOVED lines=8> */
.L_x_28399:
        /* <DEDUP_REMOVED lines=8> */
.L_x_28400:
        /* <DEDUP_REMOVED lines=8> */
.L_x_28401:
        /* <DEDUP_REMOVED lines=9> */
.L_x_28402:
[----:B------:R-:W-:Y:S05]  /*0b20*/  BSYNC.RELIABLE B1 ;  /* 0x0000000000017941 */ /* 0x000fea0003800100 */
.L_x_28397:
[----:B------:R-:W-:-:S13]  /*0b30*/  ISETP.GE.U32.AND P0, PT, R2, UR5, PT ;  /* 0x0000000502007c0c */ /* 0x000fda000bf06070 */
[----:B------:R-:W3:Y:S01]  /*0b40*/  @!P0 LDC.64 R6, c[0x0][0x388] ;  /* 0x0000e200ff068b82 */ /* 0x000ee20000000a00 */
[C---:B012---:R-:W-:Y:S02]  /*0b50*/  @!P0 VIADD R5, R2.reuse, UR4 ;  /* 0x0000000402058c36 */ /* 0x047fe40008000000 */
[----:B------:R-:W-:-:S03]  /*0b60*/  @!P0 VIADD R2, R2, 0x80 ;  /* 0x0000008002028836 */ /* 0x000fc60000000000 */
[----:B---3--:R-:W-:-:S05]  /*0b70*/  @!P0 IADD3 R4, P1, PT, R5, R6, RZ ;  /* 0x0000000605048210 */ /* 0x008fca0007f3e0ff */
[----:B------:R-:W-:-:S05]  /*0b80*/  @!P0 IMAD.X R5, RZ, RZ, R7, P1 ;  /* 0x000000ffff058224 */ /* 0x000fca00008e0607 */
[----:B------:R3:W-:Y:S03]  /*0b90*/  @!P0 STG.E.U8 desc[UR12][R4.64], R3 ;  /* 0x0000000304008986 */ /* 0x0007e6000c10110c */
.L_x_28403:
[----:B------:R-:W-:Y:S05]  /*0ba0*/  BSYNC.RECONVERGENT B0 ;  /* 0x0000000000007941 */ /* 0x000fea0003800200 */
.L_x_28396:
        /* <DEDUP_REMOVED lines=9> */
.L_x_28395:
        /* <DEDUP_REMOVED lines=63> */
.L_x_28404:
        /* <DEDUP_REMOVED lines=13> */
.L_x_42966:


//--------------------- .text._ZN2at6native29vectorized_elementwise_kernelILi8ENS0_13BinaryFunctorIhhbZZZNS0_22logical_or_kernel_cudaERNS_14TensorIteratorEENKUlvE0_clEvENKUlvE_clEvEUlhhE_EESt5arrayIPcLm3EEEEviT0_T1_ --------------------------
	.section	.text._ZN2at6native29vectorized_elementwise_kernelILi8ENS0_13BinaryFunctorIhhbZZZNS0_22logical_or_kernel_cudaERNS_14TensorIteratorEENKUlvE0_clEvENKUlvE_clEvEUlhhE_EESt5arrayIPcLm3EEEEviT0_T1_,"ax",@progbits
	.align	128
        .global         _ZN2at6native29vectorized_elementwise_kernelILi8ENS0_13BinaryFunctorIhhbZZZNS0_22logical_or_kernel_cudaERNS_14TensorIteratorEENKUlvE0_clEvENKUlvE_clEvEUlhhE_EESt5arrayIPcLm3EEEEviT0_T1_
        .type           _ZN2at6native29vectorized_elementwise_kernelILi8ENS0_13BinaryFunctorIhhbZZZNS0_22logical_or_kernel_cudaERNS_14TensorIteratorEENKUlvE0_clEvENKUlvE_clEvEUlhhE_EESt5arrayIPcLm3EEEEviT0_T1_,@function
        .size           _ZN2at6native29vectorized_elementwise_kernelILi8ENS0_13BinaryFunctorIhhbZZZNS0_22logical_or_kernel_cudaERNS_14TensorIteratorEENKUlvE0_clEvENKUlvE_clEvEUlhhE_EESt5arrayIPcLm3EEEEviT0_T1_,(.L_x_42967 - _ZN2at6native29vectorized_elementwise_kernelILi8ENS0_13BinaryFunctorIhhbZZZNS0_22logical_or_kernel_cudaERNS_14TensorIteratorEENKUlvE0_clEvENKUlvE_clEvEUlhhE_EESt5arrayIPcLm3EEEEviT0_T1_)
        .other          _ZN2at6native29vectorized_elementwise_kernelILi8ENS0_13BinaryFunctorIhhbZZZNS0_22logical_or_kernel_cudaERNS_14TensorIteratorEENKUlvE0_clEvENKUlvE_clEvEUlhhE_EESt5arrayIPcLm3EEEEviT0_T1_,@"STO_CUDA_ENTRY STV_DEFAULT"
_ZN2at6native29vectorized_elementwise_kernelILi8ENS0_13BinaryFunctorIhhbZZZNS0_22logical_or_kernel_cudaERNS_14TensorIteratorEENKUlvE0_clEvENKUlvE_clEvEUlhhE_EESt5arrayIPcLm3EEEEviT0_T1_:
.text._ZN2at6native29vectorized_elementwise_kernelILi8ENS0_13BinaryFunctorIhhbZZZNS0_22logical_or_kernel_cudaERNS_14TensorIteratorEENKUlvE0_clEvENKUlvE_clEvEUlhhE_EESt5arrayIPcLm3EEEEviT0_T1_:
[----:B------:R-:W-:Y:S01]  /*0000*/  LDC R1, c[0x0][0x37c] ;  /* 0x0000df00ff017b82 */ /* 0x000fe20000000800 */
[----:B------:R-:W-:Y:S05]  /*0010*/  EXIT ;  /* 0x000000000000794d */ /* 0x000fea0003800000 */
.L_x_28405:
        /* <DEDUP_REMOVED lines=14> */
.L_x_42967:


//--------------------- .text._ZN2at6native18elementwise_kernelILi128ELi4EZNS0_15gpu_kernel_implINS0_13AUnaryFunctorIN3c108BFloat16ES5_bZZZNS0_23logical_and_kernel_cudaERNS_14TensorIteratorEENKUlvE0_clEvENKUlvE8_clEvEUlS5_S5_E_EEEEvRNS_18TensorIteratorBaseERKT_EUliE_EEviT1_ --------------------------
	.section	.text._ZN2at6native18elementwise_kernelILi128ELi4EZNS0_15gpu_kernel_implINS0_13AUnaryFunctorIN3c108BFloat16ES5_bZZZNS0_23logical_and_kernel_cudaERNS_14TensorIteratorEENKUlvE0_clEvENKUlvE8_clEvEUlS5_S5_E_EEEEvRNS_18TensorIteratorBaseERKT_EUliE_EEviT1_,"ax",@progbits
	.align	128
        .global         _ZN2at6native18elementwise_kernelILi128ELi4EZNS0_15gpu_kernel_implINS0_13AUnaryFunctorIN3c108BFloat16ES5_bZZZNS0_23logical_and_kernel_cudaERNS_14TensorIteratorEENKUlvE0_clEvENKUlvE8_clEvEUlS5_S5_E_EEEEvRNS_18TensorIteratorBaseERKT_EUliE_EEviT1_
        .type           _ZN2at6native18elementwise_kernelILi128ELi4EZNS0_15gpu_kernel_implINS0_13AUnaryFunctorIN3c108BFloat16ES5_bZZZNS0_23logical_and_kernel_cudaERNS_14TensorIteratorEENKUlvE0_clEvENKUlvE8_clEvEUlS5_S5_E_EEEEvRNS_18TensorIteratorBaseERKT_EUliE_EEviT1_,@function
        .size           _ZN2at6native18elementwise_kernelILi128ELi4EZNS0_15gpu_kernel_implINS0_13AUnaryFunctorIN3c108BFloat16ES5_bZZZNS0_23logical_and_kernel_cudaERNS_14TensorIteratorEENKUlvE0_clEvENKUlvE8_clEvEUlS5_S5_E_EEEEvRNS_18TensorIteratorBaseERKT_EUliE_EEviT1_,(.L_x_42968 - _ZN2at6native18elementwise_kernelILi128ELi4EZNS0_15gpu_kernel_implINS0_13AUnaryFunctorIN3c108BFloat16ES5_bZZZNS0_23logical_and_kernel_cudaERNS_14TensorIteratorEENKUlvE0_clEvENKUlvE8_clEvEUlS5_S5_E_EEEEvRNS_18TensorIteratorBaseERKT_EUliE_EEviT1_)
        .other          _ZN2at6native18elementwise_kernelILi128ELi4EZNS0_15gpu_kernel_implINS0_13AUnaryFunctorIN3c108BFloat16ES5_bZZZNS0_23logical_and_kernel_cudaERNS_14TensorIteratorEENKUlvE0_clEvENKUlvE8_clEvEUlS5_S5_E_EEEEvRNS_18TensorIteratorBaseERKT_EUliE_EEviT1_,@"STO_CUDA_ENTRY STV_DEFAULT"
_ZN2at6native18elementwise_kernelILi128ELi4EZNS0_15gpu_kernel_implINS0_13AUnaryFunctorIN3c108BFloat16ES5_bZZZNS0_23logical_and_kernel_cudaERNS_14TensorIteratorEENKUlvE0_clEvENKUlvE8_clEvEUlS5_S5_E_EEEEvRNS_18TensorIteratorBaseERKT_EUliE_EEviT1_:
.text._ZN2at6native18elementwise_kernelILi128ELi4EZNS0_15gpu_kernel_implINS0_13AUnaryFunctorIN3c108BFloat16ES5_bZZZNS0_23logical_and_kernel_cudaERNS_14TensorIteratorEENKUlvE0_clEvENKUlvE8_clEvEUlS5_S5_E_EEEEvRNS_18TensorIteratorBaseERKT_EUliE_EEviT1_:
        /* <DEDUP_REMOVED lines=320> */
.L_x_28408:
        /* <DEDUP_REMOVED lines=18> */
.L_x_28412:
[----:B------:R-:W2:Y:S02]  /*1520*/  LDG.E.U8 R2, desc[UR36][R2.64] ;  /* 0x0000002402027981 */ /* 0x000ea4000c1e1100 */
[----:B--2---:R-:W-:-:S04]  /*1530*/  I2FP.F32.U32 R0, R2 ;  /* 0x0000000200007245 */ /* 0x004fc80000201000 */
[----:B------:R-:W-:Y:S01]  /*1540*/  F2FP.BF16.F32.PACK_AB R0, RZ, R0 ;  /* 0x00000000ff00723e */ /* 0x000fe200000010ff */
[----:B------:R-:W-:Y:S06]  /*1550*/  BRA `(.L_x_28414) ;  /* 0x0000000c00a47947 */ /* 0x000fec0003800000 */
.L_x_28411:
        /* <DEDUP_REMOVED lines=10> */
.L_x_28416:
[----:B------:R-:W2:Y:S02]  /*1600*/  LDG.E R2, desc[UR36][R2.64] ;  /* 0x0000002402027981 */ /* 0x000ea4000c1e1900 */
[----:B--2---:R-:W-:-:S04]  /*1610*/  I2FP.F32.S32 R0, R2 ;  /* 0x0000000200007245 */ /* 0x004fc80000201400 */
[----:B------:R-:W-:Y:S01]  /*1620*/  F2FP.BF16.F32.PACK_AB R0, RZ, R0 ;  /* 0x00000000ff00723e */ /* 0x000fe200000010ff */
[----:B------:R-:W-:Y:S06]  /*1630*/  BRA `(.L_x_28414) ;  /* 0x0000000c006c7947 */ /* 0x000fec0003800000 */
.L_x_28415:
[----:B------:R-:W2:Y:S02]  /*1640*/  LDG.E.U16 R2, desc[UR36][R2.64] ;  /* 0x0000002402027981 */ /* 0x000ea4000c1e1500 */
[----:B--2---:R-:W0:Y:S02]  /*1650*/  I2F.S16 R0, R2 ;  /* 0x0000000200007306 */ /* 0x004e240000101400 */
[----:B0-----:R-:W-:Y:S01]  /*1660*/  F2FP.BF16.F32.PACK_AB R0, RZ, R0 ;  /* 0x00000000ff00723e */ /* 0x001fe200000010ff */
[----:B------:R-:W-:Y:S06]  /*1670*/  BRA `(.L_x_28414) ;  /* 0x0000000c005c7947 */ /* 0x000fec0003800000 */
.L_x_28410:
        /* <DEDUP_REMOVED lines=9> */
.L_x_28418:
[----:B------:R-:W2:Y:S02]  /*1710*/  LDG.E.U16 R0, desc[UR36][R2.64] ;  /* 0x0000002402007981 */ /* 0x000ea4000c1e1500 */
[----:B--2---:R-:W-:-:S05]  /*1720*/  HADD2.F32 R0, -RZ, R0.H0_H0 ;  /* 0x20000000ff007230 */ /* 0x004fca0000004100 */
[----:B------:R-:W-:Y:S01]  /*1730*/  F2FP.BF16.F32.PACK_AB R0, RZ, R0 ;  /* 0x00000000ff00723e */ /* 0x000fe200000010ff */
[----:B------:R-:W-:Y:S06]  /*1740*/  BRA `(.L_x_28414) ;  /* 0x0000000c00287947 */ /* 0x000fec0003800000 */
.L_x_28417:
        /* <DEDUP_REMOVED lines=9> */
.L_x_28420:
[----:B------:R-:W2:Y:S02]  /*17e0*/  LDG.E.U16 R2, desc[UR36][R2.64] ;  /* 0x0000002402027981 */ /* 0x000ea4000c1e1500 */
[----:B--2---:R-:W-:-:S05]  /*17f0*/  HADD2.F32 R0, -RZ, R2.H0_H0 ;  /* 0x20000002ff007230 */ /* 0x004fca0000004100 */
[----:B------:R-:W-:Y:S01]  /*1800*/  F2FP.BF16.F32.PACK_AB R0, RZ, R0 ;  /* 0x00000000ff00723e */ /* 0x000fe200000010ff */
[----:B------:R-:W-:Y:S06]  /*1810*/  BRA `(.L_x_28414) ;  /* 0x0000000800f47947 */ /* 0x000fec0003800000 */
.L_x_28419:
        /* <DEDUP_REMOVED lines=12> */
.L_x_28409:
        /* <DEDUP_REMOVED lines=13> */
.L_x_28423:
        /* <DEDUP_REMOVED lines=12> */
.L_x_28422:
        /* <DEDUP_REMOVED lines=27> */
.L_x_28425:
        /* <DEDUP_REMOVED lines=13> */
.L_x_28424:
[----:B------:R0:W5:Y:S01]  /*1cf0*/  LDG.E.U16 R0, desc[UR36][R2.64] ;  /* 0x0000002402007981 */ /* 0x000162000c1e1500 */
[----:B------:R-:W-:Y:S05]  /*1d00*/  BRA `(.L_x_28414) ;  /* 0x0000000400b87947 */ /* 0x000fea0003800000 */
.L_x_28421:
        /* <DEDUP_REMOVED lines=12> */
.L_x_28428:
        /* <DEDUP_REMOVED lines=21> */
.L_x_28432:
[----:B------:R-:W-:Y:S05]  /*1f20*/  BSYNC.RECONVERGENT B1 ;  /* 0x0000000000017941 */ /* 0x000fea0003800200 */
.L_x_28431:
[----:B------:R-:W-:Y:S01]  /*1f30*/  IMAD.SHL.U32 R0, R0, 0x100000, RZ ;  /* 0x0010000000007824 */ /* 0x000fe200078e00ff */
[----:B------:R-:W-:-:S04]  /*1f40*/  LEA R2, R2, 0x3b800000, 0x17 ;  /* 0x3b80000002027811 */ /* 0x000fc800078eb8ff */
[----:B------:R-:W-:-:S07]  /*1f50*/  LOP3.LUT R0, R2, R0, R7, 0xfe, !PT ;  /* 0x0000000002007212 */ /* 0x000fce00078efe07 */
.L_x_28430:
[----:B------:R-:W-:Y:S05]  /*1f60*/  BSYNC.RECONVERGENT B0 ;  /* 0x0000000000007941 */ /* 0x000fea0003800200 */
.L_x_28429:
[----:B------:R-:W-:Y:S01]  /*1f70*/  F2FP.BF16.F32.PACK_AB R0, RZ, R0 ;  /* 0x00000000ff00723e */ /* 0x000fe200000010ff */
[----:B------:R-:W-:Y:S06]  /*1f80*/  BRA `(.L_x_28414) ;  /* 0x0000000400187947 */ /* 0x000fec0003800000 */
.L_x_28427:
        /* <DEDUP_REMOVED lines=21> */
.L_x_28436:
[----:B------:R-:W-:Y:S05]  /*20e0*/  BSYNC.RECONVERGENT B1 ;  /* 0x0000000000017941 */ /* 0x000fea0003800200 */
.L_x_28435:
[----:B------:R-:W-:Y:S02]  /*20f0*/  SHF.L.U32 R0, R0, 0x15, RZ ;  /* 0x0000001500007819 */ /* 0x000fe400000006ff */
[----:B------:R-:W-:-:S04]  /*2100*/  LEA R2, R2, 0x37800000, 0x17 ;  /* 0x3780000002027811 */ /* 0x000fc800078eb8ff */
[----:B------:R-:W-:-:S07]  /*2110*/  LOP3.LUT R0, R2, R0, R7, 0xfe, !PT ;  /* 0x0000000002007212 */ /* 0x000fce00078efe07 */
.L_x_28434:
[----:B------:R-:W-:Y:S05]  /*2120*/  BSYNC.RECONVERGENT B0 ;  /* 0x0000000000007941 */ /* 0x000fea0003800200 */
.L_x_28433:
[----:B------:R-:W-:Y:S01]  /*2130*/  F2FP.BF16.F32.PACK_AB R0, RZ, R0 ;  /* 0x00000000ff00723e */ /* 0x000fe200000010ff */
[----:B------:R-:W-:Y:S06]  /*2140*/  BRA `(.L_x_28414) ;  /* 0x0000000000a87947 */ /* 0x000fec0003800000 */
.L_x_28426:
[----:B------:R-:W-:-:S09]  /*2150*/  UISETP.NE.AND UP0, UPT, UR4, 0x1c, UPT ;  /* 0x0000001c0400788c */ /* 0x000fd2000bf05270 */
[----:B------:R-:W-:Y:S05]  /*2160*/  BRA.U !UP0, `(.L_x_28437) ;  /* 0x0000000108947547 */ /* 0x000fea000b800000 */
[----:B------:R-:W-:-:S09]  /*2170*/  UISETP.NE.AND UP0, UPT, UR4, 0x1d, UPT ;  /* 0x0000001d0400788c */ /* 0x000fd2000bf05270 */
[----:B------:R-:W-:Y:S05]  /*2180*/  BRA.U !UP0, `(.L_x_28438) ;  /* 0x00000001087c7547 */ /* 0x000fea000b800000 */
[----:B------:R-:W-:-:S09]  /*2190*/  UISETP.NE.AND UP0, UPT, UR4, 0x2c, UPT ;  /* 0x0000002c0400788c */ /* 0x000fd2000bf05270 */
[----:B------:R-:W-:Y:S05]  /*21a0*/  BRA.U !UP0, `(.L_x_28439) ;  /* 0x0000000108487547 */ /* 0x000fea000b800000 */
.L_x_28413:
        /* <DEDUP_REMOVED lines=16> */
.L_x_28440:
[----:B------:R-:W-:Y:S01]  /*22b0*/  PRMT R0, RZ, 0x7610, R0 ;  /* 0x00007610ff007816 */ /* 0x000fe20000000000 */
[----:B------:R-:W-:Y:S06]  /*22c0*/  BRA `(.L_x_28414) ;  /* 0x0000000000487947 */ /* 0x000fec0003800000 */
.L_x_28439:
        /* <DEDUP_REMOVED lines=8> */
.L_x_28442:
[----:B------:R-:W-:Y:S05]  /*2350*/  BSYNC.RECONVERGENT B0 ;  /* 0x0000000000007941 */ /* 0x000fea0003800200 */
.L_x_28441:
[----:B------:R-:W-:Y:S01]  /*2360*/  F2FP.BF16.F32.PACK_AB R0, RZ, R0 ;  /* 0x00000000ff00723e */ /* 0x000fe200000010ff */
[----:B------:R-:W-:Y:S06]  /*2370*/  BRA `(.L_x_28414) ;  /* 0x00000000001c7947 */ /* 0x000fec0003800000 */
.L_x_28438:
[----:B------:R-:W2:Y:S02]  /*2380*/  LDG.E.64 R2, desc[UR36][R2.64] ;  /* 0x0000002402027981 */ /* 0x000ea4000c1e1b00 */
[----:B--2---:R-:W0:Y:S02]  /*2390*/  I2F.U64 R0, R2 ;  /* 0x0000000200007312 */ /* 0x004e240000301000 */
[----:B0-----:R-:W-:Y:S01]  /*23a0*/  F2FP.BF16.F32.PACK_AB R0, RZ, R0 ;  /* 0x00000000ff00723e */ /* 0x001fe200000010ff */
[----:B------:R-:W-:Y:S06]  /*23b0*/  BRA `(.L_x_28414) ;  /* 0x00000000000c7947 */ /* 0x000fec0003800000 */
.L_x_28437:
[----:B------:R-:W2:Y:S02]  /*23c0*/  LDG.E R2, desc[UR36][R2.64] ;  /* 0x0000002402027981 */ /* 0x000ea4000c1e1900 */
[----:B--2---:R-:W-:-:S04]  /*23d0*/  I2FP.F32.U32 R0, R2 ;  /* 0x0000000200007245 */ /* 0x004fc80000201000 */
[----:B------:R-:W-:-:S07]  /*23e0*/  F2FP.BF16.F32.PACK_AB R0, RZ, R0 ;  /* 0x00000000ff00723e */ /* 0x000fce00000010ff */
.L_x_28414:
[----:B------:R-:W-:Y:S01]  /*23f0*/  USHF.L.U32 UR4, UR43, 0x10, URZ ;  /* 0x000000102b047899 */ /* 0x000fe200080006ff */
[----:B------:R-:W-:Y:S01]  /*2400*/  BSSY.RECONVERGENT B6, `(.L_x_28443) ;  /* 0x00000d7000067945 */ /* 0x000fe20003800200 */
[----:B------:R-:W0:Y:S04]  /*2410*/  LDCU.64 UR6, c[0x0][0x580] ;  /* 0x0000b000ff0677ac */ /* 0x000e280008000a00 */
[----:B------:R-:W-:Y:S01]  /*2420*/  FSETP.NEU.FTZ.AND P0, PT, RZ, UR4, PT ;  /* 0x00000004ff007c0b */ /* 0x000fe2000bf1d000 */
[----:B------:R-:W-:-:S04]  /*2430*/  UPRMT UR4, UR39, 0x9910, URZ ;  /* 0x0000991027047896 */ /* 0x000fc800080000ff */
[----:B------:R-:W-:-:S08]  /*2440*/  UISETP.GT.AND UP0, UPT, UR4, 0x9, UPT ;  /* 0x000000090400788c */ /* 0x000fd0000bf04270 */
[----:B-----5:R-:W-:Y:S01]  /*2450*/  @P0 IMAD.U32 R0, R0, 0x10000, RZ ;  /* 0x0001000000000824 */ /* 0x020fe200078e00ff */
[----:B0-----:R-:W-:-:S04]  /*2460*/  IADD3 R2, P1, PT, R16, UR6, RZ ;  /* 0x0000000610027c10 */ /* 0x001fc8000ff3e0ff */
[----:B------:R-:W-:Y:S01]  /*2470*/  FSETP.NEU.AND P0, PT, R0, RZ, P0 ;  /* 0x000000ff0000720b */ /* 0x000fe2000070d000 */
        /* <DEDUP_REMOVED lines=13> */
.L_x_28447:
[----:B------:R3:W-:Y:S01]  /*2550*/  STG.E.U8 desc[UR36][R2.64], R4 ;  /* 0x0000000402007986 */ /* 0x0007e2000c101124 */
[----:B------:R-:W-:Y:S05]  /*2560*/  BRA `(.L_x_28449) ;  /* 0x0000000c00007947 */ /* 0x000fea0003800000 */
.L_x_28446:
        /* <DEDUP_REMOVED lines=9> */
.L_x_28451:
[----:B------:R1:W-:Y:S01]  /*2600*/  STG.E desc[UR36][R2.64], R4 ;  /* 0x0000000402007986 */ /* 0x0003e2000c101924 */
[----:B------:R-:W-:Y:S05]  /*2610*/  BRA `(.L_x_28449) ;  /* 0x0000000800d47947 */ /* 0x000fea0003800000 */
.L_x_28450:
[----:B------:R2:W-:Y:S01]  /*2620*/  STG.E.U16 desc[UR36][R2.64], R4 ;  /* 0x0000000402007986 */ /* 0x0005e2000c101524 */
[----:B------:R-:W-:Y:S05]  /*2630*/  BRA `(.L_x_28449) ;  /* 0x0000000800cc7947 */ /* 0x000fea0003800000 */
.L_x_28445:
        /* <DEDUP_REMOVED lines=9> */
.L_x_28453:
[----:B------:R-:W-:-:S04]  /*26d0*/  I2FP.F32.U32 R0, R4 ;  /* 0x0000000400007245 */ /* 0x000fc80000201000 */
[----:B------:R-:W-:-:S05]  /*26e0*/  F2FP.F16.F32.PACK_AB R0, RZ, R0 ;  /* 0x00000000ff00723e */ /* 0x000fca00000000ff */
[----:B------:R0:W-:Y:S01]  /*26f0*/  STG.E.U16 desc[UR36][R2.64], R0 ;  /* 0x0000000002007986 */ /* 0x0001e2000c101524 */
[----:B------:R-:W-:Y:S05]  /*2700*/  BRA `(.L_x_28449) ;  /* 0x0000000800987947 */ /* 0x000fea0003800000 */
.L_x_28452:
        /* <DEDUP_REMOVED lines=10> */
.L_x_28455:
[----:B------:R-:W-:-:S04]  /*27b0*/  I2FP.F32.U32 R4, R4 ;  /* 0x0000000400047245 */ /* 0x000fc80000201000 */
[----:B------:R-:W-:-:S04]  /*27c0*/  F2FP.F16.F32.PACK_AB R5, RZ, R4 ;  /* 0x00000004ff05723e */ /* 0x000fc800000000ff */
[----:B------:R-:W-:-:S05]  /*27d0*/  PRMT R5, R5, 0x5410, RZ ;  /* 0x0000541005057816 */ /* 0x000fca00000000ff */
[----:B------:R0:W-:Y:S01]  /*27e0*/  STG.E desc[UR36][R2.64], R5 ;  /* 0x0000000502007986 */ /* 0x0001e2000c101924 */
[----:B------:R-:W-:Y:S05]  /*27f0*/  BRA `(.L_x_28449) ;  /* 0x00000008005c7947 */ /* 0x000fea0003800000 */
.L_x_28454:
[----:B------:R-:W0:Y:S02]  /*2800*/  I2F.F64.U32 R4, R4 ;  /* 0x0000000400047312 */ /* 0x000e240000201800 */
[----:B0-----:R0:W-:Y:S01]  /*2810*/  STG.E.64 desc[UR36][R2.64], R4 ;  /* 0x0000000402007986 */ /* 0x0011e2000c101b24 */
[----:B------:R-:W-:Y:S05]  /*2820*/  BRA `(.L_x_28449) ;  /* 0x0000000800507947 */ /* 0x000fea0003800000 */
.L_x_28444:
        /* <DEDUP_REMOVED lines=10> */
.L_x_28458:
[----:B------:R-:W-:Y:S01]  /*28d0*/  CS2R R6, SRZ ;  /* 0x0000000000067805 */ /* 0x000fe2000001ff00 */
[----:B------:R-:W0:Y:S04]  /*28e0*/  I2F.F64.U32 R4, R4 ;  /* 0x0000000400047312 */ /* 0x000e280000201800 */
[----:B0-----:R0:W-:Y:S01]  /*28f0*/  STG.E.128 desc[UR36][R2.64], R4 ;  /* 0x0000000402007986 */ /* 0x0011e2000c101d24 */
[----:B------:R-:W-:Y:S05]  /*2900*/  BRA `(.L_x_28449) ;  /* 0x0000000800187947 */ /* 0x000fea0003800000 */
.L_x_28457:
        /* <DEDUP_REMOVED lines=17> */
.L_x_28462:
[----:B------:R-:W-:Y:S05]  /*2a20*/  BSYNC.RECONVERGENT B0 ;  /* 0x0000000000007941 */ /* 0x000fea0003800200 */
.L_x_28461:
[----:B------:R0:W-:Y:S01]  /*2a30*/  STG.E.U8 desc[UR36][R2.64], R5 ;  /* 0x0000000502007986 */ /* 0x0001e2000c101124 */
[----:B------:R-:W-:Y:S05]  /*2a40*/  BRA `(.L_x_28449) ;  /* 0x0000000400c87947 */ /* 0x000fea0003800000 */
.L_x_28460:
        /* <DEDUP_REMOVED lines=16> */
.L_x_28459:
[----:B------:R-:W-:-:S04]  /*2b50*/  I2FP.F32.U32 R0, R4 ;  /* 0x0000000400007245 */ /* 0x000fc80000201000 */
[----:B------:R-:W-:-:S05]  /*2b60*/  F2FP.BF16.F32.PACK_AB R0, RZ, R0 ;  /* 0x00000000ff00723e */ /* 0x000fca00000010ff */
[----:B------:R0:W-:Y:S01]  /*2b70*/  STG.E.U16 desc[UR36][R2.64], R0 ;  /* 0x0000000002007986 */ /* 0x0001e2000c101524 */
[----:B------:R-:W-:Y:S05]  /*2b80*/  BRA `(.L_x_28449) ;  /* 0x0000000400787947 */ /* 0x000fea0003800000 */
.L_x_28456:
        /* <DEDUP_REMOVED lines=10> */
.L_x_28465:
        /* <DEDUP_REMOVED lines=12> */
.L_x_28468:
[----:B------:R-:W-:-:S04]  /*2cf0*/  SHF.R.U32.HI R0, RZ, 0x14, R5 ;  /* 0x00000014ff007819 */ /* 0x000fc80000011605 */
[----:B------:R-:W-:-:S04]  /*2d00*/  LOP3.LUT R0, R0, 0x1, RZ, 0xc0, !PT ;  /* 0x0000000100007812 */ /* 0x000fc800078ec0ff */
[----:B------:R-:W-:-:S04]  /*2d10*/  IADD3 R0, PT, PT, R5, 0x487ffff, R0 ;  /* 0x0487ffff05007810 */ /* 0x000fc80007ffe000 */
[----:B------:R-:W-:-:S04]  /*2d20*/  SHF.R.U32.HI R0, RZ, 0x14, R0 ;  /* 0x00000014ff007819 */ /* 0x000fc80000011600 */
[----:B------:R-:W-:-:S07]  /*2d30*/  LOP3.LUT R4, R0, 0xff, RZ, 0xc0, !PT ;  /* 0x000000ff00047812 */ /* 0x000fce00078ec0ff */
.L_x_28469:
[----:B------:R-:W-:-:S07]  /*2d40*/  PRMT R0, R4, 0x7610, R0 ;  /* 0x0000761004007816 */ /* 0x000fce0000000000 */
.L_x_28467:
[----:B------:R-:W-:Y:S05]  /*2d50*/  BSYNC.RECONVERGENT B0 ;  /* 0x0000000000007941 */ /* 0x000fea0003800200 */
.L_x_28466:
[----:B------:R0:W-:Y:S01]  /*2d60*/  STG.E.U8 desc[UR36][R2.64], R0 ;  /* 0x0000000002007986 */ /* 0x0001e2000c101124 */
[----:B------:R-:W-:Y:S05]  /*2d70*/  BRA `(.L_x_28449) ;  /* 0x0000000000fc7947 */ /* 0x000fea0003800000 */
.L_x_28464:
        /* <DEDUP_REMOVED lines=12> */
.L_x_28472:
[----:B------:R-:W-:-:S04]  /*2e40*/  SHF.R.U32.HI R0, RZ, 0x15, R5 ;  /* 0x00000015ff007819 */ /* 0x000fc80000011605 */
[----:B------:R-:W-:-:S04]  /*2e50*/  LOP3.LUT R0, R0, 0x1, RZ, 0xc0, !PT ;  /* 0x0000000100007812 */ /* 0x000fc800078ec0ff */
[----:B------:R-:W-:-:S04]  /*2e60*/  IADD3 R0, PT, PT, R5, 0x88fffff, R0 ;  /* 0x088fffff05007810 */ /* 0x000fc80007ffe000 */
[----:B------:R-:W-:-:S04]  /*2e70*/  SHF.R.U32.HI R0, RZ, 0x15, R0 ;  /* 0x00000015ff007819 */ /* 0x000fc80000011600 */
[----:B------:R-:W-:-:S07]  /*2e80*/  LOP3.LUT R4, R0, 0xff, RZ, 0xc0, !PT ;  /* 0x000000ff00047812 */ /* 0x000fce00078ec0ff */
.L_x_28473:
[----:B------:R-:W-:-:S07]  /*2e90*/  PRMT R0, R4, 0x7610, R0 ;  /* 0x0000761004007816 */ /* 0x000fce0000000000 */
.L_x_28471:
[----:B------:R-:W-:Y:S05]  /*2ea0*/  BSYNC.RECONVERGENT B0 ;  /* 0x0000000000007941 */ /* 0x000fea0003800200 */
.L_x_28470:
[----:B------:R0:W-:Y:S01]  /*2eb0*/  STG.E.U8 desc[UR36][R2.64], R0 ;  /* 0x0000000002007986 */ /* 0x0001e2000c101124 */
[----:B------:R-:W-:Y:S05]  /*2ec0*/  BRA `(.L_x_28449) ;  /* 0x0000000000a87947 */ /* 0x000fea0003800000 */
.L_x_28463:
[----:B------:R-:W-:-:S09]  /*2ed0*/  UISETP.NE.AND UP0, UPT, UR4, 0x1c, UPT ;  /* 0x0000001c0400788c */ /* 0x000fd2000bf05270 */
[----:B------:R-:W-:Y:S05]  /*2ee0*/  BRA.U !UP0, `(.L_x_28474) ;  /* 0x00000001089c7547 */ /* 0x000fea000b800000 */
[----:B------:R-:W-:-:S09]  /*2ef0*/  UISETP.NE.AND UP0, UPT, UR4, 0x1d, UPT ;  /* 0x0000001d0400788c */ /* 0x000fd2000bf05270 */
[----:B------:R-:W-:Y:S05]  /*2f00*/  BRA.U !UP0, `(.L_x_28475) ;  /* 0x0000000108887547 */ /* 0x000fea000b800000 */
[----:B------:R-:W-:-:S09]  /*2f10*/  UISETP.NE.AND UP0, UPT, UR4, 0x2c, UPT ;  /* 0x0000002c0400788c */ /* 0x000fd2000bf05270 */
[----:B------:R-:W-:Y:S05]  /*2f20*/  BRA.U !UP0, `(.L_x_28476) ;  /* 0x0000000108447547 */ /* 0x000fea000b800000 */
.L_x_28448:
        /* <DEDUP_REMOVED lines=16> */
.L_x_28477:
[----:B------:R-:W-:Y:S05]  /*3030*/  BRA `(.L_x_28449) ;  /* 0x00000000004c7947 */ /* 0x000fea0003800000 */
.L_x_28476:
        /* <DEDUP_REMOVED lines=15> */
.L_x_28475:
[----:B------:R-:W-:-:S05]  /*3130*/  IMAD.MOV.U32 R5, RZ, RZ, RZ ;  /* 0x000000ffff057224 */ /* 0x000fca00078e00ff */
[----:B------:R0:W-:Y:S01]  /*3140*/  STG.E.64 desc[UR36][R2.64], R4 ;  /* 0x0000000402007986 */ /* 0x0001e2000c101b24 */
[----:B------:R-:W-:Y:S05]  /*3150*/  BRA `(.L_x_28449) ;  /* 0x0000000000047947 */ /* 0x000fea0003800000 */
.L_x_28474:
[----:B------:R0:W-:Y:S02]  /*3160*/  STG.E desc[UR36][R2.64], R4 ;  /* 0x0000000402007986 */ /* 0x0001e4000c101924 */
.L_x_28449:
[----:B------:R-:W-:Y:S05]  /*3170*/  BSYNC.RECONVERGENT B6 ;  /* 0x0000000000067941 */ /* 0x000fea0003800200 */
.L_x_28443:
[----:B------:R-:W-:-:S07]  /*3180*/  VIADD R17, R17, 0x80 ;  /* 0x0000008011117836 */ /* 0x000fce0000000000 */
.L_x_28407:
[----:B------:R-:W-:Y:S05]  /*3190*/  BSYNC.RECONVERGENT B7 ;  /* 0x0000000000077941 */ /* 0x000fea0003800200 */
.L_x_28406:
        /* <DEDUP_REMOVED lines=307> */
.L_x_28480:
        /* <DEDUP_REMOVED lines=18> */
.L_x_28484:
[----:B------:R-:W2:Y:S02]  /*45f0*/  LDG.E.U8 R2, desc[UR36][R2.64] ;  /* 0x0000002402027981 */ /* 0x000ea4000c1e1100 */
[----:B--2---:R-:W-:-:S04]  /*4600*/  I2FP.F32.U32 R0, R2 ;  /* 0x0000000200007245 */ /* 0x004fc80000201000 */
[----:B------:R-:W-:Y:S01]  /*4610*/  F2FP.BF16.F32.PACK_AB R0, RZ, R0 ;  /* 0x00000000ff00723e */ /* 0x000fe200000010ff */
[----:B------:R-:W-:Y:S06]  /*4620*/  BRA `(.L_x_28486) ;  /* 0x0000000c00a47947 */ /* 0x000fec0003800000 */
.L_x_28483:
        /* <DEDUP_REMOVED lines=10> */
.L_x_28488:
[----:B------:R-:W2:Y:S02]  /*46d0*/  LDG.E R2, desc[UR36][R2.64] ;  /* 0x0000002402027981 */ /* 0x000ea4000c1e1900 */
[----:B--2---:R-:W-:-:S04]  /*46e0*/  I2FP.F32.S32 R0, R2 ;  /* 0x0000000200007245 */ /* 0x004fc80000201400 */
[----:B------:R-:W-:Y:S01]  /*46f0*/  F2FP.BF16.F32.PACK_AB R0, RZ, R0 ;  /* 0x00000000ff00723e */ /* 0x000fe200000010ff */
[----:B------:R-:W-:Y:S06]  /*4700*/  BRA `(.L_x_28486) ;  /* 0x0000000c006c7947 */ /* 0x000fec0003800000 */
.L_x_28487:
[----:B------:R-:W2:Y:S02]  /*4710*/  LDG.E.U16 R2, desc[UR36][R2.64] ;  /* 0x0000002402027981 */ /* 0x000ea4000c1e1500 */
[----:B--2---:R-:W0:Y:S02]  /*4720*/  I2F.S16 R0, R2 ;  /* 0x0000000200007306 */ /* 0x004e240000101400 */
[----:B0-----:R-:W-:Y:S01]  /*4730*/  F2FP.BF16.F32.PACK_AB R0, RZ, R0 ;  /* 0x00000000ff00723e */ /* 0x001fe200000010ff */
[----:B------:R-:W-:Y:S06]  /*4740*/  BRA `(.L_x_28486) ;  /* 0x0000000c005c7947 */ /* 0x000fec0003800000 */
.L_x_28482:
        /* <DEDUP_REMOVED lines=9> */
.L_x_28490:
[----:B------:R-:W2:Y:S02]  /*47e0*/  LDG.E.U16 R0, desc[UR36][R2.64] ;  /* 0x0000002402007981 */ /* 0x000ea4000c1e1500 */
[----:B--2---:R-:W-:-:S05]  /*47f0*/  HADD2.F32 R0, -RZ, R0.H0_H0 ;  /* 0x20000000ff007230 */ /* 0x004fca0000004100 */
[----:B------:R-:W-:Y:S01]  /*4800*/  F2FP.BF16.F32.PACK_AB R0, RZ, R0 ;  /* 0x00000000ff00723e */ /* 0x000fe200000010ff */
[----:B------:R-:W-:Y:S06]  /*4810*/  BRA `(.L_x_28486) ;  /* 0x0000000c00287947 */ /* 0x000fec0003800000 */
.L_x_28489:
        /* <DEDUP_REMOVED lines=9> */
.L_x_28492:
[----:B------:R-:W2:Y:S02]  /*48b0*/  LDG.E.U16 R2, desc[UR36][R2.64] ;  /* 0x0000002402027981 */ /* 0x000ea4000c1e1500 */
[----:B--2---:R-:W-:-:S05]  /*48c0*/  HADD2.F32 R0, -RZ, R2.H0_H0 ;  /* 0x20000002ff007230 */ /* 0x004fca0000004100 */
[----:B------:R-:W-:Y:S01]  /*48d0*/  F2FP.BF16.F32.PACK_AB R0, RZ, R0 ;  /* 0x00000000ff00723e */ /* 0x000fe200000010ff */
[----:B------:R-:W-:Y:S06]  /*48e0*/  BRA `(.L_x_28486) ;  /* 0x0000000800f47947 */ /* 0x000fec0003800000 */
.L_x_28491:
        /* <DEDUP_REMOVED lines=12> */
.L_x_28481:
        /* <DEDUP_REMOVED lines=13> */
.L_x_28495:
        /* <DEDUP_REMOVED lines=12> */
.L_x_28494:
        /* <DEDUP_REMOVED lines=27> */
.L_x_28497:
        /* <DEDUP_REMOVED lines=13> */
.L_x_28496:
[----:B------:R0:W5:Y:S01]  /*4dc0*/  LDG.E.U16 R0, desc[UR36][R2.64] ;  /* 0x0000002402007981 */ /* 0x000162000c1e1500 */
[----:B------:R-:W-:Y:S05]  /*4dd0*/  BRA `(.L_x_28486) ;  /* 0x0000000400b87947 */ /* 0x000fea0003800000 */
.L_x_28493:
        /* <DEDUP_REMOVED lines=12> */
.L_x_28500:
        /* <DEDUP_REMOVED lines=21> */
.L_x_28504:
[----:B------:R-:W-:Y:S05]  /*4ff0*/  BSYNC.RECONVERGENT B1 ;  /* 0x0000000000017941 */ /* 0x000fea0003800200 */
.L_x_28503:
[----:B------:R-:W-:Y:S01]  /*5000*/  IMAD.SHL.U32 R0, R0, 0x100000, RZ ;  /* 0x0010000000007824 */ /* 0x000fe200078e00ff */
[----:B------:R-:W-:-:S04]  /*5010*/  LEA R2, R2, 0x3b800000, 0x17 ;  /* 0x3b80000002027811 */ /* 0x000fc800078eb8ff */
[----:B------:R-:W-:-:S07]  /*5020*/  LOP3.LUT R0, R2, R0, R7, 0xfe, !PT ;  /* 0x0000000002007212 */ /* 0x000fce00078efe07 */
.L_x_28502:
[----:B------:R-:W-:Y:S05]  /*5030*/  BSYNC.RECONVERGENT B0 ;  /* 0x0000000000007941 */ /* 0x000fea0003800200 */
.L_x_28501:
[----:B------:R-:W-:Y:S01]  /*5040*/  F2FP.BF16.F32.PACK_AB R0, RZ, R0 ;  /* 0x00000000ff00723e */ /* 0x000fe200000010ff */
[----:B------:R-:W-:Y:S06]  /*5050*/  BRA `(.L_x_28486) ;  /* 0x0000000400187947 */ /* 0x000fec0003800000 */
.L_x_28499:
        /* <DEDUP_REMOVED lines=21> */
.L_x_28508:
[----:B------:R-:W-:Y:S05]  /*51b0*/  BSYNC.RECONVERGENT B1 ;  /* 0x0000000000017941 */ /* 0x000fea0003800200 */
.L_x_28507:
[----:B------:R-:W-:Y:S01]  /*51c0*/  IMAD.SHL.U32 R0, R0, 0x200000, RZ ;  /* 0x0020000000007824 */ /* 0x000fe200078e00ff */
[----:B------:R-:W-:-:S04]  /*51d0*/  LEA R2, R2, 0x37800000, 0x17 ;  /* 0x3780000002027811 */ /* 0x000fc800078eb8ff */
[----:B------:R-:W-:-:S07]  /*51e0*/  LOP3.LUT R0, R2, R0, R7, 0xfe, !PT ;  /* 0x0000000002007212 */ /* 0x000fce00078efe07 */
.L_x_28506:
[----:B------:R-:W-:Y:S05]  /*51f0*/  BSYNC.RECONVERGENT B0 ;  /* 0x0000000000007941 */ /* 0x000fea0003800200 */
.L_x_28505:
[----:B------:R-:W-:Y:S01]  /*5200*/  F2FP.BF16.F32.PACK_AB R0, RZ, R0 ;  /* 0x00000000ff00723e */ /* 0x000fe200000010ff */
[----:B------:R-:W-:Y:S06]  /*5210*/  BRA `(.L_x_28486) ;  /* 0x0000000000a87947 */ /* 0x000fec0003800000 */
.L_x_28498:
        /* <DEDUP_REMOVED lines=14> */
.L_x_28512:
[----:B------:R-:W-:Y:S05]  /*5300*/  BSYNC.RECONVERGENT B0 ;  /* 0x0000000000007941 */ /* 0x000fea0003800200 */
.L_x_28511:
[----:B------:R-:W-:Y:S01]  /*5310*/  F2FP.BF16.F32.PACK_AB R0, RZ, R0 ;  /* 0x00000000ff00723e */ /* 0x000fe200000010ff */
[----:B------:R-:W-:Y:S06]  /*5320*/  BRA `(.L_x_28486) ;  /* 0x0000000000647947 */ /* 0x000fec0003800000 */
.L_x_28485:
        /* <DEDUP_REMOVED lines=16> */
.L_x_28513:
[----:B------:R-:W-:Y:S01]  /*5430*/  PRMT R0, RZ, 0x7610, R0 ;  /* 0x00007610ff007816 */ /* 0x000fe20000000000 */
[----:B------:R-:W-:Y:S06]  /*5440*/  BRA `(.L_x_28486) ;  /* 0x00000000001c7947 */ /* 0x000fec0003800000 */
.L_x_28510:
[----:B------:R-:W2:Y:S02]  /*5450*/  LDG.E.64 R2, desc[UR36][R2.64] ;  /* 0x0000002402027981 */ /* 0x000ea4000c1e1b00 */
[----:B--2---:R-:W0:Y:S02]  /*5460*/  I2F.U64 R0, R2 ;  /* 0x0000000200007312 */ /* 0x004e240000301000 */
[----:B0-----:R-:W-:Y:S01]  /*5470*/  F2FP.BF16.F32.PACK_AB R0, RZ, R0 ;  /* 0x00000000ff00723e */ /* 0x001fe200000010ff */
[----:B------:R-:W-:Y:S06]  /*5480*/  BRA `(.L_x_28486) ;  /* 0x00000000000c7947 */ /* 0x000fec0003800000 */
.L_x_28509:
[----:B------:R-:W2:Y:S02]  /*5490*/  LDG.E R2, desc[UR36][R2.64] ;  /* 0x0000002402027981 */ /* 0x000ea4000c1e1900 */
[----:B--2---:R-:W-:-:S04]  /*54a0*/  I2FP.F32.U32 R0, R2 ;  /* 0x0000000200007245 */ /* 0x004fc80000201000 */
[----:B------:R-:W-:-:S07]  /*54b0*/  F2FP.BF16.F32.PACK_AB R0, RZ, R0 ;  /* 0x00000000ff00723e */ /* 0x000fce00000010ff */
.L_x_28486:
[----:B------:R-:W-:Y:S01]  /*54c0*/  USHF.L.U32 UR4, UR43, 0x10, URZ ;  /* 0x000000102b047899 */ /* 0x000fe200080006ff */
[----:B------:R-:W-:Y:S01]  /*54d0*/  BSSY.RECONVERGENT B6, `(.L_x_28514) ;  /* 0x00000d6000067945 */ /* 0x000fe20003800200 */
[----:B------:R-:W0:Y:S04]  /*54e0*/  LDCU.64 UR6, c[0x0][0x580] ;  /* 0x0000b000ff0677ac */ /* 0x000e280008000a00 */
[----:B------:R-:W-:Y:S01]  /*54f0*/  FSETP.NEU.FTZ.AND P0, PT, RZ, UR4, PT ;  /* 0x00000004ff007c0b */ /* 0x000fe2000bf1d000 */
[----:B------:R-:W-:-:S04]  /*5500*/  UPRMT UR4, UR39, 0x9910, URZ ;  /* 0x0000991027047896 */ /* 0x000fc800080000ff */
[----:B------:R-:W-:-:S08]  /*5510*/  UISETP.GT.AND UP0, UPT, UR4, 0x9, UPT ;  /* 0x000000090400788c */ /* 0x000fd0000bf04270 */
[----:B-----5:R-:W-:Y:S02]  /*5520*/  @P0 SHF.L.U32 R0, R0, 0x10, RZ ;  /* 0x0000001000000819 */ /* 0x020fe400000006ff */
[----:B0-----:R-:W-:Y:S02]  /*5530*/  IADD3 R2, P1, PT, R16, UR6, RZ ;  /* 0x0000000610027c10 */ /* 0x001fe4000ff3e0ff */
[----:B------:R-:W-:-:S03]  /*5540*/  FSETP.NEU.AND P0, PT, R0, RZ, P0 ;  /* 0x000000ff0000720b */ /* 0x000fc6000070d000 */
        /* <DEDUP_REMOVED lines=13> */
.L_x_28518:
[----:B------:R0:W-:Y:S01]  /*5620*/  STG.E.U8 desc[UR36][R2.64], R4 ;  /* 0x0000000402007986 */ /* 0x0001e2000c101124 */
[----:B------:R-:W-:Y:S05]  /*5630*/  BRA `(.L_x_28520) ;  /* 0x0000000800fc7947 */ /* 0x000fea0003800000 */
.L_x_28517:
        /* <DEDUP_REMOVED lines=9> */
.L_x_28522:
[----:B------:R0:W-:Y:S01]  /*56d0*/  STG.E desc[UR36][R2.64], R4 ;  /* 0x0000000402007986 */ /* 0x0001e2000c101924 */
[----:B------:R-:W-:Y:S05]  /*56e0*/  BRA `(.L_x_28520) ;  /* 0x0000000800d07947 */ /* 0x000fea0003800000 */
.L_x_28521:
[----:B------:R0:W-:Y:S01]  /*56f0*/  STG.E.U16 desc[UR36][R2.64], R4 ;  /* 0x0000000402007986 */ /* 0x0001e2000c101524 */
[----:B------:R-:W-:Y:S05]  /*5700*/  BRA `(.L_x_28520) ;  /* 0x0000000800c87947 */ /* 0x000fea0003800000 */
.L_x_28516:
        /* <DEDUP_REMOVED lines=9> */
.L_x_28524:
[----:B------:R-:W-:-:S04]  /*57a0*/  I2FP.F32.U32 R0, R4 ;  /* 0x0000000400007245 */ /* 0x000fc80000201000 */
[----:B------:R-:W-:-:S05]  /*57b0*/  F2FP.F16.F32.PACK_AB R0, RZ, R0 ;  /* 0x00000000ff00723e */ /* 0x000fca00000000ff */
[----:B------:R0:W-:Y:S01]  /*57c0*/  STG.E.U16 desc[UR36][R2.64], R0 ;  /* 0x0000000002007986 */ /* 0x0001e2000c101524 */
[----:B------:R-:W-:Y:S05]  /*57d0*/  BRA `(.L_x_28520) ;  /* 0x0000000800947947 */ /* 0x000fea0003800000 */
.L_x_28523:
        /* <DEDUP_REMOVED lines=10> */
.L_x_28526:
[----:B------:R-:W-:-:S04]  /*5880*/  I2FP.F32.U32 R4, R4 ;  /* 0x0000000400047245 */ /* 0x000fc80000201000 */
[----:B------:R-:W-:-:S04]  /*5890*/  F2FP.F16.F32.PACK_AB R5, RZ, R4 ;  /* 0x00000004ff05723e */ /* 0x000fc800000000ff */
[----:B------:R-:W-:-:S05]  /*58a0*/  PRMT R5, R5, 0x5410, RZ ;  /* 0x0000541005057816 */ /* 0x000fca00000000ff */
[----:B------:R0:W-:Y:S01]  /*58b0*/  STG.E desc[UR36][R2.64], R5 ;  /* 0x0000000502007986 */ /* 0x0001e2000c101924 */
[----:B------:R-:W-:Y:S05]  /*58c0*/  BRA `(.L_x_28520) ;  /* 0x0000000800587947 */ /* 0x000fea0003800000 */
.L_x_28525:
[----:B------:R-:W0:Y:S02]  /*58d0*/  I2F.F64.U32 R4, R4 ;  /* 0x0000000400047312 */ /* 0x000e240000201800 */
[----:B0-----:R0:W-:Y:S01]  /*58e0*/  STG.E.64 desc[UR36][R2.64], R4 ;  /* 0x0000000402007986 */ /* 0x0011e2000c101b24 */
[----:B------:R-:W-:Y:S05]  /*58f0*/  BRA `(.L_x_28520) ;  /* 0x00000008004c7947 */ /* 0x000fea0003800000 */
.L_x_28515:
        /* <DEDUP_REMOVED lines=12> */
.L_x_28530:
        /* <DEDUP_REMOVED lines=17> */
.L_x_28532:
[----:B------:R-:W-:Y:S05]  /*5ad0*/  BSYNC.RECONVERGENT B0 ;  /* 0x0000000000007941 */ /* 0x000fea0003800200 */
.L_x_28531:
[----:B------:R0:W-:Y:S01]  /*5ae0*/  STG.E.U8 desc[UR36][R2.64], R0 ;  /* 0x0000000002007986 */ /* 0x0001e2000c101124 */
[----:B------:R-:W-:Y:S05]  /*5af0*/  BRA `(.L_x_28520) ;  /* 0x0000000400cc7947 */ /* 0x000fea0003800000 */
.L_x_28529:
        /* <DEDUP_REMOVED lines=17> */
.L_x_28534:
[----:B------:R-:W-:Y:S05]  /*5c10*/  BSYNC.RECONVERGENT B0 ;  /* 0x0000000000007941 */ /* 0x000fea0003800200 */
.L_x_28533:
[----:B------:R0:W-:Y:S01]  /*5c20*/  STG.E.U8 desc[UR36][R2.64], R0 ;  /* 0x0000000002007986 */ /* 0x0001e2000c101124 */
[----:B------:R-:W-:Y:S05]  /*5c30*/  BRA `(.L_x_28520) ;  /* 0x00000004007c7947 */ /* 0x000fea0003800000 */
.L_x_28528:
        /* <DEDUP_REMOVED lines=21> */
.L_x_28536:
[----:B------:R-:W-:-:S05]  /*5d90*/  MOV R5, RZ ;  /* 0x000000ff00057202 */ /* 0x000fca0000000f00 */
[----:B------:R0:W-:Y:S01]  /*5da0*/  STG.E.64 desc[UR36][R2.64], R4 ;  /* 0x0000000402007986 */ /* 0x0001e2000c101b24 */
[----:B------:R-:W-:Y:S05]  /*5db0*/  BRA `(.L_x_28520) ;  /* 0x00000004001c7947 */ /* 0x000fea0003800000 */
.L_x_28535:
[----:B------:R0:W-:Y:S01]  /*5dc0*/  STG.E desc[UR36][R2.64], R4 ;  /* 0x0000000402007986 */ /* 0x0001e2000c101924 */
[----:B------:R-:W-:Y:S05]  /*5dd0*/  BRA `(.L_x_28520) ;  /* 0x0000000400147947 */ /* 0x000fea0003800000 */
.L_x_28527:
        /* <DEDUP_REMOVED lines=8> */
.L_x_28538:
[----:B------:R-:W-:Y:S01]  /*5e60*/  CS2R R6, SRZ ;  /* 0x0000000000067805 */ /* 0x000fe2000001ff00 */
[----:B------:R-:W0:Y:S04]  /*5e70*/  I2F.F64.U32 R4, R4 ;  /* 0x0000000400047312 */ /* 0x000e280000201800 */
[----:B0-----:R4:W-:Y:S01]  /*5e80*/  STG.E.128 desc[UR36][R2.64], R4 ;  /* 0x0000000402007986 */ /* 0x0019e2000c101d24 */
[----:B------:R-:W-:Y:S05]  /*5e90*/  BRA `(.L_x_28520) ;  /* 0x0000000000e47947 */ /* 0x000fea0003800000 */
.L_x_28537:
[----:B------:R-:W-:-:S09]  /*5ea0*/  UISETP.NE.AND UP0, UPT, UR4, 0xf, UPT ;  /* 0x0000000f0400788c */ /* 0x000fd2000bf05270 */
[----:B------:R-:W-:Y:S05]  /*5eb0*/  BRA.U !UP0, `(.L_x_28539) ;  /* 0x0000000108d07547 */ /* 0x000fea000b800000 */
[----:B------:R-:W-:-:S09]  /*5ec0*/  UISETP.NE.AND UP0, UPT, UR4, 0x17, UPT ;  /* 0x000000170400788c */ /* 0x000fd2000bf05270 */
[----:B------:R-:W-:Y:S05]  /*5ed0*/  BRA.U !UP0, `(.L_x_28540) ;  /* 0x0000000108847547 */ /* 0x000fea000b800000 */
[----:B------:R-:W-:-:S09]  /*5ee0*/  UISETP.NE.AND UP0, UPT, UR4, 0x18, UPT ;  /* 0x000000180400788c */ /* 0x000fd2000bf05270 */
[----:B------:R-:W-:Y:S05]  /*5ef0*/  BRA.U !UP0, `(.L_x_28541) ;  /* 0x0000000108447547 */ /* 0x000fea000b800000 */
.L_x_28519:
        /* <DEDUP_REMOVED lines=16> */
.L_x_28542:
[----:B------:R-:W-:Y:S05]  /*6000*/  BRA `(.L_x_28520) ;  /* 0x0000000000887947 */ /* 0x000fea0003800000 */
.L_x_28541:
        /* <DEDUP_REMOVED lines=11> */
.L_x_28544:
[----:B------:R-:W-:Y:S05]  /*60c0*/  BSYNC.RECONVERGENT B0 ;  /* 0x0000000000007941 */ /* 0x000fea0003800200 */
.L_x_28543:
[----:B------:R3:W-:Y:S01]  /*60d0*/  STG.E.U8 desc[UR36][R2.64], R5 ;  /* 0x0000000502007986 */ /* 0x0007e2000c101124 */
[----:B------:R-:W-:Y:S05]  /*60e0*/  BRA `(.L_x_28520) ;  /* 0x0000000000507947 */ /* 0x000fea0003800000 */
.L_x_28540:
        /* <DEDUP_REMOVED lines=12> */
.L_x_28545:
[----:B------:R-:W-:Y:S01]  /*61b0*/  IMAD.MOV.U32 R5, RZ, RZ, 0x7f ;  /* 0x0000007fff057424 */ /* 0x000fe200078e00ff */
[----:B------:R-:W-:-:S04]  /*61c0*/  ISETP.GT.U32.AND P0, PT, R7, 0x7f800000, PT ;  /* 0x7f8000000700780c */ /* 0x000fc80003f04070 */
[----:B------:R-:W-:-:S05]  /*61d0*/  SEL R5, R5, 0x7c, P0 ;  /* 0x0000007c05057807 */ /* 0x000fca0000000000 */
[----:B------:R2:W-:Y:S01]  /*61e0*/  STG.E.U8 desc[UR36][R2.64], R5 ;  /* 0x0000000502007986 */ /* 0x0005e2000c101124 */
[----:B------:R-:W-:Y:S05]  /*61f0*/  BRA `(.L_x_28520) ;  /* 0x00000000000c7947 */ /* 0x000fea0003800000 */
.L_x_28539:
[----:B------:R-:W-:-:S04]  /*6200*/  I2FP.F32.U32 R0, R4 ;  /* 0x0000000400007245 */ /* 0x000fc80000201000 */
[----:B------:R-:W-:-:S05]  /*6210*/  F2FP.BF16.F32.PACK_AB R0, RZ, R0 ;  /* 0x00000000ff00723e */ /* 0x000fca00000010ff */
[----:B------:R0:W-:Y:S02]  /*6220*/  STG.E.U16 desc[UR36][R2.64], R0 ;  /* 0x0000000002007986 */ /* 0x0001e4000c101524 */
.L_x_28520:
[----:B------:R-:W-:Y:S05]  /*6230*/  BSYNC.RECONVERGENT B6 ;  /* 0x0000000000067941 */ /* 0x000fea0003800200 */
.L_x_28514:
[----:B------:R-:W-:-:S07]  /*6240*/  IADD3 R17, PT, PT, R17, 0x80, RZ ;  /* 0x0000008011117810 */ /* 0x000fce0007ffe0ff */
.L_x_28479:
[----:B------:R-:W-:Y:S05]  /*6250*/  BSYNC.RECONVERGENT B7 ;  /* 0x0000000000077941 */ /* 0x000fea0003800200 */
.L_x_28478:
        /* <DEDUP_REMOVED lines=307> */
.L_x_28548:
        /* <DEDUP_REMOVED lines=18> */
.L_x_28552:
[----:B------:R-:W2:Y:S02]  /*76b0*/  LDG.E.U8 R2, desc[UR36][R2.64] ;  /* 0x0000002402027981 */ /* 0x000ea4000c1e1100 */
[----:B--2---:R-:W-:-:S04]  /*76c0*/  I2FP.F32.U32 R0, R2 ;  /* 0x0000000200007245 */ /* 0x004fc80000201000 */
[----:B------:R-:W-:Y:S01]  /*76d0*/  F2FP.BF16.F32.PACK_AB R0, RZ, R0 ;  /* 0x00000000ff00723e */ /* 0x000fe200000010ff */
[----:B------:R-:W-:Y:S06]  /*76e0*/  BRA `(.L_x_28554) ;  /* 0x0000000c00a47947 */ /* 0x000fec0003800000 */
.L_x_28551:
        /* <DEDUP_REMOVED lines=10> */
.L_x_28556:
[----:B------:R-:W2:Y:S02]  /*7790*/  LDG.E R2, desc[UR36][R2.64] ;  /* 0x0000002402027981 */ /* 0x000ea4000c1e1900 */
[----:B--2---:R-:W-:-:S04]  /*77a0*/  I2FP.F32.S32 R0, R2 ;  /* 0x0000000200007245 */ /* 0x004fc80000201400 */
[----:B------:R-:W-:Y:S01]  /*77b0*/  F2FP.BF16.F32.PACK_AB R0, RZ, R0 ;  /* 0x00000000ff00723e */ /* 0x000fe200000010ff */
[----:B------:R-:W-:Y:S06]  /*77c0*/  BRA `(.L_x_28554) ;  /* 0x0000000c006c7947 */ /* 0x000fec0003800000 */
.L_x_28555:
[----:B------:R-:W2:Y:S02]  /*77d0*/  LDG.E.U16 R2, desc[UR36][R2.64] ;  /* 0x0000002402027981 */ /* 0x000ea4000c1e1500 */
[----:B--2---:R-:W0:Y:S02]  /*77e0*/  I2F.S16 R0, R2 ;  /* 0x0000000200007306 */ /* 0x004e240000101400 */
[----:B0-----:R-:W-:Y:S01]  /*77f0*/  F2FP.BF16.F32.PACK_AB R0, RZ, R0 ;  /* 0x00000000ff00723e */ /* 0x001fe200000010ff */
[----:B------:R-:W-:Y:S06]  /*7800*/  BRA `(.L_x_28554) ;  /* 0x0000000c005c7947 */ /* 0x000fec0003800000 */
.L_x_28550:
        /* <DEDUP_REMOVED lines=9> */
.L_x_28558:
[----:B------:R-:W2:Y:S02]  /*78a0*/  LDG.E.U16 R0, desc[UR36][R2.64] ;  /* 0x0000002402007981 */ /* 0x000ea4000c1e1500 */
[----:B--2---:R-:W-:-:S05]  /*78b0*/  HADD2.F32 R0, -RZ, R0.H0_H0 ;  /* 0x20000000ff007230 */ /* 0x004fca0000004100 */
[----:B------:R-:W-:Y:S01]  /*78c0*/  F2FP.BF16.F32.PACK_AB R0, RZ, R0 ;  /* 0x00000000ff00723e */ /* 0x000fe200000010ff */
[----:B------:R-:W-:Y:S06]  /*78d0*/  BRA `(.L_x_28554) ;  /* 0x0000000c00287947 */ /* 0x000fec0003800000 */
.L_x_28557:
        /* <DEDUP_REMOVED lines=9> */
.L_x_28560:
[----:B------:R-:W2:Y:S02]  /*7970*/  LDG.E.U16 R2, desc[UR36][R2.64] ;  /* 0x0000002402027981 */ /* 0x000ea4000c1e1500 */
[----:B--2---:R-:W-:-:S05]  /*7980*/  HADD2.F32 R0, -RZ, R2.H0_H0 ;  /* 0x20000002ff007230 */ /* 0x004fca0000004100 */
[----:B------:R-:W-:Y:S01]  /*7990*/  F2FP.BF16.F32.PACK_AB R0, RZ, R0 ;  /* 0x00000000ff00723e */ /* 0x000fe200000010ff */
[----:B------:R-:W-:Y:S06]  /*79a0*/  BRA `(.L_x_28554) ;  /* 0x0000000800f47947 */ /* 0x000fec0003800000 */
.L_x_28559:
        /* <DEDUP_REMOVED lines=12> */
.L_x_28549:
        /* <DEDUP_REMOVED lines=13> */
.L_x_28563:
        /* <DEDUP_REMOVED lines=12> */
.L_x_28562:
        /* <DEDUP_REMOVED lines=27> */
.L_x_28565:
        /* <DEDUP_REMOVED lines=13> */
.L_x_28564:
[----:B------:R0:W5:Y:S01]  /*7e80*/  LDG.E.U16 R0, desc[UR36][R2.64] ;  /* 0x0000002402007981 */ /* 0x000162000c1e1500 */
[----:B------:R-:W-:Y:S05]  /*7e90*/  BRA `(.L_x_28554) ;  /* 0x0000000400b87947 */ /* 0x000fea0003800000 */
.L_x_28561:
        /* <DEDUP_REMOVED lines=12> */
.L_x_28568:
        /* <DEDUP_REMOVED lines=21> */
.L_x_28572:
[----:B------:R-:W-:Y:S05]  /*80b0*/  BSYNC.RECONVERGENT B1 ;  /* 0x0000000000017941 */ /* 0x000fea0003800200 */
.L_x_28571:
[----:B------:R-:W-:Y:S01]  /*80c0*/  IMAD.SHL.U32 R0, R0, 0x100000, RZ ;  /* 0x0010000000007824 */ /* 0x000fe200078e00ff */
[----:B------:R-:W-:-:S04]  /*80d0*/  LEA R2, R2, 0x3b800000, 0x17 ;  /* 0x3b80000002027811 */ /* 0x000fc800078eb8ff */
[----:B------:R-:W-:-:S07]  /*80e0*/  LOP3.LUT R0, R2, R0, R7, 0xfe, !PT ;  /* 0x0000000002007212 */ /* 0x000fce00078efe07 */
.L_x_28570:
[----:B------:R-:W-:Y:S05]  /*80f0*/  BSYNC.RECONVERGENT B0 ;  /* 0x0000000000007941 */ /* 0x000fea0003800200 */
.L_x_28569:
[----:B------:R-:W-:Y:S01]  /*8100*/  F2FP.BF16.F32.PACK_AB R0, RZ, R0 ;  /* 0x00000000ff00723e */ /* 0x000fe200000010ff */
[----:B------:R-:W-:Y:S06]  /*8110*/  BRA `(.L_x_28554) ;  /* 0x0000000400187947 */ /* 0x000fec0003800000 */
.L_x_28567:
        /* <DEDUP_REMOVED lines=21> */
.L_x_28576:
[----:B------:R-:W-:Y:S05]  /*8270*/  BSYNC.RECONVERGENT B1 ;  /* 0x0000000000017941 */ /* 0x000fea0003800200 */
.L_x_28575:
[----:B------:R-:W-:Y:S02]  /*8280*/  SHF.L.U32 R0, R0, 0x15, RZ ;  /* 0x0000001500007819 */ /* 0x000fe400000006ff */
[----:B------:R-:W-:-:S04]  /*8290*/  LEA R2, R2, 0x37800000, 0x17 ;  /* 0x3780000002027811 */ /* 0x000fc800078eb8ff */
[----:B------:R-:W-:-:S07]  /*82a0*/  LOP3.LUT R0, R2, R0, R7, 0xfe, !PT ;  /* 0x0000000002007212 */ /* 0x000fce00078efe07 */
.L_x_28574:
[----:B------:R-:W-:Y:S05]  /*82b0*/  BSYNC.RECONVERGENT B0 ;  /* 0x0000000000007941 */ /* 0x000fea0003800200 */
.L_x_28573:
[----:B------:R-:W-:Y:S01]  /*82c0*/  F2FP.BF16.F32.PACK_AB R0, RZ, R0 ;  /* 0x00000000ff00723e */ /* 0x000fe200000010ff */
[----:B------:R-:W-:Y:S06]  /*82d0*/  BRA `(.L_x_28554) ;  /* 0x0000000000a87947 */ /* 0x000fec0003800000 */
.L_x_28566:
        /* <DEDUP_REMOVED lines=14> */
.L_x_28580:
[----:B------:R-:W-:Y:S05]  /*83c0*/  BSYNC.RECONVERGENT B0 ;  /* 0x0000000000007941 */ /* 0x000fea0003800200 */
.L_x_28579:
[----:B------:R-:W-:Y:S01]  /*83d0*/  F2FP.BF16.F32.PACK_AB R0, RZ, R0 ;  /* 0x00000000ff00723e */ /* 0x000fe200000010ff */
[----:B------:R-:W-:Y:S06]  /*83e0*/  BRA `(.L_x_28554) ;  /* 0x0000000000647947 */ /* 0x000fec0003800000 */
.L_x_28553:
        /* <DEDUP_REMOVED lines=16> */
.L_x_28581:
[----:B------:R-:W-:Y:S01]  /*84f0*/  PRMT R0, RZ, 0x7610, R0 ;  /* 0x00007610ff007816 */ /* 0x000fe20000000000 */
[----:B------:R-:W-:Y:S06]  /*8500*/  BRA `(.L_x_28554) ;  /* 0x00000000001c7947 */ /* 0x000fec0003800000 */
.L_x_28578:
[----:B------:R-:W2:Y:S02]  /*8510*/  LDG.E.64 R2, desc[UR36][R2.64] ;  /* 0x0000002402027981 */ /* 0x000ea4000c1e1b00 */
[----:B--2---:R-:W0:Y:S02]  /*8520*/  I2F.U64 R0, R2 ;  /* 0x0000000200007312 */ /* 0x004e240000301000 */
[----:B0-----:R-:W-:Y:S01]  /*8530*/  F2FP.BF16.F32.PACK_AB R0, RZ, R0 ;  /* 0x00000000ff00723e */ /* 0x001fe200000010ff */
[----:B------:R-:W-:Y:S06]  /*8540*/  BRA `(.L_x_28554) ;  /* 0x00000000000c7947 */ /* 0x000fec0003800000 */
.L_x_28577:
[----:B------:R-:W2:Y:S02]  /*8550*/  LDG.E R2, desc[UR36][R2.64] ;  /* 0x0000002402027981 */ /* 0x000ea4000c1e1900 */
[----:B--2---:R-:W-:-:S04]  /*8560*/  I2FP.F32.U32 R0, R2 ;  /* 0x0000000200007245 */ /* 0x004fc80000201000 */
[----:B------:R-:W-:-:S07]  /*8570*/  F2FP.BF16.F32.PACK_AB R0, RZ, R0 ;  /* 0x00000000ff00723e */ /* 0x000fce00000010ff */
.L_x_28554:
        /* <DEDUP_REMOVED lines=22> */
.L_x_28586:
[----:B------:R0:W-:Y:S01]  /*86e0*/  STG.E.U8 desc[UR36][R2.64], R4 ;  /* 0x0000000402007986 */ /* 0x0001e2000c101124 */
[----:B------:R-:W-:Y:S05]  /*86f0*/  BRA `(.L_x_28588) ;  /* 0x0000000800fc7947 */ /* 0x000fea0003800000 */
.L_x_28585:
        /* <DEDUP_REMOVED lines=9> */
.L_x_28590:
[----:B------:R0:W-:Y:S01]  /*8790*/  STG.E desc[UR36][R2.64], R4 ;  /* 0x0000000402007986 */ /* 0x0001e2000c101924 */
[----:B------:R-:W-:Y:S05]  /*87a0*/  BRA `(.L_x_28588) ;  /* 0x0000000800d07947 */ /* 0x000fea0003800000 */
.L_x_28589:
[----:B------:R0:W-:Y:S01]  /*87b0*/  STG.E.U16 desc[UR36][R2.64], R4 ;  /* 0x0000000402007986 */ /* 0x0001e2000c101524 */
[----:B------:R-:W-:Y:S05]  /*87c0*/  BRA `(.L_x_28588) ;  /* 0x0000000800c87947 */ /* 0x000fea0003800000 */
.L_x_28584:
        /* <DEDUP_REMOVED lines=9> */
.L_x_28592:
[----:B------:R-:W-:-:S04]  /*8860*/  I2FP.F32.U32 R0, R4 ;  /* 0x0000000400007245 */ /* 0x000fc80000201000 */
[----:B------:R-:W-:-:S05]  /*8870*/  F2FP.F16.F32.PACK_AB R0, RZ, R0 ;  /* 0x00000000ff00723e */ /* 0x000fca00000000ff */
[----:B------:R0:W-:Y:S01]  /*8880*/  STG.E.U16 desc[UR36][R2.64], R0 ;  /* 0x0000000002007986 */ /* 0x0001e2000c101524 */
[----:B------:R-:W-:Y:S05]  /*8890*/  BRA `(.L_x_28588) ;  /* 0x0000000800947947 */ /* 0x000fea0003800000 */
.L_x_28591:
        /* <DEDUP_REMOVED lines=10> */
.L_x_28594:
[----:B------:R-:W-:-:S04]  /*8940*/  I2FP.F32.U32 R4, R4 ;  /* 0x0000000400047245 */ /* 0x000fc80000201000 */
[----:B------:R-:W-:-:S04]  /*8950*/  F2FP.F16.F32.PACK_AB R5, RZ, R4 ;  /* 0x00000004ff05723e */ /* 0x000fc800000000ff */
[----:B------:R-:W-:-:S05]  /*8960*/  PRMT R5, R5, 0x5410, RZ ;  /* 0x0000541005057816 */ /* 0x000fca00000000ff */
[----:B------:R0:W-:Y:S01]  /*8970*/  STG.E desc[UR36][R2.64], R5 ;  /* 0x0000000502007986 */ /* 0x0001e2000c101924 */
[----:B------:R-:W-:Y:S05]  /*8980*/  BRA `(.L_x_28588) ;  /* 0x0000000800587947 */ /* 0x000fea0003800000 */
.L_x_28593:
[----:B------:R-:W0:Y:S02]  /*8990*/  I2F.F64.U32 R4, R4 ;  /* 0x0000000400047312 */ /* 0x000e240000201800 */
[----:B0-----:R0:W-:Y:S01]  /*89a0*/  STG.E.64 desc[UR36][R2.64], R4 ;  /* 0x0000000402007986 */ /* 0x0011e2000c101b24 */
[----:B------:R-:W-:Y:S05]  /*89b0*/  BRA `(.L_x_28588) ;  /* 0x00000008004c7947 */ /* 0x000fea0003800000 */
.L_x_28583:
        /* <DEDUP_REMOVED lines=12> */
.L_x_28598:
        /* <DEDUP_REMOVED lines=17> */
.L_x_28600:
[----:B------:R-:W-:Y:S05]  /*8b90*/  BSYNC.RECONVERGENT B0 ;  /* 0x0000000000007941 */ /* 0x000fea0003800200 */
.L_x_28599:
[----:B------:R0:W-:Y:S01]  /*8ba0*/  STG.E.U8 desc[UR36][R2.64], R0 ;  /* 0x0000000002007986 */ /* 0x0001e2000c101124 */
[----:B------:R-:W-:Y:S05]  /*8bb0*/  BRA `(.L_x_28588) ;  /* 0x0000000400cc7947 */ /* 0x000fea0003800000 */
.L_x_28597:
        /* <DEDUP_REMOVED lines=17> */
.L_x_28602:
[----:B------:R-:W-:Y:S05]  /*8cd0*/  BSYNC.RECONVERGENT B0 ;  /* 0x0000000000007941 */ /* 0x000fea0003800200 */
.L_x_28601:
[----:B------:R0:W-:Y:S01]  /*8ce0*/  STG.E.U8 desc[UR36][R2.64], R0 ;  /* 0x0000000002007986 */ /* 0x0001e2000c101124 */
[----:B------:R-:W-:Y:S05]  /*8cf0*/  BRA `(.L_x_28588) ;  /* 0x00000004007c7947 */ /* 0x000fea0003800000 */
.L_x_28596:
        /* <DEDUP_REMOVED lines=21> */
.L_x_28604:
[----:B------:R-:W-:-:S05]  /*8e50*/  IMAD.MOV.U32 R5, RZ, RZ, RZ ;  /* 0x000000ffff057224 */ /* 0x000fca00078e00ff */
[----:B------:R0:W-:Y:S01]  /*8e60*/  STG.E.64 desc[UR36][R2.64], R4 ;  /* 0x0000000402007986 */ /* 0x0001e2000c101b24 */
[----:B------:R-:W-:Y:S05]  /*8e70*/  BRA `(.L_x_28588) ;  /* 0x00000004001c7947 */ /* 0x000fea0003800000 */
.L_x_28603:
[----:B------:R0:W-:Y:S01]  /*8e80*/  STG.E desc[UR36][R2.64], R4 ;  /* 0x0000000402007986 */ /* 0x0001e2000c101924 */
[----:B------:R-:W-:Y:S05]  /*8e90*/  BRA `(.L_x_28588) ;  /* 0x0000000400147947 */ /* 0x000fea0003800000 */
.L_x_28595:
        /* <DEDUP_REMOVED lines=8> */
.L_x_28606:
[----:B------:R-:W-:Y:S01]  /*8f20*/  CS2R R6, SRZ ;  /* 0x0000000000067805 */ /* 0x000fe2000001ff00 */
[----:B------:R-:W0:Y:S04]  /*8f30*/  I2F.F64.U32 R4, R4 ;  /* 0x0000000400047312 */ /* 0x000e280000201800 */
[----:B0-----:R4:W-:Y:S01]  /*8f40*/  STG.E.128 desc[UR36][R2.64], R4 ;  /* 0x0000000402007986 */ /* 0x0019e2000c101d24 */
[----:B------:R-:W-:Y:S05]  /*8f50*/  BRA `(.L_x_28588) ;  /* 0x0000000000e47947 */ /* 0x000fea0003800000 */
.L_x_28605:
[----:B------:R-:W-:-:S09]  /*8f60*/  UISETP.NE.AND UP0, UPT, UR4, 0xf, UPT ;  /* 0x0000000f0400788c */ /* 0x000fd2000bf05270 */
[----:B------:R-:W-:Y:S05]  /*8f70*/  BRA.U !UP0, `(.L_x_28607) ;  /* 0x0000000108d07547 */ /* 0x000fea000b800000 */
[----:B------:R-:W-:-:S09]  /*8f80*/  UISETP.NE.AND UP0, UPT, UR4, 0x17, UPT ;  /* 0x000000170400788c */ /* 0x000fd2000bf05270 */
[----:B------:R-:W-:Y:S05]  /*8f90*/  BRA.U !UP0, `(.L_x_28608) ;  /* 0x0000000108847547 */ /* 0x000fea000b800000 */
[----:B------:R-:W-:-:S09]  /*8fa0*/  UISETP.NE.AND UP0, UPT, UR4, 0x18, UPT ;  /* 0x000000180400788c */ /* 0x000fd2000bf05270 */
[----:B------:R-:W-:Y:S05]  /*8fb0*/  BRA.U !UP0, `(.L_x_28609) ;  /* 0x0000000108447547 */ /* 0x000fea000b800000 */
.L_x_28587:
        /* <DEDUP_REMOVED lines=16> */
.L_x_28610:
[----:B------:R-:W-:Y:S05]  /*90c0*/  BRA `(.L_x_28588) ;  /* 0x0000000000887947 */ /* 0x000fea0003800000 */
.L_x_28609:
        /* <DEDUP_REMOVED lines=11> */
.L_x_28612:
[----:B------:R-:W-:Y:S05]  /*9180*/  BSYNC.RECONVERGENT B0 ;  /* 0x0000000000007941 */ /* 0x000fea0003800200 */
.L_x_28611:
[----:B------:R3:W-:Y:S01]  /*9190*/  STG.E.U8 desc[UR36][R2.64], R5 ;  /* 0x0000000502007986 */ /* 0x0007e2000c101124 */
[----:B------:R-:W-:Y:S05]  /*91a0*/  BRA `(.L_x_28588) ;  /* 0x0000000000507947 */ /* 0x000fea0003800000 */
.L_x_28608:
        /* <DEDUP_REMOVED lines=12> */
.L_x_28613:
[----:B------:R-:W-:Y:S02]  /*9270*/  ISETP.GT.U32.AND P0, PT, R7, 0x7f800000, PT ;  /* 0x7f8000000700780c */ /* 0x000fe40003f04070 */
[----:B------:R-:W-:-:S04]  /*9280*/  MOV R5, 0x7f ;  /* 0x0000007f00057802 */ /* 0x000fc80000000f00 */
[----:B------:R-:W-:-:S05]  /*9290*/  SEL R5, R5, 0x7c, P0 ;  /* 0x0000007c05057807 */ /* 0x000fca0000000000 */
[----:B------:R2:W-:Y:S01]  /*92a0*/  STG.E.U8 desc[UR36][R2.64], R5 ;  /* 0x0000000502007986 */ /* 0x0005e2000c101124 */
[----:B------:R-:W-:Y:S05]  /*92b0*/  BRA `(.L_x_28588) ;  /* 0x00000000000c7947 */ /* 0x000fea0003800000 */
.L_x_28607:
[----:B------:R-:W-:-:S04]  /*92c0*/  I2FP.F32.U32 R0, R4 ;  /* 0x0000000400007245 */ /* 0x000fc80000201000 */
[----:B------:R-:W-:-:S05]  /*92d0*/  F2FP.BF16.F32.PACK_AB R0, RZ, R0 ;  /* 0x00000000ff00723e */ /* 0x000fca00000010ff */
[----:B------:R0:W-:Y:S02]  /*92e0*/  STG.E.U16 desc[UR36][R2.64], R0 ;  /* 0x0000000002007986 */ /* 0x0001e4000c101524 */
.L_x_28588:
[----:B------:R-:W-:Y:S05]  /*92f0*/  BSYNC.RECONVERGENT B6 ;  /* 0x0000000000067941 */ /* 0x000fea0003800200 */
.L_x_28582:
[----:B------:R-:W-:-:S07]  /*9300*/  VIADD R17, R17, 0x80 ;  /* 0x0000008011117836 */ /* 0x000fce0000000000 */
.L_x_28547:
[----:B------:R-:W-:Y:S05]  /*9310*/  BSYNC.RECONVERGENT B7 ;  /* 0x0000000000077941 */ /* 0x000fea0003800200 */
.L_x_28546:
        /* <DEDUP_REMOVED lines=306> */
.L_x_28614:
        /* <DEDUP_REMOVED lines=20> */
.L_x_28618:
[----:B------:R-:W2:Y:S02]  /*a780*/  LDG.E.U8 R2, desc[UR36][R2.64] ;  /* 0x0000002402027981 */ /* 0x000ea4000c1e1100 */
[----:B--2---:R-:W-:-:S04]  /*a790*/  I2FP.F32.U32 R0, R2 ;  /* 0x0000000200007245 */ /* 0x004fc80000201000 */
[----:B------:R-:W-:Y:S01]  /*a7a0*/  F2FP.BF16.F32.PACK_AB R0, RZ, R0 ;  /* 0x00000000ff00723e */ /* 0x000fe200000010ff */
[----:B------:R-:W-:Y:S06]  /*a7b0*/  BRA `(.L_x_28620) ;  /* 0x0000000c00a47947 */ /* 0x000fec0003800000 */
.L_x_28617:
        /* <DEDUP_REMOVED lines=10> */
.L_x_28622:
[----:B------:R-:W2:Y:S02]  /*a860*/  LDG.E R2, desc[UR36][R2.64] ;  /* 0x0000002402027981 */ /* 0x000ea4000c1e1900 */
[----:B--2---:R-:W-:-:S04]  /*a870*/  I2FP.F32.S32 R0, R2 ;  /* 0x0000000200007245 */ /* 0x004fc80000201400 */
[----:B------:R-:W-:Y:S01]  /*a880*/  F2FP.BF16.F32.PACK_AB R0, RZ, R0 ;  /* 0x00000000ff00723e */ /* 0x000fe200000010ff */
[----:B------:R-:W-:Y:S06]  /*a890*/  BRA `(.L_x_28620) ;  /* 0x0000000c006c7947 */ /* 0x000fec0003800000 */
.L_x_28621:
[----:B------:R-:W2:Y:S02]  /*a8a0*/  LDG.E.U16 R2, desc[UR36][R2.64] ;  /* 0x0000002402027981 */ /* 0x000ea4000c1e1500 */
[----:B--2---:R-:W0:Y:S02]  /*a8b0*/  I2F.S16 R0, R2 ;  /* 0x0000000200007306 */ /* 0x004e240000101400 */
[----:B0-----:R-:W-:Y:S01]  /*a8c0*/  F2FP.BF16.F32.PACK_AB R0, RZ, R0 ;  /* 0x00000000ff00723e */ /* 0x001fe200000010ff */
[----:B------:R-:W-:Y:S06]  /*a8d0*/  BRA `(.L_x_28620) ;  /* 0x0000000c005c7947 */ /* 0x000fec0003800000 */
.L_x_28616:
        /* <DEDUP_REMOVED lines=9> */
.L_x_28624:
[----:B------:R-:W2:Y:S02]  /*a970*/  LDG.E.U16 R0, desc[UR36][R2.64] ;  /* 0x0000002402007981 */ /* 0x000ea4000c1e1500 */
[----:B--2---:R-:W-:-:S05]  /*a980*/  HADD2.F32 R0, -RZ, R0.H0_H0 ;  /* 0x20000000ff007230 */ /* 0x004fca0000004100 */
[----:B------:R-:W-:Y:S01]  /*a990*/  F2FP.BF16.F32.PACK_AB R0, RZ, R0 ;  /* 0x00000000ff00723e */ /* 0x000fe200000010ff */
[----:B------:R-:W-:Y:S06]  /*a9a0*/  BRA `(.L_x_28620) ;  /* 0x0000000c00287947 */ /* 0x000fec0003800000 */
.L_x_28623:
        /* <DEDUP_REMOVED lines=9> */
.L_x_28626:
[----:B------:R-:W2:Y:S02]  /*aa40*/  LDG.E.U16 R2, desc[UR36][R2.64] ;  /* 0x0000002402027981 */ /* 0x000ea4000c1e1500 */
[----:B--2---:R-:W-:-:S05]  /*aa50*/  HADD2.F32 R0, -RZ, R2.H0_H0 ;  /* 0x20000002ff007230 */ /* 0x004fca0000004100 */
[----:B------:R-:W-:Y:S01]  /*aa60*/  F2FP.BF16.F32.PACK_AB R0, RZ, R0 ;  /* 0x00000000ff00723e */ /* 0x000fe200000010ff */
[----:B------:R-:W-:Y:S06]  /*aa70*/  BRA `(.L_x_28620) ;  /* 0x0000000800f47947 */ /* 0x000fec0003800000 */
.L_x_28625:
        /* <DEDUP_REMOVED lines=12> */
.L_x_28615:
        /* <DEDUP_REMOVED lines=13> */
.L_x_28629:
        /* <DEDUP_REMOVED lines=12> */
.L_x_28628:
        /* <DEDUP_REMOVED lines=27> */
.L_x_28631:
        /* <DEDUP_REMOVED lines=13> */
.L_x_28630:
[----:B------:R0:W5:Y:S01]  /*af50*/  LDG.E.U16 R0, desc[UR36][R2.64] ;  /* 0x0000002402007981 */ /* 0x000162000c1e1500 */
[----:B------:R-:W-:Y:S05]  /*af60*/  BRA `(.L_x_28620) ;  /* 0x0000000400b87947 */ /* 0x000fea0003800000 */
.L_x_28627:
        /* <DEDUP_REMOVED lines=12> */
.L_x_28634:
        /* <DEDUP_REMOVED lines=21> */
.L_x_28638:
[----:B------:R-:W-:Y:S05]  /*b180*/  BSYNC.RECONVERGENT B1 ;  /* 0x0000000000017941 */ /* 0x000fea0003800200 */
.L_x_28637:
[----:B------:R-:W-:Y:S01]  /*b190*/  IMAD.SHL.U32 R0, R0, 0x100000, RZ ;  /* 0x0010000000007824 */ /* 0x000fe200078e00ff */
[----:B------:R-:W-:-:S04]  /*b1a0*/  LEA R2, R2, 0x3b800000, 0x17 ;  /* 0x3b80000002027811 */ /* 0x000fc800078eb8ff */
[----:B------:R-:W-:-:S07]  /*b1b0*/  LOP3.LUT R0, R2, R0, R7, 0xfe, !PT ;  /* 0x0000000002007212 */ /* 0x000fce00078efe07 */
.L_x_28636:
[----:B------:R-:W-:Y:S05]  /*b1c0*/  BSYNC.RECONVERGENT B0 ;  /* 0x0000000000007941 */ /* 0x000fea0003800200 */
.L_x_28635:
[----:B------:R-:W-:Y:S01]  /*b1d0*/  F2FP.BF16.F32.PACK_AB R0, RZ, R0 ;  /* 0x00000000ff00723e */ /* 0x000fe200000010ff */
[----:B------:R-:W-:Y:S06]  /*b1e0*/  BRA `(.L_x_28620) ;  /* 0x0000000400187947 */ /* 0x000fec0003800000 */
.L_x_28633:
        /* <DEDUP_REMOVED lines=21> */
.L_x_28642:
[----:B------:R-:W-:Y:S05]  /*b340*/  BSYNC.RECONVERGENT B1 ;  /* 0x0000000000017941 */ /* 0x000fea0003800200 */
.L_x_28641:
[----:B------:R-:W-:Y:S01]  /*b350*/  IMAD.SHL.U32 R0, R0, 0x200000, RZ ;  /* 0x0020000000007824 */ /* 0x000fe200078e00ff */
[----:B------:R-:W-:-:S04]  /*b360*/  LEA R2, R2, 0x37800000, 0x17 ;  /* 0x3780000002027811 */ /* 0x000fc800078eb8ff */
[----:B------:R-:W-:-:S07]  /*b370*/  LOP3.LUT R0, R2, R0, R7, 0xfe, !PT ;  /* 0x0000000002007212 */ /* 0x000fce00078efe07 */
.L_x_28640:
[----:B------:R-:W-:Y:S05]  /*b380*/  BSYNC.RECONVERGENT B0 ;  /* 0x0000000000007941 */ /* 0x000fea0003800200 */
.L_x_28639:
[----:B------:R-:W-:Y:S01]  /*b390*/  F2FP.BF16.F32.PACK_AB R0, RZ, R0 ;  /* 0x00000000ff00723e */ /* 0x000fe200000010ff */
[----:B------:R-:W-:Y:S06]  /*b3a0*/  BRA `(.L_x_28620) ;  /* 0x0000000000a87947 */ /* 0x000fec0003800000 */
.L_x_28632:
        /* <DEDUP_REMOVED lines=14> */
.L_x_28646:
[----:B------:R-:W-:Y:S05]  /*b490*/  BSYNC.RECONVERGENT B0 ;  /* 0x0000000000007941 */ /* 0x000fea0003800200 */
.L_x_28645:
[----:B------:R-:W-:Y:S01]  /*b4a0*/  F2FP.BF16.F32.PACK_AB R0, RZ, R0 ;  /* 0x00000000ff00723e */ /* 0x000fe200000010ff */
[----:B------:R-:W-:Y:S06]  /*b4b0*/  BRA `(.L_x_28620) ;  /* 0x0000000000647947 */ /* 0x000fec0003800000 */
.L_x_28619:
        /* <DEDUP_REMOVED lines=16> */
.L_x_28647:
[----:B------:R-:W-:Y:S01]  /*b5c0*/  PRMT R0, RZ, 0x7610, R0 ;  /* 0x00007610ff007816 */ /* 0x000fe20000000000 */
[----:B------:R-:W-:Y:S06]  /*b5d0*/  BRA `(.L_x_28620) ;  /* 0x00000000001c7947 */ /* 0x000fec0003800000 */
.L_x_28644:
[----:B------:R-:W2:Y:S02]  /*b5e0*/  LDG.E.64 R2, desc[UR36][R2.64] ;  /* 0x0000002402027981 */ /* 0x000ea4000c1e1b00 */
[----:B--2---:R-:W0:Y:S02]  /*b5f0*/  I2F.U64 R0, R2 ;  /* 0x0000000200007312 */ /* 0x004e240000301000 */
[----:B0-----:R-:W-:Y:S01]  /*b600*/  F2FP.BF16.F32.PACK_AB R0, RZ, R0 ;  /* 0x00000000ff00723e */ /* 0x001fe200000010ff */
[----:B------:R-:W-:Y:S06]  /*b610*/  BRA `(.L_x_28620) ;  /* 0x00000000000c7947 */ /* 0x000fec0003800000 */
.L_x_28643:
[----:B------:R-:W2:Y:S02]  /*b620*/  LDG.E R2, desc[UR36][R2.64] ;  /* 0x0000002402027981 */ /* 0x000ea4000c1e1900 */
[----:B--2---:R-:W-:-:S04]  /*b630*/  I2FP.F32.U32 R0, R2 ;  /* 0x0000000200007245 */ /* 0x004fc80000201000 */
[----:B------:R-:W-:-:S07]  /*b640*/  F2FP.BF16.F32.PACK_AB R0, RZ, R0 ;  /* 0x00000000ff00723e */ /* 0x000fce00000010ff */
.L_x_28620:
[----:B------:R-:W-:-:S06]  /*b650*/  USHF.L.U32 UR4, UR43, 0x10, URZ ;  /* 0x000000102b047899 */ /* 0x000fcc00080006ff */
[----:B------:R-:W-:Y:S01]  /*b660*/  FSETP.NEU.FTZ.AND P0, PT, RZ, UR4, PT ;  /* 0x00000004ff007c0b */ /* 0x000fe2000bf1d000 */
[----:B------:R-:W-:-:S04]  /*b670*/  UPRMT UR4, UR39, 0x9910, URZ ;  /* 0x0000991027047896 */ /* 0x000fc800080000ff */
[----:B------:R-:W-:-:S08]  /*b680*/  UISETP.GT.AND UP0, UPT, UR4, 0x9, UPT ;  /* 0x000000090400788c */ /* 0x000fd0000bf04270 */
[----:B-----5:R-:W-:-:S05]  /*b690*/  @P0 IMAD.U32 R0, R0, 0x10000, RZ ;  /* 0x0001000000000824 */ /* 0x020fca00078e00ff */
[----:B------:R-:W-:-:S04]  /*b6a0*/  FSETP.NEU.AND P0, PT, R0, RZ, P0 ;  /* 0x000000ff0000720b */ /* 0x000fc8000070d000 */
        /* <DEDUP_REMOVED lines=12> */
.L_x_28651:
[----:B------:R-:W-:Y:S01]  /*b770*/  STG.E.U8 desc[UR36][R16.64], R2 ;  /* 0x0000000210007986 */ /* 0x000fe2000c101124 */
[----:B------:R-:W-:Y:S05]  /*b780*/  EXIT ;  /* 0x000000000000794d */ /* 0x000fea0003800000 */
.L_x_28650:
        /* <DEDUP_REMOVED lines=9> */
.L_x_28654:
[----:B------:R-:W-:Y:S01]  /*b820*/  STG.E desc[UR36][R16.64], R2 ;  /* 0x0000000210007986 */ /* 0x000fe2000c101924 */
[----:B------:R-:W-:Y:S05]  /*b830*/  EXIT ;  /* 0x000000000000794d */ /* 0x000fea0003800000 */
.L_x_28653:
[----:B------:R-:W-:Y:S01]  /*b840*/  STG.E.U16 desc[UR36][R16.64], R2 ;  /* 0x0000000210007986 */ /* 0x000fe2000c101524 */
[----:B------:R-:W-:Y:S05]  /*b850*/  EXIT ;  /* 0x000000000000794d */ /* 0x000fea0003800000 */
.L_x_28649:
        /* <DEDUP_REMOVED lines=9> */
.L_x_28656:
[----:B------:R-:W-:-:S04]  /*b8f0*/  I2FP.F32.U32 R0, R2 ;  /* 0x0000000200007245 */ /* 0x000fc80000201000 */
[----:B------:R-:W-:-:S05]  /*b900*/  F2FP.F16.F32.PACK_AB R0, RZ, R0 ;  /* 0x00000000ff00723e */ /* 0x000fca00000000ff */
[----:B------:R-:W-:Y:S01]  /*b910*/  STG.E.U16 desc[UR36][R16.64], R0 ;  /* 0x0000000010007986 */ /* 0x000fe2000c101524 */
[----:B------:R-:W-:Y:S05]  /*b920*/  EXIT ;  /* 0x000000000000794d */ /* 0x000fea0003800000 */
.L_x_28655:
        /* <DEDUP_REMOVED lines=10> */
.L_x_28658:
[----:B------:R-:W-:-:S04]  /*b9d0*/  I2FP.F32.U32 R2, R2 ;  /* 0x0000000200027245 */ /* 0x000fc80000201000 */
[----:B------:R-:W-:-:S04]  /*b9e0*/  F2FP.F16.F32.PACK_AB R3, RZ, R2 ;  /* 0x00000002ff03723e */ /* 0x000fc800000000ff */
[----:B------:R-:W-:-:S05]  /*b9f0*/  PRMT R3, R3, 0x5410, RZ ;  /* 0x0000541003037816 */ /* 0x000fca00000000ff */
[----:B------:R-:W-:Y:S01]  /*ba00*/  STG.E desc[UR36][R16.64], R3 ;  /* 0x0000000310007986 */ /* 0x000fe2000c101924 */
[----:B------:R-:W-:Y:S05]  /*ba10*/  EXIT ;  /* 0x000000000000794d */ /* 0x000fea0003800000 */
.L_x_28657:
[----:B------:R-:W0:Y:S02]  /*ba20*/  I2F.F64.U32 R2, R2 ;  /* 0x0000000200027312 */ /* 0x000e240000201800 */
[----:B0-----:R-:W-:Y:S01]  /*ba30*/  STG.E.64 desc[UR36][R16.64], R2 ;  /* 0x0000000210007986 */ /* 0x001fe2000c101b24 */
[----:B------:R-:W-:Y:S05]  /*ba40*/  EXIT ;  /* 0x000000000000794d */ /* 0x000fea0003800000 */
.L_x_28648:
        /* <DEDUP_REMOVED lines=12> */
.L_x_28662:
        /* <DEDUP_REMOVED lines=16> */
.L_x_28665:
[----:B------:R-:W-:-:S07]  /*bc10*/  PRMT R8, R0, 0x7610, R8 ;  /* 0x0000761000087816 */ /* 0x000fce0000000008 */
.L_x_28664:
[----:B------:R-:W-:Y:S05]  /*bc20*/  BSYNC.RECONVERGENT B0 ;  /* 0x0000000000007941 */ /* 0x000fea0003800200 */
.L_x_28663:
[----:B------:R-:W-:Y:S01]  /*bc30*/  STG.E.U8 desc[UR36][R16.64], R8 ;  /* 0x0000000810007986 */ /* 0x000fe2000c101124 */
[----:B------:R-:W-:Y:S05]  /*bc40*/  EXIT ;  /* 0x000000000000794d */ /* 0x000fea0003800000 */
.L_x_28661:
        /* <DEDUP_REMOVED lines=16> */
.L_x_28668:
[----:B------:R-:W-:-:S07]  /*bd50*/  PRMT R8, R0, 0x7610, R8 ;  /* 0x0000761000087816 */ /* 0x000fce0000000008 */
.L_x_28667:
[----:B------:R-:W-:Y:S05]  /*bd60*/  BSYNC.RECONVERGENT B0 ;  /* 0x0000000000007941 */ /* 0x000fea0003800200 */
.L_x_28666:
[----:B------:R-:W-:Y:S01]  /*bd70*/  STG.E.U8 desc[UR36][R16.64], R8 ;  /* 0x0000000810007986 */ /* 0x000fe2000c101124 */
[----:B------:R-:W-:Y:S05]  /*bd80*/  EXIT ;  /* 0x000000000000794d */ /* 0x000fea0003800000 */
.L_x_28660:
        /* <DEDUP_REMOVED lines=21> */
.L_x_28670:
[----:B------:R-:W-:-:S05]  /*bee0*/  IMAD.MOV.U32 R3, RZ, RZ, RZ ;  /* 0x000000ffff037224 */ /* 0x000fca00078e00ff */
[----:B------:R-:W-:Y:S01]  /*bef0*/  STG.E.64 desc[UR36][R16.64], R2 ;  /* 0x0000000210007986 */ /* 0x000fe2000c101b24 */
[----:B------:R-:W-:Y:S05]  /*bf00*/  EXIT ;  /* 0x000000000000794d */ /* 0x000fea0003800000 */
.L_x_28669:
[----:B------:R-:W-:Y:S01]  /*bf10*/  STG.E desc[UR36][R16.64], R2 ;  /* 0x0000000210007986 */ /* 0x000fe2000c101924 */
[----:B------:R-:W-:Y:S05]  /*bf20*/  EXIT ;  /* 0x000000000000794d */ /* 0x000fea0003800000 */
.L_x_28659:
        /* <DEDUP_REMOVED lines=8> */
.L_x_28672:
[----:B------:R-:W-:Y:S01]  /*bfb0*/  CS2R R6, SRZ ;  /* 0x0000000000067805 */ /* 0x000fe2000001ff00 */
[----:B------:R-:W0:Y:S04]  /*bfc0*/  I2F.F64.U32 R4, R2 ;  /* 0x0000000200047312 */ /* 0x000e280000201800 */
[----:B0-----:R-:W-:Y:S01]  /*bfd0*/  STG.E.128 desc[UR36][R16.64], R4 ;  /* 0x0000000410007986 */ /* 0x001fe2000c101d24 */
[----:B------:R-:W-:Y:S05]  /*bfe0*/  EXIT ;  /* 0x000000000000794d */ /* 0x000fea0003800000 */
.L_x_28671:
[----:B------:R-:W-:-:S09]  /*bff0*/  UISETP.NE.AND UP0, UPT, UR4, 0xf, UPT ;  /* 0x0000000f0400788c */ /* 0x000fd2000bf05270 */
[----:B------:R-:W-:Y:S05]  /*c000*/  BRA.U !UP0, `(.L_x_28673) ;  /* 0x0000000108d47547 */ /* 0x000fea000b800000 */
[----:B------:R-:W-:-:S09]  /*c010*/  UISETP.NE.AND UP0, UPT, UR4, 0x17, UPT ;  /* 0x000000170400788c */ /* 0x000fd2000bf05270 */
[----:B------:R-:W-:Y:S05]  /*c020*/  BRA.U !UP0, `(.L_x_28674) ;  /* 0x0000000108847547 */ /* 0x000fea000b800000 */
[----:B------:R-:W-:-:S09]  /*c030*/  UISETP.NE.AND UP0, UPT, UR4, 0x18, UPT ;  /* 0x000000180400788c */ /* 0x000fd2000bf05270 */
[----:B------:R-:W-:Y:S05]  /*c040*/  BRA.U !UP0, `(.L_x_28675) ;  /* 0x0000000108447547 */ /* 0x000fea000b800000 */
.L_x_28652:
        /* <DEDUP_REMOVED lines=16> */
.L_x_28676:
[----:B------:R-:W-:Y:S05]  /*c150*/  EXIT ;  /* 0x000000000000794d */ /* 0x000fea0003800000 */
.L_x_28675:
        /* <DEDUP_REMOVED lines=11> */
.L_x_28678:
[----:B------:R-:W-:Y:S05]  /*c210*/  BSYNC.RECONVERGENT B0 ;  /* 0x0000000000007941 */ /* 0x000fea0003800200 */
.L_x_28677:
[----:B------:R-:W-:Y:S01]  /*c220*/  STG.E.U8 desc[UR36][R16.64], R3 ;  /* 0x0000000310007986 */ /* 0x000fe2000c101124 */
[----:B------:R-:W-:Y:S05]  /*c230*/  EXIT ;  /* 0x000000000000794d */ /* 0x000fea0003800000 */
.L_x_28674:
        /* <DEDUP_REMOVED lines=13> */
.L_x_28679:
[----:B------:R-:W-:Y:S01]  /*c310*/  IMAD.MOV.U32 R3, RZ, RZ, 0x7f ;  /* 0x0000007fff037424 */ /* 0x000fe200078e00ff */
[----:B------:R-:W-:-:S04]  /*c320*/  ISETP.GT.U32.AND P0, PT, R5, 0x7f800000, PT ;  /* 0x7f8000000500780c */ /* 0x000fc80003f04070 */
[----:B------:R-:W-:-:S05]  /*c330*/  SEL R3, R3, 0x7c, P0 ;  /* 0x0000007c03037807 */ /* 0x000fca0000000000 */
[----:B------:R-:W-:Y:S01]  /*c340*/  STG.E.U8 desc[UR36][R16.64], R3 ;  /* 0x0000000310007986 */ /* 0x000fe2000c101124 */
[----:B------:R-:W-:Y:S05]  /*c350*/  EXIT ;  /* 0x000000000000794d */ /* 0x000fea0003800000 */
.L_x_28673:
[----:B------:R-:W-:-:S04]  /*c360*/  I2FP.F32.U32 R0, R2 ;  /* 0x0000000200007245 */ /* 0x000fc80000201000 */
[----:B------:R-:W-:-:S05]  /*c370*/  F2FP.BF16.F32.PACK_AB R0, RZ, R0 ;  /* 0x00000000ff00723e */ /* 0x000fca00000010ff */
[----:B------:R-:W-:Y:S01]  /*c380*/  STG.E.U16 desc[UR36][R16.64], R0 ;  /* 0x0000000010007986 */ /* 0x000fe2000c101524 */
[----:B------:R-:W-:Y:S05]  /*c390*/  EXIT ;  /* 0x000000000000794d */ /* 0x000fea0003800000 */
.L_x_28680:
        /* <DEDUP_REMOVED lines=14> */
.L_x_42968:


//--------------------- .text._ZN2at6native27unrolled_elementwise_kernelINS0_13AUnaryFunctorIN3c108BFloat16ES4_bZZZNS0_23logical_and_kernel_cudaERNS_14TensorIteratorEENKUlvE0_clEvENKUlvE8_clEvEUlS4_S4_E_EESt5arrayIPcLm2EELi4E23TrivialOffsetCalculatorILi1EjESF_NS0_6memory12LoadWithCastILi1EEENSG_13StoreWithCastILi1EEEEEviT_T0_T2_T3_T4_T5_ --------------------------
	.section	.text._ZN2at6native27unrolled_elementwise_kernelINS0_13AUnaryFunctorIN3c108BFloat16ES4_bZZZNS0_23logical_and_kernel_cudaERNS_14TensorIteratorEENKUlvE0_clEvENKUlvE8_clEvEUlS4_S4_E_EESt5arrayIPcLm2EELi4E23TrivialOffsetCalculatorILi1EjESF_NS0_6memory12LoadWithCastILi1EEENSG_13StoreWithCastILi1EEEEEviT_T0_T2_T3_T4_T5_,"ax",@progbits
	.align	128
        .global         _ZN2at6native27unrolled_elementwise_kernelINS0_13AUnaryFunctorIN3c108BFloat16ES4_bZZZNS0_23logical_and_kernel_cudaERNS_14TensorIteratorEENKUlvE0_clEvENKUlvE8_clEvEUlS4_S4_E_EESt5arrayIPcLm2EELi4E23TrivialOffsetCalculatorILi1EjESF_NS0_6memory12LoadWithCastILi1EEENSG_13StoreWithCastILi1EEEEEviT_T0_T2_T3_T4_T5_
        .type           _ZN2at6native27unrolled_elementwise_kernelINS0_13AUnaryFunctorIN3c108BFloat16ES4_bZZZNS0_23logical_and_kernel_cudaERNS_14TensorIteratorEENKUlvE0_clEvENKUlvE8_clEvEUlS4_S4_E_EESt5arrayIPcLm2EELi4E23TrivialOffsetCalculatorILi1EjESF_NS0_6memory12LoadWithCastILi1EEENSG_13StoreWithCastILi1EEEEEviT_T0_T2_T3_T4_T5_,@function
        .size           _ZN2at6native27unrolled_elementwise_kernelINS0_13AUnaryFunctorIN3c108BFloat16ES4_bZZZNS0_23logical_and_kernel_cudaERNS_14TensorIteratorEENKUlvE0_clEvENKUlvE8_clEvEUlS4_S4_E_EESt5arrayIPcLm2EELi4E23TrivialOffsetCalculatorILi1EjESF_NS0_6memory12LoadWithCastILi1EEENSG_13StoreWithCastILi1EEEEEviT_T0_T2_T3_T4_T5_,(.L_x_42969 - _ZN2at6native27unrolled_elementwise_kernelINS0_13AUnaryFunctorIN3c108BFloat16ES4_bZZZNS0_23logical_and_kernel_cudaERNS_14TensorIteratorEENKUlvE0_clEvENKUlvE8_clEvEUlS4_S4_E_EESt5arrayIPcLm2EELi4E23TrivialOffsetCalculatorILi1EjESF_NS0_6memory12LoadWithCastILi1EEENSG_13StoreWithCastILi1EEEEEviT_T0_T2_T3_T4_T5_)
        .other          _ZN2at6native27unrolled_elementwise_kernelINS0_13AUnaryFunctorIN3c108BFloat16ES4_bZZZNS0_23logical_and_kernel_cudaERNS_14TensorIteratorEENKUlvE0_clEvENKUlvE8_clEvEUlS4_S4_E_EESt5arrayIPcLm2EELi4E23TrivialOffsetCalculatorILi1EjESF_NS0_6memory12LoadWithCastILi1EEENSG_13StoreWithCastILi1EEEEEviT_T0_T2_T3_T4_T5_,@"STO_CUDA_ENTRY STV_DEFAULT"
_ZN2at6native27unrolled_elementwise_kernelINS0_13AUnaryFunctorIN3c108BFloat16ES4_bZZZNS0_23logical_and_kernel_cudaERNS_14TensorIteratorEENKUlvE0_clEvENKUlvE8_clEvEUlS4_S4_E_EESt5arrayIPcLm2EELi4E23TrivialOffsetCalculatorILi1EjESF_NS0_6memory12LoadWithCastILi1EEENSG_13StoreWithCastILi1EEEEEviT_T0_T2_T3_T4_T5_:
.text._ZN2at6native27unrolled_elementwise_kernelINS0_13AUnaryFunctorIN3c108BFloat16ES4_bZZZNS0_23logical_and_kernel_cudaERNS_14TensorIteratorEENKUlvE0_clEvENKUlvE8_clEvEUlS4_S4_E_EESt5arrayIPcLm2EELi4E23TrivialOffsetCalculatorILi1EjESF_NS0_6memory12LoadWithCastILi1EEENSG_13StoreWithCastILi1EEEEEviT_T0_T2_T3_T4_T5_:
        /* <DEDUP_REMOVED lines=34> */
.L_x_28686:
[----:B------:R-:W2:Y:S02]  /*0220*/  LDG.E.U8 R4, desc[UR36][R4.64] ;  /* 0x0000002404047981 */ /* 0x000ea4000c1e1100 */
[----:B--2---:R-:W-:-:S04]  /*0230*/  I2FP.F32.U32 R0, R4 ;  /* 0x0000000400007245 */ /* 0x004fc80000201000 */
[----:B------:R-:W-:-:S04]  /*0240*/  F2FP.BF16.F32.PACK_AB R0, RZ, R0 ;  /* 0x00000000ff00723e */ /* 0x000fc800000010ff */
[----:B------:R-:W-:Y:S01]  /*0250*/  PRMT R23, R0, 0x7610, R23 ;  /* 0x0000761000177816 */ /* 0x000fe20000000017 */
[----:B------:R-:W-:Y:S06]  /*0260*/  BRA `(.L_x_28688) ;  /* 0x0000000c00e47947 */ /* 0x000fec0003800000 */
.L_x_28685:
        /* <DEDUP_REMOVED lines=11> */
.L_x_28690:
[----:B------:R-:W2:Y:S02]  /*0320*/  LDG.E R4, desc[UR36][R4.64] ;  /* 0x0000002404047981 */ /* 0x000ea4000c1e1900 */
[----:B--2---:R-:W-:-:S04]  /*0330*/  I2FP.F32.S32 R0, R4 ;  /* 0x0000000400007245 */ /* 0x004fc80000201400 */
[----:B------:R-:W-:-:S04]  /*0340*/  F2FP.BF16.F32.PACK_AB R0, RZ, R0 ;  /* 0x00000000ff00723e */ /* 0x000fc800000010ff */
[----:B------:R-:W-:Y:S01]  /*0350*/  PRMT R23, R0, 0x7610, R23 ;  /* 0x0000761000177816 */ /* 0x000fe20000000017 */
[----:B------:R-:W-:Y:S06]  /*0360*/  BRA `(.L_x_28688) ;  /* 0x0000000c00a47947 */ /* 0x000fec0003800000 */
.L_x_28689:
[----:B------:R-:W2:Y:S02]  /*0370*/  LDG.E.U16 R4, desc[UR36][R4.64] ;  /* 0x0000002404047981 */ /* 0x000ea4000c1e1500 */
[----:B--2---:R-:W0:Y:S02]  /*0380*/  I2F.S16 R0, R4 ;  /* 0x0000000400007306 */ /* 0x004e240000101400 */
[----:B0-----:R-:W-:-:S04]  /*0390*/  F2FP.BF16.F32.PACK_AB R0, RZ, R0 ;  /* 0x00000000ff00723e */ /* 0x001fc800000010ff */
[----:B------:R-:W-:Y:S01]  /*03a0*/  PRMT R23, R0, 0x7610, R23 ;  /* 0x0000761000177816 */ /* 0x000fe20000000017 */
[----:B------:R-:W-:Y:S06]  /*03b0*/  BRA `(.L_x_28688) ;  /* 0x0000000c00907947 */ /* 0x000fec0003800000 */
.L_x_28684:
        /* <DEDUP_REMOVED lines=9> */
.L_x_28692:
[----:B------:R-:W2:Y:S02]  /*0450*/  LDG.E.U16 R0, desc[UR36][R4.64] ;  /* 0x0000002404007981 */ /* 0x000ea4000c1e1500 */
[----:B--2---:R-:W-:-:S05]  /*0460*/  HADD2.F32 R0, -RZ, R0.H0_H0 ;  /* 0x20000000ff007230 */ /* 0x004fca0000004100 */
[----:B------:R-:W-:-:S04]  /*0470*/  F2FP.BF16.F32.PACK_AB R0, RZ, R0 ;  /* 0x00000000ff00723e */ /* 0x000fc800000010ff */
[----:B------:R-:W-:Y:S01]  /*0480*/  PRMT R23, R0, 0x7610, R23 ;  /* 0x0000761000177816 */ /* 0x000fe20000000017 */
[----:B------:R-:W-:Y:S06]  /*0490*/  BRA `(.L_x_28688) ;  /* 0x0000000c00587947 */ /* 0x000fec0003800000 */
.L_x_28691:
        /* <DEDUP_REMOVED lines=9> */
.L_x_28694:
[----:B------:R-:W2:Y:S02]  /*0530*/  LDG.E.U16 R4, desc[UR36][R4.64] ;  /* 0x0000002404047981 */ /* 0x000ea4000c1e1500 */
[----:B--2---:R-:W-:-:S05]  /*0540*/  HADD2.F32 R0, -RZ, R4.H0_H0 ;  /* 0x20000004ff007230 */ /* 0x004fca0000004100 */
[----:B------:R-:W-:-:S04]  /*0550*/  F2FP.BF16.F32.PACK_AB R0, RZ, R0 ;  /* 0x00000000ff00723e */ /* 0x000fc800000010ff */
[----:B------:R-:W-:Y:S01]  /*0560*/  PRMT R23, R0, 0x7610, R23 ;  /* 0x0000761000177816 */ /* 0x000fe20000000017 */
[----:B------:R-:W-:Y:S06]  /*0570*/  BRA `(.L_x_28688) ;  /* 0x0000000c00207947 */ /* 0x000fec0003800000 */
.L_x_28693:
        /* <DEDUP_REMOVED lines=13> */
.L_x_28683:
        /* <DEDUP_REMOVED lines=14> */
.L_x_28697:
        /* <DEDUP_REMOVED lines=13> */
.L_x_28696:
        /* <DEDUP_REMOVED lines=27> */
.L_x_28699:
        /* <DEDUP_REMOVED lines=15> */
.L_x_28698:
[----:B------:R0:W5:Y:S01]  /*0aa0*/  LDG.E.U16 R23, desc[UR36][R4.64] ;  /* 0x0000002404177981 */ /* 0x000162000c1e1500 */
[----:B------:R-:W-:Y:S05]  /*0ab0*/  BRA `(.L_x_28688) ;  /* 0x0000000400d07947 */ /* 0x000fea0003800000 */
.L_x_28695:
        /* <DEDUP_REMOVED lines=13> */
.L_x_28702:
        /* <DEDUP_REMOVED lines=21> */
.L_x_28706:
[----:B------:R-:W-:Y:S05]  /*0ce0*/  BSYNC.RECONVERGENT B1 ;  /* 0x0000000000017941 */ /* 0x000fea0003800200 */
.L_x_28705:
[----:B------:R-:W-:Y:S01]  /*0cf0*/  IMAD.SHL.U32 R0, R0, 0x100000, RZ ;  /* 0x0010000000007824 */ /* 0x000fe200078e00ff */
[----:B------:R-:W-:-:S04]  /*0d00*/  LEA R3, R3, 0x3b800000, 0x17 ;  /* 0x3b80000003037811 */ /* 0x000fc800078eb8ff */
[----:B------:R-:W-:-:S07]  /*0d10*/  LOP3.LUT R0, R3, R0, R7, 0xfe, !PT ;  /* 0x0000000003007212 */ /* 0x000fce00078efe07 */
.L_x_28704:
[----:B------:R-:W-:Y:S05]  /*0d20*/  BSYNC.RECONVERGENT B0 ;  /* 0x0000000000007941 */ /* 0x000fea0003800200 */
.L_x_28703:
[----:B------:R-:W-:-:S04]  /*0d30*/  F2FP.BF16.F32.PACK_AB R0, RZ, R0 ;  /* 0x00000000ff00723e */ /* 0x000fc800000010ff */
[----:B------:R-:W-:Y:S01]  /*0d40*/  PRMT R23, R0, 0x7610, R23 ;  /* 0x0000761000177816 */ /* 0x000fe20000000017 */
[----:B------:R-:W-:Y:S06]  /*0d50*/  BRA `(.L_x_28688) ;  /* 0x0000000400287947 */ /* 0x000fec0003800000 */
.L_x_28701:
        /* <DEDUP_REMOVED lines=21> */
.L_x_28710:
[----:B------:R-:W-:Y:S05]  /*0eb0*/  BSYNC.RECONVERGENT B1 ;  /* 0x0000000000017941 */ /* 0x000fea0003800200 */
.L_x_28709:
[----:B------:R-:W-:Y:S01]  /*0ec0*/  IMAD.SHL.U32 R0, R0, 0x200000, RZ ;  /* 0x0020000000007824 */ /* 0x000fe200078e00ff */
[----:B------:R-:W-:-:S04]  /*0ed0*/  LEA R3, R3, 0x37800000, 0x17 ;  /* 0x3780000003037811 */ /* 0x000fc800078eb8ff */
[----:B------:R-:W-:-:S07]  /*0ee0*/  LOP3.LUT R0, R3, R0, R7, 0xfe, !PT ;  /* 0x0000000003007212 */ /* 0x000fce00078efe07 */
.L_x_28708:
[----:B------:R-:W-:Y:S05]  /*0ef0*/  BSYNC.RECONVERGENT B0 ;  /* 0x0000000000007941 */ /* 0x000fea0003800200 */
.L_x_28707:
[----:B------:R-:W-:-:S04]  /*0f00*/  F2FP.BF16.F32.PACK_AB R0, RZ, R0 ;  /* 0x00000000ff00723e */ /* 0x000fc800000010ff */
[----:B------:R-:W-:Y:S01]  /*0f10*/  PRMT R23, R0, 0x7610, R23 ;  /* 0x0000761000177816 */ /* 0x000fe20000000017 */
[----:B------:R-:W-:Y:S06]  /*0f20*/  BRA `(.L_x_28688) ;  /* 0x0000000000b47947 */ /* 0x000fec0003800000 */
.L_x_28700:
[----:B------:R-:W-:-:S09]  /*0f30*/  UISETP.NE.AND UP0, UPT, UR4, 0x1c, UPT ;  /* 0x0000001c0400788c */ /* 0x000fd2000bf05270 */
[----:B------:R-:W-:Y:S05]  /*0f40*/  BRA.U !UP0, `(.L_x_28711) ;  /* 0x00000001089c7547 */ /* 0x000fea000b800000 */
[----:B------:R-:W-:-:S09]  /*0f50*/  UISETP.NE.AND UP0, UPT, UR4, 0x1d, UPT ;  /* 0x0000001d0400788c */ /* 0x000fd2000bf05270 */
[----:B------:R-:W-:Y:S05]  /*0f60*/  BRA.U !UP0, `(.L_x_28712) ;  /* 0x0000000108807547 */ /* 0x000fea000b800000 */
[----:B------:R-:W-:-:S09]  /*0f70*/  UISETP.NE.AND UP0, UPT, UR4, 0x2c, UPT ;  /* 0x0000002c0400788c */ /* 0x000fd2000bf05270 */
[----:B------:R-:W-:Y:S05]  /*0f80*/  BRA.U !UP0, `(.L_x_28713) ;  /* 0x0000000108487547 */ /* 0x000fea000b800000 */
.L_x_28687:
        /* <DEDUP_REMOVED lines=16> */
.L_x_28714:
[----:B------:R-:W-:Y:S01]  /*1090*/  PRMT R23, RZ, 0x7610, R23 ;  /* 0x00007610ff177816 */ /* 0x000fe20000000017 */
[----:B------:R-:W-:Y:S06]  /*10a0*/  BRA `(.L_x_28688) ;  /* 0x0000000000547947 */ /* 0x000fec0003800000 */
.L_x_28713:
        /* <DEDUP_REMOVED lines=8> */
.L_x_28716:
[----:B------:R-:W-:Y:S05]  /*1130*/  BSYNC.RECONVERGENT B0 ;  /* 0x0000000000007941 */ /* 0x000fea0003800200 */
.L_x_28715:
[----:B------:R-:W-:-:S04]  /*1140*/  F2FP.BF16.F32.PACK_AB R0, RZ, R0 ;  /* 0x00000000ff00723e */ /* 0x000fc800000010ff */
[----:B------:R-:W-:Y:S01]  /*1150*/  PRMT R23, R0, 0x7610, R23 ;  /* 0x0000761000177816 */ /* 0x000fe20000000017 */
[----:B------:R-:W-:Y:S06]  /*1160*/  BRA `(.L_x_28688) ;  /* 0x0000000000247947 */ /* 0x000fec0003800000 */
.L_x_28712:
[----:B------:R-:W2:Y:S02]  /*1170*/  LDG.E.64 R4, desc[UR36][R4.64] ;  /* 0x0000002404047981 */ /* 0x000ea4000c1e1b00 */
[----:B--2---:R-:W0:Y:S02]  /*1180*/  I2F.U64 R0, R4 ;  /* 0x0000000400007312 */ /* 0x004e240000301000 */
[----:B0-----:R-:W-:-:S04]  /*1190*/  F2FP.BF16.F32.PACK_AB R0, RZ, R0 ;  /* 0x00000000ff00723e */ /* 0x001fc800000010ff */
[----:B------:R-:W-:Y:S01]  /*11a0*/  PRMT R23, R0, 0x7610, R23 ;  /* 0x0000761000177816 */ /* 0x000fe20000000017 */
[----:B------:R-:W-:Y:S06]  /*11b0*/  BRA `(.L_x_28688) ;  /* 0x0000000000107947 */ /* 0x000fec0003800000 */
.L_x_28711:
[----:B------:R-:W2:Y:S02]  /*11c0*/  LDG.E R4, desc[UR36][R4.64] ;  /* 0x0000002404047981 */ /* 0x000ea4000c1e1900 */
[----:B--2---:R-:W-:-:S04]  /*11d0*/  I2FP.F32.U32 R0, R4 ;  /* 0x0000000400007245 */ /* 0x004fc80000201000 */
[----:B------:R-:W-:-:S04]  /*11e0*/  F2FP.BF16.F32.PACK_AB R0, RZ, R0 ;  /* 0x00000000ff00723e */ /* 0x000fc800000010ff */
[----:B------:R-:W-:-:S07]  /*11f0*/  PRMT R23, R0, 0x7610, R23 ;  /* 0x0000761000177816 */ /* 0x000fce0000000017 */
.L_x_28688:
[----:B------:R-:W-:-:S07]  /*1200*/  VIADD R19, R17, 0x80 ;  /* 0x0000008011137836 */ /* 0x000fce0000000000 */
.L_x_28682:
[----:B------:R-:W-:Y:S05]  /*1210*/  BSYNC.RECONVERGENT B6 ;  /* 0x0000000000067941 */ /* 0x000fea0003800200 */
.L_x_28681:
        /* <DEDUP_REMOVED lines=26> */
.L_x_28722:
[----:B------:R-:W2:Y:S02]  /*13c0*/  LDG.E.U8 R4, desc[UR36][R4.64] ;  /* 0x0000002404047981 */ /* 0x000ea4000c1e1100 */
[----:B--2---:R-:W-:-:S04]  /*13d0*/  I2FP.F32.U32 R0, R4 ;  /* 0x0000000400007245 */ /* 0x004fc80000201000 */
[----:B------:R-:W-:-:S04]  /*13e0*/  F2FP.BF16.F32.PACK_AB R0, RZ, R0 ;  /* 0x00000000ff00723e */ /* 0x000fc800000010ff */
[----:B------:R-:W-:Y:S01]  /*13f0*/  PRMT R22, R0, 0x7610, R22 ;  /* 0x0000761000167816 */ /* 0x000fe20000000016 */
[----:B------:R-:W-:Y:S06]  /*1400*/  BRA `(.L_x_28724) ;  /* 0x0000000c00e47947 */ /* 0x000fec0003800000 */
.L_x_28721:
        /* <DEDUP_REMOVED lines=11> */
.L_x_28726:
[----:B------:R-:W2:Y:S02]  /*14c0*/  LDG.E R4, desc[UR36][R4.64] ;  /* 0x0000002404047981 */ /* 0x000ea4000c1e1900 */
[----:B--2---:R-:W-:-:S04]  /*14d0*/  I2FP.F32.S32 R0, R4 ;  /* 0x0000000400007245 */ /* 0x004fc80000201400 */
[----:B------:R-:W-:-:S04]  /*14e0*/  F2FP.BF16.F32.PACK_AB R0, RZ, R0 ;  /* 0x00000000ff00723e */ /* 0x000fc800000010ff */
[----:B------:R-:W-:Y:S01]  /*14f0*/  PRMT R22, R0, 0x7610, R22 ;  /* 0x0000761000167816 */ /* 0x000fe20000000016 */
[----:B------:R-:W-:Y:S06]  /*1500*/  BRA `(.L_x_28724) ;  /* 0x0000000c00a47947 */ /* 0x000fec0003800000 */
.L_x_28725:
[----:B------:R-:W2:Y:S02]  /*1510*/  LDG.E.U16 R4, desc[UR36][R4.64] ;  /* 0x0000002404047981 */ /* 0x000ea4000c1e1500 */
[----:B--2---:R-:W0:Y:S02]  /*1520*/  I2F.S16 R0, R4 ;  /* 0x0000000400007306 */ /* 0x004e240000101400 */
[----:B0-----:R-:W-:-:S04]  /*1530*/  F2FP.BF16.F32.PACK_AB R0, RZ, R0 ;  /* 0x00000000ff00723e */ /* 0x001fc800000010ff */
[----:B------:R-:W-:Y:S01]  /*1540*/  PRMT R22, R0, 0x7610, R22 ;  /* 0x0000761000167816 */ /* 0x000fe20000000016 */
[----:B------:R-:W-:Y:S06]  /*1550*/  BRA `(.L_x_28724) ;  /* 0x0000000c00907947 */ /* 0x000fec0003800000 */
.L_x_28720:
        /* <DEDUP_REMOVED lines=9> */
.L_x_28728:
[----:B------:R-:W2:Y:S02]  /*15f0*/  LDG.E.U16 R0, desc[UR36][R4.64] ;  /* 0x0000002404007981 */ /* 0x000ea4000c1e1500 */
[----:B--2---:R-:W-:-:S05]  /*1600*/  HADD2.F32 R0, -RZ, R0.H0_H0 ;  /* 0x20000000ff007230 */ /* 0x004fca0000004100 */
[----:B------:R-:W-:-:S04]  /*1610*/  F2FP.BF16.F32.PACK_AB R0, RZ, R0 ;  /* 0x00000000ff00723e */ /* 0x000fc800000010ff */
[----:B------:R-:W-:Y:S01]  /*1620*/  PRMT R22, R0, 0x7610, R22 ;  /* 0x0000761000167816 */ /* 0x000fe20000000016 */
[----:B------:R-:W-:Y:S06]  /*1630*/  BRA `(.L_x_28724) ;  /* 0x0000000c00587947 */ /* 0x000fec0003800000 */
.L_x_28727:
        /* <DEDUP_REMOVED lines=9> */
.L_x_28730:
[----:B------:R-:W2:Y:S02]  /*16d0*/  LDG.E.U16 R4, desc[UR36][R4.64] ;  /* 0x0000002404047981 */ /* 0x000ea4000c1e1500 */
[----:B--2---:R-:W-:-:S05]  /*16e0*/  HADD2.F32 R0, -RZ, R4.H0_H0 ;  /* 0x20000004ff007230 */ /* 0x004fca0000004100 */
[----:B------:R-:W-:-:S04]  /*16f0*/  F2FP.BF16.F32.PACK_AB R0, RZ, R0 ;  /* 0x00000000ff00723e */ /* 0x000fc800000010ff */
[----:B------:R-:W-:Y:S01]  /*1700*/  PRMT R22, R0, 0x7610, R22 ;  /* 0x0000761000167816 */ /* 0x000fe20000000016 */
[----:B------:R-:W-:Y:S06]  /*1710*/  BRA `(.L_x_28724) ;  /* 0x0000000c00207947 */ /* 0x000fec0003800000 */
.L_x_28729:
        /* <DEDUP_REMOVED lines=13> */
.L_x_28719:
        /* <DEDUP_REMOVED lines=14> */
.L_x_28733:
        /* <DEDUP_REMOVED lines=13> */
.L_x_28732:
        /* <DEDUP_REMOVED lines=27> */
.L_x_28735:
        /* <DEDUP_REMOVED lines=15> */
.L_x_28734:
[----:B------:R0:W5:Y:S01]  /*1c40*/  LDG.E.U16 R22, desc[UR36][R4.64] ;  /* 0x0000002404167981 */ /* 0x000162000c1e1500 */
[----:B------:R-:W-:Y:S05]  /*1c50*/  BRA `(.L_x_28724) ;  /* 0x0000000400d07947 */ /* 0x000fea0003800000 */
.L_x_28731:
        /* <DEDUP_REMOVED lines=13> */
.L_x_28738:
        /* <DEDUP_REMOVED lines=21> */
.L_x_28742:
[----:B------:R-:W-:Y:S05]  /*1e80*/  BSYNC.RECONVERGENT B1 ;  /* 0x0000000000017941 */ /* 0x000fea0003800200 */
.L_x_28741:
[----:B------:R-:W-:Y:S01]  /*1e90*/  IMAD.SHL.U32 R0, R0, 0x100000, RZ ;  /* 0x0010000000007824 */ /* 0x000fe200078e00ff */
[----:B------:R-:W-:-:S04]  /*1ea0*/  LEA R3, R3, 0x3b800000, 0x17 ;  /* 0x3b80000003037811 */ /* 0x000fc800078eb8ff */
[----:B------:R-:W-:-:S07]  /*1eb0*/  LOP3.LUT R0, R3, R0, R7, 0xfe, !PT ;  /* 0x0000000003007212 */ /* 0x000fce00078efe07 */
.L_x_28740:
[----:B------:R-:W-:Y:S05]  /*1ec0*/  BSYNC.RECONVERGENT B0 ;  /* 0x0000000000007941 */ /* 0x000fea0003800200 */
.L_x_28739:
[----:B------:R-:W-:-:S04]  /*1ed0*/  F2FP.BF16.F32.PACK_AB R0, RZ, R0 ;  /* 0x00000000ff00723e */ /* 0x000fc800000010ff */
[----:B------:R-:W-:Y:S01]  /*1ee0*/  PRMT R22, R0, 0x7610, R22 ;  /* 0x0000761000167816 */ /* 0x000fe20000000016 */
[----:B------:R-:W-:Y:S06]  /*1ef0*/  BRA `(.L_x_28724) ;  /* 0x0000000400287947 */ /* 0x000fec0003800000 */
.L_x_28737:
        /* <DEDUP_REMOVED lines=21> */
.L_x_28746:
[----:B------:R-:W-:Y:S05]  /*2050*/  BSYNC.RECONVERGENT B1 ;  /* 0x0000000000017941 */ /* 0x000fea0003800200 */
.L_x_28745:
[----:B------:R-:W-:Y:S01]  /*2060*/  IMAD.SHL.U32 R0, R0, 0x200000, RZ ;  /* 0x0020000000007824 */ /* 0x000fe200078e00ff */
[----:B------:R-:W-:-:S04]  /*2070*/  LEA R3, R3, 0x37800000, 0x17 ;  /* 0x3780000003037811 */ /* 0x000fc800078eb8ff */
[----:B------:R-:W-:-:S07]  /*2080*/  LOP3.LUT R0, R3, R0, R7, 0xfe, !PT ;  /* 0x0000000003007212 */ /* 0x000fce00078efe07 */
.L_x_28744:
[----:B------:R-:W-:Y:S05]  /*2090*/  BSYNC.RECONVERGENT B0 ;  /* 0x0000000000007941 */ /* 0x000fea0003800200 */
.L_x_28743:
[----:B------:R-:W-:-:S04]  /*20a0*/  F2FP.BF16.F32.PACK_AB R0, RZ, R0 ;  /* 0x00000000ff00723e */ /* 0x000fc800000010ff */
[----:B------:R-:W-:Y:S01]  /*20b0*/  PRMT R22, R0, 0x7610, R22 ;  /* 0x0000761000167816 */ /* 0x000fe20000000016 */
[----:B------:R-:W-:Y:S06]  /*20c0*/  BRA `(.L_x_28724) ;  /* 0x0000000000b47947 */ /* 0x000fec0003800000 */
.L_x_28736:
        /* <DEDUP_REMOVED lines=14> */
.L_x_28750:
[----:B------:R-:W-:Y:S05]  /*21b0*/  BSYNC.RECONVERGENT B0 ;  /* 0x0000000000007941 */ /* 0x000fea0003800200 */
.L_x_28749:
[----:B------:R-:W-:-:S04]  /*21c0*/  F2FP.BF16.F32.PACK_AB R0, RZ, R0 ;  /* 0x00000000ff00723e */ /* 0x000fc800000010ff */
[----:B------:R-:W-:Y:S01]  /*21d0*/  PRMT R22, R0, 0x7610, R22 ;  /* 0x0000761000167816 */ /* 0x000fe20000000016 */
[----:B------:R-:W-:Y:S06]  /*21e0*/  BRA `(.L_x_28724) ;  /* 0x00000000006c7947 */ /* 0x000fec0003800000 */
.L_x_28723:
        /* <DEDUP_REMOVED lines=16> */
.L_x_28751:
[----:B------:R-:W-:Y:S01]  /*22f0*/  PRMT R22, RZ, 0x7610, R22 ;  /* 0x00007610ff167816 */ /* 0x000fe20000000016 */
[----:B------:R-:W-:Y:S06]  /*2300*/  BRA `(.L_x_28724) ;  /* 0x0000000000247947 */ /* 0x000fec0003800000 */
.L_x_28748:
[----:B------:R-:W2:Y:S02]  /*2310*/  LDG.E.64 R4, desc[UR36][R4.64] ;  /* 0x0000002404047981 */ /* 0x000ea4000c1e1b00 */
[----:B--2---:R-:W0:Y:S02]  /*2320*/  I2F.U64 R0, R4 ;  /* 0x0000000400007312 */ /* 0x004e240000301000 */
[----:B0-----:R-:W-:-:S04]  /*2330*/  F2FP.BF16.F32.PACK_AB R0, RZ, R0 ;  /* 0x00000000ff00723e */ /* 0x001fc800000010ff */
[----:B------:R-:W-:Y:S01]  /*2340*/  PRMT R22, R0, 0x7610, R22 ;  /* 0x0000761000167816 */ /* 0x000fe20000000016 */
[----:B------:R-:W-:Y:S06]  /*2350*/  BRA `(.L_x_28724) ;  /* 0x0000000000107947 */ /* 0x000fec0003800000 */
.L_x_28747:
[----:B------:R-:W2:Y:S02]  /*2360*/  LDG.E R4, desc[UR36][R4.64] ;  /* 0x0000002404047981 */ /* 0x000ea4000c1e1900 */
[----:B--2---:R-:W-:-:S04]  /*2370*/  I2FP.F32.U32 R0, R4 ;  /* 0x0000000400007245 */ /* 0x004fc80000201000 */
[----:B------:R-:W-:-:S04]  /*2380*/  F2FP.BF16.F32.PACK_AB R0, RZ, R0 ;  /* 0x00000000ff00723e */ /* 0x000fc800000010ff */
[----:B------:R-:W-:-:S07]  /*2390*/  PRMT R22, R0, 0x7610, R22 ;  /* 0x0000761000167816 */ /* 0x000fce0000000016 */
.L_x_28724:
[----:B------:R-:W-:-:S07]  /*23a0*/  VIADD R19, R19, 0x80 ;  /* 0x0000008013137836 */ /* 0x000fce0000000000 */
.L_x_28718:
[----:B------:R-:W-:Y:S05]  /*23b0*/  BSYNC.RECONVERGENT B6 ;  /* 0x0000000000067941 */ /* 0x000fea0003800200 */
.L_x_28717:
        /* <DEDUP_REMOVED lines=26> */
.L_x_28757:
[----:B------:R-:W2:Y:S02]  /*2560*/  LDG.E.U8 R4, desc[UR36][R4.64] ;  /* 0x0000002404047981 */ /* 0x000ea4000c1e1100 */
[----:B--2---:R-:W-:-:S04]  /*2570*/  I2FP.F32.U32 R0, R4 ;  /* 0x0000000400007245 */ /* 0x004fc80000201000 */
[----:B------:R-:W-:-:S04]  /*2580*/  F2FP.BF16.F32.PACK_AB R0, RZ, R0 ;  /* 0x00000000ff00723e */ /* 0x000fc800000010ff */
[----:B------:R-:W-:Y:S01]  /*2590*/  PRMT R24, R0, 0x7610, R24 ;  /* 0x0000761000187816 */ /* 0x000fe20000000018 */
[----:B------:R-:W-:Y:S06]  /*25a0*/  BRA `(.L_x_28759) ;  /* 0x0000000c00e47947 */ /* 0x000fec0003800000 */
.L_x_28756:
        /* <DEDUP_REMOVED lines=11> */
.L_x_28761:
[----:B------:R-:W2:Y:S02]  /*2660*/  LDG.E R4, desc[UR36][R4.64] ;  /* 0x0000002404047981 */ /* 0x000ea4000c1e1900 */
[----:B--2---:R-:W-:-:S04]  /*2670*/  I2FP.F32.S32 R0, R4 ;  /* 0x0000000400007245 */ /* 0x004fc80000201400 */
[----:B------:R-:W-:-:S04]  /*2680*/  F2FP.BF16.F32.PACK_AB R0, RZ, R0 ;  /* 0x00000000ff00723e */ /* 0x000fc800000010ff */
[----:B------:R-:W-:Y:S01]  /*2690*/  PRMT R24, R0, 0x7610, R24 ;  /* 0x0000761000187816 */ /* 0x000fe20000000018 */
[----:B------:R-:W-:Y:S06]  /*26a0*/  BRA `(.L_x_28759) ;  /* 0x0000000c00a47947 */ /* 0x000fec0003800000 */
.L_x_28760:
[----:B------:R-:W2:Y:S02]  /*26b0*/  LDG.E.U16 R4, desc[UR36][R4.64] ;  /* 0x0000002404047981 */ /* 0x000ea4000c1e1500 */
[----:B--2---:R-:W0:Y:S02]  /*26c0*/  I2F.S16 R0, R4 ;  /* 0x0000000400007306 */ /* 0x004e240000101400 */
[----:B0-----:R-:W-:-:S04]  /*26d0*/  F2FP.BF16.F32.PACK_AB R0, RZ, R0 ;  /* 0x00000000ff00723e */ /* 0x001fc800000010ff */
[----:B------:R-:W-:Y:S01]  /*26e0*/  PRMT R24, R0, 0x7610, R24 ;  /* 0x0000761000187816 */ /* 0x000fe20000000018 */
[----:B------:R-:W-:Y:S06]  /*26f0*/  BRA `(.L_x_28759) ;  /* 0x0000000c00907947 */ /* 0x000fec0003800000 */
.L_x_28755:
        /* <DEDUP_REMOVED lines=9> */
.L_x_28763:
[----:B------:R-:W2:Y:S02]  /*2790*/  LDG.E.U16 R0, desc[UR36][R4.64] ;  /* 0x0000002404007981 */ /* 0x000ea4000c1e1500 */
[----:B--2---:R-:W-:-:S05]  /*27a0*/  HADD2.F32 R0, -RZ, R0.H0_H0 ;  /* 0x20000000ff007230 */ /* 0x004fca0000004100 */
[----:B------:R-:W-:-:S04]  /*27b0*/  F2FP.BF16.F32.PACK_AB R0, RZ, R0 ;  /* 0x00000000ff00723e */ /* 0x000fc800000010ff */
[----:B------:R-:W-:Y:S01]  /*27c0*/  PRMT R24, R0, 0x7610, R24 ;  /* 0x0000761000187816 */ /* 0x000fe20000000018 */
[----:B------:R-:W-:Y:S06]  /*27d0*/  BRA `(.L_x_28759) ;  /* 0x0000000c00587947 */ /* 0x000fec0003800000 */
.L_x_28762:
        /* <DEDUP_REMOVED lines=9> */
.L_x_28765:
[----:B------:R-:W2:Y:S02]  /*2870*/  LDG.E.U16 R4, desc[UR36][R4.64] ;  /* 0x0000002404047981 */ /* 0x000ea4000c1e1500 */
[----:B--2---:R-:W-:-:S05]  /*2880*/  HADD2.F32 R0, -RZ, R4.H0_H0 ;  /* 0x20000004ff007230 */ /* 0x004fca0000004100 */
[----:B------:R-:W-:-:S04]  /*2890*/  F2FP.BF16.F32.PACK_AB R0, RZ, R0 ;  /* 0x00000000ff00723e */ /* 0x000fc800000010ff */
[----:B------:R-:W-:Y:S01]  /*28a0*/  PRMT R24, R0, 0x7610, R24 ;  /* 0x0000761000187816 */ /* 0x000fe20000000018 */
[----:B------:R-:W-:Y:S06]  /*28b0*/  BRA `(.L_x_28759) ;  /* 0x0000000c00207947 */ /* 0x000fec0003800000 */
.L_x_28764:
        /* <DEDUP_REMOVED lines=13> */
.L_x_28754:
        /* <DEDUP_REMOVED lines=14> */
.L_x_28768:
        /* <DEDUP_REMOVED lines=13> */
.L_x_28767:
        /* <DEDUP_REMOVED lines=27> */
.L_x_28770:
        /* <DEDUP_REMOVED lines=15> */
.L_x_28769:
[----:B------:R0:W5:Y:S01]  /*2de0*/  LDG.E.U16 R24, desc[UR36][R4.64] ;  /* 0x0000002404187981 */ /* 0x000162000c1e1500 */
[----:B------:R-:W-:Y:S05]  /*2df0*/  BRA `(.L_x_28759) ;  /* 0x0000000400d07947 */ /* 0x000fea0003800000 */
.L_x_28766:
        /* <DEDUP_REMOVED lines=13> */
.L_x_28773:
        /* <DEDUP_REMOVED lines=21> */
.L_x_28777:
[----:B------:R-:W-:Y:S05]  /*3020*/  BSYNC.RECONVERGENT B1 ;  /* 0x0000000000017941 */ /* 0x000fea0003800200 */
.L_x_28776:
[----:B------:R-:W-:Y:S01]  /*3030*/  IMAD.SHL.U32 R0, R0, 0x100000, RZ ;  /* 0x0010000000007824 */ /* 0x000fe200078e00ff */
[----:B------:R-:W-:-:S04]  /*3040*/  LEA R3, R3, 0x3b800000, 0x17 ;  /* 0x3b80000003037811 */ /* 0x000fc800078eb8ff */
[----:B------:R-:W-:-:S07]  /*3050*/  LOP3.LUT R0, R3, R0, R7, 0xfe, !PT ;  /* 0x0000000003007212 */ /* 0x000fce00078efe07 */
.L_x_28775:
[----:B------:R-:W-:Y:S05]  /*3060*/  BSYNC.RECONVERGENT B0 ;  /* 0x0000000000007941 */ /* 0x000fea0003800200 */
.L_x_28774:
[----:B------:R-:W-:-:S04]  /*3070*/  F2FP.BF16.F32.PACK_AB R0, RZ, R0 ;  /* 0x00000000ff00723e */ /* 0x000fc800000010ff */
[----:B------:R-:W-:Y:S01]  /*3080*/  PRMT R24, R0, 0x7610, R24 ;  /* 0x0000761000187816 */ /* 0x000fe20000000018 */
[----:B------:R-:W-:Y:S06]  /*3090*/  BRA `(.L_x_28759) ;  /* 0x0000000400287947 */ /* 0x000fec0003800000 */
.L_x_28772:
        /* <DEDUP_REMOVED lines=21> */
.L_x_28781:
[----:B------:R-:W-:Y:S05]  /*31f0*/  BSYNC.RECONVERGENT B1 ;  /* 0x0000000000017941 */ /* 0x000fea0003800200 */
.L_x_28780:
[----:B------:R-:W-:Y:S01]  /*3200*/  IMAD.SHL.U32 R0, R0, 0x200000, RZ ;  /* 0x0020000000007824 */ /* 0x000fe200078e00ff */
[----:B------:R-:W-:-:S04]  /*3210*/  LEA R3, R3, 0x37800000, 0x17 ;  /* 0x3780000003037811 */ /* 0x000fc800078eb8ff */
[----:B------:R-:W-:-:S07]  /*3220*/  LOP3.LUT R0, R3, R0, R7, 0xfe, !PT ;  /* 0x0000000003007212 */ /* 0x000fce00078efe07 */
.L_x_28779:
[----:B------:R-:W-:Y:S05]  /*3230*/  BSYNC.RECONVERGENT B0 ;  /* 0x0000000000007941 */ /* 0x000fea0003800200 */
.L_x_28778:
[----:B------:R-:W-:-:S04]  /*3240*/  F2FP.BF16.F32.PACK_AB R0, RZ, R0 ;  /* 0x00000000ff00723e */ /* 0x000fc800000010ff */
[----:B------:R-:W-:Y:S01]  /*3250*/  PRMT R24, R0, 0x7610, R24 ;  /* 0x0000761000187816 */ /* 0x000fe20000000018 */
[----:B------:R-:W-:Y:S06]  /*3260*/  BRA `(.L_x_28759) ;  /* 0x0000000000b47947 */ /* 0x000fec0003800000 */
.L_x_28771:
        /* <DEDUP_REMOVED lines=14> */
.L_x_28785:
[----:B------:R-:W-:Y:S05]  /*3350*/  BSYNC.RECONVERGENT B0 ;  /* 0x0000000000007941 */ /* 0x000fea0003800200 */
.L_x_28784:
[----:B------:R-:W-:-:S04]  /*3360*/  F2FP.BF16.F32.PACK_AB R0, RZ, R0 ;  /* 0x00000000ff00723e */ /* 0x000fc800000010ff */
[----:B------:R-:W-:Y:S01]  /*3370*/  PRMT R24, R0, 0x7610, R24 ;  /* 0x0000761000187816 */ /* 0x000fe20000000018 */
[----:B------:R-:W-:Y:S06]  /*3380*/  BRA `(.L_x_28759) ;  /* 0x00000000006c7947 */ /* 0x000fec0003800000 */
.L_x_28758:
        /* <DEDUP_REMOVED lines=16> */
.L_x_28786:
[----:B------:R-:W-:Y:S01]  /*3490*/  PRMT R24, RZ, 0x7610, R24 ;  /* 0x00007610ff187816 */ /* 0x000fe20000000018 */
[----:B------:R-:W-:Y:S06]  /*34a0*/  BRA `(.L_x_28759) ;  /* 0x0000000000247947 */ /* 0x000fec0003800000 */
.L_x_28783:
[----:B------:R-:W2:Y:S02]  /*34b0*/  LDG.E.64 R4, desc[UR36][R4.64] ;  /* 0x0000002404047981 */ /* 0x000ea4000c1e1b00 */
[----:B--2---:R-:W0:Y:S02]  /*34c0*/  I2F.U64 R0, R4 ;  /* 0x0000000400007312 */ /* 0x004e240000301000 */
[----:B0-----:R-:W-:-:S04]  /*34d0*/  F2FP.BF16.F32.PACK_AB R0, RZ, R0 ;  /* 0x00000000ff00723e */ /* 0x001fc800000010ff */
[----:B------:R-:W-:Y:S01]  /*34e0*/  PRMT R24, R0, 0x7610, R24 ;  /* 0x0000761000187816 */ /* 0x000fe20000000018 */
[----:B------:R-:W-:Y:S06]  /*34f0*/  BRA `(.L_x_28759) ;  /* 0x0000000000107947 */ /* 0x000fec0003800000 */
.L_x_28782:
[----:B------:R-:W2:Y:S02]  /*3500*/  LDG.E R4, desc[UR36][R4.64] ;  /* 0x0000002404047981 */ /* 0x000ea4000c1e1900 */
[----:B--2---:R-:W-:-:S04]  /*3510*/  I2FP.F32.U32 R0, R4 ;  /* 0x0000000400007245 */ /* 0x004fc80000201000 */
[----:B------:R-:W-:-:S04]  /*3520*/  F2FP.BF16.F32.PACK_AB R0, RZ, R0 ;  /* 0x00000000ff00723e */ /* 0x000fc800000010ff */
[----:B------:R-:W-:-:S07]  /*3530*/  PRMT R24, R0, 0x7610, R24 ;  /* 0x0000761000187816 */ /* 0x000fce0000000018 */
.L_x_28759:
[----:B------:R-:W-:-:S07]  /*3540*/  VIADD R19, R19, 0x80 ;  /* 0x0000008013137836 */ /* 0x000fce0000000000 */
.L_x_28753:
[----:B------:R-:W-:Y:S05]  /*3550*/  BSYNC.RECONVERGENT B6 ;  /* 0x0000000000067941 */ /* 0x000fea0003800200 */
.L_x_28752:
        /* <DEDUP_REMOVED lines=25> */
.L_x_28792:
[----:B------:R-:W2:Y:S02]  /*36f0*/  LDG.E.U8 R4, desc[UR36][R4.64] ;  /* 0x0000002404047981 */ /* 0x000ea4000c1e1100 */
[----:B--2---:R-:W-:-:S04]  /*3700*/  I2FP.F32.U32 R0, R4 ;  /* 0x0000000400007245 */ /* 0x004fc80000201000 */
[----:B------:R-:W-:Y:S01]  /*3710*/  F2FP.BF16.F32.PACK_AB R0, RZ, R0 ;  /* 0x00000000ff00723e */ /* 0x000fe200000010ff */
[----:B------:R-:W-:Y:S06]  /*3720*/  BRA `(.L_x_28788) ;  /* 0x0000000c00a87947 */ /* 0x000fec0003800000 */
.L_x_28791:
        /* <DEDUP_REMOVED lines=10> */
.L_x_28795:
[----:B------:R-:W2:Y:S02]  /*37d0*/  LDG.E R4, desc[UR36][R4.64] ;  /* 0x0000002404047981 */ /* 0x000ea4000c1e1900 */
[----:B--2---:R-:W-:-:S04]  /*37e0*/  I2FP.F32.S32 R0, R4 ;  /* 0x0000000400007245 */ /* 0x004fc80000201400 */
[----:B------:R-:W-:Y:S01]  /*37f0*/  F2FP.BF16.F32.PACK_AB R0, RZ, R0 ;  /* 0x00000000ff00723e */ /* 0x000fe200000010ff */
[----:B------:R-:W-:Y:S06]  /*3800*/  BRA `(.L_x_28788) ;  /* 0x0000000c00707947 */ /* 0x000fec0003800000 */
.L_x_28794:
[----:B------:R-:W2:Y:S02]  /*3810*/  LDG.E.U16 R4, desc[UR36][R4.64] ;  /* 0x0000002404047981 */ /* 0x000ea4000c1e1500 */
[----:B--2---:R-:W0:Y:S02]  /*3820*/  I2F.S16 R0, R4 ;  /* 0x0000000400007306 */ /* 0x004e240000101400 */
[----:B0-----:R-:W-:Y:S01]  /*3830*/  F2FP.BF16.F32.PACK_AB R0, RZ, R0 ;  /* 0x00000000ff00723e */ /* 0x001fe200000010ff */
[----:B------:R-:W-:Y:S06]  /*3840*/  BRA `(.L_x_28788) ;  /* 0x0000000c00607947 */ /* 0x000fec0003800000 */
.L_x_28790:
        /* <DEDUP_REMOVED lines=9> */
.L_x_28797:
[----:B------:R-:W2:Y:S02]  /*38e0*/  LDG.E.U16 R0, desc[UR36][R4.64] ;  /* 0x0000002404007981 */ /* 0x000ea4000c1e1500 */
[----:B--2---:R-:W-:-:S05]  /*38f0*/  HADD2.F32 R0, -RZ, R0.H0_H0 ;  /* 0x20000000ff007230 */ /* 0x004fca0000004100 */
[----:B------:R-:W-:Y:S01]  /*3900*/  F2FP.BF16.F32.PACK_AB R0, RZ, R0 ;  /* 0x00000000ff00723e */ /* 0x000fe200000010ff */
[----:B------:R-:W-:Y:S06]  /*3910*/  BRA `(.L_x_28788) ;  /* 0x0000000c002c7947 */ /* 0x000fec0003800000 */
.L_x_28796:
        /* <DEDUP_REMOVED lines=9> */
.L_x_28799:
[----:B------:R-:W2:Y:S02]  /*39b0*/  LDG.E.U16 R4, desc[UR36][R4.64] ;  /* 0x0000002404047981 */ /* 0x000ea4000c1e1500 */
[----:B--2---:R-:W-:-:S05]  /*39c0*/  HADD2.F32 R0, -RZ, R4.H0_H0 ;  /* 0x20000004ff007230 */ /* 0x004fca0000004100 */
[----:B------:R-:W-:Y:S01]  /*39d0*/  F2FP.BF16.F32.PACK_AB R0, RZ, R0 ;  /* 0x00000000ff00723e */ /* 0x000fe200000010ff */
[----:B------:R-:W-:Y:S06]  /*39e0*/  BRA `(.L_x_28788) ;  /* 0x0000000800f87947 */ /* 0x000fec0003800000 */
.L_x_28798:
        /* <DEDUP_REMOVED lines=12> */
.L_x_28789:
        /* <DEDUP_REMOVED lines=13> */
.L_x_28802:
        /* <DEDUP_REMOVED lines=12> */
.L_x_28801:
        /* <DEDUP_REMOVED lines=27> */
.L_x_28804:
        /* <DEDUP_REMOVED lines=14> */
.L_x_28803:
[----:B------:R1:W5:Y:S01]  /*3ed0*/  LDG.E.U16 R0, desc[UR36][R4.64] ;  /* 0x0000002404007981 */ /* 0x000362000c1e1500 */
[----:B------:R-:W-:Y:S05]  /*3ee0*/  BRA `(.L_x_28788) ;  /* 0x0000000400b87947 */ /* 0x000fea0003800000 */
.L_x_28800:
        /* <DEDUP_REMOVED lines=12> */
.L_x_28807:
        /* <DEDUP_REMOVED lines=21> */
.L_x_28811:
[----:B------:R-:W-:Y:S05]  /*4100*/  BSYNC.RECONVERGENT B1 ;  /* 0x0000000000017941 */ /* 0x000fea0003800200 */
.L_x_28810:
[----:B------:R-:W-:Y:S01]  /*4110*/  IMAD.SHL.U32 R0, R0, 0x100000, RZ ;  /* 0x0010000000007824 */ /* 0x000fe200078e00ff */
[----:B------:R-:W-:-:S04]  /*4120*/  LEA R3, R3, 0x3b800000, 0x17 ;  /* 0x3b80000003037811 */ /* 0x000fc800078eb8ff */
[----:B------:R-:W-:-:S07]  /*4130*/  LOP3.LUT R0, R3, R0, R7, 0xfe, !PT ;  /* 0x0000000003007212 */ /* 0x000fce00078efe07 */
.L_x_28809:
[----:B------:R-:W-:Y:S05]  /*4140*/  BSYNC.RECONVERGENT B0 ;  /* 0x0000000000007941 */ /* 0x000fea0003800200 */
.L_x_28808:
[----:B------:R-:W-:Y:S01]  /*4150*/  F2FP.BF16.F32.PACK_AB R0, RZ, R0 ;  /* 0x00000000ff00723e */ /* 0x000fe200000010ff */
[----:B------:R-:W-:Y:S06]  /*4160*/  BRA `(.L_x_28788) ;  /* 0x0000000400187947 */ /* 0x000fec0003800000 */
.L_x_28806:
        /* <DEDUP_REMOVED lines=21> */
.L_x_28815:
[----:B------:R-:W-:Y:S05]  /*42c0*/  BSYNC.RECONVERGENT B1 ;  /* 0x0000000000017941 */ /* 0x000fea0003800200 */
.L_x_28814:
[----:B------:R-:W-:Y:S01]  /*42d0*/  IMAD.SHL.U32 R0, R0, 0x200000, RZ ;  /* 0x0020000000007824 */ /* 0x000fe200078e00ff */
[----:B------:R-:W-:-:S04]  /*42e0*/  LEA R3, R3, 0x37800000, 0x17 ;  /* 0x3780000003037811 */ /* 0x000fc800078eb8ff */
[----:B------:R-:W-:-:S07]  /*42f0*/  LOP3.LUT R0, R3, R0, R7, 0xfe, !PT ;  /* 0x0000000003007212 */ /* 0x000fce00078efe07 */
.L_x_28813:
[----:B------:R-:W-:Y:S05]  /*4300*/  BSYNC.RECONVERGENT B0 ;  /* 0x0000000000007941 */ /* 0x000fea0003800200 */
.L_x_28812:
[----:B------:R-:W-:Y:S01]  /*4310*/  F2FP.BF16.F32.PACK_AB R0, RZ, R0 ;  /* 0x00000000ff00723e */ /* 0x000fe200000010ff */
[----:B------:R-:W-:Y:S06]  /*4320*/  BRA `(.L_x_28788) ;  /* 0x0000000000a87947 */ /* 0x000fec0003800000 */
.L_x_28805:
        /* <DEDUP_REMOVED lines=14> */
.L_x_28819:
[----:B------:R-:W-:Y:S05]  /*4410*/  BSYNC.RECONVERGENT B0 ;  /* 0x0000000000007941 */ /* 0x000fea0003800200 */
.L_x_28818:
[----:B------:R-:W-:Y:S01]  /*4420*/  F2FP.BF16.F32.PACK_AB R0, RZ, R0 ;  /* 0x00000000ff00723e */ /* 0x000fe200000010ff */
[----:B------:R-:W-:Y:S06]  /*4430*/  BRA `(.L_x_28788) ;  /* 0x0000000000647947 */ /* 0x000fec0003800000 */
.L_x_28793:
        /* <DEDUP_REMOVED lines=16> */
.L_x_28820:
[----:B------:R-:W-:Y:S01]  /*4540*/  PRMT R0, RZ, 0x7610, R0 ;  /* 0x00007610ff007816 */ /* 0x000fe20000000000 */
[----:B------:R-:W-:Y:S06]  /*4550*/  BRA `(.L_x_28788) ;  /* 0x00000000001c7947 */ /* 0x000fec0003800000 */
.L_x_28817:
[----:B------:R-:W2:Y:S02]  /*4560*/  LDG.E.64 R4, desc[UR36][R4.64] ;  /* 0x0000002404047981 */ /* 0x000ea4000c1e1b00 */
[----:B--2---:R-:W0:Y:S02]  /*4570*/  I2F.U64 R0, R4 ;  /* 0x0000000400007312 */ /* 0x004e240000301000 */
[----:B0-----:R-:W-:Y:S01]  /*4580*/  F2FP.BF16.F32.PACK_AB R0, RZ, R0 ;  /* 0x00000000ff00723e */ /* 0x001fe200000010ff */
[----:B------:R-:W-:Y:S06]  /*4590*/  BRA `(.L_x_28788) ;  /* 0x00000000000c7947 */ /* 0x000fec0003800000 */
.L_x_28816:
[----:B------:R-:W2:Y:S02]  /*45a0*/  LDG.E R4, desc[UR36][R4.64] ;  /* 0x0000002404047981 */ /* 0x000ea4000c1e1900 */
[----:B--2---:R-:W-:-:S04]  /*45b0*/  I2FP.F32.U32 R0, R4 ;  /* 0x0000000400007245 */ /* 0x004fc80000201000 */
[----:B------:R-:W-:-:S07]  /*45c0*/  F2FP.BF16.F32.PACK_AB R0, RZ, R0 ;  /* 0x00000000ff00723e */ /* 0x000fce00000010ff */
.L_x_28788:
[----:B------:R-:W-:Y:S05]  /*45d0*/  BSYNC.RECONVERGENT B6 ;  /* 0x0000000000067941 */ /* 0x000fea0003800200 */
.L_x_28787:
        /* <DEDUP_REMOVED lines=13> */
[----:B-----5:R-:W-:-:S05]  /*46b0*/  @P0 IMAD.U32 R23, R23, 0x10000, RZ ;  /* 0x0001000017170824 */ /* 0x020fca00078e00ff */
[----:B------:R-:W-:-:S04]  /*46c0*/  FSETP.NEU.AND P0, PT, R23, RZ, P0 ;  /* 0x000000ff1700720b */ /* 0x000fc8000070d000 */
[----:B------:R-:W-:-:S09]  /*46d0*/  SEL R5, RZ, 0x1, !P0 ;  /* 0x00000001ff057807 */ /* 0x000fd20004000000 */
.L_x_28822:
[----:B------:R-:W-:Y:S05]  /*46e0*/  BSYNC.RECONVERGENT B0 ;  /* 0x0000000000007941 */ /* 0x000fea0003800200 */
.L_x_28821:
[----:B------:R-:W-:Y:S04]  /*46f0*/  BSSY.RECONVERGENT B0, `(.L_x_28823) ;  /* 0x0000007000007945 */ /* 0x000fe80003800200 */
[----:B------:R-:W-:Y:S05]  /*4700*/  @P4 BRA `(.L_x_28824) ;  /* 0x0000000000144947 */ /* 0x000fea0003800000 */
[----:B0-----:R-:W-:-:S05]  /*4710*/  IMAD.U32 R4, R3, 0x10000, RZ ;  /* 0x0001000003047824 */ /* 0x001fca00078e00ff */
[----:B------:R-:W-:-:S13]  /*4720*/  FSETP.NEU.FTZ.AND P0, PT, R4, RZ, PT ;  /* 0x000000ff0400720b */ /* 0x000fda0003f1d000 */
[----:B-----5:R-:W-:-:S05]  /*4730*/  @P0 IMAD.U32 R22, R22, 0x10000, RZ ;  /* 0x0001000016160824 */ /* 0x020fca00078e00ff */
[----:B------:R-:W-:-:S04]  /*4740*/  FSETP.NEU.AND P0, PT, R22, RZ, P0 ;  /* 0x000000ff1600720b */ /* 0x000fc8000070d000 */
[----:B------:R-:W-:-:S09]  /*4750*/  SEL R26, RZ, 0x1, !P0 ;  /* 0x00000001ff1a7807 */ /* 0x000fd20004000000 */
.L_x_28824:
[----:B------:R-:W-:Y:S05]  /*4760*/  BSYNC.RECONVERGENT B0 ;  /* 0x0000000000007941 */ /* 0x000fea0003800200 */
.L_x_28823:
[----:B------:R-:W-:Y:S04]  /*4770*/  BSSY.RECONVERGENT B0, `(.L_x_28825) ;  /* 0x0000007000007945 */ /* 0x000fe80003800200 */
[----:B------:R-:W-:Y:S05]  /*4780*/  @P3 BRA `(.L_x_28826) ;  /* 0x0000000000143947 */ /* 0x000fea0003800000 */
[----:B0-----:R-:W-:-:S05]  /*4790*/  IMAD.U32 R4, R3, 0x10000, RZ ;  /* 0x0001000003047824 */ /* 0x001fca00078e00ff */
[----:B------:R-:W-:-:S13]  /*47a0*/  FSETP.NEU.FTZ.AND P0, PT, R4, RZ, PT ;  /* 0x000000ff0400720b */ /* 0x000fda0003f1d000 */
[----:B-----5:R-:W-:-:S05]  /*47b0*/  @P0 IMAD.U32 R24, R24, 0x10000, RZ ;  /* 0x0001000018180824 */ /* 0x020fca00078e00ff */
[----:B------:R-:W-:-:S04]  /*47c0*/  FSETP.NEU.AND P0, PT, R24, RZ, P0 ;  /* 0x000000ff1800720b */ /* 0x000fc8000070d000 */
[----:B------:R-:W-:-:S09]  /*47d0*/  SEL R24, RZ, 0x1, !P0 ;  /* 0x00000001ff187807 */ /* 0x000fd20004000000 */
.L_x_28826:
[----:B------:R-:W-:Y:S05]  /*47e0*/  BSYNC.RECONVERGENT B0 ;  /* 0x0000000000007941 */ /* 0x000fea0003800200 */
.L_x_28825:
[----:B------:R-:W-:Y:S04]  /*47f0*/  BSSY.RECONVERGENT B0, `(.L_x_28827) ;  /* 0x0000007000007945 */ /* 0x000fe80003800200 */
[----:B------:R-:W-:Y:S05]  /*4800*/  @P2 BRA `(.L_x_28828) ;  /* 0x0000000000142947 */ /* 0x000fea0003800000 */
[----:B0-----:R-:W-:-:S05]  /*4810*/  IMAD.U32 R3, R3, 0x10000, RZ ;  /* 0x0001000003037824 */ /* 0x001fca00078e00ff */
[----:B------:R-:W-:-:S13]  /*4820*/  FSETP.NEU.FTZ.AND P0, PT, R3, RZ, PT ;  /* 0x000000ff0300720b */ /* 0x000fda0003f1d000 */
[----:B-----5:R-:W-:-:S05]  /*4830*/  @P0 IMAD.U32 R0, R0, 0x10000, RZ ;  /* 0x0001000000000824 */ /* 0x020fca00078e00ff */
[----:B------:R-:W-:-:S04]  /*4840*/  FSETP.NEU.AND P0, PT, R0, RZ, P0 ;  /* 0x000000ff0000720b */ /* 0x000fc8000070d000 */
[----:B------:R-:W-:-:S09]  /*4850*/  SEL R22, RZ, 0x1, !P0 ;  /* 0x00000001ff167807 */ /* 0x000fd20004000000 */
.L_x_28828:
[----:B------:R-:W-:Y:S05]  /*4860*/  BSYNC.RECONVERGENT B0 ;  /* 0x0000000000007941 */ /* 0x000fea0003800200 */
.L_x_28827:
        /* <DEDUP_REMOVED lines=23> */
.L_x_28834:
[----:B------:R0:W-:Y:S01]  /*49e0*/  STG.E.U8 desc[UR36][R8.64], R5 ;  /* 0x0000000508007986 */ /* 0x0001e2000c101124 */
[----:B------:R-:W-:Y:S01]  /*49f0*/  IMAD.MOV.U32 R17, RZ, RZ, R19 ;  /* 0x000000ffff117224 */ /* 0x000fe200078e0013 */
[----:B------:R-:W-:Y:S06]  /*4a00*/  BRA `(.L_x_28830) ;  /* 0x0000000c00947947 */ /* 0x000fec0003800000 */
.L_x_28833:
        /* <DEDUP_REMOVED lines=11> */
.L_x_28837:
[----:B------:R4:W-:Y:S01]  /*4ac0*/  STG.E desc[UR36][R8.64], R5 ;  /* 0x0000000508007986 */ /* 0x0009e2000c101924 */
[----:B------:R-:W-:Y:S01]  /*4ad0*/  IMAD.MOV.U32 R17, RZ, RZ, R19 ;  /* 0x000000ffff117224 */ /* 0x000fe200078e0013 */
[----:B------:R-:W-:Y:S06]  /*4ae0*/  BRA `(.L_x_28830) ;  /* 0x0000000c005c7947 */ /* 0x000fec0003800000 */
.L_x_28836:
[----:B------:R1:W-:Y:S01]  /*4af0*/  STG.E.U16 desc[UR36][R8.64], R5 ;  /* 0x0000000508007986 */ /* 0x0003e2000c101524 */
[----:B------:R-:W-:Y:S01]  /*4b00*/  IMAD.MOV.U32 R17, RZ, RZ, R19 ;  /* 0x000000ffff117224 */ /* 0x000fe200078e0013 */
[----:B------:R-:W-:Y:S06]  /*4b10*/  BRA `(.L_x_28830) ;  /* 0x0000000c00507947 */ /* 0x000fec0003800000 */
.L_x_28832:
        /* <DEDUP_REMOVED lines=10> */
.L_x_28839:
[----:B------:R-:W0:Y:S01]  /*4bc0*/  I2F.S16 R0, R5 ;  /* 0x0000000500007306 */ /* 0x000e220000101400 */
[----:B------:R-:W-:Y:S01]  /*4bd0*/  IMAD.MOV.U32 R17, RZ, RZ, R19 ;  /* 0x000000ffff117224 */ /* 0x000fe200078e0013 */
[----:B0-----:R-:W-:-:S05]  /*4be0*/  F2FP.F16.F32.PACK_AB R0, RZ, R0 ;  /* 0x00000000ff00723e */ /* 0x001fca00000000ff */
[----:B------:R0:W-:Y:S01]  /*4bf0*/  STG.E.U16 desc[UR36][R8.64], R0 ;  /* 0x0000000008007986 */ /* 0x0001e2000c101524 */
[----:B------:R-:W-:Y:S05]  /*4c00*/  BRA `(.L_x_28830) ;  /* 0x0000000c00147947 */ /* 0x000fea0003800000 */
.L_x_28838:
        /* <DEDUP_REMOVED lines=11> */
.L_x_28841:
[----:B------:R-:W0:Y:S01]  /*4cc0*/  I2F.S16 R5, R5 ;  /* 0x0000000500057306 */ /* 0x000e220000101400 */
[----:B------:R-:W-:Y:S01]  /*4cd0*/  IMAD.MOV.U32 R17, RZ, RZ, R19 ;  /* 0x000000ffff117224 */ /* 0x000fe200078e0013 */
[----:B0-----:R-:W-:-:S04]  /*4ce0*/  F2FP.F16.F32.PACK_AB R3, RZ, R5 ;  /* 0x00000005ff03723e */ /* 0x001fc800000000ff */
[----:B------:R-:W-:-:S05]  /*4cf0*/  PRMT R3, R3, 0x5410, RZ ;  /* 0x0000541003037816 */ /* 0x000fca00000000ff */
[----:B------:R0:W-:Y:S01]  /*4d00*/  STG.E desc[UR36][R8.64], R3 ;  /* 0x0000000308007986 */ /* 0x0001e2000c101924 */
[----:B------:R-:W-:Y:S05]  /*4d10*/  BRA `(.L_x_28830) ;  /* 0x0000000800d07947 */ /* 0x000fea0003800000 */
.L_x_28840:
[----:B------:R-:W0:Y:S01]  /*4d20*/  I2F.F64.S16 R4, R5 ;  /* 0x0000000500047312 */ /* 0x000e220000101c00 */
[----:B------:R-:W-:Y:S01]  /*4d30*/  IMAD.MOV.U32 R17, RZ, RZ, R19 ;  /* 0x000000ffff117224 */ /* 0x000fe200078e0013 */
[----:B0-----:R0:W-:Y:S01]  /*4d40*/  STG.E.64 desc[UR36][R8.64], R4 ;  /* 0x0000000408007986 */ /* 0x0011e2000c101b24 */
[----:B------:R-:W-:Y:S05]  /*4d50*/  BRA `(.L_x_28830) ;  /* 0x0000000800c07947 */ /* 0x000fea0003800000 */
.L_x_28831:
        /* <DEDUP_REMOVED lines=13> */
.L_x_28844:
[----:B------:R-:W-:Y:S01]  /*4e30*/  CS2R R6, SRZ ;  /* 0x0000000000067805 */ /* 0x000fe2000001ff00 */
[----:B------:R-:W0:Y:S01]  /*4e40*/  I2F.F64.S16 R4, R5 ;  /* 0x0000000500047312 */ /* 0x000e220000101c00 */
[----:B------:R-:W-:-:S03]  /*4e50*/  IMAD.MOV.U32 R17, RZ, RZ, R19 ;  /* 0x000000ffff117224 */ /* 0x000fc600078e0013 */
[----:B0-----:R0:W-:Y:S01]  /*4e60*/  STG.E.128 desc[UR36][R8.64], R4 ;  /* 0x0000000408007986 */ /* 0x0011e2000c101d24 */
[----:B------:R-:W-:Y:S05]  /*4e70*/  BRA `(.L_x_28830) ;  /* 0x0000000800787947 */ /* 0x000fea0003800000 */
.L_x_28843:
        /* <DEDUP_REMOVED lines=19> */
.L_x_28848:
[----:B------:R-:W-:Y:S05]  /*4fb0*/  BSYNC.RECONVERGENT B0 ;  /* 0x0000000000007941 */ /* 0x000fea0003800200 */
.L_x_28847:
[----:B------:R-:W-:Y:S01]  /*4fc0*/  LOP3.LUT R7, R0, 0x80, R7, 0xf8, !PT ;  /* 0x0000008000077812 */ /* 0x000fe200078ef807 */
[----:B------:R-:W-:-:S04]  /*4fd0*/  IMAD.MOV.U32 R17, RZ, RZ, R19 ;  /* 0x000000ffff117224 */ /* 0x000fc800078e0013 */
[----:B------:R0:W-:Y:S01]  /*4fe0*/  STG.E.U8 desc[UR36][R8.64], R7 ;  /* 0x0000000708007986 */ /* 0x0001e2000c101124 */
[----:B------:R-:W-:Y:S05]  /*4ff0*/  BRA `(.L_x_28830) ;  /* 0x0000000800187947 */ /* 0x000fea0003800000 */
.L_x_28846:
        /* <DEDUP_REMOVED lines=15> */
.L_x_28850:
[----:B------:R-:W-:Y:S05]  /*50f0*/  BSYNC.RECONVERGENT B0 ;  /* 0x0000000000007941 */ /* 0x000fea0003800200 */
.L_x_28849:
[----:B------:R-:W-:Y:S01]  /*5100*/  LOP3.LUT R7, R0, 0x80, R7, 0xf8, !PT ;  /* 0x0000008000077812 */ /* 0x000fe200078ef807 */
[----:B------:R-:W-:-:S04]  /*5110*/  IMAD.MOV.U32 R17, RZ, RZ, R19 ;  /* 0x000000ffff117224 */ /* 0x000fc800078e0013 */
[----:B------:R0:W-:Y:S01]  /*5120*/  STG.E.U8 desc[UR36][R8.64], R7 ;  /* 0x0000000708007986 */ /* 0x0001e2000c101124 */
[----:B------:R-:W-:Y:S05]  /*5130*/  BRA `(.L_x_28830) ;  /* 0x0000000400c87947 */ /* 0x000fea0003800000 */
.L_x_28845:
[----:B------:R-:W0:Y:S01]  /*5140*/  I2F.S16 R0, R5 ;  /* 0x0000000500007306 */ /* 0x000e220000101400 */
[----:B------:R-:W-:Y:S01]  /*5150*/  IMAD.MOV.U32 R17, RZ, RZ, R19 ;  /* 0x000000ffff117224 */ /* 0x000fe200078e0013 */
[----:B0-----:R-:W-:-:S05]  /*5160*/  F2FP.BF16.F32.PACK_AB R0, RZ, R0 ;  /* 0x00000000ff00723e */ /* 0x001fca00000010ff */
[----:B------:R0:W-:Y:S01]  /*5170*/  STG.E.U16 desc[UR36][R8.64], R0 ;  /* 0x0000000008007986 */ /* 0x0001e2000c101524 */
[----:B------:R-:W-:Y:S05]  /*5180*/  BRA `(.L_x_28830) ;  /* 0x0000000400b47947 */ /* 0x000fea0003800000 */
.L_x_28842:
        /* <DEDUP_REMOVED lines=11> */
.L_x_28853:
        /* <DEDUP_REMOVED lines=13> */
.L_x_28856:
[----:B------:R-:W-:-:S04]  /*5310*/  SHF.R.U32.HI R0, RZ, 0x14, R3 ;  /* 0x00000014ff007819 */ /* 0x000fc80000011603 */
[----:B------:R-:W-:-:S04]  /*5320*/  LOP3.LUT R0, R0, 0x1, RZ, 0xc0, !PT ;  /* 0x0000000100007812 */ /* 0x000fc800078ec0ff */
[----:B------:R-:W-:-:S04]  /*5330*/  IADD3 R0, PT, PT, R3, 0x487ffff, R0 ;  /* 0x0487ffff03007810 */ /* 0x000fc80007ffe000 */
[----:B------:R-:W-:-:S04]  /*5340*/  SHF.R.U32.HI R0, RZ, 0x14, R0 ;  /* 0x00000014ff007819 */ /* 0x000fc80000011600 */
[----:B------:R-:W-:-:S07]  /*5350*/  LOP3.LUT R0, R0, 0xff, RZ, 0xc0, !PT ;  /* 0x000000ff00007812 */ /* 0x000fce00078ec0ff */
.L_x_28857:
[----:B------:R-:W-:-:S04]  /*5360*/  SHF.R.U32.HI R3, RZ, 0x18, R3 ;  /* 0x00000018ff037819 */ /* 0x000fc80000011603 */
[----:B------:R-:W-:-:S04]  /*5370*/  LOP3.LUT R0, R0, 0x80, R3, 0xf8, !PT ;  /* 0x0000008000007812 */ /* 0x000fc800078ef803 */
[----:B------:R-:W-:-:S07]  /*5380*/  PRMT R4, R0, 0x7610, R4 ;  /* 0x0000761000047816 */ /* 0x000fce0000000004 */
.L_x_28855:
[----:B------:R-:W-:Y:S05]  /*5390*/  BSYNC.RECONVERGENT B0 ;  /* 0x0000000000007941 */ /* 0x000fea0003800200 */
.L_x_28854:
[----:B------:R0:W-:Y:S01]  /*53a0*/  STG.E.U8 desc[UR36][R8.64], R4 ;  /* 0x0000000408007986 */ /* 0x0001e2000c101124 */
[----:B------:R-:W-:Y:S01]  /*53b0*/  IMAD.MOV.U32 R17, RZ, RZ, R19 ;  /* 0x000000ffff117224 */ /* 0x000fe200078e0013 */
[----:B------:R-:W-:Y:S06]  /*53c0*/  BRA `(.L_x_28830) ;  /* 0x0000000400247947 */ /* 0x000fec0003800000 */
.L_x_28852:
        /* <DEDUP_REMOVED lines=13> */
.L_x_28860:
[----:B------:R-:W-:-:S04]  /*54a0*/  SHF.R.U32.HI R0, RZ, 0x15, R3 ;  /* 0x00000015ff007819 */ /* 0x000fc80000011603 */
[----:B------:R-:W-:-:S04]  /*54b0*/  LOP3.LUT R0, R0, 0x1, RZ, 0xc0, !PT ;  /* 0x0000000100007812 */ /* 0x000fc800078ec0ff */
[----:B------:R-:W-:-:S04]  /*54c0*/  IADD3 R0, PT, PT, R3, 0x88fffff, R0 ;  /* 0x088fffff03007810 */ /* 0x000fc80007ffe000 */
[----:B------:R-:W-:-:S04]  /*54d0*/  SHF.R.U32.HI R0, RZ, 0x15, R0 ;  /* 0x00000015ff007819 */ /* 0x000fc80000011600 */
[----:B------:R-:W-:-:S07]  /*54e0*/  LOP3.LUT R0, R0, 0xff, RZ, 0xc0, !PT ;  /* 0x000000ff00007812 */ /* 0x000fce00078ec0ff */
.L_x_28861:
[----:B------:R-:W-:-:S04]  /*54f0*/  SHF.R.U32.HI R3, RZ, 0x18, R3 ;  /* 0x00000018ff037819 */ /* 0x000fc80000011603 */
[----:B------:R-:W-:-:S04]  /*5500*/  LOP3.LUT R0, R0, 0x80, R3, 0xf8, !PT ;  /* 0x0000008000007812 */ /* 0x000fc800078ef803 */
[----:B------:R-:W-:-:S07]  /*5510*/  PRMT R4, R0, 0x7610, R4 ;  /* 0x0000761000047816 */ /* 0x000fce0000000004 */
.L_x_28859:
[----:B------:R-:W-:Y:S05]  /*5520*/  BSYNC.RECONVERGENT B0 ;  /* 0x0000000000007941 */ /* 0x000fea0003800200 */
.L_x_28858:
[----:B------:R0:W-:Y:S01]  /*5530*/  STG.E.U8 desc[UR36][R8.64], R4 ;  /* 0x0000000408007986 */ /* 0x0001e2000c101124 */
[----:B------:R-:W-:Y:S01]  /*5540*/  IMAD.MOV.U32 R17, RZ, RZ, R19 ;  /* 0x000000ffff117224 */ /* 0x000fe200078e0013 */
[----:B------:R-:W-:Y:S06]  /*5550*/  BRA `(.L_x_28830) ;  /* 0x0000000000c07947 */ /* 0x000fec0003800000 */
.L_x_28851:
[----:B------:R-:W-:-:S13]  /*5560*/  ISETP.NE.AND P0, PT, R0, 0x1c, PT ;  /* 0x0000001c0000780c */ /* 0x000fda0003f05270 */
[----:B------:R-:W-:Y:S05]  /*5570*/  @!P0 BRA `(.L_x_28862) ;  /* 0x0000000000b08947 */ /* 0x000fea0003800000 */
[----:B------:R-:W-:-:S13]  /*5580*/  ISETP.NE.AND P0, PT, R0, 0x1d, PT ;  /* 0x0000001d0000780c */ /* 0x000fda0003f05270 */
[----:B------:R-:W-:Y:S05]  /*5590*/  @!P0 BRA `(.L_x_28863) ;  /* 0x0000000000948947 */ /* 0x000fea0003800000 */
[----:B------:R-:W-:-:S13]  /*55a0*/  ISETP.NE.AND P0, PT, R0, 0x2c, PT ;  /* 0x0000002c0000780c */ /* 0x000fda0003f05270 */
[----:B------:R-:W-:Y:S05]  /*55b0*/  @!P0 BRA `(.L_x_28864) ;  /* 0x0000000000488947 */ /* 0x000fea0003800000 */
.L_x_28835:
        /* <DEDUP_REMOVED lines=16> */
.L_x_28865:
[----:B------:R-:W-:Y:S01]  /*56c0*/  IMAD.MOV.U32 R17, RZ, RZ, R19 ;  /* 0x000000ffff117224 */ /* 0x000fe200078e0013 */
[----:B------:R-:W-:Y:S06]  /*56d0*/  BRA `(.L_x_28830) ;  /* 0x0000000000607947 */ /* 0x000fec0003800000 */
.L_x_28864:
        /* <DEDUP_REMOVED lines=17> */
.L_x_28863:
[--C-:B------:R-:W-:Y:S01]  /*57f0*/  SHF.R.S32.HI R7, RZ, 0x1f, R5.reuse ;  /* 0x0000001fff077819 */ /* 0x100fe20000011405 */
[----:B------:R-:W-:Y:S02]  /*5800*/  IMAD.MOV.U32 R6, RZ, RZ, R5 ;  /* 0x000000ffff067224 */ /* 0x000fe400078e0005 */
[----:B------:R-:W-:-:S03]  /*5810*/  IMAD.MOV.U32 R17, RZ, RZ, R19 ;  /* 0x000000ffff117224 */ /* 0x000fc600078e0013 */
[----:B------:R0:W-:Y:S01]  /*5820*/  STG.E.64 desc[UR36][R8.64], R6 ;  /* 0x0000000608007986 */ /* 0x0001e2000c101b24 */
[----:B------:R-:W-:Y:S05]  /*5830*/  BRA `(.L_x_28830) ;  /* 0x0000000000087947 */ /* 0x000fea0003800000 */
.L_x_28862:
[----:B------:R0:W-:Y:S01]  /*5840*/  STG.E desc[UR36][R8.64], R5 ;  /* 0x0000000508007986 */ /* 0x0001e2000c101924 */
[----:B------:R-:W-:-:S07]  /*5850*/  IMAD.MOV.U32 R17, RZ, RZ, R19 ;  /* 0x000000ffff117224 */ /* 0x000fce00078e0013 */
.L_x_28830:
[----:B------:R-:W-:Y:S05]  /*5860*/  BSYNC.RECONVERGENT B6 ;  /* 0x0000000000067941 */ /* 0x000fea0003800200 */
.L_x_28829:
        /* <DEDUP_REMOVED lines=23> */
.L_x_28871:
[----:B------:R3:W-:Y:S01]  /*59e0*/  STG.E.U8 desc[UR36][R8.64], R26 ;  /* 0x0000001a08007986 */ /* 0x0007e2000c101124 */
[----:B------:R-:W-:Y:S05]  /*59f0*/  BRA `(.L_x_28873) ;  /* 0x0000000c00387947 */ /* 0x000fea0003800000 */
.L_x_28870:
        /* <DEDUP_REMOVED lines=9> */
.L_x_28875:
[----:B------:R2:W-:Y:S01]  /*5a90*/  STG.E desc[UR36][R8.64], R26 ;  /* 0x0000001a08007986 */ /* 0x0005e2000c101924 */
[----:B------:R-:W-:Y:S05]  /*5aa0*/  BRA `(.L_x_28873) ;  /* 0x0000000c000c7947 */ /* 0x000fea0003800000 */
.L_x_28874:
[----:B------:R0:W-:Y:S01]  /*5ab0*/  STG.E.U16 desc[UR36][R8.64], R26 ;  /* 0x0000001a08007986 */ /* 0x0001e2000c101524 */
[----:B------:R-:W-:Y:S05]  /*5ac0*/  BRA `(.L_x_28873) ;  /* 0x0000000c00047947 */ /* 0x000fea0003800000 */
.L_x_28869:
        /* <DEDUP_REMOVED lines=9> */
.L_x_28877:
[----:B------:R-:W0:Y:S02]  /*5b60*/  I2F.S16 R0, R26 ;  /* 0x0000001a00007306 */ /* 0x000e240000101400 */
[----:B0-----:R-:W-:-:S05]  /*5b70*/  F2FP.F16.F32.PACK_AB R0, RZ, R0 ;  /* 0x00000000ff00723e */ /* 0x001fca00000000ff */
[----:B------:R0:W-:Y:S01]  /*5b80*/  STG.E.U16 desc[UR36][R8.64], R0 ;  /* 0x0000000008007986 */ /* 0x0001e2000c101524 */
[----:B------:R-:W-:Y:S05]  /*5b90*/  BRA `(.L_x_28873) ;  /* 0x0000000800d07947 */ /* 0x000fea0003800000 */
.L_x_28876:
        /* <DEDUP_REMOVED lines=10> */
.L_x_28879:
[----:B------:R-:W0:Y:S02]  /*5c40*/  I2F.S16 R26, R26 ;  /* 0x0000001a001a7306 */ /* 0x000e240000101400 */
[----:B0-----:R-:W-:-:S04]  /*5c50*/  F2FP.F16.F32.PACK_AB R3, RZ, R26 ;  /* 0x0000001aff03723e */ /* 0x001fc800000000ff */
[----:B------:R-:W-:-:S05]  /*5c60*/  PRMT R3, R3, 0x5410, RZ ;  /* 0x0000541003037816 */ /* 0x000fca00000000ff */
[----:B------:R0:W-:Y:S01]  /*5c70*/  STG.E desc[UR36][R8.64], R3 ;  /* 0x0000000308007986 */ /* 0x0001e2000c101924 */
[----:B------:R-:W-:Y:S05]  /*5c80*/  BRA `(.L_x_28873) ;  /* 0x0000000800947947 */ /* 0x000fea0003800000 */
.L_x_28878:
[----:B------:R-:W0:Y:S02]  /*5c90*/  I2F.F64.S16 R26, R26 ;  /* 0x0000001a001a7312 */ /* 0x000e240000101c00 */
[----:B0-----:R0:W-:Y:S01]  /*5ca0*/  STG.E.64 desc[UR36][R8.64], R26 ;  /* 0x0000001a08007986 */ /* 0x0011e2000c101b24 */
[----:B------:R-:W-:Y:S05]  /*5cb0*/  BRA `(.L_x_28873) ;  /* 0x0000000800887947 */ /* 0x000fea0003800000 */
.L_x_28868:
        /* <DEDUP_REMOVED lines=12> */
.L_x_28883:
        /* <DEDUP_REMOVED lines=17> */
.L_x_28886:
[----:B------:R-:W-:-:S04]  /*5e90*/  SHF.R.U32.HI R3, RZ, 0x18, R5 ;  /* 0x00000018ff037819 */ /* 0x000fc80000011605 */
[----:B------:R-:W-:-:S04]  /*5ea0*/  LOP3.LUT R0, R0, 0x80, R3, 0xf8, !PT ;  /* 0x0000008000007812 */ /* 0x000fc800078ef803 */
[----:B------:R-:W-:-:S07]  /*5eb0*/  PRMT R4, R0, 0x7610, R4 ;  /* 0x0000761000047816 */ /* 0x000fce0000000004 */
.L_x_28885:
[----:B------:R-:W-:Y:S05]  /*5ec0*/  BSYNC.RECONVERGENT B0 ;  /* 0x0000000000007941 */ /* 0x000fea0003800200 */
.L_x_28884:
[----:B------:R0:W-:Y:S01]  /*5ed0*/  STG.E.U8 desc[UR36][R8.64], R4 ;  /* 0x0000000408007986 */ /* 0x0001e2000c101124 */
[----:B------:R-:W-:Y:S05]  /*5ee0*/  BRA `(.L_x_28873) ;  /* 0x0000000400fc7947 */ /* 0x000fea0003800000 */
.L_x_28882:
        /* <DEDUP_REMOVED lines=17> */
.L_x_28889:
[----:B------:R-:W-:-:S04]  /*6000*/  SHF.R.U32.HI R3, RZ, 0x18, R5 ;  /* 0x00000018ff037819 */ /* 0x000fc80000011605 */
[----:B------:R-:W-:-:S04]  /*6010*/  LOP3.LUT R0, R0, 0x80, R3, 0xf8, !PT ;  /* 0x0000008000007812 */ /* 0x000fc800078ef803 */
[----:B------:R-:W-:-:S07]  /*6020*/  PRMT R4, R0, 0x7610, R4 ;  /* 0x0000761000047816 */ /* 0x000fce0000000004 */
.L_x_28888:
[----:B------:R-:W-:Y:S05]  /*6030*/  BSYNC.RECONVERGENT B0 ;  /* 0x0000000000007941 */ /* 0x000fea0003800200 */
.L_x_28887:
[----:B------:R0:W-:Y:S01]  /*6040*/  STG.E.U8 desc[UR36][R8.64], R4 ;  /* 0x0000000408007986 */ /* 0x0001e2000c101124 */
[----:B------:R-:W-:Y:S05]  /*6050*/  BRA `(.L_x_28873) ;  /* 0x0000000400a07947 */ /* 0x000fea0003800000 */
.L_x_28881:
        /* <DEDUP_REMOVED lines=22> */
.L_x_28891:
[----:B------:R-:W-:-:S05]  /*61c0*/  SHF.R.S32.HI R27, RZ, 0x1f, R26 ;  /* 0x0000001fff1b7819 */ /* 0x000fca000001141a */
[----:B------:R0:W-:Y:S01]  /*61d0*/  STG.E.64 desc[UR36][R8.64], R26 ;  /* 0x0000001a08007986 */ /* 0x0001e2000c101b24 */
[----:B------:R-:W-:Y:S05]  /*61e0*/  BRA `(.L_x_28873) ;  /* 0x00000004003c7947 */ /* 0x000fea0003800000 */
.L_x_28890:
[----:B------:R0:W-:Y:S01]  /*61f0*/  STG.E desc[UR36][R8.64], R26 ;  /* 0x0000001a08007986 */ /* 0x0001e2000c101924 */
[----:B------:R-:W-:Y:S05]  /*6200*/  BRA `(.L_x_28873) ;  /* 0x0000000400347947 */ /* 0x000fea0003800000 */
.L_x_28880:
        /* <DEDUP_REMOVED lines=10> */
.L_x_28893:
[----:B------:R-:W-:Y:S01]  /*62b0*/  CS2R R6, SRZ ;  /* 0x0000000000067805 */ /* 0x000fe2000001ff00 */
[----:B------:R-:W0:Y:S04]  /*62c0*/  I2F.F64.S16 R4, R26 ;  /* 0x0000001a00047312 */ /* 0x000e280000101c00 */
[----:B0-----:R0:W-:Y:S01]  /*62d0*/  STG.E.128 desc[UR36][R8.64], R4 ;  /* 0x0000000408007986 */ /* 0x0011e2000c101d24 */
[----:B------:R-:W-:Y:S05]  /*62e0*/  BRA `(.L_x_28873) ;  /* 0x0000000000fc7947 */ /* 0x000fea0003800000 */
.L_x_28892:
[----:B------:R-:W-:-:S13]  /*62f0*/  ISETP.NE.AND P0, PT, R0, 0xf, PT ;  /* 0x0000000f0000780c */ /* 0x000fda0003f05270 */
[----:B------:R-:W-:Y:S05]  /*6300*/  @!P0 BRA `(.L_x_28894) ;  /* 0x0000000000e88947 */ /* 0x000fea0003800000 */
[----:B------:R-:W-:-:S13]  /*6310*/  ISETP.NE.AND P0, PT, R0, 0x17, PT ;  /* 0x000000170000780c */ /* 0x000fda0003f05270 */
[----:B------:R-:W-:Y:S05]  /*6320*/  @!P0 BRA `(.L_x_28895) ;  /* 0x0000000000908947 */ /* 0x000fea0003800000 */
[----:B------:R-:W-:-:S13]  /*6330*/  ISETP.NE.AND P0, PT, R0, 0x18, PT ;  /* 0x000000180000780c */ /* 0x000fda0003f05270 */
[----:B------:R-:W-:Y:S05]  /*6340*/  @!P0 BRA `(.L_x_28896) ;  /* 0x0000000000448947 */ /* 0x000fea0003800000 */
.L_x_28872:
        /* <DEDUP_REMOVED lines=16> */
.L_x_28897:
[----:B------:R-:W-:Y:S05]  /*6450*/  BRA `(.L_x_28873) ;  /* 0x0000000000a07947 */ /* 0x000fea0003800000 */
.L_x_28896:
        /* <DEDUP_REMOVED lines=13> */
.L_x_28899:
[----:B------:R-:W-:Y:S05]  /*6530*/  BSYNC.RECONVERGENT B0 ;  /* 0x0000000000007941 */ /* 0x000fea0003800200 */
.L_x_28898:
[----:B------:R-:W-:-:S05]  /*6540*/  LOP3.LUT R3, R0, 0x80, R3, 0xf8, !PT ;  /* 0x0000008000037812 */ /* 0x000fca00078ef803 */
[----:B------:R0:W-:Y:S01]  /*6550*/  STG.E.U8 desc[UR36][R8.64], R3 ;  /* 0x0000000308007986 */ /* 0x0001e2000c101124 */
[----:B------:R-:W-:Y:S05]  /*6560*/  BRA `(.L_x_28873) ;  /* 0x00000000005c7947 */ /* 0x000fea0003800000 */
.L_x_28895:
        /* <DEDUP_REMOVED lines=12> */
.L_x_28901:
[----:B------:R-:W-:Y:S01]  /*6630*/  IMAD.MOV.U32 R0, RZ, RZ, 0x7f ;  /* 0x0000007fff007424 */ /* 0x000fe200078e00ff */
[----:B------:R-:W-:-:S04]  /*6640*/  ISETP.GT.U32.AND P0, PT, R3, 0x7f800000, PT ;  /* 0x7f8000000300780c */ /* 0x000fc80003f04070 */
[----:B------:R-:W-:-:S09]  /*6650*/  SEL R0, R0, 0x7c, P0 ;  /* 0x0000007c00007807 */ /* 0x000fd20000000000 */
.L_x_28902:
[----:B------:R-:W-:Y:S05]  /*6660*/  BSYNC.RECONVERGENT B0 ;  /* 0x0000000000007941 */ /* 0x000fea0003800200 */
.L_x_28900:
[----:B------:R-:W-:-:S04]  /*6670*/  SHF.R.U32.HI R3, RZ, 0x18, R5 ;  /* 0x00000018ff037819 */ /* 0x000fc80000011605 */
[----:B------:R-:W-:-:S05]  /*6680*/  LOP3.LUT R3, R0, 0x80, R3, 0xf8, !PT ;  /* 0x0000008000037812 */ /* 0x000fca00078ef803 */
[----:B------:R0:W-:Y:S01]  /*6690*/  STG.E.U8 desc[UR36][R8.64], R3 ;  /* 0x0000000308007986 */ /* 0x0001e2000c101124 */
[----:B------:R-:W-:Y:S05]  /*66a0*/  BRA `(.L_x_28873) ;  /* 0x00000000000c7947 */ /* 0x000fea0003800000 */
.L_x_28894:
[----:B------:R-:W0:Y:S02]  /*66b0*/  I2F.S16 R0, R26 ;  /* 0x0000001a00007306 */ /* 0x000e240000101400 */
[----:B0-----:R-:W-:-:S05]  /*66c0*/  F2FP.BF16.F32.PACK_AB R0, RZ, R0 ;  /* 0x00000000ff00723e */ /* 0x001fca00000010ff */
[----:B------:R0:W-:Y:S02]  /*66d0*/  STG.E.U16 desc[UR36][R8.64], R0 ;  /* 0x0000000008007986 */ /* 0x0001e4000c101524 */
.L_x_28873:
        /* <DEDUP_REMOVED lines=23> */
.L_x_28906:
[----:B------:R0:W-:Y:S01]  /*6850*/  STG.E.U8 desc[UR36][R8.64], R24 ;  /* 0x0000001808007986 */ /* 0x0001e2000c101124 */
[----:B------:R-:W-:Y:S05]  /*6860*/  BRA `(.L_x_28908) ;  /* 0x0000000c00387947 */ /* 0x000fea0003800000 */
.L_x_28905:
        /* <DEDUP_REMOVED lines=9> */
.L_x_28910:
[----:B------:R0:W-:Y:S01]  /*6900*/  STG.E desc[UR36][R8.64], R24 ;  /* 0x0000001808007986 */ /* 0x0001e2000c101924 */
[----:B------:R-:W-:Y:S05]  /*6910*/  BRA `(.L_x_28908) ;  /* 0x0000000c000c7947 */ /* 0x000fea0003800000 */
.L_x_28909:
[----:B------:R0:W-:Y:S01]  /*6920*/  STG.E.U16 desc[UR36][R8.64], R24 ;  /* 0x0000001808007986 */ /* 0x0001e2000c101524 */
[----:B------:R-:W-:Y:S05]  /*6930*/  BRA `(.L_x_28908) ;  /* 0x0000000c00047947 */ /* 0x000fea0003800000 */
.L_x_28904:
        /* <DEDUP_REMOVED lines=9> */
.L_x_28912:
[----:B------:R-:W0:Y:S02]  /*69d0*/  I2F.S16 R0, R24 ;  /* 0x0000001800007306 */ /* 0x000e240000101400 */
[----:B0-----:R-:W-:-:S05]  /*69e0*/  F2FP.F16.F32.PACK_AB R0, RZ, R0 ;  /* 0x00000000ff00723e */ /* 0x001fca00000000ff */
[----:B------:R0:W-:Y:S01]  /*69f0*/  STG.E.U16 desc[UR36][R8.64], R0 ;  /* 0x0000000008007986 */ /* 0x0001e2000c101524 */
[----:B------:R-:W-:Y:S05]  /*6a00*/  BRA `(.L_x_28908) ;  /* 0x0000000800d07947 */ /* 0x000fea0003800000 */
.L_x_28911:
        /* <DEDUP_REMOVED lines=10> */
.L_x_28914:
[----:B------:R-:W0:Y:S02]  /*6ab0*/  I2F.S16 R24, R24 ;  /* 0x0000001800187306 */ /* 0x000e240000101400 */
[----:B0-----:R-:W-:-:S04]  /*6ac0*/  F2FP.F16.F32.PACK_AB R3, RZ, R24 ;  /* 0x00000018ff03723e */ /* 0x001fc800000000ff */
[----:B------:R-:W-:-:S05]  /*6ad0*/  PRMT R3, R3, 0x5410, RZ ;  /* 0x0000541003037816 */ /* 0x000fca00000000ff */
[----:B------:R0:W-:Y:S01]  /*6ae0*/  STG.E desc[UR36][R8.64], R3 ;  /* 0x0000000308007986 */ /* 0x0001e2000c101924 */
[----:B------:R-:W-:Y:S05]  /*6af0*/  BRA `(.L_x_28908) ;  /* 0x0000000800947947 */ /* 0x000fea0003800000 */
.L_x_28913:
[----:B------:R-:W0:Y:S02]  /*6b00*/  I2F.F64.S16 R24, R24 ;  /* 0x0000001800187312 */ /* 0x000e240000101c00 */
[----:B0-----:R0:W-:Y:S01]  /*6b10*/  STG.E.64 desc[UR36][R8.64], R24 ;  /* 0x0000001808007986 */ /* 0x0011e2000c101b24 */
[----:B------:R-:W-:Y:S05]  /*6b20*/  BRA `(.L_x_28908) ;  /* 0x0000000800887947 */ /* 0x000fea0003800000 */
.L_x_28903:
        /* <DEDUP_REMOVED lines=12> */
.L_x_28918:
        /* <DEDUP_REMOVED lines=17> */
.L_x_28921:
[----:B------:R-:W-:-:S04]  /*6d00*/  SHF.R.U32.HI R3, RZ, 0x18, R5 ;  /* 0x00000018ff037819 */ /* 0x000fc80000011605 */
[----:B------:R-:W-:-:S04]  /*6d10*/  LOP3.LUT R0, R0, 0x80, R3, 0xf8, !PT ;  /* 0x0000008000007812 */ /* 0x000fc800078ef803 */
[----:B------:R-:W-:-:S07]  /*6d20*/  PRMT R4, R0, 0x7610, R4 ;  /* 0x0000761000047816 */ /* 0x000fce0000000004 */
.L_x_28920:
[----:B------:R-:W-:Y:S05]  /*6d30*/  BSYNC.RECONVERGENT B0 ;  /* 0x0000000000007941 */ /* 0x000fea0003800200 */
.L_x_28919:
[----:B------:R0:W-:Y:S01]  /*6d40*/  STG.E.U8 desc[UR36][R8.64], R4 ;  /* 0x0000000408007986 */ /* 0x0001e2000c101124 */
[----:B------:R-:W-:Y:S05]  /*6d50*/  BRA `(.L_x_28908) ;  /* 0x0000000400fc7947 */ /* 0x000fea0003800000 */
.L_x_28917:
        /* <DEDUP_REMOVED lines=17> */
.L_x_28924:
[----:B------:R-:W-:-:S04]  /*6e70*/  SHF.R.U32.HI R3, RZ, 0x18, R5 ;  /* 0x00000018ff037819 */ /* 0x000fc80000011605 */
[----:B------:R-:W-:-:S04]  /*6e80*/  LOP3.LUT R0, R0, 0x80, R3, 0xf8, !PT ;  /* 0x0000008000007812 */ /* 0x000fc800078ef803 */
[----:B------:R-:W-:-:S07]  /*6e90*/  PRMT R4, R0, 0x7610, R4 ;  /* 0x0000761000047816 */ /* 0x000fce0000000004 */
.L_x_28923:
[----:B------:R-:W-:Y:S05]  /*6ea0*/  BSYNC.RECONVERGENT B0 ;  /* 0x0000000000007941 */ /* 0x000fea0003800200 */
.L_x_28922:
[----:B------:R0:W-:Y:S01]  /*6eb0*/  STG.E.U8 desc[UR36][R8.64], R4 ;  /* 0x0000000408007986 */ /* 0x0001e2000c101124 */
[----:B------:R-:W-:Y:S05]  /*6ec0*/  BRA `(.L_x_28908) ;  /* 0x0000000400a07947 */ /* 0x000fea0003800000 */
.L_x_28916:
        /* <DEDUP_REMOVED lines=22> */
.L_x_28926:
[----:B------:R-:W-:-:S05]  /*7030*/  SHF.R.S32.HI R25, RZ, 0x1f, R24 ;  /* 0x0000001fff197819 */ /* 0x000fca0000011418 */
[----:B------:R0:W-:Y:S01]  /*7040*/  STG.E.64 desc[UR36][R8.64], R24 ;  /* 0x0000001808007986 */ /* 0x0001e2000c101b24 */
[----:B------:R-:W-:Y:S05]  /*7050*/  BRA `(.L_x_28908) ;  /* 0x00000004003c7947 */ /* 0x000fea0003800000 */
.L_x_28925:
[----:B------:R0:W-:Y:S01]  /*7060*/  STG.E desc[UR36][R8.64], R24 ;  /* 0x0000001808007986 */ /* 0x0001e2000c101924 */
[----:B------:R-:W-:Y:S05]  /*7070*/  BRA `(.L_x_28908) ;  /* 0x0000000400347947 */ /* 0x000fea0003800000 */
.L_x_28915:
        /* <DEDUP_REMOVED lines=10> */
.L_x_28928:
[----:B------:R-:W-:Y:S01]  /*7120*/  CS2R R6, SRZ ;  /* 0x0000000000067805 */ /* 0x000fe2000001ff00 */
[----:B------:R-:W0:Y:S04]  /*7130*/  I2F.F64.S16 R4, R24 ;  /* 0x0000001800047312 */ /* 0x000e280000101c00 */
[----:B0-----:R4:W-:Y:S01]  /*7140*/  STG.E.128 desc[UR36][R8.64], R4 ;  /* 0x0000000408007986 */ /* 0x0019e2000c101d24 */
[----:B------:R-:W-:Y:S05]  /*7150*/  BRA `(.L_x_28908) ;  /* 0x0000000000fc7947 */ /* 0x000fea0003800000 */
.L_x_28927:
[----:B------:R-:W-:-:S13]  /*7160*/  ISETP.NE.AND P0, PT, R0, 0xf, PT ;  /* 0x0000000f0000780c */ /* 0x000fda0003f05270 */
[----:B------:R-:W-:Y:S05]  /*7170*/  @!P0 BRA `(.L_x_28929) ;  /* 0x0000000000e88947 */ /* 0x000fea0003800000 */
[----:B------:R-:W-:-:S13]  /*7180*/  ISETP.NE.AND P0, PT, R0, 0x17, PT ;  /* 0x000000170000780c */ /* 0x000fda0003f05270 */
[----:B------:R-:W-:Y:S05]  /*7190*/  @!P0 BRA `(.L_x_28930) ;  /* 0x0000000000908947 */ /* 0x000fea0003800000 */
[----:B------:R-:W-:-:S13]  /*71a0*/  ISETP.NE.AND P0, PT, R0, 0x18, PT ;  /* 0x000000180000780c */ /* 0x000fda0003f05270 */
[----:B------:R-:W-:Y:S05]  /*71b0*/  @!P0 BRA `(.L_x_28931) ;  /* 0x0000000000448947 */ /* 0x000fea0003800000 */
.L_x_28907:
        /* <DEDUP_REMOVED lines=16> */
.L_x_28932:
[----:B------:R-:W-:Y:S05]  /*72c0*/  BRA `(.L_x_28908) ;  /* 0x0000000000a07947 */ /* 0x000fea0003800000 */
.L_x_28931:
        /* <DEDUP_REMOVED lines=13> */
.L_x_28934:
[----:B------:R-:W-:Y:S05]  /*73a0*/  BSYNC.RECONVERGENT B0 ;  /* 0x0000000000007941 */ /* 0x000fea0003800200 */
.L_x_28933:
[----:B------:R-:W-:-:S05]  /*73b0*/  LOP3.LUT R3, R0, 0x80, R3, 0xf8, !PT ;  /* 0x0000008000037812 */ /* 0x000fca00078ef803 */
[----:B------:R1:W-:Y:S01]  /*73c0*/  STG.E.U8 desc[UR36][R8.64], R3 ;  /* 0x0000000308007986 */ /* 0x0003e2000c101124 */
[----:B------:R-:W-:Y:S05]  /*73d0*/  BRA `(.L_x_28908) ;  /* 0x00000000005c7947 */ /* 0x000fea0003800000 */
.L_x_28930:
        /* <DEDUP_REMOVED lines=12> */
.L_x_28936:
[----:B------:R-:W-:Y:S01]  /*74a0*/  IMAD.MOV.U32 R0, RZ, RZ, 0x7f ;  /* 0x0000007fff007424 */ /* 0x000fe200078e00ff */
[----:B------:R-:W-:-:S04]  /*74b0*/  ISETP.GT.U32.AND P0, PT, R3, 0x7f800000, PT ;  /* 0x7f8000000300780c */ /* 0x000fc80003f04070 */
[----:B------:R-:W-:-:S09]  /*74c0*/  SEL R0, R0, 0x7c, P0 ;  /* 0x0000007c00007807 */ /* 0x000fd20000000000 */
.L_x_28937:
[----:B------:R-:W-:Y:S05]  /*74d0*/  BSYNC.RECONVERGENT B0 ;  /* 0x0000000000007941 */ /* 0x000fea0003800200 */
.L_x_28935:
[----:B------:R-:W-:-:S04]  /*74e0*/  SHF.R.U32.HI R3, RZ, 0x18, R5 ;  /* 0x00000018ff037819 */ /* 0x000fc80000011605 */
[----:B------:R-:W-:-:S05]  /*74f0*/  LOP3.LUT R3, R0, 0x80, R3, 0xf8, !PT ;  /* 0x0000008000037812 */ /* 0x000fca00078ef803 */
[----:B------:R2:W-:Y:S01]  /*7500*/  STG.E.U8 desc[UR36][R8.64], R3 ;  /* 0x0000000308007986 */ /* 0x0005e2000c101124 */
[----:B------:R-:W-:Y:S05]  /*7510*/  BRA `(.L_x_28908) ;  /* 0x00000000000c7947 */ /* 0x000fea0003800000 */
.L_x_28929:
[----:B------:R-:W0:Y:S02]  /*7520*/  I2F.S16 R0, R24 ;  /* 0x0000001800007306 */ /* 0x000e240000101400 */
[----:B0-----:R-:W-:-:S05]  /*7530*/  F2FP.BF16.F32.PACK_AB R0, RZ, R0 ;  /* 0x00000000ff00723e */ /* 0x001fca00000010ff */
[----:B------:R0:W-:Y:S02]  /*7540*/  STG.E.U16 desc[UR36][R8.64], R0 ;  /* 0x0000000008007986 */ /* 0x0001e4000c101524 */
.L_x_28908:
[----:B------:R-:W-:-:S07]  /*7550*/  VIADD R17, R17, 0x80 ;  /* 0x0000008011117836 */ /* 0x000fce0000000000 */
.L_x_28867:
[----:B------:R-:W-:Y:S05]  /*7560*/  BSYNC.RECONVERGENT B6 ;  /* 0x0000000000067941 */ /* 0x000fea0003800200 */
.L_x_28866:
        /* <DEDUP_REMOVED lines=21> */
.L_x_28941:
[----:B------:R-:W-:Y:S01]  /*76c0*/  STG.E.U8 desc[UR36][R2.64], R22 ;  /* 0x0000001602007986 */ /* 0x000fe2000c101124 */
[----:B------:R-:W-:Y:S05]  /*76d0*/  EXIT ;  /* 0x000000000000794d */ /* 0x000fea0003800000 */
.L_x_28940:
        /* <DEDUP_REMOVED lines=9> */
.L_x_28944:
[----:B------:R-:W-:Y:S01]  /*7770*/  STG.E desc[UR36][R2.64], R22 ;  /* 0x0000001602007986 */ /* 0x000fe2000c101924 */
[----:B------:R-:W-:Y:S05]  /*7780*/  EXIT ;  /* 0x000000000000794d */ /* 0x000fea0003800000 */
.L_x_28943:
[----:B------:R-:W-:Y:S01]  /*7790*/  STG.E.U16 desc[UR36][R2.64], R22 ;  /* 0x0000001602007986 */ /* 0x000fe2000c101524 */
[----:B------:R-:W-:Y:S05]  /*77a0*/  EXIT ;  /* 0x000000000000794d */ /* 0x000fea0003800000 */
.L_x_28939:
        /* <DEDUP_REMOVED lines=9> */
.L_x_28946:
[----:B------:R-:W0:Y:S02]  /*7840*/  I2F.S16 R0, R22 ;  /* 0x0000001600007306 */ /* 0x000e240000101400 */
[----:B0-----:R-:W-:-:S05]  /*7850*/  F2FP.F16.F32.PACK_AB R0, RZ, R0 ;  /* 0x00000000ff00723e */ /* 0x001fca00000000ff */
[----:B------:R-:W-:Y:S01]  /*7860*/  STG.E.U16 desc[UR36][R2.64], R0 ;  /* 0x0000000002007986 */ /* 0x000fe2000c101524 */
[----:B------:R-:W-:Y:S05]  /*7870*/  EXIT ;  /* 0x000000000000794d */ /* 0x000fea0003800000 */
.L_x_28945:
        /* <DEDUP_REMOVED lines=10> */
.L_x_28948:
[----:B------:R-:W0:Y:S02]  /*7920*/  I2F.S16 R22, R22 ;  /* 0x0000001600167306 */ /* 0x000e240000101400 */
[----:B0-----:R-:W-:-:S04]  /*7930*/  F2FP.F16.F32.PACK_AB R5, RZ, R22 ;  /* 0x00000016ff05723e */ /* 0x001fc800000000ff */
[----:B------:R-:W-:-:S05]  /*7940*/  PRMT R5, R5, 0x5410, RZ ;  /* 0x0000541005057816 */ /* 0x000fca00000000ff */
[----:B------:R-:W-:Y:S01]  /*7950*/  STG.E desc[UR36][R2.64], R5 ;  /* 0x0000000502007986 */ /* 0x000fe2000c101924 */
[----:B------:R-:W-:Y:S05]  /*7960*/  EXIT ;  /* 0x000000000000794d */ /* 0x000fea0003800000 */
.L_x_28947:
[----:B------:R-:W0:Y:S02]  /*7970*/  I2F.F64.S16 R22, R22 ;  /* 0x0000001600167312 */ /* 0x000e240000101c00 */
[----:B0-----:R-:W-:Y:S01]  /*7980*/  STG.E.64 desc[UR36][R2.64], R22 ;  /* 0x0000001602007986 */ /* 0x001fe2000c101b24 */
[----:B------:R-:W-:Y:S05]  /*7990*/  EXIT ;  /* 0x000000000000794d */ /* 0x000fea0003800000 */
.L_x_28938:
        /* <DEDUP_REMOVED lines=12> */
.L_x_28952:
        /* <DEDUP_REMOVED lines=18> */
.L_x_28955:
[----:B------:R-:W-:-:S04]  /*7b80*/  SHF.R.U32.HI R5, RZ, 0x18, R5 ;  /* 0x00000018ff057819 */ /* 0x000fc80000011605 */
[----:B------:R-:W-:-:S07]  /*7b90*/  LOP3.LUT R0, R0, 0x80, R5, 0xf8, !PT ;  /* 0x0000008000007812 */ /* 0x000fce00078ef805 */
.L_x_28954:
[----:B------:R-:W-:Y:S05]  /*7ba0*/  BSYNC.RECONVERGENT B0 ;  /* 0x0000000000007941 */ /* 0x000fea0003800200 */
.L_x_28953:
[----:B------:R-:W-:Y:S01]  /*7bb0*/  STG.E.U8 desc[UR36][R2.64], R0 ;  /* 0x0000000002007986 */ /* 0x000fe2000c101124 */
[----:B------:R-:W-:Y:S05]  /*7bc0*/  EXIT ;  /* 0x000000000000794d */ /* 0x000fea0003800000 */
.L_x_28951:
        /* <DEDUP_REMOVED lines=18> */
.L_x_28958:
[----:B------:R-:W-:-:S04]  /*7cf0*/  SHF.R.U32.HI R5, RZ, 0x18, R5 ;  /* 0x00000018ff057819 */ /* 0x000fc80000011605 */
[----:B------:R-:W-:-:S07]  /*7d00*/  LOP3.LUT R0, R0, 0x80, R5, 0xf8, !PT ;  /* 0x0000008000007812 */ /* 0x000fce00078ef805 */
.L_x_28957:
[----:B------:R-:W-:Y:S05]  /*7d10*/  BSYNC.RECONVERGENT B0 ;  /* 0x0000000000007941 */ /* 0x000fea0003800200 */
.L_x_28956:
[----:B------:R-:W-:Y:S01]  /*7d20*/  STG.E.U8 desc[UR36][R2.64], R0 ;  /* 0x0000000002007986 */ /* 0x000fe2000c101124 */
[----:B------:R-:W-:Y:S05]  /*7d30*/  EXIT ;  /* 0x000000000000794d */ /* 0x000fea0003800000 */
.L_x_28950:
        /* <DEDUP_REMOVED lines=22> */
.L_x_28960:
[----:B------:R-:W-:-:S05]  /*7ea0*/  SHF.R.S32.HI R23, RZ, 0x1f, R22 ;  /* 0x0000001fff177819 */ /* 0x000fca0000011416 */
[----:B------:R-:W-:Y:S01]  /*7eb0*/  STG.E.64 desc[UR36][R2.64], R22 ;  /* 0x0000001602007986 */ /* 0x000fe2000c101b24 */
[----:B------:R-:W-:Y:S05]  /*7ec0*/  EXIT ;  /* 0x000000000000794d */ /* 0x000fea0003800000 */
.L_x_28959:
[----:B------:R-:W-:Y:S01]  /*7ed0*/  STG.E desc[UR36][R2.64], R22 ;  /* 0x0000001602007986 */ /* 0x000fe2000c101924 */
[----:B------:R-:W-:Y:S05]  /*7ee0*/  EXIT ;  /* 0x000000000000794d */ /* 0x000fea0003800000 */
.L_x_28949:
        /* <DEDUP_REMOVED lines=10> */
.L_x_28962:
[----:B------:R-:W-:Y:S01]  /*7f90*/  CS2R R6, SRZ ;  /* 0x0000000000067805 */ /* 0x000fe2000001ff00 */
[----:B------:R-:W0:Y:S04]  /*7fa0*/  I2F.F64.S16 R4, R22 ;  /* 0x0000001600047312 */ /* 0x000e280000101c00 */
[----:B0-----:R-:W-:Y:S01]  /*7fb0*/  STG.E.128 desc[UR36][R2.64], R4 ;  /* 0x0000000402007986 */ /* 0x001fe2000c101d24 */
[----:B------:R-:W-:Y:S05]  /*7fc0*/  EXIT ;  /* 0x000000000000794d */ /* 0x000fea0003800000 */
.L_x_28961:
[----:B------:R-:W-:-:S13]  /*7fd0*/  ISETP.NE.AND P0, PT, R0, 0xf, PT ;  /* 0x0000000f0000780c */ /* 0x000fda0003f05270 */
[----:B------:R-:W-:Y:S05]  /*7fe0*/  @!P0 BRA `(.L_x_28963) ;  /* 0x0000000000e88947 */ /* 0x000fea0003800000 */
[----:B------:R-:W-:-:S13]  /*7ff0*/  ISETP.NE.AND P0, PT, R0, 0x17, PT ;  /* 0x000000170000780c */ /* 0x000fda0003f05270 */
[----:B------:R-:W-:Y:S05]  /*8000*/  @!P0 BRA `(.L_x_28964) ;  /* 0x0000000000908947 */ /* 0x000fea0003800000 */
[----:B------:R-:W-:-:S13]  /*8010*/  ISETP.NE.AND P0, PT, R0, 0x18, PT ;  /* 0x000000180000780c */ /* 0x000fda0003f05270 */
[----:B------:R-:W-:Y:S05]  /*8020*/  @!P0 BRA `(.L_x_28965) ;  /* 0x0000000000448947 */ /* 0x000fea0003800000 */
.L_x_28942:
        /* <DEDUP_REMOVED lines=16> */
.L_x_28966:
[----:B------:R-:W-:Y:S05]  /*8130*/  EXIT ;  /* 0x000000000000794d */ /* 0x000fea0003800000 */
.L_x_28965:
        /* <DEDUP_REMOVED lines=13> */
.L_x_28968:
[----:B------:R-:W-:Y:S05]  /*8210*/  BSYNC.RECONVERGENT B0 ;  /* 0x0000000000007941 */ /* 0x000fea0003800200 */
.L_x_28967:
[----:B------:R-:W-:-:S05]  /*8220*/  LOP3.LUT R5, R0, 0x80, R5, 0xf8, !PT ;  /* 0x0000008000057812 */ /* 0x000fca00078ef805 */
[----:B------:R-:W-:Y:S01]  /*8230*/  STG.E.U8 desc[UR36][R2.64], R5 ;  /* 0x0000000502007986 */ /* 0x000fe2000c101124 */
[----:B------:R-:W-:Y:S05]  /*8240*/  EXIT ;  /* 0x000000000000794d */ /* 0x000fea0003800000 */
.L_x_28964:
        /* <DEDUP_REMOVED lines=12> */
.L_x_28970:
[----:B------:R-:W-:Y:S01]  /*8310*/  IMAD.MOV.U32 R0, RZ, RZ, 0x7f ;  /* 0x0000007fff007424 */ /* 0x000fe200078e00ff */
[----:B------:R-:W-:-:S04]  /*8320*/  ISETP.GT.U32.AND P0, PT, R4, 0x7f800000, PT ;  /* 0x7f8000000400780c */ /* 0x000fc80003f04070 */
[----:B------:R-:W-:-:S09]  /*8330*/  SEL R0, R0, 0x7c, P0 ;  /* 0x0000007c00007807 */ /* 0x000fd20000000000 */
.L_x_28971:
[----:B------:R-:W-:Y:S05]  /*8340*/  BSYNC.RECONVERGENT B0 ;  /* 0x0000000000007941 */ /* 0x000fea0003800200 */
.L_x_28969:
[----:B------:R-:W-:-:S04]  /*8350*/  SHF.R.U32.HI R5, RZ, 0x18, R5 ;  /* 0x00000018ff057819 */ /* 0x000fc80000011605 */
[----:B------:R-:W-:-:S05]  /*8360*/  LOP3.LUT R5, R0, 0x80, R5, 0xf8, !PT ;  /* 0x0000008000057812 */ /* 0x000fca00078ef805 */
[----:B------:R-:W-:Y:S01]  /*8370*/  STG.E.U8 desc[UR36][R2.64], R5 ;  /* 0x0000000502007986 */ /* 0x000fe2000c101124 */
[----:B------:R-:W-:Y:S05]  /*8380*/  EXIT ;  /* 0x000000000000794d */ /* 0x000fea0003800000 */
.L_x_28963:
[----:B------:R-:W0:Y:S02]  /*8390*/  I2F.S16 R0, R22 ;  /* 0x0000001600007306 */ /* 0x000e240000101400 */
[----:B0-----:R-:W-:-:S05]  /*83a0*/  F2FP.BF16.F32.PACK_AB R0, RZ, R0 ;  /* 0x00000000ff00723e */ /* 0x001fca00000010ff */
[----:B------:R-:W-:Y:S01]  /*83b0*/  STG.E.U16 desc[UR36][R2.64], R0 ;  /* 0x0000000002007986 */ /* 0x000fe2000c101524 */
[----:B------:R-:W-:Y:S05]  /*83c0*/  EXIT ;  /* 0x000000000000794d */ /* 0x000fea0003800000 */
.L_x_28972:
        /* <DEDUP_REMOVED lines=11> */
.L_x_42969:


//--------------------- .text._ZN2at6native18elementwise_kernelILi128ELi4EZNS0_22gpu_kernel_impl_nocastINS0_13AUnaryFunctorIN3c108BFloat16ES5_bZZZNS0_23logical_and_kernel_cudaERNS_14TensorIteratorEENKUlvE0_clEvENKUlvE8_clEvEUlS5_S5_E_EEEEvRNS_18TensorIteratorBaseERKT_EUliE_EEviT1_ --------------------------
	.section	.text._ZN2at6native18elementwise_kernelILi128ELi4EZNS0_22gpu_kernel_impl_nocastINS0_13AUnaryFunctorIN3c108BFloat16ES5_bZZZNS0_23logical_and_kernel_cudaERNS_14TensorIteratorEENKUlvE0_clEvENKUlvE8_clEvEUlS5_S5_E_EEEEvRNS_18TensorIteratorBaseERKT_EUliE_EEviT1_,"ax",@progbits
	.align	128
        .global         _ZN2at6native18elementwise_kernelILi128ELi4EZNS0_22gpu_kernel_impl_nocastINS0_13AUnaryFunctorIN3c108BFloat16ES5_bZZZNS0_23logical_and_kernel_cudaERNS_14TensorIteratorEENKUlvE0_clEvENKUlvE8_clEvEUlS5_S5_E_EEEEvRNS_18TensorIteratorBaseERKT_EUliE_EEviT1_
        .type           _ZN2at6native18elementwise_kernelILi128ELi4EZNS0_22gpu_kernel_impl_nocastINS0_13AUnaryFunctorIN3c108BFloat16ES5_bZZZNS0_23logical_and_kernel_cudaERNS_14TensorIteratorEENKUlvE0_clEvENKUlvE8_clEvEUlS5_S5_E_EEEEvRNS_18TensorIteratorBaseERKT_EUliE_EEviT1_,@function
        .size           _ZN2at6native18elementwise_kernelILi128ELi4EZNS0_22gpu_kernel_impl_nocastINS0_13AUnaryFunctorIN3c108BFloat16ES5_bZZZNS0_23logical_and_kernel_cudaERNS_14TensorIteratorEENKUlvE0_clEvENKUlvE8_clEvEUlS5_S5_E_EEEEvRNS_18TensorIteratorBaseERKT_EUliE_EEviT1_,(.L_x_42970 - _ZN2at6native18elementwise_kernelILi128ELi4EZNS0_22gpu_kernel_impl_nocastINS0_13AUnaryFunctorIN3c108BFloat16ES5_bZZZNS0_23logical_and_kernel_cudaERNS_14TensorIteratorEENKUlvE0_clEvENKUlvE8_clEvEUlS5_S5_E_EEEEvRNS_18TensorIteratorBaseERKT_EUliE_EEviT1_)
        .other          _ZN2at6native18elementwise_kernelILi128ELi4EZNS0_22gpu_kernel_impl_nocastINS0_13AUnaryFunctorIN3c108BFloat16ES5_bZZZNS0_23logical_and_kernel_cudaERNS_14TensorIteratorEENKUlvE0_clEvENKUlvE8_clEvEUlS5_S5_E_EEEEvRNS_18TensorIteratorBaseERKT_EUliE_EEviT1_,@"STO_CUDA_ENTRY STV_DEFAULT"
_ZN2at6native18elementwise_kernelILi128ELi4EZNS0_22gpu_kernel_impl_nocastINS0_13AUnaryFunctorIN3c108BFloat16ES5_bZZZNS0_23logical_and_kernel_cudaERNS_14TensorIteratorEENKUlvE0_clEvENKUlvE8_clEvEUlS5_S5_E_EEEEvRNS_18TensorIteratorBaseERKT_EUliE_EEviT1_:
.text._ZN2at6native18elementwise_kernelILi128ELi4EZNS0_22gpu_kernel_impl_nocastINS0_13AUnaryFunctorIN3c108BFloat16ES5_bZZZNS0_23logical_and_kernel_cudaERNS_14TensorIteratorEENKUlvE0_clEvENKUlvE8_clEvEUlS5_S5_E_EEEEvRNS_18TensorIteratorBaseERKT_EUliE_EEviT1_:
        /* <DEDUP_REMOVED lines=21> */
[----:B--2---:R-:W-:-:S04]  /*0150*/  @P0 SHF.L.U32 R0, R4, 0x10, RZ ;  /* 0x0000001004000819 */ /* 0x004fc800000006ff */
[----:B------:R-:W-:-:S04]  /*0160*/  FSETP.NEU.AND P0, PT, R0, RZ, P0 ;  /* 0x000000ff0000720b */ /* 0x000fc8000070d000 */
        /* <DEDUP_REMOVED lines=11> */
[----:B--2---:R-:W-:-:S04]  /*0220*/  @P0 SHF.L.U32 R0, R4, 0x10, RZ ;  /* 0x0000001004000819 */ /* 0x004fc800000006ff */
[----:B------:R-:W-:-:S04]  /*0230*/  FSETP.NEU.AND P0, PT, R0, RZ, P0 ;  /* 0x000000ff0000720b */ /* 0x000fc8000070d000 */
[----:B------:R-:W-:-:S05]  /*0240*/  SEL R9, RZ, 0x1, !P0 ;  /* 0x00000001ff097807 */ /* 0x000fca0004000000 */
[----:B0-----:R0:W-:Y:S04]  /*0250*/  STG.E.U8 desc[UR6][R6.64], R9 ;  /* 0x0000000906007986 */ /* 0x0011e8000c101106 */
.L_x_28976:
[----:B------:R-:W-:-:S13]  /*0260*/  ISETP.GE.AND P0, PT, R3, UR8, PT ;  /* 0x0000000803007c0c */ /* 0x000fda000bf06270 */
[----:B------:R-:W-:Y:S05]  /*0270*/  @P0 BREAK.RELIABLE B1 ;  /* 0x0000000000010942 */ /* 0x000fea0003800100 */
[----:B------:R-:W-:Y:S05]  /*0280*/  @P0 BRA `(.L_x_28977) ;  /* 0x00000000002c0947 */ /* 0x000fea0003800000 */
[----:B------:R-:W-:Y:S05]  /*0290*/  BSYNC.RELIABLE B1 ;  /* 0x0000000000017941 */ /* 0x000fea0003800100 */
.L_x_28975:
[----:B------:R-:W1:Y:S02]  /*02a0*/  LDC.64 R4, c[0x0][0x588] ;  /* 0x00016200ff047b82 */ /* 0x000e640000000a00 */
[----:B-1----:R-:W2:Y:S01]  /*02b0*/  LDG.E.U16 R4, desc[UR6][R4.64] ;  /* 0x0000000604047981 */ /* 0x002ea2000c1e1500 */
[----:B------:R-:W-:-:S05]  /*02c0*/  USHF.L.U32 UR4, UR5, 0x10, URZ ;  /* 0x0000001005047899 */ /* 0x000fca00080006ff */
[----:B0-----:R-:W0:Y:S01]  /*02d0*/  LDC.64 R6, c[0x0][0x580] ;  /* 0x00016000ff067b82 */ /* 0x001e220000000a00 */
[----:B------:R-:W-:Y:S01]  /*02e0*/  VIADD R3, R3, 0x80 ;  /* 0x0000008003037836 */ /* 0x000fe20000000000 */
[----:B------:R-:W-:-:S13]  /*02f0*/  FSETP.NEU.FTZ.AND P0, PT, RZ, UR4, PT ;  /* 0x00000004ff007c0b */ /* 0x000fda000bf1d000 */
[----:B--2---:R-:W-:-:S04]  /*0300*/  @P0 SHF.L.U32 R0, R4, 0x10, RZ ;  /* 0x0000001004000819 */ /* 0x004fc800000006ff */
[----:B------:R-:W-:-:S04]  /*0310*/  FSETP.NEU.AND P0, PT, R0, RZ, P0 ;  /* 0x000000ff0000720b */ /* 0x000fc8000070d000 */
[----:B------:R-:W-:-:S05]  /*0320*/  SEL R9, RZ, 0x1, !P0 ;  /* 0x00000001ff097807 */ /* 0x000fca0004000000 */
[----:B0-----:R1:W-:Y:S04]  /*0330*/  STG.E.U8 desc[UR6][R6.64], R9 ;  /* 0x0000000906007986 */ /* 0x0013e8000c101106 */
.L_x_28977:
[----:B------:R-:W-:Y:S05]  /*0340*/  BSYNC.RECONVERGENT B0 ;  /* 0x0000000000007941 */ /* 0x000fea0003800200 */
.L_x_28974:
        /* <DEDUP_REMOVED lines=8> */
[----:B--2---:R-:W-:-:S04]  /*03d0*/  @P0 SHF.L.U32 R0, R2, 0x10, RZ ;  /* 0x0000001002000819 */ /* 0x004fc800000006ff */
[----:B------:R-:W-:-:S04]  /*03e0*/  FSETP.NEU.AND P0, PT, R0, RZ, P0 ;  /* 0x000000ff0000720b */ /* 0x000fc8000070d000 */
[----:B01----:R-:W-:-:S05]  /*03f0*/  SEL R7, RZ, 0x1, !P0 ;  /* 0x00000001ff077807 */ /* 0x003fca0004000000 */
[----:B---3--:R-:W-:Y:S01]  /*0400*/  STG.E.U8 desc[UR6][R4.64], R7 ;  /* 0x0000000704007986 */ /* 0x008fe2000c101106 */
[----:B------:R-:W-:Y:S05]  /*0410*/  EXIT ;  /* 0x000000000000794d */ /* 0x000fea0003800000 */
.L_x_28973:
        /* <DEDUP_REMOVED lines=306> */
.L_x_28981:
        /* <DEDUP_REMOVED lines=10> */
[----:B--2---:R-:W-:-:S04]  /*17e0*/  @P0 SHF.L.U32 R8, R6, 0x10, RZ ;  /* 0x0000001006080819 */ /* 0x004fc800000006ff */
[----:B------:R-:W-:-:S04]  /*17f0*/  FSETP.NEU.AND P0, PT, R8, RZ, P0 ;  /* 0x000000ff0800720b */ /* 0x000fc8000070d000 */
        /* <DEDUP_REMOVED lines=303> */
.L_x_28983:
        /* <DEDUP_REMOVED lines=10> */
[----:B--2---:R-:W-:-:S05]  /*2b90*/  @P0 IMAD.U32 R8, R6, 0x10000, RZ ;  /* 0x0001000006080824 */ /* 0x004fca00078e00ff */
[----:B------:R-:W-:-:S04]  /*2ba0*/  FSETP.NEU.AND P0, PT, R8, RZ, P0 ;  /* 0x000000ff0800720b */ /* 0x000fc8000070d000 */
[----:B------:R-:W-:-:S05]  /*2bb0*/  SEL R9, RZ, 0x1, !P0 ;  /* 0x00000001ff097807 */ /* 0x000fca0004000000 */
[----:B------:R0:W-:Y:S04]  /*2bc0*/  STG.E.U8 desc[UR6][R4.64], R9 ;  /* 0x0000000904007986 */ /* 0x0001e8000c101106 */
.L_x_28980:
[----:B------:R-:W-:-:S13]  /*2bd0*/  ISETP.GE.AND P0, PT, R3, UR4, PT ;  /* 0x0000000403007c0c */ /* 0x000fda000bf06270 */
[----:B------:R-:W-:Y:S05]  /*2be0*/  @P0 BREAK.RELIABLE B1 ;  /* 0x0000000000010942 */ /* 0x000fea0003800100 */
[----:B------:R-:W-:Y:S05]  /*2bf0*/  @P0 BRA `(.L_x_28982) ;  /* 0x0000001000e40947 */ /* 0x000fea0003800000 */
[----:B------:R-:W-:Y:S05]  /*2c00*/  BSYNC.RELIABLE B1 ;  /* 0x0000000000017941 */ /* 0x000fea0003800100 */
.L_x_28979:
        /* <DEDUP_REMOVED lines=298> */
.L_x_28984:
        /* <DEDUP_REMOVED lines=10> */
[----:B--2---:R-:W-:-:S04]  /*3f50*/  @P0 SHF.L.U32 R8, R6, 0x10, RZ ;  /* 0x0000001006080819 */ /* 0x004fc800000006ff */
[----:B------:R-:W-:-:S04]  /*3f60*/  FSETP.NEU.AND P0, PT, R8, RZ, P0 ;  /* 0x000000ff0800720b */ /* 0x000fc8000070d000 */
[----:B------:R-:W-:-:S05]  /*3f70*/  SEL R9, RZ, 0x1, !P0 ;  /* 0x00000001ff097807 */ /* 0x000fca0004000000 */
[----:B------:R1:W-:Y:S04]  /*3f80*/  STG.E.U8 desc[UR6][R4.64], R9 ;  /* 0x0000000904007986 */ /* 0x0003e8000c101106 */
.L_x_28982:
[----:B------:R-:W-:Y:S05]  /*3f90*/  BSYNC.RECONVERGENT B0 ;  /* 0x0000000000007941 */ /* 0x000fea0003800200 */
.L_x_28978:
        /* <DEDUP_REMOVED lines=301> */
.L_x_28985:
        /* <DEDUP_REMOVED lines=8> */
[----:B--2---:R-:W-:-:S04]  /*52f0*/  @P0 SHF.L.U32 R0, R0, 0x10, RZ ;  /* 0x0000001000000819 */ /* 0x004fc800000006ff */
[----:B------:R-:W-:-:S04]  /*5300*/  FSETP.NEU.AND P0, PT, R0, RZ, P0 ;  /* 0x000000ff0000720b */ /* 0x000fc8000070d000 */
[----:B------:R-:W-:-:S05]  /*5310*/  SEL R7, RZ, 0x1, !P0 ;  /* 0x00000001ff077807 */ /* 0x000fca0004000000 */
[----:B------:R-:W-:Y:S01]  /*5320*/  STG.E.U8 desc[UR6][R2.64], R7 ;  /* 0x0000000702007986 */ /* 0x000fe2000c101106 */
[----:B------:R-:W-:Y:S05]  /*5330*/  EXIT ;  /* 0x000000000000794d */ /* 0x000fea0003800000 */
.L_x_28986:
        /* <DEDUP_REMOVED lines=12> */
.L_x_42970:


//--------------------- .text._ZN2at6native27unrolled_elementwise_kernelINS0_13AUnaryFunctorIN3c108BFloat16ES4_bZZZNS0_23logical_and_kernel_cudaERNS_14TensorIteratorEENKUlvE0_clEvENKUlvE8_clEvEUlS4_S4_E_EESt5arrayIPcLm2EELi4E23TrivialOffsetCalculatorILi1EjESF_NS0_6memory15LoadWithoutCastENSG_16StoreWithoutCastEEEviT_T0_T2_T3_T4_T5_ --------------------------
	.section	.text._ZN2at6native27unrolled_elementwise_kernelINS0_13AUnaryFunctorIN3c108BFloat16ES4_bZZZNS0_23logical_and_kernel_cudaERNS_14TensorIteratorEENKUlvE0_clEvENKUlvE8_clEvEUlS4_S4_E_EESt5arrayIPcLm2EELi4E23TrivialOffsetCalculatorILi1EjESF_NS0_6memory15LoadWithoutCastENSG_16StoreWithoutCastEEEviT_T0_T2_T3_T4_T5_,"ax",@progbits
	.align	128
        .global         _ZN2at6native27unrolled_elementwise_kernelINS0_13AUnaryFunctorIN3c108BFloat16ES4_bZZZNS0_23logical_and_kernel_cudaERNS_14TensorIteratorEENKUlvE0_clEvENKUlvE8_clEvEUlS4_S4_E_EESt5arrayIPcLm2EELi4E23TrivialOffsetCalculatorILi1EjESF_NS0_6memory15LoadWithoutCastENSG_16StoreWithoutCastEEEviT_T0_T2_T3_T4_T5_
        .type           _ZN2at6native27unrolled_elementwise_kernelINS0_13AUnaryFunctorIN3c108BFloat16ES4_bZZZNS0_23logical_and_kernel_cudaERNS_14TensorIteratorEENKUlvE0_clEvENKUlvE8_clEvEUlS4_S4_E_EESt5arrayIPcLm2EELi4E23TrivialOffsetCalculatorILi1EjESF_NS0_6memory15LoadWithoutCastENSG_16StoreWithoutCastEEEviT_T0_T2_T3_T4_T5_,@function
        .size           _ZN2at6native27unrolled_elementwise_kernelINS0_13AUnaryFunctorIN3c108BFloat16ES4_bZZZNS0_23logical_and_kernel_cudaERNS_14TensorIteratorEENKUlvE0_clEvENKUlvE8_clEvEUlS4_S4_E_EESt5arrayIPcLm2EELi4E23TrivialOffsetCalculatorILi1EjESF_NS0_6memory15LoadWithoutCastENSG_16StoreWithoutCastEEEviT_T0_T2_T3_T4_T5_,(.L_x_42971 - _ZN2at6native27unrolled_elementwise_kernelINS0_13AUnaryFunctorIN3c108BFloat16ES4_bZZZNS0_23logical_and_kernel_cudaERNS_14TensorIteratorEENKUlvE0_clEvENKUlvE8_clEvEUlS4_S4_E_EESt5arrayIPcLm2EELi4E23TrivialOffsetCalculatorILi1EjESF_NS0_6memory15LoadWithoutCastENSG_16StoreWithoutCastEEEviT_T0_T2_T3_T4_T5_)
        .other          _ZN2at6native27unrolled_elementwise_kernelINS0_13AUnaryFunctorIN3c108BFloat16ES4_bZZZNS0_23logical_and_kernel_cudaERNS_14TensorIteratorEENKUlvE0_clEvENKUlvE8_clEvEUlS4_S4_E_EESt5arrayIPcLm2EELi4E23TrivialOffsetCalculatorILi1EjESF_NS0_6memory15LoadWithoutCastENSG_16StoreWithoutCastEEEviT_T0_T2_T3_T4_T5_,@"STO_CUDA_ENTRY STV_DEFAULT"
_ZN2at6native27unrolled_elementwise_kernelINS0_13AUnaryFunctorIN3c108BFloat16ES4_bZZZNS0_23logical_and_kernel_cudaERNS_14TensorIteratorEENKUlvE0_clEvENKUlvE8_clEvEUlS4_S4_E_EESt5arrayIPcLm2EELi4E23TrivialOffsetCalculatorILi1EjESF_NS0_6memory15LoadWithoutCastENSG_16StoreWithoutCastEEEviT_T0_T2_T3_T4_T5_:
.text._ZN2at6native27unrolled_elementwise_kernelINS0_13AUnaryFunctorIN3c108BFloat16ES4_bZZZNS0_23logical_and_kernel_cudaERNS_14TensorIteratorEENKUlvE0_clEvENKUlvE8_clEvEUlS4_S4_E_EESt5arrayIPcLm2EELi4E23TrivialOffsetCalculatorILi1EjESF_NS0_6memory15LoadWithoutCastENSG_16StoreWithoutCastEEEviT_T0_T2_T3_T4_T5_:
        /* <DEDUP_REMOVED lines=52> */
[----:B-----5:R-:W-:-:S05]  /*0340*/  @P0 IMAD.U32 R14, R14, 0x10000, RZ ;  /* 0x000100000e0e0824 */ /* 0x020fca00078e00ff */
[----:B------:R-:W-:-:S04]  /*0350*/  FSETP.NEU.AND P0, PT, R14, RZ, P0 ;  /* 0x000000ff0e00720b */ /* 0x000fc8000070d000 */
[----:B------:R-:W-:-:S09]  /*0360*/  SEL R9, RZ, 0x1, !P0 ;  /* 0x00000001ff097807 */ /* 0x000fd20004000000 */
.L_x_28988:
[----:B0-----:R-:W-:Y:S05]  /*0370*/  BSYNC.RECONVERGENT B0 ;  /* 0x0000000000007941 */ /* 0x001fea0003800200 */
.L_x_28987:
[----:B------:R-:W-:Y:S04]  /*0380*/  BSSY.RECONVERGENT B0, `(.L_x_28989) ;  /* 0x0000007000007945 */ /* 0x000fe80003800200 */
[----:B------:R-:W-:Y:S05]  /*0390*/  @P5 BRA `(.L_x_28990) ;  /* 0x0000000000145947 */ /* 0x000fea0003800000 */
[----:B------:R-:W-:-:S06]  /*03a0*/  USHF.L.U32 UR4, UR5, 0x10, URZ ;  /* 0x0000001005047899 */ /* 0x000fcc00080006ff */
[----:B------:R-:W-:-:S13]  /*03b0*/  FSETP.NEU.FTZ.AND P0, PT, RZ, UR4, PT ;  /* 0x00000004ff007c0b */ /* 0x000fda000bf1d000 */
[----:B-----5:R-:W-:-:S05]  /*03c0*/  @P0 IMAD.U32 R16, R16, 0x10000, RZ ;  /* 0x0001000010100824 */ /* 0x020fca00078e00ff */
[----:B------:R-:W-:-:S04]  /*03d0*/  FSETP.NEU.AND P0, PT, R16, RZ, P0 ;  /* 0x000000ff1000720b */ /* 0x000fc8000070d000 */
[----:B------:R-:W-:-:S09]  /*03e0*/  SEL R11, RZ, 0x1, !P0 ;  /* 0x00000001ff0b7807 */ /* 0x000fd20004000000 */
.L_x_28990:
[----:B------:R-:W-:Y:S05]  /*03f0*/  BSYNC.RECONVERGENT B0 ;  /* 0x0000000000007941 */ /* 0x000fea0003800200 */
.L_x_28989:
[----:B------:R-:W-:Y:S04]  /*0400*/  BSSY.RECONVERGENT B0, `(.L_x_28991) ;  /* 0x0000007000007945 */ /* 0x000fe80003800200 */
[----:B------:R-:W-:Y:S05]  /*0410*/  @P4 BRA `(.L_x_28992) ;  /* 0x0000000000144947 */ /* 0x000fea0003800000 */
[----:B------:R-:W-:-:S06]  /*0420*/  USHF.L.U32 UR4, UR5, 0x10, URZ ;  /* 0x0000001005047899 */ /* 0x000fcc00080006ff */
[----:B------:R-:W-:-:S13]  /*0430*/  FSETP.NEU.FTZ.AND P0, PT, RZ, UR4, PT ;  /* 0x00000004ff007c0b */ /* 0x000fda000bf1d000 */
[----:B-----5:R-:W-:-:S05]  /*0440*/  @P0 IMAD.U32 R7, R7, 0x10000, RZ ;  /* 0x0001000007070824 */ /* 0x020fca00078e00ff */
[----:B------:R-:W-:-:S04]  /*0450*/  FSETP.NEU.AND P0, PT, R7, RZ, P0 ;  /* 0x000000ff0700720b */ /* 0x000fc8000070d000 */
[----:B------:R-:W-:-:S09]  /*0460*/  SEL R13, RZ, 0x1, !P0 ;  /* 0x00000001ff0d7807 */ /* 0x000fd20004000000 */
.L_x_28992:
[----:B------:R-:W-:Y:S05]  /*0470*/  BSYNC.RECONVERGENT B0 ;  /* 0x0000000000007941 */ /* 0x000fea0003800200 */
.L_x_28991:
[----:B------:R-:W-:Y:S04]  /*0480*/  BSSY.RECONVERGENT B0, `(.L_x_28993) ;  /* 0x0000007000007945 */ /* 0x000fe80003800200 */
[----:B------:R-:W-:Y:S05]  /*0490*/  @P3 BRA `(.L_x_28994) ;  /* 0x0000000000143947 */ /* 0x000fea0003800000 */
[----:B------:R-:W-:-:S06]  /*04a0*/  USHF.L.U32 UR4, UR5, 0x10, URZ ;  /* 0x0000001005047899 */ /* 0x000fcc00080006ff */
[----:B------:R-:W-:-:S13]  /*04b0*/  FSETP.NEU.FTZ.AND P0, PT, RZ, UR4, PT ;  /* 0x00000004ff007c0b */ /* 0x000fda000bf1d000 */
[----:B-----5:R-:W-:-:S05]  /*04c0*/  @P0 IMAD.U32 R6, R6, 0x10000, RZ ;  /* 0x0001000006060824 */ /* 0x020fca00078e00ff */
[----:B------:R-:W-:-:S04]  /*04d0*/  FSETP.NEU.AND P0, PT, R6, RZ, P0 ;  /* 0x000000ff0600720b */ /* 0x000fc8000070d000 */
[----:B------:R-:W-:-:S09]  /*04e0*/  SEL R15, RZ, 0x1, !P0 ;  /* 0x00000001ff0f7807 */ /* 0x000fd20004000000 */
.L_x_28994:
[----:B------:R-:W-:Y:S05]  /*04f0*/  BSYNC.RECONVERGENT B0 ;  /* 0x0000000000007941 */ /* 0x000fea0003800200 */
.L_x_28993:
        /* <DEDUP_REMOVED lines=15> */
.L_x_28996:
[----:B------:R-:W-:Y:S05]  /*05f0*/  BSYNC.RECONVERGENT B0 ;  /* 0x0000000000007941 */ /* 0x000fea0003800200 */
.L_x_28995:
        /* <DEDUP_REMOVED lines=8> */
.L_x_28997:
        /* <DEDUP_REMOVED lines=16> */
.L_x_42971:


//--------------------- .text._ZN2at6native29vectorized_elementwise_kernelILi2ENS0_13AUnaryFunctorIN3c108BFloat16ES4_bZZZNS0_23logical_and_kernel_cudaERNS_14TensorIteratorEENKUlvE0_clEvENKUlvE8_clEvEUlS4_S4_E_EESt5arrayIPcLm2EEEEviT0_T1_ --------------------------
	.section	.text._ZN2at6native29vectorized_elementwise_kernelILi2ENS0_13AUnaryFunctorIN3c108BFloat16ES4_bZZZNS0_23logical_and_kernel_cudaERNS_14TensorIteratorEENKUlvE0_clEvENKUlvE8_clEvEUlS4_S4_E_EESt5arrayIPcLm2EEEEviT0_T1_,"ax",@progbits
	.align	128
        .global         _ZN2at6native29vectorized_elementwise_kernelILi2ENS0_13AUnaryFunctorIN3c108BFloat16ES4_bZZZNS0_23logical_and_kernel_cudaERNS_14TensorIteratorEENKUlvE0_clEvENKUlvE8_clEvEUlS4_S4_E_EESt5arrayIPcLm2EEEEviT0_T1_
        .type           _ZN2at6native29vectorized_elementwise_kernelILi2ENS0_13AUnaryFunctorIN3c108BFloat16ES4_bZZZNS0_23logical_and_kernel_cudaERNS_14TensorIteratorEENKUlvE0_clEvENKUlvE8_clEvEUlS4_S4_E_EESt5arrayIPcLm2EEEEviT0_T1_,@function
        .size           _ZN2at6native29vectorized_elementwise_kernelILi2ENS0_13AUnaryFunctorIN3c108BFloat16ES4_bZZZNS0_23logical_and_kernel_cudaERNS_14TensorIteratorEENKUlvE0_clEvENKUlvE8_clEvEUlS4_S4_E_EESt5arrayIPcLm2EEEEviT0_T1_,(.L_x_42972 - _ZN2at6native29vectorized_elementwise_kernelILi2ENS0_13AUnaryFunctorIN3c108BFloat16ES4_bZZZNS0_23logical_and_kernel_cudaERNS_14TensorIteratorEENKUlvE0_clEvENKUlvE8_clEvEUlS4_S4_E_EESt5arrayIPcLm2EEEEviT0_T1_)
        .other          _ZN2at6native29vectorized_elementwise_kernelILi2ENS0_13AUnaryFunctorIN3c108BFloat16ES4_bZZZNS0_23logical_and_kernel_cudaERNS_14TensorIteratorEENKUlvE0_clEvENKUlvE8_clEvEUlS4_S4_E_EESt5arrayIPcLm2EEEEviT0_T1_,@"STO_CUDA_ENTRY STV_DEFAULT"
_ZN2at6native29vectorized_elementwise_kernelILi2ENS0_13AUnaryFunctorIN3c108BFloat16ES4_bZZZNS0_23logical_and_kernel_cudaERNS_14TensorIteratorEENKUlvE0_clEvENKUlvE8_clEvEUlS4_S4_E_EESt5arrayIPcLm2EEEEviT0_T1_:
.text._ZN2at6native29vectorized_elementwise_kernelILi2ENS0_13AUnaryFunctorIN3c108BFloat16ES4_bZZZNS0_23logical_and_kernel_cudaERNS_14TensorIteratorEENKUlvE0_clEvENKUlvE8_clEvEUlS4_S4_E_EESt5arrayIPcLm2EEEEviT0_T1_:
        /* <DEDUP_REMOVED lines=51> */
[----:B------:R-:W-:Y:S01]  /*0330*/  PRMT R10, RZ, 0x7610, R10 ;  /* 0x00007610ff0a7816 */ /* 0x000fe2000000000a */
[----:B-1----:R-:W-:Y:S02]  /*0340*/  @!P5 IMAD.WIDE.U32 R20, R21, 0x2, R4 ;  /* 0x000000021514d825 */ /* 0x002fe400078e0004 */
[----:B------:R-:W0:Y:S03]  /*0350*/  @!P6 LDC.64 R4, c[0x0][0x390] ;  /* 0x0000e400ff04eb82 */ /* 0x000e260000000a00 */
[----:B------:R0:W5:Y:S01]  /*0360*/  @!P5 LDG.E.U16 R10, desc[UR6][R20.64] ;  /* 0x00000006140ad981 */ /* 0x000162000c1e1500 */
[----:B------:R-:W-:Y:S02]  /*0370*/  ISETP.GE.U32.AND P5, PT, R11, R9, PT ;  /* 0x000000090b00720c */ /* 0x000fe40003fa6070 */
[----:B------:R-:W-:-:S02]  /*0380*/  PRMT R12, RZ, 0x7610, R12 ;  /* 0x00007610ff0c7816 */ /* 0x000fc4000000000c */
[----:B------:R-:W-:Y:S01]  /*0390*/  PRMT R14, RZ, 0x7610, R14 ;  /* 0x00007610ff0e7816 */ /* 0x000fe2000000000e */
[----:B------:R-:W-:Y:S03]  /*03a0*/  BSSY.RECONVERGENT B0, `(.L_x_28999) ;  /* 0x000001b000007945 */ /* 0x000fe60003800200 */
[----:B------:R1:W5:Y:S04]  /*03b0*/  @!P3 LDG.E.U16 R12, desc[UR6][R22.64] ;  /* 0x00000006160cb981 */ /* 0x000368000c1e1500 */
[----:B------:R-:W5:Y:S01]  /*03c0*/  @!P4 LDG.E.U16 R14, desc[UR6][R24.64] ;  /* 0x00000006180ec981 */ /* 0x000f62000c1e1500 */
[----:B------:R-:W2:Y:S01]  /*03d0*/  @!P5 LDC.64 R2, c[0x0][0x388] ;  /* 0x0000e200ff02db82 */ /* 0x000ea20000000a00 */
[----:B0-----:R-:W-:Y:S01]  /*03e0*/  @!P6 IMAD.WIDE.U32 R20, R13, 0x2, R4 ;  /* 0x000000020d14e825 */ /* 0x001fe200078e0004 */
[----:B------:R-:W-:-:S02]  /*03f0*/  PRMT R5, RZ, 0x7610, R5 ;  /* 0x00007610ff057816 */ /* 0x000fc40000000005 */
[----:B------:R-:W-:Y:S02]  /*0400*/  PRMT R13, RZ, 0x7610, R13 ;  /* 0x00007610ff0d7816 */ /* 0x000fe4000000000d */
[----:B------:R-:W-:Y:S02]  /*0410*/  PRMT R4, RZ, 0x7610, R4 ;  /* 0x00007610ff047816 */ /* 0x000fe40000000004 */
[----:B------:R0:W5:Y:S01]  /*0420*/  @!P2 LDG.E.U16 R5, desc[UR6][R6.64] ;  /* 0x000000060605a981 */ /* 0x000162000c1e1500 */
[----:B-1----:R-:W-:-:S03]  /*0430*/  VIADD R22, R11, 0x100 ;  /* 0x000001000b167836 */ /* 0x002fc60000000000 */
[----:B------:R1:W5:Y:S04]  /*0440*/  @!P1 LDG.E.U16 R13, desc[UR6][R16.64] ;  /* 0x00000006100d9981 */ /* 0x000368000c1e1500 */
[----:B------:R3:W5:Y:S01]  /*0450*/  @!P6 LDG.E.U16 R4, desc[UR6][R20.64] ;  /* 0x000000061404e981 */ /* 0x000762000c1e1500 */
[C---:B0-----:R-:W-:Y:S02]  /*0460*/  VIADD R6, R11.reuse, 0x180 ;  /* 0x000001800b067836 */ /* 0x041fe40000000000 */
[C---:B-1----:R-:W-:Y:S02]  /*0470*/  VIADD R16, R11.reuse, 0x200 ;  /* 0x000002000b107836 */ /* 0x042fe40000000000 */
[C---:B---3--:R-:W-:Y:S01]  /*0480*/  VIADD R20, R11.reuse, 0x280 ;  /* 0x000002800b147836 */ /* 0x048fe20000000000 */
[-C--:B------:R-:W-:Y:S01]  /*0490*/  ISETP.GE.U32.AND P3, PT, R6, R9.reuse, PT ;  /* 0x000000090600720c */ /* 0x080fe20003f66070 */
[----:B------:R-:W-:Y:S01]  /*04a0*/  VIADD R6, R11, 0x80 ;  /* 0x000000800b067836 */ /* 0x000fe20000000000 */
[-C--:B------:R-:W-:Y:S01]  /*04b0*/  ISETP.GE.U32.AND P4, PT, R22, R9.reuse, PT ;  /* 0x000000091600720c */ /* 0x080fe20003f86070 */
[----:B------:R-:W-:Y:S01]  /*04c0*/  @!P5 IMAD.IADD R17, R8, 0x1, R11 ;  /* 0x000000010811d824 */ /* 0x000fe200078e020b */
[----:B------:R-:W-:-:S02]  /*04d0*/  ISETP.GE.U32.AND P2, PT, R16, R9, PT ;  /* 0x000000091000720c */ /* 0x000fc40003f46070 */
[----:B------:R-:W-:Y:S01]  /*04e0*/  ISETP.GE.U32.AND P1, PT, R20, R9, PT ;  /* 0x000000091400720c */ /* 0x000fe20003f26070 */
[----:B--2---:R-:W-:-:S12]  /*04f0*/  @P5 BRA `(.L_x_29000) ;  /* 0x0000000000145947 */ /* 0x004fd80003800000 */
[----:B------:R-:W-:-:S06]  /*0500*/  USHF.L.U32 UR5, UR4, 0x10, URZ ;  /* 0x0000001004057899 */ /* 0x000fcc00080006ff */
[----:B------:R-:W-:-:S13]  /*0510*/  FSETP.NEU.FTZ.AND P0, PT, RZ, UR5, PT ;  /* 0x00000005ff007c0b */ /* 0x000fda000bf1d000 */
[----:B-----5:R-:W-:-:S05]  /*0520*/  @P0 IMAD.U32 R15, R15, 0x10000, RZ ;  /* 0x000100000f0f0824 */ /* 0x020fca00078e00ff */
[----:B------:R-:W-:-:S04]  /*0530*/  FSETP.NEU.AND P0, PT, R15, RZ, P0 ;  /* 0x000000ff0f00720b */ /* 0x000fc8000070d000 */
[----:B------:R-:W-:-:S09]  /*0540*/  SEL R7, RZ, 0x1, !P0 ;  /* 0x00000001ff077807 */ /* 0x000fd20004000000 */
.L_x_29000:
[----:B------:R-:W-:Y:S05]  /*0550*/  BSYNC.RECONVERGENT B0 ;  /* 0x0000000000007941 */ /* 0x000fea0003800200 */
.L_x_28999:
[----:B------:R-:W-:Y:S01]  /*0560*/  ISETP.GE.U32.AND P0, PT, R6, R9, PT ;  /* 0x000000090600720c */ /* 0x000fe20003f06070 */
[----:B------:R-:W-:Y:S01]  /*0570*/  BSSY.RECONVERGENT B0, `(.L_x_29001) ;  /* 0x000000a000007945 */ /* 0x000fe20003800200 */
[----:B------:R-:W-:Y:S01]  /*0580*/  @!P5 IADD3 R2, P6, PT, R17, R2, RZ ;  /* 0x000000021102d210 */ /* 0x000fe20007fde0ff */
[C---:B------:R-:W-:Y:S02]  /*0590*/  VIADD R16, R11.reuse, 0x300 ;  /* 0x000003000b107836 */ /* 0x040fe40000000000 */
[----:B------:R-:W-:-:S08]  /*05a0*/  VIADD R18, R11, 0x380 ;  /* 0x000003800b127836 */ /* 0x000fd00000000000 */
[----:B------:R-:W-:Y:S05]  /*05b0*/  @P0 BRA `(.L_x_29002) ;  /* 0x0000000000140947 */ /* 0x000fea0003800000 */
[----:B------:R-:W-:-:S06]  /*05c0*/  USHF.L.U32 UR5, UR4, 0x10, URZ ;  /* 0x0000001004057899 */ /* 0x000fcc00080006ff */
[----:B------:R-:W-:-:S13]  /*05d0*/  FSETP.NEU.FTZ.AND P0, PT, RZ, UR5, PT ;  /* 0x00000005ff007c0b */ /* 0x000fda000bf1d000 */
[----:B-----5:R-:W-:-:S05]  /*05e0*/  @P0 IMAD.U32 R0, R0, 0x10000, RZ ;  /* 0x0001000000000824 */ /* 0x020fca00078e00ff */
[----:B------:R-:W-:-:S04]  /*05f0*/  FSETP.NEU.AND P0, PT, R0, RZ, P0 ;  /* 0x000000ff0000720b */ /* 0x000fc8000070d000 */
[----:B------:R-:W-:-:S09]  /*0600*/  SEL R0, RZ, 0x1, !P0 ;  /* 0x00000001ff007807 */ /* 0x000fd20004000000 */
.L_x_29002:
[----:B------:R-:W-:Y:S05]  /*0610*/  BSYNC.RECONVERGENT B0 ;  /* 0x0000000000007941 */ /* 0x000fea0003800200 */
.L_x_29001:
[----:B------:R-:W-:Y:S01]  /*0620*/  BSSY.RECONVERGENT B0, `(.L_x_29003) ;  /* 0x000000a000007945 */ /* 0x000fe20003800200 */
[----:B------:R-:W-:Y:S01]  /*0630*/  @!P5 IMAD.X R3, RZ, RZ, R3, P6 ;  /* 0x000000ffff03d224 */ /* 0x000fe200030e0603 */
[-C--:B------:R-:W-:Y:S02]  /*0640*/  ISETP.GE.U32.AND P0, PT, R16, R9.reuse, PT ;  /* 0x000000091000720c */ /* 0x080fe40003f06070 */
[----:B------:R-:W-:Y:S01]  /*0650*/  ISETP.GE.U32.AND P6, PT, R18, R9, PT ;  /* 0x000000091200720c */ /* 0x000fe20003fc6070 */
[----:B------:R-:W-:-:S12]  /*0660*/  @P4 BRA `(.L_x_29004) ;  /* 0x0000000000144947 */ /* 0x000fd80003800000 */
[----:B------:R-:W-:-:S06]  /*0670*/  USHF.L.U32 UR5, UR4, 0x10, URZ ;  /* 0x0000001004057899 */ /* 0x000fcc00080006ff */
[----:B------:R-:W-:-:S13]  /*0680*/  FSETP.NEU.FTZ.AND P4, PT, RZ, UR5, PT ;  /* 0x00000005ff007c0b */ /* 0x000fda000bf9d000 */
[----:B-----5:R-:W-:-:S05]  /*0690*/  @P4 IMAD.U32 R10, R10, 0x10000, RZ ;  /* 0x000100000a0a4824 */ /* 0x020fca00078e00ff */
[----:B------:R-:W-:-:S04]  /*06a0*/  FSETP.NEU.AND P4, PT, R10, RZ, P4 ;  /* 0x000000ff0a00720b */ /* 0x000fc8000278d000 */
[----:B------:R-:W-:-:S09]  /*06b0*/  SEL R15, RZ, 0x1, !P4 ;  /* 0x00000001ff0f7807 */ /* 0x000fd20006000000 */
.L_x_29004:
[----:B------:R-:W-:Y:S05]  /*06c0*/  BSYNC.RECONVERGENT B0 ;  /* 0x0000000000007941 */ /* 0x000fea0003800200 */
.L_x_29003:
[----:B------:R-:W-:Y:S04]  /*06d0*/  BSSY.RECONVERGENT B0, `(.L_x_29005) ;  /* 0x0000007000007945 */ /* 0x000fe80003800200 */
[----:B------:R-:W-:Y:S05]  /*06e0*/  @P3 BRA `(.L_x_29006) ;  /* 0x0000000000143947 */ /* 0x000fea0003800000 */
[----:B------:R-:W-:-:S06]  /*06f0*/  USHF.L.U32 UR5, UR4, 0x10, URZ ;  /* 0x0000001004057899 */ /* 0x000fcc00080006ff */
[----:B------:R-:W-:-:S13]  /*0700*/  FSETP.NEU.FTZ.AND P3, PT, RZ, UR5, PT ;  /* 0x00000005ff007c0b */ /* 0x000fda000bf7d000 */
[----:B-----5:R-:W-:-:S05]  /*0710*/  @P3 IMAD.U32 R14, R14, 0x10000, RZ ;  /* 0x000100000e0e3824 */ /* 0x020fca00078e00ff */
[----:B------:R-:W-:-:S04]  /*0720*/  FSETP.NEU.AND P3, PT, R14, RZ, P3 ;  /* 0x000000ff0e00720b */ /* 0x000fc80001f6d000 */
[----:B------:R-:W-:-:S09]  /*0730*/  SEL R10, RZ, 0x1, !P3 ;  /* 0x00000001ff0a7807 */ /* 0x000fd20005800000 */
.L_x_29006:
[----:B------:R-:W-:Y:S05]  /*0740*/  BSYNC.RECONVERGENT B0 ;  /* 0x0000000000007941 */ /* 0x000fea0003800200 */
.L_x_29005:
[----:B------:R-:W-:Y:S04]  /*0750*/  BSSY.RECONVERGENT B0, `(.L_x_29007) ;  /* 0x0000007000007945 */ /* 0x000fe80003800200 */
[----:B------:R-:W-:Y:S05]  /*0760*/  @P2 BRA `(.L_x_29008) ;  /* 0x0000000000142947 */ /* 0x000fea0003800000 */
[----:B------:R-:W-:-:S06]  /*0770*/  USHF.L.U32 UR5, UR4, 0x10, URZ ;  /* 0x0000001004057899 */ /* 0x000fcc00080006ff */
[----:B------:R-:W-:-:S13]  /*0780*/  FSETP.NEU.FTZ.AND P2, PT, RZ, UR5, PT ;  /* 0x00000005ff007c0b */ /* 0x000fda000bf5d000 */
[----:B-----5:R-:W-:-:S05]  /*0790*/  @P2 IMAD.U32 R12, R12, 0x10000, RZ ;  /* 0x000100000c0c2824 */ /* 0x020fca00078e00ff */
[----:B------:R-:W-:-:S04]  /*07a0*/  FSETP.NEU.AND P2, PT, R12, RZ, P2 ;  /* 0x000000ff0c00720b */ /* 0x000fc8000174d000 */
[----:B------:R-:W-:-:S09]  /*07b0*/  SEL R12, RZ, 0x1, !P2 ;  /* 0x00000001ff0c7807 */ /* 0x000fd20005000000 */
.L_x_29008:
[----:B------:R-:W-:Y:S05]  /*07c0*/  BSYNC.RECONVERGENT B0 ;  /* 0x0000000000007941 */ /* 0x000fea0003800200 */
.L_x_29007:
[----:B------:R-:W-:Y:S04]  /*07d0*/  BSSY.RECONVERGENT B0, `(.L_x_29009) ;  /* 0x0000007000007945 */ /* 0x000fe80003800200 */
[----:B------:R-:W-:Y:S05]  /*07e0*/  @P1 BRA `(.L_x_29010) ;  /* 0x0000000000141947 */ /* 0x000fea0003800000 */
[----:B------:R-:W-:-:S06]  /*07f0*/  USHF.L.U32 UR5, UR4, 0x10, URZ ;  /* 0x0000001004057899 */ /* 0x000fcc00080006ff */
[----:B------:R-:W-:-:S13]  /*0800*/  FSETP.NEU.FTZ.AND P1, PT, RZ, UR5, PT ;  /* 0x00000005ff007c0b */ /* 0x000fda000bf3d000 */
[----:B-----5:R-:W-:-:S05]  /*0810*/  @P1 IMAD.U32 R5, R5, 0x10000, RZ ;  /* 0x0001000005051824 */ /* 0x020fca00078e00ff */
[----:B------:R-:W-:-:S04]  /*0820*/  FSETP.NEU.AND P1, PT, R5, RZ, P1 ;  /* 0x000000ff0500720b */ /* 0x000fc80000f2d000 */
[----:B------:R-:W-:-:S09]  /*0830*/  SEL R5, RZ, 0x1, !P1 ;  /* 0x00000001ff057807 */ /* 0x000fd20004800000 */
.L_x_29010:
[----:B------:R-:W-:Y:S05]  /*0840*/  BSYNC.RECONVERGENT B0 ;  /* 0x0000000000007941 */ /* 0x000fea0003800200 */
.L_x_29009:
[----:B------:R-:W-:Y:S04]  /*0850*/  BSSY.RECONVERGENT B0, `(.L_x_29011) ;  /* 0x0000007000007945 */ /* 0x000fe80003800200 */
[----:B------:R-:W-:Y:S05]  /*0860*/  @P0 BRA `(.L_x_29012) ;  /* 0x0000000000140947 */ /* 0x000fea0003800000 */
[----:B------:R-:W-:-:S06]  /*0870*/  USHF.L.U32 UR5, UR4, 0x10, URZ ;  /* 0x0000001004057899 */ /* 0x000fcc00080006ff */
[----:B------:R-:W-:-:S13]  /*0880*/  FSETP.NEU.FTZ.AND P0, PT, RZ, UR5, PT ;  /* 0x00000005ff007c0b */ /* 0x000fda000bf1d000 */
[----:B-----5:R-:W-:-:S05]  /*0890*/  @P0 IMAD.U32 R13, R13, 0x10000, RZ ;  /* 0x000100000d0d0824 */ /* 0x020fca00078e00ff */
[----:B------:R-:W-:-:S04]  /*08a0*/  FSETP.NEU.AND P0, PT, R13, RZ, P0 ;  /* 0x000000ff0d00720b */ /* 0x000fc8000070d000 */
[----:B------:R-:W-:-:S09]  /*08b0*/  SEL R13, RZ, 0x1, !P0 ;  /* 0x00000001ff0d7807 */ /* 0x000fd20004000000 */
.L_x_29012:
[----:B------:R-:W-:Y:S05]  /*08c0*/  BSYNC.RECONVERGENT B0 ;  /* 0x0000000000007941 */ /* 0x000fea0003800200 */
.L_x_29011:
[----:B------:R-:W-:Y:S04]  /*08d0*/  BSSY.RECONVERGENT B0, `(.L_x_29013) ;  /* 0x0000007000007945 */ /* 0x000fe80003800200 */
[----:B------:R-:W-:Y:S05]  /*08e0*/  @P6 BRA `(.L_x_29014) ;  /* 0x0000000000146947 */ /* 0x000fea0003800000 */
[----:B------:R-:W-:-:S06]  /*08f0*/  USHF.L.U32 UR5, UR4, 0x10, URZ ;  /* 0x0000001004057899 */ /* 0x000fcc00080006ff */
[----:B------:R-:W-:-:S13]  /*0900*/  FSETP.NEU.FTZ.AND P0, PT, RZ, UR5, PT ;  /* 0x00000005ff007c0b */ /* 0x000fda000bf1d000 */
[----:B-----5:R-:W-:-:S05]  /*0910*/  @P0 IMAD.U32 R4, R4, 0x10000, RZ ;  /* 0x0001000004040824 */ /* 0x020fca00078e00ff */
[----:B------:R-:W-:-:S04]  /*0920*/  FSETP.NEU.AND P0, PT, R4, RZ, P0 ;  /* 0x000000ff0400720b */ /* 0x000fc8000070d000 */
[----:B------:R-:W-:-:S09]  /*0930*/  SEL R4, RZ, 0x1, !P0 ;  /* 0x00000001ff047807 */ /* 0x000fd20004000000 */
.L_x_29014:
[----:B------:R-:W-:Y:S05]  /*0940*/  BSYNC.RECONVERGENT B0 ;  /* 0x0000000000007941 */ /* 0x000fea0003800200 */
.L_x_29013:
        /* <DEDUP_REMOVED lines=20> */
.L_x_29017:
        /* <DEDUP_REMOVED lines=8> */
.L_x_29018:
        /* <DEDUP_REMOVED lines=8> */
.L_x_29019:
        /* <DEDUP_REMOVED lines=9> */
.L_x_29020:
[----:B------:R-:W-:Y:S05]  /*0c20*/  BSYNC.RELIABLE B1 ;  /* 0x0000000000017941 */ /* 0x000fea0003800100 */
.L_x_29016:
[----:B------:R-:W-:-:S13]  /*0c30*/  ISETP.GE.U32.AND P0, PT, R11, R9, PT ;  /* 0x000000090b00720c */ /* 0x000fda0003f06070 */
[----:B------:R-:W3:Y:S01]  /*0c40*/  @!P0 LDC.64 R6, c[0x0][0x388] ;  /* 0x0000e200ff068b82 */ /* 0x000ee20000000a00 */
[----:B012---:R-:W-:Y:S02]  /*0c50*/  @!P0 IMAD.IADD R3, R8, 0x1, R11 ;  /* 0x0000000108038824 */ /* 0x007fe400078e020b */
[----:B------:R-:W-:-:S03]  /*0c60*/  @!P0 VIADD R11, R11, 0x80 ;  /* 0x000000800b0b8836 */ /* 0x000fc60000000000 */
[----:B---3--:R-:W-:-:S05]  /*0c70*/  @!P0 IADD3 R2, P1, PT, R3, R6, RZ ;  /* 0x0000000603028210 */ /* 0x008fca0007f3e0ff */
[----:B------:R-:W-:-:S05]  /*0c80*/  @!P0 IMAD.X R3, RZ, RZ, R7, P1 ;  /* 0x000000ffff038224 */ /* 0x000fca00008e0607 */
[----:B------:R2:W-:Y:S03]  /*0c90*/  @!P0 STG.E.U8 desc[UR6][R2.64], R13 ;  /* 0x0000000d02008986 */ /* 0x0005e6000c101106 */
.L_x_29021:
[----:B------:R-:W-:Y:S05]  /*0ca0*/  BSYNC.RECONVERGENT B0 ;  /* 0x0000000000007941 */ /* 0x000fea0003800200 */
.L_x_29015:
        /* <DEDUP_REMOVED lines=9> */
.L_x_28998:
[----:B------:R-:W-:Y:S01]  /*0d40*/  USHF.L.U32 UR4, UR4, 0x10, URZ ;  /* 0x0000001004047899 */ /* 0x000fe200080006ff */
[----:B------:R-:W0:Y:S01]  /*0d50*/  S2R R0, SR_TID.X ;  /* 0x0000000000007919 */ /* 0x000e220000002100 */
[----:B------:R-:W-:Y:S02]  /*0d60*/  PRMT R4, RZ, 0x7610, R4 ;  /* 0x00007610ff047816 */ /* 0x000fe40000000004 */
[----:B------:R-:W-:Y:S02]  /*0d70*/  PRMT R5, RZ, 0x7610, R5 ;  /* 0x00007610ff057816 */ /* 0x000fe40000000005 */
[----:B------:R-:W-:Y:S02]  /*0d80*/  FSETP.NEU.FTZ.AND P0, PT, RZ, UR4, PT ;  /* 0x00000004ff007c0b */ /* 0x000fe4000bf1d000 */
[----:B------:R-:W-:Y:S02]  /*0d90*/  PRMT R6, RZ, 0x7610, R6 ;  /* 0x00007610ff067816 */ /* 0x000fe40000000006 */
[----:B------:R-:W-:-:S02]  /*0da0*/  PRMT R7, RZ, 0x7610, R7 ;  /* 0x00007610ff077816 */ /* 0x000fc40000000007 */
[----:B------:R-:W-:Y:S02]  /*0db0*/  PRMT R9, RZ, 0x7610, R9 ;  /* 0x00007610ff097816 */ /* 0x000fe40000000009 */
[----:B------:R-:W-:Y:S02]  /*0dc0*/  PRMT R10, RZ, 0x7610, R10 ;  /* 0x00007610ff0a7816 */ /* 0x000fe4000000000a */
[----:B------:R-:W-:Y:S02]  /*0dd0*/  PRMT R11, RZ, 0x7610, R11 ;  /* 0x00007610ff0b7816 */ /* 0x000fe4000000000b */
[----:B------:R-:W-:Y:S01]  /*0de0*/  PRMT R12, RZ, 0x7610, R12 ;  /* 0x00007610ff0c7816 */ /* 0x000fe2000000000c */
[----:B------:R-:W-:Y:S06]  /*0df0*/  @!P0 BRA `(.L_x_29022) ;  /* 0x00000000008c8947 */ /* 0x000fec0003800000 */
        /* <DEDUP_REMOVED lines=35> */
.L_x_29022:
        /* <DEDUP_REMOVED lines=13> */
.L_x_29023:
        /* <DEDUP_REMOVED lines=16> */
.L_x_42972:


//--------------------- .text._ZN2at6native29vectorized_elementwise_kernelILi4ENS0_13AUnaryFunctorIN3c108BFloat16ES4_bZZZNS0_23logical_and_kernel_cudaERNS_14TensorIteratorEENKUlvE0_clEvENKUlvE8_clEvEUlS4_S4_E_EESt5arrayIPcLm2EEEEviT0_T1_ --------------------------
	.section	.text._ZN2at6native29vectorized_elementwise_kernelILi4ENS0_13AUnaryFunctorIN3c108BFloat16ES4_bZZZNS0_23logical_and_kernel_cudaERNS_14TensorIteratorEENKUlvE0_clEvENKUlvE8_clEvEUlS4_S4_E_EESt5arrayIPcLm2EEEEviT0_T1_,"ax",@progbits
	.align	128
        .global         _ZN2at6native29vectorized_elementwise_kernelILi4ENS0_13AUnaryFunctorIN3c108BFloat16ES4_bZZZNS0_23logical_and_kernel_cudaERNS_14TensorIteratorEENKUlvE0_clEvENKUlvE8_clEvEUlS4_S4_E_EESt5arrayIPcLm2EEEEviT0_T1_
        .type           _ZN2at6native29vectorized_elementwise_kernelILi4ENS0_13AUnaryFunctorIN3c108BFloat16ES4_bZZZNS0_23logical_and_kernel_cudaERNS_14TensorIteratorEENKUlvE0_clEvENKUlvE8_clEvEUlS4_S4_E_EESt5arrayIPcLm2EEEEviT0_T1_,@function
        .size           _ZN2at6native29vectorized_elementwise_kernelILi4ENS0_13AUnaryFunctorIN3c108BFloat16ES4_bZZZNS0_23logical_and_kernel_cudaERNS_14TensorIteratorEENKUlvE0_clEvENKUlvE8_clEvEUlS4_S4_E_EESt5arrayIPcLm2EEEEviT0_T1_,(.L_x_42973 - _ZN2at6native29vectorized_elementwise_kernelILi4ENS0_13AUnaryFunctorIN3c108BFloat16ES4_bZZZNS0_23logical_and_kernel_cudaERNS_14TensorIteratorEENKUlvE0_clEvENKUlvE8_clEvEUlS4_S4_E_EESt5arrayIPcLm2EEEEviT0_T1_)
        .other          _ZN2at6native29vectorized_elementwise_kernelILi4ENS0_13AUnaryFunctorIN3c108BFloat16ES4_bZZZNS0_23logical_and_kernel_cudaERNS_14TensorIteratorEENKUlvE0_clEvENKUlvE8_clEvEUlS4_S4_E_EESt5arrayIPcLm2EEEEviT0_T1_,@"STO_CUDA_ENTRY STV_DEFAULT"
_ZN2at6native29vectorized_elementwise_kernelILi4ENS0_13AUnaryFunctorIN3c108BFloat16ES4_bZZZNS0_23logical_and_kernel_cudaERNS_14TensorIteratorEENKUlvE0_clEvENKUlvE8_clEvEUlS4_S4_E_EESt5arrayIPcLm2EEEEviT0_T1_:
.text._ZN2at6native29vectorized_elementwise_kernelILi4ENS0_13AUnaryFunctorIN3c108BFloat16ES4_bZZZNS0_23logical_and_kernel_cudaERNS_14TensorIteratorEENKUlvE0_clEvENKUlvE8_clEvEUlS4_S4_E_EESt5arrayIPcLm2EEEEviT0_T1_:
        /* <DEDUP_REMOVED lines=85> */
.L_x_29026:
[----:B------:R-:W-:Y:S05]  /*0550*/  BSYNC.RECONVERGENT B0 ;  /* 0x0000000000007941 */ /* 0x000fea0003800200 */
.L_x_29025:
        /* <DEDUP_REMOVED lines=11> */
.L_x_29028:
[----:B------:R-:W-:Y:S05]  /*0610*/  BSYNC.RECONVERGENT B0 ;  /* 0x0000000000007941 */ /* 0x000fea0003800200 */
.L_x_29027:
        /* <DEDUP_REMOVED lines=10> */
.L_x_29030:
[----:B------:R-:W-:Y:S05]  /*06c0*/  BSYNC.RECONVERGENT B0 ;  /* 0x0000000000007941 */ /* 0x000fea0003800200 */
.L_x_29029:
[----:B------:R-:W-:Y:S04]  /*06d0*/  BSSY.RECONVERGENT B0, `(.L_x_29031) ;  /* 0x0000007000007945 */ /* 0x000fe80003800200 */
[----:B------:R-:W-:Y:S05]  /*06e0*/  @P3 BRA `(.L_x_29032) ;  /* 0x0000000000143947 */ /* 0x000fea0003800000 */
[----:B------:R-:W-:-:S06]  /*06f0*/  USHF.L.U32 UR5, UR4, 0x10, URZ ;  /* 0x0000001004057899 */ /* 0x000fcc00080006ff */
[----:B------:R-:W-:-:S13]  /*0700*/  FSETP.NEU.FTZ.AND P3, PT, RZ, UR5, PT ;  /* 0x00000005ff007c0b */ /* 0x000fda000bf7d000 */
[----:B-----5:R-:W-:-:S05]  /*0710*/  @P3 IMAD.U32 R14, R14, 0x10000, RZ ;  /* 0x000100000e0e3824 */ /* 0x020fca00078e00ff */
[----:B------:R-:W-:-:S04]  /*0720*/  FSETP.NEU.AND P3, PT, R14, RZ, P3 ;  /* 0x000000ff0e00720b */ /* 0x000fc80001f6d000 */
[----:B------:R-:W-:-:S09]  /*0730*/  SEL R10, RZ, 0x1, !P3 ;  /* 0x00000001ff0a7807 */ /* 0x000fd20005800000 */
.L_x_29032:
[----:B------:R-:W-:Y:S05]  /*0740*/  BSYNC.RECONVERGENT B0 ;  /* 0x0000000000007941 */ /* 0x000fea0003800200 */
.L_x_29031:
[----:B------:R-:W-:Y:S04]  /*0750*/  BSSY.RECONVERGENT B0, `(.L_x_29033) ;  /* 0x0000007000007945 */ /* 0x000fe80003800200 */
[----:B------:R-:W-:Y:S05]  /*0760*/  @P2 BRA `(.L_x_29034) ;  /* 0x0000000000142947 */ /* 0x000fea0003800000 */
[----:B------:R-:W-:-:S06]  /*0770*/  USHF.L.U32 UR5, UR4, 0x10, URZ ;  /* 0x0000001004057899 */ /* 0x000fcc00080006ff */
[----:B------:R-:W-:-:S13]  /*0780*/  FSETP.NEU.FTZ.AND P2, PT, RZ, UR5, PT ;  /* 0x00000005ff007c0b */ /* 0x000fda000bf5d000 */
[----:B-----5:R-:W-:-:S05]  /*0790*/  @P2 IMAD.U32 R12, R12, 0x10000, RZ ;  /* 0x000100000c0c2824 */ /* 0x020fca00078e00ff */
[----:B------:R-:W-:-:S04]  /*07a0*/  FSETP.NEU.AND P2, PT, R12, RZ, P2 ;  /* 0x000000ff0c00720b */ /* 0x000fc8000174d000 */
[----:B------:R-:W-:-:S09]  /*07b0*/  SEL R12, RZ, 0x1, !P2 ;  /* 0x00000001ff0c7807 */ /* 0x000fd20005000000 */
.L_x_29034:
[----:B------:R-:W-:Y:S05]  /*07c0*/  BSYNC.RECONVERGENT B0 ;  /* 0x0000000000007941 */ /* 0x000fea0003800200 */
.L_x_29033:
[----:B------:R-:W-:Y:S04]  /*07d0*/  BSSY.RECONVERGENT B0, `(.L_x_29035) ;  /* 0x0000007000007945 */ /* 0x000fe80003800200 */
[----:B------:R-:W-:Y:S05]  /*07e0*/  @P1 BRA `(.L_x_29036) ;  /* 0x0000000000141947 */ /* 0x000fea0003800000 */
[----:B------:R-:W-:-:S06]  /*07f0*/  USHF.L.U32 UR5, UR4, 0x10, URZ ;  /* 0x0000001004057899 */ /* 0x000fcc00080006ff */
[----:B------:R-:W-:-:S13]  /*0800*/  FSETP.NEU.FTZ.AND P1, PT, RZ, UR5, PT ;  /* 0x00000005ff007c0b */ /* 0x000fda000bf3d000 */
[----:B-----5:R-:W-:-:S05]  /*0810*/  @P1 IMAD.U32 R5, R5, 0x10000, RZ ;  /* 0x0001000005051824 */ /* 0x020fca00078e00ff */
[----:B------:R-:W-:-:S04]  /*0820*/  FSETP.NEU.AND P1, PT, R5, RZ, P1 ;  /* 0x000000ff0500720b */ /* 0x000fc80000f2d000 */
[----:B------:R-:W-:-:S09]  /*0830*/  SEL R5, RZ, 0x1, !P1 ;  /* 0x00000001ff057807 */ /* 0x000fd20004800000 */
.L_x_29036:
[----:B------:R-:W-:Y:S05]  /*0840*/  BSYNC.RECONVERGENT B0 ;  /* 0x0000000000007941 */ /* 0x000fea0003800200 */
.L_x_29035:
[----:B------:R-:W-:Y:S04]  /*0850*/  BSSY.RECONVERGENT B0, `(.L_x_29037) ;  /* 0x0000007000007945 */ /* 0x000fe80003800200 */
[----:B------:R-:W-:Y:S05]  /*0860*/  @P0 BRA `(.L_x_29038) ;  /* 0x0000000000140947 */ /* 0x000fea0003800000 */
[----:B------:R-:W-:-:S06]  /*0870*/  USHF.L.U32 UR5, UR4, 0x10, URZ ;  /* 0x0000001004057899 */ /* 0x000fcc00080006ff */
[----:B------:R-:W-:-:S13]  /*0880*/  FSETP.NEU.FTZ.AND P0, PT, RZ, UR5, PT ;  /* 0x00000005ff007c0b */ /* 0x000fda000bf1d000 */
[----:B-----5:R-:W-:-:S05]  /*0890*/  @P0 IMAD.U32 R13, R13, 0x10000, RZ ;  /* 0x000100000d0d0824 */ /* 0x020fca00078e00ff */
[----:B------:R-:W-:-:S04]  /*08a0*/  FSETP.NEU.AND P0, PT, R13, RZ, P0 ;  /* 0x000000ff0d00720b */ /* 0x000fc8000070d000 */
[----:B------:R-:W-:-:S09]  /*08b0*/  SEL R13, RZ, 0x1, !P0 ;  /* 0x00000001ff0d7807 */ /* 0x000fd20004000000 */
.L_x_29038:
[----:B------:R-:W-:Y:S05]  /*08c0*/  BSYNC.RECONVERGENT B0 ;  /* 0x0000000000007941 */ /* 0x000fea0003800200 */
.L_x_29037:
[----:B------:R-:W-:Y:S04]  /*08d0*/  BSSY.RECONVERGENT B0, `(.L_x_29039) ;  /* 0x0000007000007945 */ /* 0x000fe80003800200 */
[----:B------:R-:W-:Y:S05]  /*08e0*/  @P6 BRA `(.L_x_29040) ;  /* 0x0000000000146947 */ /* 0x000fea0003800000 */
[----:B------:R-:W-:-:S06]  /*08f0*/  USHF.L.U32 UR5, UR4, 0x10, URZ ;  /* 0x0000001004057899 */ /* 0x000fcc00080006ff */
[----:B------:R-:W-:-:S13]  /*0900*/  FSETP.NEU.FTZ.AND P0, PT, RZ, UR5, PT ;  /* 0x00000005ff007c0b */ /* 0x000fda000bf1d000 */
[----:B-----5:R-:W-:-:S05]  /*0910*/  @P0 IMAD.U32 R4, R4, 0x10000, RZ ;  /* 0x0001000004040824 */ /* 0x020fca00078e00ff */
[----:B------:R-:W-:-:S04]  /*0920*/  FSETP.NEU.AND P0, PT, R4, RZ, P0 ;  /* 0x000000ff0400720b */ /* 0x000fc8000070d000 */
[----:B------:R-:W-:-:S09]  /*0930*/  SEL R4, RZ, 0x1, !P0 ;  /* 0x00000001ff047807 */ /* 0x000fd20004000000 */
.L_x_29040:
[----:B------:R-:W-:Y:S05]  /*0940*/  BSYNC.RECONVERGENT B0 ;  /* 0x0000000000007941 */ /* 0x000fea0003800200 */
.L_x_29039:
        /* <DEDUP_REMOVED lines=20> */
.L_x_29043:
        /* <DEDUP_REMOVED lines=8> */
.L_x_29044:
        /* <DEDUP_REMOVED lines=8> */
.L_x_29045:
        /* <DEDUP_REMOVED lines=9> */
.L_x_29046:
[----:B------:R-:W-:Y:S05]  /*0c20*/  BSYNC.RELIABLE B1 ;  /* 0x0000000000017941 */ /* 0x000fea0003800100 */
.L_x_29042:
[----:B------:R-:W-:-:S13]  /*0c30*/  ISETP.GE.U32.AND P0, PT, R11, R9, PT ;  /* 0x000000090b00720c */ /* 0x000fda0003f06070 */
[----:B------:R-:W3:Y:S01]  /*0c40*/  @!P0 LDC.64 R6, c[0x0][0x388] ;  /* 0x0000e200ff068b82 */ /* 0x000ee20000000a00 */
[----:B012---:R-:W-:Y:S02]  /*0c50*/  @!P0 IMAD.IADD R3, R8, 0x1, R11 ;  /* 0x0000000108038824 */ /* 0x007fe400078e020b */
[----:B------:R-:W-:-:S03]  /*0c60*/  @!P0 VIADD R11, R11, 0x80 ;  /* 0x000000800b0b8836 */ /* 0x000fc60000000000 */
[----:B---3--:R-:W-:-:S05]  /*0c70*/  @!P0 IADD3 R2, P1, PT, R3, R6, RZ ;  /* 0x0000000603028210 */ /* 0x008fca0007f3e0ff */
[----:B------:R-:W-:-:S05]  /*0c80*/  @!P0 IMAD.X R3, RZ, RZ, R7, P1 ;  /* 0x000000ffff038224 */ /* 0x000fca00008e0607 */
[----:B------:R2:W-:Y:S03]  /*0c90*/  @!P0 STG.E.U8 desc[UR6][R2.64], R13 ;  /* 0x0000000d02008986 */ /* 0x0005e6000c101106 */
.L_x_29047:
[----:B------:R-:W-:Y:S05]  /*0ca0*/  BSYNC.RECONVERGENT B0 ;  /* 0x0000000000007941 */ /* 0x000fea0003800200 */
.L_x_29041:
        /* <DEDUP_REMOVED lines=9> */
.L_x_29024:
        /* <DEDUP_REMOVED lines=45> */
.L_x_29048:
        /* <DEDUP_REMOVED lines=21> */
.L_x_29049:
        /* <DEDUP_REMOVED lines=10> */
.L_x_42973:


//--------------------- .text._ZN2at6native29vectorized_elementwise_kernelILi8ENS0_13AUnaryFunctorIN3c108BFloat16ES4_bZZZNS0_23logical_and_kernel_cudaERNS_14TensorIteratorEENKUlvE0_clEvENKUlvE8_clEvEUlS4_S4_E_EESt5arrayIPcLm2EEEEviT0_T1_ --------------------------
	.section	.text._ZN2at6native29vectorized_elementwise_kernelILi8ENS0_13AUnaryFunctorIN3c108BFloat16ES4_bZZZNS0_23logical_and_kernel_cudaERNS_14TensorIteratorEENKUlvE0_clEvENKUlvE8_clEvEUlS4_S4_E_EESt5arrayIPcLm2EEEEviT0_T1_,"ax",@progbits
	.align	128
        .global         _ZN2at6native29vectorized_elementwise_kernelILi8ENS0_13AUnaryFunctorIN3c108BFloat16ES4_bZZZNS0_23logical_and_kernel_cudaERNS_14TensorIteratorEENKUlvE0_clEvENKUlvE8_clEvEUlS4_S4_E_EESt5arrayIPcLm2EEEEviT0_T1_
        .type           _ZN2at6native29vectorized_elementwise_kernelILi8ENS0_13AUnaryFunctorIN3c108BFloat16ES4_bZZZNS0_23logical_and_kernel_cudaERNS_14TensorIteratorEENKUlvE0_clEvENKUlvE8_clEvEUlS4_S4_E_EESt5arrayIPcLm2EEEEviT0_T1_,@function
        .size           _ZN2at6native29vectorized_elementwise_kernelILi8ENS0_13AUnaryFunctorIN3c108BFloat16ES4_bZZZNS0_23logical_and_kernel_cudaERNS_14TensorIteratorEENKUlvE0_clEvENKUlvE8_clEvEUlS4_S4_E_EESt5arrayIPcLm2EEEEviT0_T1_,(.L_x_42974 - _ZN2at6native29vectorized_elementwise_kernelILi8ENS0_13AUnaryFunctorIN3c108BFloat16ES4_bZZZNS0_23logical_and_kernel_cudaERNS_14TensorIteratorEENKUlvE0_clEvENKUlvE8_clEvEUlS4_S4_E_EESt5arrayIPcLm2EEEEviT0_T1_)
        .other          _ZN2at6native29vectorized_elementwise_kernelILi8ENS0_13AUnaryFunctorIN3c108BFloat16ES4_bZZZNS0_23logical_and_kernel_cudaERNS_14TensorIteratorEENKUlvE0_clEvENKUlvE8_clEvEUlS4_S4_E_EESt5arrayIPcLm2EEEEviT0_T1_,@"STO_CUDA_ENTRY STV_DEFAULT"
_ZN2at6native29vectorized_elementwise_kernelILi8ENS0_13AUnaryFunctorIN3c108BFloat16ES4_bZZZNS0_23logical_and_kernel_cudaERNS_14TensorIteratorEENKUlvE0_clEvENKUlvE8_clEvEUlS4_S4_E_EESt5arrayIPcLm2EEEEviT0_T1_:
.text._ZN2at6native29vectorized_elementwise_kernelILi8ENS0_13AUnaryFunctorIN3c108BFloat16ES4_bZZZNS0_23logical_and_kernel_cudaERNS_14TensorIteratorEENKUlvE0_clEvENKUlvE8_clEvEUlS4_S4_E_EESt5arrayIPcLm2EEEEviT0_T1_:
[----:B------:R-:W-:Y:S01]  /*0000*/  LDC R1, c[0x0][0x37c] ;  /* 0x0000df00ff017b82 */ /* 0x000fe20000000800 */
[----:B------:R-:W-:Y:S05]  /*0010*/  EXIT ;  /* 0x000000000000794d */ /* 0x000fea0003800000 */
.L_x_29050:
        /* <DEDUP_REMOVED lines=14> */
.L_x_42974:


//--------------------- .text._ZN2at6native18elementwise_kernelILi128ELi4EZNS0_15gpu_kernel_implINS0_13BinaryFunctorIN3c108BFloat16ES5_bZZZNS0_23logical_and_kernel_cudaERNS_14TensorIteratorEENKUlvE0_clEvENKUlvE8_clEvEUlS5_S5_E_EEEEvRNS_18TensorIteratorBaseERKT_EUliE_EEviT1_ --------------------------
	.section	.text._ZN2at6native18elementwise_kernelILi128ELi4EZNS0_15gpu_kernel_implINS0_13BinaryFunctorIN3c108BFloat16ES5_bZZZNS0_23logical_and_kernel_cudaERNS_14TensorIteratorEENKUlvE0_clEvENKUlvE8_clEvEUlS5_S5_E_EEEEvRNS_18TensorIteratorBaseERKT_EUliE_EEviT1_,"ax",@progbits
	.align	128
        .global         _ZN2at6native18elementwise_kernelILi128ELi4EZNS0_15gpu_kernel_implINS0_13BinaryFunctorIN3c108BFloat16ES5_bZZZNS0_23logical_and_kernel_cudaERNS_14TensorIteratorEENKUlvE0_clEvENKUlvE8_clEvEUlS5_S5_E_EEEEvRNS_18TensorIteratorBaseERKT_EUliE_EEviT1_
        .type           _ZN2at6native18elementwise_kernelILi128ELi4EZNS0_15gpu_kernel_implINS0_13BinaryFunctorIN3c108BFloat16ES5_bZZZNS0_23logical_and_kernel_cudaERNS_14TensorIteratorEENKUlvE0_clEvENKUlvE8_clEvEUlS5_S5_E_EEEEvRNS_18TensorIteratorBaseERKT_EUliE_EEviT1_,@function
        .size           _ZN2at6native18elementwise_kernelILi128ELi4EZNS0_15gpu_kernel_implINS0_13BinaryFunctorIN3c108BFloat16ES5_bZZZNS0_23logical_and_kernel_cudaERNS_14TensorIteratorEENKUlvE0_clEvENKUlvE8_clEvEUlS5_S5_E_EEEEvRNS_18TensorIteratorBaseERKT_EUliE_EEviT1_,(.L_x_42975 - _ZN2at6native18elementwise_kernelILi128ELi4EZNS0_15gpu_kernel_implINS0_13BinaryFunctorIN3c108BFloat16ES5_bZZZNS0_23logical_and_kernel_cudaERNS_14TensorIteratorEENKUlvE0_clEvENKUlvE8_clEvEUlS5_S5_E_EEEEvRNS_18TensorIteratorBaseERKT_EUliE_EEviT1_)
        .other          _ZN2at6native18elementwise_kernelILi128ELi4EZNS0_15gpu_kernel_implINS0_13BinaryFunctorIN3c108BFloat16ES5_bZZZNS0_23logical_and_kernel_cudaERNS_14TensorIteratorEENKUlvE0_clEvENKUlvE8_clEvEUlS5_S5_E_EEEEvRNS_18TensorIteratorBaseERKT_EUliE_EEviT1_,@"STO_CUDA_ENTRY STV_DEFAULT"
_ZN2at6native18elementwise_kernelILi128ELi4EZNS0_15gpu_kernel_implINS0_13BinaryFunctorIN3c108BFloat16ES5_bZZZNS0_23logical_and_kernel_cudaERNS_14TensorIteratorEENKUlvE0_clEvENKUlvE8_clEvEUlS5_S5_E_EEEEvRNS_18TensorIteratorBaseERKT_EUliE_EEviT1_:
.text._ZN2at6native18elementwise_kernelILi128ELi4EZNS0_15gpu_kernel_implINS0_13BinaryFunctorIN3c108BFloat16ES5_bZZZNS0_23logical_and_kernel_cudaERNS_14TensorIteratorEENKUlvE0_clEvENKUlvE8_clEvEUlS5_S5_E_EEEEvRNS_18TensorIteratorBaseERKT_EUliE_EEviT1_:
        /* <DEDUP_REMOVED lines=371> */
.L_x_29053:
        /* <DEDUP_REMOVED lines=19> */
.L_x_29057:
[----:B------:R-:W2:Y:S02]  /*1860*/  LDG.E.U8 R2, desc[UR36][R2.64] ;  /* 0x0000002402027981 */ /* 0x000ea4000c1e1100 */
[----:B--2---:R-:W-:-:S04]  /*1870*/  I2FP.F32.U32 R0, R2 ;  /* 0x0000000200007245 */ /* 0x004fc80000201000 */
[----:B------:R-:W-:-:S04]  /*1880*/  F2FP.BF16.F32.PACK_AB R0, RZ, R0 ;  /* 0x00000000ff00723e */ /* 0x000fc800000010ff */
[----:B------:R-:W-:Y:S01]  /*1890*/  PRMT R19, R0, 0x7610, R19 ;  /* 0x0000761000137816 */ /* 0x000fe20000000013 */
[----:B------:R-:W-:Y:S06]  /*18a0*/  BRA `(.L_x_29059) ;  /* 0x0000000c00e07947 */ /* 0x000fec0003800000 */
.L_x_29056:
        /* <DEDUP_REMOVED lines=11> */
.L_x_29061:
[----:B------:R-:W2:Y:S02]  /*1960*/  LDG.E R2, desc[UR36][R2.64] ;  /* 0x0000002402027981 */ /* 0x000ea4000c1e1900 */
[----:B--2---:R-:W-:-:S04]  /*1970*/  I2FP.F32.S32 R0, R2 ;  /* 0x0000000200007245 */ /* 0x004fc80000201400 */
[----:B------:R-:W-:-:S04]  /*1980*/  F2FP.BF16.F32.PACK_AB R0, RZ, R0 ;  /* 0x00000000ff00723e */ /* 0x000fc800000010ff */
[----:B------:R-:W-:Y:S01]  /*1990*/  PRMT R19, R0, 0x7610, R19 ;  /* 0x0000761000137816 */ /* 0x000fe20000000013 */
[----:B------:R-:W-:Y:S06]  /*19a0*/  BRA `(.L_x_29059) ;  /* 0x0000000c00a07947 */ /* 0x000fec0003800000 */
.L_x_29060:
[----:B------:R-:W2:Y:S02]  /*19b0*/  LDG.E.U16 R2, desc[UR36][R2.64] ;  /* 0x0000002402027981 */ /* 0x000ea4000c1e1500 */
[----:B--2---:R-:W0:Y:S02]  /*19c0*/  I2F.S16 R0, R2 ;  /* 0x0000000200007306 */ /* 0x004e240000101400 */
[----:B0-----:R-:W-:-:S04]  /*19d0*/  F2FP.BF16.F32.PACK_AB R0, RZ, R0 ;  /* 0x00000000ff00723e */ /* 0x001fc800000010ff */
[----:B------:R-:W-:Y:S01]  /*19e0*/  PRMT R19, R0, 0x7610, R19 ;  /* 0x0000761000137816 */ /* 0x000fe20000000013 */
[----:B------:R-:W-:Y:S06]  /*19f0*/  BRA `(.L_x_29059) ;  /* 0x0000000c008c7947 */ /* 0x000fec0003800000 */
.L_x_29055:
        /* <DEDUP_REMOVED lines=9> */
.L_x_29063:
[----:B------:R-:W2:Y:S02]  /*1a90*/  LDG.E.U16 R0, desc[UR36][R2.64] ;  /* 0x0000002402007981 */ /* 0x000ea4000c1e1500 */
[----:B--2---:R-:W-:-:S05]  /*1aa0*/  HADD2.F32 R0, -RZ, R0.H0_H0 ;  /* 0x20000000ff007230 */ /* 0x004fca0000004100 */
[----:B------:R-:W-:-:S04]  /*1ab0*/  F2FP.BF16.F32.PACK_AB R0, RZ, R0 ;  /* 0x00000000ff00723e */ /* 0x000fc800000010ff */
[----:B------:R-:W-:Y:S01]  /*1ac0*/  PRMT R19, R0, 0x7610, R19 ;  /* 0x0000761000137816 */ /* 0x000fe20000000013 */
[----:B------:R-:W-:Y:S06]  /*1ad0*/  BRA `(.L_x_29059) ;  /* 0x0000000c00547947 */ /* 0x000fec0003800000 */
.L_x_29062:
        /* <DEDUP_REMOVED lines=9> */
.L_x_29065:
[----:B------:R-:W2:Y:S02]  /*1b70*/  LDG.E.U16 R2, desc[UR36][R2.64] ;  /* 0x0000002402027981 */ /* 0x000ea4000c1e1500 */
[----:B--2---:R-:W-:-:S05]  /*1b80*/  HADD2.F32 R0, -RZ, R2.H0_H0 ;  /* 0x20000002ff007230 */ /* 0x004fca0000004100 */
[----:B------:R-:W-:-:S04]  /*1b90*/  F2FP.BF16.F32.PACK_AB R0, RZ, R0 ;  /* 0x00000000ff00723e */ /* 0x000fc800000010ff */
[----:B------:R-:W-:Y:S01]  /*1ba0*/  PRMT R19, R0, 0x7610, R19 ;  /* 0x0000761000137816 */ /* 0x000fe20000000013 */
[----:B------:R-:W-:Y:S06]  /*1bb0*/  BRA `(.L_x_29059) ;  /* 0x0000000c001c7947 */ /* 0x000fec0003800000 */
.L_x_29064:
        /* <DEDUP_REMOVED lines=13> */
.L_x_29054:
        /* <DEDUP_REMOVED lines=14> */
.L_x_29068:
        /* <DEDUP_REMOVED lines=13> */
.L_x_29067:
        /* <DEDUP_REMOVED lines=27> */
.L_x_29070:
        /* <DEDUP_REMOVED lines=14> */
.L_x_29069:
[----:B------:R0:W5:Y:S01]  /*20d0*/  LDG.E.U16 R19, desc[UR36][R2.64] ;  /* 0x0000002402137981 */ /* 0x000162000c1e1500 */
[----:B------:R-:W-:Y:S05]  /*20e0*/  BRA `(.L_x_29059) ;  /* 0x0000000400d07947 */ /* 0x000fea0003800000 */
.L_x_29066:
        /* <DEDUP_REMOVED lines=13> */
.L_x_29073:
        /* <DEDUP_REMOVED lines=21> */
.L_x_29077:
[----:B------:R-:W-:Y:S05]  /*2310*/  BSYNC.RECONVERGENT B1 ;  /* 0x0000000000017941 */ /* 0x000fea0003800200 */
.L_x_29076:
[----:B------:R-:W-:Y:S01]  /*2320*/  IMAD.SHL.U32 R0, R0, 0x100000, RZ ;  /* 0x0010000000007824 */ /* 0x000fe200078e00ff */
[----:B------:R-:W-:-:S04]  /*2330*/  LEA R2, R2, 0x3b800000, 0x17 ;  /* 0x3b80000002027811 */ /* 0x000fc800078eb8ff */
[----:B------:R-:W-:-:S07]  /*2340*/  LOP3.LUT R0, R2, R0, R7, 0xfe, !PT ;  /* 0x0000000002007212 */ /* 0x000fce00078efe07 */
.L_x_29075:
[----:B------:R-:W-:Y:S05]  /*2350*/  BSYNC.RECONVERGENT B0 ;  /* 0x0000000000007941 */ /* 0x000fea0003800200 */
.L_x_29074:
[----:B------:R-:W-:-:S04]  /*2360*/  F2FP.BF16.F32.PACK_AB R0, RZ, R0 ;  /* 0x00000000ff00723e */ /* 0x000fc800000010ff */
[----:B------:R-:W-:Y:S01]  /*2370*/  PRMT R19, R0, 0x7610, R19 ;  /* 0x0000761000137816 */ /* 0x000fe20000000013 */
[----:B------:R-:W-:Y:S06]  /*2380*/  BRA `(.L_x_29059) ;  /* 0x0000000400287947 */ /* 0x000fec0003800000 */
.L_x_29072:
        /* <DEDUP_REMOVED lines=21> */
.L_x_29081:
[----:B------:R-:W-:Y:S05]  /*24e0*/  BSYNC.RECONVERGENT B1 ;  /* 0x0000000000017941 */ /* 0x000fea0003800200 */
.L_x_29080:
[----:B------:R-:W-:Y:S01]  /*24f0*/  IMAD.SHL.U32 R0, R0, 0x200000, RZ ;  /* 0x0020000000007824 */ /* 0x000fe200078e00ff */
[----:B------:R-:W-:-:S04]  /*2500*/  LEA R2, R2, 0x37800000, 0x17 ;  /* 0x3780000002027811 */ /* 0x000fc800078eb8ff */
[----:B------:R-:W-:-:S07]  /*2510*/  LOP3.LUT R0, R2, R0, R7, 0xfe, !PT ;  /* 0x0000000002007212 */ /* 0x000fce00078efe07 */
.L_x_29079:
[----:B------:R-:W-:Y:S05]  /*2520*/  BSYNC.RECONVERGENT B0 ;  /* 0x0000000000007941 */ /* 0x000fea0003800200 */
.L_x_29078:
[----:B------:R-:W-:-:S04]  /*2530*/  F2FP.BF16.F32.PACK_AB R0, RZ, R0 ;  /* 0x00000000ff00723e */ /* 0x000fc800000010ff */
[----:B------:R-:W-:Y:S01]  /*2540*/  PRMT R19, R0, 0x7610, R19 ;  /* 0x0000761000137816 */ /* 0x000fe20000000013 */
[----:B------:R-:W-:Y:S06]  /*2550*/  BRA `(.L_x_29059) ;  /* 0x0000000000b47947 */ /* 0x000fec0003800000 */
.L_x_29071:
[----:B------:R-:W-:-:S09]  /*2560*/  UISETP.NE.AND UP0, UPT, UR4, 0x1c, UPT ;  /* 0x0000001c0400788c */ /* 0x000fd2000bf05270 */
[----:B------:R-:W-:Y:S05]  /*2570*/  BRA.U !UP0, `(.L_x_29082) ;  /* 0x00000001089c7547 */ /* 0x000fea000b800000 */
[----:B------:R-:W-:-:S09]  /*2580*/  UISETP.NE.AND UP0, UPT, UR4, 0x1d, UPT ;  /* 0x0000001d0400788c */ /* 0x000fd2000bf05270 */
[----:B------:R-:W-:Y:S05]  /*2590*/  BRA.U !UP0, `(.L_x_29083) ;  /* 0x0000000108807547 */ /* 0x000fea000b800000 */
[----:B------:R-:W-:-:S09]  /*25a0*/  UISETP.NE.AND UP0, UPT, UR4, 0x2c, UPT ;  /* 0x0000002c0400788c */ /* 0x000fd2000bf05270 */
[----:B------:R-:W-:Y:S05]  /*25b0*/  BRA.U !UP0, `(.L_x_29084) ;  /* 0x0000000108487547 */ /* 0x000fea000b800000 */
.L_x_29058:
        /* <DEDUP_REMOVED lines=16> */
.L_x_29085:
[----:B------:R-:W-:Y:S01]  /*26c0*/  PRMT R19, RZ, 0x7610, R19 ;  /* 0x00007610ff137816 */ /* 0x000fe20000000013 */
[----:B------:R-:W-:Y:S06]  /*26d0*/  BRA `(.L_x_29059) ;  /* 0x0000000000547947 */ /* 0x000fec0003800000 */
.L_x_29084:
        /* <DEDUP_REMOVED lines=8> */
.L_x_29087:
[----:B------:R-:W-:Y:S05]  /*2760*/  BSYNC.RECONVERGENT B0 ;  /* 0x0000000000007941 */ /* 0x000fea0003800200 */
.L_x_29086:
[----:B------:R-:W-:-:S04]  /*2770*/  F2FP.BF16.F32.PACK_AB R0, RZ, R0 ;  /* 0x00000000ff00723e */ /* 0x000fc800000010ff */
[----:B------:R-:W-:Y:S01]  /*2780*/  PRMT R19, R0, 0x7610, R19 ;  /* 0x0000761000137816 */ /* 0x000fe20000000013 */
[----:B------:R-:W-:Y:S06]  /*2790*/  BRA `(.L_x_29059) ;  /* 0x0000000000247947 */ /* 0x000fec0003800000 */
.L_x_29083:
[----:B------:R-:W2:Y:S02]  /*27a0*/  LDG.E.64 R2, desc[UR36][R2.64] ;  /* 0x0000002402027981 */ /* 0x000ea4000c1e1b00 */
[----:B--2---:R-:W0:Y:S02]  /*27b0*/  I2F.U64 R0, R2 ;  /* 0x0000000200007312 */ /* 0x004e240000301000 */
[----:B0-----:R-:W-:-:S04]  /*27c0*/  F2FP.BF16.F32.PACK_AB R0, RZ, R0 ;  /* 0x00000000ff00723e */ /* 0x001fc800000010ff */
[----:B------:R-:W-:Y:S01]  /*27d0*/  PRMT R19, R0, 0x7610, R19 ;  /* 0x0000761000137816 */ /* 0x000fe20000000013 */
[----:B------:R-:W-:Y:S06]  /*27e0*/  BRA `(.L_x_29059) ;  /* 0x0000000000107947 */ /* 0x000fec0003800000 */
.L_x_29082:
[----:B------:R-:W2:Y:S02]  /*27f0*/  LDG.E R2, desc[UR36][R2.64] ;  /* 0x0000002402027981 */ /* 0x000ea4000c1e1900 */
[----:B--2---:R-:W-:-:S04]  /*2800*/  I2FP.F32.U32 R0, R2 ;  /* 0x0000000200007245 */ /* 0x004fc80000201000 */
[----:B------:R-:W-:-:S04]  /*2810*/  F2FP.BF16.F32.PACK_AB R0, RZ, R0 ;  /* 0x00000000ff00723e */ /* 0x000fc800000010ff */
[----:B------:R-:W-:-:S07]  /*2820*/  PRMT R19, R0, 0x7610, R19 ;  /* 0x0000761000137816 */ /* 0x000fce0000000013 */
.L_x_29059:
        /* <DEDUP_REMOVED lines=18> */
.L_x_29091:
[----:B------:R-:W2:Y:S02]  /*2950*/  LDG.E.U8 R2, desc[UR36][R2.64] ;  /* 0x0000002402027981 */ /* 0x000ea4000c1e1100 */
[----:B--2---:R-:W-:-:S04]  /*2960*/  I2FP.F32.U32 R0, R2 ;  /* 0x0000000200007245 */ /* 0x004fc80000201000 */
[----:B------:R-:W-:Y:S01]  /*2970*/  F2FP.BF16.F32.PACK_AB R0, RZ, R0 ;  /* 0x00000000ff00723e */ /* 0x000fe200000010ff */
[----:B------:R-:W-:Y:S06]  /*2980*/  BRA `(.L_x_29093) ;  /* 0x0000000c00a47947 */ /* 0x000fec0003800000 */
.L_x_29090:
        /* <DEDUP_REMOVED lines=10> */
.L_x_29095:
[----:B------:R-:W2:Y:S02]  /*2a30*/  LDG.E R2, desc[UR36][R2.64] ;  /* 0x0000002402027981 */ /* 0x000ea4000c1e1900 */
[----:B--2---:R-:W-:-:S04]  /*2a40*/  I2FP.F32.S32 R0, R2 ;  /* 0x0000000200007245 */ /* 0x004fc80000201400 */
[----:B------:R-:W-:Y:S01]  /*2a50*/  F2FP.BF16.F32.PACK_AB R0, RZ, R0 ;  /* 0x00000000ff00723e */ /* 0x000fe200000010ff */
[----:B------:R-:W-:Y:S06]  /*2a60*/  BRA `(.L_x_29093) ;  /* 0x0000000c006c7947 */ /* 0x000fec0003800000 */
.L_x_29094:
[----:B------:R-:W2:Y:S02]  /*2a70*/  LDG.E.U16 R2, desc[UR36][R2.64] ;  /* 0x0000002402027981 */ /* 0x000ea4000c1e1500 */
[----:B--2---:R-:W0:Y:S02]  /*2a80*/  I2F.S16 R0, R2 ;  /* 0x0000000200007306 */ /* 0x004e240000101400 */
[----:B0-----:R-:W-:Y:S01]  /*2a90*/  F2FP.BF16.F32.PACK_AB R0, RZ, R0 ;  /* 0x00000000ff00723e */ /* 0x001fe200000010ff */
[----:B------:R-:W-:Y:S06]  /*2aa0*/  BRA `(.L_x_29093) ;  /* 0x0000000c005c7947 */ /* 0x000fec0003800000 */
.L_x_29089:
        /* <DEDUP_REMOVED lines=9> */
.L_x_29097:
[----:B------:R-:W2:Y:S02]  /*2b40*/  LDG.E.U16 R0, desc[UR36][R2.64] ;  /* 0x0000002402007981 */ /* 0x000ea4000c1e1500 */
[----:B--2---:R-:W-:-:S05]  /*2b50*/  HADD2.F32 R0, -RZ, R0.H0_H0 ;  /* 0x20000000ff007230 */ /* 0x004fca0000004100 */
[----:B------:R-:W-:Y:S01]  /*2b60*/  F2FP.BF16.F32.PACK_AB R0, RZ, R0 ;  /* 0x00000000ff00723e */ /* 0x000fe200000010ff */
[----:B------:R-:W-:Y:S06]  /*2b70*/  BRA `(.L_x_29093) ;  /* 0x0000000c00287947 */ /* 0x000fec0003800000 */
.L_x_29096:
        /* <DEDUP_REMOVED lines=9> */
.L_x_29099:
[----:B------:R-:W2:Y:S02]  /*2c10*/  LDG.E.U16 R2, desc[UR36][R2.64] ;  /* 0x0000002402027981 */ /* 0x000ea4000c1e1500 */
[----:B--2---:R-:W-:-:S05]  /*2c20*/  HADD2.F32 R0, -RZ, R2.H0_H0 ;  /* 0x20000002ff007230 */ /* 0x004fca0000004100 */
[----:B------:R-:W-:Y:S01]  /*2c30*/  F2FP.BF16.F32.PACK_AB R0, RZ, R0 ;  /* 0x00000000ff00723e */ /* 0x000fe200000010ff */
[----:B------:R-:W-:Y:S06]  /*2c40*/  BRA `(.L_x_29093) ;  /* 0x0000000800f47947 */ /* 0x000fec0003800000 */
.L_x_29098:
        /* <DEDUP_REMOVED lines=12> */
.L_x_29088:
        /* <DEDUP_REMOVED lines=13> */
.L_x_29102:
        /* <DEDUP_REMOVED lines=12> */
.L_x_29101:
        /* <DEDUP_REMOVED lines=27> */
.L_x_29104:
        /* <DEDUP_REMOVED lines=13> */
.L_x_29103:
[----:B------:R0:W5:Y:S01]  /*3120*/  LDG.E.U16 R0, desc[UR36][R2.64] ;  /* 0x0000002402007981 */ /* 0x000162000c1e1500 */
[----:B------:R-:W-:Y:S05]  /*3130*/  BRA `(.L_x_29093) ;  /* 0x0000000400b87947 */ /* 0x000fea0003800000 */
.L_x_29100:
        /* <DEDUP_REMOVED lines=12> */
.L_x_29107:
        /* <DEDUP_REMOVED lines=21> */
.L_x_29111:
[----:B------:R-:W-:Y:S05]  /*3350*/  BSYNC.RECONVERGENT B1 ;  /* 0x0000000000017941 */ /* 0x000fea0003800200 */
.L_x_29110:
[----:B------:R-:W-:Y:S01]  /*3360*/  IMAD.SHL.U32 R0, R0, 0x100000, RZ ;  /* 0x0010000000007824 */ /* 0x000fe200078e00ff */
[----:B------:R-:W-:-:S04]  /*3370*/  LEA R2, R2, 0x3b800000, 0x17 ;  /* 0x3b80000002027811 */ /* 0x000fc800078eb8ff */
[----:B------:R-:W-:-:S07]  /*3380*/  LOP3.LUT R0, R2, R0, R7, 0xfe, !PT ;  /* 0x0000000002007212 */ /* 0x000fce00078efe07 */
.L_x_29109:
[----:B------:R-:W-:Y:S05]  /*3390*/  BSYNC.RECONVERGENT B0 ;  /* 0x0000000000007941 */ /* 0x000fea0003800200 */
.L_x_29108:
[----:B------:R-:W-:Y:S01]  /*33a0*/  F2FP.BF16.F32.PACK_AB R0, RZ, R0 ;  /* 0x00000000ff00723e */ /* 0x000fe200000010ff */
[----:B------:R-:W-:Y:S06]  /*33b0*/  BRA `(.L_x_29093) ;  /* 0x0000000400187947 */ /* 0x000fec0003800000 */
.L_x_29106:
        /* <DEDUP_REMOVED lines=21> */
.L_x_29115:
[----:B------:R-:W-:Y:S05]  /*3510*/  BSYNC.RECONVERGENT B1 ;  /* 0x0000000000017941 */ /* 0x000fea0003800200 */
.L_x_29114:
[----:B------:R-:W-:Y:S01]  /*3520*/  IMAD.SHL.U32 R0, R0, 0x200000, RZ ;  /* 0x0020000000007824 */ /* 0x000fe200078e00ff */
[----:B------:R-:W-:-:S04]  /*3530*/  LEA R2, R2, 0x37800000, 0x17 ;  /* 0x3780000002027811 */ /* 0x000fc800078eb8ff */
[----:B------:R-:W-:-:S07]  /*3540*/  LOP3.LUT R0, R2, R0, R7, 0xfe, !PT ;  /* 0x0000000002007212 */ /* 0x000fce00078efe07 */
.L_x_29113:
[----:B------:R-:W-:Y:S05]  /*3550*/  BSYNC.RECONVERGENT B0 ;  /* 0x0000000000007941 */ /* 0x000fea0003800200 */
.L_x_29112:
[----:B------:R-:W-:Y:S01]  /*3560*/  F2FP.BF16.F32.PACK_AB R0, RZ, R0 ;  /* 0x00000000ff00723e */ /* 0x000fe200000010ff */
[----:B------:R-:W-:Y:S06]  /*3570*/  BRA `(.L_x_29093) ;  /* 0x0000000000a87947 */ /* 0x000fec0003800000 */
.L_x_29105:
[----:B------:R-:W-:-:S09]  /*3580*/  UISETP.NE.AND UP0, UPT, UR4, 0x1c, UPT ;  /* 0x0000001c0400788c */ /* 0x000fd2000bf05270 */
[----:B------:R-:W-:Y:S05]  /*3590*/  BRA.U !UP0, `(.L_x_29116) ;  /* 0x0000000108947547 */ /* 0x000fea000b800000 */
[----:B------:R-:W-:-:S09]  /*35a0*/  UISETP.NE.AND UP0, UPT, UR4, 0x1d, UPT ;  /* 0x0000001d0400788c */ /* 0x000fd2000bf05270 */
[----:B------:R-:W-:Y:S05]  /*35b0*/  BRA.U !UP0, `(.L_x_29117) ;  /* 0x00000001087c7547 */ /* 0x000fea000b800000 */
[----:B------:R-:W-:-:S09]  /*35c0*/  UISETP.NE.AND UP0, UPT, UR4, 0x2c, UPT ;  /* 0x0000002c0400788c */ /* 0x000fd2000bf05270 */
[----:B------:R-:W-:Y:S05]  /*35d0*/  BRA.U !UP0, `(.L_x_29118) ;  /* 0x0000000108487547 */ /* 0x000fea000b800000 */
.L_x_29092:
        /* <DEDUP_REMOVED lines=16> */
.L_x_29119:
[----:B------:R-:W-:Y:S01]  /*36e0*/  PRMT R0, RZ, 0x7610, R0 ;  /* 0x00007610ff007816 */ /* 0x000fe20000000000 */
[----:B------:R-:W-:Y:S06]  /*36f0*/  BRA `(.L_x_29093) ;  /* 0x0000000000487947 */ /* 0x000fec0003800000 */
.L_x_29118:
        /* <DEDUP_REMOVED lines=8> */
.L_x_29121:
[----:B------:R-:W-:Y:S05]  /*3780*/  BSYNC.RECONVERGENT B0 ;  /* 0x0000000000007941 */ /* 0x000fea0003800200 */
.L_x_29120:
[----:B------:R-:W-:Y:S01]  /*3790*/  F2FP.BF16.F32.PACK_AB R0, RZ, R0 ;  /* 0x00000000ff00723e */ /* 0x000fe200000010ff */
[----:B------:R-:W-:Y:S06]  /*37a0*/  BRA `(.L_x_29093) ;  /* 0x00000000001c7947 */ /* 0x000fec0003800000 */
.L_x_29117:
[----:B------:R-:W2:Y:S02]  /*37b0*/  LDG.E.64 R2, desc[UR36][R2.64] ;  /* 0x0000002402027981 */ /* 0x000ea4000c1e1b00 */
[----:B--2---:R-:W0:Y:S02]  /*37c0*/  I2F.U64 R0, R2 ;  /* 0x0000000200007312 */ /* 0x004e240000301000 */
[----:B0-----:R-:W-:Y:S01]  /*37d0*/  F2FP.BF16.F32.PACK_AB R0, RZ, R0 ;  /* 0x00000000ff00723e */ /* 0x001fe200000010ff */
[----:B------:R-:W-:Y:S06]  /*37e0*/  BRA `(.L_x_29093) ;  /* 0x00000000000c7947 */ /* 0x000fec0003800000 */
.L_x_29116:
[----:B------:R-:W2:Y:S02]  /*37f0*/  LDG.E R2, desc[UR36][R2.64] ;  /* 0x0000002402027981 */ /* 0x000ea4000c1e1900 */
[----:B--2---:R-:W-:-:S04]  /*3800*/  I2FP.F32.U32 R0, R2 ;  /* 0x0000000200007245 */ /* 0x004fc80000201000 */
[----:B------:R-:W-:-:S07]  /*3810*/  F2FP.BF16.F32.PACK_AB R0, RZ, R0 ;  /* 0x00000000ff00723e */ /* 0x000fce00000010ff */
.L_x_29093:
[----:B-----5:R-:W-:Y:S01]  /*3820*/  IMAD.U32 R19, R19, 0x10000, RZ ;  /* 0x0001000013137824 */ /* 0x020fe200078e00ff */
[----:B------:R-:W0:Y:S01]  /*3830*/  LDCU.64 UR6, c[0x0][0x5e8] ;  /* 0x0000bd00ff0677ac */ /* 0x000e220008000a00 */
[----:B------:R-:W-:Y:S03]  /*3840*/  BSSY.RECONVERGENT B6, `(.L_x_29122) ;  /* 0x00000d6000067945 */ /* 0x000fe60003800200 */
[----:B------:R-:W-:Y:S01]  /*3850*/  FSETP.NEU.FTZ.AND P0, PT, R19, RZ, PT ;  /* 0x000000ff1300720b */ /* 0x000fe20003f1d000 */
[----:B------:R-:W-:-:S04]  /*3860*/  UPRMT UR4, UR43, 0x9910, URZ ;  /* 0x000099102b047896 */ /* 0x000fc800080000ff */
[----:B------:R-:W-:-:S08]  /*3870*/  UISETP.GT.AND UP0, UPT, UR4, 0x9, UPT ;  /* 0x000000090400788c */ /* 0x000fd0000bf04270 */
[----:B------:R-:W-:Y:S01]  /*3880*/  @P0 IMAD.U32 R0, R0, 0x10000, RZ ;  /* 0x0001000000000824 */ /* 0x000fe200078e00ff */
        /* <DEDUP_REMOVED lines=15> */
.L_x_29126:
[----:B------:R1:W-:Y:S01]  /*3980*/  STG.E.U8 desc[UR36][R2.64], R4 ;  /* 0x0000000402007986 */ /* 0x0003e2000c101124 */
[----:B------:R-:W-:Y:S05]  /*3990*/  BRA `(.L_x_29128) ;  /* 0x0000000c00007947 */ /* 0x000fea0003800000 */
.L_x_29125:
        /* <DEDUP_REMOVED lines=9> */
.L_x_29130:
[----:B------:R3:W-:Y:S01]  /*3a30*/  STG.E desc[UR36][R2.64], R4 ;  /* 0x0000000402007986 */ /* 0x0007e2000c101924 */
[----:B------:R-:W-:Y:S05]  /*3a40*/  BRA `(.L_x_29128) ;  /* 0x0000000800d47947 */ /* 0x000fea0003800000 */
.L_x_29129:
[----:B------:R2:W-:Y:S01]  /*3a50*/  STG.E.U16 desc[UR36][R2.64], R4 ;  /* 0x0000000402007986 */ /* 0x0005e2000c101524 */
[----:B------:R-:W-:Y:S05]  /*3a60*/  BRA `(.L_x_29128) ;  /* 0x0000000800cc7947 */ /* 0x000fea0003800000 */
.L_x_29124:
        /* <DEDUP_REMOVED lines=9> */
.L_x_29132:
[----:B------:R-:W-:-:S04]  /*3b00*/  I2FP.F32.U32 R0, R4 ;  /* 0x0000000400007245 */ /* 0x000fc80000201000 */
[----:B------:R-:W-:-:S05]  /*3b10*/  F2FP.F16.F32.PACK_AB R0, RZ, R0 ;  /* 0x00000000ff00723e */ /* 0x000fca00000000ff */
[----:B------:R0:W-:Y:S01]  /*3b20*/  STG.E.U16 desc[UR36][R2.64], R0 ;  /* 0x0000000002007986 */ /* 0x0001e2000c101524 */
[----:B------:R-:W-:Y:S05]  /*3b30*/  BRA `(.L_x_29128) ;  /* 0x0000000800987947 */ /* 0x000fea0003800000 */
.L_x_29131:
        /* <DEDUP_REMOVED lines=10> */
.L_x_29134:
[----:B------:R-:W-:-:S04]  /*3be0*/  I2FP.F32.U32 R4, R4 ;  /* 0x0000000400047245 */ /* 0x000fc80000201000 */
[----:B------:R-:W-:-:S04]  /*3bf0*/  F2FP.F16.F32.PACK_AB R5, RZ, R4 ;  /* 0x00000004ff05723e */ /* 0x000fc800000000ff */
[----:B------:R-:W-:-:S05]  /*3c00*/  PRMT R5, R5, 0x5410, RZ ;  /* 0x0000541005057816 */ /* 0x000fca00000000ff */
[----:B------:R0:W-:Y:S01]  /*3c10*/  STG.E desc[UR36][R2.64], R5 ;  /* 0x0000000502007986 */ /* 0x0001e2000c101924 */
[----:B------:R-:W-:Y:S05]  /*3c20*/  BRA `(.L_x_29128) ;  /* 0x00000008005c7947 */ /* 0x000fea0003800000 */
.L_x_29133:
[----:B------:R-:W0:Y:S02]  /*3c30*/  I2F.F64.U32 R4, R4 ;  /* 0x0000000400047312 */ /* 0x000e240000201800 */
[----:B0-----:R0:W-:Y:S01]  /*3c40*/  STG.E.64 desc[UR36][R2.64], R4 ;  /* 0x0000000402007986 */ /* 0x0011e2000c101b24 */
[----:B------:R-:W-:Y:S05]  /*3c50*/  BRA `(.L_x_29128) ;  /* 0x0000000800507947 */ /* 0x000fea0003800000 */
.L_x_29123:
        /* <DEDUP_REMOVED lines=10> */
.L_x_29137:
[----:B------:R-:W-:Y:S01]  /*3d00*/  CS2R R6, SRZ ;  /* 0x0000000000067805 */ /* 0x000fe2000001ff00 */
[----:B------:R-:W0:Y:S04]  /*3d10*/  I2F.F64.U32 R4, R4 ;  /* 0x0000000400047312 */ /* 0x000e280000201800 */
[----:B0-----:R0:W-:Y:S01]  /*3d20*/  STG.E.128 desc[UR36][R2.64], R4 ;  /* 0x0000000402007986 */ /* 0x0011e2000c101d24 */
[----:B------:R-:W-:Y:S05]  /*3d30*/  BRA `(.L_x_29128) ;  /* 0x0000000800187947 */ /* 0x000fea0003800000 */
.L_x_29136:
        /* <DEDUP_REMOVED lines=17> */
.L_x_29141:
[----:B------:R-:W-:Y:S05]  /*3e50*/  BSYNC.RECONVERGENT B0 ;  /* 0x0000000000007941 */ /* 0x000fea0003800200 */
.L_x_29140:
[----:B------:R0:W-:Y:S01]  /*3e60*/  STG.E.U8 desc[UR36][R2.64], R5 ;  /* 0x0000000502007986 */ /* 0x0001e2000c101124 */
[----:B------:R-:W-:Y:S05]  /*3e70*/  BRA `(.L_x_29128) ;  /* 0x0000000400c87947 */ /* 0x000fea0003800000 */
.L_x_29139:
        /* <DEDUP_REMOVED lines=16> */
.L_x_29138:
[----:B------:R-:W-:-:S04]  /*3f80*/  I2FP.F32.U32 R0, R4 ;  /* 0x0000000400007245 */ /* 0x000fc80000201000 */
[----:B------:R-:W-:-:S05]  /*3f90*/  F2FP.BF16.F32.PACK_AB R0, RZ, R0 ;  /* 0x00000000ff00723e */ /* 0x000fca00000010ff */
[----:B------:R0:W-:Y:S01]  /*3fa0*/  STG.E.U16 desc[UR36][R2.64], R0 ;  /* 0x0000000002007986 */ /* 0x0001e2000c101524 */
[----:B------:R-:W-:Y:S05]  /*3fb0*/  BRA `(.L_x_29128) ;  /* 0x0000000400787947 */ /* 0x000fea0003800000 */
.L_x_29135:
        /* <DEDUP_REMOVED lines=10> */
.L_x_29144:
        /* <DEDUP_REMOVED lines=12> */
.L_x_29147:
[----:B------:R-:W-:-:S04]  /*4120*/  SHF.R.U32.HI R0, RZ, 0x14, R5 ;  /* 0x00000014ff007819 */ /* 0x000fc80000011605 */
[----:B------:R-:W-:-:S04]  /*4130*/  LOP3.LUT R0, R0, 0x1, RZ, 0xc0, !PT ;  /* 0x0000000100007812 */ /* 0x000fc800078ec0ff */
[----:B------:R-:W-:-:S04]  /*4140*/  IADD3 R0, PT, PT, R5, 0x487ffff, R0 ;  /* 0x0487ffff05007810 */ /* 0x000fc80007ffe000 */
[----:B------:R-:W-:-:S04]  /*4150*/  SHF.R.U32.HI R0, RZ, 0x14, R0 ;  /* 0x00000014ff007819 */ /* 0x000fc80000011600 */
[----:B------:R-:W-:-:S07]  /*4160*/  LOP3.LUT R4, R0, 0xff, RZ, 0xc0, !PT ;  /* 0x000000ff00047812 */ /* 0x000fce00078ec0ff */
.L_x_29148:
[----:B------:R-:W-:-:S07]  /*4170*/  PRMT R0, R4, 0x7610, R0 ;  /* 0x0000761004007816 */ /* 0x000fce0000000000 */
.L_x_29146:
[----:B------:R-:W-:Y:S05]  /*4180*/  BSYNC.RECONVERGENT B0 ;  /* 0x0000000000007941 */ /* 0x000fea0003800200 */
.L_x_29145:
[----:B------:R0:W-:Y:S01]  /*4190*/  STG.E.U8 desc[UR36][R2.64], R0 ;  /* 0x0000000002007986 */ /* 0x0001e2000c101124 */
[----:B------:R-:W-:Y:S05]  /*41a0*/  BRA `(.L_x_29128) ;  /* 0x0000000000fc7947 */ /* 0x000fea0003800000 */
.L_x_29143:
        /* <DEDUP_REMOVED lines=12> */
.L_x_29151:
[----:B------:R-:W-:-:S04]  /*4270*/  SHF.R.U32.HI R0, RZ, 0x15, R5 ;  /* 0x00000015ff007819 */ /* 0x000fc80000011605 */
[----:B------:R-:W-:-:S04]  /*4280*/  LOP3.LUT R0, R0, 0x1, RZ, 0xc0, !PT ;  /* 0x0000000100007812 */ /* 0x000fc800078ec0ff */
[----:B------:R-:W-:-:S04]  /*4290*/  IADD3 R0, PT, PT, R5, 0x88fffff, R0 ;  /* 0x088fffff05007810 */ /* 0x000fc80007ffe000 */
[----:B------:R-:W-:-:S04]  /*42a0*/  SHF.R.U32.HI R0, RZ, 0x15, R0 ;  /* 0x00000015ff007819 */ /* 0x000fc80000011600 */
[----:B------:R-:W-:-:S07]  /*42b0*/  LOP3.LUT R4, R0, 0xff, RZ, 0xc0, !PT ;  /* 0x000000ff00047812 */ /* 0x000fce00078ec0ff */
.L_x_29152:
[----:B------:R-:W-:-:S07]  /*42c0*/  PRMT R0, R4, 0x7610, R0 ;  /* 0x0000761004007816 */ /* 0x000fce0000000000 */
.L_x_29150:
[----:B------:R-:W-:Y:S05]  /*42d0*/  BSYNC.RECONVERGENT B0 ;  /* 0x0000000000007941 */ /* 0x000fea0003800200 */
.L_x_29149:
[----:B------:R0:W-:Y:S01]  /*42e0*/  STG.E.U8 desc[UR36][R2.64], R0 ;  /* 0x0000000002007986 */ /* 0x0001e2000c101124 */
[----:B------:R-:W-:Y:S05]  /*42f0*/  BRA `(.L_x_29128) ;  /* 0x0000000000a87947 */ /* 0x000fea0003800000 */
.L_x_29142:
[----:B------:R-:W-:-:S09]  /*4300*/  UISETP.NE.AND UP0, UPT, UR4, 0x1c, UPT ;  /* 0x0000001c0400788c */ /* 0x000fd2000bf05270 */
[----:B------:R-:W-:Y:S05]  /*4310*/  BRA.U !UP0, `(.L_x_29153) ;  /* 0x00000001089c7547 */ /* 0x000fea000b800000 */
[----:B------:R-:W-:-:S09]  /*4320*/  UISETP.NE.AND UP0, UPT, UR4, 0x1d, UPT ;  /* 0x0000001d0400788c */ /* 0x000fd2000bf05270 */
[----:B------:R-:W-:Y:S05]  /*4330*/  BRA.U !UP0, `(.L_x_29154) ;  /* 0x0000000108887547 */ /* 0x000fea000b800000 */
[----:B------:R-:W-:-:S09]  /*4340*/  UISETP.NE.AND UP0, UPT, UR4, 0x2c, UPT ;  /* 0x0000002c0400788c */ /* 0x000fd2000bf05270 */
[----:B------:R-:W-:Y:S05]  /*4350*/  BRA.U !UP0, `(.L_x_29155) ;  /* 0x0000000108447547 */ /* 0x000fea000b800000 */
.L_x_29127:
        /* <DEDUP_REMOVED lines=16> */
.L_x_29156:
[----:B------:R-:W-:Y:S05]  /*4460*/  BRA `(.L_x_29128) ;  /* 0x00000000004c7947 */ /* 0x000fea0003800000 */
.L_x_29155:
        /* <DEDUP_REMOVED lines=15> */
.L_x_29154:
[----:B------:R-:W-:-:S05]  /*4560*/  IMAD.MOV.U32 R5, RZ, RZ, RZ ;  /* 0x000000ffff057224 */ /* 0x000fca00078e00ff */
[----:B------:R0:W-:Y:S01]  /*4570*/  STG.E.64 desc[UR36][R2.64], R4 ;  /* 0x0000000402007986 */ /* 0x0001e2000c101b24 */
[----:B------:R-:W-:Y:S05]  /*4580*/  BRA `(.L_x_29128) ;  /* 0x0000000000047947 */ /* 0x000fea0003800000 */
.L_x_29153:
[----:B------:R0:W-:Y:S02]  /*4590*/  STG.E desc[UR36][R2.64], R4 ;  /* 0x0000000402007986 */ /* 0x0001e4000c101924 */
.L_x_29128:
[----:B------:R-:W-:Y:S05]  /*45a0*/  BSYNC.RECONVERGENT B6 ;  /* 0x0000000000067941 */ /* 0x000fea0003800200 */
.L_x_29122:
[----:B------:R-:W-:-:S07]  /*45b0*/  VIADD R17, R17, 0x80 ;  /* 0x0000008011117836 */ /* 0x000fce0000000000 */
.L_x_29052:
[----:B------:R-:W-:Y:S05]  /*45c0*/  BSYNC.RECONVERGENT B7 ;  /* 0x0000000000077941 */ /* 0x000fea0003800200 */
.L_x_29051:
        /* <DEDUP_REMOVED lines=358> */
.L_x_29159:
        /* <DEDUP_REMOVED lines=19> */
.L_x_29163:
[----:B------:R-:W2:Y:S02]  /*5d60*/  LDG.E.U8 R2, desc[UR36][R2.64] ;  /* 0x0000002402027981 */ /* 0x000ea4000c1e1100 */
[----:B--2---:R-:W-:-:S04]  /*5d70*/  I2FP.F32.U32 R0, R2 ;  /* 0x0000000200007245 */ /* 0x004fc80000201000 */
[----:B------:R-:W-:-:S04]  /*5d80*/  F2FP.BF16.F32.PACK_AB R0, RZ, R0 ;  /* 0x00000000ff00723e */ /* 0x000fc800000010ff */
[----:B------:R-:W-:Y:S01]  /*5d90*/  PRMT R19, R0, 0x7610, R19 ;  /* 0x0000761000137816 */ /* 0x000fe20000000013 */
[----:B------:R-:W-:Y:S06]  /*5da0*/  BRA `(.L_x_29165) ;  /* 0x0000000c00e07947 */ /* 0x000fec0003800000 */
.L_x_29162:
        /* <DEDUP_REMOVED lines=11> */
.L_x_29167:
[----:B------:R-:W2:Y:S02]  /*5e60*/  LDG.E R2, desc[UR36][R2.64] ;  /* 0x0000002402027981 */ /* 0x000ea4000c1e1900 */
[----:B--2---:R-:W-:-:S04]  /*5e70*/  I2FP.F32.S32 R0, R2 ;  /* 0x0000000200007245 */ /* 0x004fc80000201400 */
[----:B------:R-:W-:-:S04]  /*5e80*/  F2FP.BF16.F32.PACK_AB R0, RZ, R0 ;  /* 0x00000000ff00723e */ /* 0x000fc800000010ff */
[----:B------:R-:W-:Y:S01]  /*5e90*/  PRMT R19, R0, 0x7610, R19 ;  /* 0x0000761000137816 */ /* 0x000fe20000000013 */
[----:B------:R-:W-:Y:S06]  /*5ea0*/  BRA `(.L_x_29165) ;  /* 0x0000000c00a07947 */ /* 0x000fec0003800000 */
.L_x_29166:
[----:B------:R-:W2:Y:S02]  /*5eb0*/  LDG.E.U16 R2, desc[UR36][R2.64] ;  /* 0x0000002402027981 */ /* 0x000ea4000c1e1500 */
[----:B--2---:R-:W0:Y:S02]  /*5ec0*/  I2F.S16 R0, R2 ;  /* 0x0000000200007306 */ /* 0x004e240000101400 */
[----:B0-----:R-:W-:-:S04]  /*5ed0*/  F2FP.BF16.F32.PACK_AB R0, RZ, R0 ;  /* 0x00000000ff00723e */ /* 0x001fc800000010ff */
[----:B------:R-:W-:Y:S01]  /*5ee0*/  PRMT R19, R0, 0x7610, R19 ;  /* 0x0000761000137816 */ /* 0x000fe20000000013 */
[----:B------:R-:W-:Y:S06]  /*5ef0*/  BRA `(.L_x_29165) ;  /* 0x0000000c008c7947 */ /* 0x000fec0003800000 */
.L_x_29161:
        /* <DEDUP_REMOVED lines=9> */
.L_x_29169:
[----:B------:R-:W2:Y:S02]  /*5f90*/  LDG.E.U16 R0, desc[UR36][R2.64] ;  /* 0x0000002402007981 */ /* 0x000ea4000c1e1500 */
[----:B--2---:R-:W-:-:S05]  /*5fa0*/  HADD2.F32 R0, -RZ, R0.H0_H0 ;  /* 0x20000000ff007230 */ /* 0x004fca0000004100 */
[----:B------:R-:W-:-:S04]  /*5fb0*/  F2FP.BF16.F32.PACK_AB R0, RZ, R0 ;  /* 0x00000000ff00723e */ /* 0x000fc800000010ff */
[----:B------:R-:W-:Y:S01]  /*5fc0*/  PRMT R19, R0, 0x7610, R19 ;  /* 0x0000761000137816 */ /* 0x000fe20000000013 */
[----:B------:R-:W-:Y:S06]  /*5fd0*/  BRA `(.L_x_29165) ;  /* 0x0000000c00547947 */ /* 0x000fec0003800000 */
.L_x_29168:
        /* <DEDUP_REMOVED lines=9> */
.L_x_29171:
[----:B------:R-:W2:Y:S02]  /*6070*/  LDG.E.U16 R2, desc[UR36][R2.64] ;  /* 0x0000002402027981 */ /* 0x000ea4000c1e1500 */
[----:B--2---:R-:W-:-:S05]  /*6080*/  HADD2.F32 R0, -RZ, R2.H0_H0 ;  /* 0x20000002ff007230 */ /* 0x004fca0000004100 */
[----:B------:R-:W-:-:S04]  /*6090*/  F2FP.BF16.F32.PACK_AB R0, RZ, R0 ;  /* 0x00000000ff00723e */ /* 0x000fc800000010ff */
[----:B------:R-:W-:Y:S01]  /*60a0*/  PRMT R19, R0, 0x7610, R19 ;  /* 0x0000761000137816 */ /* 0x000fe20000000013 */
[----:B------:R-:W-:Y:S06]  /*60b0*/  BRA `(.L_x_29165) ;  /* 0x0000000c001c7947 */ /* 0x000fec0003800000 */
.L_x_29170:
        /* <DEDUP_REMOVED lines=13> */
.L_x_29160:
        /* <DEDUP_REMOVED lines=14> */
.L_x_29174:
        /* <DEDUP_REMOVED lines=13> */
.L_x_29173:
        /* <DEDUP_REMOVED lines=27> */
.L_x_29176:
        /* <DEDUP_REMOVED lines=14> */
.L_x_29175:
[----:B------:R0:W5:Y:S01]  /*65d0*/  LDG.E.U16 R19, desc[UR36][R2.64] ;  /* 0x0000002402137981 */ /* 0x000162000c1e1500 */
[----:B------:R-:W-:Y:S05]  /*65e0*/  BRA `(.L_x_29165) ;  /* 0x0000000400d07947 */ /* 0x000fea0003800000 */
.L_x_29172:
        /* <DEDUP_REMOVED lines=13> */
.L_x_29179:
        /* <DEDUP_REMOVED lines=21> */
.L_x_29183:
[----:B------:R-:W-:Y:S05]  /*6810*/  BSYNC.RECONVERGENT B1 ;  /* 0x0000000000017941 */ /* 0x000fea0003800200 */
.L_x_29182:
[----:B------:R-:W-:Y:S02]  /*6820*/  SHF.L.U32 R0, R0, 0x14, RZ ;  /* 0x0000001400007819 */ /* 0x000fe400000006ff */
[----:B------:R-:W-:-:S04]  /*6830*/  LEA R2, R2, 0x3b800000, 0x17 ;  /* 0x3b80000002027811 */ /* 0x000fc800078eb8ff */
[----:B------:R-:W-:-:S07]  /*6840*/  LOP3.LUT R0, R2, R0, R7, 0xfe, !PT ;  /* 0x0000000002007212 */ /* 0x000fce00078efe07 */
.L_x_29181:
[----:B------:R-:W-:Y:S05]  /*6850*/  BSYNC.RECONVERGENT B0 ;  /* 0x0000000000007941 */ /* 0x000fea0003800200 */
.L_x_29180:
[----:B------:R-:W-:-:S04]  /*6860*/  F2FP.BF16.F32.PACK_AB R0, RZ, R0 ;  /* 0x00000000ff00723e */ /* 0x000fc800000010ff */
[----:B------:R-:W-:Y:S01]  /*6870*/  PRMT R19, R0, 0x7610, R19 ;  /* 0x0000761000137816 */ /* 0x000fe20000000013 */
[----:B------:R-:W-:Y:S06]  /*6880*/  BRA `(.L_x_29165) ;  /* 0x0000000400287947 */ /* 0x000fec0003800000 */
.L_x_29178:
        /* <DEDUP_REMOVED lines=21> */
.L_x_29187:
[----:B------:R-:W-:Y:S05]  /*69e0*/  BSYNC.RECONVERGENT B1 ;  /* 0x0000000000017941 */ /* 0x000fea0003800200 */
.L_x_29186:
[----:B------:R-:W-:Y:S01]  /*69f0*/  IMAD.SHL.U32 R0, R0, 0x200000, RZ ;  /* 0x0020000000007824 */ /* 0x000fe200078e00ff */
[----:B------:R-:W-:-:S04]  /*6a00*/  LEA R2, R2, 0x37800000, 0x17 ;  /* 0x3780000002027811 */ /* 0x000fc800078eb8ff */
[----:B------:R-:W-:-:S07]  /*6a10*/  LOP3.LUT R0, R2, R0, R7, 0xfe, !PT ;  /* 0x0000000002007212 */ /* 0x000fce00078efe07 */
.L_x_29185:
[----:B------:R-:W-:Y:S05]  /*6a20*/  BSYNC.RECONVERGENT B0 ;  /* 0x0000000000007941 */ /* 0x000fea0003800200 */
.L_x_29184:
[----:B------:R-:W-:-:S04]  /*6a30*/  F2FP.BF16.F32.PACK_AB R0, RZ, R0 ;  /* 0x00000000ff00723e */ /* 0x000fc800000010ff */
[----:B------:R-:W-:Y:S01]  /*6a40*/  PRMT R19, R0, 0x7610, R19 ;  /* 0x0000761000137816 */ /* 0x000fe20000000013 */
[----:B------:R-:W-:Y:S06]  /*6a50*/  BRA `(.L_x_29165) ;  /* 0x0000000000b47947 */ /* 0x000fec0003800000 */
.L_x_29177:
        /* <DEDUP_REMOVED lines=14> */
.L_x_29191:
[----:B------:R-:W-:Y:S05]  /*6b40*/  BSYNC.RECONVERGENT B0 ;  /* 0x0000000000007941 */ /* 0x000fea0003800200 */
.L_x_29190:
[----:B------:R-:W-:-:S04]  /*6b50*/  F2FP.BF16.F32.PACK_AB R0, RZ, R0 ;  /* 0x00000000ff00723e */ /* 0x000fc800000010ff */
[----:B------:R-:W-:Y:S01]  /*6b60*/  PRMT R19, R0, 0x7610, R19 ;  /* 0x0000761000137816 */ /* 0x000fe20000000013 */
[----:B------:R-:W-:Y:S06]  /*6b70*/  BRA `(.L_x_29165) ;  /* 0x00000000006c7947 */ /* 0x000fec0003800000 */
.L_x_29164:
        /* <DEDUP_REMOVED lines=16> */
.L_x_29192:
[----:B------:R-:W-:Y:S01]  /*6c80*/  PRMT R19, RZ, 0x7610, R19 ;  /* 0x00007610ff137816 */ /* 0x000fe20000000013 */
[----:B------:R-:W-:Y:S06]  /*6c90*/  BRA `(.L_x_29165) ;  /* 0x0000000000247947 */ /* 0x000fec0003800000 */
.L_x_29189:
[----:B------:R-:W2:Y:S02]  /*6ca0*/  LDG.E.64 R2, desc[UR36][R2.64] ;  /* 0x0000002402027981 */ /* 0x000ea4000c1e1b00 */
[----:B--2---:R-:W0:Y:S02]  /*6cb0*/  I2F.U64 R0, R2 ;  /* 0x0000000200007312 */ /* 0x004e240000301000 */
[----:B0-----:R-:W-:-:S04]  /*6cc0*/  F2FP.BF16.F32.PACK_AB R0, RZ, R0 ;  /* 0x00000000ff00723e */ /* 0x001fc800000010ff */
[----:B------:R-:W-:Y:S01]  /*6cd0*/  PRMT R19, R0, 0x7610, R19 ;  /* 0x0000761000137816 */ /* 0x000fe20000000013 */
[----:B------:R-:W-:Y:S06]  /*6ce0*/  BRA `(.L_x_29165) ;  /* 0x0000000000107947 */ /* 0x000fec0003800000 */
.L_x_29188:
[----:B------:R-:W2:Y:S02]  /*6cf0*/  LDG.E R2, desc[UR36][R2.64] ;  /* 0x0000002402027981 */ /* 0x000ea4000c1e1900 */
[----:B--2---:R-:W-:-:S04]  /*6d00*/  I2FP.F32.U32 R0, R2 ;  /* 0x0000000200007245 */ /* 0x004fc80000201000 */
[----:B------:R-:W-:-:S04]  /*6d10*/  F2FP.BF16.F32.PACK_AB R0, RZ, R0 ;  /* 0x00000000ff00723e */ /* 0x000fc800000010ff */
[----:B------:R-:W-:-:S07]  /*6d20*/  PRMT R19, R0, 0x7610, R19 ;  /* 0x0000761000137816 */ /* 0x000fce0000000013 */
.L_x_29165:
        /* <DEDUP_REMOVED lines=18> */
.L_x_29196:
[----:B------:R-:W2:Y:S02]  /*6e50*/  LDG.E.U8 R2, desc[UR36][R2.64] ;  /* 0x0000002402027981 */ /* 0x000ea4000c1e1100 */
[----:B--2---:R-:W-:-:S04]  /*6e60*/  I2FP.F32.U32 R0, R2 ;  /* 0x0000000200007245 */ /* 0x004fc80000201000 */
[----:B------:R-:W-:Y:S01]  /*6e70*/  F2FP.BF16.F32.PACK_AB R0, RZ, R0 ;  /* 0x00000000ff00723e */ /* 0x000fe200000010ff */
[----:B------:R-:W-:Y:S06]  /*6e80*/  BRA `(.L_x_29198) ;  /* 0x0000000c00a47947 */ /* 0x000fec0003800000 */
.L_x_29195:
        /* <DEDUP_REMOVED lines=10> */
.L_x_29200:
[----:B------:R-:W2:Y:S02]  /*6f30*/  LDG.E R2, desc[UR36][R2.64] ;  /* 0x0000002402027981 */ /* 0x000ea4000c1e1900 */
[----:B--2---:R-:W-:-:S04]  /*6f40*/  I2FP.F32.S32 R0, R2 ;  /* 0x0000000200007245 */ /* 0x004fc80000201400 */
[----:B------:R-:W-:Y:S01]  /*6f50*/  F2FP.BF16.F32.PACK_AB R0, RZ, R0 ;  /* 0x00000000ff00723e */ /* 0x000fe200000010ff */
[----:B------:R-:W-:Y:S06]  /*6f60*/  BRA `(.L_x_29198) ;  /* 0x0000000c006c7947 */ /* 0x000fec0003800000 */
.L_x_29199:
[----:B------:R-:W2:Y:S02]  /*6f70*/  LDG.E.U16 R2, desc[UR36][R2.64] ;  /* 0x0000002402027981 */ /* 0x000ea4000c1e1500 */
[----:B--2---:R-:W0:Y:S02]  /*6f80*/  I2F.S16 R0, R2 ;  /* 0x0000000200007306 */ /* 0x004e240000101400 */
[----:B0-----:R-:W-:Y:S01]  /*6f90*/  F2FP.BF16.F32.PACK_AB R0, RZ, R0 ;  /* 0x00000000ff00723e */ /* 0x001fe200000010ff */
[----:B------:R-:W-:Y:S06]  /*6fa0*/  BRA `(.L_x_29198) ;  /* 0x0000000c005c7947 */ /* 0x000fec0003800000 */
.L_x_29194:
        /* <DEDUP_REMOVED lines=9> */
.L_x_29202:
[----:B------:R-:W2:Y:S02]  /*7040*/  LDG.E.U16 R0, desc[UR36][R2.64] ;  /* 0x0000002402007981 */ /* 0x000ea4000c1e1500 */
[----:B--2---:R-:W-:-:S05]  /*7050*/  HADD2.F32 R0, -RZ, R0.H0_H0 ;  /* 0x20000000ff007230 */ /* 0x004fca0000004100 */
[----:B------:R-:W-:Y:S01]  /*7060*/  F2FP.BF16.F32.PACK_AB R0, RZ, R0 ;  /* 0x00000000ff00723e */ /* 0x000fe200000010ff */
[----:B------:R-:W-:Y:S06]  /*7070*/  BRA `(.L_x_29198) ;  /* 0x0000000c00287947 */ /* 0x000fec0003800000 */
.L_x_29201:
        /* <DEDUP_REMOVED lines=9> */
.L_x_29204:
[----:B------:R-:W2:Y:S02]  /*7110*/  LDG.E.U16 R2, desc[UR36][R2.64] ;  /* 0x0000002402027981 */ /* 0x000ea4000c1e1500 */
[----:B--2---:R-:W-:-:S05]  /*7120*/  HADD2.F32 R0, -RZ, R2.H0_H0 ;  /* 0x20000002ff007230 */ /* 0x004fca0000004100 */
[----:B------:R-:W-:Y:S01]  /*7130*/  F2FP.BF16.F32.PACK_AB R0, RZ, R0 ;  /* 0x00000000ff00723e */ /* 0x000fe200000010ff */
[----:B------:R-:W-:Y:S06]  /*7140*/  BRA `(.L_x_29198) ;  /* 0x0000000800f47947 */ /* 0x000fec0003800000 */
.L_x_29203:
        /* <DEDUP_REMOVED lines=12> */
.L_x_29193:
        /* <DEDUP_REMOVED lines=13> */
.L_x_29207:
        /* <DEDUP_REMOVED lines=12> */
.L_x_29206:
        /* <DEDUP_REMOVED lines=27> */
.L_x_29209:
        /* <DEDUP_REMOVED lines=13> */
.L_x_29208:
[----:B------:R0:W5:Y:S01]  /*7620*/  LDG.E.U16 R0, desc[UR36][R2.64] ;  /* 0x0000002402007981 */ /* 0x000162000c1e1500 */
[----:B------:R-:W-:Y:S05]  /*7630*/  BRA `(.L_x_29198) ;  /* 0x0000000400b87947 */ /* 0x000fea0003800000 */
.L_x_29205:
        /* <DEDUP_REMOVED lines=12> */
.L_x_29212:
        /* <DEDUP_REMOVED lines=21> */
.L_x_29216:
[----:B------:R-:W-:Y:S05]  /*7850*/  BSYNC.RECONVERGENT B1 ;  /* 0x0000000000017941 */ /* 0x000fea0003800200 */
.L_x_29215:
[----:B------:R-:W-:Y:S02]  /*7860*/  SHF.L.U32 R0, R0, 0x14, RZ ;  /* 0x0000001400007819 */ /* 0x000fe400000006ff */
[----:B------:R-:W-:-:S04]  /*7870*/  LEA R2, R2, 0x3b800000, 0x17 ;  /* 0x3b80000002027811 */ /* 0x000fc800078eb8ff */
[----:B------:R-:W-:-:S07]  /*7880*/  LOP3.LUT R0, R2, R0, R7, 0xfe, !PT ;  /* 0x0000000002007212 */ /* 0x000fce00078efe07 */
.L_x_29214:
[----:B------:R-:W-:Y:S05]  /*7890*/  BSYNC.RECONVERGENT B0 ;  /* 0x0000000000007941 */ /* 0x000fea0003800200 */
.L_x_29213:
[----:B------:R-:W-:Y:S01]  /*78a0*/  F2FP.BF16.F32.PACK_AB R0, RZ, R0 ;  /* 0x00000000ff00723e */ /* 0x000fe200000010ff */
[----:B------:R-:W-:Y:S06]  /*78b0*/  BRA `(.L_x_29198) ;  /* 0x0000000400187947 */ /* 0x000fec0003800000 */
.L_x_29211:
        /* <DEDUP_REMOVED lines=21> */
.L_x_29220:
[----:B------:R-:W-:Y:S05]  /*7a10*/  BSYNC.RECONVERGENT B1 ;  /* 0x0000000000017941 */ /* 0x000fea0003800200 */
.L_x_29219:
[----:B------:R-:W-:Y:S01]  /*7a20*/  IMAD.SHL.U32 R0, R0, 0x200000, RZ ;  /* 0x0020000000007824 */ /* 0x000fe200078e00ff */
[----:B------:R-:W-:-:S04]  /*7a30*/  LEA R2, R2, 0x37800000, 0x17 ;  /* 0x3780000002027811 */ /* 0x000fc800078eb8ff */
[----:B------:R-:W-:-:S07]  /*7a40*/  LOP3.LUT R0, R2, R0, R7, 0xfe, !PT ;  /* 0x0000000002007212 */ /* 0x000fce00078efe07 */
.L_x_29218:
[----:B------:R-:W-:Y:S05]  /*7a50*/  BSYNC.RECONVERGENT B0 ;  /* 0x0000000000007941 */ /* 0x000fea0003800200 */
.L_x_29217:
[----:B------:R-:W-:Y:S01]  /*7a60*/  F2FP.BF16.F32.PACK_AB R0, RZ, R0 ;  /* 0x00000000ff00723e */ /* 0x000fe200000010ff */
[----:B------:R-:W-:Y:S06]  /*7a70*/  BRA `(.L_x_29198) ;  /* 0x0000000000a87947 */ /* 0x000fec0003800000 */
.L_x_29210:
        /* <DEDUP_REMOVED lines=14> */
.L_x_29224:
[----:B------:R-:W-:Y:S05]  /*7b60*/  BSYNC.RECONVERGENT B0 ;  /* 0x0000000000007941 */ /* 0x000fea0003800200 */
.L_x_29223:
[----:B------:R-:W-:Y:S01]  /*7b70*/  F2FP.BF16.F32.PACK_AB R0, RZ, R0 ;  /* 0x00000000ff00723e */ /* 0x000fe200000010ff */
[----:B------:R-:W-:Y:S06]  /*7b80*/  BRA `(.L_x_29198) ;  /* 0x0000000000647947 */ /* 0x000fec0003800000 */
.L_x_29197:
        /* <DEDUP_REMOVED lines=16> */
.L_x_29225:
[----:B------:R-:W-:Y:S01]  /*7c90*/  PRMT R0, RZ, 0x7610, R0 ;  /* 0x00007610ff007816 */ /* 0x000fe20000000000 */
[----:B------:R-:W-:Y:S06]  /*7ca0*/  BRA `(.L_x_29198) ;  /* 0x00000000001c7947 */ /* 0x000fec0003800000 */
.L_x_29222:
[----:B------:R-:W2:Y:S02]  /*7cb0*/  LDG.E.64 R2, desc[UR36][R2.64] ;  /* 0x0000002402027981 */ /* 0x000ea4000c1e1b00 */
[----:B--2---:R-:W0:Y:S02]  /*7cc0*/  I2F.U64 R0, R2 ;  /* 0x0000000200007312 */ /* 0x004e240000301000 */
[----:B0-----:R-:W-:Y:S01]  /*7cd0*/  F2FP.BF16.F32.PACK_AB R0, RZ, R0 ;  /* 0x00000000ff00723e */ /* 0x001fe200000010ff */
[----:B------:R-:W-:Y:S06]  /*7ce0*/  BRA `(.L_x_29198) ;  /* 0x00000000000c7947 */ /* 0x000fec0003800000 */
.L_x_29221:
[----:B------:R-:W2:Y:S02]  /*7cf0*/  LDG.E R2, desc[UR36][R2.64] ;  /* 0x0000002402027981 */ /* 0x000ea4000c1e1900 */
[----:B--2---:R-:W-:-:S04]  /*7d00*/  I2FP.F32.U32 R0, R2 ;  /* 0x0000000200007245 */ /* 0x004fc80000201000 */
[----:B------:R-:W-:-:S07]  /*7d10*/  F2FP.BF16.F32.PACK_AB R0, RZ, R0 ;  /* 0x00000000ff00723e */ /* 0x000fce00000010ff */
.L_x_29198:
        /* <DEDUP_REMOVED lines=22> */
.L_x_29230:
[----:B------:R4:W-:Y:S01]  /*7e80*/  STG.E.U8 desc[UR36][R2.64], R4 ;  /* 0x0000000402007986 */ /* 0x0009e2000c101124 */
[----:B------:R-:W-:Y:S05]  /*7e90*/  BRA `(.L_x_29232) ;  /* 0x0000000800fc7947 */ /* 0x000fea0003800000 */
.L_x_29229:
        /* <DEDUP_REMOVED lines=9> */
.L_x_29234:
[----:B------:R2:W-:Y:S01]  /*7f30*/  STG.E desc[UR36][R2.64], R4 ;  /* 0x0000000402007986 */ /* 0x0005e2000c101924 */
[----:B------:R-:W-:Y:S05]  /*7f40*/  BRA `(.L_x_29232) ;  /* 0x0000000800d07947 */ /* 0x000fea0003800000 */
.L_x_29233:
[----:B------:R0:W-:Y:S01]  /*7f50*/  STG.E.U16 desc[UR36][R2.64], R4 ;  /* 0x0000000402007986 */ /* 0x0001e2000c101524 */
[----:B------:R-:W-:Y:S05]  /*7f60*/  BRA `(.L_x_29232) ;  /* 0x0000000800c87947 */ /* 0x000fea0003800000 */
.L_x_29228:
        /* <DEDUP_REMOVED lines=9> */
.L_x_29236:
[----:B------:R-:W-:-:S04]  /*8000*/  I2FP.F32.U32 R0, R4 ;  /* 0x0000000400007245 */ /* 0x000fc80000201000 */
[----:B------:R-:W-:-:S05]  /*8010*/  F2FP.F16.F32.PACK_AB R0, RZ, R0 ;  /* 0x00000000ff00723e */ /* 0x000fca00000000ff */
[----:B------:R0:W-:Y:S01]  /*8020*/  STG.E.U16 desc[UR36][R2.64], R0 ;  /* 0x0000000002007986 */ /* 0x0001e2000c101524 */
[----:B------:R-:W-:Y:S05]  /*8030*/  BRA `(.L_x_29232) ;  /* 0x0000000800947947 */ /* 0x000fea0003800000 */
.L_x_29235:
        /* <DEDUP_REMOVED lines=10> */
.L_x_29238:
[----:B------:R-:W-:-:S04]  /*80e0*/  I2FP.F32.U32 R4, R4 ;  /* 0x0000000400047245 */ /* 0x000fc80000201000 */
[----:B------:R-:W-:-:S04]  /*80f0*/  F2FP.F16.F32.PACK_AB R5, RZ, R4 ;  /* 0x00000004ff05723e */ /* 0x000fc800000000ff */
[----:B------:R-:W-:-:S05]  /*8100*/  PRMT R5, R5, 0x5410, RZ ;  /* 0x0000541005057816 */ /* 0x000fca00000000ff */
[----:B------:R0:W-:Y:S01]  /*8110*/  STG.E desc[UR36][R2.64], R5 ;  /* 0x0000000502007986 */ /* 0x0001e2000c101924 */
[----:B------:R-:W-:Y:S05]  /*8120*/  BRA `(.L_x_29232) ;  /* 0x0000000800587947 */ /* 0x000fea0003800000 */
.L_x_29237:
[----:B------:R-:W0:Y:S02]  /*8130*/  I2F.F64.U32 R4, R4 ;  /* 0x0000000400047312 */ /* 0x000e240000201800 */
[----:B0-----:R0:W-:Y:S01]  /*8140*/  STG.E.64 desc[UR36][R2.64], R4 ;  /* 0x0000000402007986 */ /* 0x0011e2000c101b24 */
[----:B------:R-:W-:Y:S05]  /*8150*/  BRA `(.L_x_29232) ;  /* 0x00000008004c7947 */ /* 0x000fea0003800000 */
.L_x_29227:
        /* <DEDUP_REMOVED lines=12> */
.L_x_29242:
        /* <DEDUP_REMOVED lines=17> */
.L_x_29244:
[----:B------:R-:W-:Y:S05]  /*8330*/  BSYNC.RECONVERGENT B0 ;  /* 0x0000000000007941 */ /* 0x000fea0003800200 */
.L_x_29243:
[----:B------:R0:W-:Y:S01]  /*8340*/  STG.E.U8 desc[UR36][R2.64], R0 ;  /* 0x0000000002007986 */ /* 0x0001e2000c101124 */
[----:B------:R-:W-:Y:S05]  /*8350*/  BRA `(.L_x_29232) ;  /* 0x0000000400cc7947 */ /* 0x000fea0003800000 */
.L_x_29241:
        /* <DEDUP_REMOVED lines=17> */
.L_x_29246:
[----:B------:R-:W-:Y:S05]  /*8470*/  BSYNC.RECONVERGENT B0 ;  /* 0x0000000000007941 */ /* 0x000fea0003800200 */
.L_x_29245:
[----:B------:R0:W-:Y:S01]  /*8480*/  STG.E.U8 desc[UR36][R2.64], R0 ;  /* 0x0000000002007986 */ /* 0x0001e2000c101124 */
[----:B------:R-:W-:Y:S05]  /*8490*/  BRA `(.L_x_29232) ;  /* 0x00000004007c7947 */ /* 0x000fea0003800000 */
.L_x_29240:
        /* <DEDUP_REMOVED lines=21> */
.L_x_29248:
[----:B------:R-:W-:-:S05]  /*85f0*/  IMAD.MOV.U32 R5, RZ, RZ, RZ ;  /* 0x000000ffff057224 */ /* 0x000fca00078e00ff */
[----:B------:R0:W-:Y:S01]  /*8600*/  STG.E.64 desc[UR36][R2.64], R4 ;  /* 0x0000000402007986 */ /* 0x0001e2000c101b24 */
[----:B------:R-:W-:Y:S05]  /*8610*/  BRA `(.L_x_29232) ;  /* 0x00000004001c7947 */ /* 0x000fea0003800000 */
.L_x_29247:
[----:B------:R0:W-:Y:S01]  /*8620*/  STG.E desc[UR36][R2.64], R4 ;  /* 0x0000000402007986 */ /* 0x0001e2000c101924 */
[----:B------:R-:W-:Y:S05]  /*8630*/  BRA `(.L_x_29232) ;  /* 0x0000000400147947 */ /* 0x000fea0003800000 */
.L_x_29239:
        /* <DEDUP_REMOVED lines=8> */
.L_x_29250:
[----:B------:R-:W-:Y:S01]  /*86c0*/  CS2R R6, SRZ ;  /* 0x0000000000067805 */ /* 0x000fe2000001ff00 */
[----:B------:R-:W0:Y:S04]  /*86d0*/  I2F.F64.U32 R4, R4 ;  /* 0x0000000400047312 */ /* 0x000e280000201800 */
[----:B0-----:R0:W-:Y:S01]  /*86e0*/  STG.E.128 desc[UR36][R2.64], R4 ;  /* 0x0000000402007986 */ /* 0x0011e2000c101d24 */
[----:B------:R-:W-:Y:S05]  /*86f0*/  BRA `(.L_x_29232) ;  /* 0x0000000000e47947 */ /* 0x000fea0003800000 */
.L_x_29249:
[----:B------:R-:W-:-:S09]  /*8700*/  UISETP.NE.AND UP0, UPT, UR4, 0xf, UPT ;  /* 0x0000000f0400788c */ /* 0x000fd2000bf05270 */
[----:B------:R-:W-:Y:S05]  /*8710*/  BRA.U !UP0, `(.L_x_29251) ;  /* 0x0000000108d07547 */ /* 0x000fea000b800000 */
[----:B------:R-:W-:-:S09]  /*8720*/  UISETP.NE.AND UP0, UPT, UR4, 0x17, UPT ;  /* 0x000000170400788c */ /* 0x000fd2000bf05270 */
[----:B------:R-:W-:Y:S05]  /*8730*/  BRA.U !UP0, `(.L_x_29252) ;  /* 0x0000000108847547 */ /* 0x000fea000b800000 */
[----:B------:R-:W-:-:S09]  /*8740*/  UISETP.NE.AND UP0, UPT, UR4, 0x18, UPT ;  /* 0x000000180400788c */ /* 0x000fd2000bf05270 */
[----:B------:R-:W-:Y:S05]  /*8750*/  BRA.U !UP0, `(.L_x_29253) ;  /* 0x0000000108447547 */ /* 0x000fea000b800000 */
.L_x_29231:
        /* <DEDUP_REMOVED lines=16> */
.L_x_29254:
[----:B------:R-:W-:Y:S05]  /*8860*/  BRA `(.L_x_29232) ;  /* 0x0000000000887947 */ /* 0x000fea0003800000 */
.L_x_29253:
        /* <DEDUP_REMOVED lines=11> */
.L_x_29256:
[----:B------:R-:W-:Y:S05]  /*8920*/  BSYNC.RECONVERGENT B0 ;  /* 0x0000000000007941 */ /* 0x000fea0003800200 */
.L_x_29255:
[----:B------:R0:W-:Y:S01]  /*8930*/  STG.E.U8 desc[UR36][R2.64], R5 ;  /* 0x0000000502007986 */ /* 0x0001e2000c101124 */
[----:B------:R-:W-:Y:S05]  /*8940*/  BRA `(.L_x_29232) ;  /* 0x0000000000507947 */ /* 0x000fea0003800000 */
.L_x_29252:
        /* <DEDUP_REMOVED lines=12> */
.L_x_29257:
[----:B------:R-:W-:Y:S01]  /*8a10*/  IMAD.MOV.U32 R5, RZ, RZ, 0x7f ;  /* 0x0000007fff057424 */ /* 0x000fe200078e00ff */
[----:B------:R-:W-:-:S04]  /*8a20*/  ISETP.GT.U32.AND P0, PT, R7, 0x7f800000, PT ;  /* 0x7f8000000700780c */ /* 0x000fc80003f04070 */
[----:B------:R-:W-:-:S05]  /*8a30*/  SEL R5, R5, 0x7c, P0 ;  /* 0x0000007c05057807 */ /* 0x000fca0000000000 */
[----:B------:R0:W-:Y:S01]  /*8a40*/  STG.E.U8 desc[UR36][R2.64], R5 ;  /* 0x0000000502007986 */ /* 0x0001e2000c101124 */
[----:B------:R-:W-:Y:S05]  /*8a50*/  BRA `(.L_x_29232) ;  /* 0x00000000000c7947 */ /* 0x000fea0003800000 */
.L_x_29251:
[----:B------:R-:W-:-:S04]  /*8a60*/  I2FP.F32.U32 R0, R4 ;  /* 0x0000000400007245 */ /* 0x000fc80000201000 */
[----:B------:R-:W-:-:S05]  /*8a70*/  F2FP.BF16.F32.PACK_AB R0, RZ, R0 ;  /* 0x00000000ff00723e */ /* 0x000fca00000010ff */
[----:B------:R0:W-:Y:S02]  /*8a80*/  STG.E.U16 desc[UR36][R2.64], R0 ;  /* 0x0000000002007986 */ /* 0x0001e4000c101524 */
.L_x_29232:
[----:B------:R-:W-:Y:S05]  /*8a90*/  BSYNC.RECONVERGENT B6 ;  /* 0x0000000000067941 */ /* 0x000fea0003800200 */
.L_x_29226:
[----:B------:R-:W-:-:S07]  /*8aa0*/  VIADD R17, R17, 0x80 ;  /* 0x0000008011117836 */ /* 0x000fce0000000000 */
.L_x_29158:
[----:B------:R-:W-:Y:S05]  /*8ab0*/  BSYNC.RECONVERGENT B7 ;  /* 0x0000000000077941 */ /* 0x000fea0003800200 */
.L_x_29157:
        /* <DEDUP_REMOVED lines=358> */
.L_x_29260:
        /* <DEDUP_REMOVED lines=19> */
.L_x_29264:
[----:B------:R-:W2:Y:S02]  /*a250*/  LDG.E.U8 R2, desc[UR36][R2.64] ;  /* 0x0000002402027981 */ /* 0x000ea4000c1e1100 */
[----:B--2---:R-:W-:-:S04]  /*a260*/  I2FP.F32.U32 R0, R2 ;  /* 0x0000000200007245 */ /* 0x004fc80000201000 */
[----:B------:R-:W-:-:S04]  /*a270*/  F2FP.BF16.F32.PACK_AB R0, RZ, R0 ;  /* 0x00000000ff00723e */ /* 0x000fc800000010ff */
[----:B------:R-:W-:Y:S01]  /*a280*/  PRMT R19, R0, 0x7610, R19 ;  /* 0x0000761000137816 */ /* 0x000fe20000000013 */
[----:B------:R-:W-:Y:S06]  /*a290*/  BRA `(.L_x_29266) ;  /* 0x0000000c00e07947 */ /* 0x000fec0003800000 */
.L_x_29263:
        /* <DEDUP_REMOVED lines=11> */
.L_x_29268:
[----:B------:R-:W2:Y:S02]  /*a350*/  LDG.E R2, desc[UR36][R2.64] ;  /* 0x0000002402027981 */ /* 0x000ea4000c1e1900 */
[----:B--2---:R-:W-:-:S04]  /*a360*/  I2FP.F32.S32 R0, R2 ;  /* 0x0000000200007245 */ /* 0x004fc80000201400 */
[----:B------:R-:W-:-:S04]  /*a370*/  F2FP.BF16.F32.PACK_AB R0, RZ, R0 ;  /* 0x00000000ff00723e */ /* 0x000fc800000010ff */
[----:B------:R-:W-:Y:S01]  /*a380*/  PRMT R19, R0, 0x7610, R19 ;  /* 0x0000761000137816 */ /* 0x000fe20000000013 */
[----:B------:R-:W-:Y:S06]  /*a390*/  BRA `(.L_x_29266) ;  /* 0x0000000c00a07947 */ /* 0x000fec0003800000 */
.L_x_29267:
[----:B------:R-:W2:Y:S02]  /*a3a0*/  LDG.E.U16 R2, desc[UR36][R2.64] ;  /* 0x0000002402027981 */ /* 0x000ea4000c1e1500 */
[----:B--2---:R-:W0:Y:S02]  /*a3b0*/  I2F.S16 R0, R2 ;  /* 0x0000000200007306 */ /* 0x004e240000101400 */
[----:B0-----:R-:W-:-:S04]  /*a3c0*/  F2FP.BF16.F32.PACK_AB R0, RZ, R0 ;  /* 0x00000000ff00723e */ /* 0x001fc800000010ff */
[----:B------:R-:W-:Y:S01]  /*a3d0*/  PRMT R19, R0, 0x7610, R19 ;  /* 0x0000761000137816 */ /* 0x000fe20000000013 */
[----:B------:R-:W-:Y:S06]  /*a3e0*/  BRA `(.L_x_29266) ;  /* 0x0000000c008c7947 */ /* 0x000fec0003800000 */
.L_x_29262:
        /* <DEDUP_REMOVED lines=9> */
.L_x_29270:
[----:B------:R-:W2:Y:S02]  /*a480*/  LDG.E.U16 R0, desc[UR36][R2.64] ;  /* 0x0000002402007981 */ /* 0x000ea4000c1e1500 */
[----:B--2---:R-:W-:-:S05]  /*a490*/  HADD2.F32 R0, -RZ, R0.H0_H0 ;  /* 0x20000000ff007230 */ /* 0x004fca0000004100 */
[----:B------:R-:W-:-:S04]  /*a4a0*/  F2FP.BF16.F32.PACK_AB R0, RZ, R0 ;  /* 0x00000000ff00723e */ /* 0x000fc800000010ff */
[----:B------:R-:W-:Y:S01]  /*a4b0*/  PRMT R19, R0, 0x7610, R19 ;  /* 0x0000761000137816 */ /* 0x000fe20000000013 */
[----:B------:R-:W-:Y:S06]  /*a4c0*/  BRA `(.L_x_29266) ;  /* 0x0000000c00547947 */ /* 0x000fec0003800000 */
.L_x_29269:
        /* <DEDUP_REMOVED lines=9> */
.L_x_29272:
[----:B------:R-:W2:Y:S02]  /*a560*/  LDG.E.U16 R2, desc[UR36][R2.64] ;  /* 0x0000002402027981 */ /* 0x000ea4000c1e1500 */
[----:B--2---:R-:W-:-:S05]  /*a570*/  HADD2.F32 R0, -RZ, R2.H0_H0 ;  /* 0x20000002ff007230 */ /* 0x004fca0000004100 */
[----:B------:R-:W-:-:S04]  /*a580*/  F2FP.BF16.F32.PACK_AB R0, RZ, R0 ;  /* 0x00000000ff00723e */ /* 0x000fc800000010ff */
[----:B------:R-:W-:Y:S01]  /*a590*/  PRMT R19, R0, 0x7610, R19 ;  /* 0x0000761000137816 */ /* 0x000fe20000000013 */
[----:B------:R-:W-:Y:S06]  /*a5a0*/  BRA `(.L_x_29266) ;  /* 0x0000000c001c7947 */ /* 0x000fec0003800000 */
.L_x_29271:
        /* <DEDUP_REMOVED lines=13> */
.L_x_29261:
        /* <DEDUP_REMOVED lines=14> */
.L_x_29275:
        /* <DEDUP_REMOVED lines=13> */
.L_x_29274:
        /* <DEDUP_REMOVED lines=27> */
.L_x_29277:
        /* <DEDUP_REMOVED lines=14> */
.L_x_29276:
[----:B------:R0:W5:Y:S01]  /*aac0*/  LDG.E.U16 R19, desc[UR36][R2.64] ;  /* 0x0000002402137981 */ /* 0x000162000c1e1500 */
[----:B------:R-:W-:Y:S05]  /*aad0*/  BRA `(.L_x_29266) ;  /* 0x0000000400d07947 */ /* 0x000fea0003800000 */
.L_x_29273:
        /* <DEDUP_REMOVED lines=13> */
.L_x_29280:
        /* <DEDUP_REMOVED lines=21> */
.L_x_29284:
[----:B------:R-:W-:Y:S05]  /*ad00*/  BSYNC.RECONVERGENT B1 ;  /* 0x0000000000017941 */ /* 0x000fea0003800200 */
.L_x_29283:
[----:B------:R-:W-:Y:S01]  /*ad10*/  IMAD.SHL.U32 R0, R0, 0x100000, RZ ;  /* 0x0010000000007824 */ /* 0x000fe200078e00ff */
[----:B------:R-:W-:-:S04]  /*ad20*/  LEA R2, R2, 0x3b800000, 0x17 ;  /* 0x3b80000002027811 */ /* 0x000fc800078eb8ff */
[----:B------:R-:W-:-:S07]  /*ad30*/  LOP3.LUT R0, R2, R0, R7, 0xfe, !PT ;  /* 0x0000000002007212 */ /* 0x000fce00078efe07 */
.L_x_29282:
[----:B------:R-:W-:Y:S05]  /*ad40*/  BSYNC.RECONVERGENT B0 ;  /* 0x0000000000007941 */ /* 0x000fea0003800200 */
.L_x_29281:
[----:B------:R-:W-:-:S04]  /*ad50*/  F2FP.BF16.F32.PACK_AB R0, RZ, R0 ;  /* 0x00000000ff00723e */ /* 0x000fc800000010ff */
[----:B------:R-:W-:Y:S01]  /*ad60*/  PRMT R19, R0, 0x7610, R19 ;  /* 0x0000761000137816 */ /* 0x000fe20000000013 */
[----:B------:R-:W-:Y:S06]  /*ad70*/  BRA `(.L_x_29266) ;  /* 0x0000000400287947 */ /* 0x000fec0003800000 */
.L_x_29279:
        /* <DEDUP_REMOVED lines=21> */
.L_x_29288:
[----:B------:R-:W-:Y:S05]  /*aed0*/  BSYNC.RECONVERGENT B1 ;  /* 0x0000000000017941 */ /* 0x000fea0003800200 */
.L_x_29287:
[----:B------:R-:W-:Y:S01]  /*aee0*/  IMAD.SHL.U32 R0, R0, 0x200000, RZ ;  /* 0x0020000000007824 */ /* 0x000fe200078e00ff */
[----:B------:R-:W-:-:S04]  /*aef0*/  LEA R2, R2, 0x37800000, 0x17 ;  /* 0x3780000002027811 */ /* 0x000fc800078eb8ff */
[----:B------:R-:W-:-:S07]  /*af00*/  LOP3.LUT R0, R2, R0, R7, 0xfe, !PT ;  /* 0x0000000002007212 */ /* 0x000fce00078efe07 */
.L_x_29286:
[----:B------:R-:W-:Y:S05]  /*af10*/  BSYNC.RECONVERGENT B0 ;  /* 0x0000000000007941 */ /* 0x000fea0003800200 */
.L_x_29285:
[----:B------:R-:W-:-:S04]  /*af20*/  F2FP.BF16.F32.PACK_AB R0, RZ, R0 ;  /* 0x00000000ff00723e */ /* 0x000fc800000010ff */
[----:B------:R-:W-:Y:S01]  /*af30*/  PRMT R19, R0, 0x7610, R19 ;  /* 0x0000761000137816 */ /* 0x000fe20000000013 */
[----:B------:R-:W-:Y:S06]  /*af40*/  BRA `(.L_x_29266) ;  /* 0x0000000000b47947 */ /* 0x000fec0003800000 */
.L_x_29278:
        /* <DEDUP_REMOVED lines=14> */
.L_x_29292:
[----:B------:R-:W-:Y:S05]  /*b030*/  BSYNC.RECONVERGENT B0 ;  /* 0x0000000000007941 */ /* 0x000fea0003800200 */
.L_x_29291:
[----:B------:R-:W-:-:S04]  /*b040*/  F2FP.BF16.F32.PACK_AB R0, RZ, R0 ;  /* 0x00000000ff00723e */ /* 0x000fc800000010ff */
[----:B------:R-:W-:Y:S01]  /*b050*/  PRMT R19, R0, 0x7610, R19 ;  /* 0x0000761000137816 */ /* 0x000fe20000000013 */
[----:B------:R-:W-:Y:S06]  /*b060*/  BRA `(.L_x_29266) ;  /* 0x00000000006c7947 */ /* 0x000fec0003800000 */
.L_x_29265:
        /* <DEDUP_REMOVED lines=16> */
.L_x_29293:
[----:B------:R-:W-:Y:S01]  /*b170*/  PRMT R19, RZ, 0x7610, R19 ;  /* 0x00007610ff137816 */ /* 0x000fe20000000013 */
[----:B------:R-:W-:Y:S06]  /*b180*/  BRA `(.L_x_29266) ;  /* 0x0000000000247947 */ /* 0x000fec0003800000 */
.L_x_29290:
[----:B------:R-:W2:Y:S02]  /*b190*/  LDG.E.64 R2, desc[UR36][R2.64] ;  /* 0x0000002402027981 */ /* 0x000ea4000c1e1b00 */
[----:B--2---:R-:W0:Y:S02]  /*b1a0*/  I2F.U64 R0, R2 ;  /* 0x0000000200007312 */ /* 0x004e240000301000 */
[----:B0-----:R-:W-:-:S04]  /*b1b0*/  F2FP.BF16.F32.PACK_AB R0, RZ, R0 ;  /* 0x00000000ff00723e */ /* 0x001fc800000010ff */
[----:B------:R-:W-:Y:S01]  /*b1c0*/  PRMT R19, R0, 0x7610, R19 ;  /* 0x0000761000137816 */ /* 0x000fe20000000013 */
[----:B------:R-:W-:Y:S06]  /*b1d0*/  BRA `(.L_x_29266) ;  /* 0x0000000000107947 */ /* 0x000fec0003800000 */
.L_x_29289:
[----:B------:R-:W2:Y:S02]  /*b1e0*/  LDG.E R2, desc[UR36][R2.64] ;  /* 0x0000002402027981 */ /* 0x000ea4000c1e1900 */
[----:B--2---:R-:W-:-:S04]  /*b1f0*/  I2FP.F32.U32 R0, R2 ;  /* 0x0000000200007245 */ /* 0x004fc80000201000 */
[----:B------:R-:W-:-:S04]  /*b200*/  F2FP.BF16.F32.PACK_AB R0, RZ, R0 ;  /* 0x00000000ff00723e */ /* 0x000fc800000010ff */
[----:B------:R-:W-:-:S07]  /*b210*/  PRMT R19, R0, 0x7610, R19 ;  /* 0x0000761000137816 */ /* 0x000fce0000000013 */
.L_x_29266:
        /* <DEDUP_REMOVED lines=18> */
.L_x_29297:
[----:B------:R-:W2:Y:S02]  /*b340*/  LDG.E.U8 R2, desc[UR36][R2.64] ;  /* 0x0000002402027981 */ /* 0x000ea4000c1e1100 */
[----:B--2---:R-:W-:-:S04]  /*b350*/  I2FP.F32.U32 R0, R2 ;  /* 0x0000000200007245 */ /* 0x004fc80000201000 */
[----:B------:R-:W-:Y:S01]  /*b360*/  F2FP.BF16.F32.PACK_AB R0, RZ, R0 ;  /* 0x00000000ff00723e */ /* 0x000fe200000010ff */
[----:B------:R-:W-:Y:S06]  /*b370*/  BRA `(.L_x_29299) ;  /* 0x0000000c00a47947 */ /* 0x000fec0003800000 */
.L_x_29296:
        /* <DEDUP_REMOVED lines=10> */
.L_x_29301:
[----:B------:R-:W2:Y:S02]  /*b420*/  LDG.E R2, desc[UR36][R2.64] ;  /* 0x0000002402027981 */ /* 0x000ea4000c1e1900 */
[----:B--2---:R-:W-:-:S04]  /*b430*/  I2FP.F32.S32 R0, R2 ;  /* 0x0000000200007245 */ /* 0x004fc80000201400 */
[----:B------:R-:W-:Y:S01]  /*b440*/  F2FP.BF16.F32.PACK_AB R0, RZ, R0 ;  /* 0x00000000ff00723e */ /* 0x000fe200000010ff */
[----:B------:R-:W-:Y:S06]  /*b450*/  BRA `(.L_x_29299) ;  /* 0x0000000c006c7947 */ /* 0x000fec0003800000 */
.L_x_29300:
[----:B------:R-:W2:Y:S02]  /*b460*/  LDG.E.U16 R2, desc[UR36][R2.64] ;  /* 0x0000002402027981 */ /* 0x000ea4000c1e1500 */
[----:B--2---:R-:W0:Y:S02]  /*b470*/  I2F.S16 R0, R2 ;  /* 0x0000000200007306 */ /* 0x004e240000101400 */
[----:B0-----:R-:W-:Y:S01]  /*b480*/  F2FP.BF16.F32.PACK_AB R0, RZ, R0 ;  /* 0x00000000ff00723e */ /* 0x001fe200000010ff */
[----:B------:R-:W-:Y:S06]  /*b490*/  BRA `(.L_x_29299) ;  /* 0x0000000c005c7947 */ /* 0x000fec0003800000 */
.L_x_29295:
        /* <DEDUP_REMOVED lines=9> */
.L_x_29303:
[----:B------:R-:W2:Y:S02]  /*b530*/  LDG.E.U16 R0, desc[UR36][R2.64] ;  /* 0x0000002402007981 */ /* 0x000ea4000c1e1500 */
[----:B--2---:R-:W-:-:S05]  /*b540*/  HADD2.F32 R0, -RZ, R0.H0_H0 ;  /* 0x20000000ff007230 */ /* 0x004fca0000004100 */
[----:B------:R-:W-:Y:S01]  /*b550*/  F2FP.BF16.F32.PACK_AB R0, RZ, R0 ;  /* 0x00000000ff00723e */ /* 0x000fe200000010ff */
[----:B------:R-:W-:Y:S06]  /*b560*/  BRA `(.L_x_29299) ;  /* 0x0000000c00287947 */ /* 0x000fec0003800000 */
.L_x_29302:
        /* <DEDUP_REMOVED lines=9> */
.L_x_29305:
[----:B------:R-:W2:Y:S02]  /*b600*/  LDG.E.U16 R2, desc[UR36][R2.64] ;  /* 0x0000002402027981 */ /* 0x000ea4000c1e1500 */
[----:B--2---:R-:W-:-:S05]  /*b610*/  HADD2.F32 R0, -RZ, R2.H0_H0 ;  /* 0x20000002ff007230 */ /* 0x004fca0000004100 */
[----:B------:R-:W-:Y:S01]  /*b620*/  F2FP.BF16.F32.PACK_AB R0, RZ, R0 ;  /* 0x00000000ff00723e */ /* 0x000fe200000010ff */
[----:B------:R-:W-:Y:S06]  /*b630*/  BRA `(.L_x_29299) ;  /* 0x0000000800f47947 */ /* 0x000fec0003800000 */
.L_x_29304:
        /* <DEDUP_REMOVED lines=12> */
.L_x_29294:
        /* <DEDUP_REMOVED lines=13> */
.L_x_29308:
        /* <DEDUP_REMOVED lines=12> */
.L_x_29307:
        /* <DEDUP_REMOVED lines=27> */
.L_x_29310:
        /* <DEDUP_REMOVED lines=13> */
.L_x_29309:
[----:B------:R0:W5:Y:S01]  /*bb10*/  LDG.E.U16 R0, desc[UR36][R2.64] ;  /* 0x0000002402007981 */ /* 0x000162000c1e1500 */
[----:B------:R-:W-:Y:S05]  /*bb20*/  BRA `(.L_x_29299) ;  /* 0x0000000400b87947 */ /* 0x000fea0003800000 */
.L_x_29306:
        /* <DEDUP_REMOVED lines=12> */
.L_x_29313:
        /* <DEDUP_REMOVED lines=21> */
.L_x_29317:
[----:B------:R-:W-:Y:S05]  /*bd40*/  BSYNC.RECONVERGENT B1 ;  /* 0x0000000000017941 */ /* 0x000fea0003800200 */
.L_x_29316:
[----:B------:R-:W-:Y:S01]  /*bd50*/  IMAD.SHL.U32 R0, R0, 0x100000, RZ ;  /* 0x0010000000007824 */ /* 0x000fe200078e00ff */
[----:B------:R-:W-:-:S04]  /*bd60*/  LEA R2, R2, 0x3b800000, 0x17 ;  /* 0x3b80000002027811 */ /* 0x000fc800078eb8ff */
[----:B------:R-:W-:-:S07]  /*bd70*/  LOP3.LUT R0, R2, R0, R7, 0xfe, !PT ;  /* 0x0000000002007212 */ /* 0x000fce00078efe07 */
.L_x_29315:
[----:B------:R-:W-:Y:S05]  /*bd80*/  BSYNC.RECONVERGENT B0 ;  /* 0x0000000000007941 */ /* 0x000fea0003800200 */
.L_x_29314:
[----:B------:R-:W-:Y:S01]  /*bd90*/  F2FP.BF16.F32.PACK_AB R0, RZ, R0 ;  /* 0x00000000ff00723e */ /* 0x000fe200000010ff */
[----:B------:R-:W-:Y:S06]  /*bda0*/  BRA `(.L_x_29299) ;  /* 0x0000000400187947 */ /* 0x000fec0003800000 */
.L_x_29312:
        /* <DEDUP_REMOVED lines=21> */
.L_x_29321:
[----:B------:R-:W-:Y:S05]  /*bf00*/  BSYNC.RECONVERGENT B1 ;  /* 0x0000000000017941 */ /* 0x000fea0003800200 */
.L_x_29320:
[----:B------:R-:W-:Y:S01]  /*bf10*/  IMAD.SHL.U32 R0, R0, 0x200000, RZ ;  /* 0x0020000000007824 */ /* 0x000fe200078e00ff */
[----:B------:R-:W-:-:S04]  /*bf20*/  LEA R2, R2, 0x37800000, 0x17 ;  /* 0x3780000002027811 */ /* 0x000fc800078eb8ff */
[----:B------:R-:W-:-:S07]  /*bf30*/  LOP3.LUT R0, R2, R0, R7, 0xfe, !PT ;  /* 0x0000000002007212 */ /* 0x000fce00078efe07 */
.L_x_29319:
[----:B------:R-:W-:Y:S05]  /*bf40*/  BSYNC.RECONVERGENT B0 ;  /* 0x0000000000007941 */ /* 0x000fea0003800200 */
.L_x_29318:
[----:B------:R-:W-:Y:S01]  /*bf50*/  F2FP.BF16.F32.PACK_AB R0, RZ, R0 ;  /* 0x00000000ff00723e */ /* 0x000fe200000010ff */
[----:B------:R-:W-:Y:S06]  /*bf60*/  BRA `(.L_x_29299) ;  /* 0x0000000000a87947 */ /* 0x000fec0003800000 */
.L_x_29311:
        /* <DEDUP_REMOVED lines=14> */
.L_x_29325:
[----:B------:R-:W-:Y:S05]  /*c050*/  BSYNC.RECONVERGENT B0 ;  /* 0x0000000000007941 */ /* 0x000fea0003800200 */
.L_x_29324:
[----:B------:R-:W-:Y:S01]  /*c060*/  F2FP.BF16.F32.PACK_AB R0, RZ, R0 ;  /* 0x00000000ff00723e */ /* 0x000fe200000010ff */
[----:B------:R-:W-:Y:S06]  /*c070*/  BRA `(.L_x_29299) ;  /* 0x0000000000647947 */ /* 0x000fec0003800000 */
.L_x_29298:
        /* <DEDUP_REMOVED lines=16> */
.L_x_29326:
[----:B------:R-:W-:Y:S01]  /*c180*/  PRMT R0, RZ, 0x7610, R0 ;  /* 0x00007610ff007816 */ /* 0x000fe20000000000 */
[----:B------:R-:W-:Y:S06]  /*c190*/  BRA `(.L_x_29299) ;  /* 0x00000000001c7947 */ /* 0x000fec0003800000 */
.L_x_29323:
[----:B------:R-:W2:Y:S02]  /*c1a0*/  LDG.E.64 R2, desc[UR36][R2.64] ;  /* 0x0000002402027981 */ /* 0x000ea4000c1e1b00 */
[----:B--2---:R-:W0:Y:S02]  /*c1b0*/  I2F.U64 R0, R2 ;  /* 0x0000000200007312 */ /* 0x004e240000301000 */
[----:B0-----:R-:W-:Y:S01]  /*c1c0*/  F2FP.BF16.F32.PACK_AB R0, RZ, R0 ;  /* 0x00000000ff00723e */ /* 0x001fe200000010ff */
[----:B------:R-:W-:Y:S06]  /*c1d0*/  BRA `(.L_x_29299) ;  /* 0x00000000000c7947 */ /* 0x000fec0003800000 */
.L_x_29322:
[----:B------:R-:W2:Y:S02]  /*c1e0*/  LDG.E R2, desc[UR36][R2.64] ;  /* 0x0000002402027981 */ /* 0x000ea4000c1e1900 */
[----:B--2---:R-:W-:-:S04]  /*c1f0*/  I2FP.F32.U32 R0, R2 ;  /* 0x0000000200007245 */ /* 0x004fc80000201000 */
[----:B------:R-:W-:-:S07]  /*c200*/  F2FP.BF16.F32.PACK_AB R0, RZ, R0 ;  /* 0x00000000ff00723e */ /* 0x000fce00000010ff */
.L_x_29299:
        /* <DEDUP_REMOVED lines=22> */
.L_x_29331:
[----:B------:R4:W-:Y:S01]  /*c370*/  STG.E.U8 desc[UR36][R2.64], R4 ;  /* 0x0000000402007986 */ /* 0x0009e2000c101124 */
[----:B------:R-:W-:Y:S05]  /*c380*/  BRA `(.L_x_29333) ;  /* 0x0000000800fc7947 */ /* 0x000fea0003800000 */
.L_x_29330:
        /* <DEDUP_REMOVED lines=9> */
.L_x_29335:
[----:B------:R2:W-:Y:S01]  /*c420*/  STG.E desc[UR36][R2.64], R4 ;  /* 0x0000000402007986 */ /* 0x0005e2000c101924 */
[----:B------:R-:W-:Y:S05]  /*c430*/  BRA `(.L_x_29333) ;  /* 0x0000000800d07947 */ /* 0x000fea0003800000 */
.L_x_29334:
[----:B------:R0:W-:Y:S01]  /*c440*/  STG.E.U16 desc[UR36][R2.64], R4 ;  /* 0x0000000402007986 */ /* 0x0001e2000c101524 */
[----:B------:R-:W-:Y:S05]  /*c450*/  BRA `(.L_x_29333) ;  /* 0x0000000800c87947 */ /* 0x000fea0003800000 */
.L_x_29329:
        /* <DEDUP_REMOVED lines=9> */
.L_x_29337:
[----:B------:R-:W-:-:S04]  /*c4f0*/  I2FP.F32.U32 R0, R4 ;  /* 0x0000000400007245 */ /* 0x000fc80000201000 */
[----:B------:R-:W-:-:S05]  /*c500*/  F2FP.F16.F32.PACK_AB R0, RZ, R0 ;  /* 0x00000000ff00723e */ /* 0x000fca00000000ff */
[----:B------:R0:W-:Y:S01]  /*c510*/  STG.E.U16 desc[UR36][R2.64], R0 ;  /* 0x0000000002007986 */ /* 0x0001e2000c101524 */
[----:B------:R-:W-:Y:S05]  /*c520*/  BRA `(.L_x_29333) ;  /* 0x0000000800947947 */ /* 0x000fea0003800000 */
.L_x_29336:
        /* <DEDUP_REMOVED lines=10> */
.L_x_29339:
[----:B------:R-:W-:-:S04]  /*c5d0*/  I2FP.F32.U32 R4, R4 ;  /* 0x0000000400047245 */ /* 0x000fc80000201000 */
[----:B------:R-:W-:-:S04]  /*c5e0*/  F2FP.F16.F32.PACK_AB R5, RZ, R4 ;  /* 0x00000004ff05723e */ /* 0x000fc800000000ff */
[----:B------:R-:W-:-:S05]  /*c5f0*/  PRMT R5, R5, 0x5410, RZ ;  /* 0x0000541005057816 */ /* 0x000fca00000000ff */
[----:B------:R0:W-:Y:S01]  /*c600*/  STG.E desc[UR36][R2.64], R5 ;  /* 0x0000000502007986 */ /* 0x0001e2000c101924 */
[----:B------:R-:W-:Y:S05]  /*c610*/  BRA `(.L_x_29333) ;  /* 0x0000000800587947 */ /* 0x000fea0003800000 */
.L_x_29338:
[----:B------:R-:W0:Y:S02]  /*c620*/  I2F.F64.U32 R4, R4 ;  /* 0x0000000400047312 */ /* 0x000e240000201800 */
[----:B0-----:R0:W-:Y:S01]  /*c630*/  STG.E.64 desc[UR36][R2.64], R4 ;  /* 0x0000000402007986 */ /* 0x0011e2000c101b24 */
[----:B------:R-:W-:Y:S05]  /*c640*/  BRA `(.L_x_29333) ;  /* 0x00000008004c7947 */ /* 0x000fea0003800000 */
.L_x_29328:
        /* <DEDUP_REMOVED lines=12> */
.L_x_29343:
        /* <DEDUP_REMOVED lines=17> */
.L_x_29345:
[----:B------:R-:W-:Y:S05]  /*c820*/  BSYNC.RECONVERGENT B0 ;  /* 0x0000000000007941 */ /* 0x000fea0003800200 */
.L_x_29344:
[----:B------:R0:W-:Y:S01]  /*c830*/  STG.E.U8 desc[UR36][R2.64], R0 ;  /* 0x0000000002007986 */ /* 0x0001e2000c101124 */
[----:B------:R-:W-:Y:S05]  /*c840*/  BRA `(.L_x_29333) ;  /* 0x0000000400cc7947 */ /* 0x000fea0003800000 */
.L_x_29342:
        /* <DEDUP_REMOVED lines=17> */
.L_x_29347:
[----:B------:R-:W-:Y:S05]  /*c960*/  BSYNC.RECONVERGENT B0 ;  /* 0x0000000000007941 */ /* 0x000fea0003800200 */
.L_x_29346:
[----:B------:R0:W-:Y:S01]  /*c970*/  STG.E.U8 desc[UR36][R2.64], R0 ;  /* 0x0000000002007986 */ /* 0x0001e2000c101124 */
[----:B------:R-:W-:Y:S05]  /*c980*/  BRA `(.L_x_29333) ;  /* 0x00000004007c7947 */ /* 0x000fea0003800000 */
.L_x_29341:
        /* <DEDUP_REMOVED lines=21> */
.L_x_29349:
[----:B------:R-:W-:-:S05]  /*cae0*/  IMAD.MOV.U32 R5, RZ, RZ, RZ ;  /* 0x000000ffff057224 */ /* 0x000fca00078e00ff */
[----:B------:R0:W-:Y:S01]  /*caf0*/  STG.E.64 desc[UR36][R2.64], R4 ;  /* 0x0000000402007986 */ /* 0x0001e2000c101b24 */
[----:B------:R-:W-:Y:S05]  /*cb00*/  BRA `(.L_x_29333) ;  /* 0x00000004001c7947 */ /* 0x000fea0003800000 */
.L_x_29348:
[----:B------:R0:W-:Y:S01]  /*cb10*/  STG.E desc[UR36][R2.64], R4 ;  /* 0x0000000402007986 */ /* 0x0001e2000c101924 */
[----:B------:R-:W-:Y:S05]  /*cb20*/  BRA `(.L_x_29333) ;  /* 0x0000000400147947 */ /* 0x000fea0003800000 */
.L_x_29340:
        /* <DEDUP_REMOVED lines=8> */
.L_x_29351:
[----:B------:R-:W-:Y:S01]  /*cbb0*/  CS2R R6, SRZ ;  /* 0x0000000000067805 */ /* 0x000fe2000001ff00 */
[----:B------:R-:W0:Y:S04]  /*cbc0*/  I2F.F64.U32 R4, R4 ;  /* 0x0000000400047312 */ /* 0x000e280000201800 */
[----:B0-----:R0:W-:Y:S01]  /*cbd0*/  STG.E.128 desc[UR36][R2.64], R4 ;  /* 0x0000000402007986 */ /* 0x0011e2000c101d24 */
[----:B------:R-:W-:Y:S05]  /*cbe0*/  BRA `(.L_x_29333) ;  /* 0x0000000000e47947 */ /* 0x000fea0003800000 */
.L_x_29350:
[----:B------:R-:W-:-:S09]  /*cbf0*/  UISETP.NE.AND UP0, UPT, UR4, 0xf, UPT ;  /* 0x0000000f0400788c */ /* 0x000fd2000bf05270 */
[----:B------:R-:W-:Y:S05]  /*cc00*/  BRA.U !UP0, `(.L_x_29352) ;  /* 0x0000000108d07547 */ /* 0x000fea000b800000 */
[----:B------:R-:W-:-:S09]  /*cc10*/  UISETP.NE.AND UP0, UPT, UR4, 0x17, UPT ;  /* 0x000000170400788c */ /* 0x000fd2000bf05270 */
[----:B------:R-:W-:Y:S05]  /*cc20*/  BRA.U !UP0, `(.L_x_29353) ;  /* 0x0000000108847547 */ /* 0x000fea000b800000 */
[----:B------:R-:W-:-:S09]  /*cc30*/  UISETP.NE.AND UP0, UPT, UR4, 0x18, UPT ;  /* 0x000000180400788c */ /* 0x000fd2000bf05270 */
[----:B------:R-:W-:Y:S05]  /*cc40*/  BRA.U !UP0, `(.L_x_29354) ;  /* 0x0000000108447547 */ /* 0x000fea000b800000 */
.L_x_29332:
        /* <DEDUP_REMOVED lines=16> */
.L_x_29355:
[----:B------:R-:W-:Y:S05]  /*cd50*/  BRA `(.L_x_29333) ;  /* 0x0000000000887947 */ /* 0x000fea0003800000 */
.L_x_29354:
        /* <DEDUP_REMOVED lines=11> */
.L_x_29357:
[----:B------:R-:W-:Y:S05]  /*ce10*/  BSYNC.RECONVERGENT B0 ;  /* 0x0000000000007941 */ /* 0x000fea0003800200 */
.L_x_29356:
[----:B------:R0:W-:Y:S01]  /*ce20*/  STG.E.U8 desc[UR36][R2.64], R5 ;  /* 0x0000000502007986 */ /* 0x0001e2000c101124 */
[----:B------:R-:W-:Y:S05]  /*ce30*/  BRA `(.L_x_29333) ;  /* 0x0000000000507947 */ /* 0x000fea0003800000 */
.L_x_29353:
        /* <DEDUP_REMOVED lines=12> */
.L_x_29358:
[----:B------:R-:W-:Y:S01]  /*cf00*/  IMAD.MOV.U32 R5, RZ, RZ, 0x7f ;  /* 0x0000007fff057424 */ /* 0x000fe200078e00ff */
[----:B------:R-:W-:-:S04]  /*cf10*/  ISETP.GT.U32.AND P0, PT, R7, 0x7f800000, PT ;  /* 0x7f8000000700780c */ /* 0x000fc80003f04070 */
[----:B------:R-:W-:-:S05]  /*cf20*/  SEL R5, R5, 0x7c, P0 ;  /* 0x0000007c05057807 */ /* 0x000fca0000000000 */
[----:B------:R0:W-:Y:S01]  /*cf30*/  STG.E.U8 desc[UR36][R2.64], R5 ;  /* 0x0000000502007986 */ /* 0x0001e2000c101124 */
[----:B------:R-:W-:Y:S05]  /*cf40*/  BRA `(.L_x_29333) ;  /* 0x00000000000c7947 */ /* 0x000fea0003800000 */
.L_x_29352:
[----:B------:R-:W-:-:S04]  /*cf50*/  I2FP.F32.U32 R0, R4 ;  /* 0x0000000400007245 */ /* 0x000fc80000201000 */
[----:B------:R-:W-:-:S05]  /*cf60*/  F2FP.BF16.F32.PACK_AB R0, RZ, R0 ;  /* 0x00000000ff00723e */ /* 0x000fca00000010ff */
[----:B------:R0:W-:Y:S02]  /*cf70*/  STG.E.U16 desc[UR36][R2.64], R0 ;  /* 0x0000000002007986 */ /* 0x0001e4000c101524 */
.L_x_29333:
[----:B------:R-:W-:Y:S05]  /*cf80*/  BSYNC.RECONVERGENT B6 ;  /* 0x0000000000067941 */ /* 0x000fea0003800200 */
.L_x_29327:
[----:B------:R-:W-:-:S07]  /*cf90*/  VIADD R17, R17, 0x80 ;  /* 0x0000008011117836 */ /* 0x000fce0000000000 */
.L_x_29259:
[----:B------:R-:W-:Y:S05]  /*cfa0*/  BSYNC.RECONVERGENT B7 ;  /* 0x0000000000077941 */ /* 0x000fea0003800200 */
.L_x_29258:
        /* <DEDUP_REMOVED lines=357> */
.L_x_29359:
        /* <DEDUP_REMOVED lines=22> */
.L_x_29363:
[----:B------:R-:W2:Y:S02]  /*e760*/  LDG.E.U8 R2, desc[UR36][R2.64] ;  /* 0x0000002402027981 */ /* 0x000ea4000c1e1100 */
[----:B--2---:R-:W-:-:S04]  /*e770*/  I2FP.F32.U32 R0, R2 ;  /* 0x0000000200007245 */ /* 0x004fc80000201000 */
[----:B------:R-:W-:-:S04]  /*e780*/  F2FP.BF16.F32.PACK_AB R0, RZ, R0 ;  /* 0x00000000ff00723e */ /* 0x000fc800000010ff */
[----:B------:R-:W-:Y:S01]  /*e790*/  PRMT R19, R0, 0x7610, R19 ;  /* 0x0000761000137816 */ /* 0x000fe20000000013 */
[----:B------:R-:W-:Y:S06]  /*e7a0*/  BRA `(.L_x_29365) ;  /* 0x0000000c00e07947 */ /* 0x000fec0003800000 */
.L_x_29362:
        /* <DEDUP_REMOVED lines=11> */
.L_x_29367:
[----:B------:R-:W2:Y:S02]  /*e860*/  LDG.E R2, desc[UR36][R2.64] ;  /* 0x0000002402027981 */ /* 0x000ea4000c1e1900 */
[----:B--2---:R-:W-:-:S04]  /*e870*/  I2FP.F32.S32 R0, R2 ;  /* 0x0000000200007245 */ /* 0x004fc80000201400 */
[----:B------:R-:W-:-:S04]  /*e880*/  F2FP.BF16.F32.PACK_AB R0, RZ, R0 ;  /* 0x00000000ff00723e */ /* 0x000fc800000010ff */
[----:B------:R-:W-:Y:S01]  /*e890*/  PRMT R19, R0, 0x7610, R19 ;  /* 0x0000761000137816 */ /* 0x000fe20000000013 */
[----:B------:R-:W-:Y:S06]  /*e8a0*/  BRA `(.L_x_29365) ;  /* 0x0000000c00a07947 */ /* 0x000fec0003800000 */
.L_x_29366:
[----:B------:R-:W2:Y:S02]  /*e8b0*/  LDG.E.U16 R2, desc[UR36][R2.64] ;  /* 0x0000002402027981 */ /* 0x000ea4000c1e1500 */
[----:B--2---:R-:W0:Y:S02]  /*e8c0*/  I2F.S16 R0, R2 ;  /* 0x0000000200007306 */ /* 0x004e240000101400 */
[----:B0-----:R-:W-:-:S04]  /*e8d0*/  F2FP.BF16.F32.PACK_AB R0, RZ, R0 ;  /* 0x00000000ff00723e */ /* 0x001fc800000010ff */
[----:B------:R-:W-:Y:S01]  /*e8e0*/  PRMT R19, R0, 0x7610, R19 ;  /* 0x0000761000137816 */ /* 0x000fe20000000013 */
[----:B------:R-:W-:Y:S06]  /*e8f0*/  BRA `(.L_x_29365) ;  /* 0x0000000c008c7947 */ /* 0x000fec0003800000 */
.L_x_29361:
        /* <DEDUP_REMOVED lines=9> */
.L_x_29369:
[----:B------:R-:W2:Y:S02]  /*e990*/  LDG.E.U16 R0, desc[UR36][R2.64] ;  /* 0x0000002402007981 */ /* 0x000ea4000c1e1500 */
[----:B--2---:R-:W-:-:S05]  /*e9a0*/  HADD2.F32 R0, -RZ, R0.H0_H0 ;  /* 0x20000000ff007230 */ /* 0x004fca0000004100 */
[----:B------:R-:W-:-:S04]  /*e9b0*/  F2FP.BF16.F32.PACK_AB R0, RZ, R0 ;  /* 0x00000000ff00723e */ /* 0x000fc800000010ff */
[----:B------:R-:W-:Y:S01]  /*e9c0*/  PRMT R19, R0, 0x7610, R19 ;  /* 0x0000761000137816 */ /* 0x000fe20000000013 */
[----:B------:R-:W-:Y:S06]  /*e9d0*/  BRA `(.L_x_29365) ;  /* 0x0000000c00547947 */ /* 0x000fec0003800000 */
.L_x_29368:
        /* <DEDUP_REMOVED lines=9> */
.L_x_29371:
[----:B------:R-:W2:Y:S02]  /*ea70*/  LDG.E.U16 R2, desc[UR36][R2.64] ;  /* 0x0000002402027981 */ /* 0x000ea4000c1e1500 */
[----:B--2---:R-:W-:-:S05]  /*ea80*/  HADD2.F32 R0, -RZ, R2.H0_H0 ;  /* 0x20000002ff007230 */ /* 0x004fca0000004100 */
[----:B------:R-:W-:-:S04]  /*ea90*/  F2FP.BF16.F32.PACK_AB R0, RZ, R0 ;  /* 0x00000000ff00723e */ /* 0x000fc800000010ff */
[----:B------:R-:W-:Y:S01]  /*eaa0*/  PRMT R19, R0, 0x7610, R19 ;  /* 0x0000761000137816 */ /* 0x000fe20000000013 */
[----:B------:R-:W-:Y:S06]  /*eab0*/  BRA `(.L_x_29365) ;  /* 0x0000000c001c7947 */ /* 0x000fec0003800000 */
.L_x_29370:
        /* <DEDUP_REMOVED lines=13> */
.L_x_29360:
        /* <DEDUP_REMOVED lines=14> */
.L_x_29374:
        /* <DEDUP_REMOVED lines=13> */
.L_x_29373:
        /* <DEDUP_REMOVED lines=27> */
.L_x_29376:
        /* <DEDUP_REMOVED lines=14> */
.L_x_29375:
[----:B------:R0:W5:Y:S01]  /*efd0*/  LDG.E.U16 R19, desc[UR36][R2.64] ;  /* 0x0000002402137981 */ /* 0x000162000c1e1500 */
[----:B------:R-:W-:Y:S05]  /*efe0*/  BRA `(.L_x_29365) ;  /* 0x0000000400d07947 */ /* 0x000fea0003800000 */
.L_x_29372:
        /* <DEDUP_REMOVED lines=13> */
.L_x_29379:
        /* <DEDUP_REMOVED lines=21> */
.L_x_29383:
[----:B------:R-:W-:Y:S05]  /*f210*/  BSYNC.RECONVERGENT B1 ;  /* 0x0000000000017941 */ /* 0x000fea0003800200 */
.L_x_29382:
[----:B------:R-:W-:Y:S01]  /*f220*/  IMAD.SHL.U32 R0, R0, 0x100000, RZ ;  /* 0x0010000000007824 */ /* 0x000fe200078e00ff */
[----:B------:R-:W-:-:S04]  /*f230*/  LEA R2, R2, 0x3b800000, 0x17 ;  /* 0x3b80000002027811 */ /* 0x000fc800078eb8ff */
[----:B------:R-:W-:-:S07]  /*f240*/  LOP3.LUT R0, R2, R0, R7, 0xfe, !PT ;  /* 0x0000000002007212 */ /* 0x000fce00078efe07 */
.L_x_29381:
[----:B------:R-:W-:Y:S05]  /*f250*/  BSYNC.RECONVERGENT B0 ;  /* 0x0000000000007941 */ /* 0x000fea0003800200 */
.L_x_29380:
[----:B------:R-:W-:-:S04]  /*f260*/  F2FP.BF16.F32.PACK_AB R0, RZ, R0 ;  /* 0x00000000ff00723e */ /* 0x000fc800000010ff */
[----:B------:R-:W-:Y:S01]  /*f270*/  PRMT R19, R0, 0x7610, R19 ;  /* 0x0000761000137816 */ /* 0x000fe20000000013 */
[----:B------:R-:W-:Y:S06]  /*f280*/  BRA `(.L_x_29365) ;  /* 0x0000000400287947 */ /* 0x000fec0003800000 */
.L_x_29378:
        /* <DEDUP_REMOVED lines=21> */
.L_x_29387:
[----:B------:R-:W-:Y:S05]  /*f3e0*/  BSYNC.RECONVERGENT B1 ;  /* 0x0000000000017941 */ /* 0x000fea0003800200 */
.L_x_29386:
[----:B------:R-:W-:Y:S01]  /*f3f0*/  IMAD.SHL.U32 R0, R0, 0x200000, RZ ;  /* 0x0020000000007824 */ /* 0x000fe200078e00ff */
[----:B------:R-:W-:-:S04]  /*f400*/  LEA R2, R2, 0x37800000, 0x17 ;  /* 0x3780000002027811 */ /* 0x000fc800078eb8ff */
[----:B------:R-:W-:-:S07]  /*f410*/  LOP3.LUT R0, R2, R0, R7, 0xfe, !PT ;  /* 0x0000000002007212 */ /* 0x000fce00078efe07 */
.L_x_29385:
[----:B------:R-:W-:Y:S05]  /*f420*/  BSYNC.RECONVERGENT B0 ;  /* 0x0000000000007941 */ /* 0x000fea0003800200 */
.L_x_29384:
[----:B------:R-:W-:-:S04]  /*f430*/  F2FP.BF16.F32.PACK_AB R0, RZ, R0 ;  /* 0x00000000ff00723e */ /* 0x000fc800000010ff */
[----:B------:R-:W-:Y:S01]  /*f440*/  PRMT R19, R0, 0x7610, R19 ;  /* 0x0000761000137816 */ /* 0x000fe20000000013 */
[----:B------:R-:W-:Y:S06]  /*f450*/  BRA `(.L_x_29365) ;  /* 0x0000000000b47947 */ /* 0x000fec0003800000 */
.L_x_29377:
        /* <DEDUP_REMOVED lines=14> */
.L_x_29391:
[----:B------:R-:W-:Y:S05]  /*f540*/  BSYNC.RECONVERGENT B0 ;  /* 0x0000000000007941 */ /* 0x000fea0003800200 */
.L_x_29390:
[----:B------:R-:W-:-:S04]  /*f550*/  F2FP.BF16.F32.PACK_AB R0, RZ, R0 ;  /* 0x00000000ff00723e */ /* 0x000fc800000010ff */
[----:B------:R-:W-:Y:S01]  /*f560*/  PRMT R19, R0, 0x7610, R19 ;  /* 0x0000761000137816 */ /* 0x000fe20000000013 */
[----:B------:R-:W-:Y:S06]  /*f570*/  BRA `(.L_x_29365) ;  /* 0x00000000006c7947 */ /* 0x000fec0003800000 */
.L_x_29364:
        /* <DEDUP_REMOVED lines=16> */
.L_x_29392:
[----:B------:R-:W-:Y:S01]  /*f680*/  PRMT R19, RZ, 0x7610, R19 ;  /* 0x00007610ff137816 */ /* 0x000fe20000000013 */
[----:B------:R-:W-:Y:S06]  /*f690*/  BRA `(.L_x_29365) ;  /* 0x0000000000247947 */ /* 0x000fec0003800000 */
.L_x_29389:
[----:B------:R-:W2:Y:S02]  /*f6a0*/  LDG.E.64 R2, desc[UR36][R2.64] ;  /* 0x0000002402027981 */ /* 0x000ea4000c1e1b00 */
[----:B--2---:R-:W0:Y:S02]  /*f6b0*/  I2F.U64 R0, R2 ;  /* 0x0000000200007312 */ /* 0x004e240000301000 */
[----:B0-----:R-:W-:-:S04]  /*f6c0*/  F2FP.BF16.F32.PACK_AB R0, RZ, R0 ;  /* 0x00000000ff00723e */ /* 0x001fc800000010ff */
[----:B------:R-:W-:Y:S01]  /*f6d0*/  PRMT R19, R0, 0x7610, R19 ;  /* 0x0000761000137816 */ /* 0x000fe20000000013 */
[----:B------:R-:W-:Y:S06]  /*f6e0*/  BRA `(.L_x_29365) ;  /* 0x0000000000107947 */ /* 0x000fec0003800000 */
.L_x_29388:
[----:B------:R-:W2:Y:S02]  /*f6f0*/  LDG.E R2, desc[UR36][R2.64] ;  /* 0x0000002402027981 */ /* 0x000ea4000c1e1900 */
[----:B--2---:R-:W-:-:S04]  /*f700*/  I2FP.F32.U32 R0, R2 ;  /* 0x0000000200007245 */ /* 0x004fc80000201000 */
[----:B------:R-:W-:-:S04]  /*f710*/  F2FP.BF16.F32.PACK_AB R0, RZ, R0 ;  /* 0x00000000ff00723e */ /* 0x000fc800000010ff */
[----:B------:R-:W-:-:S07]  /*f720*/  PRMT R19, R0, 0x7610, R19 ;  /* 0x0000761000137816 */ /* 0x000fce0000000013 */
.L_x_29365:
        /* <DEDUP_REMOVED lines=18> */
.L_x_29396:
[----:B------:R-:W2:Y:S02]  /*f850*/  LDG.E.U8 R2, desc[UR36][R2.64] ;  /* 0x0000002402027981 */ /* 0x000ea4000c1e1100 */
[----:B--2---:R-:W-:-:S04]  /*f860*/  I2FP.F32.U32 R0, R2 ;  /* 0x0000000200007245 */ /* 0x004fc80000201000 */
[----:B------:R-:W-:Y:S01]  /*f870*/  F2FP.BF16.F32.PACK_AB R0, RZ, R0 ;  /* 0x00000000ff00723e */ /* 0x000fe200000010ff */
[----:B------:R-:W-:Y:S06]  /*f880*/  BRA `(.L_x_29398) ;  /* 0x0000000c00a47947 */ /* 0x000fec0003800000 */
.L_x_29395:
        /* <DEDUP_REMOVED lines=10> */
.L_x_29400:
[----:B------:R-:W2:Y:S02]  /*f930*/  LDG.E R2, desc[UR36][R2.64] ;  /* 0x0000002402027981 */ /* 0x000ea4000c1e1900 */
[----:B--2---:R-:W-:-:S04]  /*f940*/  I2FP.F32.S32 R0, R2 ;  /* 0x0000000200007245 */ /* 0x004fc80000201400 */
[----:B------:R-:W-:Y:S01]  /*f950*/  F2FP.BF16.F32.PACK_AB R0, RZ, R0 ;  /* 0x00000000ff00723e */ /* 0x000fe200000010ff */
[----:B------:R-:W-:Y:S06]  /*f960*/  BRA `(.L_x_29398) ;  /* 0x0000000c006c7947 */ /* 0x000fec0003800000 */
.L_x_29399:
[----:B------:R-:W2:Y:S02]  /*f970*/  LDG.E.U16 R2, desc[UR36][R2.64] ;  /* 0x0000002402027981 */ /* 0x000ea4000c1e1500 */
[----:B--2---:R-:W0:Y:S02]  /*f980*/  I2F.S16 R0, R2 ;  /* 0x0000000200007306 */ /* 0x004e240000101400 */
[----:B0-----:R-:W-:Y:S01]  /*f990*/  F2FP.BF16.F32.PACK_AB R0, RZ, R0 ;  /* 0x00000000ff00723e */ /* 0x001fe200000010ff */
[----:B------:R-:W-:Y:S06]  /*f9a0*/  BRA `(.L_x_29398) ;  /* 0x0000000c005c7947 */ /* 0x000fec0003800000 */
.L_x_29394:
        /* <DEDUP_REMOVED lines=9> */
.L_x_29402:
[----:B------:R-:W2:Y:S02]  /*fa40*/  LDG.E.U16 R0, desc[UR36][R2.64] ;  /* 0x0000002402007981 */ /* 0x000ea4000c1e1500 */
[----:B--2---:R-:W-:-:S05]  /*fa50*/  HADD2.F32 R0, -RZ, R0.H0_H0 ;  /* 0x20000000ff007230 */ /* 0x004fca0000004100 */
[----:B------:R-:W-:Y:S01]  /*fa60*/  F2FP.BF16.F32.PACK_AB R0, RZ, R0 ;  /* 0x00000000ff00723e */ /* 0x000fe200000010ff */
[----:B------:R-:W-:Y:S06]  /*fa70*/  BRA `(.L_x_29398) ;  /* 0x0000000c00287947 */ /* 0x000fec0003800000 */
.L_x_29401:
        /* <DEDUP_REMOVED lines=9> */
.L_x_29404:
[----:B------:R-:W2:Y:S02]  /*fb10*/  LDG.E.U16 R2, desc[UR36][R2.64] ;  /* 0x0000002402027981 */ /* 0x000ea4000c1e1500 */
[----:B--2---:R-:W-:-:S05]  /*fb20*/  HADD2.F32 R0, -RZ, R2.H0_H0 ;  /* 0x20000002ff007230 */ /* 0x004fca0000004100 */
[----:B------:R-:W-:Y:S01]  /*fb30*/  F2FP.BF16.F32.PACK_AB R0, RZ, R0 ;  /* 0x00000000ff00723e */ /* 0x000fe200000010ff */
[----:B------:R-:W-:Y:S06]  /*fb40*/  BRA `(.L_x_29398) ;  /* 0x0000000800f47947 */ /* 0x000fec0003800000 */
.L_x_29403:
        /* <DEDUP_REMOVED lines=12> */
.L_x_29393:
        /* <DEDUP_REMOVED lines=13> */
.L_x_29407:
        /* <DEDUP_REMOVED lines=12> */
.L_x_29406:
        /* <DEDUP_REMOVED lines=27> */
.L_x_29409:
        /* <DEDUP_REMOVED lines=13> */
.L_x_29408:
[----:B------:R0:W5:Y:S01]  /*10020*/  LDG.E.U16 R0, desc[UR36][R2.64] ;  /* 0x0000002402007981 */ /* 0x000162000c1e1500 */
[----:B------:R-:W-:Y:S05]  /*10030*/  BRA `(.L_x_29398) ;  /* 0x0000000400b87947 */ /* 0x000fea0003800000 */
.L_x_29405:
        /* <DEDUP_REMOVED lines=12> */
.L_x_29412:
        /* <DEDUP_REMOVED lines=21> */
.L_x_29416:
[----:B------:R-:W-:Y:S05]  /*10250*/  BSYNC.RECONVERGENT B1 ;  /* 0x0000000000017941 */ /* 0x000fea0003800200 */
.L_x_29415:
[----:B------:R-:W-:Y:S01]  /*10260*/  IMAD.SHL.U32 R0, R0, 0x100000, RZ ;  /* 0x0010000000007824 */ /* 0x000fe200078e00ff */
[----:B------:R-:W-:-:S04]  /*10270*/  LEA R2, R2, 0x3b800000, 0x17 ;  /* 0x3b80000002027811 */ /* 0x000fc800078eb8ff */
[----:B------:R-:W-:-:S07]  /*10280*/  LOP3.LUT R0, R2, R0, R7, 0xfe, !PT ;  /* 0x0000000002007212 */ /* 0x000fce00078efe07 */
.L_x_29414:
[----:B------:R-:W-:Y:S05]  /*10290*/  BSYNC.RECONVERGENT B0 ;  /* 0x0000000000007941 */ /* 0x000fea0003800200 */
.L_x_29413:
[----:B------:R-:W-:Y:S01]  /*102a0*/  F2FP.BF16.F32.PACK_AB R0, RZ, R0 ;  /* 0x00000000ff00723e */ /* 0x000fe200000010ff */
[----:B------:R-:W-:Y:S06]  /*102b0*/  BRA `(.L_x_29398) ;  /* 0x0000000400187947 */ /* 0x000fec0003800000 */
.L_x_29411:
        /* <DEDUP_REMOVED lines=21> */
.L_x_29420:
[----:B------:R-:W-:Y:S05]  /*10410*/  BSYNC.RECONVERGENT B1 ;  /* 0x0000000000017941 */ /* 0x000fea0003800200 */
.L_x_29419:
[----:B------:R-:W-:Y:S01]  /*10420*/  IMAD.SHL.U32 R0, R0, 0x200000, RZ ;  /* 0x0020000000007824 */ /* 0x000fe200078e00ff */
[----:B------:R-:W-:-:S04]  /*10430*/  LEA R2, R2, 0x37800000, 0x17 ;  /* 0x3780000002027811 */ /* 0x000fc800078eb8ff */
[----:B------:R-:W-:-:S07]  /*10440*/  LOP3.LUT R0, R2, R0, R7, 0xfe, !PT ;  /* 0x0000000002007212 */ /* 0x000fce00078efe07 */
.L_x_29418:
[----:B------:R-:W-:Y:S05]  /*10450*/  BSYNC.RECONVERGENT B0 ;  /* 0x0000000000007941 */ /* 0x000fea0003800200 */
.L_x_29417:
[----:B------:R-:W-:Y:S01]  /*10460*/  F2FP.BF16.F32.PACK_AB R0, RZ, R0 ;  /* 0x00000000ff00723e */ /* 0x000fe200000010ff */
[----:B------:R-:W-:Y:S06]  /*10470*/  BRA `(.L_x_29398) ;  /* 0x0000000000a87947 */ /* 0x000fec0003800000 */
.L_x_29410:
        /* <DEDUP_REMOVED lines=14> */
.L_x_29424:
[----:B------:R-:W-:Y:S05]  /*10560*/  BSYNC.RECONVERGENT B0 ;  /* 0x0000000000007941 */ /* 0x000fea0003800200 */
.L_x_29423:
[----:B------:R-:W-:Y:S01]  /*10570*/  F2FP.BF16.F32.PACK_AB R0, RZ, R0 ;  /* 0x00000000ff00723e */ /* 0x000fe200000010ff */
[----:B------:R-:W-:Y:S06]  /*10580*/  BRA `(.L_x_29398) ;  /* 0x0000000000647947 */ /* 0x000fec0003800000 */
.L_x_29397:
        /* <DEDUP_REMOVED lines=16> */
.L_x_29425:
[----:B------:R-:W-:Y:S01]  /*10690*/  PRMT R0, RZ, 0x7610, R0 ;  /* 0x00007610ff007816 */ /* 0x000fe20000000000 */
[----:B------:R-:W-:Y:S06]  /*106a0*/  BRA `(.L_x_29398) ;  /* 0x00000000001c7947 */ /* 0x000fec0003800000 */
.L_x_29422:
[----:B------:R-:W2:Y:S02]  /*106b0*/  LDG.E.64 R2, desc[UR36][R2.64] ;  /* 0x0000002402027981 */ /* 0x000ea4000c1e1b00 */
[----:B--2---:R-:W0:Y:S02]  /*106c0*/  I2F.U64 R0, R2 ;  /* 0x0000000200007312 */ /* 0x004e240000301000 */
[----:B0-----:R-:W-:Y:S01]  /*106d0*/  F2FP.BF16.F32.PACK_AB R0, RZ, R0 ;  /* 0x00000000ff00723e */ /* 0x001fe200000010ff */
[----:B------:R-:W-:Y:S06]  /*106e0*/  BRA `(.L_x_29398) ;  /* 0x00000000000c7947 */ /* 0x000fec0003800000 */
.L_x_29421:
[----:B------:R-:W2:Y:S02]  /*106f0*/  LDG.E R2, desc[UR36][R2.64] ;  /* 0x0000002402027981 */ /* 0x000ea4000c1e1900 */
[----:B--2---:R-:W-:-:S04]  /*10700*/  I2FP.F32.U32 R0, R2 ;  /* 0x0000000200007245 */ /* 0x004fc80000201000 */
[----:B------:R-:W-:-:S07]  /*10710*/  F2FP.BF16.F32.PACK_AB R0, RZ, R0 ;  /* 0x00000000ff00723e */ /* 0x000fce00000010ff */
.L_x_29398:
[----:B-----5:R-:W-:Y:S01]  /*10720*/  IMAD.U32 R19, R19, 0x10000, RZ ;  /* 0x0001000013137824 */ /* 0x020fe200078e00ff */
[----:B------:R-:W-:-:S04]  /*10730*/  UPRMT UR4, UR43, 0x9910, URZ ;  /* 0x000099102b047896 */ /* 0x000fc800080000ff */
[----:B------:R-:W-:Y:S01]  /*10740*/  FSETP.NEU.FTZ.AND P0, PT, R19, RZ, PT ;  /* 0x000000ff1300720b */ /* 0x000fe20003f1d000 */
[----:B------:R-:W-:-:S12]  /*10750*/  UISETP.GT.AND UP0, UPT, UR4, 0x9, UPT ;  /* 0x000000090400788c */ /* 0x000fd8000bf04270 */
[----:B------:R-:W-:-:S05]  /*10760*/  @P0 IMAD.U32 R0, R0, 0x10000, RZ ;  /* 0x0001000000000824 */ /* 0x000fca00078e00ff */
        /* <DEDUP_REMOVED lines=13> */
.L_x_29429:
[----:B------:R-:W-:Y:S01]  /*10840*/  STG.E.U8 desc[UR36][R16.64], R2 ;  /* 0x0000000210007986 */ /* 0x000fe2000c101124 */
[----:B------:R-:W-:Y:S05]  /*10850*/  EXIT ;  /* 0x000000000000794d */ /* 0x000fea0003800000 */
.L_x_29428:
        /* <DEDUP_REMOVED lines=9> */
.L_x_29432:
[----:B------:R-:W-:Y:S01]  /*108f0*/  STG.E desc[UR36][R16.64], R2 ;  /* 0x0000000210007986 */ /* 0x000fe2000c101924 */
[----:B------:R-:W-:Y:S05]  /*10900*/  EXIT ;  /* 0x000000000000794d */ /* 0x000fea0003800000 */
.L_x_29431:
[----:B------:R-:W-:Y:S01]  /*10910*/  STG.E.U16 desc[UR36][R16.64], R2 ;  /* 0x0000000210007986 */ /* 0x000fe2000c101524 */
[----:B------:R-:W-:Y:S05]  /*10920*/  EXIT ;  /* 0x000000000000794d */ /* 0x000fea0003800000 */
.L_x_29427:
        /* <DEDUP_REMOVED lines=9> */
.L_x_29434:
[----:B------:R-:W-:-:S04]  /*109c0*/  I2FP.F32.U32 R0, R2 ;  /* 0x0000000200007245 */ /* 0x000fc80000201000 */
[----:B------:R-:W-:-:S05]  /*109d0*/  F2FP.F16.F32.PACK_AB R0, RZ, R0 ;  /* 0x00000000ff00723e */ /* 0x000fca00000000ff */
[----:B------:R-:W-:Y:S01]  /*109e0*/  STG.E.U16 desc[UR36][R16.64], R0 ;  /* 0x0000000010007986 */ /* 0x000fe2000c101524 */
[----:B------:R-:W-:Y:S05]  /*109f0*/  EXIT ;  /* 0x000000000000794d */ /* 0x000fea0003800000 */
.L_x_29433:
        /* <DEDUP_REMOVED lines=10> */
.L_x_29436:
[----:B------:R-:W-:-:S04]  /*10aa0*/  I2FP.F32.U32 R2, R2 ;  /* 0x0000000200027245 */ /* 0x000fc80000201000 */
[----:B------:R-:W-:-:S04]  /*10ab0*/  F2FP.F16.F32.PACK_AB R3, RZ, R2 ;  /* 0x00000002ff03723e */ /* 0x000fc800000000ff */
[----:B------:R-:W-:-:S05]  /*10ac0*/  PRMT R3, R3, 0x5410, RZ ;  /* 0x0000541003037816 */ /* 0x000fca00000000ff */
[----:B------:R-:W-:Y:S01]  /*10ad0*/  STG.E desc[UR36][R16.64], R3 ;  /* 0x0000000310007986 */ /* 0x000fe2000c101924 */
[----:B------:R-:W-:Y:S05]  /*10ae0*/  EXIT ;  /* 0x000000000000794d */ /* 0x000fea0003800000 */
.L_x_29435:
[----:B------:R-:W0:Y:S02]  /*10af0*/  I2F.F64.U32 R2, R2 ;  /* 0x0000000200027312 */ /* 0x000e240000201800 */
[----:B0-----:R-:W-:Y:S01]  /*10b00*/  STG.E.64 desc[UR36][R16.64], R2 ;  /* 0x0000000210007986 */ /* 0x001fe2000c101b24 */
[----:B------:R-:W-:Y:S05]  /*10b10*/  EXIT ;  /* 0x000000000000794d */ /* 0x000fea0003800000 */
.L_x_29426:
        /* <DEDUP_REMOVED lines=12> */
.L_x_29440:
        /* <DEDUP_REMOVED lines=16> */
.L_x_29443:
[----:B------:R-:W-:-:S07]  /*10ce0*/  PRMT R8, R0, 0x7610, R8 ;  /* 0x0000761000087816 */ /* 0x000fce0000000008 */
.L_x_29442:
[----:B------:R-:W-:Y:S05]  /*10cf0*/  BSYNC.RECONVERGENT B0 ;  /* 0x0000000000007941 */ /* 0x000fea0003800200 */
.L_x_29441:
[----:B------:R-:W-:Y:S01]  /*10d00*/  STG.E.U8 desc[UR36][R16.64], R8 ;  /* 0x0000000810007986 */ /* 0x000fe2000c101124 */
[----:B------:R-:W-:Y:S05]  /*10d10*/  EXIT ;  /* 0x000000000000794d */ /* 0x000fea0003800000 */
.L_x_29439:
        /* <DEDUP_REMOVED lines=16> */
.L_x_29446:
[----:B------:R-:W-:-:S07]  /*10e20*/  PRMT R8, R0, 0x7610, R8 ;  /* 0x0000761000087816 */ /* 0x000fce0000000008 */
.L_x_29445:
[----:B------:R-:W-:Y:S05]  /*10e30*/  BSYNC.RECONVERGENT B0 ;  /* 0x0000000000007941 */ /* 0x000fea0003800200 */
.L_x_29444:
[----:B------:R-:W-:Y:S01]  /*10e40*/  STG.E.U8 desc[UR36][R16.64], R8 ;  /* 0x0000000810007986 */ /* 0x000fe2000c101124 */
[----:B------:R-:W-:Y:S05]  /*10e50*/  EXIT ;  /* 0x000000000000794d */ /* 0x000fea0003800000 */
.L_x_29438:
        /* <DEDUP_REMOVED lines=21> */
.L_x_29448:
[----:B------:R-:W-:-:S05]  /*10fb0*/  IMAD.MOV.U32 R3, RZ, RZ, RZ ;  /* 0x000000ffff037224 */ /* 0x000fca00078e00ff */
[----:B------:R-:W-:Y:S01]  /*10fc0*/  STG.E.64 desc[UR36][R16.64], R2 ;  /* 0x0000000210007986 */ /* 0x000fe2000c101b24 */
[----:B------:R-:W-:Y:S05]  /*10fd0*/  EXIT ;  /* 0x000000000000794d */ /* 0x000fea0003800000 */
.L_x_29447:
[----:B------:R-:W-:Y:S01]  /*10fe0*/  STG.E desc[UR36][R16.64], R2 ;  /* 0x0000000210007986 */ /* 0x000fe2000c101924 */
[----:B------:R-:W-:Y:S05]  /*10ff0*/  EXIT ;  /* 0x000000000000794d */ /* 0x000fea0003800000 */
.L_x_29437:
        /* <DEDUP_REMOVED lines=8> */
.L_x_29450:
[----:B------:R-:W-:Y:S01]  /*11080*/  CS2R R6, SRZ ;  /* 0x0000000000067805 */ /* 0x000fe2000001ff00 */
[----:B------:R-:W0:Y:S04]  /*11090*/  I2F.F64.U32 R4, R2 ;  /* 0x0000000200047312 */ /* 0x000e280000201800 */
[----:B0-----:R-:W-:Y:S01]  /*110a0*/  STG.E.128 desc[UR36][R16.64], R4 ;  /* 0x0000000410007986 */ /* 0x001fe2000c101d24 */
[----:B------:R-:W-:Y:S05]  /*110b0*/  EXIT ;  /* 0x000000000000794d */ /* 0x000fea0003800000 */
.L_x_29449:
[----:B------:R-:W-:-:S09]  /*110c0*/  UISETP.NE.AND UP0, UPT, UR4, 0xf, UPT ;  /* 0x0000000f0400788c */ /* 0x000fd2000bf05270 */
[----:B------:R-:W-:Y:S05]  /*110d0*/  BRA.U !UP0, `(.L_x_29451) ;  /* 0x0000000108d47547 */ /* 0x000fea000b800000 */
[----:B------:R-:W-:-:S09]  /*110e0*/  UISETP.NE.AND UP0, UPT, UR4, 0x17, UPT ;  /* 0x000000170400788c */ /* 0x000fd2000bf05270 */
[----:B------:R-:W-:Y:S05]  /*110f0*/  BRA.U !UP0, `(.L_x_29452) ;  /* 0x0000000108847547 */ /* 0x000fea000b800000 */
[----:B------:R-:W-:-:S09]  /*11100*/  UISETP.NE.AND UP0, UPT, UR4, 0x18, UPT ;  /* 0x000000180400788c */ /* 0x000fd2000bf05270 */
[----:B------:R-:W-:Y:S05]  /*11110*/  BRA.U !UP0, `(.L_x_29453) ;  /* 0x0000000108447547 */ /* 0x000fea000b800000 */
.L_x_29430:
        /* <DEDUP_REMOVED lines=16> */
.L_x_29454:
[----:B------:R-:W-:Y:S05]  /*11220*/  EXIT ;  /* 0x000000000000794d */ /* 0x000fea0003800000 */
.L_x_29453:
        /* <DEDUP_REMOVED lines=11> */
.L_x_29456:
[----:B------:R-:W-:Y:S05]  /*112e0*/  BSYNC.RECONVERGENT B0 ;  /* 0x0000000000007941 */ /* 0x000fea0003800200 */
.L_x_29455:
[----:B------:R-:W-:Y:S01]  /*112f0*/  STG.E.U8 desc[UR36][R16.64], R3 ;  /* 0x0000000310007986 */ /* 0x000fe2000c101124 */
[----:B------:R-:W-:Y:S05]  /*11300*/  EXIT ;  /* 0x000000000000794d */ /* 0x000fea0003800000 */
.L_x_29452:
        /* <DEDUP_REMOVED lines=13> */
.L_x_29457:
[----:B------:R-:W-:Y:S01]  /*113e0*/  IMAD.MOV.U32 R3, RZ, RZ, 0x7f ;  /* 0x0000007fff037424 */ /* 0x000fe200078e00ff */
[----:B------:R-:W-:-:S04]  /*113f0*/  ISETP.GT.U32.AND P0, PT, R5, 0x7f800000, PT ;  /* 0x7f8000000500780c */ /* 0x000fc80003f04070 */
[----:B------:R-:W-:-:S05]  /*11400*/  SEL R3, R3, 0x7c, P0 ;  /* 0x0000007c03037807 */ /* 0x000fca0000000000 */
[----:B------:R-:W-:Y:S01]  /*11410*/  STG.E.U8 desc[UR36][R16.64], R3 ;  /* 0x0000000310007986 */ /* 0x000fe2000c101124 */
[----:B------:R-:W-:Y:S05]  /*11420*/  EXIT ;  /* 0x000000000000794d */ /* 0x000fea0003800000 */
.L_x_29451:
[----:B------:R-:W-:-:S04]  /*11430*/  I2FP.F32.U32 R0, R2 ;  /* 0x0000000200007245 */ /* 0x000fc80000201000 */
[----:B------:R-:W-:-:S05]  /*11440*/  F2FP.BF16.F32.PACK_AB R0, RZ, R0 ;  /* 0x00000000ff00723e */ /* 0x000fca00000010ff */
[----:B------:R-:W-:Y:S01]  /*11450*/  STG.E.U16 desc[UR36][R16.64], R0 ;  /* 0x0000000010007986 */ /* 0x000fe2000c101524 */
[----:B------:R-:W-:Y:S05]  /*11460*/  EXIT ;  /* 0x000000000000794d */ /* 0x000fea0003800000 */
.L_x_29458:
        /* <DEDUP_REMOVED lines=9> */
.L_x_42975:


//--------------------- .text._ZN2at6native27unrolled_elementwise_kernelINS0_13BinaryFunctorIN3c108BFloat16ES4_bZZZNS0_23logical_and_kernel_cudaERNS_14TensorIteratorEENKUlvE0_clEvENKUlvE8_clEvEUlS4_S4_E_EESt5arrayIPcLm3EELi4E23TrivialOffsetCalculatorILi2EjESE_ILi1EjENS0_6memory12LoadWithCastILi2EEENSH_13StoreWithCastILi1EEEEEviT_T0_T2_T3_T4_T5_ --------------------------
	.section	.text._ZN2at6native27unrolled_elementwise_kernelINS0_13BinaryFunctorIN3c108BFloat16ES4_bZZZNS0_23logical_and_kernel_cudaERNS_14TensorIteratorEENKUlvE0_clEvENKUlvE8_clEvEUlS4_S4_E_EESt5arrayIPcLm3EELi4E23TrivialOffsetCalculatorILi2EjESE_ILi1EjENS0_6memory12LoadWithCastILi2EEENSH_13StoreWithCastILi1EEEEEviT_T0_T2_T3_T4_T5_,"ax",@progbits
	.align	128
        .global         _ZN2at6native27unrolled_elementwise_kernelINS0_13BinaryFunctorIN3c108BFloat16ES4_bZZZNS0_23logical_and_kernel_cudaERNS_14TensorIteratorEENKUlvE0_clEvENKUlvE8_clEvEUlS4_S4_E_EESt5arrayIPcLm3EELi4E23TrivialOffsetCalculatorILi2EjESE_ILi1EjENS0_6memory12LoadWithCastILi2EEENSH_13StoreWithCastILi1EEEEEviT_T0_T2_T3_T4_T5_
        .type           _ZN2at6native27unrolled_elementwise_kernelINS0_13BinaryFunctorIN3c108BFloat16ES4_bZZZNS0_23logical_and_kernel_cudaERNS_14TensorIteratorEENKUlvE0_clEvENKUlvE8_clEvEUlS4_S4_E_EESt5arrayIPcLm3EELi4E23TrivialOffsetCalculatorILi2EjESE_ILi1EjENS0_6memory12LoadWithCastILi2EEENSH_13StoreWithCastILi1EEEEEviT_T0_T2_T3_T4_T5_,@function
        .size           _ZN2at6native27unrolled_elementwise_kernelINS0_13BinaryFunctorIN3c108BFloat16ES4_bZZZNS0_23logical_and_kernel_cudaERNS_14TensorIteratorEENKUlvE0_clEvENKUlvE8_clEvEUlS4_S4_E_EESt5arrayIPcLm3EELi4E23TrivialOffsetCalculatorILi2EjESE_ILi1EjENS0_6memory12LoadWithCastILi2EEENSH_13StoreWithCastILi1EEEEEviT_T0_T2_T3_T4_T5_,(.L_x_42976 - _ZN2at6native27unrolled_elementwise_kernelINS0_13BinaryFunctorIN3c108BFloat16ES4_bZZZNS0_23logical_and_kernel_cudaERNS_14TensorIteratorEENKUlvE0_clEvENKUlvE8_clEvEUlS4_S4_E_EESt5arrayIPcLm3EELi4E23TrivialOffsetCalculatorILi2EjESE_ILi1EjENS0_6memory12LoadWithCastILi2EEENSH_13StoreWithCastILi1EEEEEviT_T0_T2_T3_T4_T5_)
        .other          _ZN2at6native27unrolled_elementwise_kernelINS0_13BinaryFunctorIN3c108BFloat16ES4_bZZZNS0_23logical_and_kernel_cudaERNS_14TensorIteratorEENKUlvE0_clEvENKUlvE8_clEvEUlS4_S4_E_EESt5arrayIPcLm3EELi4E23TrivialOffsetCalculatorILi2EjESE_ILi1EjENS0_6memory12LoadWithCastILi2EEENSH_13StoreWithCastILi1EEEEEviT_T0_T2_T3_T4_T5_,@"STO_CUDA_ENTRY STV_DEFAULT"
_ZN2at6native27unrolled_elementwise_kernelINS0_13BinaryFunctorIN3c108BFloat16ES4_bZZZNS0_23logical_and_kernel_cudaERNS_14TensorIteratorEENKUlvE0_clEvENKUlvE8_clEvEUlS4_S4_E_EESt5arrayIPcLm3EELi4E23TrivialOffsetCalculatorILi2EjESE_ILi1EjENS0_6memory12LoadWithCastILi2EEENSH_13StoreWithCastILi1EEEEEviT_T0_T2_T3_T4_T5_:
.text._ZN2at6native27unrolled_elementwise_kernelINS0_13BinaryFunctorIN3c108BFloat16ES4_bZZZNS0_23logical_and_kernel_cudaERNS_14TensorIteratorEENKUlvE0_clEvENKUlvE8_clEvEUlS4_S4_E_EESt5arrayIPcLm3EELi4E23TrivialOffsetCalculatorILi2EjESE_ILi1EjENS0_6memory12LoadWithCastILi2EEENSH_13StoreWithCastILi1EEEEEviT_T0_T2_T3_T4_T5_:
        /* <DEDUP_REMOVED lines=36> */
.L_x_29464:
[----:B------:R-:W2:Y:S02]  /*0240*/  LDG.E.U8 R4, desc[UR36][R4.64] ;  /* 0x0000002404047981 */ /* 0x000ea4000c1e1100 */
[----:B--2---:R-:W-:-:S04]  /*0250*/  I2FP.F32.U32 R0, R4 ;  /* 0x0000000400007245 */ /* 0x004fc80000201000 */
[----:B------:R-:W-:-:S04]  /*0260*/  F2FP.BF16.F32.PACK_AB R0, RZ, R0 ;  /* 0x00000000ff00723e */ /* 0x000fc800000010ff */
[----:B------:R-:W-:Y:S01]  /*0270*/  PRMT R28, R0, 0x7610, R28 ;  /* 0x00007610001c7816 */ /* 0x000fe2000000001c */
[----:B------:R-:W-:Y:S06]  /*0280*/  BRA `(.L_x_29466) ;  /* 0x0000000c00e47947 */ /* 0x000fec0003800000 */
.L_x_29463:
        /* <DEDUP_REMOVED lines=11> */
.L_x_29468:
[----:B------:R-:W2:Y:S02]  /*0340*/  LDG.E R4, desc[UR36][R4.64] ;  /* 0x0000002404047981 */ /* 0x000ea4000c1e1900 */
[----:B--2---:R-:W-:-:S04]  /*0350*/  I2FP.F32.S32 R0, R4 ;  /* 0x0000000400007245 */ /* 0x004fc80000201400 */
[----:B------:R-:W-:-:S04]  /*0360*/  F2FP.BF16.F32.PACK_AB R0, RZ, R0 ;  /* 0x00000000ff00723e */ /* 0x000fc800000010ff */
[----:B------:R-:W-:Y:S01]  /*0370*/  PRMT R28, R0, 0x7610, R28 ;  /* 0x00007610001c7816 */ /* 0x000fe2000000001c */
[----:B------:R-:W-:Y:S06]  /*0380*/  BRA `(.L_x_29466) ;  /* 0x0000000c00a47947 */ /* 0x000fec0003800000 */
.L_x_29467:
[----:B------:R-:W2:Y:S02]  /*0390*/  LDG.E.U16 R4, desc[UR36][R4.64] ;  /* 0x0000002404047981 */ /* 0x000ea4000c1e1500 */
[----:B--2---:R-:W0:Y:S02]  /*03a0*/  I2F.S16 R0, R4 ;  /* 0x0000000400007306 */ /* 0x004e240000101400 */
[----:B0-----:R-:W-:-:S04]  /*03b0*/  F2FP.BF16.F32.PACK_AB R0, RZ, R0 ;  /* 0x00000000ff00723e */ /* 0x001fc800000010ff */
[----:B------:R-:W-:Y:S01]  /*03c0*/  PRMT R28, R0, 0x7610, R28 ;  /* 0x00007610001c7816 */ /* 0x000fe2000000001c */
[----:B------:R-:W-:Y:S06]  /*03d0*/  BRA `(.L_x_29466) ;  /* 0x0000000c00907947 */ /* 0x000fec0003800000 */
.L_x_29462:
        /* <DEDUP_REMOVED lines=9> */
.L_x_29470:
[----:B------:R-:W2:Y:S02]  /*0470*/  LDG.E.U16 R0, desc[UR36][R4.64] ;  /* 0x0000002404007981 */ /* 0x000ea4000c1e1500 */
[----:B--2---:R-:W-:-:S05]  /*0480*/  HADD2.F32 R0, -RZ, R0.H0_H0 ;  /* 0x20000000ff007230 */ /* 0x004fca0000004100 */
[----:B------:R-:W-:-:S04]  /*0490*/  F2FP.BF16.F32.PACK_AB R0, RZ, R0 ;  /* 0x00000000ff00723e */ /* 0x000fc800000010ff */
[----:B------:R-:W-:Y:S01]  /*04a0*/  PRMT R28, R0, 0x7610, R28 ;  /* 0x00007610001c7816 */ /* 0x000fe2000000001c */
[----:B------:R-:W-:Y:S06]  /*04b0*/  BRA `(.L_x_29466) ;  /* 0x0000000c00587947 */ /* 0x000fec0003800000 */
.L_x_29469:
        /* <DEDUP_REMOVED lines=9> */
.L_x_29472:
[----:B------:R-:W2:Y:S02]  /*0550*/  LDG.E.U16 R4, desc[UR36][R4.64] ;  /* 0x0000002404047981 */ /* 0x000ea4000c1e1500 */
[----:B--2---:R-:W-:-:S05]  /*0560*/  HADD2.F32 R0, -RZ, R4.H0_H0 ;  /* 0x20000004ff007230 */ /* 0x004fca0000004100 */
[----:B------:R-:W-:-:S04]  /*0570*/  F2FP.BF16.F32.PACK_AB R0, RZ, R0 ;  /* 0x00000000ff00723e */ /* 0x000fc800000010ff */
[----:B------:R-:W-:Y:S01]  /*0580*/  PRMT R28, R0, 0x7610, R28 ;  /* 0x00007610001c7816 */ /* 0x000fe2000000001c */
[----:B------:R-:W-:Y:S06]  /*0590*/  BRA `(.L_x_29466) ;  /* 0x0000000c00207947 */ /* 0x000fec0003800000 */
.L_x_29471:
        /* <DEDUP_REMOVED lines=13> */
.L_x_29461:
        /* <DEDUP_REMOVED lines=14> */
.L_x_29475:
        /* <DEDUP_REMOVED lines=13> */
.L_x_29474:
        /* <DEDUP_REMOVED lines=27> */
.L_x_29477:
        /* <DEDUP_REMOVED lines=15> */
.L_x_29476:
[----:B------:R0:W5:Y:S01]  /*0ac0*/  LDG.E.U16 R28, desc[UR36][R4.64] ;  /* 0x00000024041c7981 */ /* 0x000162000c1e1500 */
[----:B------:R-:W-:Y:S05]  /*0ad0*/  BRA `(.L_x_29466) ;  /* 0x0000000400d07947 */ /* 0x000fea0003800000 */
.L_x_29473:
        /* <DEDUP_REMOVED lines=13> */
.L_x_29480:
        /* <DEDUP_REMOVED lines=21> */
.L_x_29484:
[----:B------:R-:W-:Y:S05]  /*0d00*/  BSYNC.RECONVERGENT B1 ;  /* 0x0000000000017941 */ /* 0x000fea0003800200 */
.L_x_29483:
[----:B------:R-:W-:Y:S01]  /*0d10*/  IMAD.SHL.U32 R0, R0, 0x100000, RZ ;  /* 0x0010000000007824 */ /* 0x000fe200078e00ff */
[----:B------:R-:W-:-:S04]  /*0d20*/  LEA R3, R3, 0x3b800000, 0x17 ;  /* 0x3b80000003037811 */ /* 0x000fc800078eb8ff */
[----:B------:R-:W-:-:S07]  /*0d30*/  LOP3.LUT R0, R3, R0, R7, 0xfe, !PT ;  /* 0x0000000003007212 */ /* 0x000fce00078efe07 */
.L_x_29482:
[----:B------:R-:W-:Y:S05]  /*0d40*/  BSYNC.RECONVERGENT B0 ;  /* 0x0000000000007941 */ /* 0x000fea0003800200 */
.L_x_29481:
[----:B------:R-:W-:-:S04]  /*0d50*/  F2FP.BF16.F32.PACK_AB R0, RZ, R0 ;  /* 0x00000000ff00723e */ /* 0x000fc800000010ff */
[----:B------:R-:W-:Y:S01]  /*0d60*/  PRMT R28, R0, 0x7610, R28 ;  /* 0x00007610001c7816 */ /* 0x000fe2000000001c */
[----:B------:R-:W-:Y:S06]  /*0d70*/  BRA `(.L_x_29466) ;  /* 0x0000000400287947 */ /* 0x000fec0003800000 */
.L_x_29479:
        /* <DEDUP_REMOVED lines=21> */
.L_x_29488:
[----:B------:R-:W-:Y:S05]  /*0ed0*/  BSYNC.RECONVERGENT B1 ;  /* 0x0000000000017941 */ /* 0x000fea0003800200 */
.L_x_29487:
[----:B------:R-:W-:Y:S01]  /*0ee0*/  IMAD.SHL.U32 R0, R0, 0x200000, RZ ;  /* 0x0020000000007824 */ /* 0x000fe200078e00ff */
[----:B------:R-:W-:-:S04]  /*0ef0*/  LEA R3, R3, 0x37800000, 0x17 ;  /* 0x3780000003037811 */ /* 0x000fc800078eb8ff */
[----:B------:R-:W-:-:S07]  /*0f00*/  LOP3.LUT R0, R3, R0, R7, 0xfe, !PT ;  /* 0x0000000003007212 */ /* 0x000fce00078efe07 */
.L_x_29486:
[----:B------:R-:W-:Y:S05]  /*0f10*/  BSYNC.RECONVERGENT B0 ;  /* 0x0000000000007941 */ /* 0x000fea0003800200 */
.L_x_29485:
[----:B------:R-:W-:-:S04]  /*0f20*/  F2FP.BF16.F32.PACK_AB R0, RZ, R0 ;  /* 0x00000000ff00723e */ /* 0x000fc800000010ff */
[----:B------:R-:W-:Y:S01]  /*0f30*/  PRMT R28, R0, 0x7610, R28 ;  /* 0x00007610001c7816 */ /* 0x000fe2000000001c */
[----:B------:R-:W-:Y:S06]  /*0f40*/  BRA `(.L_x_29466) ;  /* 0x0000000000b47947 */ /* 0x000fec0003800000 */
.L_x_29478:
[----:B------:R-:W-:-:S09]  /*0f50*/  UISETP.NE.AND UP0, UPT, UR4, 0x1c, UPT ;  /* 0x0000001c0400788c */ /* 0x000fd2000bf05270 */
[----:B------:R-:W-:Y:S05]  /*0f60*/  BRA.U !UP0, `(.L_x_29489) ;  /* 0x00000001089c7547 */ /* 0x000fea000b800000 */
[----:B------:R-:W-:-:S09]  /*0f70*/  UISETP.NE.AND UP0, UPT, UR4, 0x1d, UPT ;  /* 0x0000001d0400788c */ /* 0x000fd2000bf05270 */
[----:B------:R-:W-:Y:S05]  /*0f80*/  BRA.U !UP0, `(.L_x_29490) ;  /* 0x0000000108807547 */ /* 0x000fea000b800000 */
[----:B------:R-:W-:-:S09]  /*0f90*/  UISETP.NE.AND UP0, UPT, UR4, 0x2c, UPT ;  /* 0x0000002c0400788c */ /* 0x000fd2000bf05270 */
[----:B------:R-:W-:Y:S05]  /*0fa0*/  BRA.U !UP0, `(.L_x_29491) ;  /* 0x0000000108487547 */ /* 0x000fea000b800000 */
.L_x_29465:
        /* <DEDUP_REMOVED lines=16> */
.L_x_29492:
[----:B------:R-:W-:Y:S01]  /*10b0*/  PRMT R28, RZ, 0x7610, R28 ;  /* 0x00007610ff1c7816 */ /* 0x000fe2000000001c */
[----:B------:R-:W-:Y:S06]  /*10c0*/  BRA `(.L_x_29466) ;  /* 0x0000000000547947 */ /* 0x000fec0003800000 */
.L_x_29491:
        /* <DEDUP_REMOVED lines=8> */
.L_x_29494:
[----:B------:R-:W-:Y:S05]  /*1150*/  BSYNC.RECONVERGENT B0 ;  /* 0x0000000000007941 */ /* 0x000fea0003800200 */
.L_x_29493:
[----:B------:R-:W-:-:S04]  /*1160*/  F2FP.BF16.F32.PACK_AB R0, RZ, R0 ;  /* 0x00000000ff00723e */ /* 0x000fc800000010ff */
[----:B------:R-:W-:Y:S01]  /*1170*/  PRMT R28, R0, 0x7610, R28 ;  /* 0x00007610001c7816 */ /* 0x000fe2000000001c */
[----:B------:R-:W-:Y:S06]  /*1180*/  BRA `(.L_x_29466) ;  /* 0x0000000000247947 */ /* 0x000fec0003800000 */
.L_x_29490:
[----:B------:R-:W2:Y:S02]  /*1190*/  LDG.E.64 R4, desc[UR36][R4.64] ;  /* 0x0000002404047981 */ /* 0x000ea4000c1e1b00 */
[----:B--2---:R-:W0:Y:S02]  /*11a0*/  I2F.U64 R0, R4 ;  /* 0x0000000400007312 */ /* 0x004e240000301000 */
[----:B0-----:R-:W-:-:S04]  /*11b0*/  F2FP.BF16.F32.PACK_AB R0, RZ, R0 ;  /* 0x00000000ff00723e */ /* 0x001fc800000010ff */
[----:B------:R-:W-:Y:S01]  /*11c0*/  PRMT R28, R0, 0x7610, R28 ;  /* 0x00007610001c7816 */ /* 0x000fe2000000001c */
[----:B------:R-:W-:Y:S06]  /*11d0*/  BRA `(.L_x_29466) ;  /* 0x0000000000107947 */ /* 0x000fec0003800000 */
.L_x_29489:
[----:B------:R-:W2:Y:S02]  /*11e0*/  LDG.E R4, desc[UR36][R4.64] ;  /* 0x0000002404047981 */ /* 0x000ea4000c1e1900 */
[----:B--2---:R-:W-:-:S04]  /*11f0*/  I2FP.F32.U32 R0, R4 ;  /* 0x0000000400007245 */ /* 0x004fc80000201000 */
[----:B------:R-:W-:-:S04]  /*1200*/  F2FP.BF16.F32.PACK_AB R0, RZ, R0 ;  /* 0x00000000ff00723e */ /* 0x000fc800000010ff */
[----:B------:R-:W-:-:S07]  /*1210*/  PRMT R28, R0, 0x7610, R28 ;  /* 0x00007610001c7816 */ /* 0x000fce000000001c */
.L_x_29466:
        /* <DEDUP_REMOVED lines=21> */
.L_x_29498:
[----:B------:R-:W2:Y:S02]  /*1370*/  LDG.E.U8 R4, desc[UR36][R4.64] ;  /* 0x0000002404047981 */ /* 0x000ea4000c1e1100 */
[----:B--2---:R-:W-:-:S04]  /*1380*/  I2FP.F32.U32 R0, R4 ;  /* 0x0000000400007245 */ /* 0x004fc80000201000 */
[----:B------:R-:W-:-:S04]  /*1390*/  F2FP.BF16.F32.PACK_AB R0, RZ, R0 ;  /* 0x00000000ff00723e */ /* 0x000fc800000010ff */
[----:B------:R-:W-:Y:S01]  /*13a0*/  PRMT R25, R0, 0x7610, R25 ;  /* 0x0000761000197816 */ /* 0x000fe20000000019 */
[----:B------:R-:W-:Y:S06]  /*13b0*/  BRA `(.L_x_29500) ;  /* 0x0000000c00e47947 */ /* 0x000fec0003800000 */
.L_x_29497:
        /* <DEDUP_REMOVED lines=11> */
.L_x_29502:
[----:B------:R-:W2:Y:S02]  /*1470*/  LDG.E R4, desc[UR36][R4.64] ;  /* 0x0000002404047981 */ /* 0x000ea4000c1e1900 */
[----:B--2---:R-:W-:-:S04]  /*1480*/  I2FP.F32.S32 R0, R4 ;  /* 0x0000000400007245 */ /* 0x004fc80000201400 */
[----:B------:R-:W-:-:S04]  /*1490*/  F2FP.BF16.F32.PACK_AB R0, RZ, R0 ;  /* 0x00000000ff00723e */ /* 0x000fc800000010ff */
[----:B------:R-:W-:Y:S01]  /*14a0*/  PRMT R25, R0, 0x7610, R25 ;  /* 0x0000761000197816 */ /* 0x000fe20000000019 */
[----:B------:R-:W-:Y:S06]  /*14b0*/  BRA `(.L_x_29500) ;  /* 0x0000000c00a47947 */ /* 0x000fec0003800000 */
.L_x_29501:
[----:B------:R-:W2:Y:S02]  /*14c0*/  LDG.E.U16 R4, desc[UR36][R4.64] ;  /* 0x0000002404047981 */ /* 0x000ea4000c1e1500 */
[----:B--2---:R-:W0:Y:S02]  /*14d0*/  I2F.S16 R0, R4 ;  /* 0x0000000400007306 */ /* 0x004e240000101400 */
[----:B0-----:R-:W-:-:S04]  /*14e0*/  F2FP.BF16.F32.PACK_AB R0, RZ, R0 ;  /* 0x00000000ff00723e */ /* 0x001fc800000010ff */
[----:B------:R-:W-:Y:S01]  /*14f0*/  PRMT R25, R0, 0x7610, R25 ;  /* 0x0000761000197816 */ /* 0x000fe20000000019 */
[----:B------:R-:W-:Y:S06]  /*1500*/  BRA `(.L_x_29500) ;  /* 0x0000000c00907947 */ /* 0x000fec0003800000 */
.L_x_29496:
        /* <DEDUP_REMOVED lines=9> */
.L_x_29504:
[----:B------:R-:W2:Y:S02]  /*15a0*/  LDG.E.U16 R0, desc[UR36][R4.64] ;  /* 0x0000002404007981 */ /* 0x000ea4000c1e1500 */
[----:B--2---:R-:W-:-:S05]  /*15b0*/  HADD2.F32 R0, -RZ, R0.H0_H0 ;  /* 0x20000000ff007230 */ /* 0x004fca0000004100 */
[----:B------:R-:W-:-:S04]  /*15c0*/  F2FP.BF16.F32.PACK_AB R0, RZ, R0 ;  /* 0x00000000ff00723e */ /* 0x000fc800000010ff */
[----:B------:R-:W-:Y:S01]  /*15d0*/  PRMT R25, R0, 0x7610, R25 ;  /* 0x0000761000197816 */ /* 0x000fe20000000019 */
[----:B------:R-:W-:Y:S06]  /*15e0*/  BRA `(.L_x_29500) ;  /* 0x0000000c00587947 */ /* 0x000fec0003800000 */
.L_x_29503:
        /* <DEDUP_REMOVED lines=9> */
.L_x_29506:
[----:B------:R-:W2:Y:S02]  /*1680*/  LDG.E.U16 R4, desc[UR36][R4.64] ;  /* 0x0000002404047981 */ /* 0x000ea4000c1e1500 */
[----:B--2---:R-:W-:-:S05]  /*1690*/  HADD2.F32 R0, -RZ, R4.H0_H0 ;  /* 0x20000004ff007230 */ /* 0x004fca0000004100 */
[----:B------:R-:W-:-:S04]  /*16a0*/  F2FP.BF16.F32.PACK_AB R0, RZ, R0 ;  /* 0x00000000ff00723e */ /* 0x000fc800000010ff */
[----:B------:R-:W-:Y:S01]  /*16b0*/  PRMT R25, R0, 0x7610, R25 ;  /* 0x0000761000197816 */ /* 0x000fe20000000019 */
[----:B------:R-:W-:Y:S06]  /*16c0*/  BRA `(.L_x_29500) ;  /* 0x0000000c00207947 */ /* 0x000fec0003800000 */
.L_x_29505:
        /* <DEDUP_REMOVED lines=13> */
.L_x_29495:
        /* <DEDUP_REMOVED lines=14> */
.L_x_29509:
        /* <DEDUP_REMOVED lines=13> */
.L_x_29508:
        /* <DEDUP_REMOVED lines=27> */
.L_x_29511:
        /* <DEDUP_REMOVED lines=15> */
.L_x_29510:
[----:B------:R0:W5:Y:S01]  /*1bf0*/  LDG.E.U16 R25, desc[UR36][R4.64] ;  /* 0x0000002404197981 */ /* 0x000162000c1e1500 */
[----:B------:R-:W-:Y:S05]  /*1c00*/  BRA `(.L_x_29500) ;  /* 0x0000000400d07947 */ /* 0x000fea0003800000 */
.L_x_29507:
        /* <DEDUP_REMOVED lines=13> */
.L_x_29514:
        /* <DEDUP_REMOVED lines=21> */
.L_x_29518:
[----:B------:R-:W-:Y:S05]  /*1e30*/  BSYNC.RECONVERGENT B1 ;  /* 0x0000000000017941 */ /* 0x000fea0003800200 */
.L_x_29517:
[----:B------:R-:W-:Y:S01]  /*1e40*/  IMAD.SHL.U32 R0, R0, 0x100000, RZ ;  /* 0x0010000000007824 */ /* 0x000fe200078e00ff */
[----:B------:R-:W-:-:S04]  /*1e50*/  LEA R3, R3, 0x3b800000, 0x17 ;  /* 0x3b80000003037811 */ /* 0x000fc800078eb8ff */
[----:B------:R-:W-:-:S07]  /*1e60*/  LOP3.LUT R0, R3, R0, R7, 0xfe, !PT ;  /* 0x0000000003007212 */ /* 0x000fce00078efe07 */
.L_x_29516:
[----:B------:R-:W-:Y:S05]  /*1e70*/  BSYNC.RECONVERGENT B0 ;  /* 0x0000000000007941 */ /* 0x000fea0003800200 */
.L_x_29515:
[----:B------:R-:W-:-:S04]  /*1e80*/  F2FP.BF16.F32.PACK_AB R0, RZ, R0 ;  /* 0x00000000ff00723e */ /* 0x000fc800000010ff */
[----:B------:R-:W-:Y:S01]  /*1e90*/  PRMT R25, R0, 0x7610, R25 ;  /* 0x0000761000197816 */ /* 0x000fe20000000019 */
[----:B------:R-:W-:Y:S06]  /*1ea0*/  BRA `(.L_x_29500) ;  /* 0x0000000400287947 */ /* 0x000fec0003800000 */
.L_x_29513:
        /* <DEDUP_REMOVED lines=21> */
.L_x_29522:
[----:B------:R-:W-:Y:S05]  /*2000*/  BSYNC.RECONVERGENT B1 ;  /* 0x0000000000017941 */ /* 0x000fea0003800200 */
.L_x_29521:
[----:B------:R-:W-:Y:S01]  /*2010*/  IMAD.SHL.U32 R0, R0, 0x200000, RZ ;  /* 0x0020000000007824 */ /* 0x000fe200078e00ff */
[----:B------:R-:W-:-:S04]  /*2020*/  LEA R3, R3, 0x37800000, 0x17 ;  /* 0x3780000003037811 */ /* 0x000fc800078eb8ff */
[----:B------:R-:W-:-:S07]  /*2030*/  LOP3.LUT R0, R3, R0, R7, 0xfe, !PT ;  /* 0x0000000003007212 */ /* 0x000fce00078efe07 */
.L_x_29520:
[----:B------:R-:W-:Y:S05]  /*2040*/  BSYNC.RECONVERGENT B0 ;  /* 0x0000000000007941 */ /* 0x000fea0003800200 */
.L_x_29519:
[----:B------:R-:W-:-:S04]  /*2050*/  F2FP.BF16.F32.PACK_AB R0, RZ, R0 ;  /* 0x00000000ff00723e */ /* 0x000fc800000010ff */
[----:B------:R-:W-:Y:S01]  /*2060*/  PRMT R25, R0, 0x7610, R25 ;  /* 0x0000761000197816 */ /* 0x000fe20000000019 */
[----:B------:R-:W-:Y:S06]  /*2070*/  BRA `(.L_x_29500) ;  /* 0x0000000000b47947 */ /* 0x000fec0003800000 */
.L_x_29512:
[----:B------:R-:W-:-:S09]  /*2080*/  UISETP.NE.AND UP0, UPT, UR4, 0x1c, UPT ;  /* 0x0000001c0400788c */ /* 0x000fd2000bf05270 */
[----:B------:R-:W-:Y:S05]  /*2090*/  BRA.U !UP0, `(.L_x_29523) ;  /* 0x00000001089c7547 */ /* 0x000fea000b800000 */
[----:B------:R-:W-:-:S09]  /*20a0*/  UISETP.NE.AND UP0, UPT, UR4, 0x1d, UPT ;  /* 0x0000001d0400788c */ /* 0x000fd2000bf05270 */
[----:B------:R-:W-:Y:S05]  /*20b0*/  BRA.U !UP0, `(.L_x_29524) ;  /* 0x0000000108807547 */ /* 0x000fea000b800000 */
[----:B------:R-:W-:-:S09]  /*20c0*/  UISETP.NE.AND UP0, UPT, UR4, 0x2c, UPT ;  /* 0x0000002c0400788c */ /* 0x000fd2000bf05270 */
[----:B------:R-:W-:Y:S05]  /*20d0*/  BRA.U !UP0, `(.L_x_29525) ;  /* 0x0000000108487547 */ /* 0x000fea000b800000 */
.L_x_29499:
        /* <DEDUP_REMOVED lines=16> */
.L_x_29526:
[----:B------:R-:W-:Y:S01]  /*21e0*/  PRMT R25, RZ, 0x7610, R25 ;  /* 0x00007610ff197816 */ /* 0x000fe20000000019 */
[----:B------:R-:W-:Y:S06]  /*21f0*/  BRA `(.L_x_29500) ;  /* 0x0000000000547947 */ /* 0x000fec0003800000 */
.L_x_29525:
        /* <DEDUP_REMOVED lines=8> */
.L_x_29528:
[----:B------:R-:W-:Y:S05]  /*2280*/  BSYNC.RECONVERGENT B0 ;  /* 0x0000000000007941 */ /* 0x000fea0003800200 */
.L_x_29527:
[----:B------:R-:W-:-:S04]  /*2290*/  F2FP.BF16.F32.PACK_AB R0, RZ, R0 ;  /* 0x00000000ff00723e */ /* 0x000fc800000010ff */
[----:B------:R-:W-:Y:S01]  /*22a0*/  PRMT R25, R0, 0x7610, R25 ;  /* 0x0000761000197816 */ /* 0x000fe20000000019 */
[----:B------:R-:W-:Y:S06]  /*22b0*/  BRA `(.L_x_29500) ;  /* 0x0000000000247947 */ /* 0x000fec0003800000 */
.L_x_29524:
[----:B------:R-:W2:Y:S02]  /*22c0*/  LDG.E.64 R4, desc[UR36][R4.64] ;  /* 0x0000002404047981 */ /* 0x000ea4000c1e1b00 */
[----:B--2---:R-:W0:Y:S02]  /*22d0*/  I2F.U64 R0, R4 ;  /* 0x0000000400007312 */ /* 0x004e240000301000 */
[----:B0-----:R-:W-:-:S04]  /*22e0*/  F2FP.BF16.F32.PACK_AB R0, RZ, R0 ;  /* 0x00000000ff00723e */ /* 0x001fc800000010ff */
[----:B------:R-:W-:Y:S01]  /*22f0*/  PRMT R25, R0, 0x7610, R25 ;  /* 0x0000761000197816 */ /* 0x000fe20000000019 */
[----:B------:R-:W-:Y:S06]  /*2300*/  BRA `(.L_x_29500) ;  /* 0x0000000000107947 */ /* 0x000fec0003800000 */
.L_x_29523:
[----:B------:R-:W2:Y:S02]  /*2310*/  LDG.E R4, desc[UR36][R4.64] ;  /* 0x0000002404047981 */ /* 0x000ea4000c1e1900 */
[----:B--2---:R-:W-:-:S04]  /*2320*/  I2FP.F32.U32 R0, R4 ;  /* 0x0000000400007245 */ /* 0x004fc80000201000 */
[----:B------:R-:W-:-:S04]  /*2330*/  F2FP.BF16.F32.PACK_AB R0, RZ, R0 ;  /* 0x00000000ff00723e */ /* 0x000fc800000010ff */
[----:B------:R-:W-:-:S07]  /*2340*/  PRMT R25, R0, 0x7610, R25 ;  /* 0x0000761000197816 */ /* 0x000fce0000000019 */
.L_x_29500:
[----:B------:R-:W-:-:S07]  /*2350*/  VIADD R19, R17, 0x80 ;  /* 0x0000008011137836 */ /* 0x000fce0000000000 */
.L_x_29460:
[----:B------:R-:W-:Y:S05]  /*2360*/  BSYNC.RECONVERGENT B6 ;  /* 0x0000000000067941 */ /* 0x000fea0003800200 */
.L_x_29459:
        /* <DEDUP_REMOVED lines=27> */
.L_x_29534:
[----:B------:R-:W2:Y:S02]  /*2520*/  LDG.E.U8 R4, desc[UR36][R4.64] ;  /* 0x0000002404047981 */ /* 0x000ea4000c1e1100 */
[----:B--2---:R-:W-:-:S04]  /*2530*/  I2FP.F32.U32 R0, R4 ;  /* 0x0000000400007245 */ /* 0x004fc80000201000 */
[----:B------:R-:W-:-:S04]  /*2540*/  F2FP.BF16.F32.PACK_AB R0, RZ, R0 ;  /* 0x00000000ff00723e */ /* 0x000fc800000010ff */
[----:B------:R-:W-:Y:S01]  /*2550*/  PRMT R26, R0, 0x7610, R26 ;  /* 0x00007610001a7816 */ /* 0x000fe2000000001a */
[----:B------:R-:W-:Y:S06]  /*2560*/  BRA `(.L_x_29536) ;  /* 0x0000000c00e47947 */ /* 0x000fec0003800000 */
.L_x_29533:
        /* <DEDUP_REMOVED lines=11> */
.L_x_29538:
[----:B------:R-:W2:Y:S02]  /*2620*/  LDG.E R4, desc[UR36][R4.64] ;  /* 0x0000002404047981 */ /* 0x000ea4000c1e1900 */
[----:B--2---:R-:W-:-:S04]  /*2630*/  I2FP.F32.S32 R0, R4 ;  /* 0x0000000400007245 */ /* 0x004fc80000201400 */
[----:B------:R-:W-:-:S04]  /*2640*/  F2FP.BF16.F32.PACK_AB R0, RZ, R0 ;  /* 0x00000000ff00723e */ /* 0x000fc800000010ff */
[----:B------:R-:W-:Y:S01]  /*2650*/  PRMT R26, R0, 0x7610, R26 ;  /* 0x00007610001a7816 */ /* 0x000fe2000000001a */
[----:B------:R-:W-:Y:S06]  /*2660*/  BRA `(.L_x_29536) ;  /* 0x0000000c00a47947 */ /* 0x000fec0003800000 */
.L_x_29537:
[----:B------:R-:W2:Y:S02]  /*2670*/  LDG.E.U16 R4, desc[UR36][R4.64] ;  /* 0x0000002404047981 */ /* 0x000ea4000c1e1500 */
[----:B--2---:R-:W0:Y:S02]  /*2680*/  I2F.S16 R0, R4 ;  /* 0x0000000400007306 */ /* 0x004e240000101400 */
[----:B0-----:R-:W-:-:S04]  /*2690*/  F2FP.BF16.F32.PACK_AB R0, RZ, R0 ;  /* 0x00000000ff00723e */ /* 0x001fc800000010ff */
[----:B------:R-:W-:Y:S01]  /*26a0*/  PRMT R26, R0, 0x7610, R26 ;  /* 0x00007610001a7816 */ /* 0x000fe2000000001a */
[----:B------:R-:W-:Y:S06]  /*26b0*/  BRA `(.L_x_29536) ;  /* 0x0000000c00907947 */ /* 0x000fec0003800000 */
.L_x_29532:
        /* <DEDUP_REMOVED lines=9> */
.L_x_29540:
[----:B------:R-:W2:Y:S02]  /*2750*/  LDG.E.U16 R0, desc[UR36][R4.64] ;  /* 0x0000002404007981 */ /* 0x000ea4000c1e1500 */
[----:B--2---:R-:W-:-:S05]  /*2760*/  HADD2.F32 R0, -RZ, R0.H0_H0 ;  /* 0x20000000ff007230 */ /* 0x004fca0000004100 */
[----:B------:R-:W-:-:S04]  /*2770*/  F2FP.BF16.F32.PACK_AB R0, RZ, R0 ;  /* 0x00000000ff00723e */ /* 0x000fc800000010ff */
[----:B------:R-:W-:Y:S01]  /*2780*/  PRMT R26, R0, 0x7610, R26 ;  /* 0x00007610001a7816 */ /* 0x000fe2000000001a */
[----:B------:R-:W-:Y:S06]  /*2790*/  BRA `(.L_x_29536) ;  /* 0x0000000c00587947 */ /* 0x000fec0003800000 */
.L_x_29539:
        /* <DEDUP_REMOVED lines=9> */
.L_x_29542:
[----:B------:R-:W2:Y:S02]  /*2830*/  LDG.E.U16 R4, desc[UR36][R4.64] ;  /* 0x0000002404047981 */ /* 0x000ea4000c1e1500 */
[----:B--2---:R-:W-:-:S05]  /*2840*/  HADD2.F32 R0, -RZ, R4.H0_H0 ;  /* 0x20000004ff007230 */ /* 0x004fca0000004100 */
[----:B------:R-:W-:-:S04]  /*2850*/  F2FP.BF16.F32.PACK_AB R0, RZ, R0 ;  /* 0x00000000ff00723e */ /* 0x000fc800000010ff */
[----:B------:R-:W-:Y:S01]  /*2860*/  PRMT R26, R0, 0x7610, R26 ;  /* 0x00007610001a7816 */ /* 0x000fe2000000001a */
[----:B------:R-:W-:Y:S06]  /*2870*/  BRA `(.L_x_29536) ;  /* 0x0000000c00207947 */ /* 0x000fec0003800000 */
.L_x_29541:
        /* <DEDUP_REMOVED lines=13> */
.L_x_29531:
        /* <DEDUP_REMOVED lines=14> */
.L_x_29545:
        /* <DEDUP_REMOVED lines=13> */
.L_x_29544:
        /* <DEDUP_REMOVED lines=27> */
.L_x_29547:
        /* <DEDUP_REMOVED lines=15> */
.L_x_29546:
[----:B------:R0:W5:Y:S01]  /*2da0*/  LDG.E.U16 R26, desc[UR36][R4.64] ;  /* 0x00000024041a7981 */ /* 0x000162000c1e1500 */
[----:B------:R-:W-:Y:S05]  /*2db0*/  BRA `(.L_x_29536) ;  /* 0x0000000400d07947 */ /* 0x000fea0003800000 */
.L_x_29543:
        /* <DEDUP_REMOVED lines=13> */
.L_x_29550:
        /* <DEDUP_REMOVED lines=21> */
.L_x_29554:
[----:B------:R-:W-:Y:S05]  /*2fe0*/  BSYNC.RECONVERGENT B1 ;  /* 0x0000000000017941 */ /* 0x000fea0003800200 */
.L_x_29553:
[----:B------:R-:W-:Y:S01]  /*2ff0*/  IMAD.SHL.U32 R0, R0, 0x100000, RZ ;  /* 0x0010000000007824 */ /* 0x000fe200078e00ff */
[----:B------:R-:W-:-:S04]  /*3000*/  LEA R3, R3, 0x3b800000, 0x17 ;  /* 0x3b80000003037811 */ /* 0x000fc800078eb8ff */
[----:B------:R-:W-:-:S07]  /*3010*/  LOP3.LUT R0, R3, R0, R7, 0xfe, !PT ;  /* 0x0000000003007212 */ /* 0x000fce00078efe07 */
.L_x_29552:
[----:B------:R-:W-:Y:S05]  /*3020*/  BSYNC.RECONVERGENT B0 ;  /* 0x0000000000007941 */ /* 0x000fea0003800200 */
.L_x_29551:
[----:B------:R-:W-:-:S04]  /*3030*/  F2FP.BF16.F32.PACK_AB R0, RZ, R0 ;  /* 0x00000000ff00723e */ /* 0x000fc800000010ff */
[----:B------:R-:W-:Y:S01]  /*3040*/  PRMT R26, R0, 0x7610, R26 ;  /* 0x00007610001a7816 */ /* 0x000fe2000000001a */
[----:B------:R-:W-:Y:S06]  /*3050*/  BRA `(.L_x_29536) ;  /* 0x0000000400287947 */ /* 0x000fec0003800000 */
.L_x_29549:
        /* <DEDUP_REMOVED lines=21> */
.L_x_29558:
[----:B------:R-:W-:Y:S05]  /*31b0*/  BSYNC.RECONVERGENT B1 ;  /* 0x0000000000017941 */ /* 0x000fea0003800200 */
.L_x_29557:
[----:B------:R-:W-:Y:S01]  /*31c0*/  IMAD.SHL.U32 R0, R0, 0x200000, RZ ;  /* 0x0020000000007824 */ /* 0x000fe200078e00ff */
[----:B------:R-:W-:-:S04]  /*31d0*/  LEA R3, R3, 0x37800000, 0x17 ;  /* 0x3780000003037811 */ /* 0x000fc800078eb8ff */
[----:B------:R-:W-:-:S07]  /*31e0*/  LOP3.LUT R0, R3, R0, R7, 0xfe, !PT ;  /* 0x0000000003007212 */ /* 0x000fce00078efe07 */
.L_x_29556:
[----:B------:R-:W-:Y:S05]  /*31f0*/  BSYNC.RECONVERGENT B0 ;  /* 0x0000000000007941 */ /* 0x000fea0003800200 */
.L_x_29555:
[----:B------:R-:W-:-:S04]  /*3200*/  F2FP.BF16.F32.PACK_AB R0, RZ, R0 ;  /* 0x00000000ff00723e */ /* 0x000fc800000010ff */
[----:B------:R-:W-:Y:S01]  /*3210*/  PRMT R26, R0, 0x7610, R26 ;  /* 0x00007610001a7816 */ /* 0x000fe2000000001a */
[----:B------:R-:W-:Y:S06]  /*3220*/  BRA `(.L_x_29536) ;  /* 0x0000000000b47947 */ /* 0x000fec0003800000 */
.L_x_29548:
        /* <DEDUP_REMOVED lines=14> */
.L_x_29562:
[----:B------:R-:W-:Y:S05]  /*3310*/  BSYNC.RECONVERGENT B0 ;  /* 0x0000000000007941 */ /* 0x000fea0003800200 */
.L_x_29561:
[----:B------:R-:W-:-:S04]  /*3320*/  F2FP.BF16.F32.PACK_AB R0, RZ, R0 ;  /* 0x00000000ff00723e */ /* 0x000fc800000010ff */
[----:B------:R-:W-:Y:S01]  /*3330*/  PRMT R26, R0, 0x7610, R26 ;  /* 0x00007610001a7816 */ /* 0x000fe2000000001a */
[----:B------:R-:W-:Y:S06]  /*3340*/  BRA `(.L_x_29536) ;  /* 0x00000000006c7947 */ /* 0x000fec0003800000 */
.L_x_29535:
        /* <DEDUP_REMOVED lines=16> */
.L_x_29563:
[----:B------:R-:W-:Y:S01]  /*3450*/  PRMT R26, RZ, 0x7610, R26 ;  /* 0x00007610ff1a7816 */ /* 0x000fe2000000001a */
[----:B------:R-:W-:Y:S06]  /*3460*/  BRA `(.L_x_29536) ;  /* 0x0000000000247947 */ /* 0x000fec0003800000 */
.L_x_29560:
[----:B------:R-:W2:Y:S02]  /*3470*/  LDG.E.64 R4, desc[UR36][R4.64] ;  /* 0x0000002404047981 */ /* 0x000ea4000c1e1b00 */
[----:B--2---:R-:W0:Y:S02]  /*3480*/  I2F.U64 R0, R4 ;  /* 0x0000000400007312 */ /* 0x004e240000301000 */
[----:B0-----:R-:W-:-:S04]  /*3490*/  F2FP.BF16.F32.PACK_AB R0, RZ, R0 ;  /* 0x00000000ff00723e */ /* 0x001fc800000010ff */
[----:B------:R-:W-:Y:S01]  /*34a0*/  PRMT R26, R0, 0x7610, R26 ;  /* 0x00007610001a7816 */ /* 0x000fe2000000001a */
[----:B------:R-:W-:Y:S06]  /*34b0*/  BRA `(.L_x_29536) ;  /* 0x0000000000107947 */ /* 0x000fec0003800000 */
.L_x_29559:
[----:B------:R-:W2:Y:S02]  /*34c0*/  LDG.E R4, desc[UR36][R4.64] ;  /* 0x0000002404047981 */ /* 0x000ea4000c1e1900 */
[----:B--2---:R-:W-:-:S04]  /*34d0*/  I2FP.F32.U32 R0, R4 ;  /* 0x0000000400007245 */ /* 0x004fc80000201000 */
[----:B------:R-:W-:-:S04]  /*34e0*/  F2FP.BF16.F32.PACK_AB R0, RZ, R0 ;  /* 0x00000000ff00723e */ /* 0x000fc800000010ff */
[----:B------:R-:W-:-:S07]  /*34f0*/  PRMT R26, R0, 0x7610, R26 ;  /* 0x00007610001a7816 */ /* 0x000fce000000001a */
.L_x_29536:
        /* <DEDUP_REMOVED lines=21> */
.L_x_29567:
[----:B------:R-:W2:Y:S02]  /*3650*/  LDG.E.U8 R4, desc[UR36][R4.64] ;  /* 0x0000002404047981 */ /* 0x000ea4000c1e1100 */
[----:B--2---:R-:W-:-:S04]  /*3660*/  I2FP.F32.U32 R0, R4 ;  /* 0x0000000400007245 */ /* 0x004fc80000201000 */
[----:B------:R-:W-:-:S04]  /*3670*/  F2FP.BF16.F32.PACK_AB R0, RZ, R0 ;  /* 0x00000000ff00723e */ /* 0x000fc800000010ff */
[----:B------:R-:W-:Y:S01]  /*3680*/  PRMT R27, R0, 0x7610, R27 ;  /* 0x00007610001b7816 */ /* 0x000fe2000000001b */
[----:B------:R-:W-:Y:S06]  /*3690*/  BRA `(.L_x_29569) ;  /* 0x0000000c00e47947 */ /* 0x000fec0003800000 */
.L_x_29566:
        /* <DEDUP_REMOVED lines=11> */
.L_x_29571:
[----:B------:R-:W2:Y:S02]  /*3750*/  LDG.E R4, desc[UR36][R4.64] ;  /* 0x0000002404047981 */ /* 0x000ea4000c1e1900 */
[----:B--2---:R-:W-:-:S04]  /*3760*/  I2FP.F32.S32 R0, R4 ;  /* 0x0000000400007245 */ /* 0x004fc80000201400 */
[----:B------:R-:W-:-:S04]  /*3770*/  F2FP.BF16.F32.PACK_AB R0, RZ, R0 ;  /* 0x00000000ff00723e */ /* 0x000fc800000010ff */
[----:B------:R-:W-:Y:S01]  /*3780*/  PRMT R27, R0, 0x7610, R27 ;  /* 0x00007610001b7816 */ /* 0x000fe2000000001b */
[----:B------:R-:W-:Y:S06]  /*3790*/  BRA `(.L_x_29569) ;  /* 0x0000000c00a47947 */ /* 0x000fec0003800000 */
.L_x_29570:
[----:B------:R-:W2:Y:S02]  /*37a0*/  LDG.E.U16 R4, desc[UR36][R4.64] ;  /* 0x0000002404047981 */ /* 0x000ea4000c1e1500 */
[----:B--2---:R-:W0:Y:S02]  /*37b0*/  I2F.S16 R0, R4 ;  /* 0x0000000400007306 */ /* 0x004e240000101400 */
[----:B0-----:R-:W-:-:S04]  /*37c0*/  F2FP.BF16.F32.PACK_AB R0, RZ, R0 ;  /* 0x00000000ff00723e */ /* 0x001fc800000010ff */
[----:B------:R-:W-:Y:S01]  /*37d0*/  PRMT R27, R0, 0x7610, R27 ;  /* 0x00007610001b7816 */ /* 0x000fe2000000001b */
[----:B------:R-:W-:Y:S06]  /*37e0*/  BRA `(.L_x_29569) ;  /* 0x0000000c00907947 */ /* 0x000fec0003800000 */
.L_x_29565:
        /* <DEDUP_REMOVED lines=9> */
.L_x_29573:
[----:B------:R-:W2:Y:S02]  /*3880*/  LDG.E.U16 R0, desc[UR36][R4.64] ;  /* 0x0000002404007981 */ /* 0x000ea4000c1e1500 */
[----:B--2---:R-:W-:-:S05]  /*3890*/  HADD2.F32 R0, -RZ, R0.H0_H0 ;  /* 0x20000000ff007230 */ /* 0x004fca0000004100 */
[----:B------:R-:W-:-:S04]  /*38a0*/  F2FP.BF16.F32.PACK_AB R0, RZ, R0 ;  /* 0x00000000ff00723e */ /* 0x000fc800000010ff */
[----:B------:R-:W-:Y:S01]  /*38b0*/  PRMT R27, R0, 0x7610, R27 ;  /* 0x00007610001b7816 */ /* 0x000fe2000000001b */
[----:B------:R-:W-:Y:S06]  /*38c0*/  BRA `(.L_x_29569) ;  /* 0x0000000c00587947 */ /* 0x000fec0003800000 */
.L_x_29572:
        /* <DEDUP_REMOVED lines=9> */
.L_x_29575:
[----:B------:R-:W2:Y:S02]  /*3960*/  LDG.E.U16 R4, desc[UR36][R4.64] ;  /* 0x0000002404047981 */ /* 0x000ea4000c1e1500 */
[----:B--2---:R-:W-:-:S05]  /*3970*/  HADD2.F32 R0, -RZ, R4.H0_H0 ;  /* 0x20000004ff007230 */ /* 0x004fca0000004100 */
[----:B------:R-:W-:-:S04]  /*3980*/  F2FP.BF16.F32.PACK_AB R0, RZ, R0 ;  /* 0x00000000ff00723e */ /* 0x000fc800000010ff */
[----:B------:R-:W-:Y:S01]  /*3990*/  PRMT R27, R0, 0x7610, R27 ;  /* 0x00007610001b7816 */ /* 0x000fe2000000001b */
[----:B------:R-:W-:Y:S06]  /*39a0*/  BRA `(.L_x_29569) ;  /* 0x0000000c00207947 */ /* 0x000fec0003800000 */
.L_x_29574:
        /* <DEDUP_REMOVED lines=13> */
.L_x_29564:
        /* <DEDUP_REMOVED lines=14> */
.L_x_29578:
        /* <DEDUP_REMOVED lines=13> */
.L_x_29577:
        /* <DEDUP_REMOVED lines=27> */
.L_x_29580:
        /* <DEDUP_REMOVED lines=15> */
.L_x_29579:
[----:B------:R0:W5:Y:S01]  /*3ed0*/  LDG.E.U16 R27, desc[UR36][R4.64] ;  /* 0x00000024041b7981 */ /* 0x000162000c1e1500 */
[----:B------:R-:W-:Y:S05]  /*3ee0*/  BRA `(.L_x_29569) ;  /* 0x0000000400d07947 */ /* 0x000fea0003800000 */
.L_x_29576:
        /* <DEDUP_REMOVED lines=13> */
.L_x_29583:
        /* <DEDUP_REMOVED lines=21> */
.L_x_29587:
[----:B------:R-:W-:Y:S05]  /*4110*/  BSYNC.RECONVERGENT B1 ;  /* 0x0000000000017941 */ /* 0x000fea0003800200 */
.L_x_29586:
[----:B------:R-:W-:Y:S01]  /*4120*/  IMAD.SHL.U32 R0, R0, 0x100000, RZ ;  /* 0x0010000000007824 */ /* 0x000fe200078e00ff */
[----:B------:R-:W-:-:S04]  /*4130*/  LEA R3, R3, 0x3b800000, 0x17 ;  /* 0x3b80000003037811 */ /* 0x000fc800078eb8ff */
[----:B------:R-:W-:-:S07]  /*4140*/  LOP3.LUT R0, R3, R0, R7, 0xfe, !PT ;  /* 0x0000000003007212 */ /* 0x000fce00078efe07 */
.L_x_29585:
[----:B------:R-:W-:Y:S05]  /*4150*/  BSYNC.RECONVERGENT B0 ;  /* 0x0000000000007941 */ /* 0x000fea0003800200 */
.L_x_29584:
[----:B------:R-:W-:-:S04]  /*4160*/  F2FP.BF16.F32.PACK_AB R0, RZ, R0 ;  /* 0x00000000ff00723e */ /* 0x000fc800000010ff */
[----:B------:R-:W-:Y:S01]  /*4170*/  PRMT R27, R0, 0x7610, R27 ;  /* 0x00007610001b7816 */ /* 0x000fe2000000001b */
[----:B------:R-:W-:Y:S06]  /*4180*/  BRA `(.L_x_29569) ;  /* 0x0000000400287947 */ /* 0x000fec0003800000 */
.L_x_29582:
        /* <DEDUP_REMOVED lines=21> */
.L_x_29591:
[----:B------:R-:W-:Y:S05]  /*42e0*/  BSYNC.RECONVERGENT B1 ;  /* 0x0000000000017941 */ /* 0x000fea0003800200 */
.L_x_29590:
[----:B------:R-:W-:Y:S01]  /*42f0*/  IMAD.SHL.U32 R0, R0, 0x200000, RZ ;  /* 0x0020000000007824 */ /* 0x000fe200078e00ff */
[----:B------:R-:W-:-:S04]  /*4300*/  LEA R3, R3, 0x37800000, 0x17 ;  /* 0x3780000003037811 */ /* 0x000fc800078eb8ff */
[----:B------:R-:W-:-:S07]  /*4310*/  LOP3.LUT R0, R3, R0, R7, 0xfe, !PT ;  /* 0x0000000003007212 */ /* 0x000fce00078efe07 */
.L_x_29589:
[----:B------:R-:W-:Y:S05]  /*4320*/  BSYNC.RECONVERGENT B0 ;  /* 0x0000000000007941 */ /* 0x000fea0003800200 */
.L_x_29588:
[----:B------:R-:W-:-:S04]  /*4330*/  F2FP.BF16.F32.PACK_AB R0, RZ, R0 ;  /* 0x00000000ff00723e */ /* 0x000fc800000010ff */
[----:B------:R-:W-:Y:S01]  /*4340*/  PRMT R27, R0, 0x7610, R27 ;  /* 0x00007610001b7816 */ /* 0x000fe2000000001b */
[----:B------:R-:W-:Y:S06]  /*4350*/  BRA `(.L_x_29569) ;  /* 0x0000000000b47947 */ /* 0x000fec0003800000 */
.L_x_29581:
        /* <DEDUP_REMOVED lines=14> */
.L_x_29595:
[----:B------:R-:W-:Y:S05]  /*4440*/  BSYNC.RECONVERGENT B0 ;  /* 0x0000000000007941 */ /* 0x000fea0003800200 */
.L_x_29594:
[----:B------:R-:W-:-:S04]  /*4450*/  F2FP.BF16.F32.PACK_AB R0, RZ, R0 ;  /* 0x00000000ff00723e */ /* 0x000fc800000010ff */
[----:B------:R-:W-:Y:S01]  /*4460*/  PRMT R27, R0, 0x7610, R27 ;  /* 0x00007610001b7816 */ /* 0x000fe2000000001b */
[----:B------:R-:W-:Y:S06]  /*4470*/  BRA `(.L_x_29569) ;  /* 0x00000000006c7947 */ /* 0x000fec0003800000 */
.L_x_29568:
        /* <DEDUP_REMOVED lines=16> */
.L_x_29596:
[----:B------:R-:W-:Y:S01]  /*4580*/  PRMT R27, RZ, 0x7610, R27 ;  /* 0x00007610ff1b7816 */ /* 0x000fe2000000001b */
[----:B------:R-:W-:Y:S06]  /*4590*/  BRA `(.L_x_29569) ;  /* 0x0000000000247947 */ /* 0x000fec0003800000 */
.L_x_29593:
[----:B------:R-:W2:Y:S02]  /*45a0*/  LDG.E.64 R4, desc[UR36][R4.64] ;  /* 0x0000002404047981 */ /* 0x000ea4000c1e1b00 */
[----:B--2---:R-:W0:Y:S02]  /*45b0*/  I2F.U64 R0, R4 ;  /* 0x0000000400007312 */ /* 0x004e240000301000 */
[----:B0-----:R-:W-:-:S04]  /*45c0*/  F2FP.BF16.F32.PACK_AB R0, RZ, R0 ;  /* 0x00000000ff00723e */ /* 0x001fc800000010ff */
[----:B------:R-:W-:Y:S01]  /*45d0*/  PRMT R27, R0, 0x7610, R27 ;  /* 0x00007610001b7816 */ /* 0x000fe2000000001b */
[----:B------:R-:W-:Y:S06]  /*45e0*/  BRA `(.L_x_29569) ;  /* 0x0000000000107947 */ /* 0x000fec0003800000 */
.L_x_29592:
[----:B------:R-:W2:Y:S02]  /*45f0*/  LDG.E R4, desc[UR36][R4.64] ;  /* 0x0000002404047981 */ /* 0x000ea4000c1e1900 */
[----:B--2---:R-:W-:-:S04]  /*4600*/  I2FP.F32.U32 R0, R4 ;  /* 0x0000000400007245 */ /* 0x004fc80000201000 */
[----:B------:R-:W-:-:S04]  /*4610*/  F2FP.BF16.F32.PACK_AB R0, RZ, R0 ;  /* 0x00000000ff00723e */ /* 0x000fc800000010ff */
[----:B------:R-:W-:-:S07]  /*4620*/  PRMT R27, R0, 0x7610, R27 ;  /* 0x00007610001b7816 */ /* 0x000fce000000001b */
.L_x_29569:
[----:B------:R-:W-:-:S07]  /*4630*/  VIADD R19, R19, 0x80 ;  /* 0x0000008013137836 */ /* 0x000fce0000000000 */
.L_x_29530:
[----:B------:R-:W-:Y:S05]  /*4640*/  BSYNC.RECONVERGENT B6 ;  /* 0x0000000000067941 */ /* 0x000fea0003800200 */
.L_x_29529:
        /* <DEDUP_REMOVED lines=27> */
.L_x_29602:
[----:B------:R-:W2:Y:S02]  /*4800*/  LDG.E.U8 R4, desc[UR36][R4.64] ;  /* 0x0000002404047981 */ /* 0x000ea4000c1e1100 */
[----:B--2---:R-:W-:-:S04]  /*4810*/  I2FP.F32.U32 R0, R4 ;  /* 0x0000000400007245 */ /* 0x004fc80000201000 */
[----:B------:R-:W-:-:S04]  /*4820*/  F2FP.BF16.F32.PACK_AB R0, RZ, R0 ;  /* 0x00000000ff00723e */ /* 0x000fc800000010ff */
[----:B------:R-:W-:Y:S01]  /*4830*/  PRMT R23, R0, 0x7610, R23 ;  /* 0x0000761000177816 */ /* 0x000fe20000000017 */
[----:B------:R-:W-:Y:S06]  /*4840*/  BRA `(.L_x_29604) ;  /* 0x0000000c00e47947 */ /* 0x000fec0003800000 */
.L_x_29601:
        /* <DEDUP_REMOVED lines=11> */
.L_x_29606:
[----:B------:R-:W2:Y:S02]  /*4900*/  LDG.E R4, desc[UR36][R4.64] ;  /* 0x0000002404047981 */ /* 0x000ea4000c1e1900 */
[----:B--2---:R-:W-:-:S04]  /*4910*/  I2FP.F32.S32 R0, R4 ;  /* 0x0000000400007245 */ /* 0x004fc80000201400 */
[----:B------:R-:W-:-:S04]  /*4920*/  F2FP.BF16.F32.PACK_AB R0, RZ, R0 ;  /* 0x00000000ff00723e */ /* 0x000fc800000010ff */
[----:B------:R-:W-:Y:S01]  /*4930*/  PRMT R23, R0, 0x7610, R23 ;  /* 0x0000761000177816 */ /* 0x000fe20000000017 */
[----:B------:R-:W-:Y:S06]  /*4940*/  BRA `(.L_x_29604) ;  /* 0x0000000c00a47947 */ /* 0x000fec0003800000 */
.L_x_29605:
[----:B------:R-:W2:Y:S02]  /*4950*/  LDG.E.U16 R4, desc[UR36][R4.64] ;  /* 0x0000002404047981 */ /* 0x000ea4000c1e1500 */
[----:B--2---:R-:W0:Y:S02]  /*4960*/  I2F.S16 R0, R4 ;  /* 0x0000000400007306 */ /* 0x004e240000101400 */
[----:B0-----:R-:W-:-:S04]  /*4970*/  F2FP.BF16.F32.PACK_AB R0, RZ, R0 ;  /* 0x00000000ff00723e */ /* 0x001fc800000010ff */
[----:B------:R-:W-:Y:S01]  /*4980*/  PRMT R23, R0, 0x7610, R23 ;  /* 0x0000761000177816 */ /* 0x000fe20000000017 */
[----:B------:R-:W-:Y:S06]  /*4990*/  BRA `(.L_x_29604) ;  /* 0x0000000c00907947 */ /* 0x000fec0003800000 */
.L_x_29600:
        /* <DEDUP_REMOVED lines=9> */
.L_x_29608:
[----:B------:R-:W2:Y:S02]  /*4a30*/  LDG.E.U16 R0, desc[UR36][R4.64] ;  /* 0x0000002404007981 */ /* 0x000ea4000c1e1500 */
[----:B--2---:R-:W-:-:S05]  /*4a40*/  HADD2.F32 R0, -RZ, R0.H0_H0 ;  /* 0x20000000ff007230 */ /* 0x004fca0000004100 */
[----:B------:R-:W-:-:S04]  /*4a50*/  F2FP.BF16.F32.PACK_AB R0, RZ, R0 ;  /* 0x00000000ff00723e */ /* 0x000fc800000010ff */
[----:B------:R-:W-:Y:S01]  /*4a60*/  PRMT R23, R0, 0x7610, R23 ;  /* 0x0000761000177816 */ /* 0x000fe20000000017 */
[----:B------:R-:W-:Y:S06]  /*4a70*/  BRA `(.L_x_29604) ;  /* 0x0000000c00587947 */ /* 0x000fec0003800000 */
.L_x_29607:
        /* <DEDUP_REMOVED lines=9> */
.L_x_29610:
[----:B------:R-:W2:Y:S02]  /*4b10*/  LDG.E.U16 R4, desc[UR36][R4.64] ;  /* 0x0000002404047981 */ /* 0x000ea4000c1e1500 */
[----:B--2---:R-:W-:-:S05]  /*4b20*/  HADD2.F32 R0, -RZ, R4.H0_H0 ;  /* 0x20000004ff007230 */ /* 0x004fca0000004100 */
[----:B------:R-:W-:-:S04]  /*4b30*/  F2FP.BF16.F32.PACK_AB R0, RZ, R0 ;  /* 0x00000000ff00723e */ /* 0x000fc800000010ff */
[----:B------:R-:W-:Y:S01]  /*4b40*/  PRMT R23, R0, 0x7610, R23 ;  /* 0x0000761000177816 */ /* 0x000fe20000000017 */
[----:B------:R-:W-:Y:S06]  /*4b50*/  BRA `(.L_x_29604) ;  /* 0x0000000c00207947 */ /* 0x000fec0003800000 */
.L_x_29609:
        /* <DEDUP_REMOVED lines=13> */
.L_x_29599:
        /* <DEDUP_REMOVED lines=14> */
.L_x_29613:
        /* <DEDUP_REMOVED lines=13> */
.L_x_29612:
        /* <DEDUP_REMOVED lines=27> */
.L_x_29615:
        /* <DEDUP_REMOVED lines=15> */
.L_x_29614:
[----:B------:R0:W5:Y:S01]  /*5080*/  LDG.E.U16 R23, desc[UR36][R4.64] ;  /* 0x0000002404177981 */ /* 0x000162000c1e1500 */
[----:B------:R-:W-:Y:S05]  /*5090*/  BRA `(.L_x_29604) ;  /* 0x0000000400d07947 */ /* 0x000fea0003800000 */
.L_x_29611:
        /* <DEDUP_REMOVED lines=13> */
.L_x_29618:
        /* <DEDUP_REMOVED lines=21> */
.L_x_29622:
[----:B------:R-:W-:Y:S05]  /*52c0*/  BSYNC.RECONVERGENT B1 ;  /* 0x0000000000017941 */ /* 0x000fea0003800200 */
.L_x_29621:
[----:B------:R-:W-:Y:S01]  /*52d0*/  IMAD.SHL.U32 R0, R0, 0x100000, RZ ;  /* 0x0010000000007824 */ /* 0x000fe200078e00ff */
[----:B------:R-:W-:-:S04]  /*52e0*/  LEA R3, R3, 0x3b800000, 0x17 ;  /* 0x3b80000003037811 */ /* 0x000fc800078eb8ff */
[----:B------:R-:W-:-:S07]  /*52f0*/  LOP3.LUT R0, R3, R0, R7, 0xfe, !PT ;  /* 0x0000000003007212 */ /* 0x000fce00078efe07 */
.L_x_29620:
[----:B------:R-:W-:Y:S05]  /*5300*/  BSYNC.RECONVERGENT B0 ;  /* 0x0000000000007941 */ /* 0x000fea0003800200 */
.L_x_29619:
[----:B------:R-:W-:-:S04]  /*5310*/  F2FP.BF16.F32.PACK_AB R0, RZ, R0 ;  /* 0x00000000ff00723e */ /* 0x000fc800000010ff */
[----:B------:R-:W-:Y:S01]  /*5320*/  PRMT R23, R0, 0x7610, R23 ;  /* 0x0000761000177816 */ /* 0x000fe20000000017 */
[----:B------:R-:W-:Y:S06]  /*5330*/  BRA `(.L_x_29604) ;  /* 0x0000000400287947 */ /* 0x000fec0003800000 */
.L_x_29617:
        /* <DEDUP_REMOVED lines=21> */
.L_x_29626:
[----:B------:R-:W-:Y:S05]  /*5490*/  BSYNC.RECONVERGENT B1 ;  /* 0x0000000000017941 */ /* 0x000fea0003800200 */
.L_x_29625:
[----:B------:R-:W-:Y:S01]  /*54a0*/  IMAD.SHL.U32 R0, R0, 0x200000, RZ ;  /* 0x0020000000007824 */ /* 0x000fe200078e00ff */
[----:B------:R-:W-:-:S04]  /*54b0*/  LEA R3, R3, 0x37800000, 0x17 ;  /* 0x3780000003037811 */ /* 0x000fc800078eb8ff */
[----:B------:R-:W-:-:S07]  /*54c0*/  LOP3.LUT R0, R3, R0, R7, 0xfe, !PT ;  /* 0x0000000003007212 */ /* 0x000fce00078efe07 */
.L_x_29624:
[----:B------:R-:W-:Y:S05]  /*54d0*/  BSYNC.RECONVERGENT B0 ;  /* 0x0000000000007941 */ /* 0x000fea0003800200 */
.L_x_29623:
[----:B------:R-:W-:-:S04]  /*54e0*/  F2FP.BF16.F32.PACK_AB R0, RZ, R0 ;  /* 0x00000000ff00723e */ /* 0x000fc800000010ff */
[----:B------:R-:W-:Y:S01]  /*54f0*/  PRMT R23, R0, 0x7610, R23 ;  /* 0x0000761000177816 */ /* 0x000fe20000000017 */
[----:B------:R-:W-:Y:S06]  /*5500*/  BRA `(.L_x_29604) ;  /* 0x0000000000b47947 */ /* 0x000fec0003800000 */
.L_x_29616:
        /* <DEDUP_REMOVED lines=14> */
.L_x_29630:
[----:B------:R-:W-:Y:S05]  /*55f0*/  BSYNC.RECONVERGENT B0 ;  /* 0x0000000000007941 */ /* 0x000fea0003800200 */
.L_x_29629:
[----:B------:R-:W-:-:S04]  /*5600*/  F2FP.BF16.F32.PACK_AB R0, RZ, R0 ;  /* 0x00000000ff00723e */ /* 0x000fc800000010ff */
[----:B------:R-:W-:Y:S01]  /*5610*/  PRMT R23, R0, 0x7610, R23 ;  /* 0x0000761000177816 */ /* 0x000fe20000000017 */
[----:B------:R-:W-:Y:S06]  /*5620*/  BRA `(.L_x_29604) ;  /* 0x00000000006c7947 */ /* 0x000fec0003800000 */
.L_x_29603:
        /* <DEDUP_REMOVED lines=16> */
.L_x_29631:
[----:B------:R-:W-:Y:S01]  /*5730*/  PRMT R23, RZ, 0x7610, R23 ;  /* 0x00007610ff177816 */ /* 0x000fe20000000017 */
[----:B------:R-:W-:Y:S06]  /*5740*/  BRA `(.L_x_29604) ;  /* 0x0000000000247947 */ /* 0x000fec0003800000 */
.L_x_29628:
[----:B------:R-:W2:Y:S02]  /*5750*/  LDG.E.64 R4, desc[UR36][R4.64] ;  /* 0x0000002404047981 */ /* 0x000ea4000c1e1b00 */
[----:B--2---:R-:W0:Y:S02]  /*5760*/  I2F.U64 R0, R4 ;  /* 0x0000000400007312 */ /* 0x004e240000301000 */
[----:B0-----:R-:W-:-:S04]  /*5770*/  F2FP.BF16.F32.PACK_AB R0, RZ, R0 ;  /* 0x00000000ff00723e */ /* 0x001fc800000010ff */
[----:B------:R-:W-:Y:S01]  /*5780*/  PRMT R23, R0, 0x7610, R23 ;  /* 0x0000761000177816 */ /* 0x000fe20000000017 */
[----:B------:R-:W-:Y:S06]  /*5790*/  BRA `(.L_x_29604) ;  /* 0x0000000000107947 */ /* 0x000fec0003800000 */
.L_x_29627:
[----:B------:R-:W2:Y:S02]  /*57a0*/  LDG.E R4, desc[UR36][R4.64] ;  /* 0x0000002404047981 */ /* 0x000ea4000c1e1900 */
[----:B--2---:R-:W-:-:S04]  /*57b0*/  I2FP.F32.U32 R0, R4 ;  /* 0x0000000400007245 */ /* 0x004fc80000201000 */
[----:B------:R-:W-:-:S04]  /*57c0*/  F2FP.BF16.F32.PACK_AB R0, RZ, R0 ;  /* 0x00000000ff00723e */ /* 0x000fc800000010ff */
[----:B------:R-:W-:-:S07]  /*57d0*/  PRMT R23, R0, 0x7610, R23 ;  /* 0x0000761000177816 */ /* 0x000fce0000000017 */
.L_x_29604:
        /* <DEDUP_REMOVED lines=22> */
.L_x_29635:
[----:B------:R-:W2:Y:S02]  /*5940*/  LDG.E.U8 R4, desc[UR36][R4.64] ;  /* 0x0000002404047981 */ /* 0x000ea4000c1e1100 */
[----:B--2---:R-:W-:-:S04]  /*5950*/  I2FP.F32.U32 R0, R4 ;  /* 0x0000000400007245 */ /* 0x004fc80000201000 */
[----:B------:R-:W-:-:S04]  /*5960*/  F2FP.BF16.F32.PACK_AB R0, RZ, R0 ;  /* 0x00000000ff00723e */ /* 0x000fc800000010ff */
[----:B------:R-:W-:Y:S01]  /*5970*/  PRMT R24, R0, 0x7610, R24 ;  /* 0x0000761000187816 */ /* 0x000fe20000000018 */
[----:B------:R-:W-:Y:S06]  /*5980*/  BRA `(.L_x_29637) ;  /* 0x0000000c00e47947 */ /* 0x000fec0003800000 */
.L_x_29634:
        /* <DEDUP_REMOVED lines=11> */
.L_x_29639:
[----:B------:R-:W2:Y:S02]  /*5a40*/  LDG.E R4, desc[UR36][R4.64] ;  /* 0x0000002404047981 */ /* 0x000ea4000c1e1900 */
[----:B--2---:R-:W-:-:S04]  /*5a50*/  I2FP.F32.S32 R0, R4 ;  /* 0x0000000400007245 */ /* 0x004fc80000201400 */
[----:B------:R-:W-:-:S04]  /*5a60*/  F2FP.BF16.F32.PACK_AB R0, RZ, R0 ;  /* 0x00000000ff00723e */ /* 0x000fc800000010ff */
[----:B------:R-:W-:Y:S01]  /*5a70*/  PRMT R24, R0, 0x7610, R24 ;  /* 0x0000761000187816 */ /* 0x000fe20000000018 */
[----:B------:R-:W-:Y:S06]  /*5a80*/  BRA `(.L_x_29637) ;  /* 0x0000000c00a47947 */ /* 0x000fec0003800000 */
.L_x_29638:
[----:B------:R-:W2:Y:S02]  /*5a90*/  LDG.E.U16 R4, desc[UR36][R4.64] ;  /* 0x0000002404047981 */ /* 0x000ea4000c1e1500 */
[----:B--2---:R-:W0:Y:S02]  /*5aa0*/  I2F.S16 R0, R4 ;  /* 0x0000000400007306 */ /* 0x004e240000101400 */
[----:B0-----:R-:W-:-:S04]  /*5ab0*/  F2FP.BF16.F32.PACK_AB R0, RZ, R0 ;  /* 0x00000000ff00723e */ /* 0x001fc800000010ff */
[----:B------:R-:W-:Y:S01]  /*5ac0*/  PRMT R24, R0, 0x7610, R24 ;  /* 0x0000761000187816 */ /* 0x000fe20000000018 */
[----:B------:R-:W-:Y:S06]  /*5ad0*/  BRA `(.L_x_29637) ;  /* 0x0000000c00907947 */ /* 0x000fec0003800000 */
.L_x_29633:
        /* <DEDUP_REMOVED lines=9> */
.L_x_29641:
[----:B------:R-:W2:Y:S02]  /*5b70*/  LDG.E.U16 R0, desc[UR36][R4.64] ;  /* 0x0000002404007981 */ /* 0x000ea4000c1e1500 */
[----:B--2---:R-:W-:-:S05]  /*5b80*/  HADD2.F32 R0, -RZ, R0.H0_H0 ;  /* 0x20000000ff007230 */ /* 0x004fca0000004100 */
[----:B------:R-:W-:-:S04]  /*5b90*/  F2FP.BF16.F32.PACK_AB R0, RZ, R0 ;  /* 0x00000000ff00723e */ /* 0x000fc800000010ff */
[----:B------:R-:W-:Y:S01]  /*5ba0*/  PRMT R24, R0, 0x7610, R24 ;  /* 0x0000761000187816 */ /* 0x000fe20000000018 */
[----:B------:R-:W-:Y:S06]  /*5bb0*/  BRA `(.L_x_29637) ;  /* 0x0000000c00587947 */ /* 0x000fec0003800000 */
.L_x_29640:
        /* <DEDUP_REMOVED lines=9> */
.L_x_29643:
[----:B------:R-:W2:Y:S02]  /*5c50*/  LDG.E.U16 R4, desc[UR36][R4.64] ;  /* 0x0000002404047981 */ /* 0x000ea4000c1e1500 */
[----:B--2---:R-:W-:-:S05]  /*5c60*/  HADD2.F32 R0, -RZ, R4.H0_H0 ;  /* 0x20000004ff007230 */ /* 0x004fca0000004100 */
[----:B------:R-:W-:-:S04]  /*5c70*/  F2FP.BF16.F32.PACK_AB R0, RZ, R0 ;  /* 0x00000000ff00723e */ /* 0x000fc800000010ff */
[----:B------:R-:W-:Y:S01]  /*5c80*/  PRMT R24, R0, 0x7610, R24 ;  /* 0x0000761000187816 */ /* 0x000fe20000000018 */
[----:B------:R-:W-:Y:S06]  /*5c90*/  BRA `(.L_x_29637) ;  /* 0x0000000c00207947 */ /* 0x000fec0003800000 */
.L_x_29642:
        /* <DEDUP_REMOVED lines=13> */
.L_x_29632:
        /* <DEDUP_REMOVED lines=14> */
.L_x_29646:
        /* <DEDUP_REMOVED lines=13> */
.L_x_29645:
        /* <DEDUP_REMOVED lines=27> */
.L_x_29648:
        /* <DEDUP_REMOVED lines=15> */
.L_x_29647:
[----:B------:R0:W5:Y:S01]  /*61c0*/  LDG.E.U16 R24, desc[UR36][R4.64] ;  /* 0x0000002404187981 */ /* 0x000162000c1e1500 */
[----:B------:R-:W-:Y:S05]  /*61d0*/  BRA `(.L_x_29637) ;  /* 0x0000000400d07947 */ /* 0x000fea0003800000 */
.L_x_29644:
        /* <DEDUP_REMOVED lines=13> */
.L_x_29651:
        /* <DEDUP_REMOVED lines=21> */
.L_x_29655:
[----:B------:R-:W-:Y:S05]  /*6400*/  BSYNC.RECONVERGENT B1 ;  /* 0x0000000000017941 */ /* 0x000fea0003800200 */
.L_x_29654:
[----:B------:R-:W-:Y:S01]  /*6410*/  IMAD.SHL.U32 R0, R0, 0x100000, RZ ;  /* 0x0010000000007824 */ /* 0x000fe200078e00ff */
[----:B------:R-:W-:-:S04]  /*6420*/  LEA R3, R3, 0x3b800000, 0x17 ;  /* 0x3b80000003037811 */ /* 0x000fc800078eb8ff */
[----:B------:R-:W-:-:S07]  /*6430*/  LOP3.LUT R0, R3, R0, R7, 0xfe, !PT ;  /* 0x0000000003007212 */ /* 0x000fce00078efe07 */
.L_x_29653:
[----:B------:R-:W-:Y:S05]  /*6440*/  BSYNC.RECONVERGENT B0 ;  /* 0x0000000000007941 */ /* 0x000fea0003800200 */
.L_x_29652:
[----:B------:R-:W-:-:S04]  /*6450*/  F2FP.BF16.F32.PACK_AB R0, RZ, R0 ;  /* 0x00000000ff00723e */ /* 0x000fc800000010ff */
[----:B------:R-:W-:Y:S01]  /*6460*/  PRMT R24, R0, 0x7610, R24 ;  /* 0x0000761000187816 */ /* 0x000fe20000000018 */
[----:B------:R-:W-:Y:S06]  /*6470*/  BRA `(.L_x_29637) ;  /* 0x0000000400287947 */ /* 0x000fec0003800000 */
.L_x_29650:
        /* <DEDUP_REMOVED lines=21> */
.L_x_29659:
[----:B------:R-:W-:Y:S05]  /*65d0*/  BSYNC.RECONVERGENT B1 ;  /* 0x0000000000017941 */ /* 0x000fea0003800200 */
.L_x_29658:
[----:B------:R-:W-:Y:S01]  /*65e0*/  IMAD.SHL.U32 R0, R0, 0x200000, RZ ;  /* 0x0020000000007824 */ /* 0x000fe200078e00ff */
[----:B------:R-:W-:-:S04]  /*65f0*/  LEA R3, R3, 0x37800000, 0x17 ;  /* 0x3780000003037811 */ /* 0x000fc800078eb8ff */
[----:B------:R-:W-:-:S07]  /*6600*/  LOP3.LUT R0, R3, R0, R7, 0xfe, !PT ;  /* 0x0000000003007212 */ /* 0x000fce00078efe07 */
.L_x_29657:
[----:B------:R-:W-:Y:S05]  /*6610*/  BSYNC.RECONVERGENT B0 ;  /* 0x0000000000007941 */ /* 0x000fea0003800200 */
.L_x_29656:
[----:B------:R-:W-:-:S04]  /*6620*/  F2FP.BF16.F32.PACK_AB R0, RZ, R0 ;  /* 0x00000000ff00723e */ /* 0x000fc800000010ff */
[----:B------:R-:W-:Y:S01]  /*6630*/  PRMT R24, R0, 0x7610, R24 ;  /* 0x0000761000187816 */ /* 0x000fe20000000018 */
[----:B------:R-:W-:Y:S06]  /*6640*/  BRA `(.L_x_29637) ;  /* 0x0000000000b47947 */ /* 0x000fec0003800000 */
.L_x_29649:
        /* <DEDUP_REMOVED lines=14> */
.L_x_29663:
[----:B------:R-:W-:Y:S05]  /*6730*/  BSYNC.RECONVERGENT B0 ;  /* 0x0000000000007941 */ /* 0x000fea0003800200 */
.L_x_29662:
[----:B------:R-:W-:-:S04]  /*6740*/  F2FP.BF16.F32.PACK_AB R0, RZ, R0 ;  /* 0x00000000ff00723e */ /* 0x000fc800000010ff */
[----:B------:R-:W-:Y:S01]  /*6750*/  PRMT R24, R0, 0x7610, R24 ;  /* 0x0000761000187816 */ /* 0x000fe20000000018 */
[----:B------:R-:W-:Y:S06]  /*6760*/  BRA `(.L_x_29637) ;  /* 0x00000000006c7947 */ /* 0x000fec0003800000 */
.L_x_29636:
        /* <DEDUP_REMOVED lines=16> */
.L_x_29664:
[----:B------:R-:W-:Y:S01]  /*6870*/  PRMT R24, RZ, 0x7610, R24 ;  /* 0x00007610ff187816 */ /* 0x000fe20000000018 */
[----:B------:R-:W-:Y:S06]  /*6880*/  BRA `(.L_x_29637) ;  /* 0x0000000000247947 */ /* 0x000fec0003800000 */
.L_x_29661:
[----:B------:R-:W2:Y:S02]  /*6890*/  LDG.E.64 R4, desc[UR36][R4.64] ;  /* 0x0000002404047981 */ /* 0x000ea4000c1e1b00 */
[----:B--2---:R-:W0:Y:S02]  /*68a0*/  I2F.U64 R0, R4 ;  /* 0x0000000400007312 */ /* 0x004e240000301000 */
[----:B0-----:R-:W-:-:S04]  /*68b0*/  F2FP.BF16.F32.PACK_AB R0, RZ, R0 ;  /* 0x00000000ff00723e */ /* 0x001fc800000010ff */
[----:B------:R-:W-:Y:S01]  /*68c0*/  PRMT R24, R0, 0x7610, R24 ;  /* 0x0000761000187816 */ /* 0x000fe20000000018 */
[----:B------:R-:W-:Y:S06]  /*68d0*/  BRA `(.L_x_29637) ;  /* 0x0000000000107947 */ /* 0x000fec0003800000 */
.L_x_29660:
[----:B------:R-:W2:Y:S02]  /*68e0*/  LDG.E R4, desc[UR36][R4.64] ;  /* 0x0000002404047981 */ /* 0x000ea4000c1e1900 */
[----:B--2---:R-:W-:-:S04]  /*68f0*/  I2FP.F32.U32 R0, R4 ;  /* 0x0000000400007245 */ /* 0x004fc80000201000 */
[----:B------:R-:W-:-:S04]  /*6900*/  F2FP.BF16.F32.PACK_AB R0, RZ, R0 ;  /* 0x00000000ff00723e */ /* 0x000fc800000010ff */
[----:B------:R-:W-:-:S07]  /*6910*/  PRMT R24, R0, 0x7610, R24 ;  /* 0x0000761000187816 */ /* 0x000fce0000000018 */
.L_x_29637:
[----:B------:R-:W-:-:S07]  /*6920*/  VIADD R19, R19, 0x80 ;  /* 0x0000008013137836 */ /* 0x000fce0000000000 */
.L_x_29598:
[----:B------:R-:W-:Y:S05]  /*6930*/  BSYNC.RECONVERGENT B6 ;  /* 0x0000000000067941 */ /* 0x000fea0003800200 */
.L_x_29597:
        /* <DEDUP_REMOVED lines=27> */
.L_x_29670:
[----:B------:R-:W2:Y:S02]  /*6af0*/  LDG.E.U8 R4, desc[UR36][R4.64] ;  /* 0x0000002404047981 */ /* 0x000ea4000c1e1100 */
[----:B--2---:R-:W-:-:S04]  /*6b00*/  I2FP.F32.U32 R0, R4 ;  /* 0x0000000400007245 */ /* 0x004fc80000201000 */
[----:B------:R-:W-:-:S04]  /*6b10*/  F2FP.BF16.F32.PACK_AB R0, RZ, R0 ;  /* 0x00000000ff00723e */ /* 0x000fc800000010ff */
[----:B------:R-:W-:Y:S01]  /*6b20*/  PRMT R22, R0, 0x7610, R22 ;  /* 0x0000761000167816 */ /* 0x000fe20000000016 */
[----:B------:R-:W-:Y:S06]  /*6b30*/  BRA `(.L_x_29672) ;  /* 0x0000000c00e47947 */ /* 0x000fec0003800000 */
.L_x_29669:
        /* <DEDUP_REMOVED lines=11> */
.L_x_29674:
[----:B------:R-:W2:Y:S02]  /*6bf0*/  LDG.E R4, desc[UR36][R4.64] ;  /* 0x0000002404047981 */ /* 0x000ea4000c1e1900 */
[----:B--2---:R-:W-:-:S04]  /*6c00*/  I2FP.F32.S32 R0, R4 ;  /* 0x0000000400007245 */ /* 0x004fc80000201400 */
[----:B------:R-:W-:-:S04]  /*6c10*/  F2FP.BF16.F32.PACK_AB R0, RZ, R0 ;  /* 0x00000000ff00723e */ /* 0x000fc800000010ff */
[----:B------:R-:W-:Y:S01]  /*6c20*/  PRMT R22, R0, 0x7610, R22 ;  /* 0x0000761000167816 */ /* 0x000fe20000000016 */
[----:B------:R-:W-:Y:S06]  /*6c30*/  BRA `(.L_x_29672) ;  /* 0x0000000c00a47947 */ /* 0x000fec0003800000 */
.L_x_29673:
[----:B------:R-:W2:Y:S02]  /*6c40*/  LDG.E.U16 R4, desc[UR36][R4.64] ;  /* 0x0000002404047981 */ /* 0x000ea4000c1e1500 */
[----:B--2---:R-:W0:Y:S02]  /*6c50*/  I2F.S16 R0, R4 ;  /* 0x0000000400007306 */ /* 0x004e240000101400 */
[----:B0-----:R-:W-:-:S04]  /*6c60*/  F2FP.BF16.F32.PACK_AB R0, RZ, R0 ;  /* 0x00000000ff00723e */ /* 0x001fc800000010ff */
[----:B------:R-:W-:Y:S01]  /*6c70*/  PRMT R22, R0, 0x7610, R22 ;  /* 0x0000761000167816 */ /* 0x000fe20000000016 */
[----:B------:R-:W-:Y:S06]  /*6c80*/  BRA `(.L_x_29672) ;  /* 0x0000000c00907947 */ /* 0x000fec0003800000 */
.L_x_29668:
        /* <DEDUP_REMOVED lines=9> */
.L_x_29676:
[----:B------:R-:W2:Y:S02]  /*6d20*/  LDG.E.U16 R0, desc[UR36][R4.64] ;  /* 0x0000002404007981 */ /* 0x000ea4000c1e1500 */
[----:B--2---:R-:W-:-:S05]  /*6d30*/  HADD2.F32 R0, -RZ, R0.H0_H0 ;  /* 0x20000000ff007230 */ /* 0x004fca0000004100 */
[----:B------:R-:W-:-:S04]  /*6d40*/  F2FP.BF16.F32.PACK_AB R0, RZ, R0 ;  /* 0x00000000ff00723e */ /* 0x000fc800000010ff */
[----:B------:R-:W-:Y:S01]  /*6d50*/  PRMT R22, R0, 0x7610, R22 ;  /* 0x0000761000167816 */ /* 0x000fe20000000016 */
[----:B------:R-:W-:Y:S06]  /*6d60*/  BRA `(.L_x_29672) ;  /* 0x0000000c00587947 */ /* 0x000fec0003800000 */
.L_x_29675:
        /* <DEDUP_REMOVED lines=9> */
.L_x_29678:
[----:B------:R-:W2:Y:S02]  /*6e00*/  LDG.E.U16 R4, desc[UR36][R4.64] ;  /* 0x0000002404047981 */ /* 0x000ea4000c1e1500 */
[----:B--2---:R-:W-:-:S05]  /*6e10*/  HADD2.F32 R0, -RZ, R4.H0_H0 ;  /* 0x20000004ff007230 */ /* 0x004fca0000004100 */
[----:B------:R-:W-:-:S04]  /*6e20*/  F2FP.BF16.F32.PACK_AB R0, RZ, R0 ;  /* 0x00000000ff00723e */ /* 0x000fc800000010ff */
[----:B------:R-:W-:Y:S01]  /*6e30*/  PRMT R22, R0, 0x7610, R22 ;  /* 0x0000761000167816 */ /* 0x000fe20000000016 */
[----:B------:R-:W-:Y:S06]  /*6e40*/  BRA `(.L_x_29672) ;  /* 0x0000000c00207947 */ /* 0x000fec0003800000 */
.L_x_29677:
        /* <DEDUP_REMOVED lines=13> */
.L_x_29667:
        /* <DEDUP_REMOVED lines=14> */
.L_x_29681:
        /* <DEDUP_REMOVED lines=13> */
.L_x_29680:
        /* <DEDUP_REMOVED lines=27> */
.L_x_29683:
        /* <DEDUP_REMOVED lines=15> */
.L_x_29682:
[----:B------:R0:W5:Y:S01]  /*7370*/  LDG.E.U16 R22, desc[UR36][R4.64] ;  /* 0x0000002404167981 */ /* 0x000162000c1e1500 */
[----:B------:R-:W-:Y:S05]  /*7380*/  BRA `(.L_x_29672) ;  /* 0x0000000400d07947 */ /* 0x000fea0003800000 */
.L_x_29679:
        /* <DEDUP_REMOVED lines=13> */
.L_x_29686:
        /* <DEDUP_REMOVED lines=21> */
.L_x_29690:
[----:B------:R-:W-:Y:S05]  /*75b0*/  BSYNC.RECONVERGENT B1 ;  /* 0x0000000000017941 */ /* 0x000fea0003800200 */
.L_x_29689:
[----:B------:R-:W-:Y:S01]  /*75c0*/  IMAD.SHL.U32 R0, R0, 0x100000, RZ ;  /* 0x0010000000007824 */ /* 0x000fe200078e00ff */
[----:B------:R-:W-:-:S04]  /*75d0*/  LEA R3, R3, 0x3b800000, 0x17 ;  /* 0x3b80000003037811 */ /* 0x000fc800078eb8ff */
[----:B------:R-:W-:-:S07]  /*75e0*/  LOP3.LUT R0, R3, R0, R7, 0xfe, !PT ;  /* 0x0000000003007212 */ /* 0x000fce00078efe07 */
.L_x_29688:
[----:B------:R-:W-:Y:S05]  /*75f0*/  BSYNC.RECONVERGENT B0 ;  /* 0x0000000000007941 */ /* 0x000fea0003800200 */
.L_x_29687:
[----:B------:R-:W-:-:S04]  /*7600*/  F2FP.BF16.F32.PACK_AB R0, RZ, R0 ;  /* 0x00000000ff00723e */ /* 0x000fc800000010ff */
[----:B------:R-:W-:Y:S01]  /*7610*/  PRMT R22, R0, 0x7610, R22 ;  /* 0x0000761000167816 */ /* 0x000fe20000000016 */
[----:B------:R-:W-:Y:S06]  /*7620*/  BRA `(.L_x_29672) ;  /* 0x0000000400287947 */ /* 0x000fec0003800000 */
.L_x_29685:
        /* <DEDUP_REMOVED lines=21> */
.L_x_29694:
[----:B------:R-:W-:Y:S05]  /*7780*/  BSYNC.RECONVERGENT B1 ;  /* 0x0000000000017941 */ /* 0x000fea0003800200 */
.L_x_29693:
[----:B------:R-:W-:Y:S01]  /*7790*/  IMAD.SHL.U32 R0, R0, 0x200000, RZ ;  /* 0x0020000000007824 */ /* 0x000fe200078e00ff */
[----:B------:R-:W-:-:S04]  /*77a0*/  LEA R3, R3, 0x37800000, 0x17 ;  /* 0x3780000003037811 */ /* 0x000fc800078eb8ff */
[----:B------:R-:W-:-:S07]  /*77b0*/  LOP3.LUT R0, R3, R0, R7, 0xfe, !PT ;  /* 0x0000000003007212 */ /* 0x000fce00078efe07 */
.L_x_29692:
[----:B------:R-:W-:Y:S05]  /*77c0*/  BSYNC.RECONVERGENT B0 ;  /* 0x0000000000007941 */ /* 0x000fea0003800200 */
.L_x_29691:
[----:B------:R-:W-:-:S04]  /*77d0*/  F2FP.BF16.F32.PACK_AB R0, RZ, R0 ;  /* 0x00000000ff00723e */ /* 0x000fc800000010ff */
[----:B------:R-:W-:Y:S01]  /*77e0*/  PRMT R22, R0, 0x7610, R22 ;  /* 0x0000761000167816 */ /* 0x000fe20000000016 */
[----:B------:R-:W-:Y:S06]  /*77f0*/  BRA `(.L_x_29672) ;  /* 0x0000000000b47947 */ /* 0x000fec0003800000 */
.L_x_29684:
        /* <DEDUP_REMOVED lines=14> */
.L_x_29698:
[----:B------:R-:W-:Y:S05]  /*78e0*/  BSYNC.RECONVERGENT B0 ;  /* 0x0000000000007941 */ /* 0x000fea0003800200 */
.L_x_29697:
[----:B------:R-:W-:-:S04]  /*78f0*/  F2FP.BF16.F32.PACK_AB R0, RZ, R0 ;  /* 0x00000000ff00723e */ /* 0x000fc800000010ff */
[----:B------:R-:W-:Y:S01]  /*7900*/  PRMT R22, R0, 0x7610, R22 ;  /* 0x0000761000167816 */ /* 0x000fe20000000016 */
[----:B------:R-:W-:Y:S06]  /*7910*/  BRA `(.L_x_29672) ;  /* 0x00000000006c7947 */ /* 0x000fec0003800000 */
.L_x_29671:
        /* <DEDUP_REMOVED lines=16> */
.L_x_29699:
[----:B------:R-:W-:Y:S01]  /*7a20*/  PRMT R22, RZ, 0x7610, R22 ;  /* 0x00007610ff167816 */ /* 0x000fe20000000016 */
[----:B------:R-:W-:Y:S06]  /*7a30*/  BRA `(.L_x_29672) ;  /* 0x0000000000247947 */ /* 0x000fec0003800000 */
.L_x_29696:
[----:B------:R-:W2:Y:S02]  /*7a40*/  LDG.E.64 R4, desc[UR36][R4.64] ;  /* 0x0000002404047981 */ /* 0x000ea4000c1e1b00 */
[----:B--2---:R-:W0:Y:S02]  /*7a50*/  I2F.U64 R0, R4 ;  /* 0x0000000400007312 */ /* 0x004e240000301000 */
[----:B0-----:R-:W-:-:S04]  /*7a60*/  F2FP.BF16.F32.PACK_AB R0, RZ, R0 ;  /* 0x00000000ff00723e */ /* 0x001fc800000010ff */
[----:B------:R-:W-:Y:S01]  /*7a70*/  PRMT R22, R0, 0x7610, R22 ;  /* 0x0000761000167816 */ /* 0x000fe20000000016 */
[----:B------:R-:W-:Y:S06]  /*7a80*/  BRA `(.L_x_29672) ;  /* 0x0000000000107947 */ /* 0x000fec0003800000 */
.L_x_29695:
[----:B------:R-:W2:Y:S02]  /*7a90*/  LDG.E R4, desc[UR36][R4.64] ;  /* 0x0000002404047981 */ /* 0x000ea4000c1e1900 */
[----:B--2---:R-:W-:-:S04]  /*7aa0*/  I2FP.F32.U32 R0, R4 ;  /* 0x0000000400007245 */ /* 0x004fc80000201000 */
[----:B------:R-:W-:-:S04]  /*7ab0*/  F2FP.BF16.F32.PACK_AB R0, RZ, R0 ;  /* 0x00000000ff00723e */ /* 0x000fc800000010ff */
[----:B------:R-:W-:-:S07]  /*7ac0*/  PRMT R22, R0, 0x7610, R22 ;  /* 0x0000761000167816 */ /* 0x000fce0000000016 */
.L_x_29672:
        /* <DEDUP_REMOVED lines=21> */
.L_x_29703:
[----:B------:R-:W2:Y:S02]  /*7c20*/  LDG.E.U8 R4, desc[UR36][R4.64] ;  /* 0x0000002404047981 */ /* 0x000ea4000c1e1100 */
[----:B--2---:R-:W-:-:S04]  /*7c30*/  I2FP.F32.U32 R0, R4 ;  /* 0x0000000400007245 */ /* 0x004fc80000201000 */
[----:B------:R-:W-:Y:S01]  /*7c40*/  F2FP.BF16.F32.PACK_AB R0, RZ, R0 ;  /* 0x00000000ff00723e */ /* 0x000fe200000010ff */
[----:B------:R-:W-:Y:S06]  /*7c50*/  BRA `(.L_x_29666) ;  /* 0x0000000c00a87947 */ /* 0x000fec0003800000 */
.L_x_29702:
        /* <DEDUP_REMOVED lines=10> */
.L_x_29706:
[----:B------:R-:W2:Y:S02]  /*7d00*/  LDG.E R4, desc[UR36][R4.64] ;  /* 0x0000002404047981 */ /* 0x000ea4000c1e1900 */
[----:B--2---:R-:W-:-:S04]  /*7d10*/  I2FP.F32.S32 R0, R4 ;  /* 0x0000000400007245 */ /* 0x004fc80000201400 */
[----:B------:R-:W-:Y:S01]  /*7d20*/  F2FP.BF16.F32.PACK_AB R0, RZ, R0 ;  /* 0x00000000ff00723e */ /* 0x000fe200000010ff */
[----:B------:R-:W-:Y:S06]  /*7d30*/  BRA `(.L_x_29666) ;  /* 0x0000000c00707947 */ /* 0x000fec0003800000 */
.L_x_29705:
[----:B------:R-:W2:Y:S02]  /*7d40*/  LDG.E.U16 R4, desc[UR36][R4.64] ;  /* 0x0000002404047981 */ /* 0x000ea4000c1e1500 */
[----:B--2---:R-:W0:Y:S02]  /*7d50*/  I2F.S16 R0, R4 ;  /* 0x0000000400007306 */ /* 0x004e240000101400 */
[----:B0-----:R-:W-:Y:S01]  /*7d60*/  F2FP.BF16.F32.PACK_AB R0, RZ, R0 ;  /* 0x00000000ff00723e */ /* 0x001fe200000010ff */
[----:B------:R-:W-:Y:S06]  /*7d70*/  BRA `(.L_x_29666) ;  /* 0x0000000c00607947 */ /* 0x000fec0003800000 */
.L_x_29701:
        /* <DEDUP_REMOVED lines=9> */
.L_x_29708:
[----:B------:R-:W2:Y:S02]  /*7e10*/  LDG.E.U16 R0, desc[UR36][R4.64] ;  /* 0x0000002404007981 */ /* 0x000ea4000c1e1500 */
[----:B--2---:R-:W-:-:S05]  /*7e20*/  HADD2.F32 R0, -RZ, R0.H0_H0 ;  /* 0x20000000ff007230 */ /* 0x004fca0000004100 */
[----:B------:R-:W-:Y:S01]  /*7e30*/  F2FP.BF16.F32.PACK_AB R0, RZ, R0 ;  /* 0x00000000ff00723e */ /* 0x000fe200000010ff */
[----:B------:R-:W-:Y:S06]  /*7e40*/  BRA `(.L_x_29666) ;  /* 0x0000000c002c7947 */ /* 0x000fec0003800000 */
.L_x_29707:
        /* <DEDUP_REMOVED lines=9> */
.L_x_29710:
[----:B------:R-:W2:Y:S02]  /*7ee0*/  LDG.E.U16 R4, desc[UR36][R4.64] ;  /* 0x0000002404047981 */ /* 0x000ea4000c1e1500 */
[----:B--2---:R-:W-:-:S05]  /*7ef0*/  HADD2.F32 R0, -RZ, R4.H0_H0 ;  /* 0x20000004ff007230 */ /* 0x004fca0000004100 */
[----:B------:R-:W-:Y:S01]  /*7f00*/  F2FP.BF16.F32.PACK_AB R0, RZ, R0 ;  /* 0x00000000ff00723e */ /* 0x000fe200000010ff */
[----:B------:R-:W-:Y:S06]  /*7f10*/  BRA `(.L_x_29666) ;  /* 0x0000000800f87947 */ /* 0x000fec0003800000 */
.L_x_29709:
        /* <DEDUP_REMOVED lines=12> */
.L_x_29700:
        /* <DEDUP_REMOVED lines=13> */
.L_x_29713:
        /* <DEDUP_REMOVED lines=12> */
.L_x_29712:
        /* <DEDUP_REMOVED lines=27> */
.L_x_29715:
        /* <DEDUP_REMOVED lines=14> */
.L_x_29714:
[----:B------:R1:W5:Y:S01]  /*8400*/  LDG.E.U16 R0, desc[UR36][R4.64] ;  /* 0x0000002404007981 */ /* 0x000362000c1e1500 */
[----:B------:R-:W-:Y:S05]  /*8410*/  BRA `(.L_x_29666) ;  /* 0x0000000400b87947 */ /* 0x000fea0003800000 */
.L_x_29711:
        /* <DEDUP_REMOVED lines=12> */
.L_x_29718:
        /* <DEDUP_REMOVED lines=21> */
.L_x_29722:
[----:B------:R-:W-:Y:S05]  /*8630*/  BSYNC.RECONVERGENT B1 ;  /* 0x0000000000017941 */ /* 0x000fea0003800200 */
.L_x_29721:
[----:B------:R-:W-:Y:S01]  /*8640*/  IMAD.SHL.U32 R0, R0, 0x100000, RZ ;  /* 0x0010000000007824 */ /* 0x000fe200078e00ff */
[----:B------:R-:W-:-:S04]  /*8650*/  LEA R3, R3, 0x3b800000, 0x17 ;  /* 0x3b80000003037811 */ /* 0x000fc800078eb8ff */
[----:B------:R-:W-:-:S07]  /*8660*/  LOP3.LUT R0, R3, R0, R7, 0xfe, !PT ;  /* 0x0000000003007212 */ /* 0x000fce00078efe07 */
.L_x_29720:
[----:B------:R-:W-:Y:S05]  /*8670*/  BSYNC.RECONVERGENT B0 ;  /* 0x0000000000007941 */ /* 0x000fea0003800200 */
.L_x_29719:
[----:B------:R-:W-:Y:S01]  /*8680*/  F2FP.BF16.F32.PACK_AB R0, RZ, R0 ;  /* 0x00000000ff00723e */ /* 0x000fe200000010ff */
[----:B------:R-:W-:Y:S06]  /*8690*/  BRA `(.L_x_29666) ;  /* 0x0000000400187947 */ /* 0x000fec0003800000 */
.L_x_29717:
        /* <DEDUP_REMOVED lines=21> */
.L_x_29726:
[----:B------:R-:W-:Y:S05]  /*87f0*/  BSYNC.RECONVERGENT B1 ;  /* 0x0000000000017941 */ /* 0x000fea0003800200 */
.L_x_29725:
[----:B------:R-:W-:Y:S01]  /*8800*/  IMAD.SHL.U32 R0, R0, 0x200000, RZ ;  /* 0x0020000000007824 */ /* 0x000fe200078e00ff */
[----:B------:R-:W-:-:S04]  /*8810*/  LEA R3, R3, 0x37800000, 0x17 ;  /* 0x3780000003037811 */ /* 0x000fc800078eb8ff */
[----:B------:R-:W-:-:S07]  /*8820*/  LOP3.LUT R0, R3, R0, R7, 0xfe, !PT ;  /* 0x0000000003007212 */ /* 0x000fce00078efe07 */
.L_x_29724:
[----:B------:R-:W-:Y:S05]  /*8830*/  BSYNC.RECONVERGENT B0 ;  /* 0x0000000000007941 */ /* 0x000fea0003800200 */
.L_x_29723:
[----:B------:R-:W-:Y:S01]  /*8840*/  F2FP.BF16.F32.PACK_AB R0, RZ, R0 ;  /* 0x00000000ff00723e */ /* 0x000fe200000010ff */
[----:B------:R-:W-:Y:S06]  /*8850*/  BRA `(.L_x_29666) ;  /* 0x0000000000a87947 */ /* 0x000fec0003800000 */
.L_x_29716:
        /* <DEDUP_REMOVED lines=14> */
.L_x_29730:
[----:B------:R-:W-:Y:S05]  /*8940*/  BSYNC.RECONVERGENT B0 ;  /* 0x0000000000007941 */ /* 0x000fea0003800200 */
.L_x_29729:
[----:B------:R-:W-:Y:S01]  /*8950*/  F2FP.BF16.F32.PACK_AB R0, RZ, R0 ;  /* 0x00000000ff00723e */ /* 0x000fe200000010ff */
[----:B------:R-:W-:Y:S06]  /*8960*/  BRA `(.L_x_29666) ;  /* 0x0000000000647947 */ /* 0x000fec0003800000 */
.L_x_29704:
        /* <DEDUP_REMOVED lines=16> */
.L_x_29731:
[----:B------:R-:W-:Y:S01]  /*8a70*/  PRMT R0, RZ, 0x7610, R0 ;  /* 0x00007610ff007816 */ /* 0x000fe20000000000 */
[----:B------:R-:W-:Y:S06]  /*8a80*/  BRA `(.L_x_29666) ;  /* 0x00000000001c7947 */ /* 0x000fec0003800000 */
.L_x_29728:
[----:B------:R-:W2:Y:S02]  /*8a90*/  LDG.E.64 R4, desc[UR36][R4.64] ;  /* 0x0000002404047981 */ /* 0x000ea4000c1e1b00 */
[----:B--2---:R-:W0:Y:S02]  /*8aa0*/  I2F.U64 R0, R4 ;  /* 0x0000000400007312 */ /* 0x004e240000301000 */
[----:B0-----:R-:W-:Y:S01]  /*8ab0*/  F2FP.BF16.F32.PACK_AB R0, RZ, R0 ;  /* 0x00000000ff00723e */ /* 0x001fe200000010ff */
[----:B------:R-:W-:Y:S06]  /*8ac0*/  BRA `(.L_x_29666) ;  /* 0x00000000000c7947 */ /* 0x000fec0003800000 */
.L_x_29727:
[----:B------:R-:W2:Y:S02]  /*8ad0*/  LDG.E R4, desc[UR36][R4.64] ;  /* 0x0000002404047981 */ /* 0x000ea4000c1e1900 */
[----:B--2---:R-:W-:-:S04]  /*8ae0*/  I2FP.F32.U32 R0, R4 ;  /* 0x0000000400007245 */ /* 0x004fc80000201000 */
[----:B------:R-:W-:-:S07]  /*8af0*/  F2FP.BF16.F32.PACK_AB R0, RZ, R0 ;  /* 0x00000000ff00723e */ /* 0x000fce00000010ff */
.L_x_29666:
[----:B------:R-:W-:Y:S05]  /*8b00*/  BSYNC.RECONVERGENT B6 ;  /* 0x0000000000067941 */ /* 0x000fea0003800200 */
.L_x_29665:
        /* <DEDUP_REMOVED lines=12> */
[----:B------:R-:W-:-:S05]  /*8bd0*/  @P0 IMAD.U32 R25, R25, 0x10000, RZ ;  /* 0x0001000019190824 */ /* 0x000fca00078e00ff */
[----:B------:R-:W-:-:S04]  /*8be0*/  FSETP.NEU.AND P0, PT, R25, RZ, P0 ;  /* 0x000000ff1900720b */ /* 0x000fc8000070d000 */
[----:B------:R-:W-:-:S09]  /*8bf0*/  SEL R5, RZ, 0x1, !P0 ;  /* 0x00000001ff057807 */ /* 0x000fd20004000000 */
.L_x_29733:
[----:B------:R-:W-:Y:S05]  /*8c00*/  BSYNC.RECONVERGENT B0 ;  /* 0x0000000000007941 */ /* 0x000fea0003800200 */
.L_x_29732:
[----:B------:R-:W-:Y:S04]  /*8c10*/  BSSY.RECONVERGENT B0, `(.L_x_29734) ;  /* 0x0000007000007945 */ /* 0x000fe80003800200 */
[----:B------:R-:W-:Y:S05]  /*8c20*/  @P4 BRA `(.L_x_29735) ;  /* 0x0000000000144947 */ /* 0x000fea0003800000 */
[----:B-----5:R-:W-:-:S05]  /*8c30*/  IMAD.U32 R26, R26, 0x10000, RZ ;  /* 0x000100001a1a7824 */ /* 0x020fca00078e00ff */
[----:B------:R-:W-:-:S13]  /*8c40*/  FSETP.NEU.FTZ.AND P0, PT, R26, RZ, PT ;  /* 0x000000ff1a00720b */ /* 0x000fda0003f1d000 */
[----:B------:R-:W-:-:S05]  /*8c50*/  @P0 IMAD.U32 R27, R27, 0x10000, RZ ;  /* 0x000100001b1b0824 */ /* 0x000fca00078e00ff */
[----:B------:R-:W-:-:S04]  /*8c60*/  FSETP.NEU.AND P0, PT, R27, RZ, P0 ;  /* 0x000000ff1b00720b */ /* 0x000fc8000070d000 */
[----:B------:R-:W-:-:S09]  /*8c70*/  SEL R26, RZ, 0x1, !P0 ;  /* 0x00000001ff1a7807 */ /* 0x000fd20004000000 */
.L_x_29735:
[----:B------:R-:W-:Y:S05]  /*8c80*/  BSYNC.RECONVERGENT B0 ;  /* 0x0000000000007941 */ /* 0x000fea0003800200 */
.L_x_29734:
[----:B------:R-:W-:Y:S04]  /*8c90*/  BSSY.RECONVERGENT B0, `(.L_x_29736) ;  /* 0x0000007000007945 */ /* 0x000fe80003800200 */
[----:B------:R-:W-:Y:S05]  /*8ca0*/  @P3 BRA `(.L_x_29737) ;  /* 0x0000000000143947 */ /* 0x000fea0003800000 */
[----:B-----5:R-:W-:-:S05]  /*8cb0*/  IMAD.U32 R23, R23, 0x10000, RZ ;  /* 0x0001000017177824 */ /* 0x020fca00078e00ff */
[----:B------:R-:W-:-:S13]  /*8cc0*/  FSETP.NEU.FTZ.AND P0, PT, R23, RZ, PT ;  /* 0x000000ff1700720b */ /* 0x000fda0003f1d000 */
[----:B------:R-:W-:-:S05]  /*8cd0*/  @P0 IMAD.U32 R24, R24, 0x10000, RZ ;  /* 0x0001000018180824 */ /* 0x000fca00078e00ff */
[----:B------:R-:W-:-:S04]  /*8ce0*/  FSETP.NEU.AND P0, PT, R24, RZ, P0 ;  /* 0x000000ff1800720b */ /* 0x000fc8000070d000 */
[----:B------:R-:W-:-:S09]  /*8cf0*/  SEL R24, RZ, 0x1, !P0 ;  /* 0x00000001ff187807 */ /* 0x000fd20004000000 */
.L_x_29737:
[----:B------:R-:W-:Y:S05]  /*8d00*/  BSYNC.RECONVERGENT B0 ;  /* 0x0000000000007941 */ /* 0x000fea0003800200 */
.L_x_29736:
[----:B------:R-:W-:Y:S04]  /*8d10*/  BSSY.RECONVERGENT B0, `(.L_x_29738) ;  /* 0x0000007000007945 */ /* 0x000fe80003800200 */
[----:B------:R-:W-:Y:S05]  /*8d20*/  @P2 BRA `(.L_x_29739) ;  /* 0x0000000000142947 */ /* 0x000fea0003800000 */
[----:B-----5:R-:W-:-:S05]  /*8d30*/  IMAD.U32 R22, R22, 0x10000, RZ ;  /* 0x0001000016167824 */ /* 0x020fca00078e00ff */
[----:B------:R-:W-:-:S13]  /*8d40*/  FSETP.NEU.FTZ.AND P0, PT, R22, RZ, PT ;  /* 0x000000ff1600720b */ /* 0x000fda0003f1d000 */
[----:B------:R-:W-:-:S05]  /*8d50*/  @P0 IMAD.U32 R0, R0, 0x10000, RZ ;  /* 0x0001000000000824 */ /* 0x000fca00078e00ff */
[----:B------:R-:W-:-:S04]  /*8d60*/  FSETP.NEU.AND P0, PT, R0, RZ, P0 ;  /* 0x000000ff0000720b */ /* 0x000fc8000070d000 */
[----:B------:R-:W-:-:S09]  /*8d70*/  SEL R22, RZ, 0x1, !P0 ;  /* 0x00000001ff167807 */ /* 0x000fd20004000000 */
.L_x_29739:
[----:B------:R-:W-:Y:S05]  /*8d80*/  BSYNC.RECONVERGENT B0 ;  /* 0x0000000000007941 */ /* 0x000fea0003800200 */
.L_x_29738:
        /* <DEDUP_REMOVED lines=23> */
.L_x_29745:
[----:B------:R0:W-:Y:S01]  /*8f00*/  STG.E.U8 desc[UR36][R8.64], R5 ;  /* 0x0000000508007986 */ /* 0x0001e2000c101124 */
[----:B------:R-:W-:Y:S01]  /*8f10*/  IMAD.MOV.U32 R17, RZ, RZ, R19 ;  /* 0x000000ffff117224 */ /* 0x000fe200078e0013 */
[----:B------:R-:W-:Y:S06]  /*8f20*/  BRA `(.L_x_29741) ;  /* 0x0000000c00947947 */ /* 0x000fec0003800000 */
.L_x_29744:
        /* <DEDUP_REMOVED lines=11> */
.L_x_29748:
[----:B------:R0:W-:Y:S01]  /*8fe0*/  STG.E desc[UR36][R8.64], R5 ;  /* 0x0000000508007986 */ /* 0x0001e2000c101924 */
[----:B------:R-:W-:Y:S01]  /*8ff0*/  IMAD.MOV.U32 R17, RZ, RZ, R19 ;  /* 0x000000ffff117224 */ /* 0x000fe200078e0013 */
[----:B------:R-:W-:Y:S06]  /*9000*/  BRA `(.L_x_29741) ;  /* 0x0000000c005c7947 */ /* 0x000fec0003800000 */
.L_x_29747:
[----:B------:R0:W-:Y:S01]  /*9010*/  STG.E.U16 desc[UR36][R8.64], R5 ;  /* 0x0000000508007986 */ /* 0x0001e2000c101524 */
[----:B------:R-:W-:Y:S01]  /*9020*/  IMAD.MOV.U32 R17, RZ, RZ, R19 ;  /* 0x000000ffff117224 */ /* 0x000fe200078e0013 */
[----:B------:R-:W-:Y:S06]  /*9030*/  BRA `(.L_x_29741) ;  /* 0x0000000c00507947 */ /* 0x000fec0003800000 */
.L_x_29743:
        /* <DEDUP_REMOVED lines=10> */
.L_x_29750:
[----:B------:R-:W0:Y:S01]  /*90e0*/  I2F.S16 R0, R5 ;  /* 0x0000000500007306 */ /* 0x000e220000101400 */
[----:B------:R-:W-:Y:S01]  /*90f0*/  IMAD.MOV.U32 R17, RZ, RZ, R19 ;  /* 0x000000ffff117224 */ /* 0x000fe200078e0013 */
[----:B0-----:R-:W-:-:S05]  /*9100*/  F2FP.F16.F32.PACK_AB R0, RZ, R0 ;  /* 0x00000000ff00723e */ /* 0x001fca00000000ff */
[----:B------:R0:W-:Y:S01]  /*9110*/  STG.E.U16 desc[UR36][R8.64], R0 ;  /* 0x0000000008007986 */ /* 0x0001e2000c101524 */
[----:B------:R-:W-:Y:S05]  /*9120*/  BRA `(.L_x_29741) ;  /* 0x0000000c00147947 */ /* 0x000fea0003800000 */
.L_x_29749:
        /* <DEDUP_REMOVED lines=11> */
.L_x_29752:
[----:B------:R-:W0:Y:S01]  /*91e0*/  I2F.S16 R5, R5 ;  /* 0x0000000500057306 */ /* 0x000e220000101400 */
[----:B------:R-:W-:Y:S01]  /*91f0*/  IMAD.MOV.U32 R17, RZ, RZ, R19 ;  /* 0x000000ffff117224 */ /* 0x000fe200078e0013 */
[----:B0-----:R-:W-:-:S04]  /*9200*/  F2FP.F16.F32.PACK_AB R3, RZ, R5 ;  /* 0x00000005ff03723e */ /* 0x001fc800000000ff */
[----:B------:R-:W-:-:S05]  /*9210*/  PRMT R3, R3, 0x5410, RZ ;  /* 0x0000541003037816 */ /* 0x000fca00000000ff */
[----:B------:R0:W-:Y:S01]  /*9220*/  STG.E desc[UR36][R8.64], R3 ;  /* 0x0000000308007986 */ /* 0x0001e2000c101924 */
[----:B------:R-:W-:Y:S05]  /*9230*/  BRA `(.L_x_29741) ;  /* 0x0000000800d07947 */ /* 0x000fea0003800000 */
.L_x_29751:
[----:B------:R-:W0:Y:S01]  /*9240*/  I2F.F64.S16 R4, R5 ;  /* 0x0000000500047312 */ /* 0x000e220000101c00 */
[----:B------:R-:W-:Y:S01]  /*9250*/  IMAD.MOV.U32 R17, RZ, RZ, R19 ;  /* 0x000000ffff117224 */ /* 0x000fe200078e0013 */
[----:B0-----:R0:W-:Y:S01]  /*9260*/  STG.E.64 desc[UR36][R8.64], R4 ;  /* 0x0000000408007986 */ /* 0x0011e2000c101b24 */
[----:B------:R-:W-:Y:S05]  /*9270*/  BRA `(.L_x_29741) ;  /* 0x0000000800c07947 */ /* 0x000fea0003800000 */
.L_x_29742:
        /* <DEDUP_REMOVED lines=13> */
.L_x_29755:
[----:B------:R-:W-:Y:S01]  /*9350*/  CS2R R6, SRZ ;  /* 0x0000000000067805 */ /* 0x000fe2000001ff00 */
[----:B------:R-:W0:Y:S01]  /*9360*/  I2F.F64.S16 R4, R5 ;  /* 0x0000000500047312 */ /* 0x000e220000101c00 */
[----:B------:R-:W-:-:S03]  /*9370*/  IMAD.MOV.U32 R17, RZ, RZ, R19 ;  /* 0x000000ffff117224 */ /* 0x000fc600078e0013 */
[----:B0-----:R0:W-:Y:S01]  /*9380*/  STG.E.128 desc[UR36][R8.64], R4 ;  /* 0x0000000408007986 */ /* 0x0011e2000c101d24 */
[----:B------:R-:W-:Y:S05]  /*9390*/  BRA `(.L_x_29741) ;  /* 0x0000000800787947 */ /* 0x000fea0003800000 */
.L_x_29754:
        /* <DEDUP_REMOVED lines=19> */
.L_x_29759:
[----:B------:R-:W-:Y:S05]  /*94d0*/  BSYNC.RECONVERGENT B0 ;  /* 0x0000000000007941 */ /* 0x000fea0003800200 */
.L_x_29758:
[----:B------:R-:W-:Y:S01]  /*94e0*/  LOP3.LUT R7, R0, 0x80, R7, 0xf8, !PT ;  /* 0x0000008000077812 */ /* 0x000fe200078ef807 */
[----:B------:R-:W-:-:S04]  /*94f0*/  IMAD.MOV.U32 R17, RZ, RZ, R19 ;  /* 0x000000ffff117224 */ /* 0x000fc800078e0013 */
[----:B------:R0:W-:Y:S01]  /*9500*/  STG.E.U8 desc[UR36][R8.64], R7 ;  /* 0x0000000708007986 */ /* 0x0001e2000c101124 */
[----:B------:R-:W-:Y:S05]  /*9510*/  BRA `(.L_x_29741) ;  /* 0x0000000800187947 */ /* 0x000fea0003800000 */
.L_x_29757:
        /* <DEDUP_REMOVED lines=15> */
.L_x_29761:
[----:B------:R-:W-:Y:S05]  /*9610*/  BSYNC.RECONVERGENT B0 ;  /* 0x0000000000007941 */ /* 0x000fea0003800200 */
.L_x_29760:
[----:B------:R-:W-:Y:S01]  /*9620*/  LOP3.LUT R7, R0, 0x80, R7, 0xf8, !PT ;  /* 0x0000008000077812 */ /* 0x000fe200078ef807 */
[----:B------:R-:W-:-:S04]  /*9630*/  IMAD.MOV.U32 R17, RZ, RZ, R19 ;  /* 0x000000ffff117224 */ /* 0x000fc800078e0013 */
[----:B------:R0:W-:Y:S01]  /*9640*/  STG.E.U8 desc[UR36][R8.64], R7 ;  /* 0x0000000708007986 */ /* 0x0001e2000c101124 */
[----:B------:R-:W-:Y:S05]  /*9650*/  BRA `(.L_x_29741) ;  /* 0x0000000400c87947 */ /* 0x000fea0003800000 */
.L_x_29756:
[----:B------:R-:W0:Y:S01]  /*9660*/  I2F.S16 R0, R5 ;  /* 0x0000000500007306 */ /* 0x000e220000101400 */
[----:B------:R-:W-:Y:S01]  /*9670*/  IMAD.MOV.U32 R17, RZ, RZ, R19 ;  /* 0x000000ffff117224 */ /* 0x000fe200078e0013 */
[----:B0-----:R-:W-:-:S05]  /*9680*/  F2FP.BF16.F32.PACK_AB R0, RZ, R0 ;  /* 0x00000000ff00723e */ /* 0x001fca00000010ff */
[----:B------:R0:W-:Y:S01]  /*9690*/  STG.E.U16 desc[UR36][R8.64], R0 ;  /* 0x0000000008007986 */ /* 0x0001e2000c101524 */
[----:B------:R-:W-:Y:S05]  /*96a0*/  BRA `(.L_x_29741) ;  /* 0x0000000400b47947 */ /* 0x000fea0003800000 */
.L_x_29753:
        /* <DEDUP_REMOVED lines=11> */
.L_x_29764:
        /* <DEDUP_REMOVED lines=13> */
.L_x_29767:
[----:B------:R-:W-:-:S04]  /*9830*/  SHF.R.U32.HI R0, RZ, 0x14, R3 ;  /* 0x00000014ff007819 */ /* 0x000fc80000011603 */
[----:B------:R-:W-:-:S04]  /*9840*/  LOP3.LUT R0, R0, 0x1, RZ, 0xc0, !PT ;  /* 0x0000000100007812 */ /* 0x000fc800078ec0ff */
[----:B------:R-:W-:-:S04]  /*9850*/  IADD3 R0, PT, PT, R3, 0x487ffff, R0 ;  /* 0x0487ffff03007810 */ /* 0x000fc80007ffe000 */
[----:B------:R-:W-:-:S04]  /*9860*/  SHF.R.U32.HI R0, RZ, 0x14, R0 ;  /* 0x00000014ff007819 */ /* 0x000fc80000011600 */
[----:B------:R-:W-:-:S07]  /*9870*/  LOP3.LUT R0, R0, 0xff, RZ, 0xc0, !PT ;  /* 0x000000ff00007812 */ /* 0x000fce00078ec0ff */
.L_x_29768:
[----:B------:R-:W-:-:S04]  /*9880*/  SHF.R.U32.HI R3, RZ, 0x18, R3 ;  /* 0x00000018ff037819 */ /* 0x000fc80000011603 */
[----:B------:R-:W-:-:S04]  /*9890*/  LOP3.LUT R0, R0, 0x80, R3, 0xf8, !PT ;  /* 0x0000008000007812 */ /* 0x000fc800078ef803 */
[----:B------:R-:W-:-:S07]  /*98a0*/  PRMT R4, R0, 0x7610, R4 ;  /* 0x0000761000047816 */ /* 0x000fce0000000004 */
.L_x_29766:
[----:B------:R-:W-:Y:S05]  /*98b0*/  BSYNC.RECONVERGENT B0 ;  /* 0x0000000000007941 */ /* 0x000fea0003800200 */
.L_x_29765:
[----:B------:R0:W-:Y:S01]  /*98c0*/  STG.E.U8 desc[UR36][R8.64], R4 ;  /* 0x0000000408007986 */ /* 0x0001e2000c101124 */
[----:B------:R-:W-:Y:S01]  /*98d0*/  IMAD.MOV.U32 R17, RZ, RZ, R19 ;  /* 0x000000ffff117224 */ /* 0x000fe200078e0013 */
[----:B------:R-:W-:Y:S06]  /*98e0*/  BRA `(.L_x_29741) ;  /* 0x0000000400247947 */ /* 0x000fec0003800000 */
.L_x_29763:
        /* <DEDUP_REMOVED lines=13> */
.L_x_29771:
[----:B------:R-:W-:-:S04]  /*99c0*/  SHF.R.U32.HI R0, RZ, 0x15, R3 ;  /* 0x00000015ff007819 */ /* 0x000fc80000011603 */
[----:B------:R-:W-:-:S04]  /*99d0*/  LOP3.LUT R0, R0, 0x1, RZ, 0xc0, !PT ;  /* 0x0000000100007812 */ /* 0x000fc800078ec0ff */
[----:B------:R-:W-:-:S04]  /*99e0*/  IADD3 R0, PT, PT, R3, 0x88fffff, R0 ;  /* 0x088fffff03007810 */ /* 0x000fc80007ffe000 */
[----:B------:R-:W-:-:S04]  /*99f0*/  SHF.R.U32.HI R0, RZ, 0x15, R0 ;  /* 0x00000015ff007819 */ /* 0x000fc80000011600 */
[----:B------:R-:W-:-:S07]  /*9a00*/  LOP3.LUT R0, R0, 0xff, RZ, 0xc0, !PT ;  /* 0x000000ff00007812 */ /* 0x000fce00078ec0ff */
.L_x_29772:
[----:B------:R-:W-:-:S04]  /*9a10*/  SHF.R.U32.HI R3, RZ, 0x18, R3 ;  /* 0x00000018ff037819 */ /* 0x000fc80000011603 */
[----:B------:R-:W-:-:S04]  /*9a20*/  LOP3.LUT R0, R0, 0x80, R3, 0xf8, !PT ;  /* 0x0000008000007812 */ /* 0x000fc800078ef803 */
[----:B------:R-:W-:-:S07]  /*9a30*/  PRMT R4, R0, 0x7610, R4 ;  /* 0x0000761000047816 */ /* 0x000fce0000000004 */
.L_x_29770:
[----:B------:R-:W-:Y:S05]  /*9a40*/  BSYNC.RECONVERGENT B0 ;  /* 0x0000000000007941 */ /* 0x000fea0003800200 */
.L_x_29769:
[----:B------:R4:W-:Y:S01]  /*9a50*/  STG.E.U8 desc[UR36][R8.64], R4 ;  /* 0x0000000408007986 */ /* 0x0009e2000c101124 */
[----:B------:R-:W-:Y:S01]  /*9a60*/  IMAD.MOV.U32 R17, RZ, RZ, R19 ;  /* 0x000000ffff117224 */ /* 0x000fe200078e0013 */
[----:B------:R-:W-:Y:S06]  /*9a70*/  BRA `(.L_x_29741) ;  /* 0x0000000000c07947 */ /* 0x000fec0003800000 */
.L_x_29762:
[----:B------:R-:W-:-:S13]  /*9a80*/  ISETP.NE.AND P0, PT, R0, 0x1c, PT ;  /* 0x0000001c0000780c */ /* 0x000fda0003f05270 */
[----:B------:R-:W-:Y:S05]  /*9a90*/  @!P0 BRA `(.L_x_29773) ;  /* 0x0000000000b08947 */ /* 0x000fea0003800000 */
[----:B------:R-:W-:-:S13]  /*9aa0*/  ISETP.NE.AND P0, PT, R0, 0x1d, PT ;  /* 0x0000001d0000780c */ /* 0x000fda0003f05270 */
[----:B------:R-:W-:Y:S05]  /*9ab0*/  @!P0 BRA `(.L_x_29774) ;  /* 0x0000000000948947 */ /* 0x000fea0003800000 */
[----:B------:R-:W-:-:S13]  /*9ac0*/  ISETP.NE.AND P0, PT, R0, 0x2c, PT ;  /* 0x0000002c0000780c */ /* 0x000fda0003f05270 */
[----:B------:R-:W-:Y:S05]  /*9ad0*/  @!P0 BRA `(.L_x_29775) ;  /* 0x0000000000488947 */ /* 0x000fea0003800000 */
.L_x_29746:
        /* <DEDUP_REMOVED lines=16> */
.L_x_29776:
[----:B------:R-:W-:Y:S01]  /*9be0*/  IMAD.MOV.U32 R17, RZ, RZ, R19 ;  /* 0x000000ffff117224 */ /* 0x000fe200078e0013 */
[----:B------:R-:W-:Y:S06]  /*9bf0*/  BRA `(.L_x_29741) ;  /* 0x0000000000607947 */ /* 0x000fec0003800000 */
.L_x_29775:
        /* <DEDUP_REMOVED lines=17> */
.L_x_29774:
[--C-:B------:R-:W-:Y:S01]  /*9d10*/  SHF.R.S32.HI R7, RZ, 0x1f, R5.reuse ;  /* 0x0000001fff077819 */ /* 0x100fe20000011405 */
[----:B------:R-:W-:Y:S02]  /*9d20*/  IMAD.MOV.U32 R6, RZ, RZ, R5 ;  /* 0x000000ffff067224 */ /* 0x000fe400078e0005 */
[----:B------:R-:W-:-:S03]  /*9d30*/  IMAD.MOV.U32 R17, RZ, RZ, R19 ;  /* 0x000000ffff117224 */ /* 0x000fc600078e0013 */
[----:B------:R1:W-:Y:S01]  /*9d40*/  STG.E.64 desc[UR36][R8.64], R6 ;  /* 0x0000000608007986 */ /* 0x0003e2000c101b24 */
[----:B------:R-:W-:Y:S05]  /*9d50*/  BRA `(.L_x_29741) ;  /* 0x0000000000087947 */ /* 0x000fea0003800000 */
.L_x_29773:
[----:B------:R0:W-:Y:S01]  /*9d60*/  STG.E desc[UR36][R8.64], R5 ;  /* 0x0000000508007986 */ /* 0x0001e2000c101924 */
[----:B------:R-:W-:-:S07]  /*9d70*/  IMAD.MOV.U32 R17, RZ, RZ, R19 ;  /* 0x000000ffff117224 */ /* 0x000fce00078e0013 */
.L_x_29741:
[----:B------:R-:W-:Y:S05]  /*9d80*/  BSYNC.RECONVERGENT B6 ;  /* 0x0000000000067941 */ /* 0x000fea0003800200 */
.L_x_29740:
        /* <DEDUP_REMOVED lines=23> */
.L_x_29782:
[----:B------:R0:W-:Y:S01]  /*9f00*/  STG.E.U8 desc[UR36][R8.64], R26 ;  /* 0x0000001a08007986 */ /* 0x0001e2000c101124 */
[----:B------:R-:W-:Y:S05]  /*9f10*/  BRA `(.L_x_29784) ;  /* 0x0000000c00387947 */ /* 0x000fea0003800000 */
.L_x_29781:
        /* <DEDUP_REMOVED lines=9> */
.L_x_29786:
[----:B------:R0:W-:Y:S01]  /*9fb0*/  STG.E desc[UR36][R8.64], R26 ;  /* 0x0000001a08007986 */ /* 0x0001e2000c101924 */
[----:B------:R-:W-:Y:S05]  /*9fc0*/  BRA `(.L_x_29784) ;  /* 0x0000000c000c7947 */ /* 0x000fea0003800000 */
.L_x_29785:
[----:B------:R0:W-:Y:S01]  /*9fd0*/  STG.E.U16 desc[UR36][R8.64], R26 ;  /* 0x0000001a08007986 */ /* 0x0001e2000c101524 */
[----:B------:R-:W-:Y:S05]  /*9fe0*/  BRA `(.L_x_29784) ;  /* 0x0000000c00047947 */ /* 0x000fea0003800000 */
.L_x_29780:
        /* <DEDUP_REMOVED lines=9> */
.L_x_29788:
[----:B------:R-:W0:Y:S02]  /*a080*/  I2F.S16 R0, R26 ;  /* 0x0000001a00007306 */ /* 0x000e240000101400 */
[----:B0-----:R-:W-:-:S05]  /*a090*/  F2FP.F16.F32.PACK_AB R0, RZ, R0 ;  /* 0x00000000ff00723e */ /* 0x001fca00000000ff */
[----:B------:R4:W-:Y:S01]  /*a0a0*/  STG.E.U16 desc[UR36][R8.64], R0 ;  /* 0x0000000008007986 */ /* 0x0009e2000c101524 */
[----:B------:R-:W-:Y:S05]  /*a0b0*/  BRA `(.L_x_29784) ;  /* 0x0000000800d07947 */ /* 0x000fea0003800000 */
.L_x_29787:
        /* <DEDUP_REMOVED lines=10> */
.L_x_29790:
[----:B------:R-:W0:Y:S02]  /*a160*/  I2F.S16 R26, R26 ;  /* 0x0000001a001a7306 */ /* 0x000e240000101400 */
[----:B0-----:R-:W-:-:S04]  /*a170*/  F2FP.F16.F32.PACK_AB R3, RZ, R26 ;  /* 0x0000001aff03723e */ /* 0x001fc800000000ff */
[----:B------:R-:W-:-:S05]  /*a180*/  PRMT R3, R3, 0x5410, RZ ;  /* 0x0000541003037816 */ /* 0x000fca00000000ff */
[----:B------:R2:W-:Y:S01]  /*a190*/  STG.E desc[UR36][R8.64], R3 ;  /* 0x0000000308007986 */ /* 0x0005e2000c101924 */
[----:B------:R-:W-:Y:S05]  /*a1a0*/  BRA `(.L_x_29784) ;  /* 0x0000000800947947 */ /* 0x000fea0003800000 */
.L_x_29789:
[----:B------:R-:W0:Y:S02]  /*a1b0*/  I2F.F64.S16 R26, R26 ;  /* 0x0000001a001a7312 */ /* 0x000e240000101c00 */
[----:B0-----:R0:W-:Y:S01]  /*a1c0*/  STG.E.64 desc[UR36][R8.64], R26 ;  /* 0x0000001a08007986 */ /* 0x0011e2000c101b24 */
[----:B------:R-:W-:Y:S05]  /*a1d0*/  BRA `(.L_x_29784) ;  /* 0x0000000800887947 */ /* 0x000fea0003800000 */
.L_x_29779:
        /* <DEDUP_REMOVED lines=12> */
.L_x_29794:
        /* <DEDUP_REMOVED lines=17> */
.L_x_29797:
[----:B------:R-:W-:-:S04]  /*a3b0*/  SHF.R.U32.HI R3, RZ, 0x18, R5 ;  /* 0x00000018ff037819 */ /* 0x000fc80000011605 */
[----:B------:R-:W-:-:S04]  /*a3c0*/  LOP3.LUT R0, R0, 0x80, R3, 0xf8, !PT ;  /* 0x0000008000007812 */ /* 0x000fc800078ef803 */
[----:B------:R-:W-:-:S07]  /*a3d0*/  PRMT R4, R0, 0x7610, R4 ;  /* 0x0000761000047816 */ /* 0x000fce0000000004 */
.L_x_29796:
[----:B------:R-:W-:Y:S05]  /*a3e0*/  BSYNC.RECONVERGENT B0 ;  /* 0x0000000000007941 */ /* 0x000fea0003800200 */
.L_x_29795:
[----:B------:R0:W-:Y:S01]  /*a3f0*/  STG.E.U8 desc[UR36][R8.64], R4 ;  /* 0x0000000408007986 */ /* 0x0001e2000c101124 */
[----:B------:R-:W-:Y:S05]  /*a400*/  BRA `(.L_x_29784) ;  /* 0x0000000400fc7947 */ /* 0x000fea0003800000 */
.L_x_29793:
        /* <DEDUP_REMOVED lines=17> */
.L_x_29800:
[----:B------:R-:W-:-:S04]  /*a520*/  SHF.R.U32.HI R3, RZ, 0x18, R5 ;  /* 0x00000018ff037819 */ /* 0x000fc80000011605 */
[----:B------:R-:W-:-:S04]  /*a530*/  LOP3.LUT R0, R0, 0x80, R3, 0xf8, !PT ;  /* 0x0000008000007812 */ /* 0x000fc800078ef803 */
[----:B------:R-:W-:-:S07]  /*a540*/  PRMT R4, R0, 0x7610, R4 ;  /* 0x0000761000047816 */ /* 0x000fce0000000004 */
.L_x_29799:
[----:B------:R-:W-:Y:S05]  /*a550*/  BSYNC.RECONVERGENT B0 ;  /* 0x0000000000007941 */ /* 0x000fea0003800200 */
.L_x_29798:
[----:B------:R0:W-:Y:S01]  /*a560*/  STG.E.U8 desc[UR36][R8.64], R4 ;  /* 0x0000000408007986 */ /* 0x0001e2000c101124 */
[----:B------:R-:W-:Y:S05]  /*a570*/  BRA `(.L_x_29784) ;  /* 0x0000000400a07947 */ /* 0x000fea0003800000 */
.L_x_29792:
        /* <DEDUP_REMOVED lines=22> */
.L_x_29802:
[----:B------:R-:W-:-:S05]  /*a6e0*/  SHF.R.S32.HI R27, RZ, 0x1f, R26 ;  /* 0x0000001fff1b7819 */ /* 0x000fca000001141a */
[----:B------:R0:W-:Y:S01]  /*a6f0*/  STG.E.64 desc[UR36][R8.64], R26 ;  /* 0x0000001a08007986 */ /* 0x0001e2000c101b24 */
[----:B------:R-:W-:Y:S05]  /*a700*/  BRA `(.L_x_29784) ;  /* 0x00000004003c7947 */ /* 0x000fea0003800000 */
.L_x_29801:
[----:B------:R0:W-:Y:S01]  /*a710*/  STG.E desc[UR36][R8.64], R26 ;  /* 0x0000001a08007986 */ /* 0x0001e2000c101924 */
[----:B------:R-:W-:Y:S05]  /*a720*/  BRA `(.L_x_29784) ;  /* 0x0000000400347947 */ /* 0x000fea0003800000 */
.L_x_29791:
        /* <DEDUP_REMOVED lines=10> */
.L_x_29804:
[----:B------:R-:W-:Y:S01]  /*a7d0*/  CS2R R6, SRZ ;  /* 0x0000000000067805 */ /* 0x000fe2000001ff00 */
[----:B------:R-:W0:Y:S04]  /*a7e0*/  I2F.F64.S16 R4, R26 ;  /* 0x0000001a00047312 */ /* 0x000e280000101c00 */
[----:B0-----:R0:W-:Y:S01]  /*a7f0*/  STG.E.128 desc[UR36][R8.64], R4 ;  /* 0x0000000408007986 */ /* 0x0011e2000c101d24 */
[----:B------:R-:W-:Y:S05]  /*a800*/  BRA `(.L_x_29784) ;  /* 0x0000000000fc7947 */ /* 0x000fea0003800000 */
.L_x_29803:
[----:B------:R-:W-:-:S13]  /*a810*/  ISETP.NE.AND P0, PT, R0, 0xf, PT ;  /* 0x0000000f0000780c */ /* 0x000fda0003f05270 */
[----:B------:R-:W-:Y:S05]  /*a820*/  @!P0 BRA `(.L_x_29805) ;  /* 0x0000000000e88947 */ /* 0x000fea0003800000 */
[----:B------:R-:W-:-:S13]  /*a830*/  ISETP.NE.AND P0, PT, R0, 0x17, PT ;  /* 0x000000170000780c */ /* 0x000fda0003f05270 */
[----:B------:R-:W-:Y:S05]  /*a840*/  @!P0 BRA `(.L_x_29806) ;  /* 0x0000000000908947 */ /* 0x000fea0003800000 */
[----:B------:R-:W-:-:S13]  /*a850*/  ISETP.NE.AND P0, PT, R0, 0x18, PT ;  /* 0x000000180000780c */ /* 0x000fda0003f05270 */
[----:B------:R-:W-:Y:S05]  /*a860*/  @!P0 BRA `(.L_x_29807) ;  /* 0x0000000000448947 */ /* 0x000fea0003800000 */
.L_x_29783:
        /* <DEDUP_REMOVED lines=16> */
.L_x_29808:
[----:B------:R-:W-:Y:S05]  /*a970*/  BRA `(.L_x_29784) ;  /* 0x0000000000a07947 */ /* 0x000fea0003800000 */
.L_x_29807:
        /* <DEDUP_REMOVED lines=13> */
.L_x_29810:
[----:B------:R-:W-:Y:S05]  /*aa50*/  BSYNC.RECONVERGENT B0 ;  /* 0x0000000000007941 */ /* 0x000fea0003800200 */
.L_x_29809:
[----:B------:R-:W-:-:S05]  /*aa60*/  LOP3.LUT R3, R0, 0x80, R3, 0xf8, !PT ;  /* 0x0000008000037812 */ /* 0x000fca00078ef803 */
[----:B------:R0:W-:Y:S01]  /*aa70*/  STG.E.U8 desc[UR36][R8.64], R3 ;  /* 0x0000000308007986 */ /* 0x0001e2000c101124 */
[----:B------:R-:W-:Y:S05]  /*aa80*/  BRA `(.L_x_29784) ;  /* 0x00000000005c7947 */ /* 0x000fea0003800000 */
.L_x_29806:
        /* <DEDUP_REMOVED lines=12> */
.L_x_29812:
[----:B------:R-:W-:Y:S01]  /*ab50*/  IMAD.MOV.U32 R0, RZ, RZ, 0x7f ;  /* 0x0000007fff007424 */ /* 0x000fe200078e00ff */
[----:B------:R-:W-:-:S04]  /*ab60*/  ISETP.GT.U32.AND P0, PT, R3, 0x7f800000, PT ;  /* 0x7f8000000300780c */ /* 0x000fc80003f04070 */
[----:B------:R-:W-:-:S09]  /*ab70*/  SEL R0, R0, 0x7c, P0 ;  /* 0x0000007c00007807 */ /* 0x000fd20000000000 */
.L_x_29813:
[----:B------:R-:W-:Y:S05]  /*ab80*/  BSYNC.RECONVERGENT B0 ;  /* 0x0000000000007941 */ /* 0x000fea0003800200 */
.L_x_29811:
[----:B------:R-:W-:-:S04]  /*ab90*/  SHF.R.U32.HI R3, RZ, 0x18, R5 ;  /* 0x00000018ff037819 */ /* 0x000fc80000011605 */
[----:B------:R-:W-:-:S05]  /*aba0*/  LOP3.LUT R3, R0, 0x80, R3, 0xf8, !PT ;  /* 0x0000008000037812 */ /* 0x000fca00078ef803 */
[----:B------:R0:W-:Y:S01]  /*abb0*/  STG.E.U8 desc[UR36][R8.64], R3 ;  /* 0x0000000308007986 */ /* 0x0001e2000c101124 */
[----:B------:R-:W-:Y:S05]  /*abc0*/  BRA `(.L_x_29784) ;  /* 0x00000000000c7947 */ /* 0x000fea0003800000 */
.L_x_29805:
[----:B------:R-:W0:Y:S02]  /*abd0*/  I2F.S16 R0, R26 ;  /* 0x0000001a00007306 */ /* 0x000e240000101400 */
[----:B0-----:R-:W-:-:S05]  /*abe0*/  F2FP.BF16.F32.PACK_AB R0, RZ, R0 ;  /* 0x00000000ff00723e */ /* 0x001fca00000010ff */
[----:B------:R0:W-:Y:S02]  /*abf0*/  STG.E.U16 desc[UR36][R8.64], R0 ;  /* 0x0000000008007986 */ /* 0x0001e4000c101524 */
.L_x_29784:
        /* <DEDUP_REMOVED lines=23> */
.L_x_29817:
[----:B------:R0:W-:Y:S01]  /*ad70*/  STG.E.U8 desc[UR36][R8.64], R24 ;  /* 0x0000001808007986 */ /* 0x0001e2000c101124 */
[----:B------:R-:W-:Y:S05]  /*ad80*/  BRA `(.L_x_29819) ;  /* 0x0000000c00387947 */ /* 0x000fea0003800000 */
.L_x_29816:
        /* <DEDUP_REMOVED lines=9> */
.L_x_29821:
[----:B------:R0:W-:Y:S01]  /*ae20*/  STG.E desc[UR36][R8.64], R24 ;  /* 0x0000001808007986 */ /* 0x0001e2000c101924 */
[----:B------:R-:W-:Y:S05]  /*ae30*/  BRA `(.L_x_29819) ;  /* 0x0000000c000c7947 */ /* 0x000fea0003800000 */
.L_x_29820:
[----:B------:R0:W-:Y:S01]  /*ae40*/  STG.E.U16 desc[UR36][R8.64], R24 ;  /* 0x0000001808007986 */ /* 0x0001e2000c101524 */
[----:B------:R-:W-:Y:S05]  /*ae50*/  BRA `(.L_x_29819) ;  /* 0x0000000c00047947 */ /* 0x000fea0003800000 */
.L_x_29815:
        /* <DEDUP_REMOVED lines=9> */
.L_x_29823:
[----:B------:R-:W0:Y:S02]  /*aef0*/  I2F.S16 R0, R24 ;  /* 0x0000001800007306 */ /* 0x000e240000101400 */
[----:B0-----:R-:W-:-:S05]  /*af00*/  F2FP.F16.F32.PACK_AB R0, RZ, R0 ;  /* 0x00000000ff00723e */ /* 0x001fca00000000ff */
[----:B------:R0:W-:Y:S01]  /*af10*/  STG.E.U16 desc[UR36][R8.64], R0 ;  /* 0x0000000008007986 */ /* 0x0001e2000c101524 */
[----:B------:R-:W-:Y:S05]  /*af20*/  BRA `(.L_x_29819) ;  /* 0x0000000800d07947 */ /* 0x000fea0003800000 */
.L_x_29822:
        /* <DEDUP_REMOVED lines=10> */
.L_x_29825:
[----:B------:R-:W0:Y:S02]  /*afd0*/  I2F.S16 R24, R24 ;  /* 0x0000001800187306 */ /* 0x000e240000101400 */
[----:B0-----:R-:W-:-:S04]  /*afe0*/  F2FP.F16.F32.PACK_AB R3, RZ, R24 ;  /* 0x00000018ff03723e */ /* 0x001fc800000000ff */
[----:B------:R-:W-:-:S05]  /*aff0*/  PRMT R3, R3, 0x5410, RZ ;  /* 0x0000541003037816 */ /* 0x000fca00000000ff */
[----:B------:R0:W-:Y:S01]  /*b000*/  STG.E desc[UR36][R8.64], R3 ;  /* 0x0000000308007986 */ /* 0x0001e2000c101924 */
[----:B------:R-:W-:Y:S05]  /*b010*/  BRA `(.L_x_29819) ;  /* 0x0000000800947947 */ /* 0x000fea0003800000 */
.L_x_29824:
[----:B------:R-:W0:Y:S02]  /*b020*/  I2F.F64.S16 R24, R24 ;  /* 0x0000001800187312 */ /* 0x000e240000101c00 */
[----:B0-----:R0:W-:Y:S01]  /*b030*/  STG.E.64 desc[UR36][R8.64], R24 ;  /* 0x0000001808007986 */ /* 0x0011e2000c101b24 */
[----:B------:R-:W-:Y:S05]  /*b040*/  BRA `(.L_x_29819) ;  /* 0x0000000800887947 */ /* 0x000fea0003800000 */
.L_x_29814:
        /* <DEDUP_REMOVED lines=12> */
.L_x_29829:
        /* <DEDUP_REMOVED lines=17> */
.L_x_29832:
[----:B------:R-:W-:-:S04]  /*b220*/  SHF.R.U32.HI R3, RZ, 0x18, R5 ;  /* 0x00000018ff037819 */ /* 0x000fc80000011605 */
[----:B------:R-:W-:-:S04]  /*b230*/  LOP3.LUT R0, R0, 0x80, R3, 0xf8, !PT ;  /* 0x0000008000007812 */ /* 0x000fc800078ef803 */
[----:B------:R-:W-:-:S07]  /*b240*/  PRMT R4, R0, 0x7610, R4 ;  /* 0x0000761000047816 */ /* 0x000fce0000000004 */
.L_x_29831:
[----:B------:R-:W-:Y:S05]  /*b250*/  BSYNC.RECONVERGENT B0 ;  /* 0x0000000000007941 */ /* 0x000fea0003800200 */
.L_x_29830:
[----:B------:R0:W-:Y:S01]  /*b260*/  STG.E.U8 desc[UR36][R8.64], R4 ;  /* 0x0000000408007986 */ /* 0x0001e2000c101124 */
[----:B------:R-:W-:Y:S05]  /*b270*/  BRA `(.L_x_29819) ;  /* 0x0000000400fc7947 */ /* 0x000fea0003800000 */
.L_x_29828:
        /* <DEDUP_REMOVED lines=17> */
.L_x_29835:
[----:B------:R-:W-:-:S04]  /*b390*/  SHF.R.U32.HI R3, RZ, 0x18, R5 ;  /* 0x00000018ff037819 */ /* 0x000fc80000011605 */
[----:B------:R-:W-:-:S04]  /*b3a0*/  LOP3.LUT R0, R0, 0x80, R3, 0xf8, !PT ;  /* 0x0000008000007812 */ /* 0x000fc800078ef803 */
[----:B------:R-:W-:-:S07]  /*b3b0*/  PRMT R4, R0, 0x7610, R4 ;  /* 0x0000761000047816 */ /* 0x000fce0000000004 */
.L_x_29834:
[----:B------:R-:W-:Y:S05]  /*b3c0*/  BSYNC.RECONVERGENT B0 ;  /* 0x0000000000007941 */ /* 0x000fea0003800200 */
.L_x_29833:
[----:B------:R0:W-:Y:S01]  /*b3d0*/  STG.E.U8 desc[UR36][R8.64], R4 ;  /* 0x0000000408007986 */ /* 0x0001e2000c101124 */
[----:B------:R-:W-:Y:S05]  /*b3e0*/  BRA `(.L_x_29819) ;  /* 0x0000000400a07947 */ /* 0x000fea0003800000 */
.L_x_29827:
        /* <DEDUP_REMOVED lines=22> */
.L_x_29837:
[----:B------:R-:W-:-:S05]  /*b550*/  SHF.R.S32.HI R25, RZ, 0x1f, R24 ;  /* 0x0000001fff197819 */ /* 0x000fca0000011418 */
[----:B------:R0:W-:Y:S01]  /*b560*/  STG.E.64 desc[UR36][R8.64], R24 ;  /* 0x0000001808007986 */ /* 0x0001e2000c101b24 */
[----:B------:R-:W-:Y:S05]  /*b570*/  BRA `(.L_x_29819) ;  /* 0x00000004003c7947 */ /* 0x000fea0003800000 */
.L_x_29836:
[----:B------:R0:W-:Y:S01]  /*b580*/  STG.E desc[UR36][R8.64], R24 ;  /* 0x0000001808007986 */ /* 0x0001e2000c101924 */
[----:B------:R-:W-:Y:S05]  /*b590*/  BRA `(.L_x_29819) ;  /* 0x0000000400347947 */ /* 0x000fea0003800000 */
.L_x_29826:
        /* <DEDUP_REMOVED lines=10> */
.L_x_29839:
[----:B------:R-:W-:Y:S01]  /*b640*/  CS2R R6, SRZ ;  /* 0x0000000000067805 */ /* 0x000fe2000001ff00 */
[----:B------:R-:W0:Y:S04]  /*b650*/  I2F.F64.S16 R4, R24 ;  /* 0x0000001800047312 */ /* 0x000e280000101c00 */
[----:B0-----:R3:W-:Y:S01]  /*b660*/  STG.E.128 desc[UR36][R8.64], R4 ;  /* 0x0000000408007986 */ /* 0x0017e2000c101d24 */
[----:B------:R-:W-:Y:S05]  /*b670*/  BRA `(.L_x_29819) ;  /* 0x0000000000fc7947 */ /* 0x000fea0003800000 */
.L_x_29838:
[----:B------:R-:W-:-:S13]  /*b680*/  ISETP.NE.AND P0, PT, R0, 0xf, PT ;  /* 0x0000000f0000780c */ /* 0x000fda0003f05270 */
[----:B------:R-:W-:Y:S05]  /*b690*/  @!P0 BRA `(.L_x_29840) ;  /* 0x0000000000e88947 */ /* 0x000fea0003800000 */
[----:B------:R-:W-:-:S13]  /*b6a0*/  ISETP.NE.AND P0, PT, R0, 0x17, PT ;  /* 0x000000170000780c */ /* 0x000fda0003f05270 */
[----:B------:R-:W-:Y:S05]  /*b6b0*/  @!P0 BRA `(.L_x_29841) ;  /* 0x0000000000908947 */ /* 0x000fea0003800000 */
[----:B------:R-:W-:-:S13]  /*b6c0*/  ISETP.NE.AND P0, PT, R0, 0x18, PT ;  /* 0x000000180000780c */ /* 0x000fda0003f05270 */
[----:B------:R-:W-:Y:S05]  /*b6d0*/  @!P0 BRA `(.L_x_29842) ;  /* 0x0000000000448947 */ /* 0x000fea0003800000 */
.L_x_29818:
        /* <DEDUP_REMOVED lines=16> */
.L_x_29843:
[----:B------:R-:W-:Y:S05]  /*b7e0*/  BRA `(.L_x_29819) ;  /* 0x0000000000a07947 */ /* 0x000fea0003800000 */
.L_x_29842:
        /* <DEDUP_REMOVED lines=13> */
.L_x_29845:
[----:B------:R-:W-:Y:S05]  /*b8c0*/  BSYNC.RECONVERGENT B0 ;  /* 0x0000000000007941 */ /* 0x000fea0003800200 */
.L_x_29844:
[----:B------:R-:W-:-:S05]  /*b8d0*/  LOP3.LUT R3, R0, 0x80, R3, 0xf8, !PT ;  /* 0x0000008000037812 */ /* 0x000fca00078ef803 */
[----:B------:R1:W-:Y:S01]  /*b8e0*/  STG.E.U8 desc[UR36][R8.64], R3 ;  /* 0x0000000308007986 */ /* 0x0003e2000c101124 */
[----:B------:R-:W-:Y:S05]  /*b8f0*/  BRA `(.L_x_29819) ;  /* 0x00000000005c7947 */ /* 0x000fea0003800000 */
.L_x_29841:
        /* <DEDUP_REMOVED lines=12> */
.L_x_29847:
[----:B------:R-:W-:Y:S01]  /*b9c0*/  IMAD.MOV.U32 R0, RZ, RZ, 0x7f ;  /* 0x0000007fff007424 */ /* 0x000fe200078e00ff */
[----:B------:R-:W-:-:S04]  /*b9d0*/  ISETP.GT.U32.AND P0, PT, R3, 0x7f800000, PT ;  /* 0x7f8000000300780c */ /* 0x000fc80003f04070 */
[----:B------:R-:W-:-:S09]  /*b9e0*/  SEL R0, R0, 0x7c, P0 ;  /* 0x0000007c00007807 */ /* 0x000fd20000000000 */
.L_x_29848:
[----:B------:R-:W-:Y:S05]  /*b9f0*/  BSYNC.RECONVERGENT B0 ;  /* 0x0000000000007941 */ /* 0x000fea0003800200 */
.L_x_29846:
[----:B------:R-:W-:-:S04]  /*ba00*/  SHF.R.U32.HI R3, RZ, 0x18, R5 ;  /* 0x00000018ff037819 */ /* 0x000fc80000011605 */
[----:B------:R-:W-:-:S05]  /*ba10*/  LOP3.LUT R3, R0, 0x80, R3, 0xf8, !PT ;  /* 0x0000008000037812 */ /* 0x000fca00078ef803 */
[----:B------:R2:W-:Y:S01]  /*ba20*/  STG.E.U8 desc[UR36][R8.64], R3 ;  /* 0x0000000308007986 */ /* 0x0005e2000c101124 */
[----:B------:R-:W-:Y:S05]  /*ba30*/  BRA `(.L_x_29819) ;  /* 0x00000000000c7947 */ /* 0x000fea0003800000 */
.L_x_29840:
[----:B------:R-:W0:Y:S02]  /*ba40*/  I2F.S16 R0, R24 ;  /* 0x0000001800007306 */ /* 0x000e240000101400 */
[----:B0-----:R-:W-:-:S05]  /*ba50*/  F2FP.BF16.F32.PACK_AB R0, RZ, R0 ;  /* 0x00000000ff00723e */ /* 0x001fca00000010ff */
[----:B------:R0:W-:Y:S02]  /*ba60*/  STG.E.U16 desc[UR36][R8.64], R0 ;  /* 0x0000000008007986 */ /* 0x0001e4000c101524 */
.L_x_29819:
[----:B------:R-:W-:-:S07]  /*ba70*/  VIADD R17, R17, 0x80 ;  /* 0x0000008011117836 */ /* 0x000fce0000000000 */
.L_x_29778:
[----:B------:R-:W-:Y:S05]  /*ba80*/  BSYNC.RECONVERGENT B6 ;  /* 0x0000000000067941 */ /* 0x000fea0003800200 */
.L_x_29777:
        /* <DEDUP_REMOVED lines=21> */
.L_x_29852:
[----:B------:R-:W-:Y:S01]  /*bbe0*/  STG.E.U8 desc[UR36][R2.64], R22 ;  /* 0x0000001602007986 */ /* 0x000fe2000c101124 */
[----:B------:R-:W-:Y:S05]  /*bbf0*/  EXIT ;  /* 0x000000000000794d */ /* 0x000fea0003800000 */
.L_x_29851:
        /* <DEDUP_REMOVED lines=9> */
.L_x_29855:
[----:B------:R-:W-:Y:S01]  /*bc90*/  STG.E desc[UR36][R2.64], R22 ;  /* 0x0000001602007986 */ /* 0x000fe2000c101924 */
[----:B------:R-:W-:Y:S05]  /*bca0*/  EXIT ;  /* 0x000000000000794d */ /* 0x000fea0003800000 */
.L_x_29854:
[----:B------:R-:W-:Y:S01]  /*bcb0*/  STG.E.U16 desc[UR36][R2.64], R22 ;  /* 0x0000001602007986 */ /* 0x000fe2000c101524 */
[----:B------:R-:W-:Y:S05]  /*bcc0*/  EXIT ;  /* 0x000000000000794d */ /* 0x000fea0003800000 */
.L_x_29850:
        /* <DEDUP_REMOVED lines=9> */
.L_x_29857:
[----:B------:R-:W0:Y:S02]  /*bd60*/  I2F.S16 R0, R22 ;  /* 0x0000001600007306 */ /* 0x000e240000101400 */
[----:B0-----:R-:W-:-:S05]  /*bd70*/  F2FP.F16.F32.PACK_AB R0, RZ, R0 ;  /* 0x00000000ff00723e */ /* 0x001fca00000000ff */
[----:B------:R-:W-:Y:S01]  /*bd80*/  STG.E.U16 desc[UR36][R2.64], R0 ;  /* 0x0000000002007986 */ /* 0x000fe2000c101524 */
[----:B------:R-:W-:Y:S05]  /*bd90*/  EXIT ;  /* 0x000000000000794d */ /* 0x000fea0003800000 */
.L_x_29856:
        /* <DEDUP_REMOVED lines=10> */
.L_x_29859:
[----:B------:R-:W0:Y:S02]  /*be40*/  I2F.S16 R22, R22 ;  /* 0x0000001600167306 */ /* 0x000e240000101400 */
[----:B0-----:R-:W-:-:S04]  /*be50*/  F2FP.F16.F32.PACK_AB R5, RZ, R22 ;  /* 0x00000016ff05723e */ /* 0x001fc800000000ff */
[----:B------:R-:W-:-:S05]  /*be60*/  PRMT R5, R5, 0x5410, RZ ;  /* 0x0000541005057816 */ /* 0x000fca00000000ff */
[----:B------:R-:W-:Y:S01]  /*be70*/  STG.E desc[UR36][R2.64], R5 ;  /* 0x0000000502007986 */ /* 0x000fe2000c101924 */
[----:B------:R-:W-:Y:S05]  /*be80*/  EXIT ;  /* 0x000000000000794d */ /* 0x000fea0003800000 */
.L_x_29858:
[----:B------:R-:W0:Y:S02]  /*be90*/  I2F.F64.S16 R22, R22 ;  /* 0x0000001600167312 */ /* 0x000e240000101c00 */
[----:B0-----:R-:W-:Y:S01]  /*bea0*/  STG.E.64 desc[UR36][R2.64], R22 ;  /* 0x0000001602007986 */ /* 0x001fe2000c101b24 */
[----:B------:R-:W-:Y:S05]  /*beb0*/  EXIT ;  /* 0x000000000000794d */ /* 0x000fea0003800000 */
.L_x_29849:
        /* <DEDUP_REMOVED lines=12> */
.L_x_29863:
        /* <DEDUP_REMOVED lines=18> */
.L_x_29866:
[----:B------:R-:W-:-:S04]  /*c0a0*/  SHF.R.U32.HI R5, RZ, 0x18, R5 ;  /* 0x00000018ff057819 */ /* 0x000fc80000011605 */
[----:B------:R-:W-:-:S07]  /*c0b0*/  LOP3.LUT R0, R0, 0x80, R5, 0xf8, !PT ;  /* 0x0000008000007812 */ /* 0x000fce00078ef805 */
.L_x_29865:
[----:B------:R-:W-:Y:S05]  /*c0c0*/  BSYNC.RECONVERGENT B0 ;  /* 0x0000000000007941 */ /* 0x000fea0003800200 */
.L_x_29864:
[----:B------:R-:W-:Y:S01]  /*c0d0*/  STG.E.U8 desc[UR36][R2.64], R0 ;  /* 0x0000000002007986 */ /* 0x000fe2000c101124 */
[----:B------:R-:W-:Y:S05]  /*c0e0*/  EXIT ;  /* 0x000000000000794d */ /* 0x000fea0003800000 */
.L_x_29862:
        /* <DEDUP_REMOVED lines=18> */
.L_x_29869:
[----:B------:R-:W-:-:S04]  /*c210*/  SHF.R.U32.HI R5, RZ, 0x18, R5 ;  /* 0x00000018ff057819 */ /* 0x000fc80000011605 */
[----:B------:R-:W-:-:S07]  /*c220*/  LOP3.LUT R0, R0, 0x80, R5, 0xf8, !PT ;  /* 0x0000008000007812 */ /* 0x000fce00078ef805 */
.L_x_29868:
[----:B------:R-:W-:Y:S05]  /*c230*/  BSYNC.RECONVERGENT B0 ;  /* 0x0000000000007941 */ /* 0x000fea0003800200 */
.L_x_29867:
[----:B------:R-:W-:Y:S01]  /*c240*/  STG.E.U8 desc[UR36][R2.64], R0 ;  /* 0x0000000002007986 */ /* 0x000fe2000c101124 */
[----:B------:R-:W-:Y:S05]  /*c250*/  EXIT ;  /* 0x000000000000794d */ /* 0x000fea0003800000 */
.L_x_29861:
        /* <DEDUP_REMOVED lines=22> */
.L_x_29871:
[----:B------:R-:W-:-:S05]  /*c3c0*/  SHF.R.S32.HI R23, RZ, 0x1f, R22 ;  /* 0x0000001fff177819 */ /* 0x000fca0000011416 */
[----:B------:R-:W-:Y:S01]  /*c3d0*/  STG.E.64 desc[UR36][R2.64], R22 ;  /* 0x0000001602007986 */ /* 0x000fe2000c101b24 */
[----:B------:R-:W-:Y:S05]  /*c3e0*/  EXIT ;  /* 0x000000000000794d */ /* 0x000fea0003800000 */
.L_x_29870:
[----:B------:R-:W-:Y:S01]  /*c3f0*/  STG.E desc[UR36][R2.64], R22 ;  /* 0x0000001602007986 */ /* 0x000fe2000c101924 */
[----:B------:R-:W-:Y:S05]  /*c400*/  EXIT ;  /* 0x000000000000794d */ /* 0x000fea0003800000 */
.L_x_29860:
        /* <DEDUP_REMOVED lines=10> */
.L_x_29873:
[----:B------:R-:W-:Y:S01]  /*c4b0*/  CS2R R6, SRZ ;  /* 0x0000000000067805 */ /* 0x000fe2000001ff00 */
[----:B------:R-:W0:Y:S04]  /*c4c0*/  I2F.F64.S16 R4, R22 ;  /* 0x0000001600047312 */ /* 0x000e280000101c00 */
[----:B0-----:R-:W-:Y:S01]  /*c4d0*/  STG.E.128 desc[UR36][R2.64], R4 ;  /* 0x0000000402007986 */ /* 0x001fe2000c101d24 */
[----:B------:R-:W-:Y:S05]  /*c4e0*/  EXIT ;  /* 0x000000000000794d */ /* 0x000fea0003800000 */
.L_x_29872:
[----:B------:R-:W-:-:S13]  /*c4f0*/  ISETP.NE.AND P0, PT, R0, 0xf, PT ;  /* 0x0000000f0000780c */ /* 0x000fda0003f05270 */
[----:B------:R-:W-:Y:S05]  /*c500*/  @!P0 BRA `(.L_x_29874) ;  /* 0x0000000000e88947 */ /* 0x000fea0003800000 */
[----:B------:R-:W-:-:S13]  /*c510*/  ISETP.NE.AND P0, PT, R0, 0x17, PT ;  /* 0x000000170000780c */ /* 0x000fda0003f05270 */
[----:B------:R-:W-:Y:S05]  /*c520*/  @!P0 BRA `(.L_x_29875) ;  /* 0x0000000000908947 */ /* 0x000fea0003800000 */
[----:B------:R-:W-:-:S13]  /*c530*/  ISETP.NE.AND P0, PT, R0, 0x18, PT ;  /* 0x000000180000780c */ /* 0x000fda0003f05270 */
[----:B------:R-:W-:Y:S05]  /*c540*/  @!P0 BRA `(.L_x_29876) ;  /* 0x0000000000448947 */ /* 0x000fea0003800000 */
.L_x_29853:
        /* <DEDUP_REMOVED lines=16> */
.L_x_29877:
[----:B------:R-:W-:Y:S05]  /*c650*/  EXIT ;  /* 0x000000000000794d */ /* 0x000fea0003800000 */
.L_x_29876:
        /* <DEDUP_REMOVED lines=13> */
.L_x_29879:
[----:B------:R-:W-:Y:S05]  /*c730*/  BSYNC.RECONVERGENT B0 ;  /* 0x0000000000007941 */ /* 0x000fea0003800200 */
.L_x_29878:
[----:B------:R-:W-:-:S05]  /*c740*/  LOP3.LUT R5, R0, 0x80, R5, 0xf8, !PT ;  /* 0x0000008000057812 */ /* 0x000fca00078ef805 */
[----:B------:R-:W-:Y:S01]  /*c750*/  STG.E.U8 desc[UR36][R2.64], R5 ;  /* 0x0000000502007986 */ /* 0x000fe2000c101124 */
[----:B------:R-:W-:Y:S05]  /*c760*/  EXIT ;  /* 0x000000000000794d */ /* 0x000fea0003800000 */
.L_x_29875:
        /* <DEDUP_REMOVED lines=12> */
.L_x_29881:
[----:B------:R-:W-:Y:S01]  /*c830*/  IMAD.MOV.U32 R0, RZ, RZ, 0x7f ;  /* 0x0000007fff007424 */ /* 0x000fe200078e00ff */
[----:B------:R-:W-:-:S04]  /*c840*/  ISETP.GT.U32.AND P0, PT, R4, 0x7f800000, PT ;  /* 0x7f8000000400780c */ /* 0x000fc80003f04070 */
[----:B------:R-:W-:-:S09]  /*c850*/  SEL R0, R0, 0x7c, P0 ;  /* 0x0000007c00007807 */ /* 0x000fd20000000000 */
.L_x_29882:
[----:B------:R-:W-:Y:S05]  /*c860*/  BSYNC.RECONVERGENT B0 ;  /* 0x0000000000007941 */ /* 0x000fea0003800200 */
.L_x_29880:
[----:B------:R-:W-:-:S04]  /*c870*/  SHF.R.U32.HI R5, RZ, 0x18, R5 ;  /* 0x00000018ff057819 */ /* 0x000fc80000011605 */
[----:B------:R-:W-:-:S05]  /*c880*/  LOP3.LUT R5, R0, 0x80, R5, 0xf8, !PT ;  /* 0x0000008000057812 */ /* 0x000fca00078ef805 */
[----:B------:R-:W-:Y:S01]  /*c890*/  STG.E.U8 desc[UR36][R2.64], R5 ;  /* 0x0000000502007986 */ /* 0x000fe2000c101124 */
[----:B------:R-:W-:Y:S05]  /*c8a0*/  EXIT ;  /* 0x000000000000794d */ /* 0x000fea0003800000 */
.L_x_29874:
[----:B------:R-:W0:Y:S02]  /*c8b0*/  I2F.S16 R0, R22 ;  /* 0x0000001600007306 */ /* 0x000e240000101400 */
[----:B0-----:R-:W-:-:S05]  /*c8c0*/  F2FP.BF16.F32.PACK_AB R0, RZ, R0 ;  /* 0x00000000ff00723e */ /* 0x001fca00000010ff */
[----:B------:R-:W-:Y:S01]  /*c8d0*/  STG.E.U16 desc[UR36][R2.64], R0 ;  /* 0x0000000002007986 */ /* 0x000fe2000c101524 */
[----:B------:R-:W-:Y:S05]  /*c8e0*/  EXIT ;  /* 0x000000000000794d */ /* 0x000fea0003800000 */
.L_x_29883:
        /* <DEDUP_REMOVED lines=9> */
.L_x_42976:


//--------------------- .text._ZN2at6native18elementwise_kernelILi128ELi4EZNS0_22gpu_kernel_impl_nocastINS0_13BinaryFunctorIN3c108BFloat16ES5_bZZZNS0_23logical_and_kernel_cudaERNS_14TensorIteratorEENKUlvE0_clEvENKUlvE8_clEvEUlS5_S5_E_EEEEvRNS_18TensorIteratorBaseERKT_EUliE_EEviT1_ --------------------------
	.section	.text._ZN2at6native18elementwise_kernelILi128ELi4EZNS0_22gpu_kernel_impl_nocastINS0_13BinaryFunctorIN3c108BFloat16ES5_bZZZNS0_23logical_and_kernel_cudaERNS_14TensorIteratorEENKUlvE0_clEvENKUlvE8_clEvEUlS5_S5_E_EEEEvRNS_18TensorIteratorBaseERKT_EUliE_EEviT1_,"ax",@progbits
	.align	128
        .global         _ZN2at6native18elementwise_kernelILi128ELi4EZNS0_22gpu_kernel_impl_nocastINS0_13BinaryFunctorIN3c108BFloat16ES5_bZZZNS0_23logical_and_kernel_cudaERNS_14TensorIteratorEENKUlvE0_clEvENKUlvE8_clEvEUlS5_S5_E_EEEEvRNS_18TensorIteratorBaseERKT_EUliE_EEviT1_
        .type           _ZN2at6native18elementwise_kernelILi128ELi4EZNS0_22gpu_kernel_impl_nocastINS0_13BinaryFunctorIN3c108BFloat16ES5_bZZZNS0_23logical_and_kernel_cudaERNS_14TensorIteratorEENKUlvE0_clEvENKUlvE8_clEvEUlS5_S5_E_EEEEvRNS_18TensorIteratorBaseERKT_EUliE_EEviT1_,@function
        .size           _ZN2at6native18elementwise_kernelILi128ELi4EZNS0_22gpu_kernel_impl_nocastINS0_13BinaryFunctorIN3c108BFloat16ES5_bZZZNS0_23logical_and_kernel_cudaERNS_14TensorIteratorEENKUlvE0_clEvENKUlvE8_clEvEUlS5_S5_E_EEEEvRNS_18TensorIteratorBaseERKT_EUliE_EEviT1_,(.L_x_42977 - _ZN2at6native18elementwise_kernelILi128ELi4EZNS0_22gpu_kernel_impl_nocastINS0_13BinaryFunctorIN3c108BFloat16ES5_bZZZNS0_23logical_and_kernel_cudaERNS_14TensorIteratorEENKUlvE0_clEvENKUlvE8_clEvEUlS5_S5_E_EEEEvRNS_18TensorIteratorBaseERKT_EUliE_EEviT1_)
        .other          _ZN2at6native18elementwise_kernelILi128ELi4EZNS0_22gpu_kernel_impl_nocastINS0_13BinaryFunctorIN3c108BFloat16ES5_bZZZNS0_23logical_and_kernel_cudaERNS_14TensorIteratorEENKUlvE0_clEvENKUlvE8_clEvEUlS5_S5_E_EEEEvRNS_18TensorIteratorBaseERKT_EUliE_EEviT1_,@"STO_CUDA_ENTRY STV_DEFAULT"
_ZN2at6native18elementwise_kernelILi128ELi4EZNS0_22gpu_kernel_impl_nocastINS0_13BinaryFunctorIN3c108BFloat16ES5_bZZZNS0_23logical_and_kernel_cudaERNS_14TensorIteratorEENKUlvE0_clEvENKUlvE8_clEvEUlS5_S5_E_EEEEvRNS_18TensorIteratorBaseERKT_EUliE_EEviT1_:
.text._ZN2at6native18elementwise_kernelILi128ELi4EZNS0_22gpu_kernel_impl_nocastINS0_13BinaryFunctorIN3c108BFloat16ES5_bZZZNS0_23logical_and_kernel_cudaERNS_14TensorIteratorEENKUlvE0_clEvENKUlvE8_clEvEUlS5_S5_E_EEEEvRNS_18TensorIteratorBaseERKT_EUliE_EEviT1_:
        /* <DEDUP_REMOVED lines=22> */
[----:B---3--:R-:W-:-:S04]  /*0160*/  @P0 SHF.L.U32 R0, R6, 0x10, RZ ;  /* 0x0000001006000819 */ /* 0x008fc800000006ff */
[----:B------:R-:W-:-:S04]  /*0170*/  FSETP.NEU.AND P0, PT, R0, RZ, P0 ;  /* 0x000000ff0000720b */ /* 0x000fc8000070d000 */
        /* <DEDUP_REMOVED lines=13> */
[----:B--2---:R-:W-:-:S04]  /*0250*/  @P0 SHF.L.U32 R0, R6, 0x10, RZ ;  /* 0x0000001006000819 */ /* 0x004fc800000006ff */
[----:B------:R-:W-:-:S04]  /*0260*/  FSETP.NEU.AND P0, PT, R0, RZ, P0 ;  /* 0x000000ff0000720b */ /* 0x000fc8000070d000 */
[----:B------:R-:W-:-:S05]  /*0270*/  SEL R11, RZ, 0x1, !P0 ;  /* 0x00000001ff0b7807 */ /* 0x000fca0004000000 */
[----:B0-----:R0:W-:Y:S04]  /*0280*/  STG.E.U8 desc[UR6][R8.64], R11 ;  /* 0x0000000b08007986 */ /* 0x0011e8000c101106 */
.L_x_29887:
[----:B------:R-:W-:-:S13]  /*0290*/  ISETP.GE.AND P0, PT, R3, UR4, PT ;  /* 0x0000000403007c0c */ /* 0x000fda000bf06270 */
[----:B------:R-:W-:Y:S05]  /*02a0*/  @P0 BREAK.RELIABLE B1 ;  /* 0x0000000000010942 */ /* 0x000fea0003800100 */
[----:B------:R-:W-:Y:S05]  /*02b0*/  @P0 BRA `(.L_x_29888) ;  /* 0x0000000000340947 */ /* 0x000fea0003800000 */
[----:B------:R-:W-:Y:S05]  /*02c0*/  BSYNC.RELIABLE B1 ;  /* 0x0000000000017941 */ /* 0x000fea0003800100 */
.L_x_29886:
        /* <DEDUP_REMOVED lines=12> */
.L_x_29888:
[----:B------:R-:W-:Y:S05]  /*0390*/  BSYNC.RECONVERGENT B0 ;  /* 0x0000000000007941 */ /* 0x000fea0003800200 */
.L_x_29885:
        /* <DEDUP_REMOVED lines=10> */
[----:B---3--:R-:W-:-:S04]  /*0440*/  @P0 SHF.L.U32 R0, R4, 0x10, RZ ;  /* 0x0000001004000819 */ /* 0x008fc800000006ff */
[----:B------:R-:W-:-:S04]  /*0450*/  FSETP.NEU.AND P0, PT, R0, RZ, P0 ;  /* 0x000000ff0000720b */ /* 0x000fc8000070d000 */
[----:B01----:R-:W-:-:S05]  /*0460*/  SEL R9, RZ, 0x1, !P0 ;  /* 0x00000001ff097807 */ /* 0x003fca0004000000 */
[----:B----4-:R-:W-:Y:S01]  /*0470*/  STG.E.U8 desc[UR6][R6.64], R9 ;  /* 0x0000000906007986 */ /* 0x010fe2000c101106 */
[----:B------:R-:W-:Y:S05]  /*0480*/  EXIT ;  /* 0x000000000000794d */ /* 0x000fea0003800000 */
.L_x_29884:
        /* <DEDUP_REMOVED lines=356> */
.L_x_29892:
        /* <DEDUP_REMOVED lines=13> */
[----:B---3--:R-:W-:-:S04]  /*1ba0*/  @P0 SHF.L.U32 R10, R8, 0x10, RZ ;  /* 0x00000010080a0819 */ /* 0x008fc800000006ff */
        /* <DEDUP_REMOVED lines=354> */
.L_x_29894:
        /* <DEDUP_REMOVED lines=15> */
[----:B------:R-:W-:-:S05]  /*32c0*/  SEL R7, RZ, 0x1, !P0 ;  /* 0x00000001ff077807 */ /* 0x000fca0004000000 */
[----:B------:R0:W-:Y:S04]  /*32d0*/  STG.E.U8 desc[UR6][R4.64], R7 ;  /* 0x0000000704007986 */ /* 0x0001e8000c101106 */
.L_x_29891:
[----:B------:R-:W-:-:S13]  /*32e0*/  ISETP.GE.AND P0, PT, R3, UR4, PT ;  /* 0x0000000403007c0c */ /* 0x000fda000bf06270 */
[----:B------:R-:W-:Y:S05]  /*32f0*/  @P0 BREAK.RELIABLE B1 ;  /* 0x0000000000010942 */ /* 0x000fea0003800100 */
[----:B------:R-:W-:Y:S05]  /*3300*/  @P0 BRA `(.L_x_29893) ;  /* 0x0000001400b80947 */ /* 0x000fea0003800000 */
[----:B------:R-:W-:Y:S05]  /*3310*/  BSYNC.RELIABLE B1 ;  /* 0x0000000000017941 */ /* 0x000fea0003800100 */
.L_x_29890:
        /* <DEDUP_REMOVED lines=348> */
.L_x_29895:
        /* <DEDUP_REMOVED lines=17> */
.L_x_29893:
[----:B------:R-:W-:Y:S05]  /*49f0*/  BSYNC.RECONVERGENT B0 ;  /* 0x0000000000007941 */ /* 0x000fea0003800200 */
.L_x_29889:
        /* <DEDUP_REMOVED lines=351> */
.L_x_29896:
        /* <DEDUP_REMOVED lines=12> */
[----:B---3--:R-:W-:-:S04]  /*60b0*/  @P0 SHF.L.U32 R0, R6, 0x10, RZ ;  /* 0x0000001006000819 */ /* 0x008fc800000006ff */
[----:B------:R-:W-:-:S04]  /*60c0*/  FSETP.NEU.AND P0, PT, R0, RZ, P0 ;  /* 0x000000ff0000720b */ /* 0x000fc8000070d000 */
[----:B------:R-:W-:-:S05]  /*60d0*/  SEL R5, RZ, 0x1, !P0 ;  /* 0x00000001ff057807 */ /* 0x000fca0004000000 */
[----:B------:R-:W-:Y:S01]  /*60e0*/  STG.E.U8 desc[UR6][R2.64], R5 ;  /* 0x0000000502007986 */ /* 0x000fe2000c101106 */
[----:B------:R-:W-:Y:S05]  /*60f0*/  EXIT ;  /* 0x000000000000794d */ /* 0x000fea0003800000 */
.L_x_29897:
        /* <DEDUP_REMOVED lines=16> */
.L_x_42977:


//--------------------- .text._ZN2at6native27unrolled_elementwise_kernelINS0_13BinaryFunctorIN3c108BFloat16ES4_bZZZNS0_23logical_and_kernel_cudaERNS_14TensorIteratorEENKUlvE0_clEvENKUlvE8_clEvEUlS4_S4_E_EESt5arrayIPcLm3EELi4E23TrivialOffsetCalculatorILi2EjESE_ILi1EjENS0_6memory15LoadWithoutCastENSH_16StoreWithoutCastEEEviT_T0_T2_T3_T4_T5_ --------------------------
	.section	.text._ZN2at6native27unrolled_elementwise_kernelINS0_13BinaryFunctorIN3c108BFloat16ES4_bZZZNS0_23logical_and_kernel_cudaERNS_14TensorIteratorEENKUlvE0_clEvENKUlvE8_clEvEUlS4_S4_E_EESt5arrayIPcLm3EELi4E23TrivialOffsetCalculatorILi2EjESE_ILi1EjENS0_6memory15LoadWithoutCastENSH_16StoreWithoutCastEEEviT_T0_T2_T3_T4_T5_,"ax",@progbits
	.align	128
        .global         _ZN2at6native27unrolled_elementwise_kernelINS0_13BinaryFunctorIN3c108BFloat16ES4_bZZZNS0_23logical_and_kernel_cudaERNS_14TensorIteratorEENKUlvE0_clEvENKUlvE8_clEvEUlS4_S4_E_EESt5arrayIPcLm3EELi4E23TrivialOffsetCalculatorILi2EjESE_ILi1EjENS0_6memory15LoadWithoutCastENSH_16StoreWithoutCastEEEviT_T0_T2_T3_T4_T5_
        .type           _ZN2at6native27unrolled_elementwise_kernelINS0_13BinaryFunctorIN3c108BFloat16ES4_bZZZNS0_23logical_and_kernel_cudaERNS_14TensorIteratorEENKUlvE0_clEvENKUlvE8_clEvEUlS4_S4_E_EESt5arrayIPcLm3EELi4E23TrivialOffsetCalculatorILi2EjESE_ILi1EjENS0_6memory15LoadWithoutCastENSH_16StoreWithoutCastEEEviT_T0_T2_T3_T4_T5_,@function
        .size           _ZN2at6native27unrolled_elementwise_kernelINS0_13BinaryFunctorIN3c108BFloat16ES4_bZZZNS0_23logical_and_kernel_cudaERNS_14TensorIteratorEENKUlvE0_clEvENKUlvE8_clEvEUlS4_S4_E_EESt5arrayIPcLm3EELi4E23TrivialOffsetCalculatorILi2EjESE_ILi1EjENS0_6memory15LoadWithoutCastENSH_16StoreWithoutCastEEEviT_T0_T2_T3_T4_T5_,(.L_x_42978 - _ZN2at6native27unrolled_elementwise_kernelINS0_13BinaryFunctorIN3c108BFloat16ES4_bZZZNS0_23logical_and_kernel_cudaERNS_14TensorIteratorEENKUlvE0_clEvENKUlvE8_clEvEUlS4_S4_E_EESt5arrayIPcLm3EELi4E23TrivialOffsetCalculatorILi2EjESE_ILi1EjENS0_6memory15LoadWithoutCastENSH_16StoreWithoutCastEEEviT_T0_T2_T3_T4_T5_)
        .other          _ZN2at6native27unrolled_elementwise_kernelINS0_13BinaryFunctorIN3c108BFloat16ES4_bZZZNS0_23logical_and_kernel_cudaERNS_14TensorIteratorEENKUlvE0_clEvENKUlvE8_clEvEUlS4_S4_E_EESt5arrayIPcLm3EELi4E23TrivialOffsetCalculatorILi2EjESE_ILi1EjENS0_6memory15LoadWithoutCastENSH_16StoreWithoutCastEEEviT_T0_T2_T3_T4_T5_,@"STO_CUDA_ENTRY STV_DEFAULT"
_ZN2at6native27unrolled_elementwise_kernelINS0_13BinaryFunctorIN3c108BFloat16ES4_bZZZNS0_23logical_and_kernel_cudaERNS_14TensorIteratorEENKUlvE0_clEvENKUlvE8_clEvEUlS4_S4_E_EESt5arrayIPcLm3EELi4E23TrivialOffsetCalculatorILi2EjESE_ILi1EjENS0_6memory15LoadWithoutCastENSH_16StoreWithoutCastEEEviT_T0_T2_T3_T4_T5_:
.text._ZN2at6native27unrolled_elementwise_kernelINS0_13BinaryFunctorIN3c108BFloat16ES4_bZZZNS0_23logical_and_kernel_cudaERNS_14TensorIteratorEENKUlvE0_clEvENKUlvE8_clEvEUlS4_S4_E_EESt5arrayIPcLm3EELi4E23TrivialOffsetCalculatorILi2EjESE_ILi1EjENS0_6memory15LoadWithoutCastENSH_16StoreWithoutCastEEEviT_T0_T2_T3_T4_T5_:
        /* <DEDUP_REMOVED lines=67> */
[----:B------:R-:W-:-:S05]  /*0430*/  @P0 IMAD.U32 R25, R25, 0x10000, RZ ;  /* 0x0001000019190824 */ /* 0x000fca00078e00ff */
[----:B------:R-:W-:-:S04]  /*0440*/  FSETP.NEU.AND P0, PT, R25, RZ, P0 ;  /* 0x000000ff1900720b */ /* 0x000fc8000070d000 */
[----:B------:R-:W-:-:S09]  /*0450*/  SEL R5, RZ, 0x1, !P0 ;  /* 0x00000001ff057807 */ /* 0x000fd20004000000 */
.L_x_29899:
[----:B------:R-:W-:Y:S05]  /*0460*/  BSYNC.RECONVERGENT B0 ;  /* 0x0000000000007941 */ /* 0x000fea0003800200 */
.L_x_29898:
[----:B------:R-:W-:Y:S04]  /*0470*/  BSSY.RECONVERGENT B0, `(.L_x_29900) ;  /* 0x0000007000007945 */ /* 0x000fe80003800200 */
[----:B------:R-:W-:Y:S05]  /*0480*/  @P5 BRA `(.L_x_29901) ;  /* 0x0000000000145947 */ /* 0x000fea0003800000 */
[----:B-----5:R-:W-:-:S05]  /*0490*/  IMAD.U32 R8, R8, 0x10000, RZ ;  /* 0x0001000008087824 */ /* 0x020fca00078e00ff */
[----:B------:R-:W-:-:S13]  /*04a0*/  FSETP.NEU.FTZ.AND P0, PT, R8, RZ, PT ;  /* 0x000000ff0800720b */ /* 0x000fda0003f1d000 */
[----:B------:R-:W-:-:S04]  /*04b0*/  @P0 SHF.L.U32 R10, R10, 0x10, RZ ;  /* 0x000000100a0a0819 */ /* 0x000fc800000006ff */
[----:B------:R-:W-:-:S04]  /*04c0*/  FSETP.NEU.AND P0, PT, R10, RZ, P0 ;  /* 0x000000ff0a00720b */ /* 0x000fc8000070d000 */
[----:B------:R-:W-:-:S09]  /*04d0*/  SEL R7, RZ, 0x1, !P0 ;  /* 0x00000001ff077807 */ /* 0x000fd20004000000 */
.L_x_29901:
[----:B------:R-:W-:Y:S05]  /*04e0*/  BSYNC.RECONVERGENT B0 ;  /* 0x0000000000007941 */ /* 0x000fea0003800200 */
.L_x_29900:
[----:B------:R-:W-:Y:S04]  /*04f0*/  BSSY.RECONVERGENT B0, `(.L_x_29902) ;  /* 0x0000007000007945 */ /* 0x000fe80003800200 */
[----:B------:R-:W-:Y:S05]  /*0500*/  @P4 BRA `(.L_x_29903) ;  /* 0x0000000000144947 */ /* 0x000fea0003800000 */
[----:B-----5:R-:W-:-:S05]  /*0510*/  IMAD.U32 R14, R14, 0x10000, RZ ;  /* 0x000100000e0e7824 */ /* 0x020fca00078e00ff */
[----:B------:R-:W-:-:S13]  /*0520*/  FSETP.NEU.FTZ.AND P0, PT, R14, RZ, PT ;  /* 0x000000ff0e00720b */ /* 0x000fda0003f1d000 */
[----:B------:R-:W-:-:S05]  /*0530*/  @P0 IMAD.U32 R15, R15, 0x10000, RZ ;  /* 0x000100000f0f0824 */ /* 0x000fca00078e00ff */
[----:B------:R-:W-:-:S04]  /*0540*/  FSETP.NEU.AND P0, PT, R15, RZ, P0 ;  /* 0x000000ff0f00720b */ /* 0x000fc8000070d000 */
[----:B------:R-:W-:-:S09]  /*0550*/  SEL R13, RZ, 0x1, !P0 ;  /* 0x00000001ff0d7807 */ /* 0x000fd20004000000 */
.L_x_29903:
[----:B------:R-:W-:Y:S05]  /*0560*/  BSYNC.RECONVERGENT B0 ;  /* 0x0000000000007941 */ /* 0x000fea0003800200 */
.L_x_29902:
[----:B------:R-:W-:Y:S04]  /*0570*/  BSSY.RECONVERGENT B0, `(.L_x_29904) ;  /* 0x0000007000007945 */ /* 0x000fe80003800200 */
[----:B------:R-:W-:Y:S05]  /*0580*/  @P3 BRA `(.L_x_29905) ;  /* 0x0000000000143947 */ /* 0x000fea0003800000 */
[----:B-----5:R-:W-:-:S05]  /*0590*/  IMAD.U32 R16, R16, 0x10000, RZ ;  /* 0x0001000010107824 */ /* 0x020fca00078e00ff */
[----:B------:R-:W-:-:S13]  /*05a0*/  FSETP.NEU.FTZ.AND P0, PT, R16, RZ, PT ;  /* 0x000000ff1000720b */ /* 0x000fda0003f1d000 */
[----:B------:R-:W-:-:S05]  /*05b0*/  @P0 IMAD.U32 R17, R17, 0x10000, RZ ;  /* 0x0001000011110824 */ /* 0x000fca00078e00ff */
[----:B------:R-:W-:-:S04]  /*05c0*/  FSETP.NEU.AND P0, PT, R17, RZ, P0 ;  /* 0x000000ff1100720b */ /* 0x000fc8000070d000 */
[----:B------:R-:W-:-:S09]  /*05d0*/  SEL R15, RZ, 0x1, !P0 ;  /* 0x00000001ff0f7807 */ /* 0x000fd20004000000 */
.L_x_29905:
[----:B------:R-:W-:Y:S05]  /*05e0*/  BSYNC.RECONVERGENT B0 ;  /* 0x0000000000007941 */ /* 0x000fea0003800200 */
.L_x_29904:
        /* <DEDUP_REMOVED lines=15> */
.L_x_29907:
[----:B------:R-:W-:Y:S05]  /*06e0*/  BSYNC.RECONVERGENT B0 ;  /* 0x0000000000007941 */ /* 0x000fea0003800200 */
.L_x_29906:
        /* <DEDUP_REMOVED lines=8> */
.L_x_29908:
        /* <DEDUP_REMOVED lines=9> */
.L_x_42978:


//--------------------- .text._ZN2at6native29vectorized_elementwise_kernelILi2ENS0_13BinaryFunctorIN3c108BFloat16ES4_bZZZNS0_23logical_and_kernel_cudaERNS_14TensorIteratorEENKUlvE0_clEvENKUlvE8_clEvEUlS4_S4_E_EESt5arrayIPcLm3EEEEviT0_T1_ --------------------------
	.section	.text._ZN2at6native29vectorized_elementwise_kernelILi2ENS0_13BinaryFunctorIN3c108BFloat16ES4_bZZZNS0_23logical_and_kernel_cudaERNS_14TensorIteratorEENKUlvE0_clEvENKUlvE8_clEvEUlS4_S4_E_EESt5arrayIPcLm3EEEEviT0_T1_,"ax",@progbits
	.align	128
        .global         _ZN2at6native29vectorized_elementwise_kernelILi2ENS0_13BinaryFunctorIN3c108BFloat16ES4_bZZZNS0_23logical_and_kernel_cudaERNS_14TensorIteratorEENKUlvE0_clEvENKUlvE8_clEvEUlS4_S4_E_EESt5arrayIPcLm3EEEEviT0_T1_
        .type           _ZN2at6native29vectorized_elementwise_kernelILi2ENS0_13BinaryFunctorIN3c108BFloat16ES4_bZZZNS0_23logical_and_kernel_cudaERNS_14TensorIteratorEENKUlvE0_clEvENKUlvE8_clEvEUlS4_S4_E_EESt5arrayIPcLm3EEEEviT0_T1_,@function
        .size           _ZN2at6native29vectorized_elementwise_kernelILi2ENS0_13BinaryFunctorIN3c108BFloat16ES4_bZZZNS0_23logical_and_kernel_cudaERNS_14TensorIteratorEENKUlvE0_clEvENKUlvE8_clEvEUlS4_S4_E_EESt5arrayIPcLm3EEEEviT0_T1_,(.L_x_42979 - _ZN2at6native29vectorized_elementwise_kernelILi2ENS0_13BinaryFunctorIN3c108BFloat16ES4_bZZZNS0_23logical_and_kernel_cudaERNS_14TensorIteratorEENKUlvE0_clEvENKUlvE8_clEvEUlS4_S4_E_EESt5arrayIPcLm3EEEEviT0_T1_)
        .other          _ZN2at6native29vectorized_elementwise_kernelILi2ENS0_13BinaryFunctorIN3c108BFloat16ES4_bZZZNS0_23logical_and_kernel_cudaERNS_14TensorIteratorEENKUlvE0_clEvENKUlvE8_clEvEUlS4_S4_E_EESt5arrayIPcLm3EEEEviT0_T1_,@"STO_CUDA_ENTRY STV_DEFAULT"
_ZN2at6native29vectorized_elementwise_kernelILi2ENS0_13BinaryFunctorIN3c108BFloat16ES4_bZZZNS0_23logical_and_kernel_cudaERNS_14TensorIteratorEENKUlvE0_clEvENKUlvE8_clEvEUlS4_S4_E_EESt5arrayIPcLm3EEEEviT0_T1_:
.text._ZN2at6native29vectorized_elementwise_kernelILi2ENS0_13BinaryFunctorIN3c108BFloat16ES4_bZZZNS0_23logical_and_kernel_cudaERNS_14TensorIteratorEENKUlvE0_clEvENKUlvE8_clEvEUlS4_S4_E_EESt5arrayIPcLm3EEEEviT0_T1_:
        /* <DEDUP_REMOVED lines=102> */
[----:B------:R-:W-:-:S05]  /*0660*/  @P0 IMAD.U32 R5, R5, 0x10000, RZ ;  /* 0x0001000005050824 */ /* 0x000fca00078e00ff */
[----:B------:R-:W-:-:S04]  /*0670*/  FSETP.NEU.AND P0, PT, R5, RZ, P0 ;  /* 0x000000ff0500720b */ /* 0x000fc8000070d000 */
[----:B------:R-:W-:-:S09]  /*0680*/  SEL R17, RZ, 0x1, !P0 ;  /* 0x00000001ff117807 */ /* 0x000fd20004000000 */
.L_x_29911:
[----:B------:R-:W-:Y:S05]  /*0690*/  BSYNC.RECONVERGENT B0 ;  /* 0x0000000000007941 */ /* 0x000fea0003800200 */
.L_x_29910:
        /* <DEDUP_REMOVED lines=8> */
[----:B------:R-:W-:-:S05]  /*0720*/  @P0 IMAD.U32 R7, R7, 0x10000, RZ ;  /* 0x0001000007070824 */ /* 0x000fca00078e00ff */
[----:B------:R-:W-:-:S04]  /*0730*/  FSETP.NEU.AND P0, PT, R7, RZ, P0 ;  /* 0x000000ff0700720b */ /* 0x000fc8000070d000 */
[----:B------:R-:W-:-:S09]  /*0740*/  SEL R6, RZ, 0x1, !P0 ;  /* 0x00000001ff067807 */ /* 0x000fd20004000000 */
.L_x_29913:
[----:B------:R-:W-:Y:S05]  /*0750*/  BSYNC.RECONVERGENT B0 ;  /* 0x0000000000007941 */ /* 0x000fea0003800200 */
.L_x_29912:
[----:B------:R-:W-:Y:S04]  /*0760*/  BSSY.RECONVERGENT B0, `(.L_x_29914) ;  /* 0x0000007000007945 */ /* 0x000fe80003800200 */
[----:B------:R-:W-:Y:S05]  /*0770*/  @P2 BRA `(.L_x_29915) ;  /* 0x0000000000142947 */ /* 0x000fea0003800000 */
[----:B------:R-:W-:-:S05]  /*0780*/  IMAD.U32 R8, R8, 0x10000, RZ ;  /* 0x0001000008087824 */ /* 0x000fca00078e00ff */
[----:B------:R-:W-:-:S13]  /*0790*/  FSETP.NEU.FTZ.AND P0, PT, R8, RZ, PT ;  /* 0x000000ff0800720b */ /* 0x000fda0003f1d000 */
[----:B------:R-:W-:-:S05]  /*07a0*/  @P0 IMAD.U32 R9, R9, 0x10000, RZ ;  /* 0x0001000009090824 */ /* 0x000fca00078e00ff */
[----:B------:R-:W-:-:S04]  /*07b0*/  FSETP.NEU.AND P0, PT, R9, RZ, P0 ;  /* 0x000000ff0900720b */ /* 0x000fc8000070d000 */
[----:B------:R-:W-:-:S09]  /*07c0*/  SEL R7, RZ, 0x1, !P0 ;  /* 0x00000001ff077807 */ /* 0x000fd20004000000 */
.L_x_29915:
[----:B------:R-:W-:Y:S05]  /*07d0*/  BSYNC.RECONVERGENT B0 ;  /* 0x0000000000007941 */ /* 0x000fea0003800200 */
.L_x_29914:
        /* <DEDUP_REMOVED lines=18> */
[----:B------:R-:W-:-:S05]  /*0900*/  @P0 IMAD.U32 R11, R11, 0x10000, RZ ;  /* 0x000100000b0b0824 */ /* 0x000fca00078e00ff */
[----:B------:R-:W-:-:S04]  /*0910*/  FSETP.NEU.AND P0, PT, R11, RZ, P0 ;  /* 0x000000ff0b00720b */ /* 0x000fc8000070d000 */
[----:B------:R-:W-:-:S09]  /*0920*/  SEL R8, RZ, 0x1, !P0 ;  /* 0x00000001ff087807 */ /* 0x000fd20004000000 */
.L_x_29917:
[----:B------:R-:W-:Y:S05]  /*0930*/  BSYNC.RECONVERGENT B0 ;  /* 0x0000000000007941 */ /* 0x000fea0003800200 */
.L_x_29916:
[----:B------:R-:W-:Y:S04]  /*0940*/  BSSY.RECONVERGENT B0, `(.L_x_29918) ;  /* 0x0000007000007945 */ /* 0x000fe80003800200 */
[----:B------:R-:W-:Y:S05]  /*0950*/  @P5 BRA `(.L_x_29919) ;  /* 0x0000000000145947 */ /* 0x000fea0003800000 */
[----:B------:R-:W-:-:S05]  /*0960*/  IMAD.U32 R12, R12, 0x10000, RZ ;  /* 0x000100000c0c7824 */ /* 0x000fca00078e00ff */
[----:B------:R-:W-:-:S13]  /*0970*/  FSETP.NEU.FTZ.AND P0, PT, R12, RZ, PT ;  /* 0x000000ff0c00720b */ /* 0x000fda0003f1d000 */
[----:B------:R-:W-:-:S05]  /*0980*/  @P0 IMAD.U32 R13, R13, 0x10000, RZ ;  /* 0x000100000d0d0824 */ /* 0x000fca00078e00ff */
[----:B------:R-:W-:-:S04]  /*0990*/  FSETP.NEU.AND P0, PT, R13, RZ, P0 ;  /* 0x000000ff0d00720b */ /* 0x000fc8000070d000 */
[----:B------:R-:W-:-:S09]  /*09a0*/  SEL R9, RZ, 0x1, !P0 ;  /* 0x00000001ff097807 */ /* 0x000fd20004000000 */
.L_x_29919:
[----:B------:R-:W-:Y:S05]  /*09b0*/  BSYNC.RECONVERGENT B0 ;  /* 0x0000000000007941 */ /* 0x000fea0003800200 */
.L_x_29918:
[----:B------:R-:W-:Y:S04]  /*09c0*/  BSSY.RECONVERGENT B0, `(.L_x_29920) ;  /* 0x0000007000007945 */ /* 0x000fe80003800200 */
[----:B------:R-:W-:Y:S05]  /*09d0*/  @P4 BRA `(.L_x_29921) ;  /* 0x0000000000144947 */ /* 0x000fea0003800000 */
[----:B------:R-:W-:-:S05]  /*09e0*/  IMAD.U32 R20, R20, 0x10000, RZ ;  /* 0x0001000014147824 */ /* 0x000fca00078e00ff */
[----:B------:R-:W-:-:S13]  /*09f0*/  FSETP.NEU.FTZ.AND P0, PT, R20, RZ, PT ;  /* 0x000000ff1400720b */ /* 0x000fda0003f1d000 */
[----:B------:R-:W-:-:S05]  /*0a00*/  @P0 IMAD.U32 R21, R21, 0x10000, RZ ;  /* 0x0001000015150824 */ /* 0x000fca00078e00ff */
[----:B------:R-:W-:-:S04]  /*0a10*/  FSETP.NEU.AND P0, PT, R21, RZ, P0 ;  /* 0x000000ff1500720b */ /* 0x000fc8000070d000 */
[----:B------:R-:W-:-:S09]  /*0a20*/  SEL R10, RZ, 0x1, !P0 ;  /* 0x00000001ff0a7807 */ /* 0x000fd20004000000 */
.L_x_29921:
[----:B------:R-:W-:Y:S05]  /*0a30*/  BSYNC.RECONVERGENT B0 ;  /* 0x0000000000007941 */ /* 0x000fea0003800200 */
.L_x_29920:
[----:B------:R-:W-:Y:S04]  /*0a40*/  BSSY.RECONVERGENT B0, `(.L_x_29922) ;  /* 0x0000007000007945 */ /* 0x000fe80003800200 */
[----:B------:R-:W-:Y:S05]  /*0a50*/  @P3 BRA `(.L_x_29923) ;  /* 0x0000000000143947 */ /* 0x000fea0003800000 */
[----:B------:R-:W-:-:S05]  /*0a60*/  IMAD.U32 R22, R22, 0x10000, RZ ;  /* 0x0001000016167824 */ /* 0x000fca00078e00ff */
[----:B------:R-:W-:-:S13]  /*0a70*/  FSETP.NEU.FTZ.AND P0, PT, R22, RZ, PT ;  /* 0x000000ff1600720b */ /* 0x000fda0003f1d000 */
[----:B------:R-:W-:-:S05]  /*0a80*/  @P0 IMAD.U32 R24, R24, 0x10000, RZ ;  /* 0x0001000018180824 */ /* 0x000fca00078e00ff */
[----:B------:R-:W-:-:S04]  /*0a90*/  FSETP.NEU.AND P0, PT, R24, RZ, P0 ;  /* 0x000000ff1800720b */ /* 0x000fc8000070d000 */
[----:B------:R-:W-:-:S09]  /*0aa0*/  SEL R11, RZ, 0x1, !P0 ;  /* 0x00000001ff0b7807 */ /* 0x000fd20004000000 */
.L_x_29923:
[----:B------:R-:W-:Y:S05]  /*0ab0*/  BSYNC.RECONVERGENT B0 ;  /* 0x0000000000007941 */ /* 0x000fea0003800200 */
.L_x_29922:
[----:B------:R-:W-:Y:S04]  /*0ac0*/  BSSY.RECONVERGENT B0, `(.L_x_29924) ;  /* 0x0000007000007945 */ /* 0x000fe80003800200 */
[----:B------:R-:W-:Y:S05]  /*0ad0*/  @P2 BRA `(.L_x_29925) ;  /* 0x0000000000142947 */ /* 0x000fea0003800000 */
[----:B------:R-:W-:-:S05]  /*0ae0*/  IMAD.U32 R23, R23, 0x10000, RZ ;  /* 0x0001000017177824 */ /* 0x000fca00078e00ff */
[----:B------:R-:W-:-:S13]  /*0af0*/  FSETP.NEU.FTZ.AND P0, PT, R23, RZ, PT ;  /* 0x000000ff1700720b */ /* 0x000fda0003f1d000 */
[----:B------:R-:W-:-:S05]  /*0b00*/  @P0 IMAD.U32 R25, R25, 0x10000, RZ ;  /* 0x0001000019190824 */ /* 0x000fca00078e00ff */
[----:B------:R-:W-:-:S04]  /*0b10*/  FSETP.NEU.AND P0, PT, R25, RZ, P0 ;  /* 0x000000ff1900720b */ /* 0x000fc8000070d000 */
[----:B------:R-:W-:-:S09]  /*0b20*/  SEL R12, RZ, 0x1, !P0 ;  /* 0x00000001ff0c7807 */ /* 0x000fd20004000000 */
.L_x_29925:
[----:B------:R-:W-:Y:S05]  /*0b30*/  BSYNC.RECONVERGENT B0 ;  /* 0x0000000000007941 */ /* 0x000fea0003800200 */
.L_x_29924:
        /* <DEDUP_REMOVED lines=20> */
.L_x_29928:
        /* <DEDUP_REMOVED lines=8> */
.L_x_29929:
        /* <DEDUP_REMOVED lines=8> */
.L_x_29930:
        /* <DEDUP_REMOVED lines=9> */
.L_x_29931:
[----:B------:R-:W-:Y:S05]  /*0e10*/  BSYNC.RELIABLE B1 ;  /* 0x0000000000017941 */ /* 0x000fea0003800100 */
.L_x_29927:
[----:B------:R-:W-:-:S13]  /*0e20*/  ISETP.GE.U32.AND P0, PT, R3, R2, PT ;  /* 0x000000020300720c */ /* 0x000fda0003f06070 */
[----:B0-----:R-:W0:Y:S01]  /*0e30*/  @!P0 LDC.64 R6, c[0x0][0x388] ;  /* 0x0000e200ff068b82 */ /* 0x001e220000000a00 */
[----:B-12---:R-:W-:Y:S02]  /*0e40*/  @!P0 IMAD.IADD R5, R0, 0x1, R3 ;  /* 0x0000000100058824 */ /* 0x006fe400078e0203 */
[----:B------:R-:W-:-:S03]  /*0e50*/  @!P0 VIADD R3, R3, 0x80 ;  /* 0x0000008003038836 */ /* 0x000fc60000000000 */
[----:B0-----:R-:W-:-:S05]  /*0e60*/  @!P0 IADD3 R4, P1, PT, R5, R6, RZ ;  /* 0x0000000605048210 */ /* 0x001fca0007f3e0ff */
[----:B------:R-:W-:-:S05]  /*0e70*/  @!P0 IMAD.X R5, RZ, RZ, R7, P1 ;  /* 0x000000ffff058224 */ /* 0x000fca00008e0607 */
[----:B------:R2:W-:Y:S03]  /*0e80*/  @!P0 STG.E.U8 desc[UR4][R4.64], R11 ;  /* 0x0000000b04008986 */ /* 0x0005e6000c101104 */
.L_x_29932:
[----:B------:R-:W-:Y:S05]  /*0e90*/  BSYNC.RECONVERGENT B0 ;  /* 0x0000000000007941 */ /* 0x000fea0003800200 */
.L_x_29926:
        /* <DEDUP_REMOVED lines=9> */
.L_x_29909:
        /* <DEDUP_REMOVED lines=20> */
[----:B--2---:R-:W-:Y:S01]  /*1070*/  @P2 IMAD.U32 R10, R14, 0x10000, RZ ;  /* 0x000100000e0a2824 */ /* 0x004fe200078e00ff */
        /* <DEDUP_REMOVED lines=12> */
[----:B------:R-:W-:Y:S01]  /*1140*/  FSETP.NEU.AND P2, PT, R10, RZ, P2 ;  /* 0x000000ff0a00720b */ /* 0x000fe2000174d000 */
        /* <DEDUP_REMOVED lines=9> */
[----:B------:R-:W-:-:S02]  /*11e0*/  @P5 IMAD.U32 R5, R5, 0x10000, RZ ;  /* 0x0001000005055824 */ /* 0x000fc400078e00ff */
[----:B------:R-:W-:Y:S02]  /*11f0*/  @P4 IMAD.U32 R8, R14, 0x10000, RZ ;  /* 0x000100000e084824 */ /* 0x000fe400078e00ff */
[----:B------:R-:W-:Y:S01]  /*1200*/  IMAD.WIDE.U32 R6, R2, 0x2, R6 ;  /* 0x0000000202067825 */ /* 0x000fe200078e0006 */
[----:B------:R-:W-:Y:S02]  /*1210*/  FSETP.NEU.AND P5, PT, R5, RZ, P5 ;  /* 0x000000ff0500720b */ /* 0x000fe40002fad000 */
[----:B------:R-:W-:Y:S01]  /*1220*/  FSETP.NEU.AND P4, PT, R8, RZ, P4 ;  /* 0x000000ff0800720b */ /* 0x000fe2000278d000 */
[----:B------:R-:W-:Y:S01]  /*1230*/  @P6 IMAD.U32 R2, R9, 0x10000, RZ ;  /* 0x0001000009026824 */ /* 0x000fe200078e00ff */
[----:B------:R-:W-:Y:S02]  /*1240*/  PRMT R5, R3, 0x7632, R5 ;  /* 0x0000763203057816 */ /* 0x000fe40000000005 */
[----:B------:R-:W-:Y:S02]  /*1250*/  PRMT R8, R4, 0x7632, R8 ;  /* 0x0000763204087816 */ /* 0x000fe40000000008 */
[----:B------:R-:W-:Y:S01]  /*1260*/  FSETP.NEU.AND P6, PT, R2, RZ, P6 ;  /* 0x000000ff0200720b */ /* 0x000fe200037cd000 */
[----:B------:R-:W-:-:S02]  /*1270*/  @P1 IMAD.U32 R2, R5, 0x10000, RZ ;  /* 0x0001000005021824 */ /* 0x000fc400078e00ff */
[----:B------:R-:W-:Y:S02]  /*1280*/  @P0 IMAD.U32 R3, R3, 0x10000, RZ ;  /* 0x0001000003030824 */ /* 0x000fe400078e00ff */
[----:B------:R-:W-:Y:S02]  /*1290*/  @P2 IMAD.U32 R4, R4, 0x10000, RZ ;  /* 0x0001000004042824 */ /* 0x000fe400078e00ff */
[----:B------:R-:W-:Y:S01]  /*12a0*/  @P3 IMAD.U32 R5, R8, 0x10000, RZ ;  /* 0x0001000008053824 */ /* 0x000fe200078e00ff */
[----:B------:R-:W-:Y:S02]  /*12b0*/  FSETP.NEU.AND P0, PT, R3, RZ, P0 ;  /* 0x000000ff0300720b */ /* 0x000fe4000070d000 */
[----:B------:R-:W-:Y:S02]  /*12c0*/  FSETP.NEU.AND P1, PT, R2, RZ, P1 ;  /* 0x000000ff0200720b */ /* 0x000fe40000f2d000 */
[----:B------:R-:W-:Y:S02]  /*12d0*/  FSETP.NEU.AND P2, PT, R4, RZ, P2 ;  /* 0x000000ff0400720b */ /* 0x000fe4000174d000 */
[----:B------:R-:W-:-:S02]  /*12e0*/  FSETP.NEU.AND P3, PT, R5, RZ, P3 ;  /* 0x000000ff0500720b */ /* 0x000fc40001f6d000 */
        /* <DEDUP_REMOVED lines=16> */
.L_x_29933:
        /* <DEDUP_REMOVED lines=9> */
.L_x_42979:


//--------------------- .text._ZN2at6native29vectorized_elementwise_kernelILi4ENS0_13BinaryFunctorIN3c108BFloat16ES4_bZZZNS0_23logical_and_kernel_cudaERNS_14TensorIteratorEENKUlvE0_clEvENKUlvE8_clEvEUlS4_S4_E_EESt5arrayIPcLm3EEEEviT0_T1_ --------------------------
	.section	.text._ZN2at6native29vectorized_elementwise_kernelILi4ENS0_13BinaryFunctorIN3c108BFloat16ES4_bZZZNS0_23logical_and_kernel_cudaERNS_14TensorIteratorEENKUlvE0_clEvENKUlvE8_clEvEUlS4_S4_E_EESt5arrayIPcLm3EEEEviT0_T1_,"ax",@progbits
	.align	128
        .global         _ZN2at6native29vectorized_elementwise_kernelILi4ENS0_13BinaryFunctorIN3c108BFloat16ES4_bZZZNS0_23logical_and_kernel_cudaERNS_14TensorIteratorEENKUlvE0_clEvENKUlvE8_clEvEUlS4_S4_E_EESt5arrayIPcLm3EEEEviT0_T1_
        .type           _ZN2at6native29vectorized_elementwise_kernelILi4ENS0_13BinaryFunctorIN3c108BFloat16ES4_bZZZNS0_23logical_and_kernel_cudaERNS_14TensorIteratorEENKUlvE0_clEvENKUlvE8_clEvEUlS4_S4_E_EESt5arrayIPcLm3EEEEviT0_T1_,@function
        .size           _ZN2at6native29vectorized_elementwise_kernelILi4ENS0_13BinaryFunctorIN3c108BFloat16ES4_bZZZNS0_23logical_and_kernel_cudaERNS_14TensorIteratorEENKUlvE0_clEvENKUlvE8_clEvEUlS4_S4_E_EESt5arrayIPcLm3EEEEviT0_T1_,(.L_x_42980 - _ZN2at6native29vectorized_elementwise_kernelILi4ENS0_13BinaryFunctorIN3c108BFloat16ES4_bZZZNS0_23logical_and_kernel_cudaERNS_14TensorIteratorEENKUlvE0_clEvENKUlvE8_clEvEUlS4_S4_E_EESt5arrayIPcLm3EEEEviT0_T1_)
        .other          _ZN2at6native29vectorized_elementwise_kernelILi4ENS0_13BinaryFunctorIN3c108BFloat16ES4_bZZZNS0_23logical_and_kernel_cudaERNS_14TensorIteratorEENKUlvE0_clEvENKUlvE8_clEvEUlS4_S4_E_EESt5arrayIPcLm3EEEEviT0_T1_,@"STO_CUDA_ENTRY STV_DEFAULT"
_ZN2at6native29vectorized_elementwise_kernelILi4ENS0_13BinaryFunctorIN3c108BFloat16ES4_bZZZNS0_23logical_and_kernel_cudaERNS_14TensorIteratorEENKUlvE0_clEvENKUlvE8_clEvEUlS4_S4_E_EESt5arrayIPcLm3EEEEviT0_T1_:
.text._ZN2at6native29vectorized_elementwise_kernelILi4ENS0_13BinaryFunctorIN3c108BFloat16ES4_bZZZNS0_23logical_and_kernel_cudaERNS_14TensorIteratorEENKUlvE0_clEvENKUlvE8_clEvEUlS4_S4_E_EESt5arrayIPcLm3EEEEviT0_T1_:
        /* <DEDUP_REMOVED lines=105> */
.L_x_29936:
[----:B------:R-:W-:Y:S05]  /*0690*/  BSYNC.RECONVERGENT B0 ;  /* 0x0000000000007941 */ /* 0x000fea0003800200 */
.L_x_29935:
        /* <DEDUP_REMOVED lines=11> */
.L_x_29938:
[----:B------:R-:W-:Y:S05]  /*0750*/  BSYNC.RECONVERGENT B0 ;  /* 0x0000000000007941 */ /* 0x000fea0003800200 */
.L_x_29937:
[----:B------:R-:W-:Y:S04]  /*0760*/  BSSY.RECONVERGENT B0, `(.L_x_29939) ;  /* 0x0000007000007945 */ /* 0x000fe80003800200 */
[----:B------:R-:W-:Y:S05]  /*0770*/  @P2 BRA `(.L_x_29940) ;  /* 0x0000000000142947 */ /* 0x000fea0003800000 */
[----:B------:R-:W-:-:S05]  /*0780*/  IMAD.U32 R8, R8, 0x10000, RZ ;  /* 0x0001000008087824 */ /* 0x000fca00078e00ff */
[----:B------:R-:W-:-:S13]  /*0790*/  FSETP.NEU.FTZ.AND P0, PT, R8, RZ, PT ;  /* 0x000000ff0800720b */ /* 0x000fda0003f1d000 */
[----:B------:R-:W-:-:S05]  /*07a0*/  @P0 IMAD.U32 R9, R9, 0x10000, RZ ;  /* 0x0001000009090824 */ /* 0x000fca00078e00ff */
[----:B------:R-:W-:-:S04]  /*07b0*/  FSETP.NEU.AND P0, PT, R9, RZ, P0 ;  /* 0x000000ff0900720b */ /* 0x000fc8000070d000 */
[----:B------:R-:W-:-:S09]  /*07c0*/  SEL R7, RZ, 0x1, !P0 ;  /* 0x00000001ff077807 */ /* 0x000fd20004000000 */
.L_x_29940:
[----:B------:R-:W-:Y:S05]  /*07d0*/  BSYNC.RECONVERGENT B0 ;  /* 0x0000000000007941 */ /* 0x000fea0003800200 */
.L_x_29939:
        /* <DEDUP_REMOVED lines=21> */
.L_x_29942:
[----:B------:R-:W-:Y:S05]  /*0930*/  BSYNC.RECONVERGENT B0 ;  /* 0x0000000000007941 */ /* 0x000fea0003800200 */
.L_x_29941:
[----:B------:R-:W-:Y:S04]  /*0940*/  BSSY.RECONVERGENT B0, `(.L_x_29943) ;  /* 0x0000007000007945 */ /* 0x000fe80003800200 */
[----:B------:R-:W-:Y:S05]  /*0950*/  @P5 BRA `(.L_x_29944) ;  /* 0x0000000000145947 */ /* 0x000fea0003800000 */
[----:B------:R-:W-:-:S05]  /*0960*/  IMAD.U32 R12, R12, 0x10000, RZ ;  /* 0x000100000c0c7824 */ /* 0x000fca00078e00ff */
[----:B------:R-:W-:-:S13]  /*0970*/  FSETP.NEU.FTZ.AND P0, PT, R12, RZ, PT ;  /* 0x000000ff0c00720b */ /* 0x000fda0003f1d000 */
[----:B------:R-:W-:-:S05]  /*0980*/  @P0 IMAD.U32 R13, R13, 0x10000, RZ ;  /* 0x000100000d0d0824 */ /* 0x000fca00078e00ff */
[----:B------:R-:W-:-:S04]  /*0990*/  FSETP.NEU.AND P0, PT, R13, RZ, P0 ;  /* 0x000000ff0d00720b */ /* 0x000fc8000070d000 */
[----:B------:R-:W-:-:S09]  /*09a0*/  SEL R9, RZ, 0x1, !P0 ;  /* 0x00000001ff097807 */ /* 0x000fd20004000000 */
.L_x_29944:
[----:B------:R-:W-:Y:S05]  /*09b0*/  BSYNC.RECONVERGENT B0 ;  /* 0x0000000000007941 */ /* 0x000fea0003800200 */
.L_x_29943:
[----:B------:R-:W-:Y:S04]  /*09c0*/  BSSY.RECONVERGENT B0, `(.L_x_29945) ;  /* 0x0000007000007945 */ /* 0x000fe80003800200 */
[----:B------:R-:W-:Y:S05]  /*09d0*/  @P4 BRA `(.L_x_29946) ;  /* 0x0000000000144947 */ /* 0x000fea0003800000 */
[----:B------:R-:W-:-:S05]  /*09e0*/  IMAD.U32 R20, R20, 0x10000, RZ ;  /* 0x0001000014147824 */ /* 0x000fca00078e00ff */
[----:B------:R-:W-:-:S13]  /*09f0*/  FSETP.NEU.FTZ.AND P0, PT, R20, RZ, PT ;  /* 0x000000ff1400720b */ /* 0x000fda0003f1d000 */
[----:B------:R-:W-:-:S05]  /*0a00*/  @P0 IMAD.U32 R21, R21, 0x10000, RZ ;  /* 0x0001000015150824 */ /* 0x000fca00078e00ff */
[----:B------:R-:W-:-:S04]  /*0a10*/  FSETP.NEU.AND P0, PT, R21, RZ, P0 ;  /* 0x000000ff1500720b */ /* 0x000fc8000070d000 */
[----:B------:R-:W-:-:S09]  /*0a20*/  SEL R10, RZ, 0x1, !P0 ;  /* 0x00000001ff0a7807 */ /* 0x000fd20004000000 */
.L_x_29946:
[----:B------:R-:W-:Y:S05]  /*0a30*/  BSYNC.RECONVERGENT B0 ;  /* 0x0000000000007941 */ /* 0x000fea0003800200 */
.L_x_29945:
[----:B------:R-:W-:Y:S04]  /*0a40*/  BSSY.RECONVERGENT B0, `(.L_x_29947) ;  /* 0x0000007000007945 */ /* 0x000fe80003800200 */
[----:B------:R-:W-:Y:S05]  /*0a50*/  @P3 BRA `(.L_x_29948) ;  /* 0x0000000000143947 */ /* 0x000fea0003800000 */
[----:B------:R-:W-:-:S05]  /*0a60*/  IMAD.U32 R22, R22, 0x10000, RZ ;  /* 0x0001000016167824 */ /* 0x000fca00078e00ff */
[----:B------:R-:W-:-:S13]  /*0a70*/  FSETP.NEU.FTZ.AND P0, PT, R22, RZ, PT ;  /* 0x000000ff1600720b */ /* 0x000fda0003f1d000 */
[----:B------:R-:W-:-:S05]  /*0a80*/  @P0 IMAD.U32 R24, R24, 0x10000, RZ ;  /* 0x0001000018180824 */ /* 0x000fca00078e00ff */
[----:B------:R-:W-:-:S04]  /*0a90*/  FSETP.NEU.AND P0, PT, R24, RZ, P0 ;  /* 0x000000ff1800720b */ /* 0x000fc8000070d000 */
[----:B------:R-:W-:-:S09]  /*0aa0*/  SEL R11, RZ, 0x1, !P0 ;  /* 0x00000001ff0b7807 */ /* 0x000fd20004000000 */
.L_x_29948:
[----:B------:R-:W-:Y:S05]  /*0ab0*/  BSYNC.RECONVERGENT B0 ;  /* 0x0000000000007941 */ /* 0x000fea0003800200 */
.L_x_29947:
[----:B------:R-:W-:Y:S04]  /*0ac0*/  BSSY.RECONVERGENT B0, `(.L_x_29949) ;  /* 0x0000007000007945 */ /* 0x000fe80003800200 */
[----:B------:R-:W-:Y:S05]  /*0ad0*/  @P2 BRA `(.L_x_29950) ;  /* 0x0000000000142947 */ /* 0x000fea0003800000 */
[----:B------:R-:W-:-:S05]  /*0ae0*/  IMAD.U32 R23, R23, 0x10000, RZ ;  /* 0x0001000017177824 */ /* 0x000fca00078e00ff */
[----:B------:R-:W-:-:S13]  /*0af0*/  FSETP.NEU.FTZ.AND P0, PT, R23, RZ, PT ;  /* 0x000000ff1700720b */ /* 0x000fda0003f1d000 */
[----:B------:R-:W-:-:S05]  /*0b00*/  @P0 IMAD.U32 R25, R25, 0x10000, RZ ;  /* 0x0001000019190824 */ /* 0x000fca00078e00ff */
[----:B------:R-:W-:-:S04]  /*0b10*/  FSETP.NEU.AND P0, PT, R25, RZ, P0 ;  /* 0x000000ff1900720b */ /* 0x000fc8000070d000 */
[----:B------:R-:W-:-:S09]  /*0b20*/  SEL R12, RZ, 0x1, !P0 ;  /* 0x00000001ff0c7807 */ /* 0x000fd20004000000 */
.L_x_29950:
[----:B------:R-:W-:Y:S05]  /*0b30*/  BSYNC.RECONVERGENT B0 ;  /* 0x0000000000007941 */ /* 0x000fea0003800200 */
.L_x_29949:
        /* <DEDUP_REMOVED lines=20> */
.L_x_29953:
        /* <DEDUP_REMOVED lines=8> */
.L_x_29954:
        /* <DEDUP_REMOVED lines=8> */
.L_x_29955:
        /* <DEDUP_REMOVED lines=9> */
.L_x_29956:
[----:B------:R-:W-:Y:S05]  /*0e10*/  BSYNC.RELIABLE B1 ;  /* 0x0000000000017941 */ /* 0x000fea0003800100 */
.L_x_29952:
[----:B------:R-:W-:-:S13]  /*0e20*/  ISETP.GE.U32.AND P0, PT, R3, R2, PT ;  /* 0x000000020300720c */ /* 0x000fda0003f06070 */
[----:B0-----:R-:W0:Y:S01]  /*0e30*/  @!P0 LDC.64 R6, c[0x0][0x388] ;  /* 0x0000e200ff068b82 */ /* 0x001e220000000a00 */
[----:B-12---:R-:W-:Y:S02]  /*0e40*/  @!P0 IMAD.IADD R5, R0, 0x1, R3 ;  /* 0x0000000100058824 */ /* 0x006fe400078e0203 */
[----:B------:R-:W-:-:S03]  /*0e50*/  @!P0 VIADD R3, R3, 0x80 ;  /* 0x0000008003038836 */ /* 0x000fc60000000000 */
[----:B0-----:R-:W-:-:S05]  /*0e60*/  @!P0 IADD3 R4, P1, PT, R5, R6, RZ ;  /* 0x0000000605048210 */ /* 0x001fca0007f3e0ff */
[----:B------:R-:W-:-:S05]  /*0e70*/  @!P0 IMAD.X R5, RZ, RZ, R7, P1 ;  /* 0x000000ffff058224 */ /* 0x000fca00008e0607 */
[----:B------:R2:W-:Y:S03]  /*0e80*/  @!P0 STG.E.U8 desc[UR4][R4.64], R11 ;  /* 0x0000000b04008986 */ /* 0x0005e6000c101104 */
.L_x_29957:
[----:B------:R-:W-:Y:S05]  /*0e90*/  BSYNC.RECONVERGENT B0 ;  /* 0x0000000000007941 */ /* 0x000fea0003800200 */
.L_x_29951:
        /* <DEDUP_REMOVED lines=9> */
.L_x_29934:
        /* <DEDUP_REMOVED lines=20> */
[----:B0-----:R-:W-:Y:S01]  /*1070*/  @P2 IMAD.U32 R10, R8, 0x10000, RZ ;  /* 0x00010000080a2824 */ /* 0x001fe200078e00ff */
[----:B---3--:R-:W-:Y:S01]  /*1080*/  PRMT R3, R6, 0x7632, R3 ;  /* 0x0000763206037816 */ /* 0x008fe20000000003 */
[----:B-1----:R-:W-:Y:S01]  /*1090*/  IMAD.U32 R12, R7, 0x10000, RZ ;  /* 0x00010000070c7824 */ /* 0x002fe200078e00ff */
[----:B------:R-:W-:Y:S02]  /*10a0*/  FSETP.NEU.FTZ.AND P6, PT, R15, RZ, PT ;  /* 0x000000ff0f00720b */ /* 0x000fe40003fdd000 */
[----:B------:R-:W-:Y:S01]  /*10b0*/  PRMT R7, R7, 0x7632, R7 ;  /* 0x0000763207077816 */ /* 0x000fe20000000007 */
[----:B------:R-:W-:Y:S01]  /*10c0*/  IMAD.U32 R3, R3, 0x10000, RZ ;  /* 0x0001000003037824 */ /* 0x000fe200078e00ff */
[----:B------:R-:W-:Y:S01]  /*10d0*/  FSETP.NEU.AND P2, PT, R10, RZ, P2 ;  /* 0x000000ff0a00720b */ /* 0x000fe2000174d000 */
        /* <DEDUP_REMOVED lines=12> */
[----:B------:R-:W-:Y:S02]  /*11a0*/  @P5 IMAD.U32 R0, R8, 0x10000, RZ ;  /* 0x0001000008005824 */ /* 0x000fe400078e00ff */
[----:B------:R-:W-:-:S03]  /*11b0*/  @P6 IMAD.U32 R3, R3, 0x10000, RZ ;  /* 0x0001000003036824 */ /* 0x000fc600078e00ff */
[----:B------:R-:W-:Y:S02]  /*11c0*/  FSETP.NEU.AND P5, PT, R0, RZ, P5 ;  /* 0x000000ff0000720b */ /* 0x000fe40002fad000 */
[----:B------:R-:W-:Y:S02]  /*11d0*/  FSETP.NEU.AND P6, PT, R3, RZ, P6 ;  /* 0x000000ff0300720b */ /* 0x000fe400037cd000 */
[C---:B-----5:R-:W-:Y:S02]  /*11e0*/  PRMT R0, R4.reuse, 0x7632, R0 ;  /* 0x0000763204007816 */ /* 0x060fe40000000000 */
[----:B------:R-:W-:Y:S01]  /*11f0*/  PRMT R3, R5, 0x7632, R3 ;  /* 0x0000763205037816 */ /* 0x000fe20000000003 */
[----:B------:R-:W-:Y:S02]  /*1200*/  @P4 IMAD.U32 R9, R9, 0x10000, RZ ;  /* 0x0001000009094824 */ /* 0x000fe400078e00ff */
[----:B------:R-:W-:Y:S02]  /*1210*/  @P0 IMAD.U32 R4, R4, 0x10000, RZ ;  /* 0x0001000004040824 */ /* 0x000fe400078e00ff */
[----:B------:R-:W-:-:S02]  /*1220*/  @P1 IMAD.U32 R5, R5, 0x10000, RZ ;  /* 0x0001000005051824 */ /* 0x000fc400078e00ff */
[----:B------:R-:W-:Y:S02]  /*1230*/  @P2 IMAD.U32 R0, R0, 0x10000, RZ ;  /* 0x0001000000002824 */ /* 0x000fe400078e00ff */
[----:B------:R-:W-:Y:S01]  /*1240*/  @P3 IMAD.U32 R3, R3, 0x10000, RZ ;  /* 0x0001000003033824 */ /* 0x000fe200078e00ff */
[----:B------:R-:W-:Y:S02]  /*1250*/  FSETP.NEU.AND P4, PT, R9, RZ, P4 ;  /* 0x000000ff0900720b */ /* 0x000fe4000278d000 */
        /* <DEDUP_REMOVED lines=21> */
.L_x_29958:
        /* <DEDUP_REMOVED lines=13> */
.L_x_42980:


//--------------------- .text._ZN2at6native29vectorized_elementwise_kernelILi8ENS0_13BinaryFunctorIN3c108BFloat16ES4_bZZZNS0_23logical_and_kernel_cudaERNS_14TensorIteratorEENKUlvE0_clEvENKUlvE8_clEvEUlS4_S4_E_EESt5arrayIPcLm3EEEEviT0_T1_ --------------------------
	.section	.text._ZN2at6native29vectorized_elementwise_kernelILi8ENS0_13BinaryFunctorIN3c108BFloat16ES4_bZZZNS0_23logical_and_kernel_cudaERNS_14TensorIteratorEENKUlvE0_clEvENKUlvE8_clEvEUlS4_S4_E_EESt5arrayIPcLm3EEEEviT0_T1_,"ax",@progbits
	.align	128
        .global         _ZN2at6native29vectorized_elementwise_kernelILi8ENS0_13BinaryFunctorIN3c108BFloat16ES4_bZZZNS0_23logical_and_kernel_cudaERNS_14TensorIteratorEENKUlvE0_clEvENKUlvE8_clEvEUlS4_S4_E_EESt5arrayIPcLm3EEEEviT0_T1_
        .type           _ZN2at6native29vectorized_elementwise_kernelILi8ENS0_13BinaryFunctorIN3c108BFloat16ES4_bZZZNS0_23logical_and_kernel_cudaERNS_14TensorIteratorEENKUlvE0_clEvENKUlvE8_clEvEUlS4_S4_E_EESt5arrayIPcLm3EEEEviT0_T1_,@function
        .size           _ZN2at6native29vectorized_elementwise_kernelILi8ENS0_13BinaryFunctorIN3c108BFloat16ES4_bZZZNS0_23logical_and_kernel_cudaERNS_14TensorIteratorEENKUlvE0_clEvENKUlvE8_clEvEUlS4_S4_E_EESt5arrayIPcLm3EEEEviT0_T1_,(.L_x_42981 - _ZN2at6native29vectorized_elementwise_kernelILi8ENS0_13BinaryFunctorIN3c108BFloat16ES4_bZZZNS0_23logical_and_kernel_cudaERNS_14TensorIteratorEENKUlvE0_clEvENKUlvE8_clEvEUlS4_S4_E_EESt5arrayIPcLm3EEEEviT0_T1_)
        .other          _ZN2at6native29vectorized_elementwise_kernelILi8ENS0_13BinaryFunctorIN3c108BFloat16ES4_bZZZNS0_23logical_and_kernel_cudaERNS_14TensorIteratorEENKUlvE0_clEvENKUlvE8_clEvEUlS4_S4_E_EESt5arrayIPcLm3EEEEviT0_T1_,@"STO_CUDA_ENTRY STV_DEFAULT"
_ZN2at6native29vectorized_elementwise_kernelILi8ENS0_13BinaryFunctorIN3c108BFloat16ES4_bZZZNS0_23logical_and_kernel_cudaERNS_14TensorIteratorEENKUlvE0_clEvENKUlvE8_clEvEUlS4_S4_E_EESt5arrayIPcLm3EEEEviT0_T1_:
.text._ZN2at6native29vectorized_elementwise_kernelILi8ENS0_13BinaryFunctorIN3c108BFloat16ES4_bZZZNS0_23logical_and_kernel_cudaERNS_14TensorIteratorEENKUlvE0_clEvENKUlvE8_clEvEUlS4_S4_E_EESt5arrayIPcLm3EEEEviT0_T1_:
[----:B------:R-:W-:Y:S01]  /*0000*/  LDC R1, c[0x0][0x37c] ;  /* 0x0000df00ff017b82 */ /* 0x000fe20000000800 */
[----:B------:R-:W-:Y:S05]  /*0010*/  EXIT ;  /* 0x000000000000794d */ /* 0x000fea0003800000 */
.L_x_29959:
        /* <DEDUP_REMOVED lines=14> */
.L_x_42981:


//--------------------- .text._ZN2at6native18elementwise_kernelILi128ELi4EZNS0_15gpu_kernel_implINS0_13AUnaryFunctorIbbbZZZNS0_23logical_and_kernel_cudaERNS_14TensorIteratorEENKUlvE0_clEvENKUlvE7_clEvEUlbbE_EEEEvRNS_18TensorIteratorBaseERKT_EUliE_EEviT1_ --------------------------
	.section	.text._ZN2at6native18elementwise_kernelILi128ELi4EZNS0_15gpu_kernel_implINS0_13AUnaryFunctorIbbbZZZNS0_23logical_and_kernel_cudaERNS_14TensorIteratorEENKUlvE0_clEvENKUlvE7_clEvEUlbbE_EEEEvRNS_18TensorIteratorBaseERKT_EUliE_EEviT1_,"ax",@progbits
	.align	128
        .global         _ZN2at6native18elementwise_kernelILi128ELi4EZNS0_15gpu_kernel_implINS0_13AUnaryFunctorIbbbZZZNS0_23logical_and_kernel_cudaERNS_14TensorIteratorEENKUlvE0_clEvENKUlvE7_clEvEUlbbE_EEEEvRNS_18TensorIteratorBaseERKT_EUliE_EEviT1_
        .type           _ZN2at6native18elementwise_kernelILi128ELi4EZNS0_15gpu_kernel_implINS0_13AUnaryFunctorIbbbZZZNS0_23logical_and_kernel_cudaERNS_14TensorIteratorEENKUlvE0_clEvENKUlvE7_clEvEUlbbE_EEEEvRNS_18TensorIteratorBaseERKT_EUliE_EEviT1_,@function
        .size           _ZN2at6native18elementwise_kernelILi128ELi4EZNS0_15gpu_kernel_implINS0_13AUnaryFunctorIbbbZZZNS0_23logical_and_kernel_cudaERNS_14TensorIteratorEENKUlvE0_clEvENKUlvE7_clEvEUlbbE_EEEEvRNS_18TensorIteratorBaseERKT_EUliE_EEviT1_,(.L_x_42982 - _ZN2at6native18elementwise_kernelILi128ELi4EZNS0_15gpu_kernel_implINS0_13AUnaryFunctorIbbbZZZNS0_23logical_and_kernel_cudaERNS_14TensorIteratorEENKUlvE0_clEvENKUlvE7_clEvEUlbbE_EEEEvRNS_18TensorIteratorBaseERKT_EUliE_EEviT1_)
        .other          _ZN2at6native18elementwise_kernelILi128ELi4EZNS0_15gpu_kernel_implINS0_13AUnaryFunctorIbbbZZZNS0_23logical_and_kernel_cudaERNS_14TensorIteratorEENKUlvE0_clEvENKUlvE7_clEvEUlbbE_EEEEvRNS_18TensorIteratorBaseERKT_EUliE_EEviT1_,@"STO_CUDA_ENTRY STV_DEFAULT"
_ZN2at6native18elementwise_kernelILi128ELi4EZNS0_15gpu_kernel_implINS0_13AUnaryFunctorIbbbZZZNS0_23logical_and_kernel_cudaERNS_14TensorIteratorEENKUlvE0_clEvENKUlvE7_clEvEUlbbE_EEEEvRNS_18TensorIteratorBaseERKT_EUliE_EEviT1_:
.text._ZN2at6native18elementwise_kernelILi128ELi4EZNS0_15gpu_kernel_implINS0_13AUnaryFunctorIbbbZZZNS0_23logical_and_kernel_cudaERNS_14TensorIteratorEENKUlvE0_clEvENKUlvE7_clEvEUlbbE_EEEEvRNS_18TensorIteratorBaseERKT_EUliE_EEviT1_:
        /* <DEDUP_REMOVED lines=320> */
.L_x_29962:
        /* <DEDUP_REMOVED lines=18> */
.L_x_29967:
[----:B------:R-:W2:Y:S02]  /*1520*/  LDG.E.U8 R2, desc[UR36][R2.64] ;  /* 0x0000002402027981 */ /* 0x000ea4000c1e1100 */
[----:B--2---:R-:W-:Y:S01]  /*1530*/  ISETP.NE.AND P0, PT, R2, RZ, PT ;  /* 0x000000ff0200720c */ /* 0x004fe20003f05270 */
[----:B------:R-:W-:-:S12]  /*1540*/  BRA `(.L_x_29969) ;  /* 0x0000000800407947 */ /* 0x000fd80003800000 */
.L_x_29966:
        /* <DEDUP_REMOVED lines=10> */
.L_x_29971:
[----:B------:R-:W2:Y:S02]  /*15f0*/  LDG.E R2, desc[UR36][R2.64] ;  /* 0x0000002402027981 */ /* 0x000ea4000c1e1900 */
[----:B--2---:R-:W-:Y:S01]  /*1600*/  ISETP.NE.AND P0, PT, R2, RZ, PT ;  /* 0x000000ff0200720c */ /* 0x004fe20003f05270 */
[----:B------:R-:W-:-:S12]  /*1610*/  BRA `(.L_x_29969) ;  /* 0x00000008000c7947 */ /* 0x000fd80003800000 */
.L_x_29970:
[----:B------:R-:W2:Y:S02]  /*1620*/  LDG.E.U16 R2, desc[UR36][R2.64] ;  /* 0x0000002402027981 */ /* 0x000ea4000c1e1500 */
[----:B--2---:R-:W-:Y:S01]  /*1630*/  ISETP.NE.AND P0, PT, R2, RZ, PT ;  /* 0x000000ff0200720c */ /* 0x004fe20003f05270 */
[----:B------:R-:W-:-:S12]  /*1640*/  BRA `(.L_x_29969) ;  /* 0x0000000800007947 */ /* 0x000fd80003800000 */
.L_x_29965:
        /* <DEDUP_REMOVED lines=9> */
.L_x_29973:
[----:B------:R-:W2:Y:S02]  /*16e0*/  LDG.E.U16 R0, desc[UR36][R2.64] ;  /* 0x0000002402007981 */ /* 0x000ea4000c1e1500 */
[----:B--2---:R-:W-:-:S05]  /*16f0*/  HADD2.F32 R0, -RZ, R0.H0_H0 ;  /* 0x20000000ff007230 */ /* 0x004fca0000004100 */
[----:B------:R-:W-:Y:S01]  /*1700*/  FSETP.NEU.FTZ.AND P0, PT, R0, RZ, PT ;  /* 0x000000ff0000720b */ /* 0x000fe20003f1d000 */
[----:B------:R-:W-:-:S12]  /*1710*/  BRA `(.L_x_29969) ;  /* 0x0000000400cc7947 */ /* 0x000fd80003800000 */
.L_x_29972:
        /* <DEDUP_REMOVED lines=11> */
.L_x_29975:
        /* <DEDUP_REMOVED lines=8> */
.L_x_29974:
[----:B------:R-:W2:Y:S02]  /*1850*/  LDG.E.64 R2, desc[UR36][R2.64] ;  /* 0x0000002402027981 */ /* 0x000ea4000c1e1b00 */
[----:B--2---:R1:W2:Y:S02]  /*1860*/  DSETP.NEU.AND P0, PT, R2, RZ, PT ;  /* 0x000000ff0200722a */ /* 0x0042a40003f0d000 */
[----:B--2---:R-:W-:Y:S05]  /*1870*/  BRA `(.L_x_29969) ;  /* 0x0000000400747947 */ /* 0x004fea0003800000 */
.L_x_29964:
        /* <DEDUP_REMOVED lines=11> */
.L_x_29978:
        /* <DEDUP_REMOVED lines=8> */
.L_x_29977:
        /* <DEDUP_REMOVED lines=9> */
.L_x_29980:
        /* <DEDUP_REMOVED lines=11> */
.L_x_29979:
[----:B------:R-:W2:Y:S02]  /*1af0*/  LDG.E.U16 R0, desc[UR36][R2.64] ;  /* 0x0000002402007981 */ /* 0x000ea4000c1e1500 */
[----:B--2---:R-:W-:-:S05]  /*1b00*/  IMAD.U32 R0, R0, 0x10000, RZ ;  /* 0x0001000000007824 */ /* 0x004fca00078e00ff */
[----:B------:R-:W-:Y:S01]  /*1b10*/  FSETP.NEU.FTZ.AND P0, PT, R0, RZ, PT ;  /* 0x000000ff0000720b */ /* 0x000fe20003f1d000 */
[----:B------:R-:W-:-:S12]  /*1b20*/  BRA `(.L_x_29969) ;  /* 0x0000000000c87947 */ /* 0x000fd80003800000 */
.L_x_29976:
        /* <DEDUP_REMOVED lines=11> */
.L_x_29983:
[----:B------:R-:W2:Y:S02]  /*1be0*/  LDG.E.U8 R2, desc[UR36][R2.64] ;  /* 0x0000002402027981 */ /* 0x000ea4000c1e1100 */
[----:B--2---:R-:W-:Y:S01]  /*1bf0*/  ISETP.NE.AND P0, PT, R2, RZ, PT ;  /* 0x000000ff0200720c */ /* 0x004fe20003f05270 */
[----:B------:R-:W-:-:S12]  /*1c00*/  BRA `(.L_x_29969) ;  /* 0x0000000000907947 */ /* 0x000fd80003800000 */
.L_x_29982:
[----:B------:R-:W2:Y:S02]  /*1c10*/  LDG.E.U8 R2, desc[UR36][R2.64] ;  /* 0x0000002402027981 */ /* 0x000ea4000c1e1100 */
[----:B--2---:R-:W-:Y:S01]  /*1c20*/  ISETP.NE.AND P0, PT, R2, RZ, PT ;  /* 0x000000ff0200720c */ /* 0x004fe20003f05270 */
[----:B------:R-:W-:-:S12]  /*1c30*/  BRA `(.L_x_29969) ;  /* 0x0000000000847947 */ /* 0x000fd80003800000 */
.L_x_29981:
[----:B------:R-:W-:-:S09]  /*1c40*/  UISETP.NE.AND UP0, UPT, UR4, 0x1c, UPT ;  /* 0x0000001c0400788c */ /* 0x000fd2000bf05270 */
[----:B------:R-:W-:Y:S05]  /*1c50*/  BRA.U !UP0, `(.L_x_29984) ;  /* 0x0000000108747547 */ /* 0x000fea000b800000 */
[----:B------:R-:W-:-:S09]  /*1c60*/  UISETP.NE.AND UP0, UPT, UR4, 0x1d, UPT ;  /* 0x0000001d0400788c */ /* 0x000fd2000bf05270 */
[----:B------:R-:W-:Y:S05]  /*1c70*/  BRA.U !UP0, `(.L_x_29985) ;  /* 0x00000001085c7547 */ /* 0x000fea000b800000 */
[----:B------:R-:W-:-:S09]  /*1c80*/  UISETP.NE.AND UP0, UPT, UR4, 0x2c, UPT ;  /* 0x0000002c0400788c */ /* 0x000fd2000bf05270 */
[----:B------:R-:W-:Y:S05]  /*1c90*/  BRA.U !UP0, `(.L_x_29986) ;  /* 0x0000000108487547 */ /* 0x000fea000b800000 */
.L_x_29968:
        /* <DEDUP_REMOVED lines=16> */
.L_x_29987:
[----:B------:R-:W-:Y:S01]  /*1da0*/  PLOP3.LUT P0, PT, PT, PT, PT, 0x8, 0x80 ;  /* 0x000000000080781c */ /* 0x000fe20003f0e170 */
[----:B------:R-:W-:-:S12]  /*1db0*/  BRA `(.L_x_29969) ;  /* 0x0000000000247947 */ /* 0x000fd80003800000 */
.L_x_29986:
[----:B------:R-:W2:Y:S02]  /*1dc0*/  LDG.E.U8 R2, desc[UR36][R2.64] ;  /* 0x0000002402027981 */ /* 0x000ea4000c1e1100 */
[----:B--2---:R-:W-:Y:S01]  /*1dd0*/  ISETP.NE.AND P0, PT, R2, RZ, PT ;  /* 0x000000ff0200720c */ /* 0x004fe20003f05270 */
[----:B------:R-:W-:-:S12]  /*1de0*/  BRA `(.L_x_29969) ;  /* 0x0000000000187947 */ /* 0x000fd80003800000 */
.L_x_29985:
[----:B------:R-:W2:Y:S02]  /*1df0*/  LDG.E.64 R2, desc[UR36][R2.64] ;  /* 0x0000002402027981 */ /* 0x000ea4000c1e1b00 */
[----:B--2---:R-:W-:-:S04]  /*1e00*/  ISETP.NE.U32.AND P0, PT, R2, RZ, PT ;  /* 0x000000ff0200720c */ /* 0x004fc80003f05070 */
[----:B------:R-:W-:Y:S01]  /*1e10*/  ISETP.NE.AND.EX P0, PT, R3, RZ, PT, P0 ;  /* 0x000000ff0300720c */ /* 0x000fe20003f05300 */
[----:B------:R-:W-:-:S12]  /*1e20*/  BRA `(.L_x_29969) ;  /* 0x0000000000087947 */ /* 0x000fd80003800000 */
.L_x_29984:
[----:B------:R-:W2:Y:S02]  /*1e30*/  LDG.E R2, desc[UR36][R2.64] ;  /* 0x0000002402027981 */ /* 0x000ea4000c1e1900 */
[----:B--2---:R-:W-:-:S13]  /*1e40*/  ISETP.NE.AND P0, PT, R2, RZ, PT ;  /* 0x000000ff0200720c */ /* 0x004fda0003f05270 */
.L_x_29969:
[----:B------:R-:W-:Y:S05]  /*1e50*/  BSYNC.RECONVERGENT B6 ;  /* 0x0000000000067941 */ /* 0x000fea0003800200 */
.L_x_29963:
[----:B------:R-:W1:Y:S01]  /*1e60*/  LDCU.64 UR6, c[0x0][0x580] ;  /* 0x0000b000ff0677ac */ /* 0x000e620008000a00 */
[----:B------:R-:W-:Y:S01]  /*1e70*/  ISETP.NE.AND P0, PT, RZ, UR43, P0 ;  /* 0x0000002bff007c0c */ /* 0x000fe20008705270 */
        /* <DEDUP_REMOVED lines=17> */
.L_x_29992:
[----:B------:R0:W-:Y:S01]  /*1f90*/  STG.E.U8 desc[UR36][R2.64], R4 ;  /* 0x0000000402007986 */ /* 0x0001e2000c101124 */
[----:B------:R-:W-:Y:S05]  /*1fa0*/  BRA `(.L_x_29994) ;  /* 0x0000000c00007947 */ /* 0x000fea0003800000 */
.L_x_29991:
        /* <DEDUP_REMOVED lines=9> */
.L_x_29996:
[----:B------:R0:W-:Y:S01]  /*2040*/  STG.E desc[UR36][R2.64], R4 ;  /* 0x0000000402007986 */ /* 0x0001e2000c101924 */
[----:B------:R-:W-:Y:S05]  /*2050*/  BRA `(.L_x_29994) ;  /* 0x0000000800d47947 */ /* 0x000fea0003800000 */
.L_x_29995:
[----:B------:R0:W-:Y:S01]  /*2060*/  STG.E.U16 desc[UR36][R2.64], R4 ;  /* 0x0000000402007986 */ /* 0x0001e2000c101524 */
[----:B------:R-:W-:Y:S05]  /*2070*/  BRA `(.L_x_29994) ;  /* 0x0000000800cc7947 */ /* 0x000fea0003800000 */
.L_x_29990:
        /* <DEDUP_REMOVED lines=9> */
.L_x_29998:
[----:B------:R-:W-:-:S04]  /*2110*/  I2FP.F32.U32 R0, R4 ;  /* 0x0000000400007245 */ /* 0x000fc80000201000 */
[----:B------:R-:W-:-:S05]  /*2120*/  F2FP.F16.F32.PACK_AB R0, RZ, R0 ;  /* 0x00000000ff00723e */ /* 0x000fca00000000ff */
[----:B------:R0:W-:Y:S01]  /*2130*/  STG.E.U16 desc[UR36][R2.64], R0 ;  /* 0x0000000002007986 */ /* 0x0001e2000c101524 */
[----:B------:R-:W-:Y:S05]  /*2140*/  BRA `(.L_x_29994) ;  /* 0x0000000800987947 */ /* 0x000fea0003800000 */
.L_x_29997:
        /* <DEDUP_REMOVED lines=10> */
.L_x_30000:
[----:B------:R-:W-:-:S04]  /*21f0*/  I2FP.F32.U32 R4, R4 ;  /* 0x0000000400047245 */ /* 0x000fc80000201000 */
[----:B------:R-:W-:-:S04]  /*2200*/  F2FP.F16.F32.PACK_AB R5, RZ, R4 ;  /* 0x00000004ff05723e */ /* 0x000fc800000000ff */
[----:B------:R-:W-:-:S05]  /*2210*/  PRMT R5, R5, 0x5410, RZ ;  /* 0x0000541005057816 */ /* 0x000fca00000000ff */
[----:B------:R0:W-:Y:S01]  /*2220*/  STG.E desc[UR36][R2.64], R5 ;  /* 0x0000000502007986 */ /* 0x0001e2000c101924 */
[----:B------:R-:W-:Y:S05]  /*2230*/  BRA `(.L_x_29994) ;  /* 0x00000008005c7947 */ /* 0x000fea0003800000 */
.L_x_29999:
[----:B------:R-:W0:Y:S02]  /*2240*/  I2F.F64.U32 R4, R4 ;  /* 0x0000000400047312 */ /* 0x000e240000201800 */
[----:B0-----:R0:W-:Y:S01]  /*2250*/  STG.E.64 desc[UR36][R2.64], R4 ;  /* 0x0000000402007986 */ /* 0x0011e2000c101b24 */
[----:B------:R-:W-:Y:S05]  /*2260*/  BRA `(.L_x_29994) ;  /* 0x0000000800507947 */ /* 0x000fea0003800000 */
.L_x_29989:
        /* <DEDUP_REMOVED lines=10> */
.L_x_30003:
[----:B------:R-:W-:Y:S01]  /*2310*/  CS2R R6, SRZ ;  /* 0x0000000000067805 */ /* 0x000fe2000001ff00 */
[----:B------:R-:W0:Y:S04]  /*2320*/  I2F.F64.U32 R4, R4 ;  /* 0x0000000400047312 */ /* 0x000e280000201800 */
[----:B0-----:R0:W-:Y:S01]  /*2330*/  STG.E.128 desc[UR36][R2.64], R4 ;  /* 0x0000000402007986 */ /* 0x0011e2000c101d24 */
[----:B------:R-:W-:Y:S05]  /*2340*/  BRA `(.L_x_29994) ;  /* 0x0000000800187947 */ /* 0x000fea0003800000 */
.L_x_30002:
        /* <DEDUP_REMOVED lines=17> */
.L_x_30007:
[----:B------:R-:W-:Y:S05]  /*2460*/  BSYNC.RECONVERGENT B0 ;  /* 0x0000000000007941 */ /* 0x000fea0003800200 */
.L_x_30006:
[----:B------:R0:W-:Y:S01]  /*2470*/  STG.E.U8 desc[UR36][R2.64], R5 ;  /* 0x0000000502007986 */ /* 0x0001e2000c101124 */
[----:B------:R-:W-:Y:S05]  /*2480*/  BRA `(.L_x_29994) ;  /* 0x0000000400c87947 */ /* 0x000fea0003800000 */
.L_x_30005:
        /* <DEDUP_REMOVED lines=16> */
.L_x_30004:
[----:B------:R-:W-:-:S04]  /*2590*/  I2FP.F32.U32 R0, R4 ;  /* 0x0000000400007245 */ /* 0x000fc80000201000 */
[----:B------:R-:W-:-:S05]  /*25a0*/  F2FP.BF16.F32.PACK_AB R0, RZ, R0 ;  /* 0x00000000ff00723e */ /* 0x000fca00000010ff */
[----:B------:R0:W-:Y:S01]  /*25b0*/  STG.E.U16 desc[UR36][R2.64], R0 ;  /* 0x0000000002007986 */ /* 0x0001e2000c101524 */
[----:B------:R-:W-:Y:S05]  /*25c0*/  BRA `(.L_x_29994) ;  /* 0x0000000400787947 */ /* 0x000fea0003800000 */
.L_x_30001:
        /* <DEDUP_REMOVED lines=10> */
.L_x_30010:
        /* <DEDUP_REMOVED lines=12> */
.L_x_30013:
[----:B------:R-:W-:-:S04]  /*2730*/  SHF.R.U32.HI R0, RZ, 0x14, R5 ;  /* 0x00000014ff007819 */ /* 0x000fc80000011605 */
[----:B------:R-:W-:-:S04]  /*2740*/  LOP3.LUT R0, R0, 0x1, RZ, 0xc0, !PT ;  /* 0x0000000100007812 */ /* 0x000fc800078ec0ff */
[----:B------:R-:W-:-:S04]  /*2750*/  IADD3 R0, PT, PT, R5, 0x487ffff, R0 ;  /* 0x0487ffff05007810 */ /* 0x000fc80007ffe000 */
[----:B------:R-:W-:-:S04]  /*2760*/  SHF.R.U32.HI R0, RZ, 0x14, R0 ;  /* 0x00000014ff007819 */ /* 0x000fc80000011600 */
[----:B------:R-:W-:-:S07]  /*2770*/  LOP3.LUT R4, R0, 0xff, RZ, 0xc0, !PT ;  /* 0x000000ff00047812 */ /* 0x000fce00078ec0ff */
.L_x_30014:
[----:B------:R-:W-:-:S07]  /*2780*/  PRMT R0, R4, 0x7610, R0 ;  /* 0x0000761004007816 */ /* 0x000fce0000000000 */
.L_x_30012:
[----:B------:R-:W-:Y:S05]  /*2790*/  BSYNC.RECONVERGENT B0 ;  /* 0x0000000000007941 */ /* 0x000fea0003800200 */
.L_x_30011:
[----:B------:R1:W-:Y:S01]  /*27a0*/  STG.E.U8 desc[UR36][R2.64], R0 ;  /* 0x0000000002007986 */ /* 0x0003e2000c101124 */
[----:B------:R-:W-:Y:S05]  /*27b0*/  BRA `(.L_x_29994) ;  /* 0x0000000000fc7947 */ /* 0x000fea0003800000 */
.L_x_30009:
        /* <DEDUP_REMOVED lines=12> */
.L_x_30017:
[----:B------:R-:W-:-:S04]  /*2880*/  SHF.R.U32.HI R0, RZ, 0x15, R5 ;  /* 0x00000015ff007819 */ /* 0x000fc80000011605 */
[----:B------:R-:W-:-:S04]  /*2890*/  LOP3.LUT R0, R0, 0x1, RZ, 0xc0, !PT ;  /* 0x0000000100007812 */ /* 0x000fc800078ec0ff */
[----:B------:R-:W-:-:S04]  /*28a0*/  IADD3 R0, PT, PT, R5, 0x88fffff, R0 ;  /* 0x088fffff05007810 */ /* 0x000fc80007ffe000 */
[----:B------:R-:W-:-:S04]  /*28b0*/  SHF.R.U32.HI R0, RZ, 0x15, R0 ;  /* 0x00000015ff007819 */ /* 0x000fc80000011600 */
[----:B------:R-:W-:-:S07]  /*28c0*/  LOP3.LUT R4, R0, 0xff, RZ, 0xc0, !PT ;  /* 0x000000ff00047812 */ /* 0x000fce00078ec0ff */
.L_x_30018:
[----:B------:R-:W-:-:S07]  /*28d0*/  PRMT R0, R4, 0x7610, R0 ;  /* 0x0000761004007816 */ /* 0x000fce0000000000 */
.L_x_30016:
[----:B------:R-:W-:Y:S05]  /*28e0*/  BSYNC.RECONVERGENT B0 ;  /* 0x0000000000007941 */ /* 0x000fea0003800200 */
.L_x_30015:
[----:B------:R0:W-:Y:S01]  /*28f0*/  STG.E.U8 desc[UR36][R2.64], R0 ;  /* 0x0000000002007986 */ /* 0x0001e2000c101124 */
[----:B------:R-:W-:Y:S05]  /*2900*/  BRA `(.L_x_29994) ;  /* 0x0000000000a87947 */ /* 0x000fea0003800000 */
.L_x_30008:
[----:B------:R-:W-:-:S09]  /*2910*/  UISETP.NE.AND UP0, UPT, UR4, 0x1c, UPT ;  /* 0x0000001c0400788c */ /* 0x000fd2000bf05270 */
[----:B------:R-:W-:Y:S05]  /*2920*/  BRA.U !UP0, `(.L_x_30019) ;  /* 0x00000001089c7547 */ /* 0x000fea000b800000 */
[----:B------:R-:W-:-:S09]  /*2930*/  UISETP.NE.AND UP0, UPT, UR4, 0x1d, UPT ;  /* 0x0000001d0400788c */ /* 0x000fd2000bf05270 */
[----:B------:R-:W-:Y:S05]  /*2940*/  BRA.U !UP0, `(.L_x_30020) ;  /* 0x0000000108887547 */ /* 0x000fea000b800000 */
[----:B------:R-:W-:-:S09]  /*2950*/  UISETP.NE.AND UP0, UPT, UR4, 0x2c, UPT ;  /* 0x0000002c0400788c */ /* 0x000fd2000bf05270 */
[----:B------:R-:W-:Y:S05]  /*2960*/  BRA.U !UP0, `(.L_x_30021) ;  /* 0x0000000108447547 */ /* 0x000fea000b800000 */
.L_x_29993:
        /* <DEDUP_REMOVED lines=16> */
.L_x_30022:
[----:B------:R-:W-:Y:S05]  /*2a70*/  BRA `(.L_x_29994) ;  /* 0x00000000004c7947 */ /* 0x000fea0003800000 */
.L_x_30021:
        /* <DEDUP_REMOVED lines=15> */
.L_x_30020:
[----:B------:R-:W-:-:S05]  /*2b70*/  IMAD.MOV.U32 R5, RZ, RZ, RZ ;  /* 0x000000ffff057224 */ /* 0x000fca00078e00ff */
[----:B------:R0:W-:Y:S01]  /*2b80*/  STG.E.64 desc[UR36][R2.64], R4 ;  /* 0x0000000402007986 */ /* 0x0001e2000c101b24 */
[----:B------:R-:W-:Y:S05]  /*2b90*/  BRA `(.L_x_29994) ;  /* 0x0000000000047947 */ /* 0x000fea0003800000 */
.L_x_30019:
[----:B------:R3:W-:Y:S02]  /*2ba0*/  STG.E desc[UR36][R2.64], R4 ;  /* 0x0000000402007986 */ /* 0x0007e4000c101924 */
.L_x_29994:
[----:B------:R-:W-:Y:S05]  /*2bb0*/  BSYNC.RECONVERGENT B6 ;  /* 0x0000000000067941 */ /* 0x000fea0003800200 */
.L_x_29988:
[----:B------:R-:W-:-:S07]  /*2bc0*/  IADD3 R17, PT, PT, R17, 0x80, RZ ;  /* 0x0000008011117810 */ /* 0x000fce0007ffe0ff */
.L_x_29961:
[----:B------:R-:W-:Y:S05]  /*2bd0*/  BSYNC.RECONVERGENT B7 ;  /* 0x0000000000077941 */ /* 0x000fea0003800200 */
.L_x_29960:
        /* <DEDUP_REMOVED lines=307> */
.L_x_30025:
        /* <DEDUP_REMOVED lines=18> */
.L_x_30030:
[----:B------:R-:W2:Y:S02]  /*4030*/  LDG.E.U8 R2, desc[UR36][R2.64] ;  /* 0x0000002402027981 */ /* 0x000ea4000c1e1100 */
[----:B--2---:R-:W-:Y:S01]  /*4040*/  ISETP.NE.AND P0, PT, R2, RZ, PT ;  /* 0x000000ff0200720c */ /* 0x004fe20003f05270 */
[----:B------:R-:W-:-:S12]  /*4050*/  BRA `(.L_x_30032) ;  /* 0x0000000800407947 */ /* 0x000fd80003800000 */
.L_x_30029:
        /* <DEDUP_REMOVED lines=10> */
.L_x_30034:
[----:B------:R-:W2:Y:S02]  /*4100*/  LDG.E R2, desc[UR36][R2.64] ;  /* 0x0000002402027981 */ /* 0x000ea4000c1e1900 */
[----:B--2---:R-:W-:Y:S01]  /*4110*/  ISETP.NE.AND P0, PT, R2, RZ, PT ;  /* 0x000000ff0200720c */ /* 0x004fe20003f05270 */
[----:B------:R-:W-:-:S12]  /*4120*/  BRA `(.L_x_30032) ;  /* 0x00000008000c7947 */ /* 0x000fd80003800000 */
.L_x_30033:
[----:B------:R-:W2:Y:S02]  /*4130*/  LDG.E.U16 R2, desc[UR36][R2.64] ;  /* 0x0000002402027981 */ /* 0x000ea4000c1e1500 */
[----:B--2---:R-:W-:Y:S01]  /*4140*/  ISETP.NE.AND P0, PT, R2, RZ, PT ;  /* 0x000000ff0200720c */ /* 0x004fe20003f05270 */
[----:B------:R-:W-:-:S12]  /*4150*/  BRA `(.L_x_30032) ;  /* 0x0000000800007947 */ /* 0x000fd80003800000 */
.L_x_30028:
        /* <DEDUP_REMOVED lines=9> */
.L_x_30036:
[----:B------:R-:W2:Y:S02]  /*41f0*/  LDG.E.U16 R0, desc[UR36][R2.64] ;  /* 0x0000002402007981 */ /* 0x000ea4000c1e1500 */
[----:B--2---:R-:W-:-:S05]  /*4200*/  HADD2.F32 R0, -RZ, R0.H0_H0 ;  /* 0x20000000ff007230 */ /* 0x004fca0000004100 */
[----:B------:R-:W-:Y:S01]  /*4210*/  FSETP.NEU.FTZ.AND P0, PT, R0, RZ, PT ;  /* 0x000000ff0000720b */ /* 0x000fe20003f1d000 */
[----:B------:R-:W-:-:S12]  /*4220*/  BRA `(.L_x_30032) ;  /* 0x0000000400cc7947 */ /* 0x000fd80003800000 */
.L_x_30035:
        /* <DEDUP_REMOVED lines=11> */
.L_x_30038:
        /* <DEDUP_REMOVED lines=8> */
.L_x_30037:
[----:B------:R-:W2:Y:S02]  /*4360*/  LDG.E.64 R2, desc[UR36][R2.64] ;  /* 0x0000002402027981 */ /* 0x000ea4000c1e1b00 */
[----:B--2---:R1:W2:Y:S02]  /*4370*/  DSETP.NEU.AND P0, PT, R2, RZ, PT ;  /* 0x000000ff0200722a */ /* 0x0042a40003f0d000 */
[----:B--2---:R-:W-:Y:S05]  /*4380*/  BRA `(.L_x_30032) ;  /* 0x0000000400747947 */ /* 0x004fea0003800000 */
.L_x_30027:
        /* <DEDUP_REMOVED lines=11> */
.L_x_30041:
        /* <DEDUP_REMOVED lines=8> */
.L_x_30040:
        /* <DEDUP_REMOVED lines=9> */
.L_x_30043:
        /* <DEDUP_REMOVED lines=11> */
.L_x_30042:
[----:B------:R-:W2:Y:S02]  /*4600*/  LDG.E.U16 R0, desc[UR36][R2.64] ;  /* 0x0000002402007981 */ /* 0x000ea4000c1e1500 */
[----:B--2---:R-:W-:-:S04]  /*4610*/  SHF.L.U32 R0, R0, 0x10, RZ ;  /* 0x0000001000007819 */ /* 0x004fc800000006ff */
[----:B------:R-:W-:Y:S01]  /*4620*/  FSETP.NEU.FTZ.AND P0, PT, R0, RZ, PT ;  /* 0x000000ff0000720b */ /* 0x000fe20003f1d000 */
[----:B------:R-:W-:-:S12]  /*4630*/  BRA `(.L_x_30032) ;  /* 0x0000000000c87947 */ /* 0x000fd80003800000 */
.L_x_30039:
        /* <DEDUP_REMOVED lines=11> */
.L_x_30046:
[----:B------:R-:W2:Y:S02]  /*46f0*/  LDG.E.U8 R2, desc[UR36][R2.64] ;  /* 0x0000002402027981 */ /* 0x000ea4000c1e1100 */
[----:B--2---:R-:W-:Y:S01]  /*4700*/  ISETP.NE.AND P0, PT, R2, RZ, PT ;  /* 0x000000ff0200720c */ /* 0x004fe20003f05270 */
[----:B------:R-:W-:-:S12]  /*4710*/  BRA `(.L_x_30032) ;  /* 0x0000000000907947 */ /* 0x000fd80003800000 */
.L_x_30045:
[----:B------:R-:W2:Y:S02]  /*4720*/  LDG.E.U8 R2, desc[UR36][R2.64] ;  /* 0x0000002402027981 */ /* 0x000ea4000c1e1100 */
[----:B--2---:R-:W-:Y:S01]  /*4730*/  ISETP.NE.AND P0, PT, R2, RZ, PT ;  /* 0x000000ff0200720c */ /* 0x004fe20003f05270 */
[----:B------:R-:W-:-:S12]  /*4740*/  BRA `(.L_x_30032) ;  /* 0x0000000000847947 */ /* 0x000fd80003800000 */
.L_x_30044:
        /* <DEDUP_REMOVED lines=9> */
.L_x_30031:
        /* <DEDUP_REMOVED lines=16> */
.L_x_30049:
[----:B------:R-:W-:Y:S01]  /*48e0*/  PLOP3.LUT P0, PT, PT, PT, PT, 0x8, 0x80 ;  /* 0x000000000080781c */ /* 0x000fe20003f0e170 */
[----:B------:R-:W-:-:S12]  /*48f0*/  BRA `(.L_x_30032) ;  /* 0x0000000000187947 */ /* 0x000fd80003800000 */
.L_x_30048:
[----:B------:R-:W2:Y:S02]  /*4900*/  LDG.E.64 R2, desc[UR36][R2.64] ;  /* 0x0000002402027981 */ /* 0x000ea4000c1e1b00 */
[----:B--2---:R-:W-:-:S04]  /*4910*/  ISETP.NE.U32.AND P0, PT, R2, RZ, PT ;  /* 0x000000ff0200720c */ /* 0x004fc80003f05070 */
[----:B------:R-:W-:Y:S01]  /*4920*/  ISETP.NE.AND.EX P0, PT, R3, RZ, PT, P0 ;  /* 0x000000ff0300720c */ /* 0x000fe20003f05300 */
[----:B------:R-:W-:-:S12]  /*4930*/  BRA `(.L_x_30032) ;  /* 0x0000000000087947 */ /* 0x000fd80003800000 */
.L_x_30047:
[----:B------:R-:W2:Y:S02]  /*4940*/  LDG.E R2, desc[UR36][R2.64] ;  /* 0x0000002402027981 */ /* 0x000ea4000c1e1900 */
[----:B--2---:R-:W-:-:S13]  /*4950*/  ISETP.NE.AND P0, PT, R2, RZ, PT ;  /* 0x000000ff0200720c */ /* 0x004fda0003f05270 */
.L_x_30032:
[----:B------:R-:W-:Y:S05]  /*4960*/  BSYNC.RECONVERGENT B6 ;  /* 0x0000000000067941 */ /* 0x000fea0003800200 */
.L_x_30026:
        /* <DEDUP_REMOVED lines=19> */
.L_x_30054:
[----:B------:R0:W-:Y:S01]  /*4aa0*/  STG.E.U8 desc[UR36][R2.64], R4 ;  /* 0x0000000402007986 */ /* 0x0001e2000c101124 */
[----:B------:R-:W-:Y:S05]  /*4ab0*/  BRA `(.L_x_30056) ;  /* 0x0000000800fc7947 */ /* 0x000fea0003800000 */
.L_x_30053:
        /* <DEDUP_REMOVED lines=9> */
.L_x_30058:
[----:B------:R0:W-:Y:S01]  /*4b50*/  STG.E desc[UR36][R2.64], R4 ;  /* 0x0000000402007986 */ /* 0x0001e2000c101924 */
[----:B------:R-:W-:Y:S05]  /*4b60*/  BRA `(.L_x_30056) ;  /* 0x0000000800d07947 */ /* 0x000fea0003800000 */
.L_x_30057:
[----:B------:R0:W-:Y:S01]  /*4b70*/  STG.E.U16 desc[UR36][R2.64], R4 ;  /* 0x0000000402007986 */ /* 0x0001e2000c101524 */
[----:B------:R-:W-:Y:S05]  /*4b80*/  BRA `(.L_x_30056) ;  /* 0x0000000800c87947 */ /* 0x000fea0003800000 */
.L_x_30052:
        /* <DEDUP_REMOVED lines=9> */
.L_x_30060:
[----:B------:R-:W-:-:S04]  /*4c20*/  I2FP.F32.U32 R0, R4 ;  /* 0x0000000400007245 */ /* 0x000fc80000201000 */
[----:B------:R-:W-:-:S05]  /*4c30*/  F2FP.F16.F32.PACK_AB R0, RZ, R0 ;  /* 0x00000000ff00723e */ /* 0x000fca00000000ff */
[----:B------:R3:W-:Y:S01]  /*4c40*/  STG.E.U16 desc[UR36][R2.64], R0 ;  /* 0x0000000002007986 */ /* 0x0007e2000c101524 */
[----:B------:R-:W-:Y:S05]  /*4c50*/  BRA `(.L_x_30056) ;  /* 0x0000000800947947 */ /* 0x000fea0003800000 */
.L_x_30059:
        /* <DEDUP_REMOVED lines=10> */
.L_x_30062:
[----:B------:R-:W-:-:S04]  /*4d00*/  I2FP.F32.U32 R4, R4 ;  /* 0x0000000400047245 */ /* 0x000fc80000201000 */
[----:B------:R-:W-:-:S04]  /*4d10*/  F2FP.F16.F32.PACK_AB R5, RZ, R4 ;  /* 0x00000004ff05723e */ /* 0x000fc800000000ff */
[----:B------:R-:W-:-:S05]  /*4d20*/  PRMT R5, R5, 0x5410, RZ ;  /* 0x0000541005057816 */ /* 0x000fca00000000ff */
[----:B------:R0:W-:Y:S01]  /*4d30*/  STG.E desc[UR36][R2.64], R5 ;  /* 0x0000000502007986 */ /* 0x0001e2000c101924 */
[----:B------:R-:W-:Y:S05]  /*4d40*/  BRA `(.L_x_30056) ;  /* 0x0000000800587947 */ /* 0x000fea0003800000 */
.L_x_30061:
[----:B------:R-:W0:Y:S02]  /*4d50*/  I2F.F64.U32 R4, R4 ;  /* 0x0000000400047312 */ /* 0x000e240000201800 */
[----:B0-----:R2:W-:Y:S01]  /*4d60*/  STG.E.64 desc[UR36][R2.64], R4 ;  /* 0x0000000402007986 */ /* 0x0015e2000c101b24 */
[----:B------:R-:W-:Y:S05]  /*4d70*/  BRA `(.L_x_30056) ;  /* 0x00000008004c7947 */ /* 0x000fea0003800000 */
.L_x_30051:
        /* <DEDUP_REMOVED lines=12> */
.L_x_30066:
        /* <DEDUP_REMOVED lines=17> */
.L_x_30068:
[----:B------:R-:W-:Y:S05]  /*4f50*/  BSYNC.RECONVERGENT B0 ;  /* 0x0000000000007941 */ /* 0x000fea0003800200 */
.L_x_30067:
[----:B------:R0:W-:Y:S01]  /*4f60*/  STG.E.U8 desc[UR36][R2.64], R0 ;  /* 0x0000000002007986 */ /* 0x0001e2000c101124 */
[----:B------:R-:W-:Y:S05]  /*4f70*/  BRA `(.L_x_30056) ;  /* 0x0000000400cc7947 */ /* 0x000fea0003800000 */
.L_x_30065:
        /* <DEDUP_REMOVED lines=17> */
.L_x_30070:
[----:B------:R-:W-:Y:S05]  /*5090*/  BSYNC.RECONVERGENT B0 ;  /* 0x0000000000007941 */ /* 0x000fea0003800200 */
.L_x_30069:
[----:B------:R0:W-:Y:S01]  /*50a0*/  STG.E.U8 desc[UR36][R2.64], R0 ;  /* 0x0000000002007986 */ /* 0x0001e2000c101124 */
[----:B------:R-:W-:Y:S05]  /*50b0*/  BRA `(.L_x_30056) ;  /* 0x00000004007c7947 */ /* 0x000fea0003800000 */
.L_x_30064:
        /* <DEDUP_REMOVED lines=21> */
.L_x_30072:
[----:B------:R-:W-:-:S05]  /*5210*/  IMAD.MOV.U32 R5, RZ, RZ, RZ ;  /* 0x000000ffff057224 */ /* 0x000fca00078e00ff */
[----:B------:R0:W-:Y:S01]  /*5220*/  STG.E.64 desc[UR36][R2.64], R4 ;  /* 0x0000000402007986 */ /* 0x0001e2000c101b24 */
[----:B------:R-:W-:Y:S05]  /*5230*/  BRA `(.L_x_30056) ;  /* 0x00000004001c7947 */ /* 0x000fea0003800000 */
.L_x_30071:
[----:B------:R0:W-:Y:S01]  /*5240*/  STG.E desc[UR36][R2.64], R4 ;  /* 0x0000000402007986 */ /* 0x0001e2000c101924 */
[----:B------:R-:W-:Y:S05]  /*5250*/  BRA `(.L_x_30056) ;  /* 0x0000000400147947 */ /* 0x000fea0003800000 */
.L_x_30063:
        /* <DEDUP_REMOVED lines=8> */
.L_x_30074:
[----:B------:R-:W-:Y:S01]  /*52e0*/  CS2R R6, SRZ ;  /* 0x0000000000067805 */ /* 0x000fe2000001ff00 */
[----:B------:R-:W0:Y:S04]  /*52f0*/  I2F.F64.U32 R4, R4 ;  /* 0x0000000400047312 */ /* 0x000e280000201800 */
[----:B0-----:R0:W-:Y:S01]  /*5300*/  STG.E.128 desc[UR36][R2.64], R4 ;  /* 0x0000000402007986 */ /* 0x0011e2000c101d24 */
[----:B------:R-:W-:Y:S05]  /*5310*/  BRA `(.L_x_30056) ;  /* 0x0000000000e47947 */ /* 0x000fea0003800000 */
.L_x_30073:
[----:B------:R-:W-:-:S09]  /*5320*/  UISETP.NE.AND UP0, UPT, UR4, 0xf, UPT ;  /* 0x0000000f0400788c */ /* 0x000fd2000bf05270 */
[----:B------:R-:W-:Y:S05]  /*5330*/  BRA.U !UP0, `(.L_x_30075) ;  /* 0x0000000108d07547 */ /* 0x000fea000b800000 */
[----:B------:R-:W-:-:S09]  /*5340*/  UISETP.NE.AND UP0, UPT, UR4, 0x17, UPT ;  /* 0x000000170400788c */ /* 0x000fd2000bf05270 */
[----:B------:R-:W-:Y:S05]  /*5350*/  BRA.U !UP0, `(.L_x_30076) ;  /* 0x0000000108847547 */ /* 0x000fea000b800000 */
[----:B------:R-:W-:-:S09]  /*5360*/  UISETP.NE.AND UP0, UPT, UR4, 0x18, UPT ;  /* 0x000000180400788c */ /* 0x000fd2000bf05270 */
[----:B------:R-:W-:Y:S05]  /*5370*/  BRA.U !UP0, `(.L_x_30077) ;  /* 0x0000000108447547 */ /* 0x000fea000b800000 */
.L_x_30055:
        /* <DEDUP_REMOVED lines=16> */
.L_x_30078:
[----:B------:R-:W-:Y:S05]  /*5480*/  BRA `(.L_x_30056) ;  /* 0x0000000000887947 */ /* 0x000fea0003800000 */
.L_x_30077:
        /* <DEDUP_REMOVED lines=11> */
.L_x_30080:
[----:B------:R-:W-:Y:S05]  /*5540*/  BSYNC.RECONVERGENT B0 ;  /* 0x0000000000007941 */ /* 0x000fea0003800200 */
.L_x_30079:
[----:B------:R0:W-:Y:S01]  /*5550*/  STG.E.U8 desc[UR36][R2.64], R5 ;  /* 0x0000000502007986 */ /* 0x0001e2000c101124 */
[----:B------:R-:W-:Y:S05]  /*5560*/  BRA `(.L_x_30056) ;  /* 0x0000000000507947 */ /* 0x000fea0003800000 */
.L_x_30076:
        /* <DEDUP_REMOVED lines=12> */
.L_x_30081:
[----:B------:R-:W-:Y:S01]  /*5630*/  HFMA2 R5, -RZ, RZ, 0, 7.569789886474609375e-06 ;  /* 0x0000007fff057431 */ /* 0x000fe200000001ff */
[----:B------:R-:W-:-:S04]  /*5640*/  ISETP.GT.U32.AND P0, PT, R7, 0x7f800000, PT ;  /* 0x7f8000000700780c */ /* 0x000fc80003f04070 */
[----:B------:R-:W-:-:S05]  /*5650*/  SEL R5, R5, 0x7c, P0 ;  /* 0x0000007c05057807 */ /* 0x000fca0000000000 */
[----:B------:R0:W-:Y:S01]  /*5660*/  STG.E.U8 desc[UR36][R2.64], R5 ;  /* 0x0000000502007986 */ /* 0x0001e2000c101124 */
[----:B------:R-:W-:Y:S05]  /*5670*/  BRA `(.L_x_30056) ;  /* 0x00000000000c7947 */ /* 0x000fea0003800000 */
.L_x_30075:
[----:B------:R-:W-:-:S04]  /*5680*/  I2FP.F32.U32 R0, R4 ;  /* 0x0000000400007245 */ /* 0x000fc80000201000 */
[----:B------:R-:W-:-:S05]  /*5690*/  F2FP.BF16.F32.PACK_AB R0, RZ, R0 ;  /* 0x00000000ff00723e */ /* 0x000fca00000010ff */
[----:B------:R0:W-:Y:S02]  /*56a0*/  STG.E.U16 desc[UR36][R2.64], R0 ;  /* 0x0000000002007986 */ /* 0x0001e4000c101524 */
.L_x_30056:
[----:B------:R-:W-:Y:S05]  /*56b0*/  BSYNC.RECONVERGENT B6 ;  /* 0x0000000000067941 */ /* 0x000fea0003800200 */
.L_x_30050:
[----:B------:R-:W-:-:S07]  /*56c0*/  VIADD R17, R17, 0x80 ;  /* 0x0000008011117836 */ /* 0x000fce0000000000 */
.L_x_30024:
[----:B------:R-:W-:Y:S05]  /*56d0*/  BSYNC.RECONVERGENT B7 ;  /* 0x0000000000077941 */ /* 0x000fea0003800200 */
.L_x_30023:
        /* <DEDUP_REMOVED lines=307> */
.L_x_30084:
        /* <DEDUP_REMOVED lines=18> */
.L_x_30089:
[----:B------:R-:W2:Y:S02]  /*6b30*/  LDG.E.U8 R2, desc[UR36][R2.64] ;  /* 0x0000002402027981 */ /* 0x000ea4000c1e1100 */
[----:B--2---:R-:W-:Y:S01]  /*6b40*/  ISETP.NE.AND P0, PT, R2, RZ, PT ;  /* 0x000000ff0200720c */ /* 0x004fe20003f05270 */
[----:B------:R-:W-:-:S12]  /*6b50*/  BRA `(.L_x_30091) ;  /* 0x0000000800407947 */ /* 0x000fd80003800000 */
.L_x_30088:
        /* <DEDUP_REMOVED lines=10> */
.L_x_30093:
[----:B------:R-:W2:Y:S02]  /*6c00*/  LDG.E R2, desc[UR36][R2.64] ;  /* 0x0000002402027981 */ /* 0x000ea4000c1e1900 */
[----:B--2---:R-:W-:Y:S01]  /*6c10*/  ISETP.NE.AND P0, PT, R2, RZ, PT ;  /* 0x000000ff0200720c */ /* 0x004fe20003f05270 */
[----:B------:R-:W-:-:S12]  /*6c20*/  BRA `(.L_x_30091) ;  /* 0x00000008000c7947 */ /* 0x000fd80003800000 */
.L_x_30092:
[----:B------:R-:W2:Y:S02]  /*6c30*/  LDG.E.U16 R2, desc[UR36][R2.64] ;  /* 0x0000002402027981 */ /* 0x000ea4000c1e1500 */
[----:B--2---:R-:W-:Y:S01]  /*6c40*/  ISETP.NE.AND P0, PT, R2, RZ, PT ;  /* 0x000000ff0200720c */ /* 0x004fe20003f05270 */
[----:B------:R-:W-:-:S12]  /*6c50*/  BRA `(.L_x_30091) ;  /* 0x0000000800007947 */ /* 0x000fd80003800000 */
.L_x_30087:
        /* <DEDUP_REMOVED lines=9> */
.L_x_30095:
[----:B------:R-:W2:Y:S02]  /*6cf0*/  LDG.E.U16 R0, desc[UR36][R2.64] ;  /* 0x0000002402007981 */ /* 0x000ea4000c1e1500 */
[----:B--2---:R-:W-:-:S05]  /*6d00*/  HADD2.F32 R0, -RZ, R0.H0_H0 ;  /* 0x20000000ff007230 */ /* 0x004fca0000004100 */
[----:B------:R-:W-:Y:S01]  /*6d10*/  FSETP.NEU.FTZ.AND P0, PT, R0, RZ, PT ;  /* 0x000000ff0000720b */ /* 0x000fe20003f1d000 */
[----:B------:R-:W-:-:S12]  /*6d20*/  BRA `(.L_x_30091) ;  /* 0x0000000400cc7947 */ /* 0x000fd80003800000 */
.L_x_30094:
        /* <DEDUP_REMOVED lines=11> */
.L_x_30097:
        /* <DEDUP_REMOVED lines=8> */
.L_x_30096:
[----:B------:R-:W2:Y:S02]  /*6e60*/  LDG.E.64 R2, desc[UR36][R2.64] ;  /* 0x0000002402027981 */ /* 0x000ea4000c1e1b00 */
[----:B--2---:R1:W2:Y:S02]  /*6e70*/  DSETP.NEU.AND P0, PT, R2, RZ, PT ;  /* 0x000000ff0200722a */ /* 0x0042a40003f0d000 */
[----:B--2---:R-:W-:Y:S05]  /*6e80*/  BRA `(.L_x_30091) ;  /* 0x0000000400747947 */ /* 0x004fea0003800000 */
.L_x_30086:
        /* <DEDUP_REMOVED lines=11> */
.L_x_30100:
        /* <DEDUP_REMOVED lines=8> */
.L_x_30099:
        /* <DEDUP_REMOVED lines=9> */
.L_x_30102:
        /* <DEDUP_REMOVED lines=11> */
.L_x_30101:
[----:B------:R-:W2:Y:S02]  /*7100*/  LDG.E.U16 R0, desc[UR36][R2.64] ;  /* 0x0000002402007981 */ /* 0x000ea4000c1e1500 */
[----:B--2---:R-:W-:-:S05]  /*7110*/  IMAD.U32 R0, R0, 0x10000, RZ ;  /* 0x0001000000007824 */ /* 0x004fca00078e00ff */
[----:B------:R-:W-:Y:S01]  /*7120*/  FSETP.NEU.FTZ.AND P0, PT, R0, RZ, PT ;  /* 0x000000ff0000720b */ /* 0x000fe20003f1d000 */
[----:B------:R-:W-:-:S12]  /*7130*/  BRA `(.L_x_30091) ;  /* 0x0000000000c87947 */ /* 0x000fd80003800000 */
.L_x_30098:
        /* <DEDUP_REMOVED lines=11> */
.L_x_30105:
[----:B------:R-:W2:Y:S02]  /*71f0*/  LDG.E.U8 R2, desc[UR36][R2.64] ;  /* 0x0000002402027981 */ /* 0x000ea4000c1e1100 */
[----:B--2---:R-:W-:Y:S01]  /*7200*/  ISETP.NE.AND P0, PT, R2, RZ, PT ;  /* 0x000000ff0200720c */ /* 0x004fe20003f05270 */
[----:B------:R-:W-:-:S12]  /*7210*/  BRA `(.L_x_30091) ;  /* 0x0000000000907947 */ /* 0x000fd80003800000 */
.L_x_30104:
[----:B------:R-:W2:Y:S02]  /*7220*/  LDG.E.U8 R2, desc[UR36][R2.64] ;  /* 0x0000002402027981 */ /* 0x000ea4000c1e1100 */
[----:B--2---:R-:W-:Y:S01]  /*7230*/  ISETP.NE.AND P0, PT, R2, RZ, PT ;  /* 0x000000ff0200720c */ /* 0x004fe20003f05270 */
[----:B------:R-:W-:-:S12]  /*7240*/  BRA `(.L_x_30091) ;  /* 0x0000000000847947 */ /* 0x000fd80003800000 */
.L_x_30103:
        /* <DEDUP_REMOVED lines=9> */
.L_x_30090:
        /* <DEDUP_REMOVED lines=16> */
.L_x_30108:
[----:B------:R-:W-:Y:S01]  /*73e0*/  PLOP3.LUT P0, PT, PT, PT, PT, 0x8, 0x80 ;  /* 0x000000000080781c */ /* 0x000fe20003f0e170 */
[----:B------:R-:W-:-:S12]  /*73f0*/  BRA `(.L_x_30091) ;  /* 0x0000000000187947 */ /* 0x000fd80003800000 */
.L_x_30107:
[----:B------:R-:W2:Y:S02]  /*7400*/  LDG.E.64 R2, desc[UR36][R2.64] ;  /* 0x0000002402027981 */ /* 0x000ea4000c1e1b00 */
[----:B--2---:R-:W-:-:S04]  /*7410*/  ISETP.NE.U32.AND P0, PT, R2, RZ, PT ;  /* 0x000000ff0200720c */ /* 0x004fc80003f05070 */
[----:B------:R-:W-:Y:S01]  /*7420*/  ISETP.NE.AND.EX P0, PT, R3, RZ, PT, P0 ;  /* 0x000000ff0300720c */ /* 0x000fe20003f05300 */
[----:B------:R-:W-:-:S12]  /*7430*/  BRA `(.L_x_30091) ;  /* 0x0000000000087947 */ /* 0x000fd80003800000 */
.L_x_30106:
[----:B------:R-:W2:Y:S02]  /*7440*/  LDG.E R2, desc[UR36][R2.64] ;  /* 0x0000002402027981 */ /* 0x000ea4000c1e1900 */
[----:B--2---:R-:W-:-:S13]  /*7450*/  ISETP.NE.AND P0, PT, R2, RZ, PT ;  /* 0x000000ff0200720c */ /* 0x004fda0003f05270 */
.L_x_30091:
[----:B------:R-:W-:Y:S05]  /*7460*/  BSYNC.RECONVERGENT B6 ;  /* 0x0000000000067941 */ /* 0x000fea0003800200 */
.L_x_30085:
[----:B------:R-:W1:Y:S01]  /*7470*/  LDCU.64 UR6, c[0x0][0x580] ;  /* 0x0000b000ff0677ac */ /* 0x000e620008000a00 */
[----:B------:R-:W-:Y:S01]  /*7480*/  ISETP.NE.AND P0, PT, RZ, UR43, P0 ;  /* 0x0000002bff007c0c */ /* 0x000fe20008705270 */
        /* <DEDUP_REMOVED lines=17> */
.L_x_30113:
[----:B------:R0:W-:Y:S01]  /*75a0*/  STG.E.U8 desc[UR36][R2.64], R4 ;  /* 0x0000000402007986 */ /* 0x0001e2000c101124 */
[----:B------:R-:W-:Y:S05]  /*75b0*/  BRA `(.L_x_30115) ;  /* 0x0000000800fc7947 */ /* 0x000fea0003800000 */
.L_x_30112:
        /* <DEDUP_REMOVED lines=9> */
.L_x_30117:
[----:B------:R0:W-:Y:S01]  /*7650*/  STG.E desc[UR36][R2.64], R4 ;  /* 0x0000000402007986 */ /* 0x0001e2000c101924 */
[----:B------:R-:W-:Y:S05]  /*7660*/  BRA `(.L_x_30115) ;  /* 0x0000000800d07947 */ /* 0x000fea0003800000 */
.L_x_30116:
[----:B------:R0:W-:Y:S01]  /*7670*/  STG.E.U16 desc[UR36][R2.64], R4 ;  /* 0x0000000402007986 */ /* 0x0001e2000c101524 */
[----:B------:R-:W-:Y:S05]  /*7680*/  BRA `(.L_x_30115) ;  /* 0x0000000800c87947 */ /* 0x000fea0003800000 */
.L_x_30111:
        /* <DEDUP_REMOVED lines=9> */
.L_x_30119:
[----:B------:R-:W-:-:S04]  /*7720*/  I2FP.F32.U32 R0, R4 ;  /* 0x0000000400007245 */ /* 0x000fc80000201000 */
[----:B------:R-:W-:-:S05]  /*7730*/  F2FP.F16.F32.PACK_AB R0, RZ, R0 ;  /* 0x00000000ff00723e */ /* 0x000fca00000000ff */
[----:B------:R0:W-:Y:S01]  /*7740*/  STG.E.U16 desc[UR36][R2.64], R0 ;  /* 0x0000000002007986 */ /* 0x0001e2000c101524 */
[----:B------:R-:W-:Y:S05]  /*7750*/  BRA `(.L_x_30115) ;  /* 0x0000000800947947 */ /* 0x000fea0003800000 */
.L_x_30118:
        /* <DEDUP_REMOVED lines=10> */
.L_x_30121:
[----:B------:R-:W-:-:S04]  /*7800*/  I2FP.F32.U32 R4, R4 ;  /* 0x0000000400047245 */ /* 0x000fc80000201000 */
[----:B------:R-:W-:-:S04]  /*7810*/  F2FP.F16.F32.PACK_AB R5, RZ, R4 ;  /* 0x00000004ff05723e */ /* 0x000fc800000000ff */
[----:B------:R-:W-:-:S05]  /*7820*/  PRMT R5, R5, 0x5410, RZ ;  /* 0x0000541005057816 */ /* 0x000fca00000000ff */
[----:B------:R0:W-:Y:S01]  /*7830*/  STG.E desc[UR36][R2.64], R5 ;  /* 0x0000000502007986 */ /* 0x0001e2000c101924 */
[----:B------:R-:W-:Y:S05]  /*7840*/  BRA `(.L_x_30115) ;  /* 0x0000000800587947 */ /* 0x000fea0003800000 */
.L_x_30120:
[----:B------:R-:W0:Y:S02]  /*7850*/  I2F.F64.U32 R4, R4 ;  /* 0x0000000400047312 */ /* 0x000e240000201800 */
[----:B0-----:R0:W-:Y:S01]  /*7860*/  STG.E.64 desc[UR36][R2.64], R4 ;  /* 0x0000000402007986 */ /* 0x0011e2000c101b24 */
[----:B------:R-:W-:Y:S05]  /*7870*/  BRA `(.L_x_30115) ;  /* 0x00000008004c7947 */ /* 0x000fea0003800000 */
.L_x_30110:
        /* <DEDUP_REMOVED lines=12> */
.L_x_30125:
        /* <DEDUP_REMOVED lines=17> */
.L_x_30127:
[----:B------:R-:W-:Y:S05]  /*7a50*/  BSYNC.RECONVERGENT B0 ;  /* 0x0000000000007941 */ /* 0x000fea0003800200 */
.L_x_30126:
[----:B------:R0:W-:Y:S01]  /*7a60*/  STG.E.U8 desc[UR36][R2.64], R0 ;  /* 0x0000000002007986 */ /* 0x0001e2000c101124 */
[----:B------:R-:W-:Y:S05]  /*7a70*/  BRA `(.L_x_30115) ;  /* 0x0000000400cc7947 */ /* 0x000fea0003800000 */
.L_x_30124:
        /* <DEDUP_REMOVED lines=17> */
.L_x_30129:
[----:B------:R-:W-:Y:S05]  /*7b90*/  BSYNC.RECONVERGENT B0 ;  /* 0x0000000000007941 */ /* 0x000fea0003800200 */
.L_x_30128:
[----:B------:R0:W-:Y:S01]  /*7ba0*/  STG.E.U8 desc[UR36][R2.64], R0 ;  /* 0x0000000002007986 */ /* 0x0001e2000c101124 */
[----:B------:R-:W-:Y:S05]  /*7bb0*/  BRA `(.L_x_30115) ;  /* 0x00000004007c7947 */ /* 0x000fea0003800000 */
.L_x_30123:
        /* <DEDUP_REMOVED lines=21> */
.L_x_30131:
[----:B------:R-:W-:-:S05]  /*7d10*/  MOV R5, RZ ;  /* 0x000000ff00057202 */ /* 0x000fca0000000f00 */
[----:B------:R0:W-:Y:S01]  /*7d20*/  STG.E.64 desc[UR36][R2.64], R4 ;  /* 0x0000000402007986 */ /* 0x0001e2000c101b24 */
[----:B------:R-:W-:Y:S05]  /*7d30*/  BRA `(.L_x_30115) ;  /* 0x00000004001c7947 */ /* 0x000fea0003800000 */
.L_x_30130:
[----:B------:R0:W-:Y:S01]  /*7d40*/  STG.E desc[UR36][R2.64], R4 ;  /* 0x0000000402007986 */ /* 0x0001e2000c101924 */
[----:B------:R-:W-:Y:S05]  /*7d50*/  BRA `(.L_x_30115) ;  /* 0x0000000400147947 */ /* 0x000fea0003800000 */
.L_x_30122:
        /* <DEDUP_REMOVED lines=8> */
.L_x_30133:
[----:B------:R-:W-:Y:S01]  /*7de0*/  CS2R R6, SRZ ;  /* 0x0000000000067805 */ /* 0x000fe2000001ff00 */
[----:B------:R-:W0:Y:S04]  /*7df0*/  I2F.F64.U32 R4, R4 ;  /* 0x0000000400047312 */ /* 0x000e280000201800 */
[----:B0-----:R0:W-:Y:S01]  /*7e00*/  STG.E.128 desc[UR36][R2.64], R4 ;  /* 0x0000000402007986 */ /* 0x0011e2000c101d24 */
[----:B------:R-:W-:Y:S05]  /*7e10*/  BRA `(.L_x_30115) ;  /* 0x0000000000e47947 */ /* 0x000fea0003800000 */
.L_x_30132:
[----:B------:R-:W-:-:S09]  /*7e20*/  UISETP.NE.AND UP0, UPT, UR4, 0xf, UPT ;  /* 0x0000000f0400788c */ /* 0x000fd2000bf05270 */
[----:B------:R-:W-:Y:S05]  /*7e30*/  BRA.U !UP0, `(.L_x_30134) ;  /* 0x0000000108d07547 */ /* 0x000fea000b800000 */
[----:B------:R-:W-:-:S09]  /*7e40*/  UISETP.NE.AND UP0, UPT, UR4, 0x17, UPT ;  /* 0x000000170400788c */ /* 0x000fd2000bf05270 */
[----:B------:R-:W-:Y:S05]  /*7e50*/  BRA.U !UP0, `(.L_x_30135) ;  /* 0x0000000108847547 */ /* 0x000fea000b800000 */
[----:B------:R-:W-:-:S09]  /*7e60*/  UISETP.NE.AND UP0, UPT, UR4, 0x18, UPT ;  /* 0x000000180400788c */ /* 0x000fd2000bf05270 */
[----:B------:R-:W-:Y:S05]  /*7e70*/  BRA.U !UP0, `(.L_x_30136) ;  /* 0x0000000108447547 */ /* 0x000fea000b800000 */
.L_x_30114:
        /* <DEDUP_REMOVED lines=16> */
.L_x_30137:
[----:B------:R-:W-:Y:S05]  /*7f80*/  BRA `(.L_x_30115) ;  /* 0x0000000000887947 */ /* 0x000fea0003800000 */
.L_x_30136:
        /* <DEDUP_REMOVED lines=11> */
.L_x_30139:
[----:B------:R-:W-:Y:S05]  /*8040*/  BSYNC.RECONVERGENT B0 ;  /* 0x0000000000007941 */ /* 0x000fea0003800200 */
.L_x_30138:
[----:B------:R3:W-:Y:S01]  /*8050*/  STG.E.U8 desc[UR36][R2.64], R5 ;  /* 0x0000000502007986 */ /* 0x0007e2000c101124 */
[----:B------:R-:W-:Y:S05]  /*8060*/  BRA `(.L_x_30115) ;  /* 0x0000000000507947 */ /* 0x000fea0003800000 */
.L_x_30135:
        /* <DEDUP_REMOVED lines=12> */
.L_x_30140:
[----:B------:R-:W-:Y:S01]  /*8130*/  IMAD.MOV.U32 R5, RZ, RZ, 0x7f ;  /* 0x0000007fff057424 */ /* 0x000fe200078e00ff */
[----:B------:R-:W-:-:S04]  /*8140*/  ISETP.GT.U32.AND P0, PT, R7, 0x7f800000, PT ;  /* 0x7f8000000700780c */ /* 0x000fc80003f04070 */
[----:B------:R-:W-:-:S05]  /*8150*/  SEL R5, R5, 0x7c, P0 ;  /* 0x0000007c05057807 */ /* 0x000fca0000000000 */
[----:B------:R1:W-:Y:S01]  /*8160*/  STG.E.U8 desc[UR36][R2.64], R5 ;  /* 0x0000000502007986 */ /* 0x0003e2000c101124 */
[----:B------:R-:W-:Y:S05]  /*8170*/  BRA `(.L_x_30115) ;  /* 0x00000000000c7947 */ /* 0x000fea0003800000 */
.L_x_30134:
[----:B------:R-:W-:-:S04]  /*8180*/  I2FP.F32.U32 R0, R4 ;  /* 0x0000000400007245 */ /* 0x000fc80000201000 */
[----:B------:R-:W-:-:S05]  /*8190*/  F2FP.BF16.F32.PACK_AB R0, RZ, R0 ;  /* 0x00000000ff00723e */ /* 0x000fca00000010ff */
[----:B------:R0:W-:Y:S02]  /*81a0*/  STG.E.U16 desc[UR36][R2.64], R0 ;  /* 0x0000000002007986 */ /* 0x0001e4000c101524 */
.L_x_30115:
[----:B------:R-:W-:Y:S05]  /*81b0*/  BSYNC.RECONVERGENT B6 ;  /* 0x0000000000067941 */ /* 0x000fea0003800200 */
.L_x_30109:
[----:B------:R-:W-:-:S07]  /*81c0*/  IADD3 R17, PT, PT, R17, 0x80, RZ ;  /* 0x0000008011117810 */ /* 0x000fce0007ffe0ff */
.L_x_30083:
[----:B------:R-:W-:Y:S05]  /*81d0*/  BSYNC.RECONVERGENT B7 ;  /* 0x0000000000077941 */ /* 0x000fea0003800200 */
.L_x_30082:
        /* <DEDUP_REMOVED lines=306> */
.L_x_30141:
        /* <DEDUP_REMOVED lines=20> */
.L_x_30146:
[----:B------:R-:W2:Y:S02]  /*9640*/  LDG.E.U8 R2, desc[UR36][R2.64] ;  /* 0x0000002402027981 */ /* 0x000ea4000c1e1100 */
[----:B--2---:R-:W-:Y:S01]  /*9650*/  ISETP.NE.AND P0, PT, R2, RZ, PT ;  /* 0x000000ff0200720c */ /* 0x004fe20003f05270 */
[----:B------:R-:W-:-:S12]  /*9660*/  BRA `(.L_x_30148) ;  /* 0x0000000800407947 */ /* 0x000fd80003800000 */
.L_x_30145:
        /* <DEDUP_REMOVED lines=10> */
.L_x_30150:
[----:B------:R-:W2:Y:S02]  /*9710*/  LDG.E R2, desc[UR36][R2.64] ;  /* 0x0000002402027981 */ /* 0x000ea4000c1e1900 */
[----:B--2---:R-:W-:Y:S01]  /*9720*/  ISETP.NE.AND P0, PT, R2, RZ, PT ;  /* 0x000000ff0200720c */ /* 0x004fe20003f05270 */
[----:B------:R-:W-:-:S12]  /*9730*/  BRA `(.L_x_30148) ;  /* 0x00000008000c7947 */ /* 0x000fd80003800000 */
.L_x_30149:
[----:B------:R-:W2:Y:S02]  /*9740*/  LDG.E.U16 R2, desc[UR36][R2.64] ;  /* 0x0000002402027981 */ /* 0x000ea4000c1e1500 */
[----:B--2---:R-:W-:Y:S01]  /*9750*/  ISETP.NE.AND P0, PT, R2, RZ, PT ;  /* 0x000000ff0200720c */ /* 0x004fe20003f05270 */
[----:B------:R-:W-:-:S12]  /*9760*/  BRA `(.L_x_30148) ;  /* 0x0000000800007947 */ /* 0x000fd80003800000 */
.L_x_30144:
        /* <DEDUP_REMOVED lines=9> */
.L_x_30152:
[----:B------:R-:W2:Y:S02]  /*9800*/  LDG.E.U16 R0, desc[UR36][R2.64] ;  /* 0x0000002402007981 */ /* 0x000ea4000c1e1500 */
[----:B--2---:R-:W-:-:S05]  /*9810*/  HADD2.F32 R0, -RZ, R0.H0_H0 ;  /* 0x20000000ff007230 */ /* 0x004fca0000004100 */
[----:B------:R-:W-:Y:S01]  /*9820*/  FSETP.NEU.FTZ.AND P0, PT, R0, RZ, PT ;  /* 0x000000ff0000720b */ /* 0x000fe20003f1d000 */
[----:B------:R-:W-:-:S12]  /*9830*/  BRA `(.L_x_30148) ;  /* 0x0000000400cc7947 */ /* 0x000fd80003800000 */
.L_x_30151:
        /* <DEDUP_REMOVED lines=11> */
.L_x_30154:
        /* <DEDUP_REMOVED lines=8> */
.L_x_30153:
[----:B------:R-:W2:Y:S02]  /*9970*/  LDG.E.64 R2, desc[UR36][R2.64] ;  /* 0x0000002402027981 */ /* 0x000ea4000c1e1b00 */
[----:B--2---:R1:W2:Y:S02]  /*9980*/  DSETP.NEU.AND P0, PT, R2, RZ, PT ;  /* 0x000000ff0200722a */ /* 0x0042a40003f0d000 */
[----:B--2---:R-:W-:Y:S05]  /*9990*/  BRA `(.L_x_30148) ;  /* 0x0000000400747947 */ /* 0x004fea0003800000 */
.L_x_30143:
        /* <DEDUP_REMOVED lines=11> */
.L_x_30157:
        /* <DEDUP_REMOVED lines=8> */
.L_x_30156:
        /* <DEDUP_REMOVED lines=9> */
.L_x_30159:
        /* <DEDUP_REMOVED lines=11> */
.L_x_30158:
[----:B------:R-:W2:Y:S02]  /*9c10*/  LDG.E.U16 R0, desc[UR36][R2.64] ;  /* 0x0000002402007981 */ /* 0x000ea4000c1e1500 */
[----:B--2---:R-:W-:-:S05]  /*9c20*/  IMAD.U32 R0, R0, 0x10000, RZ ;  /* 0x0001000000007824 */ /* 0x004fca00078e00ff */
[----:B------:R-:W-:Y:S01]  /*9c30*/  FSETP.NEU.FTZ.AND P0, PT, R0, RZ, PT ;  /* 0x000000ff0000720b */ /* 0x000fe20003f1d000 */
[----:B------:R-:W-:-:S12]  /*9c40*/  BRA `(.L_x_30148) ;  /* 0x0000000000c87947 */ /* 0x000fd80003800000 */
.L_x_30155:
        /* <DEDUP_REMOVED lines=11> */
.L_x_30162:
[----:B------:R-:W2:Y:S02]  /*9d00*/  LDG.E.U8 R2, desc[UR36][R2.64] ;  /* 0x0000002402027981 */ /* 0x000ea4000c1e1100 */
[----:B--2---:R-:W-:Y:S01]  /*9d10*/  ISETP.NE.AND P0, PT, R2, RZ, PT ;  /* 0x000000ff0200720c */ /* 0x004fe20003f05270 */
[----:B------:R-:W-:-:S12]  /*9d20*/  BRA `(.L_x_30148) ;  /* 0x0000000000907947 */ /* 0x000fd80003800000 */
.L_x_30161:
[----:B------:R-:W2:Y:S02]  /*9d30*/  LDG.E.U8 R2, desc[UR36][R2.64] ;  /* 0x0000002402027981 */ /* 0x000ea4000c1e1100 */
[----:B--2---:R-:W-:Y:S01]  /*9d40*/  ISETP.NE.AND P0, PT, R2, RZ, PT ;  /* 0x000000ff0200720c */ /* 0x004fe20003f05270 */
[----:B------:R-:W-:-:S12]  /*9d50*/  BRA `(.L_x_30148) ;  /* 0x0000000000847947 */ /* 0x000fd80003800000 */
.L_x_30160:
        /* <DEDUP_REMOVED lines=9> */
.L_x_30147:
        /* <DEDUP_REMOVED lines=16> */
.L_x_30165:
[----:B------:R-:W-:Y:S01]  /*9ef0*/  PLOP3.LUT P0, PT, PT, PT, PT, 0x8, 0x80 ;  /* 0x000000000080781c */ /* 0x000fe20003f0e170 */
[----:B------:R-:W-:-:S12]  /*9f00*/  BRA `(.L_x_30148) ;  /* 0x0000000000187947 */ /* 0x000fd80003800000 */
.L_x_30164:
[----:B------:R-:W2:Y:S02]  /*9f10*/  LDG.E.64 R2, desc[UR36][R2.64] ;  /* 0x0000002402027981 */ /* 0x000ea4000c1e1b00 */
[----:B--2---:R-:W-:-:S04]  /*9f20*/  ISETP.NE.U32.AND P0, PT, R2, RZ, PT ;  /* 0x000000ff0200720c */ /* 0x004fc80003f05070 */
[----:B------:R-:W-:Y:S01]  /*9f30*/  ISETP.NE.AND.EX P0, PT, R3, RZ, PT, P0 ;  /* 0x000000ff0300720c */ /* 0x000fe20003f05300 */
[----:B------:R-:W-:-:S12]  /*9f40*/  BRA `(.L_x_30148) ;  /* 0x0000000000087947 */ /* 0x000fd80003800000 */
.L_x_30163:
[----:B------:R-:W2:Y:S02]  /*9f50*/  LDG.E R2, desc[UR36][R2.64] ;  /* 0x0000002402027981 */ /* 0x000ea4000c1e1900 */
[----:B--2---:R-:W-:-:S13]  /*9f60*/  ISETP.NE.AND P0, PT, R2, RZ, PT ;  /* 0x000000ff0200720c */ /* 0x004fda0003f05270 */
.L_x_30148:
[----:B------:R-:W-:Y:S05]  /*9f70*/  BSYNC.RECONVERGENT B6 ;  /* 0x0000000000067941 */ /* 0x000fea0003800200 */
.L_x_30142:
[----:B------:R-:W-:Y:S01]  /*9f80*/  UPRMT UR4, UR40, 0x9910, URZ ;  /* 0x0000991028047896 */ /* 0x000fe200080000ff */
[----:B------:R-:W-:-:S03]  /*9f90*/  ISETP.NE.AND P0, PT, RZ, UR43, P0 ;  /* 0x0000002bff007c0c */ /* 0x000fc60008705270 */
        /* <DEDUP_REMOVED lines=13> */
.L_x_30169:
[----:B------:R-:W-:Y:S01]  /*a070*/  STG.E.U8 desc[UR36][R16.64], R2 ;  /* 0x0000000210007986 */ /* 0x000fe2000c101124 */
[----:B------:R-:W-:Y:S05]  /*a080*/  EXIT ;  /* 0x000000000000794d */ /* 0x000fea0003800000 */
.L_x_30168:
        /* <DEDUP_REMOVED lines=9> */
.L_x_30172:
[----:B------:R-:W-:Y:S01]  /*a120*/  STG.E desc[UR36][R16.64], R2 ;  /* 0x0000000210007986 */ /* 0x000fe2000c101924 */
[----:B------:R-:W-:Y:S05]  /*a130*/  EXIT ;  /* 0x000000000000794d */ /* 0x000fea0003800000 */
.L_x_30171:
[----:B------:R-:W-:Y:S01]  /*a140*/  STG.E.U16 desc[UR36][R16.64], R2 ;  /* 0x0000000210007986 */ /* 0x000fe2000c101524 */
[----:B------:R-:W-:Y:S05]  /*a150*/  EXIT ;  /* 0x000000000000794d */ /* 0x000fea0003800000 */
.L_x_30167:
        /* <DEDUP_REMOVED lines=9> */
.L_x_30174:
[----:B------:R-:W-:-:S04]  /*a1f0*/  I2FP.F32.U32 R0, R2 ;  /* 0x0000000200007245 */ /* 0x000fc80000201000 */
[----:B------:R-:W-:-:S05]  /*a200*/  F2FP.F16.F32.PACK_AB R0, RZ, R0 ;  /* 0x00000000ff00723e */ /* 0x000fca00000000ff */
[----:B------:R-:W-:Y:S01]  /*a210*/  STG.E.U16 desc[UR36][R16.64], R0 ;  /* 0x0000000010007986 */ /* 0x000fe2000c101524 */
[----:B------:R-:W-:Y:S05]  /*a220*/  EXIT ;  /* 0x000000000000794d */ /* 0x000fea0003800000 */
.L_x_30173:
        /* <DEDUP_REMOVED lines=10> */
.L_x_30176:
[----:B------:R-:W-:-:S04]  /*a2d0*/  I2FP.F32.U32 R2, R2 ;  /* 0x0000000200027245 */ /* 0x000fc80000201000 */
[----:B------:R-:W-:-:S04]  /*a2e0*/  F2FP.F16.F32.PACK_AB R3, RZ, R2 ;  /* 0x00000002ff03723e */ /* 0x000fc800000000ff */
[----:B------:R-:W-:-:S05]  /*a2f0*/  PRMT R3, R3, 0x5410, RZ ;  /* 0x0000541003037816 */ /* 0x000fca00000000ff */
[----:B------:R-:W-:Y:S01]  /*a300*/  STG.E desc[UR36][R16.64], R3 ;  /* 0x0000000310007986 */ /* 0x000fe2000c101924 */
[----:B------:R-:W-:Y:S05]  /*a310*/  EXIT ;  /* 0x000000000000794d */ /* 0x000fea0003800000 */
.L_x_30175:
[----:B------:R-:W1:Y:S02]  /*a320*/  I2F.F64.U32 R2, R2 ;  /* 0x0000000200027312 */ /* 0x000e640000201800 */
[----:B-1----:R-:W-:Y:S01]  /*a330*/  STG.E.64 desc[UR36][R16.64], R2 ;  /* 0x0000000210007986 */ /* 0x002fe2000c101b24 */
[----:B------:R-:W-:Y:S05]  /*a340*/  EXIT ;  /* 0x000000000000794d */ /* 0x000fea0003800000 */
.L_x_30166:
        /* <DEDUP_REMOVED lines=12> */
.L_x_30180:
        /* <DEDUP_REMOVED lines=16> */
.L_x_30183:
[----:B------:R-:W-:-:S07]  /*a510*/  PRMT R8, R0, 0x7610, R8 ;  /* 0x0000761000087816 */ /* 0x000fce0000000008 */
.L_x_30182:
[----:B------:R-:W-:Y:S05]  /*a520*/  BSYNC.RECONVERGENT B0 ;  /* 0x0000000000007941 */ /* 0x000fea0003800200 */
.L_x_30181:
[----:B------:R-:W-:Y:S01]  /*a530*/  STG.E.U8 desc[UR36][R16.64], R8 ;  /* 0x0000000810007986 */ /* 0x000fe2000c101124 */
[----:B------:R-:W-:Y:S05]  /*a540*/  EXIT ;  /* 0x000000000000794d */ /* 0x000fea0003800000 */
.L_x_30179:
        /* <DEDUP_REMOVED lines=16> */
.L_x_30186:
[----:B------:R-:W-:-:S07]  /*a650*/  PRMT R8, R0, 0x7610, R8 ;  /* 0x0000761000087816 */ /* 0x000fce0000000008 */
.L_x_30185:
[----:B------:R-:W-:Y:S05]  /*a660*/  BSYNC.RECONVERGENT B0 ;  /* 0x0000000000007941 */ /* 0x000fea0003800200 */
.L_x_30184:
[----:B------:R-:W-:Y:S01]  /*a670*/  STG.E.U8 desc[UR36][R16.64], R8 ;  /* 0x0000000810007986 */ /* 0x000fe2000c101124 */
[----:B------:R-:W-:Y:S05]  /*a680*/  EXIT ;  /* 0x000000000000794d */ /* 0x000fea0003800000 */
.L_x_30178:
        /* <DEDUP_REMOVED lines=21> */
.L_x_30188:
[----:B------:R-:W-:-:S05]  /*a7e0*/  IMAD.MOV.U32 R3, RZ, RZ, RZ ;  /* 0x000000ffff037224 */ /* 0x000fca00078e00ff */
[----:B------:R-:W-:Y:S01]  /*a7f0*/  STG.E.64 desc[UR36][R16.64], R2 ;  /* 0x0000000210007986 */ /* 0x000fe2000c101b24 */
[----:B------:R-:W-:Y:S05]  /*a800*/  EXIT ;  /* 0x000000000000794d */ /* 0x000fea0003800000 */
.L_x_30187:
[----:B------:R-:W-:Y:S01]  /*a810*/  STG.E desc[UR36][R16.64], R2 ;  /* 0x0000000210007986 */ /* 0x000fe2000c101924 */
[----:B------:R-:W-:Y:S05]  /*a820*/  EXIT ;  /* 0x000000000000794d */ /* 0x000fea0003800000 */
.L_x_30177:
        /* <DEDUP_REMOVED lines=8> */
.L_x_30190:
[----:B------:R-:W-:Y:S01]  /*a8b0*/  CS2R R6, SRZ ;  /* 0x0000000000067805 */ /* 0x000fe2000001ff00 */
[----:B0-----:R-:W0:Y:S04]  /*a8c0*/  I2F.F64.U32 R4, R2 ;  /* 0x0000000200047312 */ /* 0x001e280000201800 */
[----:B0-----:R-:W-:Y:S01]  /*a8d0*/  STG.E.128 desc[UR36][R16.64], R4 ;  /* 0x0000000410007986 */ /* 0x001fe2000c101d24 */
[----:B------:R-:W-:Y:S05]  /*a8e0*/  EXIT ;  /* 0x000000000000794d */ /* 0x000fea0003800000 */
.L_x_30189:
[----:B------:R-:W-:-:S09]  /*a8f0*/  UISETP.NE.AND UP0, UPT, UR4, 0xf, UPT ;  /* 0x0000000f0400788c */ /* 0x000fd2000bf05270 */
[----:B------:R-:W-:Y:S05]  /*a900*/  BRA.U !UP0, `(.L_x_30191) ;  /* 0x0000000108d47547 */ /* 0x000fea000b800000 */
[----:B------:R-:W-:-:S09]  /*a910*/  UISETP.NE.AND UP0, UPT, UR4, 0x17, UPT ;  /* 0x000000170400788c */ /* 0x000fd2000bf05270 */
[----:B------:R-:W-:Y:S05]  /*a920*/  BRA.U !UP0, `(.L_x_30192) ;  /* 0x0000000108847547 */ /* 0x000fea000b800000 */
[----:B------:R-:W-:-:S09]  /*a930*/  UISETP.NE.AND UP0, UPT, UR4, 0x18, UPT ;  /* 0x000000180400788c */ /* 0x000fd2000bf05270 */
[----:B------:R-:W-:Y:S05]  /*a940*/  BRA.U !UP0, `(.L_x_30193) ;  /* 0x0000000108447547 */ /* 0x000fea000b800000 */
.L_x_30170:
        /* <DEDUP_REMOVED lines=16> */
.L_x_30194:
[----:B------:R-:W-:Y:S05]  /*aa50*/  EXIT ;  /* 0x000000000000794d */ /* 0x000fea0003800000 */
.L_x_30193:
        /* <DEDUP_REMOVED lines=11> */
.L_x_30196:
[----:B------:R-:W-:Y:S05]  /*ab10*/  BSYNC.RECONVERGENT B0 ;  /* 0x0000000000007941 */ /* 0x000fea0003800200 */
.L_x_30195:
[----:B------:R-:W-:Y:S01]  /*ab20*/  STG.E.U8 desc[UR36][R16.64], R3 ;  /* 0x0000000310007986 */ /* 0x000fe2000c101124 */
[----:B------:R-:W-:Y:S05]  /*ab30*/  EXIT ;  /* 0x000000000000794d */ /* 0x000fea0003800000 */
.L_x_30192:
        /* <DEDUP_REMOVED lines=13> */
.L_x_30197:
[----:B------:R-:W-:Y:S01]  /*ac10*/  HFMA2 R3, -RZ, RZ, 0, 7.569789886474609375e-06 ;  /* 0x0000007fff037431 */ /* 0x000fe200000001ff */
[----:B------:R-:W-:-:S04]  /*ac20*/  ISETP.GT.U32.AND P0, PT, R5, 0x7f800000, PT ;  /* 0x7f8000000500780c */ /* 0x000fc80003f04070 */
[----:B------:R-:W-:-:S05]  /*ac30*/  SEL R3, R3, 0x7c, P0 ;  /* 0x0000007c03037807 */ /* 0x000fca0000000000 */
[----:B------:R-:W-:Y:S01]  /*ac40*/  STG.E.U8 desc[UR36][R16.64], R3 ;  /* 0x0000000310007986 */ /* 0x000fe2000c101124 */
[----:B------:R-:W-:Y:S05]  /*ac50*/  EXIT ;  /* 0x000000000000794d */ /* 0x000fea0003800000 */
.L_x_30191:
[----:B------:R-:W-:-:S04]  /*ac60*/  I2FP.F32.U32 R0, R2 ;  /* 0x0000000200007245 */ /* 0x000fc80000201000 */
[----:B------:R-:W-:-:S05]  /*ac70*/  F2FP.BF16.F32.PACK_AB R0, RZ, R0 ;  /* 0x00000000ff00723e */ /* 0x000fca00000010ff */
[----:B------:R-:W-:Y:S01]  /*ac80*/  STG.E.U16 desc[UR36][R16.64], R0 ;  /* 0x0000000010007986 */ /* 0x000fe2000c101524 */
[----:B------:R-:W-:Y:S05]  /*ac90*/  EXIT ;  /* 0x000000000000794d */ /* 0x000fea0003800000 */
.L_x_30198:
        /* <DEDUP_REMOVED lines=14> */
.L_x_42982:


//--------------------- .text._ZN2at6native27unrolled_elementwise_kernelINS0_13AUnaryFunctorIbbbZZZNS0_23logical_and_kernel_cudaERNS_14TensorIteratorEENKUlvE0_clEvENKUlvE7_clEvEUlbbE_EESt5arrayIPcLm2EELi4E23TrivialOffsetCalculatorILi1EjESD_NS0_6memory12LoadWithCastILi1EEENSE_13StoreWithCastILi1EEEEEviT_T0_T2_T3_T4_T5_ --------------------------
	.section	.text._ZN2at6native27unrolled_elementwise_kernelINS0_13AUnaryFunctorIbbbZZZNS0_23logical_and_kernel_cudaERNS_14TensorIteratorEENKUlvE0_clEvENKUlvE7_clEvEUlbbE_EESt5arrayIPcLm2EELi4E23TrivialOffsetCalculatorILi1EjESD_NS0_6memory12LoadWithCastILi1EEENSE_13StoreWithCastILi1EEEEEviT_T0_T2_T3_T4_T5_,"ax",@progbits
	.align	128
        .global         _ZN2at6native27unrolled_elementwise_kernelINS0_13AUnaryFunctorIbbbZZZNS0_23logical_and_kernel_cudaERNS_14TensorIteratorEENKUlvE0_clEvENKUlvE7_clEvEUlbbE_EESt5arrayIPcLm2EELi4E23TrivialOffsetCalculatorILi1EjESD_NS0_6memory12LoadWithCastILi1EEENSE_13StoreWithCastILi1EEEEEviT_T0_T2_T3_T4_T5_
        .type           _ZN2at6native27unrolled_elementwise_kernelINS0_13AUnaryFunctorIbbbZZZNS0_23logical_and_kernel_cudaERNS_14TensorIteratorEENKUlvE0_clEvENKUlvE7_clEvEUlbbE_EESt5arrayIPcLm2EELi4E23TrivialOffsetCalculatorILi1EjESD_NS0_6memory12LoadWithCastILi1EEENSE_13StoreWithCastILi1EEEEEviT_T0_T2_T3_T4_T5_,@function
        .size           _ZN2at6native27unrolled_elementwise_kernelINS0_13AUnaryFunctorIbbbZZZNS0_23logical_and_kernel_cudaERNS_14TensorIteratorEENKUlvE0_clEvENKUlvE7_clEvEUlbbE_EESt5arrayIPcLm2EELi4E23TrivialOffsetCalculatorILi1EjESD_NS0_6memory12LoadWithCastILi1EEENSE_13StoreWithCastILi1EEEEEviT_T0_T2_T3_T4_T5_,(.L_x_42983 - _ZN2at6native27unrolled_elementwise_kernelINS0_13AUnaryFunctorIbbbZZZNS0_23logical_and_kernel_cudaERNS_14TensorIteratorEENKUlvE0_clEvENKUlvE7_clEvEUlbbE_EESt5arrayIPcLm2EELi4E23TrivialOffsetCalculatorILi1EjESD_NS0_6memory12LoadWithCastILi1EEENSE_13StoreWithCastILi1EEEEEviT_T0_T2_T3_T4_T5_)
        .other          _ZN2at6native27unrolled_elementwise_kernelINS0_13AUnaryFunctorIbbbZZZNS0_23logical_and_kernel_cudaERNS_14TensorIteratorEENKUlvE0_clEvENKUlvE7_clEvEUlbbE_EESt5arrayIPcLm2EELi4E23TrivialOffsetCalculatorILi1EjESD_NS0_6memory12LoadWithCastILi1EEENSE_13StoreWithCastILi1EEEEEviT_T0_T2_T3_T4_T5_,@"STO_CUDA_ENTRY STV_DEFAULT"
_ZN2at6native27unrolled_elementwise_kernelINS0_13AUnaryFunctorIbbbZZZNS0_23logical_and_kernel_cudaERNS_14TensorIteratorEENKUlvE0_clEvENKUlvE7_clEvEUlbbE_EESt5arrayIPcLm2EELi4E23TrivialOffsetCalculatorILi1EjESD_NS0_6memory12LoadWithCastILi1EEENSE_13StoreWithCastILi1EEEEEviT_T0_T2_T3_T4_T5_:
.text._ZN2at6native27unrolled_elementwise_kernelINS0_13AUnaryFunctorIbbbZZZNS0_23logical_and_kernel_cudaERNS_14TensorIteratorEENKUlvE0_clEvENKUlvE7_clEvEUlbbE_EESt5arrayIPcLm2EELi4E23TrivialOffsetCalculatorILi1EjESD_NS0_6memory12LoadWithCastILi1EEENSE_13StoreWithCastILi1EEEEEviT_T0_T2_T3_T4_T5_:
        /* <DEDUP_REMOVED lines=35> */
.L_x_30205:
[----:B------:R-:W2:Y:S02]  /*0230*/  LDG.E.U8 R4, desc[UR36][R4.64] ;  /* 0x0000002404047981 */ /* 0x000ea4000c1e1100 */
[----:B--2---:R-:W-:-:S04]  /*0240*/  ISETP.NE.AND P0, PT, R4, RZ, PT ;  /* 0x000000ff0400720c */ /* 0x004fc80003f05270 */
[----:B------:R-:W-:Y:S01]  /*0250*/  P2R R18, PR, RZ, 0x1 ;  /* 0x00000001ff127803 */ /* 0x000fe20000000000 */
[----:B------:R-:W-:Y:S08]  /*0260*/  BRA `(.L_x_30207) ;  /* 0x0000000800947947 */ /* 0x000ff00003800000 */
.L_x_30204:
        /* <DEDUP_REMOVED lines=11> */
.L_x_30209:
[----:B------:R-:W2:Y:S02]  /*0320*/  LDG.E R4, desc[UR36][R4.64] ;  /* 0x0000002404047981 */ /* 0x000ea4000c1e1900 */
[----:B--2---:R-:W-:-:S04]  /*0330*/  ISETP.NE.AND P0, PT, R4, RZ, PT ;  /* 0x000000ff0400720c */ /* 0x004fc80003f05270 */
[----:B------:R-:W-:Y:S01]  /*0340*/  P2R R18, PR, RZ, 0x1 ;  /* 0x00000001ff127803 */ /* 0x000fe20000000000 */
[----:B------:R-:W-:Y:S08]  /*0350*/  BRA `(.L_x_30207) ;  /* 0x0000000800587947 */ /* 0x000ff00003800000 */
.L_x_30208:
[----:B------:R-:W2:Y:S02]  /*0360*/  LDG.E.U16 R4, desc[UR36][R4.64] ;  /* 0x0000002404047981 */ /* 0x000ea4000c1e1500 */
[----:B--2---:R-:W-:-:S04]  /*0370*/  ISETP.NE.AND P0, PT, R4, RZ, PT ;  /* 0x000000ff0400720c */ /* 0x004fc80003f05270 */
[----:B------:R-:W-:Y:S01]  /*0380*/  P2R R18, PR, RZ, 0x1 ;  /* 0x00000001ff127803 */ /* 0x000fe20000000000 */
[----:B------:R-:W-:Y:S08]  /*0390*/  BRA `(.L_x_30207) ;  /* 0x0000000800487947 */ /* 0x000ff00003800000 */
.L_x_30203:
        /* <DEDUP_REMOVED lines=10> */
.L_x_30211:
[----:B------:R-:W2:Y:S02]  /*0440*/  LDG.E.U16 R0, desc[UR36][R4.64] ;  /* 0x0000002404007981 */ /* 0x000ea4000c1e1500 */
[----:B--2---:R-:W-:-:S05]  /*0450*/  HADD2.F32 R0, -RZ, R0.H0_H0 ;  /* 0x20000000ff007230 */ /* 0x004fca0000004100 */
[----:B------:R-:W-:-:S04]  /*0460*/  FSETP.NEU.FTZ.AND P0, PT, R0, RZ, PT ;  /* 0x000000ff0000720b */ /* 0x000fc80003f1d000 */
[----:B------:R-:W-:Y:S01]  /*0470*/  P2R R18, PR, RZ, 0x1 ;  /* 0x00000001ff127803 */ /* 0x000fe20000000000 */
[----:B------:R-:W-:Y:S08]  /*0480*/  BRA `(.L_x_30207) ;  /* 0x00000008000c7947 */ /* 0x000ff00003800000 */
.L_x_30210:
        /* <DEDUP_REMOVED lines=12> */
.L_x_30213:
        /* <DEDUP_REMOVED lines=10> */
.L_x_30212:
[----:B------:R-:W2:Y:S02]  /*05f0*/  LDG.E.64 R4, desc[UR36][R4.64] ;  /* 0x0000002404047981 */ /* 0x000ea4000c1e1b00 */
[----:B--2---:R-:W0:Y:S02]  /*0600*/  DSETP.NEU.AND P0, PT, R4, RZ, PT ;  /* 0x000000ff0400722a */ /* 0x004e240003f0d000 */
[----:B0-----:R-:W-:Y:S01]  /*0610*/  P2R R18, PR, RZ, 0x1 ;  /* 0x00000001ff127803 */ /* 0x001fe20000000000 */
[----:B------:R-:W-:Y:S06]  /*0620*/  BRA `(.L_x_30207) ;  /* 0x0000000400a47947 */ /* 0x000fec0003800000 */
.L_x_30202:
        /* <DEDUP_REMOVED lines=12> */
.L_x_30216:
        /* <DEDUP_REMOVED lines=9> */
.L_x_30215:
        /* <DEDUP_REMOVED lines=10> */
.L_x_30218:
        /* <DEDUP_REMOVED lines=12> */
.L_x_30217:
[----:B------:R-:W2:Y:S02]  /*08e0*/  LDG.E.U16 R0, desc[UR36][R4.64] ;  /* 0x0000002404007981 */ /* 0x000ea4000c1e1500 */
[----:B--2---:R-:W-:-:S05]  /*08f0*/  IMAD.U32 R0, R0, 0x10000, RZ ;  /* 0x0001000000007824 */ /* 0x004fca00078e00ff */
[----:B------:R-:W-:-:S04]  /*0900*/  FSETP.NEU.FTZ.AND P0, PT, R0, RZ, PT ;  /* 0x000000ff0000720b */ /* 0x000fc80003f1d000 */
[----:B------:R-:W-:Y:S01]  /*0910*/  P2R R18, PR, RZ, 0x1 ;  /* 0x00000001ff127803 */ /* 0x000fe20000000000 */
[----:B------:R-:W-:Y:S08]  /*0920*/  BRA `(.L_x_30207) ;  /* 0x0000000000e47947 */ /* 0x000ff00003800000 */
.L_x_30214:
        /* <DEDUP_REMOVED lines=12> */
.L_x_30221:
[----:B------:R-:W2:Y:S02]  /*09f0*/  LDG.E.U8 R4, desc[UR36][R4.64] ;  /* 0x0000002404047981 */ /* 0x000ea4000c1e1100 */
[----:B--2---:R-:W-:-:S04]  /*0a00*/  ISETP.NE.AND P0, PT, R4, RZ, PT ;  /* 0x000000ff0400720c */ /* 0x004fc80003f05270 */
[----:B------:R-:W-:Y:S01]  /*0a10*/  P2R R18, PR, RZ, 0x1 ;  /* 0x00000001ff127803 */ /* 0x000fe20000000000 */
[----:B------:R-:W-:Y:S08]  /*0a20*/  BRA `(.L_x_30207) ;  /* 0x0000000000a47947 */ /* 0x000ff00003800000 */
.L_x_30220:
[----:B------:R-:W2:Y:S02]  /*0a30*/  LDG.E.U8 R4, desc[UR36][R4.64] ;  /* 0x0000002404047981 */ /* 0x000ea4000c1e1100 */
[----:B--2---:R-:W-:-:S04]  /*0a40*/  ISETP.NE.AND P0, PT, R4, RZ, PT ;  /* 0x000000ff0400720c */ /* 0x004fc80003f05270 */
[----:B------:R-:W-:Y:S01]  /*0a50*/  P2R R18, PR, RZ, 0x1 ;  /* 0x00000001ff127803 */ /* 0x000fe20000000000 */
[----:B------:R-:W-:Y:S08]  /*0a60*/  BRA `(.L_x_30207) ;  /* 0x0000000000947947 */ /* 0x000ff00003800000 */
.L_x_30219:
[----:B------:R-:W-:-:S09]  /*0a70*/  UISETP.NE.AND UP0, UPT, UR4, 0x1c, UPT ;  /* 0x0000001c0400788c */ /* 0x000fd2000bf05270 */
[----:B------:R-:W-:Y:S05]  /*0a80*/  BRA.U !UP0, `(.L_x_30222) ;  /* 0x0000000108807547 */ /* 0x000fea000b800000 */
[----:B------:R-:W-:-:S09]  /*0a90*/  UISETP.NE.AND UP0, UPT, UR4, 0x1d, UPT ;  /* 0x0000001d0400788c */ /* 0x000fd2000bf05270 */
[----:B------:R-:W-:Y:S05]  /*0aa0*/  BRA.U !UP0, `(.L_x_30223) ;  /* 0x0000000108647547 */ /* 0x000fea000b800000 */
[----:B------:R-:W-:-:S09]  /*0ab0*/  UISETP.NE.AND UP0, UPT, UR4, 0x2c, UPT ;  /* 0x0000002c0400788c */ /* 0x000fd2000bf05270 */
[----:B------:R-:W-:Y:S05]  /*0ac0*/  BRA.U !UP0, `(.L_x_30224) ;  /* 0x00000001084c7547 */ /* 0x000fea000b800000 */
.L_x_30206:
        /* <DEDUP_REMOVED lines=16> */
.L_x_30225:
[----:B------:R-:W-:-:S04]  /*0bd0*/  PLOP3.LUT P0, PT, PT, PT, PT, 0x8, 0x80 ;  /* 0x000000000080781c */ /* 0x000fc80003f0e170 */
[----:B------:R-:W-:Y:S01]  /*0be0*/  P2R R18, PR, RZ, 0x1 ;  /* 0x00000001ff127803 */ /* 0x000fe20000000000 */
[----:B------:R-:W-:Y:S08]  /*0bf0*/  BRA `(.L_x_30207) ;  /* 0x0000000000307947 */ /* 0x000ff00003800000 */
.L_x_30224:
[----:B------:R-:W2:Y:S02]  /*0c00*/  LDG.E.U8 R4, desc[UR36][R4.64] ;  /* 0x0000002404047981 */ /* 0x000ea4000c1e1100 */
[----:B--2---:R-:W-:-:S04]  /*0c10*/  ISETP.NE.AND P0, PT, R4, RZ, PT ;  /* 0x000000ff0400720c */ /* 0x004fc80003f05270 */
[----:B------:R-:W-:Y:S01]  /*0c20*/  P2R R18, PR, RZ, 0x1 ;  /* 0x00000001ff127803 */ /* 0x000fe20000000000 */
[----:B------:R-:W-:Y:S08]  /*0c30*/  BRA `(.L_x_30207) ;  /* 0x0000000000207947 */ /* 0x000ff00003800000 */
.L_x_30223:
[----:B------:R-:W2:Y:S02]  /*0c40*/  LDG.E.64 R4, desc[UR36][R4.64] ;  /* 0x0000002404047981 */ /* 0x000ea4000c1e1b00 */
[----:B--2---:R-:W-:-:S04]  /*0c50*/  ISETP.NE.U32.AND P0, PT, R4, RZ, PT ;  /* 0x000000ff0400720c */ /* 0x004fc80003f05070 */
[----:B------:R-:W-:-:S04]  /*0c60*/  ISETP.NE.AND.EX P0, PT, R5, RZ, PT, P0 ;  /* 0x000000ff0500720c */ /* 0x000fc80003f05300 */
[----:B------:R-:W-:Y:S01]  /*0c70*/  P2R R18, PR, RZ, 0x1 ;  /* 0x00000001ff127803 */ /* 0x000fe20000000000 */
[----:B------:R-:W-:Y:S08]  /*0c80*/  BRA `(.L_x_30207) ;  /* 0x00000000000c7947 */ /* 0x000ff00003800000 */
.L_x_30222:
[----:B------:R-:W2:Y:S02]  /*0c90*/  LDG.E R4, desc[UR36][R4.64] ;  /* 0x0000002404047981 */ /* 0x000ea4000c1e1900 */
[----:B--2---:R-:W-:-:S04]  /*0ca0*/  ISETP.NE.AND P0, PT, R4, RZ, PT ;  /* 0x000000ff0400720c */ /* 0x004fc80003f05270 */
[----:B------:R-:W-:-:S09]  /*0cb0*/  P2R R18, PR, RZ, 0x1 ;  /* 0x00000001ff127803 */ /* 0x000fd20000000000 */
.L_x_30207:
[----:B------:R-:W-:Y:S05]  /*0cc0*/  BSYNC.RECONVERGENT B6 ;  /* 0x0000000000067941 */ /* 0x000fea0003800200 */
.L_x_30201:
[----:B------:R-:W-:-:S07]  /*0cd0*/  VIADD R23, R17, 0x80 ;  /* 0x0000008011177836 */ /* 0x000fce0000000000 */
.L_x_30200:
[----:B------:R-:W-:Y:S05]  /*0ce0*/  BSYNC.RECONVERGENT B7 ;  /* 0x0000000000077941 */ /* 0x000fea0003800200 */
.L_x_30199:
        /* <DEDUP_REMOVED lines=27> */
.L_x_30232:
[----:B------:R-:W2:Y:S02]  /*0ea0*/  LDG.E.U8 R4, desc[UR36][R4.64] ;  /* 0x0000002404047981 */ /* 0x000ea4000c1e1100 */
[----:B--2---:R-:W-:-:S04]  /*0eb0*/  ISETP.NE.AND P0, PT, R4, RZ, PT ;  /* 0x000000ff0400720c */ /* 0x004fc80003f05270 */
[----:B------:R-:W-:Y:S01]  /*0ec0*/  P2R R19, PR, RZ, 0x1 ;  /* 0x00000001ff137803 */ /* 0x000fe20000000000 */
[----:B------:R-:W-:Y:S08]  /*0ed0*/  BRA `(.L_x_30234) ;  /* 0x0000000800947947 */ /* 0x000ff00003800000 */
.L_x_30231:
        /* <DEDUP_REMOVED lines=11> */
.L_x_30236:
[----:B------:R-:W2:Y:S02]  /*0f90*/  LDG.E R4, desc[UR36][R4.64] ;  /* 0x0000002404047981 */ /* 0x000ea4000c1e1900 */
[----:B--2---:R-:W-:-:S04]  /*0fa0*/  ISETP.NE.AND P0, PT, R4, RZ, PT ;  /* 0x000000ff0400720c */ /* 0x004fc80003f05270 */
[----:B------:R-:W-:Y:S01]  /*0fb0*/  P2R R19, PR, RZ, 0x1 ;  /* 0x00000001ff137803 */ /* 0x000fe20000000000 */
[----:B------:R-:W-:Y:S08]  /*0fc0*/  BRA `(.L_x_30234) ;  /* 0x0000000800587947 */ /* 0x000ff00003800000 */
.L_x_30235:
[----:B------:R-:W2:Y:S02]  /*0fd0*/  LDG.E.U16 R4, desc[UR36][R4.64] ;  /* 0x0000002404047981 */ /* 0x000ea4000c1e1500 */
[----:B--2---:R-:W-:-:S04]  /*0fe0*/  ISETP.NE.AND P0, PT, R4, RZ, PT ;  /* 0x000000ff0400720c */ /* 0x004fc80003f05270 */
[----:B------:R-:W-:Y:S01]  /*0ff0*/  P2R R19, PR, RZ, 0x1 ;  /* 0x00000001ff137803 */ /* 0x000fe20000000000 */
[----:B------:R-:W-:Y:S08]  /*1000*/  BRA `(.L_x_30234) ;  /* 0x0000000800487947 */ /* 0x000ff00003800000 */
.L_x_30230:
        /* <DEDUP_REMOVED lines=10> */
.L_x_30238:
[----:B------:R-:W2:Y:S02]  /*10b0*/  LDG.E.U16 R0, desc[UR36][R4.64] ;  /* 0x0000002404007981 */ /* 0x000ea4000c1e1500 */
[----:B--2---:R-:W-:-:S05]  /*10c0*/  HADD2.F32 R0, -RZ, R0.H0_H0 ;  /* 0x20000000ff007230 */ /* 0x004fca0000004100 */
[----:B------:R-:W-:-:S04]  /*10d0*/  FSETP.NEU.FTZ.AND P0, PT, R0, RZ, PT ;  /* 0x000000ff0000720b */ /* 0x000fc80003f1d000 */
[----:B------:R-:W-:Y:S01]  /*10e0*/  P2R R19, PR, RZ, 0x1 ;  /* 0x00000001ff137803 */ /* 0x000fe20000000000 */
[----:B------:R-:W-:Y:S08]  /*10f0*/  BRA `(.L_x_30234) ;  /* 0x00000008000c7947 */ /* 0x000ff00003800000 */
.L_x_30237:
        /* <DEDUP_REMOVED lines=12> */
.L_x_30240:
        /* <DEDUP_REMOVED lines=10> */
.L_x_30239:
[----:B------:R-:W2:Y:S02]  /*1260*/  LDG.E.64 R4, desc[UR36][R4.64] ;  /* 0x0000002404047981 */ /* 0x000ea4000c1e1b00 */
[----:B--2---:R-:W0:Y:S02]  /*1270*/  DSETP.NEU.AND P0, PT, R4, RZ, PT ;  /* 0x000000ff0400722a */ /* 0x004e240003f0d000 */
[----:B0-----:R-:W-:Y:S01]  /*1280*/  P2R R19, PR, RZ, 0x1 ;  /* 0x00000001ff137803 */ /* 0x001fe20000000000 */
[----:B------:R-:W-:Y:S06]  /*1290*/  BRA `(.L_x_30234) ;  /* 0x0000000400a47947 */ /* 0x000fec0003800000 */
.L_x_30229:
        /* <DEDUP_REMOVED lines=12> */
.L_x_30243:
        /* <DEDUP_REMOVED lines=9> */
.L_x_30242:
        /* <DEDUP_REMOVED lines=10> */
.L_x_30245:
        /* <DEDUP_REMOVED lines=12> */
.L_x_30244:
[----:B------:R-:W2:Y:S02]  /*1550*/  LDG.E.U16 R0, desc[UR36][R4.64] ;  /* 0x0000002404007981 */ /* 0x000ea4000c1e1500 */
[----:B--2---:R-:W-:-:S05]  /*1560*/  IMAD.U32 R0, R0, 0x10000, RZ ;  /* 0x0001000000007824 */ /* 0x004fca00078e00ff */
[----:B------:R-:W-:-:S04]  /*1570*/  FSETP.NEU.FTZ.AND P0, PT, R0, RZ, PT ;  /* 0x000000ff0000720b */ /* 0x000fc80003f1d000 */
[----:B------:R-:W-:Y:S01]  /*1580*/  P2R R19, PR, RZ, 0x1 ;  /* 0x00000001ff137803 */ /* 0x000fe20000000000 */
[----:B------:R-:W-:Y:S08]  /*1590*/  BRA `(.L_x_30234) ;  /* 0x0000000000e47947 */ /* 0x000ff00003800000 */
.L_x_30241:
        /* <DEDUP_REMOVED lines=12> */
.L_x_30248:
[----:B------:R-:W2:Y:S02]  /*1660*/  LDG.E.U8 R4, desc[UR36][R4.64] ;  /* 0x0000002404047981 */ /* 0x000ea4000c1e1100 */
[----:B--2---:R-:W-:-:S04]  /*1670*/  ISETP.NE.AND P0, PT, R4, RZ, PT ;  /* 0x000000ff0400720c */ /* 0x004fc80003f05270 */
[----:B------:R-:W-:Y:S01]  /*1680*/  P2R R19, PR, RZ, 0x1 ;  /* 0x00000001ff137803 */ /* 0x000fe20000000000 */
[----:B------:R-:W-:Y:S08]  /*1690*/  BRA `(.L_x_30234) ;  /* 0x0000000000a47947 */ /* 0x000ff00003800000 */
.L_x_30247:
[----:B------:R-:W2:Y:S02]  /*16a0*/  LDG.E.U8 R4, desc[UR36][R4.64] ;  /* 0x0000002404047981 */ /* 0x000ea4000c1e1100 */
[----:B--2---:R-:W-:-:S04]  /*16b0*/  ISETP.NE.AND P0, PT, R4, RZ, PT ;  /* 0x000000ff0400720c */ /* 0x004fc80003f05270 */
[----:B------:R-:W-:Y:S01]  /*16c0*/  P2R R19, PR, RZ, 0x1 ;  /* 0x00000001ff137803 */ /* 0x000fe20000000000 */
[----:B------:R-:W-:Y:S08]  /*16d0*/  BRA `(.L_x_30234) ;  /* 0x0000000000947947 */ /* 0x000ff00003800000 */
.L_x_30246:
        /* <DEDUP_REMOVED lines=10> */
.L_x_30233:
        /* <DEDUP_REMOVED lines=16> */
.L_x_30251:
[----:B------:R-:W-:-:S04]  /*1880*/  PLOP3.LUT P0, PT, PT, PT, PT, 0x8, 0x80 ;  /* 0x000000000080781c */ /* 0x000fc80003f0e170 */
[----:B------:R-:W-:Y:S01]  /*1890*/  P2R R19, PR, RZ, 0x1 ;  /* 0x00000001ff137803 */ /* 0x000fe20000000000 */
[----:B------:R-:W-:Y:S08]  /*18a0*/  BRA `(.L_x_30234) ;  /* 0x0000000000207947 */ /* 0x000ff00003800000 */
.L_x_30250:
[----:B------:R-:W2:Y:S02]  /*18b0*/  LDG.E.64 R4, desc[UR36][R4.64] ;  /* 0x0000002404047981 */ /* 0x000ea4000c1e1b00 */
[----:B--2---:R-:W-:-:S04]  /*18c0*/  ISETP.NE.U32.AND P0, PT, R4, RZ, PT ;  /* 0x000000ff0400720c */ /* 0x004fc80003f05070 */
[----:B------:R-:W-:-:S04]  /*18d0*/  ISETP.NE.AND.EX P0, PT, R5, RZ, PT, P0 ;  /* 0x000000ff0500720c */ /* 0x000fc80003f05300 */
[----:B------:R-:W-:Y:S01]  /*18e0*/  P2R R19, PR, RZ, 0x1 ;  /* 0x00000001ff137803 */ /* 0x000fe20000000000 */
[----:B------:R-:W-:Y:S08]  /*18f0*/  BRA `(.L_x_30234) ;  /* 0x00000000000c7947 */ /* 0x000ff00003800000 */
.L_x_30249:
[----:B------:R-:W2:Y:S02]  /*1900*/  LDG.E R4, desc[UR36][R4.64] ;  /* 0x0000002404047981 */ /* 0x000ea4000c1e1900 */
[----:B--2---:R-:W-:-:S04]  /*1910*/  ISETP.NE.AND P0, PT, R4, RZ, PT ;  /* 0x000000ff0400720c */ /* 0x004fc80003f05270 */
[----:B------:R-:W-:-:S09]  /*1920*/  P2R R19, PR, RZ, 0x1 ;  /* 0x00000001ff137803 */ /* 0x000fd20000000000 */
.L_x_30234:
[----:B------:R-:W-:Y:S05]  /*1930*/  BSYNC.RECONVERGENT B6 ;  /* 0x0000000000067941 */ /* 0x000fea0003800200 */
.L_x_30228:
[----:B------:R-:W-:-:S07]  /*1940*/  VIADD R23, R23, 0x80 ;  /* 0x0000008017177836 */ /* 0x000fce0000000000 */
.L_x_30227:
[----:B------:R-:W-:Y:S05]  /*1950*/  BSYNC.RECONVERGENT B7 ;  /* 0x0000000000077941 */ /* 0x000fea0003800200 */
.L_x_30226:
        /* <DEDUP_REMOVED lines=27> */
.L_x_30258:
[----:B------:R-:W2:Y:S02]  /*1b10*/  LDG.E.U8 R4, desc[UR36][R4.64] ;  /* 0x0000002404047981 */ /* 0x000ea4000c1e1100 */
[----:B--2---:R-:W-:-:S04]  /*1b20*/  ISETP.NE.AND P0, PT, R4, RZ, PT ;  /* 0x000000ff0400720c */ /* 0x004fc80003f05270 */
[----:B------:R-:W-:Y:S01]  /*1b30*/  P2R R22, PR, RZ, 0x1 ;  /* 0x00000001ff167803 */ /* 0x000fe20000000000 */
[----:B------:R-:W-:Y:S08]  /*1b40*/  BRA `(.L_x_30260) ;  /* 0x0000000800947947 */ /* 0x000ff00003800000 */
.L_x_30257:
        /* <DEDUP_REMOVED lines=11> */
.L_x_30262:
[----:B------:R-:W2:Y:S02]  /*1c00*/  LDG.E R4, desc[UR36][R4.64] ;  /* 0x0000002404047981 */ /* 0x000ea4000c1e1900 */
[----:B--2---:R-:W-:-:S04]  /*1c10*/  ISETP.NE.AND P0, PT, R4, RZ, PT ;  /* 0x000000ff0400720c */ /* 0x004fc80003f05270 */
[----:B------:R-:W-:Y:S01]  /*1c20*/  P2R R22, PR, RZ, 0x1 ;  /* 0x00000001ff167803 */ /* 0x000fe20000000000 */
[----:B------:R-:W-:Y:S08]  /*1c30*/  BRA `(.L_x_30260) ;  /* 0x0000000800587947 */ /* 0x000ff00003800000 */
.L_x_30261:
[----:B------:R-:W2:Y:S02]  /*1c40*/  LDG.E.U16 R4, desc[UR36][R4.64] ;  /* 0x0000002404047981 */ /* 0x000ea4000c1e1500 */
[----:B--2---:R-:W-:-:S04]  /*1c50*/  ISETP.NE.AND P0, PT, R4, RZ, PT ;  /* 0x000000ff0400720c */ /* 0x004fc80003f05270 */
[----:B------:R-:W-:Y:S01]  /*1c60*/  P2R R22, PR, RZ, 0x1 ;  /* 0x00000001ff167803 */ /* 0x000fe20000000000 */
[----:B------:R-:W-:Y:S08]  /*1c70*/  BRA `(.L_x_30260) ;  /* 0x0000000800487947 */ /* 0x000ff00003800000 */
.L_x_30256:
        /* <DEDUP_REMOVED lines=10> */
.L_x_30264:
[----:B------:R-:W2:Y:S02]  /*1d20*/  LDG.E.U16 R0, desc[UR36][R4.64] ;  /* 0x0000002404007981 */ /* 0x000ea4000c1e1500 */
[----:B--2---:R-:W-:-:S05]  /*1d30*/  HADD2.F32 R0, -RZ, R0.H0_H0 ;  /* 0x20000000ff007230 */ /* 0x004fca0000004100 */
[----:B------:R-:W-:-:S04]  /*1d40*/  FSETP.NEU.FTZ.AND P0, PT, R0, RZ, PT ;  /* 0x000000ff0000720b */ /* 0x000fc80003f1d000 */
[----:B------:R-:W-:Y:S01]  /*1d50*/  P2R R22, PR, RZ, 0x1 ;  /* 0x00000001ff167803 */ /* 0x000fe20000000000 */
[----:B------:R-:W-:Y:S08]  /*1d60*/  BRA `(.L_x_30260) ;  /* 0x00000008000c7947 */ /* 0x000ff00003800000 */
.L_x_30263:
        /* <DEDUP_REMOVED lines=12> */
.L_x_30266:
        /* <DEDUP_REMOVED lines=10> */
.L_x_30265:
[----:B------:R-:W2:Y:S02]  /*1ed0*/  LDG.E.64 R4, desc[UR36][R4.64] ;  /* 0x0000002404047981 */ /* 0x000ea4000c1e1b00 */
[----:B--2---:R-:W0:Y:S02]  /*1ee0*/  DSETP.NEU.AND P0, PT, R4, RZ, PT ;  /* 0x000000ff0400722a */ /* 0x004e240003f0d000 */
[----:B0-----:R-:W-:Y:S01]  /*1ef0*/  P2R R22, PR, RZ, 0x1 ;  /* 0x00000001ff167803 */ /* 0x001fe20000000000 */
[----:B------:R-:W-:Y:S06]  /*1f00*/  BRA `(.L_x_30260) ;  /* 0x0000000400a47947 */ /* 0x000fec0003800000 */
.L_x_30255:
        /* <DEDUP_REMOVED lines=12> */
.L_x_30269:
        /* <DEDUP_REMOVED lines=9> */
.L_x_30268:
        /* <DEDUP_REMOVED lines=10> */
.L_x_30271:
        /* <DEDUP_REMOVED lines=12> */
.L_x_30270:
[----:B------:R-:W2:Y:S02]  /*21c0*/  LDG.E.U16 R0, desc[UR36][R4.64] ;  /* 0x0000002404007981 */ /* 0x000ea4000c1e1500 */
[----:B--2---:R-:W-:-:S05]  /*21d0*/  IMAD.U32 R0, R0, 0x10000, RZ ;  /* 0x0001000000007824 */ /* 0x004fca00078e00ff */
[----:B------:R-:W-:-:S04]  /*21e0*/  FSETP.NEU.FTZ.AND P0, PT, R0, RZ, PT ;  /* 0x000000ff0000720b */ /* 0x000fc80003f1d000 */
[----:B------:R-:W-:Y:S01]  /*21f0*/  P2R R22, PR, RZ, 0x1 ;  /* 0x00000001ff167803 */ /* 0x000fe20000000000 */
[----:B------:R-:W-:Y:S08]  /*2200*/  BRA `(.L_x_30260) ;  /* 0x0000000000e47947 */ /* 0x000ff00003800000 */
.L_x_30267:
        /* <DEDUP_REMOVED lines=12> */
.L_x_30274:
[----:B------:R-:W2:Y:S02]  /*22d0*/  LDG.E.U8 R4, desc[UR36][R4.64] ;  /* 0x0000002404047981 */ /* 0x000ea4000c1e1100 */
[----:B--2---:R-:W-:-:S04]  /*22e0*/  ISETP.NE.AND P0, PT, R4, RZ, PT ;  /* 0x000000ff0400720c */ /* 0x004fc80003f05270 */
[----:B------:R-:W-:Y:S01]  /*22f0*/  P2R R22, PR, RZ, 0x1 ;  /* 0x00000001ff167803 */ /* 0x000fe20000000000 */
[----:B------:R-:W-:Y:S08]  /*2300*/  BRA `(.L_x_30260) ;  /* 0x0000000000a47947 */ /* 0x000ff00003800000 */
.L_x_30273:
[----:B------:R-:W2:Y:S02]  /*2310*/  LDG.E.U8 R4, desc[UR36][R4.64] ;  /* 0x0000002404047981 */ /* 0x000ea4000c1e1100 */
[----:B--2---:R-:W-:-:S04]  /*2320*/  ISETP.NE.AND P0, PT, R4, RZ, PT ;  /* 0x000000ff0400720c */ /* 0x004fc80003f05270 */
[----:B------:R-:W-:Y:S01]  /*2330*/  P2R R22, PR, RZ, 0x1 ;  /* 0x00000001ff167803 */ /* 0x000fe20000000000 */
[----:B------:R-:W-:Y:S08]  /*2340*/  BRA `(.L_x_30260) ;  /* 0x0000000000947947 */ /* 0x000ff00003800000 */
.L_x_30272:
        /* <DEDUP_REMOVED lines=10> */
.L_x_30259:
        /* <DEDUP_REMOVED lines=16> */
.L_x_30277:
[----:B------:R-:W-:-:S04]  /*24f0*/  PLOP3.LUT P0, PT, PT, PT, PT, 0x8, 0x80 ;  /* 0x000000000080781c */ /* 0x000fc80003f0e170 */
[----:B------:R-:W-:Y:S01]  /*2500*/  P2R R22, PR, RZ, 0x1 ;  /* 0x00000001ff167803 */ /* 0x000fe20000000000 */
[----:B------:R-:W-:Y:S08]  /*2510*/  BRA `(.L_x_30260) ;  /* 0x0000000000207947 */ /* 0x000ff00003800000 */
.L_x_30276:
[----:B------:R-:W2:Y:S02]  /*2520*/  LDG.E.64 R4, desc[UR36][R4.64] ;  /* 0x0000002404047981 */ /* 0x000ea4000c1e1b00 */
[----:B--2---:R-:W-:-:S04]  /*2530*/  ISETP.NE.U32.AND P0, PT, R4, RZ, PT ;  /* 0x000000ff0400720c */ /* 0x004fc80003f05070 */
[----:B------:R-:W-:-:S04]  /*2540*/  ISETP.NE.AND.EX P0, PT, R5, RZ, PT, P0 ;  /* 0x000000ff0500720c */ /* 0x000fc80003f05300 */
[----:B------:R-:W-:Y:S01]  /*2550*/  P2R R22, PR, RZ, 0x1 ;  /* 0x00000001ff167803 */ /* 0x000fe20000000000 */
[----:B------:R-:W-:Y:S08]  /*2560*/  BRA `(.L_x_30260) ;  /* 0x00000000000c7947 */ /* 0x000ff00003800000 */
.L_x_30275:
[----:B------:R-:W2:Y:S02]  /*2570*/  LDG.E R4, desc[UR36][R4.64] ;  /* 0x0000002404047981 */ /* 0x000ea4000c1e1900 */
[----:B--2---:R-:W-:-:S04]  /*2580*/  ISETP.NE.AND P0, PT, R4, RZ, PT ;  /* 0x000000ff0400720c */ /* 0x004fc80003f05270 */
[----:B------:R-:W-:-:S09]  /*2590*/  P2R R22, PR, RZ, 0x1 ;  /* 0x00000001ff167803 */ /* 0x000fd20000000000 */
.L_x_30260:
[----:B------:R-:W-:Y:S05]  /*25a0*/  BSYNC.RECONVERGENT B6 ;  /* 0x0000000000067941 */ /* 0x000fea0003800200 */
.L_x_30254:
[----:B------:R-:W-:-:S07]  /*25b0*/  VIADD R23, R23, 0x80 ;  /* 0x0000008017177836 */ /* 0x000fce0000000000 */
.L_x_30253:
[----:B------:R-:W-:Y:S05]  /*25c0*/  BSYNC.RECONVERGENT B7 ;  /* 0x0000000000077941 */ /* 0x000fea0003800200 */
.L_x_30252:
        /* <DEDUP_REMOVED lines=26> */
.L_x_30283:
[----:B------:R-:W2:Y:S02]  /*2770*/  LDG.E.U8 R4, desc[UR36][R4.64] ;  /* 0x0000002404047981 */ /* 0x000ea4000c1e1100 */
[----:B--2---:R-:W-:-:S04]  /*2780*/  ISETP.NE.AND P0, PT, R4, RZ, PT ;  /* 0x000000ff0400720c */ /* 0x004fc80003f05270 */
[----:B------:R-:W-:Y:S01]  /*2790*/  P2R R24, PR, RZ, 0x1 ;  /* 0x00000001ff187803 */ /* 0x000fe20000000000 */
[----:B------:R-:W-:Y:S08]  /*27a0*/  BRA `(.L_x_30279) ;  /* 0x00000008008c7947 */ /* 0x000ff00003800000 */
.L_x_30282:
        /* <DEDUP_REMOVED lines=11> */
.L_x_30286:
[----:B------:R-:W2:Y:S02]  /*2860*/  LDG.E R4, desc[UR36][R4.64] ;  /* 0x0000002404047981 */ /* 0x000ea4000c1e1900 */
[----:B--2---:R-:W-:-:S04]  /*2870*/  ISETP.NE.AND P0, PT, R4, RZ, PT ;  /* 0x000000ff0400720c */ /* 0x004fc80003f05270 */
[----:B------:R-:W-:Y:S01]  /*2880*/  P2R R24, PR, RZ, 0x1 ;  /* 0x00000001ff187803 */ /* 0x000fe20000000000 */
[----:B------:R-:W-:Y:S08]  /*2890*/  BRA `(.L_x_30279) ;  /* 0x0000000800507947 */ /* 0x000ff00003800000 */
.L_x_30285:
[----:B------:R-:W2:Y:S02]  /*28a0*/  LDG.E.U16 R4, desc[UR36][R4.64] ;  /* 0x0000002404047981 */ /* 0x000ea4000c1e1500 */
[----:B--2---:R-:W-:-:S04]  /*28b0*/  ISETP.NE.AND P0, PT, R4, RZ, PT ;  /* 0x000000ff0400720c */ /* 0x004fc80003f05270 */
[----:B------:R-:W-:Y:S01]  /*28c0*/  P2R R24, PR, RZ, 0x1 ;  /* 0x00000001ff187803 */ /* 0x000fe20000000000 */
[----:B------:R-:W-:Y:S08]  /*28d0*/  BRA `(.L_x_30279) ;  /* 0x0000000800407947 */ /* 0x000ff00003800000 */
.L_x_30281:
        /* <DEDUP_REMOVED lines=10> */
.L_x_30288:
[----:B------:R-:W2:Y:S02]  /*2980*/  LDG.E.U16 R0, desc[UR36][R4.64] ;  /* 0x0000002404007981 */ /* 0x000ea4000c1e1500 */
[----:B--2---:R-:W-:-:S05]  /*2990*/  HADD2.F32 R0, -RZ, R0.H0_H0 ;  /* 0x20000000ff007230 */ /* 0x004fca0000004100 */
[----:B------:R-:W-:-:S04]  /*29a0*/  FSETP.NEU.FTZ.AND P0, PT, R0, RZ, PT ;  /* 0x000000ff0000720b */ /* 0x000fc80003f1d000 */
[----:B------:R-:W-:Y:S01]  /*29b0*/  P2R R24, PR, RZ, 0x1 ;  /* 0x00000001ff187803 */ /* 0x000fe20000000000 */
[----:B------:R-:W-:Y:S08]  /*29c0*/  BRA `(.L_x_30279) ;  /* 0x0000000800047947 */ /* 0x000ff00003800000 */
.L_x_30287:
        /* <DEDUP_REMOVED lines=12> */
.L_x_30290:
        /* <DEDUP_REMOVED lines=10> */
.L_x_30289:
[----:B------:R-:W2:Y:S02]  /*2b30*/  LDG.E.64 R4, desc[UR36][R4.64] ;  /* 0x0000002404047981 */ /* 0x000ea4000c1e1b00 */
[----:B--2---:R-:W0:Y:S02]  /*2b40*/  DSETP.NEU.AND P0, PT, R4, RZ, PT ;  /* 0x000000ff0400722a */ /* 0x004e240003f0d000 */
[----:B0-----:R-:W-:Y:S01]  /*2b50*/  P2R R24, PR, RZ, 0x1 ;  /* 0x00000001ff187803 */ /* 0x001fe20000000000 */
[----:B------:R-:W-:Y:S06]  /*2b60*/  BRA `(.L_x_30279) ;  /* 0x00000004009c7947 */ /* 0x000fec0003800000 */
.L_x_30280:
        /* <DEDUP_REMOVED lines=12> */
.L_x_30293:
        /* <DEDUP_REMOVED lines=9> */
.L_x_30292:
        /* <DEDUP_REMOVED lines=10> */
.L_x_30295:
        /* <DEDUP_REMOVED lines=12> */
.L_x_30294:
[----:B------:R-:W2:Y:S02]  /*2e20*/  LDG.E.U16 R0, desc[UR36][R4.64] ;  /* 0x0000002404007981 */ /* 0x000ea4000c1e1500 */
[----:B--2---:R-:W-:-:S05]  /*2e30*/  IMAD.U32 R0, R0, 0x10000, RZ ;  /* 0x0001000000007824 */ /* 0x004fca00078e00ff */
[----:B------:R-:W-:-:S04]  /*2e40*/  FSETP.NEU.FTZ.AND P0, PT, R0, RZ, PT ;  /* 0x000000ff0000720b */ /* 0x000fc80003f1d000 */
[----:B------:R-:W-:Y:S01]  /*2e50*/  P2R R24, PR, RZ, 0x1 ;  /* 0x00000001ff187803 */ /* 0x000fe20000000000 */
[----:B------:R-:W-:Y:S08]  /*2e60*/  BRA `(.L_x_30279) ;  /* 0x0000000000dc7947 */ /* 0x000ff00003800000 */
.L_x_30291:
        /* <DEDUP_REMOVED lines=12> */
.L_x_30298:
[----:B------:R-:W2:Y:S02]  /*2f30*/  LDG.E.U8 R4, desc[UR36][R4.64] ;  /* 0x0000002404047981 */ /* 0x000ea4000c1e1100 */
[----:B--2---:R-:W-:-:S04]  /*2f40*/  ISETP.NE.AND P0, PT, R4, RZ, PT ;  /* 0x000000ff0400720c */ /* 0x004fc80003f05270 */
[----:B------:R-:W-:Y:S01]  /*2f50*/  P2R R24, PR, RZ, 0x1 ;  /* 0x00000001ff187803 */ /* 0x000fe20000000000 */
[----:B------:R-:W-:Y:S08]  /*2f60*/  BRA `(.L_x_30279) ;  /* 0x00000000009c7947 */ /* 0x000ff00003800000 */
.L_x_30297:
[----:B------:R-:W2:Y:S02]  /*2f70*/  LDG.E.U8 R4, desc[UR36][R4.64] ;  /* 0x0000002404047981 */ /* 0x000ea4000c1e1100 */
[----:B--2---:R-:W-:-:S04]  /*2f80*/  ISETP.NE.AND P0, PT, R4, RZ, PT ;  /* 0x000000ff0400720c */ /* 0x004fc80003f05270 */
[----:B------:R-:W-:Y:S01]  /*2f90*/  P2R R24, PR, RZ, 0x1 ;  /* 0x00000001ff187803 */ /* 0x000fe20000000000 */
[----:B------:R-:W-:Y:S08]  /*2fa0*/  BRA `(.L_x_30279) ;  /* 0x00000000008c7947 */ /* 0x000ff00003800000 */
.L_x_30296:
        /* <DEDUP_REMOVED lines=10> */
.L_x_30284:
        /* <DEDUP_REMOVED lines=16> */
.L_x_30301:
[----:B------:R-:W-:Y:S05]  /*3150*/  BRA `(.L_x_30279) ;  /* 0x0000000000207947 */ /* 0x000fea0003800000 */
.L_x_30300:
[----:B------:R-:W2:Y:S02]  /*3160*/  LDG.E.64 R4, desc[UR36][R4.64] ;  /* 0x0000002404047981 */ /* 0x000ea4000c1e1b00 */
[----:B--2---:R-:W-:-:S04]  /*3170*/  ISETP.NE.U32.AND P0, PT, R4, RZ, PT ;  /* 0x000000ff0400720c */ /* 0x004fc80003f05070 */
[----:B------:R-:W-:-:S04]  /*3180*/  ISETP.NE.AND.EX P0, PT, R5, RZ, PT, P0 ;  /* 0x000000ff0500720c */ /* 0x000fc80003f05300 */
[----:B------:R-:W-:Y:S01]  /*3190*/  P2R R24, PR, RZ, 0x1 ;  /* 0x00000001ff187803 */ /* 0x000fe20000000000 */
[----:B------:R-:W-:Y:S08]  /*31a0*/  BRA `(.L_x_30279) ;  /* 0x00000000000c7947 */ /* 0x000ff00003800000 */
.L_x_30299:
[----:B------:R-:W2:Y:S02]  /*31b0*/  LDG.E R4, desc[UR36][R4.64] ;  /* 0x0000002404047981 */ /* 0x000ea4000c1e1900 */
[----:B--2---:R-:W-:-:S04]  /*31c0*/  ISETP.NE.AND P0, PT, R4, RZ, PT ;  /* 0x000000ff0400720c */ /* 0x004fc80003f05270 */
[----:B------:R-:W-:-:S09]  /*31d0*/  P2R R24, PR, RZ, 0x1 ;  /* 0x00000001ff187803 */ /* 0x000fd20000000000 */
.L_x_30279:
[----:B------:R-:W-:Y:S05]  /*31e0*/  BSYNC.RECONVERGENT B6 ;  /* 0x0000000000067941 */ /* 0x000fea0003800200 */
.L_x_30278:
        /* <DEDUP_REMOVED lines=9> */
[----:B0-----:R-:W-:Y:S02]  /*3280*/  ISETP.NE.AND P1, PT, RZ, UR4, P1 ;  /* 0x00000004ff007c0c */ /* 0x001fe40008f25270 */
[----:B------:R-:W-:Y:S02]  /*3290*/  ISETP.NE.AND P2, PT, RZ, UR4, P2 ;  /* 0x00000004ff007c0c */ /* 0x000fe40009745270 */
[----:B------:R-:W-:Y:S02]  /*32a0*/  ISETP.NE.AND P3, PT, RZ, UR4, P3 ;  /* 0x00000004ff007c0c */ /* 0x000fe40009f65270 */
[----:B------:R-:W-:Y:S02]  /*32b0*/  ISETP.NE.AND P4, PT, RZ, UR4, P4 ;  /* 0x00000004ff007c0c */ /* 0x000fe4000a785270 */
        /* <DEDUP_REMOVED lines=27> */
.L_x_30309:
[----:B------:R1:W-:Y:S01]  /*3470*/  STG.E.U8 desc[UR36][R8.64], R11 ;  /* 0x0000000b08007986 */ /* 0x0003e2000c101124 */
[----:B------:R-:W-:Y:S05]  /*3480*/  BRA `(.L_x_30311) ;  /* 0x0000000c00087947 */ /* 0x000fea0003800000 */
.L_x_30308:
        /* <DEDUP_REMOVED lines=10> */
.L_x_30313:
[----:B------:R3:W-:Y:S01]  /*3530*/  STG.E desc[UR36][R8.64], R11 ;  /* 0x0000000b08007986 */ /* 0x0007e2000c101924 */
[----:B------:R-:W-:Y:S05]  /*3540*/  BRA `(.L_x_30311) ;  /* 0x0000000800d87947 */ /* 0x000fea0003800000 */
.L_x_30312:
[----:B------:R2:W-:Y:S01]  /*3550*/  STG.E.U16 desc[UR36][R8.64], R11 ;  /* 0x0000000b08007986 */ /* 0x0005e2000c101524 */
[----:B------:R-:W-:Y:S05]  /*3560*/  BRA `(.L_x_30311) ;  /* 0x0000000800d07947 */ /* 0x000fea0003800000 */
.L_x_30307:
        /* <DEDUP_REMOVED lines=9> */
.L_x_30315:
[----:B------:R-:W0:Y:S02]  /*3600*/  I2F.S16 R0, R11 ;  /* 0x0000000b00007306 */ /* 0x000e240000101400 */
[----:B0-----:R-:W-:-:S05]  /*3610*/  F2FP.F16.F32.PACK_AB R0, RZ, R0 ;  /* 0x00000000ff00723e */ /* 0x001fca00000000ff */
[----:B------:R0:W-:Y:S01]  /*3620*/  STG.E.U16 desc[UR36][R8.64], R0 ;  /* 0x0000000008007986 */ /* 0x0001e2000c101524 */
[----:B------:R-:W-:Y:S05]  /*3630*/  BRA `(.L_x_30311) ;  /* 0x00000008009c7947 */ /* 0x000fea0003800000 */
.L_x_30314:
        /* <DEDUP_REMOVED lines=10> */
.L_x_30317:
[----:B------:R-:W0:Y:S02]  /*36e0*/  I2F.S16 R11, R11 ;  /* 0x0000000b000b7306 */ /* 0x000e240000101400 */
[----:B0-----:R-:W-:-:S04]  /*36f0*/  F2FP.F16.F32.PACK_AB R3, RZ, R11 ;  /* 0x0000000bff03723e */ /* 0x001fc800000000ff */
[----:B------:R-:W-:-:S05]  /*3700*/  PRMT R3, R3, 0x5410, RZ ;  /* 0x0000541003037816 */ /* 0x000fca00000000ff */
[----:B------:R0:W-:Y:S01]  /*3710*/  STG.E desc[UR36][R8.64], R3 ;  /* 0x0000000308007986 */ /* 0x0001e2000c101924 */
[----:B------:R-:W-:Y:S05]  /*3720*/  BRA `(.L_x_30311) ;  /* 0x0000000800607947 */ /* 0x000fea0003800000 */
.L_x_30316:
[----:B------:R-:W0:Y:S02]  /*3730*/  I2F.F64.S16 R4, R11 ;  /* 0x0000000b00047312 */ /* 0x000e240000101c00 */
[----:B0-----:R0:W-:Y:S01]  /*3740*/  STG.E.64 desc[UR36][R8.64], R4 ;  /* 0x0000000408007986 */ /* 0x0011e2000c101b24 */
[----:B------:R-:W-:Y:S05]  /*3750*/  BRA `(.L_x_30311) ;  /* 0x0000000800547947 */ /* 0x000fea0003800000 */
.L_x_30306:
        /* <DEDUP_REMOVED lines=10> */
.L_x_30320:
[----:B------:R-:W-:Y:S01]  /*3800*/  CS2R R6, SRZ ;  /* 0x0000000000067805 */ /* 0x000fe2000001ff00 */
[----:B------:R-:W0:Y:S04]  /*3810*/  I2F.F64.S16 R4, R11 ;  /* 0x0000000b00047312 */ /* 0x000e280000101c00 */
[----:B0-----:R0:W-:Y:S01]  /*3820*/  STG.E.128 desc[UR36][R8.64], R4 ;  /* 0x0000000408007986 */ /* 0x0011e2000c101d24 */
[----:B------:R-:W-:Y:S05]  /*3830*/  BRA `(.L_x_30311) ;  /* 0x00000008001c7947 */ /* 0x000fea0003800000 */
.L_x_30319:
        /* <DEDUP_REMOVED lines=17> */
.L_x_30324:
[----:B------:R-:W-:Y:S05]  /*3950*/  BSYNC.RECONVERGENT B0 ;  /* 0x0000000000007941 */ /* 0x000fea0003800200 */
.L_x_30323:
[----:B------:R0:W-:Y:S01]  /*3960*/  STG.E.U8 desc[UR36][R8.64], R3 ;  /* 0x0000000308007986 */ /* 0x0001e2000c101124 */
[----:B------:R-:W-:Y:S05]  /*3970*/  BRA `(.L_x_30311) ;  /* 0x0000000400cc7947 */ /* 0x000fea0003800000 */
.L_x_30322:
        /* <DEDUP_REMOVED lines=16> */
.L_x_30321:
[----:B------:R-:W0:Y:S02]  /*3a80*/  I2F.S16 R0, R11 ;  /* 0x0000000b00007306 */ /* 0x000e240000101400 */
[----:B0-----:R-:W-:-:S05]  /*3a90*/  F2FP.BF16.F32.PACK_AB R0, RZ, R0 ;  /* 0x00000000ff00723e */ /* 0x001fca00000010ff */
[----:B------:R0:W-:Y:S01]  /*3aa0*/  STG.E.U16 desc[UR36][R8.64], R0 ;  /* 0x0000000008007986 */ /* 0x0001e2000c101524 */
[----:B------:R-:W-:Y:S05]  /*3ab0*/  BRA `(.L_x_30311) ;  /* 0x00000004007c7947 */ /* 0x000fea0003800000 */
.L_x_30318:
        /* <DEDUP_REMOVED lines=10> */
.L_x_30327:
        /* <DEDUP_REMOVED lines=12> */
.L_x_30330:
[----:B------:R-:W-:-:S04]  /*3c20*/  SHF.R.U32.HI R0, RZ, 0x14, R11 ;  /* 0x00000014ff007819 */ /* 0x000fc8000001160b */
[----:B------:R-:W-:-:S04]  /*3c30*/  LOP3.LUT R0, R0, 0x1, RZ, 0xc0, !PT ;  /* 0x0000000100007812 */ /* 0x000fc800078ec0ff */
[----:B------:R-:W-:-:S04]  /*3c40*/  IADD3 R0, PT, PT, R11, 0x487ffff, R0 ;  /* 0x0487ffff0b007810 */ /* 0x000fc80007ffe000 */
[----:B------:R-:W-:-:S04]  /*3c50*/  SHF.R.U32.HI R0, RZ, 0x14, R0 ;  /* 0x00000014ff007819 */ /* 0x000fc80000011600 */
[----:B------:R-:W-:-:S07]  /*3c60*/  LOP3.LUT R0, R0, 0xff, RZ, 0xc0, !PT ;  /* 0x000000ff00007812 */ /* 0x000fce00078ec0ff */
.L_x_30331:
[----:B------:R-:W-:-:S07]  /*3c70*/  PRMT R4, R0, 0x7610, R4 ;  /* 0x0000761000047816 */ /* 0x000fce0000000004 */
.L_x_30329:
[----:B------:R-:W-:Y:S05]  /*3c80*/  BSYNC.RECONVERGENT B0 ;  /* 0x0000000000007941 */ /* 0x000fea0003800200 */
.L_x_30328:
[----:B------:R0:W-:Y:S01]  /*3c90*/  STG.E.U8 desc[UR36][R8.64], R4 ;  /* 0x0000000408007986 */ /* 0x0001e2000c101124 */
[----:B------:R-:W-:Y:S05]  /*3ca0*/  BRA `(.L_x_30311) ;  /* 0x0000000400007947 */ /* 0x000fea0003800000 */
.L_x_30326:
        /* <DEDUP_REMOVED lines=12> */
.L_x_30334:
[----:B------:R-:W-:-:S04]  /*3d70*/  SHF.R.U32.HI R0, RZ, 0x15, R11 ;  /* 0x00000015ff007819 */ /* 0x000fc8000001160b */
[----:B------:R-:W-:-:S04]  /*3d80*/  LOP3.LUT R0, R0, 0x1, RZ, 0xc0, !PT ;  /* 0x0000000100007812 */ /* 0x000fc800078ec0ff */
[----:B------:R-:W-:-:S04]  /*3d90*/  IADD3 R0, PT, PT, R11, 0x88fffff, R0 ;  /* 0x088fffff0b007810 */ /* 0x000fc80007ffe000 */
[----:B------:R-:W-:-:S04]  /*3da0*/  SHF.R.U32.HI R0, RZ, 0x15, R0 ;  /* 0x00000015ff007819 */ /* 0x000fc80000011600 */
[----:B------:R-:W-:-:S07]  /*3db0*/  LOP3.LUT R0, R0, 0xff, RZ, 0xc0, !PT ;  /* 0x000000ff00007812 */ /* 0x000fce00078ec0ff */
.L_x_30335:
[----:B------:R-:W-:-:S07]  /*3dc0*/  PRMT R4, R0, 0x7610, R4 ;  /* 0x0000761000047816 */ /* 0x000fce0000000004 */
.L_x_30333:
[----:B------:R-:W-:Y:S05]  /*3dd0*/  BSYNC.RECONVERGENT B0 ;  /* 0x0000000000007941 */ /* 0x000fea0003800200 */
.L_x_30332:
[----:B------:R0:W-:Y:S01]  /*3de0*/  STG.E.U8 desc[UR36][R8.64], R4 ;  /* 0x0000000408007986 */ /* 0x0001e2000c101124 */
[----:B------:R-:W-:Y:S05]  /*3df0*/  BRA `(.L_x_30311) ;  /* 0x0000000000ac7947 */ /* 0x000fea0003800000 */
.L_x_30325:
[----:B------:R-:W-:-:S13]  /*3e00*/  ISETP.NE.AND P0, PT, R0, 0x1c, PT ;  /* 0x0000001c0000780c */ /* 0x000fda0003f05270 */
[----:B------:R-:W-:Y:S05]  /*3e10*/  @!P0 BRA `(.L_x_30336) ;  /* 0x0000000000a08947 */ /* 0x000fea0003800000 */
[----:B------:R-:W-:-:S13]  /*3e20*/  ISETP.NE.AND P0, PT, R0, 0x1d, PT ;  /* 0x0000001d0000780c */ /* 0x000fda0003f05270 */
[----:B------:R-:W-:Y:S05]  /*3e30*/  @!P0 BRA `(.L_x_30337) ;  /* 0x0000000000888947 */ /* 0x000fea0003800000 */
[----:B------:R-:W-:-:S13]  /*3e40*/  ISETP.NE.AND P0, PT, R0, 0x2c, PT ;  /* 0x0000002c0000780c */ /* 0x000fda0003f05270 */
[----:B------:R-:W-:Y:S05]  /*3e50*/  @!P0 BRA `(.L_x_30338) ;  /* 0x0000000000448947 */ /* 0x000fea0003800000 */
.L_x_30310:
        /* <DEDUP_REMOVED lines=16> */
.L_x_30339:
[----:B------:R-:W-:Y:S05]  /*3f60*/  BRA `(.L_x_30311) ;  /* 0x0000000000507947 */ /* 0x000fea0003800000 */
.L_x_30338:
        /* <DEDUP_REMOVED lines=15> */
.L_x_30337:
[----:B------:R-:W-:Y:S02]  /*4060*/  IMAD.MOV.U32 R4, RZ, RZ, R11 ;  /* 0x000000ffff047224 */ /* 0x000fe400078e000b */
[----:B------:R-:W-:-:S05]  /*4070*/  IMAD.MOV.U32 R5, RZ, RZ, RZ ;  /* 0x000000ffff057224 */ /* 0x000fca00078e00ff */
[----:B------:R0:W-:Y:S01]  /*4080*/  STG.E.64 desc[UR36][R8.64], R4 ;  /* 0x0000000408007986 */ /* 0x0001e2000c101b24 */
[----:B------:R-:W-:Y:S05]  /*4090*/  BRA `(.L_x_30311) ;  /* 0x0000000000047947 */ /* 0x000fea0003800000 */
.L_x_30336:
[----:B------:R0:W-:Y:S02]  /*40a0*/  STG.E desc[UR36][R8.64], R11 ;  /* 0x0000000b08007986 */ /* 0x0001e4000c101924 */
.L_x_30311:
[----:B------:R-:W-:Y:S05]  /*40b0*/  BSYNC.RECONVERGENT B6 ;  /* 0x0000000000067941 */ /* 0x000fea0003800200 */
.L_x_30305:
        /* <DEDUP_REMOVED lines=24> */
.L_x_30345:
[----:B------:R4:W-:Y:S01]  /*4240*/  STG.E.U8 desc[UR36][R8.64], R26 ;  /* 0x0000001a08007986 */ /* 0x0009e2000c101124 */
[----:B------:R-:W-:Y:S05]  /*4250*/  BRA `(.L_x_30347) ;  /* 0x0000000800fc7947 */ /* 0x000fea0003800000 */
.L_x_30344:
        /* <DEDUP_REMOVED lines=9> */
.L_x_30349:
[----:B------:R2:W-:Y:S01]  /*42f0*/  STG.E desc[UR36][R8.64], R26 ;  /* 0x0000001a08007986 */ /* 0x0005e2000c101924 */
[----:B------:R-:W-:Y:S05]  /*4300*/  BRA `(.L_x_30347) ;  /* 0x0000000800d07947 */ /* 0x000fea0003800000 */
.L_x_30348:
[----:B------:R0:W-:Y:S01]  /*4310*/  STG.E.U16 desc[UR36][R8.64], R26 ;  /* 0x0000001a08007986 */ /* 0x0001e2000c101524 */
[----:B------:R-:W-:Y:S05]  /*4320*/  BRA `(.L_x_30347) ;  /* 0x0000000800c87947 */ /* 0x000fea0003800000 */
.L_x_30343:
        /* <DEDUP_REMOVED lines=9> */
.L_x_30351:
[----:B------:R-:W0:Y:S02]  /*43c0*/  I2F.S16 R0, R26 ;  /* 0x0000001a00007306 */ /* 0x000e240000101400 */
[----:B0-----:R-:W-:-:S05]  /*43d0*/  F2FP.F16.F32.PACK_AB R0, RZ, R0 ;  /* 0x00000000ff00723e */ /* 0x001fca00000000ff */
[----:B------:R0:W-:Y:S01]  /*43e0*/  STG.E.U16 desc[UR36][R8.64], R0 ;  /* 0x0000000008007986 */ /* 0x0001e2000c101524 */
[----:B------:R-:W-:Y:S05]  /*43f0*/  BRA `(.L_x_30347) ;  /* 0x0000000800947947 */ /* 0x000fea0003800000 */
.L_x_30350:
        /* <DEDUP_REMOVED lines=10> */
.L_x_30353:
[----:B------:R-:W0:Y:S02]  /*44a0*/  I2F.S16 R26, R26 ;  /* 0x0000001a001a7306 */ /* 0x000e240000101400 */
[----:B0-----:R-:W-:-:S04]  /*44b0*/  F2FP.F16.F32.PACK_AB R3, RZ, R26 ;  /* 0x0000001aff03723e */ /* 0x001fc800000000ff */
[----:B------:R-:W-:-:S05]  /*44c0*/  PRMT R3, R3, 0x5410, RZ ;  /* 0x0000541003037816 */ /* 0x000fca00000000ff */
[----:B------:R0:W-:Y:S01]  /*44d0*/  STG.E desc[UR36][R8.64], R3 ;  /* 0x0000000308007986 */ /* 0x0001e2000c101924 */
[----:B------:R-:W-:Y:S05]  /*44e0*/  BRA `(.L_x_30347) ;  /* 0x0000000800587947 */ /* 0x000fea0003800000 */
.L_x_30352:
[----:B------:R-:W0:Y:S02]  /*44f0*/  I2F.F64.S16 R26, R26 ;  /* 0x0000001a001a7312 */ /* 0x000e240000101c00 */
[----:B0-----:R0:W-:Y:S01]  /*4500*/  STG.E.64 desc[UR36][R8.64], R26 ;  /* 0x0000001a08007986 */ /* 0x0011e2000c101b24 */
[----:B------:R-:W-:Y:S05]  /*4510*/  BRA `(.L_x_30347) ;  /* 0x00000008004c7947 */ /* 0x000fea0003800000 */
.L_x_30342:
        /* <DEDUP_REMOVED lines=12> */
.L_x_30357:
        /* <DEDUP_REMOVED lines=16> */
.L_x_30360:
[----:B------:R-:W-:-:S07]  /*46e0*/  PRMT R4, R0, 0x7610, R4 ;  /* 0x0000761000047816 */ /* 0x000fce0000000004 */
.L_x_30359:
[----:B------:R-:W-:Y:S05]  /*46f0*/  BSYNC.RECONVERGENT B0 ;  /* 0x0000000000007941 */ /* 0x000fea0003800200 */
.L_x_30358:
[----:B------:R0:W-:Y:S01]  /*4700*/  STG.E.U8 desc[UR36][R8.64], R4 ;  /* 0x0000000408007986 */ /* 0x0001e2000c101124 */
[----:B------:R-:W-:Y:S05]  /*4710*/  BRA `(.L_x_30347) ;  /* 0x0000000400cc7947 */ /* 0x000fea0003800000 */
.L_x_30356:
        /* <DEDUP_REMOVED lines=16> */
.L_x_30363:
[----:B------:R-:W-:-:S07]  /*4820*/  PRMT R4, R0, 0x7610, R4 ;  /* 0x0000761000047816 */ /* 0x000fce0000000004 */
.L_x_30362:
[----:B------:R-:W-:Y:S05]  /*4830*/  BSYNC.RECONVERGENT B0 ;  /* 0x0000000000007941 */ /* 0x000fea0003800200 */
.L_x_30361:
[----:B------:R0:W-:Y:S01]  /*4840*/  STG.E.U8 desc[UR36][R8.64], R4 ;  /* 0x0000000408007986 */ /* 0x0001e2000c101124 */
[----:B------:R-:W-:Y:S05]  /*4850*/  BRA `(.L_x_30347) ;  /* 0x00000004007c7947 */ /* 0x000fea0003800000 */
.L_x_30355:
        /* <DEDUP_REMOVED lines=21> */
.L_x_30365:
[----:B------:R-:W-:-:S05]  /*49b0*/  IMAD.MOV.U32 R27, RZ, RZ, RZ ;  /* 0x000000ffff1b7224 */ /* 0x000fca00078e00ff */
[----:B------:R0:W-:Y:S01]  /*49c0*/  STG.E.64 desc[UR36][R8.64], R26 ;  /* 0x0000001a08007986 */ /* 0x0001e2000c101b24 */
[----:B------:R-:W-:Y:S05]  /*49d0*/  BRA `(.L_x_30347) ;  /* 0x00000004001c7947 */ /* 0x000fea0003800000 */
.L_x_30364:
[----:B------:R0:W-:Y:S01]  /*49e0*/  STG.E desc[UR36][R8.64], R26 ;  /* 0x0000001a08007986 */ /* 0x0001e2000c101924 */
[----:B------:R-:W-:Y:S05]  /*49f0*/  BRA `(.L_x_30347) ;  /* 0x0000000400147947 */ /* 0x000fea0003800000 */
.L_x_30354:
        /* <DEDUP_REMOVED lines=8> */
.L_x_30367:
[----:B------:R-:W-:Y:S01]  /*4a80*/  CS2R R6, SRZ ;  /* 0x0000000000067805 */ /* 0x000fe2000001ff00 */
[----:B------:R-:W0:Y:S04]  /*4a90*/  I2F.F64.S16 R4, R26 ;  /* 0x0000001a00047312 */ /* 0x000e280000101c00 */
[----:B0-----:R0:W-:Y:S01]  /*4aa0*/  STG.E.128 desc[UR36][R8.64], R4 ;  /* 0x0000000408007986 */ /* 0x0011e2000c101d24 */
[----:B------:R-:W-:Y:S05]  /*4ab0*/  BRA `(.L_x_30347) ;  /* 0x0000000000e47947 */ /* 0x000fea0003800000 */
.L_x_30366:
[----:B------:R-:W-:-:S13]  /*4ac0*/  ISETP.NE.AND P0, PT, R0, 0xf, PT ;  /* 0x0000000f0000780c */ /* 0x000fda0003f05270 */
[----:B------:R-:W-:Y:S05]  /*4ad0*/  @!P0 BRA `(.L_x_30368) ;  /* 0x0000000000d08947 */ /* 0x000fea0003800000 */
[----:B------:R-:W-:-:S13]  /*4ae0*/  ISETP.NE.AND P0, PT, R0, 0x17, PT ;  /* 0x000000170000780c */ /* 0x000fda0003f05270 */
[----:B------:R-:W-:Y:S05]  /*4af0*/  @!P0 BRA `(.L_x_30369) ;  /* 0x0000000000848947 */ /* 0x000fea0003800000 */
[----:B------:R-:W-:-:S13]  /*4b00*/  ISETP.NE.AND P0, PT, R0, 0x18, PT ;  /* 0x000000180000780c */ /* 0x000fda0003f05270 */
[----:B------:R-:W-:Y:S05]  /*4b10*/  @!P0 BRA `(.L_x_30370) ;  /* 0x0000000000448947 */ /* 0x000fea0003800000 */
.L_x_30346:
        /* <DEDUP_REMOVED lines=16> */
.L_x_30371:
[----:B------:R-:W-:Y:S05]  /*4c20*/  BRA `(.L_x_30347) ;  /* 0x0000000000887947 */ /* 0x000fea0003800000 */
.L_x_30370:
        /* <DEDUP_REMOVED lines=11> */
.L_x_30373:
[----:B------:R-:W-:Y:S05]  /*4ce0*/  BSYNC.RECONVERGENT B0 ;  /* 0x0000000000007941 */ /* 0x000fea0003800200 */
.L_x_30372:
[----:B------:R0:W-:Y:S01]  /*4cf0*/  STG.E.U8 desc[UR36][R8.64], R3 ;  /* 0x0000000308007986 */ /* 0x0001e2000c101124 */
[----:B------:R-:W-:Y:S05]  /*4d00*/  BRA `(.L_x_30347) ;  /* 0x0000000000507947 */ /* 0x000fea0003800000 */
.L_x_30369:
        /* <DEDUP_REMOVED lines=12> */
.L_x_30374:
[----:B------:R-:W-:Y:S01]  /*4dd0*/  IMAD.MOV.U32 R3, RZ, RZ, 0x7f ;  /* 0x0000007fff037424 */ /* 0x000fe200078e00ff */
[----:B------:R-:W-:-:S04]  /*4de0*/  ISETP.GT.U32.AND P0, PT, R5, 0x7f800000, PT ;  /* 0x7f8000000500780c */ /* 0x000fc80003f04070 */
[----:B------:R-:W-:-:S05]  /*4df0*/  SEL R3, R3, 0x7c, P0 ;  /* 0x0000007c03037807 */ /* 0x000fca0000000000 */
[----:B------:R0:W-:Y:S01]  /*4e00*/  STG.E.U8 desc[UR36][R8.64], R3 ;  /* 0x0000000308007986 */ /* 0x0001e2000c101124 */
[----:B------:R-:W-:Y:S05]  /*4e10*/  BRA `(.L_x_30347) ;  /* 0x00000000000c7947 */ /* 0x000fea0003800000 */
.L_x_30368:
[----:B------:R-:W0:Y:S02]  /*4e20*/  I2F.S16 R0, R26 ;  /* 0x0000001a00007306 */ /* 0x000e240000101400 */
[----:B0-----:R-:W-:-:S05]  /*4e30*/  F2FP.BF16.F32.PACK_AB R0, RZ, R0 ;  /* 0x00000000ff00723e */ /* 0x001fca00000010ff */
[----:B------:R0:W-:Y:S02]  /*4e40*/  STG.E.U16 desc[UR36][R8.64], R0 ;  /* 0x0000000008007986 */ /* 0x0001e4000c101524 */
.L_x_30347:
[----:B------:R-:W-:Y:S05]  /*4e50*/  BSYNC.RECONVERGENT B6 ;  /* 0x0000000000067941 */ /* 0x000fea0003800200 */
.L_x_30341:
[----:B------:R-:W-:-:S07]  /*4e60*/  VIADD R17, R17, 0x80 ;  /* 0x0000008011117836 */ /* 0x000fce0000000000 */
.L_x_30304:
[----:B------:R-:W-:-:S13]  /*4e70*/  ISETP.GE.AND P0, PT, R17, R16, PT ;  /* 0x000000101100720c */ /* 0x000fda0003f06270 */
[----:B------:R-:W-:Y:S05]  /*4e80*/  @P0 BREAK.RELIABLE B7 ;  /* 0x0000000000070942 */ /* 0x000fea0003800100 */
[----:B------:R-:W-:Y:S05]  /*4e90*/  @P0 BRA `(.L_x_30340) ;  /* 0x0000000c00640947 */ /* 0x000fea0003800000 */
[----:B------:R-:W-:Y:S05]  /*4ea0*/  BSYNC.RELIABLE B7 ;  /* 0x0000000000077941 */ /* 0x000fea0003800100 */
.L_x_30303:
        /* <DEDUP_REMOVED lines=21> */
.L_x_30379:
[----:B------:R4:W-:Y:S01]  /*5000*/  STG.E.U8 desc[UR36][R8.64], R24 ;  /* 0x0000001808007986 */ /* 0x0009e2000c101124 */
[----:B------:R-:W-:Y:S05]  /*5010*/  BRA `(.L_x_30381) ;  /* 0x0000000800fc7947 */ /* 0x000fea0003800000 */
.L_x_30378:
        /* <DEDUP_REMOVED lines=9> */
.L_x_30383:
[----:B------:R2:W-:Y:S01]  /*50b0*/  STG.E desc[UR36][R8.64], R24 ;  /* 0x0000001808007986 */ /* 0x0005e2000c101924 */
[----:B------:R-:W-:Y:S05]  /*50c0*/  BRA `(.L_x_30381) ;  /* 0x0000000800d07947 */ /* 0x000fea0003800000 */
.L_x_30382:
[----:B------:R0:W-:Y:S01]  /*50d0*/  STG.E.U16 desc[UR36][R8.64], R24 ;  /* 0x0000001808007986 */ /* 0x0001e2000c101524 */
[----:B------:R-:W-:Y:S05]  /*50e0*/  BRA `(.L_x_30381) ;  /* 0x0000000800c87947 */ /* 0x000fea0003800000 */
.L_x_30377:
        /* <DEDUP_REMOVED lines=9> */
.L_x_30385:
[----:B------:R-:W0:Y:S02]  /*5180*/  I2F.S16 R0, R24 ;  /* 0x0000001800007306 */ /* 0x000e240000101400 */
[----:B0-----:R-:W-:-:S05]  /*5190*/  F2FP.F16.F32.PACK_AB R0, RZ, R0 ;  /* 0x00000000ff00723e */ /* 0x001fca00000000ff */
[----:B------:R0:W-:Y:S01]  /*51a0*/  STG.E.U16 desc[UR36][R8.64], R0 ;  /* 0x0000000008007986 */ /* 0x0001e2000c101524 */
[----:B------:R-:W-:Y:S05]  /*51b0*/  BRA `(.L_x_30381) ;  /* 0x0000000800947947 */ /* 0x000fea0003800000 */
.L_x_30384:
        /* <DEDUP_REMOVED lines=10> */
.L_x_30387:
[----:B------:R-:W0:Y:S02]  /*5260*/  I2F.S16 R24, R24 ;  /* 0x0000001800187306 */ /* 0x000e240000101400 */
[----:B0-----:R-:W-:-:S04]  /*5270*/  F2FP.F16.F32.PACK_AB R3, RZ, R24 ;  /* 0x00000018ff03723e */ /* 0x001fc800000000ff */
[----:B------:R-:W-:-:S05]  /*5280*/  PRMT R3, R3, 0x5410, RZ ;  /* 0x0000541003037816 */ /* 0x000fca00000000ff */
[----:B------:R0:W-:Y:S01]  /*5290*/  STG.E desc[UR36][R8.64], R3 ;  /* 0x0000000308007986 */ /* 0x0001e2000c101924 */
[----:B------:R-:W-:Y:S05]  /*52a0*/  BRA `(.L_x_30381) ;  /* 0x0000000800587947 */ /* 0x000fea0003800000 */
.L_x_30386:
[----:B------:R-:W0:Y:S02]  /*52b0*/  I2F.F64.S16 R24, R24 ;  /* 0x0000001800187312 */ /* 0x000e240000101c00 */
[----:B0-----:R0:W-:Y:S01]  /*52c0*/  STG.E.64 desc[UR36][R8.64], R24 ;  /* 0x0000001808007986 */ /* 0x0011e2000c101b24 */
[----:B------:R-:W-:Y:S05]  /*52d0*/  BRA `(.L_x_30381) ;  /* 0x00000008004c7947 */ /* 0x000fea0003800000 */
.L_x_30376:
        /* <DEDUP_REMOVED lines=12> */
.L_x_30391:
        /* <DEDUP_REMOVED lines=16> */
.L_x_30394:
[----:B------:R-:W-:-:S07]  /*54a0*/  PRMT R4, R0, 0x7610, R4 ;  /* 0x0000761000047816 */ /* 0x000fce0000000004 */
.L_x_30393:
[----:B------:R-:W-:Y:S05]  /*54b0*/  BSYNC.RECONVERGENT B0 ;  /* 0x0000000000007941 */ /* 0x000fea0003800200 */
.L_x_30392:
[----:B------:R0:W-:Y:S01]  /*54c0*/  STG.E.U8 desc[UR36][R8.64], R4 ;  /* 0x0000000408007986 */ /* 0x0001e2000c101124 */
[----:B------:R-:W-:Y:S05]  /*54d0*/  BRA `(.L_x_30381) ;  /* 0x0000000400cc7947 */ /* 0x000fea0003800000 */
.L_x_30390:
        /* <DEDUP_REMOVED lines=16> */
.L_x_30397:
[----:B------:R-:W-:-:S07]  /*55e0*/  PRMT R4, R0, 0x7610, R4 ;  /* 0x0000761000047816 */ /* 0x000fce0000000004 */
.L_x_30396:
[----:B------:R-:W-:Y:S05]  /*55f0*/  BSYNC.RECONVERGENT B0 ;  /* 0x0000000000007941 */ /* 0x000fea0003800200 */
.L_x_30395:
[----:B------:R0:W-:Y:S01]  /*5600*/  STG.E.U8 desc[UR36][R8.64], R4 ;  /* 0x0000000408007986 */ /* 0x0001e2000c101124 */
[----:B------:R-:W-:Y:S05]  /*5610*/  BRA `(.L_x_30381) ;  /* 0x00000004007c7947 */ /* 0x000fea0003800000 */
.L_x_30389:
        /* <DEDUP_REMOVED lines=21> */
.L_x_30399:
[----:B------:R-:W-:-:S05]  /*5770*/  IMAD.MOV.U32 R25, RZ, RZ, RZ ;  /* 0x000000ffff197224 */ /* 0x000fca00078e00ff */
[----:B------:R0:W-:Y:S01]  /*5780*/  STG.E.64 desc[UR36][R8.64], R24 ;  /* 0x0000001808007986 */ /* 0x0001e2000c101b24 */
[----:B------:R-:W-:Y:S05]  /*5790*/  BRA `(.L_x_30381) ;  /* 0x00000004001c7947 */ /* 0x000fea0003800000 */
.L_x_30398:
[----:B------:R0:W-:Y:S01]  /*57a0*/  STG.E desc[UR36][R8.64], R24 ;  /* 0x0000001808007986 */ /* 0x0001e2000c101924 */
[----:B------:R-:W-:Y:S05]  /*57b0*/  BRA `(.L_x_30381) ;  /* 0x0000000400147947 */ /* 0x000fea0003800000 */
.L_x_30388:
        /* <DEDUP_REMOVED lines=8> */
.L_x_30401:
[----:B------:R-:W-:Y:S01]  /*5840*/  CS2R R6, SRZ ;  /* 0x0000000000067805 */ /* 0x000fe2000001ff00 */
[----:B------:R-:W0:Y:S04]  /*5850*/  I2F.F64.S16 R4, R24 ;  /* 0x0000001800047312 */ /* 0x000e280000101c00 */
[----:B0-----:R0:W-:Y:S01]  /*5860*/  STG.E.128 desc[UR36][R8.64], R4 ;  /* 0x0000000408007986 */ /* 0x0011e2000c101d24 */
[----:B------:R-:W-:Y:S05]  /*5870*/  BRA `(.L_x_30381) ;  /* 0x0000000000e47947 */ /* 0x000fea0003800000 */
.L_x_30400:
[----:B------:R-:W-:-:S13]  /*5880*/  ISETP.NE.AND P0, PT, R0, 0xf, PT ;  /* 0x0000000f0000780c */ /* 0x000fda0003f05270 */
[----:B------:R-:W-:Y:S05]  /*5890*/  @!P0 BRA `(.L_x_30402) ;  /* 0x0000000000d08947 */ /* 0x000fea0003800000 */
[----:B------:R-:W-:-:S13]  /*58a0*/  ISETP.NE.AND P0, PT, R0, 0x17, PT ;  /* 0x000000170000780c */ /* 0x000fda0003f05270 */
[----:B------:R-:W-:Y:S05]  /*58b0*/  @!P0 BRA `(.L_x_30403) ;  /* 0x0000000000848947 */ /* 0x000fea0003800000 */
[----:B------:R-:W-:-:S13]  /*58c0*/  ISETP.NE.AND P0, PT, R0, 0x18, PT ;  /* 0x000000180000780c */ /* 0x000fda0003f05270 */
[----:B------:R-:W-:Y:S05]  /*58d0*/  @!P0 BRA `(.L_x_30404) ;  /* 0x0000000000448947 */ /* 0x000fea0003800000 */
.L_x_30380:
        /* <DEDUP_REMOVED lines=16> */
.L_x_30405:
[----:B------:R-:W-:Y:S05]  /*59e0*/  BRA `(.L_x_30381) ;  /* 0x0000000000887947 */ /* 0x000fea0003800000 */
.L_x_30404:
        /* <DEDUP_REMOVED lines=11> */
.L_x_30407:
[----:B------:R-:W-:Y:S05]  /*5aa0*/  BSYNC.RECONVERGENT B0 ;  /* 0x0000000000007941 */ /* 0x000fea0003800200 */
.L_x_30406:
[----:B------:R0:W-:Y:S01]  /*5ab0*/  STG.E.U8 desc[UR36][R8.64], R3 ;  /* 0x0000000308007986 */ /* 0x0001e2000c101124 */
[----:B------:R-:W-:Y:S05]  /*5ac0*/  BRA `(.L_x_30381) ;  /* 0x0000000000507947 */ /* 0x000fea0003800000 */
.L_x_30403:
        /* <DEDUP_REMOVED lines=12> */
.L_x_30408:
[----:B------:R-:W-:Y:S01]  /*5b90*/  IMAD.MOV.U32 R3, RZ, RZ, 0x7f ;  /* 0x0000007fff037424 */ /* 0x000fe200078e00ff */
[----:B------:R-:W-:-:S04]  /*5ba0*/  ISETP.GT.U32.AND P0, PT, R5, 0x7f800000, PT ;  /* 0x7f8000000500780c */ /* 0x000fc80003f04070 */
[----:B------:R-:W-:-:S05]  /*5bb0*/  SEL R3, R3, 0x7c, P0 ;  /* 0x0000007c03037807 */ /* 0x000fca0000000000 */
[----:B------:R0:W-:Y:S01]  /*5bc0*/  STG.E.U8 desc[UR36][R8.64], R3 ;  /* 0x0000000308007986 */ /* 0x0001e2000c101124 */
[----:B------:R-:W-:Y:S05]  /*5bd0*/  BRA `(.L_x_30381) ;  /* 0x00000000000c7947 */ /* 0x000fea0003800000 */
.L_x_30402:
[----:B------:R-:W0:Y:S02]  /*5be0*/  I2F.S16 R0, R24 ;  /* 0x0000001800007306 */ /* 0x000e240000101400 */
[----:B0-----:R-:W-:-:S05]  /*5bf0*/  F2FP.BF16.F32.PACK_AB R0, RZ, R0 ;  /* 0x00000000ff00723e */ /* 0x001fca00000010ff */
[----:B------:R0:W-:Y:S02]  /*5c00*/  STG.E.U16 desc[UR36][R8.64], R0 ;  /* 0x0000000008007986 */ /* 0x0001e4000c101524 */
.L_x_30381:
[----:B------:R-:W-:Y:S05]  /*5c10*/  BSYNC.RECONVERGENT B6 ;  /* 0x0000000000067941 */ /* 0x000fea0003800200 */
.L_x_30375:
[----:B------:R-:W-:-:S07]  /*5c20*/  VIADD R17, R17, 0x80 ;  /* 0x0000008011117836 */ /* 0x000fce0000000000 */
.L_x_30340:
[----:B------:R-:W-:Y:S05]  /*5c30*/  BSYNC.RECONVERGENT B8 ;  /* 0x0000000000087941 */ /* 0x000fea0003800200 */
.L_x_30302:
        /* <DEDUP_REMOVED lines=21> */
.L_x_30412:
[----:B------:R-:W-:Y:S01]  /*5d90*/  STG.E.U8 desc[UR36][R2.64], R22 ;  /* 0x0000001602007986 */ /* 0x000fe2000c101124 */
[----:B------:R-:W-:Y:S05]  /*5da0*/  EXIT ;  /* 0x000000000000794d */ /* 0x000fea0003800000 */
.L_x_30411:
        /* <DEDUP_REMOVED lines=9> */
.L_x_30415:
[----:B------:R-:W-:Y:S01]  /*5e40*/  STG.E desc[UR36][R2.64], R22 ;  /* 0x0000001602007986 */ /* 0x000fe2000c101924 */
[----:B------:R-:W-:Y:S05]  /*5e50*/  EXIT ;  /* 0x000000000000794d */ /* 0x000fea0003800000 */
.L_x_30414:
[----:B------:R-:W-:Y:S01]  /*5e60*/  STG.E.U16 desc[UR36][R2.64], R22 ;  /* 0x0000001602007986 */ /* 0x000fe2000c101524 */
[----:B------:R-:W-:Y:S05]  /*5e70*/  EXIT ;  /* 0x000000000000794d */ /* 0x000fea0003800000 */
.L_x_30410:
        /* <DEDUP_REMOVED lines=9> */
.L_x_30417:
[----:B------:R-:W0:Y:S02]  /*5f10*/  I2F.S16 R0, R22 ;  /* 0x0000001600007306 */ /* 0x000e240000101400 */
[----:B0-----:R-:W-:-:S05]  /*5f20*/  F2FP.F16.F32.PACK_AB R0, RZ, R0 ;  /* 0x00000000ff00723e */ /* 0x001fca00000000ff */
[----:B------:R-:W-:Y:S01]  /*5f30*/  STG.E.U16 desc[UR36][R2.64], R0 ;  /* 0x0000000002007986 */ /* 0x000fe2000c101524 */
[----:B------:R-:W-:Y:S05]  /*5f40*/  EXIT ;  /* 0x000000000000794d */ /* 0x000fea0003800000 */
.L_x_30416:
        /* <DEDUP_REMOVED lines=10> */
.L_x_30419:
[----:B------:R-:W0:Y:S02]  /*5ff0*/  I2F.S16 R22, R22 ;  /* 0x0000001600167306 */ /* 0x000e240000101400 */
[----:B0-----:R-:W-:-:S04]  /*6000*/  F2FP.F16.F32.PACK_AB R5, RZ, R22 ;  /* 0x00000016ff05723e */ /* 0x001fc800000000ff */
[----:B------:R-:W-:-:S05]  /*6010*/  PRMT R5, R5, 0x5410, RZ ;  /* 0x0000541005057816 */ /* 0x000fca00000000ff */
[----:B------:R-:W-:Y:S01]  /*6020*/  STG.E desc[UR36][R2.64], R5 ;  /* 0x0000000502007986 */ /* 0x000fe2000c101924 */
[----:B------:R-:W-:Y:S05]  /*6030*/  EXIT ;  /* 0x000000000000794d */ /* 0x000fea0003800000 */
.L_x_30418:
[----:B------:R-:W0:Y:S02]  /*6040*/  I2F.F64.S16 R22, R22 ;  /* 0x0000001600167312 */ /* 0x000e240000101c00 */
[----:B0-----:R-:W-:Y:S01]  /*6050*/  STG.E.64 desc[UR36][R2.64], R22 ;  /* 0x0000001602007986 */ /* 0x001fe2000c101b24 */
[----:B------:R-:W-:Y:S05]  /*6060*/  EXIT ;  /* 0x000000000000794d */ /* 0x000fea0003800000 */
.L_x_30409:
        /* <DEDUP_REMOVED lines=12> */
.L_x_30423:
        /* <DEDUP_REMOVED lines=17> */
.L_x_30425:
[----:B------:R-:W-:Y:S05]  /*6240*/  BSYNC.RECONVERGENT B0 ;  /* 0x0000000000007941 */ /* 0x000fea0003800200 */
.L_x_30424:
[----:B------:R-:W-:Y:S01]  /*6250*/  STG.E.U8 desc[UR36][R2.64], R0 ;  /* 0x0000000002007986 */ /* 0x000fe2000c101124 */
[----:B------:R-:W-:Y:S05]  /*6260*/  EXIT ;  /* 0x000000000000794d */ /* 0x000fea0003800000 */
.L_x_30422:
        /* <DEDUP_REMOVED lines=17> */
.L_x_30427:
[----:B------:R-:W-:Y:S05]  /*6380*/  BSYNC.RECONVERGENT B0 ;  /* 0x0000000000007941 */ /* 0x000fea0003800200 */
.L_x_30426:
[----:B------:R-:W-:Y:S01]  /*6390*/  STG.E.U8 desc[UR36][R2.64], R0 ;  /* 0x0000000002007986 */ /* 0x000fe2000c101124 */
[----:B------:R-:W-:Y:S05]  /*63a0*/  EXIT ;  /* 0x000000000000794d */ /* 0x000fea0003800000 */
.L_x_30421:
        /* <DEDUP_REMOVED lines=21> */
.L_x_30429:
[----:B------:R-:W-:-:S05]  /*6500*/  IMAD.MOV.U32 R23, RZ, RZ, RZ ;  /* 0x000000ffff177224 */ /* 0x000fca00078e00ff */
[----:B------:R-:W-:Y:S01]  /*6510*/  STG.E.64 desc[UR36][R2.64], R22 ;  /* 0x0000001602007986 */ /* 0x000fe2000c101b24 */
[----:B------:R-:W-:Y:S05]  /*6520*/  EXIT ;  /* 0x000000000000794d */ /* 0x000fea0003800000 */
.L_x_30428:
[----:B------:R-:W-:Y:S01]  /*6530*/  STG.E desc[UR36][R2.64], R22 ;  /* 0x0000001602007986 */ /* 0x000fe2000c101924 */
[----:B------:R-:W-:Y:S05]  /*6540*/  EXIT ;  /* 0x000000000000794d */ /* 0x000fea0003800000 */
.L_x_30420:
        /* <DEDUP_REMOVED lines=8> */
.L_x_30431:
[----:B------:R-:W-:Y:S01]  /*65d0*/  CS2R R6, SRZ ;  /* 0x0000000000067805 */ /* 0x000fe2000001ff00 */
[----:B------:R-:W0:Y:S04]  /*65e0*/  I2F.F64.S16 R4, R22 ;  /* 0x0000001600047312 */ /* 0x000e280000101c00 */
[----:B0-----:R-:W-:Y:S01]  /*65f0*/  STG.E.128 desc[UR36][R2.64], R4 ;  /* 0x0000000402007986 */ /* 0x001fe2000c101d24 */
[----:B------:R-:W-:Y:S05]  /*6600*/  EXIT ;  /* 0x000000000000794d */ /* 0x000fea0003800000 */
.L_x_30430:
[----:B------:R-:W-:-:S13]  /*6610*/  ISETP.NE.AND P0, PT, R0, 0xf, PT ;  /* 0x0000000f0000780c */ /* 0x000fda0003f05270 */
[----:B------:R-:W-:Y:S05]  /*6620*/  @!P0 BRA `(.L_x_30432) ;  /* 0x0000000000d48947 */ /* 0x000fea0003800000 */
[----:B------:R-:W-:-:S13]  /*6630*/  ISETP.NE.AND P0, PT, R0, 0x17, PT ;  /* 0x000000170000780c */ /* 0x000fda0003f05270 */
[----:B------:R-:W-:Y:S05]  /*6640*/  @!P0 BRA `(.L_x_30433) ;  /* 0x0000000000848947 */ /* 0x000fea0003800000 */
[----:B------:R-:W-:-:S13]  /*6650*/  ISETP.NE.AND P0, PT, R0, 0x18, PT ;  /* 0x000000180000780c */ /* 0x000fda0003f05270 */
[----:B------:R-:W-:Y:S05]  /*6660*/  @!P0 BRA `(.L_x_30434) ;  /* 0x0000000000448947 */ /* 0x000fea0003800000 */
.L_x_30413:
        /* <DEDUP_REMOVED lines=16> */
.L_x_30435:
[----:B------:R-:W-:Y:S05]  /*6770*/  EXIT ;  /* 0x000000000000794d */ /* 0x000fea0003800000 */
.L_x_30434:
        /* <DEDUP_REMOVED lines=11> */
.L_x_30437:
[----:B------:R-:W-:Y:S05]  /*6830*/  BSYNC.RECONVERGENT B0 ;  /* 0x0000000000007941 */ /* 0x000fea0003800200 */
.L_x_30436:
[----:B------:R-:W-:Y:S01]  /*6840*/  STG.E.U8 desc[UR36][R2.64], R5 ;  /* 0x0000000502007986 */ /* 0x000fe2000c101124 */
[----:B------:R-:W-:Y:S05]  /*6850*/  EXIT ;  /* 0x000000000000794d */ /* 0x000fea0003800000 */
.L_x_30433:
        /* <DEDUP_REMOVED lines=13> */
.L_x_30438:
[----:B------:R-:W-:Y:S01]  /*6930*/  IMAD.MOV.U32 R5, RZ, RZ, 0x7f ;  /* 0x0000007fff057424 */ /* 0x000fe200078e00ff */
[----:B------:R-:W-:-:S04]  /*6940*/  ISETP.GT.U32.AND P0, PT, R7, 0x7f800000, PT ;  /* 0x7f8000000700780c */ /* 0x000fc80003f04070 */
[----:B------:R-:W-:-:S05]  /*6950*/  SEL R5, R5, 0x7c, P0 ;  /* 0x0000007c05057807 */ /* 0x000fca0000000000 */
[----:B------:R-:W-:Y:S01]  /*6960*/  STG.E.U8 desc[UR36][R2.64], R5 ;  /* 0x0000000502007986 */ /* 0x000fe2000c101124 */
[----:B------:R-:W-:Y:S05]  /*6970*/  EXIT ;  /* 0x000000000000794d */ /* 0x000fea0003800000 */
.L_x_30432:
[----:B------:R-:W0:Y:S02]  /*6980*/  I2F.S16 R0, R22 ;  /* 0x0000001600007306 */ /* 0x000e240000101400 */
[----:B0-----:R-:W-:-:S05]  /*6990*/  F2FP.BF16.F32.PACK_AB R0, RZ, R0 ;  /* 0x00000000ff00723e */ /* 0x001fca00000010ff */
[----:B------:R-:W-:Y:S01]  /*69a0*/  STG.E.U16 desc[UR36][R2.64], R0 ;  /* 0x0000000002007986 */ /* 0x000fe2000c101524 */
[----:B------:R-:W-:Y:S05]  /*69b0*/  EXIT ;  /* 0x000000000000794d */ /* 0x000fea0003800000 */
.L_x_30439:
        /* <DEDUP_REMOVED lines=12> */
.L_x_42983:


//--------------------- .text._ZN2at6native18elementwise_kernelILi128ELi4EZNS0_22gpu_kernel_impl_nocastINS0_13AUnaryFunctorIbbbZZZNS0_23logical_and_kernel_cudaERNS_14TensorIteratorEENKUlvE0_clEvENKUlvE7_clEvEUlbbE_EEEEvRNS_18TensorIteratorBaseERKT_EUliE_EEviT1_ --------------------------
	.section	.text._ZN2at6native18elementwise_kernelILi128ELi4EZNS0_22gpu_kernel_impl_nocastINS0_13AUnaryFunctorIbbbZZZNS0_23logical_and_kernel_cudaERNS_14TensorIteratorEENKUlvE0_clEvENKUlvE7_clEvEUlbbE_EEEEvRNS_18TensorIteratorBaseERKT_EUliE_EEviT1_,"ax",@progbits
	.align	128
        .global         _ZN2at6native18elementwise_kernelILi128ELi4EZNS0_22gpu_kernel_impl_nocastINS0_13AUnaryFunctorIbbbZZZNS0_23logical_and_kernel_cudaERNS_14TensorIteratorEENKUlvE0_clEvENKUlvE7_clEvEUlbbE_EEEEvRNS_18TensorIteratorBaseERKT_EUliE_EEviT1_
        .type           _ZN2at6native18elementwise_kernelILi128ELi4EZNS0_22gpu_kernel_impl_nocastINS0_13AUnaryFunctorIbbbZZZNS0_23logical_and_kernel_cudaERNS_14TensorIteratorEENKUlvE0_clEvENKUlvE7_clEvEUlbbE_EEEEvRNS_18TensorIteratorBaseERKT_EUliE_EEviT1_,@function
        .size           _ZN2at6native18elementwise_kernelILi128ELi4EZNS0_22gpu_kernel_impl_nocastINS0_13AUnaryFunctorIbbbZZZNS0_23logical_and_kernel_cudaERNS_14TensorIteratorEENKUlvE0_clEvENKUlvE7_clEvEUlbbE_EEEEvRNS_18TensorIteratorBaseERKT_EUliE_EEviT1_,(.L_x_42984 - _ZN2at6native18elementwise_kernelILi128ELi4EZNS0_22gpu_kernel_impl_nocastINS0_13AUnaryFunctorIbbbZZZNS0_23logical_and_kernel_cudaERNS_14TensorIteratorEENKUlvE0_clEvENKUlvE7_clEvEUlbbE_EEEEvRNS_18TensorIteratorBaseERKT_EUliE_EEviT1_)
        .other          _ZN2at6native18elementwise_kernelILi128ELi4EZNS0_22gpu_kernel_impl_nocastINS0_13AUnaryFunctorIbbbZZZNS0_23logical_and_kernel_cudaERNS_14TensorIteratorEENKUlvE0_clEvENKUlvE7_clEvEUlbbE_EEEEvRNS_18TensorIteratorBaseERKT_EUliE_EEviT1_,@"STO_CUDA_ENTRY STV_DEFAULT"
_ZN2at6native18elementwise_kernelILi128ELi4EZNS0_22gpu_kernel_impl_nocastINS0_13AUnaryFunctorIbbbZZZNS0_23logical_and_kernel_cudaERNS_14TensorIteratorEENKUlvE0_clEvENKUlvE7_clEvEUlbbE_EEEEvRNS_18TensorIteratorBaseERKT_EUliE_EEviT1_:
.text._ZN2at6native18elementwise_kernelILi128ELi4EZNS0_22gpu_kernel_impl_nocastINS0_13AUnaryFunctorIbbbZZZNS0_23logical_and_kernel_cudaERNS_14TensorIteratorEENKUlvE0_clEvENKUlvE7_clEvEUlbbE_EEEEvRNS_18TensorIteratorBaseERKT_EUliE_EEviT1_:
        /* <DEDUP_REMOVED lines=18> */
[----:B------:R-:W-:Y:S02]  /*0120*/  IADD3 R3, PT, PT, R3, 0x80, RZ ;  /* 0x0000008003037810 */ /* 0x000fe40007ffe0ff */
[----:B--2---:R-:W-:-:S04]  /*0130*/  ISETP.NE.AND P0, PT, R4, RZ, PT ;  /* 0x000000ff0400720c */ /* 0x004fc80003f05270 */
[----:B------:R-:W-:-:S04]  /*0140*/  ISETP.NE.AND P0, PT, RZ, UR5, P0 ;  /* 0x00000005ff007c0c */ /* 0x000fc80008705270 */
        /* <DEDUP_REMOVED lines=9> */
[----:B--2---:R-:W-:-:S04]  /*01e0*/  ISETP.NE.AND P0, PT, R4, RZ, PT ;  /* 0x000000ff0400720c */ /* 0x004fc80003f05270 */
[----:B------:R-:W-:-:S04]  /*01f0*/  ISETP.NE.AND P0, PT, RZ, UR5, P0 ;  /* 0x00000005ff007c0c */ /* 0x000fc80008705270 */
[----:B------:R-:W-:-:S05]  /*0200*/  SEL R9, RZ, 0x1, !P0 ;  /* 0x00000001ff097807 */ /* 0x000fca0004000000 */
[----:B0-----:R0:W-:Y:S04]  /*0210*/  STG.E.U8 desc[UR6][R6.64], R9 ;  /* 0x0000000906007986 */ /* 0x0011e8000c101106 */
.L_x_30443:
[----:B------:R-:W-:-:S13]  /*0220*/  ISETP.GE.AND P0, PT, R3, UR4, PT ;  /* 0x0000000403007c0c */ /* 0x000fda000bf06270 */
[----:B------:R-:W-:Y:S05]  /*0230*/  @P0 BREAK.RELIABLE B1 ;  /* 0x0000000000010942 */ /* 0x000fea0003800100 */
[----:B------:R-:W-:Y:S05]  /*0240*/  @P0 BRA `(.L_x_30444) ;  /* 0x0000000000240947 */ /* 0x000fea0003800000 */
[----:B------:R-:W-:Y:S05]  /*0250*/  BSYNC.RELIABLE B1 ;  /* 0x0000000000017941 */ /* 0x000fea0003800100 */
.L_x_30442:
        /* <DEDUP_REMOVED lines=8> */
.L_x_30444:
[----:B------:R-:W-:Y:S05]  /*02e0*/  BSYNC.RECONVERGENT B0 ;  /* 0x0000000000007941 */ /* 0x000fea0003800200 */
.L_x_30441:
[----:B------:R-:W-:Y:S05]  /*02f0*/  WARPSYNC.ALL ;  /* 0x0000000000007948 */ /* 0x000fea0003800000 */
[----:B------:R-:W-:-:S13]  /*0300*/  ISETP.GE.AND P0, PT, R3, UR4, PT ;  /* 0x0000000403007c0c */ /* 0x000fda000bf06270 */
[----:B------:R-:W-:Y:S05]  /*0310*/  @P0 EXIT ;  /* 0x000000000000094d */ /* 0x000fea0003800000 */
[----:B------:R-:W2:Y:S02]  /*0320*/  LDC.64 R2, c[0x0][0x588] ;  /* 0x00016200ff027b82 */ /* 0x000ea40000000a00 */
[----:B--2---:R-:W2:Y:S06]  /*0330*/  LDG.E.U8 R2, desc[UR6][R2.64] ;  /* 0x0000000602027981 */ /* 0x004eac000c1e1100 */
[----:B------:R-:W3:Y:S01]  /*0340*/  LDC.64 R4, c[0x0][0x580] ;  /* 0x00016000ff047b82 */ /* 0x000ee20000000a00 */
[----:B--2---:R-:W-:-:S04]  /*0350*/  ISETP.NE.AND P0, PT, R2, RZ, PT ;  /* 0x000000ff0200720c */ /* 0x004fc80003f05270 */
[----:B------:R-:W-:-:S04]  /*0360*/  ISETP.NE.AND P0, PT, RZ, UR5, P0 ;  /* 0x00000005ff007c0c */ /* 0x000fc80008705270 */
[----:B01----:R-:W-:-:S05]  /*0370*/  SEL R7, RZ, 0x1, !P0 ;  /* 0x00000001ff077807 */ /* 0x003fca0004000000 */
[----:B---3--:R-:W-:Y:S01]  /*0380*/  STG.E.U8 desc[UR6][R4.64], R7 ;  /* 0x0000000704007986 */ /* 0x008fe2000c101106 */
[----:B------:R-:W-:Y:S05]  /*0390*/  EXIT ;  /* 0x000000000000794d */ /* 0x000fea0003800000 */
.L_x_30440:
        /* <DEDUP_REMOVED lines=306> */
.L_x_30448:
[----:B------:R-:W0:Y:S02]  /*16c0*/  LDCU.128 UR8, c[0x0][0x580] ;  /* 0x0000b000ff0877ac */ /* 0x000e240008000c00 */
[----:B0-----:R-:W-:-:S04]  /*16d0*/  IADD3 R6, P0, PT, R4, UR10, RZ ;  /* 0x0000000a04067c10 */ /* 0x001fc8000ff1e0ff */
[----:B------:R-:W-:-:S05]  /*16e0*/  IADD3.X R7, PT, PT, RZ, UR11, RZ, P0, !PT ;  /* 0x0000000bff077c10 */ /* 0x000fca00087fe4ff */
[----:B------:R-:W2:Y:S01]  /*16f0*/  LDG.E.U8 R6, desc[UR6][R6.64] ;  /* 0x0000000606067981 */ /* 0x000ea2000c1e1100 */
[----:B------:R-:W-:Y:S02]  /*1700*/  IADD3 R4, P1, PT, R5, UR8, RZ ;  /* 0x0000000805047c10 */ /* 0x000fe4000ff3e0ff */
[----:B------:R-:W-:Y:S02]  /*1710*/  IADD3 R3, PT, PT, R3, 0x80, RZ ;  /* 0x0000008003037810 */ /* 0x000fe40007ffe0ff */
[----:B------:R-:W-:Y:S02]  /*1720*/  IADD3.X R5, PT, PT, RZ, UR9, RZ, P1, !PT ;  /* 0x00000009ff057c10 */ /* 0x000fe40008ffe4ff */
[----:B--2---:R-:W-:-:S04]  /*1730*/  ISETP.NE.AND P0, PT, R6, RZ, PT ;  /* 0x000000ff0600720c */ /* 0x004fc80003f05270 */
[----:B------:R-:W-:-:S04]  /*1740*/  ISETP.NE.AND P0, PT, RZ, UR5, P0 ;  /* 0x00000005ff007c0c */ /* 0x000fc80008705270 */
        /* <DEDUP_REMOVED lines=303> */
.L_x_30450:
[----:B------:R-:W0:Y:S02]  /*2a40*/  LDCU.128 UR8, c[0x0][0x580] ;  /* 0x0000b000ff0877ac */ /* 0x000e240008000c00 */
[----:B0-----:R-:W-:-:S04]  /*2a50*/  IADD3 R6, P0, PT, R4, UR10, RZ ;  /* 0x0000000a04067c10 */ /* 0x001fc8000ff1e0ff */
[----:B------:R-:W-:-:S05]  /*2a60*/  IADD3.X R7, PT, PT, RZ, UR11, RZ, P0, !PT ;  /* 0x0000000bff077c10 */ /* 0x000fca00087fe4ff */
[----:B------:R-:W2:Y:S01]  /*2a70*/  LDG.E.U8 R6, desc[UR6][R6.64] ;  /* 0x0000000606067981 */ /* 0x000ea2000c1e1100 */
[----:B------:R-:W-:Y:S02]  /*2a80*/  IADD3 R4, P1, PT, R5, UR8, RZ ;  /* 0x0000000805047c10 */ /* 0x000fe4000ff3e0ff */
[----:B------:R-:W-:-:S03]  /*2a90*/  IADD3 R3, PT, PT, R3, 0x80, RZ ;  /* 0x0000008003037810 */ /* 0x000fc60007ffe0ff */
[----:B------:R-:W-:Y:S01]  /*2aa0*/  IMAD.X R5, RZ, RZ, UR9, P1 ;  /* 0x00000009ff057e24 */ /* 0x000fe200088e06ff */
[----:B--2---:R-:W-:-:S04]  /*2ab0*/  ISETP.NE.AND P0, PT, R6, RZ, PT ;  /* 0x000000ff0600720c */ /* 0x004fc80003f05270 */
[----:B------:R-:W-:-:S04]  /*2ac0*/  ISETP.NE.AND P0, PT, RZ, UR5, P0 ;  /* 0x00000005ff007c0c */ /* 0x000fc80008705270 */
[----:B------:R-:W-:-:S05]  /*2ad0*/  SEL R9, RZ, 0x1, !P0 ;  /* 0x00000001ff097807 */ /* 0x000fca0004000000 */
[----:B------:R0:W-:Y:S04]  /*2ae0*/  STG.E.U8 desc[UR6][R4.64], R9 ;  /* 0x0000000904007986 */ /* 0x0001e8000c101106 */
.L_x_30447:
[----:B------:R-:W-:-:S13]  /*2af0*/  ISETP.GE.AND P0, PT, R3, UR4, PT ;  /* 0x0000000403007c0c */ /* 0x000fda000bf06270 */
[----:B------:R-:W-:Y:S05]  /*2b00*/  @P0 BREAK.RELIABLE B1 ;  /* 0x0000000000010942 */ /* 0x000fea0003800100 */
[----:B------:R-:W-:Y:S05]  /*2b10*/  @P0 BRA `(.L_x_30449) ;  /* 0x0000001000d80947 */ /* 0x000fea0003800000 */
[----:B------:R-:W-:Y:S05]  /*2b20*/  BSYNC.RELIABLE B1 ;  /* 0x0000000000017941 */ /* 0x000fea0003800100 */
.L_x_30446:
        /* <DEDUP_REMOVED lines=298> */
.L_x_30451:
[----:B------:R-:W0:Y:S02]  /*3dd0*/  LDCU.128 UR8, c[0x0][0x580] ;  /* 0x0000b000ff0877ac */ /* 0x000e240008000c00 */
[----:B0-----:R-:W-:-:S05]  /*3de0*/  IADD3 R6, P0, PT, R4, UR10, RZ ;  /* 0x0000000a04067c10 */ /* 0x001fca000ff1e0ff */
[----:B------:R-:W-:-:S05]  /*3df0*/  IMAD.X R7, RZ, RZ, UR11, P0 ;  /* 0x0000000bff077e24 */ /* 0x000fca00080e06ff */
[----:B------:R-:W2:Y:S01]  /*3e00*/  LDG.E.U8 R6, desc[UR6][R6.64] ;  /* 0x0000000606067981 */ /* 0x000ea2000c1e1100 */
[----:B------:R-:W-:Y:S02]  /*3e10*/  IADD3 R4, P1, PT, R5, UR8, RZ ;  /* 0x0000000805047c10 */ /* 0x000fe4000ff3e0ff */
[----:B------:R-:W-:Y:S02]  /*3e20*/  IADD3 R3, PT, PT, R3, 0x80, RZ ;  /* 0x0000008003037810 */ /* 0x000fe40007ffe0ff */
[----:B------:R-:W-:Y:S02]  /*3e30*/  IADD3.X R5, PT, PT, RZ, UR9, RZ, P1, !PT ;  /* 0x00000009ff057c10 */ /* 0x000fe40008ffe4ff */
[----:B--2---:R-:W-:-:S04]  /*3e40*/  ISETP.NE.AND P0, PT, R6, RZ, PT ;  /* 0x000000ff0600720c */ /* 0x004fc80003f05270 */
[----:B------:R-:W-:-:S04]  /*3e50*/  ISETP.NE.AND P0, PT, RZ, UR5, P0 ;  /* 0x00000005ff007c0c */ /* 0x000fc80008705270 */
[----:B------:R-:W-:-:S05]  /*3e60*/  SEL R9, RZ, 0x1, !P0 ;  /* 0x00000001ff097807 */ /* 0x000fca0004000000 */
[----:B------:R1:W-:Y:S04]  /*3e70*/  STG.E.U8 desc[UR6][R4.64], R9 ;  /* 0x0000000904007986 */ /* 0x0003e8000c101106 */
.L_x_30449:
[----:B------:R-:W-:Y:S05]  /*3e80*/  BSYNC.RECONVERGENT B0 ;  /* 0x0000000000007941 */ /* 0x000fea0003800200 */
.L_x_30445:
        /* <DEDUP_REMOVED lines=301> */
.L_x_30452:
[----:B------:R-:W0:Y:S02]  /*5160*/  LDCU.128 UR8, c[0x0][0x580] ;  /* 0x0000b000ff0877ac */ /* 0x000e240008000c00 */
[----:B0-----:R-:W-:-:S04]  /*5170*/  IADD3 R4, P0, PT, R2, UR10, RZ ;  /* 0x0000000a02047c10 */ /* 0x001fc8000ff1e0ff */
[----:B------:R-:W-:-:S05]  /*5180*/  IADD3.X R5, PT, PT, RZ, UR11, RZ, P0, !PT ;  /* 0x0000000bff057c10 */ /* 0x000fca00087fe4ff */
[----:B------:R-:W2:Y:S01]  /*5190*/  LDG.E.U8 R4, desc[UR6][R4.64] ;  /* 0x0000000604047981 */ /* 0x000ea2000c1e1100 */
[----:B------:R-:W-:-:S04]  /*51a0*/  IADD3 R2, P1, PT, R3, UR8, RZ ;  /* 0x0000000803027c10 */ /* 0x000fc8000ff3e0ff */
[----:B------:R-:W-:Y:S02]  /*51b0*/  IADD3.X R3, PT, PT, RZ, UR9, RZ, P1, !PT ;  /* 0x00000009ff037c10 */ /* 0x000fe40008ffe4ff */
[----:B--2---:R-:W-:-:S04]  /*51c0*/  ISETP.NE.AND P0, PT, R4, RZ, PT ;  /* 0x000000ff0400720c */ /* 0x004fc80003f05270 */
[----:B------:R-:W-:-:S04]  /*51d0*/  ISETP.NE.AND P0, PT, RZ, UR5, P0 ;  /* 0x00000005ff007c0c */ /* 0x000fc80008705270 */
[----:B------:R-:W-:-:S05]  /*51e0*/  SEL R7, RZ, 0x1, !P0 ;  /* 0x00000001ff077807 */ /* 0x000fca0004000000 */
[----:B------:R-:W-:Y:S01]  /*51f0*/  STG.E.U8 desc[UR6][R2.64], R7 ;  /* 0x0000000702007986 */ /* 0x000fe2000c101106 */
[----:B------:R-:W-:Y:S05]  /*5200*/  EXIT ;  /* 0x000000000000794d */ /* 0x000fea0003800000 */
.L_x_30453:
        /* <DEDUP_REMOVED lines=15> */
.L_x_42984:


//--------------------- .text._ZN2at6native27unrolled_elementwise_kernelINS0_13AUnaryFunctorIbbbZZZNS0_23logical_and_kernel_cudaERNS_14TensorIteratorEENKUlvE0_clEvENKUlvE7_clEvEUlbbE_EESt5arrayIPcLm2EELi4E23TrivialOffsetCalculatorILi1EjESD_NS0_6memory15LoadWithoutCastENSE_16StoreWithoutCastEEEviT_T0_T2_T3_T4_T5_ --------------------------
	.section	.text._ZN2at6native27unrolled_elementwise_kernelINS0_13AUnaryFunctorIbbbZZZNS0_23logical_and_kernel_cudaERNS_14TensorIteratorEENKUlvE0_clEvENKUlvE7_clEvEUlbbE_EESt5arrayIPcLm2EELi4E23TrivialOffsetCalculatorILi1EjESD_NS0_6memory15LoadWithoutCastENSE_16StoreWithoutCastEEEviT_T0_T2_T3_T4_T5_,"ax",@progbits
	.align	128
        .global         _ZN2at6native27unrolled_elementwise_kernelINS0_13AUnaryFunctorIbbbZZZNS0_23logical_and_kernel_cudaERNS_14TensorIteratorEENKUlvE0_clEvENKUlvE7_clEvEUlbbE_EESt5arrayIPcLm2EELi4E23TrivialOffsetCalculatorILi1EjESD_NS0_6memory15LoadWithoutCastENSE_16StoreWithoutCastEEEviT_T0_T2_T3_T4_T5_
        .type           _ZN2at6native27unrolled_elementwise_kernelINS0_13AUnaryFunctorIbbbZZZNS0_23logical_and_kernel_cudaERNS_14TensorIteratorEENKUlvE0_clEvENKUlvE7_clEvEUlbbE_EESt5arrayIPcLm2EELi4E23TrivialOffsetCalculatorILi1EjESD_NS0_6memory15LoadWithoutCastENSE_16StoreWithoutCastEEEviT_T0_T2_T3_T4_T5_,@function
        .size           _ZN2at6native27unrolled_elementwise_kernelINS0_13AUnaryFunctorIbbbZZZNS0_23logical_and_kernel_cudaERNS_14TensorIteratorEENKUlvE0_clEvENKUlvE7_clEvEUlbbE_EESt5arrayIPcLm2EELi4E23TrivialOffsetCalculatorILi1EjESD_NS0_6memory15LoadWithoutCastENSE_16StoreWithoutCastEEEviT_T0_T2_T3_T4_T5_,(.L_x_42985 - _ZN2at6native27unrolled_elementwise_kernelINS0_13AUnaryFunctorIbbbZZZNS0_23logical_and_kernel_cudaERNS_14TensorIteratorEENKUlvE0_clEvENKUlvE7_clEvEUlbbE_EESt5arrayIPcLm2EELi4E23TrivialOffsetCalculatorILi1EjESD_NS0_6memory15LoadWithoutCastENSE_16StoreWithoutCastEEEviT_T0_T2_T3_T4_T5_)
        .other          _ZN2at6native27unrolled_elementwise_kernelINS0_13AUnaryFunctorIbbbZZZNS0_23logical_and_kernel_cudaERNS_14TensorIteratorEENKUlvE0_clEvENKUlvE7_clEvEUlbbE_EESt5arrayIPcLm2EELi4E23TrivialOffsetCalculatorILi1EjESD_NS0_6memory15LoadWithoutCastENSE_16StoreWithoutCastEEEviT_T0_T2_T3_T4_T5_,@"STO_CUDA_ENTRY STV_DEFAULT"
_ZN2at6native27unrolled_elementwise_kernelINS0_13AUnaryFunctorIbbbZZZNS0_23logical_and_kernel_cudaERNS_14TensorIteratorEENKUlvE0_clEvENKUlvE7_clEvEUlbbE_EESt5arrayIPcLm2EELi4E23TrivialOffsetCalculatorILi1EjESD_NS0_6memory15LoadWithoutCastENSE_16StoreWithoutCastEEEviT_T0_T2_T3_T4_T5_:
.text._ZN2at6native27unrolled_elementwise_kernelINS0_13AUnaryFunctorIbbbZZZNS0_23logical_and_kernel_cudaERNS_14TensorIteratorEENKUlvE0_clEvENKUlvE7_clEvEUlbbE_EESt5arrayIPcLm2EELi4E23TrivialOffsetCalculatorILi1EjESD_NS0_6memory15LoadWithoutCastENSE_16StoreWithoutCastEEEviT_T0_T2_T3_T4_T5_:
        /* <DEDUP_REMOVED lines=39> */
[----:B-1----:R-:W-:-:S04]  /*0270*/  ISETP.NE.AND P2, PT, RZ, UR6, P2 ;  /* 0x00000006ff007c0c */ /* 0x002fc80009745270 */
[----:B------:R-:W-:Y:S02]  /*0280*/  SEL R7, RZ, 0x1, !P2 ;  /* 0x00000001ff077807 */ /* 0x000fe40005000000 */
[----:B--2---:R-:W-:-:S04]  /*0290*/  ISETP.NE.AND P0, PT, R6, RZ, !P0 ;  /* 0x000000ff0600720c */ /* 0x004fc80004705270 */
[----:B------:R-:W-:-:S04]  /*02a0*/  ISETP.NE.AND P0, PT, RZ, UR6, P0 ;  /* 0x00000006ff007c0c */ /* 0x000fc80008705270 */
[----:B0-----:R-:W-:Y:S02]  /*02b0*/  SEL R9, RZ, 0x1, !P0 ;  /* 0x00000001ff097807 */ /* 0x001fe40004000000 */
[----:B-----5:R-:W-:-:S04]  /*02c0*/  ISETP.NE.AND P1, PT, R8, RZ, !P1 ;  /* 0x000000ff0800720c */ /* 0x020fc80004f25270 */
[----:B------:R-:W-:-:S04]  /*02d0*/  ISETP.NE.AND P1, PT, RZ, UR6, P1 ;  /* 0x00000006ff007c0c */ /* 0x000fc80008f25270 */
[----:B------:R-:W-:Y:S02]  /*02e0*/  SEL R11, RZ, 0x1, !P1 ;  /* 0x00000001ff0b7807 */ /* 0x000fe40004800000 */
[----:B----4-:R-:W-:-:S04]  /*02f0*/  ISETP.NE.AND P3, PT, R2, RZ, !P3 ;  /* 0x000000ff0200720c */ /* 0x010fc80005f65270 */
[----:B------:R-:W-:-:S04]  /*0300*/  ISETP.NE.AND P3, PT, RZ, UR6, P3 ;  /* 0x00000006ff007c0c */ /* 0x000fc80009f65270 */
        /* <DEDUP_REMOVED lines=17> */
.L_x_30456:
[----:B------:R-:W-:Y:S05]  /*0420*/  BSYNC.RELIABLE B1 ;  /* 0x0000000000017941 */ /* 0x000fea0003800100 */
.L_x_30455:
[----:B------:R-:W-:-:S13]  /*0430*/  ISETP.GE.AND P0, PT, R5, R4, PT ;  /* 0x000000040500720c */ /* 0x000fda0003f06270 */
[----:B------:R-:W1:Y:S01]  /*0440*/  @!P0 LDC.64 R6, c[0x0][0x388] ;  /* 0x0000e200ff068b82 */ /* 0x000e620000000a00 */
[----:B0-----:R-:W-:Y:S02]  /*0450*/  @!P0 IMAD R3, R0, 0x200, R5 ;  /* 0x0000020000038824 */ /* 0x001fe400078e0205 */
[----:B------:R-:W-:-:S03]  /*0460*/  @!P0 VIADD R5, R5, 0x80 ;  /* 0x0000008005058836 */ /* 0x000fc60000000000 */
[----:B-1----:R-:W-:-:S05]  /*0470*/  @!P0 IADD3 R2, P1, PT, R3, R6, RZ ;  /* 0x0000000603028210 */ /* 0x002fca0007f3e0ff */
[----:B------:R-:W-:-:S05]  /*0480*/  @!P0 IMAD.X R3, RZ, RZ, R7, P1 ;  /* 0x000000ffff038224 */ /* 0x000fca00008e0607 */
[----:B------:R1:W-:Y:S03]  /*0490*/  @!P0 STG.E.U8 desc[UR4][R2.64], R11 ;  /* 0x0000000b02008986 */ /* 0x0003e6000c101104 */
.L_x_30457:
[----:B------:R-:W-:Y:S05]  /*04a0*/  BSYNC.RECONVERGENT B0 ;  /* 0x0000000000007941 */ /* 0x000fea0003800200 */
.L_x_30454:
        /* <DEDUP_REMOVED lines=9> */
.L_x_30458:
        /* <DEDUP_REMOVED lines=12> */
.L_x_42985:


//--------------------- .text._ZN2at6native29vectorized_elementwise_kernelILi2ENS0_13AUnaryFunctorIbbbZZZNS0_23logical_and_kernel_cudaERNS_14TensorIteratorEENKUlvE0_clEvENKUlvE7_clEvEUlbbE_EESt5arrayIPcLm2EEEEviT0_T1_ --------------------------
	.section	.text._ZN2at6native29vectorized_elementwise_kernelILi2ENS0_13AUnaryFunctorIbbbZZZNS0_23logical_and_kernel_cudaERNS_14TensorIteratorEENKUlvE0_clEvENKUlvE7_clEvEUlbbE_EESt5arrayIPcLm2EEEEviT0_T1_,"ax",@progbits
	.align	128
        .global         _ZN2at6native29vectorized_elementwise_kernelILi2ENS0_13AUnaryFunctorIbbbZZZNS0_23logical_and_kernel_cudaERNS_14TensorIteratorEENKUlvE0_clEvENKUlvE7_clEvEUlbbE_EESt5arrayIPcLm2EEEEviT0_T1_
        .type           _ZN2at6native29vectorized_elementwise_kernelILi2ENS0_13AUnaryFunctorIbbbZZZNS0_23logical_and_kernel_cudaERNS_14TensorIteratorEENKUlvE0_clEvENKUlvE7_clEvEUlbbE_EESt5arrayIPcLm2EEEEviT0_T1_,@function
        .size           _ZN2at6native29vectorized_elementwise_kernelILi2ENS0_13AUnaryFunctorIbbbZZZNS0_23logical_and_kernel_cudaERNS_14TensorIteratorEENKUlvE0_clEvENKUlvE7_clEvEUlbbE_EESt5arrayIPcLm2EEEEviT0_T1_,(.L_x_42986 - _ZN2at6native29vectorized_elementwise_kernelILi2ENS0_13AUnaryFunctorIbbbZZZNS0_23logical_and_kernel_cudaERNS_14TensorIteratorEENKUlvE0_clEvENKUlvE7_clEvEUlbbE_EESt5arrayIPcLm2EEEEviT0_T1_)
        .other          _ZN2at6native29vectorized_elementwise_kernelILi2ENS0_13AUnaryFunctorIbbbZZZNS0_23logical_and_kernel_cudaERNS_14TensorIteratorEENKUlvE0_clEvENKUlvE7_clEvEUlbbE_EESt5arrayIPcLm2EEEEviT0_T1_,@"STO_CUDA_ENTRY STV_DEFAULT"
_ZN2at6native29vectorized_elementwise_kernelILi2ENS0_13AUnaryFunctorIbbbZZZNS0_23logical_and_kernel_cudaERNS_14TensorIteratorEENKUlvE0_clEvENKUlvE7_clEvEUlbbE_EESt5arrayIPcLm2EEEEviT0_T1_:
.text._ZN2at6native29vectorized_elementwise_kernelILi2ENS0_13AUnaryFunctorIbbbZZZNS0_23logical_and_kernel_cudaERNS_14TensorIteratorEENKUlvE0_clEvENKUlvE7_clEvEUlbbE_EESt5arrayIPcLm2EEEEviT0_T1_:
        /* <DEDUP_REMOVED lines=71> */
[----:B------:R-:W-:-:S04]  /*0470*/  ISETP.NE.AND P6, PT, RZ, UR10, P6 ;  /* 0x0000000aff007c0c */ /* 0x000fc8000b7c5270 */
[----:B------:R-:W-:Y:S02]  /*0480*/  SEL R18, RZ, 0x1, !P6 ;  /* 0x00000001ff127807 */ /* 0x000fe40007000000 */
[----:B------:R-:W-:-:S13]  /*0490*/  ISETP.NE.AND P6, PT, R22, RZ, PT ;  /* 0x000000ff1600720c */ /* 0x000fda0003fc5270 */
[----:B------:R1:W2:Y:S01]  /*04a0*/  @!P6 LDG.E.U8 R14, desc[UR8][R14.64] ;  /* 0x000000080e0ee981 */ /* 0x0002a2000c1e1100 */
[----:B----4-:R-:W-:-:S04]  /*04b0*/  ISETP.NE.AND P5, PT, R2, RZ, !P5 ;  /* 0x000000ff0200720c */ /* 0x010fc80006fa5270 */
[----:B------:R-:W-:-:S04]  /*04c0*/  ISETP.NE.AND P5, PT, RZ, UR10, P5 ;  /* 0x0000000aff007c0c */ /* 0x000fc8000afa5270 */
        /* <DEDUP_REMOVED lines=8> */
[----:B------:R-:W-:-:S03]  /*0550*/  ISETP.NE.AND P4, PT, RZ, UR10, P4 ;  /* 0x0000000aff007c0c */ /* 0x000fc6000a785270 */
[----:B------:R-:W-:Y:S01]  /*0560*/  BSSY.RELIABLE B1, `(.L_x_30461) ;  /* 0x000003d000017945 */ /* 0x000fe20003800100 */
[----:B------:R-:W-:Y:S02]  /*0570*/  ISETP.NE.AND P0, PT, RZ, UR10, P0 ;  /* 0x0000000aff007c0c */ /* 0x000fe40008705270 */
[----:B------:R-:W-:Y:S02]  /*0580*/  ISETP.NE.AND P1, PT, RZ, UR10, P1 ;  /* 0x0000000aff007c0c */ /* 0x000fe40008f25270 */
[----:B------:R-:W-:Y:S02]  /*0590*/  ISETP.NE.AND P2, PT, RZ, UR10, P2 ;  /* 0x0000000aff007c0c */ /* 0x000fe40009745270 */
[----:B------:R-:W-:Y:S02]  /*05a0*/  ISETP.NE.AND P3, PT, RZ, UR10, P3 ;  /* 0x0000000aff007c0c */ /* 0x000fe40009f65270 */
[----:B------:R-:W-:Y:S02]  /*05b0*/  SEL R9, RZ, 0x1, !P4 ;  /* 0x00000001ff097807 */ /* 0x000fe40006000000 */
[----:B------:R-:W-:-:S02]  /*05c0*/  SEL R11, RZ, 0x1, !P0 ;  /* 0x00000001ff0b7807 */ /* 0x000fc40004000000 */
[----:B------:R-:W-:Y:S02]  /*05d0*/  SEL R13, RZ, 0x1, !P1 ;  /* 0x00000001ff0d7807 */ /* 0x000fe40004800000 */
[----:B-1----:R-:W-:Y:S02]  /*05e0*/  SEL R15, RZ, 0x1, !P2 ;  /* 0x00000001ff0f7807 */ /* 0x002fe40005000000 */
[----:B------:R-:W-:Y:S02]  /*05f0*/  SEL R3, RZ, 0x1, !P3 ;  /* 0x00000001ff037807 */ /* 0x000fe40005800000 */
[----:B--2---:R-:W-:-:S04]  /*0600*/  ISETP.NE.AND P6, PT, R14, RZ, !P6 ;  /* 0x000000ff0e00720c */ /* 0x004fc800077c5270 */
[----:B------:R-:W-:-:S04]  /*0610*/  ISETP.NE.AND P6, PT, RZ, UR10, P6 ;  /* 0x0000000aff007c0c */ /* 0x000fc8000b7c5270 */
        /* <DEDUP_REMOVED lines=16> */
.L_x_30462:
        /* <DEDUP_REMOVED lines=8> */
.L_x_30463:
        /* <DEDUP_REMOVED lines=8> */
.L_x_30464:
        /* <DEDUP_REMOVED lines=8> */
.L_x_30465:
        /* <DEDUP_REMOVED lines=9> */
.L_x_30466:
[----:B------:R-:W-:Y:S05]  /*0930*/  BSYNC.RELIABLE B1 ;  /* 0x0000000000017941 */ /* 0x000fea0003800100 */
.L_x_30461:
[----:B------:R-:W-:-:S13]  /*0940*/  ISETP.GE.U32.AND P0, PT, R0, UR5, PT ;  /* 0x0000000500007c0c */ /* 0x000fda000bf06070 */
[----:B0-----:R-:W0:Y:S01]  /*0950*/  @!P0 LDC.64 R6, c[0x0][0x388] ;  /* 0x0000e200ff068b82 */ /* 0x001e220000000a00 */
[C---:B-12---:R-:W-:Y:S02]  /*0960*/  @!P0 VIADD R5, R0.reuse, UR4 ;  /* 0x0000000400058c36 */ /* 0x046fe40008000000 */
[----:B------:R-:W-:-:S03]  /*0970*/  @!P0 VIADD R0, R0, 0x80 ;  /* 0x0000008000008836 */ /* 0x000fc60000000000 */
[----:B0-----:R-:W-:-:S05]  /*0980*/  @!P0 IADD3 R4, P1, PT, R5, R6, RZ ;  /* 0x0000000605048210 */ /* 0x001fca0007f3e0ff */
[----:B------:R-:W-:-:S05]  /*0990*/  @!P0 IMAD.X R5, RZ, RZ, R7, P1 ;  /* 0x000000ffff058224 */ /* 0x000fca00008e0607 */
[----:B------:R3:W-:Y:S03]  /*09a0*/  @!P0 STG.E.U8 desc[UR8][R4.64], R3 ;  /* 0x0000000304008986 */ /* 0x0007e6000c101108 */
.L_x_30467:
[----:B------:R-:W-:Y:S05]  /*09b0*/  BSYNC.RECONVERGENT B0 ;  /* 0x0000000000007941 */ /* 0x000fea0003800200 */
.L_x_30460:
        /* <DEDUP_REMOVED lines=9> */
.L_x_30459:
        /* <DEDUP_REMOVED lines=20> */
[----:B------:R-:W-:Y:S02]  /*0b90*/  ISETP.NE.AND P1, PT, R0, RZ, P0 ;  /* 0x000000ff0000720c */ /* 0x000fe40000725270 */
[----:B---3--:R-:W-:Y:S02]  /*0ba0*/  PRMT R0, R7, 0x7771, RZ ;  /* 0x0000777107007816 */ /* 0x008fe400000000ff */
[----:B----4-:R-:W-:-:S02]  /*0bb0*/  PRMT R5, R8, 0x7770, RZ ;  /* 0x0000777008057816 */ /* 0x010fc400000000ff */
[----:B------:R-:W-:Y:S02]  /*0bc0*/  PRMT R4, R7, 0x7770, RZ ;  /* 0x0000777007047816 */ /* 0x000fe400000000ff */
[----:B------:R-:W-:Y:S02]  /*0bd0*/  ISETP.NE.AND P4, PT, R0, RZ, P0 ;  /* 0x000000ff0000720c */ /* 0x000fe40000785270 */
[----:B------:R-:W-:Y:S02]  /*0be0*/  PRMT R0, R8, 0x7771, RZ ;  /* 0x0000777108007816 */ /* 0x000fe400000000ff */
[----:B------:R-:W-:Y:S02]  /*0bf0*/  ISETP.NE.AND P3, PT, R5, RZ, P0 ;  /* 0x000000ff0500720c */ /* 0x000fe40000765270 */
[----:B------:R-:W-:Y:S02]  /*0c00*/  ISETP.NE.AND P5, PT, R4, RZ, P0 ;  /* 0x000000ff0400720c */ /* 0x000fe400007a5270 */
[----:B-----5:R-:W-:-:S02]  /*0c10*/  PRMT R5, R9, 0x7770, RZ ;  /* 0x0000777009057816 */ /* 0x020fc400000000ff */
[----:B------:R-:W-:Y:S02]  /*0c20*/  PRMT R4, R9, 0x7771, RZ ;  /* 0x0000777109047816 */ /* 0x000fe400000000ff */
[----:B------:R-:W-:Y:S02]  /*0c30*/  ISETP.NE.AND P2, PT, R0, RZ, P0 ;  /* 0x000000ff0000720c */ /* 0x000fe40000745270 */
[----:B------:R-:W-:Y:S02]  /*0c40*/  SEL R0, RZ, 0x1, !P1 ;  /* 0x00000001ff007807 */ /* 0x000fe40004800000 */
[----:B------:R-:W-:Y:S02]  /*0c50*/  ISETP.NE.AND P6, PT, R6, RZ, P0 ;  /* 0x000000ff0600720c */ /* 0x000fe400007c5270 */
[----:B------:R-:W-:Y:S02]  /*0c60*/  ISETP.NE.AND P1, PT, R5, RZ, P0 ;  /* 0x000000ff0500720c */ /* 0x000fe40000725270 */
[----:B------:R-:W-:-:S02]  /*0c70*/  ISETP.NE.AND P0, PT, R4, RZ, P0 ;  /* 0x000000ff0400720c */ /* 0x000fc40000705270 */
        /* <DEDUP_REMOVED lines=16> */
.L_x_30468:
        /* <DEDUP_REMOVED lines=16> */
.L_x_42986:


//--------------------- .text._ZN2at6native29vectorized_elementwise_kernelILi4ENS0_13AUnaryFunctorIbbbZZZNS0_23logical_and_kernel_cudaERNS_14TensorIteratorEENKUlvE0_clEvENKUlvE7_clEvEUlbbE_EESt5arrayIPcLm2EEEEviT0_T1_ --------------------------
	.section	.text._ZN2at6native29vectorized_elementwise_kernelILi4ENS0_13AUnaryFunctorIbbbZZZNS0_23logical_and_kernel_cudaERNS_14TensorIteratorEENKUlvE0_clEvENKUlvE7_clEvEUlbbE_EESt5arrayIPcLm2EEEEviT0_T1_,"ax",@progbits
	.align	128
        .global         _ZN2at6native29vectorized_elementwise_kernelILi4ENS0_13AUnaryFunctorIbbbZZZNS0_23logical_and_kernel_cudaERNS_14TensorIteratorEENKUlvE0_clEvENKUlvE7_clEvEUlbbE_EESt5arrayIPcLm2EEEEviT0_T1_
        .type           _ZN2at6native29vectorized_elementwise_kernelILi4ENS0_13AUnaryFunctorIbbbZZZNS0_23logical_and_kernel_cudaERNS_14TensorIteratorEENKUlvE0_clEvENKUlvE7_clEvEUlbbE_EESt5arrayIPcLm2EEEEviT0_T1_,@function
        .size           _ZN2at6native29vectorized_elementwise_kernelILi4ENS0_13AUnaryFunctorIbbbZZZNS0_23logical_and_kernel_cudaERNS_14TensorIteratorEENKUlvE0_clEvENKUlvE7_clEvEUlbbE_EESt5arrayIPcLm2EEEEviT0_T1_,(.L_x_42987 - _ZN2at6native29vectorized_elementwise_kernelILi4ENS0_13AUnaryFunctorIbbbZZZNS0_23logical_and_kernel_cudaERNS_14TensorIteratorEENKUlvE0_clEvENKUlvE7_clEvEUlbbE_EESt5arrayIPcLm2EEEEviT0_T1_)
        .other          _ZN2at6native29vectorized_elementwise_kernelILi4ENS0_13AUnaryFunctorIbbbZZZNS0_23logical_and_kernel_cudaERNS_14TensorIteratorEENKUlvE0_clEvENKUlvE7_clEvEUlbbE_EESt5arrayIPcLm2EEEEviT0_T1_,@"STO_CUDA_ENTRY STV_DEFAULT"
_ZN2at6native29vectorized_elementwise_kernelILi4ENS0_13AUnaryFunctorIbbbZZZNS0_23logical_and_kernel_cudaERNS_14TensorIteratorEENKUlvE0_clEvENKUlvE7_clEvEUlbbE_EESt5arrayIPcLm2EEEEviT0_T1_:
.text._ZN2at6native29vectorized_elementwise_kernelILi4ENS0_13AUnaryFunctorIbbbZZZNS0_23logical_and_kernel_cudaERNS_14TensorIteratorEENKUlvE0_clEvENKUlvE7_clEvEUlbbE_EESt5arrayIPcLm2EEEEviT0_T1_:
        /* <DEDUP_REMOVED lines=114> */
.L_x_30472:
        /* <DEDUP_REMOVED lines=8> */
.L_x_30473:
        /* <DEDUP_REMOVED lines=8> */
.L_x_30474:
        /* <DEDUP_REMOVED lines=8> */
.L_x_30475:
        /* <DEDUP_REMOVED lines=9> */
.L_x_30476:
[----:B------:R-:W-:Y:S05]  /*0930*/  BSYNC.RELIABLE B1 ;  /* 0x0000000000017941 */ /* 0x000fea0003800100 */
.L_x_30471:
[----:B------:R-:W-:-:S13]  /*0940*/  ISETP.GE.U32.AND P0, PT, R0, UR5, PT ;  /* 0x0000000500007c0c */ /* 0x000fda000bf06070 */
[----:B0-----:R-:W0:Y:S01]  /*0950*/  @!P0 LDC.64 R6, c[0x0][0x388] ;  /* 0x0000e200ff068b82 */ /* 0x001e220000000a00 */
[C---:B-12---:R-:W-:Y:S02]  /*0960*/  @!P0 VIADD R5, R0.reuse, UR4 ;  /* 0x0000000400058c36 */ /* 0x046fe40008000000 */
[----:B------:R-:W-:-:S03]  /*0970*/  @!P0 VIADD R0, R0, 0x80 ;  /* 0x0000008000008836 */ /* 0x000fc60000000000 */
[----:B0-----:R-:W-:-:S05]  /*0980*/  @!P0 IADD3 R4, P1, PT, R5, R6, RZ ;  /* 0x0000000605048210 */ /* 0x001fca0007f3e0ff */
[----:B------:R-:W-:-:S05]  /*0990*/  @!P0 IMAD.X R5, RZ, RZ, R7, P1 ;  /* 0x000000ffff058224 */ /* 0x000fca00008e0607 */
[----:B------:R3:W-:Y:S03]  /*09a0*/  @!P0 STG.E.U8 desc[UR8][R4.64], R3 ;  /* 0x0000000304008986 */ /* 0x0007e6000c101108 */
.L_x_30477:
[----:B------:R-:W-:Y:S05]  /*09b0*/  BSYNC.RECONVERGENT B0 ;  /* 0x0000000000007941 */ /* 0x000fea0003800200 */
.L_x_30470:
        /* <DEDUP_REMOVED lines=9> */
.L_x_30469:
        /* <DEDUP_REMOVED lines=16> */
[----:B------:R-:W-:Y:S02]  /*0b50*/  ISETP.NE.AND P1, PT, R5, RZ, P0 ;  /* 0x000000ff0500720c */ /* 0x000fe40000725270 */
[C---:B------:R-:W-:Y:S02]  /*0b60*/  PRMT R5, R0.reuse, 0x7772, RZ ;  /* 0x0000777200057816 */ /* 0x040fe400000000ff */
[----:B------:R-:W-:Y:S02]  /*0b70*/  PRMT R0, R0, 0x7773, RZ ;  /* 0x0000777300007816 */ /* 0x000fe400000000ff */
[----:B------:R-:W-:-:S02]  /*0b80*/  ISETP.NE.AND P6, PT, R4, RZ, P0 ;  /* 0x000000ff0400720c */ /* 0x000fc400007c5270 */
[----:B---3--:R-:W-:Y:S02]  /*0b90*/  PRMT R4, R6, 0x7770, RZ ;  /* 0x0000777006047816 */ /* 0x008fe400000000ff */
[----:B------:R-:W-:Y:S02]  /*0ba0*/  ISETP.NE.AND P5, PT, R0, RZ, P0 ;  /* 0x000000ff0000720c */ /* 0x000fe400007a5270 */
[C---:B------:R-:W-:Y:S02]  /*0bb0*/  PRMT R0, R6.reuse, 0x7771, RZ ;  /* 0x0000777106007816 */ /* 0x040fe400000000ff */
[C---:B------:R-:W-:Y:S02]  /*0bc0*/  PRMT R2, R6.reuse, 0x7772, RZ ;  /* 0x0000777206027816 */ /* 0x040fe400000000ff */
[----:B------:R-:W-:Y:S02]  /*0bd0*/  PRMT R6, R6, 0x7773, RZ ;  /* 0x0000777306067816 */ /* 0x000fe400000000ff */
[----:B------:R-:W-:-:S02]  /*0be0*/  ISETP.NE.AND P3, PT, R4, RZ, P0 ;  /* 0x000000ff0400720c */ /* 0x000fc40000765270 */
[----:B------:R-:W-:Y:S02]  /*0bf0*/  SEL R4, RZ, 0x1, !P1 ;  /* 0x00000001ff047807 */ /* 0x000fe40004800000 */
[----:B------:R-:W-:Y:S02]  /*0c00*/  ISETP.NE.AND P4, PT, R5, RZ, P0 ;  /* 0x000000ff0500720c */ /* 0x000fe40000785270 */
[----:B------:R-:W-:Y:S02]  /*0c10*/  ISETP.NE.AND P2, PT, R0, RZ, P0 ;  /* 0x000000ff0000720c */ /* 0x000fe40000745270 */
[----:B------:R-:W-:Y:S01]  /*0c20*/  ISETP.NE.AND P1, PT, R2, RZ, P0 ;  /* 0x000000ff0200720c */ /* 0x000fe20000725270 */
[----:B------:R-:W-:Y:S01]  /*0c30*/  IMAD.U32 R2, RZ, RZ, UR6 ;  /* 0x00000006ff027e24 */ /* 0x000fe2000f8e00ff */
[----:B------:R-:W-:Y:S02]  /*0c40*/  ISETP.NE.AND P0, PT, R6, RZ, P0 ;  /* 0x000000ff0600720c */ /* 0x000fe40000705270 */
        /* <DEDUP_REMOVED lines=17> */
.L_x_30478:
        /* <DEDUP_REMOVED lines=10> */
.L_x_42987:


//--------------------- .text._ZN2at6native29vectorized_elementwise_kernelILi8ENS0_13AUnaryFunctorIbbbZZZNS0_23logical_and_kernel_cudaERNS_14TensorIteratorEENKUlvE0_clEvENKUlvE7_clEvEUlbbE_EESt5arrayIPcLm2EEEEviT0_T1_ --------------------------
	.section	.text._ZN2at6native29vectorized_elementwise_kernelILi8ENS0_13AUnaryFunctorIbbbZZZNS0_23logical_and_kernel_cudaERNS_14TensorIteratorEENKUlvE0_clEvENKUlvE7_clEvEUlbbE_EESt5arrayIPcLm2EEEEviT0_T1_,"ax",@progbits
	.align	128
        .global         _ZN2at6native29vectorized_elementwise_kernelILi8ENS0_13AUnaryFunctorIbbbZZZNS0_23logical_and_kernel_cudaERNS_14TensorIteratorEENKUlvE0_clEvENKUlvE7_clEvEUlbbE_EESt5arrayIPcLm2EEEEviT0_T1_
        .type           _ZN2at6native29vectorized_elementwise_kernelILi8ENS0_13AUnaryFunctorIbbbZZZNS0_23logical_and_kernel_cudaERNS_14TensorIteratorEENKUlvE0_clEvENKUlvE7_clEvEUlbbE_EESt5arrayIPcLm2EEEEviT0_T1_,@function
        .size           _ZN2at6native29vectorized_elementwise_kernelILi8ENS0_13AUnaryFunctorIbbbZZZNS0_23logical_and_kernel_cudaERNS_14TensorIteratorEENKUlvE0_clEvENKUlvE7_clEvEUlbbE_EESt5arrayIPcLm2EEEEviT0_T1_,(.L_x_42988 - _ZN2at6native29vectorized_elementwise_kernelILi8ENS0_13AUnaryFunctorIbbbZZZNS0_23logical_and_kernel_cudaERNS_14TensorIteratorEENKUlvE0_clEvENKUlvE7_clEvEUlbbE_EESt5arrayIPcLm2EEEEviT0_T1_)
        .other          _ZN2at6native29vectorized_elementwise_kernelILi8ENS0_13AUnaryFunctorIbbbZZZNS0_23logical_and_kernel_cudaERNS_14TensorIteratorEENKUlvE0_clEvENKUlvE7_clEvEUlbbE_EESt5arrayIPcLm2EEEEviT0_T1_,@"STO_CUDA_ENTRY STV_DEFAULT"
_ZN2at6native29vectorized_elementwise_kernelILi8ENS0_13AUnaryFunctorIbbbZZZNS0_23logical_and_kernel_cudaERNS_14TensorIteratorEENKUlvE0_clEvENKUlvE7_clEvEUlbbE_EESt5arrayIPcLm2EEEEviT0_T1_:
.text._ZN2at6native29vectorized_elementwise_kernelILi8ENS0_13AUnaryFunctorIbbbZZZNS0_23logical_and_kernel_cudaERNS_14TensorIteratorEENKUlvE0_clEvENKUlvE7_clEvEUlbbE_EESt5arrayIPcLm2EEEEviT0_T1_:
[----:B------:R-:W-:Y:S01]  /*0000*/  LDC R1, c[0x0][0x37c] ;  /* 0x0000df00ff017b82 */ /* 0x000fe20000000800 */
[----:B------:R-:W-:Y:S05]  /*0010*/  EXIT ;  /* 0x000000000000794d */ /* 0x000fea0003800000 */
.L_x_30479:
        /* <DEDUP_REMOVED lines=14> */
.L_x_42988:


//--------------------- .text._ZN2at6native18elementwise_kernelILi128ELi4EZNS0_15gpu_kernel_implINS0_13BinaryFunctorIbbbZZZNS0_23logical_and_kernel_cudaERNS_14TensorIteratorEENKUlvE0_clEvENKUlvE7_clEvEUlbbE_EEEEvRNS_18TensorIteratorBaseERKT_EUliE_EEviT1_ --------------------------
	.section	.text._ZN2at6native18elementwise_kernelILi128ELi4EZNS0_15gpu_kernel_implINS0_13BinaryFunctorIbbbZZZNS0_23logical_and_kernel_cudaERNS_14TensorIteratorEENKUlvE0_clEvENKUlvE7_clEvEUlbbE_EEEEvRNS_18TensorIteratorBaseERKT_EUliE_EEviT1_,"ax",@progbits
	.align	128
        .global         _ZN2at6native18elementwise_kernelILi128ELi4EZNS0_15gpu_kernel_implINS0_13BinaryFunctorIbbbZZZNS0_23logical_and_kernel_cudaERNS_14TensorIteratorEENKUlvE0_clEvENKUlvE7_clEvEUlbbE_EEEEvRNS_18TensorIteratorBaseERKT_EUliE_EEviT1_
        .type           _ZN2at6native18elementwise_kernelILi128ELi4EZNS0_15gpu_kernel_implINS0_13BinaryFunctorIbbbZZZNS0_23logical_and_kernel_cudaERNS_14TensorIteratorEENKUlvE0_clEvENKUlvE7_clEvEUlbbE_EEEEvRNS_18TensorIteratorBaseERKT_EUliE_EEviT1_,@function
        .size           _ZN2at6native18elementwise_kernelILi128ELi4EZNS0_15gpu_kernel_implINS0_13BinaryFunctorIbbbZZZNS0_23logical_and_kernel_cudaERNS_14TensorIteratorEENKUlvE0_clEvENKUlvE7_clEvEUlbbE_EEEEvRNS_18TensorIteratorBaseERKT_EUliE_EEviT1_,(.L_x_42989 - _ZN2at6native18elementwise_kernelILi128ELi4EZNS0_15gpu_kernel_implINS0_13BinaryFunctorIbbbZZZNS0_23logical_and_kernel_cudaERNS_14TensorIteratorEENKUlvE0_clEvENKUlvE7_clEvEUlbbE_EEEEvRNS_18TensorIteratorBaseERKT_EUliE_EEviT1_)
        .other          _ZN2at6native18elementwise_kernelILi128ELi4EZNS0_15gpu_kernel_implINS0_13BinaryFunctorIbbbZZZNS0_23logical_and_kernel_cudaERNS_14TensorIteratorEENKUlvE0_clEvENKUlvE7_clEvEUlbbE_EEEEvRNS_18TensorIteratorBaseERKT_EUliE_EEviT1_,@"STO_CUDA_ENTRY STV_DEFAULT"
_ZN2at6native18elementwise_kernelILi128ELi4EZNS0_15gpu_kernel_implINS0_13BinaryFunctorIbbbZZZNS0_23logical_and_kernel_cudaERNS_14TensorIteratorEENKUlvE0_clEvENKUlvE7_clEvEUlbbE_EEEEvRNS_18TensorIteratorBaseERKT_EUliE_EEviT1_:
.text._ZN2at6native18elementwise_kernelILi128ELi4EZNS0_15gpu_kernel_implINS0_13BinaryFunctorIbbbZZZNS0_23logical_and_kernel_cudaERNS_14TensorIteratorEENKUlvE0_clEvENKUlvE7_clEvEUlbbE_EEEEvRNS_18TensorIteratorBaseERKT_EUliE_EEviT1_:
        /* <DEDUP_REMOVED lines=371> */
.L_x_30482:
        /* <DEDUP_REMOVED lines=19> */
.L_x_30487:
[----:B------:R-:W2:Y:S02]  /*1860*/  LDG.E.U8 R2, desc[UR36][R2.64] ;  /* 0x0000002402027981 */ /* 0x000ea4000c1e1100 */
[----:B--2---:R-:W-:-:S04]  /*1870*/  ISETP.NE.AND P0, PT, R2, RZ, PT ;  /* 0x000000ff0200720c */ /* 0x004fc80003f05270 */
[----:B------:R-:W-:Y:S01]  /*1880*/  P2R R19, PR, RZ, 0x1 ;  /* 0x00000001ff137803 */ /* 0x000fe20000000000 */
[----:B------:R-:W-:Y:S08]  /*1890*/  BRA `(.L_x_30489) ;  /* 0x0000000800947947 */ /* 0x000ff00003800000 */
.L_x_30486:
        /* <DEDUP_REMOVED lines=11> */
.L_x_30491:
[----:B------:R-:W2:Y:S02]  /*1950*/  LDG.E R2, desc[UR36][R2.64] ;  /* 0x0000002402027981 */ /* 0x000ea4000c1e1900 */
[----:B--2---:R-:W-:-:S04]  /*1960*/  ISETP.NE.AND P0, PT, R2, RZ, PT ;  /* 0x000000ff0200720c */ /* 0x004fc80003f05270 */
[----:B------:R-:W-:Y:S01]  /*1970*/  P2R R19, PR, RZ, 0x1 ;  /* 0x00000001ff137803 */ /* 0x000fe20000000000 */
[----:B------:R-:W-:Y:S08]  /*1980*/  BRA `(.L_x_30489) ;  /* 0x0000000800587947 */ /* 0x000ff00003800000 */
.L_x_30490:
[----:B------:R-:W2:Y:S02]  /*1990*/  LDG.E.U16 R2, desc[UR36][R2.64] ;  /* 0x0000002402027981 */ /* 0x000ea4000c1e1500 */
[----:B--2---:R-:W-:-:S04]  /*19a0*/  ISETP.NE.AND P0, PT, R2, RZ, PT ;  /* 0x000000ff0200720c */ /* 0x004fc80003f05270 */
[----:B------:R-:W-:Y:S01]  /*19b0*/  P2R R19, PR, RZ, 0x1 ;  /* 0x00000001ff137803 */ /* 0x000fe20000000000 */
[----:B------:R-:W-:Y:S08]  /*19c0*/  BRA `(.L_x_30489) ;  /* 0x0000000800487947 */ /* 0x000ff00003800000 */
.L_x_30485:
        /* <DEDUP_REMOVED lines=10> */
.L_x_30493:
[----:B------:R-:W2:Y:S02]  /*1a70*/  LDG.E.U16 R0, desc[UR36][R2.64] ;  /* 0x0000002402007981 */ /* 0x000ea4000c1e1500 */
[----:B--2---:R-:W-:-:S05]  /*1a80*/  HADD2.F32 R0, -RZ, R0.H0_H0 ;  /* 0x20000000ff007230 */ /* 0x004fca0000004100 */
[----:B------:R-:W-:-:S04]  /*1a90*/  FSETP.NEU.FTZ.AND P0, PT, R0, RZ, PT ;  /* 0x000000ff0000720b */ /* 0x000fc80003f1d000 */
[----:B------:R-:W-:Y:S01]  /*1aa0*/  P2R R19, PR, RZ, 0x1 ;  /* 0x00000001ff137803 */ /* 0x000fe20000000000 */
[----:B------:R-:W-:Y:S08]  /*1ab0*/  BRA `(.L_x_30489) ;  /* 0x00000008000c7947 */ /* 0x000ff00003800000 */
.L_x_30492:
        /* <DEDUP_REMOVED lines=12> */
.L_x_30495:
        /* <DEDUP_REMOVED lines=10> */
.L_x_30494:
[----:B------:R-:W2:Y:S02]  /*1c20*/  LDG.E.64 R2, desc[UR36][R2.64] ;  /* 0x0000002402027981 */ /* 0x000ea4000c1e1b00 */
[----:B--2---:R-:W0:Y:S02]  /*1c30*/  DSETP.NEU.AND P0, PT, R2, RZ, PT ;  /* 0x000000ff0200722a */ /* 0x004e240003f0d000 */
[----:B0-----:R-:W-:Y:S01]  /*1c40*/  P2R R19, PR, RZ, 0x1 ;  /* 0x00000001ff137803 */ /* 0x001fe20000000000 */
[----:B------:R-:W-:Y:S06]  /*1c50*/  BRA `(.L_x_30489) ;  /* 0x0000000400a47947 */ /* 0x000fec0003800000 */
.L_x_30484:
        /* <DEDUP_REMOVED lines=12> */
.L_x_30498:
        /* <DEDUP_REMOVED lines=9> */
.L_x_30497:
        /* <DEDUP_REMOVED lines=10> */
.L_x_30500:
        /* <DEDUP_REMOVED lines=12> */
.L_x_30499:
[----:B------:R-:W2:Y:S02]  /*1f10*/  LDG.E.U16 R0, desc[UR36][R2.64] ;  /* 0x0000002402007981 */ /* 0x000ea4000c1e1500 */
[----:B--2---:R-:W-:-:S05]  /*1f20*/  IMAD.U32 R0, R0, 0x10000, RZ ;  /* 0x0001000000007824 */ /* 0x004fca00078e00ff */
[----:B------:R-:W-:-:S04]  /*1f30*/  FSETP.NEU.FTZ.AND P0, PT, R0, RZ, PT ;  /* 0x000000ff0000720b */ /* 0x000fc80003f1d000 */
[----:B------:R-:W-:Y:S01]  /*1f40*/  P2R R19, PR, RZ, 0x1 ;  /* 0x00000001ff137803 */ /* 0x000fe20000000000 */
[----:B------:R-:W-:Y:S08]  /*1f50*/  BRA `(.L_x_30489) ;  /* 0x0000000000e47947 */ /* 0x000ff00003800000 */
.L_x_30496:
        /* <DEDUP_REMOVED lines=12> */
.L_x_30503:
[----:B------:R-:W2:Y:S02]  /*2020*/  LDG.E.U8 R2, desc[UR36][R2.64] ;  /* 0x0000002402027981 */ /* 0x000ea4000c1e1100 */
[----:B--2---:R-:W-:-:S04]  /*2030*/  ISETP.NE.AND P0, PT, R2, RZ, PT ;  /* 0x000000ff0200720c */ /* 0x004fc80003f05270 */
[----:B------:R-:W-:Y:S01]  /*2040*/  P2R R19, PR, RZ, 0x1 ;  /* 0x00000001ff137803 */ /* 0x000fe20000000000 */
[----:B------:R-:W-:Y:S08]  /*2050*/  BRA `(.L_x_30489) ;  /* 0x0000000000a47947 */ /* 0x000ff00003800000 */
.L_x_30502:
[----:B------:R-:W2:Y:S02]  /*2060*/  LDG.E.U8 R2, desc[UR36][R2.64] ;  /* 0x0000002402027981 */ /* 0x000ea4000c1e1100 */
[----:B--2---:R-:W-:-:S04]  /*2070*/  ISETP.NE.AND P0, PT, R2, RZ, PT ;  /* 0x000000ff0200720c */ /* 0x004fc80003f05270 */
[----:B------:R-:W-:Y:S01]  /*2080*/  P2R R19, PR, RZ, 0x1 ;  /* 0x00000001ff137803 */ /* 0x000fe20000000000 */
[----:B------:R-:W-:Y:S08]  /*2090*/  BRA `(.L_x_30489) ;  /* 0x0000000000947947 */ /* 0x000ff00003800000 */
.L_x_30501:
[----:B------:R-:W-:-:S09]  /*20a0*/  UISETP.NE.AND UP0, UPT, UR4, 0x1c, UPT ;  /* 0x0000001c0400788c */ /* 0x000fd2000bf05270 */
[----:B------:R-:W-:Y:S05]  /*20b0*/  BRA.U !UP0, `(.L_x_30504) ;  /* 0x0000000108807547 */ /* 0x000fea000b800000 */
[----:B------:R-:W-:-:S09]  /*20c0*/  UISETP.NE.AND UP0, UPT, UR4, 0x1d, UPT ;  /* 0x0000001d0400788c */ /* 0x000fd2000bf05270 */
[----:B------:R-:W-:Y:S05]  /*20d0*/  BRA.U !UP0, `(.L_x_30505) ;  /* 0x0000000108647547 */ /* 0x000fea000b800000 */
[----:B------:R-:W-:-:S09]  /*20e0*/  UISETP.NE.AND UP0, UPT, UR4, 0x2c, UPT ;  /* 0x0000002c0400788c */ /* 0x000fd2000bf05270 */
[----:B------:R-:W-:Y:S05]  /*20f0*/  BRA.U !UP0, `(.L_x_30506) ;  /* 0x00000001084c7547 */ /* 0x000fea000b800000 */
.L_x_30488:
        /* <DEDUP_REMOVED lines=16> */
.L_x_30507:
[----:B------:R-:W-:-:S04]  /*2200*/  PLOP3.LUT P0, PT, PT, PT, PT, 0x8, 0x80 ;  /* 0x000000000080781c */ /* 0x000fc80003f0e170 */
[----:B------:R-:W-:Y:S01]  /*2210*/  P2R R19, PR, RZ, 0x1 ;  /* 0x00000001ff137803 */ /* 0x000fe20000000000 */
[----:B------:R-:W-:Y:S08]  /*2220*/  BRA `(.L_x_30489) ;  /* 0x0000000000307947 */ /* 0x000ff00003800000 */
.L_x_30506:
[----:B------:R-:W2:Y:S02]  /*2230*/  LDG.E.U8 R2, desc[UR36][R2.64] ;  /* 0x0000002402027981 */ /* 0x000ea4000c1e1100 */
[----:B--2---:R-:W-:-:S04]  /*2240*/  ISETP.NE.AND P0, PT, R2, RZ, PT ;  /* 0x000000ff0200720c */ /* 0x004fc80003f05270 */
[----:B------:R-:W-:Y:S01]  /*2250*/  P2R R19, PR, RZ, 0x1 ;  /* 0x00000001ff137803 */ /* 0x000fe20000000000 */
[----:B------:R-:W-:Y:S08]  /*2260*/  BRA `(.L_x_30489) ;  /* 0x0000000000207947 */ /* 0x000ff00003800000 */
.L_x_30505:
[----:B------:R-:W2:Y:S02]  /*2270*/  LDG.E.64 R2, desc[UR36][R2.64] ;  /* 0x0000002402027981 */ /* 0x000ea4000c1e1b00 */
[----:B--2---:R-:W-:-:S04]  /*2280*/  ISETP.NE.U32.AND P0, PT, R2, RZ, PT ;  /* 0x000000ff0200720c */ /* 0x004fc80003f05070 */
[----:B------:R-:W-:-:S04]  /*2290*/  ISETP.NE.AND.EX P0, PT, R3, RZ, PT, P0 ;  /* 0x000000ff0300720c */ /* 0x000fc80003f05300 */
[----:B------:R-:W-:Y:S01]  /*22a0*/  P2R R19, PR, RZ, 0x1 ;  /* 0x00000001ff137803 */ /* 0x000fe20000000000 */
[----:B------:R-:W-:Y:S08]  /*22b0*/  BRA `(.L_x_30489) ;  /* 0x00000000000c7947 */ /* 0x000ff00003800000 */
.L_x_30504:
[----:B------:R-:W2:Y:S02]  /*22c0*/  LDG.E R2, desc[UR36][R2.64] ;  /* 0x0000002402027981 */ /* 0x000ea4000c1e1900 */
[----:B--2---:R-:W-:-:S04]  /*22d0*/  ISETP.NE.AND P0, PT, R2, RZ, PT ;  /* 0x000000ff0200720c */ /* 0x004fc80003f05270 */
[----:B------:R-:W-:-:S09]  /*22e0*/  P2R R19, PR, RZ, 0x1 ;  /* 0x00000001ff137803 */ /* 0x000fd20000000000 */
.L_x_30489:
[----:B------:R-:W-:Y:S05]  /*22f0*/  BSYNC.RECONVERGENT B6 ;  /* 0x0000000000067941 */ /* 0x000fea0003800200 */
.L_x_30483:
        /* <DEDUP_REMOVED lines=18> */
.L_x_30512:
[----:B------:R-:W2:Y:S02]  /*2420*/  LDG.E.U8 R2, desc[UR36][R2.64] ;  /* 0x0000002402027981 */ /* 0x000ea4000c1e1100 */
[----:B--2---:R-:W-:Y:S01]  /*2430*/  ISETP.NE.AND P0, PT, R2, RZ, PT ;  /* 0x000000ff0200720c */ /* 0x004fe20003f05270 */
[----:B------:R-:W-:-:S12]  /*2440*/  BRA `(.L_x_30514) ;  /* 0x0000000800407947 */ /* 0x000fd80003800000 */
.L_x_30511:
        /* <DEDUP_REMOVED lines=10> */
.L_x_30516:
[----:B------:R-:W2:Y:S02]  /*24f0*/  LDG.E R2, desc[UR36][R2.64] ;  /* 0x0000002402027981 */ /* 0x000ea4000c1e1900 */
[----:B--2---:R-:W-:Y:S01]  /*2500*/  ISETP.NE.AND P0, PT, R2, RZ, PT ;  /* 0x000000ff0200720c */ /* 0x004fe20003f05270 */
[----:B------:R-:W-:-:S12]  /*2510*/  BRA `(.L_x_30514) ;  /* 0x00000008000c7947 */ /* 0x000fd80003800000 */
.L_x_30515:
[----:B------:R-:W2:Y:S02]  /*2520*/  LDG.E.U16 R2, desc[UR36][R2.64] ;  /* 0x0000002402027981 */ /* 0x000ea4000c1e1500 */
[----:B--2---:R-:W-:Y:S01]  /*2530*/  ISETP.NE.AND P0, PT, R2, RZ, PT ;  /* 0x000000ff0200720c */ /* 0x004fe20003f05270 */
[----:B------:R-:W-:-:S12]  /*2540*/  BRA `(.L_x_30514) ;  /* 0x0000000800007947 */ /* 0x000fd80003800000 */
.L_x_30510:
        /* <DEDUP_REMOVED lines=9> */
.L_x_30518:
[----:B------:R-:W2:Y:S02]  /*25e0*/  LDG.E.U16 R0, desc[UR36][R2.64] ;  /* 0x0000002402007981 */ /* 0x000ea4000c1e1500 */
[----:B--2---:R-:W-:-:S05]  /*25f0*/  HADD2.F32 R0, -RZ, R0.H0_H0 ;  /* 0x20000000ff007230 */ /* 0x004fca0000004100 */
[----:B------:R-:W-:Y:S01]  /*2600*/  FSETP.NEU.FTZ.AND P0, PT, R0, RZ, PT ;  /* 0x000000ff0000720b */ /* 0x000fe20003f1d000 */
[----:B------:R-:W-:-:S12]  /*2610*/  BRA `(.L_x_30514) ;  /* 0x0000000400cc7947 */ /* 0x000fd80003800000 */
.L_x_30517:
        /* <DEDUP_REMOVED lines=11> */
.L_x_30520:
        /* <DEDUP_REMOVED lines=8> */
.L_x_30519:
[----:B------:R-:W2:Y:S02]  /*2750*/  LDG.E.64 R2, desc[UR36][R2.64] ;  /* 0x0000002402027981 */ /* 0x000ea4000c1e1b00 */
[----:B--2---:R1:W2:Y:S02]  /*2760*/  DSETP.NEU.AND P0, PT, R2, RZ, PT ;  /* 0x000000ff0200722a */ /* 0x0042a40003f0d000 */
[----:B--2---:R-:W-:Y:S05]  /*2770*/  BRA `(.L_x_30514) ;  /* 0x0000000400747947 */ /* 0x004fea0003800000 */
.L_x_30509:
        /* <DEDUP_REMOVED lines=11> */
.L_x_30523:
        /* <DEDUP_REMOVED lines=8> */
.L_x_30522:
        /* <DEDUP_REMOVED lines=9> */
.L_x_30525:
        /* <DEDUP_REMOVED lines=11> */
.L_x_30524:
[----:B------:R-:W2:Y:S02]  /*29f0*/  LDG.E.U16 R0, desc[UR36][R2.64] ;  /* 0x0000002402007981 */ /* 0x000ea4000c1e1500 */
[----:B--2---:R-:W-:-:S05]  /*2a00*/  IMAD.U32 R0, R0, 0x10000, RZ ;  /* 0x0001000000007824 */ /* 0x004fca00078e00ff */
[----:B------:R-:W-:Y:S01]  /*2a10*/  FSETP.NEU.FTZ.AND P0, PT, R0, RZ, PT ;  /* 0x000000ff0000720b */ /* 0x000fe20003f1d000 */
[----:B------:R-:W-:-:S12]  /*2a20*/  BRA `(.L_x_30514) ;  /* 0x0000000000c87947 */ /* 0x000fd80003800000 */
.L_x_30521:
        /* <DEDUP_REMOVED lines=11> */
.L_x_30528:
[----:B------:R-:W2:Y:S02]  /*2ae0*/  LDG.E.U8 R2, desc[UR36][R2.64] ;  /* 0x0000002402027981 */ /* 0x000ea4000c1e1100 */
[----:B--2---:R-:W-:Y:S01]  /*2af0*/  ISETP.NE.AND P0, PT, R2, RZ, PT ;  /* 0x000000ff0200720c */ /* 0x004fe20003f05270 */
[----:B------:R-:W-:-:S12]  /*2b00*/  BRA `(.L_x_30514) ;  /* 0x0000000000907947 */ /* 0x000fd80003800000 */
.L_x_30527:
[----:B------:R-:W2:Y:S02]  /*2b10*/  LDG.E.U8 R2, desc[UR36][R2.64] ;  /* 0x0000002402027981 */ /* 0x000ea4000c1e1100 */
[----:B--2---:R-:W-:Y:S01]  /*2b20*/  ISETP.NE.AND P0, PT, R2, RZ, PT ;  /* 0x000000ff0200720c */ /* 0x004fe20003f05270 */
[----:B------:R-:W-:-:S12]  /*2b30*/  BRA `(.L_x_30514) ;  /* 0x0000000000847947 */ /* 0x000fd80003800000 */
.L_x_30526:
[----:B------:R-:W-:-:S09]  /*2b40*/  UISETP.NE.AND UP0, UPT, UR4, 0x1c, UPT ;  /* 0x0000001c0400788c */ /* 0x000fd2000bf05270 */
[----:B------:R-:W-:Y:S05]  /*2b50*/  BRA.U !UP0, `(.L_x_30529) ;  /* 0x0000000108747547 */ /* 0x000fea000b800000 */
[----:B------:R-:W-:-:S09]  /*2b60*/  UISETP.NE.AND UP0, UPT, UR4, 0x1d, UPT ;  /* 0x0000001d0400788c */ /* 0x000fd2000bf05270 */
[----:B------:R-:W-:Y:S05]  /*2b70*/  BRA.U !UP0, `(.L_x_30530) ;  /* 0x00000001085c7547 */ /* 0x000fea000b800000 */
[----:B------:R-:W-:-:S09]  /*2b80*/  UISETP.NE.AND UP0, UPT, UR4, 0x2c, UPT ;  /* 0x0000002c0400788c */ /* 0x000fd2000bf05270 */
[----:B------:R-:W-:Y:S05]  /*2b90*/  BRA.U !UP0, `(.L_x_30531) ;  /* 0x0000000108487547 */ /* 0x000fea000b800000 */
.L_x_30513:
        /* <DEDUP_REMOVED lines=16> */
.L_x_30532:
[----:B------:R-:W-:Y:S01]  /*2ca0*/  PLOP3.LUT P0, PT, PT, PT, PT, 0x8, 0x80 ;  /* 0x000000000080781c */ /* 0x000fe20003f0e170 */
[----:B------:R-:W-:-:S12]  /*2cb0*/  BRA `(.L_x_30514) ;  /* 0x0000000000247947 */ /* 0x000fd80003800000 */
.L_x_30531:
[----:B------:R-:W2:Y:S02]  /*2cc0*/  LDG.E.U8 R2, desc[UR36][R2.64] ;  /* 0x0000002402027981 */ /* 0x000ea4000c1e1100 */
[----:B--2---:R-:W-:Y:S01]  /*2cd0*/  ISETP.NE.AND P0, PT, R2, RZ, PT ;  /* 0x000000ff0200720c */ /* 0x004fe20003f05270 */
[----:B------:R-:W-:-:S12]  /*2ce0*/  BRA `(.L_x_30514) ;  /* 0x0000000000187947 */ /* 0x000fd80003800000 */
.L_x_30530:
[----:B------:R-:W2:Y:S02]  /*2cf0*/  LDG.E.64 R2, desc[UR36][R2.64] ;  /* 0x0000002402027981 */ /* 0x000ea4000c1e1b00 */
[----:B--2---:R-:W-:-:S04]  /*2d00*/  ISETP.NE.U32.AND P0, PT, R2, RZ, PT ;  /* 0x000000ff0200720c */ /* 0x004fc80003f05070 */
[----:B------:R-:W-:Y:S01]  /*2d10*/  ISETP.NE.AND.EX P0, PT, R3, RZ, PT, P0 ;  /* 0x000000ff0300720c */ /* 0x000fe20003f05300 */
[----:B------:R-:W-:-:S12]  /*2d20*/  BRA `(.L_x_30514) ;  /* 0x0000000000087947 */ /* 0x000fd80003800000 */
.L_x_30529:
[----:B------:R-:W2:Y:S02]  /*2d30*/  LDG.E R2, desc[UR36][R2.64] ;  /* 0x0000002402027981 */ /* 0x000ea4000c1e1900 */
[----:B--2---:R-:W-:-:S13]  /*2d40*/  ISETP.NE.AND P0, PT, R2, RZ, PT ;  /* 0x000000ff0200720c */ /* 0x004fda0003f05270 */
.L_x_30514:
[----:B------:R-:W-:Y:S05]  /*2d50*/  BSYNC.RECONVERGENT B6 ;  /* 0x0000000000067941 */ /* 0x000fea0003800200 */
.L_x_30508:
        /* <DEDUP_REMOVED lines=20> */
.L_x_30537:
[----:B------:R3:W-:Y:S01]  /*2ea0*/  STG.E.U8 desc[UR36][R2.64], R4 ;  /* 0x0000000402007986 */ /* 0x0007e2000c101124 */
[----:B------:R-:W-:Y:S05]  /*2eb0*/  BRA `(.L_x_30539) ;  /* 0x0000000c00007947 */ /* 0x000fea0003800000 */
.L_x_30536:
        /* <DEDUP_REMOVED lines=9> */
.L_x_30541:
[----:B------:R1:W-:Y:S01]  /*2f50*/  STG.E desc[UR36][R2.64], R4 ;  /* 0x0000000402007986 */ /* 0x0003e2000c101924 */
[----:B------:R-:W-:Y:S05]  /*2f60*/  BRA `(.L_x_30539) ;  /* 0x0000000800d47947 */ /* 0x000fea0003800000 */
.L_x_30540:
[----:B------:R2:W-:Y:S01]  /*2f70*/  STG.E.U16 desc[UR36][R2.64], R4 ;  /* 0x0000000402007986 */ /* 0x0005e2000c101524 */
[----:B------:R-:W-:Y:S05]  /*2f80*/  BRA `(.L_x_30539) ;  /* 0x0000000800cc7947 */ /* 0x000fea0003800000 */
.L_x_30535:
        /* <DEDUP_REMOVED lines=9> */
.L_x_30543:
[----:B------:R-:W-:-:S04]  /*3020*/  I2FP.F32.U32 R0, R4 ;  /* 0x0000000400007245 */ /* 0x000fc80000201000 */
[----:B------:R-:W-:-:S05]  /*3030*/  F2FP.F16.F32.PACK_AB R0, RZ, R0 ;  /* 0x00000000ff00723e */ /* 0x000fca00000000ff */
[----:B------:R0:W-:Y:S01]  /*3040*/  STG.E.U16 desc[UR36][R2.64], R0 ;  /* 0x0000000002007986 */ /* 0x0001e2000c101524 */
[----:B------:R-:W-:Y:S05]  /*3050*/  BRA `(.L_x_30539) ;  /* 0x0000000800987947 */ /* 0x000fea0003800000 */
.L_x_30542:
        /* <DEDUP_REMOVED lines=10> */
.L_x_30545:
[----:B------:R-:W-:-:S04]  /*3100*/  I2FP.F32.U32 R4, R4 ;  /* 0x0000000400047245 */ /* 0x000fc80000201000 */
[----:B------:R-:W-:-:S04]  /*3110*/  F2FP.F16.F32.PACK_AB R5, RZ, R4 ;  /* 0x00000004ff05723e */ /* 0x000fc800000000ff */
[----:B------:R-:W-:-:S05]  /*3120*/  PRMT R5, R5, 0x5410, RZ ;  /* 0x0000541005057816 */ /* 0x000fca00000000ff */
[----:B------:R0:W-:Y:S01]  /*3130*/  STG.E desc[UR36][R2.64], R5 ;  /* 0x0000000502007986 */ /* 0x0001e2000c101924 */
[----:B------:R-:W-:Y:S05]  /*3140*/  BRA `(.L_x_30539) ;  /* 0x00000008005c7947 */ /* 0x000fea0003800000 */
.L_x_30544:
[----:B------:R-:W0:Y:S02]  /*3150*/  I2F.F64.U32 R4, R4 ;  /* 0x0000000400047312 */ /* 0x000e240000201800 */
[----:B0-----:R0:W-:Y:S01]  /*3160*/  STG.E.64 desc[UR36][R2.64], R4 ;  /* 0x0000000402007986 */ /* 0x0011e2000c101b24 */
[----:B------:R-:W-:Y:S05]  /*3170*/  BRA `(.L_x_30539) ;  /* 0x0000000800507947 */ /* 0x000fea0003800000 */
.L_x_30534:
        /* <DEDUP_REMOVED lines=10> */
.L_x_30548:
[----:B------:R-:W-:Y:S01]  /*3220*/  CS2R R6, SRZ ;  /* 0x0000000000067805 */ /* 0x000fe2000001ff00 */
[----:B------:R-:W0:Y:S04]  /*3230*/  I2F.F64.U32 R4, R4 ;  /* 0x0000000400047312 */ /* 0x000e280000201800 */
[----:B0-----:R0:W-:Y:S01]  /*3240*/  STG.E.128 desc[UR36][R2.64], R4 ;  /* 0x0000000402007986 */ /* 0x0011e2000c101d24 */
[----:B------:R-:W-:Y:S05]  /*3250*/  BRA `(.L_x_30539) ;  /* 0x0000000800187947 */ /* 0x000fea0003800000 */
.L_x_30547:
        /* <DEDUP_REMOVED lines=17> */
.L_x_30552:
[----:B------:R-:W-:Y:S05]  /*3370*/  BSYNC.RECONVERGENT B0 ;  /* 0x0000000000007941 */ /* 0x000fea0003800200 */
.L_x_30551:
[----:B------:R0:W-:Y:S01]  /*3380*/  STG.E.U8 desc[UR36][R2.64], R5 ;  /* 0x0000000502007986 */ /* 0x0001e2000c101124 */
[----:B------:R-:W-:Y:S05]  /*3390*/  BRA `(.L_x_30539) ;  /* 0x0000000400c87947 */ /* 0x000fea0003800000 */
.L_x_30550:
        /* <DEDUP_REMOVED lines=16> */
.L_x_30549:
[----:B------:R-:W-:-:S04]  /*34a0*/  I2FP.F32.U32 R0, R4 ;  /* 0x0000000400007245 */ /* 0x000fc80000201000 */
[----:B------:R-:W-:-:S05]  /*34b0*/  F2FP.BF16.F32.PACK_AB R0, RZ, R0 ;  /* 0x00000000ff00723e */ /* 0x000fca00000010ff */
[----:B------:R0:W-:Y:S01]  /*34c0*/  STG.E.U16 desc[UR36][R2.64], R0 ;  /* 0x0000000002007986 */ /* 0x0001e2000c101524 */
[----:B------:R-:W-:Y:S05]  /*34d0*/  BRA `(.L_x_30539) ;  /* 0x0000000400787947 */ /* 0x000fea0003800000 */
.L_x_30546:
        /* <DEDUP_REMOVED lines=10> */
.L_x_30555:
        /* <DEDUP_REMOVED lines=12> */
.L_x_30558:
[----:B------:R-:W-:-:S04]  /*3640*/  SHF.R.U32.HI R0, RZ, 0x14, R5 ;  /* 0x00000014ff007819 */ /* 0x000fc80000011605 */
[----:B------:R-:W-:-:S04]  /*3650*/  LOP3.LUT R0, R0, 0x1, RZ, 0xc0, !PT ;  /* 0x0000000100007812 */ /* 0x000fc800078ec0ff */
[----:B------:R-:W-:-:S04]  /*3660*/  IADD3 R0, PT, PT, R5, 0x487ffff, R0 ;  /* 0x0487ffff05007810 */ /* 0x000fc80007ffe000 */
[----:B------:R-:W-:-:S04]  /*3670*/  SHF.R.U32.HI R0, RZ, 0x14, R0 ;  /* 0x00000014ff007819 */ /* 0x000fc80000011600 */
[----:B------:R-:W-:-:S07]  /*3680*/  LOP3.LUT R4, R0, 0xff, RZ, 0xc0, !PT ;  /* 0x000000ff00047812 */ /* 0x000fce00078ec0ff */
.L_x_30559:
[----:B------:R-:W-:-:S07]  /*3690*/  PRMT R0, R4, 0x7610, R0 ;  /* 0x0000761004007816 */ /* 0x000fce0000000000 */
.L_x_30557:
[----:B------:R-:W-:Y:S05]  /*36a0*/  BSYNC.RECONVERGENT B0 ;  /* 0x0000000000007941 */ /* 0x000fea0003800200 */
.L_x_30556:
[----:B------:R0:W-:Y:S01]  /*36b0*/  STG.E.U8 desc[UR36][R2.64], R0 ;  /* 0x0000000002007986 */ /* 0x0001e2000c101124 */
[----:B------:R-:W-:Y:S05]  /*36c0*/  BRA `(.L_x_30539) ;  /* 0x0000000000fc7947 */ /* 0x000fea0003800000 */
.L_x_30554:
        /* <DEDUP_REMOVED lines=12> */
.L_x_30562:
[----:B------:R-:W-:-:S04]  /*3790*/  SHF.R.U32.HI R0, RZ, 0x15, R5 ;  /* 0x00000015ff007819 */ /* 0x000fc80000011605 */
[----:B------:R-:W-:-:S04]  /*37a0*/  LOP3.LUT R0, R0, 0x1, RZ, 0xc0, !PT ;  /* 0x0000000100007812 */ /* 0x000fc800078ec0ff */
[----:B------:R-:W-:-:S04]  /*37b0*/  IADD3 R0, PT, PT, R5, 0x88fffff, R0 ;  /* 0x088fffff05007810 */ /* 0x000fc80007ffe000 */
[----:B------:R-:W-:-:S04]  /*37c0*/  SHF.R.U32.HI R0, RZ, 0x15, R0 ;  /* 0x00000015ff007819 */ /* 0x000fc80000011600 */
[----:B------:R-:W-:-:S07]  /*37d0*/  LOP3.LUT R4, R0, 0xff, RZ, 0xc0, !PT ;  /* 0x000000ff00047812 */ /* 0x000fce00078ec0ff */
.L_x_30563:
[----:B------:R-:W-:-:S07]  /*37e0*/  PRMT R0, R4, 0x7610, R0 ;  /* 0x0000761004007816 */ /* 0x000fce0000000000 */
.L_x_30561:
[----:B------:R-:W-:Y:S05]  /*37f0*/  BSYNC.RECONVERGENT B0 ;  /* 0x0000000000007941 */ /* 0x000fea0003800200 */
.L_x_30560:
[----:B------:R0:W-:Y:S01]  /*3800*/  STG.E.U8 desc[UR36][R2.64], R0 ;  /* 0x0000000002007986 */ /* 0x0001e2000c101124 */
[----:B------:R-:W-:Y:S05]  /*3810*/  BRA `(.L_x_30539) ;  /* 0x0000000000a87947 */ /* 0x000fea0003800000 */
.L_x_30553:
[----:B------:R-:W-:-:S09]  /*3820*/  UISETP.NE.AND UP0, UPT, UR4, 0x1c, UPT ;  /* 0x0000001c0400788c */ /* 0x000fd2000bf05270 */
[----:B------:R-:W-:Y:S05]  /*3830*/  BRA.U !UP0, `(.L_x_30564) ;  /* 0x00000001089c7547 */ /* 0x000fea000b800000 */
[----:B------:R-:W-:-:S09]  /*3840*/  UISETP.NE.AND UP0, UPT, UR4, 0x1d, UPT ;  /* 0x0000001d0400788c */ /* 0x000fd2000bf05270 */
[----:B------:R-:W-:Y:S05]  /*3850*/  BRA.U !UP0, `(.L_x_30565) ;  /* 0x0000000108887547 */ /* 0x000fea000b800000 */
[----:B------:R-:W-:-:S09]  /*3860*/  UISETP.NE.AND UP0, UPT, UR4, 0x2c, UPT ;  /* 0x0000002c0400788c */ /* 0x000fd2000bf05270 */
[----:B------:R-:W-:Y:S05]  /*3870*/  BRA.U !UP0, `(.L_x_30566) ;  /* 0x0000000108447547 */ /* 0x000fea000b800000 */
.L_x_30538:
        /* <DEDUP_REMOVED lines=16> */
.L_x_30567:
[----:B------:R-:W-:Y:S05]  /*3980*/  BRA `(.L_x_30539) ;  /* 0x00000000004c7947 */ /* 0x000fea0003800000 */
.L_x_30566:
        /* <DEDUP_REMOVED lines=15> */
.L_x_30565:
[----:B------:R-:W-:-:S05]  /*3a80*/  HFMA2 R5, -RZ, RZ, 0, 0 ;  /* 0x00000000ff057431 */ /* 0x000fca00000001ff */
[----:B------:R0:W-:Y:S01]  /*3a90*/  STG.E.64 desc[UR36][R2.64], R4 ;  /* 0x0000000402007986 */ /* 0x0001e2000c101b24 */
[----:B------:R-:W-:Y:S05]  /*3aa0*/  BRA `(.L_x_30539) ;  /* 0x0000000000047947 */ /* 0x000fea0003800000 */
.L_x_30564:
[----:B------:R0:W-:Y:S02]  /*3ab0*/  STG.E desc[UR36][R2.64], R4 ;  /* 0x0000000402007986 */ /* 0x0001e4000c101924 */
.L_x_30539:
[----:B------:R-:W-:Y:S05]  /*3ac0*/  BSYNC.RECONVERGENT B6 ;  /* 0x0000000000067941 */ /* 0x000fea0003800200 */
.L_x_30533:
[----:B------:R-:W-:-:S07]  /*3ad0*/  VIADD R17, R17, 0x80 ;  /* 0x0000008011117836 */ /* 0x000fce0000000000 */
.L_x_30481:
[----:B------:R-:W-:Y:S05]  /*3ae0*/  BSYNC.RECONVERGENT B7 ;  /* 0x0000000000077941 */ /* 0x000fea0003800200 */
.L_x_30480:
        /* <DEDUP_REMOVED lines=358> */
.L_x_30570:
        /* <DEDUP_REMOVED lines=19> */
.L_x_30575:
[----:B------:R-:W2:Y:S02]  /*5280*/  LDG.E.U8 R2, desc[UR36][R2.64] ;  /* 0x0000002402027981 */ /* 0x000ea4000c1e1100 */
[----:B--2---:R-:W-:-:S04]  /*5290*/  ISETP.NE.AND P0, PT, R2, RZ, PT ;  /* 0x000000ff0200720c */ /* 0x004fc80003f05270 */
[----:B------:R-:W-:Y:S01]  /*52a0*/  P2R R19, PR, RZ, 0x1 ;  /* 0x00000001ff137803 */ /* 0x000fe20000000000 */
[----:B------:R-:W-:Y:S08]  /*52b0*/  BRA `(.L_x_30577) ;  /* 0x0000000800947947 */ /* 0x000ff00003800000 */
.L_x_30574:
        /* <DEDUP_REMOVED lines=11> */
.L_x_30579:
[----:B------:R-:W2:Y:S02]  /*5370*/  LDG.E R2, desc[UR36][R2.64] ;  /* 0x0000002402027981 */ /* 0x000ea4000c1e1900 */
[----:B--2---:R-:W-:-:S04]  /*5380*/  ISETP.NE.AND P0, PT, R2, RZ, PT ;  /* 0x000000ff0200720c */ /* 0x004fc80003f05270 */
[----:B------:R-:W-:Y:S01]  /*5390*/  P2R R19, PR, RZ, 0x1 ;  /* 0x00000001ff137803 */ /* 0x000fe20000000000 */
[----:B------:R-:W-:Y:S08]  /*53a0*/  BRA `(.L_x_30577) ;  /* 0x0000000800587947 */ /* 0x000ff00003800000 */
.L_x_30578:
[----:B------:R-:W2:Y:S02]  /*53b0*/  LDG.E.U16 R2, desc[UR36][R2.64] ;  /* 0x0000002402027981 */ /* 0x000ea4000c1e1500 */
[----:B--2---:R-:W-:-:S04]  /*53c0*/  ISETP.NE.AND P0, PT, R2, RZ, PT ;  /* 0x000000ff0200720c */ /* 0x004fc80003f05270 */
[----:B------:R-:W-:Y:S01]  /*53d0*/  P2R R19, PR, RZ, 0x1 ;  /* 0x00000001ff137803 */ /* 0x000fe20000000000 */
[----:B------:R-:W-:Y:S08]  /*53e0*/  BRA `(.L_x_30577) ;  /* 0x0000000800487947 */ /* 0x000ff00003800000 */
.L_x_30573:
        /* <DEDUP_REMOVED lines=10> */
.L_x_30581:
[----:B------:R-:W2:Y:S02]  /*5490*/  LDG.E.U16 R0, desc[UR36][R2.64] ;  /* 0x0000002402007981 */ /* 0x000ea4000c1e1500 */
[----:B--2---:R-:W-:-:S05]  /*54a0*/  HADD2.F32 R0, -RZ, R0.H0_H0 ;  /* 0x20000000ff007230 */ /* 0x004fca0000004100 */
[----:B------:R-:W-:-:S04]  /*54b0*/  FSETP.NEU.FTZ.AND P0, PT, R0, RZ, PT ;  /* 0x000000ff0000720b */ /* 0x000fc80003f1d000 */
[----:B------:R-:W-:Y:S01]  /*54c0*/  P2R R19, PR, RZ, 0x1 ;  /* 0x00000001ff137803 */ /* 0x000fe20000000000 */
[----:B------:R-:W-:Y:S08]  /*54d0*/  BRA `(.L_x_30577) ;  /* 0x00000008000c7947 */ /* 0x000ff00003800000 */
.L_x_30580:
        /* <DEDUP_REMOVED lines=12> */
.L_x_30583:
        /* <DEDUP_REMOVED lines=10> */
.L_x_30582:
[----:B------:R-:W2:Y:S02]  /*5640*/  LDG.E.64 R2, desc[UR36][R2.64] ;  /* 0x0000002402027981 */ /* 0x000ea4000c1e1b00 */
[----:B--2---:R-:W0:Y:S02]  /*5650*/  DSETP.NEU.AND P0, PT, R2, RZ, PT ;  /* 0x000000ff0200722a */ /* 0x004e240003f0d000 */
[----:B0-----:R-:W-:Y:S01]  /*5660*/  P2R R19, PR, RZ, 0x1 ;  /* 0x00000001ff137803 */ /* 0x001fe20000000000 */
[----:B------:R-:W-:Y:S06]  /*5670*/  BRA `(.L_x_30577) ;  /* 0x0000000400a47947 */ /* 0x000fec0003800000 */
.L_x_30572:
        /* <DEDUP_REMOVED lines=12> */
.L_x_30586:
        /* <DEDUP_REMOVED lines=9> */
.L_x_30585:
        /* <DEDUP_REMOVED lines=10> */
.L_x_30588:
        /* <DEDUP_REMOVED lines=12> */
.L_x_30587:
[----:B------:R-:W2:Y:S02]  /*5930*/  LDG.E.U16 R0, desc[UR36][R2.64] ;  /* 0x0000002402007981 */ /* 0x000ea4000c1e1500 */
[----:B--2---:R-:W-:-:S05]  /*5940*/  IMAD.U32 R0, R0, 0x10000, RZ ;  /* 0x0001000000007824 */ /* 0x004fca00078e00ff */
[----:B------:R-:W-:-:S04]  /*5950*/  FSETP.NEU.FTZ.AND P0, PT, R0, RZ, PT ;  /* 0x000000ff0000720b */ /* 0x000fc80003f1d000 */
[----:B------:R-:W-:Y:S01]  /*5960*/  P2R R19, PR, RZ, 0x1 ;  /* 0x00000001ff137803 */ /* 0x000fe20000000000 */
[----:B------:R-:W-:Y:S08]  /*5970*/  BRA `(.L_x_30577) ;  /* 0x0000000000e47947 */ /* 0x000ff00003800000 */
.L_x_30584:
        /* <DEDUP_REMOVED lines=12> */
.L_x_30591:
[----:B------:R-:W2:Y:S02]  /*5a40*/  LDG.E.U8 R2, desc[UR36][R2.64] ;  /* 0x0000002402027981 */ /* 0x000ea4000c1e1100 */
[----:B--2---:R-:W-:-:S04]  /*5a50*/  ISETP.NE.AND P0, PT, R2, RZ, PT ;  /* 0x000000ff0200720c */ /* 0x004fc80003f05270 */
[----:B------:R-:W-:Y:S01]  /*5a60*/  P2R R19, PR, RZ, 0x1 ;  /* 0x00000001ff137803 */ /* 0x000fe20000000000 */
[----:B------:R-:W-:Y:S08]  /*5a70*/  BRA `(.L_x_30577) ;  /* 0x0000000000a47947 */ /* 0x000ff00003800000 */
.L_x_30590:
[----:B------:R-:W2:Y:S02]  /*5a80*/  LDG.E.U8 R2, desc[UR36][R2.64] ;  /* 0x0000002402027981 */ /* 0x000ea4000c1e1100 */
[----:B--2---:R-:W-:-:S04]  /*5a90*/  ISETP.NE.AND P0, PT, R2, RZ, PT ;  /* 0x000000ff0200720c */ /* 0x004fc80003f05270 */
[----:B------:R-:W-:Y:S01]  /*5aa0*/  P2R R19, PR, RZ, 0x1 ;  /* 0x00000001ff137803 */ /* 0x000fe20000000000 */
[----:B------:R-:W-:Y:S08]  /*5ab0*/  BRA `(.L_x_30577) ;  /* 0x0000000000947947 */ /* 0x000ff00003800000 */
.L_x_30589:
        /* <DEDUP_REMOVED lines=10> */
.L_x_30576:
        /* <DEDUP_REMOVED lines=16> */
.L_x_30594:
[----:B------:R-:W-:-:S04]  /*5c60*/  PLOP3.LUT P0, PT, PT, PT, PT, 0x8, 0x80 ;  /* 0x000000000080781c */ /* 0x000fc80003f0e170 */
[----:B------:R-:W-:Y:S01]  /*5c70*/  P2R R19, PR, RZ, 0x1 ;  /* 0x00000001ff137803 */ /* 0x000fe20000000000 */
[----:B------:R-:W-:Y:S08]  /*5c80*/  BRA `(.L_x_30577) ;  /* 0x0000000000207947 */ /* 0x000ff00003800000 */
.L_x_30593:
[----:B------:R-:W2:Y:S02]  /*5c90*/  LDG.E.64 R2, desc[UR36][R2.64] ;  /* 0x0000002402027981 */ /* 0x000ea4000c1e1b00 */
[----:B--2---:R-:W-:-:S04]  /*5ca0*/  ISETP.NE.U32.AND P0, PT, R2, RZ, PT ;  /* 0x000000ff0200720c */ /* 0x004fc80003f05070 */
[----:B------:R-:W-:-:S04]  /*5cb0*/  ISETP.NE.AND.EX P0, PT, R3, RZ, PT, P0 ;  /* 0x000000ff0300720c */ /* 0x000fc80003f05300 */
[----:B------:R-:W-:Y:S01]  /*5cc0*/  P2R R19, PR, RZ, 0x1 ;  /* 0x00000001ff137803 */ /* 0x000fe20000000000 */
[----:B------:R-:W-:Y:S08]  /*5cd0*/  BRA `(.L_x_30577) ;  /* 0x00000000000c7947 */ /* 0x000ff00003800000 */
.L_x_30592:
[----:B------:R-:W2:Y:S02]  /*5ce0*/  LDG.E R2, desc[UR36][R2.64] ;  /* 0x0000002402027981 */ /* 0x000ea4000c1e1900 */
[----:B--2---:R-:W-:-:S04]  /*5cf0*/  ISETP.NE.AND P0, PT, R2, RZ, PT ;  /* 0x000000ff0200720c */ /* 0x004fc80003f05270 */
[----:B------:R-:W-:-:S09]  /*5d00*/  P2R R19, PR, RZ, 0x1 ;  /* 0x00000001ff137803 */ /* 0x000fd20000000000 */
.L_x_30577:
[----:B------:R-:W-:Y:S05]  /*5d10*/  BSYNC.RECONVERGENT B6 ;  /* 0x0000000000067941 */ /* 0x000fea0003800200 */
.L_x_30571:
        /* <DEDUP_REMOVED lines=18> */
.L_x_30599:
[----:B------:R-:W2:Y:S02]  /*5e40*/  LDG.E.U8 R2, desc[UR36][R2.64] ;  /* 0x0000002402027981 */ /* 0x000ea4000c1e1100 */
[----:B--2---:R-:W-:Y:S01]  /*5e50*/  ISETP.NE.AND P0, PT, R2, RZ, PT ;  /* 0x000000ff0200720c */ /* 0x004fe20003f05270 */
[----:B------:R-:W-:-:S12]  /*5e60*/  BRA `(.L_x_30601) ;  /* 0x0000000800407947 */ /* 0x000fd80003800000 */
.L_x_30598:
        /* <DEDUP_REMOVED lines=10> */
.L_x_30603:
[----:B------:R-:W2:Y:S02]  /*5f10*/  LDG.E R2, desc[UR36][R2.64] ;  /* 0x0000002402027981 */ /* 0x000ea4000c1e1900 */
[----:B--2---:R-:W-:Y:S01]  /*5f20*/  ISETP.NE.AND P0, PT, R2, RZ, PT ;  /* 0x000000ff0200720c */ /* 0x004fe20003f05270 */
[----:B------:R-:W-:-:S12]  /*5f30*/  BRA `(.L_x_30601) ;  /* 0x00000008000c7947 */ /* 0x000fd80003800000 */
.L_x_30602:
[----:B------:R-:W2:Y:S02]  /*5f40*/  LDG.E.U16 R2, desc[UR36][R2.64] ;  /* 0x0000002402027981 */ /* 0x000ea4000c1e1500 */
[----:B--2---:R-:W-:Y:S01]  /*5f50*/  ISETP.NE.AND P0, PT, R2, RZ, PT ;  /* 0x000000ff0200720c */ /* 0x004fe20003f05270 */
[----:B------:R-:W-:-:S12]  /*5f60*/  BRA `(.L_x_30601) ;  /* 0x0000000800007947 */ /* 0x000fd80003800000 */
.L_x_30597:
        /* <DEDUP_REMOVED lines=9> */
.L_x_30605:
[----:B------:R-:W2:Y:S02]  /*6000*/  LDG.E.U16 R0, desc[UR36][R2.64] ;  /* 0x0000002402007981 */ /* 0x000ea4000c1e1500 */
[----:B--2---:R-:W-:-:S05]  /*6010*/  HADD2.F32 R0, -RZ, R0.H0_H0 ;  /* 0x20000000ff007230 */ /* 0x004fca0000004100 */
[----:B------:R-:W-:Y:S01]  /*6020*/  FSETP.NEU.FTZ.AND P0, PT, R0, RZ, PT ;  /* 0x000000ff0000720b */ /* 0x000fe20003f1d000 */
[----:B------:R-:W-:-:S12]  /*6030*/  BRA `(.L_x_30601) ;  /* 0x0000000400cc7947 */ /* 0x000fd80003800000 */
.L_x_30604:
        /* <DEDUP_REMOVED lines=11> */
.L_x_30607:
        /* <DEDUP_REMOVED lines=8> */
.L_x_30606:
[----:B------:R-:W2:Y:S02]  /*6170*/  LDG.E.64 R2, desc[UR36][R2.64] ;  /* 0x0000002402027981 */ /* 0x000ea4000c1e1b00 */
[----:B--2---:R1:W2:Y:S02]  /*6180*/  DSETP.NEU.AND P0, PT, R2, RZ, PT ;  /* 0x000000ff0200722a */ /* 0x0042a40003f0d000 */
[----:B--2---:R-:W-:Y:S05]  /*6190*/  BRA `(.L_x_30601) ;  /* 0x0000000400747947 */ /* 0x004fea0003800000 */
.L_x_30596:
        /* <DEDUP_REMOVED lines=11> */
.L_x_30610:
        /* <DEDUP_REMOVED lines=8> */
.L_x_30609:
        /* <DEDUP_REMOVED lines=9> */
.L_x_30612:
        /* <DEDUP_REMOVED lines=11> */
.L_x_30611:
[----:B------:R-:W2:Y:S02]  /*6410*/  LDG.E.U16 R0, desc[UR36][R2.64] ;  /* 0x0000002402007981 */ /* 0x000ea4000c1e1500 */
[----:B--2---:R-:W-:-:S05]  /*6420*/  IMAD.U32 R0, R0, 0x10000, RZ ;  /* 0x0001000000007824 */ /* 0x004fca00078e00ff */
[----:B------:R-:W-:Y:S01]  /*6430*/  FSETP.NEU.FTZ.AND P0, PT, R0, RZ, PT ;  /* 0x000000ff0000720b */ /* 0x000fe20003f1d000 */
[----:B------:R-:W-:-:S12]  /*6440*/  BRA `(.L_x_30601) ;  /* 0x0000000000c87947 */ /* 0x000fd80003800000 */
.L_x_30608:
        /* <DEDUP_REMOVED lines=11> */
.L_x_30615:
[----:B------:R-:W2:Y:S02]  /*6500*/  LDG.E.U8 R2, desc[UR36][R2.64] ;  /* 0x0000002402027981 */ /* 0x000ea4000c1e1100 */
[----:B--2---:R-:W-:Y:S01]  /*6510*/  ISETP.NE.AND P0, PT, R2, RZ, PT ;  /* 0x000000ff0200720c */ /* 0x004fe20003f05270 */
[----:B------:R-:W-:-:S12]  /*6520*/  BRA `(.L_x_30601) ;  /* 0x0000000000907947 */ /* 0x000fd80003800000 */
.L_x_30614:
[----:B------:R-:W2:Y:S02]  /*6530*/  LDG.E.U8 R2, desc[UR36][R2.64] ;  /* 0x0000002402027981 */ /* 0x000ea4000c1e1100 */
[----:B--2---:R-:W-:Y:S01]  /*6540*/  ISETP.NE.AND P0, PT, R2, RZ, PT ;  /* 0x000000ff0200720c */ /* 0x004fe20003f05270 */
[----:B------:R-:W-:-:S12]  /*6550*/  BRA `(.L_x_30601) ;  /* 0x0000000000847947 */ /* 0x000fd80003800000 */
.L_x_30613:
        /* <DEDUP_REMOVED lines=9> */
.L_x_30600:
        /* <DEDUP_REMOVED lines=16> */
.L_x_30618:
[----:B------:R-:W-:Y:S01]  /*66f0*/  PLOP3.LUT P0, PT, PT, PT, PT, 0x8, 0x80 ;  /* 0x000000000080781c */ /* 0x000fe20003f0e170 */
[----:B------:R-:W-:-:S12]  /*6700*/  BRA `(.L_x_30601) ;  /* 0x0000000000187947 */ /* 0x000fd80003800000 */
.L_x_30617:
[----:B------:R-:W2:Y:S02]  /*6710*/  LDG.E.64 R2, desc[UR36][R2.64] ;  /* 0x0000002402027981 */ /* 0x000ea4000c1e1b00 */
[----:B--2---:R-:W-:-:S04]  /*6720*/  ISETP.NE.U32.AND P0, PT, R2, RZ, PT ;  /* 0x000000ff0200720c */ /* 0x004fc80003f05070 */
[----:B------:R-:W-:Y:S01]  /*6730*/  ISETP.NE.AND.EX P0, PT, R3, RZ, PT, P0 ;  /* 0x000000ff0300720c */ /* 0x000fe20003f05300 */
[----:B------:R-:W-:-:S12]  /*6740*/  BRA `(.L_x_30601) ;  /* 0x0000000000087947 */ /* 0x000fd80003800000 */
.L_x_30616:
[----:B------:R-:W2:Y:S02]  /*6750*/  LDG.E R2, desc[UR36][R2.64] ;  /* 0x0000002402027981 */ /* 0x000ea4000c1e1900 */
[----:B--2---:R-:W-:-:S13]  /*6760*/  ISETP.NE.AND P0, PT, R2, RZ, PT ;  /* 0x000000ff0200720c */ /* 0x004fda0003f05270 */
.L_x_30601:
[----:B------:R-:W-:Y:S05]  /*6770*/  BSYNC.RECONVERGENT B6 ;  /* 0x0000000000067941 */ /* 0x000fea0003800200 */
.L_x_30595:
        /* <DEDUP_REMOVED lines=20> */
.L_x_30623:
[----:B------:R0:W-:Y:S01]  /*68c0*/  STG.E.U8 desc[UR36][R2.64], R4 ;  /* 0x0000000402007986 */ /* 0x0001e2000c101124 */
[----:B------:R-:W-:Y:S05]  /*68d0*/  BRA `(.L_x_30625) ;  /* 0x0000000800fc7947 */ /* 0x000fea0003800000 */
.L_x_30622:
        /* <DEDUP_REMOVED lines=9> */
.L_x_30627:
[----:B------:R0:W-:Y:S01]  /*6970*/  STG.E desc[UR36][R2.64], R4 ;  /* 0x0000000402007986 */ /* 0x0001e2000c101924 */
[----:B------:R-:W-:Y:S05]  /*6980*/  BRA `(.L_x_30625) ;  /* 0x0000000800d07947 */ /* 0x000fea0003800000 */
.L_x_30626:
[----:B------:R0:W-:Y:S01]  /*6990*/  STG.E.U16 desc[UR36][R2.64], R4 ;  /* 0x0000000402007986 */ /* 0x0001e2000c101524 */
[----:B------:R-:W-:Y:S05]  /*69a0*/  BRA `(.L_x_30625) ;  /* 0x0000000800c87947 */ /* 0x000fea0003800000 */
.L_x_30621:
        /* <DEDUP_REMOVED lines=9> */
.L_x_30629:
[----:B------:R-:W-:-:S04]  /*6a40*/  I2FP.F32.U32 R0, R4 ;  /* 0x0000000400007245 */ /* 0x000fc80000201000 */
[----:B------:R-:W-:-:S05]  /*6a50*/  F2FP.F16.F32.PACK_AB R0, RZ, R0 ;  /* 0x00000000ff00723e */ /* 0x000fca00000000ff */
[----:B------:R0:W-:Y:S01]  /*6a60*/  STG.E.U16 desc[UR36][R2.64], R0 ;  /* 0x0000000002007986 */ /* 0x0001e2000c101524 */
[----:B------:R-:W-:Y:S05]  /*6a70*/  BRA `(.L_x_30625) ;  /* 0x0000000800947947 */ /* 0x000fea0003800000 */
.L_x_30628:
        /* <DEDUP_REMOVED lines=10> */
.L_x_30631:
[----:B------:R-:W-:-:S04]  /*6b20*/  I2FP.F32.U32 R4, R4 ;  /* 0x0000000400047245 */ /* 0x000fc80000201000 */
[----:B------:R-:W-:-:S04]  /*6b30*/  F2FP.F16.F32.PACK_AB R5, RZ, R4 ;  /* 0x00000004ff05723e */ /* 0x000fc800000000ff */
[----:B------:R-:W-:-:S05]  /*6b40*/  PRMT R5, R5, 0x5410, RZ ;  /* 0x0000541005057816 */ /* 0x000fca00000000ff */
[----:B------:R0:W-:Y:S01]  /*6b50*/  STG.E desc[UR36][R2.64], R5 ;  /* 0x0000000502007986 */ /* 0x0001e2000c101924 */
[----:B------:R-:W-:Y:S05]  /*6b60*/  BRA `(.L_x_30625) ;  /* 0x0000000800587947 */ /* 0x000fea0003800000 */
.L_x_30630:
[----:B------:R-:W0:Y:S02]  /*6b70*/  I2F.F64.U32 R4, R4 ;  /* 0x0000000400047312 */ /* 0x000e240000201800 */
[----:B0-----:R0:W-:Y:S01]  /*6b80*/  STG.E.64 desc[UR36][R2.64], R4 ;  /* 0x0000000402007986 */ /* 0x0011e2000c101b24 */
[----:B------:R-:W-:Y:S05]  /*6b90*/  BRA `(.L_x_30625) ;  /* 0x00000008004c7947 */ /* 0x000fea0003800000 */
.L_x_30620:
        /* <DEDUP_REMOVED lines=12> */
.L_x_30635:
        /* <DEDUP_REMOVED lines=17> */
.L_x_30637:
[----:B------:R-:W-:Y:S05]  /*6d70*/  BSYNC.RECONVERGENT B0 ;  /* 0x0000000000007941 */ /* 0x000fea0003800200 */
.L_x_30636:
[----:B------:R0:W-:Y:S01]  /*6d80*/  STG.E.U8 desc[UR36][R2.64], R0 ;  /* 0x0000000002007986 */ /* 0x0001e2000c101124 */
[----:B------:R-:W-:Y:S05]  /*6d90*/  BRA `(.L_x_30625) ;  /* 0x0000000400cc7947 */ /* 0x000fea0003800000 */
.L_x_30634:
        /* <DEDUP_REMOVED lines=17> */
.L_x_30639:
[----:B------:R-:W-:Y:S05]  /*6eb0*/  BSYNC.RECONVERGENT B0 ;  /* 0x0000000000007941 */ /* 0x000fea0003800200 */
.L_x_30638:
[----:B------:R0:W-:Y:S01]  /*6ec0*/  STG.E.U8 desc[UR36][R2.64], R0 ;  /* 0x0000000002007986 */ /* 0x0001e2000c101124 */
[----:B------:R-:W-:Y:S05]  /*6ed0*/  BRA `(.L_x_30625) ;  /* 0x00000004007c7947 */ /* 0x000fea0003800000 */
.L_x_30633:
        /* <DEDUP_REMOVED lines=21> */
.L_x_30641:
[----:B------:R-:W-:-:S05]  /*7030*/  IMAD.MOV.U32 R5, RZ, RZ, RZ ;  /* 0x000000ffff057224 */ /* 0x000fca00078e00ff */
[----:B------:R0:W-:Y:S01]  /*7040*/  STG.E.64 desc[UR36][R2.64], R4 ;  /* 0x0000000402007986 */ /* 0x0001e2000c101b24 */
[----:B------:R-:W-:Y:S05]  /*7050*/  BRA `(.L_x_30625) ;  /* 0x00000004001c7947 */ /* 0x000fea0003800000 */
.L_x_30640:
[----:B------:R0:W-:Y:S01]  /*7060*/  STG.E desc[UR36][R2.64], R4 ;  /* 0x0000000402007986 */ /* 0x0001e2000c101924 */
[----:B------:R-:W-:Y:S05]  /*7070*/  BRA `(.L_x_30625) ;  /* 0x0000000400147947 */ /* 0x000fea0003800000 */
.L_x_30632:
        /* <DEDUP_REMOVED lines=8> */
.L_x_30643:
[----:B------:R-:W-:Y:S01]  /*7100*/  CS2R R6, SRZ ;  /* 0x0000000000067805 */ /* 0x000fe2000001ff00 */
[----:B------:R-:W0:Y:S04]  /*7110*/  I2F.F64.U32 R4, R4 ;  /* 0x0000000400047312 */ /* 0x000e280000201800 */
[----:B0-----:R4:W-:Y:S01]  /*7120*/  STG.E.128 desc[UR36][R2.64], R4 ;  /* 0x0000000402007986 */ /* 0x0019e2000c101d24 */
[----:B------:R-:W-:Y:S05]  /*7130*/  BRA `(.L_x_30625) ;  /* 0x0000000000e47947 */ /* 0x000fea0003800000 */
.L_x_30642:
[----:B------:R-:W-:-:S09]  /*7140*/  UISETP.NE.AND UP0, UPT, UR4, 0xf, UPT ;  /* 0x0000000f0400788c */ /* 0x000fd2000bf05270 */
[----:B------:R-:W-:Y:S05]  /*7150*/  BRA.U !UP0, `(.L_x_30644) ;  /* 0x0000000108d07547 */ /* 0x000fea000b800000 */
[----:B------:R-:W-:-:S09]  /*7160*/  UISETP.NE.AND UP0, UPT, UR4, 0x17, UPT ;  /* 0x000000170400788c */ /* 0x000fd2000bf05270 */
[----:B------:R-:W-:Y:S05]  /*7170*/  BRA.U !UP0, `(.L_x_30645) ;  /* 0x0000000108847547 */ /* 0x000fea000b800000 */
[----:B------:R-:W-:-:S09]  /*7180*/  UISETP.NE.AND UP0, UPT, UR4, 0x18, UPT ;  /* 0x000000180400788c */ /* 0x000fd2000bf05270 */
[----:B------:R-:W-:Y:S05]  /*7190*/  BRA.U !UP0, `(.L_x_30646) ;  /* 0x0000000108447547 */ /* 0x000fea000b800000 */
.L_x_30624:
        /* <DEDUP_REMOVED lines=16> */
.L_x_30647:
[----:B------:R-:W-:Y:S05]  /*72a0*/  BRA `(.L_x_30625) ;  /* 0x0000000000887947 */ /* 0x000fea0003800000 */
.L_x_30646:
        /* <DEDUP_REMOVED lines=11> */
.L_x_30649:
[----:B------:R-:W-:Y:S05]  /*7360*/  BSYNC.RECONVERGENT B0 ;  /* 0x0000000000007941 */ /* 0x000fea0003800200 */
.L_x_30648:
[----:B------:R3:W-:Y:S01]  /*7370*/  STG.E.U8 desc[UR36][R2.64], R5 ;  /* 0x0000000502007986 */ /* 0x0007e2000c101124 */
[----:B------:R-:W-:Y:S05]  /*7380*/  BRA `(.L_x_30625) ;  /* 0x0000000000507947 */ /* 0x000fea0003800000 */
.L_x_30645:
        /* <DEDUP_REMOVED lines=12> */
.L_x_30650:
[----:B------:R-:W-:Y:S01]  /*7450*/  IMAD.MOV.U32 R5, RZ, RZ, 0x7f ;  /* 0x0000007fff057424 */ /* 0x000fe200078e00ff */
[----:B------:R-:W-:-:S04]  /*7460*/  ISETP.GT.U32.AND P0, PT, R7, 0x7f800000, PT ;  /* 0x7f8000000700780c */ /* 0x000fc80003f04070 */
[----:B------:R-:W-:-:S05]  /*7470*/  SEL R5, R5, 0x7c, P0 ;  /* 0x0000007c05057807 */ /* 0x000fca0000000000 */
[----:B------:R2:W-:Y:S01]  /*7480*/  STG.E.U8 desc[UR36][R2.64], R5 ;  /* 0x0000000502007986 */ /* 0x0005e2000c101124 */
[----:B------:R-:W-:Y:S05]  /*7490*/  BRA `(.L_x_30625) ;  /* 0x00000000000c7947 */ /* 0x000fea0003800000 */
.L_x_30644:
[----:B------:R-:W-:-:S04]  /*74a0*/  I2FP.F32.U32 R0, R4 ;  /* 0x0000000400007245 */ /* 0x000fc80000201000 */
[----:B------:R-:W-:-:S05]  /*74b0*/  F2FP.BF16.F32.PACK_AB R0, RZ, R0 ;  /* 0x00000000ff00723e */ /* 0x000fca00000010ff */
[----:B------:R0:W-:Y:S02]  /*74c0*/  STG.E.U16 desc[UR36][R2.64], R0 ;  /* 0x0000000002007986 */ /* 0x0001e4000c101524 */
.L_x_30625:
[----:B------:R-:W-:Y:S05]  /*74d0*/  BSYNC.RECONVERGENT B6 ;  /* 0x0000000000067941 */ /* 0x000fea0003800200 */
.L_x_30619:
[----:B------:R-:W-:-:S07]  /*74e0*/  VIADD R17, R17, 0x80 ;  /* 0x0000008011117836 */ /* 0x000fce0000000000 */
.L_x_30569:
[----:B------:R-:W-:Y:S05]  /*74f0*/  BSYNC.RECONVERGENT B7 ;  /* 0x0000000000077941 */ /* 0x000fea0003800200 */
.L_x_30568:
        /* <DEDUP_REMOVED lines=358> */
.L_x_30653:
        /* <DEDUP_REMOVED lines=19> */
.L_x_30658:
[----:B------:R-:W2:Y:S02]  /*8c90*/  LDG.E.U8 R2, desc[UR36][R2.64] ;  /* 0x0000002402027981 */ /* 0x000ea4000c1e1100 */
[----:B--2---:R-:W-:-:S04]  /*8ca0*/  ISETP.NE.AND P0, PT, R2, RZ, PT ;  /* 0x000000ff0200720c */ /* 0x004fc80003f05270 */
[----:B------:R-:W-:Y:S01]  /*8cb0*/  P2R R19, PR, RZ, 0x1 ;  /* 0x00000001ff137803 */ /* 0x000fe20000000000 */
[----:B------:R-:W-:Y:S08]  /*8cc0*/  BRA `(.L_x_30660) ;  /* 0x0000000800947947 */ /* 0x000ff00003800000 */
.L_x_30657:
        /* <DEDUP_REMOVED lines=11> */
.L_x_30662:
[----:B------:R-:W2:Y:S02]  /*8d80*/  LDG.E R2, desc[UR36][R2.64] ;  /* 0x0000002402027981 */ /* 0x000ea4000c1e1900 */
[----:B--2---:R-:W-:-:S04]  /*8d90*/  ISETP.NE.AND P0, PT, R2, RZ, PT ;  /* 0x000000ff0200720c */ /* 0x004fc80003f05270 */
[----:B------:R-:W-:Y:S01]  /*8da0*/  P2R R19, PR, RZ, 0x1 ;  /* 0x00000001ff137803 */ /* 0x000fe20000000000 */
[----:B------:R-:W-:Y:S08]  /*8db0*/  BRA `(.L_x_30660) ;  /* 0x0000000800587947 */ /* 0x000ff00003800000 */
.L_x_30661:
[----:B------:R-:W2:Y:S02]  /*8dc0*/  LDG.E.U16 R2, desc[UR36][R2.64] ;  /* 0x0000002402027981 */ /* 0x000ea4000c1e1500 */
[----:B--2---:R-:W-:-:S04]  /*8dd0*/  ISETP.NE.AND P0, PT, R2, RZ, PT ;  /* 0x000000ff0200720c */ /* 0x004fc80003f05270 */
[----:B------:R-:W-:Y:S01]  /*8de0*/  P2R R19, PR, RZ, 0x1 ;  /* 0x00000001ff137803 */ /* 0x000fe20000000000 */
[----:B------:R-:W-:Y:S08]  /*8df0*/  BRA `(.L_x_30660) ;  /* 0x0000000800487947 */ /* 0x000ff00003800000 */
.L_x_30656:
        /* <DEDUP_REMOVED lines=10> */
.L_x_30664:
[----:B------:R-:W2:Y:S02]  /*8ea0*/  LDG.E.U16 R0, desc[UR36][R2.64] ;  /* 0x0000002402007981 */ /* 0x000ea4000c1e1500 */
[----:B--2---:R-:W-:-:S05]  /*8eb0*/  HADD2.F32 R0, -RZ, R0.H0_H0 ;  /* 0x20000000ff007230 */ /* 0x004fca0000004100 */
[----:B------:R-:W-:-:S04]  /*8ec0*/  FSETP.NEU.FTZ.AND P0, PT, R0, RZ, PT ;  /* 0x000000ff0000720b */ /* 0x000fc80003f1d000 */
[----:B------:R-:W-:Y:S01]  /*8ed0*/  P2R R19, PR, RZ, 0x1 ;  /* 0x00000001ff137803 */ /* 0x000fe20000000000 */
[----:B------:R-:W-:Y:S08]  /*8ee0*/  BRA `(.L_x_30660) ;  /* 0x00000008000c7947 */ /* 0x000ff00003800000 */
.L_x_30663:
        /* <DEDUP_REMOVED lines=12> */
.L_x_30666:
        /* <DEDUP_REMOVED lines=10> */
.L_x_30665:
[----:B------:R-:W2:Y:S02]  /*9050*/  LDG.E.64 R2, desc[UR36][R2.64] ;  /* 0x0000002402027981 */ /* 0x000ea4000c1e1b00 */
[----:B--2---:R-:W0:Y:S02]  /*9060*/  DSETP.NEU.AND P0, PT, R2, RZ, PT ;  /* 0x000000ff0200722a */ /* 0x004e240003f0d000 */
[----:B0-----:R-:W-:Y:S01]  /*9070*/  P2R R19, PR, RZ, 0x1 ;  /* 0x00000001ff137803 */ /* 0x001fe20000000000 */
[----:B------:R-:W-:Y:S06]  /*9080*/  BRA `(.L_x_30660) ;  /* 0x0000000400a47947 */ /* 0x000fec0003800000 */
.L_x_30655:
        /* <DEDUP_REMOVED lines=12> */
.L_x_30669:
        /* <DEDUP_REMOVED lines=9> */
.L_x_30668:
        /* <DEDUP_REMOVED lines=10> */
.L_x_30671:
        /* <DEDUP_REMOVED lines=12> */
.L_x_30670:
[----:B------:R-:W2:Y:S02]  /*9340*/  LDG.E.U16 R0, desc[UR36][R2.64] ;  /* 0x0000002402007981 */ /* 0x000ea4000c1e1500 */
[----:B--2---:R-:W-:-:S05]  /*9350*/  IMAD.U32 R0, R0, 0x10000, RZ ;  /* 0x0001000000007824 */ /* 0x004fca00078e00ff */
[----:B------:R-:W-:-:S04]  /*9360*/  FSETP.NEU.FTZ.AND P0, PT, R0, RZ, PT ;  /* 0x000000ff0000720b */ /* 0x000fc80003f1d000 */
[----:B------:R-:W-:Y:S01]  /*9370*/  P2R R19, PR, RZ, 0x1 ;  /* 0x00000001ff137803 */ /* 0x000fe20000000000 */
[----:B------:R-:W-:Y:S08]  /*9380*/  BRA `(.L_x_30660) ;  /* 0x0000000000e47947 */ /* 0x000ff00003800000 */
.L_x_30667:
        /* <DEDUP_REMOVED lines=12> */
.L_x_30674:
[----:B------:R-:W2:Y:S02]  /*9450*/  LDG.E.U8 R2, desc[UR36][R2.64] ;  /* 0x0000002402027981 */ /* 0x000ea4000c1e1100 */
[----:B--2---:R-:W-:-:S04]  /*9460*/  ISETP.NE.AND P0, PT, R2, RZ, PT ;  /* 0x000000ff0200720c */ /* 0x004fc80003f05270 */
[----:B------:R-:W-:Y:S01]  /*9470*/  P2R R19, PR, RZ, 0x1 ;  /* 0x00000001ff137803 */ /* 0x000fe20000000000 */
[----:B------:R-:W-:Y:S08]  /*9480*/  BRA `(.L_x_30660) ;  /* 0x0000000000a47947 */ /* 0x000ff00003800000 */
.L_x_30673:
[----:B------:R-:W2:Y:S02]  /*9490*/  LDG.E.U8 R2, desc[UR36][R2.64] ;  /* 0x0000002402027981 */ /* 0x000ea4000c1e1100 */
[----:B--2---:R-:W-:-:S04]  /*94a0*/  ISETP.NE.AND P0, PT, R2, RZ, PT ;  /* 0x000000ff0200720c */ /* 0x004fc80003f05270 */
[----:B------:R-:W-:Y:S01]  /*94b0*/  P2R R19, PR, RZ, 0x1 ;  /* 0x00000001ff137803 */ /* 0x000fe20000000000 */
[----:B------:R-:W-:Y:S08]  /*94c0*/  BRA `(.L_x_30660) ;  /* 0x0000000000947947 */ /* 0x000ff00003800000 */
.L_x_30672:
        /* <DEDUP_REMOVED lines=10> */
.L_x_30659:
        /* <DEDUP_REMOVED lines=16> */
.L_x_30677:
[----:B------:R-:W-:-:S04]  /*9670*/  PLOP3.LUT P0, PT, PT, PT, PT, 0x8, 0x80 ;  /* 0x000000000080781c */ /* 0x000fc80003f0e170 */
[----:B------:R-:W-:Y:S01]  /*9680*/  P2R R19, PR, RZ, 0x1 ;  /* 0x00000001ff137803 */ /* 0x000fe20000000000 */
[----:B------:R-:W-:Y:S08]  /*9690*/  BRA `(.L_x_30660) ;  /* 0x0000000000207947 */ /* 0x000ff00003800000 */
.L_x_30676:
[----:B------:R-:W2:Y:S02]  /*96a0*/  LDG.E.64 R2, desc[UR36][R2.64] ;  /* 0x0000002402027981 */ /* 0x000ea4000c1e1b00 */
[----:B--2---:R-:W-:-:S04]  /*96b0*/  ISETP.NE.U32.AND P0, PT, R2, RZ, PT ;  /* 0x000000ff0200720c */ /* 0x004fc80003f05070 */
[----:B------:R-:W-:-:S04]  /*96c0*/  ISETP.NE.AND.EX P0, PT, R3, RZ, PT, P0 ;  /* 0x000000ff0300720c */ /* 0x000fc80003f05300 */
[----:B------:R-:W-:Y:S01]  /*96d0*/  P2R R19, PR, RZ, 0x1 ;  /* 0x00000001ff137803 */ /* 0x000fe20000000000 */
[----:B------:R-:W-:Y:S08]  /*96e0*/  BRA `(.L_x_30660) ;  /* 0x00000000000c7947 */ /* 0x000ff00003800000 */
.L_x_30675:
[----:B------:R-:W2:Y:S02]  /*96f0*/  LDG.E R2, desc[UR36][R2.64] ;  /* 0x0000002402027981 */ /* 0x000ea4000c1e1900 */
[----:B--2---:R-:W-:-:S04]  /*9700*/  ISETP.NE.AND P0, PT, R2, RZ, PT ;  /* 0x000000ff0200720c */ /* 0x004fc80003f05270 */
[----:B------:R-:W-:-:S09]  /*9710*/  P2R R19, PR, RZ, 0x1 ;  /* 0x00000001ff137803 */ /* 0x000fd20000000000 */
.L_x_30660:
[----:B------:R-:W-:Y:S05]  /*9720*/  BSYNC.RECONVERGENT B6 ;  /* 0x0000000000067941 */ /* 0x000fea0003800200 */
.L_x_30654:
        /* <DEDUP_REMOVED lines=18> */
.L_x_30682:
[----:B------:R-:W2:Y:S02]  /*9850*/  LDG.E.U8 R2, desc[UR36][R2.64] ;  /* 0x0000002402027981 */ /* 0x000ea4000c1e1100 */
[----:B--2---:R-:W-:Y:S01]  /*9860*/  ISETP.NE.AND P0, PT, R2, RZ, PT ;  /* 0x000000ff0200720c */ /* 0x004fe20003f05270 */
[----:B------:R-:W-:-:S12]  /*9870*/  BRA `(.L_x_30684) ;  /* 0x0000000800407947 */ /* 0x000fd80003800000 */
.L_x_30681:
        /* <DEDUP_REMOVED lines=10> */
.L_x_30686:
[----:B------:R-:W2:Y:S02]  /*9920*/  LDG.E R2, desc[UR36][R2.64] ;  /* 0x0000002402027981 */ /* 0x000ea4000c1e1900 */
[----:B--2---:R-:W-:Y:S01]  /*9930*/  ISETP.NE.AND P0, PT, R2, RZ, PT ;  /* 0x000000ff0200720c */ /* 0x004fe20003f05270 */
[----:B------:R-:W-:-:S12]  /*9940*/  BRA `(.L_x_30684) ;  /* 0x00000008000c7947 */ /* 0x000fd80003800000 */
.L_x_30685:
[----:B------:R-:W2:Y:S02]  /*9950*/  LDG.E.U16 R2, desc[UR36][R2.64] ;  /* 0x0000002402027981 */ /* 0x000ea4000c1e1500 */
[----:B--2---:R-:W-:Y:S01]  /*9960*/  ISETP.NE.AND P0, PT, R2, RZ, PT ;  /* 0x000000ff0200720c */ /* 0x004fe20003f05270 */
[----:B------:R-:W-:-:S12]  /*9970*/  BRA `(.L_x_30684) ;  /* 0x0000000800007947 */ /* 0x000fd80003800000 */
.L_x_30680:
        /* <DEDUP_REMOVED lines=9> */
.L_x_30688:
[----:B------:R-:W2:Y:S02]  /*9a10*/  LDG.E.U16 R0, desc[UR36][R2.64] ;  /* 0x0000002402007981 */ /* 0x000ea4000c1e1500 */
[----:B--2---:R-:W-:-:S05]  /*9a20*/  HADD2.F32 R0, -RZ, R0.H0_H0 ;  /* 0x20000000ff007230 */ /* 0x004fca0000004100 */
[----:B------:R-:W-:Y:S01]  /*9a30*/  FSETP.NEU.FTZ.AND P0, PT, R0, RZ, PT ;  /* 0x000000ff0000720b */ /* 0x000fe20003f1d000 */
[----:B------:R-:W-:-:S12]  /*9a40*/  BRA `(.L_x_30684) ;  /* 0x0000000400cc7947 */ /* 0x000fd80003800000 */
.L_x_30687:
        /* <DEDUP_REMOVED lines=11> */
.L_x_30690:
        /* <DEDUP_REMOVED lines=8> */
.L_x_30689:
[----:B------:R-:W2:Y:S02]  /*9b80*/  LDG.E.64 R2, desc[UR36][R2.64] ;  /* 0x0000002402027981 */ /* 0x000ea4000c1e1b00 */
[----:B--2---:R1:W2:Y:S02]  /*9b90*/  DSETP.NEU.AND P0, PT, R2, RZ, PT ;  /* 0x000000ff0200722a */ /* 0x0042a40003f0d000 */
[----:B--2---:R-:W-:Y:S05]  /*9ba0*/  BRA `(.L_x_30684) ;  /* 0x0000000400747947 */ /* 0x004fea0003800000 */
.L_x_30679:
        /* <DEDUP_REMOVED lines=11> */
.L_x_30693:
        /* <DEDUP_REMOVED lines=8> */
.L_x_30692:
        /* <DEDUP_REMOVED lines=9> */
.L_x_30695:
        /* <DEDUP_REMOVED lines=11> */
.L_x_30694:
[----:B------:R-:W2:Y:S02]  /*9e20*/  LDG.E.U16 R0, desc[UR36][R2.64] ;  /* 0x0000002402007981 */ /* 0x000ea4000c1e1500 */
[----:B--2---:R-:W-:-:S04]  /*9e30*/  SHF.L.U32 R0, R0, 0x10, RZ ;  /* 0x0000001000007819 */ /* 0x004fc800000006ff */
[----:B------:R-:W-:Y:S01]  /*9e40*/  FSETP.NEU.FTZ.AND P0, PT, R0, RZ, PT ;  /* 0x000000ff0000720b */ /* 0x000fe20003f1d000 */
[----:B------:R-:W-:-:S12]  /*9e50*/  BRA `(.L_x_30684) ;  /* 0x0000000000c87947 */ /* 0x000fd80003800000 */
.L_x_30691:
        /* <DEDUP_REMOVED lines=11> */
.L_x_30698:
[----:B------:R-:W2:Y:S02]  /*9f10*/  LDG.E.U8 R2, desc[UR36][R2.64] ;  /* 0x0000002402027981 */ /* 0x000ea4000c1e1100 */
[----:B--2---:R-:W-:Y:S01]  /*9f20*/  ISETP.NE.AND P0, PT, R2, RZ, PT ;  /* 0x000000ff0200720c */ /* 0x004fe20003f05270 */
[----:B------:R-:W-:-:S12]  /*9f30*/  BRA `(.L_x_30684) ;  /* 0x0000000000907947 */ /* 0x000fd80003800000 */
.L_x_30697:
[----:B------:R-:W2:Y:S02]  /*9f40*/  LDG.E.U8 R2, desc[UR36][R2.64] ;  /* 0x0000002402027981 */ /* 0x000ea4000c1e1100 */
[----:B--2---:R-:W-:Y:S01]  /*9f50*/  ISETP.NE.AND P0, PT, R2, RZ, PT ;  /* 0x000000ff0200720c */ /* 0x004fe20003f05270 */
[----:B------:R-:W-:-:S12]  /*9f60*/  BRA `(.L_x_30684) ;  /* 0x0000000000847947 */ /* 0x000fd80003800000 */
.L_x_30696:
        /* <DEDUP_REMOVED lines=9> */
.L_x_30683:
        /* <DEDUP_REMOVED lines=16> */
.L_x_30701:
[----:B------:R-:W-:Y:S01]  /*a100*/  PLOP3.LUT P0, PT, PT, PT, PT, 0x8, 0x80 ;  /* 0x000000000080781c */ /* 0x000fe20003f0e170 */
[----:B------:R-:W-:-:S12]  /*a110*/  BRA `(.L_x_30684) ;  /* 0x0000000000187947 */ /* 0x000fd80003800000 */
.L_x_30700:
[----:B------:R-:W2:Y:S02]  /*a120*/  LDG.E.64 R2, desc[UR36][R2.64] ;  /* 0x0000002402027981 */ /* 0x000ea4000c1e1b00 */
[----:B--2---:R-:W-:-:S04]  /*a130*/  ISETP.NE.U32.AND P0, PT, R2, RZ, PT ;  /* 0x000000ff0200720c */ /* 0x004fc80003f05070 */
[----:B------:R-:W-:Y:S01]  /*a140*/  ISETP.NE.AND.EX P0, PT, R3, RZ, PT, P0 ;  /* 0x000000ff0300720c */ /* 0x000fe20003f05300 */
[----:B------:R-:W-:-:S12]  /*a150*/  BRA `(.L_x_30684) ;  /* 0x0000000000087947 */ /* 0x000fd80003800000 */
.L_x_30699:
[----:B------:R-:W2:Y:S02]  /*a160*/  LDG.E R2, desc[UR36][R2.64] ;  /* 0x0000002402027981 */ /* 0x000ea4000c1e1900 */
[----:B--2---:R-:W-:-:S13]  /*a170*/  ISETP.NE.AND P0, PT, R2, RZ, PT ;  /* 0x000000ff0200720c */ /* 0x004fda0003f05270 */
.L_x_30684:
[----:B------:R-:W-:Y:S05]  /*a180*/  BSYNC.RECONVERGENT B6 ;  /* 0x0000000000067941 */ /* 0x000fea0003800200 */
.L_x_30678:
        /* <DEDUP_REMOVED lines=20> */
.L_x_30706:
[----:B------:R0:W-:Y:S01]  /*a2d0*/  STG.E.U8 desc[UR36][R2.64], R4 ;  /* 0x0000000402007986 */ /* 0x0001e2000c101124 */
[----:B------:R-:W-:Y:S05]  /*a2e0*/  BRA `(.L_x_30708) ;  /* 0x0000000800fc7947 */ /* 0x000fea0003800000 */
.L_x_30705:
        /* <DEDUP_REMOVED lines=9> */
.L_x_30710:
[----:B------:R0:W-:Y:S01]  /*a380*/  STG.E desc[UR36][R2.64], R4 ;  /* 0x0000000402007986 */ /* 0x0001e2000c101924 */
[----:B------:R-:W-:Y:S05]  /*a390*/  BRA `(.L_x_30708) ;  /* 0x0000000800d07947 */ /* 0x000fea0003800000 */
.L_x_30709:
[----:B------:R0:W-:Y:S01]  /*a3a0*/  STG.E.U16 desc[UR36][R2.64], R4 ;  /* 0x0000000402007986 */ /* 0x0001e2000c101524 */
[----:B------:R-:W-:Y:S05]  /*a3b0*/  BRA `(.L_x_30708) ;  /* 0x0000000800c87947 */ /* 0x000fea0003800000 */
.L_x_30704:
        /* <DEDUP_REMOVED lines=9> */
.L_x_30712:
[----:B------:R-:W-:-:S04]  /*a450*/  I2FP.F32.U32 R0, R4 ;  /* 0x0000000400007245 */ /* 0x000fc80000201000 */
[----:B------:R-:W-:-:S05]  /*a460*/  F2FP.F16.F32.PACK_AB R0, RZ, R0 ;  /* 0x00000000ff00723e */ /* 0x000fca00000000ff */
[----:B------:R0:W-:Y:S01]  /*a470*/  STG.E.U16 desc[UR36][R2.64], R0 ;  /* 0x0000000002007986 */ /* 0x0001e2000c101524 */
[----:B------:R-:W-:Y:S05]  /*a480*/  BRA `(.L_x_30708) ;  /* 0x0000000800947947 */ /* 0x000fea0003800000 */
.L_x_30711:
        /* <DEDUP_REMOVED lines=10> */
.L_x_30714:
[----:B------:R-:W-:-:S04]  /*a530*/  I2FP.F32.U32 R4, R4 ;  /* 0x0000000400047245 */ /* 0x000fc80000201000 */
[----:B------:R-:W-:-:S04]  /*a540*/  F2FP.F16.F32.PACK_AB R5, RZ, R4 ;  /* 0x00000004ff05723e */ /* 0x000fc800000000ff */
[----:B------:R-:W-:-:S05]  /*a550*/  PRMT R5, R5, 0x5410, RZ ;  /* 0x0000541005057816 */ /* 0x000fca00000000ff */
[----:B------:R3:W-:Y:S01]  /*a560*/  STG.E desc[UR36][R2.64], R5 ;  /* 0x0000000502007986 */ /* 0x0007e2000c101924 */
[----:B------:R-:W-:Y:S05]  /*a570*/  BRA `(.L_x_30708) ;  /* 0x0000000800587947 */ /* 0x000fea0003800000 */
.L_x_30713:
[----:B------:R-:W0:Y:S02]  /*a580*/  I2F.F64.U32 R4, R4 ;  /* 0x0000000400047312 */ /* 0x000e240000201800 */
[----:B0-----:R4:W-:Y:S01]  /*a590*/  STG.E.64 desc[UR36][R2.64], R4 ;  /* 0x0000000402007986 */ /* 0x0019e2000c101b24 */
[----:B------:R-:W-:Y:S05]  /*a5a0*/  BRA `(.L_x_30708) ;  /* 0x00000008004c7947 */ /* 0x000fea0003800000 */
.L_x_30703:
        /* <DEDUP_REMOVED lines=12> */
.L_x_30718:
        /* <DEDUP_REMOVED lines=17> */
.L_x_30720:
[----:B------:R-:W-:Y:S05]  /*a780*/  BSYNC.RECONVERGENT B0 ;  /* 0x0000000000007941 */ /* 0x000fea0003800200 */
.L_x_30719:
[----:B------:R0:W-:Y:S01]  /*a790*/  STG.E.U8 desc[UR36][R2.64], R0 ;  /* 0x0000000002007986 */ /* 0x0001e2000c101124 */
[----:B------:R-:W-:Y:S05]  /*a7a0*/  BRA `(.L_x_30708) ;  /* 0x0000000400cc7947 */ /* 0x000fea0003800000 */
.L_x_30717:
        /* <DEDUP_REMOVED lines=17> */
.L_x_30722:
[----:B------:R-:W-:Y:S05]  /*a8c0*/  BSYNC.RECONVERGENT B0 ;  /* 0x0000000000007941 */ /* 0x000fea0003800200 */
.L_x_30721:
[----:B------:R0:W-:Y:S01]  /*a8d0*/  STG.E.U8 desc[UR36][R2.64], R0 ;  /* 0x0000000002007986 */ /* 0x0001e2000c101124 */
[----:B------:R-:W-:Y:S05]  /*a8e0*/  BRA `(.L_x_30708) ;  /* 0x00000004007c7947 */ /* 0x000fea0003800000 */
.L_x_30716:
        /* <DEDUP_REMOVED lines=21> */
.L_x_30724:
[----:B------:R-:W-:-:S05]  /*aa40*/  HFMA2 R5, -RZ, RZ, 0, 0 ;  /* 0x00000000ff057431 */ /* 0x000fca00000001ff */
[----:B------:R0:W-:Y:S01]  /*aa50*/  STG.E.64 desc[UR36][R2.64], R4 ;  /* 0x0000000402007986 */ /* 0x0001e2000c101b24 */
[----:B------:R-:W-:Y:S05]  /*aa60*/  BRA `(.L_x_30708) ;  /* 0x00000004001c7947 */ /* 0x000fea0003800000 */
.L_x_30723:
[----:B------:R0:W-:Y:S01]  /*aa70*/  STG.E desc[UR36][R2.64], R4 ;  /* 0x0000000402007986 */ /* 0x0001e2000c101924 */
[----:B------:R-:W-:Y:S05]  /*aa80*/  BRA `(.L_x_30708) ;  /* 0x0000000400147947 */ /* 0x000fea0003800000 */
.L_x_30715:
        /* <DEDUP_REMOVED lines=8> */
.L_x_30726:
[----:B------:R-:W-:Y:S01]  /*ab10*/  CS2R R6, SRZ ;  /* 0x0000000000067805 */ /* 0x000fe2000001ff00 */
[----:B------:R-:W0:Y:S04]  /*ab20*/  I2F.F64.U32 R4, R4 ;  /* 0x0000000400047312 */ /* 0x000e280000201800 */
[----:B0-----:R0:W-:Y:S01]  /*ab30*/  STG.E.128 desc[UR36][R2.64], R4 ;  /* 0x0000000402007986 */ /* 0x0011e2000c101d24 */
[----:B------:R-:W-:Y:S05]  /*ab40*/  BRA `(.L_x_30708) ;  /* 0x0000000000e47947 */ /* 0x000fea0003800000 */
.L_x_30725:
[----:B------:R-:W-:-:S09]  /*ab50*/  UISETP.NE.AND UP0, UPT, UR4, 0xf, UPT ;  /* 0x0000000f0400788c */ /* 0x000fd2000bf05270 */
[----:B------:R-:W-:Y:S05]  /*ab60*/  BRA.U !UP0, `(.L_x_30727) ;  /* 0x0000000108d07547 */ /* 0x000fea000b800000 */
[----:B------:R-:W-:-:S09]  /*ab70*/  UISETP.NE.AND UP0, UPT, UR4, 0x17, UPT ;  /* 0x000000170400788c */ /* 0x000fd2000bf05270 */
[----:B------:R-:W-:Y:S05]  /*ab80*/  BRA.U !UP0, `(.L_x_30728) ;  /* 0x0000000108847547 */ /* 0x000fea000b800000 */
[----:B------:R-:W-:-:S09]  /*ab90*/  UISETP.NE.AND UP0, UPT, UR4, 0x18, UPT ;  /* 0x000000180400788c */ /* 0x000fd2000bf05270 */
[----:B------:R-:W-:Y:S05]  /*aba0*/  BRA.U !UP0, `(.L_x_30729) ;  /* 0x0000000108447547 */ /* 0x000fea000b800000 */
.L_x_30707:
        /* <DEDUP_REMOVED lines=16> */
.L_x_30730:
[----:B------:R-:W-:Y:S05]  /*acb0*/  BRA `(.L_x_30708) ;  /* 0x0000000000887947 */ /* 0x000fea0003800000 */
.L_x_30729:
        /* <DEDUP_REMOVED lines=11> */
.L_x_30732:
[----:B------:R-:W-:Y:S05]  /*ad70*/  BSYNC.RECONVERGENT B0 ;  /* 0x0000000000007941 */ /* 0x000fea0003800200 */
.L_x_30731:
[----:B------:R0:W-:Y:S01]  /*ad80*/  STG.E.U8 desc[UR36][R2.64], R5 ;  /* 0x0000000502007986 */ /* 0x0001e2000c101124 */
[----:B------:R-:W-:Y:S05]  /*ad90*/  BRA `(.L_x_30708) ;  /* 0x0000000000507947 */ /* 0x000fea0003800000 */
.L_x_30728:
        /* <DEDUP_REMOVED lines=12> */
.L_x_30733:
[----:B------:R-:W-:Y:S01]  /*ae60*/  IMAD.MOV.U32 R5, RZ, RZ, 0x7f ;  /* 0x0000007fff057424 */ /* 0x000fe200078e00ff */
[----:B------:R-:W-:-:S04]  /*ae70*/  ISETP.GT.U32.AND P0, PT, R7, 0x7f800000, PT ;  /* 0x7f8000000700780c */ /* 0x000fc80003f04070 */
[----:B------:R-:W-:-:S05]  /*ae80*/  SEL R5, R5, 0x7c, P0 ;  /* 0x0000007c05057807 */ /* 0x000fca0000000000 */
[----:B------:R0:W-:Y:S01]  /*ae90*/  STG.E.U8 desc[UR36][R2.64], R5 ;  /* 0x0000000502007986 */ /* 0x0001e2000c101124 */
[----:B------:R-:W-:Y:S05]  /*aea0*/  BRA `(.L_x_30708) ;  /* 0x00000000000c7947 */ /* 0x000fea0003800000 */
.L_x_30727:
[----:B------:R-:W-:-:S04]  /*aeb0*/  I2FP.F32.U32 R0, R4 ;  /* 0x0000000400007245 */ /* 0x000fc80000201000 */
[----:B------:R-:W-:-:S05]  /*aec0*/  F2FP.BF16.F32.PACK_AB R0, RZ, R0 ;  /* 0x00000000ff00723e */ /* 0x000fca00000010ff */
[----:B------:R0:W-:Y:S02]  /*aed0*/  STG.E.U16 desc[UR36][R2.64], R0 ;  /* 0x0000000002007986 */ /* 0x0001e4000c101524 */
.L_x_30708:
[----:B------:R-:W-:Y:S05]  /*aee0*/  BSYNC.RECONVERGENT B6 ;  /* 0x0000000000067941 */ /* 0x000fea0003800200 */
.L_x_30702:
[----:B------:R-:W-:-:S07]  /*aef0*/  IADD3 R17, PT, PT, R17, 0x80, RZ ;  /* 0x0000008011117810 */ /* 0x000fce0007ffe0ff */
.L_x_30652:
[----:B------:R-:W-:Y:S05]  /*af00*/  BSYNC.RECONVERGENT B7 ;  /* 0x0000000000077941 */ /* 0x000fea0003800200 */
.L_x_30651:
        /* <DEDUP_REMOVED lines=357> */
.L_x_30734:
        /* <DEDUP_REMOVED lines=22> */
.L_x_30739:
[----:B------:R-:W2:Y:S02]  /*c6c0*/  LDG.E.U8 R2, desc[UR36][R2.64] ;  /* 0x0000002402027981 */ /* 0x000ea4000c1e1100 */
[----:B--2---:R-:W-:-:S04]  /*c6d0*/  ISETP.NE.AND P0, PT, R2, RZ, PT ;  /* 0x000000ff0200720c */ /* 0x004fc80003f05270 */
[----:B------:R-:W-:Y:S01]  /*c6e0*/  P2R R19, PR, RZ, 0x1 ;  /* 0x00000001ff137803 */ /* 0x000fe20000000000 */
[----:B------:R-:W-:Y:S08]  /*c6f0*/  BRA `(.L_x_30741) ;  /* 0x0000000800947947 */ /* 0x000ff00003800000 */
.L_x_30738:
        /* <DEDUP_REMOVED lines=11> */
.L_x_30743:
[----:B------:R-:W2:Y:S02]  /*c7b0*/  LDG.E R2, desc[UR36][R2.64] ;  /* 0x0000002402027981 */ /* 0x000ea4000c1e1900 */
[----:B--2---:R-:W-:-:S04]  /*c7c0*/  ISETP.NE.AND P0, PT, R2, RZ, PT ;  /* 0x000000ff0200720c */ /* 0x004fc80003f05270 */
[----:B------:R-:W-:Y:S01]  /*c7d0*/  P2R R19, PR, RZ, 0x1 ;  /* 0x00000001ff137803 */ /* 0x000fe20000000000 */
[----:B------:R-:W-:Y:S08]  /*c7e0*/  BRA `(.L_x_30741) ;  /* 0x0000000800587947 */ /* 0x000ff00003800000 */
.L_x_30742:
[----:B------:R-:W2:Y:S02]  /*c7f0*/  LDG.E.U16 R2, desc[UR36][R2.64] ;  /* 0x0000002402027981 */ /* 0x000ea4000c1e1500 */
[----:B--2---:R-:W-:-:S04]  /*c800*/  ISETP.NE.AND P0, PT, R2, RZ, PT ;  /* 0x000000ff0200720c */ /* 0x004fc80003f05270 */
[----:B------:R-:W-:Y:S01]  /*c810*/  P2R R19, PR, RZ, 0x1 ;  /* 0x00000001ff137803 */ /* 0x000fe20000000000 */
[----:B------:R-:W-:Y:S08]  /*c820*/  BRA `(.L_x_30741) ;  /* 0x0000000800487947 */ /* 0x000ff00003800000 */
.L_x_30737:
        /* <DEDUP_REMOVED lines=10> */
.L_x_30745:
[----:B------:R-:W2:Y:S02]  /*c8d0*/  LDG.E.U16 R0, desc[UR36][R2.64] ;  /* 0x0000002402007981 */ /* 0x000ea4000c1e1500 */
[----:B--2---:R-:W-:-:S05]  /*c8e0*/  HADD2.F32 R0, -RZ, R0.H0_H0 ;  /* 0x20000000ff007230 */ /* 0x004fca0000004100 */
[----:B------:R-:W-:-:S04]  /*c8f0*/  FSETP.NEU.FTZ.AND P0, PT, R0, RZ, PT ;  /* 0x000000ff0000720b */ /* 0x000fc80003f1d000 */
[----:B------:R-:W-:Y:S01]  /*c900*/  P2R R19, PR, RZ, 0x1 ;  /* 0x00000001ff137803 */ /* 0x000fe20000000000 */
[----:B------:R-:W-:Y:S08]  /*c910*/  BRA `(.L_x_30741) ;  /* 0x00000008000c7947 */ /* 0x000ff00003800000 */
.L_x_30744:
        /* <DEDUP_REMOVED lines=12> */
.L_x_30747:
        /* <DEDUP_REMOVED lines=10> */
.L_x_30746:
[----:B------:R-:W2:Y:S02]  /*ca80*/  LDG.E.64 R2, desc[UR36][R2.64] ;  /* 0x0000002402027981 */ /* 0x000ea4000c1e1b00 */
[----:B--2---:R-:W0:Y:S02]  /*ca90*/  DSETP.NEU.AND P0, PT, R2, RZ, PT ;  /* 0x000000ff0200722a */ /* 0x004e240003f0d000 */
[----:B0-----:R-:W-:Y:S01]  /*caa0*/  P2R R19, PR, RZ, 0x1 ;  /* 0x00000001ff137803 */ /* 0x001fe20000000000 */
[----:B------:R-:W-:Y:S06]  /*cab0*/  BRA `(.L_x_30741) ;  /* 0x0000000400a47947 */ /* 0x000fec0003800000 */
.L_x_30736:
        /* <DEDUP_REMOVED lines=12> */
.L_x_30750:
        /* <DEDUP_REMOVED lines=9> */
.L_x_30749:
        /* <DEDUP_REMOVED lines=10> */
.L_x_30752:
        /* <DEDUP_REMOVED lines=12> */
.L_x_30751:
[----:B------:R-:W2:Y:S02]  /*cd70*/  LDG.E.U16 R0, desc[UR36][R2.64] ;  /* 0x0000002402007981 */ /* 0x000ea4000c1e1500 */
[----:B--2---:R-:W-:-:S05]  /*cd80*/  IMAD.U32 R0, R0, 0x10000, RZ ;  /* 0x0001000000007824 */ /* 0x004fca00078e00ff */
[----:B------:R-:W-:-:S04]  /*cd90*/  FSETP.NEU.FTZ.AND P0, PT, R0, RZ, PT ;  /* 0x000000ff0000720b */ /* 0x000fc80003f1d000 */
[----:B------:R-:W-:Y:S01]  /*cda0*/  P2R R19, PR, RZ, 0x1 ;  /* 0x00000001ff137803 */ /* 0x000fe20000000000 */
[----:B------:R-:W-:Y:S08]  /*cdb0*/  BRA `(.L_x_30741) ;  /* 0x0000000000e47947 */ /* 0x000ff00003800000 */
.L_x_30748:
        /* <DEDUP_REMOVED lines=12> */
.L_x_30755:
[----:B------:R-:W2:Y:S02]  /*ce80*/  LDG.E.U8 R2, desc[UR36][R2.64] ;  /* 0x0000002402027981 */ /* 0x000ea4000c1e1100 */
[----:B--2---:R-:W-:-:S04]  /*ce90*/  ISETP.NE.AND P0, PT, R2, RZ, PT ;  /* 0x000000ff0200720c */ /* 0x004fc80003f05270 */
[----:B------:R-:W-:Y:S01]  /*cea0*/  P2R R19, PR, RZ, 0x1 ;  /* 0x00000001ff137803 */ /* 0x000fe20000000000 */
[----:B------:R-:W-:Y:S08]  /*ceb0*/  BRA `(.L_x_30741) ;  /* 0x0000000000a47947 */ /* 0x000ff00003800000 */
.L_x_30754:
[----:B------:R-:W2:Y:S02]  /*cec0*/  LDG.E.U8 R2, desc[UR36][R2.64] ;  /* 0x0000002402027981 */ /* 0x000ea4000c1e1100 */
[----:B--2---:R-:W-:-:S04]  /*ced0*/  ISETP.NE.AND P0, PT, R2, RZ, PT ;  /* 0x000000ff0200720c */ /* 0x004fc80003f05270 */
[----:B------:R-:W-:Y:S01]  /*cee0*/  P2R R19, PR, RZ, 0x1 ;  /* 0x00000001ff137803 */ /* 0x000fe20000000000 */
[----:B------:R-:W-:Y:S08]  /*cef0*/  BRA `(.L_x_30741) ;  /* 0x0000000000947947 */ /* 0x000ff00003800000 */
.L_x_30753:
        /* <DEDUP_REMOVED lines=10> */
.L_x_30740:
        /* <DEDUP_REMOVED lines=16> */
.L_x_30758:
[----:B------:R-:W-:-:S04]  /*d0a0*/  PLOP3.LUT P0, PT, PT, PT, PT, 0x8, 0x80 ;  /* 0x000000000080781c */ /* 0x000fc80003f0e170 */
[----:B------:R-:W-:Y:S01]  /*d0b0*/  P2R R19, PR, RZ, 0x1 ;  /* 0x00000001ff137803 */ /* 0x000fe20000000000 */
[----:B------:R-:W-:Y:S08]  /*d0c0*/  BRA `(.L_x_30741) ;  /* 0x0000000000207947 */ /* 0x000ff00003800000 */
.L_x_30757:
[----:B------:R-:W2:Y:S02]  /*d0d0*/  LDG.E.64 R2, desc[UR36][R2.64] ;  /* 0x0000002402027981 */ /* 0x000ea4000c1e1b00 */
[----:B--2---:R-:W-:-:S04]  /*d0e0*/  ISETP.NE.U32.AND P0, PT, R2, RZ, PT ;  /* 0x000000ff0200720c */ /* 0x004fc80003f05070 */
[----:B------:R-:W-:-:S04]  /*d0f0*/  ISETP.NE.AND.EX P0, PT, R3, RZ, PT, P0 ;  /* 0x000000ff0300720c */ /* 0x000fc80003f05300 */
[----:B------:R-:W-:Y:S01]  /*d100*/  P2R R19, PR, RZ, 0x1 ;  /* 0x00000001ff137803 */ /* 0x000fe20000000000 */
[----:B------:R-:W-:Y:S08]  /*d110*/  BRA `(.L_x_30741) ;  /* 0x00000000000c7947 */ /* 0x000ff00003800000 */
.L_x_30756:
[----:B------:R-:W2:Y:S02]  /*d120*/  LDG.E R2, desc[UR36][R2.64] ;  /* 0x0000002402027981 */ /* 0x000ea4000c1e1900 */
[----:B--2---:R-:W-:-:S04]  /*d130*/  ISETP.NE.AND P0, PT, R2, RZ, PT ;  /* 0x000000ff0200720c */ /* 0x004fc80003f05270 */
[----:B------:R-:W-:-:S09]  /*d140*/  P2R R19, PR, RZ, 0x1 ;  /* 0x00000001ff137803 */ /* 0x000fd20000000000 */
.L_x_30741:
[----:B------:R-:W-:Y:S05]  /*d150*/  BSYNC.RECONVERGENT B6 ;  /* 0x0000000000067941 */ /* 0x000fea0003800200 */
.L_x_30735:
        /* <DEDUP_REMOVED lines=18> */
.L_x_30763:
[----:B------:R-:W2:Y:S02]  /*d280*/  LDG.E.U8 R2, desc[UR36][R2.64] ;  /* 0x0000002402027981 */ /* 0x000ea4000c1e1100 */
[----:B--2---:R-:W-:Y:S01]  /*d290*/  ISETP.NE.AND P0, PT, R2, RZ, PT ;  /* 0x000000ff0200720c */ /* 0x004fe20003f05270 */
[----:B------:R-:W-:-:S12]  /*d2a0*/  BRA `(.L_x_30765) ;  /* 0x0000000800407947 */ /* 0x000fd80003800000 */
.L_x_30762:
        /* <DEDUP_REMOVED lines=10> */
.L_x_30767:
[----:B------:R-:W2:Y:S02]  /*d350*/  LDG.E R2, desc[UR36][R2.64] ;  /* 0x0000002402027981 */ /* 0x000ea4000c1e1900 */
[----:B--2---:R-:W-:Y:S01]  /*d360*/  ISETP.NE.AND P0, PT, R2, RZ, PT ;  /* 0x000000ff0200720c */ /* 0x004fe20003f05270 */
[----:B------:R-:W-:-:S12]  /*d370*/  BRA `(.L_x_30765) ;  /* 0x00000008000c7947 */ /* 0x000fd80003800000 */
.L_x_30766:
[----:B------:R-:W2:Y:S02]  /*d380*/  LDG.E.U16 R2, desc[UR36][R2.64] ;  /* 0x0000002402027981 */ /* 0x000ea4000c1e1500 */
[----:B--2---:R-:W-:Y:S01]  /*d390*/  ISETP.NE.AND P0, PT, R2, RZ, PT ;  /* 0x000000ff0200720c */ /* 0x004fe20003f05270 */
[----:B------:R-:W-:-:S12]  /*d3a0*/  BRA `(.L_x_30765) ;  /* 0x0000000800007947 */ /* 0x000fd80003800000 */
.L_x_30761:
        /* <DEDUP_REMOVED lines=9> */
.L_x_30769:
[----:B------:R-:W2:Y:S02]  /*d440*/  LDG.E.U16 R0, desc[UR36][R2.64] ;  /* 0x0000002402007981 */ /* 0x000ea4000c1e1500 */
[----:B--2---:R-:W-:-:S05]  /*d450*/  HADD2.F32 R0, -RZ, R0.H0_H0 ;  /* 0x20000000ff007230 */ /* 0x004fca0000004100 */
[----:B------:R-:W-:Y:S01]  /*d460*/  FSETP.NEU.FTZ.AND P0, PT, R0, RZ, PT ;  /* 0x000000ff0000720b */ /* 0x000fe20003f1d000 */
[----:B------:R-:W-:-:S12]  /*d470*/  BRA `(.L_x_30765) ;  /* 0x0000000400cc7947 */ /* 0x000fd80003800000 */
.L_x_30768:
        /* <DEDUP_REMOVED lines=11> */
.L_x_30771:
        /* <DEDUP_REMOVED lines=8> */
.L_x_30770:
[----:B------:R-:W2:Y:S02]  /*d5b0*/  LDG.E.64 R2, desc[UR36][R2.64] ;  /* 0x0000002402027981 */ /* 0x000ea4000c1e1b00 */
[----:B--2---:R1:W2:Y:S02]  /*d5c0*/  DSETP.NEU.AND P0, PT, R2, RZ, PT ;  /* 0x000000ff0200722a */ /* 0x0042a40003f0d000 */
[----:B--2---:R-:W-:Y:S05]  /*d5d0*/  BRA `(.L_x_30765) ;  /* 0x0000000400747947 */ /* 0x004fea0003800000 */
.L_x_30760:
        /* <DEDUP_REMOVED lines=11> */
.L_x_30774:
        /* <DEDUP_REMOVED lines=8> */
.L_x_30773:
        /* <DEDUP_REMOVED lines=9> */
.L_x_30776:
        /* <DEDUP_REMOVED lines=11> */
.L_x_30775:
[----:B------:R-:W2:Y:S02]  /*d850*/  LDG.E.U16 R0, desc[UR36][R2.64] ;  /* 0x0000002402007981 */ /* 0x000ea4000c1e1500 */
[----:B--2---:R-:W-:-:S05]  /*d860*/  IMAD.U32 R0, R0, 0x10000, RZ ;  /* 0x0001000000007824 */ /* 0x004fca00078e00ff */
[----:B------:R-:W-:Y:S01]  /*d870*/  FSETP.NEU.FTZ.AND P0, PT, R0, RZ, PT ;  /* 0x000000ff0000720b */ /* 0x000fe20003f1d000 */
[----:B------:R-:W-:-:S12]  /*d880*/  BRA `(.L_x_30765) ;  /* 0x0000000000c87947 */ /* 0x000fd80003800000 */
.L_x_30772:
        /* <DEDUP_REMOVED lines=11> */
.L_x_30779:
[----:B------:R-:W2:Y:S02]  /*d940*/  LDG.E.U8 R2, desc[UR36][R2.64] ;  /* 0x0000002402027981 */ /* 0x000ea4000c1e1100 */
[----:B--2---:R-:W-:Y:S01]  /*d950*/  ISETP.NE.AND P0, PT, R2, RZ, PT ;  /* 0x000000ff0200720c */ /* 0x004fe20003f05270 */
[----:B------:R-:W-:-:S12]  /*d960*/  BRA `(.L_x_30765) ;  /* 0x0000000000907947 */ /* 0x000fd80003800000 */
.L_x_30778:
[----:B------:R-:W2:Y:S02]  /*d970*/  LDG.E.U8 R2, desc[UR36][R2.64] ;  /* 0x0000002402027981 */ /* 0x000ea4000c1e1100 */
[----:B--2---:R-:W-:Y:S01]  /*d980*/  ISETP.NE.AND P0, PT, R2, RZ, PT ;  /* 0x000000ff0200720c */ /* 0x004fe20003f05270 */
[----:B------:R-:W-:-:S12]  /*d990*/  BRA `(.L_x_30765) ;  /* 0x0000000000847947 */ /* 0x000fd80003800000 */
.L_x_30777:
        /* <DEDUP_REMOVED lines=9> */
.L_x_30764:
        /* <DEDUP_REMOVED lines=16> */
.L_x_30782:
[----:B------:R-:W-:Y:S01]  /*db30*/  PLOP3.LUT P0, PT, PT, PT, PT, 0x8, 0x80 ;  /* 0x000000000080781c */ /* 0x000fe20003f0e170 */
[----:B------:R-:W-:-:S12]  /*db40*/  BRA `(.L_x_30765) ;  /* 0x0000000000187947 */ /* 0x000fd80003800000 */
.L_x_30781:
[----:B------:R-:W2:Y:S02]  /*db50*/  LDG.E.64 R2, desc[UR36][R2.64] ;  /* 0x0000002402027981 */ /* 0x000ea4000c1e1b00 */
[----:B--2---:R-:W-:-:S04]  /*db60*/  ISETP.NE.U32.AND P0, PT, R2, RZ, PT ;  /* 0x000000ff0200720c */ /* 0x004fc80003f05070 */
[----:B------:R-:W-:Y:S01]  /*db70*/  ISETP.NE.AND.EX P0, PT, R3, RZ, PT, P0 ;  /* 0x000000ff0300720c */ /* 0x000fe20003f05300 */
[----:B------:R-:W-:-:S12]  /*db80*/  BRA `(.L_x_30765) ;  /* 0x0000000000087947 */ /* 0x000fd80003800000 */
.L_x_30780:
[----:B------:R-:W2:Y:S02]  /*db90*/  LDG.E R2, desc[UR36][R2.64] ;  /* 0x0000002402027981 */ /* 0x000ea4000c1e1900 */
[----:B--2---:R-:W-:-:S13]  /*dba0*/  ISETP.NE.AND P0, PT, R2, RZ, PT ;  /* 0x000000ff0200720c */ /* 0x004fda0003f05270 */
.L_x_30765:
[----:B------:R-:W-:Y:S05]  /*dbb0*/  BSYNC.RECONVERGENT B6 ;  /* 0x0000000000067941 */ /* 0x000fea0003800200 */
.L_x_30759:
        /* <DEDUP_REMOVED lines=16> */
.L_x_30786:
[----:B------:R-:W-:Y:S01]  /*dcc0*/  STG.E.U8 desc[UR36][R16.64], R2 ;  /* 0x0000000210007986 */ /* 0x000fe2000c101124 */
[----:B------:R-:W-:Y:S05]  /*dcd0*/  EXIT ;  /* 0x000000000000794d */ /* 0x000fea0003800000 */
.L_x_30785:
        /* <DEDUP_REMOVED lines=9> */
.L_x_30789:
[----:B------:R-:W-:Y:S01]  /*dd70*/  STG.E desc[UR36][R16.64], R2 ;  /* 0x0000000210007986 */ /* 0x000fe2000c101924 */
[----:B------:R-:W-:Y:S05]  /*dd80*/  EXIT ;  /* 0x000000000000794d */ /* 0x000fea0003800000 */
.L_x_30788:
[----:B------:R-:W-:Y:S01]  /*dd90*/  STG.E.U16 desc[UR36][R16.64], R2 ;  /* 0x0000000210007986 */ /* 0x000fe2000c101524 */
[----:B------:R-:W-:Y:S05]  /*dda0*/  EXIT ;  /* 0x000000000000794d */ /* 0x000fea0003800000 */
.L_x_30784:
        /* <DEDUP_REMOVED lines=9> */
.L_x_30791:
[----:B------:R-:W-:-:S04]  /*de40*/  I2FP.F32.U32 R0, R2 ;  /* 0x0000000200007245 */ /* 0x000fc80000201000 */
[----:B------:R-:W-:-:S05]  /*de50*/  F2FP.F16.F32.PACK_AB R0, RZ, R0 ;  /* 0x00000000ff00723e */ /* 0x000fca00000000ff */
[----:B------:R-:W-:Y:S01]  /*de60*/  STG.E.U16 desc[UR36][R16.64], R0 ;  /* 0x0000000010007986 */ /* 0x000fe2000c101524 */
[----:B------:R-:W-:Y:S05]  /*de70*/  EXIT ;  /* 0x000000000000794d */ /* 0x000fea0003800000 */
.L_x_30790:
        /* <DEDUP_REMOVED lines=10> */
.L_x_30793:
[----:B------:R-:W-:-:S04]  /*df20*/  I2FP.F32.U32 R2, R2 ;  /* 0x0000000200027245 */ /* 0x000fc80000201000 */
[----:B------:R-:W-:-:S04]  /*df30*/  F2FP.F16.F32.PACK_AB R3, RZ, R2 ;  /* 0x00000002ff03723e */ /* 0x000fc800000000ff */
[----:B------:R-:W-:-:S05]  /*df40*/  PRMT R3, R3, 0x5410, RZ ;  /* 0x0000541003037816 */ /* 0x000fca00000000ff */
[----:B------:R-:W-:Y:S01]  /*df50*/  STG.E desc[UR36][R16.64], R3 ;  /* 0x0000000310007986 */ /* 0x000fe2000c101924 */
[----:B------:R-:W-:Y:S05]  /*df60*/  EXIT ;  /* 0x000000000000794d */ /* 0x000fea0003800000 */
.L_x_30792:
[----:B------:R-:W1:Y:S02]  /*df70*/  I2F.F64.U32 R2, R2 ;  /* 0x0000000200027312 */ /* 0x000e640000201800 */
[----:B-1----:R-:W-:Y:S01]  /*df80*/  STG.E.64 desc[UR36][R16.64], R2 ;  /* 0x0000000210007986 */ /* 0x002fe2000c101b24 */
[----:B------:R-:W-:Y:S05]  /*df90*/  EXIT ;  /* 0x000000000000794d */ /* 0x000fea0003800000 */
.L_x_30783:
        /* <DEDUP_REMOVED lines=12> */
.L_x_30797:
        /* <DEDUP_REMOVED lines=16> */
.L_x_30800:
[----:B------:R-:W-:-:S07]  /*e160*/  PRMT R8, R0, 0x7610, R8 ;  /* 0x0000761000087816 */ /* 0x000fce0000000008 */
.L_x_30799:
[----:B------:R-:W-:Y:S05]  /*e170*/  BSYNC.RECONVERGENT B0 ;  /* 0x0000000000007941 */ /* 0x000fea0003800200 */
.L_x_30798:
[----:B------:R-:W-:Y:S01]  /*e180*/  STG.E.U8 desc[UR36][R16.64], R8 ;  /* 0x0000000810007986 */ /* 0x000fe2000c101124 */
[----:B------:R-:W-:Y:S05]  /*e190*/  EXIT ;  /* 0x000000000000794d */ /* 0x000fea0003800000 */
.L_x_30796:
        /* <DEDUP_REMOVED lines=16> */
.L_x_30803:
[----:B------:R-:W-:-:S07]  /*e2a0*/  PRMT R8, R0, 0x7610, R8 ;  /* 0x0000761000087816 */ /* 0x000fce0000000008 */
.L_x_30802:
[----:B------:R-:W-:Y:S05]  /*e2b0*/  BSYNC.RECONVERGENT B0 ;  /* 0x0000000000007941 */ /* 0x000fea0003800200 */
.L_x_30801:
[----:B------:R-:W-:Y:S01]  /*e2c0*/  STG.E.U8 desc[UR36][R16.64], R8 ;  /* 0x0000000810007986 */ /* 0x000fe2000c101124 */
[----:B------:R-:W-:Y:S05]  /*e2d0*/  EXIT ;  /* 0x000000000000794d */ /* 0x000fea0003800000 */
.L_x_30795:
        /* <DEDUP_REMOVED lines=21> */
.L_x_30805:
[----:B------:R-:W-:-:S05]  /*e430*/  IMAD.MOV.U32 R3, RZ, RZ, RZ ;  /* 0x000000ffff037224 */ /* 0x000fca00078e00ff */
[----:B------:R-:W-:Y:S01]  /*e440*/  STG.E.64 desc[UR36][R16.64], R2 ;  /* 0x0000000210007986 */ /* 0x000fe2000c101b24 */
[----:B------:R-:W-:Y:S05]  /*e450*/  EXIT ;  /* 0x000000000000794d */ /* 0x000fea0003800000 */
.L_x_30804:
[----:B------:R-:W-:Y:S01]  /*e460*/  STG.E desc[UR36][R16.64], R2 ;  /* 0x0000000210007986 */ /* 0x000fe2000c101924 */
[----:B------:R-:W-:Y:S05]  /*e470*/  EXIT ;  /* 0x000000000000794d */ /* 0x000fea0003800000 */
.L_x_30794:
        /* <DEDUP_REMOVED lines=8> */
.L_x_30807:
[----:B------:R-:W-:Y:S01]  /*e500*/  CS2R R6, SRZ ;  /* 0x0000000000067805 */ /* 0x000fe2000001ff00 */
[----:B0-----:R-:W0:Y:S04]  /*e510*/  I2F.F64.U32 R4, R2 ;  /* 0x0000000200047312 */ /* 0x001e280000201800 */
[----:B0-----:R-:W-:Y:S01]  /*e520*/  STG.E.128 desc[UR36][R16.64], R4 ;  /* 0x0000000410007986 */ /* 0x001fe2000c101d24 */
[----:B------:R-:W-:Y:S05]  /*e530*/  EXIT ;  /* 0x000000000000794d */ /* 0x000fea0003800000 */
.L_x_30806:
[----:B------:R-:W-:-:S09]  /*e540*/  UISETP.NE.AND UP0, UPT, UR4, 0xf, UPT ;  /* 0x0000000f0400788c */ /* 0x000fd2000bf05270 */
[----:B------:R-:W-:Y:S05]  /*e550*/  BRA.U !UP0, `(.L_x_30808) ;  /* 0x0000000108d47547 */ /* 0x000fea000b800000 */
[----:B------:R-:W-:-:S09]  /*e560*/  UISETP.NE.AND UP0, UPT, UR4, 0x17, UPT ;  /* 0x000000170400788c */ /* 0x000fd2000bf05270 */
[----:B------:R-:W-:Y:S05]  /*e570*/  BRA.U !UP0, `(.L_x_30809) ;  /* 0x0000000108847547 */ /* 0x000fea000b800000 */
[----:B------:R-:W-:-:S09]  /*e580*/  UISETP.NE.AND UP0, UPT, UR4, 0x18, UPT ;  /* 0x000000180400788c */ /* 0x000fd2000bf05270 */
[----:B------:R-:W-:Y:S05]  /*e590*/  BRA.U !UP0, `(.L_x_30810) ;  /* 0x0000000108447547 */ /* 0x000fea000b800000 */
.L_x_30787:
        /* <DEDUP_REMOVED lines=16> */
.L_x_30811:
[----:B------:R-:W-:Y:S05]  /*e6a0*/  EXIT ;  /* 0x000000000000794d */ /* 0x000fea0003800000 */
.L_x_30810:
        /* <DEDUP_REMOVED lines=11> */
.L_x_30813:
[----:B------:R-:W-:Y:S05]  /*e760*/  BSYNC.RECONVERGENT B0 ;  /* 0x0000000000007941 */ /* 0x000fea0003800200 */
.L_x_30812:
[----:B------:R-:W-:Y:S01]  /*e770*/  STG.E.U8 desc[UR36][R16.64], R3 ;  /* 0x0000000310007986 */ /* 0x000fe2000c101124 */
[----:B------:R-:W-:Y:S05]  /*e780*/  EXIT ;  /* 0x000000000000794d */ /* 0x000fea0003800000 */
.L_x_30809:
        /* <DEDUP_REMOVED lines=13> */
.L_x_30814:
[----:B------:R-:W-:Y:S01]  /*e860*/  IMAD.MOV.U32 R3, RZ, RZ, 0x7f ;  /* 0x0000007fff037424 */ /* 0x000fe200078e00ff */
[----:B------:R-:W-:-:S04]  /*e870*/  ISETP.GT.U32.AND P0, PT, R5, 0x7f800000, PT ;  /* 0x7f8000000500780c */ /* 0x000fc80003f04070 */
[----:B------:R-:W-:-:S05]  /*e880*/  SEL R3, R3, 0x7c, P0 ;  /* 0x0000007c03037807 */ /* 0x000fca0000000000 */
[----:B------:R-:W-:Y:S01]  /*e890*/  STG.E.U8 desc[UR36][R16.64], R3 ;  /* 0x0000000310007986 */ /* 0x000fe2000c101124 */
[----:B------:R-:W-:Y:S05]  /*e8a0*/  EXIT ;  /* 0x000000000000794d */ /* 0x000fea0003800000 */
.L_x_30808:
[----:B------:R-:W-:-:S04]  /*e8b0*/  I2FP.F32.U32 R0, R2 ;  /* 0x0000000200007245 */ /* 0x000fc80000201000 */
[----:B------:R-:W-:-:S05]  /*e8c0*/  F2FP.BF16.F32.PACK_AB R0, RZ, R0 ;  /* 0x00000000ff00723e */ /* 0x000fca00000010ff */
[----:B------:R-:W-:Y:S01]  /*e8d0*/  STG.E.U16 desc[UR36][R16.64], R0 ;  /* 0x0000000010007986 */ /* 0x000fe2000c101524 */
[----:B------:R-:W-:Y:S05]  /*e8e0*/  EXIT ;  /* 0x000000000000794d */ /* 0x000fea0003800000 */
.L_x_30815:
        /* <DEDUP_REMOVED lines=9> */
.L_x_42989:


//--------------------- .text._ZN2at6native27unrolled_elementwise_kernelINS0_13BinaryFunctorIbbbZZZNS0_23logical_and_kernel_cudaERNS_14TensorIteratorEENKUlvE0_clEvENKUlvE7_clEvEUlbbE_EESt5arrayIPcLm3EELi4E23TrivialOffsetCalculatorILi2EjESC_ILi1EjENS0_6memory12LoadWithCastILi2EEENSF_13StoreWithCastILi1EEEEEviT_T0_T2_T3_T4_T5_ --------------------------
	.section	.text._ZN2at6native27unrolled_elementwise_kernelINS0_13BinaryFunctorIbbbZZZNS0_23logical_and_kernel_cudaERNS_14TensorIteratorEENKUlvE0_clEvENKUlvE7_clEvEUlbbE_EESt5arrayIPcLm3EELi4E23TrivialOffsetCalculatorILi2EjESC_ILi1EjENS0_6memory12LoadWithCastILi2EEENSF_13StoreWithCastILi1EEEEEviT_T0_T2_T3_T4_T5_,"ax",@progbits
	.align	128
        .global         _ZN2at6native27unrolled_elementwise_kernelINS0_13BinaryFunctorIbbbZZZNS0_23logical_and_kernel_cudaERNS_14TensorIteratorEENKUlvE0_clEvENKUlvE7_clEvEUlbbE_EESt5arrayIPcLm3EELi4E23TrivialOffsetCalculatorILi2EjESC_ILi1EjENS0_6memory12LoadWithCastILi2EEENSF_13StoreWithCastILi1EEEEEviT_T0_T2_T3_T4_T5_
        .type           _ZN2at6native27unrolled_elementwise_kernelINS0_13BinaryFunctorIbbbZZZNS0_23logical_and_kernel_cudaERNS_14TensorIteratorEENKUlvE0_clEvENKUlvE7_clEvEUlbbE_EESt5arrayIPcLm3EELi4E23TrivialOffsetCalculatorILi2EjESC_ILi1EjENS0_6memory12LoadWithCastILi2EEENSF_13StoreWithCastILi1EEEEEviT_T0_T2_T3_T4_T5_,@function
        .size           _ZN2at6native27unrolled_elementwise_kernelINS0_13BinaryFunctorIbbbZZZNS0_23logical_and_kernel_cudaERNS_14TensorIteratorEENKUlvE0_clEvENKUlvE7_clEvEUlbbE_EESt5arrayIPcLm3EELi4E23TrivialOffsetCalculatorILi2EjESC_ILi1EjENS0_6memory12LoadWithCastILi2EEENSF_13StoreWithCastILi1EEEEEviT_T0_T2_T3_T4_T5_,(.L_x_42990 - _ZN2at6native27unrolled_elementwise_kernelINS0_13BinaryFunctorIbbbZZZNS0_23logical_and_kernel_cudaERNS_14TensorIteratorEENKUlvE0_clEvENKUlvE7_clEvEUlbbE_EESt5arrayIPcLm3EELi4E23TrivialOffsetCalculatorILi2EjESC_ILi1EjENS0_6memory12LoadWithCastILi2EEENSF_13StoreWithCastILi1EEEEEviT_T0_T2_T3_T4_T5_)
        .other          _ZN2at6native27unrolled_elementwise_kernelINS0_13BinaryFunctorIbbbZZZNS0_23logical_and_kernel_cudaERNS_14TensorIteratorEENKUlvE0_clEvENKUlvE7_clEvEUlbbE_EESt5arrayIPcLm3EELi4E23TrivialOffsetCalculatorILi2EjESC_ILi1EjENS0_6memory12LoadWithCastILi2EEENSF_13StoreWithCastILi1EEEEEviT_T0_T2_T3_T4_T5_,@"STO_CUDA_ENTRY STV_DEFAULT"
_ZN2at6native27unrolled_elementwise_kernelINS0_13BinaryFunctorIbbbZZZNS0_23logical_and_kernel_cudaERNS_14TensorIteratorEENKUlvE0_clEvENKUlvE7_clEvEUlbbE_EESt5arrayIPcLm3EELi4E23TrivialOffsetCalculatorILi2EjESC_ILi1EjENS0_6memory12LoadWithCastILi2EEENSF_13StoreWithCastILi1EEEEEviT_T0_T2_T3_T4_T5_:
.text._ZN2at6native27unrolled_elementwise_kernelINS0_13BinaryFunctorIbbbZZZNS0_23logical_and_kernel_cudaERNS_14TensorIteratorEENKUlvE0_clEvENKUlvE7_clEvEUlbbE_EESt5arrayIPcLm3EELi4E23TrivialOffsetCalculatorILi2EjESC_ILi1EjENS0_6memory12LoadWithCastILi2EEENSF_13StoreWithCastILi1EEEEEviT_T0_T2_T3_T4_T5_:
        /* <DEDUP_REMOVED lines=36> */
.L_x_30822:
[----:B------:R-:W2:Y:S02]  /*0240*/  LDG.E.U8 R4, desc[UR36][R4.64] ;  /* 0x0000002404047981 */ /* 0x000ea4000c1e1100 */
[----:B--2---:R-:W-:-:S04]  /*0250*/  ISETP.NE.AND P0, PT, R4, RZ, PT ;  /* 0x000000ff0400720c */ /* 0x004fc80003f05270 */
[----:B------:R-:W-:Y:S01]  /*0260*/  P2R R18, PR, RZ, 0x1 ;  /* 0x00000001ff127803 */ /* 0x000fe20000000000 */
[----:B------:R-:W-:Y:S08]  /*0270*/  BRA `(.L_x_30824) ;  /* 0x0000000800947947 */ /* 0x000ff00003800000 */
.L_x_30821:
        /* <DEDUP_REMOVED lines=11> */
.L_x_30826:
[----:B------:R-:W2:Y:S02]  /*0330*/  LDG.E R4, desc[UR36][R4.64] ;  /* 0x0000002404047981 */ /* 0x000ea4000c1e1900 */
[----:B--2---:R-:W-:-:S04]  /*0340*/  ISETP.NE.AND P0, PT, R4, RZ, PT ;  /* 0x000000ff0400720c */ /* 0x004fc80003f05270 */
[----:B------:R-:W-:Y:S01]  /*0350*/  P2R R18, PR, RZ, 0x1 ;  /* 0x00000001ff127803 */ /* 0x000fe20000000000 */
[----:B------:R-:W-:Y:S08]  /*0360*/  BRA `(.L_x_30824) ;  /* 0x0000000800587947 */ /* 0x000ff00003800000 */
.L_x_30825:
[----:B------:R-:W2:Y:S02]  /*0370*/  LDG.E.U16 R4, desc[UR36][R4.64] ;  /* 0x0000002404047981 */ /* 0x000ea4000c1e1500 */
[----:B--2---:R-:W-:-:S04]  /*0380*/  ISETP.NE.AND P0, PT, R4, RZ, PT ;  /* 0x000000ff0400720c */ /* 0x004fc80003f05270 */
[----:B------:R-:W-:Y:S01]  /*0390*/  P2R R18, PR, RZ, 0x1 ;  /* 0x00000001ff127803 */ /* 0x000fe20000000000 */
[----:B------:R-:W-:Y:S08]  /*03a0*/  BRA `(.L_x_30824) ;  /* 0x0000000800487947 */ /* 0x000ff00003800000 */
.L_x_30820:
        /* <DEDUP_REMOVED lines=10> */
.L_x_30828:
[----:B------:R-:W2:Y:S02]  /*0450*/  LDG.E.U16 R0, desc[UR36][R4.64] ;  /* 0x0000002404007981 */ /* 0x000ea4000c1e1500 */
[----:B--2---:R-:W-:-:S05]  /*0460*/  HADD2.F32 R0, -RZ, R0.H0_H0 ;  /* 0x20000000ff007230 */ /* 0x004fca0000004100 */
[----:B------:R-:W-:-:S04]  /*0470*/  FSETP.NEU.FTZ.AND P0, PT, R0, RZ, PT ;  /* 0x000000ff0000720b */ /* 0x000fc80003f1d000 */
[----:B------:R-:W-:Y:S01]  /*0480*/  P2R R18, PR, RZ, 0x1 ;  /* 0x00000001ff127803 */ /* 0x000fe20000000000 */
[----:B------:R-:W-:Y:S08]  /*0490*/  BRA `(.L_x_30824) ;  /* 0x00000008000c7947 */ /* 0x000ff00003800000 */
.L_x_30827:
        /* <DEDUP_REMOVED lines=12> */
.L_x_30830:
        /* <DEDUP_REMOVED lines=10> */
.L_x_30829:
[----:B------:R-:W2:Y:S02]  /*0600*/  LDG.E.64 R4, desc[UR36][R4.64] ;  /* 0x0000002404047981 */ /* 0x000ea4000c1e1b00 */
[----:B--2---:R-:W0:Y:S02]  /*0610*/  DSETP.NEU.AND P0, PT, R4, RZ, PT ;  /* 0x000000ff0400722a */ /* 0x004e240003f0d000 */
[----:B0-----:R-:W-:Y:S01]  /*0620*/  P2R R18, PR, RZ, 0x1 ;  /* 0x00000001ff127803 */ /* 0x001fe20000000000 */
[----:B------:R-:W-:Y:S06]  /*0630*/  BRA `(.L_x_30824) ;  /* 0x0000000400a47947 */ /* 0x000fec0003800000 */
.L_x_30819:
        /* <DEDUP_REMOVED lines=12> */
.L_x_30833:
        /* <DEDUP_REMOVED lines=9> */
.L_x_30832:
        /* <DEDUP_REMOVED lines=10> */
.L_x_30835:
        /* <DEDUP_REMOVED lines=12> */
.L_x_30834:
[----:B------:R-:W2:Y:S02]  /*08f0*/  LDG.E.U16 R0, desc[UR36][R4.64] ;  /* 0x0000002404007981 */ /* 0x000ea4000c1e1500 */
[----:B--2---:R-:W-:-:S05]  /*0900*/  IMAD.U32 R0, R0, 0x10000, RZ ;  /* 0x0001000000007824 */ /* 0x004fca00078e00ff */
[----:B------:R-:W-:-:S04]  /*0910*/  FSETP.NEU.FTZ.AND P0, PT, R0, RZ, PT ;  /* 0x000000ff0000720b */ /* 0x000fc80003f1d000 */
[----:B------:R-:W-:Y:S01]  /*0920*/  P2R R18, PR, RZ, 0x1 ;  /* 0x00000001ff127803 */ /* 0x000fe20000000000 */
[----:B------:R-:W-:Y:S08]  /*0930*/  BRA `(.L_x_30824) ;  /* 0x0000000000e47947 */ /* 0x000ff00003800000 */
.L_x_30831:
        /* <DEDUP_REMOVED lines=12> */
.L_x_30838:
[----:B------:R-:W2:Y:S02]  /*0a00*/  LDG.E.U8 R4, desc[UR36][R4.64] ;  /* 0x0000002404047981 */ /* 0x000ea4000c1e1100 */
[----:B--2---:R-:W-:-:S04]  /*0a10*/  ISETP.NE.AND P0, PT, R4, RZ, PT ;  /* 0x000000ff0400720c */ /* 0x004fc80003f05270 */
[----:B------:R-:W-:Y:S01]  /*0a20*/  P2R R18, PR, RZ, 0x1 ;  /* 0x00000001ff127803 */ /* 0x000fe20000000000 */
[----:B------:R-:W-:Y:S08]  /*0a30*/  BRA `(.L_x_30824) ;  /* 0x0000000000a47947 */ /* 0x000ff00003800000 */
.L_x_30837:
[----:B------:R-:W2:Y:S02]  /*0a40*/  LDG.E.U8 R4, desc[UR36][R4.64] ;  /* 0x0000002404047981 */ /* 0x000ea4000c1e1100 */
[----:B--2---:R-:W-:-:S04]  /*0a50*/  ISETP.NE.AND P0, PT, R4, RZ, PT ;  /* 0x000000ff0400720c */ /* 0x004fc80003f05270 */
[----:B------:R-:W-:Y:S01]  /*0a60*/  P2R R18, PR, RZ, 0x1 ;  /* 0x00000001ff127803 */ /* 0x000fe20000000000 */
[----:B------:R-:W-:Y:S08]  /*0a70*/  BRA `(.L_x_30824) ;  /* 0x0000000000947947 */ /* 0x000ff00003800000 */
.L_x_30836:
[----:B------:R-:W-:-:S09]  /*0a80*/  UISETP.NE.AND UP0, UPT, UR4, 0x1c, UPT ;  /* 0x0000001c0400788c */ /* 0x000fd2000bf05270 */
[----:B------:R-:W-:Y:S05]  /*0a90*/  BRA.U !UP0, `(.L_x_30839) ;  /* 0x0000000108807547 */ /* 0x000fea000b800000 */
[----:B------:R-:W-:-:S09]  /*0aa0*/  UISETP.NE.AND UP0, UPT, UR4, 0x1d, UPT ;  /* 0x0000001d0400788c */ /* 0x000fd2000bf05270 */
[----:B------:R-:W-:Y:S05]  /*0ab0*/  BRA.U !UP0, `(.L_x_30840) ;  /* 0x0000000108647547 */ /* 0x000fea000b800000 */
[----:B------:R-:W-:-:S09]  /*0ac0*/  UISETP.NE.AND UP0, UPT, UR4, 0x2c, UPT ;  /* 0x0000002c0400788c */ /* 0x000fd2000bf05270 */
[----:B------:R-:W-:Y:S05]  /*0ad0*/  BRA.U !UP0, `(.L_x_30841) ;  /* 0x00000001084c7547 */ /* 0x000fea000b800000 */
.L_x_30823:
        /* <DEDUP_REMOVED lines=16> */
.L_x_30842:
[----:B------:R-:W-:-:S04]  /*0be0*/  PLOP3.LUT P0, PT, PT, PT, PT, 0x8, 0x80 ;  /* 0x000000000080781c */ /* 0x000fc80003f0e170 */
[----:B------:R-:W-:Y:S01]  /*0bf0*/  P2R R18, PR, RZ, 0x1 ;  /* 0x00000001ff127803 */ /* 0x000fe20000000000 */
[----:B------:R-:W-:Y:S08]  /*0c00*/  BRA `(.L_x_30824) ;  /* 0x0000000000307947 */ /* 0x000ff00003800000 */
.L_x_30841:
[----:B------:R-:W2:Y:S02]  /*0c10*/  LDG.E.U8 R4, desc[UR36][R4.64] ;  /* 0x0000002404047981 */ /* 0x000ea4000c1e1100 */
[----:B--2---:R-:W-:-:S04]  /*0c20*/  ISETP.NE.AND P0, PT, R4, RZ, PT ;  /* 0x000000ff0400720c */ /* 0x004fc80003f05270 */
[----:B------:R-:W-:Y:S01]  /*0c30*/  P2R R18, PR, RZ, 0x1 ;  /* 0x00000001ff127803 */ /* 0x000fe20000000000 */
[----:B------:R-:W-:Y:S08]  /*0c40*/  BRA `(.L_x_30824) ;  /* 0x0000000000207947 */ /* 0x000ff00003800000 */
.L_x_30840:
[----:B------:R-:W2:Y:S02]  /*0c50*/  LDG.E.64 R4, desc[UR36][R4.64] ;  /* 0x0000002404047981 */ /* 0x000ea4000c1e1b00 */
[----:B--2---:R-:W-:-:S04]  /*0c60*/  ISETP.NE.U32.AND P0, PT, R4, RZ, PT ;  /* 0x000000ff0400720c */ /* 0x004fc80003f05070 */
[----:B------:R-:W-:-:S04]  /*0c70*/  ISETP.NE.AND.EX P0, PT, R5, RZ, PT, P0 ;  /* 0x000000ff0500720c */ /* 0x000fc80003f05300 */
[----:B------:R-:W-:Y:S01]  /*0c80*/  P2R R18, PR, RZ, 0x1 ;  /* 0x00000001ff127803 */ /* 0x000fe20000000000 */
[----:B------:R-:W-:Y:S08]  /*0c90*/  BRA `(.L_x_30824) ;  /* 0x00000000000c7947 */ /* 0x000ff00003800000 */
.L_x_30839:
[----:B------:R-:W2:Y:S02]  /*0ca0*/  LDG.E R4, desc[UR36][R4.64] ;  /* 0x0000002404047981 */ /* 0x000ea4000c1e1900 */
[----:B--2---:R-:W-:-:S04]  /*0cb0*/  ISETP.NE.AND P0, PT, R4, RZ, PT ;  /* 0x000000ff0400720c */ /* 0x004fc80003f05270 */
[----:B------:R-:W-:-:S09]  /*0cc0*/  P2R R18, PR, RZ, 0x1 ;  /* 0x00000001ff127803 */ /* 0x000fd20000000000 */
.L_x_30824:
[----:B------:R-:W-:Y:S05]  /*0cd0*/  BSYNC.RECONVERGENT B6 ;  /* 0x0000000000067941 */ /* 0x000fea0003800200 */
.L_x_30818:
        /* <DEDUP_REMOVED lines=20> */
.L_x_30847:
[----:B------:R-:W2:Y:S02]  /*0e20*/  LDG.E.U8 R4, desc[UR36][R4.64] ;  /* 0x0000002404047981 */ /* 0x000ea4000c1e1100 */
[----:B--2---:R-:W-:Y:S01]  /*0e30*/  ISETP.NE.AND P0, PT, R4, RZ, PT ;  /* 0x000000ff0400720c */ /* 0x004fe20003f05270 */
[----:B------:R-:W-:-:S12]  /*0e40*/  BRA `(.L_x_30849) ;  /* 0x0000000800407947 */ /* 0x000fd80003800000 */
.L_x_30846:
        /* <DEDUP_REMOVED lines=10> */
.L_x_30851:
[----:B------:R-:W2:Y:S02]  /*0ef0*/  LDG.E R4, desc[UR36][R4.64] ;  /* 0x0000002404047981 */ /* 0x000ea4000c1e1900 */
[----:B--2---:R-:W-:Y:S01]  /*0f00*/  ISETP.NE.AND P0, PT, R4, RZ, PT ;  /* 0x000000ff0400720c */ /* 0x004fe20003f05270 */
[----:B------:R-:W-:-:S12]  /*0f10*/  BRA `(.L_x_30849) ;  /* 0x00000008000c7947 */ /* 0x000fd80003800000 */
.L_x_30850:
[----:B------:R-:W2:Y:S02]  /*0f20*/  LDG.E.U16 R4, desc[UR36][R4.64] ;  /* 0x0000002404047981 */ /* 0x000ea4000c1e1500 */
[----:B--2---:R-:W-:Y:S01]  /*0f30*/  ISETP.NE.AND P0, PT, R4, RZ, PT ;  /* 0x000000ff0400720c */ /* 0x004fe20003f05270 */
[----:B------:R-:W-:-:S12]  /*0f40*/  BRA `(.L_x_30849) ;  /* 0x0000000800007947 */ /* 0x000fd80003800000 */
.L_x_30845:
        /* <DEDUP_REMOVED lines=9> */
.L_x_30853:
[----:B------:R-:W2:Y:S02]  /*0fe0*/  LDG.E.U16 R0, desc[UR36][R4.64] ;  /* 0x0000002404007981 */ /* 0x000ea4000c1e1500 */
[----:B--2---:R-:W-:-:S05]  /*0ff0*/  HADD2.F32 R0, -RZ, R0.H0_H0 ;  /* 0x20000000ff007230 */ /* 0x004fca0000004100 */
[----:B------:R-:W-:Y:S01]  /*1000*/  FSETP.NEU.FTZ.AND P0, PT, R0, RZ, PT ;  /* 0x000000ff0000720b */ /* 0x000fe20003f1d000 */
[----:B------:R-:W-:-:S12]  /*1010*/  BRA `(.L_x_30849) ;  /* 0x0000000400cc7947 */ /* 0x000fd80003800000 */
.L_x_30852:
        /* <DEDUP_REMOVED lines=11> */
.L_x_30855:
        /* <DEDUP_REMOVED lines=8> */
.L_x_30854:
[----:B------:R-:W2:Y:S02]  /*1150*/  LDG.E.64 R4, desc[UR36][R4.64] ;  /* 0x0000002404047981 */ /* 0x000ea4000c1e1b00 */
[----:B--2---:R1:W2:Y:S02]  /*1160*/  DSETP.NEU.AND P0, PT, R4, RZ, PT ;  /* 0x000000ff0400722a */ /* 0x0042a40003f0d000 */
[----:B--2---:R-:W-:Y:S05]  /*1170*/  BRA `(.L_x_30849) ;  /* 0x0000000400747947 */ /* 0x004fea0003800000 */
.L_x_30844:
        /* <DEDUP_REMOVED lines=11> */
.L_x_30858:
        /* <DEDUP_REMOVED lines=8> */
.L_x_30857:
        /* <DEDUP_REMOVED lines=9> */
.L_x_30860:
        /* <DEDUP_REMOVED lines=11> */
.L_x_30859:
[----:B------:R-:W2:Y:S02]  /*13f0*/  LDG.E.U16 R0, desc[UR36][R4.64] ;  /* 0x0000002404007981 */ /* 0x000ea4000c1e1500 */
[----:B--2---:R-:W-:-:S05]  /*1400*/  IMAD.U32 R0, R0, 0x10000, RZ ;  /* 0x0001000000007824 */ /* 0x004fca00078e00ff */
[----:B------:R-:W-:Y:S01]  /*1410*/  FSETP.NEU.FTZ.AND P0, PT, R0, RZ, PT ;  /* 0x000000ff0000720b */ /* 0x000fe20003f1d000 */
[----:B------:R-:W-:-:S12]  /*1420*/  BRA `(.L_x_30849) ;  /* 0x0000000000c87947 */ /* 0x000fd80003800000 */
.L_x_30856:
        /* <DEDUP_REMOVED lines=11> */
.L_x_30863:
[----:B------:R-:W2:Y:S02]  /*14e0*/  LDG.E.U8 R4, desc[UR36][R4.64] ;  /* 0x0000002404047981 */ /* 0x000ea4000c1e1100 */
[----:B--2---:R-:W-:Y:S01]  /*14f0*/  ISETP.NE.AND P0, PT, R4, RZ, PT ;  /* 0x000000ff0400720c */ /* 0x004fe20003f05270 */
[----:B------:R-:W-:-:S12]  /*1500*/  BRA `(.L_x_30849) ;  /* 0x0000000000907947 */ /* 0x000fd80003800000 */
.L_x_30862:
[----:B------:R-:W2:Y:S02]  /*1510*/  LDG.E.U8 R4, desc[UR36][R4.64] ;  /* 0x0000002404047981 */ /* 0x000ea4000c1e1100 */
[----:B--2---:R-:W-:Y:S01]  /*1520*/  ISETP.NE.AND P0, PT, R4, RZ, PT ;  /* 0x000000ff0400720c */ /* 0x004fe20003f05270 */
[----:B------:R-:W-:-:S12]  /*1530*/  BRA `(.L_x_30849) ;  /* 0x0000000000847947 */ /* 0x000fd80003800000 */
.L_x_30861:
[----:B------:R-:W-:-:S09]  /*1540*/  UISETP.NE.AND UP0, UPT, UR4, 0x1c, UPT ;  /* 0x0000001c0400788c */ /* 0x000fd2000bf05270 */
[----:B------:R-:W-:Y:S05]  /*1550*/  BRA.U !UP0, `(.L_x_30864) ;  /* 0x0000000108747547 */ /* 0x000fea000b800000 */
[----:B------:R-:W-:-:S09]  /*1560*/  UISETP.NE.AND UP0, UPT, UR4, 0x1d, UPT ;  /* 0x0000001d0400788c */ /* 0x000fd2000bf05270 */
[----:B------:R-:W-:Y:S05]  /*1570*/  BRA.U !UP0, `(.L_x_30865) ;  /* 0x00000001085c7547 */ /* 0x000fea000b800000 */
[----:B------:R-:W-:-:S09]  /*1580*/  UISETP.NE.AND UP0, UPT, UR4, 0x2c, UPT ;  /* 0x0000002c0400788c */ /* 0x000fd2000bf05270 */
[----:B------:R-:W-:Y:S05]  /*1590*/  BRA.U !UP0, `(.L_x_30866) ;  /* 0x0000000108487547 */ /* 0x000fea000b800000 */
.L_x_30848:
        /* <DEDUP_REMOVED lines=16> */
.L_x_30867:
[----:B------:R-:W-:Y:S01]  /*16a0*/  PLOP3.LUT P0, PT, PT, PT, PT, 0x8, 0x80 ;  /* 0x000000000080781c */ /* 0x000fe20003f0e170 */
[----:B------:R-:W-:-:S12]  /*16b0*/  BRA `(.L_x_30849) ;  /* 0x0000000000247947 */ /* 0x000fd80003800000 */
.L_x_30866:
[----:B------:R-:W2:Y:S02]  /*16c0*/  LDG.E.U8 R4, desc[UR36][R4.64] ;  /* 0x0000002404047981 */ /* 0x000ea4000c1e1100 */
[----:B--2---:R-:W-:Y:S01]  /*16d0*/  ISETP.NE.AND P0, PT, R4, RZ, PT ;  /* 0x000000ff0400720c */ /* 0x004fe20003f05270 */
[----:B------:R-:W-:-:S12]  /*16e0*/  BRA `(.L_x_30849) ;  /* 0x0000000000187947 */ /* 0x000fd80003800000 */
.L_x_30865:
[----:B------:R-:W2:Y:S02]  /*16f0*/  LDG.E.64 R4, desc[UR36][R4.64] ;  /* 0x0000002404047981 */ /* 0x000ea4000c1e1b00 */
[----:B--2---:R-:W-:-:S04]  /*1700*/  ISETP.NE.U32.AND P0, PT, R4, RZ, PT ;  /* 0x000000ff0400720c */ /* 0x004fc80003f05070 */
[----:B------:R-:W-:Y:S01]  /*1710*/  ISETP.NE.AND.EX P0, PT, R5, RZ, PT, P0 ;  /* 0x000000ff0500720c */ /* 0x000fe20003f05300 */
[----:B------:R-:W-:-:S12]  /*1720*/  BRA `(.L_x_30849) ;  /* 0x0000000000087947 */ /* 0x000fd80003800000 */
.L_x_30864:
[----:B------:R-:W2:Y:S02]  /*1730*/  LDG.E R4, desc[UR36][R4.64] ;  /* 0x0000002404047981 */ /* 0x000ea4000c1e1900 */
[----:B--2---:R-:W-:-:S13]  /*1740*/  ISETP.NE.AND P0, PT, R4, RZ, PT ;  /* 0x000000ff0400720c */ /* 0x004fda0003f05270 */
.L_x_30849:
[----:B------:R-:W-:Y:S05]  /*1750*/  BSYNC.RECONVERGENT B6 ;  /* 0x0000000000067941 */ /* 0x000fea0003800200 */
.L_x_30843:
[----:B------:R-:W-:Y:S01]  /*1760*/  ISETP.NE.AND P1, PT, R18, RZ, PT ;  /* 0x000000ff1200720c */ /* 0x000fe20003f25270 */
[----:B------:R-:W-:-:S03]  /*1770*/  VIADD R17, R19, 0x80 ;  /* 0x0000008013117836 */ /* 0x000fc60000000000 */
[----:B------:R-:W-:-:S04]  /*1780*/  PLOP3.LUT P0, PT, P1, P0, PT, 0x80, 0x8 ;  /* 0x000000000008781c */ /* 0x000fc80000f01070 */
[----:B------:R-:W-:-:S09]  /*1790*/  P2R R22, PR, RZ, 0x1 ;  /* 0x00000001ff167803 */ /* 0x000fd20000000000 */
.L_x_30817:
[----:B------:R-:W-:Y:S05]  /*17a0*/  BSYNC.RECONVERGENT B7 ;  /* 0x0000000000077941 */ /* 0x000fea0003800200 */
.L_x_30816:
        /* <DEDUP_REMOVED lines=27> */
.L_x_30874:
[----:B------:R-:W2:Y:S02]  /*1960*/  LDG.E.U8 R4, desc[UR36][R4.64] ;  /* 0x0000002404047981 */ /* 0x000ea4000c1e1100 */
[----:B--2---:R-:W-:-:S04]  /*1970*/  ISETP.NE.AND P0, PT, R4, RZ, PT ;  /* 0x000000ff0400720c */ /* 0x004fc80003f05270 */
[----:B------:R-:W-:Y:S01]  /*1980*/  P2R R18, PR, RZ, 0x1 ;  /* 0x00000001ff127803 */ /* 0x000fe20000000000 */
[----:B------:R-:W-:Y:S08]  /*1990*/  BRA `(.L_x_30876) ;  /* 0x0000000800947947 */ /* 0x000ff00003800000 */
.L_x_30873:
        /* <DEDUP_REMOVED lines=11> */
.L_x_30878:
[----:B------:R-:W2:Y:S02]  /*1a50*/  LDG.E R4, desc[UR36][R4.64] ;  /* 0x0000002404047981 */ /* 0x000ea4000c1e1900 */
[----:B--2---:R-:W-:-:S04]  /*1a60*/  ISETP.NE.AND P0, PT, R4, RZ, PT ;  /* 0x000000ff0400720c */ /* 0x004fc80003f05270 */
[----:B------:R-:W-:Y:S01]  /*1a70*/  P2R R18, PR, RZ, 0x1 ;  /* 0x00000001ff127803 */ /* 0x000fe20000000000 */
[----:B------:R-:W-:Y:S08]  /*1a80*/  BRA `(.L_x_30876) ;  /* 0x0000000800587947 */ /* 0x000ff00003800000 */
.L_x_30877:
[----:B------:R-:W2:Y:S02]  /*1a90*/  LDG.E.U16 R4, desc[UR36][R4.64] ;  /* 0x0000002404047981 */ /* 0x000ea4000c1e1500 */
[----:B--2---:R-:W-:-:S04]  /*1aa0*/  ISETP.NE.AND P0, PT, R4, RZ, PT ;  /* 0x000000ff0400720c */ /* 0x004fc80003f05270 */
[----:B------:R-:W-:Y:S01]  /*1ab0*/  P2R R18, PR, RZ, 0x1 ;  /* 0x00000001ff127803 */ /* 0x000fe20000000000 */
[----:B------:R-:W-:Y:S08]  /*1ac0*/  BRA `(.L_x_30876) ;  /* 0x0000000800487947 */ /* 0x000ff00003800000 */
.L_x_30872:
        /* <DEDUP_REMOVED lines=10> */
.L_x_30880:
[----:B------:R-:W2:Y:S02]  /*1b70*/  LDG.E.U16 R0, desc[UR36][R4.64] ;  /* 0x0000002404007981 */ /* 0x000ea4000c1e1500 */
[----:B--2---:R-:W-:-:S05]  /*1b80*/  HADD2.F32 R0, -RZ, R0.H0_H0 ;  /* 0x20000000ff007230 */ /* 0x004fca0000004100 */
[----:B------:R-:W-:-:S04]  /*1b90*/  FSETP.NEU.FTZ.AND P0, PT, R0, RZ, PT ;  /* 0x000000ff0000720b */ /* 0x000fc80003f1d000 */
[----:B------:R-:W-:Y:S01]  /*1ba0*/  P2R R18, PR, RZ, 0x1 ;  /* 0x00000001ff127803 */ /* 0x000fe20000000000 */
[----:B------:R-:W-:Y:S08]  /*1bb0*/  BRA `(.L_x_30876) ;  /* 0x00000008000c7947 */ /* 0x000ff00003800000 */
.L_x_30879:
        /* <DEDUP_REMOVED lines=12> */
.L_x_30882:
        /* <DEDUP_REMOVED lines=10> */
.L_x_30881:
[----:B------:R-:W2:Y:S02]  /*1d20*/  LDG.E.64 R4, desc[UR36][R4.64] ;  /* 0x0000002404047981 */ /* 0x000ea4000c1e1b00 */
[----:B--2---:R-:W0:Y:S02]  /*1d30*/  DSETP.NEU.AND P0, PT, R4, RZ, PT ;  /* 0x000000ff0400722a */ /* 0x004e240003f0d000 */
[----:B0-----:R-:W-:Y:S01]  /*1d40*/  P2R R18, PR, RZ, 0x1 ;  /* 0x00000001ff127803 */ /* 0x001fe20000000000 */
[----:B------:R-:W-:Y:S06]  /*1d50*/  BRA `(.L_x_30876) ;  /* 0x0000000400a47947 */ /* 0x000fec0003800000 */
.L_x_30871:
        /* <DEDUP_REMOVED lines=12> */
.L_x_30885:
        /* <DEDUP_REMOVED lines=9> */
.L_x_30884:
        /* <DEDUP_REMOVED lines=10> */
.L_x_30887:
        /* <DEDUP_REMOVED lines=12> */
.L_x_30886:
[----:B------:R-:W2:Y:S02]  /*2010*/  LDG.E.U16 R0, desc[UR36][R4.64] ;  /* 0x0000002404007981 */ /* 0x000ea4000c1e1500 */
[----:B--2---:R-:W-:-:S05]  /*2020*/  IMAD.U32 R0, R0, 0x10000, RZ ;  /* 0x0001000000007824 */ /* 0x004fca00078e00ff */
[----:B------:R-:W-:-:S04]  /*2030*/  FSETP.NEU.FTZ.AND P0, PT, R0, RZ, PT ;  /* 0x000000ff0000720b */ /* 0x000fc80003f1d000 */
[----:B------:R-:W-:Y:S01]  /*2040*/  P2R R18, PR, RZ, 0x1 ;  /* 0x00000001ff127803 */ /* 0x000fe20000000000 */
[----:B------:R-:W-:Y:S08]  /*2050*/  BRA `(.L_x_30876) ;  /* 0x0000000000e47947 */ /* 0x000ff00003800000 */
.L_x_30883:
        /* <DEDUP_REMOVED lines=12> */
.L_x_30890:
[----:B------:R-:W2:Y:S02]  /*2120*/  LDG.E.U8 R4, desc[UR36][R4.64] ;  /* 0x0000002404047981 */ /* 0x000ea4000c1e1100 */
[----:B--2---:R-:W-:-:S04]  /*2130*/  ISETP.NE.AND P0, PT, R4, RZ, PT ;  /* 0x000000ff0400720c */ /* 0x004fc80003f05270 */
[----:B------:R-:W-:Y:S01]  /*2140*/  P2R R18, PR, RZ, 0x1 ;  /* 0x00000001ff127803 */ /* 0x000fe20000000000 */
[----:B------:R-:W-:Y:S08]  /*2150*/  BRA `(.L_x_30876) ;  /* 0x0000000000a47947 */ /* 0x000ff00003800000 */
.L_x_30889:
[----:B------:R-:W2:Y:S02]  /*2160*/  LDG.E.U8 R4, desc[UR36][R4.64] ;  /* 0x0000002404047981 */ /* 0x000ea4000c1e1100 */
[----:B--2---:R-:W-:-:S04]  /*2170*/  ISETP.NE.AND P0, PT, R4, RZ, PT ;  /* 0x000000ff0400720c */ /* 0x004fc80003f05270 */
[----:B------:R-:W-:Y:S01]  /*2180*/  P2R R18, PR, RZ, 0x1 ;  /* 0x00000001ff127803 */ /* 0x000fe20000000000 */
[----:B------:R-:W-:Y:S08]  /*2190*/  BRA `(.L_x_30876) ;  /* 0x0000000000947947 */ /* 0x000ff00003800000 */
.L_x_30888:
        /* <DEDUP_REMOVED lines=10> */
.L_x_30875:
        /* <DEDUP_REMOVED lines=16> */
.L_x_30893:
[----:B------:R-:W-:-:S04]  /*2340*/  PLOP3.LUT P0, PT, PT, PT, PT, 0x8, 0x80 ;  /* 0x000000000080781c */ /* 0x000fc80003f0e170 */
[----:B------:R-:W-:Y:S01]  /*2350*/  P2R R18, PR, RZ, 0x1 ;  /* 0x00000001ff127803 */ /* 0x000fe20000000000 */
[----:B------:R-:W-:Y:S08]  /*2360*/  BRA `(.L_x_30876) ;  /* 0x0000000000207947 */ /* 0x000ff00003800000 */
.L_x_30892:
[----:B------:R-:W2:Y:S02]  /*2370*/  LDG.E.64 R4, desc[UR36][R4.64] ;  /* 0x0000002404047981 */ /* 0x000ea4000c1e1b00 */
[----:B--2---:R-:W-:-:S04]  /*2380*/  ISETP.NE.U32.AND P0, PT, R4, RZ, PT ;  /* 0x000000ff0400720c */ /* 0x004fc80003f05070 */
[----:B------:R-:W-:-:S04]  /*2390*/  ISETP.NE.AND.EX P0, PT, R5, RZ, PT, P0 ;  /* 0x000000ff0500720c */ /* 0x000fc80003f05300 */
[----:B------:R-:W-:Y:S01]  /*23a0*/  P2R R18, PR, RZ, 0x1 ;  /* 0x00000001ff127803 */ /* 0x000fe20000000000 */
[----:B------:R-:W-:Y:S08]  /*23b0*/  BRA `(.L_x_30876) ;  /* 0x00000000000c7947 */ /* 0x000ff00003800000 */
.L_x_30891:
[----:B------:R-:W2:Y:S02]  /*23c0*/  LDG.E R4, desc[UR36][R4.64] ;  /* 0x0000002404047981 */ /* 0x000ea4000c1e1900 */
[----:B--2---:R-:W-:-:S04]  /*23d0*/  ISETP.NE.AND P0, PT, R4, RZ, PT ;  /* 0x000000ff0400720c */ /* 0x004fc80003f05270 */
[----:B------:R-:W-:-:S09]  /*23e0*/  P2R R18, PR, RZ, 0x1 ;  /* 0x00000001ff127803 */ /* 0x000fd20000000000 */
.L_x_30876:
[----:B------:R-:W-:Y:S05]  /*23f0*/  BSYNC.RECONVERGENT B6 ;  /* 0x0000000000067941 */ /* 0x000fea0003800200 */
.L_x_30870:
        /* <DEDUP_REMOVED lines=20> */
.L_x_30898:
[----:B------:R-:W2:Y:S02]  /*2540*/  LDG.E.U8 R4, desc[UR36][R4.64] ;  /* 0x0000002404047981 */ /* 0x000ea4000c1e1100 */
[----:B--2---:R-:W-:Y:S01]  /*2550*/  ISETP.NE.AND P0, PT, R4, RZ, PT ;  /* 0x000000ff0400720c */ /* 0x004fe20003f05270 */
[----:B------:R-:W-:-:S12]  /*2560*/  BRA `(.L_x_30900) ;  /* 0x0000000800407947 */ /* 0x000fd80003800000 */
.L_x_30897:
        /* <DEDUP_REMOVED lines=10> */
.L_x_30902:
[----:B------:R-:W2:Y:S02]  /*2610*/  LDG.E R4, desc[UR36][R4.64] ;  /* 0x0000002404047981 */ /* 0x000ea4000c1e1900 */
[----:B--2---:R-:W-:Y:S01]  /*2620*/  ISETP.NE.AND P0, PT, R4, RZ, PT ;  /* 0x000000ff0400720c */ /* 0x004fe20003f05270 */
[----:B------:R-:W-:-:S12]  /*2630*/  BRA `(.L_x_30900) ;  /* 0x00000008000c7947 */ /* 0x000fd80003800000 */
.L_x_30901:
[----:B------:R-:W2:Y:S02]  /*2640*/  LDG.E.U16 R4, desc[UR36][R4.64] ;  /* 0x0000002404047981 */ /* 0x000ea4000c1e1500 */
[----:B--2---:R-:W-:Y:S01]  /*2650*/  ISETP.NE.AND P0, PT, R4, RZ, PT ;  /* 0x000000ff0400720c */ /* 0x004fe20003f05270 */
[----:B------:R-:W-:-:S12]  /*2660*/  BRA `(.L_x_30900) ;  /* 0x0000000800007947 */ /* 0x000fd80003800000 */
.L_x_30896:
        /* <DEDUP_REMOVED lines=9> */
.L_x_30904:
[----:B------:R-:W2:Y:S02]  /*2700*/  LDG.E.U16 R0, desc[UR36][R4.64] ;  /* 0x0000002404007981 */ /* 0x000ea4000c1e1500 */
[----:B--2---:R-:W-:-:S05]  /*2710*/  HADD2.F32 R0, -RZ, R0.H0_H0 ;  /* 0x20000000ff007230 */ /* 0x004fca0000004100 */
[----:B------:R-:W-:Y:S01]  /*2720*/  FSETP.NEU.FTZ.AND P0, PT, R0, RZ, PT ;  /* 0x000000ff0000720b */ /* 0x000fe20003f1d000 */
[----:B------:R-:W-:-:S12]  /*2730*/  BRA `(.L_x_30900) ;  /* 0x0000000400cc7947 */ /* 0x000fd80003800000 */
.L_x_30903:
        /* <DEDUP_REMOVED lines=11> */
.L_x_30906:
        /* <DEDUP_REMOVED lines=8> */
.L_x_30905:
[----:B------:R-:W2:Y:S02]  /*2870*/  LDG.E.64 R4, desc[UR36][R4.64] ;  /* 0x0000002404047981 */ /* 0x000ea4000c1e1b00 */
[----:B--2---:R1:W2:Y:S02]  /*2880*/  DSETP.NEU.AND P0, PT, R4, RZ, PT ;  /* 0x000000ff0400722a */ /* 0x0042a40003f0d000 */
[----:B--2---:R-:W-:Y:S05]  /*2890*/  BRA `(.L_x_30900) ;  /* 0x0000000400747947 */ /* 0x004fea0003800000 */
.L_x_30895:
        /* <DEDUP_REMOVED lines=11> */
.L_x_30909:
        /* <DEDUP_REMOVED lines=8> */
.L_x_30908:
        /* <DEDUP_REMOVED lines=9> */
.L_x_30911:
        /* <DEDUP_REMOVED lines=11> */
.L_x_30910:
[----:B------:R-:W2:Y:S02]  /*2b10*/  LDG.E.U16 R0, desc[UR36][R4.64] ;  /* 0x0000002404007981 */ /* 0x000ea4000c1e1500 */
[----:B--2---:R-:W-:-:S05]  /*2b20*/  IMAD.U32 R0, R0, 0x10000, RZ ;  /* 0x0001000000007824 */ /* 0x004fca00078e00ff */
[----:B------:R-:W-:Y:S01]  /*2b30*/  FSETP.NEU.FTZ.AND P0, PT, R0, RZ, PT ;  /* 0x000000ff0000720b */ /* 0x000fe20003f1d000 */
[----:B------:R-:W-:-:S12]  /*2b40*/  BRA `(.L_x_30900) ;  /* 0x0000000000c87947 */ /* 0x000fd80003800000 */
.L_x_30907:
        /* <DEDUP_REMOVED lines=11> */
.L_x_30914:
[----:B------:R-:W2:Y:S02]  /*2c00*/  LDG.E.U8 R4, desc[UR36][R4.64] ;  /* 0x0000002404047981 */ /* 0x000ea4000c1e1100 */
[----:B--2---:R-:W-:Y:S01]  /*2c10*/  ISETP.NE.AND P0, PT, R4, RZ, PT ;  /* 0x000000ff0400720c */ /* 0x004fe20003f05270 */
[----:B------:R-:W-:-:S12]  /*2c20*/  BRA `(.L_x_30900) ;  /* 0x0000000000907947 */ /* 0x000fd80003800000 */
.L_x_30913:
[----:B------:R-:W2:Y:S02]  /*2c30*/  LDG.E.U8 R4, desc[UR36][R4.64] ;  /* 0x0000002404047981 */ /* 0x000ea4000c1e1100 */
[----:B--2---:R-:W-:Y:S01]  /*2c40*/  ISETP.NE.AND P0, PT, R4, RZ, PT ;  /* 0x000000ff0400720c */ /* 0x004fe20003f05270 */
[----:B------:R-:W-:-:S12]  /*2c50*/  BRA `(.L_x_30900) ;  /* 0x0000000000847947 */ /* 0x000fd80003800000 */
.L_x_30912:
        /* <DEDUP_REMOVED lines=9> */
.L_x_30899:
        /* <DEDUP_REMOVED lines=16> */
.L_x_30917:
[----:B------:R-:W-:Y:S01]  /*2df0*/  PLOP3.LUT P0, PT, PT, PT, PT, 0x8, 0x80 ;  /* 0x000000000080781c */ /* 0x000fe20003f0e170 */
[----:B------:R-:W-:-:S12]  /*2e00*/  BRA `(.L_x_30900) ;  /* 0x0000000000187947 */ /* 0x000fd80003800000 */
.L_x_30916:
[----:B------:R-:W2:Y:S02]  /*2e10*/  LDG.E.64 R4, desc[UR36][R4.64] ;  /* 0x0000002404047981 */ /* 0x000ea4000c1e1b00 */
[----:B--2---:R-:W-:-:S04]  /*2e20*/  ISETP.NE.U32.AND P0, PT, R4, RZ, PT ;  /* 0x000000ff0400720c */ /* 0x004fc80003f05070 */
[----:B------:R-:W-:Y:S01]  /*2e30*/  ISETP.NE.AND.EX P0, PT, R5, RZ, PT, P0 ;  /* 0x000000ff0500720c */ /* 0x000fe20003f05300 */
[----:B------:R-:W-:-:S12]  /*2e40*/  BRA `(.L_x_30900) ;  /* 0x0000000000087947 */ /* 0x000fd80003800000 */
.L_x_30915:
[----:B------:R-:W2:Y:S02]  /*2e50*/  LDG.E R4, desc[UR36][R4.64] ;  /* 0x0000002404047981 */ /* 0x000ea4000c1e1900 */
[----:B--2---:R-:W-:-:S13]  /*2e60*/  ISETP.NE.AND P0, PT, R4, RZ, PT ;  /* 0x000000ff0400720c */ /* 0x004fda0003f05270 */
.L_x_30900:
[----:B------:R-:W-:Y:S05]  /*2e70*/  BSYNC.RECONVERGENT B6 ;  /* 0x0000000000067941 */ /* 0x000fea0003800200 */
.L_x_30894:
[----:B------:R-:W-:Y:S01]  /*2e80*/  ISETP.NE.AND P1, PT, R18, RZ, PT ;  /* 0x000000ff1200720c */ /* 0x000fe20003f25270 */
[----:B------:R-:W-:-:S03]  /*2e90*/  VIADD R17, R17, 0x80 ;  /* 0x0000008011117836 */ /* 0x000fc60000000000 */
[----:B------:R-:W-:-:S04]  /*2ea0*/  PLOP3.LUT P0, PT, P1, P0, PT, 0x80, 0x8 ;  /* 0x000000000008781c */ /* 0x000fc80000f01070 */
[----:B------:R-:W-:-:S09]  /*2eb0*/  P2R R18, PR, RZ, 0x1 ;  /* 0x00000001ff127803 */ /* 0x000fd20000000000 */
.L_x_30869:
[----:B------:R-:W-:Y:S05]  /*2ec0*/  BSYNC.RECONVERGENT B7 ;  /* 0x0000000000077941 */ /* 0x000fea0003800200 */
.L_x_30868:
        /* <DEDUP_REMOVED lines=27> */
.L_x_30924:
[----:B------:R-:W2:Y:S02]  /*3080*/  LDG.E.U8 R4, desc[UR36][R4.64] ;  /* 0x0000002404047981 */ /* 0x000ea4000c1e1100 */
[----:B--2---:R-:W-:-:S04]  /*3090*/  ISETP.NE.AND P0, PT, R4, RZ, PT ;  /* 0x000000ff0400720c */ /* 0x004fc80003f05270 */
[----:B------:R-:W-:Y:S01]  /*30a0*/  P2R R24, PR, RZ, 0x1 ;  /* 0x00000001ff187803 */ /* 0x000fe20000000000 */
[----:B------:R-:W-:Y:S08]  /*30b0*/  BRA `(.L_x_30926) ;  /* 0x0000000800947947 */ /* 0x000ff00003800000 */
.L_x_30923:
        /* <DEDUP_REMOVED lines=11> */
.L_x_30928:
[----:B------:R-:W2:Y:S02]  /*3170*/  LDG.E R4, desc[UR36][R4.64] ;  /* 0x0000002404047981 */ /* 0x000ea4000c1e1900 */
[----:B--2---:R-:W-:-:S04]  /*3180*/  ISETP.NE.AND P0, PT, R4, RZ, PT ;  /* 0x000000ff0400720c */ /* 0x004fc80003f05270 */
[----:B------:R-:W-:Y:S01]  /*3190*/  P2R R24, PR, RZ, 0x1 ;  /* 0x00000001ff187803 */ /* 0x000fe20000000000 */
[----:B------:R-:W-:Y:S08]  /*31a0*/  BRA `(.L_x_30926) ;  /* 0x0000000800587947 */ /* 0x000ff00003800000 */
.L_x_30927:
[----:B------:R-:W2:Y:S02]  /*31b0*/  LDG.E.U16 R4, desc[UR36][R4.64] ;  /* 0x0000002404047981 */ /* 0x000ea4000c1e1500 */
[----:B--2---:R-:W-:-:S04]  /*31c0*/  ISETP.NE.AND P0, PT, R4, RZ, PT ;  /* 0x000000ff0400720c */ /* 0x004fc80003f05270 */
[----:B------:R-:W-:Y:S01]  /*31d0*/  P2R R24, PR, RZ, 0x1 ;  /* 0x00000001ff187803 */ /* 0x000fe20000000000 */
[----:B------:R-:W-:Y:S08]  /*31e0*/  BRA `(.L_x_30926) ;  /* 0x0000000800487947 */ /* 0x000ff00003800000 */
.L_x_30922:
        /* <DEDUP_REMOVED lines=10> */
.L_x_30930:
[----:B------:R-:W2:Y:S02]  /*3290*/  LDG.E.U16 R0, desc[UR36][R4.64] ;  /* 0x0000002404007981 */ /* 0x000ea4000c1e1500 */
[----:B--2---:R-:W-:-:S05]  /*32a0*/  HADD2.F32 R0, -RZ, R0.H0_H0 ;  /* 0x20000000ff007230 */ /* 0x004fca0000004100 */
[----:B------:R-:W-:-:S04]  /*32b0*/  FSETP.NEU.FTZ.AND P0, PT, R0, RZ, PT ;  /* 0x000000ff0000720b */ /* 0x000fc80003f1d000 */
[----:B------:R-:W-:Y:S01]  /*32c0*/  P2R R24, PR, RZ, 0x1 ;  /* 0x00000001ff187803 */ /* 0x000fe20000000000 */
[----:B------:R-:W-:Y:S08]  /*32d0*/  BRA `(.L_x_30926) ;  /* 0x00000008000c7947 */ /* 0x000ff00003800000 */
.L_x_30929:
        /* <DEDUP_REMOVED lines=12> */
.L_x_30932:
        /* <DEDUP_REMOVED lines=10> */
.L_x_30931:
[----:B------:R-:W2:Y:S02]  /*3440*/  LDG.E.64 R4, desc[UR36][R4.64] ;  /* 0x0000002404047981 */ /* 0x000ea4000c1e1b00 */
[----:B--2---:R-:W0:Y:S02]  /*3450*/  DSETP.NEU.AND P0, PT, R4, RZ, PT ;  /* 0x000000ff0400722a */ /* 0x004e240003f0d000 */
[----:B0-----:R-:W-:Y:S01]  /*3460*/  P2R R24, PR, RZ, 0x1 ;  /* 0x00000001ff187803 */ /* 0x001fe20000000000 */
[----:B------:R-:W-:Y:S06]  /*3470*/  BRA `(.L_x_30926) ;  /* 0x0000000400a47947 */ /* 0x000fec0003800000 */
.L_x_30921:
        /* <DEDUP_REMOVED lines=12> */
.L_x_30935:
        /* <DEDUP_REMOVED lines=9> */
.L_x_30934:
        /* <DEDUP_REMOVED lines=10> */
.L_x_30937:
        /* <DEDUP_REMOVED lines=12> */
.L_x_30936:
[----:B------:R-:W2:Y:S02]  /*3730*/  LDG.E.U16 R0, desc[UR36][R4.64] ;  /* 0x0000002404007981 */ /* 0x000ea4000c1e1500 */
[----:B--2---:R-:W-:-:S05]  /*3740*/  IMAD.U32 R0, R0, 0x10000, RZ ;  /* 0x0001000000007824 */ /* 0x004fca00078e00ff */
[----:B------:R-:W-:-:S04]  /*3750*/  FSETP.NEU.FTZ.AND P0, PT, R0, RZ, PT ;  /* 0x000000ff0000720b */ /* 0x000fc80003f1d000 */
[----:B------:R-:W-:Y:S01]  /*3760*/  P2R R24, PR, RZ, 0x1 ;  /* 0x00000001ff187803 */ /* 0x000fe20000000000 */
[----:B------:R-:W-:Y:S08]  /*3770*/  BRA `(.L_x_30926) ;  /* 0x0000000000e47947 */ /* 0x000ff00003800000 */
.L_x_30933:
        /* <DEDUP_REMOVED lines=12> */
.L_x_30940:
[----:B------:R-:W2:Y:S02]  /*3840*/  LDG.E.U8 R4, desc[UR36][R4.64] ;  /* 0x0000002404047981 */ /* 0x000ea4000c1e1100 */
[----:B--2---:R-:W-:-:S04]  /*3850*/  ISETP.NE.AND P0, PT, R4, RZ, PT ;  /* 0x000000ff0400720c */ /* 0x004fc80003f05270 */
[----:B------:R-:W-:Y:S01]  /*3860*/  P2R R24, PR, RZ, 0x1 ;  /* 0x00000001ff187803 */ /* 0x000fe20000000000 */
[----:B------:R-:W-:Y:S08]  /*3870*/  BRA `(.L_x_30926) ;  /* 0x0000000000a47947 */ /* 0x000ff00003800000 */
.L_x_30939:
[----:B------:R-:W2:Y:S02]  /*3880*/  LDG.E.U8 R4, desc[UR36][R4.64] ;  /* 0x0000002404047981 */ /* 0x000ea4000c1e1100 */
[----:B--2---:R-:W-:-:S04]  /*3890*/  ISETP.NE.AND P0, PT, R4, RZ, PT ;  /* 0x000000ff0400720c */ /* 0x004fc80003f05270 */
[----:B------:R-:W-:Y:S01]  /*38a0*/  P2R R24, PR, RZ, 0x1 ;  /* 0x00000001ff187803 */ /* 0x000fe20000000000 */
[----:B------:R-:W-:Y:S08]  /*38b0*/  BRA `(.L_x_30926) ;  /* 0x0000000000947947 */ /* 0x000ff00003800000 */
.L_x_30938:
        /* <DEDUP_REMOVED lines=10> */
.L_x_30925:
        /* <DEDUP_REMOVED lines=16> */
.L_x_30943:
[----:B------:R-:W-:-:S04]  /*3a60*/  PLOP3.LUT P0, PT, PT, PT, PT, 0x8, 0x80 ;  /* 0x000000000080781c */ /* 0x000fc80003f0e170 */
[----:B------:R-:W-:Y:S01]  /*3a70*/  P2R R24, PR, RZ, 0x1 ;  /* 0x00000001ff187803 */ /* 0x000fe20000000000 */
[----:B------:R-:W-:Y:S08]  /*3a80*/  BRA `(.L_x_30926) ;  /* 0x0000000000207947 */ /* 0x000ff00003800000 */
.L_x_30942:
[----:B------:R-:W2:Y:S02]  /*3a90*/  LDG.E.64 R4, desc[UR36][R4.64] ;  /* 0x0000002404047981 */ /* 0x000ea4000c1e1b00 */
[----:B--2---:R-:W-:-:S04]  /*3aa0*/  ISETP.NE.U32.AND P0, PT, R4, RZ, PT ;  /* 0x000000ff0400720c */ /* 0x004fc80003f05070 */
[----:B------:R-:W-:-:S04]  /*3ab0*/  ISETP.NE.AND.EX P0, PT, R5, RZ, PT, P0 ;  /* 0x000000ff0500720c */ /* 0x000fc80003f05300 */
[----:B------:R-:W-:Y:S01]  /*3ac0*/  P2R R24, PR, RZ, 0x1 ;  /* 0x00000001ff187803 */ /* 0x000fe20000000000 */
[----:B------:R-:W-:Y:S08]  /*3ad0*/  BRA `(.L_x_30926) ;  /* 0x00000000000c7947 */ /* 0x000ff00003800000 */
.L_x_30941:
[----:B------:R-:W2:Y:S02]  /*3ae0*/  LDG.E R4, desc[UR36][R4.64] ;  /* 0x0000002404047981 */ /* 0x000ea4000c1e1900 */
[----:B--2---:R-:W-:-:S04]  /*3af0*/  ISETP.NE.AND P0, PT, R4, RZ, PT ;  /* 0x000000ff0400720c */ /* 0x004fc80003f05270 */
[----:B------:R-:W-:-:S09]  /*3b00*/  P2R R24, PR, RZ, 0x1 ;  /* 0x00000001ff187803 */ /* 0x000fd20000000000 */
.L_x_30926:
[----:B------:R-:W-:Y:S05]  /*3b10*/  BSYNC.RECONVERGENT B6 ;  /* 0x0000000000067941 */ /* 0x000fea0003800200 */
.L_x_30920:
        /* <DEDUP_REMOVED lines=21> */
.L_x_30948:
[----:B------:R-:W2:Y:S02]  /*3c70*/  LDG.E.U8 R4, desc[UR36][R4.64] ;  /* 0x0000002404047981 */ /* 0x000ea4000c1e1100 */
[----:B--2---:R-:W-:Y:S01]  /*3c80*/  ISETP.NE.AND P0, PT, R4, RZ, PT ;  /* 0x000000ff0400720c */ /* 0x004fe20003f05270 */
[----:B------:R-:W-:-:S12]  /*3c90*/  BRA `(.L_x_30950) ;  /* 0x0000000800407947 */ /* 0x000fd80003800000 */
.L_x_30947:
        /* <DEDUP_REMOVED lines=10> */
.L_x_30952:
[----:B------:R-:W2:Y:S02]  /*3d40*/  LDG.E R4, desc[UR36][R4.64] ;  /* 0x0000002404047981 */ /* 0x000ea4000c1e1900 */
[----:B--2---:R-:W-:Y:S01]  /*3d50*/  ISETP.NE.AND P0, PT, R4, RZ, PT ;  /* 0x000000ff0400720c */ /* 0x004fe20003f05270 */
[----:B------:R-:W-:-:S12]  /*3d60*/  BRA `(.L_x_30950) ;  /* 0x00000008000c7947 */ /* 0x000fd80003800000 */
.L_x_30951:
[----:B------:R-:W2:Y:S02]  /*3d70*/  LDG.E.U16 R4, desc[UR36][R4.64] ;  /* 0x0000002404047981 */ /* 0x000ea4000c1e1500 */
[----:B--2---:R-:W-:Y:S01]  /*3d80*/  ISETP.NE.AND P0, PT, R4, RZ, PT ;  /* 0x000000ff0400720c */ /* 0x004fe20003f05270 */
[----:B------:R-:W-:-:S12]  /*3d90*/  BRA `(.L_x_30950) ;  /* 0x0000000800007947 */ /* 0x000fd80003800000 */
.L_x_30946:
        /* <DEDUP_REMOVED lines=9> */
.L_x_30954:
[----:B------:R-:W2:Y:S02]  /*3e30*/  LDG.E.U16 R0, desc[UR36][R4.64] ;  /* 0x0000002404007981 */ /* 0x000ea4000c1e1500 */
[----:B--2---:R-:W-:-:S05]  /*3e40*/  HADD2.F32 R0, -RZ, R0.H0_H0 ;  /* 0x20000000ff007230 */ /* 0x004fca0000004100 */
[----:B------:R-:W-:Y:S01]  /*3e50*/  FSETP.NEU.FTZ.AND P0, PT, R0, RZ, PT ;  /* 0x000000ff0000720b */ /* 0x000fe20003f1d000 */
[----:B------:R-:W-:-:S12]  /*3e60*/  BRA `(.L_x_30950) ;  /* 0x0000000400cc7947 */ /* 0x000fd80003800000 */
.L_x_30953:
        /* <DEDUP_REMOVED lines=11> */
.L_x_30956:
        /* <DEDUP_REMOVED lines=8> */
.L_x_30955:
[----:B------:R-:W2:Y:S02]  /*3fa0*/  LDG.E.64 R4, desc[UR36][R4.64] ;  /* 0x0000002404047981 */ /* 0x000ea4000c1e1b00 */
[----:B--2---:R1:W2:Y:S02]  /*3fb0*/  DSETP.NEU.AND P0, PT, R4, RZ, PT ;  /* 0x000000ff0400722a */ /* 0x0042a40003f0d000 */
[----:B--2---:R-:W-:Y:S05]  /*3fc0*/  BRA `(.L_x_30950) ;  /* 0x0000000400747947 */ /* 0x004fea0003800000 */
.L_x_30945:
        /* <DEDUP_REMOVED lines=11> */
.L_x_30959:
        /* <DEDUP_REMOVED lines=8> */
.L_x_30958:
        /* <DEDUP_REMOVED lines=9> */
.L_x_30961:
        /* <DEDUP_REMOVED lines=11> */
.L_x_30960:
[----:B------:R-:W2:Y:S02]  /*4240*/  LDG.E.U16 R0, desc[UR36][R4.64] ;  /* 0x0000002404007981 */ /* 0x000ea4000c1e1500 */
[----:B--2---:R-:W-:-:S05]  /*4250*/  IMAD.U32 R0, R0, 0x10000, RZ ;  /* 0x0001000000007824 */ /* 0x004fca00078e00ff */
[----:B------:R-:W-:Y:S01]  /*4260*/  FSETP.NEU.FTZ.AND P0, PT, R0, RZ, PT ;  /* 0x000000ff0000720b */ /* 0x000fe20003f1d000 */
[----:B------:R-:W-:-:S12]  /*4270*/  BRA `(.L_x_30950) ;  /* 0x0000000000c87947 */ /* 0x000fd80003800000 */
.L_x_30957:
        /* <DEDUP_REMOVED lines=11> */
.L_x_30964:
[----:B------:R-:W2:Y:S02]  /*4330*/  LDG.E.U8 R4, desc[UR36][R4.64] ;  /* 0x0000002404047981 */ /* 0x000ea4000c1e1100 */
[----:B--2---:R-:W-:Y:S01]  /*4340*/  ISETP.NE.AND P0, PT, R4, RZ, PT ;  /* 0x000000ff0400720c */ /* 0x004fe20003f05270 */
[----:B------:R-:W-:-:S12]  /*4350*/  BRA `(.L_x_30950) ;  /* 0x0000000000907947 */ /* 0x000fd80003800000 */
.L_x_30963:
[----:B------:R-:W2:Y:S02]  /*4360*/  LDG.E.U8 R4, desc[UR36][R4.64] ;  /* 0x0000002404047981 */ /* 0x000ea4000c1e1100 */
[----:B--2---:R-:W-:Y:S01]  /*4370*/  ISETP.NE.AND P0, PT, R4, RZ, PT ;  /* 0x000000ff0400720c */ /* 0x004fe20003f05270 */
[----:B------:R-:W-:-:S12]  /*4380*/  BRA `(.L_x_30950) ;  /* 0x0000000000847947 */ /* 0x000fd80003800000 */
.L_x_30962:
        /* <DEDUP_REMOVED lines=9> */
.L_x_30949:
        /* <DEDUP_REMOVED lines=16> */
.L_x_30967:
[----:B------:R-:W-:Y:S01]  /*4520*/  PLOP3.LUT P0, PT, PT, PT, PT, 0x8, 0x80 ;  /* 0x000000000080781c */ /* 0x000fe20003f0e170 */
[----:B------:R-:W-:-:S12]  /*4530*/  BRA `(.L_x_30950) ;  /* 0x0000000000187947 */ /* 0x000fd80003800000 */
.L_x_30966:
[----:B------:R-:W2:Y:S02]  /*4540*/  LDG.E.64 R4, desc[UR36][R4.64] ;  /* 0x0000002404047981 */ /* 0x000ea4000c1e1b00 */
[----:B--2---:R-:W-:-:S04]  /*4550*/  ISETP.NE.U32.AND P0, PT, R4, RZ, PT ;  /* 0x000000ff0400720c */ /* 0x004fc80003f05070 */
[----:B------:R-:W-:Y:S01]  /*4560*/  ISETP.NE.AND.EX P0, PT, R5, RZ, PT, P0 ;  /* 0x000000ff0500720c */ /* 0x000fe20003f05300 */
[----:B------:R-:W-:-:S12]  /*4570*/  BRA `(.L_x_30950) ;  /* 0x0000000000087947 */ /* 0x000fd80003800000 */
.L_x_30965:
[----:B------:R-:W2:Y:S02]  /*4580*/  LDG.E R4, desc[UR36][R4.64] ;  /* 0x0000002404047981 */ /* 0x000ea4000c1e1900 */
[----:B--2---:R-:W-:-:S13]  /*4590*/  ISETP.NE.AND P0, PT, R4, RZ, PT ;  /* 0x000000ff0400720c */ /* 0x004fda0003f05270 */
.L_x_30950:
[----:B------:R-:W-:Y:S05]  /*45a0*/  BSYNC.RECONVERGENT B6 ;  /* 0x0000000000067941 */ /* 0x000fea0003800200 */
.L_x_30944:
[----:B------:R-:W-:Y:S01]  /*45b0*/  ISETP.NE.AND P1, PT, R24, RZ, PT ;  /* 0x000000ff1800720c */ /* 0x000fe20003f25270 */
[----:B------:R-:W-:-:S03]  /*45c0*/  VIADD R17, R17, 0x80 ;  /* 0x0000008011117836 */ /* 0x000fc60000000000 */
[----:B------:R-:W-:-:S04]  /*45d0*/  PLOP3.LUT P0, PT, P1, P0, PT, 0x80, 0x8 ;  /* 0x000000000008781c */ /* 0x000fc80000f01070 */
[----:B------:R-:W-:-:S09]  /*45e0*/  P2R R23, PR, RZ, 0x1 ;  /* 0x00000001ff177803 */ /* 0x000fd20000000000 */
.L_x_30919:
[----:B------:R-:W-:Y:S05]  /*45f0*/  BSYNC.RECONVERGENT B7 ;  /* 0x0000000000077941 */ /* 0x000fea0003800200 */
.L_x_30918:
        /* <DEDUP_REMOVED lines=26> */
.L_x_30974:
[----:B------:R-:W2:Y:S02]  /*47a0*/  LDG.E.U8 R4, desc[UR36][R4.64] ;  /* 0x0000002404047981 */ /* 0x000ea4000c1e1100 */
[----:B--2---:R-:W-:-:S04]  /*47b0*/  ISETP.NE.AND P0, PT, R4, RZ, PT ;  /* 0x000000ff0400720c */ /* 0x004fc80003f05270 */
[----:B------:R-:W-:Y:S01]  /*47c0*/  P2R R24, PR, RZ, 0x1 ;  /* 0x00000001ff187803 */ /* 0x000fe20000000000 */
[----:B------:R-:W-:Y:S08]  /*47d0*/  BRA `(.L_x_30976) ;  /* 0x0000000800947947 */ /* 0x000ff00003800000 */
.L_x_30973:
        /* <DEDUP_REMOVED lines=11> */
.L_x_30978:
[----:B------:R-:W2:Y:S02]  /*4890*/  LDG.E R4, desc[UR36][R4.64] ;  /* 0x0000002404047981 */ /* 0x000ea4000c1e1900 */
[----:B--2---:R-:W-:-:S04]  /*48a0*/  ISETP.NE.AND P0, PT, R4, RZ, PT ;  /* 0x000000ff0400720c */ /* 0x004fc80003f05270 */
[----:B------:R-:W-:Y:S01]  /*48b0*/  P2R R24, PR, RZ, 0x1 ;  /* 0x00000001ff187803 */ /* 0x000fe20000000000 */
[----:B------:R-:W-:Y:S08]  /*48c0*/  BRA `(.L_x_30976) ;  /* 0x0000000800587947 */ /* 0x000ff00003800000 */
.L_x_30977:
[----:B------:R-:W2:Y:S02]  /*48d0*/  LDG.E.U16 R4, desc[UR36][R4.64] ;  /* 0x0000002404047981 */ /* 0x000ea4000c1e1500 */
[----:B--2---:R-:W-:-:S04]  /*48e0*/  ISETP.NE.AND P0, PT, R4, RZ, PT ;  /* 0x000000ff0400720c */ /* 0x004fc80003f05270 */
[----:B------:R-:W-:Y:S01]  /*48f0*/  P2R R24, PR, RZ, 0x1 ;  /* 0x00000001ff187803 */ /* 0x000fe20000000000 */
[----:B------:R-:W-:Y:S08]  /*4900*/  BRA `(.L_x_30976) ;  /* 0x0000000800487947 */ /* 0x000ff00003800000 */
.L_x_30972:
        /* <DEDUP_REMOVED lines=10> */
.L_x_30980:
[----:B------:R-:W2:Y:S02]  /*49b0*/  LDG.E.U16 R0, desc[UR36][R4.64] ;  /* 0x0000002404007981 */ /* 0x000ea4000c1e1500 */
[----:B--2---:R-:W-:-:S05]  /*49c0*/  HADD2.F32 R0, -RZ, R0.H0_H0 ;  /* 0x20000000ff007230 */ /* 0x004fca0000004100 */
[----:B------:R-:W-:-:S04]  /*49d0*/  FSETP.NEU.FTZ.AND P0, PT, R0, RZ, PT ;  /* 0x000000ff0000720b */ /* 0x000fc80003f1d000 */
[----:B------:R-:W-:Y:S01]  /*49e0*/  P2R R24, PR, RZ, 0x1 ;  /* 0x00000001ff187803 */ /* 0x000fe20000000000 */
[----:B------:R-:W-:Y:S08]  /*49f0*/  BRA `(.L_x_30976) ;  /* 0x00000008000c7947 */ /* 0x000ff00003800000 */
.L_x_30979:
        /* <DEDUP_REMOVED lines=12> */
.L_x_30982:
        /* <DEDUP_REMOVED lines=10> */
.L_x_30981:
[----:B------:R-:W2:Y:S02]  /*4b60*/  LDG.E.64 R4, desc[UR36][R4.64] ;  /* 0x0000002404047981 */ /* 0x000ea4000c1e1b00 */
[----:B--2---:R-:W0:Y:S02]  /*4b70*/  DSETP.NEU.AND P0, PT, R4, RZ, PT ;  /* 0x000000ff0400722a */ /* 0x004e240003f0d000 */
[----:B0-----:R-:W-:Y:S01]  /*4b80*/  P2R R24, PR, RZ, 0x1 ;  /* 0x00000001ff187803 */ /* 0x001fe20000000000 */
[----:B------:R-:W-:Y:S06]  /*4b90*/  BRA `(.L_x_30976) ;  /* 0x0000000400a47947 */ /* 0x000fec0003800000 */
.L_x_30971:
        /* <DEDUP_REMOVED lines=12> */
.L_x_30985:
        /* <DEDUP_REMOVED lines=9> */
.L_x_30984:
        /* <DEDUP_REMOVED lines=10> */
.L_x_30987:
        /* <DEDUP_REMOVED lines=12> */
.L_x_30986:
[----:B------:R-:W2:Y:S02]  /*4e50*/  LDG.E.U16 R0, desc[UR36][R4.64] ;  /* 0x0000002404007981 */ /* 0x000ea4000c1e1500 */
[----:B--2---:R-:W-:-:S05]  /*4e60*/  IMAD.U32 R0, R0, 0x10000, RZ ;  /* 0x0001000000007824 */ /* 0x004fca00078e00ff */
[----:B------:R-:W-:-:S04]  /*4e70*/  FSETP.NEU.FTZ.AND P0, PT, R0, RZ, PT ;  /* 0x000000ff0000720b */ /* 0x000fc80003f1d000 */
[----:B------:R-:W-:Y:S01]  /*4e80*/  P2R R24, PR, RZ, 0x1 ;  /* 0x00000001ff187803 */ /* 0x000fe20000000000 */
[----:B------:R-:W-:Y:S08]  /*4e90*/  BRA `(.L_x_30976) ;  /* 0x0000000000e47947 */ /* 0x000ff00003800000 */
.L_x_30983:
        /* <DEDUP_REMOVED lines=12> */
.L_x_30990:
[----:B------:R-:W2:Y:S02]  /*4f60*/  LDG.E.U8 R4, desc[UR36][R4.64] ;  /* 0x0000002404047981 */ /* 0x000ea4000c1e1100 */
[----:B--2---:R-:W-:-:S04]  /*4f70*/  ISETP.NE.AND P0, PT, R4, RZ, PT ;  /* 0x000000ff0400720c */ /* 0x004fc80003f05270 */
[----:B------:R-:W-:Y:S01]  /*4f80*/  P2R R24, PR, RZ, 0x1 ;  /* 0x00000001ff187803 */ /* 0x000fe20000000000 */
[----:B------:R-:W-:Y:S08]  /*4f90*/  BRA `(.L_x_30976) ;  /* 0x0000000000a47947 */ /* 0x000ff00003800000 */
.L_x_30989:
[----:B------:R-:W2:Y:S02]  /*4fa0*/  LDG.E.U8 R4, desc[UR36][R4.64] ;  /* 0x0000002404047981 */ /* 0x000ea4000c1e1100 */
[----:B--2---:R-:W-:-:S04]  /*4fb0*/  ISETP.NE.AND P0, PT, R4, RZ, PT ;  /* 0x000000ff0400720c */ /* 0x004fc80003f05270 */
[----:B------:R-:W-:Y:S01]  /*4fc0*/  P2R R24, PR, RZ, 0x1 ;  /* 0x00000001ff187803 */ /* 0x000fe20000000000 */
[----:B------:R-:W-:Y:S08]  /*4fd0*/  BRA `(.L_x_30976) ;  /* 0x0000000000947947 */ /* 0x000ff00003800000 */
.L_x_30988:
        /* <DEDUP_REMOVED lines=10> */
.L_x_30975:
        /* <DEDUP_REMOVED lines=16> */
.L_x_30993:
[----:B------:R-:W-:-:S04]  /*5180*/  PLOP3.LUT P0, PT, PT, PT, PT, 0x8, 0x80 ;  /* 0x000000000080781c */ /* 0x000fc80003f0e170 */
[----:B------:R-:W-:Y:S01]  /*5190*/  P2R R24, PR, RZ, 0x1 ;  /* 0x00000001ff187803 */ /* 0x000fe20000000000 */
[----:B------:R-:W-:Y:S08]  /*51a0*/  BRA `(.L_x_30976) ;  /* 0x0000000000207947 */ /* 0x000ff00003800000 */
.L_x_30992:
[----:B------:R-:W2:Y:S02]  /*51b0*/  LDG.E.64 R4, desc[UR36][R4.64] ;  /* 0x0000002404047981 */ /* 0x000ea4000c1e1b00 */
[----:B--2---:R-:W-:-:S04]  /*51c0*/  ISETP.NE.U32.AND P0, PT, R4, RZ, PT ;  /* 0x000000ff0400720c */ /* 0x004fc80003f05070 */
[----:B------:R-:W-:-:S04]  /*51d0*/  ISETP.NE.AND.EX P0, PT, R5, RZ, PT, P0 ;  /* 0x000000ff0500720c */ /* 0x000fc80003f05300 */
[----:B------:R-:W-:Y:S01]  /*51e0*/  P2R R24, PR, RZ, 0x1 ;  /* 0x00000001ff187803 */ /* 0x000fe20000000000 */
[----:B------:R-:W-:Y:S08]  /*51f0*/  BRA `(.L_x_30976) ;  /* 0x00000000000c7947 */ /* 0x000ff00003800000 */
.L_x_30991:
[----:B------:R-:W2:Y:S02]  /*5200*/  LDG.E R4, desc[UR36][R4.64] ;  /* 0x0000002404047981 */ /* 0x000ea4000c1e1900 */
[----:B--2---:R-:W-:-:S04]  /*5210*/  ISETP.NE.AND P0, PT, R4, RZ, PT ;  /* 0x000000ff0400720c */ /* 0x004fc80003f05270 */
[----:B------:R-:W-:-:S09]  /*5220*/  P2R R24, PR, RZ, 0x1 ;  /* 0x00000001ff187803 */ /* 0x000fd20000000000 */
.L_x_30976:
[----:B------:R-:W-:Y:S05]  /*5230*/  BSYNC.RECONVERGENT B6 ;  /* 0x0000000000067941 */ /* 0x000fea0003800200 */
.L_x_30970:
        /* <DEDUP_REMOVED lines=21> */
.L_x_30998:
[----:B------:R-:W2:Y:S02]  /*5390*/  LDG.E.U8 R4, desc[UR36][R4.64] ;  /* 0x0000002404047981 */ /* 0x000ea4000c1e1100 */
[----:B--2---:R-:W-:Y:S01]  /*53a0*/  ISETP.NE.AND P0, PT, R4, RZ, PT ;  /* 0x000000ff0400720c */ /* 0x004fe20003f05270 */
[----:B------:R-:W-:-:S12]  /*53b0*/  BRA `(.L_x_31000) ;  /* 0x0000000800407947 */ /* 0x000fd80003800000 */
.L_x_30997:
        /* <DEDUP_REMOVED lines=10> */
.L_x_31002:
[----:B------:R-:W2:Y:S02]  /*5460*/  LDG.E R4, desc[UR36][R4.64] ;  /* 0x0000002404047981 */ /* 0x000ea4000c1e1900 */
[----:B--2---:R-:W-:Y:S01]  /*5470*/  ISETP.NE.AND P0, PT, R4, RZ, PT ;  /* 0x000000ff0400720c */ /* 0x004fe20003f05270 */
[----:B------:R-:W-:-:S12]  /*5480*/  BRA `(.L_x_31000) ;  /* 0x00000008000c7947 */ /* 0x000fd80003800000 */
.L_x_31001:
[----:B------:R-:W2:Y:S02]  /*5490*/  LDG.E.U16 R4, desc[UR36][R4.64] ;  /* 0x0000002404047981 */ /* 0x000ea4000c1e1500 */
[----:B--2---:R-:W-:Y:S01]  /*54a0*/  ISETP.NE.AND P0, PT, R4, RZ, PT ;  /* 0x000000ff0400720c */ /* 0x004fe20003f05270 */
[----:B------:R-:W-:-:S12]  /*54b0*/  BRA `(.L_x_31000) ;  /* 0x0000000800007947 */ /* 0x000fd80003800000 */
.L_x_30996:
        /* <DEDUP_REMOVED lines=9> */
.L_x_31004:
[----:B------:R-:W2:Y:S02]  /*5550*/  LDG.E.U16 R0, desc[UR36][R4.64] ;  /* 0x0000002404007981 */ /* 0x000ea4000c1e1500 */
[----:B--2---:R-:W-:-:S05]  /*5560*/  HADD2.F32 R0, -RZ, R0.H0_H0 ;  /* 0x20000000ff007230 */ /* 0x004fca0000004100 */
[----:B------:R-:W-:Y:S01]  /*5570*/  FSETP.NEU.FTZ.AND P0, PT, R0, RZ, PT ;  /* 0x000000ff0000720b */ /* 0x000fe20003f1d000 */
[----:B------:R-:W-:-:S12]  /*5580*/  BRA `(.L_x_31000) ;  /* 0x0000000400cc7947 */ /* 0x000fd80003800000 */
.L_x_31003:
        /* <DEDUP_REMOVED lines=11> */
.L_x_31006:
        /* <DEDUP_REMOVED lines=8> */
.L_x_31005:
[----:B------:R-:W2:Y:S02]  /*56c0*/  LDG.E.64 R4, desc[UR36][R4.64] ;  /* 0x0000002404047981 */ /* 0x000ea4000c1e1b00 */
[----:B--2---:R1:W2:Y:S02]  /*56d0*/  DSETP.NEU.AND P0, PT, R4, RZ, PT ;  /* 0x000000ff0400722a */ /* 0x0042a40003f0d000 */
[----:B--2---:R-:W-:Y:S05]  /*56e0*/  BRA `(.L_x_31000) ;  /* 0x0000000400747947 */ /* 0x004fea0003800000 */
.L_x_30995:
        /* <DEDUP_REMOVED lines=11> */
.L_x_31009:
        /* <DEDUP_REMOVED lines=8> */
.L_x_31008:
        /* <DEDUP_REMOVED lines=9> */
.L_x_31011:
        /* <DEDUP_REMOVED lines=11> */
.L_x_31010:
[----:B------:R-:W2:Y:S02]  /*5960*/  LDG.E.U16 R0, desc[UR36][R4.64] ;  /* 0x0000002404007981 */ /* 0x000ea4000c1e1500 */
[----:B--2---:R-:W-:-:S05]  /*5970*/  IMAD.U32 R0, R0, 0x10000, RZ ;  /* 0x0001000000007824 */ /* 0x004fca00078e00ff */
[----:B------:R-:W-:Y:S01]  /*5980*/  FSETP.NEU.FTZ.AND P0, PT, R0, RZ, PT ;  /* 0x000000ff0000720b */ /* 0x000fe20003f1d000 */
[----:B------:R-:W-:-:S12]  /*5990*/  BRA `(.L_x_31000) ;  /* 0x0000000000c87947 */ /* 0x000fd80003800000 */
.L_x_31007:
        /* <DEDUP_REMOVED lines=11> */
.L_x_31014:
[----:B------:R-:W2:Y:S02]  /*5a50*/  LDG.E.U8 R4, desc[UR36][R4.64] ;  /* 0x0000002404047981 */ /* 0x000ea4000c1e1100 */
[----:B--2---:R-:W-:Y:S01]  /*5a60*/  ISETP.NE.AND P0, PT, R4, RZ, PT ;  /* 0x000000ff0400720c */ /* 0x004fe20003f05270 */
[----:B------:R-:W-:-:S12]  /*5a70*/  BRA `(.L_x_31000) ;  /* 0x0000000000907947 */ /* 0x000fd80003800000 */
.L_x_31013:
[----:B------:R-:W2:Y:S02]  /*5a80*/  LDG.E.U8 R4, desc[UR36][R4.64] ;  /* 0x0000002404047981 */ /* 0x000ea4000c1e1100 */
[----:B--2---:R-:W-:Y:S01]  /*5a90*/  ISETP.NE.AND P0, PT, R4, RZ, PT ;  /* 0x000000ff0400720c */ /* 0x004fe20003f05270 */
[----:B------:R-:W-:-:S12]  /*5aa0*/  BRA `(.L_x_31000) ;  /* 0x0000000000847947 */ /* 0x000fd80003800000 */
.L_x_31012:
        /* <DEDUP_REMOVED lines=9> */
.L_x_30999:
        /* <DEDUP_REMOVED lines=16> */
.L_x_31017:
[----:B------:R-:W-:Y:S01]  /*5c40*/  PLOP3.LUT P0, PT, PT, PT, PT, 0x8, 0x80 ;  /* 0x000000000080781c */ /* 0x000fe20003f0e170 */
[----:B------:R-:W-:-:S12]  /*5c50*/  BRA `(.L_x_31000) ;  /* 0x0000000000187947 */ /* 0x000fd80003800000 */
.L_x_31016:
[----:B------:R-:W2:Y:S02]  /*5c60*/  LDG.E.64 R4, desc[UR36][R4.64] ;  /* 0x0000002404047981 */ /* 0x000ea4000c1e1b00 */
[----:B--2---:R-:W-:-:S04]  /*5c70*/  ISETP.NE.U32.AND P0, PT, R4, RZ, PT ;  /* 0x000000ff0400720c */ /* 0x004fc80003f05070 */
[----:B------:R-:W-:Y:S01]  /*5c80*/  ISETP.NE.AND.EX P0, PT, R5, RZ, PT, P0 ;  /* 0x000000ff0500720c */ /* 0x000fe20003f05300 */
[----:B------:R-:W-:-:S12]  /*5c90*/  BRA `(.L_x_31000) ;  /* 0x0000000000087947 */ /* 0x000fd80003800000 */
.L_x_31015:
[----:B------:R-:W2:Y:S02]  /*5ca0*/  LDG.E R4, desc[UR36][R4.64] ;  /* 0x0000002404047981 */ /* 0x000ea4000c1e1900 */
[----:B--2---:R-:W-:-:S13]  /*5cb0*/  ISETP.NE.AND P0, PT, R4, RZ, PT ;  /* 0x000000ff0400720c */ /* 0x004fda0003f05270 */
.L_x_31000:
[----:B------:R-:W-:Y:S05]  /*5cc0*/  BSYNC.RECONVERGENT B6 ;  /* 0x0000000000067941 */ /* 0x000fea0003800200 */
.L_x_30994:
[----:B------:R-:W-:-:S04]  /*5cd0*/  ISETP.NE.AND P1, PT, R24, RZ, PT ;  /* 0x000000ff1800720c */ /* 0x000fc80003f25270 */
[----:B------:R-:W-:-:S13]  /*5ce0*/  PLOP3.LUT P0, PT, P1, P0, PT, 0x80, 0x8 ;  /* 0x000000000008781c */ /* 0x000fda0000f01070 */
.L_x_30969:
[----:B------:R-:W-:Y:S05]  /*5cf0*/  BSYNC.RECONVERGENT B7 ;  /* 0x0000000000077941 */ /* 0x000fea0003800200 */
.L_x_30968:
        /* <DEDUP_REMOVED lines=34> */
.L_x_31025:
[----:B------:R0:W-:Y:S01]  /*5f20*/  STG.E.U8 desc[UR36][R8.64], R11 ;  /* 0x0000000b08007986 */ /* 0x0001e2000c101124 */
[----:B------:R-:W-:Y:S05]  /*5f30*/  BRA `(.L_x_31027) ;  /* 0x0000000c00087947 */ /* 0x000fea0003800000 */
.L_x_31024:
        /* <DEDUP_REMOVED lines=10> */
.L_x_31029:
[----:B------:R0:W-:Y:S01]  /*5fe0*/  STG.E desc[UR36][R8.64], R11 ;  /* 0x0000000b08007986 */ /* 0x0001e2000c101924 */
[----:B------:R-:W-:Y:S05]  /*5ff0*/  BRA `(.L_x_31027) ;  /* 0x0000000800d87947 */ /* 0x000fea0003800000 */
.L_x_31028:
[----:B------:R0:W-:Y:S01]  /*6000*/  STG.E.U16 desc[UR36][R8.64], R11 ;  /* 0x0000000b08007986 */ /* 0x0001e2000c101524 */
[----:B------:R-:W-:Y:S05]  /*6010*/  BRA `(.L_x_31027) ;  /* 0x0000000800d07947 */ /* 0x000fea0003800000 */
.L_x_31023:
        /* <DEDUP_REMOVED lines=9> */
.L_x_31031:
[----:B------:R-:W0:Y:S02]  /*60b0*/  I2F.S16 R0, R11 ;  /* 0x0000000b00007306 */ /* 0x000e240000101400 */
[----:B0-----:R-:W-:-:S05]  /*60c0*/  F2FP.F16.F32.PACK_AB R0, RZ, R0 ;  /* 0x00000000ff00723e */ /* 0x001fca00000000ff */
[----:B------:R0:W-:Y:S01]  /*60d0*/  STG.E.U16 desc[UR36][R8.64], R0 ;  /* 0x0000000008007986 */ /* 0x0001e2000c101524 */
[----:B------:R-:W-:Y:S05]  /*60e0*/  BRA `(.L_x_31027) ;  /* 0x00000008009c7947 */ /* 0x000fea0003800000 */
.L_x_31030:
        /* <DEDUP_REMOVED lines=10> */
.L_x_31033:
[----:B------:R-:W0:Y:S02]  /*6190*/  I2F.S16 R11, R11 ;  /* 0x0000000b000b7306 */ /* 0x000e240000101400 */
[----:B0-----:R-:W-:-:S04]  /*61a0*/  F2FP.F16.F32.PACK_AB R3, RZ, R11 ;  /* 0x0000000bff03723e */ /* 0x001fc800000000ff */
[----:B------:R-:W-:-:S05]  /*61b0*/  PRMT R3, R3, 0x5410, RZ ;  /* 0x0000541003037816 */ /* 0x000fca00000000ff */
[----:B------:R0:W-:Y:S01]  /*61c0*/  STG.E desc[UR36][R8.64], R3 ;  /* 0x0000000308007986 */ /* 0x0001e2000c101924 */
[----:B------:R-:W-:Y:S05]  /*61d0*/  BRA `(.L_x_31027) ;  /* 0x0000000800607947 */ /* 0x000fea0003800000 */
.L_x_31032:
[----:B------:R-:W0:Y:S02]  /*61e0*/  I2F.F64.S16 R4, R11 ;  /* 0x0000000b00047312 */ /* 0x000e240000101c00 */
[----:B0-----:R0:W-:Y:S01]  /*61f0*/  STG.E.64 desc[UR36][R8.64], R4 ;  /* 0x0000000408007986 */ /* 0x0011e2000c101b24 */
[----:B------:R-:W-:Y:S05]  /*6200*/  BRA `(.L_x_31027) ;  /* 0x0000000800547947 */ /* 0x000fea0003800000 */
.L_x_31022:
        /* <DEDUP_REMOVED lines=10> */
.L_x_31036:
[----:B------:R-:W-:Y:S01]  /*62b0*/  CS2R R6, SRZ ;  /* 0x0000000000067805 */ /* 0x000fe2000001ff00 */
[----:B------:R-:W0:Y:S04]  /*62c0*/  I2F.F64.S16 R4, R11 ;  /* 0x0000000b00047312 */ /* 0x000e280000101c00 */
[----:B0-----:R0:W-:Y:S01]  /*62d0*/  STG.E.128 desc[UR36][R8.64], R4 ;  /* 0x0000000408007986 */ /* 0x0011e2000c101d24 */
[----:B------:R-:W-:Y:S05]  /*62e0*/  BRA `(.L_x_31027) ;  /* 0x00000008001c7947 */ /* 0x000fea0003800000 */
.L_x_31035:
        /* <DEDUP_REMOVED lines=17> */
.L_x_31040:
[----:B------:R-:W-:Y:S05]  /*6400*/  BSYNC.RECONVERGENT B0 ;  /* 0x0000000000007941 */ /* 0x000fea0003800200 */
.L_x_31039:
[----:B------:R0:W-:Y:S01]  /*6410*/  STG.E.U8 desc[UR36][R8.64], R3 ;  /* 0x0000000308007986 */ /* 0x0001e2000c101124 */
[----:B------:R-:W-:Y:S05]  /*6420*/  BRA `(.L_x_31027) ;  /* 0x0000000400cc7947 */ /* 0x000fea0003800000 */
.L_x_31038:
        /* <DEDUP_REMOVED lines=16> */
.L_x_31037:
[----:B------:R-:W0:Y:S02]  /*6530*/  I2F.S16 R0, R11 ;  /* 0x0000000b00007306 */ /* 0x000e240000101400 */
[----:B0-----:R-:W-:-:S05]  /*6540*/  F2FP.BF16.F32.PACK_AB R0, RZ, R0 ;  /* 0x00000000ff00723e */ /* 0x001fca00000010ff */
[----:B------:R0:W-:Y:S01]  /*6550*/  STG.E.U16 desc[UR36][R8.64], R0 ;  /* 0x0000000008007986 */ /* 0x0001e2000c101524 */
[----:B------:R-:W-:Y:S05]  /*6560*/  BRA `(.L_x_31027) ;  /* 0x00000004007c7947 */ /* 0x000fea0003800000 */
.L_x_31034:
        /* <DEDUP_REMOVED lines=10> */
.L_x_31043:
        /* <DEDUP_REMOVED lines=12> */
.L_x_31046:
[----:B------:R-:W-:-:S04]  /*66d0*/  SHF.R.U32.HI R0, RZ, 0x14, R11 ;  /* 0x00000014ff007819 */ /* 0x000fc8000001160b */
[----:B------:R-:W-:-:S04]  /*66e0*/  LOP3.LUT R0, R0, 0x1, RZ, 0xc0, !PT ;  /* 0x0000000100007812 */ /* 0x000fc800078ec0ff */
[----:B------:R-:W-:-:S04]  /*66f0*/  IADD3 R0, PT, PT, R11, 0x487ffff, R0 ;  /* 0x0487ffff0b007810 */ /* 0x000fc80007ffe000 */
[----:B------:R-:W-:-:S04]  /*6700*/  SHF.R.U32.HI R0, RZ, 0x14, R0 ;  /* 0x00000014ff007819 */ /* 0x000fc80000011600 */
[----:B------:R-:W-:-:S07]  /*6710*/  LOP3.LUT R0, R0, 0xff, RZ, 0xc0, !PT ;  /* 0x000000ff00007812 */ /* 0x000fce00078ec0ff */
.L_x_31047:
[----:B------:R-:W-:-:S07]  /*6720*/  PRMT R4, R0, 0x7610, R4 ;  /* 0x0000761000047816 */ /* 0x000fce0000000004 */
.L_x_31045:
[----:B------:R-:W-:Y:S05]  /*6730*/  BSYNC.RECONVERGENT B0 ;  /* 0x0000000000007941 */ /* 0x000fea0003800200 */
.L_x_31044:
[----:B------:R3:W-:Y:S01]  /*6740*/  STG.E.U8 desc[UR36][R8.64], R4 ;  /* 0x0000000408007986 */ /* 0x0007e2000c101124 */
[----:B------:R-:W-:Y:S05]  /*6750*/  BRA `(.L_x_31027) ;  /* 0x0000000400007947 */ /* 0x000fea0003800000 */
.L_x_31042:
        /* <DEDUP_REMOVED lines=12> */
.L_x_31050:
[----:B------:R-:W-:-:S04]  /*6820*/  SHF.R.U32.HI R0, RZ, 0x15, R11 ;  /* 0x00000015ff007819 */ /* 0x000fc8000001160b */
[----:B------:R-:W-:-:S04]  /*6830*/  LOP3.LUT R0, R0, 0x1, RZ, 0xc0, !PT ;  /* 0x0000000100007812 */ /* 0x000fc800078ec0ff */
[----:B------:R-:W-:-:S04]  /*6840*/  IADD3 R0, PT, PT, R11, 0x88fffff, R0 ;  /* 0x088fffff0b007810 */ /* 0x000fc80007ffe000 */
[----:B------:R-:W-:-:S04]  /*6850*/  SHF.R.U32.HI R0, RZ, 0x15, R0 ;  /* 0x00000015ff007819 */ /* 0x000fc80000011600 */
[----:B------:R-:W-:-:S07]  /*6860*/  LOP3.LUT R0, R0, 0xff, RZ, 0xc0, !PT ;  /* 0x000000ff00007812 */ /* 0x000fce00078ec0ff */
.L_x_31051:
[----:B------:R-:W-:-:S07]  /*6870*/  PRMT R4, R0, 0x7610, R4 ;  /* 0x0000761000047816 */ /* 0x000fce0000000004 */
.L_x_31049:
[----:B------:R-:W-:Y:S05]  /*6880*/  BSYNC.RECONVERGENT B0 ;  /* 0x0000000000007941 */ /* 0x000fea0003800200 */
.L_x_31048:
[----:B------:R0:W-:Y:S01]  /*6890*/  STG.E.U8 desc[UR36][R8.64], R4 ;  /* 0x0000000408007986 */ /* 0x0001e2000c101124 */
[----:B------:R-:W-:Y:S05]  /*68a0*/  BRA `(.L_x_31027) ;  /* 0x0000000000ac7947 */ /* 0x000fea0003800000 */
.L_x_31041:
[----:B------:R-:W-:-:S13]  /*68b0*/  ISETP.NE.AND P0, PT, R0, 0x1c, PT ;  /* 0x0000001c0000780c */ /* 0x000fda0003f05270 */
[----:B------:R-:W-:Y:S05]  /*68c0*/  @!P0 BRA `(.L_x_31052) ;  /* 0x0000000000a08947 */ /* 0x000fea0003800000 */
[----:B------:R-:W-:-:S13]  /*68d0*/  ISETP.NE.AND P0, PT, R0, 0x1d, PT ;  /* 0x0000001d0000780c */ /* 0x000fda0003f05270 */
[----:B------:R-:W-:Y:S05]  /*68e0*/  @!P0 BRA `(.L_x_31053) ;  /* 0x0000000000888947 */ /* 0x000fea0003800000 */
[----:B------:R-:W-:-:S13]  /*68f0*/  ISETP.NE.AND P0, PT, R0, 0x2c, PT ;  /* 0x0000002c0000780c */ /* 0x000fda0003f05270 */
[----:B------:R-:W-:Y:S05]  /*6900*/  @!P0 BRA `(.L_x_31054) ;  /* 0x0000000000448947 */ /* 0x000fea0003800000 */
.L_x_31026:
        /* <DEDUP_REMOVED lines=16> */
.L_x_31055:
[----:B------:R-:W-:Y:S05]  /*6a10*/  BRA `(.L_x_31027) ;  /* 0x0000000000507947 */ /* 0x000fea0003800000 */
.L_x_31054:
        /* <DEDUP_REMOVED lines=15> */
.L_x_31053:
[----:B------:R-:W-:Y:S02]  /*6b10*/  IMAD.MOV.U32 R4, RZ, RZ, R11 ;  /* 0x000000ffff047224 */ /* 0x000fe400078e000b */
[----:B------:R-:W-:-:S05]  /*6b20*/  IMAD.MOV.U32 R5, RZ, RZ, RZ ;  /* 0x000000ffff057224 */ /* 0x000fca00078e00ff */
[----:B------:R1:W-:Y:S01]  /*6b30*/  STG.E.64 desc[UR36][R8.64], R4 ;  /* 0x0000000408007986 */ /* 0x0003e2000c101b24 */
[----:B------:R-:W-:Y:S05]  /*6b40*/  BRA `(.L_x_31027) ;  /* 0x0000000000047947 */ /* 0x000fea0003800000 */
.L_x_31052:
[----:B------:R0:W-:Y:S02]  /*6b50*/  STG.E desc[UR36][R8.64], R11 ;  /* 0x0000000b08007986 */ /* 0x0001e4000c101924 */
.L_x_31027:
[----:B------:R-:W-:Y:S05]  /*6b60*/  BSYNC.RECONVERGENT B6 ;  /* 0x0000000000067941 */ /* 0x000fea0003800200 */
.L_x_31021:
        /* <DEDUP_REMOVED lines=24> */
.L_x_31061:
[----:B------:R4:W-:Y:S01]  /*6cf0*/  STG.E.U8 desc[UR36][R8.64], R24 ;  /* 0x0000001808007986 */ /* 0x0009e2000c101124 */
[----:B------:R-:W-:Y:S05]  /*6d00*/  BRA `(.L_x_31063) ;  /* 0x0000000800fc7947 */ /* 0x000fea0003800000 */
.L_x_31060:
        /* <DEDUP_REMOVED lines=9> */
.L_x_31065:
[----:B------:R2:W-:Y:S01]  /*6da0*/  STG.E desc[UR36][R8.64], R24 ;  /* 0x0000001808007986 */ /* 0x0005e2000c101924 */
[----:B------:R-:W-:Y:S05]  /*6db0*/  BRA `(.L_x_31063) ;  /* 0x0000000800d07947 */ /* 0x000fea0003800000 */
.L_x_31064:
[----:B------:R0:W-:Y:S01]  /*6dc0*/  STG.E.U16 desc[UR36][R8.64], R24 ;  /* 0x0000001808007986 */ /* 0x0001e2000c101524 */
[----:B------:R-:W-:Y:S05]  /*6dd0*/  BRA `(.L_x_31063) ;  /* 0x0000000800c87947 */ /* 0x000fea0003800000 */
.L_x_31059:
        /* <DEDUP_REMOVED lines=9> */
.L_x_31067:
[----:B------:R-:W0:Y:S02]  /*6e70*/  I2F.S16 R0, R24 ;  /* 0x0000001800007306 */ /* 0x000e240000101400 */
[----:B0-----:R-:W-:-:S05]  /*6e80*/  F2FP.F16.F32.PACK_AB R0, RZ, R0 ;  /* 0x00000000ff00723e */ /* 0x001fca00000000ff */
[----:B------:R0:W-:Y:S01]  /*6e90*/  STG.E.U16 desc[UR36][R8.64], R0 ;  /* 0x0000000008007986 */ /* 0x0001e2000c101524 */
[----:B------:R-:W-:Y:S05]  /*6ea0*/  BRA `(.L_x_31063) ;  /* 0x0000000800947947 */ /* 0x000fea0003800000 */
.L_x_31066:
        /* <DEDUP_REMOVED lines=10> */
.L_x_31069:
[----:B------:R-:W0:Y:S02]  /*6f50*/  I2F.S16 R24, R24 ;  /* 0x0000001800187306 */ /* 0x000e240000101400 */
[----:B0-----:R-:W-:-:S04]  /*6f60*/  F2FP.F16.F32.PACK_AB R3, RZ, R24 ;  /* 0x00000018ff03723e */ /* 0x001fc800000000ff */
[----:B------:R-:W-:-:S05]  /*6f70*/  PRMT R3, R3, 0x5410, RZ ;  /* 0x0000541003037816 */ /* 0x000fca00000000ff */
[----:B------:R0:W-:Y:S01]  /*6f80*/  STG.E desc[UR36][R8.64], R3 ;  /* 0x0000000308007986 */ /* 0x0001e2000c101924 */
[----:B------:R-:W-:Y:S05]  /*6f90*/  BRA `(.L_x_31063) ;  /* 0x0000000800587947 */ /* 0x000fea0003800000 */
.L_x_31068:
[----:B------:R-:W0:Y:S02]  /*6fa0*/  I2F.F64.S16 R24, R24 ;  /* 0x0000001800187312 */ /* 0x000e240000101c00 */
[----:B0-----:R0:W-:Y:S01]  /*6fb0*/  STG.E.64 desc[UR36][R8.64], R24 ;  /* 0x0000001808007986 */ /* 0x0011e2000c101b24 */
[----:B------:R-:W-:Y:S05]  /*6fc0*/  BRA `(.L_x_31063) ;  /* 0x00000008004c7947 */ /* 0x000fea0003800000 */
.L_x_31058:
        /* <DEDUP_REMOVED lines=12> */
.L_x_31073:
        /* <DEDUP_REMOVED lines=16> */
.L_x_31076:
[----:B------:R-:W-:-:S07]  /*7190*/  PRMT R4, R0, 0x7610, R4 ;  /* 0x0000761000047816 */ /* 0x000fce0000000004 */
.L_x_31075:
[----:B------:R-:W-:Y:S05]  /*71a0*/  BSYNC.RECONVERGENT B0 ;  /* 0x0000000000007941 */ /* 0x000fea0003800200 */
.L_x_31074:
[----:B------:R0:W-:Y:S01]  /*71b0*/  STG.E.U8 desc[UR36][R8.64], R4 ;  /* 0x0000000408007986 */ /* 0x0001e2000c101124 */
[----:B------:R-:W-:Y:S05]  /*71c0*/  BRA `(.L_x_31063) ;  /* 0x0000000400cc7947 */ /* 0x000fea0003800000 */
.L_x_31072:
        /* <DEDUP_REMOVED lines=16> */
.L_x_31079:
[----:B------:R-:W-:-:S07]  /*72d0*/  PRMT R4, R0, 0x7610, R4 ;  /* 0x0000761000047816 */ /* 0x000fce0000000004 */
.L_x_31078:
[----:B------:R-:W-:Y:S05]  /*72e0*/  BSYNC.RECONVERGENT B0 ;  /* 0x0000000000007941 */ /* 0x000fea0003800200 */
.L_x_31077:
[----:B------:R0:W-:Y:S01]  /*72f0*/  STG.E.U8 desc[UR36][R8.64], R4 ;  /* 0x0000000408007986 */ /* 0x0001e2000c101124 */
[----:B------:R-:W-:Y:S05]  /*7300*/  BRA `(.L_x_31063) ;  /* 0x00000004007c7947 */ /* 0x000fea0003800000 */
.L_x_31071:
        /* <DEDUP_REMOVED lines=21> */
.L_x_31081:
[----:B------:R-:W-:-:S05]  /*7460*/  IMAD.MOV.U32 R25, RZ, RZ, RZ ;  /* 0x000000ffff197224 */ /* 0x000fca00078e00ff */
[----:B------:R0:W-:Y:S01]  /*7470*/  STG.E.64 desc[UR36][R8.64], R24 ;  /* 0x0000001808007986 */ /* 0x0001e2000c101b24 */
[----:B------:R-:W-:Y:S05]  /*7480*/  BRA `(.L_x_31063) ;  /* 0x00000004001c7947 */ /* 0x000fea0003800000 */
.L_x_31080:
[----:B------:R0:W-:Y:S01]  /*7490*/  STG.E desc[UR36][R8.64], R24 ;  /* 0x0000001808007986 */ /* 0x0001e2000c101924 */
[----:B------:R-:W-:Y:S05]  /*74a0*/  BRA `(.L_x_31063) ;  /* 0x0000000400147947 */ /* 0x000fea0003800000 */
.L_x_31070:
        /* <DEDUP_REMOVED lines=8> */
.L_x_31083:
[----:B------:R-:W-:Y:S01]  /*7530*/  CS2R R6, SRZ ;  /* 0x0000000000067805 */ /* 0x000fe2000001ff00 */
[----:B------:R-:W0:Y:S04]  /*7540*/  I2F.F64.S16 R4, R24 ;  /* 0x0000001800047312 */ /* 0x000e280000101c00 */
[----:B0-----:R0:W-:Y:S01]  /*7550*/  STG.E.128 desc[UR36][R8.64], R4 ;  /* 0x0000000408007986 */ /* 0x0011e2000c101d24 */
[----:B------:R-:W-:Y:S05]  /*7560*/  BRA `(.L_x_31063) ;  /* 0x0000000000e47947 */ /* 0x000fea0003800000 */
.L_x_31082:
[----:B------:R-:W-:-:S13]  /*7570*/  ISETP.NE.AND P0, PT, R0, 0xf, PT ;  /* 0x0000000f0000780c */ /* 0x000fda0003f05270 */
[----:B------:R-:W-:Y:S05]  /*7580*/  @!P0 BRA `(.L_x_31084) ;  /* 0x0000000000d08947 */ /* 0x000fea0003800000 */
[----:B------:R-:W-:-:S13]  /*7590*/  ISETP.NE.AND P0, PT, R0, 0x17, PT ;  /* 0x000000170000780c */ /* 0x000fda0003f05270 */
[----:B------:R-:W-:Y:S05]  /*75a0*/  @!P0 BRA `(.L_x_31085) ;  /* 0x0000000000848947 */ /* 0x000fea0003800000 */
[----:B------:R-:W-:-:S13]  /*75b0*/  ISETP.NE.AND P0, PT, R0, 0x18, PT ;  /* 0x000000180000780c */ /* 0x000fda0003f05270 */
[----:B------:R-:W-:Y:S05]  /*75c0*/  @!P0 BRA `(.L_x_31086) ;  /* 0x0000000000448947 */ /* 0x000fea0003800000 */
.L_x_31062:
        /* <DEDUP_REMOVED lines=16> */
.L_x_31087:
[----:B------:R-:W-:Y:S05]  /*76d0*/  BRA `(.L_x_31063) ;  /* 0x0000000000887947 */ /* 0x000fea0003800000 */
.L_x_31086:
        /* <DEDUP_REMOVED lines=11> */
.L_x_31089:
[----:B------:R-:W-:Y:S05]  /*7790*/  BSYNC.RECONVERGENT B0 ;  /* 0x0000000000007941 */ /* 0x000fea0003800200 */
.L_x_31088:
[----:B------:R0:W-:Y:S01]  /*77a0*/  STG.E.U8 desc[UR36][R8.64], R3 ;  /* 0x0000000308007986 */ /* 0x0001e2000c101124 */
[----:B------:R-:W-:Y:S05]  /*77b0*/  BRA `(.L_x_31063) ;  /* 0x0000000000507947 */ /* 0x000fea0003800000 */
.L_x_31085:
        /* <DEDUP_REMOVED lines=12> */
.L_x_31090:
[----:B------:R-:W-:Y:S01]  /*7880*/  IMAD.MOV.U32 R3, RZ, RZ, 0x7f ;  /* 0x0000007fff037424 */ /* 0x000fe200078e00ff */
[----:B------:R-:W-:-:S04]  /*7890*/  ISETP.GT.U32.AND P0, PT, R5, 0x7f800000, PT ;  /* 0x7f8000000500780c */ /* 0x000fc80003f04070 */
[----:B------:R-:W-:-:S05]  /*78a0*/  SEL R3, R3, 0x7c, P0 ;  /* 0x0000007c03037807 */ /* 0x000fca0000000000 */
[----:B------:R0:W-:Y:S01]  /*78b0*/  STG.E.U8 desc[UR36][R8.64], R3 ;  /* 0x0000000308007986 */ /* 0x0001e2000c101124 */
[----:B------:R-:W-:Y:S05]  /*78c0*/  BRA `(.L_x_31063) ;  /* 0x00000000000c7947 */ /* 0x000fea0003800000 */
.L_x_31084:
[----:B------:R-:W0:Y:S02]  /*78d0*/  I2F.S16 R0, R24 ;  /* 0x0000001800007306 */ /* 0x000e240000101400 */
[----:B0-----:R-:W-:-:S05]  /*78e0*/  F2FP.BF16.F32.PACK_AB R0, RZ, R0 ;  /* 0x00000000ff00723e */ /* 0x001fca00000010ff */
[----:B------:R0:W-:Y:S02]  /*78f0*/  STG.E.U16 desc[UR36][R8.64], R0 ;  /* 0x0000000008007986 */ /* 0x0001e4000c101524 */
.L_x_31063:
[----:B------:R-:W-:Y:S05]  /*7900*/  BSYNC.RECONVERGENT B6 ;  /* 0x0000000000067941 */ /* 0x000fea0003800200 */
.L_x_31057:
[----:B------:R-:W-:-:S07]  /*7910*/  VIADD R19, R19, 0x80 ;  /* 0x0000008013137836 */ /* 0x000fce0000000000 */
.L_x_31020:
[----:B------:R-:W-:-:S13]  /*7920*/  ISETP.GE.AND P0, PT, R19, R16, PT ;  /* 0x000000101300720c */ /* 0x000fda0003f06270 */
[----:B------:R-:W-:Y:S05]  /*7930*/  @P0 BREAK.RELIABLE B7 ;  /* 0x0000000000070942 */ /* 0x000fea0003800100 */
[----:B------:R-:W-:Y:S05]  /*7940*/  @P0 BRA `(.L_x_31056) ;  /* 0x0000000c00640947 */ /* 0x000fea0003800000 */
[----:B------:R-:W-:Y:S05]  /*7950*/  BSYNC.RELIABLE B7 ;  /* 0x0000000000077941 */ /* 0x000fea0003800100 */
.L_x_31019:
        /* <DEDUP_REMOVED lines=21> */
.L_x_31095:
[----:B------:R4:W-:Y:S01]  /*7ab0*/  STG.E.U8 desc[UR36][R8.64], R22 ;  /* 0x0000001608007986 */ /* 0x0009e2000c101124 */
[----:B------:R-:W-:Y:S05]  /*7ac0*/  BRA `(.L_x_31097) ;  /* 0x0000000800fc7947 */ /* 0x000fea0003800000 */
.L_x_31094:
        /* <DEDUP_REMOVED lines=9> */
.L_x_31099:
[----:B------:R2:W-:Y:S01]  /*7b60*/  STG.E desc[UR36][R8.64], R22 ;  /* 0x0000001608007986 */ /* 0x0005e2000c101924 */
[----:B------:R-:W-:Y:S05]  /*7b70*/  BRA `(.L_x_31097) ;  /* 0x0000000800d07947 */ /* 0x000fea0003800000 */
.L_x_31098:
[----:B------:R0:W-:Y:S01]  /*7b80*/  STG.E.U16 desc[UR36][R8.64], R22 ;  /* 0x0000001608007986 */ /* 0x0001e2000c101524 */
[----:B------:R-:W-:Y:S05]  /*7b90*/  BRA `(.L_x_31097) ;  /* 0x0000000800c87947 */ /* 0x000fea0003800000 */
.L_x_31093:
        /* <DEDUP_REMOVED lines=9> */
.L_x_31101:
[----:B------:R-:W0:Y:S02]  /*7c30*/  I2F.S16 R0, R22 ;  /* 0x0000001600007306 */ /* 0x000e240000101400 */
[----:B0-----:R-:W-:-:S05]  /*7c40*/  F2FP.F16.F32.PACK_AB R0, RZ, R0 ;  /* 0x00000000ff00723e */ /* 0x001fca00000000ff */
[----:B------:R0:W-:Y:S01]  /*7c50*/  STG.E.U16 desc[UR36][R8.64], R0 ;  /* 0x0000000008007986 */ /* 0x0001e2000c101524 */
[----:B------:R-:W-:Y:S05]  /*7c60*/  BRA `(.L_x_31097) ;  /* 0x0000000800947947 */ /* 0x000fea0003800000 */
.L_x_31100:
        /* <DEDUP_REMOVED lines=10> */
.L_x_31103:
[----:B------:R-:W0:Y:S02]  /*7d10*/  I2F.S16 R22, R22 ;  /* 0x0000001600167306 */ /* 0x000e240000101400 */
[----:B0-----:R-:W-:-:S04]  /*7d20*/  F2FP.F16.F32.PACK_AB R3, RZ, R22 ;  /* 0x00000016ff03723e */ /* 0x001fc800000000ff */
[----:B------:R-:W-:-:S05]  /*7d30*/  PRMT R3, R3, 0x5410, RZ ;  /* 0x0000541003037816 */ /* 0x000fca00000000ff */
[----:B------:R0:W-:Y:S01]  /*7d40*/  STG.E desc[UR36][R8.64], R3 ;  /* 0x0000000308007986 */ /* 0x0001e2000c101924 */
[----:B------:R-:W-:Y:S05]  /*7d50*/  BRA `(.L_x_31097) ;  /* 0x0000000800587947 */ /* 0x000fea0003800000 */
.L_x_31102:
[----:B------:R-:W0:Y:S02]  /*7d60*/  I2F.F64.S16 R22, R22 ;  /* 0x0000001600167312 */ /* 0x000e240000101c00 */
[----:B0-----:R0:W-:Y:S01]  /*7d70*/  STG.E.64 desc[UR36][R8.64], R22 ;  /* 0x0000001608007986 */ /* 0x0011e2000c101b24 */
[----:B------:R-:W-:Y:S05]  /*7d80*/  BRA `(.L_x_31097) ;  /* 0x00000008004c7947 */ /* 0x000fea0003800000 */
.L_x_31092:
        /* <DEDUP_REMOVED lines=12> */
.L_x_31107:
        /* <DEDUP_REMOVED lines=16> */
.L_x_31110:
[----:B------:R-:W-:-:S07]  /*7f50*/  PRMT R4, R0, 0x7610, R4 ;  /* 0x0000761000047816 */ /* 0x000fce0000000004 */
.L_x_31109:
[----:B------:R-:W-:Y:S05]  /*7f60*/  BSYNC.RECONVERGENT B0 ;  /* 0x0000000000007941 */ /* 0x000fea0003800200 */
.L_x_31108:
[----:B------:R0:W-:Y:S01]  /*7f70*/  STG.E.U8 desc[UR36][R8.64], R4 ;  /* 0x0000000408007986 */ /* 0x0001e2000c101124 */
[----:B------:R-:W-:Y:S05]  /*7f80*/  BRA `(.L_x_31097) ;  /* 0x0000000400cc7947 */ /* 0x000fea0003800000 */
.L_x_31106:
        /* <DEDUP_REMOVED lines=16> */
.L_x_31113:
[----:B------:R-:W-:-:S07]  /*8090*/  PRMT R4, R0, 0x7610, R4 ;  /* 0x0000761000047816 */ /* 0x000fce0000000004 */
.L_x_31112:
[----:B------:R-:W-:Y:S05]  /*80a0*/  BSYNC.RECONVERGENT B0 ;  /* 0x0000000000007941 */ /* 0x000fea0003800200 */
.L_x_31111:
[----:B------:R0:W-:Y:S01]  /*80b0*/  STG.E.U8 desc[UR36][R8.64], R4 ;  /* 0x0000000408007986 */ /* 0x0001e2000c101124 */
[----:B------:R-:W-:Y:S05]  /*80c0*/  BRA `(.L_x_31097) ;  /* 0x00000004007c7947 */ /* 0x000fea0003800000 */
.L_x_31105:
        /* <DEDUP_REMOVED lines=21> */
.L_x_31115:
[----:B------:R-:W-:-:S05]  /*8220*/  IMAD.MOV.U32 R23, RZ, RZ, RZ ;  /* 0x000000ffff177224 */ /* 0x000fca00078e00ff */
[----:B------:R0:W-:Y:S01]  /*8230*/  STG.E.64 desc[UR36][R8.64], R22 ;  /* 0x0000001608007986 */ /* 0x0001e2000c101b24 */
[----:B------:R-:W-:Y:S05]  /*8240*/  BRA `(.L_x_31097) ;  /* 0x00000004001c7947 */ /* 0x000fea0003800000 */
.L_x_31114:
[----:B------:R0:W-:Y:S01]  /*8250*/  STG.E desc[UR36][R8.64], R22 ;  /* 0x0000001608007986 */ /* 0x0001e2000c101924 */
[----:B------:R-:W-:Y:S05]  /*8260*/  BRA `(.L_x_31097) ;  /* 0x0000000400147947 */ /* 0x000fea0003800000 */
.L_x_31104:
        /* <DEDUP_REMOVED lines=8> */
.L_x_31117:
[----:B------:R-:W-:Y:S01]  /*82f0*/  CS2R R6, SRZ ;  /* 0x0000000000067805 */ /* 0x000fe2000001ff00 */
[----:B------:R-:W0:Y:S04]  /*8300*/  I2F.F64.S16 R4, R22 ;  /* 0x0000001600047312 */ /* 0x000e280000101c00 */
[----:B0-----:R0:W-:Y:S01]  /*8310*/  STG.E.128 desc[UR36][R8.64], R4 ;  /* 0x0000000408007986 */ /* 0x0011e2000c101d24 */
[----:B------:R-:W-:Y:S05]  /*8320*/  BRA `(.L_x_31097) ;  /* 0x0000000000e47947 */ /* 0x000fea0003800000 */
.L_x_31116:
[----:B------:R-:W-:-:S13]  /*8330*/  ISETP.NE.AND P0, PT, R0, 0xf, PT ;  /* 0x0000000f0000780c */ /* 0x000fda0003f05270 */
[----:B------:R-:W-:Y:S05]  /*8340*/  @!P0 BRA `(.L_x_31118) ;  /* 0x0000000000d08947 */ /* 0x000fea0003800000 */
[----:B------:R-:W-:-:S13]  /*8350*/  ISETP.NE.AND P0, PT, R0, 0x17, PT ;  /* 0x000000170000780c */ /* 0x000fda0003f05270 */
[----:B------:R-:W-:Y:S05]  /*8360*/  @!P0 BRA `(.L_x_31119) ;  /* 0x0000000000848947 */ /* 0x000fea0003800000 */
[----:B------:R-:W-:-:S13]  /*8370*/  ISETP.NE.AND P0, PT, R0, 0x18, PT ;  /* 0x000000180000780c */ /* 0x000fda0003f05270 */
[----:B------:R-:W-:Y:S05]  /*8380*/  @!P0 BRA `(.L_x_31120) ;  /* 0x0000000000448947 */ /* 0x000fea0003800000 */
.L_x_31096:
        /* <DEDUP_REMOVED lines=16> */
.L_x_31121:
[----:B------:R-:W-:Y:S05]  /*8490*/  BRA `(.L_x_31097) ;  /* 0x0000000000887947 */ /* 0x000fea0003800000 */
.L_x_31120:
        /* <DEDUP_REMOVED lines=11> */
.L_x_31123:
[----:B------:R-:W-:Y:S05]  /*8550*/  BSYNC.RECONVERGENT B0 ;  /* 0x0000000000007941 */ /* 0x000fea0003800200 */
.L_x_31122:
[----:B------:R0:W-:Y:S01]  /*8560*/  STG.E.U8 desc[UR36][R8.64], R3 ;  /* 0x0000000308007986 */ /* 0x0001e2000c101124 */
[----:B------:R-:W-:Y:S05]  /*8570*/  BRA `(.L_x_31097) ;  /* 0x0000000000507947 */ /* 0x000fea0003800000 */
.L_x_31119:
        /* <DEDUP_REMOVED lines=12> */
.L_x_31124:
[----:B------:R-:W-:Y:S01]  /*8640*/  IMAD.MOV.U32 R3, RZ, RZ, 0x7f ;  /* 0x0000007fff037424 */ /* 0x000fe200078e00ff */
[----:B------:R-:W-:-:S04]  /*8650*/  ISETP.GT.U32.AND P0, PT, R5, 0x7f800000, PT ;  /* 0x7f8000000500780c */ /* 0x000fc80003f04070 */
[----:B------:R-:W-:-:S05]  /*8660*/  SEL R3, R3, 0x7c, P0 ;  /* 0x0000007c03037807 */ /* 0x000fca0000000000 */
[----:B------:R0:W-:Y:S01]  /*8670*/  STG.E.U8 desc[UR36][R8.64], R3 ;  /* 0x0000000308007986 */ /* 0x0001e2000c101124 */
[----:B------:R-:W-:Y:S05]  /*8680*/  BRA `(.L_x_31097) ;  /* 0x00000000000c7947 */ /* 0x000fea0003800000 */
.L_x_31118:
[----:B------:R-:W0:Y:S02]  /*8690*/  I2F.S16 R0, R22 ;  /* 0x0000001600007306 */ /* 0x000e240000101400 */
[----:B0-----:R-:W-:-:S05]  /*86a0*/  F2FP.BF16.F32.PACK_AB R0, RZ, R0 ;  /* 0x00000000ff00723e */ /* 0x001fca00000010ff */
[----:B------:R0:W-:Y:S02]  /*86b0*/  STG.E.U16 desc[UR36][R8.64], R0 ;  /* 0x0000000008007986 */ /* 0x0001e4000c101524 */
.L_x_31097:
[----:B------:R-:W-:Y:S05]  /*86c0*/  BSYNC.RECONVERGENT B6 ;  /* 0x0000000000067941 */ /* 0x000fea0003800200 */
.L_x_31091:
[----:B------:R-:W-:-:S07]  /*86d0*/  VIADD R19, R19, 0x80 ;  /* 0x0000008013137836 */ /* 0x000fce0000000000 */
.L_x_31056:
[----:B------:R-:W-:Y:S05]  /*86e0*/  BSYNC.RECONVERGENT B8 ;  /* 0x0000000000087941 */ /* 0x000fea0003800200 */
.L_x_31018:
        /* <DEDUP_REMOVED lines=21> */
.L_x_31128:
[----:B------:R-:W-:Y:S01]  /*8840*/  STG.E.U8 desc[UR36][R2.64], R18 ;  /* 0x0000001202007986 */ /* 0x000fe2000c101124 */
[----:B------:R-:W-:Y:S05]  /*8850*/  EXIT ;  /* 0x000000000000794d */ /* 0x000fea0003800000 */
.L_x_31127:
        /* <DEDUP_REMOVED lines=9> */
.L_x_31131:
[----:B------:R-:W-:Y:S01]  /*88f0*/  STG.E desc[UR36][R2.64], R18 ;  /* 0x0000001202007986 */ /* 0x000fe2000c101924 */
[----:B------:R-:W-:Y:S05]  /*8900*/  EXIT ;  /* 0x000000000000794d */ /* 0x000fea0003800000 */
.L_x_31130:
[----:B------:R-:W-:Y:S01]  /*8910*/  STG.E.U16 desc[UR36][R2.64], R18 ;  /* 0x0000001202007986 */ /* 0x000fe2000c101524 */
[----:B------:R-:W-:Y:S05]  /*8920*/  EXIT ;  /* 0x000000000000794d */ /* 0x000fea0003800000 */
.L_x_31126:
        /* <DEDUP_REMOVED lines=9> */
.L_x_31133:
[----:B------:R-:W0:Y:S02]  /*89c0*/  I2F.S16 R0, R18 ;  /* 0x0000001200007306 */ /* 0x000e240000101400 */
[----:B0-----:R-:W-:-:S05]  /*89d0*/  F2FP.F16.F32.PACK_AB R0, RZ, R0 ;  /* 0x00000000ff00723e */ /* 0x001fca00000000ff */
[----:B------:R-:W-:Y:S01]  /*89e0*/  STG.E.U16 desc[UR36][R2.64], R0 ;  /* 0x0000000002007986 */ /* 0x000fe2000c101524 */
[----:B------:R-:W-:Y:S05]  /*89f0*/  EXIT ;  /* 0x000000000000794d */ /* 0x000fea0003800000 */
.L_x_31132:
        /* <DEDUP_REMOVED lines=10> */
.L_x_31135:
[----:B------:R-:W0:Y:S02]  /*8aa0*/  I2F.S16 R18, R18 ;  /* 0x0000001200127306 */ /* 0x000e240000101400 */
[----:B0-----:R-:W-:-:S04]  /*8ab0*/  F2FP.F16.F32.PACK_AB R5, RZ, R18 ;  /* 0x00000012ff05723e */ /* 0x001fc800000000ff */
[----:B------:R-:W-:-:S05]  /*8ac0*/  PRMT R5, R5, 0x5410, RZ ;  /* 0x0000541005057816 */ /* 0x000fca00000000ff */
[----:B------:R-:W-:Y:S01]  /*8ad0*/  STG.E desc[UR36][R2.64], R5 ;  /* 0x0000000502007986 */ /* 0x000fe2000c101924 */
[----:B------:R-:W-:Y:S05]  /*8ae0*/  EXIT ;  /* 0x000000000000794d */ /* 0x000fea0003800000 */
.L_x_31134:
[----:B------:R-:W0:Y:S02]  /*8af0*/  I2F.F64.S16 R18, R18 ;  /* 0x0000001200127312 */ /* 0x000e240000101c00 */
[----:B0-----:R-:W-:Y:S01]  /*8b00*/  STG.E.64 desc[UR36][R2.64], R18 ;  /* 0x0000001202007986 */ /* 0x001fe2000c101b24 */
[----:B------:R-:W-:Y:S05]  /*8b10*/  EXIT ;  /* 0x000000000000794d */ /* 0x000fea0003800000 */
.L_x_31125:
        /* <DEDUP_REMOVED lines=12> */
.L_x_31139:
        /* <DEDUP_REMOVED lines=17> */
.L_x_31141:
[----:B------:R-:W-:Y:S05]  /*8cf0*/  BSYNC.RECONVERGENT B0 ;  /* 0x0000000000007941 */ /* 0x000fea0003800200 */
.L_x_31140:
[----:B------:R-:W-:Y:S01]  /*8d00*/  STG.E.U8 desc[UR36][R2.64], R0 ;  /* 0x0000000002007986 */ /* 0x000fe2000c101124 */
[----:B------:R-:W-:Y:S05]  /*8d10*/  EXIT ;  /* 0x000000000000794d */ /* 0x000fea0003800000 */
.L_x_31138:
        /* <DEDUP_REMOVED lines=17> */
.L_x_31143:
[----:B------:R-:W-:Y:S05]  /*8e30*/  BSYNC.RECONVERGENT B0 ;  /* 0x0000000000007941 */ /* 0x000fea0003800200 */
.L_x_31142:
[----:B------:R-:W-:Y:S01]  /*8e40*/  STG.E.U8 desc[UR36][R2.64], R0 ;  /* 0x0000000002007986 */ /* 0x000fe2000c101124 */
[----:B------:R-:W-:Y:S05]  /*8e50*/  EXIT ;  /* 0x000000000000794d */ /* 0x000fea0003800000 */
.L_x_31137:
        /* <DEDUP_REMOVED lines=21> */
.L_x_31145:
[----:B------:R-:W-:-:S05]  /*8fb0*/  IMAD.MOV.U32 R19, RZ, RZ, RZ ;  /* 0x000000ffff137224 */ /* 0x000fca00078e00ff */
[----:B------:R-:W-:Y:S01]  /*8fc0*/  STG.E.64 desc[UR36][R2.64], R18 ;  /* 0x0000001202007986 */ /* 0x000fe2000c101b24 */
[----:B------:R-:W-:Y:S05]  /*8fd0*/  EXIT ;  /* 0x000000000000794d */ /* 0x000fea0003800000 */
.L_x_31144:
[----:B------:R-:W-:Y:S01]  /*8fe0*/  STG.E desc[UR36][R2.64], R18 ;  /* 0x0000001202007986 */ /* 0x000fe2000c101924 */
[----:B------:R-:W-:Y:S05]  /*8ff0*/  EXIT ;  /* 0x000000000000794d */ /* 0x000fea0003800000 */
.L_x_31136:
        /* <DEDUP_REMOVED lines=8> */
.L_x_31147:
[----:B------:R-:W-:Y:S01]  /*9080*/  CS2R R6, SRZ ;  /* 0x0000000000067805 */ /* 0x000fe2000001ff00 */
[----:B------:R-:W0:Y:S04]  /*9090*/  I2F.F64.S16 R4, R18 ;  /* 0x0000001200047312 */ /* 0x000e280000101c00 */
[----:B0-----:R-:W-:Y:S01]  /*90a0*/  STG.E.128 desc[UR36][R2.64], R4 ;  /* 0x0000000402007986 */ /* 0x001fe2000c101d24 */
[----:B------:R-:W-:Y:S05]  /*90b0*/  EXIT ;  /* 0x000000000000794d */ /* 0x000fea0003800000 */
.L_x_31146:
[----:B------:R-:W-:-:S13]  /*90c0*/  ISETP.NE.AND P0, PT, R0, 0xf, PT ;  /* 0x0000000f0000780c */ /* 0x000fda0003f05270 */
[----:B------:R-:W-:Y:S05]  /*90d0*/  @!P0 BRA `(.L_x_31148) ;  /* 0x0000000000d48947 */ /* 0x000fea0003800000 */
[----:B------:R-:W-:-:S13]  /*90e0*/  ISETP.NE.AND P0, PT, R0, 0x17, PT ;  /* 0x000000170000780c */ /* 0x000fda0003f05270 */
[----:B------:R-:W-:Y:S05]  /*90f0*/  @!P0 BRA `(.L_x_31149) ;  /* 0x0000000000848947 */ /* 0x000fea0003800000 */
[----:B------:R-:W-:-:S13]  /*9100*/  ISETP.NE.AND P0, PT, R0, 0x18, PT ;  /* 0x000000180000780c */ /* 0x000fda0003f05270 */
[----:B------:R-:W-:Y:S05]  /*9110*/  @!P0 BRA `(.L_x_31150) ;  /* 0x0000000000448947 */ /* 0x000fea0003800000 */
.L_x_31129:
        /* <DEDUP_REMOVED lines=16> */
.L_x_31151:
[----:B------:R-:W-:Y:S05]  /*9220*/  EXIT ;  /* 0x000000000000794d */ /* 0x000fea0003800000 */
.L_x_31150:
        /* <DEDUP_REMOVED lines=11> */
.L_x_31153:
[----:B------:R-:W-:Y:S05]  /*92e0*/  BSYNC.RECONVERGENT B0 ;  /* 0x0000000000007941 */ /* 0x000fea0003800200 */
.L_x_31152:
[----:B------:R-:W-:Y:S01]  /*92f0*/  STG.E.U8 desc[UR36][R2.64], R5 ;  /* 0x0000000502007986 */ /* 0x000fe2000c101124 */
[----:B------:R-:W-:Y:S05]  /*9300*/  EXIT ;  /* 0x000000000000794d */ /* 0x000fea0003800000 */
.L_x_31149:
        /* <DEDUP_REMOVED lines=13> */
.L_x_31154:
[----:B------:R-:W-:Y:S01]  /*93e0*/  IMAD.MOV.U32 R5, RZ, RZ, 0x7f ;  /* 0x0000007fff057424 */ /* 0x000fe200078e00ff */
[----:B------:R-:W-:-:S04]  /*93f0*/  ISETP.GT.U32.AND P0, PT, R7, 0x7f800000, PT ;  /* 0x7f8000000700780c */ /* 0x000fc80003f04070 */
[----:B------:R-:W-:-:S05]  /*9400*/  SEL R5, R5, 0x7c, P0 ;  /* 0x0000007c05057807 */ /* 0x000fca0000000000 */
[----:B------:R-:W-:Y:S01]  /*9410*/  STG.E.U8 desc[UR36][R2.64], R5 ;  /* 0x0000000502007986 */ /* 0x000fe2000c101124 */
[----:B------:R-:W-:Y:S05]  /*9420*/  EXIT ;  /* 0x000000000000794d */ /* 0x000fea0003800000 */
.L_x_31148:
[----:B------:R-:W0:Y:S02]  /*9430*/  I2F.S16 R0, R18 ;  /* 0x0000001200007306 */ /* 0x000e240000101400 */
[----:B0-----:R-:W-:-:S05]  /*9440*/  F2FP.BF16.F32.PACK_AB R0, RZ, R0 ;  /* 0x00000000ff00723e */ /* 0x001fca00000010ff */
[----:B------:R-:W-:Y:S01]  /*9450*/  STG.E.U16 desc[UR36][R2.64], R0 ;  /* 0x0000000002007986 */ /* 0x000fe2000c101524 */
[----:B------:R-:W-:Y:S05]  /*9460*/  EXIT ;  /* 0x000000000000794d */ /* 0x000fea0003800000 */
.L_x_31155:
        /* <DEDUP_REMOVED lines=9> */
.L_x_42990:


//--------------------- .text._ZN2at6native18elementwise_kernelILi128ELi4EZNS0_22gpu_kernel_impl_nocastINS0_13BinaryFunctorIbbbZZZNS0_23logical_and_kernel_cudaERNS_14TensorIteratorEENKUlvE0_clEvENKUlvE7_clEvEUlbbE_EEEEvRNS_18TensorIteratorBaseERKT_EUliE_EEviT1_ --------------------------
	.section	.text._ZN2at6native18elementwise_kernelILi128ELi4EZNS0_22gpu_kernel_impl_nocastINS0_13BinaryFunctorIbbbZZZNS0_23logical_and_kernel_cudaERNS_14TensorIteratorEENKUlvE0_clEvENKUlvE7_clEvEUlbbE_EEEEvRNS_18TensorIteratorBaseERKT_EUliE_EEviT1_,"ax",@progbits
	.align	128
        .global         _ZN2at6native18elementwise_kernelILi128ELi4EZNS0_22gpu_kernel_impl_nocastINS0_13BinaryFunctorIbbbZZZNS0_23logical_and_kernel_cudaERNS_14TensorIteratorEENKUlvE0_clEvENKUlvE7_clEvEUlbbE_EEEEvRNS_18TensorIteratorBaseERKT_EUliE_EEviT1_
        .type           _ZN2at6native18elementwise_kernelILi128ELi4EZNS0_22gpu_kernel_impl_nocastINS0_13BinaryFunctorIbbbZZZNS0_23logical_and_kernel_cudaERNS_14TensorIteratorEENKUlvE0_clEvENKUlvE7_clEvEUlbbE_EEEEvRNS_18TensorIteratorBaseERKT_EUliE_EEviT1_,@function
        .size           _ZN2at6native18elementwise_kernelILi128ELi4EZNS0_22gpu_kernel_impl_nocastINS0_13BinaryFunctorIbbbZZZNS0_23logical_and_kernel_cudaERNS_14TensorIteratorEENKUlvE0_clEvENKUlvE7_clEvEUlbbE_EEEEvRNS_18TensorIteratorBaseERKT_EUliE_EEviT1_,(.L_x_42991 - _ZN2at6native18elementwise_kernelILi128ELi4EZNS0_22gpu_kernel_impl_nocastINS0_13BinaryFunctorIbbbZZZNS0_23logical_and_kernel_cudaERNS_14TensorIteratorEENKUlvE0_clEvENKUlvE7_clEvEUlbbE_EEEEvRNS_18TensorIteratorBaseERKT_EUliE_EEviT1_)
        .other          _ZN2at6native18elementwise_kernelILi128ELi4EZNS0_22gpu_kernel_impl_nocastINS0_13BinaryFunctorIbbbZZZNS0_23logical_and_kernel_cudaERNS_14TensorIteratorEENKUlvE0_clEvENKUlvE7_clEvEUlbbE_EEEEvRNS_18TensorIteratorBaseERKT_EUliE_EEviT1_,@"STO_CUDA_ENTRY STV_DEFAULT"
_ZN2at6native18elementwise_kernelILi128ELi4EZNS0_22gpu_kernel_impl_nocastINS0_13BinaryFunctorIbbbZZZNS0_23logical_and_kernel_cudaERNS_14TensorIteratorEENKUlvE0_clEvENKUlvE7_clEvEUlbbE_EEEEvRNS_18TensorIteratorBaseERKT_EUliE_EEviT1_:
.text._ZN2at6native18elementwise_kernelILi128ELi4EZNS0_22gpu_kernel_impl_nocastINS0_13BinaryFunctorIbbbZZZNS0_23logical_and_kernel_cudaERNS_14TensorIteratorEENKUlvE0_clEvENKUlvE7_clEvEUlbbE_EEEEvRNS_18TensorIteratorBaseERKT_EUliE_EEviT1_:
        /* <DEDUP_REMOVED lines=21> */
[----:B---3--:R-:W-:-:S04]  /*0150*/  ISETP.NE.AND P0, PT, R4, RZ, P0 ;  /* 0x000000ff0400720c */ /* 0x008fc80000705270 */
        /* <DEDUP_REMOVED lines=12> */
[----:B--2---:R-:W-:-:S04]  /*0220*/  ISETP.NE.AND P0, PT, R4, RZ, P0 ;  /* 0x000000ff0400720c */ /* 0x004fc80000705270 */
[----:B------:R-:W-:-:S05]  /*0230*/  SEL R11, RZ, 0x1, !P0 ;  /* 0x00000001ff0b7807 */ /* 0x000fca0004000000 */
[----:B0-----:R0:W-:Y:S04]  /*0240*/  STG.E.U8 desc[UR6][R8.64], R11 ;  /* 0x0000000b08007986 */ /* 0x0011e8000c101106 */
.L_x_31159:
[----:B------:R-:W-:-:S13]  /*0250*/  ISETP.GE.AND P0, PT, R3, UR4, PT ;  /* 0x0000000403007c0c */ /* 0x000fda000bf06270 */
[----:B------:R-:W-:Y:S05]  /*0260*/  @P0 BREAK.RELIABLE B1 ;  /* 0x0000000000010942 */ /* 0x000fea0003800100 */
[----:B------:R-:W-:Y:S05]  /*0270*/  @P0 BRA `(.L_x_31160) ;  /* 0x00000000002c0947 */ /* 0x000fea0003800000 */
[----:B------:R-:W-:Y:S05]  /*0280*/  BSYNC.RELIABLE B1 ;  /* 0x0000000000017941 */ /* 0x000fea0003800100 */
.L_x_31158:
        /* <DEDUP_REMOVED lines=10> */
.L_x_31160:
[----:B------:R-:W-:Y:S05]  /*0330*/  BSYNC.RECONVERGENT B0 ;  /* 0x0000000000007941 */ /* 0x000fea0003800200 */
.L_x_31157:
        /* <DEDUP_REMOVED lines=9> */
[----:B---3--:R-:W-:-:S04]  /*03d0*/  ISETP.NE.AND P0, PT, R2, RZ, P0 ;  /* 0x000000ff0200720c */ /* 0x008fc80000705270 */
[----:B01----:R-:W-:-:S05]  /*03e0*/  SEL R9, RZ, 0x1, !P0 ;  /* 0x00000001ff097807 */ /* 0x003fca0004000000 */
[----:B----4-:R-:W-:Y:S01]  /*03f0*/  STG.E.U8 desc[UR6][R6.64], R9 ;  /* 0x0000000906007986 */ /* 0x010fe2000c101106 */
[----:B------:R-:W-:Y:S05]  /*0400*/  EXIT ;  /* 0x000000000000794d */ /* 0x000fea0003800000 */
.L_x_31156:
        /* <DEDUP_REMOVED lines=356> */
.L_x_31164:
        /* <DEDUP_REMOVED lines=12> */
[----:B---3--:R-:W-:-:S04]  /*1b10*/  ISETP.NE.AND P0, PT, R6, RZ, P0 ;  /* 0x000000ff0600720c */ /* 0x008fc80000705270 */
        /* <DEDUP_REMOVED lines=353> */
.L_x_31166:
        /* <DEDUP_REMOVED lines=13> */
[----:B------:R-:W-:-:S05]  /*3200*/  SEL R11, RZ, 0x1, !P0 ;  /* 0x00000001ff0b7807 */ /* 0x000fca0004000000 */
[----:B------:R0:W-:Y:S04]  /*3210*/  STG.E.U8 desc[UR6][R4.64], R11 ;  /* 0x0000000b04007986 */ /* 0x0001e8000c101106 */
.L_x_31163:
[----:B------:R-:W-:-:S13]  /*3220*/  ISETP.GE.AND P0, PT, R3, UR4, PT ;  /* 0x0000000403007c0c */ /* 0x000fda000bf06270 */
[----:B------:R-:W-:Y:S05]  /*3230*/  @P0 BREAK.RELIABLE B1 ;  /* 0x0000000000010942 */ /* 0x000fea0003800100 */
[----:B------:R-:W-:Y:S05]  /*3240*/  @P0 BRA `(.L_x_31165) ;  /* 0x0000001400b00947 */ /* 0x000fea0003800000 */
[----:B------:R-:W-:Y:S05]  /*3250*/  BSYNC.RELIABLE B1 ;  /* 0x0000000000017941 */ /* 0x000fea0003800100 */
.L_x_31162:
        /* <DEDUP_REMOVED lines=348> */
.L_x_31167:
        /* <DEDUP_REMOVED lines=15> */
.L_x_31165:
[----:B------:R-:W-:Y:S05]  /*4910*/  BSYNC.RECONVERGENT B0 ;  /* 0x0000000000007941 */ /* 0x000fea0003800200 */
.L_x_31161:
        /* <DEDUP_REMOVED lines=351> */
.L_x_31168:
        /* <DEDUP_REMOVED lines=11> */
[----:B---3--:R-:W-:-:S04]  /*5fc0*/  ISETP.NE.AND P0, PT, R4, RZ, P0 ;  /* 0x000000ff0400720c */ /* 0x008fc80000705270 */
[----:B------:R-:W-:-:S05]  /*5fd0*/  SEL R9, RZ, 0x1, !P0 ;  /* 0x00000001ff097807 */ /* 0x000fca0004000000 */
[----:B------:R-:W-:Y:S01]  /*5fe0*/  STG.E.U8 desc[UR6][R2.64], R9 ;  /* 0x0000000902007986 */ /* 0x000fe2000c101106 */
[----:B------:R-:W-:Y:S05]  /*5ff0*/  EXIT ;  /* 0x000000000000794d */ /* 0x000fea0003800000 */
.L_x_31169:
        /* <DEDUP_REMOVED lines=16> */
.L_x_42991:


//--------------------- .text._ZN2at6native27unrolled_elementwise_kernelINS0_13BinaryFunctorIbbbZZZNS0_23logical_and_kernel_cudaERNS_14TensorIteratorEENKUlvE0_clEvENKUlvE7_clEvEUlbbE_EESt5arrayIPcLm3EELi4E23TrivialOffsetCalculatorILi2EjESC_ILi1EjENS0_6memory15LoadWithoutCastENSF_16StoreWithoutCastEEEviT_T0_T2_T3_T4_T5_ --------------------------
	.section	.text._ZN2at6native27unrolled_elementwise_kernelINS0_13BinaryFunctorIbbbZZZNS0_23logical_and_kernel_cudaERNS_14TensorIteratorEENKUlvE0_clEvENKUlvE7_clEvEUlbbE_EESt5arrayIPcLm3EELi4E23TrivialOffsetCalculatorILi2EjESC_ILi1EjENS0_6memory15LoadWithoutCastENSF_16StoreWithoutCastEEEviT_T0_T2_T3_T4_T5_,"ax",@progbits
	.align	128
        .global         _ZN2at6native27unrolled_elementwise_kernelINS0_13BinaryFunctorIbbbZZZNS0_23logical_and_kernel_cudaERNS_14TensorIteratorEENKUlvE0_clEvENKUlvE7_clEvEUlbbE_EESt5arrayIPcLm3EELi4E23TrivialOffsetCalculatorILi2EjESC_ILi1EjENS0_6memory15LoadWithoutCastENSF_16StoreWithoutCastEEEviT_T0_T2_T3_T4_T5_
        .type           _ZN2at6native27unrolled_elementwise_kernelINS0_13BinaryFunctorIbbbZZZNS0_23logical_and_kernel_cudaERNS_14TensorIteratorEENKUlvE0_clEvENKUlvE7_clEvEUlbbE_EESt5arrayIPcLm3EELi4E23TrivialOffsetCalculatorILi2EjESC_ILi1EjENS0_6memory15LoadWithoutCastENSF_16StoreWithoutCastEEEviT_T0_T2_T3_T4_T5_,@function
        .size           _ZN2at6native27unrolled_elementwise_kernelINS0_13BinaryFunctorIbbbZZZNS0_23logical_and_kernel_cudaERNS_14TensorIteratorEENKUlvE0_clEvENKUlvE7_clEvEUlbbE_EESt5arrayIPcLm3EELi4E23TrivialOffsetCalculatorILi2EjESC_ILi1EjENS0_6memory15LoadWithoutCastENSF_16StoreWithoutCastEEEviT_T0_T2_T3_T4_T5_,(.L_x_42992 - _ZN2at6native27unrolled_elementwise_kernelINS0_13BinaryFunctorIbbbZZZNS0_23logical_and_kernel_cudaERNS_14TensorIteratorEENKUlvE0_clEvENKUlvE7_clEvEUlbbE_EESt5arrayIPcLm3EELi4E23TrivialOffsetCalculatorILi2EjESC_ILi1EjENS0_6memory15LoadWithoutCastENSF_16StoreWithoutCastEEEviT_T0_T2_T3_T4_T5_)
        .other          _ZN2at6native27unrolled_elementwise_kernelINS0_13BinaryFunctorIbbbZZZNS0_23logical_and_kernel_cudaERNS_14TensorIteratorEENKUlvE0_clEvENKUlvE7_clEvEUlbbE_EESt5arrayIPcLm3EELi4E23TrivialOffsetCalculatorILi2EjESC_ILi1EjENS0_6memory15LoadWithoutCastENSF_16StoreWithoutCastEEEviT_T0_T2_T3_T4_T5_,@"STO_CUDA_ENTRY STV_DEFAULT"
_ZN2at6native27unrolled_elementwise_kernelINS0_13BinaryFunctorIbbbZZZNS0_23logical_and_kernel_cudaERNS_14TensorIteratorEENKUlvE0_clEvENKUlvE7_clEvEUlbbE_EESt5arrayIPcLm3EELi4E23TrivialOffsetCalculatorILi2EjESC_ILi1EjENS0_6memory15LoadWithoutCastENSF_16StoreWithoutCastEEEviT_T0_T2_T3_T4_T5_:
.text._ZN2at6native27unrolled_elementwise_kernelINS0_13BinaryFunctorIbbbZZZNS0_23logical_and_kernel_cudaERNS_14TensorIteratorEENKUlvE0_clEvENKUlvE7_clEvEUlbbE_EESt5arrayIPcLm3EELi4E23TrivialOffsetCalculatorILi2EjESC_ILi1EjENS0_6memory15LoadWithoutCastENSF_16StoreWithoutCastEEEviT_T0_T2_T3_T4_T5_:
        /* <DEDUP_REMOVED lines=17> */
[C---:B---3--:R-:W-:Y:S01]  /*0110*/  @!P5 IADD3 R14, P2, PT, R25.reuse, R14, RZ ;  /* 0x0000000e190ed210 */ /* 0x048fe20007f5e0ff */
[----:B------:R-:W3:Y:S01]  /*0120*/  LDC.64 R8, c[0x0][0x390] ;  /* 0x0000e400ff087b82 */ /* 0x000ee20000000a00 */
[----:B----4-:R-:W-:-:S03]  /*0130*/  @!P5 IADD3 R16, P3, PT, R25, R16, RZ ;  /* 0x000000101910d210 */ /* 0x010fc60007f7e0ff */
[----:B------:R-:W-:Y:S02]  /*0140*/  @!P5 IMAD.X R15, RZ, RZ, R15, P2 ;  /* 0x000000ffff0fd224 */ /* 0x000fe400010e060f */
[----:B------:R-:W-:Y:S02]  /*0150*/  @!P5 IMAD.X R17, RZ, RZ, R17, P3 ;  /* 0x000000ffff11d224 */ /* 0x000fe400018e0611 */
[----:B------:R-:W4:Y:S01]  /*0160*/  LDC.64 R10, c[0x0][0x390] ;  /* 0x0000e400ff0a7b82 */ /* 0x000f220000000a00 */
[----:B-1----:R-:W4:Y:S01]  /*0170*/  @!P5 LDG.E.U8 R14, desc[UR4][R14.64] ;  /* 0x000000040e0ed981 */ /* 0x002f22000c1e1100 */
[----:B------:R-:W-:Y:S02]  /*0180*/  @!P0 IMAD R27, R0, 0x200, R23 ;  /* 0x00000200001b8824 */ /* 0x000fe400078e0217 */
[----:B------:R-:W-:Y:S01]  /*0190*/  @!P0 VIADD R23, R23, 0x80 ;  /* 0x0000008017178836 */ /* 0x000fe20000000000 */
[----:B------:R-:W4:Y:S02]  /*01a0*/  @!P5 LDG.E.U8 R16, desc[UR4][R16.64] ;  /* 0x000000041010d981 */ /* 0x000f24000c1e1100 */
[----:B--2---:R-:W-:-:S02]  /*01b0*/  @!P0 IADD3 R2, P4, PT, R27, R2, RZ ;  /* 0x000000021b028210 */ /* 0x004fc40007f9e0ff */
        /* <DEDUP_REMOVED lines=9> */
[----:B---3--:R-:W-:-:S09]  /*0250*/  @!P1 IADD3 R8, P3, PT, R21, R8, RZ ;  /* 0x0000000815089210 */ /* 0x008fd20007f7e0ff */
[----:B------:R-:W-:Y:S01]  /*0260*/  @!P2 IMAD R23, R0, 0x200, R23 ;  /* 0x000002000017a824 */ /* 0x000fe200078e0217 */
[----:B------:R0:W3:Y:S01]  /*0270*/  @!P0 LDG.E.U8 R4, desc[UR4][R4.64] ;  /* 0x0000000404048981 */ /* 0x0000e2000c1e1100 */
[----:B------:R-:W-:-:S03]  /*0280*/  @!P1 IMAD.X R7, RZ, RZ, R7, P4 ;  /* 0x000000ffff079224 */ /* 0x000fc600020e0607 */
[C---:B------:R-:W-:Y:S02]  /*0290*/  @!P2 IADD3 R12, P6, PT, R23.reuse, R12, RZ ;  /* 0x0000000c170ca210 */ /* 0x040fe40007fde0ff */
[----:B----4-:R-:W-:Y:S01]  /*02a0*/  @!P2 IADD3 R10, P4, PT, R23, R10, RZ ;  /* 0x0000000a170aa210 */ /* 0x010fe20007f9e0ff */
[----:B------:R-:W-:Y:S01]  /*02b0*/  @!P1 IMAD.X R9, RZ, RZ, R9, P3 ;  /* 0x000000ffff099224 */ /* 0x000fe200018e0609 */
[----:B------:R-:W4:Y:S01]  /*02c0*/  @!P1 LDG.E.U8 R6, desc[UR4][R6.64] ;  /* 0x0000000406069981 */ /* 0x000f22000c1e1100 */
[----:B------:R-:W-:Y:S02]  /*02d0*/  @!P2 IMAD.X R13, RZ, RZ, R13, P6 ;  /* 0x000000ffff0da224 */ /* 0x000fe400030e060d */
[----:B------:R-:W-:Y:S01]  /*02e0*/  @!P2 IMAD.X R11, RZ, RZ, R11, P4 ;  /* 0x000000ffff0ba224 */ /* 0x000fe200020e060b */
[----:B------:R-:W5:Y:S04]  /*02f0*/  @!P1 LDG.E.U8 R8, desc[UR4][R8.64] ;  /* 0x0000000408089981 */ /* 0x000f68000c1e1100 */
[----:B------:R-:W5:Y:S04]  /*0300*/  @!P2 LDG.E.U8 R12, desc[UR4][R12.64] ;  /* 0x000000040c0ca981 */ /* 0x000f68000c1e1100 */
[----:B------:R-:W5:Y:S01]  /*0310*/  @!P2 LDG.E.U8 R10, desc[UR4][R10.64] ;  /* 0x000000040a0aa981 */ /* 0x000f62000c1e1100 */
[----:B------:R-:W-:Y:S01]  /*0320*/  PLOP3.LUT P4, PT, PT, PT, PT, 0x8, 0x80 ;  /* 0x000000000080781c */ /* 0x000fe20003f8e170 */
[----:B------:R-:W-:Y:S04]  /*0330*/  BSSY.RECONVERGENT B0, `(.L_x_31170) ;  /* 0x000002a000007945 */ /* 0x000fe80003800200 */
[----:B------:R-:W-:Y:S01]  /*0340*/  BSSY.RELIABLE B1, `(.L_x_31171) ;  /* 0x0000021000017945 */ /* 0x000fe20003800100 */
[----:B------:R-:W-:-:S04]  /*0350*/  @!P5 ISETP.NE.AND P6, PT, R16, RZ, PT ;  /* 0x000000ff1000d20c */ /* 0x000fc80003fc5270 */
[----:B------:R-:W-:Y:S02]  /*0360*/  @!P5 ISETP.NE.AND P4, PT, R14, RZ, P6 ;  /* 0x000000ff0e00d20c */ /* 0x000fe40003785270 */
[----:B------:R-:W-:Y:S02]  /*0370*/  PLOP3.LUT P5, PT, PT, PT, PT, 0x8, 0x80 ;  /* 0x000000000080781c */ /* 0x000fe40003fae170 */
[----:B0-----:R-:W-:Y:S02]  /*0380*/  SEL R5, RZ, 0x1, !P4 ;  /* 0x00000001ff057807 */ /* 0x001fe40006000000 */
[----:B---3--:R-:W-:-:S04]  /*0390*/  @!P0 ISETP.NE.AND P3, PT, R4, RZ, PT ;  /* 0x000000ff0400820c */ /* 0x008fc80003f65270 */
[----:B--2---:R-:W-:Y:S02]  /*03a0*/  @!P0 ISETP.NE.AND P5, PT, R2, RZ, P3 ;  /* 0x000000ff0200820c */ /* 0x004fe40001fa5270 */
[----:B----4-:R-:W-:Y:S02]  /*03b0*/  @!P1 ISETP.NE.AND P6, PT, R6, RZ, PT ;  /* 0x000000ff0600920c */ /* 0x010fe40003fc5270 */
[----:B------:R-:W-:Y:S02]  /*03c0*/  PLOP3.LUT P0, PT, PT, PT, PT, 0x8, 0x80 ;  /* 0x000000000080781c */ /* 0x000fe40003f0e170 */
[----:B-----5:R-:W-:Y:S02]  /*03d0*/  @!P1 ISETP.NE.AND P0, PT, R8, RZ, P6 ;  /* 0x000000ff0800920c */ /* 0x020fe40003705270 */
[----:B------:R-:W-:Y:S02]  /*03e0*/  @!P2 ISETP.NE.AND P3, PT, R12, RZ, PT ;  /* 0x000000ff0c00a20c */ /* 0x000fe40003f65270 */
[----:B------:R-:W-:-:S02]  /*03f0*/  PLOP3.LUT P1, PT, PT, PT, PT, 0x8, 0x80 ;  /* 0x000000000080781c */ /* 0x000fc40003f2e170 */
[----:B------:R-:W-:Y:S02]  /*0400*/  @!P2 ISETP.NE.AND P1, PT, R10, RZ, P3 ;  /* 0x000000ff0a00a20c */ /* 0x000fe40001f25270 */
        /* <DEDUP_REMOVED lines=20> */
.L_x_31172:
[----:B------:R-:W-:Y:S05]  /*0550*/  BSYNC.RELIABLE B1 ;  /* 0x0000000000017941 */ /* 0x000fea0003800100 */
.L_x_31171:
[----:B------:R-:W-:-:S13]  /*0560*/  ISETP.GE.AND P0, PT, R19, R18, PT ;  /* 0x000000121300720c */ /* 0x000fda0003f06270 */
[----:B------:R-:W1:Y:S01]  /*0570*/  @!P0 LDC.64 R4, c[0x0][0x388] ;  /* 0x0000e200ff048b82 */ /* 0x000e620000000a00 */
[----:B0-----:R-:W-:Y:S02]  /*0580*/  @!P0 IMAD R3, R0, 0x200, R19 ;  /* 0x0000020000038824 */ /* 0x001fe400078e0213 */
[----:B------:R-:W-:-:S03]  /*0590*/  @!P0 VIADD R19, R19, 0x80 ;  /* 0x0000008013138836 */ /* 0x000fc60000000000 */
[----:B-1----:R-:W-:-:S05]  /*05a0*/  @!P0 IADD3 R2, P1, PT, R3, R4, RZ ;  /* 0x0000000403028210 */ /* 0x002fca0007f3e0ff */
[----:B------:R-:W-:-:S05]  /*05b0*/  @!P0 IMAD.X R3, RZ, RZ, R5, P1 ;  /* 0x000000ffff038224 */ /* 0x000fca00008e0605 */
[----:B------:R1:W-:Y:S03]  /*05c0*/  @!P0 STG.E.U8 desc[UR4][R2.64], R9 ;  /* 0x0000000902008986 */ /* 0x0003e6000c101104 */
.L_x_31173:
[----:B------:R-:W-:Y:S05]  /*05d0*/  BSYNC.RECONVERGENT B0 ;  /* 0x0000000000007941 */ /* 0x000fea0003800200 */
.L_x_31170:
        /* <DEDUP_REMOVED lines=9> */
.L_x_31174:
        /* <DEDUP_REMOVED lines=9> */
.L_x_42992:


//--------------------- .text._ZN2at6native29vectorized_elementwise_kernelILi2ENS0_13BinaryFunctorIbbbZZZNS0_23logical_and_kernel_cudaERNS_14TensorIteratorEENKUlvE0_clEvENKUlvE7_clEvEUlbbE_EESt5arrayIPcLm3EEEEviT0_T1_ --------------------------
	.section	.text._ZN2at6native29vectorized_elementwise_kernelILi2ENS0_13BinaryFunctorIbbbZZZNS0_23logical_and_kernel_cudaERNS_14TensorIteratorEENKUlvE0_clEvENKUlvE7_clEvEUlbbE_EESt5arrayIPcLm3EEEEviT0_T1_,"ax",@progbits
	.align	128
        .global         _ZN2at6native29vectorized_elementwise_kernelILi2ENS0_13BinaryFunctorIbbbZZZNS0_23logical_and_kernel_cudaERNS_14TensorIteratorEENKUlvE0_clEvENKUlvE7_clEvEUlbbE_EESt5arrayIPcLm3EEEEviT0_T1_
        .type           _ZN2at6native29vectorized_elementwise_kernelILi2ENS0_13BinaryFunctorIbbbZZZNS0_23logical_and_kernel_cudaERNS_14TensorIteratorEENKUlvE0_clEvENKUlvE7_clEvEUlbbE_EESt5arrayIPcLm3EEEEviT0_T1_,@function
        .size           _ZN2at6native29vectorized_elementwise_kernelILi2ENS0_13BinaryFunctorIbbbZZZNS0_23logical_and_kernel_cudaERNS_14TensorIteratorEENKUlvE0_clEvENKUlvE7_clEvEUlbbE_EESt5arrayIPcLm3EEEEviT0_T1_,(.L_x_42993 - _ZN2at6native29vectorized_elementwise_kernelILi2ENS0_13BinaryFunctorIbbbZZZNS0_23logical_and_kernel_cudaERNS_14TensorIteratorEENKUlvE0_clEvENKUlvE7_clEvEUlbbE_EESt5arrayIPcLm3EEEEviT0_T1_)
        .other          _ZN2at6native29vectorized_elementwise_kernelILi2ENS0_13BinaryFunctorIbbbZZZNS0_23logical_and_kernel_cudaERNS_14TensorIteratorEENKUlvE0_clEvENKUlvE7_clEvEUlbbE_EESt5arrayIPcLm3EEEEviT0_T1_,@"STO_CUDA_ENTRY STV_DEFAULT"
_ZN2at6native29vectorized_elementwise_kernelILi2ENS0_13BinaryFunctorIbbbZZZNS0_23logical_and_kernel_cudaERNS_14TensorIteratorEENKUlvE0_clEvENKUlvE7_clEvEUlbbE_EESt5arrayIPcLm3EEEEviT0_T1_:
.text._ZN2at6native29vectorized_elementwise_kernelILi2ENS0_13BinaryFunctorIbbbZZZNS0_23logical_and_kernel_cudaERNS_14TensorIteratorEENKUlvE0_clEvENKUlvE7_clEvEUlbbE_EESt5arrayIPcLm3EEEEviT0_T1_:
        /* <DEDUP_REMOVED lines=21> */
[----:B-1----:R-:W-:-:S05]  /*0150*/  @!P4 IADD3 R26, P1, PT, R3, R26, RZ ;  /* 0x0000001a031ac210 */ /* 0x002fca0007f3e0ff */
[----:B------:R-:W-:Y:S01]  /*0160*/  @!P4 IMAD.X R27, RZ, RZ, R27, P1 ;  /* 0x000000ffff1bc224 */ /* 0x000fe200008e061b */
[----:B----4-:R-:W-:Y:S01]  /*0170*/  @!P4 IADD3 R18, P1, PT, R3, R18, RZ ;  /* 0x000000120312c210 */ /* 0x010fe20007f3e0ff */
[----:B------:R-:W1:Y:S03]  /*0180*/  LDC.64 R8, c[0x0][0x390] ;  /* 0x0000e400ff087b82 */ /* 0x000e660000000a00 */
[----:B------:R-:W4:Y:S01]  /*0190*/  @!P4 LDG.E.U8 R21, desc[UR12][R26.64] ;  /* 0x0000000c1a15c981 */ /* 0x000f22000c1e1100 */
[C---:B------:R-:W-:Y:S02]  /*01a0*/  @!P0 VIADD R7, R20.reuse, UR4 ;  /* 0x0000000414078c36 */ /* 0x040fe40008000000 */
[----:B------:R-:W-:Y:S02]  /*01b0*/  @!P0 VIADD R20, R20, 0x80 ;  /* 0x0000008014148836 */ /* 0x000fe40000000000 */
[----:B------:R-:W1:Y:S03]  /*01c0*/  LDC.64 R2, c[0x0][0x390] ;  /* 0x0000e400ff027b82 */ /* 0x000e660000000a00 */
[----:B------:R-:W-:-:S13]  /*01d0*/  ISETP.GE.U32.AND P3, PT, R20, UR5, PT ;  /* 0x0000000514007c0c */ /* 0x000fda000bf66070 */
[C---:B------:R-:W-:Y:S02]  /*01e0*/  @!P3 VIADD R25, R20.reuse, UR4 ;  /* 0x000000041419bc36 */ /* 0x040fe40008000000 */
[----:B------:R-:W-:-:S05]  /*01f0*/  @!P3 VIADD R20, R20, 0x80 ;  /* 0x000000801414b836 */ /* 0x000fca0000000000 */
[----:B------:R-:W-:Y:S02]  /*0200*/  ISETP.GE.U32.AND P2, PT, R20, UR5, PT ;  /* 0x0000000514007c0c */ /* 0x000fe4000bf46070 */
[C---:B--2---:R-:W-:Y:S02]  /*0210*/  @!P0 IADD3 R16, P6, PT, R7.reuse, R16, RZ ;  /* 0x0000001007108210 */ /* 0x044fe40007fde0ff */
[----:B---3--:R-:W-:Y:S02]  /*0220*/  @!P0 IADD3 R10, P5, PT, R7, R10, RZ ;  /* 0x0000000a070a8210 */ /* 0x008fe40007fbe0ff */
[----:B------:R-:W2:Y:S01]  /*0230*/  LDC.64 R6, c[0x0][0x398] ;  /* 0x0000e600ff067b82 */ /* 0x000ea20000000a00 */
[----:B------:R-:W-:-:S06]  /*0240*/  @!P4 IMAD.X R19, RZ, RZ, R19, P1 ;  /* 0x000000ffff13c224 */ /* 0x000fcc00008e0613 */
[C---:B------:R-:W-:Y:S01]  /*0250*/  @!P2 VIADD R23, R20.reuse, UR4 ;  /* 0x000000041417ac36 */ /* 0x040fe20008000000 */
[----:B------:R3:W4:Y:S01]  /*0260*/  @!P4 LDG.E.U8 R18, desc[UR12][R18.64] ;  /* 0x0000000c1212c981 */ /* 0x000722000c1e1100 */
[----:B------:R-:W-:-:S05]  /*0270*/  @!P2 VIADD R20, R20, 0x80 ;  /* 0x000000801414a836 */ /* 0x000fca0000000000 */
[----:B------:R-:W-:Y:S01]  /*0280*/  ISETP.GE.U32.AND P1, PT, R20, UR5, PT ;  /* 0x0000000514007c0c */ /* 0x000fe2000bf26070 */
[----:B------:R-:W-:Y:S01]  /*0290*/  @!P0 IMAD.X R17, RZ, RZ, R17, P6 ;  /* 0x000000ffff118224 */ /* 0x000fe200030e0611 */
[C---:B0-----:R-:W-:Y:S01]  /*02a0*/  @!P3 IADD3 R14, P6, PT, R25.reuse, R14, RZ ;  /* 0x0000000e190eb210 */ /* 0x041fe20007fde0ff */
[----:B------:R-:W-:Y:S01]  /*02b0*/  @!P0 IMAD.X R11, RZ, RZ, R11, P5 ;  /* 0x000000ffff0b8224 */ /* 0x000fe200028e060b */
[----:B-----5:R-:W-:Y:S02]  /*02c0*/  @!P3 IADD3 R12, P5, PT, R25, R12, RZ ;  /* 0x0000000c190cb210 */ /* 0x020fe40007fbe0ff */
[----:B------:R-:W5:Y:S01]  /*02d0*/  @!P0 LDG.E.U8 R16, desc[UR12][R16.64] ;  /* 0x0000000c10108981 */ /* 0x000f62000c1e1100 */
[----:B------:R-:W-:Y:S01]  /*02e0*/  @!P3 IMAD.X R15, RZ, RZ, R15, P6 ;  /* 0x000000ffff0fb224 */ /* 0x000fe200030e060f */
[----:B------:R-:W-:Y:S02]  /*02f0*/  @!P2 IADD3 R4, P6, PT, R23, R4, RZ ;  /* 0x000000041704a210 */ /* 0x000fe40007fde0ff */
[----:B------:R-:W5:Y:S01]  /*0300*/  @!P0 LDG.E.U8 R10, desc[UR12][R10.64] ;  /* 0x0000000c0a0a8981 */ /* 0x000f62000c1e1100 */
[----:B------:R-:W-:-:S02]  /*0310*/  @!P3 IMAD.X R13, RZ, RZ, R13, P5 ;  /* 0x000000ffff0db224 */ /* 0x000fc400028e060d */
[----:B---3--:R-:W-:Y:S01]  /*0320*/  @!P1 VIADD R19, R20, UR4 ;  /* 0x0000000414139c36 */ /* 0x008fe20008000000 */
[----:B-1----:R-:W-:Y:S01]  /*0330*/  @!P2 IADD3 R8, P5, PT, R23, R8, RZ ;  /* 0x000000081708a210 */ /* 0x002fe20007fbe0ff */
[----:B------:R-:W-:Y:S01]  /*0340*/  @!P2 IMAD.X R5, RZ, RZ, R5, P6 ;  /* 0x000000ffff05a224 */ /* 0x000fe200030e0605 */
[----:B------:R-:W3:Y:S02]  /*0350*/  @!P3 LDG.E.U8 R14, desc[UR12][R14.64] ;  /* 0x0000000c0e0eb981 */ /* 0x000ee4000c1e1100 */
[C---:B--2---:R-:W-:Y:S01]  /*0360*/  @!P1 IADD3 R6, P6, PT, R19.reuse, R6, RZ ;  /* 0x0000000613069210 */ /* 0x044fe20007fde0ff */
[----:B------:R-:W-:Y:S01]  /*0370*/  @!P2 IMAD.X R9, RZ, RZ, R9, P5 ;  /* 0x000000ffff09a224 */ /* 0x000fe200028e0609 */
[----:B------:R-:W2:Y:S01]  /*0380*/  @!P3 LDG.E.U8 R12, desc[UR12][R12.64] ;  /* 0x0000000c0c0cb981 */ /* 0x000ea2000c1e1100 */
[----:B------:R-:W-:Y:S02]  /*0390*/  @!P1 IADD3 R2, P5, PT, R19, R2, RZ ;  /* 0x0000000213029210 */ /* 0x000fe40007fbe0ff */
[----:B------:R-:W-:Y:S01]  /*03a0*/  @!P1 IMAD.X R7, RZ, RZ, R7, P6 ;  /* 0x000000ffff079224 */ /* 0x000fe200030e0607 */
[----:B------:R-:W2:Y:S02]  /*03b0*/  @!P2 LDG.E.U8 R4, desc[UR12][R4.64] ;  /* 0x0000000c0404a981 */ /* 0x000ea4000c1e1100 */
[----:B------:R-:W-:-:S02]  /*03c0*/  @!P1 IMAD.X R3, RZ, RZ, R3, P5 ;  /* 0x000000ffff039224 */ /* 0x000fc400028e0603 */
[----:B------:R-:W2:Y:S04]  /*03d0*/  @!P2 LDG.E.U8 R8, desc[UR12][R8.64] ;  /* 0x0000000c0808a981 */ /* 0x000ea8000c1e1100 */
[----:B------:R-:W2:Y:S04]  /*03e0*/  @!P1 LDG.E.U8 R6, desc[UR12][R6.64] ;  /* 0x0000000c06069981 */ /* 0x000ea8000c1e1100 */
[----:B------:R0:W2:Y:S01]  /*03f0*/  @!P1 LDG.E.U8 R2, desc[UR12][R2.64] ;  /* 0x0000000c02029981 */ /* 0x0000a2000c1e1100 */
[----:B------:R-:W-:Y:S01]  /*0400*/  PLOP3.LUT P6, PT, PT, PT, PT, 0x8, 0x80 ;  /* 0x000000000080781c */ /* 0x000fe20003fce170 */
[----:B------:R-:W-:Y:S01]  /*0410*/  @!P1 VIADD R20, R20, 0x80 ;  /* 0x0000008014149836 */ /* 0x000fe20000000000 */
[----:B----4-:R-:W-:-:S04]  /*0420*/  @!P4 ISETP.NE.AND P5, PT, R18, RZ, PT ;  /* 0x000000ff1200c20c */ /* 0x010fc80003fa5270 */
[----:B------:R-:W-:-:S04]  /*0430*/  @!P4 ISETP.NE.AND P6, PT, R21, RZ, P5 ;  /* 0x000000ff1500c20c */ /* 0x000fc80002fc5270 */
[----:B0-----:R-:W-:Y:S02]  /*0440*/  P2R R3, PR, RZ, 0x40 ;  /* 0x00000040ff037803 */ /* 0x001fe40000000000 */
[----:B------:R-:W-:Y:S02]  /*0450*/  PLOP3.LUT P6, PT, PT, PT, PT, 0x8, 0x80 ;  /* 0x000000000080781c */ /* 0x000fe40003fce170 */
[----:B-----5:R-:W-:Y:S02]  /*0460*/  @!P0 ISETP.NE.AND P4, PT, R10, RZ, PT ;  /* 0x000000ff0a00820c */ /* 0x020fe40003f85270 */
[----:B------:R-:W-:Y:S01]  /*0470*/  PLOP3.LUT P5, PT, PT, PT, PT, 0x8, 0x80 ;  /* 0x000000000080781c */ /* 0x000fe20003fae170 */
[----:B------:R-:W0:Y:S01]  /*0480*/  LDC.64 R10, c[0x0][0x390] ;  /* 0x0000e400ff0a7b82 */ /* 0x000e220000000a00 */
[----:B------:R-:W-:Y:S02]  /*0490*/  @!P0 ISETP.NE.AND P6, PT, R16, RZ, P4 ;  /* 0x000000ff1000820c */ /* 0x000fe400027c5270 */
[----:B---3--:R-:W-:-:S02]  /*04a0*/  @!P3 ISETP.NE.AND P4, PT, R14, RZ, PT ;  /* 0x000000ff0e00b20c */ /* 0x008fc40003f85270 */
[----:B------:R-:W-:Y:S02]  /*04b0*/  PLOP3.LUT P0, PT, PT, PT, PT, 0x8, 0x80 ;  /* 0x000000000080781c */ /* 0x000fe40003f0e170 */
[----:B--2---:R-:W-:Y:S02]  /*04c0*/  @!P3 ISETP.NE.AND P0, PT, R12, RZ, P4 ;  /* 0x000000ff0c00b20c */ /* 0x004fe40002705270 */
[----:B------:R-:W-:-:S04]  /*04d0*/  @!P2 ISETP.NE.AND P3, PT, R4, RZ, PT ;  /* 0x000000ff0400a20c */ /* 0x000fc80003f65270 */
[----:B------:R-:W-:Y:S02]  /*04e0*/  @!P2 ISETP.NE.AND P5, PT, R8, RZ, P3 ;  /* 0x000000ff0800a20c */ /* 0x000fe40001fa5270 */
[----:B------:R-:W-:Y:S02]  /*04f0*/  @!P1 ISETP.NE.AND P2, PT, R6, RZ, PT ;  /* 0x000000ff0600920c */ /* 0x000fe40003f45270 */
[----:B------:R-:W-:Y:S01]  /*0500*/  PLOP3.LUT P4, PT, PT, PT, PT, 0x8, 0x80 ;  /* 0x000000000080781c */ /* 0x000fe20003f8e170 */
[----:B------:R-:W1:Y:S01]  /*0510*/  LDC.64 R6, c[0x0][0x398] ;  /* 0x0000e600ff067b82 */ /* 0x000e620000000a00 */
[----:B------:R-:W-:Y:S02]  /*0520*/  @!P1 ISETP.NE.AND P4, PT, R2, RZ, P2 ;  /* 0x000000ff0200920c */ /* 0x000fe40001785270 */
[----:B------:R-:W-:Y:S02]  /*0530*/  ISETP.GE.U32.AND P1, PT, R20, UR5, PT ;  /* 0x0000000514007c0c */ /* 0x000fe4000bf26070 */
[----:B------:R-:W-:-:S02]  /*0540*/  P2R R12, PR, RZ, 0x1 ;  /* 0x00000001ff0c7803 */ /* 0x000fc40000000000 */
[----:B------:R-:W-:-:S09]  /*0550*/  ISETP.NE.AND P0, PT, R3, RZ, PT ;  /* 0x000000ff0300720c */ /* 0x000fd20003f05270 */
[----:B------:R-:W-:-:S05]  /*0560*/  @!P1 VIADD R5, R20, UR4 ;  /* 0x0000000414059c36 */ /* 0x000fca0008000000 */
[----:B0-----:R-:W-:-:S05]  /*0570*/  @!P1 IADD3 R2, P2, PT, R5, R10, RZ ;  /* 0x0000000a05029210 */ /* 0x001fca0007f5e0ff */
[----:B------:R-:W-:Y:S01]  /*0580*/  @!P1 IMAD.X R3, RZ, RZ, R11, P2 ;  /* 0x000000ffff039224 */ /* 0x000fe200010e060b */
[----:B-1----:R-:W-:-:S04]  /*0590*/  @!P1 IADD3 R4, P2, PT, R5, R6, RZ ;  /* 0x0000000605049210 */ /* 0x002fc80007f5e0ff */
[----:B------:R-:W2:Y:S01]  /*05a0*/  @!P1 LDG.E.U8 R2, desc[UR12][R2.64] ;  /* 0x0000000c02029981 */ /* 0x000ea2000c1e1100 */
[----:B------:R-:W-:Y:S02]  /*05b0*/  @!P1 IMAD.X R5, RZ, RZ, R7, P2 ;  /* 0x000000ffff059224 */ /* 0x000fe400010e0607 */
[----:B------:R-:W0:Y:S03]  /*05c0*/  LDC.64 R6, c[0x0][0x398] ;  /* 0x0000e600ff067b82 */ /* 0x000e260000000a00 */
[----:B------:R-:W3:Y:S01]  /*05d0*/  @!P1 LDG.E.U8 R4, desc[UR12][R4.64] ;  /* 0x0000000c04049981 */ /* 0x000ee2000c1e1100 */
[----:B------:R-:W-:Y:S01]  /*05e0*/  @!P1 VIADD R20, R20, 0x80 ;  /* 0x0000008014149836 */ /* 0x000fe20000000000 */
[----:B------:R-:W-:Y:S02]  /*05f0*/  PLOP3.LUT P3, PT, PT, PT, PT, 0x8, 0x80 ;  /* 0x000000000080781c */ /* 0x000fe40003f6e170 */
[----:B---3--:R-:W-:-:S02]  /*0600*/  @!P1 ISETP.NE.AND P2, PT, R4, RZ, PT ;  /* 0x000000ff0400920c */ /* 0x008fc40003f45270 */
[----:B------:R-:W1:Y:S02]  /*0610*/  LDC.64 R4, c[0x0][0x390] ;  /* 0x0000e400ff047b82 */ /* 0x000e640000000a00 */
[----:B--2---:R-:W-:Y:S02]  /*0620*/  @!P1 ISETP.NE.AND P3, PT, R2, RZ, P2 ;  /* 0x000000ff0200920c */ /* 0x004fe40001765270 */
[----:B------:R-:W-:-:S13]  /*0630*/  ISETP.GE.U32.AND P1, PT, R20, UR5, PT ;  /* 0x0000000514007c0c */ /* 0x000fda000bf26070 */
[----:B------:R-:W-:-:S05]  /*0640*/  @!P1 VIADD R9, R20, UR4 ;  /* 0x0000000414099c36 */ /* 0x000fca0008000000 */
[----:B0-----:R-:W-:-:S05]  /*0650*/  @!P1 IADD3 R6, P2, PT, R9, R6, RZ ;  /* 0x0000000609069210 */ /* 0x001fca0007f5e0ff */
[----:B------:R-:W-:Y:S01]  /*0660*/  @!P1 IMAD.X R7, RZ, RZ, R7, P2 ;  /* 0x000000ffff079224 */ /* 0x000fe200010e0607 */
[----:B-1----:R-:W-:-:S04]  /*0670*/  @!P1 IADD3 R2, P2, PT, R9, R4, RZ ;  /* 0x0000000409029210 */ /* 0x002fc80007f5e0ff */
[----:B------:R-:W2:Y:S01]  /*0680*/  @!P1 LDG.E.U8 R6, desc[UR12][R6.64] ;  /* 0x0000000c06069981 */ /* 0x000ea2000c1e1100 */
[----:B------:R-:W-:Y:S01]  /*0690*/  @!P1 IMAD.X R3, RZ, RZ, R5, P2 ;  /* 0x000000ffff039224 */ /* 0x000fe200010e0605 */
[----:B------:R-:W-:Y:S01]  /*06a0*/  P2R R13, PR, RZ, 0x40 ;  /* 0x00000040ff0d7803 */ /* 0x000fe20000000000 */
[----:B------:R-:W0:Y:S03]  /*06b0*/  LDC.64 R4, c[0x0][0x398] ;  /* 0x0000e600ff047b82 */ /* 0x000e260000000a00 */
[----:B------:R-:W3:Y:S01]  /*06c0*/  @!P1 LDG.E.U8 R2, desc[UR12][R2.64] ;  /* 0x0000000c02029981 */ /* 0x000ee2000c1e1100 */
[----:B------:R-:W-:Y:S01]  /*06d0*/  @!P1 VIADD R20, R20, 0x80 ;  /* 0x0000008014149836 */ /* 0x000fe20000000000 */
[----:B------:R-:W-:Y:S02]  /*06e0*/  PLOP3.LUT P2, PT, PT, PT, PT, 0x8, 0x80 ;  /* 0x000000000080781c */ /* 0x000fe40003f4e170 */
[----:B--2---:R-:W-:-:S02]  /*06f0*/  @!P1 ISETP.NE.AND P6, PT, R6, RZ, PT ;  /* 0x000000ff0600920c */ /* 0x004fc40003fc5270 */
[----:B------:R-:W1:Y:S02]  /*0700*/  LDC.64 R6, c[0x0][0x390] ;  /* 0x0000e400ff067b82 */ /* 0x000e640000000a00 */
[----:B---3--:R-:W-:Y:S02]  /*0710*/  @!P1 ISETP.NE.AND P2, PT, R2, RZ, P6 ;  /* 0x000000ff0200920c */ /* 0x008fe40003745270 */
[----:B------:R-:W-:-:S13]  /*0720*/  ISETP.GE.U32.AND P1, PT, R20, UR5, PT ;  /* 0x0000000514007c0c */ /* 0x000fda000bf26070 */
[----:B------:R-:W-:-:S05]  /*0730*/  @!P1 VIADD R9, R20, UR4 ;  /* 0x0000000414099c36 */ /* 0x000fca0008000000 */
[----:B0-----:R-:W-:-:S05]  /*0740*/  @!P1 IADD3 R4, P6, PT, R9, R4, RZ ;  /* 0x0000000409049210 */ /* 0x001fca0007fde0ff */
[----:B------:R-:W-:Y:S01]  /*0750*/  @!P1 IMAD.X R5, RZ, RZ, R5, P6 ;  /* 0x000000ffff059224 */ /* 0x000fe200030e0605 */
[----:B-1----:R-:W-:-:S04]  /*0760*/  @!P1 IADD3 R2, P6, PT, R9, R6, RZ ;  /* 0x0000000609029210 */ /* 0x002fc80007fde0ff */
[----:B------:R-:W2:Y:S01]  /*0770*/  @!P1 LDG.E.U8 R4, desc[UR12][R4.64] ;  /* 0x0000000c04049981 */ /* 0x000ea2000c1e1100 */
[----:B------:R-:W-:-:S05]  /*0780*/  @!P1 IMAD.X R3, RZ, RZ, R7, P6 ;  /* 0x000000ffff039224 */ /* 0x000fca00030e0607 */
[----:B------:R0:W3:Y:S01]  /*0790*/  @!P1 LDG.E.U8 R2, desc[UR12][R2.64] ;  /* 0x0000000c02029981 */ /* 0x0000e2000c1e1100 */
[----:B------:R-:W-:Y:S02]  /*07a0*/  P2R R14, PR, RZ, 0x1 ;  /* 0x00000001ff0e7803 */ /* 0x000fe40000000000 */
[----:B------:R-:W-:Y:S01]  /*07b0*/  PLOP3.LUT P6, PT, PT, PT, PT, 0x8, 0x80 ;  /* 0x000000000080781c */ /* 0x000fe20003fce170 */
[----:B------:R-:W-:Y:S04]  /*07c0*/  BSSY.RECONVERGENT B0, `(.L_x_31176) ;  /* 0x0000048000007945 */ /* 0x000fe80003800200 */
[----:B------:R-:W-:Y:S01]  /*07d0*/  BSSY.RELIABLE B1, `(.L_x_31177) ;  /* 0x000003f000017945 */ /* 0x000fe20003800100 */
[----:B------:R-:W-:Y:S02]  /*07e0*/  SEL R15, RZ, 0x1, !P4 ;  /* 0x00000001ff0f7807 */ /* 0x000fe40006000000 */
[----:B------:R-:W-:-:S02]  /*07f0*/  SEL R17, RZ, 0x1, !P3 ;  /* 0x00000001ff117807 */ /* 0x000fc40005800000 */
[----:B0-----:R-:W-:Y:S02]  /*0800*/  SEL R3, RZ, 0x1, !P2 ;  /* 0x00000001ff037807 */ /* 0x001fe40005000000 */
[----:B--2---:R-:W-:-:S04]  /*0810*/  @!P1 ISETP.NE.AND P0, PT, R4, RZ, PT ;  /* 0x000000ff0400920c */ /* 0x004fc80003f05270 */
[----:B---3--:R-:W-:Y:S02]  /*0820*/  @!P1 ISETP.NE.AND P6, PT, R2, RZ, P0 ;  /* 0x000000ff0200920c */ /* 0x008fe400007c5270 */
[----:B------:R-:W-:-:S04]  /*0830*/  ISETP.NE.AND P1, PT, R13, RZ, PT ;  /* 0x000000ff0d00720c */ /* 0x000fc80003f25270 */
[----:B------:R-:W-:Y:S02]  /*0840*/  SEL R9, RZ, 0x1, !P1 ;  /* 0x00000001ff097807 */ /* 0x000fe40004800000 */
[----:B------:R-:W-:Y:S02]  /*0850*/  ISETP.GE.U32.AND P1, PT, R0, UR5, PT ;  /* 0x0000000500007c0c */ /* 0x000fe4000bf26070 */
[----:B------:R-:W-:-:S04]  /*0860*/  ISETP.NE.AND P0, PT, R14, RZ, PT ;  /* 0x000000ff0e00720c */ /* 0x000fc80003f05270 */
[----:B------:R-:W-:Y:S02]  /*0870*/  SEL R7, RZ, 0x1, !P0 ;  /* 0x00000001ff077807 */ /* 0x000fe40004000000 */
[----:B------:R-:W-:Y:S02]  /*0880*/  ISETP.NE.AND P0, PT, R12, RZ, PT ;  /* 0x000000ff0c00720c */ /* 0x000fe40003f05270 */
[----:B------:R-:W-:Y:S02]  /*0890*/  SEL R13, RZ, 0x1, !P5 ;  /* 0x00000001ff0d7807 */ /* 0x000fe40006800000 */
[----:B------:R-:W-:Y:S02]  /*08a0*/  SEL R11, RZ, 0x1, !P0 ;  /* 0x00000001ff0b7807 */ /* 0x000fe40004000000 */
[----:B------:R-:W-:Y:S01]  /*08b0*/  SEL R2, RZ, 0x1, !P6 ;  /* 0x00000001ff027807 */ /* 0x000fe20007000000 */
[----:B------:R-:W-:Y:S06]  /*08c0*/  @P1 BRA `(.L_x_31178) ;  /* 0x0000000000381947 */ /* 0x000fec0003800000 */
        /* <DEDUP_REMOVED lines=14> */
.L_x_31178:
        /* <DEDUP_REMOVED lines=8> */
.L_x_31179:
        /* <DEDUP_REMOVED lines=8> */
.L_x_31180:
        /* <DEDUP_REMOVED lines=8> */
.L_x_31181:
        /* <DEDUP_REMOVED lines=9> */
.L_x_31182:
[----:B------:R-:W-:Y:S05]  /*0bc0*/  BSYNC.RELIABLE B1 ;  /* 0x0000000000017941 */ /* 0x000fea0003800100 */
.L_x_31177:
[----:B------:R-:W-:-:S13]  /*0bd0*/  ISETP.GE.U32.AND P0, PT, R0, UR5, PT ;  /* 0x0000000500007c0c */ /* 0x000fda000bf06070 */
[----:B------:R-:W3:Y:S01]  /*0be0*/  @!P0 LDC.64 R6, c[0x0][0x388] ;  /* 0x0000e200ff068b82 */ /* 0x000ee20000000a00 */
[C---:B012---:R-:W-:Y:S02]  /*0bf0*/  @!P0 VIADD R5, R0.reuse, UR4 ;  /* 0x0000000400058c36 */ /* 0x047fe40008000000 */
[----:B------:R-:W-:-:S03]  /*0c00*/  @!P0 VIADD R0, R0, 0x80 ;  /* 0x0000008000008836 */ /* 0x000fc60000000000 */
[----:B---3--:R-:W-:-:S05]  /*0c10*/  @!P0 IADD3 R4, P1, PT, R5, R6, RZ ;  /* 0x0000000605048210 */ /* 0x008fca0007f3e0ff */
[----:B------:R-:W-:-:S05]  /*0c20*/  @!P0 IMAD.X R5, RZ, RZ, R7, P1 ;  /* 0x000000ffff058224 */ /* 0x000fca00008e0607 */
[----:B------:R3:W-:Y:S03]  /*0c30*/  @!P0 STG.E.U8 desc[UR12][R4.64], R3 ;  /* 0x0000000304008986 */ /* 0x0007e6000c10110c */
.L_x_31183:
[----:B------:R-:W-:Y:S05]  /*0c40*/  BSYNC.RECONVERGENT B0 ;  /* 0x0000000000007941 */ /* 0x000fea0003800200 */
.L_x_31176:
        /* <DEDUP_REMOVED lines=9> */
.L_x_31175:
        /* <DEDUP_REMOVED lines=34> */
[----:B------:R-:W-:Y:S02]  /*0f00*/  ISETP.NE.AND P5, PT, R0, RZ, P5 ;  /* 0x000000ff0000720c */ /* 0x000fe40002fa5270 */
[----:B------:R-:W-:Y:S02]  /*0f10*/  ISETP.NE.AND P2, PT, R4, RZ, PT ;  /* 0x000000ff0400720c */ /* 0x000fe40003f45270 */
[----:B------:R-:W-:-:S02]  /*0f20*/  ISETP.NE.AND P0, PT, R8, RZ, PT ;  /* 0x000000ff0800720c */ /* 0x000fc40003f05270 */
[----:B------:R-:W-:Y:S02]  /*0f30*/  PRMT R0, R9, 0x7771, RZ ;  /* 0x0000777109007816 */ /* 0x000fe400000000ff */
[----:B------:R-:W-:Y:S02]  /*0f40*/  PRMT R4, R10, 0x7771, RZ ;  /* 0x000077710a047816 */ /* 0x000fe400000000ff */
[----:B------:R-:W-:Y:S02]  /*0f50*/  ISETP.NE.AND P1, PT, R5, RZ, P1 ;  /* 0x000000ff0500720c */ /* 0x000fe40000f25270 */
[----:B------:R-:W-:Y:S02]  /*0f60*/  PRMT R5, R14, 0x7770, RZ ;  /* 0x000077700e057816 */ /* 0x000fe400000000ff */
[----:B------:R-:W-:Y:S02]  /*0f70*/  ISETP.NE.AND P0, PT, R0, RZ, P0 ;  /* 0x000000ff0000720c */ /* 0x000fe40000705270 */
[----:B------:R-:W-:-:S02]  /*0f80*/  ISETP.NE.AND P2, PT, R4, RZ, P2 ;  /* 0x000000ff0400720c */ /* 0x000fc40001745270 */
        /* <DEDUP_REMOVED lines=12> */
[----:B------:R-:W-:Y:S02]  /*1050*/  ISETP.NE.AND P6, PT, R6, RZ, P6 ;  /* 0x000000ff0600720c */ /* 0x000fe400037c5270 */
[----:B------:R-:W-:Y:S02]  /*1060*/  ISETP.NE.AND P3, PT, R0, RZ, P3 ;  /* 0x000000ff0000720c */ /* 0x000fe40001f65270 */
[----:B------:R-:W-:Y:S02]  /*1070*/  ISETP.NE.AND P4, PT, R7, RZ, P4 ;  /* 0x000000ff0700720c */ /* 0x000fe40002785270 */
[----:B------:R-:W-:Y:S02]  /*1080*/  ISETP.NE.AND P5, PT, R4, RZ, P5 ;  /* 0x000000ff0400720c */ /* 0x000fe40002fa5270 */
        /* <DEDUP_REMOVED lines=16> */
.L_x_31184:
        /* <DEDUP_REMOVED lines=15> */
.L_x_42993:


//--------------------- .text._ZN2at6native29vectorized_elementwise_kernelILi4ENS0_13BinaryFunctorIbbbZZZNS0_23logical_and_kernel_cudaERNS_14TensorIteratorEENKUlvE0_clEvENKUlvE7_clEvEUlbbE_EESt5arrayIPcLm3EEEEviT0_T1_ --------------------------
	.section	.text._ZN2at6native29vectorized_elementwise_kernelILi4ENS0_13BinaryFunctorIbbbZZZNS0_23logical_and_kernel_cudaERNS_14TensorIteratorEENKUlvE0_clEvENKUlvE7_clEvEUlbbE_EESt5arrayIPcLm3EEEEviT0_T1_,"ax",@progbits
	.align	128
        .global         _ZN2at6native29vectorized_elementwise_kernelILi4ENS0_13BinaryFunctorIbbbZZZNS0_23logical_and_kernel_cudaERNS_14TensorIteratorEENKUlvE0_clEvENKUlvE7_clEvEUlbbE_EESt5arrayIPcLm3EEEEviT0_T1_
        .type           _ZN2at6native29vectorized_elementwise_kernelILi4ENS0_13BinaryFunctorIbbbZZZNS0_23logical_and_kernel_cudaERNS_14TensorIteratorEENKUlvE0_clEvENKUlvE7_clEvEUlbbE_EESt5arrayIPcLm3EEEEviT0_T1_,@function
        .size           _ZN2at6native29vectorized_elementwise_kernelILi4ENS0_13BinaryFunctorIbbbZZZNS0_23logical_and_kernel_cudaERNS_14TensorIteratorEENKUlvE0_clEvENKUlvE7_clEvEUlbbE_EESt5arrayIPcLm3EEEEviT0_T1_,(.L_x_42994 - _ZN2at6native29vectorized_elementwise_kernelILi4ENS0_13BinaryFunctorIbbbZZZNS0_23logical_and_kernel_cudaERNS_14TensorIteratorEENKUlvE0_clEvENKUlvE7_clEvEUlbbE_EESt5arrayIPcLm3EEEEviT0_T1_)
        .other          _ZN2at6native29vectorized_elementwise_kernelILi4ENS0_13BinaryFunctorIbbbZZZNS0_23logical_and_kernel_cudaERNS_14TensorIteratorEENKUlvE0_clEvENKUlvE7_clEvEUlbbE_EESt5arrayIPcLm3EEEEviT0_T1_,@"STO_CUDA_ENTRY STV_DEFAULT"
_ZN2at6native29vectorized_elementwise_kernelILi4ENS0_13BinaryFunctorIbbbZZZNS0_23logical_and_kernel_cudaERNS_14TensorIteratorEENKUlvE0_clEvENKUlvE7_clEvEUlbbE_EESt5arrayIPcLm3EEEEviT0_T1_:
.text._ZN2at6native29vectorized_elementwise_kernelILi4ENS0_13BinaryFunctorIbbbZZZNS0_23logical_and_kernel_cudaERNS_14TensorIteratorEENKUlvE0_clEvENKUlvE7_clEvEUlbbE_EESt5arrayIPcLm3EEEEviT0_T1_:
        /* <DEDUP_REMOVED lines=155> */
.L_x_31188:
        /* <DEDUP_REMOVED lines=8> */
.L_x_31189:
        /* <DEDUP_REMOVED lines=8> */
.L_x_31190:
        /* <DEDUP_REMOVED lines=8> */
.L_x_31191:
        /* <DEDUP_REMOVED lines=9> */
.L_x_31192:
[----:B------:R-:W-:Y:S05]  /*0bc0*/  BSYNC.RELIABLE B1 ;  /* 0x0000000000017941 */ /* 0x000fea0003800100 */
.L_x_31187:
[----:B------:R-:W-:-:S13]  /*0bd0*/  ISETP.GE.U32.AND P0, PT, R0, UR5, PT ;  /* 0x0000000500007c0c */ /* 0x000fda000bf06070 */
[----:B------:R-:W3:Y:S01]  /*0be0*/  @!P0 LDC.64 R6, c[0x0][0x388] ;  /* 0x0000e200ff068b82 */ /* 0x000ee20000000a00 */
[C---:B012---:R-:W-:Y:S02]  /*0bf0*/  @!P0 VIADD R5, R0.reuse, UR4 ;  /* 0x0000000400058c36 */ /* 0x047fe40008000000 */
[----:B------:R-:W-:-:S03]  /*0c00*/  @!P0 VIADD R0, R0, 0x80 ;  /* 0x0000008000008836 */ /* 0x000fc60000000000 */
[----:B---3--:R-:W-:-:S05]  /*0c10*/  @!P0 IADD3 R4, P1, PT, R5, R6, RZ ;  /* 0x0000000605048210 */ /* 0x008fca0007f3e0ff */
[----:B------:R-:W-:-:S05]  /*0c20*/  @!P0 IMAD.X R5, RZ, RZ, R7, P1 ;  /* 0x000000ffff058224 */ /* 0x000fca00008e0607 */
[----:B------:R3:W-:Y:S03]  /*0c30*/  @!P0 STG.E.U8 desc[UR12][R4.64], R3 ;  /* 0x0000000304008986 */ /* 0x0007e6000c10110c */
.L_x_31193:
[----:B------:R-:W-:Y:S05]  /*0c40*/  BSYNC.RECONVERGENT B0 ;  /* 0x0000000000007941 */ /* 0x000fea0003800200 */
.L_x_31186:
        /* <DEDUP_REMOVED lines=9> */
.L_x_31185:
        /* <DEDUP_REMOVED lines=14> */
[----:B------:R-:W3:Y:S04]  /*0dc0*/  LDG.E R11, desc[UR12][R4.64+0x200] ;  /* 0x0002000c040b7981 */ /* 0x000ee8000c1e1900 */
[----:B------:R-:W4:Y:S04]  /*0dd0*/  LDG.E R6, desc[UR12][R2.64] ;  /* 0x0000000c02067981 */ /* 0x000f28000c1e1900 */
[----:B------:R4:W5:Y:S01]  /*0de0*/  LDG.E R8, desc[UR12][R2.64+0x200] ;  /* 0x0002000c02087981 */ /* 0x000962000c1e1900 */
[----:B0-----:R-:W-:-:S04]  /*0df0*/  UIADD3 UR6, UP0, UPT, UR4, UR6, URZ ;  /* 0x0000000604067290 */ /* 0x001fc8000ff1e0ff */
[----:B------:R-:W-:Y:S01]  /*0e00*/  UIADD3.X UR7, UPT, UPT, URZ, UR7, URZ, UP0, !UPT ;  /* 0x00000007ff077290 */ /* 0x000fe200087fe4ff */
[C---:B--2---:R-:W-:Y:S02]  /*0e10*/  PRMT R9, R7.reuse, 0x7770, RZ ;  /* 0x0000777007097816 */ /* 0x044fe400000000ff */
[----:B------:R-:W-:Y:S02]  /*0e20*/  PRMT R10, R7, 0x7771, RZ ;  /* 0x00007771070a7816 */ /* 0x000fe400000000ff */
[----:B------:R-:W-:Y:S02]  /*0e30*/  ISETP.NE.AND P5, PT, R9, RZ, PT ;  /* 0x000000ff0900720c */ /* 0x000fe40003fa5270 */
[----:B------:R-:W-:Y:S02]  /*0e40*/  PRMT R9, R7, 0x7772, RZ ;  /* 0x0000777207097816 */ /* 0x000fe400000000ff */
[----:B------:R-:W-:Y:S02]  /*0e50*/  ISETP.NE.AND P0, PT, R10, RZ, PT ;  /* 0x000000ff0a00720c */ /* 0x000fe40003f05270 */
[----:B------:R-:W-:-:S02]  /*0e60*/  ISETP.NE.AND P2, PT, R9, RZ, PT ;  /* 0x000000ff0900720c */ /* 0x000fc40003f45270 */
[C---:B----4-:R-:W-:Y:S02]  /*0e70*/  PRMT R2, R6.reuse, 0x7772, RZ ;  /* 0x0000777206027816 */ /* 0x050fe400000000ff */
[----:B---3--:R-:W-:Y:S02]  /*0e80*/  PRMT R3, R11, 0x7770, RZ ;  /* 0x000077700b037816 */ /* 0x008fe400000000ff */
[----:B------:R-:W-:Y:S02]  /*0e90*/  PRMT R10, R7, 0x7773, RZ ;  /* 0x00007773070a7816 */ /* 0x000fe400000000ff */
[----:B------:R-:W-:Y:S02]  /*0ea0*/  PRMT R7, R6, 0x7770, RZ ;  /* 0x0000777006077816 */ /* 0x000fe400000000ff */
[----:B------:R-:W-:Y:S02]  /*0eb0*/  ISETP.NE.AND P2, PT, R2, RZ, P2 ;  /* 0x000000ff0200720c */ /* 0x000fe40001745270 */
[----:B------:R-:W-:-:S02]  /*0ec0*/  ISETP.NE.AND P6, PT, R3, RZ, PT ;  /* 0x000000ff0300720c */ /* 0x000fc40003fc5270 */
[----:B------:R-:W-:Y:S02]  /*0ed0*/  PRMT R4, R6, 0x7771, RZ ;  /* 0x0000777106047816 */ /* 0x000fe400000000ff */
[C---:B------:R-:W-:Y:S02]  /*0ee0*/  PRMT R2, R11.reuse, 0x7771, RZ ;  /* 0x000077710b027816 */ /* 0x040fe400000000ff */
[----:B------:R-:W-:Y:S02]  /*0ef0*/  PRMT R3, R11, 0x7772, RZ ;  /* 0x000077720b037816 */ /* 0x000fe400000000ff */
[----:B------:R-:W-:Y:S02]  /*0f00*/  ISETP.NE.AND P5, PT, R7, RZ, P5 ;  /* 0x000000ff0700720c */ /* 0x000fe40002fa5270 */
[----:B------:R-:W-:Y:S02]  /*0f10*/  PRMT R11, R11, 0x7773, RZ ;  /* 0x000077730b0b7816 */ /* 0x000fe400000000ff */
[----:B------:R-:W-:-:S02]  /*0f20*/  ISETP.NE.AND P0, PT, R4, RZ, P0 ;  /* 0x000000ff0400720c */ /* 0x000fc40000705270 */
[----:B------:R-:W-:Y:S02]  /*0f30*/  ISETP.NE.AND P3, PT, R2, RZ, PT ;  /* 0x000000ff0200720c */ /* 0x000fe40003f65270 */
[----:B------:R-:W-:Y:S02]  /*0f40*/  ISETP.NE.AND P4, PT, R3, RZ, PT ;  /* 0x000000ff0300720c */ /* 0x000fe40003f85270 */
[----:B------:R-:W-:Y:S02]  /*0f50*/  SEL R7, RZ, 0x1, !P5 ;  /* 0x00000001ff077807 */ /* 0x000fe40006800000 */
[C---:B-----5:R-:W-:Y:S02]  /*0f60*/  PRMT R2, R8.reuse, 0x7770, RZ ;  /* 0x0000777008027816 */ /* 0x060fe400000000ff */
[C---:B------:R-:W-:Y:S02]  /*0f70*/  PRMT R3, R8.reuse, 0x7771, RZ ;  /* 0x0000777108037816 */ /* 0x040fe400000000ff */
[----:B------:R-:W-:-:S02]  /*0f80*/  PRMT R4, R8, 0x7772, RZ ;  /* 0x0000777208047816 */ /* 0x000fc400000000ff */
[----:B------:R-:W-:Y:S02]  /*0f90*/  ISETP.NE.AND P1, PT, R10, RZ, PT ;  /* 0x000000ff0a00720c */ /* 0x000fe40003f25270 */
[----:B------:R-:W-:Y:S02]  /*0fa0*/  PRMT R6, R6, 0x7773, RZ ;  /* 0x0000777306067816 */ /* 0x000fe400000000ff */
[----:B------:R-:W-:Y:S02]  /*0fb0*/  ISETP.NE.AND P5, PT, R11, RZ, PT ;  /* 0x000000ff0b00720c */ /* 0x000fe40003fa5270 */
[----:B------:R-:W-:Y:S02]  /*0fc0*/  PRMT R8, R8, 0x7773, RZ ;  /* 0x0000777308087816 */ /* 0x000fe400000000ff */
[----:B------:R-:W-:Y:S02]  /*0fd0*/  ISETP.NE.AND P1, PT, R6, RZ, P1 ;  /* 0x000000ff0600720c */ /* 0x000fe40000f25270 */
[----:B------:R-:W-:-:S02]  /*0fe0*/  ISETP.NE.AND P6, PT, R2, RZ, P6 ;  /* 0x000000ff0200720c */ /* 0x000fc400037c5270 */
[----:B------:R-:W-:Y:S02]  /*0ff0*/  ISETP.NE.AND P3, PT, R3, RZ, P3 ;  /* 0x000000ff0300720c */ /* 0x000fe40001f65270 */
[----:B------:R-:W-:Y:S02]  /*1000*/  ISETP.NE.AND P4, PT, R4, RZ, P4 ;  /* 0x000000ff0400720c */ /* 0x000fe40002785270 */
[----:B------:R-:W-:Y:S02]  /*1010*/  ISETP.NE.AND P5, PT, R8, RZ, P5 ;  /* 0x000000ff0800720c */ /* 0x000fe40002fa5270 */
        /* <DEDUP_REMOVED lines=19> */
.L_x_31194:
        /* <DEDUP_REMOVED lines=11> */
.L_x_42994:


//--------------------- .text._ZN2at6native29vectorized_elementwise_kernelILi8ENS0_13BinaryFunctorIbbbZZZNS0_23logical_and_kernel_cudaERNS_14TensorIteratorEENKUlvE0_clEvENKUlvE7_clEvEUlbbE_EESt5arrayIPcLm3EEEEviT0_T1_ --------------------------
	.section	.text._ZN2at6native29vectorized_elementwise_kernelILi8ENS0_13BinaryFunctorIbbbZZZNS0_23logical_and_kernel_cudaERNS_14TensorIteratorEENKUlvE0_clEvENKUlvE7_clEvEUlbbE_EESt5arrayIPcLm3EEEEviT0_T1_,"ax",@progbits
	.align	128
        .global         _ZN2at6native29vectorized_elementwise_kernelILi8ENS0_13BinaryFunctorIbbbZZZNS0_23logical_and_kernel_cudaERNS_14TensorIteratorEENKUlvE0_clEvENKUlvE7_clEvEUlbbE_EESt5arrayIPcLm3EEEEviT0_T1_
        .type           _ZN2at6native29vectorized_elementwise_kernelILi8ENS0_13BinaryFunctorIbbbZZZNS0_23logical_and_kernel_cudaERNS_14TensorIteratorEENKUlvE0_clEvENKUlvE7_clEvEUlbbE_EESt5arrayIPcLm3EEEEviT0_T1_,@function
        .size           _ZN2at6native29vectorized_elementwise_kernelILi8ENS0_13BinaryFunctorIbbbZZZNS0_23logical_and_kernel_cudaERNS_14TensorIteratorEENKUlvE0_clEvENKUlvE7_clEvEUlbbE_EESt5arrayIPcLm3EEEEviT0_T1_,(.L_x_42995 - _ZN2at6native29vectorized_elementwise_kernelILi8ENS0_13BinaryFunctorIbbbZZZNS0_23logical_and_kernel_cudaERNS_14TensorIteratorEENKUlvE0_clEvENKUlvE7_clEvEUlbbE_EESt5arrayIPcLm3EEEEviT0_T1_)
        .other          _ZN2at6native29vectorized_elementwise_kernelILi8ENS0_13BinaryFunctorIbbbZZZNS0_23logical_and_kernel_cudaERNS_14TensorIteratorEENKUlvE0_clEvENKUlvE7_clEvEUlbbE_EESt5arrayIPcLm3EEEEviT0_T1_,@"STO_CUDA_ENTRY STV_DEFAULT"
_ZN2at6native29vectorized_elementwise_kernelILi8ENS0_13BinaryFunctorIbbbZZZNS0_23logical_and_kernel_cudaERNS_14TensorIteratorEENKUlvE0_clEvENKUlvE7_clEvEUlbbE_EESt5arrayIPcLm3EEEEviT0_T1_:
.text._ZN2at6native29vectorized_elementwise_kernelILi8ENS0_13BinaryFunctorIbbbZZZNS0_23logical_and_kernel_cudaERNS_14TensorIteratorEENKUlvE0_clEvENKUlvE7_clEvEUlbbE_EESt5arrayIPcLm3EEEEviT0_T1_:
[----:B------:R-:W-:Y:S01]  /*0000*/  LDC R1, c[0x0][0x37c] ;  /* 0x0000df00ff017b82 */ /* 0x000fe20000000800 */
[----:B------:R-:W-:Y:S05]  /*0010*/  EXIT ;  /* 0x000000000000794d */ /* 0x000fea0003800000 */
.L_x_31195:
        /* <DEDUP_REMOVED lines=14> */
.L_x_42995:


//--------------------- .text._ZN2at6native18elementwise_kernelILi128ELi4EZNS0_15gpu_kernel_implINS0_13AUnaryFunctorIN3c104HalfES5_bZZZNS0_23logical_and_kernel_cudaERNS_14TensorIteratorEENKUlvE0_clEvENKUlvE6_clEvEUlS5_S5_E_EEEEvRNS_18TensorIteratorBaseERKT_EUliE_EEviT1_ --------------------------
	.section	.text._ZN2at6native18elementwise_kernelILi128ELi4EZNS0_15gpu_kernel_implINS0_13AUnaryFunctorIN3c104HalfES5_bZZZNS0_23logical_and_kernel_cudaERNS_14TensorIteratorEENKUlvE0_clEvENKUlvE6_clEvEUlS5_S5_E_EEEEvRNS_18TensorIteratorBaseERKT_EUliE_EEviT1_,"ax",@progbits
	.align	128
        .global         _ZN2at6native18elementwise_kernelILi128ELi4EZNS0_15gpu_kernel_implINS0_13AUnaryFunctorIN3c104HalfES5_bZZZNS0_23logical_and_kernel_cudaERNS_14TensorIteratorEENKUlvE0_clEvENKUlvE6_clEvEUlS5_S5_E_EEEEvRNS_18TensorIteratorBaseERKT_EUliE_EEviT1_
        .type           _ZN2at6native18elementwise_kernelILi128ELi4EZNS0_15gpu_kernel_implINS0_13AUnaryFunctorIN3c104HalfES5_bZZZNS0_23logical_and_kernel_cudaERNS_14TensorIteratorEENKUlvE0_clEvENKUlvE6_clEvEUlS5_S5_E_EEEEvRNS_18TensorIteratorBaseERKT_EUliE_EEviT1_,@function
        .size           _ZN2at6native18elementwise_kernelILi128ELi4EZNS0_15gpu_kernel_implINS0_13AUnaryFunctorIN3c104HalfES5_bZZZNS0_23logical_and_kernel_cudaERNS_14TensorIteratorEENKUlvE0_clEvENKUlvE6_clEvEUlS5_S5_E_EEEEvRNS_18TensorIteratorBaseERKT_EUliE_EEviT1_,(.L_x_42996 - _ZN2at6native18elementwise_kernelILi128ELi4EZNS0_15gpu_kernel_implINS0_13AUnaryFunctorIN3c104HalfES5_bZZZNS0_23logical_and_kernel_cudaERNS_14TensorIteratorEENKUlvE0_clEvENKUlvE6_clEvEUlS5_S5_E_EEEEvRNS_18TensorIteratorBaseERKT_EUliE_EEviT1_)
        .other          _ZN2at6native18elementwise_kernelILi128ELi4EZNS0_15gpu_kernel_implINS0_13AUnaryFunctorIN3c104HalfES5_bZZZNS0_23logical_and_kernel_cudaERNS_14TensorIteratorEENKUlvE0_clEvENKUlvE6_clEvEUlS5_S5_E_EEEEvRNS_18TensorIteratorBaseERKT_EUliE_EEviT1_,@"STO_CUDA_ENTRY STV_DEFAULT"
_ZN2at6native18elementwise_kernelILi128ELi4EZNS0_15gpu_kernel_implINS0_13AUnaryFunctorIN3c104HalfES5_bZZZNS0_23logical_and_kernel_cudaERNS_14TensorIteratorEENKUlvE0_clEvENKUlvE6_clEvEUlS5_S5_E_EEEEvRNS_18TensorIteratorBaseERKT_EUliE_EEviT1_:
.text._ZN2at6native18elementwise_kernelILi128ELi4EZNS0_15gpu_kernel_implINS0_13AUnaryFunctorIN3c104HalfES5_bZZZNS0_23logical_and_kernel_cudaERNS_14TensorIteratorEENKUlvE0_clEvENKUlvE6_clEvEUlS5_S5_E_EEEEvRNS_18TensorIteratorBaseERKT_EUliE_EEviT1_:
        /* <DEDUP_REMOVED lines=319> */
.L_x_31198:
        /* <DEDUP_REMOVED lines=18> */
.L_x_31202:
[----:B------:R-:W2:Y:S02]  /*1510*/  LDG.E.U8 R2, desc[UR36][R2.64] ;  /* 0x0000002402027981 */ /* 0x000ea4000c1e1100 */
[----:B--2---:R-:W-:-:S04]  /*1520*/  I2FP.F32.U32 R0, R2 ;  /* 0x0000000200007245 */ /* 0x004fc80000201000 */
[----:B------:R-:W-:Y:S01]  /*1530*/  F2FP.F16.F32.PACK_AB R0, RZ, R0 ;  /* 0x00000000ff00723e */ /* 0x000fe200000000ff */
[----:B------:R-:W-:Y:S06]  /*1540*/  BRA `(.L_x_31204) ;  /* 0x0000000c009c7947 */ /* 0x000fec0003800000 */
.L_x_31201:
        /* <DEDUP_REMOVED lines=10> */
.L_x_31206:
[----:B------:R-:W2:Y:S02]  /*15f0*/  LDG.E R2, desc[UR36][R2.64] ;  /* 0x0000002402027981 */ /* 0x000ea4000c1e1900 */
[----:B--2---:R-:W-:-:S04]  /*1600*/  I2FP.F32.S32 R0, R2 ;  /* 0x0000000200007245 */ /* 0x004fc80000201400 */
[----:B------:R-:W-:Y:S01]  /*1610*/  F2FP.F16.F32.PACK_AB R0, RZ, R0 ;  /* 0x00000000ff00723e */ /* 0x000fe200000000ff */
[----:B------:R-:W-:Y:S06]  /*1620*/  BRA `(.L_x_31204) ;  /* 0x0000000c00647947 */ /* 0x000fec0003800000 */
.L_x_31205:
[----:B------:R-:W2:Y:S02]  /*1630*/  LDG.E.U16 R2, desc[UR36][R2.64] ;  /* 0x0000002402027981 */ /* 0x000ea4000c1e1500 */
[----:B--2---:R-:W0:Y:S02]  /*1640*/  I2F.S16 R0, R2 ;  /* 0x0000000200007306 */ /* 0x004e240000101400 */
[----:B0-----:R-:W-:Y:S01]  /*1650*/  F2FP.F16.F32.PACK_AB R0, RZ, R0 ;  /* 0x00000000ff00723e */ /* 0x001fe200000000ff */
[----:B------:R-:W-:Y:S06]  /*1660*/  BRA `(.L_x_31204) ;  /* 0x0000000c00547947 */ /* 0x000fec0003800000 */
.L_x_31200:
        /* <DEDUP_REMOVED lines=9> */
.L_x_31208:
[----:B------:R0:W5:Y:S01]  /*1700*/  LDG.E.U16 R0, desc[UR36][R2.64] ;  /* 0x0000002402007981 */ /* 0x000162000c1e1500 */
[----:B------:R-:W-:Y:S05]  /*1710*/  BRA `(.L_x_31204) ;  /* 0x0000000c00287947 */ /* 0x000fea0003800000 */
.L_x_31207:
        /* <DEDUP_REMOVED lines=9> */
.L_x_31210:
[----:B------:R1:W5:Y:S01]  /*17b0*/  LDG.E.U16 R0, desc[UR36][R2.64] ;  /* 0x0000002402007981 */ /* 0x000362000c1e1500 */
[----:B------:R-:W-:Y:S05]  /*17c0*/  BRA `(.L_x_31204) ;  /* 0x0000000800fc7947 */ /* 0x000fea0003800000 */
.L_x_31209:
        /* <DEDUP_REMOVED lines=12> */
.L_x_31199:
        /* <DEDUP_REMOVED lines=13> */
.L_x_31213:
        /* <DEDUP_REMOVED lines=12> */
.L_x_31212:
        /* <DEDUP_REMOVED lines=27> */
.L_x_31215:
        /* <DEDUP_REMOVED lines=13> */
.L_x_31214:
[----:B------:R-:W2:Y:S02]  /*1ca0*/  LDG.E.U16 R0, desc[UR36][R2.64] ;  /* 0x0000002402007981 */ /* 0x000ea4000c1e1500 */
[----:B--2---:R-:W-:-:S05]  /*1cb0*/  IMAD.U32 R0, R0, 0x10000, RZ ;  /* 0x0001000000007824 */ /* 0x004fca00078e00ff */
[----:B------:R-:W-:Y:S01]  /*1cc0*/  F2FP.F16.F32.PACK_AB R0, RZ, R0 ;  /* 0x00000000ff00723e */ /* 0x000fe200000000ff */
[----:B------:R-:W-:Y:S06]  /*1cd0*/  BRA `(.L_x_31204) ;  /* 0x0000000400b87947 */ /* 0x000fec0003800000 */
.L_x_31211:
        /* <DEDUP_REMOVED lines=12> */
.L_x_31218:
        /* <DEDUP_REMOVED lines=21> */
.L_x_31222:
[----:B------:R-:W-:Y:S05]  /*1ef0*/  BSYNC.RECONVERGENT B1 ;  /* 0x0000000000017941 */ /* 0x000fea0003800200 */
.L_x_31221:
[----:B------:R-:W-:Y:S02]  /*1f00*/  SHF.L.U32 R0, R0, 0x14, RZ ;  /* 0x0000001400007819 */ /* 0x000fe400000006ff */
[----:B------:R-:W-:-:S04]  /*1f10*/  LEA R2, R2, 0x3b800000, 0x17 ;  /* 0x3b80000002027811 */ /* 0x000fc800078eb8ff */
[----:B------:R-:W-:-:S07]  /*1f20*/  LOP3.LUT R0, R2, R0, R7, 0xfe, !PT ;  /* 0x0000000002007212 */ /* 0x000fce00078efe07 */
.L_x_31220:
[----:B------:R-:W-:Y:S05]  /*1f30*/  BSYNC.RECONVERGENT B0 ;  /* 0x0000000000007941 */ /* 0x000fea0003800200 */
.L_x_31219:
[----:B------:R-:W-:Y:S01]  /*1f40*/  F2FP.F16.F32.PACK_AB R0, RZ, R0 ;  /* 0x00000000ff00723e */ /* 0x000fe200000000ff */
[----:B------:R-:W-:Y:S06]  /*1f50*/  BRA `(.L_x_31204) ;  /* 0x0000000400187947 */ /* 0x000fec0003800000 */
.L_x_31217:
        /* <DEDUP_REMOVED lines=21> */
.L_x_31226:
[----:B------:R-:W-:Y:S05]  /*20b0*/  BSYNC.RECONVERGENT B1 ;  /* 0x0000000000017941 */ /* 0x000fea0003800200 */
.L_x_31225:
[----:B------:R-:W-:Y:S01]  /*20c0*/  IMAD.SHL.U32 R0, R0, 0x200000, RZ ;  /* 0x0020000000007824 */ /* 0x000fe200078e00ff */
[----:B------:R-:W-:-:S04]  /*20d0*/  LEA R2, R2, 0x37800000, 0x17 ;  /* 0x3780000002027811 */ /* 0x000fc800078eb8ff */
[----:B------:R-:W-:-:S07]  /*20e0*/  LOP3.LUT R0, R2, R0, R7, 0xfe, !PT ;  /* 0x0000000002007212 */ /* 0x000fce00078efe07 */
.L_x_31224:
[----:B------:R-:W-:Y:S05]  /*20f0*/  BSYNC.RECONVERGENT B0 ;  /* 0x0000000000007941 */ /* 0x000fea0003800200 */
.L_x_31223:
[----:B------:R-:W-:Y:S01]  /*2100*/  F2FP.F16.F32.PACK_AB R0, RZ, R0 ;  /* 0x00000000ff00723e */ /* 0x000fe200000000ff */
[----:B------:R-:W-:Y:S06]  /*2110*/  BRA `(.L_x_31204) ;  /* 0x0000000000a87947 */ /* 0x000fec0003800000 */
.L_x_31216:
[----:B------:R-:W-:-:S09]  /*2120*/  UISETP.NE.AND UP0, UPT, UR4, 0x1c, UPT ;  /* 0x0000001c0400788c */ /* 0x000fd2000bf05270 */
[----:B------:R-:W-:Y:S05]  /*2130*/  BRA.U !UP0, `(.L_x_31227) ;  /* 0x0000000108947547 */ /* 0x000fea000b800000 */
[----:B------:R-:W-:-:S09]  /*2140*/  UISETP.NE.AND UP0, UPT, UR4, 0x1d, UPT ;  /* 0x0000001d0400788c */ /* 0x000fd2000bf05270 */
[----:B------:R-:W-:Y:S05]  /*2150*/  BRA.U !UP0, `(.L_x_31228) ;  /* 0x00000001087c7547 */ /* 0x000fea000b800000 */
[----:B------:R-:W-:-:S09]  /*2160*/  UISETP.NE.AND UP0, UPT, UR4, 0x2c, UPT ;  /* 0x0000002c0400788c */ /* 0x000fd2000bf05270 */
[----:B------:R-:W-:Y:S05]  /*2170*/  BRA.U !UP0, `(.L_x_31229) ;  /* 0x0000000108487547 */ /* 0x000fea000b800000 */
.L_x_31203:
        /* <DEDUP_REMOVED lines=16> */
.L_x_31230:
[----:B------:R-:W-:Y:S01]  /*2280*/  PRMT R0, RZ, 0x7610, R0 ;  /* 0x00007610ff007816 */ /* 0x000fe20000000000 */
[----:B------:R-:W-:Y:S06]  /*2290*/  BRA `(.L_x_31204) ;  /* 0x0000000000487947 */ /* 0x000fec0003800000 */
.L_x_31229:
        /* <DEDUP_REMOVED lines=8> */
.L_x_31232:
[----:B------:R-:W-:Y:S05]  /*2320*/  BSYNC.RECONVERGENT B0 ;  /* 0x0000000000007941 */ /* 0x000fea0003800200 */
.L_x_31231:
[----:B------:R-:W-:Y:S01]  /*2330*/  F2FP.F16.F32.PACK_AB R0, RZ, R0 ;  /* 0x00000000ff00723e */ /* 0x000fe200000000ff */
[----:B------:R-:W-:Y:S06]  /*2340*/  BRA `(.L_x_31204) ;  /* 0x00000000001c7947 */ /* 0x000fec0003800000 */
.L_x_31228:
[----:B------:R-:W2:Y:S02]  /*2350*/  LDG.E.64 R2, desc[UR36][R2.64] ;  /* 0x0000002402027981 */ /* 0x000ea4000c1e1b00 */
[----:B--2---:R-:W0:Y:S02]  /*2360*/  I2F.U64 R0, R2 ;  /* 0x0000000200007312 */ /* 0x004e240000301000 */
[----:B0-----:R-:W-:Y:S01]  /*2370*/  F2FP.F16.F32.PACK_AB R0, RZ, R0 ;  /* 0x00000000ff00723e */ /* 0x001fe200000000ff */
[----:B------:R-:W-:Y:S06]  /*2380*/  BRA `(.L_x_31204) ;  /* 0x00000000000c7947 */ /* 0x000fec0003800000 */
.L_x_31227:
[----:B------:R-:W2:Y:S02]  /*2390*/  LDG.E R2, desc[UR36][R2.64] ;  /* 0x0000002402027981 */ /* 0x000ea4000c1e1900 */
[----:B--2---:R-:W-:-:S04]  /*23a0*/  I2FP.F32.U32 R0, R2 ;  /* 0x0000000200007245 */ /* 0x004fc80000201000 */
[----:B------:R-:W-:-:S07]  /*23b0*/  F2FP.F16.F32.PACK_AB R0, RZ, R0 ;  /* 0x00000000ff00723e */ /* 0x000fce00000000ff */
.L_x_31204:
        /* <DEDUP_REMOVED lines=9> */
[----:B-----5:R-:W-:-:S05]  /*2450*/  @P0 HADD2.F32 R0, -RZ, R0.H0_H0 ;  /* 0x20000000ff000230 */ /* 0x020fca0000004100 */
[----:B------:R-:W-:-:S04]  /*2460*/  FSETP.NEU.AND P0, PT, R0, RZ, P0 ;  /* 0x000000ff0000720b */ /* 0x000fc8000070d000 */
        /* <DEDUP_REMOVED lines=12> */
.L_x_31237:
[----:B------:R3:W-:Y:S01]  /*2530*/  STG.E.U8 desc[UR36][R2.64], R4 ;  /* 0x0000000402007986 */ /* 0x0007e2000c101124 */
[----:B------:R-:W-:Y:S05]  /*2540*/  BRA `(.L_x_31239) ;  /* 0x0000000c00007947 */ /* 0x000fea0003800000 */
.L_x_31236:
        /* <DEDUP_REMOVED lines=9> */
.L_x_31241:
[----:B------:R1:W-:Y:S01]  /*25e0*/  STG.E desc[UR36][R2.64], R4 ;  /* 0x0000000402007986 */ /* 0x0003e2000c101924 */
[----:B------:R-:W-:Y:S05]  /*25f0*/  BRA `(.L_x_31239) ;  /* 0x0000000800d47947 */ /* 0x000fea0003800000 */
.L_x_31240:
[----:B------:R2:W-:Y:S01]  /*2600*/  STG.E.U16 desc[UR36][R2.64], R4 ;  /* 0x0000000402007986 */ /* 0x0005e2000c101524 */
[----:B------:R-:W-:Y:S05]  /*2610*/  BRA `(.L_x_31239) ;  /* 0x0000000800cc7947 */ /* 0x000fea0003800000 */
.L_x_31235:
        /* <DEDUP_REMOVED lines=9> */
.L_x_31243:
[----:B------:R-:W-:-:S04]  /*26b0*/  I2FP.F32.U32 R0, R4 ;  /* 0x0000000400007245 */ /* 0x000fc80000201000 */
[----:B------:R-:W-:-:S05]  /*26c0*/  F2FP.F16.F32.PACK_AB R0, RZ, R0 ;  /* 0x00000000ff00723e */ /* 0x000fca00000000ff */
[----:B------:R0:W-:Y:S01]  /*26d0*/  STG.E.U16 desc[UR36][R2.64], R0 ;  /* 0x0000000002007986 */ /* 0x0001e2000c101524 */
[----:B------:R-:W-:Y:S05]  /*26e0*/  BRA `(.L_x_31239) ;  /* 0x0000000800987947 */ /* 0x000fea0003800000 */
.L_x_31242:
        /* <DEDUP_REMOVED lines=10> */
.L_x_31245:
[----:B------:R-:W-:-:S04]  /*2790*/  I2FP.F32.U32 R4, R4 ;  /* 0x0000000400047245 */ /* 0x000fc80000201000 */
[----:B------:R-:W-:-:S04]  /*27a0*/  F2FP.F16.F32.PACK_AB R5, RZ, R4 ;  /* 0x00000004ff05723e */ /* 0x000fc800000000ff */
[----:B------:R-:W-:-:S05]  /*27b0*/  PRMT R5, R5, 0x5410, RZ ;  /* 0x0000541005057816 */ /* 0x000fca00000000ff */
[----:B------:R0:W-:Y:S01]  /*27c0*/  STG.E desc[UR36][R2.64], R5 ;  /* 0x0000000502007986 */ /* 0x0001e2000c101924 */
[----:B------:R-:W-:Y:S05]  /*27d0*/  BRA `(.L_x_31239) ;  /* 0x00000008005c7947 */ /* 0x000fea0003800000 */
.L_x_31244:
[----:B------:R-:W0:Y:S02]  /*27e0*/  I2F.F64.U32 R4, R4 ;  /* 0x0000000400047312 */ /* 0x000e240000201800 */
[----:B0-----:R0:W-:Y:S01]  /*27f0*/  STG.E.64 desc[UR36][R2.64], R4 ;  /* 0x0000000402007986 */ /* 0x0011e2000c101b24 */
[----:B------:R-:W-:Y:S05]  /*2800*/  BRA `(.L_x_31239) ;  /* 0x0000000800507947 */ /* 0x000fea0003800000 */
.L_x_31234:
        /* <DEDUP_REMOVED lines=10> */
.L_x_31248:
[----:B------:R-:W-:Y:S01]  /*28b0*/  CS2R R6, SRZ ;  /* 0x0000000000067805 */ /* 0x000fe2000001ff00 */
[----:B------:R-:W0:Y:S04]  /*28c0*/  I2F.F64.U32 R4, R4 ;  /* 0x0000000400047312 */ /* 0x000e280000201800 */
[----:B0-----:R0:W-:Y:S01]  /*28d0*/  STG.E.128 desc[UR36][R2.64], R4 ;  /* 0x0000000402007986 */ /* 0x0011e2000c101d24 */
[----:B------:R-:W-:Y:S05]  /*28e0*/  BRA `(.L_x_31239) ;  /* 0x0000000800187947 */ /* 0x000fea0003800000 */
.L_x_31247:
        /* <DEDUP_REMOVED lines=17> */
.L_x_31252:
[----:B------:R-:W-:Y:S05]  /*2a00*/  BSYNC.RECONVERGENT B0 ;  /* 0x0000000000007941 */ /* 0x000fea0003800200 */
.L_x_31251:
[----:B------:R0:W-:Y:S01]  /*2a10*/  STG.E.U8 desc[UR36][R2.64], R5 ;  /* 0x0000000502007986 */ /* 0x0001e2000c101124 */
[----:B------:R-:W-:Y:S05]  /*2a20*/  BRA `(.L_x_31239) ;  /* 0x0000000400c87947 */ /* 0x000fea0003800000 */
.L_x_31250:
        /* <DEDUP_REMOVED lines=16> */
.L_x_31249:
[----:B------:R-:W-:-:S04]  /*2b30*/  I2FP.F32.U32 R0, R4 ;  /* 0x0000000400007245 */ /* 0x000fc80000201000 */
[----:B------:R-:W-:-:S05]  /*2b40*/  F2FP.BF16.F32.PACK_AB R0, RZ, R0 ;  /* 0x00000000ff00723e */ /* 0x000fca00000010ff */
[----:B------:R0:W-:Y:S01]  /*2b50*/  STG.E.U16 desc[UR36][R2.64], R0 ;  /* 0x0000000002007986 */ /* 0x0001e2000c101524 */
[----:B------:R-:W-:Y:S05]  /*2b60*/  BRA `(.L_x_31239) ;  /* 0x0000000400787947 */ /* 0x000fea0003800000 */
.L_x_31246:
        /* <DEDUP_REMOVED lines=10> */
.L_x_31255:
        /* <DEDUP_REMOVED lines=12> */
.L_x_31258:
[----:B------:R-:W-:-:S04]  /*2cd0*/  SHF.R.U32.HI R0, RZ, 0x14, R5 ;  /* 0x00000014ff007819 */ /* 0x000fc80000011605 */
[----:B------:R-:W-:-:S04]  /*2ce0*/  LOP3.LUT R0, R0, 0x1, RZ, 0xc0, !PT ;  /* 0x0000000100007812 */ /* 0x000fc800078ec0ff */
[----:B------:R-:W-:-:S04]  /*2cf0*/  IADD3 R0, PT, PT, R5, 0x487ffff, R0 ;  /* 0x0487ffff05007810 */ /* 0x000fc80007ffe000 */
[----:B------:R-:W-:-:S04]  /*2d00*/  SHF.R.U32.HI R0, RZ, 0x14, R0 ;  /* 0x00000014ff007819 */ /* 0x000fc80000011600 */
[----:B------:R-:W-:-:S07]  /*2d10*/  LOP3.LUT R4, R0, 0xff, RZ, 0xc0, !PT ;  /* 0x000000ff00047812 */ /* 0x000fce00078ec0ff */
.L_x_31259:
[----:B------:R-:W-:-:S07]  /*2d20*/  PRMT R0, R4, 0x7610, R0 ;  /* 0x0000761004007816 */ /* 0x000fce0000000000 */
.L_x_31257:
[----:B------:R-:W-:Y:S05]  /*2d30*/  BSYNC.RECONVERGENT B0 ;  /* 0x0000000000007941 */ /* 0x000fea0003800200 */
.L_x_31256:
[----:B------:R0:W-:Y:S01]  /*2d40*/  STG.E.U8 desc[UR36][R2.64], R0 ;  /* 0x0000000002007986 */ /* 0x0001e2000c101124 */
[----:B------:R-:W-:Y:S05]  /*2d50*/  BRA `(.L_x_31239) ;  /* 0x0000000000fc7947 */ /* 0x000fea0003800000 */
.L_x_31254:
        /* <DEDUP_REMOVED lines=12> */
.L_x_31262:
[----:B------:R-:W-:-:S04]  /*2e20*/  SHF.R.U32.HI R0, RZ, 0x15, R5 ;  /* 0x00000015ff007819 */ /* 0x000fc80000011605 */
[----:B------:R-:W-:-:S04]  /*2e30*/  LOP3.LUT R0, R0, 0x1, RZ, 0xc0, !PT ;  /* 0x0000000100007812 */ /* 0x000fc800078ec0ff */
[----:B------:R-:W-:-:S04]  /*2e40*/  IADD3 R0, PT, PT, R5, 0x88fffff, R0 ;  /* 0x088fffff05007810 */ /* 0x000fc80007ffe000 */
[----:B------:R-:W-:-:S04]  /*2e50*/  SHF.R.U32.HI R0, RZ, 0x15, R0 ;  /* 0x00000015ff007819 */ /* 0x000fc80000011600 */
[----:B------:R-:W-:-:S07]  /*2e60*/  LOP3.LUT R4, R0, 0xff, RZ, 0xc0, !PT ;  /* 0x000000ff00047812 */ /* 0x000fce00078ec0ff */
.L_x_31263:
[----:B------:R-:W-:-:S07]  /*2e70*/  PRMT R0, R4, 0x7610, R0 ;  /* 0x0000761004007816 */ /* 0x000fce0000000000 */
.L_x_31261:
[----:B------:R-:W-:Y:S05]  /*2e80*/  BSYNC.RECONVERGENT B0 ;  /* 0x0000000000007941 */ /* 0x000fea0003800200 */
.L_x_31260:
[----:B------:R0:W-:Y:S01]  /*2e90*/  STG.E.U8 desc[UR36][R2.64], R0 ;  /* 0x0000000002007986 */ /* 0x0001e2000c101124 */
[----:B------:R-:W-:Y:S05]  /*2ea0*/  BRA `(.L_x_31239) ;  /* 0x0000000000a87947 */ /* 0x000fea0003800000 */
.L_x_31253:
[----:B------:R-:W-:-:S09]  /*2eb0*/  UISETP.NE.AND UP0, UPT, UR4, 0x1c, UPT ;  /* 0x0000001c0400788c */ /* 0x000fd2000bf05270 */
[----:B------:R-:W-:Y:S05]  /*2ec0*/  BRA.U !UP0, `(.L_x_31264) ;  /* 0x00000001089c7547 */ /* 0x000fea000b800000 */
[----:B------:R-:W-:-:S09]  /*2ed0*/  UISETP.NE.AND UP0, UPT, UR4, 0x1d, UPT ;  /* 0x0000001d0400788c */ /* 0x000fd2000bf05270 */
[----:B------:R-:W-:Y:S05]  /*2ee0*/  BRA.U !UP0, `(.L_x_31265) ;  /* 0x0000000108887547 */ /* 0x000fea000b800000 */
[----:B------:R-:W-:-:S09]  /*2ef0*/  UISETP.NE.AND UP0, UPT, UR4, 0x2c, UPT ;  /* 0x0000002c0400788c */ /* 0x000fd2000bf05270 */
[----:B------:R-:W-:Y:S05]  /*2f00*/  BRA.U !UP0, `(.L_x_31266) ;  /* 0x0000000108447547 */ /* 0x000fea000b800000 */
.L_x_31238:
        /* <DEDUP_REMOVED lines=16> */
.L_x_31267:
[----:B------:R-:W-:Y:S05]  /*3010*/  BRA `(.L_x_31239) ;  /* 0x00000000004c7947 */ /* 0x000fea0003800000 */
.L_x_31266:
        /* <DEDUP_REMOVED lines=15> */
.L_x_31265:
[----:B------:R-:W-:-:S05]  /*3110*/  IMAD.MOV.U32 R5, RZ, RZ, RZ ;  /* 0x000000ffff057224 */ /* 0x000fca00078e00ff */
[----:B------:R0:W-:Y:S01]  /*3120*/  STG.E.64 desc[UR36][R2.64], R4 ;  /* 0x0000000402007986 */ /* 0x0001e2000c101b24 */
[----:B------:R-:W-:Y:S05]  /*3130*/  BRA `(.L_x_31239) ;  /* 0x0000000000047947 */ /* 0x000fea0003800000 */
.L_x_31264:
[----:B------:R0:W-:Y:S02]  /*3140*/  STG.E desc[UR36][R2.64], R4 ;  /* 0x0000000402007986 */ /* 0x0001e4000c101924 */
.L_x_31239:
[----:B------:R-:W-:Y:S05]  /*3150*/  BSYNC.RECONVERGENT B6 ;  /* 0x0000000000067941 */ /* 0x000fea0003800200 */
.L_x_31233:
[----:B------:R-:W-:-:S07]  /*3160*/  VIADD R17, R17, 0x80 ;  /* 0x0000008011117836 */ /* 0x000fce0000000000 */
.L_x_31197:
[----:B------:R-:W-:Y:S05]  /*3170*/  BSYNC.RECONVERGENT B7 ;  /* 0x0000000000077941 */ /* 0x000fea0003800200 */
.L_x_31196:
        /* <DEDUP_REMOVED lines=307> */
.L_x_31270:
        /* <DEDUP_REMOVED lines=18> */
.L_x_31274:
[----:B------:R-:W2:Y:S02]  /*45d0*/  LDG.E.U8 R2, desc[UR36][R2.64] ;  /* 0x0000002402027981 */ /* 0x000ea4000c1e1100 */
[----:B--2---:R-:W-:-:S04]  /*45e0*/  I2FP.F32.U32 R0, R2 ;  /* 0x0000000200007245 */ /* 0x004fc80000201000 */
[----:B------:R-:W-:Y:S01]  /*45f0*/  F2FP.F16.F32.PACK_AB R0, RZ, R0 ;  /* 0x00000000ff00723e */ /* 0x000fe200000000ff */
[----:B------:R-:W-:Y:S06]  /*4600*/  BRA `(.L_x_31276) ;  /* 0x0000000c009c7947 */ /* 0x000fec0003800000 */
.L_x_31273:
        /* <DEDUP_REMOVED lines=10> */
.L_x_31278:
[----:B------:R-:W2:Y:S02]  /*46b0*/  LDG.E R2, desc[UR36][R2.64] ;  /* 0x0000002402027981 */ /* 0x000ea4000c1e1900 */
[----:B--2---:R-:W-:-:S04]  /*46c0*/  I2FP.F32.S32 R0, R2 ;  /* 0x0000000200007245 */ /* 0x004fc80000201400 */
[----:B------:R-:W-:Y:S01]  /*46d0*/  F2FP.F16.F32.PACK_AB R0, RZ, R0 ;  /* 0x00000000ff00723e */ /* 0x000fe200000000ff */
[----:B------:R-:W-:Y:S06]  /*46e0*/  BRA `(.L_x_31276) ;  /* 0x0000000c00647947 */ /* 0x000fec0003800000 */
.L_x_31277:
[----:B------:R-:W2:Y:S02]  /*46f0*/  LDG.E.U16 R2, desc[UR36][R2.64] ;  /* 0x0000002402027981 */ /* 0x000ea4000c1e1500 */
[----:B--2---:R-:W0:Y:S02]  /*4700*/  I2F.S16 R0, R2 ;  /* 0x0000000200007306 */ /* 0x004e240000101400 */
[----:B0-----:R-:W-:Y:S01]  /*4710*/  F2FP.F16.F32.PACK_AB R0, RZ, R0 ;  /* 0x00000000ff00723e */ /* 0x001fe200000000ff */
[----:B------:R-:W-:Y:S06]  /*4720*/  BRA `(.L_x_31276) ;  /* 0x0000000c00547947 */ /* 0x000fec0003800000 */
.L_x_31272:
        /* <DEDUP_REMOVED lines=9> */
.L_x_31280:
[----:B------:R1:W5:Y:S01]  /*47c0*/  LDG.E.U16 R0, desc[UR36][R2.64] ;  /* 0x0000002402007981 */ /* 0x000362000c1e1500 */
[----:B------:R-:W-:Y:S05]  /*47d0*/  BRA `(.L_x_31276) ;  /* 0x0000000c00287947 */ /* 0x000fea0003800000 */
.L_x_31279:
        /* <DEDUP_REMOVED lines=9> */
.L_x_31282:
[----:B------:R0:W5:Y:S01]  /*4870*/  LDG.E.U16 R0, desc[UR36][R2.64] ;  /* 0x0000002402007981 */ /* 0x000162000c1e1500 */
[----:B------:R-:W-:Y:S05]  /*4880*/  BRA `(.L_x_31276) ;  /* 0x0000000800fc7947 */ /* 0x000fea0003800000 */
.L_x_31281:
        /* <DEDUP_REMOVED lines=12> */
.L_x_31271:
        /* <DEDUP_REMOVED lines=13> */
.L_x_31285:
        /* <DEDUP_REMOVED lines=12> */
.L_x_31284:
        /* <DEDUP_REMOVED lines=27> */
.L_x_31287:
        /* <DEDUP_REMOVED lines=13> */
.L_x_31286:
[----:B------:R-:W2:Y:S02]  /*4d60*/  LDG.E.U16 R0, desc[UR36][R2.64] ;  /* 0x0000002402007981 */ /* 0x000ea4000c1e1500 */
[----:B--2---:R-:W-:-:S05]  /*4d70*/  IMAD.U32 R0, R0, 0x10000, RZ ;  /* 0x0001000000007824 */ /* 0x004fca00078e00ff */
[----:B------:R-:W-:Y:S01]  /*4d80*/  F2FP.F16.F32.PACK_AB R0, RZ, R0 ;  /* 0x00000000ff00723e */ /* 0x000fe200000000ff */
[----:B------:R-:W-:Y:S06]  /*4d90*/  BRA `(.L_x_31276) ;  /* 0x0000000400b87947 */ /* 0x000fec0003800000 */
.L_x_31283:
        /* <DEDUP_REMOVED lines=12> */
.L_x_31290:
        /* <DEDUP_REMOVED lines=21> */
.L_x_31294:
[----:B------:R-:W-:Y:S05]  /*4fb0*/  BSYNC.RECONVERGENT B1 ;  /* 0x0000000000017941 */ /* 0x000fea0003800200 */
.L_x_31293:
[----:B------:R-:W-:Y:S01]  /*4fc0*/  IMAD.SHL.U32 R0, R0, 0x100000, RZ ;  /* 0x0010000000007824 */ /* 0x000fe200078e00ff */
[----:B------:R-:W-:-:S04]  /*4fd0*/  LEA R2, R2, 0x3b800000, 0x17 ;  /* 0x3b80000002027811 */ /* 0x000fc800078eb8ff */
[----:B------:R-:W-:-:S07]  /*4fe0*/  LOP3.LUT R0, R2, R0, R7, 0xfe, !PT ;  /* 0x0000000002007212 */ /* 0x000fce00078efe07 */
.L_x_31292:
[----:B------:R-:W-:Y:S05]  /*4ff0*/  BSYNC.RECONVERGENT B0 ;  /* 0x0000000000007941 */ /* 0x000fea0003800200 */
.L_x_31291:
[----:B------:R-:W-:Y:S01]  /*5000*/  F2FP.F16.F32.PACK_AB R0, RZ, R0 ;  /* 0x00000000ff00723e */ /* 0x000fe200000000ff */
[----:B------:R-:W-:Y:S06]  /*5010*/  BRA `(.L_x_31276) ;  /* 0x0000000400187947 */ /* 0x000fec0003800000 */
.L_x_31289:
        /* <DEDUP_REMOVED lines=21> */
.L_x_31298:
[----:B------:R-:W-:Y:S05]  /*5170*/  BSYNC.RECONVERGENT B1 ;  /* 0x0000000000017941 */ /* 0x000fea0003800200 */
.L_x_31297:
[----:B------:R-:W-:Y:S02]  /*5180*/  SHF.L.U32 R0, R0, 0x15, RZ ;  /* 0x0000001500007819 */ /* 0x000fe400000006ff */
[----:B------:R-:W-:-:S04]  /*5190*/  LEA R2, R2, 0x37800000, 0x17 ;  /* 0x3780000002027811 */ /* 0x000fc800078eb8ff */
[----:B------:R-:W-:-:S07]  /*51a0*/  LOP3.LUT R0, R2, R0, R7, 0xfe, !PT ;  /* 0x0000000002007212 */ /* 0x000fce00078efe07 */
.L_x_31296:
[----:B------:R-:W-:Y:S05]  /*51b0*/  BSYNC.RECONVERGENT B0 ;  /* 0x0000000000007941 */ /* 0x000fea0003800200 */
.L_x_31295:
[----:B------:R-:W-:Y:S01]  /*51c0*/  F2FP.F16.F32.PACK_AB R0, RZ, R0 ;  /* 0x00000000ff00723e */ /* 0x000fe200000000ff */
[----:B------:R-:W-:Y:S06]  /*51d0*/  BRA `(.L_x_31276) ;  /* 0x0000000000a87947 */ /* 0x000fec0003800000 */
.L_x_31288:
        /* <DEDUP_REMOVED lines=14> */
.L_x_31302:
[----:B------:R-:W-:Y:S05]  /*52c0*/  BSYNC.RECONVERGENT B0 ;  /* 0x0000000000007941 */ /* 0x000fea0003800200 */
.L_x_31301:
[----:B------:R-:W-:Y:S01]  /*52d0*/  F2FP.F16.F32.PACK_AB R0, RZ, R0 ;  /* 0x00000000ff00723e */ /* 0x000fe200000000ff */
[----:B------:R-:W-:Y:S06]  /*52e0*/  BRA `(.L_x_31276) ;  /* 0x0000000000647947 */ /* 0x000fec0003800000 */
.L_x_31275:
        /* <DEDUP_REMOVED lines=16> */
.L_x_31303:
[----:B------:R-:W-:Y:S01]  /*53f0*/  PRMT R0, RZ, 0x7610, R0 ;  /* 0x00007610ff007816 */ /* 0x000fe20000000000 */
[----:B------:R-:W-:Y:S06]  /*5400*/  BRA `(.L_x_31276) ;  /* 0x00000000001c7947 */ /* 0x000fec0003800000 */
.L_x_31300:
[----:B------:R-:W2:Y:S02]  /*5410*/  LDG.E.64 R2, desc[UR36][R2.64] ;  /* 0x0000002402027981 */ /* 0x000ea4000c1e1b00 */
[----:B--2---:R-:W0:Y:S02]  /*5420*/  I2F.U64 R0, R2 ;  /* 0x0000000200007312 */ /* 0x004e240000301000 */
[----:B0-----:R-:W-:Y:S01]  /*5430*/  F2FP.F16.F32.PACK_AB R0, RZ, R0 ;  /* 0x00000000ff00723e */ /* 0x001fe200000000ff */
[----:B------:R-:W-:Y:S06]  /*5440*/  BRA `(.L_x_31276) ;  /* 0x00000000000c7947 */ /* 0x000fec0003800000 */
.L_x_31299:
[----:B------:R-:W2:Y:S02]  /*5450*/  LDG.E R2, desc[UR36][R2.64] ;  /* 0x0000002402027981 */ /* 0x000ea4000c1e1900 */
[----:B--2---:R-:W-:-:S04]  /*5460*/  I2FP.F32.U32 R0, R2 ;  /* 0x0000000200007245 */ /* 0x004fc80000201000 */
[----:B------:R-:W-:-:S07]  /*5470*/  F2FP.F16.F32.PACK_AB R0, RZ, R0 ;  /* 0x00000000ff00723e */ /* 0x000fce00000000ff */
.L_x_31276:
        /* <DEDUP_REMOVED lines=23> */
.L_x_31308:
[----:B------:R0:W-:Y:S01]  /*55f0*/  STG.E.U8 desc[UR36][R2.64], R4 ;  /* 0x0000000402007986 */ /* 0x0001e2000c101124 */
[----:B------:R-:W-:Y:S05]  /*5600*/  BRA `(.L_x_31310) ;  /* 0x0000000800fc7947 */ /* 0x000fea0003800000 */
.L_x_31307:
        /* <DEDUP_REMOVED lines=9> */
.L_x_31312:
[----:B------:R0:W-:Y:S01]  /*56a0*/  STG.E desc[UR36][R2.64], R4 ;  /* 0x0000000402007986 */ /* 0x0001e2000c101924 */
[----:B------:R-:W-:Y:S05]  /*56b0*/  BRA `(.L_x_31310) ;  /* 0x0000000800d07947 */ /* 0x000fea0003800000 */
.L_x_31311:
[----:B------:R0:W-:Y:S01]  /*56c0*/  STG.E.U16 desc[UR36][R2.64], R4 ;  /* 0x0000000402007986 */ /* 0x0001e2000c101524 */
[----:B------:R-:W-:Y:S05]  /*56d0*/  BRA `(.L_x_31310) ;  /* 0x0000000800c87947 */ /* 0x000fea0003800000 */
.L_x_31306:
        /* <DEDUP_REMOVED lines=9> */
.L_x_31314:
[----:B------:R-:W-:-:S04]  /*5770*/  I2FP.F32.U32 R0, R4 ;  /* 0x0000000400007245 */ /* 0x000fc80000201000 */
[----:B------:R-:W-:-:S05]  /*5780*/  F2FP.F16.F32.PACK_AB R0, RZ, R0 ;  /* 0x00000000ff00723e */ /* 0x000fca00000000ff */
[----:B------:R0:W-:Y:S01]  /*5790*/  STG.E.U16 desc[UR36][R2.64], R0 ;  /* 0x0000000002007986 */ /* 0x0001e2000c101524 */
[----:B------:R-:W-:Y:S05]  /*57a0*/  BRA `(.L_x_31310) ;  /* 0x0000000800947947 */ /* 0x000fea0003800000 */
.L_x_31313:
        /* <DEDUP_REMOVED lines=10> */
.L_x_31316:
[----:B------:R-:W-:-:S04]  /*5850*/  I2FP.F32.U32 R4, R4 ;  /* 0x0000000400047245 */ /* 0x000fc80000201000 */
[----:B------:R-:W-:-:S04]  /*5860*/  F2FP.F16.F32.PACK_AB R5, RZ, R4 ;  /* 0x00000004ff05723e */ /* 0x000fc800000000ff */
[----:B------:R-:W-:-:S05]  /*5870*/  PRMT R5, R5, 0x5410, RZ ;  /* 0x0000541005057816 */ /* 0x000fca00000000ff */
[----:B------:R0:W-:Y:S01]  /*5880*/  STG.E desc[UR36][R2.64], R5 ;  /* 0x0000000502007986 */ /* 0x0001e2000c101924 */
[----:B------:R-:W-:Y:S05]  /*5890*/  BRA `(.L_x_31310) ;  /* 0x0000000800587947 */ /* 0x000fea0003800000 */
.L_x_31315:
[----:B------:R-:W0:Y:S02]  /*58a0*/  I2F.F64.U32 R4, R4 ;  /* 0x0000000400047312 */ /* 0x000e240000201800 */
[----:B0-----:R0:W-:Y:S01]  /*58b0*/  STG.E.64 desc[UR36][R2.64], R4 ;  /* 0x0000000402007986 */ /* 0x0011e2000c101b24 */
[----:B------:R-:W-:Y:S05]  /*58c0*/  BRA `(.L_x_31310) ;  /* 0x00000008004c7947 */ /* 0x000fea0003800000 */
.L_x_31305:
        /* <DEDUP_REMOVED lines=12> */
.L_x_31320:
        /* <DEDUP_REMOVED lines=17> */
.L_x_31322:
[----:B------:R-:W-:Y:S05]  /*5aa0*/  BSYNC.RECONVERGENT B0 ;  /* 0x0000000000007941 */ /* 0x000fea0003800200 */
.L_x_31321:
[----:B------:R0:W-:Y:S01]  /*5ab0*/  STG.E.U8 desc[UR36][R2.64], R0 ;  /* 0x0000000002007986 */ /* 0x0001e2000c101124 */
[----:B------:R-:W-:Y:S05]  /*5ac0*/  BRA `(.L_x_31310) ;  /* 0x0000000400cc7947 */ /* 0x000fea0003800000 */
.L_x_31319:
        /* <DEDUP_REMOVED lines=17> */
.L_x_31324:
[----:B------:R-:W-:Y:S05]  /*5be0*/  BSYNC.RECONVERGENT B0 ;  /* 0x0000000000007941 */ /* 0x000fea0003800200 */
.L_x_31323:
[----:B------:R0:W-:Y:S01]  /*5bf0*/  STG.E.U8 desc[UR36][R2.64], R0 ;  /* 0x0000000002007986 */ /* 0x0001e2000c101124 */
[----:B------:R-:W-:Y:S05]  /*5c00*/  BRA `(.L_x_31310) ;  /* 0x00000004007c7947 */ /* 0x000fea0003800000 */
.L_x_31318:
        /* <DEDUP_REMOVED lines=21> */
.L_x_31326:
[----:B------:R-:W-:-:S05]  /*5d60*/  MOV R5, RZ ;  /* 0x000000ff00057202 */ /* 0x000fca0000000f00 */
[----:B------:R0:W-:Y:S01]  /*5d70*/  STG.E.64 desc[UR36][R2.64], R4 ;  /* 0x0000000402007986 */ /* 0x0001e2000c101b24 */
[----:B------:R-:W-:Y:S05]  /*5d80*/  BRA `(.L_x_31310) ;  /* 0x00000004001c7947 */ /* 0x000fea0003800000 */
.L_x_31325:
[----:B------:R0:W-:Y:S01]  /*5d90*/  STG.E desc[UR36][R2.64], R4 ;  /* 0x0000000402007986 */ /* 0x0001e2000c101924 */
[----:B------:R-:W-:Y:S05]  /*5da0*/  BRA `(.L_x_31310) ;  /* 0x0000000400147947 */ /* 0x000fea0003800000 */
.L_x_31317:
        /* <DEDUP_REMOVED lines=8> */
.L_x_31328:
[----:B------:R-:W-:Y:S01]  /*5e30*/  CS2R R6, SRZ ;  /* 0x0000000000067805 */ /* 0x000fe2000001ff00 */
[----:B------:R-:W0:Y:S04]  /*5e40*/  I2F.F64.U32 R4, R4 ;  /* 0x0000000400047312 */ /* 0x000e280000201800 */
[----:B0-----:R4:W-:Y:S01]  /*5e50*/  STG.E.128 desc[UR36][R2.64], R4 ;  /* 0x0000000402007986 */ /* 0x0019e2000c101d24 */
[----:B------:R-:W-:Y:S05]  /*5e60*/  BRA `(.L_x_31310) ;  /* 0x0000000000e47947 */ /* 0x000fea0003800000 */
.L_x_31327:
[----:B------:R-:W-:-:S09]  /*5e70*/  UISETP.NE.AND UP0, UPT, UR4, 0xf, UPT ;  /* 0x0000000f0400788c */ /* 0x000fd2000bf05270 */
[----:B------:R-:W-:Y:S05]  /*5e80*/  BRA.U !UP0, `(.L_x_31329) ;  /* 0x0000000108d07547 */ /* 0x000fea000b800000 */
[----:B------:R-:W-:-:S09]  /*5e90*/  UISETP.NE.AND UP0, UPT, UR4, 0x17, UPT ;  /* 0x000000170400788c */ /* 0x000fd2000bf05270 */
[----:B------:R-:W-:Y:S05]  /*5ea0*/  BRA.U !UP0, `(.L_x_31330) ;  /* 0x0000000108847547 */ /* 0x000fea000b800000 */
[----:B------:R-:W-:-:S09]  /*5eb0*/  UISETP.NE.AND UP0, UPT, UR4, 0x18, UPT ;  /* 0x000000180400788c */ /* 0x000fd2000bf05270 */
[----:B------:R-:W-:Y:S05]  /*5ec0*/  BRA.U !UP0, `(.L_x_31331) ;  /* 0x0000000108447547 */ /* 0x000fea000b800000 */
.L_x_31309:
        /* <DEDUP_REMOVED lines=16> */
.L_x_31332:
[----:B------:R-:W-:Y:S05]  /*5fd0*/  BRA `(.L_x_31310) ;  /* 0x0000000000887947 */ /* 0x000fea0003800000 */
.L_x_31331:
        /* <DEDUP_REMOVED lines=11> */
.L_x_31334:
[----:B------:R-:W-:Y:S05]  /*6090*/  BSYNC.RECONVERGENT B0 ;  /* 0x0000000000007941 */ /* 0x000fea0003800200 */
.L_x_31333:
[----:B------:R3:W-:Y:S01]  /*60a0*/  STG.E.U8 desc[UR36][R2.64], R5 ;  /* 0x0000000502007986 */ /* 0x0007e2000c101124 */
[----:B------:R-:W-:Y:S05]  /*60b0*/  BRA `(.L_x_31310) ;  /* 0x0000000000507947 */ /* 0x000fea0003800000 */
.L_x_31330:
        /* <DEDUP_REMOVED lines=12> */
.L_x_31335:
[----:B------:R-:W-:Y:S01]  /*6180*/  IMAD.MOV.U32 R5, RZ, RZ, 0x7f ;  /* 0x0000007fff057424 */ /* 0x000fe200078e00ff */
[----:B------:R-:W-:-:S04]  /*6190*/  ISETP.GT.U32.AND P0, PT, R7, 0x7f800000, PT ;  /* 0x7f8000000700780c */ /* 0x000fc80003f04070 */
[----:B------:R-:W-:-:S05]  /*61a0*/  SEL R5, R5, 0x7c, P0 ;  /* 0x0000007c05057807 */ /* 0x000fca0000000000 */
[----:B------:R2:W-:Y:S01]  /*61b0*/  STG.E.U8 desc[UR36][R2.64], R5 ;  /* 0x0000000502007986 */ /* 0x0005e2000c101124 */
[----:B------:R-:W-:Y:S05]  /*61c0*/  BRA `(.L_x_31310) ;  /* 0x00000000000c7947 */ /* 0x000fea0003800000 */
.L_x_31329:
[----:B------:R-:W-:-:S04]  /*61d0*/  I2FP.F32.U32 R0, R4 ;  /* 0x0000000400007245 */ /* 0x000fc80000201000 */
[----:B------:R-:W-:-:S05]  /*61e0*/  F2FP.BF16.F32.PACK_AB R0, RZ, R0 ;  /* 0x00000000ff00723e */ /* 0x000fca00000010ff */
[----:B------:R0:W-:Y:S02]  /*61f0*/  STG.E.U16 desc[UR36][R2.64], R0 ;  /* 0x0000000002007986 */ /* 0x0001e4000c101524 */
.L_x_31310:
[----:B------:R-:W-:Y:S05]  /*6200*/  BSYNC.RECONVERGENT B6 ;  /* 0x0000000000067941 */ /* 0x000fea0003800200 */
.L_x_31304:
[----:B------:R-:W-:-:S07]  /*6210*/  IADD3 R17, PT, PT, R17, 0x80, RZ ;  /* 0x0000008011117810 */ /* 0x000fce0007ffe0ff */
.L_x_31269:
[----:B------:R-:W-:Y:S05]  /*6220*/  BSYNC.RECONVERGENT B7 ;  /* 0x0000000000077941 */ /* 0x000fea0003800200 */
.L_x_31268:
        /* <DEDUP_REMOVED lines=307> */
.L_x_31338:
        /* <DEDUP_REMOVED lines=18> */
.L_x_31342:
[----:B------:R-:W2:Y:S02]  /*7680*/  LDG.E.U8 R2, desc[UR36][R2.64] ;  /* 0x0000002402027981 */ /* 0x000ea4000c1e1100 */
[----:B--2---:R-:W-:-:S04]  /*7690*/  I2FP.F32.U32 R0, R2 ;  /* 0x0000000200007245 */ /* 0x004fc80000201000 */
[----:B------:R-:W-:Y:S01]  /*76a0*/  F2FP.F16.F32.PACK_AB R0, RZ, R0 ;  /* 0x00000000ff00723e */ /* 0x000fe200000000ff */
[----:B------:R-:W-:Y:S06]  /*76b0*/  BRA `(.L_x_31344) ;  /* 0x0000000c009c7947 */ /* 0x000fec0003800000 */
.L_x_31341:
        /* <DEDUP_REMOVED lines=10> */
.L_x_31346:
[----:B------:R-:W2:Y:S02]  /*7760*/  LDG.E R2, desc[UR36][R2.64] ;  /* 0x0000002402027981 */ /* 0x000ea4000c1e1900 */
[----:B--2---:R-:W-:-:S04]  /*7770*/  I2FP.F32.S32 R0, R2 ;  /* 0x0000000200007245 */ /* 0x004fc80000201400 */
[----:B------:R-:W-:Y:S01]  /*7780*/  F2FP.F16.F32.PACK_AB R0, RZ, R0 ;  /* 0x00000000ff00723e */ /* 0x000fe200000000ff */
[----:B------:R-:W-:Y:S06]  /*7790*/  BRA `(.L_x_31344) ;  /* 0x0000000c00647947 */ /* 0x000fec0003800000 */
.L_x_31345:
[----:B------:R-:W2:Y:S02]  /*77a0*/  LDG.E.U16 R2, desc[UR36][R2.64] ;  /* 0x0000002402027981 */ /* 0x000ea4000c1e1500 */
[----:B--2---:R-:W0:Y:S02]  /*77b0*/  I2F.S16 R0, R2 ;  /* 0x0000000200007306 */ /* 0x004e240000101400 */
[----:B0-----:R-:W-:Y:S01]  /*77c0*/  F2FP.F16.F32.PACK_AB R0, RZ, R0 ;  /* 0x00000000ff00723e */ /* 0x001fe200000000ff */
[----:B------:R-:W-:Y:S06]  /*77d0*/  BRA `(.L_x_31344) ;  /* 0x0000000c00547947 */ /* 0x000fec0003800000 */
.L_x_31340:
        /* <DEDUP_REMOVED lines=9> */
.L_x_31348:
[----:B------:R0:W5:Y:S01]  /*7870*/  LDG.E.U16 R0, desc[UR36][R2.64] ;  /* 0x0000002402007981 */ /* 0x000162000c1e1500 */
[----:B------:R-:W-:Y:S05]  /*7880*/  BRA `(.L_x_31344) ;  /* 0x0000000c00287947 */ /* 0x000fea0003800000 */
.L_x_31347:
        /* <DEDUP_REMOVED lines=9> */
.L_x_31350:
[----:B------:R1:W5:Y:S01]  /*7920*/  LDG.E.U16 R0, desc[UR36][R2.64] ;  /* 0x0000002402007981 */ /* 0x000362000c1e1500 */
[----:B------:R-:W-:Y:S05]  /*7930*/  BRA `(.L_x_31344) ;  /* 0x0000000800fc7947 */ /* 0x000fea0003800000 */
.L_x_31349:
        /* <DEDUP_REMOVED lines=12> */
.L_x_31339:
        /* <DEDUP_REMOVED lines=13> */
.L_x_31353:
        /* <DEDUP_REMOVED lines=12> */
.L_x_31352:
        /* <DEDUP_REMOVED lines=27> */
.L_x_31355:
        /* <DEDUP_REMOVED lines=13> */
.L_x_31354:
[----:B------:R-:W2:Y:S02]  /*7e10*/  LDG.E.U16 R0, desc[UR36][R2.64] ;  /* 0x0000002402007981 */ /* 0x000ea4000c1e1500 */
[----:B--2---:R-:W-:-:S05]  /*7e20*/  IMAD.U32 R0, R0, 0x10000, RZ ;  /* 0x0001000000007824 */ /* 0x004fca00078e00ff */
[----:B------:R-:W-:Y:S01]  /*7e30*/  F2FP.F16.F32.PACK_AB R0, RZ, R0 ;  /* 0x00000000ff00723e */ /* 0x000fe200000000ff */
[----:B------:R-:W-:Y:S06]  /*7e40*/  BRA `(.L_x_31344) ;  /* 0x0000000400b87947 */ /* 0x000fec0003800000 */
.L_x_31351:
        /* <DEDUP_REMOVED lines=12> */
.L_x_31358:
        /* <DEDUP_REMOVED lines=21> */
.L_x_31362:
[----:B------:R-:W-:Y:S05]  /*8060*/  BSYNC.RECONVERGENT B1 ;  /* 0x0000000000017941 */ /* 0x000fea0003800200 */
.L_x_31361:
[----:B------:R-:W-:Y:S02]  /*8070*/  SHF.L.U32 R0, R0, 0x14, RZ ;  /* 0x0000001400007819 */ /* 0x000fe400000006ff */
[----:B------:R-:W-:-:S04]  /*8080*/  LEA R2, R2, 0x3b800000, 0x17 ;  /* 0x3b80000002027811 */ /* 0x000fc800078eb8ff */
[----:B------:R-:W-:-:S07]  /*8090*/  LOP3.LUT R0, R2, R0, R7, 0xfe, !PT ;  /* 0x0000000002007212 */ /* 0x000fce00078efe07 */
.L_x_31360:
[----:B------:R-:W-:Y:S05]  /*80a0*/  BSYNC.RECONVERGENT B0 ;  /* 0x0000000000007941 */ /* 0x000fea0003800200 */
.L_x_31359:
[----:B------:R-:W-:Y:S01]  /*80b0*/  F2FP.F16.F32.PACK_AB R0, RZ, R0 ;  /* 0x00000000ff00723e */ /* 0x000fe200000000ff */
[----:B------:R-:W-:Y:S06]  /*80c0*/  BRA `(.L_x_31344) ;  /* 0x0000000400187947 */ /* 0x000fec0003800000 */
.L_x_31357:
        /* <DEDUP_REMOVED lines=21> */
.L_x_31366:
[----:B------:R-:W-:Y:S05]  /*8220*/  BSYNC.RECONVERGENT B1 ;  /* 0x0000000000017941 */ /* 0x000fea0003800200 */
.L_x_31365:
[----:B------:R-:W-:Y:S01]  /*8230*/  IMAD.SHL.U32 R0, R0, 0x200000, RZ ;  /* 0x0020000000007824 */ /* 0x000fe200078e00ff */
[----:B------:R-:W-:-:S04]  /*8240*/  LEA R2, R2, 0x37800000, 0x17 ;  /* 0x3780000002027811 */ /* 0x000fc800078eb8ff */
[----:B------:R-:W-:-:S07]  /*8250*/  LOP3.LUT R0, R2, R0, R7, 0xfe, !PT ;  /* 0x0000000002007212 */ /* 0x000fce00078efe07 */
.L_x_31364:
[----:B------:R-:W-:Y:S05]  /*8260*/  BSYNC.RECONVERGENT B0 ;  /* 0x0000000000007941 */ /* 0x000fea0003800200 */
.L_x_31363:
[----:B------:R-:W-:Y:S01]  /*8270*/  F2FP.F16.F32.PACK_AB R0, RZ, R0 ;  /* 0x00000000ff00723e */ /* 0x000fe200000000ff */
[----:B------:R-:W-:Y:S06]  /*8280*/  BRA `(.L_x_31344) ;  /* 0x0000000000a87947 */ /* 0x000fec0003800000 */
.L_x_31356:
        /* <DEDUP_REMOVED lines=14> */
.L_x_31370:
[----:B------:R-:W-:Y:S05]  /*8370*/  BSYNC.RECONVERGENT B0 ;  /* 0x0000000000007941 */ /* 0x000fea0003800200 */
.L_x_31369:
[----:B------:R-:W-:Y:S01]  /*8380*/  F2FP.F16.F32.PACK_AB R0, RZ, R0 ;  /* 0x00000000ff00723e */ /* 0x000fe200000000ff */
[----:B------:R-:W-:Y:S06]  /*8390*/  BRA `(.L_x_31344) ;  /* 0x0000000000647947 */ /* 0x000fec0003800000 */
.L_x_31343:
        /* <DEDUP_REMOVED lines=16> */
.L_x_31371:
[----:B------:R-:W-:Y:S01]  /*84a0*/  PRMT R0, RZ, 0x7610, R0 ;  /* 0x00007610ff007816 */ /* 0x000fe20000000000 */
[----:B------:R-:W-:Y:S06]  /*84b0*/  BRA `(.L_x_31344) ;  /* 0x00000000001c7947 */ /* 0x000fec0003800000 */
.L_x_31368:
[----:B------:R-:W2:Y:S02]  /*84c0*/  LDG.E.64 R2, desc[UR36][R2.64] ;  /* 0x0000002402027981 */ /* 0x000ea4000c1e1b00 */
[----:B--2---:R-:W0:Y:S02]  /*84d0*/  I2F.U64 R0, R2 ;  /* 0x0000000200007312 */ /* 0x004e240000301000 */
[----:B0-----:R-:W-:Y:S01]  /*84e0*/  F2FP.F16.F32.PACK_AB R0, RZ, R0 ;  /* 0x00000000ff00723e */ /* 0x001fe200000000ff */
[----:B------:R-:W-:Y:S06]  /*84f0*/  BRA `(.L_x_31344) ;  /* 0x00000000000c7947 */ /* 0x000fec0003800000 */
.L_x_31367:
[----:B------:R-:W2:Y:S02]  /*8500*/  LDG.E R2, desc[UR36][R2.64] ;  /* 0x0000002402027981 */ /* 0x000ea4000c1e1900 */
[----:B--2---:R-:W-:-:S04]  /*8510*/  I2FP.F32.U32 R0, R2 ;  /* 0x0000000200007245 */ /* 0x004fc80000201000 */
[----:B------:R-:W-:-:S07]  /*8520*/  F2FP.F16.F32.PACK_AB R0, RZ, R0 ;  /* 0x00000000ff00723e */ /* 0x000fce00000000ff */
.L_x_31344:
        /* <DEDUP_REMOVED lines=23> */
.L_x_31376:
[----:B------:R0:W-:Y:S01]  /*86a0*/  STG.E.U8 desc[UR36][R2.64], R4 ;  /* 0x0000000402007986 */ /* 0x0001e2000c101124 */
[----:B------:R-:W-:Y:S05]  /*86b0*/  BRA `(.L_x_31378) ;  /* 0x0000000800fc7947 */ /* 0x000fea0003800000 */
.L_x_31375:
        /* <DEDUP_REMOVED lines=9> */
.L_x_31380:
[----:B------:R0:W-:Y:S01]  /*8750*/  STG.E desc[UR36][R2.64], R4 ;  /* 0x0000000402007986 */ /* 0x0001e2000c101924 */
[----:B------:R-:W-:Y:S05]  /*8760*/  BRA `(.L_x_31378) ;  /* 0x0000000800d07947 */ /* 0x000fea0003800000 */
.L_x_31379:
[----:B------:R0:W-:Y:S01]  /*8770*/  STG.E.U16 desc[UR36][R2.64], R4 ;  /* 0x0000000402007986 */ /* 0x0001e2000c101524 */
[----:B------:R-:W-:Y:S05]  /*8780*/  BRA `(.L_x_31378) ;  /* 0x0000000800c87947 */ /* 0x000fea0003800000 */
.L_x_31374:
        /* <DEDUP_REMOVED lines=9> */
.L_x_31382:
[----:B------:R-:W-:-:S04]  /*8820*/  I2FP.F32.U32 R0, R4 ;  /* 0x0000000400007245 */ /* 0x000fc80000201000 */
[----:B------:R-:W-:-:S05]  /*8830*/  F2FP.F16.F32.PACK_AB R0, RZ, R0 ;  /* 0x00000000ff00723e */ /* 0x000fca00000000ff */
[----:B------:R0:W-:Y:S01]  /*8840*/  STG.E.U16 desc[UR36][R2.64], R0 ;  /* 0x0000000002007986 */ /* 0x0001e2000c101524 */
[----:B------:R-:W-:Y:S05]  /*8850*/  BRA `(.L_x_31378) ;  /* 0x0000000800947947 */ /* 0x000fea0003800000 */
.L_x_31381:
        /* <DEDUP_REMOVED lines=10> */
.L_x_31384:
[----:B------:R-:W-:-:S04]  /*8900*/  I2FP.F32.U32 R4, R4 ;  /* 0x0000000400047245 */ /* 0x000fc80000201000 */
[----:B------:R-:W-:-:S04]  /*8910*/  F2FP.F16.F32.PACK_AB R5, RZ, R4 ;  /* 0x00000004ff05723e */ /* 0x000fc800000000ff */
[----:B------:R-:W-:-:S05]  /*8920*/  PRMT R5, R5, 0x5410, RZ ;  /* 0x0000541005057816 */ /* 0x000fca00000000ff */
[----:B------:R0:W-:Y:S01]  /*8930*/  STG.E desc[UR36][R2.64], R5 ;  /* 0x0000000502007986 */ /* 0x0001e2000c101924 */
[----:B------:R-:W-:Y:S05]  /*8940*/  BRA `(.L_x_31378) ;  /* 0x0000000800587947 */ /* 0x000fea0003800000 */
.L_x_31383:
[----:B------:R-:W0:Y:S02]  /*8950*/  I2F.F64.U32 R4, R4 ;  /* 0x0000000400047312 */ /* 0x000e240000201800 */
[----:B0-----:R0:W-:Y:S01]  /*8960*/  STG.E.64 desc[UR36][R2.64], R4 ;  /* 0x0000000402007986 */ /* 0x0011e2000c101b24 */
[----:B------:R-:W-:Y:S05]  /*8970*/  BRA `(.L_x_31378) ;  /* 0x00000008004c7947 */ /* 0x000fea0003800000 */
.L_x_31373:
        /* <DEDUP_REMOVED lines=12> */
.L_x_31388:
        /* <DEDUP_REMOVED lines=17> */
.L_x_31390:
[----:B------:R-:W-:Y:S05]  /*8b50*/  BSYNC.RECONVERGENT B0 ;  /* 0x0000000000007941 */ /* 0x000fea0003800200 */
.L_x_31389:
[----:B------:R0:W-:Y:S01]  /*8b60*/  STG.E.U8 desc[UR36][R2.64], R0 ;  /* 0x0000000002007986 */ /* 0x0001e2000c101124 */
[----:B------:R-:W-:Y:S05]  /*8b70*/  BRA `(.L_x_31378) ;  /* 0x0000000400cc7947 */ /* 0x000fea0003800000 */
.L_x_31387:
        /* <DEDUP_REMOVED lines=17> */
.L_x_31392:
[----:B------:R-:W-:Y:S05]  /*8c90*/  BSYNC.RECONVERGENT B0 ;  /* 0x0000000000007941 */ /* 0x000fea0003800200 */
.L_x_31391:
[----:B------:R0:W-:Y:S01]  /*8ca0*/  STG.E.U8 desc[UR36][R2.64], R0 ;  /* 0x0000000002007986 */ /* 0x0001e2000c101124 */
[----:B------:R-:W-:Y:S05]  /*8cb0*/  BRA `(.L_x_31378) ;  /* 0x00000004007c7947 */ /* 0x000fea0003800000 */
.L_x_31386:
        /* <DEDUP_REMOVED lines=21> */
.L_x_31394:
[----:B------:R-:W-:-:S05]  /*8e10*/  HFMA2 R5, -RZ, RZ, 0, 0 ;  /* 0x00000000ff057431 */ /* 0x000fca00000001ff */
[----:B------:R0:W-:Y:S01]  /*8e20*/  STG.E.64 desc[UR36][R2.64], R4 ;  /* 0x0000000402007986 */ /* 0x0001e2000c101b24 */
[----:B------:R-:W-:Y:S05]  /*8e30*/  BRA `(.L_x_31378) ;  /* 0x00000004001c7947 */ /* 0x000fea0003800000 */
.L_x_31393:
[----:B------:R0:W-:Y:S01]  /*8e40*/  STG.E desc[UR36][R2.64], R4 ;  /* 0x0000000402007986 */ /* 0x0001e2000c101924 */
[----:B------:R-:W-:Y:S05]  /*8e50*/  BRA `(.L_x_31378) ;  /* 0x0000000400147947 */ /* 0x000fea0003800000 */
.L_x_31385:
        /* <DEDUP_REMOVED lines=8> */
.L_x_31396:
[----:B------:R-:W-:Y:S01]  /*8ee0*/  CS2R R6, SRZ ;  /* 0x0000000000067805 */ /* 0x000fe2000001ff00 */
[----:B------:R-:W0:Y:S04]  /*8ef0*/  I2F.F64.U32 R4, R4 ;  /* 0x0000000400047312 */ /* 0x000e280000201800 */
[----:B0-----:R4:W-:Y:S01]  /*8f00*/  STG.E.128 desc[UR36][R2.64], R4 ;  /* 0x0000000402007986 */ /* 0x0019e2000c101d24 */
[----:B------:R-:W-:Y:S05]  /*8f10*/  BRA `(.L_x_31378) ;  /* 0x0000000000e47947 */ /* 0x000fea0003800000 */
.L_x_31395:
[----:B------:R-:W-:-:S09]  /*8f20*/  UISETP.NE.AND UP0, UPT, UR4, 0xf, UPT ;  /* 0x0000000f0400788c */ /* 0x000fd2000bf05270 */
[----:B------:R-:W-:Y:S05]  /*8f30*/  BRA.U !UP0, `(.L_x_31397) ;  /* 0x0000000108d07547 */ /* 0x000fea000b800000 */
[----:B------:R-:W-:-:S09]  /*8f40*/  UISETP.NE.AND UP0, UPT, UR4, 0x17, UPT ;  /* 0x000000170400788c */ /* 0x000fd2000bf05270 */
[----:B------:R-:W-:Y:S05]  /*8f50*/  BRA.U !UP0, `(.L_x_31398) ;  /* 0x0000000108847547 */ /* 0x000fea000b800000 */
[----:B------:R-:W-:-:S09]  /*8f60*/  UISETP.NE.AND UP0, UPT, UR4, 0x18, UPT ;  /* 0x000000180400788c */ /* 0x000fd2000bf05270 */
[----:B------:R-:W-:Y:S05]  /*8f70*/  BRA.U !UP0, `(.L_x_31399) ;  /* 0x0000000108447547 */ /* 0x000fea000b800000 */
.L_x_31377:
        /* <DEDUP_REMOVED lines=16> */
.L_x_31400:
[----:B------:R-:W-:Y:S05]  /*9080*/  BRA `(.L_x_31378) ;  /* 0x0000000000887947 */ /* 0x000fea0003800000 */
.L_x_31399:
        /* <DEDUP_REMOVED lines=11> */
.L_x_31402:
[----:B------:R-:W-:Y:S05]  /*9140*/  BSYNC.RECONVERGENT B0 ;  /* 0x0000000000007941 */ /* 0x000fea0003800200 */
.L_x_31401:
[----:B------:R3:W-:Y:S01]  /*9150*/  STG.E.U8 desc[UR36][R2.64], R5 ;  /* 0x0000000502007986 */ /* 0x0007e2000c101124 */
[----:B------:R-:W-:Y:S05]  /*9160*/  BRA `(.L_x_31378) ;  /* 0x0000000000507947 */ /* 0x000fea0003800000 */
.L_x_31398:
        /* <DEDUP_REMOVED lines=12> */
.L_x_31403:
[----:B------:R-:W-:Y:S01]  /*9230*/  IMAD.MOV.U32 R5, RZ, RZ, 0x7f ;  /* 0x0000007fff057424 */ /* 0x000fe200078e00ff */
[----:B------:R-:W-:-:S04]  /*9240*/  ISETP.GT.U32.AND P0, PT, R7, 0x7f800000, PT ;  /* 0x7f8000000700780c */ /* 0x000fc80003f04070 */
[----:B------:R-:W-:-:S05]  /*9250*/  SEL R5, R5, 0x7c, P0 ;  /* 0x0000007c05057807 */ /* 0x000fca0000000000 */
[----:B------:R2:W-:Y:S01]  /*9260*/  STG.E.U8 desc[UR36][R2.64], R5 ;  /* 0x0000000502007986 */ /* 0x0005e2000c101124 */
[----:B------:R-:W-:Y:S05]  /*9270*/  BRA `(.L_x_31378) ;  /* 0x00000000000c7947 */ /* 0x000fea0003800000 */
.L_x_31397:
[----:B------:R-:W-:-:S04]  /*9280*/  I2FP.F32.U32 R0, R4 ;  /* 0x0000000400007245 */ /* 0x000fc80000201000 */
[----:B------:R-:W-:-:S05]  /*9290*/  F2FP.BF16.F32.PACK_AB R0, RZ, R0 ;  /* 0x00000000ff00723e */ /* 0x000fca00000010ff */
[----:B------:R0:W-:Y:S02]  /*92a0*/  STG.E.U16 desc[UR36][R2.64], R0 ;  /* 0x0000000002007986 */ /* 0x0001e4000c101524 */
.L_x_31378:
[----:B------:R-:W-:Y:S05]  /*92b0*/  BSYNC.RECONVERGENT B6 ;  /* 0x0000000000067941 */ /* 0x000fea0003800200 */
.L_x_31372:
[----:B------:R-:W-:-:S07]  /*92c0*/  IADD3 R17, PT, PT, R17, 0x80, RZ ;  /* 0x0000008011117810 */ /* 0x000fce0007ffe0ff */
.L_x_31337:
[----:B------:R-:W-:Y:S05]  /*92d0*/  BSYNC.RECONVERGENT B7 ;  /* 0x0000000000077941 */ /* 0x000fea0003800200 */
.L_x_31336:
        /* <DEDUP_REMOVED lines=306> */
.L_x_31404:
        /* <DEDUP_REMOVED lines=20> */
.L_x_31408:
[----:B------:R-:W2:Y:S02]  /*a740*/  LDG.E.U8 R2, desc[UR36][R2.64] ;  /* 0x0000002402027981 */ /* 0x000ea4000c1e1100 */
[----:B--2---:R-:W-:-:S04]  /*a750*/  I2FP.F32.U32 R0, R2 ;  /* 0x0000000200007245 */ /* 0x004fc80000201000 */
[----:B------:R-:W-:Y:S01]  /*a760*/  F2FP.F16.F32.PACK_AB R0, RZ, R0 ;  /* 0x00000000ff00723e */ /* 0x000fe200000000ff */
[----:B------:R-:W-:Y:S06]  /*a770*/  BRA `(.L_x_31410) ;  /* 0x0000000c009c7947 */ /* 0x000fec0003800000 */
.L_x_31407:
        /* <DEDUP_REMOVED lines=10> */
.L_x_31412:
[----:B------:R-:W2:Y:S02]  /*a820*/  LDG.E R2, desc[UR36][R2.64] ;  /* 0x0000002402027981 */ /* 0x000ea4000c1e1900 */
[----:B--2---:R-:W-:-:S04]  /*a830*/  I2FP.F32.S32 R0, R2 ;  /* 0x0000000200007245 */ /* 0x004fc80000201400 */
[----:B------:R-:W-:Y:S01]  /*a840*/  F2FP.F16.F32.PACK_AB R0, RZ, R0 ;  /* 0x00000000ff00723e */ /* 0x000fe200000000ff */
[----:B------:R-:W-:Y:S06]  /*a850*/  BRA `(.L_x_31410) ;  /* 0x0000000c00647947 */ /* 0x000fec0003800000 */
.L_x_31411:
[----:B------:R-:W2:Y:S02]  /*a860*/  LDG.E.U16 R2, desc[UR36][R2.64] ;  /* 0x0000002402027981 */ /* 0x000ea4000c1e1500 */
[----:B--2---:R-:W0:Y:S02]  /*a870*/  I2F.S16 R0, R2 ;  /* 0x0000000200007306 */ /* 0x004e240000101400 */
[----:B0-----:R-:W-:Y:S01]  /*a880*/  F2FP.F16.F32.PACK_AB R0, RZ, R0 ;  /* 0x00000000ff00723e */ /* 0x001fe200000000ff */
[----:B------:R-:W-:Y:S06]  /*a890*/  BRA `(.L_x_31410) ;  /* 0x0000000c00547947 */ /* 0x000fec0003800000 */
.L_x_31406:
        /* <DEDUP_REMOVED lines=9> */
.L_x_31414:
[----:B------:R1:W5:Y:S01]  /*a930*/  LDG.E.U16 R0, desc[UR36][R2.64] ;  /* 0x0000002402007981 */ /* 0x000362000c1e1500 */
[----:B------:R-:W-:Y:S05]  /*a940*/  BRA `(.L_x_31410) ;  /* 0x0000000c00287947 */ /* 0x000fea0003800000 */
.L_x_31413:
        /* <DEDUP_REMOVED lines=9> */
.L_x_31416:
[----:B------:R0:W5:Y:S01]  /*a9e0*/  LDG.E.U16 R0, desc[UR36][R2.64] ;  /* 0x0000002402007981 */ /* 0x000162000c1e1500 */
[----:B------:R-:W-:Y:S05]  /*a9f0*/  BRA `(.L_x_31410) ;  /* 0x0000000800fc7947 */ /* 0x000fea0003800000 */
.L_x_31415:
        /* <DEDUP_REMOVED lines=12> */
.L_x_31405:
        /* <DEDUP_REMOVED lines=13> */
.L_x_31419:
        /* <DEDUP_REMOVED lines=12> */
.L_x_31418:
        /* <DEDUP_REMOVED lines=27> */
.L_x_31421:
        /* <DEDUP_REMOVED lines=13> */
.L_x_31420:
[----:B------:R-:W2:Y:S02]  /*aed0*/  LDG.E.U16 R0, desc[UR36][R2.64] ;  /* 0x0000002402007981 */ /* 0x000ea4000c1e1500 */
[----:B--2---:R-:W-:-:S05]  /*aee0*/  IMAD.U32 R0, R0, 0x10000, RZ ;  /* 0x0001000000007824 */ /* 0x004fca00078e00ff */
[----:B------:R-:W-:Y:S01]  /*aef0*/  F2FP.F16.F32.PACK_AB R0, RZ, R0 ;  /* 0x00000000ff00723e */ /* 0x000fe200000000ff */
[----:B------:R-:W-:Y:S06]  /*af00*/  BRA `(.L_x_31410) ;  /* 0x0000000400b87947 */ /* 0x000fec0003800000 */
.L_x_31417:
        /* <DEDUP_REMOVED lines=12> */
.L_x_31424:
        /* <DEDUP_REMOVED lines=21> */
.L_x_31428:
[----:B------:R-:W-:Y:S05]  /*b120*/  BSYNC.RECONVERGENT B1 ;  /* 0x0000000000017941 */ /* 0x000fea0003800200 */
.L_x_31427:
[----:B------:R-:W-:Y:S02]  /*b130*/  SHF.L.U32 R0, R0, 0x14, RZ ;  /* 0x0000001400007819 */ /* 0x000fe400000006ff */
[----:B------:R-:W-:-:S04]  /*b140*/  LEA R2, R2, 0x3b800000, 0x17 ;  /* 0x3b80000002027811 */ /* 0x000fc800078eb8ff */
[----:B------:R-:W-:-:S07]  /*b150*/  LOP3.LUT R0, R2, R0, R7, 0xfe, !PT ;  /* 0x0000000002007212 */ /* 0x000fce00078efe07 */
.L_x_31426:
[----:B------:R-:W-:Y:S05]  /*b160*/  BSYNC.RECONVERGENT B0 ;  /* 0x0000000000007941 */ /* 0x000fea0003800200 */
.L_x_31425:
[----:B------:R-:W-:Y:S01]  /*b170*/  F2FP.F16.F32.PACK_AB R0, RZ, R0 ;  /* 0x00000000ff00723e */ /* 0x000fe200000000ff */
[----:B------:R-:W-:Y:S06]  /*b180*/  BRA `(.L_x_31410) ;  /* 0x0000000400187947 */ /* 0x000fec0003800000 */
.L_x_31423:
        /* <DEDUP_REMOVED lines=21> */
.L_x_31432:
[----:B------:R-:W-:Y:S05]  /*b2e0*/  BSYNC.RECONVERGENT B1 ;  /* 0x0000000000017941 */ /* 0x000fea0003800200 */
.L_x_31431:
[----:B------:R-:W-:Y:S01]  /*b2f0*/  IMAD.SHL.U32 R0, R0, 0x200000, RZ ;  /* 0x0020000000007824 */ /* 0x000fe200078e00ff */
[----:B------:R-:W-:-:S04]  /*b300*/  LEA R2, R2, 0x37800000, 0x17 ;  /* 0x3780000002027811 */ /* 0x000fc800078eb8ff */
[----:B------:R-:W-:-:S07]  /*b310*/  LOP3.LUT R0, R2, R0, R7, 0xfe, !PT ;  /* 0x0000000002007212 */ /* 0x000fce00078efe07 */
.L_x_31430:
[----:B------:R-:W-:Y:S05]  /*b320*/  BSYNC.RECONVERGENT B0 ;  /* 0x0000000000007941 */ /* 0x000fea0003800200 */
.L_x_31429:
[----:B------:R-:W-:Y:S01]  /*b330*/  F2FP.F16.F32.PACK_AB R0, RZ, R0 ;  /* 0x00000000ff00723e */ /* 0x000fe200000000ff */
[----:B------:R-:W-:Y:S06]  /*b340*/  BRA `(.L_x_31410) ;  /* 0x0000000000a87947 */ /* 0x000fec0003800000 */
.L_x_31422:
        /* <DEDUP_REMOVED lines=14> */
.L_x_31436:
[----:B------:R-:W-:Y:S05]  /*b430*/  BSYNC.RECONVERGENT B0 ;  /* 0x0000000000007941 */ /* 0x000fea0003800200 */
.L_x_31435:
[----:B------:R-:W-:Y:S01]  /*b440*/  F2FP.F16.F32.PACK_AB R0, RZ, R0 ;  /* 0x00000000ff00723e */ /* 0x000fe200000000ff */
[----:B------:R-:W-:Y:S06]  /*b450*/  BRA `(.L_x_31410) ;  /* 0x0000000000647947 */ /* 0x000fec0003800000 */
.L_x_31409:
        /* <DEDUP_REMOVED lines=16> */
.L_x_31437:
[----:B------:R-:W-:Y:S01]  /*b560*/  PRMT R0, RZ, 0x7610, R0 ;  /* 0x00007610ff007816 */ /* 0x000fe20000000000 */
[----:B------:R-:W-:Y:S06]  /*b570*/  BRA `(.L_x_31410) ;  /* 0x00000000001c7947 */ /* 0x000fec0003800000 */
.L_x_31434:
[----:B------:R-:W2:Y:S02]  /*b580*/  LDG.E.64 R2, desc[UR36][R2.64] ;  /* 0x0000002402027981 */ /* 0x000ea4000c1e1b00 */
[----:B--2---:R-:W0:Y:S02]  /*b590*/  I2F.U64 R0, R2 ;  /* 0x0000000200007312 */ /* 0x004e240000301000 */
[----:B0-----:R-:W-:Y:S01]  /*b5a0*/  F2FP.F16.F32.PACK_AB R0, RZ, R0 ;  /* 0x00000000ff00723e */ /* 0x001fe200000000ff */
[----:B------:R-:W-:Y:S06]  /*b5b0*/  BRA `(.L_x_31410) ;  /* 0x00000000000c7947 */ /* 0x000fec0003800000 */
.L_x_31433:
[----:B------:R-:W2:Y:S02]  /*b5c0*/  LDG.E R2, desc[UR36][R2.64] ;  /* 0x0000002402027981 */ /* 0x000ea4000c1e1900 */
[----:B--2---:R-:W-:-:S04]  /*b5d0*/  I2FP.F32.U32 R0, R2 ;  /* 0x0000000200007245 */ /* 0x004fc80000201000 */
[----:B------:R-:W-:-:S07]  /*b5e0*/  F2FP.F16.F32.PACK_AB R0, RZ, R0 ;  /* 0x00000000ff00723e */ /* 0x000fce00000000ff */
.L_x_31410:
[----:B01----:R-:W0:Y:S01]  /*b5f0*/  LDC.U16 R2, c[0x0][0x592] ;  /* 0x00016480ff027b82 */ /* 0x003e220000000400 */
[----:B------:R-:W-:-:S04]  /*b600*/  UPRMT UR4, UR41, 0x9910, URZ ;  /* 0x0000991029047896 */ /* 0x000fc800080000ff */
[----:B------:R-:W-:Y:S01]  /*b610*/  UISETP.GT.AND UP0, UPT, UR4, 0x9, UPT ;  /* 0x000000090400788c */ /* 0x000fe2000bf04270 */
[----:B0-----:R-:W-:-:S05]  /*b620*/  HADD2.F32 R2, -RZ, R2.H0_H0 ;  /* 0x20000002ff027230 */ /* 0x001fca0000004100 */
[----:B------:R-:W-:-:S13]  /*b630*/  FSETP.NEU.FTZ.AND P0, PT, R2, RZ, PT ;  /* 0x000000ff0200720b */ /* 0x000fda0003f1d000 */
        /* <DEDUP_REMOVED lines=14> */
.L_x_31441:
[----:B------:R-:W-:Y:S01]  /*b720*/  STG.E.U8 desc[UR36][R16.64], R2 ;  /* 0x0000000210007986 */ /* 0x000fe2000c101124 */
[----:B------:R-:W-:Y:S05]  /*b730*/  EXIT ;  /* 0x000000000000794d */ /* 0x000fea0003800000 */
.L_x_31440:
        /* <DEDUP_REMOVED lines=9> */
.L_x_31444:
[----:B------:R-:W-:Y:S01]  /*b7d0*/  STG.E desc[UR36][R16.64], R2 ;  /* 0x0000000210007986 */ /* 0x000fe2000c101924 */
[----:B------:R-:W-:Y:S05]  /*b7e0*/  EXIT ;  /* 0x000000000000794d */ /* 0x000fea0003800000 */
.L_x_31443:
[----:B------:R-:W-:Y:S01]  /*b7f0*/  STG.E.U16 desc[UR36][R16.64], R2 ;  /* 0x0000000210007986 */ /* 0x000fe2000c101524 */
[----:B------:R-:W-:Y:S05]  /*b800*/  EXIT ;  /* 0x000000000000794d */ /* 0x000fea0003800000 */
.L_x_31439:
        /* <DEDUP_REMOVED lines=9> */
.L_x_31446:
[----:B------:R-:W-:-:S04]  /*b8a0*/  I2FP.F32.U32 R0, R2 ;  /* 0x0000000200007245 */ /* 0x000fc80000201000 */
[----:B------:R-:W-:-:S05]  /*b8b0*/  F2FP.F16.F32.PACK_AB R0, RZ, R0 ;  /* 0x00000000ff00723e */ /* 0x000fca00000000ff */
[----:B------:R-:W-:Y:S01]  /*b8c0*/  STG.E.U16 desc[UR36][R16.64], R0 ;  /* 0x0000000010007986 */ /* 0x000fe2000c101524 */
[----:B------:R-:W-:Y:S05]  /*b8d0*/  EXIT ;  /* 0x000000000000794d */ /* 0x000fea0003800000 */
.L_x_31445:
        /* <DEDUP_REMOVED lines=10> */
.L_x_31448:
[----:B------:R-:W-:-:S04]  /*b980*/  I2FP.F32.U32 R2, R2 ;  /* 0x0000000200027245 */ /* 0x000fc80000201000 */
[----:B------:R-:W-:-:S04]  /*b990*/  F2FP.F16.F32.PACK_AB R3, RZ, R2 ;  /* 0x00000002ff03723e */ /* 0x000fc800000000ff */
[----:B------:R-:W-:-:S05]  /*b9a0*/  PRMT R3, R3, 0x5410, RZ ;  /* 0x0000541003037816 */ /* 0x000fca00000000ff */
[----:B------:R-:W-:Y:S01]  /*b9b0*/  STG.E desc[UR36][R16.64], R3 ;  /* 0x0000000310007986 */ /* 0x000fe2000c101924 */
[----:B------:R-:W-:Y:S05]  /*b9c0*/  EXIT ;  /* 0x000000000000794d */ /* 0x000fea0003800000 */
.L_x_31447:
[----:B------:R-:W0:Y:S02]  /*b9d0*/  I2F.F64.U32 R2, R2 ;  /* 0x0000000200027312 */ /* 0x000e240000201800 */
[----:B0-----:R-:W-:Y:S01]  /*b9e0*/  STG.E.64 desc[UR36][R16.64], R2 ;  /* 0x0000000210007986 */ /* 0x001fe2000c101b24 */
[----:B------:R-:W-:Y:S05]  /*b9f0*/  EXIT ;  /* 0x000000000000794d */ /* 0x000fea0003800000 */
.L_x_31438:
        /* <DEDUP_REMOVED lines=12> */
.L_x_31452:
        /* <DEDUP_REMOVED lines=16> */
.L_x_31455:
[----:B------:R-:W-:-:S07]  /*bbc0*/  PRMT R8, R0, 0x7610, R8 ;  /* 0x0000761000087816 */ /* 0x000fce0000000008 */
.L_x_31454:
[----:B------:R-:W-:Y:S05]  /*bbd0*/  BSYNC.RECONVERGENT B0 ;  /* 0x0000000000007941 */ /* 0x000fea0003800200 */
.L_x_31453:
[----:B------:R-:W-:Y:S01]  /*bbe0*/  STG.E.U8 desc[UR36][R16.64], R8 ;  /* 0x0000000810007986 */ /* 0x000fe2000c101124 */
[----:B------:R-:W-:Y:S05]  /*bbf0*/  EXIT ;  /* 0x000000000000794d */ /* 0x000fea0003800000 */
.L_x_31451:
        /* <DEDUP_REMOVED lines=16> */
.L_x_31458:
[----:B------:R-:W-:-:S07]  /*bd00*/  PRMT R8, R0, 0x7610, R8 ;  /* 0x0000761000087816 */ /* 0x000fce0000000008 */
.L_x_31457:
[----:B------:R-:W-:Y:S05]  /*bd10*/  BSYNC.RECONVERGENT B0 ;  /* 0x0000000000007941 */ /* 0x000fea0003800200 */
.L_x_31456:
[----:B------:R-:W-:Y:S01]  /*bd20*/  STG.E.U8 desc[UR36][R16.64], R8 ;  /* 0x0000000810007986 */ /* 0x000fe2000c101124 */
[----:B------:R-:W-:Y:S05]  /*bd30*/  EXIT ;  /* 0x000000000000794d */ /* 0x000fea0003800000 */
.L_x_31450:
        /* <DEDUP_REMOVED lines=21> */
.L_x_31460:
[----:B------:R-:W-:-:S05]  /*be90*/  IMAD.MOV.U32 R3, RZ, RZ, RZ ;  /* 0x000000ffff037224 */ /* 0x000fca00078e00ff */
[----:B------:R-:W-:Y:S01]  /*bea0*/  STG.E.64 desc[UR36][R16.64], R2 ;  /* 0x0000000210007986 */ /* 0x000fe2000c101b24 */
[----:B------:R-:W-:Y:S05]  /*beb0*/  EXIT ;  /* 0x000000000000794d */ /* 0x000fea0003800000 */
.L_x_31459:
[----:B------:R-:W-:Y:S01]  /*bec0*/  STG.E desc[UR36][R16.64], R2 ;  /* 0x0000000210007986 */ /* 0x000fe2000c101924 */
[----:B------:R-:W-:Y:S05]  /*bed0*/  EXIT ;  /* 0x000000000000794d */ /* 0x000fea0003800000 */
.L_x_31449:
        /* <DEDUP_REMOVED lines=8> */
.L_x_31462:
[----:B------:R-:W-:Y:S01]  /*bf60*/  CS2R R6, SRZ ;  /* 0x0000000000067805 */ /* 0x000fe2000001ff00 */
[----:B------:R-:W0:Y:S04]  /*bf70*/  I2F.F64.U32 R4, R2 ;  /* 0x0000000200047312 */ /* 0x000e280000201800 */
[----:B0-----:R-:W-:Y:S01]  /*bf80*/  STG.E.128 desc[UR36][R16.64], R4 ;  /* 0x0000000410007986 */ /* 0x001fe2000c101d24 */
[----:B------:R-:W-:Y:S05]  /*bf90*/  EXIT ;  /* 0x000000000000794d */ /* 0x000fea0003800000 */
.L_x_31461:
[----:B------:R-:W-:-:S09]  /*bfa0*/  UISETP.NE.AND UP0, UPT, UR4, 0xf, UPT ;  /* 0x0000000f0400788c */ /* 0x000fd2000bf05270 */
[----:B------:R-:W-:Y:S05]  /*bfb0*/  BRA.U !UP0, `(.L_x_31463) ;  /* 0x0000000108d47547 */ /* 0x000fea000b800000 */
[----:B------:R-:W-:-:S09]  /*bfc0*/  UISETP.NE.AND UP0, UPT, UR4, 0x17, UPT ;  /* 0x000000170400788c */ /* 0x000fd2000bf05270 */
[----:B------:R-:W-:Y:S05]  /*bfd0*/  BRA.U !UP0, `(.L_x_31464) ;  /* 0x0000000108847547 */ /* 0x000fea000b800000 */
[----:B------:R-:W-:-:S09]  /*bfe0*/  UISETP.NE.AND UP0, UPT, UR4, 0x18, UPT ;  /* 0x000000180400788c */ /* 0x000fd2000bf05270 */
[----:B------:R-:W-:Y:S05]  /*bff0*/  BRA.U !UP0, `(.L_x_31465) ;  /* 0x0000000108447547 */ /* 0x000fea000b800000 */
.L_x_31442:
        /* <DEDUP_REMOVED lines=16> */
.L_x_31466:
[----:B------:R-:W-:Y:S05]  /*c100*/  EXIT ;  /* 0x000000000000794d */ /* 0x000fea0003800000 */
.L_x_31465:
        /* <DEDUP_REMOVED lines=11> */
.L_x_31468:
[----:B------:R-:W-:Y:S05]  /*c1c0*/  BSYNC.RECONVERGENT B0 ;  /* 0x0000000000007941 */ /* 0x000fea0003800200 */
.L_x_31467:
[----:B------:R-:W-:Y:S01]  /*c1d0*/  STG.E.U8 desc[UR36][R16.64], R3 ;  /* 0x0000000310007986 */ /* 0x000fe2000c101124 */
[----:B------:R-:W-:Y:S05]  /*c1e0*/  EXIT ;  /* 0x000000000000794d */ /* 0x000fea0003800000 */
.L_x_31464:
        /* <DEDUP_REMOVED lines=13> */
.L_x_31469:
[----:B------:R-:W-:Y:S01]  /*c2c0*/  IMAD.MOV.U32 R3, RZ, RZ, 0x7f ;  /* 0x0000007fff037424 */ /* 0x000fe200078e00ff */
[----:B------:R-:W-:-:S04]  /*c2d0*/  ISETP.GT.U32.AND P0, PT, R5, 0x7f800000, PT ;  /* 0x7f8000000500780c */ /* 0x000fc80003f04070 */
[----:B------:R-:W-:-:S05]  /*c2e0*/  SEL R3, R3, 0x7c, P0 ;  /* 0x0000007c03037807 */ /* 0x000fca0000000000 */
[----:B------:R-:W-:Y:S01]  /*c2f0*/  STG.E.U8 desc[UR36][R16.64], R3 ;  /* 0x0000000310007986 */ /* 0x000fe2000c101124 */
[----:B------:R-:W-:Y:S05]  /*c300*/  EXIT ;  /* 0x000000000000794d */ /* 0x000fea0003800000 */
.L_x_31463:
[----:B------:R-:W-:-:S04]  /*c310*/  I2FP.F32.U32 R0, R2 ;  /* 0x0000000200007245 */ /* 0x000fc80000201000 */
[----:B------:R-:W-:-:S05]  /*c320*/  F2FP.BF16.F32.PACK_AB R0, RZ, R0 ;  /* 0x00000000ff00723e */ /* 0x000fca00000010ff */
[----:B------:R-:W-:Y:S01]  /*c330*/  STG.E.U16 desc[UR36][R16.64], R0 ;  /* 0x0000000010007986 */ /* 0x000fe2000c101524 */
[----:B------:R-:W-:Y:S05]  /*c340*/  EXIT ;  /* 0x000000000000794d */ /* 0x000fea0003800000 */
.L_x_31470:
        /* <DEDUP_REMOVED lines=11> */
.L_x_42996:


//--------------------- .text._ZN2at6native27unrolled_elementwise_kernelINS0_13AUnaryFunctorIN3c104HalfES4_bZZZNS0_23logical_and_kernel_cudaERNS_14TensorIteratorEENKUlvE0_clEvENKUlvE6_clEvEUlS4_S4_E_EESt5arrayIPcLm2EELi4E23TrivialOffsetCalculatorILi1EjESF_NS0_6memory12LoadWithCastILi1EEENSG_13StoreWithCastILi1EEEEEviT_T0_T2_T3_T4_T5_ --------------------------
	.section	.text._ZN2at6native27unrolled_elementwise_kernelINS0_13AUnaryFunctorIN3c104HalfES4_bZZZNS0_23logical_and_kernel_cudaERNS_14TensorIteratorEENKUlvE0_clEvENKUlvE6_clEvEUlS4_S4_E_EESt5arrayIPcLm2EELi4E23TrivialOffsetCalculatorILi1EjESF_NS0_6memory12LoadWithCastILi1EEENSG_13StoreWithCastILi1EEEEEviT_T0_T2_T3_T4_T5_,"ax",@progbits
	.align	128
        .global         _ZN2at6native27unrolled_elementwise_kernelINS0_13AUnaryFunctorIN3c104HalfES4_bZZZNS0_23logical_and_kernel_cudaERNS_14TensorIteratorEENKUlvE0_clEvENKUlvE6_clEvEUlS4_S4_E_EESt5arrayIPcLm2EELi4E23TrivialOffsetCalculatorILi1EjESF_NS0_6memory12LoadWithCastILi1EEENSG_13StoreWithCastILi1EEEEEviT_T0_T2_T3_T4_T5_
        .type           _ZN2at6native27unrolled_elementwise_kernelINS0_13AUnaryFunctorIN3c104HalfES4_bZZZNS0_23logical_and_kernel_cudaERNS_14TensorIteratorEENKUlvE0_clEvENKUlvE6_clEvEUlS4_S4_E_EESt5arrayIPcLm2EELi4E23TrivialOffsetCalculatorILi1EjESF_NS0_6memory12LoadWithCastILi1EEENSG_13StoreWithCastILi1EEEEEviT_T0_T2_T3_T4_T5_,@function
        .size           _ZN2at6native27unrolled_elementwise_kernelINS0_13AUnaryFunctorIN3c104HalfES4_bZZZNS0_23logical_and_kernel_cudaERNS_14TensorIteratorEENKUlvE0_clEvENKUlvE6_clEvEUlS4_S4_E_EESt5arrayIPcLm2EELi4E23TrivialOffsetCalculatorILi1EjESF_NS0_6memory12LoadWithCastILi1EEENSG_13StoreWithCastILi1EEEEEviT_T0_T2_T3_T4_T5_,(.L_x_42997 - _ZN2at6native27unrolled_elementwise_kernelINS0_13AUnaryFunctorIN3c104HalfES4_bZZZNS0_23logical_and_kernel_cudaERNS_14TensorIteratorEENKUlvE0_clEvENKUlvE6_clEvEUlS4_S4_E_EESt5arrayIPcLm2EELi4E23TrivialOffsetCalculatorILi1EjESF_NS0_6memory12LoadWithCastILi1EEENSG_13StoreWithCastILi1EEEEEviT_T0_T2_T3_T4_T5_)
        .other          _ZN2at6native27unrolled_elementwise_kernelINS0_13AUnaryFunctorIN3c104HalfES4_bZZZNS0_23logical_and_kernel_cudaERNS_14TensorIteratorEENKUlvE0_clEvENKUlvE6_clEvEUlS4_S4_E_EESt5arrayIPcLm2EELi4E23TrivialOffsetCalculatorILi1EjESF_NS0_6memory12LoadWithCastILi1EEENSG_13StoreWithCastILi1EEEEEviT_T0_T2_T3_T4_T5_,@"STO_CUDA_ENTRY STV_DEFAULT"
_ZN2at6native27unrolled_elementwise_kernelINS0_13AUnaryFunctorIN3c104HalfES4_bZZZNS0_23logical_and_kernel_cudaERNS_14TensorIteratorEENKUlvE0_clEvENKUlvE6_clEvEUlS4_S4_E_EESt5arrayIPcLm2EELi4E23TrivialOffsetCalculatorILi1EjESF_NS0_6memory12LoadWithCastILi1EEENSG_13StoreWithCastILi1EEEEEviT_T0_T2_T3_T4_T5_:
.text._ZN2at6native27unrolled_elementwise_kernelINS0_13AUnaryFunctorIN3c104HalfES4_bZZZNS0_23logical_and_kernel_cudaERNS_14TensorIteratorEENKUlvE0_clEvENKUlvE6_clEvEUlS4_S4_E_EESt5arrayIPcLm2EELi4E23TrivialOffsetCalculatorILi1EjESF_NS0_6memory12LoadWithCastILi1EEENSG_13StoreWithCastILi1EEEEEviT_T0_T2_T3_T4_T5_:
        /* <DEDUP_REMOVED lines=34> */
.L_x_31476:
[----:B------:R-:W2:Y:S02]  /*0220*/  LDG.E.U8 R4, desc[UR36][R4.64] ;  /* 0x0000002404047981 */ /* 0x000ea4000c1e1100 */
[----:B--2---:R-:W-:-:S04]  /*0230*/  I2FP.F32.U32 R0, R4 ;  /* 0x0000000400007245 */ /* 0x004fc80000201000 */
[----:B------:R-:W-:-:S04]  /*0240*/  F2FP.F16.F32.PACK_AB R0, RZ, R0 ;  /* 0x00000000ff00723e */ /* 0x000fc800000000ff */
[----:B------:R-:W-:Y:S01]  /*0250*/  PRMT R23, R0, 0x7610, R23 ;  /* 0x0000761000177816 */ /* 0x000fe20000000017 */
[----:B------:R-:W-:Y:S06]  /*0260*/  BRA `(.L_x_31478) ;  /* 0x0000000c00d87947 */ /* 0x000fec0003800000 */
.L_x_31475:
        /* <DEDUP_REMOVED lines=11> */
.L_x_31480:
[----:B------:R-:W2:Y:S02]  /*0320*/  LDG.E R4, desc[UR36][R4.64] ;  /* 0x0000002404047981 */ /* 0x000ea4000c1e1900 */
[----:B--2---:R-:W-:-:S04]  /*0330*/  I2FP.F32.S32 R0, R4 ;  /* 0x0000000400007245 */ /* 0x004fc80000201400 */
[----:B------:R-:W-:-:S04]  /*0340*/  F2FP.F16.F32.PACK_AB R0, RZ, R0 ;  /* 0x00000000ff00723e */ /* 0x000fc800000000ff */
[----:B------:R-:W-:Y:S01]  /*0350*/  PRMT R23, R0, 0x7610, R23 ;  /* 0x0000761000177816 */ /* 0x000fe20000000017 */
[----:B------:R-:W-:Y:S06]  /*0360*/  BRA `(.L_x_31478) ;  /* 0x0000000c00987947 */ /* 0x000fec0003800000 */
.L_x_31479:
[----:B------:R-:W2:Y:S02]  /*0370*/  LDG.E.U16 R4, desc[UR36][R4.64] ;  /* 0x0000002404047981 */ /* 0x000ea4000c1e1500 */
[----:B--2---:R-:W0:Y:S02]  /*0380*/  I2F.S16 R0, R4 ;  /* 0x0000000400007306 */ /* 0x004e240000101400 */
[----:B0-----:R-:W-:-:S04]  /*0390*/  F2FP.F16.F32.PACK_AB R0, RZ, R0 ;  /* 0x00000000ff00723e */ /* 0x001fc800000000ff */
[----:B------:R-:W-:Y:S01]  /*03a0*/  PRMT R23, R0, 0x7610, R23 ;  /* 0x0000761000177816 */ /* 0x000fe20000000017 */
[----:B------:R-:W-:Y:S06]  /*03b0*/  BRA `(.L_x_31478) ;  /* 0x0000000c00847947 */ /* 0x000fec0003800000 */
.L_x_31474:
        /* <DEDUP_REMOVED lines=9> */
.L_x_31482:
[----:B------:R1:W5:Y:S01]  /*0450*/  LDG.E.U16 R23, desc[UR36][R4.64] ;  /* 0x0000002404177981 */ /* 0x000362000c1e1500 */
[----:B------:R-:W-:Y:S05]  /*0460*/  BRA `(.L_x_31478) ;  /* 0x0000000c00587947 */ /* 0x000fea0003800000 */
.L_x_31481:
        /* <DEDUP_REMOVED lines=9> */
.L_x_31484:
[----:B------:R0:W5:Y:S01]  /*0500*/  LDG.E.U16 R23, desc[UR36][R4.64] ;  /* 0x0000002404177981 */ /* 0x000162000c1e1500 */
[----:B------:R-:W-:Y:S05]  /*0510*/  BRA `(.L_x_31478) ;  /* 0x0000000c002c7947 */ /* 0x000fea0003800000 */
.L_x_31483:
        /* <DEDUP_REMOVED lines=13> */
.L_x_31473:
        /* <DEDUP_REMOVED lines=14> */
.L_x_31487:
        /* <DEDUP_REMOVED lines=13> */
.L_x_31486:
        /* <DEDUP_REMOVED lines=27> */
.L_x_31489:
        /* <DEDUP_REMOVED lines=15> */
.L_x_31488:
[----:B------:R-:W2:Y:S02]  /*0a40*/  LDG.E.U16 R0, desc[UR36][R4.64] ;  /* 0x0000002404007981 */ /* 0x000ea4000c1e1500 */
[----:B--2---:R-:W-:-:S05]  /*0a50*/  IMAD.U32 R0, R0, 0x10000, RZ ;  /* 0x0001000000007824 */ /* 0x004fca00078e00ff */
[----:B------:R-:W-:-:S04]  /*0a60*/  F2FP.F16.F32.PACK_AB R0, RZ, R0 ;  /* 0x00000000ff00723e */ /* 0x000fc800000000ff */
[----:B------:R-:W-:Y:S01]  /*0a70*/  PRMT R23, R0, 0x7610, R23 ;  /* 0x0000761000177816 */ /* 0x000fe20000000017 */
[----:B------:R-:W-:Y:S06]  /*0a80*/  BRA `(.L_x_31478) ;  /* 0x0000000400d07947 */ /* 0x000fec0003800000 */
.L_x_31485:
        /* <DEDUP_REMOVED lines=13> */
.L_x_31492:
        /* <DEDUP_REMOVED lines=21> */
.L_x_31496:
[----:B------:R-:W-:Y:S05]  /*0cb0*/  BSYNC.RECONVERGENT B1 ;  /* 0x0000000000017941 */ /* 0x000fea0003800200 */
.L_x_31495:
[----:B------:R-:W-:Y:S01]  /*0cc0*/  IMAD.SHL.U32 R0, R0, 0x100000, RZ ;  /* 0x0010000000007824 */ /* 0x000fe200078e00ff */
[----:B------:R-:W-:-:S04]  /*0cd0*/  LEA R3, R3, 0x3b800000, 0x17 ;  /* 0x3b80000003037811 */ /* 0x000fc800078eb8ff */
[----:B------:R-:W-:-:S07]  /*0ce0*/  LOP3.LUT R0, R3, R0, R7, 0xfe, !PT ;  /* 0x0000000003007212 */ /* 0x000fce00078efe07 */
.L_x_31494:
[----:B------:R-:W-:Y:S05]  /*0cf0*/  BSYNC.RECONVERGENT B0 ;  /* 0x0000000000007941 */ /* 0x000fea0003800200 */
.L_x_31493:
[----:B------:R-:W-:-:S04]  /*0d00*/  F2FP.F16.F32.PACK_AB R0, RZ, R0 ;  /* 0x00000000ff00723e */ /* 0x000fc800000000ff */
[----:B------:R-:W-:Y:S01]  /*0d10*/  PRMT R23, R0, 0x7610, R23 ;  /* 0x0000761000177816 */ /* 0x000fe20000000017 */
[----:B------:R-:W-:Y:S06]  /*0d20*/  BRA `(.L_x_31478) ;  /* 0x0000000400287947 */ /* 0x000fec0003800000 */
.L_x_31491:
        /* <DEDUP_REMOVED lines=21> */
.L_x_31500:
[----:B------:R-:W-:Y:S05]  /*0e80*/  BSYNC.RECONVERGENT B1 ;  /* 0x0000000000017941 */ /* 0x000fea0003800200 */
.L_x_31499:
[----:B------:R-:W-:Y:S01]  /*0e90*/  IMAD.SHL.U32 R0, R0, 0x200000, RZ ;  /* 0x0020000000007824 */ /* 0x000fe200078e00ff */
[----:B------:R-:W-:-:S04]  /*0ea0*/  LEA R3, R3, 0x37800000, 0x17 ;  /* 0x3780000003037811 */ /* 0x000fc800078eb8ff */
[----:B------:R-:W-:-:S07]  /*0eb0*/  LOP3.LUT R0, R3, R0, R7, 0xfe, !PT ;  /* 0x0000000003007212 */ /* 0x000fce00078efe07 */
.L_x_31498:
[----:B------:R-:W-:Y:S05]  /*0ec0*/  BSYNC.RECONVERGENT B0 ;  /* 0x0000000000007941 */ /* 0x000fea0003800200 */
.L_x_31497:
[----:B------:R-:W-:-:S04]  /*0ed0*/  F2FP.F16.F32.PACK_AB R0, RZ, R0 ;  /* 0x00000000ff00723e */ /* 0x000fc800000000ff */
[----:B------:R-:W-:Y:S01]  /*0ee0*/  PRMT R23, R0, 0x7610, R23 ;  /* 0x0000761000177816 */ /* 0x000fe20000000017 */
[----:B------:R-:W-:Y:S06]  /*0ef0*/  BRA `(.L_x_31478) ;  /* 0x0000000000b47947 */ /* 0x000fec0003800000 */
.L_x_31490:
[----:B------:R-:W-:-:S09]  /*0f00*/  UISETP.NE.AND UP0, UPT, UR4, 0x1c, UPT ;  /* 0x0000001c0400788c */ /* 0x000fd2000bf05270 */
[----:B------:R-:W-:Y:S05]  /*0f10*/  BRA.U !UP0, `(.L_x_31501) ;  /* 0x00000001089c7547 */ /* 0x000fea000b800000 */
[----:B------:R-:W-:-:S09]  /*0f20*/  UISETP.NE.AND UP0, UPT, UR4, 0x1d, UPT ;  /* 0x0000001d0400788c */ /* 0x000fd2000bf05270 */
[----:B------:R-:W-:Y:S05]  /*0f30*/  BRA.U !UP0, `(.L_x_31502) ;  /* 0x0000000108807547 */ /* 0x000fea000b800000 */
[----:B------:R-:W-:-:S09]  /*0f40*/  UISETP.NE.AND UP0, UPT, UR4, 0x2c, UPT ;  /* 0x0000002c0400788c */ /* 0x000fd2000bf05270 */
[----:B------:R-:W-:Y:S05]  /*0f50*/  BRA.U !UP0, `(.L_x_31503) ;  /* 0x0000000108487547 */ /* 0x000fea000b800000 */
.L_x_31477:
        /* <DEDUP_REMOVED lines=16> */
.L_x_31504:
[----:B------:R-:W-:Y:S01]  /*1060*/  PRMT R23, RZ, 0x7610, R23 ;  /* 0x00007610ff177816 */ /* 0x000fe20000000017 */
[----:B------:R-:W-:Y:S06]  /*1070*/  BRA `(.L_x_31478) ;  /* 0x0000000000547947 */ /* 0x000fec0003800000 */
.L_x_31503:
        /* <DEDUP_REMOVED lines=8> */
.L_x_31506:
[----:B------:R-:W-:Y:S05]  /*1100*/  BSYNC.RECONVERGENT B0 ;  /* 0x0000000000007941 */ /* 0x000fea0003800200 */
.L_x_31505:
[----:B------:R-:W-:-:S04]  /*1110*/  F2FP.F16.F32.PACK_AB R0, RZ, R0 ;  /* 0x00000000ff00723e */ /* 0x000fc800000000ff */
[----:B------:R-:W-:Y:S01]  /*1120*/  PRMT R23, R0, 0x7610, R23 ;  /* 0x0000761000177816 */ /* 0x000fe20000000017 */
[----:B------:R-:W-:Y:S06]  /*1130*/  BRA `(.L_x_31478) ;  /* 0x0000000000247947 */ /* 0x000fec0003800000 */
.L_x_31502:
[----:B------:R-:W2:Y:S02]  /*1140*/  LDG.E.64 R4, desc[UR36][R4.64] ;  /* 0x0000002404047981 */ /* 0x000ea4000c1e1b00 */
[----:B--2---:R-:W0:Y:S02]  /*1150*/  I2F.U64 R0, R4 ;  /* 0x0000000400007312 */ /* 0x004e240000301000 */
[----:B0-----:R-:W-:-:S04]  /*1160*/  F2FP.F16.F32.PACK_AB R0, RZ, R0 ;  /* 0x00000000ff00723e */ /* 0x001fc800000000ff */
[----:B------:R-:W-:Y:S01]  /*1170*/  PRMT R23, R0, 0x7610, R23 ;  /* 0x0000761000177816 */ /* 0x000fe20000000017 */
[----:B------:R-:W-:Y:S06]  /*1180*/  BRA `(.L_x_31478) ;  /* 0x0000000000107947 */ /* 0x000fec0003800000 */
.L_x_31501:
[----:B------:R-:W2:Y:S02]  /*1190*/  LDG.E R4, desc[UR36][R4.64] ;  /* 0x0000002404047981 */ /* 0x000ea4000c1e1900 */
[----:B--2---:R-:W-:-:S04]  /*11a0*/  I2FP.F32.U32 R0, R4 ;  /* 0x0000000400007245 */ /* 0x004fc80000201000 */
[----:B------:R-:W-:-:S04]  /*11b0*/  F2FP.F16.F32.PACK_AB R0, RZ, R0 ;  /* 0x00000000ff00723e */ /* 0x000fc800000000ff */
[----:B------:R-:W-:-:S07]  /*11c0*/  PRMT R23, R0, 0x7610, R23 ;  /* 0x0000761000177816 */ /* 0x000fce0000000017 */
.L_x_31478:
[----:B------:R-:W-:-:S07]  /*11d0*/  VIADD R19, R17, 0x80 ;  /* 0x0000008011137836 */ /* 0x000fce0000000000 */
.L_x_31472:
[----:B------:R-:W-:Y:S05]  /*11e0*/  BSYNC.RECONVERGENT B6 ;  /* 0x0000000000067941 */ /* 0x000fea0003800200 */
.L_x_31471:
        /* <DEDUP_REMOVED lines=26> */
.L_x_31512:
[----:B------:R-:W2:Y:S02]  /*1390*/  LDG.E.U8 R4, desc[UR36][R4.64] ;  /* 0x0000002404047981 */ /* 0x000ea4000c1e1100 */
[----:B--2---:R-:W-:-:S04]  /*13a0*/  I2FP.F32.U32 R0, R4 ;  /* 0x0000000400007245 */ /* 0x004fc80000201000 */
[----:B------:R-:W-:-:S04]  /*13b0*/  F2FP.F16.F32.PACK_AB R0, RZ, R0 ;  /* 0x00000000ff00723e */ /* 0x000fc800000000ff */
[----:B------:R-:W-:Y:S01]  /*13c0*/  PRMT R22, R0, 0x7610, R22 ;  /* 0x0000761000167816 */ /* 0x000fe20000000016 */
[----:B------:R-:W-:Y:S06]  /*13d0*/  BRA `(.L_x_31514) ;  /* 0x0000000c00d87947 */ /* 0x000fec0003800000 */
.L_x_31511:
        /* <DEDUP_REMOVED lines=11> */
.L_x_31516:
[----:B------:R-:W2:Y:S02]  /*1490*/  LDG.E R4, desc[UR36][R4.64] ;  /* 0x0000002404047981 */ /* 0x000ea4000c1e1900 */
[----:B--2---:R-:W-:-:S04]  /*14a0*/  I2FP.F32.S32 R0, R4 ;  /* 0x0000000400007245 */ /* 0x004fc80000201400 */
[----:B------:R-:W-:-:S04]  /*14b0*/  F2FP.F16.F32.PACK_AB R0, RZ, R0 ;  /* 0x00000000ff00723e */ /* 0x000fc800000000ff */
[----:B------:R-:W-:Y:S01]  /*14c0*/  PRMT R22, R0, 0x7610, R22 ;  /* 0x0000761000167816 */ /* 0x000fe20000000016 */
[----:B------:R-:W-:Y:S06]  /*14d0*/  BRA `(.L_x_31514) ;  /* 0x0000000c00987947 */ /* 0x000fec0003800000 */
.L_x_31515:
[----:B------:R-:W2:Y:S02]  /*14e0*/  LDG.E.U16 R4, desc[UR36][R4.64] ;  /* 0x0000002404047981 */ /* 0x000ea4000c1e1500 */
[----:B--2---:R-:W0:Y:S02]  /*14f0*/  I2F.S16 R0, R4 ;  /* 0x0000000400007306 */ /* 0x004e240000101400 */
[----:B0-----:R-:W-:-:S04]  /*1500*/  F2FP.F16.F32.PACK_AB R0, RZ, R0 ;  /* 0x00000000ff00723e */ /* 0x001fc800000000ff */
[----:B------:R-:W-:Y:S01]  /*1510*/  PRMT R22, R0, 0x7610, R22 ;  /* 0x0000761000167816 */ /* 0x000fe20000000016 */
[----:B------:R-:W-:Y:S06]  /*1520*/  BRA `(.L_x_31514) ;  /* 0x0000000c00847947 */ /* 0x000fec0003800000 */
.L_x_31510:
        /* <DEDUP_REMOVED lines=9> */
.L_x_31518:
[----:B------:R0:W5:Y:S01]  /*15c0*/  LDG.E.U16 R22, desc[UR36][R4.64] ;  /* 0x0000002404167981 */ /* 0x000162000c1e1500 */
[----:B------:R-:W-:Y:S05]  /*15d0*/  BRA `(.L_x_31514) ;  /* 0x0000000c00587947 */ /* 0x000fea0003800000 */
.L_x_31517:
        /* <DEDUP_REMOVED lines=9> */
.L_x_31520:
[----:B------:R1:W5:Y:S01]  /*1670*/  LDG.E.U16 R22, desc[UR36][R4.64] ;  /* 0x0000002404167981 */ /* 0x000362000c1e1500 */
[----:B------:R-:W-:Y:S05]  /*1680*/  BRA `(.L_x_31514) ;  /* 0x0000000c002c7947 */ /* 0x000fea0003800000 */
.L_x_31519:
        /* <DEDUP_REMOVED lines=13> */
.L_x_31509:
        /* <DEDUP_REMOVED lines=14> */
.L_x_31523:
        /* <DEDUP_REMOVED lines=13> */
.L_x_31522:
        /* <DEDUP_REMOVED lines=27> */
.L_x_31525:
        /* <DEDUP_REMOVED lines=15> */
.L_x_31524:
[----:B------:R-:W2:Y:S02]  /*1bb0*/  LDG.E.U16 R0, desc[UR36][R4.64] ;  /* 0x0000002404007981 */ /* 0x000ea4000c1e1500 */
[----:B--2---:R-:W-:-:S05]  /*1bc0*/  IMAD.U32 R0, R0, 0x10000, RZ ;  /* 0x0001000000007824 */ /* 0x004fca00078e00ff */
[----:B------:R-:W-:-:S04]  /*1bd0*/  F2FP.F16.F32.PACK_AB R0, RZ, R0 ;  /* 0x00000000ff00723e */ /* 0x000fc800000000ff */
[----:B------:R-:W-:Y:S01]  /*1be0*/  PRMT R22, R0, 0x7610, R22 ;  /* 0x0000761000167816 */ /* 0x000fe20000000016 */
[----:B------:R-:W-:Y:S06]  /*1bf0*/  BRA `(.L_x_31514) ;  /* 0x0000000400d07947 */ /* 0x000fec0003800000 */
.L_x_31521:
        /* <DEDUP_REMOVED lines=13> */
.L_x_31528:
        /* <DEDUP_REMOVED lines=21> */
.L_x_31532:
[----:B------:R-:W-:Y:S05]  /*1e20*/  BSYNC.RECONVERGENT B1 ;  /* 0x0000000000017941 */ /* 0x000fea0003800200 */
.L_x_31531:
[----:B------:R-:W-:Y:S01]  /*1e30*/  IMAD.SHL.U32 R0, R0, 0x100000, RZ ;  /* 0x0010000000007824 */ /* 0x000fe200078e00ff */
[----:B------:R-:W-:-:S04]  /*1e40*/  LEA R3, R3, 0x3b800000, 0x17 ;  /* 0x3b80000003037811 */ /* 0x000fc800078eb8ff */
[----:B------:R-:W-:-:S07]  /*1e50*/  LOP3.LUT R0, R3, R0, R7, 0xfe, !PT ;  /* 0x0000000003007212 */ /* 0x000fce00078efe07 */
.L_x_31530:
[----:B------:R-:W-:Y:S05]  /*1e60*/  BSYNC.RECONVERGENT B0 ;  /* 0x0000000000007941 */ /* 0x000fea0003800200 */
.L_x_31529:
[----:B------:R-:W-:-:S04]  /*1e70*/  F2FP.F16.F32.PACK_AB R0, RZ, R0 ;  /* 0x00000000ff00723e */ /* 0x000fc800000000ff */
[----:B------:R-:W-:Y:S01]  /*1e80*/  PRMT R22, R0, 0x7610, R22 ;  /* 0x0000761000167816 */ /* 0x000fe20000000016 */
[----:B------:R-:W-:Y:S06]  /*1e90*/  BRA `(.L_x_31514) ;  /* 0x0000000400287947 */ /* 0x000fec0003800000 */
.L_x_31527:
        /* <DEDUP_REMOVED lines=21> */
.L_x_31536:
[----:B------:R-:W-:Y:S05]  /*1ff0*/  BSYNC.RECONVERGENT B1 ;  /* 0x0000000000017941 */ /* 0x000fea0003800200 */
.L_x_31535:
[----:B------:R-:W-:Y:S01]  /*2000*/  IMAD.SHL.U32 R0, R0, 0x200000, RZ ;  /* 0x0020000000007824 */ /* 0x000fe200078e00ff */
[----:B------:R-:W-:-:S04]  /*2010*/  LEA R3, R3, 0x37800000, 0x17 ;  /* 0x3780000003037811 */ /* 0x000fc800078eb8ff */
[----:B------:R-:W-:-:S07]  /*2020*/  LOP3.LUT R0, R3, R0, R7, 0xfe, !PT ;  /* 0x0000000003007212 */ /* 0x000fce00078efe07 */
.L_x_31534:
[----:B------:R-:W-:Y:S05]  /*2030*/  BSYNC.RECONVERGENT B0 ;  /* 0x0000000000007941 */ /* 0x000fea0003800200 */
.L_x_31533:
[----:B------:R-:W-:-:S04]  /*2040*/  F2FP.F16.F32.PACK_AB R0, RZ, R0 ;  /* 0x00000000ff00723e */ /* 0x000fc800000000ff */
[----:B------:R-:W-:Y:S01]  /*2050*/  PRMT R22, R0, 0x7610, R22 ;  /* 0x0000761000167816 */ /* 0x000fe20000000016 */
[----:B------:R-:W-:Y:S06]  /*2060*/  BRA `(.L_x_31514) ;  /* 0x0000000000b47947 */ /* 0x000fec0003800000 */
.L_x_31526:
        /* <DEDUP_REMOVED lines=14> */
.L_x_31540:
[----:B------:R-:W-:Y:S05]  /*2150*/  BSYNC.RECONVERGENT B0 ;  /* 0x0000000000007941 */ /* 0x000fea0003800200 */
.L_x_31539:
[----:B------:R-:W-:-:S04]  /*2160*/  F2FP.F16.F32.PACK_AB R0, RZ, R0 ;  /* 0x00000000ff00723e */ /* 0x000fc800000000ff */
[----:B------:R-:W-:Y:S01]  /*2170*/  PRMT R22, R0, 0x7610, R22 ;  /* 0x0000761000167816 */ /* 0x000fe20000000016 */
[----:B------:R-:W-:Y:S06]  /*2180*/  BRA `(.L_x_31514) ;  /* 0x00000000006c7947 */ /* 0x000fec0003800000 */
.L_x_31513:
        /* <DEDUP_REMOVED lines=16> */
.L_x_31541:
[----:B------:R-:W-:Y:S01]  /*2290*/  PRMT R22, RZ, 0x7610, R22 ;  /* 0x00007610ff167816 */ /* 0x000fe20000000016 */
[----:B------:R-:W-:Y:S06]  /*22a0*/  BRA `(.L_x_31514) ;  /* 0x0000000000247947 */ /* 0x000fec0003800000 */
.L_x_31538:
[----:B------:R-:W2:Y:S02]  /*22b0*/  LDG.E.64 R4, desc[UR36][R4.64] ;  /* 0x0000002404047981 */ /* 0x000ea4000c1e1b00 */
[----:B--2---:R-:W0:Y:S02]  /*22c0*/  I2F.U64 R0, R4 ;  /* 0x0000000400007312 */ /* 0x004e240000301000 */
[----:B0-----:R-:W-:-:S04]  /*22d0*/  F2FP.F16.F32.PACK_AB R0, RZ, R0 ;  /* 0x00000000ff00723e */ /* 0x001fc800000000ff */
[----:B------:R-:W-:Y:S01]  /*22e0*/  PRMT R22, R0, 0x7610, R22 ;  /* 0x0000761000167816 */ /* 0x000fe20000000016 */
[----:B------:R-:W-:Y:S06]  /*22f0*/  BRA `(.L_x_31514) ;  /* 0x0000000000107947 */ /* 0x000fec0003800000 */
.L_x_31537:
[----:B------:R-:W2:Y:S02]  /*2300*/  LDG.E R4, desc[UR36][R4.64] ;  /* 0x0000002404047981 */ /* 0x000ea4000c1e1900 */
[----:B--2---:R-:W-:-:S04]  /*2310*/  I2FP.F32.U32 R0, R4 ;  /* 0x0000000400007245 */ /* 0x004fc80000201000 */
[----:B------:R-:W-:-:S04]  /*2320*/  F2FP.F16.F32.PACK_AB R0, RZ, R0 ;  /* 0x00000000ff00723e */ /* 0x000fc800000000ff */
[----:B------:R-:W-:-:S07]  /*2330*/  PRMT R22, R0, 0x7610, R22 ;  /* 0x0000761000167816 */ /* 0x000fce0000000016 */
.L_x_31514:
[----:B------:R-:W-:-:S07]  /*2340*/  VIADD R19, R19, 0x80 ;  /* 0x0000008013137836 */ /* 0x000fce0000000000 */
.L_x_31508:
[----:B------:R-:W-:Y:S05]  /*2350*/  BSYNC.RECONVERGENT B6 ;  /* 0x0000000000067941 */ /* 0x000fea0003800200 */
.L_x_31507:
        /* <DEDUP_REMOVED lines=26> */
.L_x_31547:
[----:B------:R-:W2:Y:S02]  /*2500*/  LDG.E.U8 R4, desc[UR36][R4.64] ;  /* 0x0000002404047981 */ /* 0x000ea4000c1e1100 */
[----:B--2---:R-:W-:-:S04]  /*2510*/  I2FP.F32.U32 R0, R4 ;  /* 0x0000000400007245 */ /* 0x004fc80000201000 */
[----:B------:R-:W-:-:S04]  /*2520*/  F2FP.F16.F32.PACK_AB R0, RZ, R0 ;  /* 0x00000000ff00723e */ /* 0x000fc800000000ff */
[----:B------:R-:W-:Y:S01]  /*2530*/  PRMT R24, R0, 0x7610, R24 ;  /* 0x0000761000187816 */ /* 0x000fe20000000018 */
[----:B------:R-:W-:Y:S06]  /*2540*/  BRA `(.L_x_31549) ;  /* 0x0000000c00d87947 */ /* 0x000fec0003800000 */
.L_x_31546:
        /* <DEDUP_REMOVED lines=11> */
.L_x_31551:
[----:B------:R-:W2:Y:S02]  /*2600*/  LDG.E R4, desc[UR36][R4.64] ;  /* 0x0000002404047981 */ /* 0x000ea4000c1e1900 */
[----:B--2---:R-:W-:-:S04]  /*2610*/  I2FP.F32.S32 R0, R4 ;  /* 0x0000000400007245 */ /* 0x004fc80000201400 */
[----:B------:R-:W-:-:S04]  /*2620*/  F2FP.F16.F32.PACK_AB R0, RZ, R0 ;  /* 0x00000000ff00723e */ /* 0x000fc800000000ff */
[----:B------:R-:W-:Y:S01]  /*2630*/  PRMT R24, R0, 0x7610, R24 ;  /* 0x0000761000187816 */ /* 0x000fe20000000018 */
[----:B------:R-:W-:Y:S06]  /*2640*/  BRA `(.L_x_31549) ;  /* 0x0000000c00987947 */ /* 0x000fec0003800000 */
.L_x_31550:
[----:B------:R-:W2:Y:S02]  /*2650*/  LDG.E.U16 R4, desc[UR36][R4.64] ;  /* 0x0000002404047981 */ /* 0x000ea4000c1e1500 */
[----:B--2---:R-:W0:Y:S02]  /*2660*/  I2F.S16 R0, R4 ;  /* 0x0000000400007306 */ /* 0x004e240000101400 */
[----:B0-----:R-:W-:-:S04]  /*2670*/  F2FP.F16.F32.PACK_AB R0, RZ, R0 ;  /* 0x00000000ff00723e */ /* 0x001fc800000000ff */
[----:B------:R-:W-:Y:S01]  /*2680*/  PRMT R24, R0, 0x7610, R24 ;  /* 0x0000761000187816 */ /* 0x000fe20000000018 */
[----:B------:R-:W-:Y:S06]  /*2690*/  BRA `(.L_x_31549) ;  /* 0x0000000c00847947 */ /* 0x000fec0003800000 */
.L_x_31545:
        /* <DEDUP_REMOVED lines=9> */
.L_x_31553:
[----:B------:R0:W5:Y:S01]  /*2730*/  LDG.E.U16 R24, desc[UR36][R4.64] ;  /* 0x0000002404187981 */ /* 0x000162000c1e1500 */
[----:B------:R-:W-:Y:S05]  /*2740*/  BRA `(.L_x_31549) ;  /* 0x0000000c00587947 */ /* 0x000fea0003800000 */
.L_x_31552:
        /* <DEDUP_REMOVED lines=9> */
.L_x_31555:
[----:B------:R1:W5:Y:S01]  /*27e0*/  LDG.E.U16 R24, desc[UR36][R4.64] ;  /* 0x0000002404187981 */ /* 0x000362000c1e1500 */
[----:B------:R-:W-:Y:S05]  /*27f0*/  BRA `(.L_x_31549) ;  /* 0x0000000c002c7947 */ /* 0x000fea0003800000 */
.L_x_31554:
        /* <DEDUP_REMOVED lines=13> */
.L_x_31544:
        /* <DEDUP_REMOVED lines=14> */
.L_x_31558:
        /* <DEDUP_REMOVED lines=13> */
.L_x_31557:
        /* <DEDUP_REMOVED lines=27> */
.L_x_31560:
        /* <DEDUP_REMOVED lines=15> */
.L_x_31559:
[----:B------:R-:W2:Y:S02]  /*2d20*/  LDG.E.U16 R0, desc[UR36][R4.64] ;  /* 0x0000002404007981 */ /* 0x000ea4000c1e1500 */
[----:B--2---:R-:W-:-:S05]  /*2d30*/  IMAD.U32 R0, R0, 0x10000, RZ ;  /* 0x0001000000007824 */ /* 0x004fca00078e00ff */
[----:B------:R-:W-:-:S04]  /*2d40*/  F2FP.F16.F32.PACK_AB R0, RZ, R0 ;  /* 0x00000000ff00723e */ /* 0x000fc800000000ff */
[----:B------:R-:W-:Y:S01]  /*2d50*/  PRMT R24, R0, 0x7610, R24 ;  /* 0x0000761000187816 */ /* 0x000fe20000000018 */
[----:B------:R-:W-:Y:S06]  /*2d60*/  BRA `(.L_x_31549) ;  /* 0x0000000400d07947 */ /* 0x000fec0003800000 */
.L_x_31556:
        /* <DEDUP_REMOVED lines=13> */
.L_x_31563:
        /* <DEDUP_REMOVED lines=21> */
.L_x_31567:
[----:B------:R-:W-:Y:S05]  /*2f90*/  BSYNC.RECONVERGENT B1 ;  /* 0x0000000000017941 */ /* 0x000fea0003800200 */
.L_x_31566:
[----:B------:R-:W-:Y:S01]  /*2fa0*/  IMAD.SHL.U32 R0, R0, 0x100000, RZ ;  /* 0x0010000000007824 */ /* 0x000fe200078e00ff */
[----:B------:R-:W-:-:S04]  /*2fb0*/  LEA R3, R3, 0x3b800000, 0x17 ;  /* 0x3b80000003037811 */ /* 0x000fc800078eb8ff */
[----:B------:R-:W-:-:S07]  /*2fc0*/  LOP3.LUT R0, R3, R0, R7, 0xfe, !PT ;  /* 0x0000000003007212 */ /* 0x000fce00078efe07 */
.L_x_31565:
[----:B------:R-:W-:Y:S05]  /*2fd0*/  BSYNC.RECONVERGENT B0 ;  /* 0x0000000000007941 */ /* 0x000fea0003800200 */
.L_x_31564:
[----:B------:R-:W-:-:S04]  /*2fe0*/  F2FP.F16.F32.PACK_AB R0, RZ, R0 ;  /* 0x00000000ff00723e */ /* 0x000fc800000000ff */
[----:B------:R-:W-:Y:S01]  /*2ff0*/  PRMT R24, R0, 0x7610, R24 ;  /* 0x0000761000187816 */ /* 0x000fe20000000018 */
[----:B------:R-:W-:Y:S06]  /*3000*/  BRA `(.L_x_31549) ;  /* 0x0000000400287947 */ /* 0x000fec0003800000 */
.L_x_31562:
        /* <DEDUP_REMOVED lines=21> */
.L_x_31571:
[----:B------:R-:W-:Y:S05]  /*3160*/  BSYNC.RECONVERGENT B1 ;  /* 0x0000000000017941 */ /* 0x000fea0003800200 */
.L_x_31570:
[----:B------:R-:W-:Y:S01]  /*3170*/  IMAD.SHL.U32 R0, R0, 0x200000, RZ ;  /* 0x0020000000007824 */ /* 0x000fe200078e00ff */
[----:B------:R-:W-:-:S04]  /*3180*/  LEA R3, R3, 0x37800000, 0x17 ;  /* 0x3780000003037811 */ /* 0x000fc800078eb8ff */
[----:B------:R-:W-:-:S07]  /*3190*/  LOP3.LUT R0, R3, R0, R7, 0xfe, !PT ;  /* 0x0000000003007212 */ /* 0x000fce00078efe07 */
.L_x_31569:
[----:B------:R-:W-:Y:S05]  /*31a0*/  BSYNC.RECONVERGENT B0 ;  /* 0x0000000000007941 */ /* 0x000fea0003800200 */
.L_x_31568:
[----:B------:R-:W-:-:S04]  /*31b0*/  F2FP.F16.F32.PACK_AB R0, RZ, R0 ;  /* 0x00000000ff00723e */ /* 0x000fc800000000ff */
[----:B------:R-:W-:Y:S01]  /*31c0*/  PRMT R24, R0, 0x7610, R24 ;  /* 0x0000761000187816 */ /* 0x000fe20000000018 */
[----:B------:R-:W-:Y:S06]  /*31d0*/  BRA `(.L_x_31549) ;  /* 0x0000000000b47947 */ /* 0x000fec0003800000 */
.L_x_31561:
        /* <DEDUP_REMOVED lines=14> */
.L_x_31575:
[----:B------:R-:W-:Y:S05]  /*32c0*/  BSYNC.RECONVERGENT B0 ;  /* 0x0000000000007941 */ /* 0x000fea0003800200 */
.L_x_31574:
[----:B------:R-:W-:-:S04]  /*32d0*/  F2FP.F16.F32.PACK_AB R0, RZ, R0 ;  /* 0x00000000ff00723e */ /* 0x000fc800000000ff */
[----:B------:R-:W-:Y:S01]  /*32e0*/  PRMT R24, R0, 0x7610, R24 ;  /* 0x0000761000187816 */ /* 0x000fe20000000018 */
[----:B------:R-:W-:Y:S06]  /*32f0*/  BRA `(.L_x_31549) ;  /* 0x00000000006c7947 */ /* 0x000fec0003800000 */
.L_x_31548:
        /* <DEDUP_REMOVED lines=16> */
.L_x_31576:
[----:B------:R-:W-:Y:S01]  /*3400*/  PRMT R24, RZ, 0x7610, R24 ;  /* 0x00007610ff187816 */ /* 0x000fe20000000018 */
[----:B------:R-:W-:Y:S06]  /*3410*/  BRA `(.L_x_31549) ;  /* 0x0000000000247947 */ /* 0x000fec0003800000 */
.L_x_31573:
[----:B------:R-:W2:Y:S02]  /*3420*/  LDG.E.64 R4, desc[UR36][R4.64] ;  /* 0x0000002404047981 */ /* 0x000ea4000c1e1b00 */
[----:B--2---:R-:W0:Y:S02]  /*3430*/  I2F.U64 R0, R4 ;  /* 0x0000000400007312 */ /* 0x004e240000301000 */
[----:B0-----:R-:W-:-:S04]  /*3440*/  F2FP.F16.F32.PACK_AB R0, RZ, R0 ;  /* 0x00000000ff00723e */ /* 0x001fc800000000ff */
[----:B------:R-:W-:Y:S01]  /*3450*/  PRMT R24, R0, 0x7610, R24 ;  /* 0x0000761000187816 */ /* 0x000fe20000000018 */
[----:B------:R-:W-:Y:S06]  /*3460*/  BRA `(.L_x_31549) ;  /* 0x0000000000107947 */ /* 0x000fec0003800000 */
.L_x_31572:
[----:B------:R-:W2:Y:S02]  /*3470*/  LDG.E R4, desc[UR36][R4.64] ;  /* 0x0000002404047981 */ /* 0x000ea4000c1e1900 */
[----:B--2---:R-:W-:-:S04]  /*3480*/  I2FP.F32.U32 R0, R4 ;  /* 0x0000000400007245 */ /* 0x004fc80000201000 */
[----:B------:R-:W-:-:S04]  /*3490*/  F2FP.F16.F32.PACK_AB R0, RZ, R0 ;  /* 0x00000000ff00723e */ /* 0x000fc800000000ff */
[----:B------:R-:W-:-:S07]  /*34a0*/  PRMT R24, R0, 0x7610, R24 ;  /* 0x0000761000187816 */ /* 0x000fce0000000018 */
.L_x_31549:
[----:B------:R-:W-:-:S07]  /*34b0*/  VIADD R19, R19, 0x80 ;  /* 0x0000008013137836 */ /* 0x000fce0000000000 */
.L_x_31543:
[----:B------:R-:W-:Y:S05]  /*34c0*/  BSYNC.RECONVERGENT B6 ;  /* 0x0000000000067941 */ /* 0x000fea0003800200 */
.L_x_31542:
        /* <DEDUP_REMOVED lines=25> */
.L_x_31582:
[----:B------:R-:W2:Y:S02]  /*3660*/  LDG.E.U8 R4, desc[UR36][R4.64] ;  /* 0x0000002404047981 */ /* 0x000ea4000c1e1100 */
[----:B--2---:R-:W-:-:S04]  /*3670*/  I2FP.F32.U32 R0, R4 ;  /* 0x0000000400007245 */ /* 0x004fc80000201000 */
[----:B------:R-:W-:Y:S01]  /*3680*/  F2FP.F16.F32.PACK_AB R0, RZ, R0 ;  /* 0x00000000ff00723e */ /* 0x000fe200000000ff */
[----:B------:R-:W-:Y:S06]  /*3690*/  BRA `(.L_x_31578) ;  /* 0x0000000c00a07947 */ /* 0x000fec0003800000 */
.L_x_31581:
        /* <DEDUP_REMOVED lines=10> */
.L_x_31585:
[----:B------:R-:W2:Y:S02]  /*3740*/  LDG.E R4, desc[UR36][R4.64] ;  /* 0x0000002404047981 */ /* 0x000ea4000c1e1900 */
[----:B--2---:R-:W-:-:S04]  /*3750*/  I2FP.F32.S32 R0, R4 ;  /* 0x0000000400007245 */ /* 0x004fc80000201400 */
[----:B------:R-:W-:Y:S01]  /*3760*/  F2FP.F16.F32.PACK_AB R0, RZ, R0 ;  /* 0x00000000ff00723e */ /* 0x000fe200000000ff */
[----:B------:R-:W-:Y:S06]  /*3770*/  BRA `(.L_x_31578) ;  /* 0x0000000c00687947 */ /* 0x000fec0003800000 */
.L_x_31584:
[----:B------:R-:W2:Y:S02]  /*3780*/  LDG.E.U16 R4, desc[UR36][R4.64] ;  /* 0x0000002404047981 */ /* 0x000ea4000c1e1500 */
[----:B--2---:R-:W0:Y:S02]  /*3790*/  I2F.S16 R0, R4 ;  /* 0x0000000400007306 */ /* 0x004e240000101400 */
[----:B0-----:R-:W-:Y:S01]  /*37a0*/  F2FP.F16.F32.PACK_AB R0, RZ, R0 ;  /* 0x00000000ff00723e */ /* 0x001fe200000000ff */
[----:B------:R-:W-:Y:S06]  /*37b0*/  BRA `(.L_x_31578) ;  /* 0x0000000c00587947 */ /* 0x000fec0003800000 */
.L_x_31580:
        /* <DEDUP_REMOVED lines=9> */
.L_x_31587:
[----:B------:R2:W5:Y:S01]  /*3850*/  LDG.E.U16 R0, desc[UR36][R4.64] ;  /* 0x0000002404007981 */ /* 0x000562000c1e1500 */
[----:B------:R-:W-:Y:S05]  /*3860*/  BRA `(.L_x_31578) ;  /* 0x0000000c002c7947 */ /* 0x000fea0003800000 */
.L_x_31586:
        /* <DEDUP_REMOVED lines=9> */
.L_x_31589:
[----:B------:R3:W5:Y:S01]  /*3900*/  LDG.E.U16 R0, desc[UR36][R4.64] ;  /* 0x0000002404007981 */ /* 0x000762000c1e1500 */
[----:B------:R-:W-:Y:S05]  /*3910*/  BRA `(.L_x_31578) ;  /* 0x0000000c00007947 */ /* 0x000fea0003800000 */
.L_x_31588:
        /* <DEDUP_REMOVED lines=12> */
.L_x_31579:
        /* <DEDUP_REMOVED lines=13> */
.L_x_31592:
        /* <DEDUP_REMOVED lines=12> */
.L_x_31591:
        /* <DEDUP_REMOVED lines=27> */
.L_x_31594:
        /* <DEDUP_REMOVED lines=14> */
.L_x_31593:
[----:B------:R-:W2:Y:S02]  /*3e00*/  LDG.E.U16 R0, desc[UR36][R4.64] ;  /* 0x0000002404007981 */ /* 0x000ea4000c1e1500 */
[----:B--2---:R-:W-:-:S05]  /*3e10*/  IMAD.U32 R0, R0, 0x10000, RZ ;  /* 0x0001000000007824 */ /* 0x004fca00078e00ff */
[----:B------:R-:W-:Y:S01]  /*3e20*/  F2FP.F16.F32.PACK_AB R0, RZ, R0 ;  /* 0x00000000ff00723e */ /* 0x000fe200000000ff */
[----:B------:R-:W-:Y:S06]  /*3e30*/  BRA `(.L_x_31578) ;  /* 0x0000000400b87947 */ /* 0x000fec0003800000 */
.L_x_31590:
        /* <DEDUP_REMOVED lines=12> */
.L_x_31597:
        /* <DEDUP_REMOVED lines=21> */
.L_x_31601:
[----:B------:R-:W-:Y:S05]  /*4050*/  BSYNC.RECONVERGENT B1 ;  /* 0x0000000000017941 */ /* 0x000fea0003800200 */
.L_x_31600:
[----:B------:R-:W-:Y:S01]  /*4060*/  IMAD.SHL.U32 R0, R0, 0x100000, RZ ;  /* 0x0010000000007824 */ /* 0x000fe200078e00ff */
[----:B------:R-:W-:-:S04]  /*4070*/  LEA R3, R3, 0x3b800000, 0x17 ;  /* 0x3b80000003037811 */ /* 0x000fc800078eb8ff */
[----:B------:R-:W-:-:S07]  /*4080*/  LOP3.LUT R0, R3, R0, R7, 0xfe, !PT ;  /* 0x0000000003007212 */ /* 0x000fce00078efe07 */
.L_x_31599:
[----:B------:R-:W-:Y:S05]  /*4090*/  BSYNC.RECONVERGENT B0 ;  /* 0x0000000000007941 */ /* 0x000fea0003800200 */
.L_x_31598:
[----:B------:R-:W-:Y:S01]  /*40a0*/  F2FP.F16.F32.PACK_AB R0, RZ, R0 ;  /* 0x00000000ff00723e */ /* 0x000fe200000000ff */
[----:B------:R-:W-:Y:S06]  /*40b0*/  BRA `(.L_x_31578) ;  /* 0x0000000400187947 */ /* 0x000fec0003800000 */
.L_x_31596:
        /* <DEDUP_REMOVED lines=21> */
.L_x_31605:
[----:B------:R-:W-:Y:S05]  /*4210*/  BSYNC.RECONVERGENT B1 ;  /* 0x0000000000017941 */ /* 0x000fea0003800200 */
.L_x_31604:
[----:B------:R-:W-:Y:S01]  /*4220*/  IMAD.SHL.U32 R0, R0, 0x200000, RZ ;  /* 0x0020000000007824 */ /* 0x000fe200078e00ff */
[----:B------:R-:W-:-:S04]  /*4230*/  LEA R3, R3, 0x37800000, 0x17 ;  /* 0x3780000003037811 */ /* 0x000fc800078eb8ff */
[----:B------:R-:W-:-:S07]  /*4240*/  LOP3.LUT R0, R3, R0, R7, 0xfe, !PT ;  /* 0x0000000003007212 */ /* 0x000fce00078efe07 */
.L_x_31603:
[----:B------:R-:W-:Y:S05]  /*4250*/  BSYNC.RECONVERGENT B0 ;  /* 0x0000000000007941 */ /* 0x000fea0003800200 */
.L_x_31602:
[----:B------:R-:W-:Y:S01]  /*4260*/  F2FP.F16.F32.PACK_AB R0, RZ, R0 ;  /* 0x00000000ff00723e */ /* 0x000fe200000000ff */
[----:B------:R-:W-:Y:S06]  /*4270*/  BRA `(.L_x_31578) ;  /* 0x0000000000a87947 */ /* 0x000fec0003800000 */
.L_x_31595:
        /* <DEDUP_REMOVED lines=14> */
.L_x_31609:
[----:B------:R-:W-:Y:S05]  /*4360*/  BSYNC.RECONVERGENT B0 ;  /* 0x0000000000007941 */ /* 0x000fea0003800200 */
.L_x_31608:
[----:B------:R-:W-:Y:S01]  /*4370*/  F2FP.F16.F32.PACK_AB R0, RZ, R0 ;  /* 0x00000000ff00723e */ /* 0x000fe200000000ff */
[----:B------:R-:W-:Y:S06]  /*4380*/  BRA `(.L_x_31578) ;  /* 0x0000000000647947 */ /* 0x000fec0003800000 */
.L_x_31583:
        /* <DEDUP_REMOVED lines=16> */
.L_x_31610:
[----:B------:R-:W-:Y:S01]  /*4490*/  PRMT R0, RZ, 0x7610, R0 ;  /* 0x00007610ff007816 */ /* 0x000fe20000000000 */
[----:B------:R-:W-:Y:S06]  /*44a0*/  BRA `(.L_x_31578) ;  /* 0x00000000001c7947 */ /* 0x000fec0003800000 */
.L_x_31607:
[----:B------:R-:W2:Y:S02]  /*44b0*/  LDG.E.64 R4, desc[UR36][R4.64] ;  /* 0x0000002404047981 */ /* 0x000ea4000c1e1b00 */
[----:B--2---:R-:W0:Y:S02]  /*44c0*/  I2F.U64 R0, R4 ;  /* 0x0000000400007312 */ /* 0x004e240000301000 */
[----:B0-----:R-:W-:Y:S01]  /*44d0*/  F2FP.F16.F32.PACK_AB R0, RZ, R0 ;  /* 0x00000000ff00723e */ /* 0x001fe200000000ff */
[----:B------:R-:W-:Y:S06]  /*44e0*/  BRA `(.L_x_31578) ;  /* 0x00000000000c7947 */ /* 0x000fec0003800000 */
.L_x_31606:
[----:B------:R-:W2:Y:S02]  /*44f0*/  LDG.E R4, desc[UR36][R4.64] ;  /* 0x0000002404047981 */ /* 0x000ea4000c1e1900 */
[----:B--2---:R-:W-:-:S04]  /*4500*/  I2FP.F32.U32 R0, R4 ;  /* 0x0000000400007245 */ /* 0x004fc80000201000 */
[----:B------:R-:W-:-:S07]  /*4510*/  F2FP.F16.F32.PACK_AB R0, RZ, R0 ;  /* 0x00000000ff00723e */ /* 0x000fce00000000ff */
.L_x_31578:
[----:B------:R-:W-:Y:S05]  /*4520*/  BSYNC.RECONVERGENT B6 ;  /* 0x0000000000067941 */ /* 0x000fea0003800200 */
.L_x_31577:
        /* <DEDUP_REMOVED lines=13> */
[----:B-----5:R-:W-:-:S05]  /*4600*/  @P0 HADD2.F32 R23, -RZ, R23.H0_H0 ;  /* 0x20000017ff170230 */ /* 0x020fca0000004100 */
[----:B------:R-:W-:-:S04]  /*4610*/  FSETP.NEU.AND P0, PT, R23, RZ, P0 ;  /* 0x000000ff1700720b */ /* 0x000fc8000070d000 */
[----:B------:R-:W-:-:S09]  /*4620*/  SEL R5, RZ, 0x1, !P0 ;  /* 0x00000001ff057807 */ /* 0x000fd20004000000 */
.L_x_31612:
[----:B------:R-:W-:Y:S05]  /*4630*/  BSYNC.RECONVERGENT B0 ;  /* 0x0000000000007941 */ /* 0x000fea0003800200 */
.L_x_31611:
[----:B------:R-:W-:Y:S04]  /*4640*/  BSSY.RECONVERGENT B0, `(.L_x_31613) ;  /* 0x0000008000007945 */ /* 0x000fe80003800200 */
[----:B------:R-:W-:Y:S05]  /*4650*/  @P4 BRA `(.L_x_31614) ;  /* 0x0000000000184947 */ /* 0x000fea0003800000 */
[----:B------:R-:W0:Y:S02]  /*4660*/  LDC.U16 R3, c[0x0][0x386] ;  /* 0x0000e180ff037b82 */ /* 0x000e240000000400 */
[----:B0-----:R-:W-:-:S05]  /*4670*/  HADD2.F32 R3, -RZ, R3.H0_H0 ;  /* 0x20000003ff037230 */ /* 0x001fca0000004100 */
[----:B------:R-:W-:-:S13]  /*4680*/  FSETP.NEU.FTZ.AND P0, PT, R3, RZ, PT ;  /* 0x000000ff0300720b */ /* 0x000fda0003f1d000 */
[----:B-----5:R-:W-:-:S05]  /*4690*/  @P0 HADD2.F32 R22, -RZ, R22.H0_H0 ;  /* 0x20000016ff160230 */ /* 0x020fca0000004100 */
[----:B------:R-:W-:-:S04]  /*46a0*/  FSETP.NEU.AND P0, PT, R22, RZ, P0 ;  /* 0x000000ff1600720b */ /* 0x000fc8000070d000 */
[----:B------:R-:W-:-:S09]  /*46b0*/  SEL R26, RZ, 0x1, !P0 ;  /* 0x00000001ff1a7807 */ /* 0x000fd20004000000 */
.L_x_31614:
[----:B------:R-:W-:Y:S05]  /*46c0*/  BSYNC.RECONVERGENT B0 ;  /* 0x0000000000007941 */ /* 0x000fea0003800200 */
.L_x_31613:
        /* <DEDUP_REMOVED lines=8> */
.L_x_31616:
[----:B------:R-:W-:Y:S05]  /*4750*/  BSYNC.RECONVERGENT B0 ;  /* 0x0000000000007941 */ /* 0x000fea0003800200 */
.L_x_31615:
        /* <DEDUP_REMOVED lines=8> */
.L_x_31618:
[----:B------:R-:W-:Y:S05]  /*47e0*/  BSYNC.RECONVERGENT B0 ;  /* 0x0000000000007941 */ /* 0x000fea0003800200 */
.L_x_31617:
        /* <DEDUP_REMOVED lines=23> */
.L_x_31624:
[----:B------:R0:W-:Y:S01]  /*4960*/  STG.E.U8 desc[UR36][R8.64], R5 ;  /* 0x0000000508007986 */ /* 0x0001e2000c101124 */
[----:B------:R-:W-:Y:S01]  /*4970*/  IMAD.MOV.U32 R17, RZ, RZ, R19 ;  /* 0x000000ffff117224 */ /* 0x000fe200078e0013 */
[----:B------:R-:W-:Y:S06]  /*4980*/  BRA `(.L_x_31620) ;  /* 0x0000000c00947947 */ /* 0x000fec0003800000 */
.L_x_31623:
        /* <DEDUP_REMOVED lines=11> */
.L_x_31627:
[----:B------:R2:W-:Y:S01]  /*4a40*/  STG.E desc[UR36][R8.64], R5 ;  /* 0x0000000508007986 */ /* 0x0005e2000c101924 */
[----:B------:R-:W-:Y:S01]  /*4a50*/  IMAD.MOV.U32 R17, RZ, RZ, R19 ;  /* 0x000000ffff117224 */ /* 0x000fe200078e0013 */
[----:B------:R-:W-:Y:S06]  /*4a60*/  BRA `(.L_x_31620) ;  /* 0x0000000c005c7947 */ /* 0x000fec0003800000 */
.L_x_31626:
[----:B------:R0:W-:Y:S01]  /*4a70*/  STG.E.U16 desc[UR36][R8.64], R5 ;  /* 0x0000000508007986 */ /* 0x0001e2000c101524 */
[----:B------:R-:W-:Y:S01]  /*4a80*/  IMAD.MOV.U32 R17, RZ, RZ, R19 ;  /* 0x000000ffff117224 */ /* 0x000fe200078e0013 */
[----:B------:R-:W-:Y:S06]  /*4a90*/  BRA `(.L_x_31620) ;  /* 0x0000000c00507947 */ /* 0x000fec0003800000 */
.L_x_31622:
        /* <DEDUP_REMOVED lines=10> */
.L_x_31629:
[----:B------:R-:W0:Y:S01]  /*4b40*/  I2F.S16 R0, R5 ;  /* 0x0000000500007306 */ /* 0x000e220000101400 */
[----:B------:R-:W-:Y:S01]  /*4b50*/  IMAD.MOV.U32 R17, RZ, RZ, R19 ;  /* 0x000000ffff117224 */ /* 0x000fe200078e0013 */
[----:B0-----:R-:W-:-:S05]  /*4b60*/  F2FP.F16.F32.PACK_AB R0, RZ, R0 ;  /* 0x00000000ff00723e */ /* 0x001fca00000000ff */
[----:B------:R0:W-:Y:S01]  /*4b70*/  STG.E.U16 desc[UR36][R8.64], R0 ;  /* 0x0000000008007986 */ /* 0x0001e2000c101524 */
[----:B------:R-:W-:Y:S05]  /*4b80*/  BRA `(.L_x_31620) ;  /* 0x0000000c00147947 */ /* 0x000fea0003800000 */
.L_x_31628:
        /* <DEDUP_REMOVED lines=11> */
.L_x_31631:
[----:B------:R-:W0:Y:S01]  /*4c40*/  I2F.S16 R5, R5 ;  /* 0x0000000500057306 */ /* 0x000e220000101400 */
[----:B------:R-:W-:Y:S01]  /*4c50*/  IMAD.MOV.U32 R17, RZ, RZ, R19 ;  /* 0x000000ffff117224 */ /* 0x000fe200078e0013 */
[----:B0-----:R-:W-:-:S04]  /*4c60*/  F2FP.F16.F32.PACK_AB R3, RZ, R5 ;  /* 0x00000005ff03723e */ /* 0x001fc800000000ff */
[----:B------:R-:W-:-:S05]  /*4c70*/  PRMT R3, R3, 0x5410, RZ ;  /* 0x0000541003037816 */ /* 0x000fca00000000ff */
[----:B------:R0:W-:Y:S01]  /*4c80*/  STG.E desc[UR36][R8.64], R3 ;  /* 0x0000000308007986 */ /* 0x0001e2000c101924 */
[----:B------:R-:W-:Y:S05]  /*4c90*/  BRA `(.L_x_31620) ;  /* 0x0000000800d07947 */ /* 0x000fea0003800000 */
.L_x_31630:
[----:B------:R-:W0:Y:S01]  /*4ca0*/  I2F.F64.S16 R4, R5 ;  /* 0x0000000500047312 */ /* 0x000e220000101c00 */
[----:B------:R-:W-:Y:S01]  /*4cb0*/  IMAD.MOV.U32 R17, RZ, RZ, R19 ;  /* 0x000000ffff117224 */ /* 0x000fe200078e0013 */
[----:B0-----:R0:W-:Y:S01]  /*4cc0*/  STG.E.64 desc[UR36][R8.64], R4 ;  /* 0x0000000408007986 */ /* 0x0011e2000c101b24 */
[----:B------:R-:W-:Y:S05]  /*4cd0*/  BRA `(.L_x_31620) ;  /* 0x0000000800c07947 */ /* 0x000fea0003800000 */
.L_x_31621:
        /* <DEDUP_REMOVED lines=13> */
.L_x_31634:
[----:B------:R-:W-:Y:S01]  /*4db0*/  CS2R R6, SRZ ;  /* 0x0000000000067805 */ /* 0x000fe2000001ff00 */
[----:B------:R-:W0:Y:S01]  /*4dc0*/  I2F.F64.S16 R4, R5 ;  /* 0x0000000500047312 */ /* 0x000e220000101c00 */
[----:B------:R-:W-:-:S03]  /*4dd0*/  IMAD.MOV.U32 R17, RZ, RZ, R19 ;  /* 0x000000ffff117224 */ /* 0x000fc600078e0013 */
[----:B0-----:R0:W-:Y:S01]  /*4de0*/  STG.E.128 desc[UR36][R8.64], R4 ;  /* 0x0000000408007986 */ /* 0x0011e2000c101d24 */
[----:B------:R-:W-:Y:S05]  /*4df0*/  BRA `(.L_x_31620) ;  /* 0x0000000800787947 */ /* 0x000fea0003800000 */
.L_x_31633:
        /* <DEDUP_REMOVED lines=19> */
.L_x_31638:
[----:B------:R-:W-:Y:S05]  /*4f30*/  BSYNC.RECONVERGENT B0 ;  /* 0x0000000000007941 */ /* 0x000fea0003800200 */
.L_x_31637:
[----:B------:R-:W-:Y:S01]  /*4f40*/  LOP3.LUT R7, R0, 0x80, R7, 0xf8, !PT ;  /* 0x0000008000077812 */ /* 0x000fe200078ef807 */
[----:B------:R-:W-:-:S04]  /*4f50*/  IMAD.MOV.U32 R17, RZ, RZ, R19 ;  /* 0x000000ffff117224 */ /* 0x000fc800078e0013 */
[----:B------:R0:W-:Y:S01]  /*4f60*/  STG.E.U8 desc[UR36][R8.64], R7 ;  /* 0x0000000708007986 */ /* 0x0001e2000c101124 */
[----:B------:R-:W-:Y:S05]  /*4f70*/  BRA `(.L_x_31620) ;  /* 0x0000000800187947 */ /* 0x000fea0003800000 */
.L_x_31636:
        /* <DEDUP_REMOVED lines=15> */
.L_x_31640:
[----:B------:R-:W-:Y:S05]  /*5070*/  BSYNC.RECONVERGENT B0 ;  /* 0x0000000000007941 */ /* 0x000fea0003800200 */
.L_x_31639:
[----:B------:R-:W-:Y:S01]  /*5080*/  LOP3.LUT R7, R0, 0x80, R7, 0xf8, !PT ;  /* 0x0000008000077812 */ /* 0x000fe200078ef807 */
[----:B------:R-:W-:-:S04]  /*5090*/  IMAD.MOV.U32 R17, RZ, RZ, R19 ;  /* 0x000000ffff117224 */ /* 0x000fc800078e0013 */
[----:B------:R0:W-:Y:S01]  /*50a0*/  STG.E.U8 desc[UR36][R8.64], R7 ;  /* 0x0000000708007986 */ /* 0x0001e2000c101124 */
[----:B------:R-:W-:Y:S05]  /*50b0*/  BRA `(.L_x_31620) ;  /* 0x0000000400c87947 */ /* 0x000fea0003800000 */
.L_x_31635:
[----:B------:R-:W0:Y:S01]  /*50c0*/  I2F.S16 R0, R5 ;  /* 0x0000000500007306 */ /* 0x000e220000101400 */
[----:B------:R-:W-:Y:S01]  /*50d0*/  IMAD.MOV.U32 R17, RZ, RZ, R19 ;  /* 0x000000ffff117224 */ /* 0x000fe200078e0013 */
[----:B0-----:R-:W-:-:S05]  /*50e0*/  F2FP.BF16.F32.PACK_AB R0, RZ, R0 ;  /* 0x00000000ff00723e */ /* 0x001fca00000010ff */
[----:B------:R0:W-:Y:S01]  /*50f0*/  STG.E.U16 desc[UR36][R8.64], R0 ;  /* 0x0000000008007986 */ /* 0x0001e2000c101524 */
[----:B------:R-:W-:Y:S05]  /*5100*/  BRA `(.L_x_31620) ;  /* 0x0000000400b47947 */ /* 0x000fea0003800000 */
.L_x_31632:
        /* <DEDUP_REMOVED lines=11> */
.L_x_31643:
        /* <DEDUP_REMOVED lines=13> */
.L_x_31646:
[----:B------:R-:W-:-:S04]  /*5290*/  SHF.R.U32.HI R0, RZ, 0x14, R3 ;  /* 0x00000014ff007819 */ /* 0x000fc80000011603 */
[----:B------:R-:W-:-:S04]  /*52a0*/  LOP3.LUT R0, R0, 0x1, RZ, 0xc0, !PT ;  /* 0x0000000100007812 */ /* 0x000fc800078ec0ff */
[----:B------:R-:W-:-:S04]  /*52b0*/  IADD3 R0, PT, PT, R3, 0x487ffff, R0 ;  /* 0x0487ffff03007810 */ /* 0x000fc80007ffe000 */
[----:B------:R-:W-:-:S04]  /*52c0*/  SHF.R.U32.HI R0, RZ, 0x14, R0 ;  /* 0x00000014ff007819 */ /* 0x000fc80000011600 */
[----:B------:R-:W-:-:S07]  /*52d0*/  LOP3.LUT R0, R0, 0xff, RZ, 0xc0, !PT ;  /* 0x000000ff00007812 */ /* 0x000fce00078ec0ff */
.L_x_31647:
[----:B------:R-:W-:-:S04]  /*52e0*/  SHF.R.U32.HI R3, RZ, 0x18, R3 ;  /* 0x00000018ff037819 */ /* 0x000fc80000011603 */
[----:B------:R-:W-:-:S04]  /*52f0*/  LOP3.LUT R0, R0, 0x80, R3, 0xf8, !PT ;  /* 0x0000008000007812 */ /* 0x000fc800078ef803 */
[----:B------:R-:W-:-:S07]  /*5300*/  PRMT R4, R0, 0x7610, R4 ;  /* 0x0000761000047816 */ /* 0x000fce0000000004 */
.L_x_31645:
[----:B------:R-:W-:Y:S05]  /*5310*/  BSYNC.RECONVERGENT B0 ;  /* 0x0000000000007941 */ /* 0x000fea0003800200 */
.L_x_31644:
[----:B------:R0:W-:Y:S01]  /*5320*/  STG.E.U8 desc[UR36][R8.64], R4 ;  /* 0x0000000408007986 */ /* 0x0001e2000c101124 */
[----:B------:R-:W-:Y:S01]  /*5330*/  IMAD.MOV.U32 R17, RZ, RZ, R19 ;  /* 0x000000ffff117224 */ /* 0x000fe200078e0013 */
[----:B------:R-:W-:Y:S06]  /*5340*/  BRA `(.L_x_31620) ;  /* 0x0000000400247947 */ /* 0x000fec0003800000 */
.L_x_31642:
        /* <DEDUP_REMOVED lines=13> */
.L_x_31650:
[----:B------:R-:W-:-:S04]  /*5420*/  SHF.R.U32.HI R0, RZ, 0x15, R3 ;  /* 0x00000015ff007819 */ /* 0x000fc80000011603 */
[----:B------:R-:W-:-:S04]  /*5430*/  LOP3.LUT R0, R0, 0x1, RZ, 0xc0, !PT ;  /* 0x0000000100007812 */ /* 0x000fc800078ec0ff */
[----:B------:R-:W-:-:S04]  /*5440*/  IADD3 R0, PT, PT, R3, 0x88fffff, R0 ;  /* 0x088fffff03007810 */ /* 0x000fc80007ffe000 */
[----:B------:R-:W-:-:S04]  /*5450*/  SHF.R.U32.HI R0, RZ, 0x15, R0 ;  /* 0x00000015ff007819 */ /* 0x000fc80000011600 */
[----:B------:R-:W-:-:S07]  /*5460*/  LOP3.LUT R0, R0, 0xff, RZ, 0xc0, !PT ;  /* 0x000000ff00007812 */ /* 0x000fce00078ec0ff */
.L_x_31651:
[----:B------:R-:W-:-:S04]  /*5470*/  SHF.R.U32.HI R3, RZ, 0x18, R3 ;  /* 0x00000018ff037819 */ /* 0x000fc80000011603 */
[----:B------:R-:W-:-:S04]  /*5480*/  LOP3.LUT R0, R0, 0x80, R3, 0xf8, !PT ;  /* 0x0000008000007812 */ /* 0x000fc800078ef803 */
[----:B------:R-:W-:-:S07]  /*5490*/  PRMT R4, R0, 0x7610, R4 ;  /* 0x0000761000047816 */ /* 0x000fce0000000004 */
.L_x_31649:
[----:B------:R-:W-:Y:S05]  /*54a0*/  BSYNC.RECONVERGENT B0 ;  /* 0x0000000000007941 */ /* 0x000fea0003800200 */
.L_x_31648:
[----:B------:R0:W-:Y:S01]  /*54b0*/  STG.E.U8 desc[UR36][R8.64], R4 ;  /* 0x0000000408007986 */ /* 0x0001e2000c101124 */
[----:B------:R-:W-:Y:S01]  /*54c0*/  IMAD.MOV.U32 R17, RZ, RZ, R19 ;  /* 0x000000ffff117224 */ /* 0x000fe200078e0013 */
[----:B------:R-:W-:Y:S06]  /*54d0*/  BRA `(.L_x_31620) ;  /* 0x0000000000c07947 */ /* 0x000fec0003800000 */
.L_x_31641:
[----:B------:R-:W-:-:S13]  /*54e0*/  ISETP.NE.AND P0, PT, R0, 0x1c, PT ;  /* 0x0000001c0000780c */ /* 0x000fda0003f05270 */
[----:B------:R-:W-:Y:S05]  /*54f0*/  @!P0 BRA `(.L_x_31652) ;  /* 0x0000000000b08947 */ /* 0x000fea0003800000 */
[----:B------:R-:W-:-:S13]  /*5500*/  ISETP.NE.AND P0, PT, R0, 0x1d, PT ;  /* 0x0000001d0000780c */ /* 0x000fda0003f05270 */
[----:B------:R-:W-:Y:S05]  /*5510*/  @!P0 BRA `(.L_x_31653) ;  /* 0x0000000000948947 */ /* 0x000fea0003800000 */
[----:B------:R-:W-:-:S13]  /*5520*/  ISETP.NE.AND P0, PT, R0, 0x2c, PT ;  /* 0x0000002c0000780c */ /* 0x000fda0003f05270 */
[----:B------:R-:W-:Y:S05]  /*5530*/  @!P0 BRA `(.L_x_31654) ;  /* 0x0000000000488947 */ /* 0x000fea0003800000 */
.L_x_31625:
        /* <DEDUP_REMOVED lines=16> */
.L_x_31655:
[----:B------:R-:W-:Y:S01]  /*5640*/  IMAD.MOV.U32 R17, RZ, RZ, R19 ;  /* 0x000000ffff117224 */ /* 0x000fe200078e0013 */
[----:B------:R-:W-:Y:S06]  /*5650*/  BRA `(.L_x_31620) ;  /* 0x0000000000607947 */ /* 0x000fec0003800000 */
.L_x_31654:
        /* <DEDUP_REMOVED lines=17> */
.L_x_31653:
[--C-:B------:R-:W-:Y:S01]  /*5770*/  SHF.R.S32.HI R7, RZ, 0x1f, R5.reuse ;  /* 0x0000001fff077819 */ /* 0x100fe20000011405 */
[----:B------:R-:W-:Y:S02]  /*5780*/  IMAD.MOV.U32 R6, RZ, RZ, R5 ;  /* 0x000000ffff067224 */ /* 0x000fe400078e0005 */
[----:B------:R-:W-:-:S03]  /*5790*/  IMAD.MOV.U32 R17, RZ, RZ, R19 ;  /* 0x000000ffff117224 */ /* 0x000fc600078e0013 */
[----:B------:R0:W-:Y:S01]  /*57a0*/  STG.E.64 desc[UR36][R8.64], R6 ;  /* 0x0000000608007986 */ /* 0x0001e2000c101b24 */
[----:B------:R-:W-:Y:S05]  /*57b0*/  BRA `(.L_x_31620) ;  /* 0x0000000000087947 */ /* 0x000fea0003800000 */
.L_x_31652:
[----:B------:R0:W-:Y:S01]  /*57c0*/  STG.E desc[UR36][R8.64], R5 ;  /* 0x0000000508007986 */ /* 0x0001e2000c101924 */
[----:B------:R-:W-:-:S07]  /*57d0*/  IMAD.MOV.U32 R17, RZ, RZ, R19 ;  /* 0x000000ffff117224 */ /* 0x000fce00078e0013 */
.L_x_31620:
[----:B------:R-:W-:Y:S05]  /*57e0*/  BSYNC.RECONVERGENT B6 ;  /* 0x0000000000067941 */ /* 0x000fea0003800200 */
.L_x_31619:
        /* <DEDUP_REMOVED lines=23> */
.L_x_31661:
[----:B------:R3:W-:Y:S01]  /*5960*/  STG.E.U8 desc[UR36][R8.64], R26 ;  /* 0x0000001a08007986 */ /* 0x0007e2000c101124 */
[----:B------:R-:W-:Y:S05]  /*5970*/  BRA `(.L_x_31663) ;  /* 0x0000000c00387947 */ /* 0x000fea0003800000 */
.L_x_31660:
        /* <DEDUP_REMOVED lines=9> */
.L_x_31665:
[----:B------:R2:W-:Y:S01]  /*5a10*/  STG.E desc[UR36][R8.64], R26 ;  /* 0x0000001a08007986 */ /* 0x0005e2000c101924 */
[----:B------:R-:W-:Y:S05]  /*5a20*/  BRA `(.L_x_31663) ;  /* 0x0000000c000c7947 */ /* 0x000fea0003800000 */
.L_x_31664:
[----:B------:R0:W-:Y:S01]  /*5a30*/  STG.E.U16 desc[UR36][R8.64], R26 ;  /* 0x0000001a08007986 */ /* 0x0001e2000c101524 */
[----:B------:R-:W-:Y:S05]  /*5a40*/  BRA `(.L_x_31663) ;  /* 0x0000000c00047947 */ /* 0x000fea0003800000 */
.L_x_31659:
        /* <DEDUP_REMOVED lines=9> */
.L_x_31667:
[----:B------:R-:W0:Y:S02]  /*5ae0*/  I2F.S16 R0, R26 ;  /* 0x0000001a00007306 */ /* 0x000e240000101400 */
[----:B0-----:R-:W-:-:S05]  /*5af0*/  F2FP.F16.F32.PACK_AB R0, RZ, R0 ;  /* 0x00000000ff00723e */ /* 0x001fca00000000ff */
[----:B------:R0:W-:Y:S01]  /*5b00*/  STG.E.U16 desc[UR36][R8.64], R0 ;  /* 0x0000000008007986 */ /* 0x0001e2000c101524 */
[----:B------:R-:W-:Y:S05]  /*5b10*/  BRA `(.L_x_31663) ;  /* 0x0000000800d07947 */ /* 0x000fea0003800000 */
.L_x_31666:
        /* <DEDUP_REMOVED lines=10> */
.L_x_31669:
[----:B------:R-:W0:Y:S02]  /*5bc0*/  I2F.S16 R26, R26 ;  /* 0x0000001a001a7306 */ /* 0x000e240000101400 */
[----:B0-----:R-:W-:-:S04]  /*5bd0*/  F2FP.F16.F32.PACK_AB R3, RZ, R26 ;  /* 0x0000001aff03723e */ /* 0x001fc800000000ff */
[----:B------:R-:W-:-:S05]  /*5be0*/  PRMT R3, R3, 0x5410, RZ ;  /* 0x0000541003037816 */ /* 0x000fca00000000ff */
[----:B------:R0:W-:Y:S01]  /*5bf0*/  STG.E desc[UR36][R8.64], R3 ;  /* 0x0000000308007986 */ /* 0x0001e2000c101924 */
[----:B------:R-:W-:Y:S05]  /*5c00*/  BRA `(.L_x_31663) ;  /* 0x0000000800947947 */ /* 0x000fea0003800000 */
.L_x_31668:
[----:B------:R-:W0:Y:S02]  /*5c10*/  I2F.F64.S16 R26, R26 ;  /* 0x0000001a001a7312 */ /* 0x000e240000101c00 */
[----:B0-----:R0:W-:Y:S01]  /*5c20*/  STG.E.64 desc[UR36][R8.64], R26 ;  /* 0x0000001a08007986 */ /* 0x0011e2000c101b24 */
[----:B------:R-:W-:Y:S05]  /*5c30*/  BRA `(.L_x_31663) ;  /* 0x0000000800887947 */ /* 0x000fea0003800000 */
.L_x_31658:
        /* <DEDUP_REMOVED lines=12> */
.L_x_31673:
        /* <DEDUP_REMOVED lines=17> */
.L_x_31676:
[----:B------:R-:W-:-:S04]  /*5e10*/  SHF.R.U32.HI R3, RZ, 0x18, R5 ;  /* 0x00000018ff037819 */ /* 0x000fc80000011605 */
[----:B------:R-:W-:-:S04]  /*5e20*/  LOP3.LUT R0, R0, 0x80, R3, 0xf8, !PT ;  /* 0x0000008000007812 */ /* 0x000fc800078ef803 */
[----:B------:R-:W-:-:S07]  /*5e30*/  PRMT R4, R0, 0x7610, R4 ;  /* 0x0000761000047816 */ /* 0x000fce0000000004 */
.L_x_31675:
[----:B------:R-:W-:Y:S05]  /*5e40*/  BSYNC.RECONVERGENT B0 ;  /* 0x0000000000007941 */ /* 0x000fea0003800200 */
.L_x_31674:
[----:B------:R0:W-:Y:S01]  /*5e50*/  STG.E.U8 desc[UR36][R8.64], R4 ;  /* 0x0000000408007986 */ /* 0x0001e2000c101124 */
[----:B------:R-:W-:Y:S05]  /*5e60*/  BRA `(.L_x_31663) ;  /* 0x0000000400fc7947 */ /* 0x000fea0003800000 */
.L_x_31672:
        /* <DEDUP_REMOVED lines=17> */
.L_x_31679:
[----:B------:R-:W-:-:S04]  /*5f80*/  SHF.R.U32.HI R3, RZ, 0x18, R5 ;  /* 0x00000018ff037819 */ /* 0x000fc80000011605 */
[----:B------:R-:W-:-:S04]  /*5f90*/  LOP3.LUT R0, R0, 0x80, R3, 0xf8, !PT ;  /* 0x0000008000007812 */ /* 0x000fc800078ef803 */
[----:B------:R-:W-:-:S07]  /*5fa0*/  PRMT R4, R0, 0x7610, R4 ;  /* 0x0000761000047816 */ /* 0x000fce0000000004 */
.L_x_31678:
[----:B------:R-:W-:Y:S05]  /*5fb0*/  BSYNC.RECONVERGENT B0 ;  /* 0x0000000000007941 */ /* 0x000fea0003800200 */
.L_x_31677:
[----:B------:R0:W-:Y:S01]  /*5fc0*/  STG.E.U8 desc[UR36][R8.64], R4 ;  /* 0x0000000408007986 */ /* 0x0001e2000c101124 */
[----:B------:R-:W-:Y:S05]  /*5fd0*/  BRA `(.L_x_31663) ;  /* 0x0000000400a07947 */ /* 0x000fea0003800000 */
.L_x_31671:
        /* <DEDUP_REMOVED lines=22> */
.L_x_31681:
[----:B------:R-:W-:-:S05]  /*6140*/  SHF.R.S32.HI R27, RZ, 0x1f, R26 ;  /* 0x0000001fff1b7819 */ /* 0x000fca000001141a */
[----:B------:R0:W-:Y:S01]  /*6150*/  STG.E.64 desc[UR36][R8.64], R26 ;  /* 0x0000001a08007986 */ /* 0x0001e2000c101b24 */
[----:B------:R-:W-:Y:S05]  /*6160*/  BRA `(.L_x_31663) ;  /* 0x00000004003c7947 */ /* 0x000fea0003800000 */
.L_x_31680:
[----:B------:R0:W-:Y:S01]  /*6170*/  STG.E desc[UR36][R8.64], R26 ;  /* 0x0000001a08007986 */ /* 0x0001e2000c101924 */
[----:B------:R-:W-:Y:S05]  /*6180*/  BRA `(.L_x_31663) ;  /* 0x0000000400347947 */ /* 0x000fea0003800000 */
.L_x_31670:
        /* <DEDUP_REMOVED lines=10> */
.L_x_31683:
[----:B------:R-:W-:Y:S01]  /*6230*/  CS2R R6, SRZ ;  /* 0x0000000000067805 */ /* 0x000fe2000001ff00 */
[----:B------:R-:W0:Y:S04]  /*6240*/  I2F.F64.S16 R4, R26 ;  /* 0x0000001a00047312 */ /* 0x000e280000101c00 */
[----:B0-----:R0:W-:Y:S01]  /*6250*/  STG.E.128 desc[UR36][R8.64], R4 ;  /* 0x0000000408007986 */ /* 0x0011e2000c101d24 */
[----:B------:R-:W-:Y:S05]  /*6260*/  BRA `(.L_x_31663) ;  /* 0x0000000000fc7947 */ /* 0x000fea0003800000 */
.L_x_31682:
[----:B------:R-:W-:-:S13]  /*6270*/  ISETP.NE.AND P0, PT, R0, 0xf, PT ;  /* 0x0000000f0000780c */ /* 0x000fda0003f05270 */
[----:B------:R-:W-:Y:S05]  /*6280*/  @!P0 BRA `(.L_x_31684) ;  /* 0x0000000000e88947 */ /* 0x000fea0003800000 */
[----:B------:R-:W-:-:S13]  /*6290*/  ISETP.NE.AND P0, PT, R0, 0x17, PT ;  /* 0x000000170000780c */ /* 0x000fda0003f05270 */
[----:B------:R-:W-:Y:S05]  /*62a0*/  @!P0 BRA `(.L_x_31685) ;  /* 0x0000000000908947 */ /* 0x000fea0003800000 */
[----:B------:R-:W-:-:S13]  /*62b0*/  ISETP.NE.AND P0, PT, R0, 0x18, PT ;  /* 0x000000180000780c */ /* 0x000fda0003f05270 */
[----:B------:R-:W-:Y:S05]  /*62c0*/  @!P0 BRA `(.L_x_31686) ;  /* 0x0000000000448947 */ /* 0x000fea0003800000 */
.L_x_31662:
        /* <DEDUP_REMOVED lines=16> */
.L_x_31687:
[----:B------:R-:W-:Y:S05]  /*63d0*/  BRA `(.L_x_31663) ;  /* 0x0000000000a07947 */ /* 0x000fea0003800000 */
.L_x_31686:
        /* <DEDUP_REMOVED lines=13> */
.L_x_31689:
[----:B------:R-:W-:Y:S05]  /*64b0*/  BSYNC.RECONVERGENT B0 ;  /* 0x0000000000007941 */ /* 0x000fea0003800200 */
.L_x_31688:
[----:B------:R-:W-:-:S05]  /*64c0*/  LOP3.LUT R3, R0, 0x80, R3, 0xf8, !PT ;  /* 0x0000008000037812 */ /* 0x000fca00078ef803 */
[----:B------:R0:W-:Y:S01]  /*64d0*/  STG.E.U8 desc[UR36][R8.64], R3 ;  /* 0x0000000308007986 */ /* 0x0001e2000c101124 */
[----:B------:R-:W-:Y:S05]  /*64e0*/  BRA `(.L_x_31663) ;  /* 0x00000000005c7947 */ /* 0x000fea0003800000 */
.L_x_31685:
        /* <DEDUP_REMOVED lines=12> */
.L_x_31691:
[----:B------:R-:W-:Y:S01]  /*65b0*/  IMAD.MOV.U32 R0, RZ, RZ, 0x7f ;  /* 0x0000007fff007424 */ /* 0x000fe200078e00ff */
[----:B------:R-:W-:-:S04]  /*65c0*/  ISETP.GT.U32.AND P0, PT, R3, 0x7f800000, PT ;  /* 0x7f8000000300780c */ /* 0x000fc80003f04070 */
[----:B------:R-:W-:-:S09]  /*65d0*/  SEL R0, R0, 0x7c, P0 ;  /* 0x0000007c00007807 */ /* 0x000fd20000000000 */
.L_x_31692:
[----:B------:R-:W-:Y:S05]  /*65e0*/  BSYNC.RECONVERGENT B0 ;  /* 0x0000000000007941 */ /* 0x000fea0003800200 */
.L_x_31690:
[----:B------:R-:W-:-:S04]  /*65f0*/  SHF.R.U32.HI R3, RZ, 0x18, R5 ;  /* 0x00000018ff037819 */ /* 0x000fc80000011605 */
[----:B------:R-:W-:-:S05]  /*6600*/  LOP3.LUT R3, R0, 0x80, R3, 0xf8, !PT ;  /* 0x0000008000037812 */ /* 0x000fca00078ef803 */
[----:B------:R0:W-:Y:S01]  /*6610*/  STG.E.U8 desc[UR36][R8.64], R3 ;  /* 0x0000000308007986 */ /* 0x0001e2000c101124 */
[----:B------:R-:W-:Y:S05]  /*6620*/  BRA `(.L_x_31663) ;  /* 0x00000000000c7947 */ /* 0x000fea0003800000 */
.L_x_31684:
[----:B------:R-:W0:Y:S02]  /*6630*/  I2F.S16 R0, R26 ;  /* 0x0000001a00007306 */ /* 0x000e240000101400 */
[----:B0-----:R-:W-:-:S05]  /*6640*/  F2FP.BF16.F32.PACK_AB R0, RZ, R0 ;  /* 0x00000000ff00723e */ /* 0x001fca00000010ff */
[----:B------:R0:W-:Y:S02]  /*6650*/  STG.E.U16 desc[UR36][R8.64], R0 ;  /* 0x0000000008007986 */ /* 0x0001e4000c101524 */
.L_x_31663:
        /* <DEDUP_REMOVED lines=23> */
.L_x_31696:
[----:B------:R0:W-:Y:S01]  /*67d0*/  STG.E.U8 desc[UR36][R8.64], R24 ;  /* 0x0000001808007986 */ /* 0x0001e2000c101124 */
[----:B------:R-:W-:Y:S05]  /*67e0*/  BRA `(.L_x_31698) ;  /* 0x0000000c00387947 */ /* 0x000fea0003800000 */
.L_x_31695:
        /* <DEDUP_REMOVED lines=9> */
.L_x_31700:
[----:B------:R0:W-:Y:S01]  /*6880*/  STG.E desc[UR36][R8.64], R24 ;  /* 0x0000001808007986 */ /* 0x0001e2000c101924 */
[----:B------:R-:W-:Y:S05]  /*6890*/  BRA `(.L_x_31698) ;  /* 0x0000000c000c7947 */ /* 0x000fea0003800000 */
.L_x_31699:
[----:B------:R0:W-:Y:S01]  /*68a0*/  STG.E.U16 desc[UR36][R8.64], R24 ;  /* 0x0000001808007986 */ /* 0x0001e2000c101524 */
[----:B------:R-:W-:Y:S05]  /*68b0*/  BRA `(.L_x_31698) ;  /* 0x0000000c00047947 */ /* 0x000fea0003800000 */
.L_x_31694:
        /* <DEDUP_REMOVED lines=9> */
.L_x_31702:
[----:B------:R-:W0:Y:S02]  /*6950*/  I2F.S16 R0, R24 ;  /* 0x0000001800007306 */ /* 0x000e240000101400 */
[----:B0-----:R-:W-:-:S05]  /*6960*/  F2FP.F16.F32.PACK_AB R0, RZ, R0 ;  /* 0x00000000ff00723e */ /* 0x001fca00000000ff */
[----:B------:R0:W-:Y:S01]  /*6970*/  STG.E.U16 desc[UR36][R8.64], R0 ;  /* 0x0000000008007986 */ /* 0x0001e2000c101524 */
[----:B------:R-:W-:Y:S05]  /*6980*/  BRA `(.L_x_31698) ;  /* 0x0000000800d07947 */ /* 0x000fea0003800000 */
.L_x_31701:
        /* <DEDUP_REMOVED lines=10> */
.L_x_31704:
[----:B------:R-:W0:Y:S02]  /*6a30*/  I2F.S16 R24, R24 ;  /* 0x0000001800187306 */ /* 0x000e240000101400 */
[----:B0-----:R-:W-:-:S04]  /*6a40*/  F2FP.F16.F32.PACK_AB R3, RZ, R24 ;  /* 0x00000018ff03723e */ /* 0x001fc800000000ff */
[----:B------:R-:W-:-:S05]  /*6a50*/  PRMT R3, R3, 0x5410, RZ ;  /* 0x0000541003037816 */ /* 0x000fca00000000ff */
[----:B------:R0:W-:Y:S01]  /*6a60*/  STG.E desc[UR36][R8.64], R3 ;  /* 0x0000000308007986 */ /* 0x0001e2000c101924 */
[----:B------:R-:W-:Y:S05]  /*6a70*/  BRA `(.L_x_31698) ;  /* 0x0000000800947947 */ /* 0x000fea0003800000 */
.L_x_31703:
[----:B------:R-:W0:Y:S02]  /*6a80*/  I2F.F64.S16 R24, R24 ;  /* 0x0000001800187312 */ /* 0x000e240000101c00 */
[----:B0-----:R0:W-:Y:S01]  /*6a90*/  STG.E.64 desc[UR36][R8.64], R24 ;  /* 0x0000001808007986 */ /* 0x0011e2000c101b24 */
[----:B------:R-:W-:Y:S05]  /*6aa0*/  BRA `(.L_x_31698) ;  /* 0x0000000800887947 */ /* 0x000fea0003800000 */
.L_x_31693:
        /* <DEDUP_REMOVED lines=12> */
.L_x_31708:
        /* <DEDUP_REMOVED lines=17> */
.L_x_31711:
[----:B------:R-:W-:-:S04]  /*6c80*/  SHF.R.U32.HI R3, RZ, 0x18, R5 ;  /* 0x00000018ff037819 */ /* 0x000fc80000011605 */
[----:B------:R-:W-:-:S04]  /*6c90*/  LOP3.LUT R0, R0, 0x80, R3, 0xf8, !PT ;  /* 0x0000008000007812 */ /* 0x000fc800078ef803 */
[----:B------:R-:W-:-:S07]  /*6ca0*/  PRMT R4, R0, 0x7610, R4 ;  /* 0x0000761000047816 */ /* 0x000fce0000000004 */
.L_x_31710:
[----:B------:R-:W-:Y:S05]  /*6cb0*/  BSYNC.RECONVERGENT B0 ;  /* 0x0000000000007941 */ /* 0x000fea0003800200 */
.L_x_31709:
[----:B------:R0:W-:Y:S01]  /*6cc0*/  STG.E.U8 desc[UR36][R8.64], R4 ;  /* 0x0000000408007986 */ /* 0x0001e2000c101124 */
[----:B------:R-:W-:Y:S05]  /*6cd0*/  BRA `(.L_x_31698) ;  /* 0x0000000400fc7947 */ /* 0x000fea0003800000 */
.L_x_31707:
        /* <DEDUP_REMOVED lines=17> */
.L_x_31714:
[----:B------:R-:W-:-:S04]  /*6df0*/  SHF.R.U32.HI R3, RZ, 0x18, R5 ;  /* 0x00000018ff037819 */ /* 0x000fc80000011605 */
[----:B------:R-:W-:-:S04]  /*6e00*/  LOP3.LUT R0, R0, 0x80, R3, 0xf8, !PT ;  /* 0x0000008000007812 */ /* 0x000fc800078ef803 */
[----:B------:R-:W-:-:S07]  /*6e10*/  PRMT R4, R0, 0x7610, R4 ;  /* 0x0000761000047816 */ /* 0x000fce0000000004 */
.L_x_31713:
[----:B------:R-:W-:Y:S05]  /*6e20*/  BSYNC.RECONVERGENT B0 ;  /* 0x0000000000007941 */ /* 0x000fea0003800200 */
.L_x_31712:
[----:B------:R0:W-:Y:S01]  /*6e30*/  STG.E.U8 desc[UR36][R8.64], R4 ;  /* 0x0000000408007986 */ /* 0x0001e2000c101124 */
[----:B------:R-:W-:Y:S05]  /*6e40*/  BRA `(.L_x_31698) ;  /* 0x0000000400a07947 */ /* 0x000fea0003800000 */
.L_x_31706:
        /* <DEDUP_REMOVED lines=22> */
.L_x_31716:
[----:B------:R-:W-:-:S05]  /*6fb0*/  SHF.R.S32.HI R25, RZ, 0x1f, R24 ;  /* 0x0000001fff197819 */ /* 0x000fca0000011418 */
[----:B------:R0:W-:Y:S01]  /*6fc0*/  STG.E.64 desc[UR36][R8.64], R24 ;  /* 0x0000001808007986 */ /* 0x0001e2000c101b24 */
[----:B------:R-:W-:Y:S05]  /*6fd0*/  BRA `(.L_x_31698) ;  /* 0x00000004003c7947 */ /* 0x000fea0003800000 */
.L_x_31715:
[----:B------:R0:W-:Y:S01]  /*6fe0*/  STG.E desc[UR36][R8.64], R24 ;  /* 0x0000001808007986 */ /* 0x0001e2000c101924 */
[----:B------:R-:W-:Y:S05]  /*6ff0*/  BRA `(.L_x_31698) ;  /* 0x0000000400347947 */ /* 0x000fea0003800000 */
.L_x_31705:
        /* <DEDUP_REMOVED lines=10> */
.L_x_31718:
[----:B------:R-:W-:Y:S01]  /*70a0*/  CS2R R6, SRZ ;  /* 0x0000000000067805 */ /* 0x000fe2000001ff00 */
[----:B------:R-:W0:Y:S04]  /*70b0*/  I2F.F64.S16 R4, R24 ;  /* 0x0000001800047312 */ /* 0x000e280000101c00 */
[----:B0-----:R4:W-:Y:S01]  /*70c0*/  STG.E.128 desc[UR36][R8.64], R4 ;  /* 0x0000000408007986 */ /* 0x0019e2000c101d24 */
[----:B------:R-:W-:Y:S05]  /*70d0*/  BRA `(.L_x_31698) ;  /* 0x0000000000fc7947 */ /* 0x000fea0003800000 */
.L_x_31717:
[----:B------:R-:W-:-:S13]  /*70e0*/  ISETP.NE.AND P0, PT, R0, 0xf, PT ;  /* 0x0000000f0000780c */ /* 0x000fda0003f05270 */
[----:B------:R-:W-:Y:S05]  /*70f0*/  @!P0 BRA `(.L_x_31719) ;  /* 0x0000000000e88947 */ /* 0x000fea0003800000 */
[----:B------:R-:W-:-:S13]  /*7100*/  ISETP.NE.AND P0, PT, R0, 0x17, PT ;  /* 0x000000170000780c */ /* 0x000fda0003f05270 */
[----:B------:R-:W-:Y:S05]  /*7110*/  @!P0 BRA `(.L_x_31720) ;  /* 0x0000000000908947 */ /* 0x000fea0003800000 */
[----:B------:R-:W-:-:S13]  /*7120*/  ISETP.NE.AND P0, PT, R0, 0x18, PT ;  /* 0x000000180000780c */ /* 0x000fda0003f05270 */
[----:B------:R-:W-:Y:S05]  /*7130*/  @!P0 BRA `(.L_x_31721) ;  /* 0x0000000000448947 */ /* 0x000fea0003800000 */
.L_x_31697:
        /* <DEDUP_REMOVED lines=16> */
.L_x_31722:
[----:B------:R-:W-:Y:S05]  /*7240*/  BRA `(.L_x_31698) ;  /* 0x0000000000a07947 */ /* 0x000fea0003800000 */
.L_x_31721:
        /* <DEDUP_REMOVED lines=13> */
.L_x_31724:
[----:B------:R-:W-:Y:S05]  /*7320*/  BSYNC.RECONVERGENT B0 ;  /* 0x0000000000007941 */ /* 0x000fea0003800200 */
.L_x_31723:
[----:B------:R-:W-:-:S05]  /*7330*/  LOP3.LUT R3, R0, 0x80, R3, 0xf8, !PT ;  /* 0x0000008000037812 */ /* 0x000fca00078ef803 */
[----:B------:R1:W-:Y:S01]  /*7340*/  STG.E.U8 desc[UR36][R8.64], R3 ;  /* 0x0000000308007986 */ /* 0x0003e2000c101124 */
[----:B------:R-:W-:Y:S05]  /*7350*/  BRA `(.L_x_31698) ;  /* 0x00000000005c7947 */ /* 0x000fea0003800000 */
.L_x_31720:
        /* <DEDUP_REMOVED lines=12> */
.L_x_31726:
[----:B------:R-:W-:Y:S01]  /*7420*/  IMAD.MOV.U32 R0, RZ, RZ, 0x7f ;  /* 0x0000007fff007424 */ /* 0x000fe200078e00ff */
[----:B------:R-:W-:-:S04]  /*7430*/  ISETP.GT.U32.AND P0, PT, R3, 0x7f800000, PT ;  /* 0x7f8000000300780c */ /* 0x000fc80003f04070 */
[----:B------:R-:W-:-:S09]  /*7440*/  SEL R0, R0, 0x7c, P0 ;  /* 0x0000007c00007807 */ /* 0x000fd20000000000 */
.L_x_31727:
[----:B------:R-:W-:Y:S05]  /*7450*/  BSYNC.RECONVERGENT B0 ;  /* 0x0000000000007941 */ /* 0x000fea0003800200 */
.L_x_31725:
[----:B------:R-:W-:-:S04]  /*7460*/  SHF.R.U32.HI R3, RZ, 0x18, R5 ;  /* 0x00000018ff037819 */ /* 0x000fc80000011605 */
[----:B------:R-:W-:-:S05]  /*7470*/  LOP3.LUT R3, R0, 0x80, R3, 0xf8, !PT ;  /* 0x0000008000037812 */ /* 0x000fca00078ef803 */
[----:B------:R2:W-:Y:S01]  /*7480*/  STG.E.U8 desc[UR36][R8.64], R3 ;  /* 0x0000000308007986 */ /* 0x0005e2000c101124 */
[----:B------:R-:W-:Y:S05]  /*7490*/  BRA `(.L_x_31698) ;  /* 0x00000000000c7947 */ /* 0x000fea0003800000 */
.L_x_31719:
[----:B------:R-:W0:Y:S02]  /*74a0*/  I2F.S16 R0, R24 ;  /* 0x0000001800007306 */ /* 0x000e240000101400 */
[----:B0-----:R-:W-:-:S05]  /*74b0*/  F2FP.BF16.F32.PACK_AB R0, RZ, R0 ;  /* 0x00000000ff00723e */ /* 0x001fca00000010ff */
[----:B------:R0:W-:Y:S02]  /*74c0*/  STG.E.U16 desc[UR36][R8.64], R0 ;  /* 0x0000000008007986 */ /* 0x0001e4000c101524 */
.L_x_31698:
[----:B------:R-:W-:-:S07]  /*74d0*/  VIADD R17, R17, 0x80 ;  /* 0x0000008011117836 */ /* 0x000fce0000000000 */
.L_x_31657:
[----:B------:R-:W-:Y:S05]  /*74e0*/  BSYNC.RECONVERGENT B6 ;  /* 0x0000000000067941 */ /* 0x000fea0003800200 */
.L_x_31656:
        /* <DEDUP_REMOVED lines=21> */
.L_x_31731:
[----:B------:R-:W-:Y:S01]  /*7640*/  STG.E.U8 desc[UR36][R2.64], R22 ;  /* 0x0000001602007986 */ /* 0x000fe2000c101124 */
[----:B------:R-:W-:Y:S05]  /*7650*/  EXIT ;  /* 0x000000000000794d */ /* 0x000fea0003800000 */
.L_x_31730:
        /* <DEDUP_REMOVED lines=9> */
.L_x_31734:
[----:B------:R-:W-:Y:S01]  /*76f0*/  STG.E desc[UR36][R2.64], R22 ;  /* 0x0000001602007986 */ /* 0x000fe2000c101924 */
[----:B------:R-:W-:Y:S05]  /*7700*/  EXIT ;  /* 0x000000000000794d */ /* 0x000fea0003800000 */
.L_x_31733:
[----:B------:R-:W-:Y:S01]  /*7710*/  STG.E.U16 desc[UR36][R2.64], R22 ;  /* 0x0000001602007986 */ /* 0x000fe2000c101524 */
[----:B------:R-:W-:Y:S05]  /*7720*/  EXIT ;  /* 0x000000000000794d */ /* 0x000fea0003800000 */
.L_x_31729:
        /* <DEDUP_REMOVED lines=9> */
.L_x_31736:
[----:B------:R-:W0:Y:S02]  /*77c0*/  I2F.S16 R0, R22 ;  /* 0x0000001600007306 */ /* 0x000e240000101400 */
[----:B0-----:R-:W-:-:S05]  /*77d0*/  F2FP.F16.F32.PACK_AB R0, RZ, R0 ;  /* 0x00000000ff00723e */ /* 0x001fca00000000ff */
[----:B------:R-:W-:Y:S01]  /*77e0*/  STG.E.U16 desc[UR36][R2.64], R0 ;  /* 0x0000000002007986 */ /* 0x000fe2000c101524 */
[----:B------:R-:W-:Y:S05]  /*77f0*/  EXIT ;  /* 0x000000000000794d */ /* 0x000fea0003800000 */
.L_x_31735:
        /* <DEDUP_REMOVED lines=10> */
.L_x_31738:
[----:B------:R-:W0:Y:S02]  /*78a0*/  I2F.S16 R22, R22 ;  /* 0x0000001600167306 */ /* 0x000e240000101400 */
[----:B0-----:R-:W-:-:S04]  /*78b0*/  F2FP.F16.F32.PACK_AB R5, RZ, R22 ;  /* 0x00000016ff05723e */ /* 0x001fc800000000ff */
[----:B------:R-:W-:-:S05]  /*78c0*/  PRMT R5, R5, 0x5410, RZ ;  /* 0x0000541005057816 */ /* 0x000fca00000000ff */
[----:B------:R-:W-:Y:S01]  /*78d0*/  STG.E desc[UR36][R2.64], R5 ;  /* 0x0000000502007986 */ /* 0x000fe2000c101924 */
[----:B------:R-:W-:Y:S05]  /*78e0*/  EXIT ;  /* 0x000000000000794d */ /* 0x000fea0003800000 */
.L_x_31737:
[----:B------:R-:W0:Y:S02]  /*78f0*/  I2F.F64.S16 R22, R22 ;  /* 0x0000001600167312 */ /* 0x000e240000101c00 */
[----:B0-----:R-:W-:Y:S01]  /*7900*/  STG.E.64 desc[UR36][R2.64], R22 ;  /* 0x0000001602007986 */ /* 0x001fe2000c101b24 */
[----:B------:R-:W-:Y:S05]  /*7910*/  EXIT ;  /* 0x000000000000794d */ /* 0x000fea0003800000 */
.L_x_31728:
        /* <DEDUP_REMOVED lines=12> */
.L_x_31742:
        /* <DEDUP_REMOVED lines=18> */
.L_x_31745:
[----:B------:R-:W-:-:S04]  /*7b00*/  SHF.R.U32.HI R5, RZ, 0x18, R5 ;  /* 0x00000018ff057819 */ /* 0x000fc80000011605 */
[----:B------:R-:W-:-:S07]  /*7b10*/  LOP3.LUT R0, R0, 0x80, R5, 0xf8, !PT ;  /* 0x0000008000007812 */ /* 0x000fce00078ef805 */
.L_x_31744:
[----:B------:R-:W-:Y:S05]  /*7b20*/  BSYNC.RECONVERGENT B0 ;  /* 0x0000000000007941 */ /* 0x000fea0003800200 */
.L_x_31743:
[----:B------:R-:W-:Y:S01]  /*7b30*/  STG.E.U8 desc[UR36][R2.64], R0 ;  /* 0x0000000002007986 */ /* 0x000fe2000c101124 */
[----:B------:R-:W-:Y:S05]  /*7b40*/  EXIT ;  /* 0x000000000000794d */ /* 0x000fea0003800000 */
.L_x_31741:
        /* <DEDUP_REMOVED lines=18> */
.L_x_31748:
[----:B------:R-:W-:-:S04]  /*7c70*/  SHF.R.U32.HI R5, RZ, 0x18, R5 ;  /* 0x00000018ff057819 */ /* 0x000fc80000011605 */
[----:B------:R-:W-:-:S07]  /*7c80*/  LOP3.LUT R0, R0, 0x80, R5, 0xf8, !PT ;  /* 0x0000008000007812 */ /* 0x000fce00078ef805 */
.L_x_31747:
[----:B------:R-:W-:Y:S05]  /*7c90*/  BSYNC.RECONVERGENT B0 ;  /* 0x0000000000007941 */ /* 0x000fea0003800200 */
.L_x_31746:
[----:B------:R-:W-:Y:S01]  /*7ca0*/  STG.E.U8 desc[UR36][R2.64], R0 ;  /* 0x0000000002007986 */ /* 0x000fe2000c101124 */
[----:B------:R-:W-:Y:S05]  /*7cb0*/  EXIT ;  /* 0x000000000000794d */ /* 0x000fea0003800000 */
.L_x_31740:
        /* <DEDUP_REMOVED lines=22> */
.L_x_31750:
[----:B------:R-:W-:-:S05]  /*7e20*/  SHF.R.S32.HI R23, RZ, 0x1f, R22 ;  /* 0x0000001fff177819 */ /* 0x000fca0000011416 */
[----:B------:R-:W-:Y:S01]  /*7e30*/  STG.E.64 desc[UR36][R2.64], R22 ;  /* 0x0000001602007986 */ /* 0x000fe2000c101b24 */
[----:B------:R-:W-:Y:S05]  /*7e40*/  EXIT ;  /* 0x000000000000794d */ /* 0x000fea0003800000 */
.L_x_31749:
[----:B------:R-:W-:Y:S01]  /*7e50*/  STG.E desc[UR36][R2.64], R22 ;  /* 0x0000001602007986 */ /* 0x000fe2000c101924 */
[----:B------:R-:W-:Y:S05]  /*7e60*/  EXIT ;  /* 0x000000000000794d */ /* 0x000fea0003800000 */
.L_x_31739:
        /* <DEDUP_REMOVED lines=10> */
.L_x_31752:
[----:B------:R-:W-:Y:S01]  /*7f10*/  CS2R R6, SRZ ;  /* 0x0000000000067805 */ /* 0x000fe2000001ff00 */
[----:B------:R-:W0:Y:S04]  /*7f20*/  I2F.F64.S16 R4, R22 ;  /* 0x0000001600047312 */ /* 0x000e280000101c00 */
[----:B0-----:R-:W-:Y:S01]  /*7f30*/  STG.E.128 desc[UR36][R2.64], R4 ;  /* 0x0000000402007986 */ /* 0x001fe2000c101d24 */
[----:B------:R-:W-:Y:S05]  /*7f40*/  EXIT ;  /* 0x000000000000794d */ /* 0x000fea0003800000 */
.L_x_31751:
[----:B------:R-:W-:-:S13]  /*7f50*/  ISETP.NE.AND P0, PT, R0, 0xf, PT ;  /* 0x0000000f0000780c */ /* 0x000fda0003f05270 */
[----:B------:R-:W-:Y:S05]  /*7f60*/  @!P0 BRA `(.L_x_31753) ;  /* 0x0000000000e88947 */ /* 0x000fea0003800000 */
[----:B------:R-:W-:-:S13]  /*7f70*/  ISETP.NE.AND P0, PT, R0, 0x17, PT ;  /* 0x000000170000780c */ /* 0x000fda0003f05270 */
[----:B------:R-:W-:Y:S05]  /*7f80*/  @!P0 BRA `(.L_x_31754) ;  /* 0x0000000000908947 */ /* 0x000fea0003800000 */
[----:B------:R-:W-:-:S13]  /*7f90*/  ISETP.NE.AND P0, PT, R0, 0x18, PT ;  /* 0x000000180000780c */ /* 0x000fda0003f05270 */
[----:B------:R-:W-:Y:S05]  /*7fa0*/  @!P0 BRA `(.L_x_31755) ;  /* 0x0000000000448947 */ /* 0x000fea0003800000 */
.L_x_31732:
        /* <DEDUP_REMOVED lines=16> */
.L_x_31756:
[----:B------:R-:W-:Y:S05]  /*80b0*/  EXIT ;  /* 0x000000000000794d */ /* 0x000fea0003800000 */
.L_x_31755:
        /* <DEDUP_REMOVED lines=13> */
.L_x_31758:
[----:B------:R-:W-:Y:S05]  /*8190*/  BSYNC.RECONVERGENT B0 ;  /* 0x0000000000007941 */ /* 0x000fea0003800200 */
.L_x_31757:
[----:B------:R-:W-:-:S05]  /*81a0*/  LOP3.LUT R5, R0, 0x80, R5, 0xf8, !PT ;  /* 0x0000008000057812 */ /* 0x000fca00078ef805 */
[----:B------:R-:W-:Y:S01]  /*81b0*/  STG.E.U8 desc[UR36][R2.64], R5 ;  /* 0x0000000502007986 */ /* 0x000fe2000c101124 */
[----:B------:R-:W-:Y:S05]  /*81c0*/  EXIT ;  /* 0x000000000000794d */ /* 0x000fea0003800000 */
.L_x_31754:
        /* <DEDUP_REMOVED lines=12> */
.L_x_31760:
[----:B------:R-:W-:Y:S01]  /*8290*/  IMAD.MOV.U32 R0, RZ, RZ, 0x7f ;  /* 0x0000007fff007424 */ /* 0x000fe200078e00ff */
[----:B------:R-:W-:-:S04]  /*82a0*/  ISETP.GT.U32.AND P0, PT, R4, 0x7f800000, PT ;  /* 0x7f8000000400780c */ /* 0x000fc80003f04070 */
[----:B------:R-:W-:-:S09]  /*82b0*/  SEL R0, R0, 0x7c, P0 ;  /* 0x0000007c00007807 */ /* 0x000fd20000000000 */
.L_x_31761:
[----:B------:R-:W-:Y:S05]  /*82c0*/  BSYNC.RECONVERGENT B0 ;  /* 0x0000000000007941 */ /* 0x000fea0003800200 */
.L_x_31759:
[----:B------:R-:W-:-:S04]  /*82d0*/  SHF.R.U32.HI R5, RZ, 0x18, R5 ;  /* 0x00000018ff057819 */ /* 0x000fc80000011605 */
[----:B------:R-:W-:-:S05]  /*82e0*/  LOP3.LUT R5, R0, 0x80, R5, 0xf8, !PT ;  /* 0x0000008000057812 */ /* 0x000fca00078ef805 */
[----:B------:R-:W-:Y:S01]  /*82f0*/  STG.E.U8 desc[UR36][R2.64], R5 ;  /* 0x0000000502007986 */ /* 0x000fe2000c101124 */
[----:B------:R-:W-:Y:S05]  /*8300*/  EXIT ;  /* 0x000000000000794d */ /* 0x000fea0003800000 */
.L_x_31753:
[----:B------:R-:W0:Y:S02]  /*8310*/  I2F.S16 R0, R22 ;  /* 0x0000001600007306 */ /* 0x000e240000101400 */
[----:B0-----:R-:W-:-:S05]  /*8320*/  F2FP.BF16.F32.PACK_AB R0, RZ, R0 ;  /* 0x00000000ff00723e */ /* 0x001fca00000010ff */
[----:B------:R-:W-:Y:S01]  /*8330*/  STG.E.U16 desc[UR36][R2.64], R0 ;  /* 0x0000000002007986 */ /* 0x000fe2000c101524 */
[----:B------:R-:W-:Y:S05]  /*8340*/  EXIT ;  /* 0x000000000000794d */ /* 0x000fea0003800000 */
.L_x_31762:
        /* <DEDUP_REMOVED lines=11> */
.L_x_42997:


//--------------------- .text._ZN2at6native18elementwise_kernelILi128ELi4EZNS0_22gpu_kernel_impl_nocastINS0_13AUnaryFunctorIN3c104HalfES5_bZZZNS0_23logical_and_kernel_cudaERNS_14TensorIteratorEENKUlvE0_clEvENKUlvE6_clEvEUlS5_S5_E_EEEEvRNS_18TensorIteratorBaseERKT_EUliE_EEviT1_ --------------------------
	.section	.text._ZN2at6native18elementwise_kernelILi128ELi4EZNS0_22gpu_kernel_impl_nocastINS0_13AUnaryFunctorIN3c104HalfES5_bZZZNS0_23logical_and_kernel_cudaERNS_14TensorIteratorEENKUlvE0_clEvENKUlvE6_clEvEUlS5_S5_E_EEEEvRNS_18TensorIteratorBaseERKT_EUliE_EEviT1_,"ax",@progbits
	.align	128
        .global         _ZN2at6native18elementwise_kernelILi128ELi4EZNS0_22gpu_kernel_impl_nocastINS0_13AUnaryFunctorIN3c104HalfES5_bZZZNS0_23logical_and_kernel_cudaERNS_14TensorIteratorEENKUlvE0_clEvENKUlvE6_clEvEUlS5_S5_E_EEEEvRNS_18TensorIteratorBaseERKT_EUliE_EEviT1_
        .type           _ZN2at6native18elementwise_kernelILi128ELi4EZNS0_22gpu_kernel_impl_nocastINS0_13AUnaryFunctorIN3c104HalfES5_bZZZNS0_23logical_and_kernel_cudaERNS_14TensorIteratorEENKUlvE0_clEvENKUlvE6_clEvEUlS5_S5_E_EEEEvRNS_18TensorIteratorBaseERKT_EUliE_EEviT1_,@function
        .size           _ZN2at6native18elementwise_kernelILi128ELi4EZNS0_22gpu_kernel_impl_nocastINS0_13AUnaryFunctorIN3c104HalfES5_bZZZNS0_23logical_and_kernel_cudaERNS_14TensorIteratorEENKUlvE0_clEvENKUlvE6_clEvEUlS5_S5_E_EEEEvRNS_18TensorIteratorBaseERKT_EUliE_EEviT1_,(.L_x_42998 - _ZN2at6native18elementwise_kernelILi128ELi4EZNS0_22gpu_kernel_impl_nocastINS0_13AUnaryFunctorIN3c104HalfES5_bZZZNS0_23logical_and_kernel_cudaERNS_14TensorIteratorEENKUlvE0_clEvENKUlvE6_clEvEUlS5_S5_E_EEEEvRNS_18TensorIteratorBaseERKT_EUliE_EEviT1_)
        .other          _ZN2at6native18elementwise_kernelILi128ELi4EZNS0_22gpu_kernel_impl_nocastINS0_13AUnaryFunctorIN3c104HalfES5_bZZZNS0_23logical_and_kernel_cudaERNS_14TensorIteratorEENKUlvE0_clEvENKUlvE6_clEvEUlS5_S5_E_EEEEvRNS_18TensorIteratorBaseERKT_EUliE_EEviT1_,@"STO_CUDA_ENTRY STV_DEFAULT"
_ZN2at6native18elementwise_kernelILi128ELi4EZNS0_22gpu_kernel_impl_nocastINS0_13AUnaryFunctorIN3c104HalfES5_bZZZNS0_23logical_and_kernel_cudaERNS_14TensorIteratorEENKUlvE0_clEvENKUlvE6_clEvEUlS5_S5_E_EEEEvRNS_18TensorIteratorBaseERKT_EUliE_EEviT1_:
.text._ZN2at6native18elementwise_kernelILi128ELi4EZNS0_22gpu_kernel_impl_nocastINS0_13AUnaryFunctorIN3c104HalfES5_bZZZNS0_23logical_and_kernel_cudaERNS_14TensorIteratorEENKUlvE0_clEvENKUlvE6_clEvEUlS5_S5_E_EEEEvRNS_18TensorIteratorBaseERKT_EUliE_EEviT1_:
        /* <DEDUP_REMOVED lines=21> */
[----:B--2---:R-:W-:-:S05]  /*0150*/  @P0 HADD2.F32 R0, -RZ, R4.H0_H0 ;  /* 0x20000004ff000230 */ /* 0x004fca0000004100 */
[----:B------:R-:W-:-:S04]  /*0160*/  FSETP.NEU.AND P0, PT, R0, RZ, P0 ;  /* 0x000000ff0000720b */ /* 0x000fc8000070d000 */
        /* <DEDUP_REMOVED lines=12> */
[----:B--2---:R-:W-:-:S05]  /*0230*/  @P0 HADD2.F32 R0, -RZ, R4.H0_H0 ;  /* 0x20000004ff000230 */ /* 0x004fca0000004100 */
[----:B------:R-:W-:-:S04]  /*0240*/  FSETP.NEU.AND P0, PT, R0, RZ, P0 ;  /* 0x000000ff0000720b */ /* 0x000fc8000070d000 */
[----:B------:R-:W-:-:S05]  /*0250*/  SEL R9, RZ, 0x1, !P0 ;  /* 0x00000001ff097807 */ /* 0x000fca0004000000 */
[----:B0-----:R0:W-:Y:S04]  /*0260*/  STG.E.U8 desc[UR6][R6.64], R9 ;  /* 0x0000000906007986 */ /* 0x0011e8000c101106 */
.L_x_31766:
[----:B------:R-:W-:-:S13]  /*0270*/  ISETP.GE.AND P0, PT, R3, UR4, PT ;  /* 0x0000000403007c0c */ /* 0x000fda000bf06270 */
[----:B------:R-:W-:Y:S05]  /*0280*/  @P0 BREAK.RELIABLE B1 ;  /* 0x0000000000010942 */ /* 0x000fea0003800100 */
[----:B------:R-:W-:Y:S05]  /*0290*/  @P0 BRA `(.L_x_31767) ;  /* 0x0000000000300947 */ /* 0x000fea0003800000 */
[----:B------:R-:W-:Y:S05]  /*02a0*/  BSYNC.RELIABLE B1 ;  /* 0x0000000000017941 */ /* 0x000fea0003800100 */
.L_x_31765:
        /* <DEDUP_REMOVED lines=11> */
.L_x_31767:
[----:B------:R-:W-:Y:S05]  /*0360*/  BSYNC.RECONVERGENT B0 ;  /* 0x0000000000007941 */ /* 0x000fea0003800200 */
.L_x_31764:
        /* <DEDUP_REMOVED lines=9> */
[----:B--2---:R-:W-:-:S05]  /*0400*/  @P0 HADD2.F32 R0, -RZ, R2.H0_H0 ;  /* 0x20000002ff000230 */ /* 0x004fca0000004100 */
[----:B------:R-:W-:-:S04]  /*0410*/  FSETP.NEU.AND P0, PT, R0, RZ, P0 ;  /* 0x000000ff0000720b */ /* 0x000fc8000070d000 */
[----:B01----:R-:W-:-:S05]  /*0420*/  SEL R7, RZ, 0x1, !P0 ;  /* 0x00000001ff077807 */ /* 0x003fca0004000000 */
[----:B----4-:R-:W-:Y:S01]  /*0430*/  STG.E.U8 desc[UR6][R4.64], R7 ;  /* 0x0000000704007986 */ /* 0x010fe2000c101106 */
[----:B------:R-:W-:Y:S05]  /*0440*/  EXIT ;  /* 0x000000000000794d */ /* 0x000fea0003800000 */
.L_x_31763:
        /* <DEDUP_REMOVED lines=306> */
.L_x_31771:
        /* <DEDUP_REMOVED lines=11> */
[----:B--2---:R-:W-:-:S05]  /*1820*/  @P0 HADD2.F32 R8, -RZ, R6.H0_H0 ;  /* 0x20000006ff080230 */ /* 0x004fca0000004100 */
[----:B------:R-:W-:-:S04]  /*1830*/  FSETP.NEU.AND P0, PT, R8, RZ, P0 ;  /* 0x000000ff0800720b */ /* 0x000fc8000070d000 */
        /* <DEDUP_REMOVED lines=303> */
.L_x_31773:
        /* <DEDUP_REMOVED lines=13> */
[----:B------:R-:W-:-:S05]  /*2c00*/  SEL R9, RZ, 0x1, !P0 ;  /* 0x00000001ff097807 */ /* 0x000fca0004000000 */
[----:B------:R0:W-:Y:S04]  /*2c10*/  STG.E.U8 desc[UR6][R4.64], R9 ;  /* 0x0000000904007986 */ /* 0x0001e8000c101106 */
.L_x_31770:
[----:B------:R-:W-:-:S13]  /*2c20*/  ISETP.GE.AND P0, PT, R3, UR4, PT ;  /* 0x0000000403007c0c */ /* 0x000fda000bf06270 */
[----:B------:R-:W-:Y:S05]  /*2c30*/  @P0 BREAK.RELIABLE B1 ;  /* 0x0000000000010942 */ /* 0x000fea0003800100 */
[----:B------:R-:W-:Y:S05]  /*2c40*/  @P0 BRA `(.L_x_31772) ;  /* 0x0000001000e80947 */ /* 0x000fea0003800000 */
[----:B------:R-:W-:Y:S05]  /*2c50*/  BSYNC.RELIABLE B1 ;  /* 0x0000000000017941 */ /* 0x000fea0003800100 */
.L_x_31769:
        /* <DEDUP_REMOVED lines=298> */
.L_x_31774:
        /* <DEDUP_REMOVED lines=15> */
.L_x_31772:
[----:B------:R-:W-:Y:S05]  /*3ff0*/  BSYNC.RECONVERGENT B0 ;  /* 0x0000000000007941 */ /* 0x000fea0003800200 */
.L_x_31768:
        /* <DEDUP_REMOVED lines=301> */
.L_x_31775:
        /* <DEDUP_REMOVED lines=9> */
[----:B--2---:R-:W-:-:S05]  /*5360*/  @P0 HADD2.F32 R0, -RZ, R0.H0_H0 ;  /* 0x20000000ff000230 */ /* 0x004fca0000004100 */
[----:B------:R-:W-:-:S04]  /*5370*/  FSETP.NEU.AND P0, PT, R0, RZ, P0 ;  /* 0x000000ff0000720b */ /* 0x000fc8000070d000 */
[----:B------:R-:W-:-:S05]  /*5380*/  SEL R7, RZ, 0x1, !P0 ;  /* 0x00000001ff077807 */ /* 0x000fca0004000000 */
[----:B------:R-:W-:Y:S01]  /*5390*/  STG.E.U8 desc[UR6][R2.64], R7 ;  /* 0x0000000702007986 */ /* 0x000fe2000c101106 */
[----:B------:R-:W-:Y:S05]  /*53a0*/  EXIT ;  /* 0x000000000000794d */ /* 0x000fea0003800000 */
.L_x_31776:
        /* <DEDUP_REMOVED lines=13> */
.L_x_42998:


//--------------------- .text._ZN2at6native27unrolled_elementwise_kernelINS0_13AUnaryFunctorIN3c104HalfES4_bZZZNS0_23logical_and_kernel_cudaERNS_14TensorIteratorEENKUlvE0_clEvENKUlvE6_clEvEUlS4_S4_E_EESt5arrayIPcLm2EELi4E23TrivialOffsetCalculatorILi1EjESF_NS0_6memory15LoadWithoutCastENSG_16StoreWithoutCastEEEviT_T0_T2_T3_T4_T5_ --------------------------
	.section	.text._ZN2at6native27unrolled_elementwise_kernelINS0_13AUnaryFunctorIN3c104HalfES4_bZZZNS0_23logical_and_kernel_cudaERNS_14TensorIteratorEENKUlvE0_clEvENKUlvE6_clEvEUlS4_S4_E_EESt5arrayIPcLm2EELi4E23TrivialOffsetCalculatorILi1EjESF_NS0_6memory15LoadWithoutCastENSG_16StoreWithoutCastEEEviT_T0_T2_T3_T4_T5_,"ax",@progbits
	.align	128
        .global         _ZN2at6native27unrolled_elementwise_kernelINS0_13AUnaryFunctorIN3c104HalfES4_bZZZNS0_23logical_and_kernel_cudaERNS_14TensorIteratorEENKUlvE0_clEvENKUlvE6_clEvEUlS4_S4_E_EESt5arrayIPcLm2EELi4E23TrivialOffsetCalculatorILi1EjESF_NS0_6memory15LoadWithoutCastENSG_16StoreWithoutCastEEEviT_T0_T2_T3_T4_T5_
        .type           _ZN2at6native27unrolled_elementwise_kernelINS0_13AUnaryFunctorIN3c104HalfES4_bZZZNS0_23logical_and_kernel_cudaERNS_14TensorIteratorEENKUlvE0_clEvENKUlvE6_clEvEUlS4_S4_E_EESt5arrayIPcLm2EELi4E23TrivialOffsetCalculatorILi1EjESF_NS0_6memory15LoadWithoutCastENSG_16StoreWithoutCastEEEviT_T0_T2_T3_T4_T5_,@function
        .size           _ZN2at6native27unrolled_elementwise_kernelINS0_13AUnaryFunctorIN3c104HalfES4_bZZZNS0_23logical_and_kernel_cudaERNS_14TensorIteratorEENKUlvE0_clEvENKUlvE6_clEvEUlS4_S4_E_EESt5arrayIPcLm2EELi4E23TrivialOffsetCalculatorILi1EjESF_NS0_6memory15LoadWithoutCastENSG_16StoreWithoutCastEEEviT_T0_T2_T3_T4_T5_,(.L_x_42999 - _ZN2at6native27unrolled_elementwise_kernelINS0_13AUnaryFunctorIN3c104HalfES4_bZZZNS0_23logical_and_kernel_cudaERNS_14TensorIteratorEENKUlvE0_clEvENKUlvE6_clEvEUlS4_S4_E_EESt5arrayIPcLm2EELi4E23TrivialOffsetCalculatorILi1EjESF_NS0_6memory15LoadWithoutCastENSG_16StoreWithoutCastEEEviT_T0_T2_T3_T4_T5_)
        .other          _ZN2at6native27unrolled_elementwise_kernelINS0_13AUnaryFunctorIN3c104HalfES4_bZZZNS0_23logical_and_kernel_cudaERNS_14TensorIteratorEENKUlvE0_clEvENKUlvE6_clEvEUlS4_S4_E_EESt5arrayIPcLm2EELi4E23TrivialOffsetCalculatorILi1EjESF_NS0_6memory15LoadWithoutCastENSG_16StoreWithoutCastEEEviT_T0_T2_T3_T4_T5_,@"STO_CUDA_ENTRY STV_DEFAULT"
_ZN2at6native27unrolled_elementwise_kernelINS0_13AUnaryFunctorIN3c104HalfES4_bZZZNS0_23logical_and_kernel_cudaERNS_14TensorIteratorEENKUlvE0_clEvENKUlvE6_clEvEUlS4_S4_E_EESt5arrayIPcLm2EELi4E23TrivialOffsetCalculatorILi1EjESF_NS0_6memory15LoadWithoutCastENSG_16StoreWithoutCastEEEviT_T0_T2_T3_T4_T5_:
.text._ZN2at6native27unrolled_elementwise_kernelINS0_13AUnaryFunctorIN3c104HalfES4_bZZZNS0_23logical_and_kernel_cudaERNS_14TensorIteratorEENKUlvE0_clEvENKUlvE6_clEvEUlS4_S4_E_EESt5arrayIPcLm2EELi4E23TrivialOffsetCalculatorILi1EjESF_NS0_6memory15LoadWithoutCastENSG_16StoreWithoutCastEEEviT_T0_T2_T3_T4_T5_:
        /* <DEDUP_REMOVED lines=52> */
[----:B-----5:R-:W-:-:S05]  /*0340*/  @P0 HADD2.F32 R9, -RZ, R9.H0_H0 ;  /* 0x20000009ff090230 */ /* 0x020fca0000004100 */
[----:B------:R-:W-:-:S04]  /*0350*/  FSETP.NEU.AND P0, PT, R9, RZ, P0 ;  /* 0x000000ff0900720b */ /* 0x000fc8000070d000 */
[----:B------:R-:W-:-:S09]  /*0360*/  SEL R9, RZ, 0x1, !P0 ;  /* 0x00000001ff097807 */ /* 0x000fd20004000000 */
.L_x_31778:
[----:B------:R-:W-:Y:S05]  /*0370*/  BSYNC.RECONVERGENT B0 ;  /* 0x0000000000007941 */ /* 0x000fea0003800200 */
.L_x_31777:
        /* <DEDUP_REMOVED lines=8> */
.L_x_31780:
[----:B------:R-:W-:Y:S05]  /*0400*/  BSYNC.RECONVERGENT B0 ;  /* 0x0000000000007941 */ /* 0x000fea0003800200 */
.L_x_31779:
[----:B------:R-:W-:Y:S04]  /*0410*/  BSSY.RECONVERGENT B0, `(.L_x_31781) ;  /* 0x0000008000007945 */ /* 0x000fe80003800200 */
[----:B------:R-:W-:Y:S05]  /*0420*/  @P4 BRA `(.L_x_31782) ;  /* 0x0000000000184947 */ /* 0x000fea0003800000 */
[----:B-----5:R-:W0:Y:S02]  /*0430*/  LDC.U16 R8, c[0x0][0x386] ;  /* 0x0000e180ff087b82 */ /* 0x020e240000000400 */
[----:B0-----:R-:W-:-:S05]  /*0440*/  HADD2.F32 R8, -RZ, R8.H0_H0 ;  /* 0x20000008ff087230 */ /* 0x001fca0000004100 */
[----:B------:R-:W-:-:S13]  /*0450*/  FSETP.NEU.FTZ.AND P0, PT, R8, RZ, PT ;  /* 0x000000ff0800720b */ /* 0x000fda0003f1d000 */
[----:B------:R-:W-:-:S05]  /*0460*/  @P0 HADD2.F32 R7, -RZ, R7.H0_H0 ;  /* 0x20000007ff070230 */ /* 0x000fca0000004100 */
[----:B------:R-:W-:-:S04]  /*0470*/  FSETP.NEU.AND P0, PT, R7, RZ, P0 ;  /* 0x000000ff0700720b */ /* 0x000fc8000070d000 */
[----:B------:R-:W-:-:S09]  /*0480*/  SEL R13, RZ, 0x1, !P0 ;  /* 0x00000001ff0d7807 */ /* 0x000fd20004000000 */
.L_x_31782:
[----:B------:R-:W-:Y:S05]  /*0490*/  BSYNC.RECONVERGENT B0 ;  /* 0x0000000000007941 */ /* 0x000fea0003800200 */
.L_x_31781:
        /* <DEDUP_REMOVED lines=8> */
.L_x_31784:
[----:B------:R-:W-:Y:S05]  /*0520*/  BSYNC.RECONVERGENT B0 ;  /* 0x0000000000007941 */ /* 0x000fea0003800200 */
.L_x_31783:
        /* <DEDUP_REMOVED lines=15> */
.L_x_31786:
[----:B------:R-:W-:Y:S05]  /*0620*/  BSYNC.RECONVERGENT B0 ;  /* 0x0000000000007941 */ /* 0x000fea0003800200 */
.L_x_31785:
        /* <DEDUP_REMOVED lines=8> */
.L_x_31787:
        /* <DEDUP_REMOVED lines=13> */
.L_x_42999:


//--------------------- .text._ZN2at6native29vectorized_elementwise_kernelILi2ENS0_13AUnaryFunctorIN3c104HalfES4_bZZZNS0_23logical_and_kernel_cudaERNS_14TensorIteratorEENKUlvE0_clEvENKUlvE6_clEvEUlS4_S4_E_EESt5arrayIPcLm2EEEEviT0_T1_ --------------------------
	.section	.text._ZN2at6native29vectorized_elementwise_kernelILi2ENS0_13AUnaryFunctorIN3c104HalfES4_bZZZNS0_23logical_and_kernel_cudaERNS_14TensorIteratorEENKUlvE0_clEvENKUlvE6_clEvEUlS4_S4_E_EESt5arrayIPcLm2EEEEviT0_T1_,"ax",@progbits
	.align	128
        .global         _ZN2at6native29vectorized_elementwise_kernelILi2ENS0_13AUnaryFunctorIN3c104HalfES4_bZZZNS0_23logical_and_kernel_cudaERNS_14TensorIteratorEENKUlvE0_clEvENKUlvE6_clEvEUlS4_S4_E_EESt5arrayIPcLm2EEEEviT0_T1_
        .type           _ZN2at6native29vectorized_elementwise_kernelILi2ENS0_13AUnaryFunctorIN3c104HalfES4_bZZZNS0_23logical_and_kernel_cudaERNS_14TensorIteratorEENKUlvE0_clEvENKUlvE6_clEvEUlS4_S4_E_EESt5arrayIPcLm2EEEEviT0_T1_,@function
        .size           _ZN2at6native29vectorized_elementwise_kernelILi2ENS0_13AUnaryFunctorIN3c104HalfES4_bZZZNS0_23logical_and_kernel_cudaERNS_14TensorIteratorEENKUlvE0_clEvENKUlvE6_clEvEUlS4_S4_E_EESt5arrayIPcLm2EEEEviT0_T1_,(.L_x_43000 - _ZN2at6native29vectorized_elementwise_kernelILi2ENS0_13AUnaryFunctorIN3c104HalfES4_bZZZNS0_23logical_and_kernel_cudaERNS_14TensorIteratorEENKUlvE0_clEvENKUlvE6_clEvEUlS4_S4_E_EESt5arrayIPcLm2EEEEviT0_T1_)
        .other          _ZN2at6native29vectorized_elementwise_kernelILi2ENS0_13AUnaryFunctorIN3c104HalfES4_bZZZNS0_23logical_and_kernel_cudaERNS_14TensorIteratorEENKUlvE0_clEvENKUlvE6_clEvEUlS4_S4_E_EESt5arrayIPcLm2EEEEviT0_T1_,@"STO_CUDA_ENTRY STV_DEFAULT"
_ZN2at6native29vectorized_elementwise_kernelILi2ENS0_13AUnaryFunctorIN3c104HalfES4_bZZZNS0_23logical_and_kernel_cudaERNS_14TensorIteratorEENKUlvE0_clEvENKUlvE6_clEvEUlS4_S4_E_EESt5arrayIPcLm2EEEEviT0_T1_:
.text._ZN2at6native29vectorized_elementwise_kernelILi2ENS0_13AUnaryFunctorIN3c104HalfES4_bZZZNS0_23logical_and_kernel_cudaERNS_14TensorIteratorEENKUlvE0_clEvENKUlvE6_clEvEUlS4_S4_E_EESt5arrayIPcLm2EEEEviT0_T1_:
        /* <DEDUP_REMOVED lines=79> */
[----:B------:R-:W0:Y:S02]  /*04f0*/  LDC.U16 R7, c[0x0][0x386] ;  /* 0x0000e180ff077b82 */ /* 0x000e240000000400 */
[----:B0-----:R-:W-:-:S05]  /*0500*/  HADD2.F32 R7, -RZ, R7.H0_H0 ;  /* 0x20000007ff077230 */ /* 0x001fca0000004100 */
[----:B------:R-:W-:-:S13]  /*0510*/  FSETP.NEU.FTZ.AND P0, PT, R7, RZ, PT ;  /* 0x000000ff0700720b */ /* 0x000fda0003f1d000 */
[----:B-----5:R-:W-:-:S05]  /*0520*/  @P0 HADD2.F32 R15, -RZ, R15.H0_H0 ;  /* 0x2000000fff0f0230 */ /* 0x020fca0000004100 */
[----:B------:R-:W-:-:S04]  /*0530*/  FSETP.NEU.AND P0, PT, R15, RZ, P0 ;  /* 0x000000ff0f00720b */ /* 0x000fc8000070d000 */
[----:B------:R-:W-:-:S09]  /*0540*/  SEL R7, RZ, 0x1, !P0 ;  /* 0x00000001ff077807 */ /* 0x000fd20004000000 */
.L_x_31790:
[----:B------:R-:W-:Y:S05]  /*0550*/  BSYNC.RECONVERGENT B0 ;  /* 0x0000000000007941 */ /* 0x000fea0003800200 */
.L_x_31789:
[----:B------:R-:W-:Y:S01]  /*0560*/  ISETP.GE.U32.AND P0, PT, R6, R9, PT ;  /* 0x000000090600720c */ /* 0x000fe20003f06070 */
[----:B------:R-:W-:Y:S01]  /*0570*/  BSSY.RECONVERGENT B0, `(.L_x_31791) ;  /* 0x000000b000007945 */ /* 0x000fe20003800200 */
[----:B------:R-:W-:Y:S01]  /*0580*/  @!P5 IADD3 R2, P6, PT, R17, R2, RZ ;  /* 0x000000021102d210 */ /* 0x000fe20007fde0ff */
[C---:B------:R-:W-:Y:S02]  /*0590*/  VIADD R16, R11.reuse, 0x300 ;  /* 0x000003000b107836 */ /* 0x040fe40000000000 */
[----:B------:R-:W-:-:S08]  /*05a0*/  VIADD R18, R11, 0x380 ;  /* 0x000003800b127836 */ /* 0x000fd00000000000 */
[----:B------:R-:W-:Y:S05]  /*05b0*/  @P0 BRA `(.L_x_31792) ;  /* 0x0000000000180947 */ /* 0x000fea0003800000 */
[----:B-----5:R-:W0:Y:S02]  /*05c0*/  LDC.U16 R15, c[0x0][0x386] ;  /* 0x0000e180ff0f7b82 */ /* 0x020e240000000400 */
[----:B0-----:R-:W-:-:S05]  /*05d0*/  HADD2.F32 R15, -RZ, R15.H0_H0 ;  /* 0x2000000fff0f7230 */ /* 0x001fca0000004100 */
[----:B------:R-:W-:-:S13]  /*05e0*/  FSETP.NEU.FTZ.AND P0, PT, R15, RZ, PT ;  /* 0x000000ff0f00720b */ /* 0x000fda0003f1d000 */
[----:B------:R-:W-:-:S05]  /*05f0*/  @P0 HADD2.F32 R0, -RZ, R0.H0_H0 ;  /* 0x20000000ff000230 */ /* 0x000fca0000004100 */
[----:B------:R-:W-:-:S04]  /*0600*/  FSETP.NEU.AND P0, PT, R0, RZ, P0 ;  /* 0x000000ff0000720b */ /* 0x000fc8000070d000 */
[----:B------:R-:W-:-:S09]  /*0610*/  SEL R0, RZ, 0x1, !P0 ;  /* 0x00000001ff007807 */ /* 0x000fd20004000000 */
.L_x_31792:
[----:B------:R-:W-:Y:S05]  /*0620*/  BSYNC.RECONVERGENT B0 ;  /* 0x0000000000007941 */ /* 0x000fea0003800200 */
.L_x_31791:
        /* <DEDUP_REMOVED lines=8> */
[----:B------:R-:W-:-:S05]  /*06b0*/  @P4 HADD2.F32 R10, -RZ, R10.H0_H0 ;  /* 0x2000000aff0a4230 */ /* 0x000fca0000004100 */
[----:B------:R-:W-:-:S04]  /*06c0*/  FSETP.NEU.AND P4, PT, R10, RZ, P4 ;  /* 0x000000ff0a00720b */ /* 0x000fc8000278d000 */
[----:B------:R-:W-:-:S09]  /*06d0*/  SEL R10, RZ, 0x1, !P4 ;  /* 0x00000001ff0a7807 */ /* 0x000fd20006000000 */
.L_x_31794:
[----:B------:R-:W-:Y:S05]  /*06e0*/  BSYNC.RECONVERGENT B0 ;  /* 0x0000000000007941 */ /* 0x000fea0003800200 */
.L_x_31793:
        /* <DEDUP_REMOVED lines=8> */
.L_x_31796:
[----:B------:R-:W-:Y:S05]  /*0770*/  BSYNC.RECONVERGENT B0 ;  /* 0x0000000000007941 */ /* 0x000fea0003800200 */
.L_x_31795:
        /* <DEDUP_REMOVED lines=8> */
.L_x_31798:
[----:B------:R-:W-:Y:S05]  /*0800*/  BSYNC.RECONVERGENT B0 ;  /* 0x0000000000007941 */ /* 0x000fea0003800200 */
.L_x_31797:
        /* <DEDUP_REMOVED lines=8> */
.L_x_31800:
[----:B------:R-:W-:Y:S05]  /*0890*/  BSYNC.RECONVERGENT B0 ;  /* 0x0000000000007941 */ /* 0x000fea0003800200 */
.L_x_31799:
        /* <DEDUP_REMOVED lines=8> */
.L_x_31802:
[----:B------:R-:W-:Y:S05]  /*0920*/  BSYNC.RECONVERGENT B0 ;  /* 0x0000000000007941 */ /* 0x000fea0003800200 */
.L_x_31801:
        /* <DEDUP_REMOVED lines=8> */
.L_x_31804:
[----:B------:R-:W-:Y:S05]  /*09b0*/  BSYNC.RECONVERGENT B0 ;  /* 0x0000000000007941 */ /* 0x000fea0003800200 */
.L_x_31803:
        /* <DEDUP_REMOVED lines=20> */
.L_x_31807:
        /* <DEDUP_REMOVED lines=8> */
.L_x_31808:
        /* <DEDUP_REMOVED lines=8> */
.L_x_31809:
        /* <DEDUP_REMOVED lines=9> */
.L_x_31810:
[----:B------:R-:W-:Y:S05]  /*0c90*/  BSYNC.RELIABLE B1 ;  /* 0x0000000000017941 */ /* 0x000fea0003800100 */
.L_x_31806:
[----:B------:R-:W-:-:S13]  /*0ca0*/  ISETP.GE.U32.AND P0, PT, R11, R9, PT ;  /* 0x000000090b00720c */ /* 0x000fda0003f06070 */
[----:B------:R-:W3:Y:S01]  /*0cb0*/  @!P0 LDC.64 R6, c[0x0][0x388] ;  /* 0x0000e200ff068b82 */ /* 0x000ee20000000a00 */
[----:B012---:R-:W-:Y:S02]  /*0cc0*/  @!P0 IMAD.IADD R3, R8, 0x1, R11 ;  /* 0x0000000108038824 */ /* 0x007fe400078e020b */
[----:B------:R-:W-:-:S03]  /*0cd0*/  @!P0 VIADD R11, R11, 0x80 ;  /* 0x000000800b0b8836 */ /* 0x000fc60000000000 */
[----:B---3--:R-:W-:-:S05]  /*0ce0*/  @!P0 IADD3 R2, P1, PT, R3, R6, RZ ;  /* 0x0000000603028210 */ /* 0x008fca0007f3e0ff */
[----:B------:R-:W-:-:S05]  /*0cf0*/  @!P0 IMAD.X R3, RZ, RZ, R7, P1 ;  /* 0x000000ffff038224 */ /* 0x000fca00008e0607 */
[----:B------:R2:W-:Y:S03]  /*0d00*/  @!P0 STG.E.U8 desc[UR4][R2.64], R13 ;  /* 0x0000000d02008986 */ /* 0x0005e6000c101104 */
.L_x_31811:
[----:B------:R-:W-:Y:S05]  /*0d10*/  BSYNC.RECONVERGENT B0 ;  /* 0x0000000000007941 */ /* 0x000fea0003800200 */
.L_x_31805:
        /* <DEDUP_REMOVED lines=9> */
.L_x_31788:
[----:B------:R-:W0:Y:S01]  /*0db0*/  LDC.U16 R0, c[0x0][0x386] ;  /* 0x0000e180ff007b82 */ /* 0x000e220000000400 */
[----:B------:R-:W-:Y:S02]  /*0dc0*/  PRMT R4, RZ, 0x7610, R4 ;  /* 0x00007610ff047816 */ /* 0x000fe40000000004 */
[----:B------:R-:W-:Y:S02]  /*0dd0*/  PRMT R5, RZ, 0x7610, R5 ;  /* 0x00007610ff057816 */ /* 0x000fe40000000005 */
[----:B------:R-:W-:Y:S02]  /*0de0*/  PRMT R6, RZ, 0x7610, R6 ;  /* 0x00007610ff067816 */ /* 0x000fe40000000006 */
[----:B------:R-:W-:Y:S02]  /*0df0*/  PRMT R7, RZ, 0x7610, R7 ;  /* 0x00007610ff077816 */ /* 0x000fe40000000007 */
[----:B------:R-:W-:Y:S02]  /*0e00*/  PRMT R9, RZ, 0x7610, R9 ;  /* 0x00007610ff097816 */ /* 0x000fe40000000009 */
[----:B------:R-:W-:-:S02]  /*0e10*/  PRMT R10, RZ, 0x7610, R10 ;  /* 0x00007610ff0a7816 */ /* 0x000fc4000000000a */
[----:B------:R-:W-:Y:S02]  /*0e20*/  PRMT R11, RZ, 0x7610, R11 ;  /* 0x00007610ff0b7816 */ /* 0x000fe4000000000b */
[----:B------:R-:W-:Y:S01]  /*0e30*/  PRMT R12, RZ, 0x7610, R12 ;  /* 0x00007610ff0c7816 */ /* 0x000fe2000000000c */
[----:B0-----:R-:W-:Y:S02]  /*0e40*/  HADD2.F32 R2, -RZ, R0.H0_H0 ;  /* 0x20000000ff027230 */ /* 0x001fe40000004100 */
[----:B------:R-:W0:Y:S03]  /*0e50*/  S2R R0, SR_TID.X ;  /* 0x0000000000007919 */ /* 0x000e260000002100 */
[----:B------:R-:W-:-:S13]  /*0e60*/  FSETP.NEU.FTZ.AND P0, PT, R2, RZ, PT ;  /* 0x000000ff0200720b */ /* 0x000fda0003f1d000 */
[----:B------:R-:W-:Y:S05]  /*0e70*/  @!P0 BRA `(.L_x_31812) ;  /* 0x00000000007c8947 */ /* 0x000fea0003800000 */
        /* <DEDUP_REMOVED lines=31> */
.L_x_31812:
        /* <DEDUP_REMOVED lines=13> */
.L_x_31813:
        /* <DEDUP_REMOVED lines=12> */
.L_x_43000:


//--------------------- .text._ZN2at6native29vectorized_elementwise_kernelILi4ENS0_13AUnaryFunctorIN3c104HalfES4_bZZZNS0_23logical_and_kernel_cudaERNS_14TensorIteratorEENKUlvE0_clEvENKUlvE6_clEvEUlS4_S4_E_EESt5arrayIPcLm2EEEEviT0_T1_ --------------------------
	.section	.text._ZN2at6native29vectorized_elementwise_kernelILi4ENS0_13AUnaryFunctorIN3c104HalfES4_bZZZNS0_23logical_and_kernel_cudaERNS_14TensorIteratorEENKUlvE0_clEvENKUlvE6_clEvEUlS4_S4_E_EESt5arrayIPcLm2EEEEviT0_T1_,"ax",@progbits
	.align	128
        .global         _ZN2at6native29vectorized_elementwise_kernelILi4ENS0_13AUnaryFunctorIN3c104HalfES4_bZZZNS0_23logical_and_kernel_cudaERNS_14TensorIteratorEENKUlvE0_clEvENKUlvE6_clEvEUlS4_S4_E_EESt5arrayIPcLm2EEEEviT0_T1_
        .type           _ZN2at6native29vectorized_elementwise_kernelILi4ENS0_13AUnaryFunctorIN3c104HalfES4_bZZZNS0_23logical_and_kernel_cudaERNS_14TensorIteratorEENKUlvE0_clEvENKUlvE6_clEvEUlS4_S4_E_EESt5arrayIPcLm2EEEEviT0_T1_,@function
        .size           _ZN2at6native29vectorized_elementwise_kernelILi4ENS0_13AUnaryFunctorIN3c104HalfES4_bZZZNS0_23logical_and_kernel_cudaERNS_14TensorIteratorEENKUlvE0_clEvENKUlvE6_clEvEUlS4_S4_E_EESt5arrayIPcLm2EEEEviT0_T1_,(.L_x_43001 - _ZN2at6native29vectorized_elementwise_kernelILi4ENS0_13AUnaryFunctorIN3c104HalfES4_bZZZNS0_23logical_and_kernel_cudaERNS_14TensorIteratorEENKUlvE0_clEvENKUlvE6_clEvEUlS4_S4_E_EESt5arrayIPcLm2EEEEviT0_T1_)
        .other          _ZN2at6native29vectorized_elementwise_kernelILi4ENS0_13AUnaryFunctorIN3c104HalfES4_bZZZNS0_23logical_and_kernel_cudaERNS_14TensorIteratorEENKUlvE0_clEvENKUlvE6_clEvEUlS4_S4_E_EESt5arrayIPcLm2EEEEviT0_T1_,@"STO_CUDA_ENTRY STV_DEFAULT"
_ZN2at6native29vectorized_elementwise_kernelILi4ENS0_13AUnaryFunctorIN3c104HalfES4_bZZZNS0_23logical_and_kernel_cudaERNS_14TensorIteratorEENKUlvE0_clEvENKUlvE6_clEvEUlS4_S4_E_EESt5arrayIPcLm2EEEEviT0_T1_:
.text._ZN2at6native29vectorized_elementwise_kernelILi4ENS0_13AUnaryFunctorIN3c104HalfES4_bZZZNS0_23logical_and_kernel_cudaERNS_14TensorIteratorEENKUlvE0_clEvENKUlvE6_clEvEUlS4_S4_E_EESt5arrayIPcLm2EEEEviT0_T1_:
        /* <DEDUP_REMOVED lines=85> */
.L_x_31816:
[----:B------:R-:W-:Y:S05]  /*0550*/  BSYNC.RECONVERGENT B0 ;  /* 0x0000000000007941 */ /* 0x000fea0003800200 */
.L_x_31815:
        /* <DEDUP_REMOVED lines=12> */
.L_x_31818:
[----:B------:R-:W-:Y:S05]  /*0620*/  BSYNC.RECONVERGENT B0 ;  /* 0x0000000000007941 */ /* 0x000fea0003800200 */
.L_x_31817:
        /* <DEDUP_REMOVED lines=11> */
.L_x_31820:
[----:B------:R-:W-:Y:S05]  /*06e0*/  BSYNC.RECONVERGENT B0 ;  /* 0x0000000000007941 */ /* 0x000fea0003800200 */
.L_x_31819:
        /* <DEDUP_REMOVED lines=8> */
.L_x_31822:
[----:B------:R-:W-:Y:S05]  /*0770*/  BSYNC.RECONVERGENT B0 ;  /* 0x0000000000007941 */ /* 0x000fea0003800200 */
.L_x_31821:
        /* <DEDUP_REMOVED lines=8> */
.L_x_31824:
[----:B------:R-:W-:Y:S05]  /*0800*/  BSYNC.RECONVERGENT B0 ;  /* 0x0000000000007941 */ /* 0x000fea0003800200 */
.L_x_31823:
        /* <DEDUP_REMOVED lines=8> */
.L_x_31826:
[----:B------:R-:W-:Y:S05]  /*0890*/  BSYNC.RECONVERGENT B0 ;  /* 0x0000000000007941 */ /* 0x000fea0003800200 */
.L_x_31825:
        /* <DEDUP_REMOVED lines=8> */
.L_x_31828:
[----:B------:R-:W-:Y:S05]  /*0920*/  BSYNC.RECONVERGENT B0 ;  /* 0x0000000000007941 */ /* 0x000fea0003800200 */
.L_x_31827:
        /* <DEDUP_REMOVED lines=8> */
.L_x_31830:
[----:B------:R-:W-:Y:S05]  /*09b0*/  BSYNC.RECONVERGENT B0 ;  /* 0x0000000000007941 */ /* 0x000fea0003800200 */
.L_x_31829:
        /* <DEDUP_REMOVED lines=20> */
.L_x_31833:
        /* <DEDUP_REMOVED lines=8> */
.L_x_31834:
        /* <DEDUP_REMOVED lines=8> */
.L_x_31835:
        /* <DEDUP_REMOVED lines=9> */
.L_x_31836:
[----:B------:R-:W-:Y:S05]  /*0c90*/  BSYNC.RELIABLE B1 ;  /* 0x0000000000017941 */ /* 0x000fea0003800100 */
.L_x_31832:
[----:B------:R-:W-:-:S13]  /*0ca0*/  ISETP.GE.U32.AND P0, PT, R11, R9, PT ;  /* 0x000000090b00720c */ /* 0x000fda0003f06070 */
[----:B------:R-:W3:Y:S01]  /*0cb0*/  @!P0 LDC.64 R6, c[0x0][0x388] ;  /* 0x0000e200ff068b82 */ /* 0x000ee20000000a00 */
[----:B012---:R-:W-:Y:S02]  /*0cc0*/  @!P0 IMAD.IADD R3, R8, 0x1, R11 ;  /* 0x0000000108038824 */ /* 0x007fe400078e020b */
[----:B------:R-:W-:-:S03]  /*0cd0*/  @!P0 VIADD R11, R11, 0x80 ;  /* 0x000000800b0b8836 */ /* 0x000fc60000000000 */
[----:B---3--:R-:W-:-:S05]  /*0ce0*/  @!P0 IADD3 R2, P1, PT, R3, R6, RZ ;  /* 0x0000000603028210 */ /* 0x008fca0007f3e0ff */
[----:B------:R-:W-:-:S05]  /*0cf0*/  @!P0 IMAD.X R3, RZ, RZ, R7, P1 ;  /* 0x000000ffff038224 */ /* 0x000fca00008e0607 */
[----:B------:R2:W-:Y:S03]  /*0d00*/  @!P0 STG.E.U8 desc[UR4][R2.64], R13 ;  /* 0x0000000d02008986 */ /* 0x0005e6000c101104 */
.L_x_31837:
[----:B------:R-:W-:Y:S05]  /*0d10*/  BSYNC.RECONVERGENT B0 ;  /* 0x0000000000007941 */ /* 0x000fea0003800200 */
.L_x_31831:
        /* <DEDUP_REMOVED lines=9> */
.L_x_31814:
[----:B------:R-:W0:Y:S01]  /*0db0*/  LDC.U16 R0, c[0x0][0x386] ;  /* 0x0000e180ff007b82 */ /* 0x000e220000000400 */
[----:B------:R-:W-:Y:S02]  /*0dc0*/  PRMT R3, RZ, 0x7610, R3 ;  /* 0x00007610ff037816 */ /* 0x000fe40000000003 */
[----:B------:R-:W-:Y:S02]  /*0dd0*/  PRMT R4, RZ, 0x7610, R4 ;  /* 0x00007610ff047816 */ /* 0x000fe40000000004 */
[----:B------:R-:W-:Y:S02]  /*0de0*/  PRMT R5, RZ, 0x7610, R5 ;  /* 0x00007610ff057816 */ /* 0x000fe40000000005 */
[----:B------:R-:W-:Y:S02]  /*0df0*/  PRMT R6, RZ, 0x7610, R6 ;  /* 0x00007610ff067816 */ /* 0x000fe40000000006 */
[----:B------:R-:W-:Y:S02]  /*0e00*/  PRMT R7, RZ, 0x7610, R7 ;  /* 0x00007610ff077816 */ /* 0x000fe40000000007 */
[----:B------:R-:W-:-:S02]  /*0e10*/  PRMT R9, RZ, 0x7610, R9 ;  /* 0x00007610ff097816 */ /* 0x000fc40000000009 */
[----:B------:R-:W-:Y:S01]  /*0e20*/  PRMT R10, RZ, 0x7610, R10 ;  /* 0x00007610ff0a7816 */ /* 0x000fe2000000000a */
[----:B0-----:R-:W-:Y:S02]  /*0e30*/  HADD2.F32 R2, -RZ, R0.H0_H0 ;  /* 0x20000000ff027230 */ /* 0x001fe40000004100 */
[----:B------:R-:W0:Y:S03]  /*0e40*/  S2R R0, SR_TID.X ;  /* 0x0000000000007919 */ /* 0x000e260000002100 */
[----:B------:R-:W-:Y:S02]  /*0e50*/  FSETP.NEU.FTZ.AND P0, PT, R2, RZ, PT ;  /* 0x000000ff0200720b */ /* 0x000fe40003f1d000 */
[----:B------:R-:W-:-:S11]  /*0e60*/  PRMT R2, RZ, 0x7610, R2 ;  /* 0x00007610ff027816 */ /* 0x000fd60000000002 */
[----:B------:R-:W-:Y:S05]  /*0e70*/  @!P0 BRA `(.L_x_31838) ;  /* 0x0000000000748947 */ /* 0x000fea0003800000 */
        /* <DEDUP_REMOVED lines=29> */
.L_x_31838:
        /* <DEDUP_REMOVED lines=21> */
.L_x_31839:
        /* <DEDUP_REMOVED lines=14> */
.L_x_43001:


//--------------------- .text._ZN2at6native29vectorized_elementwise_kernelILi8ENS0_13AUnaryFunctorIN3c104HalfES4_bZZZNS0_23logical_and_kernel_cudaERNS_14TensorIteratorEENKUlvE0_clEvENKUlvE6_clEvEUlS4_S4_E_EESt5arrayIPcLm2EEEEviT0_T1_ --------------------------
	.section	.text._ZN2at6native29vectorized_elementwise_kernelILi8ENS0_13AUnaryFunctorIN3c104HalfES4_bZZZNS0_23logical_and_kernel_cudaERNS_14TensorIteratorEENKUlvE0_clEvENKUlvE6_clEvEUlS4_S4_E_EESt5arrayIPcLm2EEEEviT0_T1_,"ax",@progbits
	.align	128
        .global         _ZN2at6native29vectorized_elementwise_kernelILi8ENS0_13AUnaryFunctorIN3c104HalfES4_bZZZNS0_23logical_and_kernel_cudaERNS_14TensorIteratorEENKUlvE0_clEvENKUlvE6_clEvEUlS4_S4_E_EESt5arrayIPcLm2EEEEviT0_T1_
        .type           _ZN2at6native29vectorized_elementwise_kernelILi8ENS0_13AUnaryFunctorIN3c104HalfES4_bZZZNS0_23logical_and_kernel_cudaERNS_14TensorIteratorEENKUlvE0_clEvENKUlvE6_clEvEUlS4_S4_E_EESt5arrayIPcLm2EEEEviT0_T1_,@function
        .size           _ZN2at6native29vectorized_elementwise_kernelILi8ENS0_13AUnaryFunctorIN3c104HalfES4_bZZZNS0_23logical_and_kernel_cudaERNS_14TensorIteratorEENKUlvE0_clEvENKUlvE6_clEvEUlS4_S4_E_EESt5arrayIPcLm2EEEEviT0_T1_,(.L_x_43002 - _ZN2at6native29vectorized_elementwise_kernelILi8ENS0_13AUnaryFunctorIN3c104HalfES4_bZZZNS0_23logical_and_kernel_cudaERNS_14TensorIteratorEENKUlvE0_clEvENKUlvE6_clEvEUlS4_S4_E_EESt5arrayIPcLm2EEEEviT0_T1_)
        .other          _ZN2at6native29vectorized_elementwise_kernelILi8ENS0_13AUnaryFunctorIN3c104HalfES4_bZZZNS0_23logical_and_kernel_cudaERNS_14TensorIteratorEENKUlvE0_clEvENKUlvE6_clEvEUlS4_S4_E_EESt5arrayIPcLm2EEEEviT0_T1_,@"STO_CUDA_ENTRY STV_DEFAULT"
_ZN2at6native29vectorized_elementwise_kernelILi8ENS0_13AUnaryFunctorIN3c104HalfES4_bZZZNS0_23logical_and_kernel_cudaERNS_14TensorIteratorEENKUlvE0_clEvENKUlvE6_clEvEUlS4_S4_E_EESt5arrayIPcLm2EEEEviT0_T1_:
.text._ZN2at6native29vectorized_elementwise_kernelILi8ENS0_13AUnaryFunctorIN3c104HalfES4_bZZZNS0_23logical_and_kernel_cudaERNS_14TensorIteratorEENKUlvE0_clEvENKUlvE6_clEvEUlS4_S4_E_EESt5arrayIPcLm2EEEEviT0_T1_:
[----:B------:R-:W-:Y:S01]  /*0000*/  LDC R1, c[0x0][0x37c] ;  /* 0x0000df00ff017b82 */ /* 0x000fe20000000800 */
[----:B------:R-:W-:Y:S05]  /*0010*/  EXIT ;  /* 0x000000000000794d */ /* 0x000fea0003800000 */
.L_x_31840:
        /* <DEDUP_REMOVED lines=14> */
.L_x_43002:


//--------------------- .text._ZN2at6native18elementwise_kernelILi128ELi4EZNS0_15gpu_kernel_implINS0_13BinaryFunctorIN3c104HalfES5_bZZZNS0_23logical_and_kernel_cudaERNS_14TensorIteratorEENKUlvE0_clEvENKUlvE6_clEvEUlS5_S5_E_EEEEvRNS_18TensorIteratorBaseERKT_EUliE_EEviT1_ --------------------------
	.section	.text._ZN2at6native18elementwise_kernelILi128ELi4EZNS0_15gpu_kernel_implINS0_13BinaryFunctorIN3c104HalfES5_bZZZNS0_23logical_and_kernel_cudaERNS_14TensorIteratorEENKUlvE0_clEvENKUlvE6_clEvEUlS5_S5_E_EEEEvRNS_18TensorIteratorBaseERKT_EUliE_EEviT1_,"ax",@progbits
	.align	128
        .global         _ZN2at6native18elementwise_kernelILi128ELi4EZNS0_15gpu_kernel_implINS0_13BinaryFunctorIN3c104HalfES5_bZZZNS0_23logical_and_kernel_cudaERNS_14TensorIteratorEENKUlvE0_clEvENKUlvE6_clEvEUlS5_S5_E_EEEEvRNS_18TensorIteratorBaseERKT_EUliE_EEviT1_
        .type           _ZN2at6native18elementwise_kernelILi128ELi4EZNS0_15gpu_kernel_implINS0_13BinaryFunctorIN3c104HalfES5_bZZZNS0_23logical_and_kernel_cudaERNS_14TensorIteratorEENKUlvE0_clEvENKUlvE6_clEvEUlS5_S5_E_EEEEvRNS_18TensorIteratorBaseERKT_EUliE_EEviT1_,@function
        .size           _ZN2at6native18elementwise_kernelILi128ELi4EZNS0_15gpu_kernel_implINS0_13BinaryFunctorIN3c104HalfES5_bZZZNS0_23logical_and_kernel_cudaERNS_14TensorIteratorEENKUlvE0_clEvENKUlvE6_clEvEUlS5_S5_E_EEEEvRNS_18TensorIteratorBaseERKT_EUliE_EEviT1_,(.L_x_43003 - _ZN2at6native18elementwise_kernelILi128ELi4EZNS0_15gpu_kernel_implINS0_13BinaryFunctorIN3c104HalfES5_bZZZNS0_23logical_and_kernel_cudaERNS_14TensorIteratorEENKUlvE0_clEvENKUlvE6_clEvEUlS5_S5_E_EEEEvRNS_18TensorIteratorBaseERKT_EUliE_EEviT1_)
        .other          _ZN2at6native18elementwise_kernelILi128ELi4EZNS0_15gpu_kernel_implINS0_13BinaryFunctorIN3c104HalfES5_bZZZNS0_23logical_and_kernel_cudaERNS_14TensorIteratorEENKUlvE0_clEvENKUlvE6_clEvEUlS5_S5_E_EEEEvRNS_18TensorIteratorBaseERKT_EUliE_EEviT1_,@"STO_CUDA_ENTRY STV_DEFAULT"
_ZN2at6native18elementwise_kernelILi128ELi4EZNS0_15gpu_kernel_implINS0_13BinaryFunctorIN3c104HalfES5_bZZZNS0_23logical_and_kernel_cudaERNS_14TensorIteratorEENKUlvE0_clEvENKUlvE6_clEvEUlS5_S5_E_EEEEvRNS_18TensorIteratorBaseERKT_EUliE_EEviT1_:
.text._ZN2at6native18elementwise_kernelILi128ELi4EZNS0_15gpu_kernel_implINS0_13BinaryFunctorIN3c104HalfES5_bZZZNS0_23logical_and_kernel_cudaERNS_14TensorIteratorEENKUlvE0_clEvENKUlvE6_clEvEUlS5_S5_E_EEEEvRNS_18TensorIteratorBaseERKT_EUliE_EEviT1_:
        /* <DEDUP_REMOVED lines=371> */
.L_x_31843:
        /* <DEDUP_REMOVED lines=19> */
.L_x_31847:
[----:B------:R-:W2:Y:S02]  /*1860*/  LDG.E.U8 R2, desc[UR36][R2.64] ;  /* 0x0000002402027981 */ /* 0x000ea4000c1e1100 */
[----:B--2---:R-:W-:-:S04]  /*1870*/  I2FP.F32.U32 R0, R2 ;  /* 0x0000000200007245 */ /* 0x004fc80000201000 */
[----:B------:R-:W-:-:S04]  /*1880*/  F2FP.F16.F32.PACK_AB R0, RZ, R0 ;  /* 0x00000000ff00723e */ /* 0x000fc800000000ff */
[----:B------:R-:W-:Y:S01]  /*1890*/  PRMT R19, R0, 0x7610, R19 ;  /* 0x0000761000137816 */ /* 0x000fe20000000013 */
[----:B------:R-:W-:Y:S06]  /*18a0*/  BRA `(.L_x_31849) ;  /* 0x0000000c00d47947 */ /* 0x000fec0003800000 */
.L_x_31846:
        /* <DEDUP_REMOVED lines=11> */
.L_x_31851:
[----:B------:R-:W2:Y:S02]  /*1960*/  LDG.E R2, desc[UR36][R2.64] ;  /* 0x0000002402027981 */ /* 0x000ea4000c1e1900 */
[----:B--2---:R-:W-:-:S04]  /*1970*/  I2FP.F32.S32 R0, R2 ;  /* 0x0000000200007245 */ /* 0x004fc80000201400 */
[----:B------:R-:W-:-:S04]  /*1980*/  F2FP.F16.F32.PACK_AB R0, RZ, R0 ;  /* 0x00000000ff00723e */ /* 0x000fc800000000ff */
[----:B------:R-:W-:Y:S01]  /*1990*/  PRMT R19, R0, 0x7610, R19 ;  /* 0x0000761000137816 */ /* 0x000fe20000000013 */
[----:B------:R-:W-:Y:S06]  /*19a0*/  BRA `(.L_x_31849) ;  /* 0x0000000c00947947 */ /* 0x000fec0003800000 */
.L_x_31850:
[----:B------:R-:W2:Y:S02]  /*19b0*/  LDG.E.U16 R2, desc[UR36][R2.64] ;  /* 0x0000002402027981 */ /* 0x000ea4000c1e1500 */
[----:B--2---:R-:W0:Y:S02]  /*19c0*/  I2F.S16 R0, R2 ;  /* 0x0000000200007306 */ /* 0x004e240000101400 */
[----:B0-----:R-:W-:-:S04]  /*19d0*/  F2FP.F16.F32.PACK_AB R0, RZ, R0 ;  /* 0x00000000ff00723e */ /* 0x001fc800000000ff */
[----:B------:R-:W-:Y:S01]  /*19e0*/  PRMT R19, R0, 0x7610, R19 ;  /* 0x0000761000137816 */ /* 0x000fe20000000013 */
[----:B------:R-:W-:Y:S06]  /*19f0*/  BRA `(.L_x_31849) ;  /* 0x0000000c00807947 */ /* 0x000fec0003800000 */
.L_x_31845:
        /* <DEDUP_REMOVED lines=9> */
.L_x_31853:
[----:B------:R0:W5:Y:S01]  /*1a90*/  LDG.E.U16 R19, desc[UR36][R2.64] ;  /* 0x0000002402137981 */ /* 0x000162000c1e1500 */
[----:B------:R-:W-:Y:S05]  /*1aa0*/  BRA `(.L_x_31849) ;  /* 0x0000000c00547947 */ /* 0x000fea0003800000 */
.L_x_31852:
        /* <DEDUP_REMOVED lines=9> */
.L_x_31855:
[----:B------:R1:W5:Y:S01]  /*1b40*/  LDG.E.U16 R19, desc[UR36][R2.64] ;  /* 0x0000002402137981 */ /* 0x000362000c1e1500 */
[----:B------:R-:W-:Y:S05]  /*1b50*/  BRA `(.L_x_31849) ;  /* 0x0000000c00287947 */ /* 0x000fea0003800000 */
.L_x_31854:
        /* <DEDUP_REMOVED lines=13> */
.L_x_31844:
        /* <DEDUP_REMOVED lines=14> */
.L_x_31858:
        /* <DEDUP_REMOVED lines=13> */
.L_x_31857:
        /* <DEDUP_REMOVED lines=27> */
.L_x_31860:
        /* <DEDUP_REMOVED lines=14> */
.L_x_31859:
[----:B------:R-:W2:Y:S02]  /*2070*/  LDG.E.U16 R0, desc[UR36][R2.64] ;  /* 0x0000002402007981 */ /* 0x000ea4000c1e1500 */
[----:B--2---:R-:W-:-:S05]  /*2080*/  IMAD.U32 R0, R0, 0x10000, RZ ;  /* 0x0001000000007824 */ /* 0x004fca00078e00ff */
[----:B------:R-:W-:-:S04]  /*2090*/  F2FP.F16.F32.PACK_AB R0, RZ, R0 ;  /* 0x00000000ff00723e */ /* 0x000fc800000000ff */
[----:B------:R-:W-:Y:S01]  /*20a0*/  PRMT R19, R0, 0x7610, R19 ;  /* 0x0000761000137816 */ /* 0x000fe20000000013 */
[----:B------:R-:W-:Y:S06]  /*20b0*/  BRA `(.L_x_31849) ;  /* 0x0000000400d07947 */ /* 0x000fec0003800000 */
.L_x_31856:
        /* <DEDUP_REMOVED lines=13> */
.L_x_31863:
        /* <DEDUP_REMOVED lines=21> */
.L_x_31867:
[----:B------:R-:W-:Y:S05]  /*22e0*/  BSYNC.RECONVERGENT B1 ;  /* 0x0000000000017941 */ /* 0x000fea0003800200 */
.L_x_31866:
[----:B------:R-:W-:Y:S01]  /*22f0*/  IMAD.SHL.U32 R0, R0, 0x100000, RZ ;  /* 0x0010000000007824 */ /* 0x000fe200078e00ff */
[----:B------:R-:W-:-:S04]  /*2300*/  LEA R2, R2, 0x3b800000, 0x17 ;  /* 0x3b80000002027811 */ /* 0x000fc800078eb8ff */
[----:B------:R-:W-:-:S07]  /*2310*/  LOP3.LUT R0, R2, R0, R7, 0xfe, !PT ;  /* 0x0000000002007212 */ /* 0x000fce00078efe07 */
.L_x_31865:
[----:B------:R-:W-:Y:S05]  /*2320*/  BSYNC.RECONVERGENT B0 ;  /* 0x0000000000007941 */ /* 0x000fea0003800200 */
.L_x_31864:
[----:B------:R-:W-:-:S04]  /*2330*/  F2FP.F16.F32.PACK_AB R0, RZ, R0 ;  /* 0x00000000ff00723e */ /* 0x000fc800000000ff */
[----:B------:R-:W-:Y:S01]  /*2340*/  PRMT R19, R0, 0x7610, R19 ;  /* 0x0000761000137816 */ /* 0x000fe20000000013 */
[----:B------:R-:W-:Y:S06]  /*2350*/  BRA `(.L_x_31849) ;  /* 0x0000000400287947 */ /* 0x000fec0003800000 */
.L_x_31862:
        /* <DEDUP_REMOVED lines=21> */
.L_x_31871:
[----:B------:R-:W-:Y:S05]  /*24b0*/  BSYNC.RECONVERGENT B1 ;  /* 0x0000000000017941 */ /* 0x000fea0003800200 */
.L_x_31870:
[----:B------:R-:W-:Y:S01]  /*24c0*/  IMAD.SHL.U32 R0, R0, 0x200000, RZ ;  /* 0x0020000000007824 */ /* 0x000fe200078e00ff */
[----:B------:R-:W-:-:S04]  /*24d0*/  LEA R2, R2, 0x37800000, 0x17 ;  /* 0x3780000002027811 */ /* 0x000fc800078eb8ff */
[----:B------:R-:W-:-:S07]  /*24e0*/  LOP3.LUT R0, R2, R0, R7, 0xfe, !PT ;  /* 0x0000000002007212 */ /* 0x000fce00078efe07 */
.L_x_31869:
[----:B------:R-:W-:Y:S05]  /*24f0*/  BSYNC.RECONVERGENT B0 ;  /* 0x0000000000007941 */ /* 0x000fea0003800200 */
.L_x_31868:
[----:B------:R-:W-:-:S04]  /*2500*/  F2FP.F16.F32.PACK_AB R0, RZ, R0 ;  /* 0x00000000ff00723e */ /* 0x000fc800000000ff */
[----:B------:R-:W-:Y:S01]  /*2510*/  PRMT R19, R0, 0x7610, R19 ;  /* 0x0000761000137816 */ /* 0x000fe20000000013 */
[----:B------:R-:W-:Y:S06]  /*2520*/  BRA `(.L_x_31849) ;  /* 0x0000000000b47947 */ /* 0x000fec0003800000 */
.L_x_31861:
[----:B------:R-:W-:-:S09]  /*2530*/  UISETP.NE.AND UP0, UPT, UR4, 0x1c, UPT ;  /* 0x0000001c0400788c */ /* 0x000fd2000bf05270 */
[----:B------:R-:W-:Y:S05]  /*2540*/  BRA.U !UP0, `(.L_x_31872) ;  /* 0x00000001089c7547 */ /* 0x000fea000b800000 */
[----:B------:R-:W-:-:S09]  /*2550*/  UISETP.NE.AND UP0, UPT, UR4, 0x1d, UPT ;  /* 0x0000001d0400788c */ /* 0x000fd2000bf05270 */
[----:B------:R-:W-:Y:S05]  /*2560*/  BRA.U !UP0, `(.L_x_31873) ;  /* 0x0000000108807547 */ /* 0x000fea000b800000 */
[----:B------:R-:W-:-:S09]  /*2570*/  UISETP.NE.AND UP0, UPT, UR4, 0x2c, UPT ;  /* 0x0000002c0400788c */ /* 0x000fd2000bf05270 */
[----:B------:R-:W-:Y:S05]  /*2580*/  BRA.U !UP0, `(.L_x_31874) ;  /* 0x0000000108487547 */ /* 0x000fea000b800000 */
.L_x_31848:
        /* <DEDUP_REMOVED lines=16> */
.L_x_31875:
[----:B------:R-:W-:Y:S01]  /*2690*/  PRMT R19, RZ, 0x7610, R19 ;  /* 0x00007610ff137816 */ /* 0x000fe20000000013 */
[----:B------:R-:W-:Y:S06]  /*26a0*/  BRA `(.L_x_31849) ;  /* 0x0000000000547947 */ /* 0x000fec0003800000 */
.L_x_31874:
        /* <DEDUP_REMOVED lines=8> */
.L_x_31877:
[----:B------:R-:W-:Y:S05]  /*2730*/  BSYNC.RECONVERGENT B0 ;  /* 0x0000000000007941 */ /* 0x000fea0003800200 */
.L_x_31876:
[----:B------:R-:W-:-:S04]  /*2740*/  F2FP.F16.F32.PACK_AB R0, RZ, R0 ;  /* 0x00000000ff00723e */ /* 0x000fc800000000ff */
[----:B------:R-:W-:Y:S01]  /*2750*/  PRMT R19, R0, 0x7610, R19 ;  /* 0x0000761000137816 */ /* 0x000fe20000000013 */
[----:B------:R-:W-:Y:S06]  /*2760*/  BRA `(.L_x_31849) ;  /* 0x0000000000247947 */ /* 0x000fec0003800000 */
.L_x_31873:
[----:B------:R-:W2:Y:S02]  /*2770*/  LDG.E.64 R2, desc[UR36][R2.64] ;  /* 0x0000002402027981 */ /* 0x000ea4000c1e1b00 */
[----:B--2---:R-:W0:Y:S02]  /*2780*/  I2F.U64 R0, R2 ;  /* 0x0000000200007312 */ /* 0x004e240000301000 */
[----:B0-----:R-:W-:-:S04]  /*2790*/  F2FP.F16.F32.PACK_AB R0, RZ, R0 ;  /* 0x00000000ff00723e */ /* 0x001fc800000000ff */
[----:B------:R-:W-:Y:S01]  /*27a0*/  PRMT R19, R0, 0x7610, R19 ;  /* 0x0000761000137816 */ /* 0x000fe20000000013 */
[----:B------:R-:W-:Y:S06]  /*27b0*/  BRA `(.L_x_31849) ;  /* 0x0000000000107947 */ /* 0x000fec0003800000 */
.L_x_31872:
[----:B------:R-:W2:Y:S02]  /*27c0*/  LDG.E R2, desc[UR36][R2.64] ;  /* 0x0000002402027981 */ /* 0x000ea4000c1e1900 */
[----:B--2---:R-:W-:-:S04]  /*27d0*/  I2FP.F32.U32 R0, R2 ;  /* 0x0000000200007245 */ /* 0x004fc80000201000 */
[----:B------:R-:W-:-:S04]  /*27e0*/  F2FP.F16.F32.PACK_AB R0, RZ, R0 ;  /* 0x00000000ff00723e */ /* 0x000fc800000000ff */
[----:B------:R-:W-:-:S07]  /*27f0*/  PRMT R19, R0, 0x7610, R19 ;  /* 0x0000761000137816 */ /* 0x000fce0000000013 */
.L_x_31849:
        /* <DEDUP_REMOVED lines=18> */
.L_x_31881:
[----:B------:R-:W2:Y:S02]  /*2920*/  LDG.E.U8 R2, desc[UR36][R2.64] ;  /* 0x0000002402027981 */ /* 0x000ea4000c1e1100 */
[----:B--2---:R-:W-:-:S04]  /*2930*/  I2FP.F32.U32 R0, R2 ;  /* 0x0000000200007245 */ /* 0x004fc80000201000 */
[----:B------:R-:W-:Y:S01]  /*2940*/  F2FP.F16.F32.PACK_AB R0, RZ, R0 ;  /* 0x00000000ff00723e */ /* 0x000fe200000000ff */
[----:B------:R-:W-:Y:S06]  /*2950*/  BRA `(.L_x_31883) ;  /* 0x0000000c009c7947 */ /* 0x000fec0003800000 */
.L_x_31880:
        /* <DEDUP_REMOVED lines=10> */
.L_x_31885:
[----:B------:R-:W2:Y:S02]  /*2a00*/  LDG.E R2, desc[UR36][R2.64] ;  /* 0x0000002402027981 */ /* 0x000ea4000c1e1900 */
[----:B--2---:R-:W-:-:S04]  /*2a10*/  I2FP.F32.S32 R0, R2 ;  /* 0x0000000200007245 */ /* 0x004fc80000201400 */
[----:B------:R-:W-:Y:S01]  /*2a20*/  F2FP.F16.F32.PACK_AB R0, RZ, R0 ;  /* 0x00000000ff00723e */ /* 0x000fe200000000ff */
[----:B------:R-:W-:Y:S06]  /*2a30*/  BRA `(.L_x_31883) ;  /* 0x0000000c00647947 */ /* 0x000fec0003800000 */
.L_x_31884:
[----:B------:R-:W2:Y:S02]  /*2a40*/  LDG.E.U16 R2, desc[UR36][R2.64] ;  /* 0x0000002402027981 */ /* 0x000ea4000c1e1500 */
[----:B--2---:R-:W0:Y:S02]  /*2a50*/  I2F.S16 R0, R2 ;  /* 0x0000000200007306 */ /* 0x004e240000101400 */
[----:B0-----:R-:W-:Y:S01]  /*2a60*/  F2FP.F16.F32.PACK_AB R0, RZ, R0 ;  /* 0x00000000ff00723e */ /* 0x001fe200000000ff */
[----:B------:R-:W-:Y:S06]  /*2a70*/  BRA `(.L_x_31883) ;  /* 0x0000000c00547947 */ /* 0x000fec0003800000 */
.L_x_31879:
        /* <DEDUP_REMOVED lines=9> */
.L_x_31887:
[----:B------:R1:W5:Y:S01]  /*2b10*/  LDG.E.U16 R0, desc[UR36][R2.64] ;  /* 0x0000002402007981 */ /* 0x000362000c1e1500 */
[----:B------:R-:W-:Y:S05]  /*2b20*/  BRA `(.L_x_31883) ;  /* 0x0000000c00287947 */ /* 0x000fea0003800000 */
.L_x_31886:
        /* <DEDUP_REMOVED lines=9> */
.L_x_31889:
[----:B------:R0:W5:Y:S01]  /*2bc0*/  LDG.E.U16 R0, desc[UR36][R2.64] ;  /* 0x0000002402007981 */ /* 0x000162000c1e1500 */
[----:B------:R-:W-:Y:S05]  /*2bd0*/  BRA `(.L_x_31883) ;  /* 0x0000000800fc7947 */ /* 0x000fea0003800000 */
.L_x_31888:
        /* <DEDUP_REMOVED lines=12> */
.L_x_31878:
        /* <DEDUP_REMOVED lines=13> */
.L_x_31892:
        /* <DEDUP_REMOVED lines=12> */
.L_x_31891:
        /* <DEDUP_REMOVED lines=27> */
.L_x_31894:
        /* <DEDUP_REMOVED lines=13> */
.L_x_31893:
[----:B------:R-:W2:Y:S02]  /*30b0*/  LDG.E.U16 R0, desc[UR36][R2.64] ;  /* 0x0000002402007981 */ /* 0x000ea4000c1e1500 */
[----:B--2---:R-:W-:-:S04]  /*30c0*/  SHF.L.U32 R0, R0, 0x10, RZ ;  /* 0x0000001000007819 */ /* 0x004fc800000006ff */
[----:B------:R-:W-:Y:S01]  /*30d0*/  F2FP.F16.F32.PACK_AB R0, RZ, R0 ;  /* 0x00000000ff00723e */ /* 0x000fe200000000ff */
[----:B------:R-:W-:Y:S06]  /*30e0*/  BRA `(.L_x_31883) ;  /* 0x0000000400b87947 */ /* 0x000fec0003800000 */
.L_x_31890:
        /* <DEDUP_REMOVED lines=12> */
.L_x_31897:
        /* <DEDUP_REMOVED lines=21> */
.L_x_31901:
[----:B------:R-:W-:Y:S05]  /*3300*/  BSYNC.RECONVERGENT B1 ;  /* 0x0000000000017941 */ /* 0x000fea0003800200 */
.L_x_31900:
[----:B------:R-:W-:Y:S01]  /*3310*/  IMAD.SHL.U32 R0, R0, 0x100000, RZ ;  /* 0x0010000000007824 */ /* 0x000fe200078e00ff */
[----:B------:R-:W-:-:S04]  /*3320*/  LEA R2, R2, 0x3b800000, 0x17 ;  /* 0x3b80000002027811 */ /* 0x000fc800078eb8ff */
[----:B------:R-:W-:-:S07]  /*3330*/  LOP3.LUT R0, R2, R0, R7, 0xfe, !PT ;  /* 0x0000000002007212 */ /* 0x000fce00078efe07 */
.L_x_31899:
[----:B------:R-:W-:Y:S05]  /*3340*/  BSYNC.RECONVERGENT B0 ;  /* 0x0000000000007941 */ /* 0x000fea0003800200 */
.L_x_31898:
[----:B------:R-:W-:Y:S01]  /*3350*/  F2FP.F16.F32.PACK_AB R0, RZ, R0 ;  /* 0x00000000ff00723e */ /* 0x000fe200000000ff */
[----:B------:R-:W-:Y:S06]  /*3360*/  BRA `(.L_x_31883) ;  /* 0x0000000400187947 */ /* 0x000fec0003800000 */
.L_x_31896:
        /* <DEDUP_REMOVED lines=21> */
.L_x_31905:
[----:B------:R-:W-:Y:S05]  /*34c0*/  BSYNC.RECONVERGENT B1 ;  /* 0x0000000000017941 */ /* 0x000fea0003800200 */
.L_x_31904:
[----:B------:R-:W-:Y:S01]  /*34d0*/  IMAD.SHL.U32 R0, R0, 0x200000, RZ ;  /* 0x0020000000007824 */ /* 0x000fe200078e00ff */
[----:B------:R-:W-:-:S04]  /*34e0*/  LEA R2, R2, 0x37800000, 0x17 ;  /* 0x3780000002027811 */ /* 0x000fc800078eb8ff */
[----:B------:R-:W-:-:S07]  /*34f0*/  LOP3.LUT R0, R2, R0, R7, 0xfe, !PT ;  /* 0x0000000002007212 */ /* 0x000fce00078efe07 */
.L_x_31903:
[----:B------:R-:W-:Y:S05]  /*3500*/  BSYNC.RECONVERGENT B0 ;  /* 0x0000000000007941 */ /* 0x000fea0003800200 */
.L_x_31902:
[----:B------:R-:W-:Y:S01]  /*3510*/  F2FP.F16.F32.PACK_AB R0, RZ, R0 ;  /* 0x00000000ff00723e */ /* 0x000fe200000000ff */
[----:B------:R-:W-:Y:S06]  /*3520*/  BRA `(.L_x_31883) ;  /* 0x0000000000a87947 */ /* 0x000fec0003800000 */
.L_x_31895:
[----:B------:R-:W-:-:S09]  /*3530*/  UISETP.NE.AND UP0, UPT, UR4, 0x1c, UPT ;  /* 0x0000001c0400788c */ /* 0x000fd2000bf05270 */
[----:B------:R-:W-:Y:S05]  /*3540*/  BRA.U !UP0, `(.L_x_31906) ;  /* 0x0000000108947547 */ /* 0x000fea000b800000 */
[----:B------:R-:W-:-:S09]  /*3550*/  UISETP.NE.AND UP0, UPT, UR4, 0x1d, UPT ;  /* 0x0000001d0400788c */ /* 0x000fd2000bf05270 */
[----:B------:R-:W-:Y:S05]  /*3560*/  BRA.U !UP0, `(.L_x_31907) ;  /* 0x00000001087c7547 */ /* 0x000fea000b800000 */
[----:B------:R-:W-:-:S09]  /*3570*/  UISETP.NE.AND UP0, UPT, UR4, 0x2c, UPT ;  /* 0x0000002c0400788c */ /* 0x000fd2000bf05270 */
[----:B------:R-:W-:Y:S05]  /*3580*/  BRA.U !UP0, `(.L_x_31908) ;  /* 0x0000000108487547 */ /* 0x000fea000b800000 */
.L_x_31882:
        /* <DEDUP_REMOVED lines=16> */
.L_x_31909:
[----:B------:R-:W-:Y:S01]  /*3690*/  PRMT R0, RZ, 0x7610, R0 ;  /* 0x00007610ff007816 */ /* 0x000fe20000000000 */
[----:B------:R-:W-:Y:S06]  /*36a0*/  BRA `(.L_x_31883) ;  /* 0x0000000000487947 */ /* 0x000fec0003800000 */
.L_x_31908:
        /* <DEDUP_REMOVED lines=8> */
.L_x_31911:
[----:B------:R-:W-:Y:S05]  /*3730*/  BSYNC.RECONVERGENT B0 ;  /* 0x0000000000007941 */ /* 0x000fea0003800200 */
.L_x_31910:
[----:B------:R-:W-:Y:S01]  /*3740*/  F2FP.F16.F32.PACK_AB R0, RZ, R0 ;  /* 0x00000000ff00723e */ /* 0x000fe200000000ff */
[----:B------:R-:W-:Y:S06]  /*3750*/  BRA `(.L_x_31883) ;  /* 0x00000000001c7947 */ /* 0x000fec0003800000 */
.L_x_31907:
[----:B------:R-:W2:Y:S02]  /*3760*/  LDG.E.64 R2, desc[UR36][R2.64] ;  /* 0x0000002402027981 */ /* 0x000ea4000c1e1b00 */
[----:B--2---:R-:W0:Y:S02]  /*3770*/  I2F.U64 R0, R2 ;  /* 0x0000000200007312 */ /* 0x004e240000301000 */
[----:B0-----:R-:W-:Y:S01]  /*3780*/  F2FP.F16.F32.PACK_AB R0, RZ, R0 ;  /* 0x00000000ff00723e */ /* 0x001fe200000000ff */
[----:B------:R-:W-:Y:S06]  /*3790*/  BRA `(.L_x_31883) ;  /* 0x00000000000c7947 */ /* 0x000fec0003800000 */
.L_x_31906:
[----:B------:R-:W2:Y:S02]  /*37a0*/  LDG.E R2, desc[UR36][R2.64] ;  /* 0x0000002402027981 */ /* 0x000ea4000c1e1900 */
[----:B--2---:R-:W-:-:S04]  /*37b0*/  I2FP.F32.U32 R0, R2 ;  /* 0x0000000200007245 */ /* 0x004fc80000201000 */
[----:B------:R-:W-:-:S07]  /*37c0*/  F2FP.F16.F32.PACK_AB R0, RZ, R0 ;  /* 0x00000000ff00723e */ /* 0x000fce00000000ff */
.L_x_31883:
[----:B-----5:R-:W-:Y:S01]  /*37d0*/  HADD2.F32 R19, -RZ, R19.H0_H0 ;  /* 0x20000013ff137230 */ /* 0x020fe20000004100 */
[----:B------:R-:W0:Y:S01]  /*37e0*/  LDCU.64 UR6, c[0x0][0x5e8] ;  /* 0x0000bd00ff0677ac */ /* 0x000e220008000a00 */
[----:B------:R-:W-:Y:S03]  /*37f0*/  BSSY.RECONVERGENT B6, `(.L_x_31912) ;  /* 0x00000d6000067945 */ /* 0x000fe60003800200 */
[----:B------:R-:W-:Y:S01]  /*3800*/  FSETP.NEU.FTZ.AND P0, PT, R19, RZ, PT ;  /* 0x000000ff1300720b */ /* 0x000fe20003f1d000 */
[----:B------:R-:W-:-:S04]  /*3810*/  UPRMT UR4, UR43, 0x9910, URZ ;  /* 0x000099102b047896 */ /* 0x000fc800080000ff */
[----:B------:R-:W-:-:S08]  /*3820*/  UISETP.GT.AND UP0, UPT, UR4, 0x9, UPT ;  /* 0x000000090400788c */ /* 0x000fd0000bf04270 */
[----:B------:R-:W-:Y:S01]  /*3830*/  @P0 HADD2.F32 R0, -RZ, R0.H0_H0 ;  /* 0x20000000ff000230 */ /* 0x000fe20000004100 */
[----:B01----:R-:W-:-:S04]  /*3840*/  IADD3 R2, P1, PT, R16, UR6, RZ ;  /* 0x0000000610027c10 */ /* 0x003fc8000ff3e0ff */
        /* <DEDUP_REMOVED lines=14> */
.L_x_31916:
[----:B------:R1:W-:Y:S01]  /*3930*/  STG.E.U8 desc[UR36][R2.64], R4 ;  /* 0x0000000402007986 */ /* 0x0003e2000c101124 */
[----:B------:R-:W-:Y:S05]  /*3940*/  BRA `(.L_x_31918) ;  /* 0x0000000c00007947 */ /* 0x000fea0003800000 */
.L_x_31915:
        /* <DEDUP_REMOVED lines=9> */
.L_x_31920:
[----:B------:R3:W-:Y:S01]  /*39e0*/  STG.E desc[UR36][R2.64], R4 ;  /* 0x0000000402007986 */ /* 0x0007e2000c101924 */
[----:B------:R-:W-:Y:S05]  /*39f0*/  BRA `(.L_x_31918) ;  /* 0x0000000800d47947 */ /* 0x000fea0003800000 */
.L_x_31919:
[----:B------:R2:W-:Y:S01]  /*3a00*/  STG.E.U16 desc[UR36][R2.64], R4 ;  /* 0x0000000402007986 */ /* 0x0005e2000c101524 */
[----:B------:R-:W-:Y:S05]  /*3a10*/  BRA `(.L_x_31918) ;  /* 0x0000000800cc7947 */ /* 0x000fea0003800000 */
.L_x_31914:
        /* <DEDUP_REMOVED lines=9> */
.L_x_31922:
[----:B------:R-:W-:-:S04]  /*3ab0*/  I2FP.F32.U32 R0, R4 ;  /* 0x0000000400007245 */ /* 0x000fc80000201000 */
[----:B------:R-:W-:-:S05]  /*3ac0*/  F2FP.F16.F32.PACK_AB R0, RZ, R0 ;  /* 0x00000000ff00723e */ /* 0x000fca00000000ff */
[----:B------:R0:W-:Y:S01]  /*3ad0*/  STG.E.U16 desc[UR36][R2.64], R0 ;  /* 0x0000000002007986 */ /* 0x0001e2000c101524 */
[----:B------:R-:W-:Y:S05]  /*3ae0*/  BRA `(.L_x_31918) ;  /* 0x0000000800987947 */ /* 0x000fea0003800000 */
.L_x_31921:
        /* <DEDUP_REMOVED lines=10> */
.L_x_31924:
[----:B------:R-:W-:-:S04]  /*3b90*/  I2FP.F32.U32 R4, R4 ;  /* 0x0000000400047245 */ /* 0x000fc80000201000 */
[----:B------:R-:W-:-:S04]  /*3ba0*/  F2FP.F16.F32.PACK_AB R5, RZ, R4 ;  /* 0x00000004ff05723e */ /* 0x000fc800000000ff */
[----:B------:R-:W-:-:S05]  /*3bb0*/  PRMT R5, R5, 0x5410, RZ ;  /* 0x0000541005057816 */ /* 0x000fca00000000ff */
[----:B------:R0:W-:Y:S01]  /*3bc0*/  STG.E desc[UR36][R2.64], R5 ;  /* 0x0000000502007986 */ /* 0x0001e2000c101924 */
[----:B------:R-:W-:Y:S05]  /*3bd0*/  BRA `(.L_x_31918) ;  /* 0x00000008005c7947 */ /* 0x000fea0003800000 */
.L_x_31923:
[----:B------:R-:W0:Y:S02]  /*3be0*/  I2F.F64.U32 R4, R4 ;  /* 0x0000000400047312 */ /* 0x000e240000201800 */
[----:B0-----:R0:W-:Y:S01]  /*3bf0*/  STG.E.64 desc[UR36][R2.64], R4 ;  /* 0x0000000402007986 */ /* 0x0011e2000c101b24 */
[----:B------:R-:W-:Y:S05]  /*3c00*/  BRA `(.L_x_31918) ;  /* 0x0000000800507947 */ /* 0x000fea0003800000 */
.L_x_31913:
        /* <DEDUP_REMOVED lines=10> */
.L_x_31927:
[----:B------:R-:W-:Y:S01]  /*3cb0*/  CS2R R6, SRZ ;  /* 0x0000000000067805 */ /* 0x000fe2000001ff00 */
[----:B------:R-:W0:Y:S04]  /*3cc0*/  I2F.F64.U32 R4, R4 ;  /* 0x0000000400047312 */ /* 0x000e280000201800 */
[----:B0-----:R0:W-:Y:S01]  /*3cd0*/  STG.E.128 desc[UR36][R2.64], R4 ;  /* 0x0000000402007986 */ /* 0x0011e2000c101d24 */
[----:B------:R-:W-:Y:S05]  /*3ce0*/  BRA `(.L_x_31918) ;  /* 0x0000000800187947 */ /* 0x000fea0003800000 */
.L_x_31926:
        /* <DEDUP_REMOVED lines=17> */
.L_x_31931:
[----:B------:R-:W-:Y:S05]  /*3e00*/  BSYNC.RECONVERGENT B0 ;  /* 0x0000000000007941 */ /* 0x000fea0003800200 */
.L_x_31930:
[----:B------:R0:W-:Y:S01]  /*3e10*/  STG.E.U8 desc[UR36][R2.64], R5 ;  /* 0x0000000502007986 */ /* 0x0001e2000c101124 */
[----:B------:R-:W-:Y:S05]  /*3e20*/  BRA `(.L_x_31918) ;  /* 0x0000000400c87947 */ /* 0x000fea0003800000 */
.L_x_31929:
        /* <DEDUP_REMOVED lines=16> */
.L_x_31928:
[----:B------:R-:W-:-:S04]  /*3f30*/  I2FP.F32.U32 R0, R4 ;  /* 0x0000000400007245 */ /* 0x000fc80000201000 */
[----:B------:R-:W-:-:S05]  /*3f40*/  F2FP.BF16.F32.PACK_AB R0, RZ, R0 ;  /* 0x00000000ff00723e */ /* 0x000fca00000010ff */
[----:B------:R0:W-:Y:S01]  /*3f50*/  STG.E.U16 desc[UR36][R2.64], R0 ;  /* 0x0000000002007986 */ /* 0x0001e2000c101524 */
[----:B------:R-:W-:Y:S05]  /*3f60*/  BRA `(.L_x_31918) ;  /* 0x0000000400787947 */ /* 0x000fea0003800000 */
.L_x_31925:
        /* <DEDUP_REMOVED lines=10> */
.L_x_31934:
        /* <DEDUP_REMOVED lines=12> */
.L_x_31937:
[----:B------:R-:W-:-:S04]  /*40d0*/  SHF.R.U32.HI R0, RZ, 0x14, R5 ;  /* 0x00000014ff007819 */ /* 0x000fc80000011605 */
[----:B------:R-:W-:-:S04]  /*40e0*/  LOP3.LUT R0, R0, 0x1, RZ, 0xc0, !PT ;  /* 0x0000000100007812 */ /* 0x000fc800078ec0ff */
[----:B------:R-:W-:-:S04]  /*40f0*/  IADD3 R0, PT, PT, R5, 0x487ffff, R0 ;  /* 0x0487ffff05007810 */ /* 0x000fc80007ffe000 */
[----:B------:R-:W-:-:S04]  /*4100*/  SHF.R.U32.HI R0, RZ, 0x14, R0 ;  /* 0x00000014ff007819 */ /* 0x000fc80000011600 */
[----:B------:R-:W-:-:S07]  /*4110*/  LOP3.LUT R4, R0, 0xff, RZ, 0xc0, !PT ;  /* 0x000000ff00047812 */ /* 0x000fce00078ec0ff */
.L_x_31938:
[----:B------:R-:W-:-:S07]  /*4120*/  PRMT R0, R4, 0x7610, R0 ;  /* 0x0000761004007816 */ /* 0x000fce0000000000 */
.L_x_31936:
[----:B------:R-:W-:Y:S05]  /*4130*/  BSYNC.RECONVERGENT B0 ;  /* 0x0000000000007941 */ /* 0x000fea0003800200 */
.L_x_31935:
[----:B------:R0:W-:Y:S01]  /*4140*/  STG.E.U8 desc[UR36][R2.64], R0 ;  /* 0x0000000002007986 */ /* 0x0001e2000c101124 */
[----:B------:R-:W-:Y:S05]  /*4150*/  BRA `(.L_x_31918) ;  /* 0x0000000000fc7947 */ /* 0x000fea0003800000 */
.L_x_31933:
        /* <DEDUP_REMOVED lines=12> */
.L_x_31941:
[----:B------:R-:W-:-:S04]  /*4220*/  SHF.R.U32.HI R0, RZ, 0x15, R5 ;  /* 0x00000015ff007819 */ /* 0x000fc80000011605 */
[----:B------:R-:W-:-:S04]  /*4230*/  LOP3.LUT R0, R0, 0x1, RZ, 0xc0, !PT ;  /* 0x0000000100007812 */ /* 0x000fc800078ec0ff */
[----:B------:R-:W-:-:S04]  /*4240*/  IADD3 R0, PT, PT, R5, 0x88fffff, R0 ;  /* 0x088fffff05007810 */ /* 0x000fc80007ffe000 */
[----:B------:R-:W-:-:S04]  /*4250*/  SHF.R.U32.HI R0, RZ, 0x15, R0 ;  /* 0x00000015ff007819 */ /* 0x000fc80000011600 */
[----:B------:R-:W-:-:S07]  /*4260*/  LOP3.LUT R4, R0, 0xff, RZ, 0xc0, !PT ;  /* 0x000000ff00047812 */ /* 0x000fce00078ec0ff */
.L_x_31942:
[----:B------:R-:W-:-:S07]  /*4270*/  PRMT R0, R4, 0x7610, R0 ;  /* 0x0000761004007816 */ /* 0x000fce0000000000 */
.L_x_31940:
[----:B------:R-:W-:Y:S05]  /*4280*/  BSYNC.RECONVERGENT B0 ;  /* 0x0000000000007941 */ /* 0x000fea0003800200 */
.L_x_31939:
[----:B------:R0:W-:Y:S01]  /*4290*/  STG.E.U8 desc[UR36][R2.64], R0 ;  /* 0x0000000002007986 */ /* 0x0001e2000c101124 */
[----:B------:R-:W-:Y:S05]  /*42a0*/  BRA `(.L_x_31918) ;  /* 0x0000000000a87947 */ /* 0x000fea0003800000 */
.L_x_31932:
[----:B------:R-:W-:-:S09]  /*42b0*/  UISETP.NE.AND UP0, UPT, UR4, 0x1c, UPT ;  /* 0x0000001c0400788c */ /* 0x000fd2000bf05270 */
[----:B------:R-:W-:Y:S05]  /*42c0*/  BRA.U !UP0, `(.L_x_31943) ;  /* 0x00000001089c7547 */ /* 0x000fea000b800000 */
[----:B------:R-:W-:-:S09]  /*42d0*/  UISETP.NE.AND UP0, UPT, UR4, 0x1d, UPT ;  /* 0x0000001d0400788c */ /* 0x000fd2000bf05270 */
[----:B------:R-:W-:Y:S05]  /*42e0*/  BRA.U !UP0, `(.L_x_31944) ;  /* 0x0000000108887547 */ /* 0x000fea000b800000 */
[----:B------:R-:W-:-:S09]  /*42f0*/  UISETP.NE.AND UP0, UPT, UR4, 0x2c, UPT ;  /* 0x0000002c0400788c */ /* 0x000fd2000bf05270 */
[----:B------:R-:W-:Y:S05]  /*4300*/  BRA.U !UP0, `(.L_x_31945) ;  /* 0x0000000108447547 */ /* 0x000fea000b800000 */
.L_x_31917:
        /* <DEDUP_REMOVED lines=16> */
.L_x_31946:
[----:B------:R-:W-:Y:S05]  /*4410*/  BRA `(.L_x_31918) ;  /* 0x00000000004c7947 */ /* 0x000fea0003800000 */
.L_x_31945:
        /* <DEDUP_REMOVED lines=15> */
.L_x_31944:
[----:B------:R-:W-:-:S05]  /*4510*/  IMAD.MOV.U32 R5, RZ, RZ, RZ ;  /* 0x000000ffff057224 */ /* 0x000fca00078e00ff */
[----:B------:R0:W-:Y:S01]  /*4520*/  STG.E.64 desc[UR36][R2.64], R4 ;  /* 0x0000000402007986 */ /* 0x0001e2000c101b24 */
[----:B------:R-:W-:Y:S05]  /*4530*/  BRA `(.L_x_31918) ;  /* 0x0000000000047947 */ /* 0x000fea0003800000 */
.L_x_31943:
[----:B------:R0:W-:Y:S02]  /*4540*/  STG.E desc[UR36][R2.64], R4 ;  /* 0x0000000402007986 */ /* 0x0001e4000c101924 */
.L_x_31918:
[----:B------:R-:W-:Y:S05]  /*4550*/  BSYNC.RECONVERGENT B6 ;  /* 0x0000000000067941 */ /* 0x000fea0003800200 */
.L_x_31912:
[----:B------:R-:W-:-:S07]  /*4560*/  VIADD R17, R17, 0x80 ;  /* 0x0000008011117836 */ /* 0x000fce0000000000 */
.L_x_31842:
[----:B------:R-:W-:Y:S05]  /*4570*/  BSYNC.RECONVERGENT B7 ;  /* 0x0000000000077941 */ /* 0x000fea0003800200 */
.L_x_31841:
        /* <DEDUP_REMOVED lines=358> */
.L_x_31949:
        /* <DEDUP_REMOVED lines=19> */
.L_x_31953:
[----:B------:R-:W2:Y:S02]  /*5d10*/  LDG.E.U8 R2, desc[UR36][R2.64] ;  /* 0x0000002402027981 */ /* 0x000ea4000c1e1100 */
[----:B--2---:R-:W-:-:S04]  /*5d20*/  I2FP.F32.U32 R0, R2 ;  /* 0x0000000200007245 */ /* 0x004fc80000201000 */
[----:B------:R-:W-:-:S04]  /*5d30*/  F2FP.F16.F32.PACK_AB R0, RZ, R0 ;  /* 0x00000000ff00723e */ /* 0x000fc800000000ff */
[----:B------:R-:W-:Y:S01]  /*5d40*/  PRMT R19, R0, 0x7610, R19 ;  /* 0x0000761000137816 */ /* 0x000fe20000000013 */
[----:B------:R-:W-:Y:S06]  /*5d50*/  BRA `(.L_x_31955) ;  /* 0x0000000c00d47947 */ /* 0x000fec0003800000 */
.L_x_31952:
        /* <DEDUP_REMOVED lines=11> */
.L_x_31957:
[----:B------:R-:W2:Y:S02]  /*5e10*/  LDG.E R2, desc[UR36][R2.64] ;  /* 0x0000002402027981 */ /* 0x000ea4000c1e1900 */
[----:B--2---:R-:W-:-:S04]  /*5e20*/  I2FP.F32.S32 R0, R2 ;  /* 0x0000000200007245 */ /* 0x004fc80000201400 */
[----:B------:R-:W-:-:S04]  /*5e30*/  F2FP.F16.F32.PACK_AB R0, RZ, R0 ;  /* 0x00000000ff00723e */ /* 0x000fc800000000ff */
[----:B------:R-:W-:Y:S01]  /*5e40*/  PRMT R19, R0, 0x7610, R19 ;  /* 0x0000761000137816 */ /* 0x000fe20000000013 */
[----:B------:R-:W-:Y:S06]  /*5e50*/  BRA `(.L_x_31955) ;  /* 0x0000000c00947947 */ /* 0x000fec0003800000 */
.L_x_31956:
[----:B------:R-:W2:Y:S02]  /*5e60*/  LDG.E.U16 R2, desc[UR36][R2.64] ;  /* 0x0000002402027981 */ /* 0x000ea4000c1e1500 */
[----:B--2---:R-:W0:Y:S02]  /*5e70*/  I2F.S16 R0, R2 ;  /* 0x0000000200007306 */ /* 0x004e240000101400 */
[----:B0-----:R-:W-:-:S04]  /*5e80*/  F2FP.F16.F32.PACK_AB R0, RZ, R0 ;  /* 0x00000000ff00723e */ /* 0x001fc800000000ff */
[----:B------:R-:W-:Y:S01]  /*5e90*/  PRMT R19, R0, 0x7610, R19 ;  /* 0x0000761000137816 */ /* 0x000fe20000000013 */
[----:B------:R-:W-:Y:S06]  /*5ea0*/  BRA `(.L_x_31955) ;  /* 0x0000000c00807947 */ /* 0x000fec0003800000 */
.L_x_31951:
        /* <DEDUP_REMOVED lines=9> */
.L_x_31959:
[----:B------:R0:W5:Y:S01]  /*5f40*/  LDG.E.U16 R19, desc[UR36][R2.64] ;  /* 0x0000002402137981 */ /* 0x000162000c1e1500 */
[----:B------:R-:W-:Y:S05]  /*5f50*/  BRA `(.L_x_31955) ;  /* 0x0000000c00547947 */ /* 0x000fea0003800000 */
.L_x_31958:
        /* <DEDUP_REMOVED lines=9> */
.L_x_31961:
[----:B------:R1:W5:Y:S01]  /*5ff0*/  LDG.E.U16 R19, desc[UR36][R2.64] ;  /* 0x0000002402137981 */ /* 0x000362000c1e1500 */
[----:B------:R-:W-:Y:S05]  /*6000*/  BRA `(.L_x_31955) ;  /* 0x0000000c00287947 */ /* 0x000fea0003800000 */
.L_x_31960:
        /* <DEDUP_REMOVED lines=13> */
.L_x_31950:
        /* <DEDUP_REMOVED lines=14> */
.L_x_31964:
        /* <DEDUP_REMOVED lines=13> */
.L_x_31963:
        /* <DEDUP_REMOVED lines=27> */
.L_x_31966:
        /* <DEDUP_REMOVED lines=14> */
.L_x_31965:
[----:B------:R-:W2:Y:S02]  /*6520*/  LDG.E.U16 R0, desc[UR36][R2.64] ;  /* 0x0000002402007981 */ /* 0x000ea4000c1e1500 */
[----:B--2---:R-:W-:-:S05]  /*6530*/  IMAD.U32 R0, R0, 0x10000, RZ ;  /* 0x0001000000007824 */ /* 0x004fca00078e00ff */
[----:B------:R-:W-:-:S04]  /*6540*/  F2FP.F16.F32.PACK_AB R0, RZ, R0 ;  /* 0x00000000ff00723e */ /* 0x000fc800000000ff */
[----:B------:R-:W-:Y:S01]  /*6550*/  PRMT R19, R0, 0x7610, R19 ;  /* 0x0000761000137816 */ /* 0x000fe20000000013 */
[----:B------:R-:W-:Y:S06]  /*6560*/  BRA `(.L_x_31955) ;  /* 0x0000000400d07947 */ /* 0x000fec0003800000 */
.L_x_31962:
        /* <DEDUP_REMOVED lines=13> */
.L_x_31969:
        /* <DEDUP_REMOVED lines=21> */
.L_x_31973:
[----:B------:R-:W-:Y:S05]  /*6790*/  BSYNC.RECONVERGENT B1 ;  /* 0x0000000000017941 */ /* 0x000fea0003800200 */
.L_x_31972:
[----:B------:R-:W-:Y:S01]  /*67a0*/  IMAD.SHL.U32 R0, R0, 0x100000, RZ ;  /* 0x0010000000007824 */ /* 0x000fe200078e00ff */
[----:B------:R-:W-:-:S04]  /*67b0*/  LEA R2, R2, 0x3b800000, 0x17 ;  /* 0x3b80000002027811 */ /* 0x000fc800078eb8ff */
[----:B------:R-:W-:-:S07]  /*67c0*/  LOP3.LUT R0, R2, R0, R7, 0xfe, !PT ;  /* 0x0000000002007212 */ /* 0x000fce00078efe07 */
.L_x_31971:
[----:B------:R-:W-:Y:S05]  /*67d0*/  BSYNC.RECONVERGENT B0 ;  /* 0x0000000000007941 */ /* 0x000fea0003800200 */
.L_x_31970:
[----:B------:R-:W-:-:S04]  /*67e0*/  F2FP.F16.F32.PACK_AB R0, RZ, R0 ;  /* 0x00000000ff00723e */ /* 0x000fc800000000ff */
[----:B------:R-:W-:Y:S01]  /*67f0*/  PRMT R19, R0, 0x7610, R19 ;  /* 0x0000761000137816 */ /* 0x000fe20000000013 */
[----:B------:R-:W-:Y:S06]  /*6800*/  BRA `(.L_x_31955) ;  /* 0x0000000400287947 */ /* 0x000fec0003800000 */
.L_x_31968:
        /* <DEDUP_REMOVED lines=21> */
.L_x_31977:
[----:B------:R-:W-:Y:S05]  /*6960*/  BSYNC.RECONVERGENT B1 ;  /* 0x0000000000017941 */ /* 0x000fea0003800200 */
.L_x_31976:
[----:B------:R-:W-:Y:S01]  /*6970*/  IMAD.SHL.U32 R0, R0, 0x200000, RZ ;  /* 0x0020000000007824 */ /* 0x000fe200078e00ff */
[----:B------:R-:W-:-:S04]  /*6980*/  LEA R2, R2, 0x37800000, 0x17 ;  /* 0x3780000002027811 */ /* 0x000fc800078eb8ff */
[----:B------:R-:W-:-:S07]  /*6990*/  LOP3.LUT R0, R2, R0, R7, 0xfe, !PT ;  /* 0x0000000002007212 */ /* 0x000fce00078efe07 */
.L_x_31975:
[----:B------:R-:W-:Y:S05]  /*69a0*/  BSYNC.RECONVERGENT B0 ;  /* 0x0000000000007941 */ /* 0x000fea0003800200 */
.L_x_31974:
[----:B------:R-:W-:-:S04]  /*69b0*/  F2FP.F16.F32.PACK_AB R0, RZ, R0 ;  /* 0x00000000ff00723e */ /* 0x000fc800000000ff */
[----:B------:R-:W-:Y:S01]  /*69c0*/  PRMT R19, R0, 0x7610, R19 ;  /* 0x0000761000137816 */ /* 0x000fe20000000013 */
[----:B------:R-:W-:Y:S06]  /*69d0*/  BRA `(.L_x_31955) ;  /* 0x0000000000b47947 */ /* 0x000fec0003800000 */
.L_x_31967:
        /* <DEDUP_REMOVED lines=14> */
.L_x_31981:
[----:B------:R-:W-:Y:S05]  /*6ac0*/  BSYNC.RECONVERGENT B0 ;  /* 0x0000000000007941 */ /* 0x000fea0003800200 */
.L_x_31980:
[----:B------:R-:W-:-:S04]  /*6ad0*/  F2FP.F16.F32.PACK_AB R0, RZ, R0 ;  /* 0x00000000ff00723e */ /* 0x000fc800000000ff */
[----:B------:R-:W-:Y:S01]  /*6ae0*/  PRMT R19, R0, 0x7610, R19 ;  /* 0x0000761000137816 */ /* 0x000fe20000000013 */
[----:B------:R-:W-:Y:S06]  /*6af0*/  BRA `(.L_x_31955) ;  /* 0x00000000006c7947 */ /* 0x000fec0003800000 */
.L_x_31954:
        /* <DEDUP_REMOVED lines=16> */
.L_x_31982:
[----:B------:R-:W-:Y:S01]  /*6c00*/  PRMT R19, RZ, 0x7610, R19 ;  /* 0x00007610ff137816 */ /* 0x000fe20000000013 */
[----:B------:R-:W-:Y:S06]  /*6c10*/  BRA `(.L_x_31955) ;  /* 0x0000000000247947 */ /* 0x000fec0003800000 */
.L_x_31979:
[----:B------:R-:W2:Y:S02]  /*6c20*/  LDG.E.64 R2, desc[UR36][R2.64] ;  /* 0x0000002402027981 */ /* 0x000ea4000c1e1b00 */
[----:B--2---:R-:W0:Y:S02]  /*6c30*/  I2F.U64 R0, R2 ;  /* 0x0000000200007312 */ /* 0x004e240000301000 */
[----:B0-----:R-:W-:-:S04]  /*6c40*/  F2FP.F16.F32.PACK_AB R0, RZ, R0 ;  /* 0x00000000ff00723e */ /* 0x001fc800000000ff */
[----:B------:R-:W-:Y:S01]  /*6c50*/  PRMT R19, R0, 0x7610, R19 ;  /* 0x0000761000137816 */ /* 0x000fe20000000013 */
[----:B------:R-:W-:Y:S06]  /*6c60*/  BRA `(.L_x_31955) ;  /* 0x0000000000107947 */ /* 0x000fec0003800000 */
.L_x_31978:
[----:B------:R-:W2:Y:S02]  /*6c70*/  LDG.E R2, desc[UR36][R2.64] ;  /* 0x0000002402027981 */ /* 0x000ea4000c1e1900 */
[----:B--2---:R-:W-:-:S04]  /*6c80*/  I2FP.F32.U32 R0, R2 ;  /* 0x0000000200007245 */ /* 0x004fc80000201000 */
[----:B------:R-:W-:-:S04]  /*6c90*/  F2FP.F16.F32.PACK_AB R0, RZ, R0 ;  /* 0x00000000ff00723e */ /* 0x000fc800000000ff */
[----:B------:R-:W-:-:S07]  /*6ca0*/  PRMT R19, R0, 0x7610, R19 ;  /* 0x0000761000137816 */ /* 0x000fce0000000013 */
.L_x_31955:
        /* <DEDUP_REMOVED lines=18> */
.L_x_31986:
[----:B------:R-:W2:Y:S02]  /*6dd0*/  LDG.E.U8 R2, desc[UR36][R2.64] ;  /* 0x0000002402027981 */ /* 0x000ea4000c1e1100 */
[----:B--2---:R-:W-:-:S04]  /*6de0*/  I2FP.F32.U32 R0, R2 ;  /* 0x0000000200007245 */ /* 0x004fc80000201000 */
[----:B------:R-:W-:Y:S01]  /*6df0*/  F2FP.F16.F32.PACK_AB R0, RZ, R0 ;  /* 0x00000000ff00723e */ /* 0x000fe200000000ff */
[----:B------:R-:W-:Y:S06]  /*6e00*/  BRA `(.L_x_31988) ;  /* 0x0000000c009c7947 */ /* 0x000fec0003800000 */
.L_x_31985:
        /* <DEDUP_REMOVED lines=10> */
.L_x_31990:
[----:B------:R-:W2:Y:S02]  /*6eb0*/  LDG.E R2, desc[UR36][R2.64] ;  /* 0x0000002402027981 */ /* 0x000ea4000c1e1900 */
[----:B--2---:R-:W-:-:S04]  /*6ec0*/  I2FP.F32.S32 R0, R2 ;  /* 0x0000000200007245 */ /* 0x004fc80000201400 */
[----:B------:R-:W-:Y:S01]  /*6ed0*/  F2FP.F16.F32.PACK_AB R0, RZ, R0 ;  /* 0x00000000ff00723e */ /* 0x000fe200000000ff */
[----:B------:R-:W-:Y:S06]  /*6ee0*/  BRA `(.L_x_31988) ;  /* 0x0000000c00647947 */ /* 0x000fec0003800000 */
.L_x_31989:
[----:B------:R-:W2:Y:S02]  /*6ef0*/  LDG.E.U16 R2, desc[UR36][R2.64] ;  /* 0x0000002402027981 */ /* 0x000ea4000c1e1500 */
[----:B--2---:R-:W0:Y:S02]  /*6f00*/  I2F.S16 R0, R2 ;  /* 0x0000000200007306 */ /* 0x004e240000101400 */
[----:B0-----:R-:W-:Y:S01]  /*6f10*/  F2FP.F16.F32.PACK_AB R0, RZ, R0 ;  /* 0x00000000ff00723e */ /* 0x001fe200000000ff */
[----:B------:R-:W-:Y:S06]  /*6f20*/  BRA `(.L_x_31988) ;  /* 0x0000000c00547947 */ /* 0x000fec0003800000 */
.L_x_31984:
        /* <DEDUP_REMOVED lines=9> */
.L_x_31992:
[----:B------:R1:W5:Y:S01]  /*6fc0*/  LDG.E.U16 R0, desc[UR36][R2.64] ;  /* 0x0000002402007981 */ /* 0x000362000c1e1500 */
[----:B------:R-:W-:Y:S05]  /*6fd0*/  BRA `(.L_x_31988) ;  /* 0x0000000c00287947 */ /* 0x000fea0003800000 */
.L_x_31991:
        /* <DEDUP_REMOVED lines=9> */
.L_x_31994:
[----:B------:R0:W5:Y:S01]  /*7070*/  LDG.E.U16 R0, desc[UR36][R2.64] ;  /* 0x0000002402007981 */ /* 0x000162000c1e1500 */
[----:B------:R-:W-:Y:S05]  /*7080*/  BRA `(.L_x_31988) ;  /* 0x0000000800fc7947 */ /* 0x000fea0003800000 */
.L_x_31993:
        /* <DEDUP_REMOVED lines=12> */
.L_x_31983:
        /* <DEDUP_REMOVED lines=13> */
.L_x_31997:
        /* <DEDUP_REMOVED lines=12> */
.L_x_31996:
        /* <DEDUP_REMOVED lines=27> */
.L_x_31999:
        /* <DEDUP_REMOVED lines=13> */
.L_x_31998:
[----:B------:R-:W2:Y:S02]  /*7560*/  LDG.E.U16 R0, desc[UR36][R2.64] ;  /* 0x0000002402007981 */ /* 0x000ea4000c1e1500 */
[----:B--2---:R-:W-:-:S05]  /*7570*/  IMAD.U32 R0, R0, 0x10000, RZ ;  /* 0x0001000000007824 */ /* 0x004fca00078e00ff */
[----:B------:R-:W-:Y:S01]  /*7580*/  F2FP.F16.F32.PACK_AB R0, RZ, R0 ;  /* 0x00000000ff00723e */ /* 0x000fe200000000ff */
[----:B------:R-:W-:Y:S06]  /*7590*/  BRA `(.L_x_31988) ;  /* 0x0000000400b87947 */ /* 0x000fec0003800000 */
.L_x_31995:
        /* <DEDUP_REMOVED lines=12> */
.L_x_32002:
        /* <DEDUP_REMOVED lines=21> */
.L_x_32006:
[----:B------:R-:W-:Y:S05]  /*77b0*/  BSYNC.RECONVERGENT B1 ;  /* 0x0000000000017941 */ /* 0x000fea0003800200 */
.L_x_32005:
[----:B------:R-:W-:Y:S01]  /*77c0*/  IMAD.SHL.U32 R0, R0, 0x100000, RZ ;  /* 0x0010000000007824 */ /* 0x000fe200078e00ff */
[----:B------:R-:W-:-:S04]  /*77d0*/  LEA R2, R2, 0x3b800000, 0x17 ;  /* 0x3b80000002027811 */ /* 0x000fc800078eb8ff */
[----:B------:R-:W-:-:S07]  /*77e0*/  LOP3.LUT R0, R2, R0, R7, 0xfe, !PT ;  /* 0x0000000002007212 */ /* 0x000fce00078efe07 */
.L_x_32004:
[----:B------:R-:W-:Y:S05]  /*77f0*/  BSYNC.RECONVERGENT B0 ;  /* 0x0000000000007941 */ /* 0x000fea0003800200 */
.L_x_32003:
[----:B------:R-:W-:Y:S01]  /*7800*/  F2FP.F16.F32.PACK_AB R0, RZ, R0 ;  /* 0x00000000ff00723e */ /* 0x000fe200000000ff */
[----:B------:R-:W-:Y:S06]  /*7810*/  BRA `(.L_x_31988) ;  /* 0x0000000400187947 */ /* 0x000fec0003800000 */
.L_x_32001:
        /* <DEDUP_REMOVED lines=21> */
.L_x_32010:
[----:B------:R-:W-:Y:S05]  /*7970*/  BSYNC.RECONVERGENT B1 ;  /* 0x0000000000017941 */ /* 0x000fea0003800200 */
.L_x_32009:
[----:B------:R-:W-:Y:S01]  /*7980*/  IMAD.SHL.U32 R0, R0, 0x200000, RZ ;  /* 0x0020000000007824 */ /* 0x000fe200078e00ff */
[----:B------:R-:W-:-:S04]  /*7990*/  LEA R2, R2, 0x37800000, 0x17 ;  /* 0x3780000002027811 */ /* 0x000fc800078eb8ff */
[----:B------:R-:W-:-:S07]  /*79a0*/  LOP3.LUT R0, R2, R0, R7, 0xfe, !PT ;  /* 0x0000000002007212 */ /* 0x000fce00078efe07 */
.L_x_32008:
[----:B------:R-:W-:Y:S05]  /*79b0*/  BSYNC.RECONVERGENT B0 ;  /* 0x0000000000007941 */ /* 0x000fea0003800200 */
.L_x_32007:
[----:B------:R-:W-:Y:S01]  /*79c0*/  F2FP.F16.F32.PACK_AB R0, RZ, R0 ;  /* 0x00000000ff00723e */ /* 0x000fe200000000ff */
[----:B------:R-:W-:Y:S06]  /*79d0*/  BRA `(.L_x_31988) ;  /* 0x0000000000a87947 */ /* 0x000fec0003800000 */
.L_x_32000:
        /* <DEDUP_REMOVED lines=14> */
.L_x_32014:
[----:B------:R-:W-:Y:S05]  /*7ac0*/  BSYNC.RECONVERGENT B0 ;  /* 0x0000000000007941 */ /* 0x000fea0003800200 */
.L_x_32013:
[----:B------:R-:W-:Y:S01]  /*7ad0*/  F2FP.F16.F32.PACK_AB R0, RZ, R0 ;  /* 0x00000000ff00723e */ /* 0x000fe200000000ff */
[----:B------:R-:W-:Y:S06]  /*7ae0*/  BRA `(.L_x_31988) ;  /* 0x0000000000647947 */ /* 0x000fec0003800000 */
.L_x_31987:
        /* <DEDUP_REMOVED lines=16> */
.L_x_32015:
[----:B------:R-:W-:Y:S01]  /*7bf0*/  PRMT R0, RZ, 0x7610, R0 ;  /* 0x00007610ff007816 */ /* 0x000fe20000000000 */
[----:B------:R-:W-:Y:S06]  /*7c00*/  BRA `(.L_x_31988) ;  /* 0x00000000001c7947 */ /* 0x000fec0003800000 */
.L_x_32012:
[----:B------:R-:W2:Y:S02]  /*7c10*/  LDG.E.64 R2, desc[UR36][R2.64] ;  /* 0x0000002402027981 */ /* 0x000ea4000c1e1b00 */
[----:B--2---:R-:W0:Y:S02]  /*7c20*/  I2F.U64 R0, R2 ;  /* 0x0000000200007312 */ /* 0x004e240000301000 */
[----:B0-----:R-:W-:Y:S01]  /*7c30*/  F2FP.F16.F32.PACK_AB R0, RZ, R0 ;  /* 0x00000000ff00723e */ /* 0x001fe200000000ff */
[----:B------:R-:W-:Y:S06]  /*7c40*/  BRA `(.L_x_31988) ;  /* 0x00000000000c7947 */ /* 0x000fec0003800000 */
.L_x_32011:
[----:B------:R-:W2:Y:S02]  /*7c50*/  LDG.E R2, desc[UR36][R2.64] ;  /* 0x0000002402027981 */ /* 0x000ea4000c1e1900 */
[----:B--2---:R-:W-:-:S04]  /*7c60*/  I2FP.F32.U32 R0, R2 ;  /* 0x0000000200007245 */ /* 0x004fc80000201000 */
[----:B------:R-:W-:-:S07]  /*7c70*/  F2FP.F16.F32.PACK_AB R0, RZ, R0 ;  /* 0x00000000ff00723e */ /* 0x000fce00000000ff */
.L_x_31988:
        /* <DEDUP_REMOVED lines=22> */
.L_x_32020:
[----:B------:R4:W-:Y:S01]  /*7de0*/  STG.E.U8 desc[UR36][R2.64], R4 ;  /* 0x0000000402007986 */ /* 0x0009e2000c101124 */
[----:B------:R-:W-:Y:S05]  /*7df0*/  BRA `(.L_x_32022) ;  /* 0x0000000800fc7947 */ /* 0x000fea0003800000 */
.L_x_32019:
        /* <DEDUP_REMOVED lines=9> */
.L_x_32024:
[----:B------:R2:W-:Y:S01]  /*7e90*/  STG.E desc[UR36][R2.64], R4 ;  /* 0x0000000402007986 */ /* 0x0005e2000c101924 */
[----:B------:R-:W-:Y:S05]  /*7ea0*/  BRA `(.L_x_32022) ;  /* 0x0000000800d07947 */ /* 0x000fea0003800000 */
.L_x_32023:
[----:B------:R0:W-:Y:S01]  /*7eb0*/  STG.E.U16 desc[UR36][R2.64], R4 ;  /* 0x0000000402007986 */ /* 0x0001e2000c101524 */
[----:B------:R-:W-:Y:S05]  /*7ec0*/  BRA `(.L_x_32022) ;  /* 0x0000000800c87947 */ /* 0x000fea0003800000 */
.L_x_32018:
        /* <DEDUP_REMOVED lines=9> */
.L_x_32026:
[----:B------:R-:W-:-:S04]  /*7f60*/  I2FP.F32.U32 R0, R4 ;  /* 0x0000000400007245 */ /* 0x000fc80000201000 */
[----:B------:R-:W-:-:S05]  /*7f70*/  F2FP.F16.F32.PACK_AB R0, RZ, R0 ;  /* 0x00000000ff00723e */ /* 0x000fca00000000ff */
[----:B------:R0:W-:Y:S01]  /*7f80*/  STG.E.U16 desc[UR36][R2.64], R0 ;  /* 0x0000000002007986 */ /* 0x0001e2000c101524 */
[----:B------:R-:W-:Y:S05]  /*7f90*/  BRA `(.L_x_32022) ;  /* 0x0000000800947947 */ /* 0x000fea0003800000 */
.L_x_32025:
        /* <DEDUP_REMOVED lines=10> */
.L_x_32028:
[----:B------:R-:W-:-:S04]  /*8040*/  I2FP.F32.U32 R4, R4 ;  /* 0x0000000400047245 */ /* 0x000fc80000201000 */
[----:B------:R-:W-:-:S04]  /*8050*/  F2FP.F16.F32.PACK_AB R5, RZ, R4 ;  /* 0x00000004ff05723e */ /* 0x000fc800000000ff */
[----:B------:R-:W-:-:S05]  /*8060*/  PRMT R5, R5, 0x5410, RZ ;  /* 0x0000541005057816 */ /* 0x000fca00000000ff */
[----:B------:R0:W-:Y:S01]  /*8070*/  STG.E desc[UR36][R2.64], R5 ;  /* 0x0000000502007986 */ /* 0x0001e2000c101924 */
[----:B------:R-:W-:Y:S05]  /*8080*/  BRA `(.L_x_32022) ;  /* 0x0000000800587947 */ /* 0x000fea0003800000 */
.L_x_32027:
[----:B------:R-:W0:Y:S02]  /*8090*/  I2F.F64.U32 R4, R4 ;  /* 0x0000000400047312 */ /* 0x000e240000201800 */
[----:B0-----:R0:W-:Y:S01]  /*80a0*/  STG.E.64 desc[UR36][R2.64], R4 ;  /* 0x0000000402007986 */ /* 0x0011e2000c101b24 */
[----:B------:R-:W-:Y:S05]  /*80b0*/  BRA `(.L_x_32022) ;  /* 0x00000008004c7947 */ /* 0x000fea0003800000 */
.L_x_32017:
        /* <DEDUP_REMOVED lines=12> */
.L_x_32032:
        /* <DEDUP_REMOVED lines=17> */
.L_x_32034:
[----:B------:R-:W-:Y:S05]  /*8290*/  BSYNC.RECONVERGENT B0 ;  /* 0x0000000000007941 */ /* 0x000fea0003800200 */
.L_x_32033:
[----:B------:R0:W-:Y:S01]  /*82a0*/  STG.E.U8 desc[UR36][R2.64], R0 ;  /* 0x0000000002007986 */ /* 0x0001e2000c101124 */
[----:B------:R-:W-:Y:S05]  /*82b0*/  BRA `(.L_x_32022) ;  /* 0x0000000400cc7947 */ /* 0x000fea0003800000 */
.L_x_32031:
        /* <DEDUP_REMOVED lines=17> */
.L_x_32036:
[----:B------:R-:W-:Y:S05]  /*83d0*/  BSYNC.RECONVERGENT B0 ;  /* 0x0000000000007941 */ /* 0x000fea0003800200 */
.L_x_32035:
[----:B------:R0:W-:Y:S01]  /*83e0*/  STG.E.U8 desc[UR36][R2.64], R0 ;  /* 0x0000000002007986 */ /* 0x0001e2000c101124 */
[----:B------:R-:W-:Y:S05]  /*83f0*/  BRA `(.L_x_32022) ;  /* 0x00000004007c7947 */ /* 0x000fea0003800000 */
.L_x_32030:
        /* <DEDUP_REMOVED lines=21> */
.L_x_32038:
[----:B------:R-:W-:-:S05]  /*8550*/  IMAD.MOV.U32 R5, RZ, RZ, RZ ;  /* 0x000000ffff057224 */ /* 0x000fca00078e00ff */
[----:B------:R0:W-:Y:S01]  /*8560*/  STG.E.64 desc[UR36][R2.64], R4 ;  /* 0x0000000402007986 */ /* 0x0001e2000c101b24 */
[----:B------:R-:W-:Y:S05]  /*8570*/  BRA `(.L_x_32022) ;  /* 0x00000004001c7947 */ /* 0x000fea0003800000 */
.L_x_32037:
[----:B------:R0:W-:Y:S01]  /*8580*/  STG.E desc[UR36][R2.64], R4 ;  /* 0x0000000402007986 */ /* 0x0001e2000c101924 */
[----:B------:R-:W-:Y:S05]  /*8590*/  BRA `(.L_x_32022) ;  /* 0x0000000400147947 */ /* 0x000fea0003800000 */
.L_x_32029:
        /* <DEDUP_REMOVED lines=8> */
.L_x_32040:
[----:B------:R-:W-:Y:S01]  /*8620*/  CS2R R6, SRZ ;  /* 0x0000000000067805 */ /* 0x000fe2000001ff00 */
[----:B------:R-:W0:Y:S04]  /*8630*/  I2F.F64.U32 R4, R4 ;  /* 0x0000000400047312 */ /* 0x000e280000201800 */
[----:B0-----:R0:W-:Y:S01]  /*8640*/  STG.E.128 desc[UR36][R2.64], R4 ;  /* 0x0000000402007986 */ /* 0x0011e2000c101d24 */
[----:B------:R-:W-:Y:S05]  /*8650*/  BRA `(.L_x_32022) ;  /* 0x0000000000e47947 */ /* 0x000fea0003800000 */
.L_x_32039:
[----:B------:R-:W-:-:S09]  /*8660*/  UISETP.NE.AND UP0, UPT, UR4, 0xf, UPT ;  /* 0x0000000f0400788c */ /* 0x000fd2000bf05270 */
[----:B------:R-:W-:Y:S05]  /*8670*/  BRA.U !UP0, `(.L_x_32041) ;  /* 0x0000000108d07547 */ /* 0x000fea000b800000 */
[----:B------:R-:W-:-:S09]  /*8680*/  UISETP.NE.AND UP0, UPT, UR4, 0x17, UPT ;  /* 0x000000170400788c */ /* 0x000fd2000bf05270 */
[----:B------:R-:W-:Y:S05]  /*8690*/  BRA.U !UP0, `(.L_x_32042) ;  /* 0x0000000108847547 */ /* 0x000fea000b800000 */
[----:B------:R-:W-:-:S09]  /*86a0*/  UISETP.NE.AND UP0, UPT, UR4, 0x18, UPT ;  /* 0x000000180400788c */ /* 0x000fd2000bf05270 */
[----:B------:R-:W-:Y:S05]  /*86b0*/  BRA.U !UP0, `(.L_x_32043) ;  /* 0x0000000108447547 */ /* 0x000fea000b800000 */
.L_x_32021:
        /* <DEDUP_REMOVED lines=16> */
.L_x_32044:
[----:B------:R-:W-:Y:S05]  /*87c0*/  BRA `(.L_x_32022) ;  /* 0x0000000000887947 */ /* 0x000fea0003800000 */
.L_x_32043:
        /* <DEDUP_REMOVED lines=11> */
.L_x_32046:
[----:B------:R-:W-:Y:S05]  /*8880*/  BSYNC.RECONVERGENT B0 ;  /* 0x0000000000007941 */ /* 0x000fea0003800200 */
.L_x_32045:
[----:B------:R0:W-:Y:S01]  /*8890*/  STG.E.U8 desc[UR36][R2.64], R5 ;  /* 0x0000000502007986 */ /* 0x0001e2000c101124 */
[----:B------:R-:W-:Y:S05]  /*88a0*/  BRA `(.L_x_32022) ;  /* 0x0000000000507947 */ /* 0x000fea0003800000 */
.L_x_32042:
        /* <DEDUP_REMOVED lines=12> */
.L_x_32047:
[----:B------:R-:W-:Y:S01]  /*8970*/  IMAD.MOV.U32 R5, RZ, RZ, 0x7f ;  /* 0x0000007fff057424 */ /* 0x000fe200078e00ff */
[----:B------:R-:W-:-:S04]  /*8980*/  ISETP.GT.U32.AND P0, PT, R7, 0x7f800000, PT ;  /* 0x7f8000000700780c */ /* 0x000fc80003f04070 */
[----:B------:R-:W-:-:S05]  /*8990*/  SEL R5, R5, 0x7c, P0 ;  /* 0x0000007c05057807 */ /* 0x000fca0000000000 */
[----:B------:R0:W-:Y:S01]  /*89a0*/  STG.E.U8 desc[UR36][R2.64], R5 ;  /* 0x0000000502007986 */ /* 0x0001e2000c101124 */
[----:B------:R-:W-:Y:S05]  /*89b0*/  BRA `(.L_x_32022) ;  /* 0x00000000000c7947 */ /* 0x000fea0003800000 */
.L_x_32041:
[----:B------:R-:W-:-:S04]  /*89c0*/  I2FP.F32.U32 R0, R4 ;  /* 0x0000000400007245 */ /* 0x000fc80000201000 */
[----:B------:R-:W-:-:S05]  /*89d0*/  F2FP.BF16.F32.PACK_AB R0, RZ, R0 ;  /* 0x00000000ff00723e */ /* 0x000fca00000010ff */
[----:B------:R0:W-:Y:S02]  /*89e0*/  STG.E.U16 desc[UR36][R2.64], R0 ;  /* 0x0000000002007986 */ /* 0x0001e4000c101524 */
.L_x_32022:
[----:B------:R-:W-:Y:S05]  /*89f0*/  BSYNC.RECONVERGENT B6 ;  /* 0x0000000000067941 */ /* 0x000fea0003800200 */
.L_x_32016:
[----:B------:R-:W-:-:S07]  /*8a00*/  VIADD R17, R17, 0x80 ;  /* 0x0000008011117836 */ /* 0x000fce0000000000 */
.L_x_31948:
[----:B------:R-:W-:Y:S05]  /*8a10*/  BSYNC.RECONVERGENT B7 ;  /* 0x0000000000077941 */ /* 0x000fea0003800200 */
.L_x_31947:
        /* <DEDUP_REMOVED lines=358> */
.L_x_32050:
        /* <DEDUP_REMOVED lines=19> */
.L_x_32054:
[----:B------:R-:W2:Y:S02]  /*a1b0*/  LDG.E.U8 R2, desc[UR36][R2.64] ;  /* 0x0000002402027981 */ /* 0x000ea4000c1e1100 */
[----:B--2---:R-:W-:-:S04]  /*a1c0*/  I2FP.F32.U32 R0, R2 ;  /* 0x0000000200007245 */ /* 0x004fc80000201000 */
[----:B------:R-:W-:-:S04]  /*a1d0*/  F2FP.F16.F32.PACK_AB R0, RZ, R0 ;  /* 0x00000000ff00723e */ /* 0x000fc800000000ff */
[----:B------:R-:W-:Y:S01]  /*a1e0*/  PRMT R19, R0, 0x7610, R19 ;  /* 0x0000761000137816 */ /* 0x000fe20000000013 */
[----:B------:R-:W-:Y:S06]  /*a1f0*/  BRA `(.L_x_32056) ;  /* 0x0000000c00d47947 */ /* 0x000fec0003800000 */
.L_x_32053:
        /* <DEDUP_REMOVED lines=11> */
.L_x_32058:
[----:B------:R-:W2:Y:S02]  /*a2b0*/  LDG.E R2, desc[UR36][R2.64] ;  /* 0x0000002402027981 */ /* 0x000ea4000c1e1900 */
[----:B--2---:R-:W-:-:S04]  /*a2c0*/  I2FP.F32.S32 R0, R2 ;  /* 0x0000000200007245 */ /* 0x004fc80000201400 */
[----:B------:R-:W-:-:S04]  /*a2d0*/  F2FP.F16.F32.PACK_AB R0, RZ, R0 ;  /* 0x00000000ff00723e */ /* 0x000fc800000000ff */
[----:B------:R-:W-:Y:S01]  /*a2e0*/  PRMT R19, R0, 0x7610, R19 ;  /* 0x0000761000137816 */ /* 0x000fe20000000013 */
[----:B------:R-:W-:Y:S06]  /*a2f0*/  BRA `(.L_x_32056) ;  /* 0x0000000c00947947 */ /* 0x000fec0003800000 */
.L_x_32057:
[----:B------:R-:W2:Y:S02]  /*a300*/  LDG.E.U16 R2, desc[UR36][R2.64] ;  /* 0x0000002402027981 */ /* 0x000ea4000c1e1500 */
[----:B--2---:R-:W0:Y:S02]  /*a310*/  I2F.S16 R0, R2 ;  /* 0x0000000200007306 */ /* 0x004e240000101400 */
[----:B0-----:R-:W-:-:S04]  /*a320*/  F2FP.F16.F32.PACK_AB R0, RZ, R0 ;  /* 0x00000000ff00723e */ /* 0x001fc800000000ff */
[----:B------:R-:W-:Y:S01]  /*a330*/  PRMT R19, R0, 0x7610, R19 ;  /* 0x0000761000137816 */ /* 0x000fe20000000013 */
[----:B------:R-:W-:Y:S06]  /*a340*/  BRA `(.L_x_32056) ;  /* 0x0000000c00807947 */ /* 0x000fec0003800000 */
.L_x_32052:
        /* <DEDUP_REMOVED lines=9> */
.L_x_32060:
[----:B------:R0:W5:Y:S01]  /*a3e0*/  LDG.E.U16 R19, desc[UR36][R2.64] ;  /* 0x0000002402137981 */ /* 0x000162000c1e1500 */
[----:B------:R-:W-:Y:S05]  /*a3f0*/  BRA `(.L_x_32056) ;  /* 0x0000000c00547947 */ /* 0x000fea0003800000 */
.L_x_32059:
        /* <DEDUP_REMOVED lines=9> */
.L_x_32062:
[----:B------:R1:W5:Y:S01]  /*a490*/  LDG.E.U16 R19, desc[UR36][R2.64] ;  /* 0x0000002402137981 */ /* 0x000362000c1e1500 */
[----:B------:R-:W-:Y:S05]  /*a4a0*/  BRA `(.L_x_32056) ;  /* 0x0000000c00287947 */ /* 0x000fea0003800000 */
.L_x_32061:
        /* <DEDUP_REMOVED lines=13> */
.L_x_32051:
        /* <DEDUP_REMOVED lines=14> */
.L_x_32065:
        /* <DEDUP_REMOVED lines=13> */
.L_x_32064:
        /* <DEDUP_REMOVED lines=27> */
.L_x_32067:
        /* <DEDUP_REMOVED lines=14> */
.L_x_32066:
[----:B------:R-:W2:Y:S02]  /*a9c0*/  LDG.E.U16 R0, desc[UR36][R2.64] ;  /* 0x0000002402007981 */ /* 0x000ea4000c1e1500 */
[----:B--2---:R-:W-:-:S05]  /*a9d0*/  IMAD.U32 R0, R0, 0x10000, RZ ;  /* 0x0001000000007824 */ /* 0x004fca00078e00ff */
[----:B------:R-:W-:-:S04]  /*a9e0*/  F2FP.F16.F32.PACK_AB R0, RZ, R0 ;  /* 0x00000000ff00723e */ /* 0x000fc800000000ff */
[----:B------:R-:W-:Y:S01]  /*a9f0*/  PRMT R19, R0, 0x7610, R19 ;  /* 0x0000761000137816 */ /* 0x000fe20000000013 */
[----:B------:R-:W-:Y:S06]  /*aa00*/  BRA `(.L_x_32056) ;  /* 0x0000000400d07947 */ /* 0x000fec0003800000 */
.L_x_32063:
        /* <DEDUP_REMOVED lines=13> */
.L_x_32070:
        /* <DEDUP_REMOVED lines=21> */
.L_x_32074:
[----:B------:R-:W-:Y:S05]  /*ac30*/  BSYNC.RECONVERGENT B1 ;  /* 0x0000000000017941 */ /* 0x000fea0003800200 */
.L_x_32073:
[----:B------:R-:W-:Y:S02]  /*ac40*/  SHF.L.U32 R0, R0, 0x14, RZ ;  /* 0x0000001400007819 */ /* 0x000fe400000006ff */
[----:B------:R-:W-:-:S04]  /*ac50*/  LEA R2, R2, 0x3b800000, 0x17 ;  /* 0x3b80000002027811 */ /* 0x000fc800078eb8ff */
[----:B------:R-:W-:-:S07]  /*ac60*/  LOP3.LUT R0, R2, R0, R7, 0xfe, !PT ;  /* 0x0000000002007212 */ /* 0x000fce00078efe07 */
.L_x_32072:
[----:B------:R-:W-:Y:S05]  /*ac70*/  BSYNC.RECONVERGENT B0 ;  /* 0x0000000000007941 */ /* 0x000fea0003800200 */
.L_x_32071:
[----:B------:R-:W-:-:S04]  /*ac80*/  F2FP.F16.F32.PACK_AB R0, RZ, R0 ;  /* 0x00000000ff00723e */ /* 0x000fc800000000ff */
[----:B------:R-:W-:Y:S01]  /*ac90*/  PRMT R19, R0, 0x7610, R19 ;  /* 0x0000761000137816 */ /* 0x000fe20000000013 */
[----:B------:R-:W-:Y:S06]  /*aca0*/  BRA `(.L_x_32056) ;  /* 0x0000000400287947 */ /* 0x000fec0003800000 */
.L_x_32069:
        /* <DEDUP_REMOVED lines=21> */
.L_x_32078:
[----:B------:R-:W-:Y:S05]  /*ae00*/  BSYNC.RECONVERGENT B1 ;  /* 0x0000000000017941 */ /* 0x000fea0003800200 */
.L_x_32077:
[----:B------:R-:W-:Y:S01]  /*ae10*/  IMAD.SHL.U32 R0, R0, 0x200000, RZ ;  /* 0x0020000000007824 */ /* 0x000fe200078e00ff */
[----:B------:R-:W-:-:S04]  /*ae20*/  LEA R2, R2, 0x37800000, 0x17 ;  /* 0x3780000002027811 */ /* 0x000fc800078eb8ff */
[----:B------:R-:W-:-:S07]  /*ae30*/  LOP3.LUT R0, R2, R0, R7, 0xfe, !PT ;  /* 0x0000000002007212 */ /* 0x000fce00078efe07 */
.L_x_32076:
[----:B------:R-:W-:Y:S05]  /*ae40*/  BSYNC.RECONVERGENT B0 ;  /* 0x0000000000007941 */ /* 0x000fea0003800200 */
.L_x_32075:
[----:B------:R-:W-:-:S04]  /*ae50*/  F2FP.F16.F32.PACK_AB R0, RZ, R0 ;  /* 0x00000000ff00723e */ /* 0x000fc800000000ff */
[----:B------:R-:W-:Y:S01]  /*ae60*/  PRMT R19, R0, 0x7610, R19 ;  /* 0x0000761000137816 */ /* 0x000fe20000000013 */
[----:B------:R-:W-:Y:S06]  /*ae70*/  BRA `(.L_x_32056) ;  /* 0x0000000000b47947 */ /* 0x000fec0003800000 */
.L_x_32068:
        /* <DEDUP_REMOVED lines=14> */
.L_x_32082:
[----:B------:R-:W-:Y:S05]  /*af60*/  BSYNC.RECONVERGENT B0 ;  /* 0x0000000000007941 */ /* 0x000fea0003800200 */
.L_x_32081:
[----:B------:R-:W-:-:S04]  /*af70*/  F2FP.F16.F32.PACK_AB R0, RZ, R0 ;  /* 0x00000000ff00723e */ /* 0x000fc800000000ff */
[----:B------:R-:W-:Y:S01]  /*af80*/  PRMT R19, R0, 0x7610, R19 ;  /* 0x0000761000137816 */ /* 0x000fe20000000013 */
[----:B------:R-:W-:Y:S06]  /*af90*/  BRA `(.L_x_32056) ;  /* 0x00000000006c7947 */ /* 0x000fec0003800000 */
.L_x_32055:
        /* <DEDUP_REMOVED lines=16> */
.L_x_32083:
[----:B------:R-:W-:Y:S01]  /*b0a0*/  PRMT R19, RZ, 0x7610, R19 ;  /* 0x00007610ff137816 */ /* 0x000fe20000000013 */
[----:B------:R-:W-:Y:S06]  /*b0b0*/  BRA `(.L_x_32056) ;  /* 0x0000000000247947 */ /* 0x000fec0003800000 */
.L_x_32080:
[----:B------:R-:W2:Y:S02]  /*b0c0*/  LDG.E.64 R2, desc[UR36][R2.64] ;  /* 0x0000002402027981 */ /* 0x000ea4000c1e1b00 */
[----:B--2---:R-:W0:Y:S02]  /*b0d0*/  I2F.U64 R0, R2 ;  /* 0x0000000200007312 */ /* 0x004e240000301000 */
[----:B0-----:R-:W-:-:S04]  /*b0e0*/  F2FP.F16.F32.PACK_AB R0, RZ, R0 ;  /* 0x00000000ff00723e */ /* 0x001fc800000000ff */
[----:B------:R-:W-:Y:S01]  /*b0f0*/  PRMT R19, R0, 0x7610, R19 ;  /* 0x0000761000137816 */ /* 0x000fe20000000013 */
[----:B------:R-:W-:Y:S06]  /*b100*/  BRA `(.L_x_32056) ;  /* 0x0000000000107947 */ /* 0x000fec0003800000 */
.L_x_32079:
[----:B------:R-:W2:Y:S02]  /*b110*/  LDG.E R2, desc[UR36][R2.64] ;  /* 0x0000002402027981 */ /* 0x000ea4000c1e1900 */
[----:B--2---:R-:W-:-:S04]  /*b120*/  I2FP.F32.U32 R0, R2 ;  /* 0x0000000200007245 */ /* 0x004fc80000201000 */
[----:B------:R-:W-:-:S04]  /*b130*/  F2FP.F16.F32.PACK_AB R0, RZ, R0 ;  /* 0x00000000ff00723e */ /* 0x000fc800000000ff */
[----:B------:R-:W-:-:S07]  /*b140*/  PRMT R19, R0, 0x7610, R19 ;  /* 0x0000761000137816 */ /* 0x000fce0000000013 */
.L_x_32056:
        /* <DEDUP_REMOVED lines=18> */
.L_x_32087:
[----:B------:R-:W2:Y:S02]  /*b270*/  LDG.E.U8 R2, desc[UR36][R2.64] ;  /* 0x0000002402027981 */ /* 0x000ea4000c1e1100 */
[----:B--2---:R-:W-:-:S04]  /*b280*/  I2FP.F32.U32 R0, R2 ;  /* 0x0000000200007245 */ /* 0x004fc80000201000 */
[----:B------:R-:W-:Y:S01]  /*b290*/  F2FP.F16.F32.PACK_AB R0, RZ, R0 ;  /* 0x00000000ff00723e */ /* 0x000fe200000000ff */
[----:B------:R-:W-:Y:S06]  /*b2a0*/  BRA `(.L_x_32089) ;  /* 0x0000000c009c7947 */ /* 0x000fec0003800000 */
.L_x_32086:
        /* <DEDUP_REMOVED lines=10> */
.L_x_32091:
[----:B------:R-:W2:Y:S02]  /*b350*/  LDG.E R2, desc[UR36][R2.64] ;  /* 0x0000002402027981 */ /* 0x000ea4000c1e1900 */
[----:B--2---:R-:W-:-:S04]  /*b360*/  I2FP.F32.S32 R0, R2 ;  /* 0x0000000200007245 */ /* 0x004fc80000201400 */
[----:B------:R-:W-:Y:S01]  /*b370*/  F2FP.F16.F32.PACK_AB R0, RZ, R0 ;  /* 0x00000000ff00723e */ /* 0x000fe200000000ff */
[----:B------:R-:W-:Y:S06]  /*b380*/  BRA `(.L_x_32089) ;  /* 0x0000000c00647947 */ /* 0x000fec0003800000 */
.L_x_32090:
[----:B------:R-:W2:Y:S02]  /*b390*/  LDG.E.U16 R2, desc[UR36][R2.64] ;  /* 0x0000002402027981 */ /* 0x000ea4000c1e1500 */
[----:B--2---:R-:W0:Y:S02]  /*b3a0*/  I2F.S16 R0, R2 ;  /* 0x0000000200007306 */ /* 0x004e240000101400 */
[----:B0-----:R-:W-:Y:S01]  /*b3b0*/  F2FP.F16.F32.PACK_AB R0, RZ, R0 ;  /* 0x00000000ff00723e */ /* 0x001fe200000000ff */
[----:B------:R-:W-:Y:S06]  /*b3c0*/  BRA `(.L_x_32089) ;  /* 0x0000000c00547947 */ /* 0x000fec0003800000 */
.L_x_32085:
        /* <DEDUP_REMOVED lines=9> */
.L_x_32093:
[----:B------:R1:W5:Y:S01]  /*b460*/  LDG.E.U16 R0, desc[UR36][R2.64] ;  /* 0x0000002402007981 */ /* 0x000362000c1e1500 */
[----:B------:R-:W-:Y:S05]  /*b470*/  BRA `(.L_x_32089) ;  /* 0x0000000c00287947 */ /* 0x000fea0003800000 */
.L_x_32092:
        /* <DEDUP_REMOVED lines=9> */
.L_x_32095:
[----:B------:R0:W5:Y:S01]  /*b510*/  LDG.E.U16 R0, desc[UR36][R2.64] ;  /* 0x0000002402007981 */ /* 0x000162000c1e1500 */
[----:B------:R-:W-:Y:S05]  /*b520*/  BRA `(.L_x_32089) ;  /* 0x0000000800fc7947 */ /* 0x000fea0003800000 */
.L_x_32094:
        /* <DEDUP_REMOVED lines=12> */
.L_x_32084:
        /* <DEDUP_REMOVED lines=13> */
.L_x_32098:
        /* <DEDUP_REMOVED lines=12> */
.L_x_32097:
        /* <DEDUP_REMOVED lines=27> */
.L_x_32100:
        /* <DEDUP_REMOVED lines=13> */
.L_x_32099:
[----:B------:R-:W2:Y:S02]  /*ba00*/  LDG.E.U16 R0, desc[UR36][R2.64] ;  /* 0x0000002402007981 */ /* 0x000ea4000c1e1500 */
[----:B--2---:R-:W-:-:S05]  /*ba10*/  IMAD.U32 R0, R0, 0x10000, RZ ;  /* 0x0001000000007824 */ /* 0x004fca00078e00ff */
[----:B------:R-:W-:Y:S01]  /*ba20*/  F2FP.F16.F32.PACK_AB R0, RZ, R0 ;  /* 0x00000000ff00723e */ /* 0x000fe200000000ff */
[----:B------:R-:W-:Y:S06]  /*ba30*/  BRA `(.L_x_32089) ;  /* 0x0000000400b87947 */ /* 0x000fec0003800000 */
.L_x_32096:
        /* <DEDUP_REMOVED lines=12> */
.L_x_32103:
        /* <DEDUP_REMOVED lines=21> */
.L_x_32107:
[----:B------:R-:W-:Y:S05]  /*bc50*/  BSYNC.RECONVERGENT B1 ;  /* 0x0000000000017941 */ /* 0x000fea0003800200 */
.L_x_32106:
[----:B------:R-:W-:Y:S01]  /*bc60*/  IMAD.SHL.U32 R0, R0, 0x100000, RZ ;  /* 0x0010000000007824 */ /* 0x000fe200078e00ff */
[----:B------:R-:W-:-:S04]  /*bc70*/  LEA R2, R2, 0x3b800000, 0x17 ;  /* 0x3b80000002027811 */ /* 0x000fc800078eb8ff */
[----:B------:R-:W-:-:S07]  /*bc80*/  LOP3.LUT R0, R2, R0, R7, 0xfe, !PT ;  /* 0x0000000002007212 */ /* 0x000fce00078efe07 */
.L_x_32105:
[----:B------:R-:W-:Y:S05]  /*bc90*/  BSYNC.RECONVERGENT B0 ;  /* 0x0000000000007941 */ /* 0x000fea0003800200 */
.L_x_32104:
[----:B------:R-:W-:Y:S01]  /*bca0*/  F2FP.F16.F32.PACK_AB R0, RZ, R0 ;  /* 0x00000000ff00723e */ /* 0x000fe200000000ff */
[----:B------:R-:W-:Y:S06]  /*bcb0*/  BRA `(.L_x_32089) ;  /* 0x0000000400187947 */ /* 0x000fec0003800000 */
.L_x_32102:
        /* <DEDUP_REMOVED lines=21> */
.L_x_32111:
[----:B------:R-:W-:Y:S05]  /*be10*/  BSYNC.RECONVERGENT B1 ;  /* 0x0000000000017941 */ /* 0x000fea0003800200 */
.L_x_32110:
[----:B------:R-:W-:Y:S01]  /*be20*/  IMAD.SHL.U32 R0, R0, 0x200000, RZ ;  /* 0x0020000000007824 */ /* 0x000fe200078e00ff */
[----:B------:R-:W-:-:S04]  /*be30*/  LEA R2, R2, 0x37800000, 0x17 ;  /* 0x3780000002027811 */ /* 0x000fc800078eb8ff */
[----:B------:R-:W-:-:S07]  /*be40*/  LOP3.LUT R0, R2, R0, R7, 0xfe, !PT ;  /* 0x0000000002007212 */ /* 0x000fce00078efe07 */
.L_x_32109:
[----:B------:R-:W-:Y:S05]  /*be50*/  BSYNC.RECONVERGENT B0 ;  /* 0x0000000000007941 */ /* 0x000fea0003800200 */
.L_x_32108:
[----:B------:R-:W-:Y:S01]  /*be60*/  F2FP.F16.F32.PACK_AB R0, RZ, R0 ;  /* 0x00000000ff00723e */ /* 0x000fe200000000ff */
[----:B------:R-:W-:Y:S06]  /*be70*/  BRA `(.L_x_32089) ;  /* 0x0000000000a87947 */ /* 0x000fec0003800000 */
.L_x_32101:
        /* <DEDUP_REMOVED lines=14> */
.L_x_32115:
[----:B------:R-:W-:Y:S05]  /*bf60*/  BSYNC.RECONVERGENT B0 ;  /* 0x0000000000007941 */ /* 0x000fea0003800200 */
.L_x_32114:
[----:B------:R-:W-:Y:S01]  /*bf70*/  F2FP.F16.F32.PACK_AB R0, RZ, R0 ;  /* 0x00000000ff00723e */ /* 0x000fe200000000ff */
[----:B------:R-:W-:Y:S06]  /*bf80*/  BRA `(.L_x_32089) ;  /* 0x0000000000647947 */ /* 0x000fec0003800000 */
.L_x_32088:
        /* <DEDUP_REMOVED lines=16> */
.L_x_32116:
[----:B------:R-:W-:Y:S01]  /*c090*/  PRMT R0, RZ, 0x7610, R0 ;  /* 0x00007610ff007816 */ /* 0x000fe20000000000 */
[----:B------:R-:W-:Y:S06]  /*c0a0*/  BRA `(.L_x_32089) ;  /* 0x00000000001c7947 */ /* 0x000fec0003800000 */
.L_x_32113:
[----:B------:R-:W2:Y:S02]  /*c0b0*/  LDG.E.64 R2, desc[UR36][R2.64] ;  /* 0x0000002402027981 */ /* 0x000ea4000c1e1b00 */
[----:B--2---:R-:W0:Y:S02]  /*c0c0*/  I2F.U64 R0, R2 ;  /* 0x0000000200007312 */ /* 0x004e240000301000 */
[----:B0-----:R-:W-:Y:S01]  /*c0d0*/  F2FP.F16.F32.PACK_AB R0, RZ, R0 ;  /* 0x00000000ff00723e */ /* 0x001fe200000000ff */
[----:B------:R-:W-:Y:S06]  /*c0e0*/  BRA `(.L_x_32089) ;  /* 0x00000000000c7947 */ /* 0x000fec0003800000 */
.L_x_32112:
[----:B------:R-:W2:Y:S02]  /*c0f0*/  LDG.E R2, desc[UR36][R2.64] ;  /* 0x0000002402027981 */ /* 0x000ea4000c1e1900 */
[----:B--2---:R-:W-:-:S04]  /*c100*/  I2FP.F32.U32 R0, R2 ;  /* 0x0000000200007245 */ /* 0x004fc80000201000 */
[----:B------:R-:W-:-:S07]  /*c110*/  F2FP.F16.F32.PACK_AB R0, RZ, R0 ;  /* 0x00000000ff00723e */ /* 0x000fce00000000ff */
.L_x_32089:
        /* <DEDUP_REMOVED lines=22> */
.L_x_32121:
[----:B------:R4:W-:Y:S01]  /*c280*/  STG.E.U8 desc[UR36][R2.64], R4 ;  /* 0x0000000402007986 */ /* 0x0009e2000c101124 */
[----:B------:R-:W-:Y:S05]  /*c290*/  BRA `(.L_x_32123) ;  /* 0x0000000800fc7947 */ /* 0x000fea0003800000 */
.L_x_32120:
        /* <DEDUP_REMOVED lines=9> */
.L_x_32125:
[----:B------:R2:W-:Y:S01]  /*c330*/  STG.E desc[UR36][R2.64], R4 ;  /* 0x0000000402007986 */ /* 0x0005e2000c101924 */
[----:B------:R-:W-:Y:S05]  /*c340*/  BRA `(.L_x_32123) ;  /* 0x0000000800d07947 */ /* 0x000fea0003800000 */
.L_x_32124:
[----:B------:R0:W-:Y:S01]  /*c350*/  STG.E.U16 desc[UR36][R2.64], R4 ;  /* 0x0000000402007986 */ /* 0x0001e2000c101524 */
[----:B------:R-:W-:Y:S05]  /*c360*/  BRA `(.L_x_32123) ;  /* 0x0000000800c87947 */ /* 0x000fea0003800000 */
.L_x_32119:
        /* <DEDUP_REMOVED lines=9> */
.L_x_32127:
[----:B------:R-:W-:-:S04]  /*c400*/  I2FP.F32.U32 R0, R4 ;  /* 0x0000000400007245 */ /* 0x000fc80000201000 */
[----:B------:R-:W-:-:S05]  /*c410*/  F2FP.F16.F32.PACK_AB R0, RZ, R0 ;  /* 0x00000000ff00723e */ /* 0x000fca00000000ff */
[----:B------:R0:W-:Y:S01]  /*c420*/  STG.E.U16 desc[UR36][R2.64], R0 ;  /* 0x0000000002007986 */ /* 0x0001e2000c101524 */
[----:B------:R-:W-:Y:S05]  /*c430*/  BRA `(.L_x_32123) ;  /* 0x0000000800947947 */ /* 0x000fea0003800000 */
.L_x_32126:
        /* <DEDUP_REMOVED lines=10> */
.L_x_32129:
[----:B------:R-:W-:-:S04]  /*c4e0*/  I2FP.F32.U32 R4, R4 ;  /* 0x0000000400047245 */ /* 0x000fc80000201000 */
[----:B------:R-:W-:-:S04]  /*c4f0*/  F2FP.F16.F32.PACK_AB R5, RZ, R4 ;  /* 0x00000004ff05723e */ /* 0x000fc800000000ff */
[----:B------:R-:W-:-:S05]  /*c500*/  PRMT R5, R5, 0x5410, RZ ;  /* 0x0000541005057816 */ /* 0x000fca00000000ff */
[----:B------:R0:W-:Y:S01]  /*c510*/  STG.E desc[UR36][R2.64], R5 ;  /* 0x0000000502007986 */ /* 0x0001e2000c101924 */
[----:B------:R-:W-:Y:S05]  /*c520*/  BRA `(.L_x_32123) ;  /* 0x0000000800587947 */ /* 0x000fea0003800000 */
.L_x_32128:
[----:B------:R-:W0:Y:S02]  /*c530*/  I2F.F64.U32 R4, R4 ;  /* 0x0000000400047312 */ /* 0x000e240000201800 */
[----:B0-----:R0:W-:Y:S01]  /*c540*/  STG.E.64 desc[UR36][R2.64], R4 ;  /* 0x0000000402007986 */ /* 0x0011e2000c101b24 */
[----:B------:R-:W-:Y:S05]  /*c550*/  BRA `(.L_x_32123) ;  /* 0x00000008004c7947 */ /* 0x000fea0003800000 */
.L_x_32118:
        /* <DEDUP_REMOVED lines=12> */
.L_x_32133:
        /* <DEDUP_REMOVED lines=17> */
.L_x_32135:
[----:B------:R-:W-:Y:S05]  /*c730*/  BSYNC.RECONVERGENT B0 ;  /* 0x0000000000007941 */ /* 0x000fea0003800200 */
.L_x_32134:
[----:B------:R0:W-:Y:S01]  /*c740*/  STG.E.U8 desc[UR36][R2.64], R0 ;  /* 0x0000000002007986 */ /* 0x0001e2000c101124 */
[----:B------:R-:W-:Y:S05]  /*c750*/  BRA `(.L_x_32123) ;  /* 0x0000000400cc7947 */ /* 0x000fea0003800000 */
.L_x_32132:
        /* <DEDUP_REMOVED lines=17> */
.L_x_32137:
[----:B------:R-:W-:Y:S05]  /*c870*/  BSYNC.RECONVERGENT B0 ;  /* 0x0000000000007941 */ /* 0x000fea0003800200 */
.L_x_32136:
[----:B------:R0:W-:Y:S01]  /*c880*/  STG.E.U8 desc[UR36][R2.64], R0 ;  /* 0x0000000002007986 */ /* 0x0001e2000c101124 */
[----:B------:R-:W-:Y:S05]  /*c890*/  BRA `(.L_x_32123) ;  /* 0x00000004007c7947 */ /* 0x000fea0003800000 */
.L_x_32131:
        /* <DEDUP_REMOVED lines=21> */
.L_x_32139:
[----:B------:R-:W-:-:S05]  /*c9f0*/  IMAD.MOV.U32 R5, RZ, RZ, RZ ;  /* 0x000000ffff057224 */ /* 0x000fca00078e00ff */
[----:B------:R0:W-:Y:S01]  /*ca00*/  STG.E.64 desc[UR36][R2.64], R4 ;  /* 0x0000000402007986 */ /* 0x0001e2000c101b24 */
[----:B------:R-:W-:Y:S05]  /*ca10*/  BRA `(.L_x_32123) ;  /* 0x00000004001c7947 */ /* 0x000fea0003800000 */
.L_x_32138:
[----:B------:R0:W-:Y:S01]  /*ca20*/  STG.E desc[UR36][R2.64], R4 ;  /* 0x0000000402007986 */ /* 0x0001e2000c101924 */
[----:B------:R-:W-:Y:S05]  /*ca30*/  BRA `(.L_x_32123) ;  /* 0x0000000400147947 */ /* 0x000fea0003800000 */
.L_x_32130:
        /* <DEDUP_REMOVED lines=8> */
.L_x_32141:
[----:B------:R-:W-:Y:S01]  /*cac0*/  CS2R R6, SRZ ;  /* 0x0000000000067805 */ /* 0x000fe2000001ff00 */
[----:B------:R-:W0:Y:S04]  /*cad0*/  I2F.F64.U32 R4, R4 ;  /* 0x0000000400047312 */ /* 0x000e280000201800 */
[----:B0-----:R0:W-:Y:S01]  /*cae0*/  STG.E.128 desc[UR36][R2.64], R4 ;  /* 0x0000000402007986 */ /* 0x0011e2000c101d24 */
[----:B------:R-:W-:Y:S05]  /*caf0*/  BRA `(.L_x_32123) ;  /* 0x0000000000e47947 */ /* 0x000fea0003800000 */
.L_x_32140:
[----:B------:R-:W-:-:S09]  /*cb00*/  UISETP.NE.AND UP0, UPT, UR4, 0xf, UPT ;  /* 0x0000000f0400788c */ /* 0x000fd2000bf05270 */
[----:B------:R-:W-:Y:S05]  /*cb10*/  BRA.U !UP0, `(.L_x_32142) ;  /* 0x0000000108d07547 */ /* 0x000fea000b800000 */
[----:B------:R-:W-:-:S09]  /*cb20*/  UISETP.NE.AND UP0, UPT, UR4, 0x17, UPT ;  /* 0x000000170400788c */ /* 0x000fd2000bf05270 */
[----:B------:R-:W-:Y:S05]  /*cb30*/  BRA.U !UP0, `(.L_x_32143) ;  /* 0x0000000108847547 */ /* 0x000fea000b800000 */
[----:B------:R-:W-:-:S09]  /*cb40*/  UISETP.NE.AND UP0, UPT, UR4, 0x18, UPT ;  /* 0x000000180400788c */ /* 0x000fd2000bf05270 */
[----:B------:R-:W-:Y:S05]  /*cb50*/  BRA.U !UP0, `(.L_x_32144) ;  /* 0x0000000108447547 */ /* 0x000fea000b800000 */
.L_x_32122:
        /* <DEDUP_REMOVED lines=16> */
.L_x_32145:
[----:B------:R-:W-:Y:S05]  /*cc60*/  BRA `(.L_x_32123) ;  /* 0x0000000000887947 */ /* 0x000fea0003800000 */
.L_x_32144:
        /* <DEDUP_REMOVED lines=11> */
.L_x_32147:
[----:B------:R-:W-:Y:S05]  /*cd20*/  BSYNC.RECONVERGENT B0 ;  /* 0x0000000000007941 */ /* 0x000fea0003800200 */
.L_x_32146:
[----:B------:R0:W-:Y:S01]  /*cd30*/  STG.E.U8 desc[UR36][R2.64], R5 ;  /* 0x0000000502007986 */ /* 0x0001e2000c101124 */
[----:B------:R-:W-:Y:S05]  /*cd40*/  BRA `(.L_x_32123) ;  /* 0x0000000000507947 */ /* 0x000fea0003800000 */
.L_x_32143:
        /* <DEDUP_REMOVED lines=12> */
.L_x_32148:
[----:B------:R-:W-:Y:S01]  /*ce10*/  IMAD.MOV.U32 R5, RZ, RZ, 0x7f ;  /* 0x0000007fff057424 */ /* 0x000fe200078e00ff */
[----:B------:R-:W-:-:S04]  /*ce20*/  ISETP.GT.U32.AND P0, PT, R7, 0x7f800000, PT ;  /* 0x7f8000000700780c */ /* 0x000fc80003f04070 */
[----:B------:R-:W-:-:S05]  /*ce30*/  SEL R5, R5, 0x7c, P0 ;  /* 0x0000007c05057807 */ /* 0x000fca0000000000 */
[----:B------:R0:W-:Y:S01]  /*ce40*/  STG.E.U8 desc[UR36][R2.64], R5 ;  /* 0x0000000502007986 */ /* 0x0001e2000c101124 */
[----:B------:R-:W-:Y:S05]  /*ce50*/  BRA `(.L_x_32123) ;  /* 0x00000000000c7947 */ /* 0x000fea0003800000 */
.L_x_32142:
[----:B------:R-:W-:-:S04]  /*ce60*/  I2FP.F32.U32 R0, R4 ;  /* 0x0000000400007245 */ /* 0x000fc80000201000 */
[----:B------:R-:W-:-:S05]  /*ce70*/  F2FP.BF16.F32.PACK_AB R0, RZ, R0 ;  /* 0x00000000ff00723e */ /* 0x000fca00000010ff */
[----:B------:R0:W-:Y:S02]  /*ce80*/  STG.E.U16 desc[UR36][R2.64], R0 ;  /* 0x0000000002007986 */ /* 0x0001e4000c101524 */
.L_x_32123:
[----:B------:R-:W-:Y:S05]  /*ce90*/  BSYNC.RECONVERGENT B6 ;  /* 0x0000000000067941 */ /* 0x000fea0003800200 */
.L_x_32117:
[----:B------:R-:W-:-:S07]  /*cea0*/  VIADD R17, R17, 0x80 ;  /* 0x0000008011117836 */ /* 0x000fce0000000000 */
.L_x_32049:
[----:B------:R-:W-:Y:S05]  /*ceb0*/  BSYNC.RECONVERGENT B7 ;  /* 0x0000000000077941 */ /* 0x000fea0003800200 */
.L_x_32048:
        /* <DEDUP_REMOVED lines=357> */
.L_x_32149:
        /* <DEDUP_REMOVED lines=22> */
.L_x_32153:
[----:B------:R-:W2:Y:S02]  /*e670*/  LDG.E.U8 R2, desc[UR36][R2.64] ;  /* 0x0000002402027981 */ /* 0x000ea4000c1e1100 */
[----:B--2---:R-:W-:-:S04]  /*e680*/  I2FP.F32.U32 R0, R2 ;  /* 0x0000000200007245 */ /* 0x004fc80000201000 */
[----:B------:R-:W-:-:S04]  /*e690*/  F2FP.F16.F32.PACK_AB R0, RZ, R0 ;  /* 0x00000000ff00723e */ /* 0x000fc800000000ff */
[----:B------:R-:W-:Y:S01]  /*e6a0*/  PRMT R19, R0, 0x7610, R19 ;  /* 0x0000761000137816 */ /* 0x000fe20000000013 */
[----:B------:R-:W-:Y:S06]  /*e6b0*/  BRA `(.L_x_32155) ;  /* 0x0000000c00d47947 */ /* 0x000fec0003800000 */
.L_x_32152:
        /* <DEDUP_REMOVED lines=11> */
.L_x_32157:
[----:B------:R-:W2:Y:S02]  /*e770*/  LDG.E R2, desc[UR36][R2.64] ;  /* 0x0000002402027981 */ /* 0x000ea4000c1e1900 */
[----:B--2---:R-:W-:-:S04]  /*e780*/  I2FP.F32.S32 R0, R2 ;  /* 0x0000000200007245 */ /* 0x004fc80000201400 */
[----:B------:R-:W-:-:S04]  /*e790*/  F2FP.F16.F32.PACK_AB R0, RZ, R0 ;  /* 0x00000000ff00723e */ /* 0x000fc800000000ff */
[----:B------:R-:W-:Y:S01]  /*e7a0*/  PRMT R19, R0, 0x7610, R19 ;  /* 0x0000761000137816 */ /* 0x000fe20000000013 */
[----:B------:R-:W-:Y:S06]  /*e7b0*/  BRA `(.L_x_32155) ;  /* 0x0000000c00947947 */ /* 0x000fec0003800000 */
.L_x_32156:
[----:B------:R-:W2:Y:S02]  /*e7c0*/  LDG.E.U16 R2, desc[UR36][R2.64] ;  /* 0x0000002402027981 */ /* 0x000ea4000c1e1500 */
[----:B--2---:R-:W0:Y:S02]  /*e7d0*/  I2F.S16 R0, R2 ;  /* 0x0000000200007306 */ /* 0x004e240000101400 */
[----:B0-----:R-:W-:-:S04]  /*e7e0*/  F2FP.F16.F32.PACK_AB R0, RZ, R0 ;  /* 0x00000000ff00723e */ /* 0x001fc800000000ff */
[----:B------:R-:W-:Y:S01]  /*e7f0*/  PRMT R19, R0, 0x7610, R19 ;  /* 0x0000761000137816 */ /* 0x000fe20000000013 */
[----:B------:R-:W-:Y:S06]  /*e800*/  BRA `(.L_x_32155) ;  /* 0x0000000c00807947 */ /* 0x000fec0003800000 */
.L_x_32151:
        /* <DEDUP_REMOVED lines=9> */
.L_x_32159:
[----:B------:R1:W5:Y:S01]  /*e8a0*/  LDG.E.U16 R19, desc[UR36][R2.64] ;  /* 0x0000002402137981 */ /* 0x000362000c1e1500 */
[----:B------:R-:W-:Y:S05]  /*e8b0*/  BRA `(.L_x_32155) ;  /* 0x0000000c00547947 */ /* 0x000fea0003800000 */
.L_x_32158:
        /* <DEDUP_REMOVED lines=9> */
.L_x_32161:
[----:B------:R0:W5:Y:S01]  /*e950*/  LDG.E.U16 R19, desc[UR36][R2.64] ;  /* 0x0000002402137981 */ /* 0x000162000c1e1500 */
[----:B------:R-:W-:Y:S05]  /*e960*/  BRA `(.L_x_32155) ;  /* 0x0000000c00287947 */ /* 0x000fea0003800000 */
.L_x_32160:
        /* <DEDUP_REMOVED lines=13> */
.L_x_32150:
        /* <DEDUP_REMOVED lines=14> */
.L_x_32164:
        /* <DEDUP_REMOVED lines=13> */
.L_x_32163:
        /* <DEDUP_REMOVED lines=27> */
.L_x_32166:
        /* <DEDUP_REMOVED lines=14> */
.L_x_32165:
[----:B------:R-:W2:Y:S02]  /*ee80*/  LDG.E.U16 R0, desc[UR36][R2.64] ;  /* 0x0000002402007981 */ /* 0x000ea4000c1e1500 */
[----:B--2---:R-:W-:-:S05]  /*ee90*/  IMAD.U32 R0, R0, 0x10000, RZ ;  /* 0x0001000000007824 */ /* 0x004fca00078e00ff */
[----:B------:R-:W-:-:S04]  /*eea0*/  F2FP.F16.F32.PACK_AB R0, RZ, R0 ;  /* 0x00000000ff00723e */ /* 0x000fc800000000ff */
[----:B------:R-:W-:Y:S01]  /*eeb0*/  PRMT R19, R0, 0x7610, R19 ;  /* 0x0000761000137816 */ /* 0x000fe20000000013 */
[----:B------:R-:W-:Y:S06]  /*eec0*/  BRA `(.L_x_32155) ;  /* 0x0000000400d07947 */ /* 0x000fec0003800000 */
.L_x_32162:
        /* <DEDUP_REMOVED lines=13> */
.L_x_32169:
        /* <DEDUP_REMOVED lines=21> */
.L_x_32173:
[----:B------:R-:W-:Y:S05]  /*f0f0*/  BSYNC.RECONVERGENT B1 ;  /* 0x0000000000017941 */ /* 0x000fea0003800200 */
.L_x_32172:
[----:B------:R-:W-:Y:S02]  /*f100*/  SHF.L.U32 R0, R0, 0x14, RZ ;  /* 0x0000001400007819 */ /* 0x000fe400000006ff */
[----:B------:R-:W-:-:S04]  /*f110*/  LEA R2, R2, 0x3b800000, 0x17 ;  /* 0x3b80000002027811 */ /* 0x000fc800078eb8ff */
[----:B------:R-:W-:-:S07]  /*f120*/  LOP3.LUT R0, R2, R0, R7, 0xfe, !PT ;  /* 0x0000000002007212 */ /* 0x000fce00078efe07 */
.L_x_32171:
[----:B------:R-:W-:Y:S05]  /*f130*/  BSYNC.RECONVERGENT B0 ;  /* 0x0000000000007941 */ /* 0x000fea0003800200 */
.L_x_32170:
[----:B------:R-:W-:-:S04]  /*f140*/  F2FP.F16.F32.PACK_AB R0, RZ, R0 ;  /* 0x00000000ff00723e */ /* 0x000fc800000000ff */
[----:B------:R-:W-:Y:S01]  /*f150*/  PRMT R19, R0, 0x7610, R19 ;  /* 0x0000761000137816 */ /* 0x000fe20000000013 */
[----:B------:R-:W-:Y:S06]  /*f160*/  BRA `(.L_x_32155) ;  /* 0x0000000400287947 */ /* 0x000fec0003800000 */
.L_x_32168:
        /* <DEDUP_REMOVED lines=21> */
.L_x_32177:
[----:B------:R-:W-:Y:S05]  /*f2c0*/  BSYNC.RECONVERGENT B1 ;  /* 0x0000000000017941 */ /* 0x000fea0003800200 */
.L_x_32176:
[----:B------:R-:W-:Y:S01]  /*f2d0*/  IMAD.SHL.U32 R0, R0, 0x200000, RZ ;  /* 0x0020000000007824 */ /* 0x000fe200078e00ff */
[----:B------:R-:W-:-:S04]  /*f2e0*/  LEA R2, R2, 0x37800000, 0x17 ;  /* 0x3780000002027811 */ /* 0x000fc800078eb8ff */
[----:B------:R-:W-:-:S07]  /*f2f0*/  LOP3.LUT R0, R2, R0, R7, 0xfe, !PT ;  /* 0x0000000002007212 */ /* 0x000fce00078efe07 */
.L_x_32175:
[----:B------:R-:W-:Y:S05]  /*f300*/  BSYNC.RECONVERGENT B0 ;  /* 0x0000000000007941 */ /* 0x000fea0003800200 */
.L_x_32174:
[----:B------:R-:W-:-:S04]  /*f310*/  F2FP.F16.F32.PACK_AB R0, RZ, R0 ;  /* 0x00000000ff00723e */ /* 0x000fc800000000ff */
[----:B------:R-:W-:Y:S01]  /*f320*/  PRMT R19, R0, 0x7610, R19 ;  /* 0x0000761000137816 */ /* 0x000fe20000000013 */
[----:B------:R-:W-:Y:S06]  /*f330*/  BRA `(.L_x_32155) ;  /* 0x0000000000b47947 */ /* 0x000fec0003800000 */
.L_x_32167:
        /* <DEDUP_REMOVED lines=14> */
.L_x_32181:
[----:B------:R-:W-:Y:S05]  /*f420*/  BSYNC.RECONVERGENT B0 ;  /* 0x0000000000007941 */ /* 0x000fea0003800200 */
.L_x_32180:
[----:B------:R-:W-:-:S04]  /*f430*/  F2FP.F16.F32.PACK_AB R0, RZ, R0 ;  /* 0x00000000ff00723e */ /* 0x000fc800000000ff */
[----:B------:R-:W-:Y:S01]  /*f440*/  PRMT R19, R0, 0x7610, R19 ;  /* 0x0000761000137816 */ /* 0x000fe20000000013 */
[----:B------:R-:W-:Y:S06]  /*f450*/  BRA `(.L_x_32155) ;  /* 0x00000000006c7947 */ /* 0x000fec0003800000 */
.L_x_32154:
        /* <DEDUP_REMOVED lines=16> */
.L_x_32182:
[----:B------:R-:W-:Y:S01]  /*f560*/  PRMT R19, RZ, 0x7610, R19 ;  /* 0x00007610ff137816 */ /* 0x000fe20000000013 */
[----:B------:R-:W-:Y:S06]  /*f570*/  BRA `(.L_x_32155) ;  /* 0x0000000000247947 */ /* 0x000fec0003800000 */
.L_x_32179:
[----:B------:R-:W2:Y:S02]  /*f580*/  LDG.E.64 R2, desc[UR36][R2.64] ;  /* 0x0000002402027981 */ /* 0x000ea4000c1e1b00 */
[----:B--2---:R-:W0:Y:S02]  /*f590*/  I2F.U64 R0, R2 ;  /* 0x0000000200007312 */ /* 0x004e240000301000 */
[----:B0-----:R-:W-:-:S04]  /*f5a0*/  F2FP.F16.F32.PACK_AB R0, RZ, R0 ;  /* 0x00000000ff00723e */ /* 0x001fc800000000ff */
[----:B------:R-:W-:Y:S01]  /*f5b0*/  PRMT R19, R0, 0x7610, R19 ;  /* 0x0000761000137816 */ /* 0x000fe20000000013 */
[----:B------:R-:W-:Y:S06]  /*f5c0*/  BRA `(.L_x_32155) ;  /* 0x0000000000107947 */ /* 0x000fec0003800000 */
.L_x_32178:
[----:B------:R-:W2:Y:S02]  /*f5d0*/  LDG.E R2, desc[UR36][R2.64] ;  /* 0x0000002402027981 */ /* 0x000ea4000c1e1900 */
[----:B--2---:R-:W-:-:S04]  /*f5e0*/  I2FP.F32.U32 R0, R2 ;  /* 0x0000000200007245 */ /* 0x004fc80000201000 */
[----:B------:R-:W-:-:S04]  /*f5f0*/  F2FP.F16.F32.PACK_AB R0, RZ, R0 ;  /* 0x00000000ff00723e */ /* 0x000fc800000000ff */
[----:B------:R-:W-:-:S07]  /*f600*/  PRMT R19, R0, 0x7610, R19 ;  /* 0x0000761000137816 */ /* 0x000fce0000000013 */
.L_x_32155:
        /* <DEDUP_REMOVED lines=18> */
.L_x_32186:
[----:B------:R-:W2:Y:S02]  /*f730*/  LDG.E.U8 R2, desc[UR36][R2.64] ;  /* 0x0000002402027981 */ /* 0x000ea4000c1e1100 */
[----:B--2---:R-:W-:-:S04]  /*f740*/  I2FP.F32.U32 R0, R2 ;  /* 0x0000000200007245 */ /* 0x004fc80000201000 */
[----:B------:R-:W-:Y:S01]  /*f750*/  F2FP.F16.F32.PACK_AB R0, RZ, R0 ;  /* 0x00000000ff00723e */ /* 0x000fe200000000ff */
[----:B------:R-:W-:Y:S06]  /*f760*/  BRA `(.L_x_32188) ;  /* 0x0000000c009c7947 */ /* 0x000fec0003800000 */
.L_x_32185:
        /* <DEDUP_REMOVED lines=10> */
.L_x_32190:
[----:B------:R-:W2:Y:S02]  /*f810*/  LDG.E R2, desc[UR36][R2.64] ;  /* 0x0000002402027981 */ /* 0x000ea4000c1e1900 */
[----:B--2---:R-:W-:-:S04]  /*f820*/  I2FP.F32.S32 R0, R2 ;  /* 0x0000000200007245 */ /* 0x004fc80000201400 */
[----:B------:R-:W-:Y:S01]  /*f830*/  F2FP.F16.F32.PACK_AB R0, RZ, R0 ;  /* 0x00000000ff00723e */ /* 0x000fe200000000ff */
[----:B------:R-:W-:Y:S06]  /*f840*/  BRA `(.L_x_32188) ;  /* 0x0000000c00647947 */ /* 0x000fec0003800000 */
.L_x_32189:
[----:B------:R-:W2:Y:S02]  /*f850*/  LDG.E.U16 R2, desc[UR36][R2.64] ;  /* 0x0000002402027981 */ /* 0x000ea4000c1e1500 */
[----:B--2---:R-:W0:Y:S02]  /*f860*/  I2F.S16 R0, R2 ;  /* 0x0000000200007306 */ /* 0x004e240000101400 */
[----:B0-----:R-:W-:Y:S01]  /*f870*/  F2FP.F16.F32.PACK_AB R0, RZ, R0 ;  /* 0x00000000ff00723e */ /* 0x001fe200000000ff */
[----:B------:R-:W-:Y:S06]  /*f880*/  BRA `(.L_x_32188) ;  /* 0x0000000c00547947 */ /* 0x000fec0003800000 */
.L_x_32184:
        /* <DEDUP_REMOVED lines=9> */
.L_x_32192:
[----:B------:R1:W5:Y:S01]  /*f920*/  LDG.E.U16 R0, desc[UR36][R2.64] ;  /* 0x0000002402007981 */ /* 0x000362000c1e1500 */
[----:B------:R-:W-:Y:S05]  /*f930*/  BRA `(.L_x_32188) ;  /* 0x0000000c00287947 */ /* 0x000fea0003800000 */
.L_x_32191:
        /* <DEDUP_REMOVED lines=9> */
.L_x_32194:
[----:B------:R0:W5:Y:S01]  /*f9d0*/  LDG.E.U16 R0, desc[UR36][R2.64] ;  /* 0x0000002402007981 */ /* 0x000162000c1e1500 */
[----:B------:R-:W-:Y:S05]  /*f9e0*/  BRA `(.L_x_32188) ;  /* 0x0000000800fc7947 */ /* 0x000fea0003800000 */
.L_x_32193:
        /* <DEDUP_REMOVED lines=12> */
.L_x_32183:
        /* <DEDUP_REMOVED lines=13> */
.L_x_32197:
        /* <DEDUP_REMOVED lines=12> */
.L_x_32196:
        /* <DEDUP_REMOVED lines=27> */
.L_x_32199:
        /* <DEDUP_REMOVED lines=13> */
.L_x_32198:
[----:B------:R-:W2:Y:S02]  /*fec0*/  LDG.E.U16 R0, desc[UR36][R2.64] ;  /* 0x0000002402007981 */ /* 0x000ea4000c1e1500 */
[----:B--2---:R-:W-:-:S05]  /*fed0*/  IMAD.U32 R0, R0, 0x10000, RZ ;  /* 0x0001000000007824 */ /* 0x004fca00078e00ff */
[----:B------:R-:W-:Y:S01]  /*fee0*/  F2FP.F16.F32.PACK_AB R0, RZ, R0 ;  /* 0x00000000ff00723e */ /* 0x000fe200000000ff */
[----:B------:R-:W-:Y:S06]  /*fef0*/  BRA `(.L_x_32188) ;  /* 0x0000000400b87947 */ /* 0x000fec0003800000 */
.L_x_32195:
        /* <DEDUP_REMOVED lines=12> */
.L_x_32202:
        /* <DEDUP_REMOVED lines=21> */
.L_x_32206:
[----:B------:R-:W-:Y:S05]  /*10110*/  BSYNC.RECONVERGENT B1 ;  /* 0x0000000000017941 */ /* 0x000fea0003800200 */
.L_x_32205:
[----:B------:R-:W-:Y:S01]  /*10120*/  IMAD.SHL.U32 R0, R0, 0x100000, RZ ;  /* 0x0010000000007824 */ /* 0x000fe200078e00ff */
[----:B------:R-:W-:-:S04]  /*10130*/  LEA R2, R2, 0x3b800000, 0x17 ;  /* 0x3b80000002027811 */ /* 0x000fc800078eb8ff */
[----:B------:R-:W-:-:S07]  /*10140*/  LOP3.LUT R0, R2, R0, R7, 0xfe, !PT ;  /* 0x0000000002007212 */ /* 0x000fce00078efe07 */
.L_x_32204:
[----:B------:R-:W-:Y:S05]  /*10150*/  BSYNC.RECONVERGENT B0 ;  /* 0x0000000000007941 */ /* 0x000fea0003800200 */
.L_x_32203:
[----:B------:R-:W-:Y:S01]  /*10160*/  F2FP.F16.F32.PACK_AB R0, RZ, R0 ;  /* 0x00000000ff00723e */ /* 0x000fe200000000ff */
[----:B------:R-:W-:Y:S06]  /*10170*/  BRA `(.L_x_32188) ;  /* 0x0000000400187947 */ /* 0x000fec0003800000 */
.L_x_32201:
        /* <DEDUP_REMOVED lines=21> */
.L_x_32210:
[----:B------:R-:W-:Y:S05]  /*102d0*/  BSYNC.RECONVERGENT B1 ;  /* 0x0000000000017941 */ /* 0x000fea0003800200 */
.L_x_32209:
[----:B------:R-:W-:Y:S01]  /*102e0*/  IMAD.SHL.U32 R0, R0, 0x200000, RZ ;  /* 0x0020000000007824 */ /* 0x000fe200078e00ff */
[----:B------:R-:W-:-:S04]  /*102f0*/  LEA R2, R2, 0x37800000, 0x17 ;  /* 0x3780000002027811 */ /* 0x000fc800078eb8ff */
[----:B------:R-:W-:-:S07]  /*10300*/  LOP3.LUT R0, R2, R0, R7, 0xfe, !PT ;  /* 0x0000000002007212 */ /* 0x000fce00078efe07 */
.L_x_32208:
[----:B------:R-:W-:Y:S05]  /*10310*/  BSYNC.RECONVERGENT B0 ;  /* 0x0000000000007941 */ /* 0x000fea0003800200 */
.L_x_32207:
[----:B------:R-:W-:Y:S01]  /*10320*/  F2FP.F16.F32.PACK_AB R0, RZ, R0 ;  /* 0x00000000ff00723e */ /* 0x000fe200000000ff */
[----:B------:R-:W-:Y:S06]  /*10330*/  BRA `(.L_x_32188) ;  /* 0x0000000000a87947 */ /* 0x000fec0003800000 */
.L_x_32200:
        /* <DEDUP_REMOVED lines=14> */
.L_x_32214:
[----:B------:R-:W-:Y:S05]  /*10420*/  BSYNC.RECONVERGENT B0 ;  /* 0x0000000000007941 */ /* 0x000fea0003800200 */
.L_x_32213:
[----:B------:R-:W-:Y:S01]  /*10430*/  F2FP.F16.F32.PACK_AB R0, RZ, R0 ;  /* 0x00000000ff00723e */ /* 0x000fe200000000ff */
[----:B------:R-:W-:Y:S06]  /*10440*/  BRA `(.L_x_32188) ;  /* 0x0000000000647947 */ /* 0x000fec0003800000 */
.L_x_32187:
        /* <DEDUP_REMOVED lines=16> */
.L_x_32215:
[----:B------:R-:W-:Y:S01]  /*10550*/  PRMT R0, RZ, 0x7610, R0 ;  /* 0x00007610ff007816 */ /* 0x000fe20000000000 */
[----:B------:R-:W-:Y:S06]  /*10560*/  BRA `(.L_x_32188) ;  /* 0x00000000001c7947 */ /* 0x000fec0003800000 */
.L_x_32212:
[----:B------:R-:W2:Y:S02]  /*10570*/  LDG.E.64 R2, desc[UR36][R2.64] ;  /* 0x0000002402027981 */ /* 0x000ea4000c1e1b00 */
[----:B--2---:R-:W0:Y:S02]  /*10580*/  I2F.U64 R0, R2 ;  /* 0x0000000200007312 */ /* 0x004e240000301000 */
[----:B0-----:R-:W-:Y:S01]  /*10590*/  F2FP.F16.F32.PACK_AB R0, RZ, R0 ;  /* 0x00000000ff00723e */ /* 0x001fe200000000ff */
[----:B------:R-:W-:Y:S06]  /*105a0*/  BRA `(.L_x_32188) ;  /* 0x00000000000c7947 */ /* 0x000fec0003800000 */
.L_x_32211:
[----:B------:R-:W2:Y:S02]  /*105b0*/  LDG.E R2, desc[UR36][R2.64] ;  /* 0x0000002402027981 */ /* 0x000ea4000c1e1900 */
[----:B--2---:R-:W-:-:S04]  /*105c0*/  I2FP.F32.U32 R0, R2 ;  /* 0x0000000200007245 */ /* 0x004fc80000201000 */
[----:B------:R-:W-:-:S07]  /*105d0*/  F2FP.F16.F32.PACK_AB R0, RZ, R0 ;  /* 0x00000000ff00723e */ /* 0x000fce00000000ff */
.L_x_32188:
[----:B-----5:R-:W-:Y:S01]  /*105e0*/  HADD2.F32 R19, -RZ, R19.H0_H0 ;  /* 0x20000013ff137230 */ /* 0x020fe20000004100 */
[----:B------:R-:W-:-:S04]  /*105f0*/  UPRMT UR4, UR43, 0x9910, URZ ;  /* 0x000099102b047896 */ /* 0x000fc800080000ff */
[----:B------:R-:W-:Y:S01]  /*10600*/  FSETP.NEU.FTZ.AND P0, PT, R19, RZ, PT ;  /* 0x000000ff1300720b */ /* 0x000fe20003f1d000 */
[----:B------:R-:W-:-:S12]  /*10610*/  UISETP.GT.AND UP0, UPT, UR4, 0x9, UPT ;  /* 0x000000090400788c */ /* 0x000fd8000bf04270 */
[----:B------:R-:W-:-:S05]  /*10620*/  @P0 HADD2.F32 R0, -RZ, R0.H0_H0 ;  /* 0x20000000ff000230 */ /* 0x000fca0000004100 */
[----:B------:R-:W-:-:S04]  /*10630*/  FSETP.NEU.AND P0, PT, R0, RZ, P0 ;  /* 0x000000ff0000720b */ /* 0x000fc8000070d000 */
        /* <DEDUP_REMOVED lines=12> */
.L_x_32219:
[----:B------:R-:W-:Y:S01]  /*10700*/  STG.E.U8 desc[UR36][R16.64], R2 ;  /* 0x0000000210007986 */ /* 0x000fe2000c101124 */
[----:B------:R-:W-:Y:S05]  /*10710*/  EXIT ;  /* 0x000000000000794d */ /* 0x000fea0003800000 */
.L_x_32218:
        /* <DEDUP_REMOVED lines=9> */
.L_x_32222:
[----:B------:R-:W-:Y:S01]  /*107b0*/  STG.E desc[UR36][R16.64], R2 ;  /* 0x0000000210007986 */ /* 0x000fe2000c101924 */
[----:B------:R-:W-:Y:S05]  /*107c0*/  EXIT ;  /* 0x000000000000794d */ /* 0x000fea0003800000 */
.L_x_32221:
[----:B------:R-:W-:Y:S01]  /*107d0*/  STG.E.U16 desc[UR36][R16.64], R2 ;  /* 0x0000000210007986 */ /* 0x000fe2000c101524 */
[----:B------:R-:W-:Y:S05]  /*107e0*/  EXIT ;  /* 0x000000000000794d */ /* 0x000fea0003800000 */
.L_x_32217:
        /* <DEDUP_REMOVED lines=9> */
.L_x_32224:
[----:B------:R-:W-:-:S04]  /*10880*/  I2FP.F32.U32 R0, R2 ;  /* 0x0000000200007245 */ /* 0x000fc80000201000 */
[----:B------:R-:W-:-:S05]  /*10890*/  F2FP.F16.F32.PACK_AB R0, RZ, R0 ;  /* 0x00000000ff00723e */ /* 0x000fca00000000ff */
[----:B------:R-:W-:Y:S01]  /*108a0*/  STG.E.U16 desc[UR36][R16.64], R0 ;  /* 0x0000000010007986 */ /* 0x000fe2000c101524 */
[----:B------:R-:W-:Y:S05]  /*108b0*/  EXIT ;  /* 0x000000000000794d */ /* 0x000fea0003800000 */
.L_x_32223:
        /* <DEDUP_REMOVED lines=10> */
.L_x_32226:
[----:B------:R-:W-:-:S04]  /*10960*/  I2FP.F32.U32 R2, R2 ;  /* 0x0000000200027245 */ /* 0x000fc80000201000 */
[----:B------:R-:W-:-:S04]  /*10970*/  F2FP.F16.F32.PACK_AB R3, RZ, R2 ;  /* 0x00000002ff03723e */ /* 0x000fc800000000ff */
[----:B------:R-:W-:-:S05]  /*10980*/  PRMT R3, R3, 0x5410, RZ ;  /* 0x0000541003037816 */ /* 0x000fca00000000ff */
[----:B------:R-:W-:Y:S01]  /*10990*/  STG.E desc[UR36][R16.64], R3 ;  /* 0x0000000310007986 */ /* 0x000fe2000c101924 */
[----:B------:R-:W-:Y:S05]  /*109a0*/  EXIT ;  /* 0x000000000000794d */ /* 0x000fea0003800000 */
.L_x_32225:
[----:B------:R-:W0:Y:S02]  /*109b0*/  I2F.F64.U32 R2, R2 ;  /* 0x0000000200027312 */ /* 0x000e240000201800 */
[----:B0-----:R-:W-:Y:S01]  /*109c0*/  STG.E.64 desc[UR36][R16.64], R2 ;  /* 0x0000000210007986 */ /* 0x001fe2000c101b24 */
[----:B------:R-:W-:Y:S05]  /*109d0*/  EXIT ;  /* 0x000000000000794d */ /* 0x000fea0003800000 */
.L_x_32216:
        /* <DEDUP_REMOVED lines=12> */
.L_x_32230:
        /* <DEDUP_REMOVED lines=16> */
.L_x_32233:
[----:B------:R-:W-:-:S07]  /*10ba0*/  PRMT R8, R0, 0x7610, R8 ;  /* 0x0000761000087816 */ /* 0x000fce0000000008 */
.L_x_32232:
[----:B------:R-:W-:Y:S05]  /*10bb0*/  BSYNC.RECONVERGENT B0 ;  /* 0x0000000000007941 */ /* 0x000fea0003800200 */
.L_x_32231:
[----:B------:R-:W-:Y:S01]  /*10bc0*/  STG.E.U8 desc[UR36][R16.64], R8 ;  /* 0x0000000810007986 */ /* 0x000fe2000c101124 */
[----:B------:R-:W-:Y:S05]  /*10bd0*/  EXIT ;  /* 0x000000000000794d */ /* 0x000fea0003800000 */
.L_x_32229:
        /* <DEDUP_REMOVED lines=16> */
.L_x_32236:
[----:B------:R-:W-:-:S07]  /*10ce0*/  PRMT R8, R0, 0x7610, R8 ;  /* 0x0000761000087816 */ /* 0x000fce0000000008 */
.L_x_32235:
[----:B------:R-:W-:Y:S05]  /*10cf0*/  BSYNC.RECONVERGENT B0 ;  /* 0x0000000000007941 */ /* 0x000fea0003800200 */
.L_x_32234:
[----:B------:R-:W-:Y:S01]  /*10d00*/  STG.E.U8 desc[UR36][R16.64], R8 ;  /* 0x0000000810007986 */ /* 0x000fe2000c101124 */
[----:B------:R-:W-:Y:S05]  /*10d10*/  EXIT ;  /* 0x000000000000794d */ /* 0x000fea0003800000 */
.L_x_32228:
        /* <DEDUP_REMOVED lines=21> */
.L_x_32238:
[----:B------:R-:W-:-:S05]  /*10e70*/  IMAD.MOV.U32 R3, RZ, RZ, RZ ;  /* 0x000000ffff037224 */ /* 0x000fca00078e00ff */
[----:B------:R-:W-:Y:S01]  /*10e80*/  STG.E.64 desc[UR36][R16.64], R2 ;  /* 0x0000000210007986 */ /* 0x000fe2000c101b24 */
[----:B------:R-:W-:Y:S05]  /*10e90*/  EXIT ;  /* 0x000000000000794d */ /* 0x000fea0003800000 */
.L_x_32237:
[----:B------:R-:W-:Y:S01]  /*10ea0*/  STG.E desc[UR36][R16.64], R2 ;  /* 0x0000000210007986 */ /* 0x000fe2000c101924 */
[----:B------:R-:W-:Y:S05]  /*10eb0*/  EXIT ;  /* 0x000000000000794d */ /* 0x000fea0003800000 */
.L_x_32227:
        /* <DEDUP_REMOVED lines=8> */
.L_x_32240:
[----:B------:R-:W-:Y:S01]  /*10f40*/  CS2R R6, SRZ ;  /* 0x0000000000067805 */ /* 0x000fe2000001ff00 */
[----:B------:R-:W0:Y:S04]  /*10f50*/  I2F.F64.U32 R4, R2 ;  /* 0x0000000200047312 */ /* 0x000e280000201800 */
[----:B0-----:R-:W-:Y:S01]  /*10f60*/  STG.E.128 desc[UR36][R16.64], R4 ;  /* 0x0000000410007986 */ /* 0x001fe2000c101d24 */
[----:B------:R-:W-:Y:S05]  /*10f70*/  EXIT ;  /* 0x000000000000794d */ /* 0x000fea0003800000 */
.L_x_32239:
[----:B------:R-:W-:-:S09]  /*10f80*/  UISETP.NE.AND UP0, UPT, UR4, 0xf, UPT ;  /* 0x0000000f0400788c */ /* 0x000fd2000bf05270 */
[----:B------:R-:W-:Y:S05]  /*10f90*/  BRA.U !UP0, `(.L_x_32241) ;  /* 0x0000000108d47547 */ /* 0x000fea000b800000 */
[----:B------:R-:W-:-:S09]  /*10fa0*/  UISETP.NE.AND UP0, UPT, UR4, 0x17, UPT ;  /* 0x000000170400788c */ /* 0x000fd2000bf05270 */
[----:B------:R-:W-:Y:S05]  /*10fb0*/  BRA.U !UP0, `(.L_x_32242) ;  /* 0x0000000108847547 */ /* 0x000fea000b800000 */
[----:B------:R-:W-:-:S09]  /*10fc0*/  UISETP.NE.AND UP0, UPT, UR4, 0x18, UPT ;  /* 0x000000180400788c */ /* 0x000fd2000bf05270 */
[----:B------:R-:W-:Y:S05]  /*10fd0*/  BRA.U !UP0, `(.L_x_32243) ;  /* 0x0000000108447547 */ /* 0x000fea000b800000 */
.L_x_32220:
        /* <DEDUP_REMOVED lines=16> */
.L_x_32244:
[----:B------:R-:W-:Y:S05]  /*110e0*/  EXIT ;  /* 0x000000000000794d */ /* 0x000fea0003800000 */
.L_x_32243:
        /* <DEDUP_REMOVED lines=11> */
.L_x_32246:
[----:B------:R-:W-:Y:S05]  /*111a0*/  BSYNC.RECONVERGENT B0 ;  /* 0x0000000000007941 */ /* 0x000fea0003800200 */
.L_x_32245:
[----:B------:R-:W-:Y:S01]  /*111b0*/  STG.E.U8 desc[UR36][R16.64], R3 ;  /* 0x0000000310007986 */ /* 0x000fe2000c101124 */
[----:B------:R-:W-:Y:S05]  /*111c0*/  EXIT ;  /* 0x000000000000794d */ /* 0x000fea0003800000 */
.L_x_32242:
        /* <DEDUP_REMOVED lines=13> */
.L_x_32247:
[----:B------:R-:W-:Y:S01]  /*112a0*/  IMAD.MOV.U32 R3, RZ, RZ, 0x7f ;  /* 0x0000007fff037424 */ /* 0x000fe200078e00ff */
[----:B------:R-:W-:-:S04]  /*112b0*/  ISETP.GT.U32.AND P0, PT, R5, 0x7f800000, PT ;  /* 0x7f8000000500780c */ /* 0x000fc80003f04070 */
[----:B------:R-:W-:-:S05]  /*112c0*/  SEL R3, R3, 0x7c, P0 ;  /* 0x0000007c03037807 */ /* 0x000fca0000000000 */
[----:B------:R-:W-:Y:S01]  /*112d0*/  STG.E.U8 desc[UR36][R16.64], R3 ;  /* 0x0000000310007986 */ /* 0x000fe2000c101124 */
[----:B------:R-:W-:Y:S05]  /*112e0*/  EXIT ;  /* 0x000000000000794d */ /* 0x000fea0003800000 */
.L_x_32241:
[----:B------:R-:W-:-:S04]  /*112f0*/  I2FP.F32.U32 R0, R2 ;  /* 0x0000000200007245 */ /* 0x000fc80000201000 */
[----:B------:R-:W-:-:S05]  /*11300*/  F2FP.BF16.F32.PACK_AB R0, RZ, R0 ;  /* 0x00000000ff00723e */ /* 0x000fca00000010ff */
[----:B------:R-:W-:Y:S01]  /*11310*/  STG.E.U16 desc[UR36][R16.64], R0 ;  /* 0x0000000010007986 */ /* 0x000fe2000c101524 */
[----:B------:R-:W-:Y:S05]  /*11320*/  EXIT ;  /* 0x000000000000794d */ /* 0x000fea0003800000 */
.L_x_32248:
        /* <DEDUP_REMOVED lines=13> */
.L_x_43003:


//--------------------- .text._ZN2at6native27unrolled_elementwise_kernelINS0_13BinaryFunctorIN3c104HalfES4_bZZZNS0_23logical_and_kernel_cudaERNS_14TensorIteratorEENKUlvE0_clEvENKUlvE6_clEvEUlS4_S4_E_EESt5arrayIPcLm3EELi4E23TrivialOffsetCalculatorILi2EjESE_ILi1EjENS0_6memory12LoadWithCastILi2EEENSH_13StoreWithCastILi1EEEEEviT_T0_T2_T3_T4_T5_ --------------------------
	.section	.text._ZN2at6native27unrolled_elementwise_kernelINS0_13BinaryFunctorIN3c104HalfES4_bZZZNS0_23logical_and_kernel_cudaERNS_14TensorIteratorEENKUlvE0_clEvENKUlvE6_clEvEUlS4_S4_E_EESt5arrayIPcLm3EELi4E23TrivialOffsetCalculatorILi2EjESE_ILi1EjENS0_6memory12LoadWithCastILi2EEENSH_13StoreWithCastILi1EEEEEviT_T0_T2_T3_T4_T5_,"ax",@progbits
	.align	128
        .global         _ZN2at6native27unrolled_elementwise_kernelINS0_13BinaryFunctorIN3c104HalfES4_bZZZNS0_23logical_and_kernel_cudaERNS_14TensorIteratorEENKUlvE0_clEvENKUlvE6_clEvEUlS4_S4_E_EESt5arrayIPcLm3EELi4E23TrivialOffsetCalculatorILi2EjESE_ILi1EjENS0_6memory12LoadWithCastILi2EEENSH_13StoreWithCastILi1EEEEEviT_T0_T2_T3_T4_T5_
        .type           _ZN2at6native27unrolled_elementwise_kernelINS0_13BinaryFunctorIN3c104HalfES4_bZZZNS0_23logical_and_kernel_cudaERNS_14TensorIteratorEENKUlvE0_clEvENKUlvE6_clEvEUlS4_S4_E_EESt5arrayIPcLm3EELi4E23TrivialOffsetCalculatorILi2EjESE_ILi1EjENS0_6memory12LoadWithCastILi2EEENSH_13StoreWithCastILi1EEEEEviT_T0_T2_T3_T4_T5_,@function
        .size           _ZN2at6native27unrolled_elementwise_kernelINS0_13BinaryFunctorIN3c104HalfES4_bZZZNS0_23logical_and_kernel_cudaERNS_14TensorIteratorEENKUlvE0_clEvENKUlvE6_clEvEUlS4_S4_E_EESt5arrayIPcLm3EELi4E23TrivialOffsetCalculatorILi2EjESE_ILi1EjENS0_6memory12LoadWithCastILi2EEENSH_13StoreWithCastILi1EEEEEviT_T0_T2_T3_T4_T5_,(.L_x_43004 - _ZN2at6native27unrolled_elementwise_kernelINS0_13BinaryFunctorIN3c104HalfES4_bZZZNS0_23logical_and_kernel_cudaERNS_14TensorIteratorEENKUlvE0_clEvENKUlvE6_clEvEUlS4_S4_E_EESt5arrayIPcLm3EELi4E23TrivialOffsetCalculatorILi2EjESE_ILi1EjENS0_6memory12LoadWithCastILi2EEENSH_13StoreWithCastILi1EEEEEviT_T0_T2_T3_T4_T5_)
        .other          _ZN2at6native27unrolled_elementwise_kernelINS0_13BinaryFunctorIN3c104HalfES4_bZZZNS0_23logical_and_kernel_cudaERNS_14TensorIteratorEENKUlvE0_clEvENKUlvE6_clEvEUlS4_S4_E_EESt5arrayIPcLm3EELi4E23TrivialOffsetCalculatorILi2EjESE_ILi1EjENS0_6memory12LoadWithCastILi2EEENSH_13StoreWithCastILi1EEEEEviT_T0_T2_T3_T4_T5_,@"STO_CUDA_ENTRY STV_DEFAULT"
_ZN2at6native27unrolled_elementwise_kernelINS0_13BinaryFunctorIN3c104HalfES4_bZZZNS0_23logical_and_kernel_cudaERNS_14TensorIteratorEENKUlvE0_clEvENKUlvE6_clEvEUlS4_S4_E_EESt5arrayIPcLm3EELi4E23TrivialOffsetCalculatorILi2EjESE_ILi1EjENS0_6memory12LoadWithCastILi2EEENSH_13StoreWithCastILi1EEEEEviT_T0_T2_T3_T4_T5_:
.text._ZN2at6native27unrolled_elementwise_kernelINS0_13BinaryFunctorIN3c104HalfES4_bZZZNS0_23logical_and_kernel_cudaERNS_14TensorIteratorEENKUlvE0_clEvENKUlvE6_clEvEUlS4_S4_E_EESt5arrayIPcLm3EELi4E23TrivialOffsetCalculatorILi2EjESE_ILi1EjENS0_6memory12LoadWithCastILi2EEENSH_13StoreWithCastILi1EEEEEviT_T0_T2_T3_T4_T5_:
        /* <DEDUP_REMOVED lines=36> */
.L_x_32254:
[----:B------:R-:W2:Y:S02]  /*0240*/  LDG.E.U8 R4, desc[UR36][R4.64] ;  /* 0x0000002404047981 */ /* 0x000ea4000c1e1100 */
[----:B--2---:R-:W-:-:S04]  /*0250*/  I2FP.F32.U32 R0, R4 ;  /* 0x0000000400007245 */ /* 0x004fc80000201000 */
[----:B------:R-:W-:-:S04]  /*0260*/  F2FP.F16.F32.PACK_AB R0, RZ, R0 ;  /* 0x00000000ff00723e */ /* 0x000fc800000000ff */
[----:B------:R-:W-:Y:S01]  /*0270*/  PRMT R28, R0, 0x7610, R28 ;  /* 0x00007610001c7816 */ /* 0x000fe2000000001c */
[----:B------:R-:W-:Y:S06]  /*0280*/  BRA `(.L_x_32256) ;  /* 0x0000000c00d87947 */ /* 0x000fec0003800000 */
.L_x_32253:
        /* <DEDUP_REMOVED lines=11> */
.L_x_32258:
[----:B------:R-:W2:Y:S02]  /*0340*/  LDG.E R4, desc[UR36][R4.64] ;  /* 0x0000002404047981 */ /* 0x000ea4000c1e1900 */
[----:B--2---:R-:W-:-:S04]  /*0350*/  I2FP.F32.S32 R0, R4 ;  /* 0x0000000400007245 */ /* 0x004fc80000201400 */
[----:B------:R-:W-:-:S04]  /*0360*/  F2FP.F16.F32.PACK_AB R0, RZ, R0 ;  /* 0x00000000ff00723e */ /* 0x000fc800000000ff */
[----:B------:R-:W-:Y:S01]  /*0370*/  PRMT R28, R0, 0x7610, R28 ;  /* 0x00007610001c7816 */ /* 0x000fe2000000001c */
[----:B------:R-:W-:Y:S06]  /*0380*/  BRA `(.L_x_32256) ;  /* 0x0000000c00987947 */ /* 0x000fec0003800000 */
.L_x_32257:
[----:B------:R-:W2:Y:S02]  /*0390*/  LDG.E.U16 R4, desc[UR36][R4.64] ;  /* 0x0000002404047981 */ /* 0x000ea4000c1e1500 */
[----:B--2---:R-:W0:Y:S02]  /*03a0*/  I2F.S16 R0, R4 ;  /* 0x0000000400007306 */ /* 0x004e240000101400 */
[----:B0-----:R-:W-:-:S04]  /*03b0*/  F2FP.F16.F32.PACK_AB R0, RZ, R0 ;  /* 0x00000000ff00723e */ /* 0x001fc800000000ff */
[----:B------:R-:W-:Y:S01]  /*03c0*/  PRMT R28, R0, 0x7610, R28 ;  /* 0x00007610001c7816 */ /* 0x000fe2000000001c */
[----:B------:R-:W-:Y:S06]  /*03d0*/  BRA `(.L_x_32256) ;  /* 0x0000000c00847947 */ /* 0x000fec0003800000 */
.L_x_32252:
        /* <DEDUP_REMOVED lines=9> */
.L_x_32260:
[----:B------:R1:W5:Y:S01]  /*0470*/  LDG.E.U16 R28, desc[UR36][R4.64] ;  /* 0x00000024041c7981 */ /* 0x000362000c1e1500 */
[----:B------:R-:W-:Y:S05]  /*0480*/  BRA `(.L_x_32256) ;  /* 0x0000000c00587947 */ /* 0x000fea0003800000 */
.L_x_32259:
        /* <DEDUP_REMOVED lines=9> */
.L_x_32262:
[----:B------:R0:W5:Y:S01]  /*0520*/  LDG.E.U16 R28, desc[UR36][R4.64] ;  /* 0x00000024041c7981 */ /* 0x000162000c1e1500 */
[----:B------:R-:W-:Y:S05]  /*0530*/  BRA `(.L_x_32256) ;  /* 0x0000000c002c7947 */ /* 0x000fea0003800000 */
.L_x_32261:
        /* <DEDUP_REMOVED lines=13> */
.L_x_32251:
        /* <DEDUP_REMOVED lines=14> */
.L_x_32265:
        /* <DEDUP_REMOVED lines=13> */
.L_x_32264:
        /* <DEDUP_REMOVED lines=27> */
.L_x_32267:
        /* <DEDUP_REMOVED lines=15> */
.L_x_32266:
[----:B------:R-:W2:Y:S02]  /*0a60*/  LDG.E.U16 R0, desc[UR36][R4.64] ;  /* 0x0000002404007981 */ /* 0x000ea4000c1e1500 */
[----:B--2---:R-:W-:-:S05]  /*0a70*/  IMAD.U32 R0, R0, 0x10000, RZ ;  /* 0x0001000000007824 */ /* 0x004fca00078e00ff */
[----:B------:R-:W-:-:S04]  /*0a80*/  F2FP.F16.F32.PACK_AB R0, RZ, R0 ;  /* 0x00000000ff00723e */ /* 0x000fc800000000ff */
[----:B------:R-:W-:Y:S01]  /*0a90*/  PRMT R28, R0, 0x7610, R28 ;  /* 0x00007610001c7816 */ /* 0x000fe2000000001c */
[----:B------:R-:W-:Y:S06]  /*0aa0*/  BRA `(.L_x_32256) ;  /* 0x0000000400d07947 */ /* 0x000fec0003800000 */
.L_x_32263:
        /* <DEDUP_REMOVED lines=13> */
.L_x_32270:
        /* <DEDUP_REMOVED lines=21> */
.L_x_32274:
[----:B------:R-:W-:Y:S05]  /*0cd0*/  BSYNC.RECONVERGENT B1 ;  /* 0x0000000000017941 */ /* 0x000fea0003800200 */
.L_x_32273:
[----:B------:R-:W-:Y:S01]  /*0ce0*/  IMAD.SHL.U32 R0, R0, 0x100000, RZ ;  /* 0x0010000000007824 */ /* 0x000fe200078e00ff */
[----:B------:R-:W-:-:S04]  /*0cf0*/  LEA R3, R3, 0x3b800000, 0x17 ;  /* 0x3b80000003037811 */ /* 0x000fc800078eb8ff */
[----:B------:R-:W-:-:S07]  /*0d00*/  LOP3.LUT R0, R3, R0, R7, 0xfe, !PT ;  /* 0x0000000003007212 */ /* 0x000fce00078efe07 */
.L_x_32272:
[----:B------:R-:W-:Y:S05]  /*0d10*/  BSYNC.RECONVERGENT B0 ;  /* 0x0000000000007941 */ /* 0x000fea0003800200 */
.L_x_32271:
[----:B------:R-:W-:-:S04]  /*0d20*/  F2FP.F16.F32.PACK_AB R0, RZ, R0 ;  /* 0x00000000ff00723e */ /* 0x000fc800000000ff */
[----:B------:R-:W-:Y:S01]  /*0d30*/  PRMT R28, R0, 0x7610, R28 ;  /* 0x00007610001c7816 */ /* 0x000fe2000000001c */
[----:B------:R-:W-:Y:S06]  /*0d40*/  BRA `(.L_x_32256) ;  /* 0x0000000400287947 */ /* 0x000fec0003800000 */
.L_x_32269:
        /* <DEDUP_REMOVED lines=21> */
.L_x_32278:
[----:B------:R-:W-:Y:S05]  /*0ea0*/  BSYNC.RECONVERGENT B1 ;  /* 0x0000000000017941 */ /* 0x000fea0003800200 */
.L_x_32277:
[----:B------:R-:W-:Y:S01]  /*0eb0*/  IMAD.SHL.U32 R0, R0, 0x200000, RZ ;  /* 0x0020000000007824 */ /* 0x000fe200078e00ff */
[----:B------:R-:W-:-:S04]  /*0ec0*/  LEA R3, R3, 0x37800000, 0x17 ;  /* 0x3780000003037811 */ /* 0x000fc800078eb8ff */
[----:B------:R-:W-:-:S07]  /*0ed0*/  LOP3.LUT R0, R3, R0, R7, 0xfe, !PT ;  /* 0x0000000003007212 */ /* 0x000fce00078efe07 */
.L_x_32276:
[----:B------:R-:W-:Y:S05]  /*0ee0*/  BSYNC.RECONVERGENT B0 ;  /* 0x0000000000007941 */ /* 0x000fea0003800200 */
.L_x_32275:
[----:B------:R-:W-:-:S04]  /*0ef0*/  F2FP.F16.F32.PACK_AB R0, RZ, R0 ;  /* 0x00000000ff00723e */ /* 0x000fc800000000ff */
[----:B------:R-:W-:Y:S01]  /*0f00*/  PRMT R28, R0, 0x7610, R28 ;  /* 0x00007610001c7816 */ /* 0x000fe2000000001c */
[----:B------:R-:W-:Y:S06]  /*0f10*/  BRA `(.L_x_32256) ;  /* 0x0000000000b47947 */ /* 0x000fec0003800000 */
.L_x_32268:
[----:B------:R-:W-:-:S09]  /*0f20*/  UISETP.NE.AND UP0, UPT, UR4, 0x1c, UPT ;  /* 0x0000001c0400788c */ /* 0x000fd2000bf05270 */
[----:B------:R-:W-:Y:S05]  /*0f30*/  BRA.U !UP0, `(.L_x_32279) ;  /* 0x00000001089c7547 */ /* 0x000fea000b800000 */
[----:B------:R-:W-:-:S09]  /*0f40*/  UISETP.NE.AND UP0, UPT, UR4, 0x1d, UPT ;  /* 0x0000001d0400788c */ /* 0x000fd2000bf05270 */
[----:B------:R-:W-:Y:S05]  /*0f50*/  BRA.U !UP0, `(.L_x_32280) ;  /* 0x0000000108807547 */ /* 0x000fea000b800000 */
[----:B------:R-:W-:-:S09]  /*0f60*/  UISETP.NE.AND UP0, UPT, UR4, 0x2c, UPT ;  /* 0x0000002c0400788c */ /* 0x000fd2000bf05270 */
[----:B------:R-:W-:Y:S05]  /*0f70*/  BRA.U !UP0, `(.L_x_32281) ;  /* 0x0000000108487547 */ /* 0x000fea000b800000 */
.L_x_32255:
        /* <DEDUP_REMOVED lines=16> */
.L_x_32282:
[----:B------:R-:W-:Y:S01]  /*1080*/  PRMT R28, RZ, 0x7610, R28 ;  /* 0x00007610ff1c7816 */ /* 0x000fe2000000001c */
[----:B------:R-:W-:Y:S06]  /*1090*/  BRA `(.L_x_32256) ;  /* 0x0000000000547947 */ /* 0x000fec0003800000 */
.L_x_32281:
        /* <DEDUP_REMOVED lines=8> */
.L_x_32284:
[----:B------:R-:W-:Y:S05]  /*1120*/  BSYNC.RECONVERGENT B0 ;  /* 0x0000000000007941 */ /* 0x000fea0003800200 */
.L_x_32283:
[----:B------:R-:W-:-:S04]  /*1130*/  F2FP.F16.F32.PACK_AB R0, RZ, R0 ;  /* 0x00000000ff00723e */ /* 0x000fc800000000ff */
[----:B------:R-:W-:Y:S01]  /*1140*/  PRMT R28, R0, 0x7610, R28 ;  /* 0x00007610001c7816 */ /* 0x000fe2000000001c */
[----:B------:R-:W-:Y:S06]  /*1150*/  BRA `(.L_x_32256) ;  /* 0x0000000000247947 */ /* 0x000fec0003800000 */
.L_x_32280:
[----:B------:R-:W2:Y:S02]  /*1160*/  LDG.E.64 R4, desc[UR36][R4.64] ;  /* 0x0000002404047981 */ /* 0x000ea4000c1e1b00 */
[----:B--2---:R-:W0:Y:S02]  /*1170*/  I2F.U64 R0, R4 ;  /* 0x0000000400007312 */ /* 0x004e240000301000 */
[----:B0-----:R-:W-:-:S04]  /*1180*/  F2FP.F16.F32.PACK_AB R0, RZ, R0 ;  /* 0x00000000ff00723e */ /* 0x001fc800000000ff */
[----:B------:R-:W-:Y:S01]  /*1190*/  PRMT R28, R0, 0x7610, R28 ;  /* 0x00007610001c7816 */ /* 0x000fe2000000001c */
[----:B------:R-:W-:Y:S06]  /*11a0*/  BRA `(.L_x_32256) ;  /* 0x0000000000107947 */ /* 0x000fec0003800000 */
.L_x_32279:
[----:B------:R-:W2:Y:S02]  /*11b0*/  LDG.E R4, desc[UR36][R4.64] ;  /* 0x0000002404047981 */ /* 0x000ea4000c1e1900 */
[----:B--2---:R-:W-:-:S04]  /*11c0*/  I2FP.F32.U32 R0, R4 ;  /* 0x0000000400007245 */ /* 0x004fc80000201000 */
[----:B------:R-:W-:-:S04]  /*11d0*/  F2FP.F16.F32.PACK_AB R0, RZ, R0 ;  /* 0x00000000ff00723e */ /* 0x000fc800000000ff */
[----:B------:R-:W-:-:S07]  /*11e0*/  PRMT R28, R0, 0x7610, R28 ;  /* 0x00007610001c7816 */ /* 0x000fce000000001c */
.L_x_32256:
        /* <DEDUP_REMOVED lines=21> */
.L_x_32288:
[----:B------:R-:W2:Y:S02]  /*1340*/  LDG.E.U8 R4, desc[UR36][R4.64] ;  /* 0x0000002404047981 */ /* 0x000ea4000c1e1100 */
[----:B--2---:R-:W-:-:S04]  /*1350*/  I2FP.F32.U32 R0, R4 ;  /* 0x0000000400007245 */ /* 0x004fc80000201000 */
[----:B------:R-:W-:-:S04]  /*1360*/  F2FP.F16.F32.PACK_AB R0, RZ, R0 ;  /* 0x00000000ff00723e */ /* 0x000fc800000000ff */
[----:B------:R-:W-:Y:S01]  /*1370*/  PRMT R25, R0, 0x7610, R25 ;  /* 0x0000761000197816 */ /* 0x000fe20000000019 */
[----:B------:R-:W-:Y:S06]  /*1380*/  BRA `(.L_x_32290) ;  /* 0x0000000c00d87947 */ /* 0x000fec0003800000 */
.L_x_32287:
        /* <DEDUP_REMOVED lines=11> */
.L_x_32292:
[----:B------:R-:W2:Y:S02]  /*1440*/  LDG.E R4, desc[UR36][R4.64] ;  /* 0x0000002404047981 */ /* 0x000ea4000c1e1900 */
[----:B--2---:R-:W-:-:S04]  /*1450*/  I2FP.F32.S32 R0, R4 ;  /* 0x0000000400007245 */ /* 0x004fc80000201400 */
[----:B------:R-:W-:-:S04]  /*1460*/  F2FP.F16.F32.PACK_AB R0, RZ, R0 ;  /* 0x00000000ff00723e */ /* 0x000fc800000000ff */
[----:B------:R-:W-:Y:S01]  /*1470*/  PRMT R25, R0, 0x7610, R25 ;  /* 0x0000761000197816 */ /* 0x000fe20000000019 */
[----:B------:R-:W-:Y:S06]  /*1480*/  BRA `(.L_x_32290) ;  /* 0x0000000c00987947 */ /* 0x000fec0003800000 */
.L_x_32291:
[----:B------:R-:W2:Y:S02]  /*1490*/  LDG.E.U16 R4, desc[UR36][R4.64] ;  /* 0x0000002404047981 */ /* 0x000ea4000c1e1500 */
[----:B--2---:R-:W0:Y:S02]  /*14a0*/  I2F.S16 R0, R4 ;  /* 0x0000000400007306 */ /* 0x004e240000101400 */
[----:B0-----:R-:W-:-:S04]  /*14b0*/  F2FP.F16.F32.PACK_AB R0, RZ, R0 ;  /* 0x00000000ff00723e */ /* 0x001fc800000000ff */
[----:B------:R-:W-:Y:S01]  /*14c0*/  PRMT R25, R0, 0x7610, R25 ;  /* 0x0000761000197816 */ /* 0x000fe20000000019 */
[----:B------:R-:W-:Y:S06]  /*14d0*/  BRA `(.L_x_32290) ;  /* 0x0000000c00847947 */ /* 0x000fec0003800000 */
.L_x_32286:
        /* <DEDUP_REMOVED lines=9> */
.L_x_32294:
[----:B------:R1:W5:Y:S01]  /*1570*/  LDG.E.U16 R25, desc[UR36][R4.64] ;  /* 0x0000002404197981 */ /* 0x000362000c1e1500 */
[----:B------:R-:W-:Y:S05]  /*1580*/  BRA `(.L_x_32290) ;  /* 0x0000000c00587947 */ /* 0x000fea0003800000 */
.L_x_32293:
        /* <DEDUP_REMOVED lines=9> */
.L_x_32296:
[----:B------:R0:W5:Y:S01]  /*1620*/  LDG.E.U16 R25, desc[UR36][R4.64] ;  /* 0x0000002404197981 */ /* 0x000162000c1e1500 */
[----:B------:R-:W-:Y:S05]  /*1630*/  BRA `(.L_x_32290) ;  /* 0x0000000c002c7947 */ /* 0x000fea0003800000 */
.L_x_32295:
        /* <DEDUP_REMOVED lines=13> */
.L_x_32285:
        /* <DEDUP_REMOVED lines=14> */
.L_x_32299:
        /* <DEDUP_REMOVED lines=13> */
.L_x_32298:
        /* <DEDUP_REMOVED lines=27> */
.L_x_32301:
        /* <DEDUP_REMOVED lines=15> */
.L_x_32300:
[----:B------:R-:W2:Y:S02]  /*1b60*/  LDG.E.U16 R0, desc[UR36][R4.64] ;  /* 0x0000002404007981 */ /* 0x000ea4000c1e1500 */
[----:B--2---:R-:W-:-:S05]  /*1b70*/  IMAD.U32 R0, R0, 0x10000, RZ ;  /* 0x0001000000007824 */ /* 0x004fca00078e00ff */
[----:B------:R-:W-:-:S04]  /*1b80*/  F2FP.F16.F32.PACK_AB R0, RZ, R0 ;  /* 0x00000000ff00723e */ /* 0x000fc800000000ff */
[----:B------:R-:W-:Y:S01]  /*1b90*/  PRMT R25, R0, 0x7610, R25 ;  /* 0x0000761000197816 */ /* 0x000fe20000000019 */
[----:B------:R-:W-:Y:S06]  /*1ba0*/  BRA `(.L_x_32290) ;  /* 0x0000000400d07947 */ /* 0x000fec0003800000 */
.L_x_32297:
        /* <DEDUP_REMOVED lines=13> */
.L_x_32304:
        /* <DEDUP_REMOVED lines=21> */
.L_x_32308:
[----:B------:R-:W-:Y:S05]  /*1dd0*/  BSYNC.RECONVERGENT B1 ;  /* 0x0000000000017941 */ /* 0x000fea0003800200 */
.L_x_32307:
[----:B------:R-:W-:Y:S01]  /*1de0*/  IMAD.SHL.U32 R0, R0, 0x100000, RZ ;  /* 0x0010000000007824 */ /* 0x000fe200078e00ff */
[----:B------:R-:W-:-:S04]  /*1df0*/  LEA R3, R3, 0x3b800000, 0x17 ;  /* 0x3b80000003037811 */ /* 0x000fc800078eb8ff */
[----:B------:R-:W-:-:S07]  /*1e00*/  LOP3.LUT R0, R3, R0, R7, 0xfe, !PT ;  /* 0x0000000003007212 */ /* 0x000fce00078efe07 */
.L_x_32306:
[----:B------:R-:W-:Y:S05]  /*1e10*/  BSYNC.RECONVERGENT B0 ;  /* 0x0000000000007941 */ /* 0x000fea0003800200 */
.L_x_32305:
[----:B------:R-:W-:-:S04]  /*1e20*/  F2FP.F16.F32.PACK_AB R0, RZ, R0 ;  /* 0x00000000ff00723e */ /* 0x000fc800000000ff */
[----:B------:R-:W-:Y:S01]  /*1e30*/  PRMT R25, R0, 0x7610, R25 ;  /* 0x0000761000197816 */ /* 0x000fe20000000019 */
[----:B------:R-:W-:Y:S06]  /*1e40*/  BRA `(.L_x_32290) ;  /* 0x0000000400287947 */ /* 0x000fec0003800000 */
.L_x_32303:
        /* <DEDUP_REMOVED lines=21> */
.L_x_32312:
[----:B------:R-:W-:Y:S05]  /*1fa0*/  BSYNC.RECONVERGENT B1 ;  /* 0x0000000000017941 */ /* 0x000fea0003800200 */
.L_x_32311:
[----:B------:R-:W-:Y:S01]  /*1fb0*/  IMAD.SHL.U32 R0, R0, 0x200000, RZ ;  /* 0x0020000000007824 */ /* 0x000fe200078e00ff */
[----:B------:R-:W-:-:S04]  /*1fc0*/  LEA R3, R3, 0x37800000, 0x17 ;  /* 0x3780000003037811 */ /* 0x000fc800078eb8ff */
[----:B------:R-:W-:-:S07]  /*1fd0*/  LOP3.LUT R0, R3, R0, R7, 0xfe, !PT ;  /* 0x0000000003007212 */ /* 0x000fce00078efe07 */
.L_x_32310:
[----:B------:R-:W-:Y:S05]  /*1fe0*/  BSYNC.RECONVERGENT B0 ;  /* 0x0000000000007941 */ /* 0x000fea0003800200 */
.L_x_32309:
[----:B------:R-:W-:-:S04]  /*1ff0*/  F2FP.F16.F32.PACK_AB R0, RZ, R0 ;  /* 0x00000000ff00723e */ /* 0x000fc800000000ff */
[----:B------:R-:W-:Y:S01]  /*2000*/  PRMT R25, R0, 0x7610, R25 ;  /* 0x0000761000197816 */ /* 0x000fe20000000019 */
[----:B------:R-:W-:Y:S06]  /*2010*/  BRA `(.L_x_32290) ;  /* 0x0000000000b47947 */ /* 0x000fec0003800000 */
.L_x_32302:
[----:B------:R-:W-:-:S09]  /*2020*/  UISETP.NE.AND UP0, UPT, UR4, 0x1c, UPT ;  /* 0x0000001c0400788c */ /* 0x000fd2000bf05270 */
[----:B------:R-:W-:Y:S05]  /*2030*/  BRA.U !UP0, `(.L_x_32313) ;  /* 0x00000001089c7547 */ /* 0x000fea000b800000 */
[----:B------:R-:W-:-:S09]  /*2040*/  UISETP.NE.AND UP0, UPT, UR4, 0x1d, UPT ;  /* 0x0000001d0400788c */ /* 0x000fd2000bf05270 */
[----:B------:R-:W-:Y:S05]  /*2050*/  BRA.U !UP0, `(.L_x_32314) ;  /* 0x0000000108807547 */ /* 0x000fea000b800000 */
[----:B------:R-:W-:-:S09]  /*2060*/  UISETP.NE.AND UP0, UPT, UR4, 0x2c, UPT ;  /* 0x0000002c0400788c */ /* 0x000fd2000bf05270 */
[----:B------:R-:W-:Y:S05]  /*2070*/  BRA.U !UP0, `(.L_x_32315) ;  /* 0x0000000108487547 */ /* 0x000fea000b800000 */
.L_x_32289:
        /* <DEDUP_REMOVED lines=16> */
.L_x_32316:
[----:B------:R-:W-:Y:S01]  /*2180*/  PRMT R25, RZ, 0x7610, R25 ;  /* 0x00007610ff197816 */ /* 0x000fe20000000019 */
[----:B------:R-:W-:Y:S06]  /*2190*/  BRA `(.L_x_32290) ;  /* 0x0000000000547947 */ /* 0x000fec0003800000 */
.L_x_32315:
        /* <DEDUP_REMOVED lines=8> */
.L_x_32318:
[----:B------:R-:W-:Y:S05]  /*2220*/  BSYNC.RECONVERGENT B0 ;  /* 0x0000000000007941 */ /* 0x000fea0003800200 */
.L_x_32317:
[----:B------:R-:W-:-:S04]  /*2230*/  F2FP.F16.F32.PACK_AB R0, RZ, R0 ;  /* 0x00000000ff00723e */ /* 0x000fc800000000ff */
[----:B------:R-:W-:Y:S01]  /*2240*/  PRMT R25, R0, 0x7610, R25 ;  /* 0x0000761000197816 */ /* 0x000fe20000000019 */
[----:B------:R-:W-:Y:S06]  /*2250*/  BRA `(.L_x_32290) ;  /* 0x0000000000247947 */ /* 0x000fec0003800000 */
.L_x_32314:
[----:B------:R-:W2:Y:S02]  /*2260*/  LDG.E.64 R4, desc[UR36][R4.64] ;  /* 0x0000002404047981 */ /* 0x000ea4000c1e1b00 */
[----:B--2---:R-:W0:Y:S02]  /*2270*/  I2F.U64 R0, R4 ;  /* 0x0000000400007312 */ /* 0x004e240000301000 */
[----:B0-----:R-:W-:-:S04]  /*2280*/  F2FP.F16.F32.PACK_AB R0, RZ, R0 ;  /* 0x00000000ff00723e */ /* 0x001fc800000000ff */
[----:B------:R-:W-:Y:S01]  /*2290*/  PRMT R25, R0, 0x7610, R25 ;  /* 0x0000761000197816 */ /* 0x000fe20000000019 */
[----:B------:R-:W-:Y:S06]  /*22a0*/  BRA `(.L_x_32290) ;  /* 0x0000000000107947 */ /* 0x000fec0003800000 */
.L_x_32313:
[----:B------:R-:W2:Y:S02]  /*22b0*/  LDG.E R4, desc[UR36][R4.64] ;  /* 0x0000002404047981 */ /* 0x000ea4000c1e1900 */
[----:B--2---:R-:W-:-:S04]  /*22c0*/  I2FP.F32.U32 R0, R4 ;  /* 0x0000000400007245 */ /* 0x004fc80000201000 */
[----:B------:R-:W-:-:S04]  /*22d0*/  F2FP.F16.F32.PACK_AB R0, RZ, R0 ;  /* 0x00000000ff00723e */ /* 0x000fc800000000ff */
[----:B------:R-:W-:-:S07]  /*22e0*/  PRMT R25, R0, 0x7610, R25 ;  /* 0x0000761000197816 */ /* 0x000fce0000000019 */
.L_x_32290:
[----:B------:R-:W-:-:S07]  /*22f0*/  VIADD R19, R17, 0x80 ;  /* 0x0000008011137836 */ /* 0x000fce0000000000 */
.L_x_32250:
[----:B------:R-:W-:Y:S05]  /*2300*/  BSYNC.RECONVERGENT B6 ;  /* 0x0000000000067941 */ /* 0x000fea0003800200 */
.L_x_32249:
        /* <DEDUP_REMOVED lines=27> */
.L_x_32324:
[----:B------:R-:W2:Y:S02]  /*24c0*/  LDG.E.U8 R4, desc[UR36][R4.64] ;  /* 0x0000002404047981 */ /* 0x000ea4000c1e1100 */
[----:B--2---:R-:W-:-:S04]  /*24d0*/  I2FP.F32.U32 R0, R4 ;  /* 0x0000000400007245 */ /* 0x004fc80000201000 */
[----:B------:R-:W-:-:S04]  /*24e0*/  F2FP.F16.F32.PACK_AB R0, RZ, R0 ;  /* 0x00000000ff00723e */ /* 0x000fc800000000ff */
[----:B------:R-:W-:Y:S01]  /*24f0*/  PRMT R26, R0, 0x7610, R26 ;  /* 0x00007610001a7816 */ /* 0x000fe2000000001a */
[----:B------:R-:W-:Y:S06]  /*2500*/  BRA `(.L_x_32326) ;  /* 0x0000000c00d87947 */ /* 0x000fec0003800000 */
.L_x_32323:
        /* <DEDUP_REMOVED lines=11> */
.L_x_32328:
[----:B------:R-:W2:Y:S02]  /*25c0*/  LDG.E R4, desc[UR36][R4.64] ;  /* 0x0000002404047981 */ /* 0x000ea4000c1e1900 */
[----:B--2---:R-:W-:-:S04]  /*25d0*/  I2FP.F32.S32 R0, R4 ;  /* 0x0000000400007245 */ /* 0x004fc80000201400 */
[----:B------:R-:W-:-:S04]  /*25e0*/  F2FP.F16.F32.PACK_AB R0, RZ, R0 ;  /* 0x00000000ff00723e */ /* 0x000fc800000000ff */
[----:B------:R-:W-:Y:S01]  /*25f0*/  PRMT R26, R0, 0x7610, R26 ;  /* 0x00007610001a7816 */ /* 0x000fe2000000001a */
[----:B------:R-:W-:Y:S06]  /*2600*/  BRA `(.L_x_32326) ;  /* 0x0000000c00987947 */ /* 0x000fec0003800000 */
.L_x_32327:
[----:B------:R-:W2:Y:S02]  /*2610*/  LDG.E.U16 R4, desc[UR36][R4.64] ;  /* 0x0000002404047981 */ /* 0x000ea4000c1e1500 */
[----:B--2---:R-:W0:Y:S02]  /*2620*/  I2F.S16 R0, R4 ;  /* 0x0000000400007306 */ /* 0x004e240000101400 */
[----:B0-----:R-:W-:-:S04]  /*2630*/  F2FP.F16.F32.PACK_AB R0, RZ, R0 ;  /* 0x00000000ff00723e */ /* 0x001fc800000000ff */
[----:B------:R-:W-:Y:S01]  /*2640*/  PRMT R26, R0, 0x7610, R26 ;  /* 0x00007610001a7816 */ /* 0x000fe2000000001a */
[----:B------:R-:W-:Y:S06]  /*2650*/  BRA `(.L_x_32326) ;  /* 0x0000000c00847947 */ /* 0x000fec0003800000 */
.L_x_32322:
        /* <DEDUP_REMOVED lines=9> */
.L_x_32330:
[----:B------:R1:W5:Y:S01]  /*26f0*/  LDG.E.U16 R26, desc[UR36][R4.64] ;  /* 0x00000024041a7981 */ /* 0x000362000c1e1500 */
[----:B------:R-:W-:Y:S05]  /*2700*/  BRA `(.L_x_32326) ;  /* 0x0000000c00587947 */ /* 0x000fea0003800000 */
.L_x_32329:
        /* <DEDUP_REMOVED lines=9> */
.L_x_32332:
[----:B------:R0:W5:Y:S01]  /*27a0*/  LDG.E.U16 R26, desc[UR36][R4.64] ;  /* 0x00000024041a7981 */ /* 0x000162000c1e1500 */
[----:B------:R-:W-:Y:S05]  /*27b0*/  BRA `(.L_x_32326) ;  /* 0x0000000c002c7947 */ /* 0x000fea0003800000 */
.L_x_32331:
        /* <DEDUP_REMOVED lines=13> */
.L_x_32321:
        /* <DEDUP_REMOVED lines=14> */
.L_x_32335:
        /* <DEDUP_REMOVED lines=13> */
.L_x_32334:
        /* <DEDUP_REMOVED lines=27> */
.L_x_32337:
        /* <DEDUP_REMOVED lines=15> */
.L_x_32336:
[----:B------:R-:W2:Y:S02]  /*2ce0*/  LDG.E.U16 R0, desc[UR36][R4.64] ;  /* 0x0000002404007981 */ /* 0x000ea4000c1e1500 */
[----:B--2---:R-:W-:-:S05]  /*2cf0*/  IMAD.U32 R0, R0, 0x10000, RZ ;  /* 0x0001000000007824 */ /* 0x004fca00078e00ff */
[----:B------:R-:W-:-:S04]  /*2d00*/  F2FP.F16.F32.PACK_AB R0, RZ, R0 ;  /* 0x00000000ff00723e */ /* 0x000fc800000000ff */
[----:B------:R-:W-:Y:S01]  /*2d10*/  PRMT R26, R0, 0x7610, R26 ;  /* 0x00007610001a7816 */ /* 0x000fe2000000001a */
[----:B------:R-:W-:Y:S06]  /*2d20*/  BRA `(.L_x_32326) ;  /* 0x0000000400d07947 */ /* 0x000fec0003800000 */
.L_x_32333:
        /* <DEDUP_REMOVED lines=13> */
.L_x_32340:
        /* <DEDUP_REMOVED lines=21> */
.L_x_32344:
[----:B------:R-:W-:Y:S05]  /*2f50*/  BSYNC.RECONVERGENT B1 ;  /* 0x0000000000017941 */ /* 0x000fea0003800200 */
.L_x_32343:
[----:B------:R-:W-:Y:S01]  /*2f60*/  IMAD.SHL.U32 R0, R0, 0x100000, RZ ;  /* 0x0010000000007824 */ /* 0x000fe200078e00ff */
[----:B------:R-:W-:-:S04]  /*2f70*/  LEA R3, R3, 0x3b800000, 0x17 ;  /* 0x3b80000003037811 */ /* 0x000fc800078eb8ff */
[----:B------:R-:W-:-:S07]  /*2f80*/  LOP3.LUT R0, R3, R0, R7, 0xfe, !PT ;  /* 0x0000000003007212 */ /* 0x000fce00078efe07 */
.L_x_32342:
[----:B------:R-:W-:Y:S05]  /*2f90*/  BSYNC.RECONVERGENT B0 ;  /* 0x0000000000007941 */ /* 0x000fea0003800200 */
.L_x_32341:
[----:B------:R-:W-:-:S04]  /*2fa0*/  F2FP.F16.F32.PACK_AB R0, RZ, R0 ;  /* 0x00000000ff00723e */ /* 0x000fc800000000ff */
[----:B------:R-:W-:Y:S01]  /*2fb0*/  PRMT R26, R0, 0x7610, R26 ;  /* 0x00007610001a7816 */ /* 0x000fe2000000001a */
[----:B------:R-:W-:Y:S06]  /*2fc0*/  BRA `(.L_x_32326) ;  /* 0x0000000400287947 */ /* 0x000fec0003800000 */
.L_x_32339:
        /* <DEDUP_REMOVED lines=21> */
.L_x_32348:
[----:B------:R-:W-:Y:S05]  /*3120*/  BSYNC.RECONVERGENT B1 ;  /* 0x0000000000017941 */ /* 0x000fea0003800200 */
.L_x_32347:
[----:B------:R-:W-:Y:S01]  /*3130*/  IMAD.SHL.U32 R0, R0, 0x200000, RZ ;  /* 0x0020000000007824 */ /* 0x000fe200078e00ff */
[----:B------:R-:W-:-:S04]  /*3140*/  LEA R3, R3, 0x37800000, 0x17 ;  /* 0x3780000003037811 */ /* 0x000fc800078eb8ff */
[----:B------:R-:W-:-:S07]  /*3150*/  LOP3.LUT R0, R3, R0, R7, 0xfe, !PT ;  /* 0x0000000003007212 */ /* 0x000fce00078efe07 */
.L_x_32346:
[----:B------:R-:W-:Y:S05]  /*3160*/  BSYNC.RECONVERGENT B0 ;  /* 0x0000000000007941 */ /* 0x000fea0003800200 */
.L_x_32345:
[----:B------:R-:W-:-:S04]  /*3170*/  F2FP.F16.F32.PACK_AB R0, RZ, R0 ;  /* 0x00000000ff00723e */ /* 0x000fc800000000ff */
[----:B------:R-:W-:Y:S01]  /*3180*/  PRMT R26, R0, 0x7610, R26 ;  /* 0x00007610001a7816 */ /* 0x000fe2000000001a */
[----:B------:R-:W-:Y:S06]  /*3190*/  BRA `(.L_x_32326) ;  /* 0x0000000000b47947 */ /* 0x000fec0003800000 */
.L_x_32338:
        /* <DEDUP_REMOVED lines=14> */
.L_x_32352:
[----:B------:R-:W-:Y:S05]  /*3280*/  BSYNC.RECONVERGENT B0 ;  /* 0x0000000000007941 */ /* 0x000fea0003800200 */
.L_x_32351:
[----:B------:R-:W-:-:S04]  /*3290*/  F2FP.F16.F32.PACK_AB R0, RZ, R0 ;  /* 0x00000000ff00723e */ /* 0x000fc800000000ff */
[----:B------:R-:W-:Y:S01]  /*32a0*/  PRMT R26, R0, 0x7610, R26 ;  /* 0x00007610001a7816 */ /* 0x000fe2000000001a */
[----:B------:R-:W-:Y:S06]  /*32b0*/  BRA `(.L_x_32326) ;  /* 0x00000000006c7947 */ /* 0x000fec0003800000 */
.L_x_32325:
        /* <DEDUP_REMOVED lines=16> */
.L_x_32353:
[----:B------:R-:W-:Y:S01]  /*33c0*/  PRMT R26, RZ, 0x7610, R26 ;  /* 0x00007610ff1a7816 */ /* 0x000fe2000000001a */
[----:B------:R-:W-:Y:S06]  /*33d0*/  BRA `(.L_x_32326) ;  /* 0x0000000000247947 */ /* 0x000fec0003800000 */
.L_x_32350:
[----:B------:R-:W2:Y:S02]  /*33e0*/  LDG.E.64 R4, desc[UR36][R4.64] ;  /* 0x0000002404047981 */ /* 0x000ea4000c1e1b00 */
[----:B--2---:R-:W0:Y:S02]  /*33f0*/  I2F.U64 R0, R4 ;  /* 0x0000000400007312 */ /* 0x004e240000301000 */
[----:B0-----:R-:W-:-:S04]  /*3400*/  F2FP.F16.F32.PACK_AB R0, RZ, R0 ;  /* 0x00000000ff00723e */ /* 0x001fc800000000ff */
[----:B------:R-:W-:Y:S01]  /*3410*/  PRMT R26, R0, 0x7610, R26 ;  /* 0x00007610001a7816 */ /* 0x000fe2000000001a */
[----:B------:R-:W-:Y:S06]  /*3420*/  BRA `(.L_x_32326) ;  /* 0x0000000000107947 */ /* 0x000fec0003800000 */
.L_x_32349:
[----:B------:R-:W2:Y:S02]  /*3430*/  LDG.E R4, desc[UR36][R4.64] ;  /* 0x0000002404047981 */ /* 0x000ea4000c1e1900 */
[----:B--2---:R-:W-:-:S04]  /*3440*/  I2FP.F32.U32 R0, R4 ;  /* 0x0000000400007245 */ /* 0x004fc80000201000 */
[----:B------:R-:W-:-:S04]  /*3450*/  F2FP.F16.F32.PACK_AB R0, RZ, R0 ;  /* 0x00000000ff00723e */ /* 0x000fc800000000ff */
[----:B------:R-:W-:-:S07]  /*3460*/  PRMT R26, R0, 0x7610, R26 ;  /* 0x00007610001a7816 */ /* 0x000fce000000001a */
.L_x_32326:
        /* <DEDUP_REMOVED lines=21> */
.L_x_32357:
[----:B------:R-:W2:Y:S02]  /*35c0*/  LDG.E.U8 R4, desc[UR36][R4.64] ;  /* 0x0000002404047981 */ /* 0x000ea4000c1e1100 */
[----:B--2---:R-:W-:-:S04]  /*35d0*/  I2FP.F32.U32 R0, R4 ;  /* 0x0000000400007245 */ /* 0x004fc80000201000 */
[----:B------:R-:W-:-:S04]  /*35e0*/  F2FP.F16.F32.PACK_AB R0, RZ, R0 ;  /* 0x00000000ff00723e */ /* 0x000fc800000000ff */
[----:B------:R-:W-:Y:S01]  /*35f0*/  PRMT R27, R0, 0x7610, R27 ;  /* 0x00007610001b7816 */ /* 0x000fe2000000001b */
[----:B------:R-:W-:Y:S06]  /*3600*/  BRA `(.L_x_32359) ;  /* 0x0000000c00d87947 */ /* 0x000fec0003800000 */
.L_x_32356:
        /* <DEDUP_REMOVED lines=11> */
.L_x_32361:
[----:B------:R-:W2:Y:S02]  /*36c0*/  LDG.E R4, desc[UR36][R4.64] ;  /* 0x0000002404047981 */ /* 0x000ea4000c1e1900 */
[----:B--2---:R-:W-:-:S04]  /*36d0*/  I2FP.F32.S32 R0, R4 ;  /* 0x0000000400007245 */ /* 0x004fc80000201400 */
[----:B------:R-:W-:-:S04]  /*36e0*/  F2FP.F16.F32.PACK_AB R0, RZ, R0 ;  /* 0x00000000ff00723e */ /* 0x000fc800000000ff */
[----:B------:R-:W-:Y:S01]  /*36f0*/  PRMT R27, R0, 0x7610, R27 ;  /* 0x00007610001b7816 */ /* 0x000fe2000000001b */
[----:B------:R-:W-:Y:S06]  /*3700*/  BRA `(.L_x_32359) ;  /* 0x0000000c00987947 */ /* 0x000fec0003800000 */
.L_x_32360:
[----:B------:R-:W2:Y:S02]  /*3710*/  LDG.E.U16 R4, desc[UR36][R4.64] ;  /* 0x0000002404047981 */ /* 0x000ea4000c1e1500 */
[----:B--2---:R-:W0:Y:S02]  /*3720*/  I2F.S16 R0, R4 ;  /* 0x0000000400007306 */ /* 0x004e240000101400 */
[----:B0-----:R-:W-:-:S04]  /*3730*/  F2FP.F16.F32.PACK_AB R0, RZ, R0 ;  /* 0x00000000ff00723e */ /* 0x001fc800000000ff */
[----:B------:R-:W-:Y:S01]  /*3740*/  PRMT R27, R0, 0x7610, R27 ;  /* 0x00007610001b7816 */ /* 0x000fe2000000001b */
[----:B------:R-:W-:Y:S06]  /*3750*/  BRA `(.L_x_32359) ;  /* 0x0000000c00847947 */ /* 0x000fec0003800000 */
.L_x_32355:
        /* <DEDUP_REMOVED lines=9> */
.L_x_32363:
[----:B------:R1:W5:Y:S01]  /*37f0*/  LDG.E.U16 R27, desc[UR36][R4.64] ;  /* 0x00000024041b7981 */ /* 0x000362000c1e1500 */
[----:B------:R-:W-:Y:S05]  /*3800*/  BRA `(.L_x_32359) ;  /* 0x0000000c00587947 */ /* 0x000fea0003800000 */
.L_x_32362:
        /* <DEDUP_REMOVED lines=9> */
.L_x_32365:
[----:B------:R0:W5:Y:S01]  /*38a0*/  LDG.E.U16 R27, desc[UR36][R4.64] ;  /* 0x00000024041b7981 */ /* 0x000162000c1e1500 */
[----:B------:R-:W-:Y:S05]  /*38b0*/  BRA `(.L_x_32359) ;  /* 0x0000000c002c7947 */ /* 0x000fea0003800000 */
.L_x_32364:
        /* <DEDUP_REMOVED lines=13> */
.L_x_32354:
        /* <DEDUP_REMOVED lines=14> */
.L_x_32368:
        /* <DEDUP_REMOVED lines=13> */
.L_x_32367:
        /* <DEDUP_REMOVED lines=27> */
.L_x_32370:
        /* <DEDUP_REMOVED lines=15> */
.L_x_32369:
[----:B------:R-:W2:Y:S02]  /*3de0*/  LDG.E.U16 R0, desc[UR36][R4.64] ;  /* 0x0000002404007981 */ /* 0x000ea4000c1e1500 */
[----:B--2---:R-:W-:-:S05]  /*3df0*/  IMAD.U32 R0, R0, 0x10000, RZ ;  /* 0x0001000000007824 */ /* 0x004fca00078e00ff */
[----:B------:R-:W-:-:S04]  /*3e00*/  F2FP.F16.F32.PACK_AB R0, RZ, R0 ;  /* 0x00000000ff00723e */ /* 0x000fc800000000ff */
[----:B------:R-:W-:Y:S01]  /*3e10*/  PRMT R27, R0, 0x7610, R27 ;  /* 0x00007610001b7816 */ /* 0x000fe2000000001b */
[----:B------:R-:W-:Y:S06]  /*3e20*/  BRA `(.L_x_32359) ;  /* 0x0000000400d07947 */ /* 0x000fec0003800000 */
.L_x_32366:
        /* <DEDUP_REMOVED lines=13> */
.L_x_32373:
        /* <DEDUP_REMOVED lines=21> */
.L_x_32377:
[----:B------:R-:W-:Y:S05]  /*4050*/  BSYNC.RECONVERGENT B1 ;  /* 0x0000000000017941 */ /* 0x000fea0003800200 */
.L_x_32376:
[----:B------:R-:W-:Y:S01]  /*4060*/  IMAD.SHL.U32 R0, R0, 0x100000, RZ ;  /* 0x0010000000007824 */ /* 0x000fe200078e00ff */
[----:B------:R-:W-:-:S04]  /*4070*/  LEA R3, R3, 0x3b800000, 0x17 ;  /* 0x3b80000003037811 */ /* 0x000fc800078eb8ff */
[----:B------:R-:W-:-:S07]  /*4080*/  LOP3.LUT R0, R3, R0, R7, 0xfe, !PT ;  /* 0x0000000003007212 */ /* 0x000fce00078efe07 */
.L_x_32375:
[----:B------:R-:W-:Y:S05]  /*4090*/  BSYNC.RECONVERGENT B0 ;  /* 0x0000000000007941 */ /* 0x000fea0003800200 */
.L_x_32374:
[----:B------:R-:W-:-:S04]  /*40a0*/  F2FP.F16.F32.PACK_AB R0, RZ, R0 ;  /* 0x00000000ff00723e */ /* 0x000fc800000000ff */
[----:B------:R-:W-:Y:S01]  /*40b0*/  PRMT R27, R0, 0x7610, R27 ;  /* 0x00007610001b7816 */ /* 0x000fe2000000001b */
[----:B------:R-:W-:Y:S06]  /*40c0*/  BRA `(.L_x_32359) ;  /* 0x0000000400287947 */ /* 0x000fec0003800000 */
.L_x_32372:
        /* <DEDUP_REMOVED lines=21> */
.L_x_32381:
[----:B------:R-:W-:Y:S05]  /*4220*/  BSYNC.RECONVERGENT B1 ;  /* 0x0000000000017941 */ /* 0x000fea0003800200 */
.L_x_32380:
[----:B------:R-:W-:Y:S01]  /*4230*/  IMAD.SHL.U32 R0, R0, 0x200000, RZ ;  /* 0x0020000000007824 */ /* 0x000fe200078e00ff */
[----:B------:R-:W-:-:S04]  /*4240*/  LEA R3, R3, 0x37800000, 0x17 ;  /* 0x3780000003037811 */ /* 0x000fc800078eb8ff */
[----:B------:R-:W-:-:S07]  /*4250*/  LOP3.LUT R0, R3, R0, R7, 0xfe, !PT ;  /* 0x0000000003007212 */ /* 0x000fce00078efe07 */
.L_x_32379:
[----:B------:R-:W-:Y:S05]  /*4260*/  BSYNC.RECONVERGENT B0 ;  /* 0x0000000000007941 */ /* 0x000fea0003800200 */
.L_x_32378:
[----:B------:R-:W-:-:S04]  /*4270*/  F2FP.F16.F32.PACK_AB R0, RZ, R0 ;  /* 0x00000000ff00723e */ /* 0x000fc800000000ff */
[----:B------:R-:W-:Y:S01]  /*4280*/  PRMT R27, R0, 0x7610, R27 ;  /* 0x00007610001b7816 */ /* 0x000fe2000000001b */
[----:B------:R-:W-:Y:S06]  /*4290*/  BRA `(.L_x_32359) ;  /* 0x0000000000b47947 */ /* 0x000fec0003800000 */
.L_x_32371:
        /* <DEDUP_REMOVED lines=14> */
.L_x_32385:
[----:B------:R-:W-:Y:S05]  /*4380*/  BSYNC.RECONVERGENT B0 ;  /* 0x0000000000007941 */ /* 0x000fea0003800200 */
.L_x_32384:
[----:B------:R-:W-:-:S04]  /*4390*/  F2FP.F16.F32.PACK_AB R0, RZ, R0 ;  /* 0x00000000ff00723e */ /* 0x000fc800000000ff */
[----:B------:R-:W-:Y:S01]  /*43a0*/  PRMT R27, R0, 0x7610, R27 ;  /* 0x00007610001b7816 */ /* 0x000fe2000000001b */
[----:B------:R-:W-:Y:S06]  /*43b0*/  BRA `(.L_x_32359) ;  /* 0x00000000006c7947 */ /* 0x000fec0003800000 */
.L_x_32358:
        /* <DEDUP_REMOVED lines=16> */
.L_x_32386:
[----:B------:R-:W-:Y:S01]  /*44c0*/  PRMT R27, RZ, 0x7610, R27 ;  /* 0x00007610ff1b7816 */ /* 0x000fe2000000001b */
[----:B------:R-:W-:Y:S06]  /*44d0*/  BRA `(.L_x_32359) ;  /* 0x0000000000247947 */ /* 0x000fec0003800000 */
.L_x_32383:
[----:B------:R-:W2:Y:S02]  /*44e0*/  LDG.E.64 R4, desc[UR36][R4.64] ;  /* 0x0000002404047981 */ /* 0x000ea4000c1e1b00 */
[----:B--2---:R-:W0:Y:S02]  /*44f0*/  I2F.U64 R0, R4 ;  /* 0x0000000400007312 */ /* 0x004e240000301000 */
[----:B0-----:R-:W-:-:S04]  /*4500*/  F2FP.F16.F32.PACK_AB R0, RZ, R0 ;  /* 0x00000000ff00723e */ /* 0x001fc800000000ff */
[----:B------:R-:W-:Y:S01]  /*4510*/  PRMT R27, R0, 0x7610, R27 ;  /* 0x00007610001b7816 */ /* 0x000fe2000000001b */
[----:B------:R-:W-:Y:S06]  /*4520*/  BRA `(.L_x_32359) ;  /* 0x0000000000107947 */ /* 0x000fec0003800000 */
.L_x_32382:
[----:B------:R-:W2:Y:S02]  /*4530*/  LDG.E R4, desc[UR36][R4.64] ;  /* 0x0000002404047981 */ /* 0x000ea4000c1e1900 */
[----:B--2---:R-:W-:-:S04]  /*4540*/  I2FP.F32.U32 R0, R4 ;  /* 0x0000000400007245 */ /* 0x004fc80000201000 */
[----:B------:R-:W-:-:S04]  /*4550*/  F2FP.F16.F32.PACK_AB R0, RZ, R0 ;  /* 0x00000000ff00723e */ /* 0x000fc800000000ff */
[----:B------:R-:W-:-:S07]  /*4560*/  PRMT R27, R0, 0x7610, R27 ;  /* 0x00007610001b7816 */ /* 0x000fce000000001b */
.L_x_32359:
[----:B------:R-:W-:-:S07]  /*4570*/  VIADD R19, R19, 0x80 ;  /* 0x0000008013137836 */ /* 0x000fce0000000000 */
.L_x_32320:
[----:B------:R-:W-:Y:S05]  /*4580*/  BSYNC.RECONVERGENT B6 ;  /* 0x0000000000067941 */ /* 0x000fea0003800200 */
.L_x_32319:
        /* <DEDUP_REMOVED lines=27> */
.L_x_32392:
[----:B------:R-:W2:Y:S02]  /*4740*/  LDG.E.U8 R4, desc[UR36][R4.64] ;  /* 0x0000002404047981 */ /* 0x000ea4000c1e1100 */
[----:B--2---:R-:W-:-:S04]  /*4750*/  I2FP.F32.U32 R0, R4 ;  /* 0x0000000400007245 */ /* 0x004fc80000201000 */
[----:B------:R-:W-:-:S04]  /*4760*/  F2FP.F16.F32.PACK_AB R0, RZ, R0 ;  /* 0x00000000ff00723e */ /* 0x000fc800000000ff */
[----:B------:R-:W-:Y:S01]  /*4770*/  PRMT R23, R0, 0x7610, R23 ;  /* 0x0000761000177816 */ /* 0x000fe20000000017 */
[----:B------:R-:W-:Y:S06]  /*4780*/  BRA `(.L_x_32394) ;  /* 0x0000000c00d87947 */ /* 0x000fec0003800000 */
.L_x_32391:
        /* <DEDUP_REMOVED lines=11> */
.L_x_32396:
[----:B------:R-:W2:Y:S02]  /*4840*/  LDG.E R4, desc[UR36][R4.64] ;  /* 0x0000002404047981 */ /* 0x000ea4000c1e1900 */
[----:B--2---:R-:W-:-:S04]  /*4850*/  I2FP.F32.S32 R0, R4 ;  /* 0x0000000400007245 */ /* 0x004fc80000201400 */
[----:B------:R-:W-:-:S04]  /*4860*/  F2FP.F16.F32.PACK_AB R0, RZ, R0 ;  /* 0x00000000ff00723e */ /* 0x000fc800000000ff */
[----:B------:R-:W-:Y:S01]  /*4870*/  PRMT R23, R0, 0x7610, R23 ;  /* 0x0000761000177816 */ /* 0x000fe20000000017 */
[----:B------:R-:W-:Y:S06]  /*4880*/  BRA `(.L_x_32394) ;  /* 0x0000000c00987947 */ /* 0x000fec0003800000 */
.L_x_32395:
[----:B------:R-:W2:Y:S02]  /*4890*/  LDG.E.U16 R4, desc[UR36][R4.64] ;  /* 0x0000002404047981 */ /* 0x000ea4000c1e1500 */
[----:B--2---:R-:W0:Y:S02]  /*48a0*/  I2F.S16 R0, R4 ;  /* 0x0000000400007306 */ /* 0x004e240000101400 */
[----:B0-----:R-:W-:-:S04]  /*48b0*/  F2FP.F16.F32.PACK_AB R0, RZ, R0 ;  /* 0x00000000ff00723e */ /* 0x001fc800000000ff */
[----:B------:R-:W-:Y:S01]  /*48c0*/  PRMT R23, R0, 0x7610, R23 ;  /* 0x0000761000177816 */ /* 0x000fe20000000017 */
[----:B------:R-:W-:Y:S06]  /*48d0*/  BRA `(.L_x_32394) ;  /* 0x0000000c00847947 */ /* 0x000fec0003800000 */
.L_x_32390:
        /* <DEDUP_REMOVED lines=9> */
.L_x_32398:
[----:B------:R1:W5:Y:S01]  /*4970*/  LDG.E.U16 R23, desc[UR36][R4.64] ;  /* 0x0000002404177981 */ /* 0x000362000c1e1500 */
[----:B------:R-:W-:Y:S05]  /*4980*/  BRA `(.L_x_32394) ;  /* 0x0000000c00587947 */ /* 0x000fea0003800000 */
.L_x_32397:
        /* <DEDUP_REMOVED lines=9> */
.L_x_32400:
[----:B------:R0:W5:Y:S01]  /*4a20*/  LDG.E.U16 R23, desc[UR36][R4.64] ;  /* 0x0000002404177981 */ /* 0x000162000c1e1500 */
[----:B------:R-:W-:Y:S05]  /*4a30*/  BRA `(.L_x_32394) ;  /* 0x0000000c002c7947 */ /* 0x000fea0003800000 */
.L_x_32399:
        /* <DEDUP_REMOVED lines=13> */
.L_x_32389:
        /* <DEDUP_REMOVED lines=14> */
.L_x_32403:
        /* <DEDUP_REMOVED lines=13> */
.L_x_32402:
        /* <DEDUP_REMOVED lines=27> */
.L_x_32405:
        /* <DEDUP_REMOVED lines=15> */
.L_x_32404:
[----:B------:R-:W2:Y:S02]  /*4f60*/  LDG.E.U16 R0, desc[UR36][R4.64] ;  /* 0x0000002404007981 */ /* 0x000ea4000c1e1500 */
[----:B--2---:R-:W-:-:S05]  /*4f70*/  IMAD.U32 R0, R0, 0x10000, RZ ;  /* 0x0001000000007824 */ /* 0x004fca00078e00ff */
[----:B------:R-:W-:-:S04]  /*4f80*/  F2FP.F16.F32.PACK_AB R0, RZ, R0 ;  /* 0x00000000ff00723e */ /* 0x000fc800000000ff */
[----:B------:R-:W-:Y:S01]  /*4f90*/  PRMT R23, R0, 0x7610, R23 ;  /* 0x0000761000177816 */ /* 0x000fe20000000017 */
[----:B------:R-:W-:Y:S06]  /*4fa0*/  BRA `(.L_x_32394) ;  /* 0x0000000400d07947 */ /* 0x000fec0003800000 */
.L_x_32401:
        /* <DEDUP_REMOVED lines=13> */
.L_x_32408:
        /* <DEDUP_REMOVED lines=21> */
.L_x_32412:
[----:B------:R-:W-:Y:S05]  /*51d0*/  BSYNC.RECONVERGENT B1 ;  /* 0x0000000000017941 */ /* 0x000fea0003800200 */
.L_x_32411:
[----:B------:R-:W-:Y:S01]  /*51e0*/  IMAD.SHL.U32 R0, R0, 0x100000, RZ ;  /* 0x0010000000007824 */ /* 0x000fe200078e00ff */
[----:B------:R-:W-:-:S04]  /*51f0*/  LEA R3, R3, 0x3b800000, 0x17 ;  /* 0x3b80000003037811 */ /* 0x000fc800078eb8ff */
[----:B------:R-:W-:-:S07]  /*5200*/  LOP3.LUT R0, R3, R0, R7, 0xfe, !PT ;  /* 0x0000000003007212 */ /* 0x000fce00078efe07 */
.L_x_32410:
[----:B------:R-:W-:Y:S05]  /*5210*/  BSYNC.RECONVERGENT B0 ;  /* 0x0000000000007941 */ /* 0x000fea0003800200 */
.L_x_32409:
[----:B------:R-:W-:-:S04]  /*5220*/  F2FP.F16.F32.PACK_AB R0, RZ, R0 ;  /* 0x00000000ff00723e */ /* 0x000fc800000000ff */
[----:B------:R-:W-:Y:S01]  /*5230*/  PRMT R23, R0, 0x7610, R23 ;  /* 0x0000761000177816 */ /* 0x000fe20000000017 */
[----:B------:R-:W-:Y:S06]  /*5240*/  BRA `(.L_x_32394) ;  /* 0x0000000400287947 */ /* 0x000fec0003800000 */
.L_x_32407:
        /* <DEDUP_REMOVED lines=21> */
.L_x_32416:
[----:B------:R-:W-:Y:S05]  /*53a0*/  BSYNC.RECONVERGENT B1 ;  /* 0x0000000000017941 */ /* 0x000fea0003800200 */
.L_x_32415:
[----:B------:R-:W-:Y:S01]  /*53b0*/  IMAD.SHL.U32 R0, R0, 0x200000, RZ ;  /* 0x0020000000007824 */ /* 0x000fe200078e00ff */
[----:B------:R-:W-:-:S04]  /*53c0*/  LEA R3, R3, 0x37800000, 0x17 ;  /* 0x3780000003037811 */ /* 0x000fc800078eb8ff */
[----:B------:R-:W-:-:S07]  /*53d0*/  LOP3.LUT R0, R3, R0, R7, 0xfe, !PT ;  /* 0x0000000003007212 */ /* 0x000fce00078efe07 */
.L_x_32414:
[----:B------:R-:W-:Y:S05]  /*53e0*/  BSYNC.RECONVERGENT B0 ;  /* 0x0000000000007941 */ /* 0x000fea0003800200 */
.L_x_32413:
[----:B------:R-:W-:-:S04]  /*53f0*/  F2FP.F16.F32.PACK_AB R0, RZ, R0 ;  /* 0x00000000ff00723e */ /* 0x000fc800000000ff */
[----:B------:R-:W-:Y:S01]  /*5400*/  PRMT R23, R0, 0x7610, R23 ;  /* 0x0000761000177816 */ /* 0x000fe20000000017 */
[----:B------:R-:W-:Y:S06]  /*5410*/  BRA `(.L_x_32394) ;  /* 0x0000000000b47947 */ /* 0x000fec0003800000 */
.L_x_32406:
        /* <DEDUP_REMOVED lines=14> */
.L_x_32420:
[----:B------:R-:W-:Y:S05]  /*5500*/  BSYNC.RECONVERGENT B0 ;  /* 0x0000000000007941 */ /* 0x000fea0003800200 */
.L_x_32419:
[----:B------:R-:W-:-:S04]  /*5510*/  F2FP.F16.F32.PACK_AB R0, RZ, R0 ;  /* 0x00000000ff00723e */ /* 0x000fc800000000ff */
[----:B------:R-:W-:Y:S01]  /*5520*/  PRMT R23, R0, 0x7610, R23 ;  /* 0x0000761000177816 */ /* 0x000fe20000000017 */
[----:B------:R-:W-:Y:S06]  /*5530*/  BRA `(.L_x_32394) ;  /* 0x00000000006c7947 */ /* 0x000fec0003800000 */
.L_x_32393:
        /* <DEDUP_REMOVED lines=16> */
.L_x_32421:
[----:B------:R-:W-:Y:S01]  /*5640*/  PRMT R23, RZ, 0x7610, R23 ;  /* 0x00007610ff177816 */ /* 0x000fe20000000017 */
[----:B------:R-:W-:Y:S06]  /*5650*/  BRA `(.L_x_32394) ;  /* 0x0000000000247947 */ /* 0x000fec0003800000 */
.L_x_32418:
[----:B------:R-:W2:Y:S02]  /*5660*/  LDG.E.64 R4, desc[UR36][R4.64] ;  /* 0x0000002404047981 */ /* 0x000ea4000c1e1b00 */
[----:B--2---:R-:W0:Y:S02]  /*5670*/  I2F.U64 R0, R4 ;  /* 0x0000000400007312 */ /* 0x004e240000301000 */
[----:B0-----:R-:W-:-:S04]  /*5680*/  F2FP.F16.F32.PACK_AB R0, RZ, R0 ;  /* 0x00000000ff00723e */ /* 0x001fc800000000ff */
[----:B------:R-:W-:Y:S01]  /*5690*/  PRMT R23, R0, 0x7610, R23 ;  /* 0x0000761000177816 */ /* 0x000fe20000000017 */
[----:B------:R-:W-:Y:S06]  /*56a0*/  BRA `(.L_x_32394) ;  /* 0x0000000000107947 */ /* 0x000fec0003800000 */
.L_x_32417:
[----:B------:R-:W2:Y:S02]  /*56b0*/  LDG.E R4, desc[UR36][R4.64] ;  /* 0x0000002404047981 */ /* 0x000ea4000c1e1900 */
[----:B--2---:R-:W-:-:S04]  /*56c0*/  I2FP.F32.U32 R0, R4 ;  /* 0x0000000400007245 */ /* 0x004fc80000201000 */
[----:B------:R-:W-:-:S04]  /*56d0*/  F2FP.F16.F32.PACK_AB R0, RZ, R0 ;  /* 0x00000000ff00723e */ /* 0x000fc800000000ff */
[----:B------:R-:W-:-:S07]  /*56e0*/  PRMT R23, R0, 0x7610, R23 ;  /* 0x0000761000177816 */ /* 0x000fce0000000017 */
.L_x_32394:
        /* <DEDUP_REMOVED lines=22> */
.L_x_32425:
[----:B------:R-:W2:Y:S02]  /*5850*/  LDG.E.U8 R4, desc[UR36][R4.64] ;  /* 0x0000002404047981 */ /* 0x000ea4000c1e1100 */
[----:B--2---:R-:W-:-:S04]  /*5860*/  I2FP.F32.U32 R0, R4 ;  /* 0x0000000400007245 */ /* 0x004fc80000201000 */
[----:B------:R-:W-:-:S04]  /*5870*/  F2FP.F16.F32.PACK_AB R0, RZ, R0 ;  /* 0x00000000ff00723e */ /* 0x000fc800000000ff */
[----:B------:R-:W-:Y:S01]  /*5880*/  PRMT R24, R0, 0x7610, R24 ;  /* 0x0000761000187816 */ /* 0x000fe20000000018 */
[----:B------:R-:W-:Y:S06]  /*5890*/  BRA `(.L_x_32427) ;  /* 0x0000000c00d87947 */ /* 0x000fec0003800000 */
.L_x_32424:
        /* <DEDUP_REMOVED lines=11> */
.L_x_32429:
[----:B------:R-:W2:Y:S02]  /*5950*/  LDG.E R4, desc[UR36][R4.64] ;  /* 0x0000002404047981 */ /* 0x000ea4000c1e1900 */
[----:B--2---:R-:W-:-:S04]  /*5960*/  I2FP.F32.S32 R0, R4 ;  /* 0x0000000400007245 */ /* 0x004fc80000201400 */
[----:B------:R-:W-:-:S04]  /*5970*/  F2FP.F16.F32.PACK_AB R0, RZ, R0 ;  /* 0x00000000ff00723e */ /* 0x000fc800000000ff */
[----:B------:R-:W-:Y:S01]  /*5980*/  PRMT R24, R0, 0x7610, R24 ;  /* 0x0000761000187816 */ /* 0x000fe20000000018 */
[----:B------:R-:W-:Y:S06]  /*5990*/  BRA `(.L_x_32427) ;  /* 0x0000000c00987947 */ /* 0x000fec0003800000 */
.L_x_32428:
[----:B------:R-:W2:Y:S02]  /*59a0*/  LDG.E.U16 R4, desc[UR36][R4.64] ;  /* 0x0000002404047981 */ /* 0x000ea4000c1e1500 */
[----:B--2---:R-:W0:Y:S02]  /*59b0*/  I2F.S16 R0, R4 ;  /* 0x0000000400007306 */ /* 0x004e240000101400 */
[----:B0-----:R-:W-:-:S04]  /*59c0*/  F2FP.F16.F32.PACK_AB R0, RZ, R0 ;  /* 0x00000000ff00723e */ /* 0x001fc800000000ff */
[----:B------:R-:W-:Y:S01]  /*59d0*/  PRMT R24, R0, 0x7610, R24 ;  /* 0x0000761000187816 */ /* 0x000fe20000000018 */
[----:B------:R-:W-:Y:S06]  /*59e0*/  BRA `(.L_x_32427) ;  /* 0x0000000c00847947 */ /* 0x000fec0003800000 */
.L_x_32423:
        /* <DEDUP_REMOVED lines=9> */
.L_x_32431:
[----:B------:R1:W5:Y:S01]  /*5a80*/  LDG.E.U16 R24, desc[UR36][R4.64] ;  /* 0x0000002404187981 */ /* 0x000362000c1e1500 */
[----:B------:R-:W-:Y:S05]  /*5a90*/  BRA `(.L_x_32427) ;  /* 0x0000000c00587947 */ /* 0x000fea0003800000 */
.L_x_32430:
        /* <DEDUP_REMOVED lines=9> */
.L_x_32433:
[----:B------:R0:W5:Y:S01]  /*5b30*/  LDG.E.U16 R24, desc[UR36][R4.64] ;  /* 0x0000002404187981 */ /* 0x000162000c1e1500 */
[----:B------:R-:W-:Y:S05]  /*5b40*/  BRA `(.L_x_32427) ;  /* 0x0000000c002c7947 */ /* 0x000fea0003800000 */
.L_x_32432:
        /* <DEDUP_REMOVED lines=13> */
.L_x_32422:
        /* <DEDUP_REMOVED lines=14> */
.L_x_32436:
        /* <DEDUP_REMOVED lines=13> */
.L_x_32435:
        /* <DEDUP_REMOVED lines=27> */
.L_x_32438:
        /* <DEDUP_REMOVED lines=15> */
.L_x_32437:
[----:B------:R-:W2:Y:S02]  /*6070*/  LDG.E.U16 R0, desc[UR36][R4.64] ;  /* 0x0000002404007981 */ /* 0x000ea4000c1e1500 */
[----:B--2---:R-:W-:-:S05]  /*6080*/  IMAD.U32 R0, R0, 0x10000, RZ ;  /* 0x0001000000007824 */ /* 0x004fca00078e00ff */
[----:B------:R-:W-:-:S04]  /*6090*/  F2FP.F16.F32.PACK_AB R0, RZ, R0 ;  /* 0x00000000ff00723e */ /* 0x000fc800000000ff */
[----:B------:R-:W-:Y:S01]  /*60a0*/  PRMT R24, R0, 0x7610, R24 ;  /* 0x0000761000187816 */ /* 0x000fe20000000018 */
[----:B------:R-:W-:Y:S06]  /*60b0*/  BRA `(.L_x_32427) ;  /* 0x0000000400d07947 */ /* 0x000fec0003800000 */
.L_x_32434:
        /* <DEDUP_REMOVED lines=13> */
.L_x_32441:
        /* <DEDUP_REMOVED lines=21> */
.L_x_32445:
[----:B------:R-:W-:Y:S05]  /*62e0*/  BSYNC.RECONVERGENT B1 ;  /* 0x0000000000017941 */ /* 0x000fea0003800200 */
.L_x_32444:
[----:B------:R-:W-:Y:S01]  /*62f0*/  IMAD.SHL.U32 R0, R0, 0x100000, RZ ;  /* 0x0010000000007824 */ /* 0x000fe200078e00ff */
[----:B------:R-:W-:-:S04]  /*6300*/  LEA R3, R3, 0x3b800000, 0x17 ;  /* 0x3b80000003037811 */ /* 0x000fc800078eb8ff */
[----:B------:R-:W-:-:S07]  /*6310*/  LOP3.LUT R0, R3, R0, R7, 0xfe, !PT ;  /* 0x0000000003007212 */ /* 0x000fce00078efe07 */
.L_x_32443:
[----:B------:R-:W-:Y:S05]  /*6320*/  BSYNC.RECONVERGENT B0 ;  /* 0x0000000000007941 */ /* 0x000fea0003800200 */
.L_x_32442:
[----:B------:R-:W-:-:S04]  /*6330*/  F2FP.F16.F32.PACK_AB R0, RZ, R0 ;  /* 0x00000000ff00723e */ /* 0x000fc800000000ff */
[----:B------:R-:W-:Y:S01]  /*6340*/  PRMT R24, R0, 0x7610, R24 ;  /* 0x0000761000187816 */ /* 0x000fe20000000018 */
[----:B------:R-:W-:Y:S06]  /*6350*/  BRA `(.L_x_32427) ;  /* 0x0000000400287947 */ /* 0x000fec0003800000 */
.L_x_32440:
        /* <DEDUP_REMOVED lines=21> */
.L_x_32449:
[----:B------:R-:W-:Y:S05]  /*64b0*/  BSYNC.RECONVERGENT B1 ;  /* 0x0000000000017941 */ /* 0x000fea0003800200 */
.L_x_32448:
[----:B------:R-:W-:Y:S01]  /*64c0*/  IMAD.SHL.U32 R0, R0, 0x200000, RZ ;  /* 0x0020000000007824 */ /* 0x000fe200078e00ff */
[----:B------:R-:W-:-:S04]  /*64d0*/  LEA R3, R3, 0x37800000, 0x17 ;  /* 0x3780000003037811 */ /* 0x000fc800078eb8ff */
[----:B------:R-:W-:-:S07]  /*64e0*/  LOP3.LUT R0, R3, R0, R7, 0xfe, !PT ;  /* 0x0000000003007212 */ /* 0x000fce00078efe07 */
.L_x_32447:
[----:B------:R-:W-:Y:S05]  /*64f0*/  BSYNC.RECONVERGENT B0 ;  /* 0x0000000000007941 */ /* 0x000fea0003800200 */
.L_x_32446:
[----:B------:R-:W-:-:S04]  /*6500*/  F2FP.F16.F32.PACK_AB R0, RZ, R0 ;  /* 0x00000000ff00723e */ /* 0x000fc800000000ff */
[----:B------:R-:W-:Y:S01]  /*6510*/  PRMT R24, R0, 0x7610, R24 ;  /* 0x0000761000187816 */ /* 0x000fe20000000018 */
[----:B------:R-:W-:Y:S06]  /*6520*/  BRA `(.L_x_32427) ;  /* 0x0000000000b47947 */ /* 0x000fec0003800000 */
.L_x_32439:
        /* <DEDUP_REMOVED lines=14> */
.L_x_32453:
[----:B------:R-:W-:Y:S05]  /*6610*/  BSYNC.RECONVERGENT B0 ;  /* 0x0000000000007941 */ /* 0x000fea0003800200 */
.L_x_32452:
[----:B------:R-:W-:-:S04]  /*6620*/  F2FP.F16.F32.PACK_AB R0, RZ, R0 ;  /* 0x00000000ff00723e */ /* 0x000fc800000000ff */
[----:B------:R-:W-:Y:S01]  /*6630*/  PRMT R24, R0, 0x7610, R24 ;  /* 0x0000761000187816 */ /* 0x000fe20000000018 */
[----:B------:R-:W-:Y:S06]  /*6640*/  BRA `(.L_x_32427) ;  /* 0x00000000006c7947 */ /* 0x000fec0003800000 */
.L_x_32426:
        /* <DEDUP_REMOVED lines=16> */
.L_x_32454:
[----:B------:R-:W-:Y:S01]  /*6750*/  PRMT R24, RZ, 0x7610, R24 ;  /* 0x00007610ff187816 */ /* 0x000fe20000000018 */
[----:B------:R-:W-:Y:S06]  /*6760*/  BRA `(.L_x_32427) ;  /* 0x0000000000247947 */ /* 0x000fec0003800000 */
.L_x_32451:
[----:B------:R-:W2:Y:S02]  /*6770*/  LDG.E.64 R4, desc[UR36][R4.64] ;  /* 0x0000002404047981 */ /* 0x000ea4000c1e1b00 */
[----:B--2---:R-:W0:Y:S02]  /*6780*/  I2F.U64 R0, R4 ;  /* 0x0000000400007312 */ /* 0x004e240000301000 */
[----:B0-----:R-:W-:-:S04]  /*6790*/  F2FP.F16.F32.PACK_AB R0, RZ, R0 ;  /* 0x00000000ff00723e */ /* 0x001fc800000000ff */
[----:B------:R-:W-:Y:S01]  /*67a0*/  PRMT R24, R0, 0x7610, R24 ;  /* 0x0000761000187816 */ /* 0x000fe20000000018 */
[----:B------:R-:W-:Y:S06]  /*67b0*/  BRA `(.L_x_32427) ;  /* 0x0000000000107947 */ /* 0x000fec0003800000 */
.L_x_32450:
[----:B------:R-:W2:Y:S02]  /*67c0*/  LDG.E R4, desc[UR36][R4.64] ;  /* 0x0000002404047981 */ /* 0x000ea4000c1e1900 */
[----:B--2---:R-:W-:-:S04]  /*67d0*/  I2FP.F32.U32 R0, R4 ;  /* 0x0000000400007245 */ /* 0x004fc80000201000 */
[----:B------:R-:W-:-:S04]  /*67e0*/  F2FP.F16.F32.PACK_AB R0, RZ, R0 ;  /* 0x00000000ff00723e */ /* 0x000fc800000000ff */
[----:B------:R-:W-:-:S07]  /*67f0*/  PRMT R24, R0, 0x7610, R24 ;  /* 0x0000761000187816 */ /* 0x000fce0000000018 */
.L_x_32427:
[----:B------:R-:W-:-:S07]  /*6800*/  VIADD R19, R19, 0x80 ;  /* 0x0000008013137836 */ /* 0x000fce0000000000 */
.L_x_32388:
[----:B------:R-:W-:Y:S05]  /*6810*/  BSYNC.RECONVERGENT B6 ;  /* 0x0000000000067941 */ /* 0x000fea0003800200 */
.L_x_32387:
        /* <DEDUP_REMOVED lines=27> */
.L_x_32460:
[----:B------:R-:W2:Y:S02]  /*69d0*/  LDG.E.U8 R4, desc[UR36][R4.64] ;  /* 0x0000002404047981 */ /* 0x000ea4000c1e1100 */
[----:B--2---:R-:W-:-:S04]  /*69e0*/  I2FP.F32.U32 R0, R4 ;  /* 0x0000000400007245 */ /* 0x004fc80000201000 */
[----:B------:R-:W-:-:S04]  /*69f0*/  F2FP.F16.F32.PACK_AB R0, RZ, R0 ;  /* 0x00000000ff00723e */ /* 0x000fc800000000ff */
[----:B------:R-:W-:Y:S01]  /*6a00*/  PRMT R22, R0, 0x7610, R22 ;  /* 0x0000761000167816 */ /* 0x000fe20000000016 */
[----:B------:R-:W-:Y:S06]  /*6a10*/  BRA `(.L_x_32462) ;  /* 0x0000000c00d87947 */ /* 0x000fec0003800000 */
.L_x_32459:
        /* <DEDUP_REMOVED lines=11> */
.L_x_32464:
[----:B------:R-:W2:Y:S02]  /*6ad0*/  LDG.E R4, desc[UR36][R4.64] ;  /* 0x0000002404047981 */ /* 0x000ea4000c1e1900 */
[----:B--2---:R-:W-:-:S04]  /*6ae0*/  I2FP.F32.S32 R0, R4 ;  /* 0x0000000400007245 */ /* 0x004fc80000201400 */
[----:B------:R-:W-:-:S04]  /*6af0*/  F2FP.F16.F32.PACK_AB R0, RZ, R0 ;  /* 0x00000000ff00723e */ /* 0x000fc800000000ff */
[----:B------:R-:W-:Y:S01]  /*6b00*/  PRMT R22, R0, 0x7610, R22 ;  /* 0x0000761000167816 */ /* 0x000fe20000000016 */
[----:B------:R-:W-:Y:S06]  /*6b10*/  BRA `(.L_x_32462) ;  /* 0x0000000c00987947 */ /* 0x000fec0003800000 */
.L_x_32463:
[----:B------:R-:W2:Y:S02]  /*6b20*/  LDG.E.U16 R4, desc[UR36][R4.64] ;  /* 0x0000002404047981 */ /* 0x000ea4000c1e1500 */
[----:B--2---:R-:W0:Y:S02]  /*6b30*/  I2F.S16 R0, R4 ;  /* 0x0000000400007306 */ /* 0x004e240000101400 */
[----:B0-----:R-:W-:-:S04]  /*6b40*/  F2FP.F16.F32.PACK_AB R0, RZ, R0 ;  /* 0x00000000ff00723e */ /* 0x001fc800000000ff */
[----:B------:R-:W-:Y:S01]  /*6b50*/  PRMT R22, R0, 0x7610, R22 ;  /* 0x0000761000167816 */ /* 0x000fe20000000016 */
[----:B------:R-:W-:Y:S06]  /*6b60*/  BRA `(.L_x_32462) ;  /* 0x0000000c00847947 */ /* 0x000fec0003800000 */
.L_x_32458:
        /* <DEDUP_REMOVED lines=9> */
.L_x_32466:
[----:B------:R0:W5:Y:S01]  /*6c00*/  LDG.E.U16 R22, desc[UR36][R4.64] ;  /* 0x0000002404167981 */ /* 0x000162000c1e1500 */
[----:B------:R-:W-:Y:S05]  /*6c10*/  BRA `(.L_x_32462) ;  /* 0x0000000c00587947 */ /* 0x000fea0003800000 */
.L_x_32465:
        /* <DEDUP_REMOVED lines=9> */
.L_x_32468:
[----:B------:R1:W5:Y:S01]  /*6cb0*/  LDG.E.U16 R22, desc[UR36][R4.64] ;  /* 0x0000002404167981 */ /* 0x000362000c1e1500 */
[----:B------:R-:W-:Y:S05]  /*6cc0*/  BRA `(.L_x_32462) ;  /* 0x0000000c002c7947 */ /* 0x000fea0003800000 */
.L_x_32467:
        /* <DEDUP_REMOVED lines=13> */
.L_x_32457:
        /* <DEDUP_REMOVED lines=14> */
.L_x_32471:
        /* <DEDUP_REMOVED lines=13> */
.L_x_32470:
        /* <DEDUP_REMOVED lines=27> */
.L_x_32473:
        /* <DEDUP_REMOVED lines=15> */
.L_x_32472:
[----:B------:R-:W2:Y:S02]  /*71f0*/  LDG.E.U16 R0, desc[UR36][R4.64] ;  /* 0x0000002404007981 */ /* 0x000ea4000c1e1500 */
[----:B--2---:R-:W-:-:S05]  /*7200*/  IMAD.U32 R0, R0, 0x10000, RZ ;  /* 0x0001000000007824 */ /* 0x004fca00078e00ff */
[----:B------:R-:W-:-:S04]  /*7210*/  F2FP.F16.F32.PACK_AB R0, RZ, R0 ;  /* 0x00000000ff00723e */ /* 0x000fc800000000ff */
[----:B------:R-:W-:Y:S01]  /*7220*/  PRMT R22, R0, 0x7610, R22 ;  /* 0x0000761000167816 */ /* 0x000fe20000000016 */
[----:B------:R-:W-:Y:S06]  /*7230*/  BRA `(.L_x_32462) ;  /* 0x0000000400d07947 */ /* 0x000fec0003800000 */
.L_x_32469:
        /* <DEDUP_REMOVED lines=13> */
.L_x_32476:
        /* <DEDUP_REMOVED lines=21> */
.L_x_32480:
[----:B------:R-:W-:Y:S05]  /*7460*/  BSYNC.RECONVERGENT B1 ;  /* 0x0000000000017941 */ /* 0x000fea0003800200 */
.L_x_32479:
[----:B------:R-:W-:Y:S01]  /*7470*/  IMAD.SHL.U32 R0, R0, 0x100000, RZ ;  /* 0x0010000000007824 */ /* 0x000fe200078e00ff */
[----:B------:R-:W-:-:S04]  /*7480*/  LEA R3, R3, 0x3b800000, 0x17 ;  /* 0x3b80000003037811 */ /* 0x000fc800078eb8ff */
[----:B------:R-:W-:-:S07]  /*7490*/  LOP3.LUT R0, R3, R0, R7, 0xfe, !PT ;  /* 0x0000000003007212 */ /* 0x000fce00078efe07 */
.L_x_32478:
[----:B------:R-:W-:Y:S05]  /*74a0*/  BSYNC.RECONVERGENT B0 ;  /* 0x0000000000007941 */ /* 0x000fea0003800200 */
.L_x_32477:
[----:B------:R-:W-:-:S04]  /*74b0*/  F2FP.F16.F32.PACK_AB R0, RZ, R0 ;  /* 0x00000000ff00723e */ /* 0x000fc800000000ff */
[----:B------:R-:W-:Y:S01]  /*74c0*/  PRMT R22, R0, 0x7610, R22 ;  /* 0x0000761000167816 */ /* 0x000fe20000000016 */
[----:B------:R-:W-:Y:S06]  /*74d0*/  BRA `(.L_x_32462) ;  /* 0x0000000400287947 */ /* 0x000fec0003800000 */
.L_x_32475:
        /* <DEDUP_REMOVED lines=21> */
.L_x_32484:
[----:B------:R-:W-:Y:S05]  /*7630*/  BSYNC.RECONVERGENT B1 ;  /* 0x0000000000017941 */ /* 0x000fea0003800200 */
.L_x_32483:
[----:B------:R-:W-:Y:S01]  /*7640*/  IMAD.SHL.U32 R0, R0, 0x200000, RZ ;  /* 0x0020000000007824 */ /* 0x000fe200078e00ff */
[----:B------:R-:W-:-:S04]  /*7650*/  LEA R3, R3, 0x37800000, 0x17 ;  /* 0x3780000003037811 */ /* 0x000fc800078eb8ff */
[----:B------:R-:W-:-:S07]  /*7660*/  LOP3.LUT R0, R3, R0, R7, 0xfe, !PT ;  /* 0x0000000003007212 */ /* 0x000fce00078efe07 */
.L_x_32482:
[----:B------:R-:W-:Y:S05]  /*7670*/  BSYNC.RECONVERGENT B0 ;  /* 0x0000000000007941 */ /* 0x000fea0003800200 */
.L_x_32481:
[----:B------:R-:W-:-:S04]  /*7680*/  F2FP.F16.F32.PACK_AB R0, RZ, R0 ;  /* 0x00000000ff00723e */ /* 0x000fc800000000ff */
[----:B------:R-:W-:Y:S01]  /*7690*/  PRMT R22, R0, 0x7610, R22 ;  /* 0x0000761000167816 */ /* 0x000fe20000000016 */
[----:B------:R-:W-:Y:S06]  /*76a0*/  BRA `(.L_x_32462) ;  /* 0x0000000000b47947 */ /* 0x000fec0003800000 */
.L_x_32474:
        /* <DEDUP_REMOVED lines=14> */
.L_x_32488:
[----:B------:R-:W-:Y:S05]  /*7790*/  BSYNC.RECONVERGENT B0 ;  /* 0x0000000000007941 */ /* 0x000fea0003800200 */
.L_x_32487:
[----:B------:R-:W-:-:S04]  /*77a0*/  F2FP.F16.F32.PACK_AB R0, RZ, R0 ;  /* 0x00000000ff00723e */ /* 0x000fc800000000ff */
[----:B------:R-:W-:Y:S01]  /*77b0*/  PRMT R22, R0, 0x7610, R22 ;  /* 0x0000761000167816 */ /* 0x000fe20000000016 */
[----:B------:R-:W-:Y:S06]  /*77c0*/  BRA `(.L_x_32462) ;  /* 0x00000000006c7947 */ /* 0x000fec0003800000 */
.L_x_32461:
        /* <DEDUP_REMOVED lines=16> */
.L_x_32489:
[----:B------:R-:W-:Y:S01]  /*78d0*/  PRMT R22, RZ, 0x7610, R22 ;  /* 0x00007610ff167816 */ /* 0x000fe20000000016 */
[----:B------:R-:W-:Y:S06]  /*78e0*/  BRA `(.L_x_32462) ;  /* 0x0000000000247947 */ /* 0x000fec0003800000 */
.L_x_32486:
[----:B------:R-:W2:Y:S02]  /*78f0*/  LDG.E.64 R4, desc[UR36][R4.64] ;  /* 0x0000002404047981 */ /* 0x000ea4000c1e1b00 */
[----:B--2---:R-:W0:Y:S02]  /*7900*/  I2F.U64 R0, R4 ;  /* 0x0000000400007312 */ /* 0x004e240000301000 */
[----:B0-----:R-:W-:-:S04]  /*7910*/  F2FP.F16.F32.PACK_AB R0, RZ, R0 ;  /* 0x00000000ff00723e */ /* 0x001fc800000000ff */
[----:B------:R-:W-:Y:S01]  /*7920*/  PRMT R22, R0, 0x7610, R22 ;  /* 0x0000761000167816 */ /* 0x000fe20000000016 */
[----:B------:R-:W-:Y:S06]  /*7930*/  BRA `(.L_x_32462) ;  /* 0x0000000000107947 */ /* 0x000fec0003800000 */
.L_x_32485:
[----:B------:R-:W2:Y:S02]  /*7940*/  LDG.E R4, desc[UR36][R4.64] ;  /* 0x0000002404047981 */ /* 0x000ea4000c1e1900 */
[----:B--2---:R-:W-:-:S04]  /*7950*/  I2FP.F32.U32 R0, R4 ;  /* 0x0000000400007245 */ /* 0x004fc80000201000 */
[----:B------:R-:W-:-:S04]  /*7960*/  F2FP.F16.F32.PACK_AB R0, RZ, R0 ;  /* 0x00000000ff00723e */ /* 0x000fc800000000ff */
[----:B------:R-:W-:-:S07]  /*7970*/  PRMT R22, R0, 0x7610, R22 ;  /* 0x0000761000167816 */ /* 0x000fce0000000016 */
.L_x_32462:
        /* <DEDUP_REMOVED lines=21> */
.L_x_32493:
[----:B------:R-:W2:Y:S02]  /*7ad0*/  LDG.E.U8 R4, desc[UR36][R4.64] ;  /* 0x0000002404047981 */ /* 0x000ea4000c1e1100 */
[----:B--2---:R-:W-:-:S04]  /*7ae0*/  I2FP.F32.U32 R0, R4 ;  /* 0x0000000400007245 */ /* 0x004fc80000201000 */
[----:B------:R-:W-:Y:S01]  /*7af0*/  F2FP.F16.F32.PACK_AB R0, RZ, R0 ;  /* 0x00000000ff00723e */ /* 0x000fe200000000ff */
[----:B------:R-:W-:Y:S06]  /*7b00*/  BRA `(.L_x_32456) ;  /* 0x0000000c00a07947 */ /* 0x000fec0003800000 */
.L_x_32492:
        /* <DEDUP_REMOVED lines=10> */
.L_x_32496:
[----:B------:R-:W2:Y:S02]  /*7bb0*/  LDG.E R4, desc[UR36][R4.64] ;  /* 0x0000002404047981 */ /* 0x000ea4000c1e1900 */
[----:B--2---:R-:W-:-:S04]  /*7bc0*/  I2FP.F32.S32 R0, R4 ;  /* 0x0000000400007245 */ /* 0x004fc80000201400 */
[----:B------:R-:W-:Y:S01]  /*7bd0*/  F2FP.F16.F32.PACK_AB R0, RZ, R0 ;  /* 0x00000000ff00723e */ /* 0x000fe200000000ff */
[----:B------:R-:W-:Y:S06]  /*7be0*/  BRA `(.L_x_32456) ;  /* 0x0000000c00687947 */ /* 0x000fec0003800000 */
.L_x_32495:
[----:B------:R-:W2:Y:S02]  /*7bf0*/  LDG.E.U16 R4, desc[UR36][R4.64] ;  /* 0x0000002404047981 */ /* 0x000ea4000c1e1500 */
[----:B--2---:R-:W0:Y:S02]  /*7c00*/  I2F.S16 R0, R4 ;  /* 0x0000000400007306 */ /* 0x004e240000101400 */
[----:B0-----:R-:W-:Y:S01]  /*7c10*/  F2FP.F16.F32.PACK_AB R0, RZ, R0 ;  /* 0x00000000ff00723e */ /* 0x001fe200000000ff */
[----:B------:R-:W-:Y:S06]  /*7c20*/  BRA `(.L_x_32456) ;  /* 0x0000000c00587947 */ /* 0x000fec0003800000 */
.L_x_32491:
        /* <DEDUP_REMOVED lines=9> */
.L_x_32498:
[----:B------:R2:W5:Y:S01]  /*7cc0*/  LDG.E.U16 R0, desc[UR36][R4.64] ;  /* 0x0000002404007981 */ /* 0x000562000c1e1500 */
[----:B------:R-:W-:Y:S05]  /*7cd0*/  BRA `(.L_x_32456) ;  /* 0x0000000c002c7947 */ /* 0x000fea0003800000 */
.L_x_32497:
        /* <DEDUP_REMOVED lines=9> */
.L_x_32500:
[----:B------:R3:W5:Y:S01]  /*7d70*/  LDG.E.U16 R0, desc[UR36][R4.64] ;  /* 0x0000002404007981 */ /* 0x000762000c1e1500 */
[----:B------:R-:W-:Y:S05]  /*7d80*/  BRA `(.L_x_32456) ;  /* 0x0000000c00007947 */ /* 0x000fea0003800000 */
.L_x_32499:
        /* <DEDUP_REMOVED lines=12> */
.L_x_32490:
        /* <DEDUP_REMOVED lines=13> */
.L_x_32503:
        /* <DEDUP_REMOVED lines=12> */
.L_x_32502:
        /* <DEDUP_REMOVED lines=27> */
.L_x_32505:
        /* <DEDUP_REMOVED lines=14> */
.L_x_32504:
[----:B------:R-:W2:Y:S02]  /*8270*/  LDG.E.U16 R0, desc[UR36][R4.64] ;  /* 0x0000002404007981 */ /* 0x000ea4000c1e1500 */
[----:B--2---:R-:W-:-:S05]  /*8280*/  IMAD.U32 R0, R0, 0x10000, RZ ;  /* 0x0001000000007824 */ /* 0x004fca00078e00ff */
[----:B------:R-:W-:Y:S01]  /*8290*/  F2FP.F16.F32.PACK_AB R0, RZ, R0 ;  /* 0x00000000ff00723e */ /* 0x000fe200000000ff */
[----:B------:R-:W-:Y:S06]  /*82a0*/  BRA `(.L_x_32456) ;  /* 0x0000000400b87947 */ /* 0x000fec0003800000 */
.L_x_32501:
        /* <DEDUP_REMOVED lines=12> */
.L_x_32508:
        /* <DEDUP_REMOVED lines=21> */
.L_x_32512:
[----:B------:R-:W-:Y:S05]  /*84c0*/  BSYNC.RECONVERGENT B1 ;  /* 0x0000000000017941 */ /* 0x000fea0003800200 */
.L_x_32511:
[----:B------:R-:W-:Y:S01]  /*84d0*/  IMAD.SHL.U32 R0, R0, 0x100000, RZ ;  /* 0x0010000000007824 */ /* 0x000fe200078e00ff */
[----:B------:R-:W-:-:S04]  /*84e0*/  LEA R3, R3, 0x3b800000, 0x17 ;  /* 0x3b80000003037811 */ /* 0x000fc800078eb8ff */
[----:B------:R-:W-:-:S07]  /*84f0*/  LOP3.LUT R0, R3, R0, R7, 0xfe, !PT ;  /* 0x0000000003007212 */ /* 0x000fce00078efe07 */
.L_x_32510:
[----:B------:R-:W-:Y:S05]  /*8500*/  BSYNC.RECONVERGENT B0 ;  /* 0x0000000000007941 */ /* 0x000fea0003800200 */
.L_x_32509:
[----:B------:R-:W-:Y:S01]  /*8510*/  F2FP.F16.F32.PACK_AB R0, RZ, R0 ;  /* 0x00000000ff00723e */ /* 0x000fe200000000ff */
[----:B------:R-:W-:Y:S06]  /*8520*/  BRA `(.L_x_32456) ;  /* 0x0000000400187947 */ /* 0x000fec0003800000 */
.L_x_32507:
        /* <DEDUP_REMOVED lines=21> */
.L_x_32516:
[----:B------:R-:W-:Y:S05]  /*8680*/  BSYNC.RECONVERGENT B1 ;  /* 0x0000000000017941 */ /* 0x000fea0003800200 */
.L_x_32515:
[----:B------:R-:W-:Y:S01]  /*8690*/  IMAD.SHL.U32 R0, R0, 0x200000, RZ ;  /* 0x0020000000007824 */ /* 0x000fe200078e00ff */
[----:B------:R-:W-:-:S04]  /*86a0*/  LEA R3, R3, 0x37800000, 0x17 ;  /* 0x3780000003037811 */ /* 0x000fc800078eb8ff */
[----:B------:R-:W-:-:S07]  /*86b0*/  LOP3.LUT R0, R3, R0, R7, 0xfe, !PT ;  /* 0x0000000003007212 */ /* 0x000fce00078efe07 */
.L_x_32514:
[----:B------:R-:W-:Y:S05]  /*86c0*/  BSYNC.RECONVERGENT B0 ;  /* 0x0000000000007941 */ /* 0x000fea0003800200 */
.L_x_32513:
[----:B------:R-:W-:Y:S01]  /*86d0*/  F2FP.F16.F32.PACK_AB R0, RZ, R0 ;  /* 0x00000000ff00723e */ /* 0x000fe200000000ff */
[----:B------:R-:W-:Y:S06]  /*86e0*/  BRA `(.L_x_32456) ;  /* 0x0000000000a87947 */ /* 0x000fec0003800000 */
.L_x_32506:
        /* <DEDUP_REMOVED lines=14> */
.L_x_32520:
[----:B------:R-:W-:Y:S05]  /*87d0*/  BSYNC.RECONVERGENT B0 ;  /* 0x0000000000007941 */ /* 0x000fea0003800200 */
.L_x_32519:
[----:B------:R-:W-:Y:S01]  /*87e0*/  F2FP.F16.F32.PACK_AB R0, RZ, R0 ;  /* 0x00000000ff00723e */ /* 0x000fe200000000ff */
[----:B------:R-:W-:Y:S06]  /*87f0*/  BRA `(.L_x_32456) ;  /* 0x0000000000647947 */ /* 0x000fec0003800000 */
.L_x_32494:
        /* <DEDUP_REMOVED lines=16> */
.L_x_32521:
[----:B------:R-:W-:Y:S01]  /*8900*/  PRMT R0, RZ, 0x7610, R0 ;  /* 0x00007610ff007816 */ /* 0x000fe20000000000 */
[----:B------:R-:W-:Y:S06]  /*8910*/  BRA `(.L_x_32456) ;  /* 0x00000000001c7947 */ /* 0x000fec0003800000 */
.L_x_32518:
[----:B------:R-:W2:Y:S02]  /*8920*/  LDG.E.64 R4, desc[UR36][R4.64] ;  /* 0x0000002404047981 */ /* 0x000ea4000c1e1b00 */
[----:B--2---:R-:W0:Y:S02]  /*8930*/  I2F.U64 R0, R4 ;  /* 0x0000000400007312 */ /* 0x004e240000301000 */
[----:B0-----:R-:W-:Y:S01]  /*8940*/  F2FP.F16.F32.PACK_AB R0, RZ, R0 ;  /* 0x00000000ff00723e */ /* 0x001fe200000000ff */
[----:B------:R-:W-:Y:S06]  /*8950*/  BRA `(.L_x_32456) ;  /* 0x00000000000c7947 */ /* 0x000fec0003800000 */
.L_x_32517:
[----:B------:R-:W2:Y:S02]  /*8960*/  LDG.E R4, desc[UR36][R4.64] ;  /* 0x0000002404047981 */ /* 0x000ea4000c1e1900 */
[----:B--2---:R-:W-:-:S04]  /*8970*/  I2FP.F32.U32 R0, R4 ;  /* 0x0000000400007245 */ /* 0x004fc80000201000 */
[----:B------:R-:W-:-:S07]  /*8980*/  F2FP.F16.F32.PACK_AB R0, RZ, R0 ;  /* 0x00000000ff00723e */ /* 0x000fce00000000ff */
.L_x_32456:
[----:B------:R-:W-:Y:S05]  /*8990*/  BSYNC.RECONVERGENT B6 ;  /* 0x0000000000067941 */ /* 0x000fea0003800200 */
.L_x_32455:
        /* <DEDUP_REMOVED lines=12> */
[----:B------:R-:W-:-:S05]  /*8a60*/  @P0 HADD2.F32 R25, -RZ, R25.H0_H0 ;  /* 0x20000019ff190230 */ /* 0x000fca0000004100 */
[----:B------:R-:W-:-:S04]  /*8a70*/  FSETP.NEU.AND P0, PT, R25, RZ, P0 ;  /* 0x000000ff1900720b */ /* 0x000fc8000070d000 */
[----:B------:R-:W-:-:S09]  /*8a80*/  SEL R5, RZ, 0x1, !P0 ;  /* 0x00000001ff057807 */ /* 0x000fd20004000000 */
.L_x_32523:
[----:B------:R-:W-:Y:S05]  /*8a90*/  BSYNC.RECONVERGENT B0 ;  /* 0x0000000000007941 */ /* 0x000fea0003800200 */
.L_x_32522:
[----:B------:R-:W-:Y:S04]  /*8aa0*/  BSSY.RECONVERGENT B0, `(.L_x_32524) ;  /* 0x0000007000007945 */ /* 0x000fe80003800200 */
[----:B------:R-:W-:Y:S05]  /*8ab0*/  @P4 BRA `(.L_x_32525) ;  /* 0x0000000000144947 */ /* 0x000fea0003800000 */
[----:B-----5:R-:W-:-:S05]  /*8ac0*/  HADD2.F32 R26, -RZ, R26.H0_H0 ;  /* 0x2000001aff1a7230 */ /* 0x020fca0000004100 */
[----:B------:R-:W-:-:S13]  /*8ad0*/  FSETP.NEU.FTZ.AND P0, PT, R26, RZ, PT ;  /* 0x000000ff1a00720b */ /* 0x000fda0003f1d000 */
[----:B------:R-:W-:-:S05]  /*8ae0*/  @P0 HADD2.F32 R27, -RZ, R27.H0_H0 ;  /* 0x2000001bff1b0230 */ /* 0x000fca0000004100 */
[----:B------:R-:W-:-:S04]  /*8af0*/  FSETP.NEU.AND P0, PT, R27, RZ, P0 ;  /* 0x000000ff1b00720b */ /* 0x000fc8000070d000 */
[----:B------:R-:W-:-:S09]  /*8b00*/  SEL R26, RZ, 0x1, !P0 ;  /* 0x00000001ff1a7807 */ /* 0x000fd20004000000 */
.L_x_32525:
[----:B------:R-:W-:Y:S05]  /*8b10*/  BSYNC.RECONVERGENT B0 ;  /* 0x0000000000007941 */ /* 0x000fea0003800200 */
.L_x_32524:
[----:B------:R-:W-:Y:S04]  /*8b20*/  BSSY.RECONVERGENT B0, `(.L_x_32526) ;  /* 0x0000007000007945 */ /* 0x000fe80003800200 */
[----:B------:R-:W-:Y:S05]  /*8b30*/  @P3 BRA `(.L_x_32527) ;  /* 0x0000000000143947 */ /* 0x000fea0003800000 */
[----:B-----5:R-:W-:-:S05]  /*8b40*/  HADD2.F32 R23, -RZ, R23.H0_H0 ;  /* 0x20000017ff177230 */ /* 0x020fca0000004100 */
[----:B------:R-:W-:-:S13]  /*8b50*/  FSETP.NEU.FTZ.AND P0, PT, R23, RZ, PT ;  /* 0x000000ff1700720b */ /* 0x000fda0003f1d000 */
[----:B------:R-:W-:-:S05]  /*8b60*/  @P0 HADD2.F32 R24, -RZ, R24.H0_H0 ;  /* 0x20000018ff180230 */ /* 0x000fca0000004100 */
[----:B------:R-:W-:-:S04]  /*8b70*/  FSETP.NEU.AND P0, PT, R24, RZ, P0 ;  /* 0x000000ff1800720b */ /* 0x000fc8000070d000 */
[----:B------:R-:W-:-:S09]  /*8b80*/  SEL R24, RZ, 0x1, !P0 ;  /* 0x00000001ff187807 */ /* 0x000fd20004000000 */
.L_x_32527:
[----:B------:R-:W-:Y:S05]  /*8b90*/  BSYNC.RECONVERGENT B0 ;  /* 0x0000000000007941 */ /* 0x000fea0003800200 */
.L_x_32526:
[----:B------:R-:W-:Y:S04]  /*8ba0*/  BSSY.RECONVERGENT B0, `(.L_x_32528) ;  /* 0x0000007000007945 */ /* 0x000fe80003800200 */
[----:B------:R-:W-:Y:S05]  /*8bb0*/  @P2 BRA `(.L_x_32529) ;  /* 0x0000000000142947 */ /* 0x000fea0003800000 */
[----:B-----5:R-:W-:-:S05]  /*8bc0*/  HADD2.F32 R22, -RZ, R22.H0_H0 ;  /* 0x20000016ff167230 */ /* 0x020fca0000004100 */
[----:B------:R-:W-:-:S13]  /*8bd0*/  FSETP.NEU.FTZ.AND P0, PT, R22, RZ, PT ;  /* 0x000000ff1600720b */ /* 0x000fda0003f1d000 */
[----:B------:R-:W-:-:S05]  /*8be0*/  @P0 HADD2.F32 R0, -RZ, R0.H0_H0 ;  /* 0x20000000ff000230 */ /* 0x000fca0000004100 */
[----:B------:R-:W-:-:S04]  /*8bf0*/  FSETP.NEU.AND P0, PT, R0, RZ, P0 ;  /* 0x000000ff0000720b */ /* 0x000fc8000070d000 */
[----:B------:R-:W-:-:S09]  /*8c00*/  SEL R22, RZ, 0x1, !P0 ;  /* 0x00000001ff167807 */ /* 0x000fd20004000000 */
.L_x_32529:
[----:B------:R-:W-:Y:S05]  /*8c10*/  BSYNC.RECONVERGENT B0 ;  /* 0x0000000000007941 */ /* 0x000fea0003800200 */
.L_x_32528:
        /* <DEDUP_REMOVED lines=23> */
.L_x_32535:
[----:B------:R0:W-:Y:S01]  /*8d90*/  STG.E.U8 desc[UR36][R8.64], R5 ;  /* 0x0000000508007986 */ /* 0x0001e2000c101124 */
[----:B------:R-:W-:Y:S01]  /*8da0*/  IMAD.MOV.U32 R17, RZ, RZ, R19 ;  /* 0x000000ffff117224 */ /* 0x000fe200078e0013 */
[----:B------:R-:W-:Y:S06]  /*8db0*/  BRA `(.L_x_32531) ;  /* 0x0000000c00947947 */ /* 0x000fec0003800000 */
.L_x_32534:
        /* <DEDUP_REMOVED lines=11> */
.L_x_32538:
[----:B------:R0:W-:Y:S01]  /*8e70*/  STG.E desc[UR36][R8.64], R5 ;  /* 0x0000000508007986 */ /* 0x0001e2000c101924 */
[----:B------:R-:W-:Y:S01]  /*8e80*/  IMAD.MOV.U32 R17, RZ, RZ, R19 ;  /* 0x000000ffff117224 */ /* 0x000fe200078e0013 */
[----:B------:R-:W-:Y:S06]  /*8e90*/  BRA `(.L_x_32531) ;  /* 0x0000000c005c7947 */ /* 0x000fec0003800000 */
.L_x_32537:
[----:B------:R0:W-:Y:S01]  /*8ea0*/  STG.E.U16 desc[UR36][R8.64], R5 ;  /* 0x0000000508007986 */ /* 0x0001e2000c101524 */
[----:B------:R-:W-:Y:S01]  /*8eb0*/  IMAD.MOV.U32 R17, RZ, RZ, R19 ;  /* 0x000000ffff117224 */ /* 0x000fe200078e0013 */
[----:B------:R-:W-:Y:S06]  /*8ec0*/  BRA `(.L_x_32531) ;  /* 0x0000000c00507947 */ /* 0x000fec0003800000 */
.L_x_32533:
        /* <DEDUP_REMOVED lines=10> */
.L_x_32540:
[----:B------:R-:W0:Y:S01]  /*8f70*/  I2F.S16 R0, R5 ;  /* 0x0000000500007306 */ /* 0x000e220000101400 */
[----:B------:R-:W-:Y:S01]  /*8f80*/  IMAD.MOV.U32 R17, RZ, RZ, R19 ;  /* 0x000000ffff117224 */ /* 0x000fe200078e0013 */
[----:B0-----:R-:W-:-:S05]  /*8f90*/  F2FP.F16.F32.PACK_AB R0, RZ, R0 ;  /* 0x00000000ff00723e */ /* 0x001fca00000000ff */
[----:B------:R0:W-:Y:S01]  /*8fa0*/  STG.E.U16 desc[UR36][R8.64], R0 ;  /* 0x0000000008007986 */ /* 0x0001e2000c101524 */
[----:B------:R-:W-:Y:S05]  /*8fb0*/  BRA `(.L_x_32531) ;  /* 0x0000000c00147947 */ /* 0x000fea0003800000 */
.L_x_32539:
        /* <DEDUP_REMOVED lines=11> */
.L_x_32542:
[----:B------:R-:W0:Y:S01]  /*9070*/  I2F.S16 R5, R5 ;  /* 0x0000000500057306 */ /* 0x000e220000101400 */
[----:B------:R-:W-:Y:S01]  /*9080*/  IMAD.MOV.U32 R17, RZ, RZ, R19 ;  /* 0x000000ffff117224 */ /* 0x000fe200078e0013 */
[----:B0-----:R-:W-:-:S04]  /*9090*/  F2FP.F16.F32.PACK_AB R3, RZ, R5 ;  /* 0x00000005ff03723e */ /* 0x001fc800000000ff */
[----:B------:R-:W-:-:S05]  /*90a0*/  PRMT R3, R3, 0x5410, RZ ;  /* 0x0000541003037816 */ /* 0x000fca00000000ff */
[----:B------:R0:W-:Y:S01]  /*90b0*/  STG.E desc[UR36][R8.64], R3 ;  /* 0x0000000308007986 */ /* 0x0001e2000c101924 */
[----:B------:R-:W-:Y:S05]  /*90c0*/  BRA `(.L_x_32531) ;  /* 0x0000000800d07947 */ /* 0x000fea0003800000 */
.L_x_32541:
[----:B------:R-:W0:Y:S01]  /*90d0*/  I2F.F64.S16 R4, R5 ;  /* 0x0000000500047312 */ /* 0x000e220000101c00 */
[----:B------:R-:W-:Y:S01]  /*90e0*/  IMAD.MOV.U32 R17, RZ, RZ, R19 ;  /* 0x000000ffff117224 */ /* 0x000fe200078e0013 */
[----:B0-----:R0:W-:Y:S01]  /*90f0*/  STG.E.64 desc[UR36][R8.64], R4 ;  /* 0x0000000408007986 */ /* 0x0011e2000c101b24 */
[----:B------:R-:W-:Y:S05]  /*9100*/  BRA `(.L_x_32531) ;  /* 0x0000000800c07947 */ /* 0x000fea0003800000 */
.L_x_32532:
        /* <DEDUP_REMOVED lines=13> */
.L_x_32545:
[----:B------:R-:W-:Y:S01]  /*91e0*/  CS2R R6, SRZ ;  /* 0x0000000000067805 */ /* 0x000fe2000001ff00 */
[----:B------:R-:W0:Y:S01]  /*91f0*/  I2F.F64.S16 R4, R5 ;  /* 0x0000000500047312 */ /* 0x000e220000101c00 */
[----:B------:R-:W-:-:S03]  /*9200*/  IMAD.MOV.U32 R17, RZ, RZ, R19 ;  /* 0x000000ffff117224 */ /* 0x000fc600078e0013 */
[----:B0-----:R0:W-:Y:S01]  /*9210*/  STG.E.128 desc[UR36][R8.64], R4 ;  /* 0x0000000408007986 */ /* 0x0011e2000c101d24 */
[----:B------:R-:W-:Y:S05]  /*9220*/  BRA `(.L_x_32531) ;  /* 0x0000000800787947 */ /* 0x000fea0003800000 */
.L_x_32544:
        /* <DEDUP_REMOVED lines=19> */
.L_x_32549:
[----:B------:R-:W-:Y:S05]  /*9360*/  BSYNC.RECONVERGENT B0 ;  /* 0x0000000000007941 */ /* 0x000fea0003800200 */
.L_x_32548:
[----:B------:R-:W-:Y:S01]  /*9370*/  LOP3.LUT R7, R0, 0x80, R7, 0xf8, !PT ;  /* 0x0000008000077812 */ /* 0x000fe200078ef807 */
[----:B------:R-:W-:-:S04]  /*9380*/  IMAD.MOV.U32 R17, RZ, RZ, R19 ;  /* 0x000000ffff117224 */ /* 0x000fc800078e0013 */
[----:B------:R0:W-:Y:S01]  /*9390*/  STG.E.U8 desc[UR36][R8.64], R7 ;  /* 0x0000000708007986 */ /* 0x0001e2000c101124 */
[----:B------:R-:W-:Y:S05]  /*93a0*/  BRA `(.L_x_32531) ;  /* 0x0000000800187947 */ /* 0x000fea0003800000 */
.L_x_32547:
        /* <DEDUP_REMOVED lines=15> */
.L_x_32551:
[----:B------:R-:W-:Y:S05]  /*94a0*/  BSYNC.RECONVERGENT B0 ;  /* 0x0000000000007941 */ /* 0x000fea0003800200 */
.L_x_32550:
[----:B------:R-:W-:Y:S01]  /*94b0*/  LOP3.LUT R7, R0, 0x80, R7, 0xf8, !PT ;  /* 0x0000008000077812 */ /* 0x000fe200078ef807 */
[----:B------:R-:W-:-:S04]  /*94c0*/  IMAD.MOV.U32 R17, RZ, RZ, R19 ;  /* 0x000000ffff117224 */ /* 0x000fc800078e0013 */
[----:B------:R0:W-:Y:S01]  /*94d0*/  STG.E.U8 desc[UR36][R8.64], R7 ;  /* 0x0000000708007986 */ /* 0x0001e2000c101124 */
[----:B------:R-:W-:Y:S05]  /*94e0*/  BRA `(.L_x_32531) ;  /* 0x0000000400c87947 */ /* 0x000fea0003800000 */
.L_x_32546:
[----:B------:R-:W0:Y:S01]  /*94f0*/  I2F.S16 R0, R5 ;  /* 0x0000000500007306 */ /* 0x000e220000101400 */
[----:B------:R-:W-:Y:S01]  /*9500*/  IMAD.MOV.U32 R17, RZ, RZ, R19 ;  /* 0x000000ffff117224 */ /* 0x000fe200078e0013 */
[----:B0-----:R-:W-:-:S05]  /*9510*/  F2FP.BF16.F32.PACK_AB R0, RZ, R0 ;  /* 0x00000000ff00723e */ /* 0x001fca00000010ff */
[----:B------:R0:W-:Y:S01]  /*9520*/  STG.E.U16 desc[UR36][R8.64], R0 ;  /* 0x0000000008007986 */ /* 0x0001e2000c101524 */
[----:B------:R-:W-:Y:S05]  /*9530*/  BRA `(.L_x_32531) ;  /* 0x0000000400b47947 */ /* 0x000fea0003800000 */
.L_x_32543:
        /* <DEDUP_REMOVED lines=11> */
.L_x_32554:
        /* <DEDUP_REMOVED lines=13> */
.L_x_32557:
[----:B------:R-:W-:-:S04]  /*96c0*/  SHF.R.U32.HI R0, RZ, 0x14, R3 ;  /* 0x00000014ff007819 */ /* 0x000fc80000011603 */
[----:B------:R-:W-:-:S04]  /*96d0*/  LOP3.LUT R0, R0, 0x1, RZ, 0xc0, !PT ;  /* 0x0000000100007812 */ /* 0x000fc800078ec0ff */
[----:B------:R-:W-:-:S04]  /*96e0*/  IADD3 R0, PT, PT, R3, 0x487ffff, R0 ;  /* 0x0487ffff03007810 */ /* 0x000fc80007ffe000 */
[----:B------:R-:W-:-:S04]  /*96f0*/  SHF.R.U32.HI R0, RZ, 0x14, R0 ;  /* 0x00000014ff007819 */ /* 0x000fc80000011600 */
[----:B------:R-:W-:-:S07]  /*9700*/  LOP3.LUT R0, R0, 0xff, RZ, 0xc0, !PT ;  /* 0x000000ff00007812 */ /* 0x000fce00078ec0ff */
.L_x_32558:
[----:B------:R-:W-:-:S04]  /*9710*/  SHF.R.U32.HI R3, RZ, 0x18, R3 ;  /* 0x00000018ff037819 */ /* 0x000fc80000011603 */
[----:B------:R-:W-:-:S04]  /*9720*/  LOP3.LUT R0, R0, 0x80, R3, 0xf8, !PT ;  /* 0x0000008000007812 */ /* 0x000fc800078ef803 */
[----:B------:R-:W-:-:S07]  /*9730*/  PRMT R4, R0, 0x7610, R4 ;  /* 0x0000761000047816 */ /* 0x000fce0000000004 */
.L_x_32556:
[----:B------:R-:W-:Y:S05]  /*9740*/  BSYNC.RECONVERGENT B0 ;  /* 0x0000000000007941 */ /* 0x000fea0003800200 */
.L_x_32555:
[----:B------:R0:W-:Y:S01]  /*9750*/  STG.E.U8 desc[UR36][R8.64], R4 ;  /* 0x0000000408007986 */ /* 0x0001e2000c101124 */
[----:B------:R-:W-:Y:S01]  /*9760*/  IMAD.MOV.U32 R17, RZ, RZ, R19 ;  /* 0x000000ffff117224 */ /* 0x000fe200078e0013 */
[----:B------:R-:W-:Y:S06]  /*9770*/  BRA `(.L_x_32531) ;  /* 0x0000000400247947 */ /* 0x000fec0003800000 */
.L_x_32553:
        /* <DEDUP_REMOVED lines=13> */
.L_x_32561:
[----:B------:R-:W-:-:S04]  /*9850*/  SHF.R.U32.HI R0, RZ, 0x15, R3 ;  /* 0x00000015ff007819 */ /* 0x000fc80000011603 */
[----:B------:R-:W-:-:S04]  /*9860*/  LOP3.LUT R0, R0, 0x1, RZ, 0xc0, !PT ;  /* 0x0000000100007812 */ /* 0x000fc800078ec0ff */
[----:B------:R-:W-:-:S04]  /*9870*/  IADD3 R0, PT, PT, R3, 0x88fffff, R0 ;  /* 0x088fffff03007810 */ /* 0x000fc80007ffe000 */
[----:B------:R-:W-:-:S04]  /*9880*/  SHF.R.U32.HI R0, RZ, 0x15, R0 ;  /* 0x00000015ff007819 */ /* 0x000fc80000011600 */
[----:B------:R-:W-:-:S07]  /*9890*/  LOP3.LUT R0, R0, 0xff, RZ, 0xc0, !PT ;  /* 0x000000ff00007812 */ /* 0x000fce00078ec0ff */
.L_x_32562:
[----:B------:R-:W-:-:S04]  /*98a0*/  SHF.R.U32.HI R3, RZ, 0x18, R3 ;  /* 0x00000018ff037819 */ /* 0x000fc80000011603 */
[----:B------:R-:W-:-:S04]  /*98b0*/  LOP3.LUT R0, R0, 0x80, R3, 0xf8, !PT ;  /* 0x0000008000007812 */ /* 0x000fc800078ef803 */
[----:B------:R-:W-:-:S07]  /*98c0*/  PRMT R4, R0, 0x7610, R4 ;  /* 0x0000761000047816 */ /* 0x000fce0000000004 */
.L_x_32560:
[----:B------:R-:W-:Y:S05]  /*98d0*/  BSYNC.RECONVERGENT B0 ;  /* 0x0000000000007941 */ /* 0x000fea0003800200 */
.L_x_32559:
[----:B------:R3:W-:Y:S01]  /*98e0*/  STG.E.U8 desc[UR36][R8.64], R4 ;  /* 0x0000000408007986 */ /* 0x0007e2000c101124 */
[----:B------:R-:W-:Y:S01]  /*98f0*/  IMAD.MOV.U32 R17, RZ, RZ, R19 ;  /* 0x000000ffff117224 */ /* 0x000fe200078e0013 */
[----:B------:R-:W-:Y:S06]  /*9900*/  BRA `(.L_x_32531) ;  /* 0x0000000000c07947 */ /* 0x000fec0003800000 */
.L_x_32552:
[----:B------:R-:W-:-:S13]  /*9910*/  ISETP.NE.AND P0, PT, R0, 0x1c, PT ;  /* 0x0000001c0000780c */ /* 0x000fda0003f05270 */
[----:B------:R-:W-:Y:S05]  /*9920*/  @!P0 BRA `(.L_x_32563) ;  /* 0x0000000000b08947 */ /* 0x000fea0003800000 */
[----:B------:R-:W-:-:S13]  /*9930*/  ISETP.NE.AND P0, PT, R0, 0x1d, PT ;  /* 0x0000001d0000780c */ /* 0x000fda0003f05270 */
[----:B------:R-:W-:Y:S05]  /*9940*/  @!P0 BRA `(.L_x_32564) ;  /* 0x0000000000948947 */ /* 0x000fea0003800000 */
[----:B------:R-:W-:-:S13]  /*9950*/  ISETP.NE.AND P0, PT, R0, 0x2c, PT ;  /* 0x0000002c0000780c */ /* 0x000fda0003f05270 */
[----:B------:R-:W-:Y:S05]  /*9960*/  @!P0 BRA `(.L_x_32565) ;  /* 0x0000000000488947 */ /* 0x000fea0003800000 */
.L_x_32536:
        /* <DEDUP_REMOVED lines=16> */
.L_x_32566:
[----:B------:R-:W-:Y:S01]  /*9a70*/  IMAD.MOV.U32 R17, RZ, RZ, R19 ;  /* 0x000000ffff117224 */ /* 0x000fe200078e0013 */
[----:B------:R-:W-:Y:S06]  /*9a80*/  BRA `(.L_x_32531) ;  /* 0x0000000000607947 */ /* 0x000fec0003800000 */
.L_x_32565:
        /* <DEDUP_REMOVED lines=17> */
.L_x_32564:
[--C-:B------:R-:W-:Y:S01]  /*9ba0*/  SHF.R.S32.HI R7, RZ, 0x1f, R5.reuse ;  /* 0x0000001fff077819 */ /* 0x100fe20000011405 */
[----:B------:R-:W-:Y:S02]  /*9bb0*/  IMAD.MOV.U32 R6, RZ, RZ, R5 ;  /* 0x000000ffff067224 */ /* 0x000fe400078e0005 */
[----:B------:R-:W-:-:S03]  /*9bc0*/  IMAD.MOV.U32 R17, RZ, RZ, R19 ;  /* 0x000000ffff117224 */ /* 0x000fc600078e0013 */
[----:B------:R1:W-:Y:S01]  /*9bd0*/  STG.E.64 desc[UR36][R8.64], R6 ;  /* 0x0000000608007986 */ /* 0x0003e2000c101b24 */
[----:B------:R-:W-:Y:S05]  /*9be0*/  BRA `(.L_x_32531) ;  /* 0x0000000000087947 */ /* 0x000fea0003800000 */
.L_x_32563:
[----:B------:R0:W-:Y:S01]  /*9bf0*/  STG.E desc[UR36][R8.64], R5 ;  /* 0x0000000508007986 */ /* 0x0001e2000c101924 */
[----:B------:R-:W-:-:S07]  /*9c00*/  IMAD.MOV.U32 R17, RZ, RZ, R19 ;  /* 0x000000ffff117224 */ /* 0x000fce00078e0013 */
.L_x_32531:
[----:B------:R-:W-:Y:S05]  /*9c10*/  BSYNC.RECONVERGENT B6 ;  /* 0x0000000000067941 */ /* 0x000fea0003800200 */
.L_x_32530:
        /* <DEDUP_REMOVED lines=23> */
.L_x_32572:
[----:B------:R0:W-:Y:S01]  /*9d90*/  STG.E.U8 desc[UR36][R8.64], R26 ;  /* 0x0000001a08007986 */ /* 0x0001e2000c101124 */
[----:B------:R-:W-:Y:S05]  /*9da0*/  BRA `(.L_x_32574) ;  /* 0x0000000c00387947 */ /* 0x000fea0003800000 */
.L_x_32571:
        /* <DEDUP_REMOVED lines=9> */
.L_x_32576:
[----:B------:R0:W-:Y:S01]  /*9e40*/  STG.E desc[UR36][R8.64], R26 ;  /* 0x0000001a08007986 */ /* 0x0001e2000c101924 */
[----:B------:R-:W-:Y:S05]  /*9e50*/  BRA `(.L_x_32574) ;  /* 0x0000000c000c7947 */ /* 0x000fea0003800000 */
.L_x_32575:
[----:B------:R0:W-:Y:S01]  /*9e60*/  STG.E.U16 desc[UR36][R8.64], R26 ;  /* 0x0000001a08007986 */ /* 0x0001e2000c101524 */
[----:B------:R-:W-:Y:S05]  /*9e70*/  BRA `(.L_x_32574) ;  /* 0x0000000c00047947 */ /* 0x000fea0003800000 */
.L_x_32570:
        /* <DEDUP_REMOVED lines=9> */
.L_x_32578:
[----:B------:R-:W0:Y:S02]  /*9f10*/  I2F.S16 R0, R26 ;  /* 0x0000001a00007306 */ /* 0x000e240000101400 */
[----:B0-----:R-:W-:-:S05]  /*9f20*/  F2FP.F16.F32.PACK_AB R0, RZ, R0 ;  /* 0x00000000ff00723e */ /* 0x001fca00000000ff */
[----:B------:R4:W-:Y:S01]  /*9f30*/  STG.E.U16 desc[UR36][R8.64], R0 ;  /* 0x0000000008007986 */ /* 0x0009e2000c101524 */
[----:B------:R-:W-:Y:S05]  /*9f40*/  BRA `(.L_x_32574) ;  /* 0x0000000800d07947 */ /* 0x000fea0003800000 */
.L_x_32577:
        /* <DEDUP_REMOVED lines=10> */
.L_x_32580:
[----:B------:R-:W0:Y:S02]  /*9ff0*/  I2F.S16 R26, R26 ;  /* 0x0000001a001a7306 */ /* 0x000e240000101400 */
[----:B0-----:R-:W-:-:S04]  /*a000*/  F2FP.F16.F32.PACK_AB R3, RZ, R26 ;  /* 0x0000001aff03723e */ /* 0x001fc800000000ff */
[----:B------:R-:W-:-:S05]  /*a010*/  PRMT R3, R3, 0x5410, RZ ;  /* 0x0000541003037816 */ /* 0x000fca00000000ff */
[----:B------:R2:W-:Y:S01]  /*a020*/  STG.E desc[UR36][R8.64], R3 ;  /* 0x0000000308007986 */ /* 0x0005e2000c101924 */
[----:B------:R-:W-:Y:S05]  /*a030*/  BRA `(.L_x_32574) ;  /* 0x0000000800947947 */ /* 0x000fea0003800000 */
.L_x_32579:
[----:B------:R-:W0:Y:S02]  /*a040*/  I2F.F64.S16 R26, R26 ;  /* 0x0000001a001a7312 */ /* 0x000e240000101c00 */
[----:B0-----:R0:W-:Y:S01]  /*a050*/  STG.E.64 desc[UR36][R8.64], R26 ;  /* 0x0000001a08007986 */ /* 0x0011e2000c101b24 */
[----:B------:R-:W-:Y:S05]  /*a060*/  BRA `(.L_x_32574) ;  /* 0x0000000800887947 */ /* 0x000fea0003800000 */
.L_x_32569:
        /* <DEDUP_REMOVED lines=12> */
.L_x_32584:
        /* <DEDUP_REMOVED lines=17> */
.L_x_32587:
[----:B------:R-:W-:-:S04]  /*a240*/  SHF.R.U32.HI R3, RZ, 0x18, R5 ;  /* 0x00000018ff037819 */ /* 0x000fc80000011605 */
[----:B------:R-:W-:-:S04]  /*a250*/  LOP3.LUT R0, R0, 0x80, R3, 0xf8, !PT ;  /* 0x0000008000007812 */ /* 0x000fc800078ef803 */
[----:B------:R-:W-:-:S07]  /*a260*/  PRMT R4, R0, 0x7610, R4 ;  /* 0x0000761000047816 */ /* 0x000fce0000000004 */
.L_x_32586:
[----:B------:R-:W-:Y:S05]  /*a270*/  BSYNC.RECONVERGENT B0 ;  /* 0x0000000000007941 */ /* 0x000fea0003800200 */
.L_x_32585:
[----:B------:R0:W-:Y:S01]  /*a280*/  STG.E.U8 desc[UR36][R8.64], R4 ;  /* 0x0000000408007986 */ /* 0x0001e2000c101124 */
[----:B------:R-:W-:Y:S05]  /*a290*/  BRA `(.L_x_32574) ;  /* 0x0000000400fc7947 */ /* 0x000fea0003800000 */
.L_x_32583:
        /* <DEDUP_REMOVED lines=17> */
.L_x_32590:
[----:B------:R-:W-:-:S04]  /*a3b0*/  SHF.R.U32.HI R3, RZ, 0x18, R5 ;  /* 0x00000018ff037819 */ /* 0x000fc80000011605 */
[----:B------:R-:W-:-:S04]  /*a3c0*/  LOP3.LUT R0, R0, 0x80, R3, 0xf8, !PT ;  /* 0x0000008000007812 */ /* 0x000fc800078ef803 */
[----:B------:R-:W-:-:S07]  /*a3d0*/  PRMT R4, R0, 0x7610, R4 ;  /* 0x0000761000047816 */ /* 0x000fce0000000004 */
.L_x_32589:
[----:B------:R-:W-:Y:S05]  /*a3e0*/  BSYNC.RECONVERGENT B0 ;  /* 0x0000000000007941 */ /* 0x000fea0003800200 */
.L_x_32588:
[----:B------:R0:W-:Y:S01]  /*a3f0*/  STG.E.U8 desc[UR36][R8.64], R4 ;  /* 0x0000000408007986 */ /* 0x0001e2000c101124 */
[----:B------:R-:W-:Y:S05]  /*a400*/  BRA `(.L_x_32574) ;  /* 0x0000000400a07947 */ /* 0x000fea0003800000 */
.L_x_32582:
        /* <DEDUP_REMOVED lines=22> */
.L_x_32592:
[----:B------:R-:W-:-:S05]  /*a570*/  SHF.R.S32.HI R27, RZ, 0x1f, R26 ;  /* 0x0000001fff1b7819 */ /* 0x000fca000001141a */
[----:B------:R0:W-:Y:S01]  /*a580*/  STG.E.64 desc[UR36][R8.64], R26 ;  /* 0x0000001a08007986 */ /* 0x0001e2000c101b24 */
[----:B------:R-:W-:Y:S05]  /*a590*/  BRA `(.L_x_32574) ;  /* 0x00000004003c7947 */ /* 0x000fea0003800000 */
.L_x_32591:
[----:B------:R0:W-:Y:S01]  /*a5a0*/  STG.E desc[UR36][R8.64], R26 ;  /* 0x0000001a08007986 */ /* 0x0001e2000c101924 */
[----:B------:R-:W-:Y:S05]  /*a5b0*/  BRA `(.L_x_32574) ;  /* 0x0000000400347947 */ /* 0x000fea0003800000 */
.L_x_32581:
        /* <DEDUP_REMOVED lines=10> */
.L_x_32594:
[----:B------:R-:W-:Y:S01]  /*a660*/  CS2R R6, SRZ ;  /* 0x0000000000067805 */ /* 0x000fe2000001ff00 */
[----:B------:R-:W0:Y:S04]  /*a670*/  I2F.F64.S16 R4, R26 ;  /* 0x0000001a00047312 */ /* 0x000e280000101c00 */
[----:B0-----:R0:W-:Y:S01]  /*a680*/  STG.E.128 desc[UR36][R8.64], R4 ;  /* 0x0000000408007986 */ /* 0x0011e2000c101d24 */
[----:B------:R-:W-:Y:S05]  /*a690*/  BRA `(.L_x_32574) ;  /* 0x0000000000fc7947 */ /* 0x000fea0003800000 */
.L_x_32593:
[----:B------:R-:W-:-:S13]  /*a6a0*/  ISETP.NE.AND P0, PT, R0, 0xf, PT ;  /* 0x0000000f0000780c */ /* 0x000fda0003f05270 */
[----:B------:R-:W-:Y:S05]  /*a6b0*/  @!P0 BRA `(.L_x_32595) ;  /* 0x0000000000e88947 */ /* 0x000fea0003800000 */
[----:B------:R-:W-:-:S13]  /*a6c0*/  ISETP.NE.AND P0, PT, R0, 0x17, PT ;  /* 0x000000170000780c */ /* 0x000fda0003f05270 */
[----:B------:R-:W-:Y:S05]  /*a6d0*/  @!P0 BRA `(.L_x_32596) ;  /* 0x0000000000908947 */ /* 0x000fea0003800000 */
[----:B------:R-:W-:-:S13]  /*a6e0*/  ISETP.NE.AND P0, PT, R0, 0x18, PT ;  /* 0x000000180000780c */ /* 0x000fda0003f05270 */
[----:B------:R-:W-:Y:S05]  /*a6f0*/  @!P0 BRA `(.L_x_32597) ;  /* 0x0000000000448947 */ /* 0x000fea0003800000 */
.L_x_32573:
        /* <DEDUP_REMOVED lines=16> */
.L_x_32598:
[----:B------:R-:W-:Y:S05]  /*a800*/  BRA `(.L_x_32574) ;  /* 0x0000000000a07947 */ /* 0x000fea0003800000 */
.L_x_32597:
        /* <DEDUP_REMOVED lines=13> */
.L_x_32600:
[----:B------:R-:W-:Y:S05]  /*a8e0*/  BSYNC.RECONVERGENT B0 ;  /* 0x0000000000007941 */ /* 0x000fea0003800200 */
.L_x_32599:
[----:B------:R-:W-:-:S05]  /*a8f0*/  LOP3.LUT R3, R0, 0x80, R3, 0xf8, !PT ;  /* 0x0000008000037812 */ /* 0x000fca00078ef803 */
[----:B------:R0:W-:Y:S01]  /*a900*/  STG.E.U8 desc[UR36][R8.64], R3 ;  /* 0x0000000308007986 */ /* 0x0001e2000c101124 */
[----:B------:R-:W-:Y:S05]  /*a910*/  BRA `(.L_x_32574) ;  /* 0x00000000005c7947 */ /* 0x000fea0003800000 */
.L_x_32596:
        /* <DEDUP_REMOVED lines=12> */
.L_x_32602:
[----:B------:R-:W-:Y:S01]  /*a9e0*/  IMAD.MOV.U32 R0, RZ, RZ, 0x7f ;  /* 0x0000007fff007424 */ /* 0x000fe200078e00ff */
[----:B------:R-:W-:-:S04]  /*a9f0*/  ISETP.GT.U32.AND P0, PT, R3, 0x7f800000, PT ;  /* 0x7f8000000300780c */ /* 0x000fc80003f04070 */
[----:B------:R-:W-:-:S09]  /*aa00*/  SEL R0, R0, 0x7c, P0 ;  /* 0x0000007c00007807 */ /* 0x000fd20000000000 */
.L_x_32603:
[----:B------:R-:W-:Y:S05]  /*aa10*/  BSYNC.RECONVERGENT B0 ;  /* 0x0000000000007941 */ /* 0x000fea0003800200 */
.L_x_32601:
[----:B------:R-:W-:-:S04]  /*aa20*/  SHF.R.U32.HI R3, RZ, 0x18, R5 ;  /* 0x00000018ff037819 */ /* 0x000fc80000011605 */
[----:B------:R-:W-:-:S05]  /*aa30*/  LOP3.LUT R3, R0, 0x80, R3, 0xf8, !PT ;  /* 0x0000008000037812 */ /* 0x000fca00078ef803 */
[----:B------:R0:W-:Y:S01]  /*aa40*/  STG.E.U8 desc[UR36][R8.64], R3 ;  /* 0x0000000308007986 */ /* 0x0001e2000c101124 */
[----:B------:R-:W-:Y:S05]  /*aa50*/  BRA `(.L_x_32574) ;  /* 0x00000000000c7947 */ /* 0x000fea0003800000 */
.L_x_32595:
[----:B------:R-:W0:Y:S02]  /*aa60*/  I2F.S16 R0, R26 ;  /* 0x0000001a00007306 */ /* 0x000e240000101400 */
[----:B0-----:R-:W-:-:S05]  /*aa70*/  F2FP.BF16.F32.PACK_AB R0, RZ, R0 ;  /* 0x00000000ff00723e */ /* 0x001fca00000010ff */
[----:B------:R0:W-:Y:S02]  /*aa80*/  STG.E.U16 desc[UR36][R8.64], R0 ;  /* 0x0000000008007986 */ /* 0x0001e4000c101524 */
.L_x_32574:
        /* <DEDUP_REMOVED lines=23> */
.L_x_32607:
[----:B------:R0:W-:Y:S01]  /*ac00*/  STG.E.U8 desc[UR36][R8.64], R24 ;  /* 0x0000001808007986 */ /* 0x0001e2000c101124 */
[----:B------:R-:W-:Y:S05]  /*ac10*/  BRA `(.L_x_32609) ;  /* 0x0000000c00387947 */ /* 0x000fea0003800000 */
.L_x_32606:
        /* <DEDUP_REMOVED lines=9> */
.L_x_32611:
[----:B------:R0:W-:Y:S01]  /*acb0*/  STG.E desc[UR36][R8.64], R24 ;  /* 0x0000001808007986 */ /* 0x0001e2000c101924 */
[----:B------:R-:W-:Y:S05]  /*acc0*/  BRA `(.L_x_32609) ;  /* 0x0000000c000c7947 */ /* 0x000fea0003800000 */
.L_x_32610:
[----:B------:R0:W-:Y:S01]  /*acd0*/  STG.E.U16 desc[UR36][R8.64], R24 ;  /* 0x0000001808007986 */ /* 0x0001e2000c101524 */
[----:B------:R-:W-:Y:S05]  /*ace0*/  BRA `(.L_x_32609) ;  /* 0x0000000c00047947 */ /* 0x000fea0003800000 */
.L_x_32605:
        /* <DEDUP_REMOVED lines=9> */
.L_x_32613:
[----:B------:R-:W0:Y:S02]  /*ad80*/  I2F.S16 R0, R24 ;  /* 0x0000001800007306 */ /* 0x000e240000101400 */
[----:B0-----:R-:W-:-:S05]  /*ad90*/  F2FP.F16.F32.PACK_AB R0, RZ, R0 ;  /* 0x00000000ff00723e */ /* 0x001fca00000000ff */
[----:B------:R0:W-:Y:S01]  /*ada0*/  STG.E.U16 desc[UR36][R8.64], R0 ;  /* 0x0000000008007986 */ /* 0x0001e2000c101524 */
[----:B------:R-:W-:Y:S05]  /*adb0*/  BRA `(.L_x_32609) ;  /* 0x0000000800d07947 */ /* 0x000fea0003800000 */
.L_x_32612:
        /* <DEDUP_REMOVED lines=10> */
.L_x_32615:
[----:B------:R-:W0:Y:S02]  /*ae60*/  I2F.S16 R24, R24 ;  /* 0x0000001800187306 */ /* 0x000e240000101400 */
[----:B0-----:R-:W-:-:S04]  /*ae70*/  F2FP.F16.F32.PACK_AB R3, RZ, R24 ;  /* 0x00000018ff03723e */ /* 0x001fc800000000ff */
[----:B------:R-:W-:-:S05]  /*ae80*/  PRMT R3, R3, 0x5410, RZ ;  /* 0x0000541003037816 */ /* 0x000fca00000000ff */
[----:B------:R0:W-:Y:S01]  /*ae90*/  STG.E desc[UR36][R8.64], R3 ;  /* 0x0000000308007986 */ /* 0x0001e2000c101924 */
[----:B------:R-:W-:Y:S05]  /*aea0*/  BRA `(.L_x_32609) ;  /* 0x0000000800947947 */ /* 0x000fea0003800000 */
.L_x_32614:
[----:B------:R-:W0:Y:S02]  /*aeb0*/  I2F.F64.S16 R24, R24 ;  /* 0x0000001800187312 */ /* 0x000e240000101c00 */
[----:B0-----:R0:W-:Y:S01]  /*aec0*/  STG.E.64 desc[UR36][R8.64], R24 ;  /* 0x0000001808007986 */ /* 0x0011e2000c101b24 */
[----:B------:R-:W-:Y:S05]  /*aed0*/  BRA `(.L_x_32609) ;  /* 0x0000000800887947 */ /* 0x000fea0003800000 */
.L_x_32604:
        /* <DEDUP_REMOVED lines=12> */
.L_x_32619:
        /* <DEDUP_REMOVED lines=17> */
.L_x_32622:
[----:B------:R-:W-:-:S04]  /*b0b0*/  SHF.R.U32.HI R3, RZ, 0x18, R5 ;  /* 0x00000018ff037819 */ /* 0x000fc80000011605 */
[----:B------:R-:W-:-:S04]  /*b0c0*/  LOP3.LUT R0, R0, 0x80, R3, 0xf8, !PT ;  /* 0x0000008000007812 */ /* 0x000fc800078ef803 */
[----:B------:R-:W-:-:S07]  /*b0d0*/  PRMT R4, R0, 0x7610, R4 ;  /* 0x0000761000047816 */ /* 0x000fce0000000004 */
.L_x_32621:
[----:B------:R-:W-:Y:S05]  /*b0e0*/  BSYNC.RECONVERGENT B0 ;  /* 0x0000000000007941 */ /* 0x000fea0003800200 */
.L_x_32620:
[----:B------:R0:W-:Y:S01]  /*b0f0*/  STG.E.U8 desc[UR36][R8.64], R4 ;  /* 0x0000000408007986 */ /* 0x0001e2000c101124 */
[----:B------:R-:W-:Y:S05]  /*b100*/  BRA `(.L_x_32609) ;  /* 0x0000000400fc7947 */ /* 0x000fea0003800000 */
.L_x_32618:
        /* <DEDUP_REMOVED lines=17> */
.L_x_32625:
[----:B------:R-:W-:-:S04]  /*b220*/  SHF.R.U32.HI R3, RZ, 0x18, R5 ;  /* 0x00000018ff037819 */ /* 0x000fc80000011605 */
[----:B------:R-:W-:-:S04]  /*b230*/  LOP3.LUT R0, R0, 0x80, R3, 0xf8, !PT ;  /* 0x0000008000007812 */ /* 0x000fc800078ef803 */
[----:B------:R-:W-:-:S07]  /*b240*/  PRMT R4, R0, 0x7610, R4 ;  /* 0x0000761000047816 */ /* 0x000fce0000000004 */
.L_x_32624:
[----:B------:R-:W-:Y:S05]  /*b250*/  BSYNC.RECONVERGENT B0 ;  /* 0x0000000000007941 */ /* 0x000fea0003800200 */
.L_x_32623:
[----:B------:R0:W-:Y:S01]  /*b260*/  STG.E.U8 desc[UR36][R8.64], R4 ;  /* 0x0000000408007986 */ /* 0x0001e2000c101124 */
[----:B------:R-:W-:Y:S05]  /*b270*/  BRA `(.L_x_32609) ;  /* 0x0000000400a07947 */ /* 0x000fea0003800000 */
.L_x_32617:
        /* <DEDUP_REMOVED lines=22> */
.L_x_32627:
[----:B------:R-:W-:-:S05]  /*b3e0*/  SHF.R.S32.HI R25, RZ, 0x1f, R24 ;  /* 0x0000001fff197819 */ /* 0x000fca0000011418 */
[----:B------:R0:W-:Y:S01]  /*b3f0*/  STG.E.64 desc[UR36][R8.64], R24 ;  /* 0x0000001808007986 */ /* 0x0001e2000c101b24 */
[----:B------:R-:W-:Y:S05]  /*b400*/  BRA `(.L_x_32609) ;  /* 0x00000004003c7947 */ /* 0x000fea0003800000 */
.L_x_32626:
[----:B------:R0:W-:Y:S01]  /*b410*/  STG.E desc[UR36][R8.64], R24 ;  /* 0x0000001808007986 */ /* 0x0001e2000c101924 */
[----:B------:R-:W-:Y:S05]  /*b420*/  BRA `(.L_x_32609) ;  /* 0x0000000400347947 */ /* 0x000fea0003800000 */
.L_x_32616:
        /* <DEDUP_REMOVED lines=10> */
.L_x_32629:
[----:B------:R-:W-:Y:S01]  /*b4d0*/  CS2R R6, SRZ ;  /* 0x0000000000067805 */ /* 0x000fe2000001ff00 */
[----:B------:R-:W0:Y:S04]  /*b4e0*/  I2F.F64.S16 R4, R24 ;  /* 0x0000001800047312 */ /* 0x000e280000101c00 */
[----:B0-----:R3:W-:Y:S01]  /*b4f0*/  STG.E.128 desc[UR36][R8.64], R4 ;  /* 0x0000000408007986 */ /* 0x0017e2000c101d24 */
[----:B------:R-:W-:Y:S05]  /*b500*/  BRA `(.L_x_32609) ;  /* 0x0000000000fc7947 */ /* 0x000fea0003800000 */
.L_x_32628:
[----:B------:R-:W-:-:S13]  /*b510*/  ISETP.NE.AND P0, PT, R0, 0xf, PT ;  /* 0x0000000f0000780c */ /* 0x000fda0003f05270 */
[----:B------:R-:W-:Y:S05]  /*b520*/  @!P0 BRA `(.L_x_32630) ;  /* 0x0000000000e88947 */ /* 0x000fea0003800000 */
[----:B------:R-:W-:-:S13]  /*b530*/  ISETP.NE.AND P0, PT, R0, 0x17, PT ;  /* 0x000000170000780c */ /* 0x000fda0003f05270 */
[----:B------:R-:W-:Y:S05]  /*b540*/  @!P0 BRA `(.L_x_32631) ;  /* 0x0000000000908947 */ /* 0x000fea0003800000 */
[----:B------:R-:W-:-:S13]  /*b550*/  ISETP.NE.AND P0, PT, R0, 0x18, PT ;  /* 0x000000180000780c */ /* 0x000fda0003f05270 */
[----:B------:R-:W-:Y:S05]  /*b560*/  @!P0 BRA `(.L_x_32632) ;  /* 0x0000000000448947 */ /* 0x000fea0003800000 */
.L_x_32608:
        /* <DEDUP_REMOVED lines=16> */
.L_x_32633:
[----:B------:R-:W-:Y:S05]  /*b670*/  BRA `(.L_x_32609) ;  /* 0x0000000000a07947 */ /* 0x000fea0003800000 */
.L_x_32632:
        /* <DEDUP_REMOVED lines=13> */
.L_x_32635:
[----:B------:R-:W-:Y:S05]  /*b750*/  BSYNC.RECONVERGENT B0 ;  /* 0x0000000000007941 */ /* 0x000fea0003800200 */
.L_x_32634:
[----:B------:R-:W-:-:S05]  /*b760*/  LOP3.LUT R3, R0, 0x80, R3, 0xf8, !PT ;  /* 0x0000008000037812 */ /* 0x000fca00078ef803 */
[----:B------:R1:W-:Y:S01]  /*b770*/  STG.E.U8 desc[UR36][R8.64], R3 ;  /* 0x0000000308007986 */ /* 0x0003e2000c101124 */
[----:B------:R-:W-:Y:S05]  /*b780*/  BRA `(.L_x_32609) ;  /* 0x00000000005c7947 */ /* 0x000fea0003800000 */
.L_x_32631:
        /* <DEDUP_REMOVED lines=12> */
.L_x_32637:
[----:B------:R-:W-:Y:S01]  /*b850*/  IMAD.MOV.U32 R0, RZ, RZ, 0x7f ;  /* 0x0000007fff007424 */ /* 0x000fe200078e00ff */
[----:B------:R-:W-:-:S04]  /*b860*/  ISETP.GT.U32.AND P0, PT, R3, 0x7f800000, PT ;  /* 0x7f8000000300780c */ /* 0x000fc80003f04070 */
[----:B------:R-:W-:-:S09]  /*b870*/  SEL R0, R0, 0x7c, P0 ;  /* 0x0000007c00007807 */ /* 0x000fd20000000000 */
.L_x_32638:
[----:B------:R-:W-:Y:S05]  /*b880*/  BSYNC.RECONVERGENT B0 ;  /* 0x0000000000007941 */ /* 0x000fea0003800200 */
.L_x_32636:
[----:B------:R-:W-:-:S04]  /*b890*/  SHF.R.U32.HI R3, RZ, 0x18, R5 ;  /* 0x00000018ff037819 */ /* 0x000fc80000011605 */
[----:B------:R-:W-:-:S05]  /*b8a0*/  LOP3.LUT R3, R0, 0x80, R3, 0xf8, !PT ;  /* 0x0000008000037812 */ /* 0x000fca00078ef803 */
[----:B------:R2:W-:Y:S01]  /*b8b0*/  STG.E.U8 desc[UR36][R8.64], R3 ;  /* 0x0000000308007986 */ /* 0x0005e2000c101124 */
[----:B------:R-:W-:Y:S05]  /*b8c0*/  BRA `(.L_x_32609) ;  /* 0x00000000000c7947 */ /* 0x000fea0003800000 */
.L_x_32630:
[----:B------:R-:W0:Y:S02]  /*b8d0*/  I2F.S16 R0, R24 ;  /* 0x0000001800007306 */ /* 0x000e240000101400 */
[----:B0-----:R-:W-:-:S05]  /*b8e0*/  F2FP.BF16.F32.PACK_AB R0, RZ, R0 ;  /* 0x00000000ff00723e */ /* 0x001fca00000010ff */
[----:B------:R0:W-:Y:S02]  /*b8f0*/  STG.E.U16 desc[UR36][R8.64], R0 ;  /* 0x0000000008007986 */ /* 0x0001e4000c101524 */
.L_x_32609:
[----:B------:R-:W-:-:S07]  /*b900*/  VIADD R17, R17, 0x80 ;  /* 0x0000008011117836 */ /* 0x000fce0000000000 */
.L_x_32568:
[----:B------:R-:W-:Y:S05]  /*b910*/  BSYNC.RECONVERGENT B6 ;  /* 0x0000000000067941 */ /* 0x000fea0003800200 */
.L_x_32567:
        /* <DEDUP_REMOVED lines=21> */
.L_x_32642:
[----:B------:R-:W-:Y:S01]  /*ba70*/  STG.E.U8 desc[UR36][R2.64], R22 ;  /* 0x0000001602007986 */ /* 0x000fe2000c101124 */
[----:B------:R-:W-:Y:S05]  /*ba80*/  EXIT ;  /* 0x000000000000794d */ /* 0x000fea0003800000 */
.L_x_32641:
        /* <DEDUP_REMOVED lines=9> */
.L_x_32645:
[----:B------:R-:W-:Y:S01]  /*bb20*/  STG.E desc[UR36][R2.64], R22 ;  /* 0x0000001602007986 */ /* 0x000fe2000c101924 */
[----:B------:R-:W-:Y:S05]  /*bb30*/  EXIT ;  /* 0x000000000000794d */ /* 0x000fea0003800000 */
.L_x_32644:
[----:B------:R-:W-:Y:S01]  /*bb40*/  STG.E.U16 desc[UR36][R2.64], R22 ;  /* 0x0000001602007986 */ /* 0x000fe2000c101524 */
[----:B------:R-:W-:Y:S05]  /*bb50*/  EXIT ;  /* 0x000000000000794d */ /* 0x000fea0003800000 */
.L_x_32640:
        /* <DEDUP_REMOVED lines=9> */
.L_x_32647:
[----:B------:R-:W0:Y:S02]  /*bbf0*/  I2F.S16 R0, R22 ;  /* 0x0000001600007306 */ /* 0x000e240000101400 */
[----:B0-----:R-:W-:-:S05]  /*bc00*/  F2FP.F16.F32.PACK_AB R0, RZ, R0 ;  /* 0x00000000ff00723e */ /* 0x001fca00000000ff */
[----:B------:R-:W-:Y:S01]  /*bc10*/  STG.E.U16 desc[UR36][R2.64], R0 ;  /* 0x0000000002007986 */ /* 0x000fe2000c101524 */
[----:B------:R-:W-:Y:S05]  /*bc20*/  EXIT ;  /* 0x000000000000794d */ /* 0x000fea0003800000 */
.L_x_32646:
        /* <DEDUP_REMOVED lines=10> */
.L_x_32649:
[----:B------:R-:W0:Y:S02]  /*bcd0*/  I2F.S16 R22, R22 ;  /* 0x0000001600167306 */ /* 0x000e240000101400 */
[----:B0-----:R-:W-:-:S04]  /*bce0*/  F2FP.F16.F32.PACK_AB R5, RZ, R22 ;  /* 0x00000016ff05723e */ /* 0x001fc800000000ff */
[----:B------:R-:W-:-:S05]  /*bcf0*/  PRMT R5, R5, 0x5410, RZ ;  /* 0x0000541005057816 */ /* 0x000fca00000000ff */
[----:B------:R-:W-:Y:S01]  /*bd00*/  STG.E desc[UR36][R2.64], R5 ;  /* 0x0000000502007986 */ /* 0x000fe2000c101924 */
[----:B------:R-:W-:Y:S05]  /*bd10*/  EXIT ;  /* 0x000000000000794d */ /* 0x000fea0003800000 */
.L_x_32648:
[----:B------:R-:W0:Y:S02]  /*bd20*/  I2F.F64.S16 R22, R22 ;  /* 0x0000001600167312 */ /* 0x000e240000101c00 */
[----:B0-----:R-:W-:Y:S01]  /*bd30*/  STG.E.64 desc[UR36][R2.64], R22 ;  /* 0x0000001602007986 */ /* 0x001fe2000c101b24 */
[----:B------:R-:W-:Y:S05]  /*bd40*/  EXIT ;  /* 0x000000000000794d */ /* 0x000fea0003800000 */
.L_x_32639:
        /* <DEDUP_REMOVED lines=12> */
.L_x_32653:
        /* <DEDUP_REMOVED lines=18> */
.L_x_32656:
[----:B------:R-:W-:-:S04]  /*bf30*/  SHF.R.U32.HI R5, RZ, 0x18, R5 ;  /* 0x00000018ff057819 */ /* 0x000fc80000011605 */
[----:B------:R-:W-:-:S07]  /*bf40*/  LOP3.LUT R0, R0, 0x80, R5, 0xf8, !PT ;  /* 0x0000008000007812 */ /* 0x000fce00078ef805 */
.L_x_32655:
[----:B------:R-:W-:Y:S05]  /*bf50*/  BSYNC.RECONVERGENT B0 ;  /* 0x0000000000007941 */ /* 0x000fea0003800200 */
.L_x_32654:
[----:B------:R-:W-:Y:S01]  /*bf60*/  STG.E.U8 desc[UR36][R2.64], R0 ;  /* 0x0000000002007986 */ /* 0x000fe2000c101124 */
[----:B------:R-:W-:Y:S05]  /*bf70*/  EXIT ;  /* 0x000000000000794d */ /* 0x000fea0003800000 */
.L_x_32652:
        /* <DEDUP_REMOVED lines=18> */
.L_x_32659:
[----:B------:R-:W-:-:S04]  /*c0a0*/  SHF.R.U32.HI R5, RZ, 0x18, R5 ;  /* 0x00000018ff057819 */ /* 0x000fc80000011605 */
[----:B------:R-:W-:-:S07]  /*c0b0*/  LOP3.LUT R0, R0, 0x80, R5, 0xf8, !PT ;  /* 0x0000008000007812 */ /* 0x000fce00078ef805 */
.L_x_32658:
[----:B------:R-:W-:Y:S05]  /*c0c0*/  BSYNC.RECONVERGENT B0 ;  /* 0x0000000000007941 */ /* 0x000fea0003800200 */
.L_x_32657:
[----:B------:R-:W-:Y:S01]  /*c0d0*/  STG.E.U8 desc[UR36][R2.64], R0 ;  /* 0x0000000002007986 */ /* 0x000fe2000c101124 */
[----:B------:R-:W-:Y:S05]  /*c0e0*/  EXIT ;  /* 0x000000000000794d */ /* 0x000fea0003800000 */
.L_x_32651:
        /* <DEDUP_REMOVED lines=22> */
.L_x_32661:
[----:B------:R-:W-:-:S05]  /*c250*/  SHF.R.S32.HI R23, RZ, 0x1f, R22 ;  /* 0x0000001fff177819 */ /* 0x000fca0000011416 */
[----:B------:R-:W-:Y:S01]  /*c260*/  STG.E.64 desc[UR36][R2.64], R22 ;  /* 0x0000001602007986 */ /* 0x000fe2000c101b24 */
[----:B------:R-:W-:Y:S05]  /*c270*/  EXIT ;  /* 0x000000000000794d */ /* 0x000fea0003800000 */
.L_x_32660:
[----:B------:R-:W-:Y:S01]  /*c280*/  STG.E desc[UR36][R2.64], R22 ;  /* 0x0000001602007986 */ /* 0x000fe2000c101924 */
[----:B------:R-:W-:Y:S05]  /*c290*/  EXIT ;  /* 0x000000000000794d */ /* 0x000fea0003800000 */
.L_x_32650:
        /* <DEDUP_REMOVED lines=10> */
.L_x_32663:
[----:B------:R-:W-:Y:S01]  /*c340*/  CS2R R6, SRZ ;  /* 0x0000000000067805 */ /* 0x000fe2000001ff00 */
[----:B------:R-:W0:Y:S04]  /*c350*/  I2F.F64.S16 R4, R22 ;  /* 0x0000001600047312 */ /* 0x000e280000101c00 */
[----:B0-----:R-:W-:Y:S01]  /*c360*/  STG.E.128 desc[UR36][R2.64], R4 ;  /* 0x0000000402007986 */ /* 0x001fe2000c101d24 */
[----:B------:R-:W-:Y:S05]  /*c370*/  EXIT ;  /* 0x000000000000794d */ /* 0x000fea0003800000 */
.L_x_32662:
[----:B------:R-:W-:-:S13]  /*c380*/  ISETP.NE.AND P0, PT, R0, 0xf, PT ;  /* 0x0000000f0000780c */ /* 0x000fda0003f05270 */
[----:B------:R-:W-:Y:S05]  /*c390*/  @!P0 BRA `(.L_x_32664) ;  /* 0x0000000000e88947 */ /* 0x000fea0003800000 */
[----:B------:R-:W-:-:S13]  /*c3a0*/  ISETP.NE.AND P0, PT, R0, 0x17, PT ;  /* 0x000000170000780c */ /* 0x000fda0003f05270 */
[----:B------:R-:W-:Y:S05]  /*c3b0*/  @!P0 BRA `(.L_x_32665) ;  /* 0x0000000000908947 */ /* 0x000fea0003800000 */
[----:B------:R-:W-:-:S13]  /*c3c0*/  ISETP.NE.AND P0, PT, R0, 0x18, PT ;  /* 0x000000180000780c */ /* 0x000fda0003f05270 */
[----:B------:R-:W-:Y:S05]  /*c3d0*/  @!P0 BRA `(.L_x_32666) ;  /* 0x0000000000448947 */ /* 0x000fea0003800000 */
.L_x_32643:
        /* <DEDUP_REMOVED lines=16> */
.L_x_32667:
[----:B------:R-:W-:Y:S05]  /*c4e0*/  EXIT ;  /* 0x000000000000794d */ /* 0x000fea0003800000 */
.L_x_32666:
        /* <DEDUP_REMOVED lines=13> */
.L_x_32669:
[----:B------:R-:W-:Y:S05]  /*c5c0*/  BSYNC.RECONVERGENT B0 ;  /* 0x0000000000007941 */ /* 0x000fea0003800200 */
.L_x_32668:
[----:B------:R-:W-:-:S05]  /*c5d0*/  LOP3.LUT R5, R0, 0x80, R5, 0xf8, !PT ;  /* 0x0000008000057812 */ /* 0x000fca00078ef805 */
[----:B------:R-:W-:Y:S01]  /*c5e0*/  STG.E.U8 desc[UR36][R2.64], R5 ;  /* 0x0000000502007986 */ /* 0x000fe2000c101124 */
[----:B------:R-:W-:Y:S05]  /*c5f0*/  EXIT ;  /* 0x000000000000794d */ /* 0x000fea0003800000 */
.L_x_32665:
        /* <DEDUP_REMOVED lines=12> */
.L_x_32671:
[----:B------:R-:W-:Y:S01]  /*c6c0*/  IMAD.MOV.U32 R0, RZ, RZ, 0x7f ;  /* 0x0000007fff007424 */ /* 0x000fe200078e00ff */
[----:B------:R-:W-:-:S04]  /*c6d0*/  ISETP.GT.U32.AND P0, PT, R4, 0x7f800000, PT ;  /* 0x7f8000000400780c */ /* 0x000fc80003f04070 */
[----:B------:R-:W-:-:S09]  /*c6e0*/  SEL R0, R0, 0x7c, P0 ;  /* 0x0000007c00007807 */ /* 0x000fd20000000000 */
.L_x_32672:
[----:B------:R-:W-:Y:S05]  /*c6f0*/  BSYNC.RECONVERGENT B0 ;  /* 0x0000000000007941 */ /* 0x000fea0003800200 */
.L_x_32670:
[----:B------:R-:W-:-:S04]  /*c700*/  SHF.R.U32.HI R5, RZ, 0x18, R5 ;  /* 0x00000018ff057819 */ /* 0x000fc80000011605 */
[----:B------:R-:W-:-:S05]  /*c710*/  LOP3.LUT R5, R0, 0x80, R5, 0xf8, !PT ;  /* 0x0000008000057812 */ /* 0x000fca00078ef805 */
[----:B------:R-:W-:Y:S01]  /*c720*/  STG.E.U8 desc[UR36][R2.64], R5 ;  /* 0x0000000502007986 */ /* 0x000fe2000c101124 */
[----:B------:R-:W-:Y:S05]  /*c730*/  EXIT ;  /* 0x000000000000794d */ /* 0x000fea0003800000 */
.L_x_32664:
[----:B------:R-:W0:Y:S02]  /*c740*/  I2F.S16 R0, R22 ;  /* 0x0000001600007306 */ /* 0x000e240000101400 */
[----:B0-----:R-:W-:-:S05]  /*c750*/  F2FP.BF16.F32.PACK_AB R0, RZ, R0 ;  /* 0x00000000ff00723e */ /* 0x001fca00000010ff */
[----:B------:R-:W-:Y:S01]  /*c760*/  STG.E.U16 desc[UR36][R2.64], R0 ;  /* 0x0000000002007986 */ /* 0x000fe2000c101524 */
[----:B------:R-:W-:Y:S05]  /*c770*/  EXIT ;  /* 0x000000000000794d */ /* 0x000fea0003800000 */
.L_x_32673:
        /* <DEDUP_REMOVED lines=16> */
.L_x_43004:


//--------------------- .text._ZN2at6native18elementwise_kernelILi128ELi4EZNS0_22gpu_kernel_impl_nocastINS0_13BinaryFunctorIN3c104HalfES5_bZZZNS0_23logical_and_kernel_cudaERNS_14TensorIteratorEENKUlvE0_clEvENKUlvE6_clEvEUlS5_S5_E_EEEEvRNS_18TensorIteratorBaseERKT_EUliE_EEviT1_ --------------------------
	.section	.text._ZN2at6native18elementwise_kernelILi128ELi4EZNS0_22gpu_kernel_impl_nocastINS0_13BinaryFunctorIN3c104HalfES5_bZZZNS0_23logical_and_kernel_cudaERNS_14TensorIteratorEENKUlvE0_clEvENKUlvE6_clEvEUlS5_S5_E_EEEEvRNS_18TensorIteratorBaseERKT_EUliE_EEviT1_,"ax",@progbits
	.align	128
        .global         _ZN2at6native18elementwise_kernelILi128ELi4EZNS0_22gpu_kernel_impl_nocastINS0_13BinaryFunctorIN3c104HalfES5_bZZZNS0_23logical_and_kernel_cudaERNS_14TensorIteratorEENKUlvE0_clEvENKUlvE6_clEvEUlS5_S5_E_EEEEvRNS_18TensorIteratorBaseERKT_EUliE_EEviT1_
        .type           _ZN2at6native18elementwise_kernelILi128ELi4EZNS0_22gpu_kernel_impl_nocastINS0_13BinaryFunctorIN3c104HalfES5_bZZZNS0_23logical_and_kernel_cudaERNS_14TensorIteratorEENKUlvE0_clEvENKUlvE6_clEvEUlS5_S5_E_EEEEvRNS_18TensorIteratorBaseERKT_EUliE_EEviT1_,@function
        .size           _ZN2at6native18elementwise_kernelILi128ELi4EZNS0_22gpu_kernel_impl_nocastINS0_13BinaryFunctorIN3c104HalfES5_bZZZNS0_23logical_and_kernel_cudaERNS_14TensorIteratorEENKUlvE0_clEvENKUlvE6_clEvEUlS5_S5_E_EEEEvRNS_18TensorIteratorBaseERKT_EUliE_EEviT1_,(.L_x_43005 - _ZN2at6native18elementwise_kernelILi128ELi4EZNS0_22gpu_kernel_impl_nocastINS0_13BinaryFunctorIN3c104HalfES5_bZZZNS0_23logical_and_kernel_cudaERNS_14TensorIteratorEENKUlvE0_clEvENKUlvE6_clEvEUlS5_S5_E_EEEEvRNS_18TensorIteratorBaseERKT_EUliE_EEviT1_)
        .other          _ZN2at6native18elementwise_kernelILi128ELi4EZNS0_22gpu_kernel_impl_nocastINS0_13BinaryFunctorIN3c104HalfES5_bZZZNS0_23logical_and_kernel_cudaERNS_14TensorIteratorEENKUlvE0_clEvENKUlvE6_clEvEUlS5_S5_E_EEEEvRNS_18TensorIteratorBaseERKT_EUliE_EEviT1_,@"STO_CUDA_ENTRY STV_DEFAULT"
_ZN2at6native18elementwise_kernelILi128ELi4EZNS0_22gpu_kernel_impl_nocastINS0_13BinaryFunctorIN3c104HalfES5_bZZZNS0_23logical_and_kernel_cudaERNS_14TensorIteratorEENKUlvE0_clEvENKUlvE6_clEvEUlS5_S5_E_EEEEvRNS_18TensorIteratorBaseERKT_EUliE_EEviT1_:
.text._ZN2at6native18elementwise_kernelILi128ELi4EZNS0_22gpu_kernel_impl_nocastINS0_13BinaryFunctorIN3c104HalfES5_bZZZNS0_23logical_and_kernel_cudaERNS_14TensorIteratorEENKUlvE0_clEvENKUlvE6_clEvEUlS5_S5_E_EEEEvRNS_18TensorIteratorBaseERKT_EUliE_EEviT1_:
        /* <DEDUP_REMOVED lines=22> */
[----:B---3--:R-:W-:-:S05]  /*0160*/  @P0 HADD2.F32 R0, -RZ, R6.H0_H0 ;  /* 0x20000006ff000230 */ /* 0x008fca0000004100 */
        /* <DEDUP_REMOVED lines=14> */
[----:B--2---:R-:W-:-:S05]  /*0250*/  @P0 HADD2.F32 R0, -RZ, R6.H0_H0 ;  /* 0x20000006ff000230 */ /* 0x004fca0000004100 */
[----:B------:R-:W-:-:S04]  /*0260*/  FSETP.NEU.AND P0, PT, R0, RZ, P0 ;  /* 0x000000ff0000720b */ /* 0x000fc8000070d000 */
[----:B------:R-:W-:-:S05]  /*0270*/  SEL R11, RZ, 0x1, !P0 ;  /* 0x00000001ff0b7807 */ /* 0x000fca0004000000 */
[----:B0-----:R0:W-:Y:S04]  /*0280*/  STG.E.U8 desc[UR6][R8.64], R11 ;  /* 0x0000000b08007986 */ /* 0x0011e8000c101106 */
.L_x_32677:
[----:B------:R-:W-:-:S13]  /*0290*/  ISETP.GE.AND P0, PT, R3, UR4, PT ;  /* 0x0000000403007c0c */ /* 0x000fda000bf06270 */
[----:B------:R-:W-:Y:S05]  /*02a0*/  @P0 BREAK.RELIABLE B1 ;  /* 0x0000000000010942 */ /* 0x000fea0003800100 */
[----:B------:R-:W-:Y:S05]  /*02b0*/  @P0 BRA `(.L_x_32678) ;  /* 0x0000000000340947 */ /* 0x000fea0003800000 */
[----:B------:R-:W-:Y:S05]  /*02c0*/  BSYNC.RELIABLE B1 ;  /* 0x0000000000017941 */ /* 0x000fea0003800100 */
.L_x_32676:
        /* <DEDUP_REMOVED lines=12> */
.L_x_32678:
[----:B------:R-:W-:Y:S05]  /*0390*/  BSYNC.RECONVERGENT B0 ;  /* 0x0000000000007941 */ /* 0x000fea0003800200 */
.L_x_32675:
        /* <DEDUP_REMOVED lines=10> */
[----:B---3--:R-:W-:-:S05]  /*0440*/  @P0 HADD2.F32 R0, -RZ, R4.H0_H0 ;  /* 0x20000004ff000230 */ /* 0x008fca0000004100 */
[----:B------:R-:W-:-:S04]  /*0450*/  FSETP.NEU.AND P0, PT, R0, RZ, P0 ;  /* 0x000000ff0000720b */ /* 0x000fc8000070d000 */
[----:B01----:R-:W-:-:S05]  /*0460*/  SEL R9, RZ, 0x1, !P0 ;  /* 0x00000001ff097807 */ /* 0x003fca0004000000 */
[----:B----4-:R-:W-:Y:S01]  /*0470*/  STG.E.U8 desc[UR6][R6.64], R9 ;  /* 0x0000000906007986 */ /* 0x010fe2000c101106 */
[----:B------:R-:W-:Y:S05]  /*0480*/  EXIT ;  /* 0x000000000000794d */ /* 0x000fea0003800000 */
.L_x_32674:
        /* <DEDUP_REMOVED lines=356> */
.L_x_32682:
        /* <DEDUP_REMOVED lines=13> */
[----:B---3--:R-:W-:-:S05]  /*1ba0*/  @P0 HADD2.F32 R10, -RZ, R8.H0_H0 ;  /* 0x20000008ff0a0230 */ /* 0x008fca0000004100 */
        /* <DEDUP_REMOVED lines=354> */
.L_x_32684:
        /* <DEDUP_REMOVED lines=15> */
[----:B------:R-:W-:-:S05]  /*32c0*/  SEL R7, RZ, 0x1, !P0 ;  /* 0x00000001ff077807 */ /* 0x000fca0004000000 */
[----:B------:R0:W-:Y:S04]  /*32d0*/  STG.E.U8 desc[UR6][R4.64], R7 ;  /* 0x0000000704007986 */ /* 0x0001e8000c101106 */
.L_x_32681:
[----:B------:R-:W-:-:S13]  /*32e0*/  ISETP.GE.AND P0, PT, R3, UR4, PT ;  /* 0x0000000403007c0c */ /* 0x000fda000bf06270 */
[----:B------:R-:W-:Y:S05]  /*32f0*/  @P0 BREAK.RELIABLE B1 ;  /* 0x0000000000010942 */ /* 0x000fea0003800100 */
[----:B------:R-:W-:Y:S05]  /*3300*/  @P0 BRA `(.L_x_32683) ;  /* 0x0000001400b80947 */ /* 0x000fea0003800000 */
[----:B------:R-:W-:Y:S05]  /*3310*/  BSYNC.RELIABLE B1 ;  /* 0x0000000000017941 */ /* 0x000fea0003800100 */
.L_x_32680:
        /* <DEDUP_REMOVED lines=348> */
.L_x_32685:
        /* <DEDUP_REMOVED lines=17> */
.L_x_32683:
[----:B------:R-:W-:Y:S05]  /*49f0*/  BSYNC.RECONVERGENT B0 ;  /* 0x0000000000007941 */ /* 0x000fea0003800200 */
.L_x_32679:
        /* <DEDUP_REMOVED lines=351> */
.L_x_32686:
        /* <DEDUP_REMOVED lines=12> */
[----:B---3--:R-:W-:-:S05]  /*60b0*/  @P0 HADD2.F32 R0, -RZ, R6.H0_H0 ;  /* 0x20000006ff000230 */ /* 0x008fca0000004100 */
[----:B------:R-:W-:-:S04]  /*60c0*/  FSETP.NEU.AND P0, PT, R0, RZ, P0 ;  /* 0x000000ff0000720b */ /* 0x000fc8000070d000 */
[----:B------:R-:W-:-:S05]  /*60d0*/  SEL R5, RZ, 0x1, !P0 ;  /* 0x00000001ff057807 */ /* 0x000fca0004000000 */
[----:B------:R-:W-:Y:S01]  /*60e0*/  STG.E.U8 desc[UR6][R2.64], R5 ;  /* 0x0000000502007986 */ /* 0x000fe2000c101106 */
[----:B------:R-:W-:Y:S05]  /*60f0*/  EXIT ;  /* 0x000000000000794d */ /* 0x000fea0003800000 */
.L_x_32687:
        /* <DEDUP_REMOVED lines=16> */
.L_x_43005:


//--------------------- .text._ZN2at6native27unrolled_elementwise_kernelINS0_13BinaryFunctorIN3c104HalfES4_bZZZNS0_23logical_and_kernel_cudaERNS_14TensorIteratorEENKUlvE0_clEvENKUlvE6_clEvEUlS4_S4_E_EESt5arrayIPcLm3EELi4E23TrivialOffsetCalculatorILi2EjESE_ILi1EjENS0_6memory15LoadWithoutCastENSH_16StoreWithoutCastEEEviT_T0_T2_T3_T4_T5_ --------------------------
	.section	.text._ZN2at6native27unrolled_elementwise_kernelINS0_13BinaryFunctorIN3c104HalfES4_bZZZNS0_23logical_and_kernel_cudaERNS_14TensorIteratorEENKUlvE0_clEvENKUlvE6_clEvEUlS4_S4_E_EESt5arrayIPcLm3EELi4E23TrivialOffsetCalculatorILi2EjESE_ILi1EjENS0_6memory15LoadWithoutCastENSH_16StoreWithoutCastEEEviT_T0_T2_T3_T4_T5_,"ax",@progbits
	.align	128
        .global         _ZN2at6native27unrolled_elementwise_kernelINS0_13BinaryFunctorIN3c104HalfES4_bZZZNS0_23logical_and_kernel_cudaERNS_14TensorIteratorEENKUlvE0_clEvENKUlvE6_clEvEUlS4_S4_E_EESt5arrayIPcLm3EELi4E23TrivialOffsetCalculatorILi2EjESE_ILi1EjENS0_6memory15LoadWithoutCastENSH_16StoreWithoutCastEEEviT_T0_T2_T3_T4_T5_
        .type           _ZN2at6native27unrolled_elementwise_kernelINS0_13BinaryFunctorIN3c104HalfES4_bZZZNS0_23logical_and_kernel_cudaERNS_14TensorIteratorEENKUlvE0_clEvENKUlvE6_clEvEUlS4_S4_E_EESt5arrayIPcLm3EELi4E23TrivialOffsetCalculatorILi2EjESE_ILi1EjENS0_6memory15LoadWithoutCastENSH_16StoreWithoutCastEEEviT_T0_T2_T3_T4_T5_,@function
        .size           _ZN2at6native27unrolled_elementwise_kernelINS0_13BinaryFunctorIN3c104HalfES4_bZZZNS0_23logical_and_kernel_cudaERNS_14TensorIteratorEENKUlvE0_clEvENKUlvE6_clEvEUlS4_S4_E_EESt5arrayIPcLm3EELi4E23TrivialOffsetCalculatorILi2EjESE_ILi1EjENS0_6memory15LoadWithoutCastENSH_16StoreWithoutCastEEEviT_T0_T2_T3_T4_T5_,(.L_x_43006 - _ZN2at6native27unrolled_elementwise_kernelINS0_13BinaryFunctorIN3c104HalfES4_bZZZNS0_23logical_and_kernel_cudaERNS_14TensorIteratorEENKUlvE0_clEvENKUlvE6_clEvEUlS4_S4_E_EESt5arrayIPcLm3EELi4E23TrivialOffsetCalculatorILi2EjESE_ILi1EjENS0_6memory15LoadWithoutCastENSH_16StoreWithoutCastEEEviT_T0_T2_T3_T4_T5_)
        .other          _ZN2at6native27unrolled_elementwise_kernelINS0_13BinaryFunctorIN3c104HalfES4_bZZZNS0_23logical_and_kernel_cudaERNS_14TensorIteratorEENKUlvE0_clEvENKUlvE6_clEvEUlS4_S4_E_EESt5arrayIPcLm3EELi4E23TrivialOffsetCalculatorILi2EjESE_ILi1EjENS0_6memory15LoadWithoutCastENSH_16StoreWithoutCastEEEviT_T0_T2_T3_T4_T5_,@"STO_CUDA_ENTRY STV_DEFAULT"
_ZN2at6native27unrolled_elementwise_kernelINS0_13BinaryFunctorIN3c104HalfES4_bZZZNS0_23logical_and_kernel_cudaERNS_14TensorIteratorEENKUlvE0_clEvENKUlvE6_clEvEUlS4_S4_E_EESt5arrayIPcLm3EELi4E23TrivialOffsetCalculatorILi2EjESE_ILi1EjENS0_6memory15LoadWithoutCastENSH_16StoreWithoutCastEEEviT_T0_T2_T3_T4_T5_:
.text._ZN2at6native27unrolled_elementwise_kernelINS0_13BinaryFunctorIN3c104HalfES4_bZZZNS0_23logical_and_kernel_cudaERNS_14TensorIteratorEENKUlvE0_clEvENKUlvE6_clEvEUlS4_S4_E_EESt5arrayIPcLm3EELi4E23TrivialOffsetCalculatorILi2EjESE_ILi1EjENS0_6memory15LoadWithoutCastENSH_16StoreWithoutCastEEEviT_T0_T2_T3_T4_T5_:
        /* <DEDUP_REMOVED lines=67> */
[----:B------:R-:W-:-:S05]  /*0430*/  @P0 HADD2.F32 R25, -RZ, R25.H0_H0 ;  /* 0x20000019ff190230 */ /* 0x000fca0000004100 */
[----:B------:R-:W-:-:S04]  /*0440*/  FSETP.NEU.AND P0, PT, R25, RZ, P0 ;  /* 0x000000ff1900720b */ /* 0x000fc8000070d000 */
[----:B------:R-:W-:-:S09]  /*0450*/  SEL R5, RZ, 0x1, !P0 ;  /* 0x00000001ff057807 */ /* 0x000fd20004000000 */
.L_x_32689:
[----:B------:R-:W-:Y:S05]  /*0460*/  BSYNC.RECONVERGENT B0 ;  /* 0x0000000000007941 */ /* 0x000fea0003800200 */
.L_x_32688:
[----:B------:R-:W-:Y:S04]  /*0470*/  BSSY.RECONVERGENT B0, `(.L_x_32690) ;  /* 0x0000007000007945 */ /* 0x000fe80003800200 */
[----:B------:R-:W-:Y:S05]  /*0480*/  @P5 BRA `(.L_x_32691) ;  /* 0x0000000000145947 */ /* 0x000fea0003800000 */
[----:B-----5:R-:W-:-:S05]  /*0490*/  HADD2.F32 R8, -RZ, R8.H0_H0 ;  /* 0x20000008ff087230 */ /* 0x020fca0000004100 */
[----:B------:R-:W-:-:S13]  /*04a0*/  FSETP.NEU.FTZ.AND P0, PT, R8, RZ, PT ;  /* 0x000000ff0800720b */ /* 0x000fda0003f1d000 */
[----:B------:R-:W-:-:S05]  /*04b0*/  @P0 HADD2.F32 R10, -RZ, R10.H0_H0 ;  /* 0x2000000aff0a0230 */ /* 0x000fca0000004100 */
[----:B------:R-:W-:-:S04]  /*04c0*/  FSETP.NEU.AND P0, PT, R10, RZ, P0 ;  /* 0x000000ff0a00720b */ /* 0x000fc8000070d000 */
[----:B------:R-:W-:-:S09]  /*04d0*/  SEL R7, RZ, 0x1, !P0 ;  /* 0x00000001ff077807 */ /* 0x000fd20004000000 */
.L_x_32691:
[----:B------:R-:W-:Y:S05]  /*04e0*/  BSYNC.RECONVERGENT B0 ;  /* 0x0000000000007941 */ /* 0x000fea0003800200 */
.L_x_32690:
[----:B------:R-:W-:Y:S04]  /*04f0*/  BSSY.RECONVERGENT B0, `(.L_x_32692) ;  /* 0x0000007000007945 */ /* 0x000fe80003800200 */
[----:B------:R-:W-:Y:S05]  /*0500*/  @P4 BRA `(.L_x_32693) ;  /* 0x0000000000144947 */ /* 0x000fea0003800000 */
[----:B-----5:R-:W-:-:S05]  /*0510*/  HADD2.F32 R14, -RZ, R14.H0_H0 ;  /* 0x2000000eff0e7230 */ /* 0x020fca0000004100 */
[----:B------:R-:W-:-:S13]  /*0520*/  FSETP.NEU.FTZ.AND P0, PT, R14, RZ, PT ;  /* 0x000000ff0e00720b */ /* 0x000fda0003f1d000 */
[----:B------:R-:W-:-:S05]  /*0530*/  @P0 HADD2.F32 R15, -RZ, R15.H0_H0 ;  /* 0x2000000fff0f0230 */ /* 0x000fca0000004100 */
[----:B------:R-:W-:-:S04]  /*0540*/  FSETP.NEU.AND P0, PT, R15, RZ, P0 ;  /* 0x000000ff0f00720b */ /* 0x000fc8000070d000 */
[----:B------:R-:W-:-:S09]  /*0550*/  SEL R13, RZ, 0x1, !P0 ;  /* 0x00000001ff0d7807 */ /* 0x000fd20004000000 */
.L_x_32693:
[----:B------:R-:W-:Y:S05]  /*0560*/  BSYNC.RECONVERGENT B0 ;  /* 0x0000000000007941 */ /* 0x000fea0003800200 */
.L_x_32692:
[----:B------:R-:W-:Y:S04]  /*0570*/  BSSY.RECONVERGENT B0, `(.L_x_32694) ;  /* 0x0000007000007945 */ /* 0x000fe80003800200 */
[----:B------:R-:W-:Y:S05]  /*0580*/  @P3 BRA `(.L_x_32695) ;  /* 0x0000000000143947 */ /* 0x000fea0003800000 */
[----:B-----5:R-:W-:-:S05]  /*0590*/  HADD2.F32 R16, -RZ, R16.H0_H0 ;  /* 0x20000010ff107230 */ /* 0x020fca0000004100 */
[----:B------:R-:W-:-:S13]  /*05a0*/  FSETP.NEU.FTZ.AND P0, PT, R16, RZ, PT ;  /* 0x000000ff1000720b */ /* 0x000fda0003f1d000 */
[----:B------:R-:W-:-:S05]  /*05b0*/  @P0 HADD2.F32 R17, -RZ, R17.H0_H0 ;  /* 0x20000011ff110230 */ /* 0x000fca0000004100 */
[----:B------:R-:W-:-:S04]  /*05c0*/  FSETP.NEU.AND P0, PT, R17, RZ, P0 ;  /* 0x000000ff1100720b */ /* 0x000fc8000070d000 */
[----:B------:R-:W-:-:S09]  /*05d0*/  SEL R15, RZ, 0x1, !P0 ;  /* 0x00000001ff0f7807 */ /* 0x000fd20004000000 */
.L_x_32695:
[----:B------:R-:W-:Y:S05]  /*05e0*/  BSYNC.RECONVERGENT B0 ;  /* 0x0000000000007941 */ /* 0x000fea0003800200 */
.L_x_32694:
        /* <DEDUP_REMOVED lines=15> */
.L_x_32697:
[----:B------:R-:W-:Y:S05]  /*06e0*/  BSYNC.RECONVERGENT B0 ;  /* 0x0000000000007941 */ /* 0x000fea0003800200 */
.L_x_32696:
        /* <DEDUP_REMOVED lines=8> */
.L_x_32698:
        /* <DEDUP_REMOVED lines=9> */
.L_x_43006:


//--------------------- .text._ZN2at6native29vectorized_elementwise_kernelILi2ENS0_13BinaryFunctorIN3c104HalfES4_bZZZNS0_23logical_and_kernel_cudaERNS_14TensorIteratorEENKUlvE0_clEvENKUlvE6_clEvEUlS4_S4_E_EESt5arrayIPcLm3EEEEviT0_T1_ --------------------------
	.section	.text._ZN2at6native29vectorized_elementwise_kernelILi2ENS0_13BinaryFunctorIN3c104HalfES4_bZZZNS0_23logical_and_kernel_cudaERNS_14TensorIteratorEENKUlvE0_clEvENKUlvE6_clEvEUlS4_S4_E_EESt5arrayIPcLm3EEEEviT0_T1_,"ax",@progbits
	.align	128
        .global         _ZN2at6native29vectorized_elementwise_kernelILi2ENS0_13BinaryFunctorIN3c104HalfES4_bZZZNS0_23logical_and_kernel_cudaERNS_14TensorIteratorEENKUlvE0_clEvENKUlvE6_clEvEUlS4_S4_E_EESt5arrayIPcLm3EEEEviT0_T1_
        .type           _ZN2at6native29vectorized_elementwise_kernelILi2ENS0_13BinaryFunctorIN3c104HalfES4_bZZZNS0_23logical_and_kernel_cudaERNS_14TensorIteratorEENKUlvE0_clEvENKUlvE6_clEvEUlS4_S4_E_EESt5arrayIPcLm3EEEEviT0_T1_,@function
        .size           _ZN2at6native29vectorized_elementwise_kernelILi2ENS0_13BinaryFunctorIN3c104HalfES4_bZZZNS0_23logical_and_kernel_cudaERNS_14TensorIteratorEENKUlvE0_clEvENKUlvE6_clEvEUlS4_S4_E_EESt5arrayIPcLm3EEEEviT0_T1_,(.L_x_43007 - _ZN2at6native29vectorized_elementwise_kernelILi2ENS0_13BinaryFunctorIN3c104HalfES4_bZZZNS0_23logical_and_kernel_cudaERNS_14TensorIteratorEENKUlvE0_clEvENKUlvE6_clEvEUlS4_S4_E_EESt5arrayIPcLm3EEEEviT0_T1_)
        .other          _ZN2at6native29vectorized_elementwise_kernelILi2ENS0_13BinaryFunctorIN3c104HalfES4_bZZZNS0_23logical_and_kernel_cudaERNS_14TensorIteratorEENKUlvE0_clEvENKUlvE6_clEvEUlS4_S4_E_EESt5arrayIPcLm3EEEEviT0_T1_,@"STO_CUDA_ENTRY STV_DEFAULT"
_ZN2at6native29vectorized_elementwise_kernelILi2ENS0_13BinaryFunctorIN3c104HalfES4_bZZZNS0_23logical_and_kernel_cudaERNS_14TensorIteratorEENKUlvE0_clEvENKUlvE6_clEvEUlS4_S4_E_EESt5arrayIPcLm3EEEEviT0_T1_:
.text._ZN2at6native29vectorized_elementwise_kernelILi2ENS0_13BinaryFunctorIN3c104HalfES4_bZZZNS0_23logical_and_kernel_cudaERNS_14TensorIteratorEENKUlvE0_clEvENKUlvE6_clEvEUlS4_S4_E_EESt5arrayIPcLm3EEEEviT0_T1_:
        /* <DEDUP_REMOVED lines=102> */
[----:B------:R-:W-:-:S05]  /*0660*/  @P0 HADD2.F32 R5, -RZ, R5.H0_H0 ;  /* 0x20000005ff050230 */ /* 0x000fca0000004100 */
[----:B------:R-:W-:-:S04]  /*0670*/  FSETP.NEU.AND P0, PT, R5, RZ, P0 ;  /* 0x000000ff0500720b */ /* 0x000fc8000070d000 */
[----:B------:R-:W-:-:S09]  /*0680*/  SEL R17, RZ, 0x1, !P0 ;  /* 0x00000001ff117807 */ /* 0x000fd20004000000 */
.L_x_32701:
[----:B------:R-:W-:Y:S05]  /*0690*/  BSYNC.RECONVERGENT B0 ;  /* 0x0000000000007941 */ /* 0x000fea0003800200 */
.L_x_32700:
        /* <DEDUP_REMOVED lines=8> */
[----:B------:R-:W-:-:S05]  /*0720*/  @P0 HADD2.F32 R7, -RZ, R7.H0_H0 ;  /* 0x20000007ff070230 */ /* 0x000fca0000004100 */
[----:B------:R-:W-:-:S04]  /*0730*/  FSETP.NEU.AND P0, PT, R7, RZ, P0 ;  /* 0x000000ff0700720b */ /* 0x000fc8000070d000 */
[----:B------:R-:W-:-:S09]  /*0740*/  SEL R6, RZ, 0x1, !P0 ;  /* 0x00000001ff067807 */ /* 0x000fd20004000000 */
.L_x_32703:
[----:B------:R-:W-:Y:S05]  /*0750*/  BSYNC.RECONVERGENT B0 ;  /* 0x0000000000007941 */ /* 0x000fea0003800200 */
.L_x_32702:
[----:B------:R-:W-:Y:S04]  /*0760*/  BSSY.RECONVERGENT B0, `(.L_x_32704) ;  /* 0x0000007000007945 */ /* 0x000fe80003800200 */
[----:B------:R-:W-:Y:S05]  /*0770*/  @P2 BRA `(.L_x_32705) ;  /* 0x0000000000142947 */ /* 0x000fea0003800000 */
[----:B------:R-:W-:-:S05]  /*0780*/  HADD2.F32 R8, -RZ, R8.H0_H0 ;  /* 0x20000008ff087230 */ /* 0x000fca0000004100 */
[----:B------:R-:W-:-:S13]  /*0790*/  FSETP.NEU.FTZ.AND P0, PT, R8, RZ, PT ;  /* 0x000000ff0800720b */ /* 0x000fda0003f1d000 */
[----:B------:R-:W-:-:S05]  /*07a0*/  @P0 HADD2.F32 R9, -RZ, R9.H0_H0 ;  /* 0x20000009ff090230 */ /* 0x000fca0000004100 */
[----:B------:R-:W-:-:S04]  /*07b0*/  FSETP.NEU.AND P0, PT, R9, RZ, P0 ;  /* 0x000000ff0900720b */ /* 0x000fc8000070d000 */
[----:B------:R-:W-:-:S09]  /*07c0*/  SEL R7, RZ, 0x1, !P0 ;  /* 0x00000001ff077807 */ /* 0x000fd20004000000 */
.L_x_32705:
[----:B------:R-:W-:Y:S05]  /*07d0*/  BSYNC.RECONVERGENT B0 ;  /* 0x0000000000007941 */ /* 0x000fea0003800200 */
.L_x_32704:
        /* <DEDUP_REMOVED lines=18> */
[----:B------:R-:W-:-:S05]  /*0900*/  @P0 HADD2.F32 R11, -RZ, R11.H0_H0 ;  /* 0x2000000bff0b0230 */ /* 0x000fca0000004100 */
[----:B------:R-:W-:-:S04]  /*0910*/  FSETP.NEU.AND P0, PT, R11, RZ, P0 ;  /* 0x000000ff0b00720b */ /* 0x000fc8000070d000 */
[----:B------:R-:W-:-:S09]  /*0920*/  SEL R8, RZ, 0x1, !P0 ;  /* 0x00000001ff087807 */ /* 0x000fd20004000000 */
.L_x_32707:
[----:B------:R-:W-:Y:S05]  /*0930*/  BSYNC.RECONVERGENT B0 ;  /* 0x0000000000007941 */ /* 0x000fea0003800200 */
.L_x_32706:
[----:B------:R-:W-:Y:S04]  /*0940*/  BSSY.RECONVERGENT B0, `(.L_x_32708) ;  /* 0x0000007000007945 */ /* 0x000fe80003800200 */
[----:B------:R-:W-:Y:S05]  /*0950*/  @P5 BRA `(.L_x_32709) ;  /* 0x0000000000145947 */ /* 0x000fea0003800000 */
[----:B------:R-:W-:-:S05]  /*0960*/  HADD2.F32 R12, -RZ, R12.H0_H0 ;  /* 0x2000000cff0c7230 */ /* 0x000fca0000004100 */
[----:B------:R-:W-:-:S13]  /*0970*/  FSETP.NEU.FTZ.AND P0, PT, R12, RZ, PT ;  /* 0x000000ff0c00720b */ /* 0x000fda0003f1d000 */
[----:B------:R-:W-:-:S05]  /*0980*/  @P0 HADD2.F32 R13, -RZ, R13.H0_H0 ;  /* 0x2000000dff0d0230 */ /* 0x000fca0000004100 */
[----:B------:R-:W-:-:S04]  /*0990*/  FSETP.NEU.AND P0, PT, R13, RZ, P0 ;  /* 0x000000ff0d00720b */ /* 0x000fc8000070d000 */
[----:B------:R-:W-:-:S09]  /*09a0*/  SEL R9, RZ, 0x1, !P0 ;  /* 0x00000001ff097807 */ /* 0x000fd20004000000 */
.L_x_32709:
[----:B------:R-:W-:Y:S05]  /*09b0*/  BSYNC.RECONVERGENT B0 ;  /* 0x0000000000007941 */ /* 0x000fea0003800200 */
.L_x_32708:
[----:B------:R-:W-:Y:S04]  /*09c0*/  BSSY.RECONVERGENT B0, `(.L_x_32710) ;  /* 0x0000007000007945 */ /* 0x000fe80003800200 */
[----:B------:R-:W-:Y:S05]  /*09d0*/  @P4 BRA `(.L_x_32711) ;  /* 0x0000000000144947 */ /* 0x000fea0003800000 */
[----:B------:R-:W-:-:S05]  /*09e0*/  HADD2.F32 R20, -RZ, R20.H0_H0 ;  /* 0x20000014ff147230 */ /* 0x000fca0000004100 */
[----:B------:R-:W-:-:S13]  /*09f0*/  FSETP.NEU.FTZ.AND P0, PT, R20, RZ, PT ;  /* 0x000000ff1400720b */ /* 0x000fda0003f1d000 */
[----:B------:R-:W-:-:S05]  /*0a00*/  @P0 HADD2.F32 R21, -RZ, R21.H0_H0 ;  /* 0x20000015ff150230 */ /* 0x000fca0000004100 */
[----:B------:R-:W-:-:S04]  /*0a10*/  FSETP.NEU.AND P0, PT, R21, RZ, P0 ;  /* 0x000000ff1500720b */ /* 0x000fc8000070d000 */
[----:B------:R-:W-:-:S09]  /*0a20*/  SEL R10, RZ, 0x1, !P0 ;  /* 0x00000001ff0a7807 */ /* 0x000fd20004000000 */
.L_x_32711:
[----:B------:R-:W-:Y:S05]  /*0a30*/  BSYNC.RECONVERGENT B0 ;  /* 0x0000000000007941 */ /* 0x000fea0003800200 */
.L_x_32710:
[----:B------:R-:W-:Y:S04]  /*0a40*/  BSSY.RECONVERGENT B0, `(.L_x_32712) ;  /* 0x0000007000007945 */ /* 0x000fe80003800200 */
[----:B------:R-:W-:Y:S05]  /*0a50*/  @P3 BRA `(.L_x_32713) ;  /* 0x0000000000143947 */ /* 0x000fea0003800000 */
[----:B------:R-:W-:-:S05]  /*0a60*/  HADD2.F32 R22, -RZ, R22.H0_H0 ;  /* 0x20000016ff167230 */ /* 0x000fca0000004100 */
[----:B------:R-:W-:-:S13]  /*0a70*/  FSETP.NEU.FTZ.AND P0, PT, R22, RZ, PT ;  /* 0x000000ff1600720b */ /* 0x000fda0003f1d000 */
[----:B------:R-:W-:-:S05]  /*0a80*/  @P0 HADD2.F32 R24, -RZ, R24.H0_H0 ;  /* 0x20000018ff180230 */ /* 0x000fca0000004100 */
[----:B------:R-:W-:-:S04]  /*0a90*/  FSETP.NEU.AND P0, PT, R24, RZ, P0 ;  /* 0x000000ff1800720b */ /* 0x000fc8000070d000 */
[----:B------:R-:W-:-:S09]  /*0aa0*/  SEL R11, RZ, 0x1, !P0 ;  /* 0x00000001ff0b7807 */ /* 0x000fd20004000000 */
.L_x_32713:
[----:B------:R-:W-:Y:S05]  /*0ab0*/  BSYNC.RECONVERGENT B0 ;  /* 0x0000000000007941 */ /* 0x000fea0003800200 */
.L_x_32712:
[----:B------:R-:W-:Y:S04]  /*0ac0*/  BSSY.RECONVERGENT B0, `(.L_x_32714) ;  /* 0x0000007000007945 */ /* 0x000fe80003800200 */
[----:B------:R-:W-:Y:S05]  /*0ad0*/  @P2 BRA `(.L_x_32715) ;  /* 0x0000000000142947 */ /* 0x000fea0003800000 */
[----:B------:R-:W-:-:S05]  /*0ae0*/  HADD2.F32 R23, -RZ, R23.H0_H0 ;  /* 0x20000017ff177230 */ /* 0x000fca0000004100 */
[----:B------:R-:W-:-:S13]  /*0af0*/  FSETP.NEU.FTZ.AND P0, PT, R23, RZ, PT ;  /* 0x000000ff1700720b */ /* 0x000fda0003f1d000 */
[----:B------:R-:W-:-:S05]  /*0b00*/  @P0 HADD2.F32 R25, -RZ, R25.H0_H0 ;  /* 0x20000019ff190230 */ /* 0x000fca0000004100 */
[----:B------:R-:W-:-:S04]  /*0b10*/  FSETP.NEU.AND P0, PT, R25, RZ, P0 ;  /* 0x000000ff1900720b */ /* 0x000fc8000070d000 */
[----:B------:R-:W-:-:S09]  /*0b20*/  SEL R12, RZ, 0x1, !P0 ;  /* 0x00000001ff0c7807 */ /* 0x000fd20004000000 */
.L_x_32715:
[----:B------:R-:W-:Y:S05]  /*0b30*/  BSYNC.RECONVERGENT B0 ;  /* 0x0000000000007941 */ /* 0x000fea0003800200 */
.L_x_32714:
        /* <DEDUP_REMOVED lines=20> */
.L_x_32718:
        /* <DEDUP_REMOVED lines=8> */
.L_x_32719:
        /* <DEDUP_REMOVED lines=8> */
.L_x_32720:
        /* <DEDUP_REMOVED lines=9> */
.L_x_32721:
[----:B------:R-:W-:Y:S05]  /*0e10*/  BSYNC.RELIABLE B1 ;  /* 0x0000000000017941 */ /* 0x000fea0003800100 */
.L_x_32717:
[----:B------:R-:W-:-:S13]  /*0e20*/  ISETP.GE.U32.AND P0, PT, R3, R2, PT ;  /* 0x000000020300720c */ /* 0x000fda0003f06070 */
[----:B0-----:R-:W0:Y:S01]  /*0e30*/  @!P0 LDC.64 R6, c[0x0][0x388] ;  /* 0x0000e200ff068b82 */ /* 0x001e220000000a00 */
[----:B-12---:R-:W-:Y:S02]  /*0e40*/  @!P0 IMAD.IADD R5, R0, 0x1, R3 ;  /* 0x0000000100058824 */ /* 0x006fe400078e0203 */
[----:B------:R-:W-:-:S03]  /*0e50*/  @!P0 VIADD R3, R3, 0x80 ;  /* 0x0000008003038836 */ /* 0x000fc60000000000 */
[----:B0-----:R-:W-:-:S05]  /*0e60*/  @!P0 IADD3 R4, P1, PT, R5, R6, RZ ;  /* 0x0000000605048210 */ /* 0x001fca0007f3e0ff */
[----:B------:R-:W-:-:S05]  /*0e70*/  @!P0 IMAD.X R5, RZ, RZ, R7, P1 ;  /* 0x000000ffff058224 */ /* 0x000fca00008e0607 */
[----:B------:R2:W-:Y:S03]  /*0e80*/  @!P0 STG.E.U8 desc[UR4][R4.64], R11 ;  /* 0x0000000b04008986 */ /* 0x0005e6000c101104 */
.L_x_32722:
[----:B------:R-:W-:Y:S05]  /*0e90*/  BSYNC.RECONVERGENT B0 ;  /* 0x0000000000007941 */ /* 0x000fea0003800200 */
.L_x_32716:
        /* <DEDUP_REMOVED lines=9> */
.L_x_32699:
        /* <DEDUP_REMOVED lines=20> */
[----:B-----5:R-:W-:-:S03]  /*1070*/  HADD2.F32 R6, -RZ, R11.H0_H0 ;  /* 0x2000000bff067230 */ /* 0x020fc60000004100 */
[----:B------:R-:W-:-:S05]  /*1080*/  FSETP.NEU.FTZ.AND P5, PT, R16, RZ, PT ;  /* 0x000000ff1000720b */ /* 0x000fca0003fbd000 */
[----:B--2---:R-:W-:Y:S01]  /*1090*/  @P2 HADD2.F32 R3, -RZ, R13.H0_H0 ;  /* 0x2000000dff032230 */ /* 0x004fe20000004100 */
[----:B------:R-:W-:Y:S01]  /*10a0*/  FSETP.NEU.FTZ.AND P0, PT, R6, RZ, PT ;  /* 0x000000ff0600720b */ /* 0x000fe20003f1d000 */
[----:B------:R-:W-:Y:S01]  /*10b0*/  HADD2.F32 R10, -RZ, R10.H1_H1 ;  /* 0x3000000aff0a7230 */ /* 0x000fe20000004100 */
[----:B------:R-:W-:Y:S02]  /*10c0*/  IADD3 R6, P3, PT, R0, UR6, RZ ;  /* 0x0000000600067c10 */ /* 0x000fe4000ff7e0ff */
[----:B------:R-:W-:Y:S01]  /*10d0*/  FSETP.NEU.AND P2, PT, R3, RZ, P2 ;  /* 0x000000ff0300720b */ /* 0x000fe2000174d000 */
[--C-:B------:R-:W-:Y:S02]  /*10e0*/  HADD2.F32 R3, -RZ, R12.reuse.H0_H0 ;  /* 0x2000000cff037230 */ /* 0x100fe40000004100 */
[----:B------:R-:W-:Y:S02]  /*10f0*/  HADD2.F32 R11, -RZ, R11.H1_H1 ;  /* 0x3000000bff0b7230 */ /* 0x000fe40000004100 */
[----:B------:R-:W-:Y:S01]  /*1100*/  HADD2.F32 R12, -RZ, R12.H1_H1 ;  /* 0x3000000cff0c7230 */ /* 0x000fe20000004100 */
[----:B0-----:R-:W-:Y:S01]  /*1110*/  SEL R8, RZ, 0x1, !P2 ;  /* 0x00000001ff087807 */ /* 0x001fe20005000000 */
[----:B------:R-:W-:Y:S01]  /*1120*/  IMAD.X R7, RZ, RZ, UR7, P3 ;  /* 0x00000007ff077e24 */ /* 0x000fe200098e06ff */
[----:B------:R-:W-:-:S02]  /*1130*/  FSETP.NEU.FTZ.AND P2, PT, R3, RZ, PT ;  /* 0x000000ff0300720b */ /* 0x000fc40003f5d000 */
[----:B------:R-:W-:Y:S02]  /*1140*/  FSETP.NEU.FTZ.AND P4, PT, R15, RZ, PT ;  /* 0x000000ff0f00720b */ /* 0x000fe40003f9d000 */
[----:B------:R-:W-:Y:S02]  /*1150*/  FSETP.NEU.FTZ.AND P6, PT, R10, RZ, PT ;  /* 0x000000ff0a00720b */ /* 0x000fe40003fdd000 */
[----:B------:R-:W-:Y:S02]  /*1160*/  FSETP.NEU.FTZ.AND P1, PT, R11, RZ, PT ;  /* 0x000000ff0b00720b */ /* 0x000fe40003f3d000 */
[----:B------:R-:W-:Y:S01]  /*1170*/  FSETP.NEU.FTZ.AND P3, PT, R12, RZ, PT ;  /* 0x000000ff0c00720b */ /* 0x000fe20003f7d000 */
[----:B------:R-:W-:Y:S02]  /*1180*/  @P5 HADD2.F32 R0, -RZ, R14.H0_H0 ;  /* 0x2000000eff005230 */ /* 0x000fe40000004100 */
[----:B------:R-:W-:-:S03]  /*1190*/  IMAD.WIDE.U32 R2, R2, 0x2, R6 ;  /* 0x0000000202027825 */ /* 0x000fc600078e0006 */
[----:B------:R-:W-:Y:S01]  /*11a0*/  FSETP.NEU.AND P5, PT, R0, RZ, P5 ;  /* 0x000000ff0000720b */ /* 0x000fe20002fad000 */
[----:B------:R-:W-:Y:S02]  /*11b0*/  @P0 HADD2.F32 R0, -RZ, R4.H0_H0 ;  /* 0x20000004ff000230 */ /* 0x000fe40000004100 */
[----:B------:R-:W-:Y:S02]  /*11c0*/  @P2 HADD2.F32 R6, -RZ, R5.H0_H0 ;  /* 0x20000005ff062230 */ /* 0x000fe40000004100 */
[----:B------:R-:W-:Y:S02]  /*11d0*/  @P4 HADD2.F32 R13, -RZ, R13.H1_H1 ;  /* 0x3000000dff0d4230 */ /* 0x000fe40000004100 */
[----:B------:R-:W-:Y:S02]  /*11e0*/  @P6 HADD2.F32 R14, -RZ, R14.H1_H1 ;  /* 0x3000000eff0e6230 */ /* 0x000fe40000004100 */
[----:B------:R-:W-:Y:S02]  /*11f0*/  @P1 HADD2.F32 R4, -RZ, R4.H1_H1 ;  /* 0x30000004ff041230 */ /* 0x000fe40000004100 */
[----:B------:R-:W-:Y:S01]  /*1200*/  @P3 HADD2.F32 R5, -RZ, R5.H1_H1 ;  /* 0x30000005ff053230 */ /* 0x000fe20000004100 */
[----:B------:R-:W-:-:S02]  /*1210*/  FSETP.NEU.AND P4, PT, R13, RZ, P4 ;  /* 0x000000ff0d00720b */ /* 0x000fc4000278d000 */
[----:B------:R-:W-:Y:S02]  /*1220*/  FSETP.NEU.AND P6, PT, R14, RZ, P6 ;  /* 0x000000ff0e00720b */ /* 0x000fe400037cd000 */
[----:B------:R-:W-:Y:S02]  /*1230*/  FSETP.NEU.AND P0, PT, R0, RZ, P0 ;  /* 0x000000ff0000720b */ /* 0x000fe4000070d000 */
[----:B------:R-:W-:Y:S02]  /*1240*/  FSETP.NEU.AND P1, PT, R4, RZ, P1 ;  /* 0x000000ff0400720b */ /* 0x000fe40000f2d000 */
[----:B------:R-:W-:Y:S02]  /*1250*/  FSETP.NEU.AND P2, PT, R6, RZ, P2 ;  /* 0x000000ff0600720b */ /* 0x000fe4000174d000 */
[----:B------:R-:W-:Y:S02]  /*1260*/  FSETP.NEU.AND P3, PT, R5, RZ, P3 ;  /* 0x000000ff0500720b */ /* 0x000fe40001f6d000 */
        /* <DEDUP_REMOVED lines=16> */
.L_x_32723:
        /* <DEDUP_REMOVED lines=9> */
.L_x_43007:


//--------------------- .text._ZN2at6native29vectorized_elementwise_kernelILi4ENS0_13BinaryFunctorIN3c104HalfES4_bZZZNS0_23logical_and_kernel_cudaERNS_14TensorIteratorEENKUlvE0_clEvENKUlvE6_clEvEUlS4_S4_E_EESt5arrayIPcLm3EEEEviT0_T1_ --------------------------
	.section	.text._ZN2at6native29vectorized_elementwise_kernelILi4ENS0_13BinaryFunctorIN3c104HalfES4_bZZZNS0_23logical_and_kernel_cudaERNS_14TensorIteratorEENKUlvE0_clEvENKUlvE6_clEvEUlS4_S4_E_EESt5arrayIPcLm3EEEEviT0_T1_,"ax",@progbits
	.align	128
        .global         _ZN2at6native29vectorized_elementwise_kernelILi4ENS0_13BinaryFunctorIN3c104HalfES4_bZZZNS0_23logical_and_kernel_cudaERNS_14TensorIteratorEENKUlvE0_clEvENKUlvE6_clEvEUlS4_S4_E_EESt5arrayIPcLm3EEEEviT0_T1_
        .type           _ZN2at6native29vectorized_elementwise_kernelILi4ENS0_13BinaryFunctorIN3c104HalfES4_bZZZNS0_23logical_and_kernel_cudaERNS_14TensorIteratorEENKUlvE0_clEvENKUlvE6_clEvEUlS4_S4_E_EESt5arrayIPcLm3EEEEviT0_T1_,@function
        .size           _ZN2at6native29vectorized_elementwise_kernelILi4ENS0_13BinaryFunctorIN3c104HalfES4_bZZZNS0_23logical_and_kernel_cudaERNS_14TensorIteratorEENKUlvE0_clEvENKUlvE6_clEvEUlS4_S4_E_EESt5arrayIPcLm3EEEEviT0_T1_,(.L_x_43008 - _ZN2at6native29vectorized_elementwise_kernelILi4ENS0_13BinaryFunctorIN3c104HalfES4_bZZZNS0_23logical_and_kernel_cudaERNS_14TensorIteratorEENKUlvE0_clEvENKUlvE6_clEvEUlS4_S4_E_EESt5arrayIPcLm3EEEEviT0_T1_)
        .other          _ZN2at6native29vectorized_elementwise_kernelILi4ENS0_13BinaryFunctorIN3c104HalfES4_bZZZNS0_23logical_and_kernel_cudaERNS_14TensorIteratorEENKUlvE0_clEvENKUlvE6_clEvEUlS4_S4_E_EESt5arrayIPcLm3EEEEviT0_T1_,@"STO_CUDA_ENTRY STV_DEFAULT"
_ZN2at6native29vectorized_elementwise_kernelILi4ENS0_13BinaryFunctorIN3c104HalfES4_bZZZNS0_23logical_and_kernel_cudaERNS_14TensorIteratorEENKUlvE0_clEvENKUlvE6_clEvEUlS4_S4_E_EESt5arrayIPcLm3EEEEviT0_T1_:
.text._ZN2at6native29vectorized_elementwise_kernelILi4ENS0_13BinaryFunctorIN3c104HalfES4_bZZZNS0_23logical_and_kernel_cudaERNS_14TensorIteratorEENKUlvE0_clEvENKUlvE6_clEvEUlS4_S4_E_EESt5arrayIPcLm3EEEEviT0_T1_:
        /* <DEDUP_REMOVED lines=105> */
.L_x_32726:
[----:B------:R-:W-:Y:S05]  /*0690*/  BSYNC.RECONVERGENT B0 ;  /* 0x0000000000007941 */ /* 0x000fea0003800200 */
.L_x_32725:
        /* <DEDUP_REMOVED lines=11> */
.L_x_32728:
[----:B------:R-:W-:Y:S05]  /*0750*/  BSYNC.RECONVERGENT B0 ;  /* 0x0000000000007941 */ /* 0x000fea0003800200 */
.L_x_32727:
[----:B------:R-:W-:Y:S04]  /*0760*/  BSSY.RECONVERGENT B0, `(.L_x_32729) ;  /* 0x0000007000007945 */ /* 0x000fe80003800200 */
[----:B------:R-:W-:Y:S05]  /*0770*/  @P2 BRA `(.L_x_32730) ;  /* 0x0000000000142947 */ /* 0x000fea0003800000 */
[----:B------:R-:W-:-:S05]  /*0780*/  HADD2.F32 R8, -RZ, R8.H0_H0 ;  /* 0x20000008ff087230 */ /* 0x000fca0000004100 */
[----:B------:R-:W-:-:S13]  /*0790*/  FSETP.NEU.FTZ.AND P0, PT, R8, RZ, PT ;  /* 0x000000ff0800720b */ /* 0x000fda0003f1d000 */
[----:B------:R-:W-:-:S05]  /*07a0*/  @P0 HADD2.F32 R9, -RZ, R9.H0_H0 ;  /* 0x20000009ff090230 */ /* 0x000fca0000004100 */
[----:B------:R-:W-:-:S04]  /*07b0*/  FSETP.NEU.AND P0, PT, R9, RZ, P0 ;  /* 0x000000ff0900720b */ /* 0x000fc8000070d000 */
[----:B------:R-:W-:-:S09]  /*07c0*/  SEL R7, RZ, 0x1, !P0 ;  /* 0x00000001ff077807 */ /* 0x000fd20004000000 */
.L_x_32730:
[----:B------:R-:W-:Y:S05]  /*07d0*/  BSYNC.RECONVERGENT B0 ;  /* 0x0000000000007941 */ /* 0x000fea0003800200 */
.L_x_32729:
        /* <DEDUP_REMOVED lines=21> */
.L_x_32732:
[----:B------:R-:W-:Y:S05]  /*0930*/  BSYNC.RECONVERGENT B0 ;  /* 0x0000000000007941 */ /* 0x000fea0003800200 */
.L_x_32731:
[----:B------:R-:W-:Y:S04]  /*0940*/  BSSY.RECONVERGENT B0, `(.L_x_32733) ;  /* 0x0000007000007945 */ /* 0x000fe80003800200 */
[----:B------:R-:W-:Y:S05]  /*0950*/  @P5 BRA `(.L_x_32734) ;  /* 0x0000000000145947 */ /* 0x000fea0003800000 */
[----:B------:R-:W-:-:S05]  /*0960*/  HADD2.F32 R12, -RZ, R12.H0_H0 ;  /* 0x2000000cff0c7230 */ /* 0x000fca0000004100 */
[----:B------:R-:W-:-:S13]  /*0970*/  FSETP.NEU.FTZ.AND P0, PT, R12, RZ, PT ;  /* 0x000000ff0c00720b */ /* 0x000fda0003f1d000 */
[----:B------:R-:W-:-:S05]  /*0980*/  @P0 HADD2.F32 R13, -RZ, R13.H0_H0 ;  /* 0x2000000dff0d0230 */ /* 0x000fca0000004100 */
[----:B------:R-:W-:-:S04]  /*0990*/  FSETP.NEU.AND P0, PT, R13, RZ, P0 ;  /* 0x000000ff0d00720b */ /* 0x000fc8000070d000 */
[----:B------:R-:W-:-:S09]  /*09a0*/  SEL R9, RZ, 0x1, !P0 ;  /* 0x00000001ff097807 */ /* 0x000fd20004000000 */
.L_x_32734:
[----:B------:R-:W-:Y:S05]  /*09b0*/  BSYNC.RECONVERGENT B0 ;  /* 0x0000000000007941 */ /* 0x000fea0003800200 */
.L_x_32733:
[----:B------:R-:W-:Y:S04]  /*09c0*/  BSSY.RECONVERGENT B0, `(.L_x_32735) ;  /* 0x0000007000007945 */ /* 0x000fe80003800200 */
[----:B------:R-:W-:Y:S05]  /*09d0*/  @P4 BRA `(.L_x_32736) ;  /* 0x0000000000144947 */ /* 0x000fea0003800000 */
[----:B------:R-:W-:-:S05]  /*09e0*/  HADD2.F32 R20, -RZ, R20.H0_H0 ;  /* 0x20000014ff147230 */ /* 0x000fca0000004100 */
[----:B------:R-:W-:-:S13]  /*09f0*/  FSETP.NEU.FTZ.AND P0, PT, R20, RZ, PT ;  /* 0x000000ff1400720b */ /* 0x000fda0003f1d000 */
[----:B------:R-:W-:-:S05]  /*0a00*/  @P0 HADD2.F32 R21, -RZ, R21.H0_H0 ;  /* 0x20000015ff150230 */ /* 0x000fca0000004100 */
[----:B------:R-:W-:-:S04]  /*0a10*/  FSETP.NEU.AND P0, PT, R21, RZ, P0 ;  /* 0x000000ff1500720b */ /* 0x000fc8000070d000 */
[----:B------:R-:W-:-:S09]  /*0a20*/  SEL R10, RZ, 0x1, !P0 ;  /* 0x00000001ff0a7807 */ /* 0x000fd20004000000 */
.L_x_32736:
[----:B------:R-:W-:Y:S05]  /*0a30*/  BSYNC.RECONVERGENT B0 ;  /* 0x0000000000007941 */ /* 0x000fea0003800200 */
.L_x_32735:
[----:B------:R-:W-:Y:S04]  /*0a40*/  BSSY.RECONVERGENT B0, `(.L_x_32737) ;  /* 0x0000007000007945 */ /* 0x000fe80003800200 */
[----:B------:R-:W-:Y:S05]  /*0a50*/  @P3 BRA `(.L_x_32738) ;  /* 0x0000000000143947 */ /* 0x000fea0003800000 */
[----:B------:R-:W-:-:S05]  /*0a60*/  HADD2.F32 R22, -RZ, R22.H0_H0 ;  /* 0x20000016ff167230 */ /* 0x000fca0000004100 */
[----:B------:R-:W-:-:S13]  /*0a70*/  FSETP.NEU.FTZ.AND P0, PT, R22, RZ, PT ;  /* 0x000000ff1600720b */ /* 0x000fda0003f1d000 */
[----:B------:R-:W-:-:S05]  /*0a80*/  @P0 HADD2.F32 R24, -RZ, R24.H0_H0 ;  /* 0x20000018ff180230 */ /* 0x000fca0000004100 */
[----:B------:R-:W-:-:S04]  /*0a90*/  FSETP.NEU.AND P0, PT, R24, RZ, P0 ;  /* 0x000000ff1800720b */ /* 0x000fc8000070d000 */
[----:B------:R-:W-:-:S09]  /*0aa0*/  SEL R11, RZ, 0x1, !P0 ;  /* 0x00000001ff0b7807 */ /* 0x000fd20004000000 */
.L_x_32738:
[----:B------:R-:W-:Y:S05]  /*0ab0*/  BSYNC.RECONVERGENT B0 ;  /* 0x0000000000007941 */ /* 0x000fea0003800200 */
.L_x_32737:
[----:B------:R-:W-:Y:S04]  /*0ac0*/  BSSY.RECONVERGENT B0, `(.L_x_32739) ;  /* 0x0000007000007945 */ /* 0x000fe80003800200 */
[----:B------:R-:W-:Y:S05]  /*0ad0*/  @P2 BRA `(.L_x_32740) ;  /* 0x0000000000142947 */ /* 0x000fea0003800000 */
[----:B------:R-:W-:-:S05]  /*0ae0*/  HADD2.F32 R23, -RZ, R23.H0_H0 ;  /* 0x20000017ff177230 */ /* 0x000fca0000004100 */
[----:B------:R-:W-:-:S13]  /*0af0*/  FSETP.NEU.FTZ.AND P0, PT, R23, RZ, PT ;  /* 0x000000ff1700720b */ /* 0x000fda0003f1d000 */
[----:B------:R-:W-:-:S05]  /*0b00*/  @P0 HADD2.F32 R25, -RZ, R25.H0_H0 ;  /* 0x20000019ff190230 */ /* 0x000fca0000004100 */
[----:B------:R-:W-:-:S04]  /*0b10*/  FSETP.NEU.AND P0, PT, R25, RZ, P0 ;  /* 0x000000ff1900720b */ /* 0x000fc8000070d000 */
[----:B------:R-:W-:-:S09]  /*0b20*/  SEL R12, RZ, 0x1, !P0 ;  /* 0x00000001ff0c7807 */ /* 0x000fd20004000000 */
.L_x_32740:
[----:B------:R-:W-:Y:S05]  /*0b30*/  BSYNC.RECONVERGENT B0 ;  /* 0x0000000000007941 */ /* 0x000fea0003800200 */
.L_x_32739:
        /* <DEDUP_REMOVED lines=20> */
.L_x_32743:
        /* <DEDUP_REMOVED lines=8> */
.L_x_32744:
        /* <DEDUP_REMOVED lines=8> */
.L_x_32745:
        /* <DEDUP_REMOVED lines=9> */
.L_x_32746:
[----:B------:R-:W-:Y:S05]  /*0e10*/  BSYNC.RELIABLE B1 ;  /* 0x0000000000017941 */ /* 0x000fea0003800100 */
.L_x_32742:
[----:B------:R-:W-:-:S13]  /*0e20*/  ISETP.GE.U32.AND P0, PT, R3, R2, PT ;  /* 0x000000020300720c */ /* 0x000fda0003f06070 */
[----:B0-----:R-:W0:Y:S01]  /*0e30*/  @!P0 LDC.64 R6, c[0x0][0x388] ;  /* 0x0000e200ff068b82 */ /* 0x001e220000000a00 */
[----:B-12---:R-:W-:Y:S02]  /*0e40*/  @!P0 IMAD.IADD R5, R0, 0x1, R3 ;  /* 0x0000000100058824 */ /* 0x006fe400078e0203 */
[----:B------:R-:W-:-:S03]  /*0e50*/  @!P0 VIADD R3, R3, 0x80 ;  /* 0x0000008003038836 */ /* 0x000fc60000000000 */
[----:B0-----:R-:W-:-:S05]  /*0e60*/  @!P0 IADD3 R4, P1, PT, R5, R6, RZ ;  /* 0x0000000605048210 */ /* 0x001fca0007f3e0ff */
[----:B------:R-:W-:-:S05]  /*0e70*/  @!P0 IMAD.X R5, RZ, RZ, R7, P1 ;  /* 0x000000ffff058224 */ /* 0x000fca00008e0607 */
[----:B------:R2:W-:Y:S03]  /*0e80*/  @!P0 STG.E.U8 desc[UR4][R4.64], R11 ;  /* 0x0000000b04008986 */ /* 0x0005e6000c101104 */
.L_x_32747:
[----:B------:R-:W-:Y:S05]  /*0e90*/  BSYNC.RECONVERGENT B0 ;  /* 0x0000000000007941 */ /* 0x000fea0003800200 */
.L_x_32741:
        /* <DEDUP_REMOVED lines=9> */
.L_x_32724:
        /* <DEDUP_REMOVED lines=20> */
[----:B-----5:R-:W-:Y:S02]  /*1070*/  @P3 HADD2.F32 R3, -RZ, R6.H0_H0 ;  /* 0x20000006ff033230 */ /* 0x020fe40000004100 */
[----:B------:R-:W-:Y:S02]  /*1080*/  HADD2.F32 R10, -RZ, R9.H0_H0 ;  /* 0x20000009ff0a7230 */ /* 0x000fe40000004100 */
[----:B------:R-:W-:Y:S01]  /*1090*/  HADD2.F32 R15, -RZ, R15.H1_H1 ;  /* 0x3000000fff0f7230 */ /* 0x000fe20000004100 */
[----:B------:R-:W-:Y:S01]  /*10a0*/  FSETP.NEU.AND P3, PT, R3, RZ, P3 ;  /* 0x000000ff0300720b */ /* 0x000fe20001f6d000 */
[----:B------:R-:W-:Y:S01]  /*10b0*/  HADD2.F32 R9, -RZ, R9.H1_H1 ;  /* 0x30000009ff097230 */ /* 0x000fe20000004100 */
[----:B------:R-:W-:Y:S02]  /*10c0*/  FSETP.NEU.FTZ.AND P1, PT, R8, RZ, PT ;  /* 0x000000ff0800720b */ /* 0x000fe40003f3d000 */
[----:B------:R-:W-:Y:S02]  /*10d0*/  FSETP.NEU.FTZ.AND P2, PT, R10, RZ, PT ;  /* 0x000000ff0a00720b */ /* 0x000fe40003f5d000 */
[----:B------:R-:W-:-:S02]  /*10e0*/  SEL R8, RZ, 0x1, !P3 ;  /* 0x00000001ff087807 */ /* 0x000fc40005800000 */
[----:B------:R-:W-:Y:S02]  /*10f0*/  FSETP.NEU.FTZ.AND P6, PT, R15, RZ, PT ;  /* 0x000000ff0f00720b */ /* 0x000fe40003fdd000 */
[----:B------:R-:W-:Y:S02]  /*1100*/  FSETP.NEU.FTZ.AND P0, PT, R16, RZ, PT ;  /* 0x000000ff1000720b */ /* 0x000fe40003f1d000 */
[----:B------:R-:W-:Y:S01]  /*1110*/  FSETP.NEU.FTZ.AND P3, PT, R9, RZ, PT ;  /* 0x000000ff0900720b */ /* 0x000fe20003f7d000 */
[----:B------:R-:W-:Y:S02]  /*1120*/  @P4 HADD2.F32 R6, -RZ, R6.H1_H1 ;  /* 0x30000006ff064230 */ /* 0x000fe40000004100 */
[----:B------:R-:W-:-:S03]  /*1130*/  @P5 HADD2.F32 R3, -RZ, R7.H0_H0 ;  /* 0x20000007ff035230 */ /* 0x000fc60000004100 */
[----:B------:R-:W-:Y:S01]  /*1140*/  FSETP.NEU.AND P4, PT, R6, RZ, P4 ;  /* 0x000000ff0600720b */ /* 0x000fe2000278d000 */
[----:B--2---:R-:W-:Y:S01]  /*1150*/  @P2 HADD2.F32 R6, -RZ, R5.H0_H0 ;  /* 0x20000005ff062230 */ /* 0x004fe20000004100 */
[----:B------:R-:W-:Y:S01]  /*1160*/  FSETP.NEU.AND P5, PT, R3, RZ, P5 ;  /* 0x000000ff0300720b */ /* 0x000fe20002fad000 */
[----:B------:R-:W-:Y:S02]  /*1170*/  @P6 HADD2.F32 R7, -RZ, R7.H1_H1 ;  /* 0x30000007ff076230 */ /* 0x000fe40000004100 */
[--C-:B------:R-:W-:Y:S02]  /*1180*/  @P0 HADD2.F32 R9, -RZ, R4.reuse.H0_H0 ;  /* 0x20000004ff090230 */ /* 0x100fe40000004100 */
[----:B------:R-:W-:Y:S02]  /*1190*/  @P1 HADD2.F32 R3, -RZ, R4.H1_H1 ;  /* 0x30000004ff031230 */ /* 0x000fe40000004100 */
[----:B------:R-:W-:Y:S01]  /*11a0*/  @P3 HADD2.F32 R5, -RZ, R5.H1_H1 ;  /* 0x30000005ff053230 */ /* 0x000fe20000004100 */
[----:B------:R-:W-:-:S02]  /*11b0*/  FSETP.NEU.AND P6, PT, R7, RZ, P6 ;  /* 0x000000ff0700720b */ /* 0x000fc400037cd000 */
[----:B------:R-:W-:Y:S02]  /*11c0*/  FSETP.NEU.AND P0, PT, R9, RZ, P0 ;  /* 0x000000ff0900720b */ /* 0x000fe4000070d000 */
[----:B------:R-:W-:Y:S02]  /*11d0*/  FSETP.NEU.AND P1, PT, R3, RZ, P1 ;  /* 0x000000ff0300720b */ /* 0x000fe40000f2d000 */
[----:B------:R-:W-:Y:S02]  /*11e0*/  FSETP.NEU.AND P2, PT, R6, RZ, P2 ;  /* 0x000000ff0600720b */ /* 0x000fe4000174d000 */
[----:B------:R-:W-:Y:S02]  /*11f0*/  FSETP.NEU.AND P3, PT, R5, RZ, P3 ;  /* 0x000000ff0500720b */ /* 0x000fe40001f6d000 */
        /* <DEDUP_REMOVED lines=19> */
.L_x_32748:
        /* <DEDUP_REMOVED lines=13> */
.L_x_43008:


//--------------------- .text._ZN2at6native29vectorized_elementwise_kernelILi8ENS0_13BinaryFunctorIN3c104HalfES4_bZZZNS0_23logical_and_kernel_cudaERNS_14TensorIteratorEENKUlvE0_clEvENKUlvE6_clEvEUlS4_S4_E_EESt5arrayIPcLm3EEEEviT0_T1_ --------------------------
	.section	.text._ZN2at6native29vectorized_elementwise_kernelILi8ENS0_13BinaryFunctorIN3c104HalfES4_bZZZNS0_23logical_and_kernel_cudaERNS_14TensorIteratorEENKUlvE0_clEvENKUlvE6_clEvEUlS4_S4_E_EESt5arrayIPcLm3EEEEviT0_T1_,"ax",@progbits
	.align	128
        .global         _ZN2at6native29vectorized_elementwise_kernelILi8ENS0_13BinaryFunctorIN3c104HalfES4_bZZZNS0_23logical_and_kernel_cudaERNS_14TensorIteratorEENKUlvE0_clEvENKUlvE6_clEvEUlS4_S4_E_EESt5arrayIPcLm3EEEEviT0_T1_
        .type           _ZN2at6native29vectorized_elementwise_kernelILi8ENS0_13BinaryFunctorIN3c104HalfES4_bZZZNS0_23logical_and_kernel_cudaERNS_14TensorIteratorEENKUlvE0_clEvENKUlvE6_clEvEUlS4_S4_E_EESt5arrayIPcLm3EEEEviT0_T1_,@function
        .size           _ZN2at6native29vectorized_elementwise_kernelILi8ENS0_13BinaryFunctorIN3c104HalfES4_bZZZNS0_23logical_and_kernel_cudaERNS_14TensorIteratorEENKUlvE0_clEvENKUlvE6_clEvEUlS4_S4_E_EESt5arrayIPcLm3EEEEviT0_T1_,(.L_x_43009 - _ZN2at6native29vectorized_elementwise_kernelILi8ENS0_13BinaryFunctorIN3c104HalfES4_bZZZNS0_23logical_and_kernel_cudaERNS_14TensorIteratorEENKUlvE0_clEvENKUlvE6_clEvEUlS4_S4_E_EESt5arrayIPcLm3EEEEviT0_T1_)
        .other          _ZN2at6native29vectorized_elementwise_kernelILi8ENS0_13BinaryFunctorIN3c104HalfES4_bZZZNS0_23logical_and_kernel_cudaERNS_14TensorIteratorEENKUlvE0_clEvENKUlvE6_clEvEUlS4_S4_E_EESt5arrayIPcLm3EEEEviT0_T1_,@"STO_CUDA_ENTRY STV_DEFAULT"
_ZN2at6native29vectorized_elementwise_kernelILi8ENS0_13BinaryFunctorIN3c104HalfES4_bZZZNS0_23logical_and_kernel_cudaERNS_14TensorIteratorEENKUlvE0_clEvENKUlvE6_clEvEUlS4_S4_E_EESt5arrayIPcLm3EEEEviT0_T1_:
.text._ZN2at6native29vectorized_elementwise_kernelILi8ENS0_13BinaryFunctorIN3c104HalfES4_bZZZNS0_23logical_and_kernel_cudaERNS_14TensorIteratorEENKUlvE0_clEvENKUlvE6_clEvEUlS4_S4_E_EESt5arrayIPcLm3EEEEviT0_T1_:
[----:B------:R-:W-:Y:S01]  /*0000*/  LDC R1, c[0x0][0x37c] ;  /* 0x0000df00ff017b82 */ /* 0x000fe20000000800 */
[----:B------:R-:W-:Y:S05]  /*0010*/  EXIT ;  /* 0x000000000000794d */ /* 0x000fea0003800000 */
.L_x_32749:
        /* <DEDUP_REMOVED lines=14> */
.L_x_43009:


//--------------------- .text._ZN2at6native18elementwise_kernelILi128ELi4EZNS0_15gpu_kernel_implINS0_13AUnaryFunctorIffbZZZNS0_23logical_and_kernel_cudaERNS_14TensorIteratorEENKUlvE0_clEvENKUlvE5_clEvEUlffE_EEEEvRNS_18TensorIteratorBaseERKT_EUliE_EEviT1_ --------------------------
	.section	.text._ZN2at6native18elementwise_kernelILi128ELi4EZNS0_15gpu_kernel_implINS0_13AUnaryFunctorIffbZZZNS0_23logical_and_kernel_cudaERNS_14TensorIteratorEENKUlvE0_clEvENKUlvE5_clEvEUlffE_EEEEvRNS_18TensorIteratorBaseERKT_EUliE_EEviT1_,"ax",@progbits
	.align	128
        .global         _ZN2at6native18elementwise_kernelILi128ELi4EZNS0_15gpu_kernel_implINS0_13AUnaryFunctorIffbZZZNS0_23logical_and_kernel_cudaERNS_14TensorIteratorEENKUlvE0_clEvENKUlvE5_clEvEUlffE_EEEEvRNS_18TensorIteratorBaseERKT_EUliE_EEviT1_
        .type           _ZN2at6native18elementwise_kernelILi128ELi4EZNS0_15gpu_kernel_implINS0_13AUnaryFunctorIffbZZZNS0_23logical_and_kernel_cudaERNS_14TensorIteratorEENKUlvE0_clEvENKUlvE5_clEvEUlffE_EEEEvRNS_18TensorIteratorBaseERKT_EUliE_EEviT1_,@function
        .size           _ZN2at6native18elementwise_kernelILi128ELi4EZNS0_15gpu_kernel_implINS0_13AUnaryFunctorIffbZZZNS0_23logical_and_kernel_cudaERNS_14TensorIteratorEENKUlvE0_clEvENKUlvE5_clEvEUlffE_EEEEvRNS_18TensorIteratorBaseERKT_EUliE_EEviT1_,(.L_x_43010 - _ZN2at6native18elementwise_kernelILi128ELi4EZNS0_15gpu_kernel_implINS0_13AUnaryFunctorIffbZZZNS0_23logical_and_kernel_cudaERNS_14TensorIteratorEENKUlvE0_clEvENKUlvE5_clEvEUlffE_EEEEvRNS_18TensorIteratorBaseERKT_EUliE_EEviT1_)
        .other          _ZN2at6native18elementwise_kernelILi128ELi4EZNS0_15gpu_kernel_implINS0_13AUnaryFunctorIffbZZZNS0_23logical_and_kernel_cudaERNS_14TensorIteratorEENKUlvE0_clEvENKUlvE5_clEvEUlffE_EEEEvRNS_18TensorIteratorBaseERKT_EUliE_EEviT1_,@"STO_CUDA_ENTRY STV_DEFAULT"
_ZN2at6native18elementwise_kernelILi128ELi4EZNS0_15gpu_kernel_implINS0_13AUnaryFunctorIffbZZZNS0_23logical_and_kernel_cudaERNS_14TensorIteratorEENKUlvE0_clEvENKUlvE5_clEvEUlffE_EEEEvRNS_18TensorIteratorBaseERKT_EUliE_EEviT1_:
.text._ZN2at6native18elementwise_kernelILi128ELi4EZNS0_15gpu_kernel_implINS0_13AUnaryFunctorIffbZZZNS0_23logical_and_kernel_cudaERNS_14TensorIteratorEENKUlvE0_clEvENKUlvE5_clEvEUlffE_EEEEvRNS_18TensorIteratorBaseERKT_EUliE_EEviT1_:
        /* <DEDUP_REMOVED lines=319> */
.L_x_32752:
        /* <DEDUP_REMOVED lines=18> */
.L_x_32757:
[----:B------:R-:W2:Y:S02]  /*1510*/  LDG.E.U8 R0, desc[UR36][R2.64] ;  /* 0x0000002402007981 */ /* 0x000ea4000c1e1100 */
[----:B--2---:R-:W-:Y:S01]  /*1520*/  I2FP.F32.U32 R0, R0 ;  /* 0x0000000000007245 */ /* 0x004fe20000201000 */
[----:B------:R-:W-:Y:S06]  /*1530*/  BRA `(.L_x_32759) ;  /* 0x0000000c00447947 */ /* 0x000fec0003800000 */
.L_x_32756:
        /* <DEDUP_REMOVED lines=9> */
.L_x_32761:
[----:B------:R-:W2:Y:S02]  /*15d0*/  LDG.E R0, desc[UR36][R2.64] ;  /* 0x0000002402007981 */ /* 0x000ea4000c1e1900 */
[----:B--2---:R-:W-:Y:S01]  /*15e0*/  I2FP.F32.S32 R0, R0 ;  /* 0x0000000000007245 */ /* 0x004fe20000201400 */
[----:B------:R-:W-:Y:S06]  /*15f0*/  BRA `(.L_x_32759) ;  /* 0x0000000c00147947 */ /* 0x000fec0003800000 */
.L_x_32760:
[----:B------:R-:W2:Y:S02]  /*1600*/  LDG.E.U16 R0, desc[UR36][R2.64] ;  /* 0x0000002402007981 */ /* 0x000ea4000c1e1500 */
[----:B--2---:R-:W2:Y:S01]  /*1610*/  I2F.S16 R0, R0 ;  /* 0x0000000000007306 */ /* 0x004ea20000101400 */
[----:B------:R-:W-:Y:S05]  /*1620*/  BRA `(.L_x_32759) ;  /* 0x0000000c00087947 */ /* 0x000fea0003800000 */
.L_x_32755:
        /* <DEDUP_REMOVED lines=8> */
.L_x_32763:
[----:B------:R-:W2:Y:S02]  /*16b0*/  LDG.E.U16 R0, desc[UR36][R2.64] ;  /* 0x0000002402007981 */ /* 0x000ea4000c1e1500 */
[----:B--2---:R-:W-:Y:S01]  /*16c0*/  HADD2.F32 R0, -RZ, R0.H0_H0 ;  /* 0x20000000ff007230 */ /* 0x004fe20000004100 */
[----:B------:R-:W-:Y:S06]  /*16d0*/  BRA `(.L_x_32759) ;  /* 0x0000000800dc7947 */ /* 0x000fec0003800000 */
.L_x_32762:
        /* <DEDUP_REMOVED lines=8> */
.L_x_32765:
[----:B------:R-:W2:Y:S02]  /*1760*/  LDG.E.U16 R0, desc[UR36][R2.64] ;  /* 0x0000002402007981 */ /* 0x000ea4000c1e1500 */
[----:B--2---:R-:W-:Y:S01]  /*1770*/  HADD2.F32 R0, -RZ, R0.H0_H0 ;  /* 0x20000000ff007230 */ /* 0x004fe20000004100 */
[----:B------:R-:W-:Y:S06]  /*1780*/  BRA `(.L_x_32759) ;  /* 0x0000000800b07947 */ /* 0x000fec0003800000 */
.L_x_32764:
        /* <DEDUP_REMOVED lines=11> */
.L_x_32754:
        /* <DEDUP_REMOVED lines=12> */
.L_x_32768:
        /* <DEDUP_REMOVED lines=11> */
.L_x_32767:
        /* <DEDUP_REMOVED lines=25> */
.L_x_32770:
        /* <DEDUP_REMOVED lines=12> */
.L_x_32769:
[----:B------:R-:W2:Y:S02]  /*1c00*/  LDG.E.U16 R0, desc[UR36][R2.64] ;  /* 0x0000002402007981 */ /* 0x000ea4000c1e1500 */
[----:B--2---:R-:W-:Y:S01]  /*1c10*/  SHF.L.U32 R0, R0, 0x10, RZ ;  /* 0x0000001000007819 */ /* 0x004fe200000006ff */
[----:B------:R-:W-:Y:S06]  /*1c20*/  BRA `(.L_x_32759) ;  /* 0x0000000400887947 */ /* 0x000fec0003800000 */
.L_x_32766:
        /* <DEDUP_REMOVED lines=11> */
.L_x_32773:
        /* <DEDUP_REMOVED lines=20> */
.L_x_32775:
[----:B------:R-:W-:Y:S05]  /*1e20*/  BSYNC.RECONVERGENT B0 ;  /* 0x0000000000007941 */ /* 0x000fea0003800200 */
.L_x_32774:
[----:B------:R-:W-:Y:S01]  /*1e30*/  IMAD.SHL.U32 R0, R0, 0x100000, RZ ;  /* 0x0010000000007824 */ /* 0x000fe200078e00ff */
[----:B------:R-:W-:-:S04]  /*1e40*/  LEA R2, R2, 0x3b800000, 0x17 ;  /* 0x3b80000002027811 */ /* 0x000fc800078eb8ff */
[----:B------:R-:W-:Y:S01]  /*1e50*/  LOP3.LUT R0, R2, R0, R7, 0xfe, !PT ;  /* 0x0000000002007212 */ /* 0x000fe200078efe07 */
[----:B------:R-:W-:Y:S06]  /*1e60*/  BRA `(.L_x_32759) ;  /* 0x0000000000f87947 */ /* 0x000fec0003800000 */
.L_x_32772:
        /* <DEDUP_REMOVED lines=20> */
.L_x_32777:
[----:B------:R-:W-:Y:S05]  /*1fb0*/  BSYNC.RECONVERGENT B0 ;  /* 0x0000000000007941 */ /* 0x000fea0003800200 */
.L_x_32776:
[----:B------:R-:W-:Y:S01]  /*1fc0*/  IMAD.SHL.U32 R0, R0, 0x200000, RZ ;  /* 0x0020000000007824 */ /* 0x000fe200078e00ff */
[----:B------:R-:W-:-:S04]  /*1fd0*/  LEA R2, R2, 0x37800000, 0x17 ;  /* 0x3780000002027811 */ /* 0x000fc800078eb8ff */
[----:B------:R-:W-:Y:S01]  /*1fe0*/  LOP3.LUT R0, R2, R0, R7, 0xfe, !PT ;  /* 0x0000000002007212 */ /* 0x000fe200078efe07 */
[----:B------:R-:W-:Y:S06]  /*1ff0*/  BRA `(.L_x_32759) ;  /* 0x0000000000947947 */ /* 0x000fec0003800000 */
.L_x_32771:
[----:B------:R-:W-:-:S09]  /*2000*/  UISETP.NE.AND UP0, UPT, UR4, 0x1c, UPT ;  /* 0x0000001c0400788c */ /* 0x000fd2000bf05270 */
[----:B------:R-:W-:Y:S05]  /*2010*/  BRA.U !UP0, `(.L_x_32778) ;  /* 0x0000000108847547 */ /* 0x000fea000b800000 */
[----:B------:R-:W-:-:S09]  /*2020*/  UISETP.NE.AND UP0, UPT, UR4, 0x1d, UPT ;  /* 0x0000001d0400788c */ /* 0x000fd2000bf05270 */
[----:B------:R-:W-:Y:S05]  /*2030*/  BRA.U !UP0, `(.L_x_32779) ;  /* 0x0000000108707547 */ /* 0x000fea000b800000 */
[----:B------:R-:W-:-:S09]  /*2040*/  UISETP.NE.AND UP0, UPT, UR4, 0x2c, UPT ;  /* 0x0000002c0400788c */ /* 0x000fd2000bf05270 */
[----:B------:R-:W-:Y:S05]  /*2050*/  BRA.U !UP0, `(.L_x_32780) ;  /* 0x0000000108487547 */ /* 0x000fea000b800000 */
.L_x_32758:
        /* <DEDUP_REMOVED lines=16> */
.L_x_32781:
[----:B------:R-:W-:Y:S01]  /*2160*/  IMAD.MOV.U32 R0, RZ, RZ, RZ ;  /* 0x000000ffff007224 */ /* 0x000fe200078e00ff */
[----:B------:R-:W-:Y:S06]  /*2170*/  BRA `(.L_x_32759) ;  /* 0x0000000000347947 */ /* 0x000fec0003800000 */
.L_x_32780:
        /* <DEDUP_REMOVED lines=8> */
.L_x_32779:
[----:B------:R-:W2:Y:S02]  /*2200*/  LDG.E.64 R2, desc[UR36][R2.64] ;  /* 0x0000002402027981 */ /* 0x000ea4000c1e1b00 */
[----:B--2---:R0:W1:Y:S02]  /*2210*/  I2F.U64 R0, R2 ;  /* 0x0000000200007312 */ /* 0x0040640000301000 */
[----:B01----:R-:W-:Y:S05]  /*2220*/  BRA `(.L_x_32759) ;  /* 0x0000000000087947 */ /* 0x003fea0003800000 */
.L_x_32778:
[----:B------:R-:W2:Y:S02]  /*2230*/  LDG.E R0, desc[UR36][R2.64] ;  /* 0x0000002402007981 */ /* 0x000ea4000c1e1900 */
[----:B--2---:R-:W-:-:S07]  /*2240*/  I2FP.F32.U32 R0, R0 ;  /* 0x0000000000007245 */ /* 0x004fce0000201000 */
.L_x_32759:
[----:B------:R-:W-:Y:S05]  /*2250*/  BSYNC.RECONVERGENT B6 ;  /* 0x0000000000067941 */ /* 0x000fea0003800200 */
.L_x_32753:
        /* <DEDUP_REMOVED lines=22> */
.L_x_32786:
[----:B------:R0:W-:Y:S01]  /*23c0*/  STG.E.U8 desc[UR36][R2.64], R4 ;  /* 0x0000000402007986 */ /* 0x0001e2000c101124 */
[----:B------:R-:W-:Y:S05]  /*23d0*/  BRA `(.L_x_32788) ;  /* 0x0000000c00007947 */ /* 0x000fea0003800000 */
.L_x_32785:
        /* <DEDUP_REMOVED lines=9> */
.L_x_32790:
[----:B------:R0:W-:Y:S01]  /*2470*/  STG.E desc[UR36][R2.64], R4 ;  /* 0x0000000402007986 */ /* 0x0001e2000c101924 */
[----:B------:R-:W-:Y:S05]  /*2480*/  BRA `(.L_x_32788) ;  /* 0x0000000800d47947 */ /* 0x000fea0003800000 */
.L_x_32789:
[----:B------:R0:W-:Y:S01]  /*2490*/  STG.E.U16 desc[UR36][R2.64], R4 ;  /* 0x0000000402007986 */ /* 0x0001e2000c101524 */
[----:B------:R-:W-:Y:S05]  /*24a0*/  BRA `(.L_x_32788) ;  /* 0x0000000800cc7947 */ /* 0x000fea0003800000 */
.L_x_32784:
        /* <DEDUP_REMOVED lines=9> */
.L_x_32792:
[----:B------:R-:W-:-:S04]  /*2540*/  I2FP.F32.U32 R0, R4 ;  /* 0x0000000400007245 */ /* 0x000fc80000201000 */
[----:B------:R-:W-:-:S05]  /*2550*/  F2FP.F16.F32.PACK_AB R0, RZ, R0 ;  /* 0x00000000ff00723e */ /* 0x000fca00000000ff */
[----:B------:R0:W-:Y:S01]  /*2560*/  STG.E.U16 desc[UR36][R2.64], R0 ;  /* 0x0000000002007986 */ /* 0x0001e2000c101524 */
[----:B------:R-:W-:Y:S05]  /*2570*/  BRA `(.L_x_32788) ;  /* 0x0000000800987947 */ /* 0x000fea0003800000 */
.L_x_32791:
        /* <DEDUP_REMOVED lines=10> */
.L_x_32794:
[----:B------:R-:W-:-:S04]  /*2620*/  I2FP.F32.U32 R4, R4 ;  /* 0x0000000400047245 */ /* 0x000fc80000201000 */
[----:B------:R-:W-:-:S04]  /*2630*/  F2FP.F16.F32.PACK_AB R5, RZ, R4 ;  /* 0x00000004ff05723e */ /* 0x000fc800000000ff */
[----:B------:R-:W-:-:S05]  /*2640*/  PRMT R5, R5, 0x5410, RZ ;  /* 0x0000541005057816 */ /* 0x000fca00000000ff */
[----:B------:R0:W-:Y:S01]  /*2650*/  STG.E desc[UR36][R2.64], R5 ;  /* 0x0000000502007986 */ /* 0x0001e2000c101924 */
[----:B------:R-:W-:Y:S05]  /*2660*/  BRA `(.L_x_32788) ;  /* 0x00000008005c7947 */ /* 0x000fea0003800000 */
.L_x_32793:
[----:B------:R-:W0:Y:S02]  /*2670*/  I2F.F64.U32 R4, R4 ;  /* 0x0000000400047312 */ /* 0x000e240000201800 */
[----:B0-----:R0:W-:Y:S01]  /*2680*/  STG.E.64 desc[UR36][R2.64], R4 ;  /* 0x0000000402007986 */ /* 0x0011e2000c101b24 */
[----:B------:R-:W-:Y:S05]  /*2690*/  BRA `(.L_x_32788) ;  /* 0x0000000800507947 */ /* 0x000fea0003800000 */
.L_x_32783:
        /* <DEDUP_REMOVED lines=10> */
.L_x_32797:
[----:B------:R-:W-:Y:S01]  /*2740*/  CS2R R6, SRZ ;  /* 0x0000000000067805 */ /* 0x000fe2000001ff00 */
[----:B------:R-:W0:Y:S04]  /*2750*/  I2F.F64.U32 R4, R4 ;  /* 0x0000000400047312 */ /* 0x000e280000201800 */
[----:B0-----:R0:W-:Y:S01]  /*2760*/  STG.E.128 desc[UR36][R2.64], R4 ;  /* 0x0000000402007986 */ /* 0x0011e2000c101d24 */
[----:B------:R-:W-:Y:S05]  /*2770*/  BRA `(.L_x_32788) ;  /* 0x0000000800187947 */ /* 0x000fea0003800000 */
.L_x_32796:
        /* <DEDUP_REMOVED lines=17> */
.L_x_32801:
[----:B------:R-:W-:Y:S05]  /*2890*/  BSYNC.RECONVERGENT B0 ;  /* 0x0000000000007941 */ /* 0x000fea0003800200 */
.L_x_32800:
[----:B------:R0:W-:Y:S01]  /*28a0*/  STG.E.U8 desc[UR36][R2.64], R5 ;  /* 0x0000000502007986 */ /* 0x0001e2000c101124 */
[----:B------:R-:W-:Y:S05]  /*28b0*/  BRA `(.L_x_32788) ;  /* 0x0000000400c87947 */ /* 0x000fea0003800000 */
.L_x_32799:
        /* <DEDUP_REMOVED lines=16> */
.L_x_32798:
[----:B------:R-:W-:-:S04]  /*29c0*/  I2FP.F32.U32 R0, R4 ;  /* 0x0000000400007245 */ /* 0x000fc80000201000 */
[----:B------:R-:W-:-:S05]  /*29d0*/  F2FP.BF16.F32.PACK_AB R0, RZ, R0 ;  /* 0x00000000ff00723e */ /* 0x000fca00000010ff */
[----:B------:R0:W-:Y:S01]  /*29e0*/  STG.E.U16 desc[UR36][R2.64], R0 ;  /* 0x0000000002007986 */ /* 0x0001e2000c101524 */
[----:B------:R-:W-:Y:S05]  /*29f0*/  BRA `(.L_x_32788) ;  /* 0x0000000400787947 */ /* 0x000fea0003800000 */
.L_x_32795:
        /* <DEDUP_REMOVED lines=10> */
.L_x_32804:
        /* <DEDUP_REMOVED lines=12> */
.L_x_32807:
[----:B------:R-:W-:-:S04]  /*2b60*/  SHF.R.U32.HI R0, RZ, 0x14, R5 ;  /* 0x00000014ff007819 */ /* 0x000fc80000011605 */
[----:B------:R-:W-:-:S04]  /*2b70*/  LOP3.LUT R0, R0, 0x1, RZ, 0xc0, !PT ;  /* 0x0000000100007812 */ /* 0x000fc800078ec0ff */
[----:B------:R-:W-:-:S04]  /*2b80*/  IADD3 R0, PT, PT, R5, 0x487ffff, R0 ;  /* 0x0487ffff05007810 */ /* 0x000fc80007ffe000 */
[----:B------:R-:W-:-:S04]  /*2b90*/  SHF.R.U32.HI R0, RZ, 0x14, R0 ;  /* 0x00000014ff007819 */ /* 0x000fc80000011600 */
[----:B------:R-:W-:-:S07]  /*2ba0*/  LOP3.LUT R4, R0, 0xff, RZ, 0xc0, !PT ;  /* 0x000000ff00047812 */ /* 0x000fce00078ec0ff */
.L_x_32808:
[----:B------:R-:W-:-:S07]  /*2bb0*/  PRMT R0, R4, 0x7610, R0 ;  /* 0x0000761004007816 */ /* 0x000fce0000000000 */
.L_x_32806:
[----:B------:R-:W-:Y:S05]  /*2bc0*/  BSYNC.RECONVERGENT B0 ;  /* 0x0000000000007941 */ /* 0x000fea0003800200 */
.L_x_32805:
[----:B------:R4:W-:Y:S01]  /*2bd0*/  STG.E.U8 desc[UR36][R2.64], R0 ;  /* 0x0000000002007986 */ /* 0x0009e2000c101124 */
[----:B------:R-:W-:Y:S05]  /*2be0*/  BRA `(.L_x_32788) ;  /* 0x0000000000fc7947 */ /* 0x000fea0003800000 */
.L_x_32803:
        /* <DEDUP_REMOVED lines=12> */
.L_x_32811:
[----:B------:R-:W-:-:S04]  /*2cb0*/  SHF.R.U32.HI R0, RZ, 0x15, R5 ;  /* 0x00000015ff007819 */ /* 0x000fc80000011605 */
[----:B------:R-:W-:-:S04]  /*2cc0*/  LOP3.LUT R0, R0, 0x1, RZ, 0xc0, !PT ;  /* 0x0000000100007812 */ /* 0x000fc800078ec0ff */
[----:B------:R-:W-:-:S04]  /*2cd0*/  IADD3 R0, PT, PT, R5, 0x88fffff, R0 ;  /* 0x088fffff05007810 */ /* 0x000fc80007ffe000 */
[----:B------:R-:W-:-:S04]  /*2ce0*/  SHF.R.U32.HI R0, RZ, 0x15, R0 ;  /* 0x00000015ff007819 */ /* 0x000fc80000011600 */
[----:B------:R-:W-:-:S07]  /*2cf0*/  LOP3.LUT R4, R0, 0xff, RZ, 0xc0, !PT ;  /* 0x000000ff00047812 */ /* 0x000fce00078ec0ff */
.L_x_32812:
[----:B------:R-:W-:-:S07]  /*2d00*/  PRMT R0, R4, 0x7610, R0 ;  /* 0x0000761004007816 */ /* 0x000fce0000000000 */
.L_x_32810:
[----:B------:R-:W-:Y:S05]  /*2d10*/  BSYNC.RECONVERGENT B0 ;  /* 0x0000000000007941 */ /* 0x000fea0003800200 */
.L_x_32809:
[----:B------:R3:W-:Y:S01]  /*2d20*/  STG.E.U8 desc[UR36][R2.64], R0 ;  /* 0x0000000002007986 */ /* 0x0007e2000c101124 */
[----:B------:R-:W-:Y:S05]  /*2d30*/  BRA `(.L_x_32788) ;  /* 0x0000000000a87947 */ /* 0x000fea0003800000 */
.L_x_32802:
[----:B------:R-:W-:-:S09]  /*2d40*/  UISETP.NE.AND UP0, UPT, UR4, 0x1c, UPT ;  /* 0x0000001c0400788c */ /* 0x000fd2000bf05270 */
[----:B------:R-:W-:Y:S05]  /*2d50*/  BRA.U !UP0, `(.L_x_32813) ;  /* 0x00000001089c7547 */ /* 0x000fea000b800000 */
[----:B------:R-:W-:-:S09]  /*2d60*/  UISETP.NE.AND UP0, UPT, UR4, 0x1d, UPT ;  /* 0x0000001d0400788c */ /* 0x000fd2000bf05270 */
[----:B------:R-:W-:Y:S05]  /*2d70*/  BRA.U !UP0, `(.L_x_32814) ;  /* 0x0000000108887547 */ /* 0x000fea000b800000 */
[----:B------:R-:W-:-:S09]  /*2d80*/  UISETP.NE.AND UP0, UPT, UR4, 0x2c, UPT ;  /* 0x0000002c0400788c */ /* 0x000fd2000bf05270 */
[----:B------:R-:W-:Y:S05]  /*2d90*/  BRA.U !UP0, `(.L_x_32815) ;  /* 0x0000000108447547 */ /* 0x000fea000b800000 */
.L_x_32787:
        /* <DEDUP_REMOVED lines=16> */
.L_x_32816:
[----:B------:R-:W-:Y:S05]  /*2ea0*/  BRA `(.L_x_32788) ;  /* 0x00000000004c7947 */ /* 0x000fea0003800000 */
.L_x_32815:
        /* <DEDUP_REMOVED lines=15> */
.L_x_32814:
[----:B------:R-:W-:-:S05]  /*2fa0*/  IMAD.MOV.U32 R5, RZ, RZ, RZ ;  /* 0x000000ffff057224 */ /* 0x000fca00078e00ff */
[----:B------:R2:W-:Y:S01]  /*2fb0*/  STG.E.64 desc[UR36][R2.64], R4 ;  /* 0x0000000402007986 */ /* 0x0005e2000c101b24 */
[----:B------:R-:W-:Y:S05]  /*2fc0*/  BRA `(.L_x_32788) ;  /* 0x0000000000047947 */ /* 0x000fea0003800000 */
.L_x_32813:
[----:B------:R0:W-:Y:S02]  /*2fd0*/  STG.E desc[UR36][R2.64], R4 ;  /* 0x0000000402007986 */ /* 0x0001e4000c101924 */
.L_x_32788:
[----:B------:R-:W-:Y:S05]  /*2fe0*/  BSYNC.RECONVERGENT B6 ;  /* 0x0000000000067941 */ /* 0x000fea0003800200 */
.L_x_32782:
[----:B------:R-:W-:-:S07]  /*2ff0*/  IADD3 R17, PT, PT, R17, 0x80, RZ ;  /* 0x0000008011117810 */ /* 0x000fce0007ffe0ff */
.L_x_32751:
[----:B------:R-:W-:Y:S05]  /*3000*/  BSYNC.RECONVERGENT B7 ;  /* 0x0000000000077941 */ /* 0x000fea0003800200 */
.L_x_32750:
        /* <DEDUP_REMOVED lines=307> */
.L_x_32819:
        /* <DEDUP_REMOVED lines=18> */
.L_x_32824:
[----:B------:R-:W2:Y:S02]  /*4460*/  LDG.E.U8 R0, desc[UR36][R2.64] ;  /* 0x0000002402007981 */ /* 0x000ea4000c1e1100 */
[----:B--2---:R-:W-:Y:S01]  /*4470*/  I2FP.F32.U32 R0, R0 ;  /* 0x0000000000007245 */ /* 0x004fe20000201000 */
[----:B------:R-:W-:Y:S06]  /*4480*/  BRA `(.L_x_32826) ;  /* 0x0000000c00447947 */ /* 0x000fec0003800000 */
.L_x_32823:
        /* <DEDUP_REMOVED lines=9> */
.L_x_32828:
[----:B------:R-:W2:Y:S02]  /*4520*/  LDG.E R0, desc[UR36][R2.64] ;  /* 0x0000002402007981 */ /* 0x000ea4000c1e1900 */
[----:B--2---:R-:W-:Y:S01]  /*4530*/  I2FP.F32.S32 R0, R0 ;  /* 0x0000000000007245 */ /* 0x004fe20000201400 */
[----:B------:R-:W-:Y:S06]  /*4540*/  BRA `(.L_x_32826) ;  /* 0x0000000c00147947 */ /* 0x000fec0003800000 */
.L_x_32827:
[----:B------:R-:W2:Y:S02]  /*4550*/  LDG.E.U16 R0, desc[UR36][R2.64] ;  /* 0x0000002402007981 */ /* 0x000ea4000c1e1500 */
[----:B--2---:R-:W0:Y:S01]  /*4560*/  I2F.S16 R0, R0 ;  /* 0x0000000000007306 */ /* 0x004e220000101400 */
[----:B------:R-:W-:Y:S05]  /*4570*/  BRA `(.L_x_32826) ;  /* 0x0000000c00087947 */ /* 0x000fea0003800000 */
.L_x_32822:
        /* <DEDUP_REMOVED lines=8> */
.L_x_32830:
[----:B------:R-:W2:Y:S02]  /*4600*/  LDG.E.U16 R0, desc[UR36][R2.64] ;  /* 0x0000002402007981 */ /* 0x000ea4000c1e1500 */
[----:B--2---:R-:W-:Y:S01]  /*4610*/  HADD2.F32 R0, -RZ, R0.H0_H0 ;  /* 0x20000000ff007230 */ /* 0x004fe20000004100 */
[----:B------:R-:W-:Y:S06]  /*4620*/  BRA `(.L_x_32826) ;  /* 0x0000000800dc7947 */ /* 0x000fec0003800000 */
.L_x_32829:
        /* <DEDUP_REMOVED lines=8> */
.L_x_32832:
[----:B------:R-:W2:Y:S02]  /*46b0*/  LDG.E.U16 R0, desc[UR36][R2.64] ;  /* 0x0000002402007981 */ /* 0x000ea4000c1e1500 */
[----:B--2---:R-:W-:Y:S01]  /*46c0*/  HADD2.F32 R0, -RZ, R0.H0_H0 ;  /* 0x20000000ff007230 */ /* 0x004fe20000004100 */
[----:B------:R-:W-:Y:S06]  /*46d0*/  BRA `(.L_x_32826) ;  /* 0x0000000800b07947 */ /* 0x000fec0003800000 */
.L_x_32831:
        /* <DEDUP_REMOVED lines=11> */
.L_x_32821:
        /* <DEDUP_REMOVED lines=12> */
.L_x_32835:
        /* <DEDUP_REMOVED lines=11> */
.L_x_32834:
        /* <DEDUP_REMOVED lines=25> */
.L_x_32837:
        /* <DEDUP_REMOVED lines=12> */
.L_x_32836:
[----:B------:R-:W2:Y:S02]  /*4b50*/  LDG.E.U16 R0, desc[UR36][R2.64] ;  /* 0x0000002402007981 */ /* 0x000ea4000c1e1500 */
[----:B--2---:R-:W-:Y:S01]  /*4b60*/  SHF.L.U32 R0, R0, 0x10, RZ ;  /* 0x0000001000007819 */ /* 0x004fe200000006ff */
[----:B------:R-:W-:Y:S06]  /*4b70*/  BRA `(.L_x_32826) ;  /* 0x0000000400887947 */ /* 0x000fec0003800000 */
.L_x_32833:
        /* <DEDUP_REMOVED lines=11> */
.L_x_32840:
        /* <DEDUP_REMOVED lines=20> */
.L_x_32842:
[----:B------:R-:W-:Y:S05]  /*4d70*/  BSYNC.RECONVERGENT B0 ;  /* 0x0000000000007941 */ /* 0x000fea0003800200 */
.L_x_32841:
[----:B------:R-:W-:Y:S01]  /*4d80*/  IMAD.SHL.U32 R0, R0, 0x100000, RZ ;  /* 0x0010000000007824 */ /* 0x000fe200078e00ff */
[----:B------:R-:W-:-:S04]  /*4d90*/  LEA R2, R2, 0x3b800000, 0x17 ;  /* 0x3b80000002027811 */ /* 0x000fc800078eb8ff */
[----:B------:R-:W-:Y:S01]  /*4da0*/  LOP3.LUT R0, R2, R0, R7, 0xfe, !PT ;  /* 0x0000000002007212 */ /* 0x000fe200078efe07 */
[----:B------:R-:W-:Y:S06]  /*4db0*/  BRA `(.L_x_32826) ;  /* 0x0000000000f87947 */ /* 0x000fec0003800000 */
.L_x_32839:
        /* <DEDUP_REMOVED lines=20> */
.L_x_32844:
[----:B------:R-:W-:Y:S05]  /*4f00*/  BSYNC.RECONVERGENT B0 ;  /* 0x0000000000007941 */ /* 0x000fea0003800200 */
.L_x_32843:
[----:B------:R-:W-:Y:S01]  /*4f10*/  IMAD.SHL.U32 R0, R0, 0x200000, RZ ;  /* 0x0020000000007824 */ /* 0x000fe200078e00ff */
[----:B------:R-:W-:-:S04]  /*4f20*/  LEA R2, R2, 0x37800000, 0x17 ;  /* 0x3780000002027811 */ /* 0x000fc800078eb8ff */
[----:B------:R-:W-:Y:S01]  /*4f30*/  LOP3.LUT R0, R2, R0, R7, 0xfe, !PT ;  /* 0x0000000002007212 */ /* 0x000fe200078efe07 */
[----:B------:R-:W-:Y:S06]  /*4f40*/  BRA `(.L_x_32826) ;  /* 0x0000000000947947 */ /* 0x000fec0003800000 */
.L_x_32838:
        /* <DEDUP_REMOVED lines=14> */
.L_x_32825:
        /* <DEDUP_REMOVED lines=16> */
.L_x_32847:
[----:B------:R-:W-:Y:S01]  /*5130*/  IMAD.MOV.U32 R0, RZ, RZ, RZ ;  /* 0x000000ffff007224 */ /* 0x000fe200078e00ff */
[----:B------:R-:W-:Y:S06]  /*5140*/  BRA `(.L_x_32826) ;  /* 0x0000000000147947 */ /* 0x000fec0003800000 */
.L_x_32846:
[----:B------:R-:W2:Y:S02]  /*5150*/  LDG.E.64 R2, desc[UR36][R2.64] ;  /* 0x0000002402027981 */ /* 0x000ea4000c1e1b00 */
[----:B--2---:R0:W1:Y:S02]  /*5160*/  I2F.U64 R0, R2 ;  /* 0x0000000200007312 */ /* 0x0040640000301000 */
[----:B01----:R-:W-:Y:S05]  /*5170*/  BRA `(.L_x_32826) ;  /* 0x0000000000087947 */ /* 0x003fea0003800000 */
.L_x_32845:
[----:B------:R-:W2:Y:S02]  /*5180*/  LDG.E R0, desc[UR36][R2.64] ;  /* 0x0000002402007981 */ /* 0x000ea4000c1e1900 */
[----:B--2---:R-:W-:-:S07]  /*5190*/  I2FP.F32.U32 R0, R0 ;  /* 0x0000000000007245 */ /* 0x004fce0000201000 */
.L_x_32826:
[----:B------:R-:W-:Y:S05]  /*51a0*/  BSYNC.RECONVERGENT B6 ;  /* 0x0000000000067941 */ /* 0x000fea0003800200 */
.L_x_32820:
        /* <DEDUP_REMOVED lines=22> */
.L_x_32852:
[----:B------:R0:W-:Y:S01]  /*5310*/  STG.E.U8 desc[UR36][R2.64], R4 ;  /* 0x0000000402007986 */ /* 0x0001e2000c101124 */
[----:B------:R-:W-:Y:S05]  /*5320*/  BRA `(.L_x_32854) ;  /* 0x0000000800fc7947 */ /* 0x000fea0003800000 */
.L_x_32851:
        /* <DEDUP_REMOVED lines=9> */
.L_x_32856:
[----:B------:R0:W-:Y:S01]  /*53c0*/  STG.E desc[UR36][R2.64], R4 ;  /* 0x0000000402007986 */ /* 0x0001e2000c101924 */
[----:B------:R-:W-:Y:S05]  /*53d0*/  BRA `(.L_x_32854) ;  /* 0x0000000800d07947 */ /* 0x000fea0003800000 */
.L_x_32855:
[----:B------:R0:W-:Y:S01]  /*53e0*/  STG.E.U16 desc[UR36][R2.64], R4 ;  /* 0x0000000402007986 */ /* 0x0001e2000c101524 */
[----:B------:R-:W-:Y:S05]  /*53f0*/  BRA `(.L_x_32854) ;  /* 0x0000000800c87947 */ /* 0x000fea0003800000 */
.L_x_32850:
        /* <DEDUP_REMOVED lines=9> */
.L_x_32858:
[----:B------:R-:W-:-:S04]  /*5490*/  I2FP.F32.U32 R0, R4 ;  /* 0x0000000400007245 */ /* 0x000fc80000201000 */
[----:B------:R-:W-:-:S05]  /*54a0*/  F2FP.F16.F32.PACK_AB R0, RZ, R0 ;  /* 0x00000000ff00723e */ /* 0x000fca00000000ff */
[----:B------:R0:W-:Y:S01]  /*54b0*/  STG.E.U16 desc[UR36][R2.64], R0 ;  /* 0x0000000002007986 */ /* 0x0001e2000c101524 */
[----:B------:R-:W-:Y:S05]  /*54c0*/  BRA `(.L_x_32854) ;  /* 0x0000000800947947 */ /* 0x000fea0003800000 */
.L_x_32857:
        /* <DEDUP_REMOVED lines=10> */
.L_x_32860:
[----:B------:R-:W-:-:S04]  /*5570*/  I2FP.F32.U32 R4, R4 ;  /* 0x0000000400047245 */ /* 0x000fc80000201000 */
[----:B------:R-:W-:-:S04]  /*5580*/  F2FP.F16.F32.PACK_AB R5, RZ, R4 ;  /* 0x00000004ff05723e */ /* 0x000fc800000000ff */
[----:B------:R-:W-:-:S05]  /*5590*/  PRMT R5, R5, 0x5410, RZ ;  /* 0x0000541005057816 */ /* 0x000fca00000000ff */
[----:B------:R0:W-:Y:S01]  /*55a0*/  STG.E desc[UR36][R2.64], R5 ;  /* 0x0000000502007986 */ /* 0x0001e2000c101924 */
[----:B------:R-:W-:Y:S05]  /*55b0*/  BRA `(.L_x_32854) ;  /* 0x0000000800587947 */ /* 0x000fea0003800000 */
.L_x_32859:
[----:B------:R-:W0:Y:S02]  /*55c0*/  I2F.F64.U32 R4, R4 ;  /* 0x0000000400047312 */ /* 0x000e240000201800 */
[----:B0-----:R0:W-:Y:S01]  /*55d0*/  STG.E.64 desc[UR36][R2.64], R4 ;  /* 0x0000000402007986 */ /* 0x0011e2000c101b24 */
[----:B------:R-:W-:Y:S05]  /*55e0*/  BRA `(.L_x_32854) ;  /* 0x00000008004c7947 */ /* 0x000fea0003800000 */
.L_x_32849:
        /* <DEDUP_REMOVED lines=12> */
.L_x_32864:
        /* <DEDUP_REMOVED lines=17> */
.L_x_32866:
[----:B------:R-:W-:Y:S05]  /*57c0*/  BSYNC.RECONVERGENT B0 ;  /* 0x0000000000007941 */ /* 0x000fea0003800200 */
.L_x_32865:
[----:B------:R0:W-:Y:S01]  /*57d0*/  STG.E.U8 desc[UR36][R2.64], R0 ;  /* 0x0000000002007986 */ /* 0x0001e2000c101124 */
[----:B------:R-:W-:Y:S05]  /*57e0*/  BRA `(.L_x_32854) ;  /* 0x0000000400cc7947 */ /* 0x000fea0003800000 */
.L_x_32863:
        /* <DEDUP_REMOVED lines=17> */
.L_x_32868:
[----:B------:R-:W-:Y:S05]  /*5900*/  BSYNC.RECONVERGENT B0 ;  /* 0x0000000000007941 */ /* 0x000fea0003800200 */
.L_x_32867:
[----:B------:R0:W-:Y:S01]  /*5910*/  STG.E.U8 desc[UR36][R2.64], R0 ;  /* 0x0000000002007986 */ /* 0x0001e2000c101124 */
[----:B------:R-:W-:Y:S05]  /*5920*/  BRA `(.L_x_32854) ;  /* 0x00000004007c7947 */ /* 0x000fea0003800000 */
.L_x_32862:
        /* <DEDUP_REMOVED lines=21> */
.L_x_32870:
[----:B------:R-:W-:-:S05]  /*5a80*/  IMAD.MOV.U32 R5, RZ, RZ, RZ ;  /* 0x000000ffff057224 */ /* 0x000fca00078e00ff */
[----:B------:R0:W-:Y:S01]  /*5a90*/  STG.E.64 desc[UR36][R2.64], R4 ;  /* 0x0000000402007986 */ /* 0x0001e2000c101b24 */
[----:B------:R-:W-:Y:S05]  /*5aa0*/  BRA `(.L_x_32854) ;  /* 0x00000004001c7947 */ /* 0x000fea0003800000 */
.L_x_32869:
[----:B------:R0:W-:Y:S01]  /*5ab0*/  STG.E desc[UR36][R2.64], R4 ;  /* 0x0000000402007986 */ /* 0x0001e2000c101924 */
[----:B------:R-:W-:Y:S05]  /*5ac0*/  BRA `(.L_x_32854) ;  /* 0x0000000400147947 */ /* 0x000fea0003800000 */
.L_x_32861:
        /* <DEDUP_REMOVED lines=8> */
.L_x_32872:
[----:B------:R-:W-:Y:S01]  /*5b50*/  CS2R R6, SRZ ;  /* 0x0000000000067805 */ /* 0x000fe2000001ff00 */
[----:B------:R-:W0:Y:S04]  /*5b60*/  I2F.F64.U32 R4, R4 ;  /* 0x0000000400047312 */ /* 0x000e280000201800 */
[----:B0-----:R0:W-:Y:S01]  /*5b70*/  STG.E.128 desc[UR36][R2.64], R4 ;  /* 0x0000000402007986 */ /* 0x0011e2000c101d24 */
[----:B------:R-:W-:Y:S05]  /*5b80*/  BRA `(.L_x_32854) ;  /* 0x0000000000e47947 */ /* 0x000fea0003800000 */
.L_x_32871:
[----:B------:R-:W-:-:S09]  /*5b90*/  UISETP.NE.AND UP0, UPT, UR4, 0xf, UPT ;  /* 0x0000000f0400788c */ /* 0x000fd2000bf05270 */
[----:B------:R-:W-:Y:S05]  /*5ba0*/  BRA.U !UP0, `(.L_x_32873) ;  /* 0x0000000108d07547 */ /* 0x000fea000b800000 */
[----:B------:R-:W-:-:S09]  /*5bb0*/  UISETP.NE.AND UP0, UPT, UR4, 0x17, UPT ;  /* 0x000000170400788c */ /* 0x000fd2000bf05270 */
[----:B------:R-:W-:Y:S05]  /*5bc0*/  BRA.U !UP0, `(.L_x_32874) ;  /* 0x0000000108847547 */ /* 0x000fea000b800000 */
[----:B------:R-:W-:-:S09]  /*5bd0*/  UISETP.NE.AND UP0, UPT, UR4, 0x18, UPT ;  /* 0x000000180400788c */ /* 0x000fd2000bf05270 */
[----:B------:R-:W-:Y:S05]  /*5be0*/  BRA.U !UP0, `(.L_x_32875) ;  /* 0x0000000108447547 */ /* 0x000fea000b800000 */
.L_x_32853:
        /* <DEDUP_REMOVED lines=16> */
.L_x_32876:
[----:B------:R-:W-:Y:S05]  /*5cf0*/  BRA `(.L_x_32854) ;  /* 0x0000000000887947 */ /* 0x000fea0003800000 */
.L_x_32875:
        /* <DEDUP_REMOVED lines=11> */
.L_x_32878:
[----:B------:R-:W-:Y:S05]  /*5db0*/  BSYNC.RECONVERGENT B0 ;  /* 0x0000000000007941 */ /* 0x000fea0003800200 */
.L_x_32877:
[----:B------:R1:W-:Y:S01]  /*5dc0*/  STG.E.U8 desc[UR36][R2.64], R5 ;  /* 0x0000000502007986 */ /* 0x0003e2000c101124 */
[----:B------:R-:W-:Y:S05]  /*5dd0*/  BRA `(.L_x_32854) ;  /* 0x0000000000507947 */ /* 0x000fea0003800000 */
.L_x_32874:
        /* <DEDUP_REMOVED lines=12> */
.L_x_32879:
[----:B------:R-:W-:Y:S01]  /*5ea0*/  IMAD.MOV.U32 R5, RZ, RZ, 0x7f ;  /* 0x0000007fff057424 */ /* 0x000fe200078e00ff */
[----:B------:R-:W-:-:S04]  /*5eb0*/  ISETP.GT.U32.AND P0, PT, R7, 0x7f800000, PT ;  /* 0x7f8000000700780c */ /* 0x000fc80003f04070 */
[----:B------:R-:W-:-:S05]  /*5ec0*/  SEL R5, R5, 0x7c, P0 ;  /* 0x0000007c05057807 */ /* 0x000fca0000000000 */
[----:B------:R2:W-:Y:S01]  /*5ed0*/  STG.E.U8 desc[UR36][R2.64], R5 ;  /* 0x0000000502007986 */ /* 0x0005e2000c101124 */
[----:B------:R-:W-:Y:S05]  /*5ee0*/  BRA `(.L_x_32854) ;  /* 0x00000000000c7947 */ /* 0x000fea0003800000 */
.L_x_32873:
[----:B------:R-:W-:-:S04]  /*5ef0*/  I2FP.F32.U32 R0, R4 ;  /* 0x0000000400007245 */ /* 0x000fc80000201000 */
[----:B------:R-:W-:-:S05]  /*5f00*/  F2FP.BF16.F32.PACK_AB R0, RZ, R0 ;  /* 0x00000000ff00723e */ /* 0x000fca00000010ff */
[----:B------:R0:W-:Y:S02]  /*5f10*/  STG.E.U16 desc[UR36][R2.64], R0 ;  /* 0x0000000002007986 */ /* 0x0001e4000c101524 */
.L_x_32854:
[----:B------:R-:W-:Y:S05]  /*5f20*/  BSYNC.RECONVERGENT B6 ;  /* 0x0000000000067941 */ /* 0x000fea0003800200 */
.L_x_32848:
[----:B------:R-:W-:-:S07]  /*5f30*/  VIADD R17, R17, 0x80 ;  /* 0x0000008011117836 */ /* 0x000fce0000000000 */
.L_x_32818:
[----:B------:R-:W-:Y:S05]  /*5f40*/  BSYNC.RECONVERGENT B7 ;  /* 0x0000000000077941 */ /* 0x000fea0003800200 */
.L_x_32817:
        /* <DEDUP_REMOVED lines=307> */
.L_x_32882:
        /* <DEDUP_REMOVED lines=18> */
.L_x_32887:
[----:B------:R-:W2:Y:S02]  /*73a0*/  LDG.E.U8 R0, desc[UR36][R2.64] ;  /* 0x0000002402007981 */ /* 0x000ea4000c1e1100 */
[----:B--2---:R-:W-:Y:S01]  /*73b0*/  I2FP.F32.U32 R0, R0 ;  /* 0x0000000000007245 */ /* 0x004fe20000201000 */
[----:B------:R-:W-:Y:S06]  /*73c0*/  BRA `(.L_x_32889) ;  /* 0x0000000c00447947 */ /* 0x000fec0003800000 */
.L_x_32886:
        /* <DEDUP_REMOVED lines=9> */
.L_x_32891:
[----:B------:R-:W2:Y:S02]  /*7460*/  LDG.E R0, desc[UR36][R2.64] ;  /* 0x0000002402007981 */ /* 0x000ea4000c1e1900 */
[----:B--2---:R-:W-:Y:S01]  /*7470*/  I2FP.F32.S32 R0, R0 ;  /* 0x0000000000007245 */ /* 0x004fe20000201400 */
[----:B------:R-:W-:Y:S06]  /*7480*/  BRA `(.L_x_32889) ;  /* 0x0000000c00147947 */ /* 0x000fec0003800000 */
.L_x_32890:
[----:B------:R-:W2:Y:S02]  /*7490*/  LDG.E.U16 R0, desc[UR36][R2.64] ;  /* 0x0000002402007981 */ /* 0x000ea4000c1e1500 */
[----:B--2---:R-:W4:Y:S01]  /*74a0*/  I2F.S16 R0, R0 ;  /* 0x0000000000007306 */ /* 0x004f220000101400 */
[----:B------:R-:W-:Y:S05]  /*74b0*/  BRA `(.L_x_32889) ;  /* 0x0000000c00087947 */ /* 0x000fea0003800000 */
.L_x_32885:
        /* <DEDUP_REMOVED lines=8> */
.L_x_32893:
[----:B------:R-:W2:Y:S02]  /*7540*/  LDG.E.U16 R0, desc[UR36][R2.64] ;  /* 0x0000002402007981 */ /* 0x000ea4000c1e1500 */
[----:B--2---:R-:W-:Y:S01]  /*7550*/  HADD2.F32 R0, -RZ, R0.H0_H0 ;  /* 0x20000000ff007230 */ /* 0x004fe20000004100 */
[----:B------:R-:W-:Y:S06]  /*7560*/  BRA `(.L_x_32889) ;  /* 0x0000000800dc7947 */ /* 0x000fec0003800000 */
.L_x_32892:
        /* <DEDUP_REMOVED lines=8> */
.L_x_32895:
[----:B------:R-:W2:Y:S02]  /*75f0*/  LDG.E.U16 R0, desc[UR36][R2.64] ;  /* 0x0000002402007981 */ /* 0x000ea4000c1e1500 */
[----:B--2---:R-:W-:Y:S01]  /*7600*/  HADD2.F32 R0, -RZ, R0.H0_H0 ;  /* 0x20000000ff007230 */ /* 0x004fe20000004100 */
[----:B------:R-:W-:Y:S06]  /*7610*/  BRA `(.L_x_32889) ;  /* 0x0000000800b07947 */ /* 0x000fec0003800000 */
.L_x_32894:
        /* <DEDUP_REMOVED lines=11> */
.L_x_32884:
        /* <DEDUP_REMOVED lines=12> */
.L_x_32898:
        /* <DEDUP_REMOVED lines=11> */
.L_x_32897:
        /* <DEDUP_REMOVED lines=25> */
.L_x_32900:
        /* <DEDUP_REMOVED lines=12> */
.L_x_32899:
[----:B------:R-:W2:Y:S02]  /*7a90*/  LDG.E.U16 R0, desc[UR36][R2.64] ;  /* 0x0000002402007981 */ /* 0x000ea4000c1e1500 */
[----:B--2---:R-:W-:Y:S01]  /*7aa0*/  IMAD.U32 R0, R0, 0x10000, RZ ;  /* 0x0001000000007824 */ /* 0x004fe200078e00ff */
[----:B------:R-:W-:Y:S06]  /*7ab0*/  BRA `(.L_x_32889) ;  /* 0x0000000400887947 */ /* 0x000fec0003800000 */
.L_x_32896:
        /* <DEDUP_REMOVED lines=11> */
.L_x_32903:
        /* <DEDUP_REMOVED lines=20> */
.L_x_32905:
[----:B------:R-:W-:Y:S05]  /*7cb0*/  BSYNC.RECONVERGENT B0 ;  /* 0x0000000000007941 */ /* 0x000fea0003800200 */
.L_x_32904:
[----:B------:R-:W-:Y:S01]  /*7cc0*/  IMAD.SHL.U32 R0, R0, 0x100000, RZ ;  /* 0x0010000000007824 */ /* 0x000fe200078e00ff */
[----:B------:R-:W-:-:S04]  /*7cd0*/  LEA R2, R2, 0x3b800000, 0x17 ;  /* 0x3b80000002027811 */ /* 0x000fc800078eb8ff */
[----:B------:R-:W-:Y:S01]  /*7ce0*/  LOP3.LUT R0, R2, R0, R7, 0xfe, !PT ;  /* 0x0000000002007212 */ /* 0x000fe200078efe07 */
[----:B------:R-:W-:Y:S06]  /*7cf0*/  BRA `(.L_x_32889) ;  /* 0x0000000000f87947 */ /* 0x000fec0003800000 */
.L_x_32902:
        /* <DEDUP_REMOVED lines=20> */
.L_x_32907:
[----:B------:R-:W-:Y:S05]  /*7e40*/  BSYNC.RECONVERGENT B0 ;  /* 0x0000000000007941 */ /* 0x000fea0003800200 */
.L_x_32906:
[----:B------:R-:W-:Y:S02]  /*7e50*/  SHF.L.U32 R0, R0, 0x15, RZ ;  /* 0x0000001500007819 */ /* 0x000fe400000006ff */
[----:B------:R-:W-:-:S04]  /*7e60*/  LEA R2, R2, 0x37800000, 0x17 ;  /* 0x3780000002027811 */ /* 0x000fc800078eb8ff */
[----:B------:R-:W-:Y:S01]  /*7e70*/  LOP3.LUT R0, R2, R0, R7, 0xfe, !PT ;  /* 0x0000000002007212 */ /* 0x000fe200078efe07 */
[----:B------:R-:W-:Y:S06]  /*7e80*/  BRA `(.L_x_32889) ;  /* 0x0000000000947947 */ /* 0x000fec0003800000 */
.L_x_32901:
        /* <DEDUP_REMOVED lines=14> */
.L_x_32888:
        /* <DEDUP_REMOVED lines=16> */
.L_x_32910:
[----:B------:R-:W-:Y:S01]  /*8070*/  IMAD.MOV.U32 R0, RZ, RZ, RZ ;  /* 0x000000ffff007224 */ /* 0x000fe200078e00ff */
[----:B------:R-:W-:Y:S06]  /*8080*/  BRA `(.L_x_32889) ;  /* 0x0000000000147947 */ /* 0x000fec0003800000 */
.L_x_32909:
[----:B------:R-:W2:Y:S02]  /*8090*/  LDG.E.64 R2, desc[UR36][R2.64] ;  /* 0x0000002402027981 */ /* 0x000ea4000c1e1b00 */
[----:B--2---:R0:W1:Y:S02]  /*80a0*/  I2F.U64 R0, R2 ;  /* 0x0000000200007312 */ /* 0x0040640000301000 */
[----:B01----:R-:W-:Y:S05]  /*80b0*/  BRA `(.L_x_32889) ;  /* 0x0000000000087947 */ /* 0x003fea0003800000 */
.L_x_32908:
[----:B------:R-:W2:Y:S02]  /*80c0*/  LDG.E R0, desc[UR36][R2.64] ;  /* 0x0000002402007981 */ /* 0x000ea4000c1e1900 */
[----:B--2---:R-:W-:-:S07]  /*80d0*/  I2FP.F32.U32 R0, R0 ;  /* 0x0000000000007245 */ /* 0x004fce0000201000 */
.L_x_32889:
[----:B------:R-:W-:Y:S05]  /*80e0*/  BSYNC.RECONVERGENT B6 ;  /* 0x0000000000067941 */ /* 0x000fea0003800200 */
.L_x_32883:
        /* <DEDUP_REMOVED lines=22> */
.L_x_32915:
[----:B------:R0:W-:Y:S01]  /*8250*/  STG.E.U8 desc[UR36][R2.64], R4 ;  /* 0x0000000402007986 */ /* 0x0001e2000c101124 */
[----:B------:R-:W-:Y:S05]  /*8260*/  BRA `(.L_x_32917) ;  /* 0x0000000800fc7947 */ /* 0x000fea0003800000 */
.L_x_32914:
        /* <DEDUP_REMOVED lines=9> */
.L_x_32919:
[----:B------:R0:W-:Y:S01]  /*8300*/  STG.E desc[UR36][R2.64], R4 ;  /* 0x0000000402007986 */ /* 0x0001e2000c101924 */
[----:B------:R-:W-:Y:S05]  /*8310*/  BRA `(.L_x_32917) ;  /* 0x0000000800d07947 */ /* 0x000fea0003800000 */
.L_x_32918:
[----:B------:R0:W-:Y:S01]  /*8320*/  STG.E.U16 desc[UR36][R2.64], R4 ;  /* 0x0000000402007986 */ /* 0x0001e2000c101524 */
[----:B------:R-:W-:Y:S05]  /*8330*/  BRA `(.L_x_32917) ;  /* 0x0000000800c87947 */ /* 0x000fea0003800000 */
.L_x_32913:
        /* <DEDUP_REMOVED lines=9> */
.L_x_32921:
[----:B------:R-:W-:-:S04]  /*83d0*/  I2FP.F32.U32 R0, R4 ;  /* 0x0000000400007245 */ /* 0x000fc80000201000 */
[----:B------:R-:W-:-:S05]  /*83e0*/  F2FP.F16.F32.PACK_AB R0, RZ, R0 ;  /* 0x00000000ff00723e */ /* 0x000fca00000000ff */
[----:B------:R0:W-:Y:S01]  /*83f0*/  STG.E.U16 desc[UR36][R2.64], R0 ;  /* 0x0000000002007986 */ /* 0x0001e2000c101524 */
[----:B------:R-:W-:Y:S05]  /*8400*/  BRA `(.L_x_32917) ;  /* 0x0000000800947947 */ /* 0x000fea0003800000 */
.L_x_32920:
        /* <DEDUP_REMOVED lines=10> */
.L_x_32923:
[----:B------:R-:W-:-:S04]  /*84b0*/  I2FP.F32.U32 R4, R4 ;  /* 0x0000000400047245 */ /* 0x000fc80000201000 */
[----:B------:R-:W-:-:S04]  /*84c0*/  F2FP.F16.F32.PACK_AB R5, RZ, R4 ;  /* 0x00000004ff05723e */ /* 0x000fc800000000ff */
[----:B------:R-:W-:-:S05]  /*84d0*/  PRMT R5, R5, 0x5410, RZ ;  /* 0x0000541005057816 */ /* 0x000fca00000000ff */
[----:B------:R0:W-:Y:S01]  /*84e0*/  STG.E desc[UR36][R2.64], R5 ;  /* 0x0000000502007986 */ /* 0x0001e2000c101924 */
[----:B------:R-:W-:Y:S05]  /*84f0*/  BRA `(.L_x_32917) ;  /* 0x0000000800587947 */ /* 0x000fea0003800000 */
.L_x_32922:
[----:B------:R-:W0:Y:S02]  /*8500*/  I2F.F64.U32 R4, R4 ;  /* 0x0000000400047312 */ /* 0x000e240000201800 */
[----:B0-----:R0:W-:Y:S01]  /*8510*/  STG.E.64 desc[UR36][R2.64], R4 ;  /* 0x0000000402007986 */ /* 0x0011e2000c101b24 */
[----:B------:R-:W-:Y:S05]  /*8520*/  BRA `(.L_x_32917) ;  /* 0x00000008004c7947 */ /* 0x000fea0003800000 */
.L_x_32912:
        /* <DEDUP_REMOVED lines=12> */
.L_x_32927:
        /* <DEDUP_REMOVED lines=17> */
.L_x_32929:
[----:B------:R-:W-:Y:S05]  /*8700*/  BSYNC.RECONVERGENT B0 ;  /* 0x0000000000007941 */ /* 0x000fea0003800200 */
.L_x_32928:
[----:B------:R0:W-:Y:S01]  /*8710*/  STG.E.U8 desc[UR36][R2.64], R0 ;  /* 0x0000000002007986 */ /* 0x0001e2000c101124 */
[----:B------:R-:W-:Y:S05]  /*8720*/  BRA `(.L_x_32917) ;  /* 0x0000000400cc7947 */ /* 0x000fea0003800000 */
.L_x_32926:
        /* <DEDUP_REMOVED lines=17> */
.L_x_32931:
[----:B------:R-:W-:Y:S05]  /*8840*/  BSYNC.RECONVERGENT B0 ;  /* 0x0000000000007941 */ /* 0x000fea0003800200 */
.L_x_32930:
[----:B------:R0:W-:Y:S01]  /*8850*/  STG.E.U8 desc[UR36][R2.64], R0 ;  /* 0x0000000002007986 */ /* 0x0001e2000c101124 */
[----:B------:R-:W-:Y:S05]  /*8860*/  BRA `(.L_x_32917) ;  /* 0x00000004007c7947 */ /* 0x000fea0003800000 */
.L_x_32925:
        /* <DEDUP_REMOVED lines=21> */
.L_x_32933:
[----:B------:R-:W-:-:S05]  /*89c0*/  IMAD.MOV.U32 R5, RZ, RZ, RZ ;  /* 0x000000ffff057224 */ /* 0x000fca00078e00ff */
[----:B------:R0:W-:Y:S01]  /*89d0*/  STG.E.64 desc[UR36][R2.64], R4 ;  /* 0x0000000402007986 */ /* 0x0001e2000c101b24 */
[----:B------:R-:W-:Y:S05]  /*89e0*/  BRA `(.L_x_32917) ;  /* 0x00000004001c7947 */ /* 0x000fea0003800000 */
.L_x_32932:
[----:B------:R0:W-:Y:S01]  /*89f0*/  STG.E desc[UR36][R2.64], R4 ;  /* 0x0000000402007986 */ /* 0x0001e2000c101924 */
[----:B------:R-:W-:Y:S05]  /*8a00*/  BRA `(.L_x_32917) ;  /* 0x0000000400147947 */ /* 0x000fea0003800000 */
.L_x_32924:
        /* <DEDUP_REMOVED lines=8> */
.L_x_32935:
[----:B------:R-:W-:Y:S01]  /*8a90*/  CS2R R6, SRZ ;  /* 0x0000000000067805 */ /* 0x000fe2000001ff00 */
[----:B------:R-:W0:Y:S04]  /*8aa0*/  I2F.F64.U32 R4, R4 ;  /* 0x0000000400047312 */ /* 0x000e280000201800 */
[----:B0-----:R4:W-:Y:S01]  /*8ab0*/  STG.E.128 desc[UR36][R2.64], R4 ;  /* 0x0000000402007986 */ /* 0x0019e2000c101d24 */
[----:B------:R-:W-:Y:S05]  /*8ac0*/  BRA `(.L_x_32917) ;  /* 0x0000000000e47947 */ /* 0x000fea0003800000 */
.L_x_32934:
[----:B------:R-:W-:-:S09]  /*8ad0*/  UISETP.NE.AND UP0, UPT, UR4, 0xf, UPT ;  /* 0x0000000f0400788c */ /* 0x000fd2000bf05270 */
[----:B------:R-:W-:Y:S05]  /*8ae0*/  BRA.U !UP0, `(.L_x_32936) ;  /* 0x0000000108d07547 */ /* 0x000fea000b800000 */
[----:B------:R-:W-:-:S09]  /*8af0*/  UISETP.NE.AND UP0, UPT, UR4, 0x17, UPT ;  /* 0x000000170400788c */ /* 0x000fd2000bf05270 */
[----:B------:R-:W-:Y:S05]  /*8b00*/  BRA.U !UP0, `(.L_x_32937) ;  /* 0x0000000108847547 */ /* 0x000fea000b800000 */
[----:B------:R-:W-:-:S09]  /*8b10*/  UISETP.NE.AND UP0, UPT, UR4, 0x18, UPT ;  /* 0x000000180400788c */ /* 0x000fd2000bf05270 */
[----:B------:R-:W-:Y:S05]  /*8b20*/  BRA.U !UP0, `(.L_x_32938) ;  /* 0x0000000108447547 */ /* 0x000fea000b800000 */
.L_x_32916:
        /* <DEDUP_REMOVED lines=16> */
.L_x_32939:
[----:B------:R-:W-:Y:S05]  /*8c30*/  BRA `(.L_x_32917) ;  /* 0x0000000000887947 */ /* 0x000fea0003800000 */
.L_x_32938:
        /* <DEDUP_REMOVED lines=11> */
.L_x_32941:
[----:B------:R-:W-:Y:S05]  /*8cf0*/  BSYNC.RECONVERGENT B0 ;  /* 0x0000000000007941 */ /* 0x000fea0003800200 */
.L_x_32940:
[----:B------:R1:W-:Y:S01]  /*8d00*/  STG.E.U8 desc[UR36][R2.64], R5 ;  /* 0x0000000502007986 */ /* 0x0003e2000c101124 */
[----:B------:R-:W-:Y:S05]  /*8d10*/  BRA `(.L_x_32917) ;  /* 0x0000000000507947 */ /* 0x000fea0003800000 */
.L_x_32937:
        /* <DEDUP_REMOVED lines=12> */
.L_x_32942:
[----:B------:R-:W-:Y:S02]  /*8de0*/  ISETP.GT.U32.AND P0, PT, R7, 0x7f800000, PT ;  /* 0x7f8000000700780c */ /* 0x000fe40003f04070 */
[----:B------:R-:W-:-:S04]  /*8df0*/  MOV R5, 0x7f ;  /* 0x0000007f00057802 */ /* 0x000fc80000000f00 */
[----:B------:R-:W-:-:S05]  /*8e00*/  SEL R5, R5, 0x7c, P0 ;  /* 0x0000007c05057807 */ /* 0x000fca0000000000 */
[----:B------:R2:W-:Y:S01]  /*8e10*/  STG.E.U8 desc[UR36][R2.64], R5 ;  /* 0x0000000502007986 */ /* 0x0005e2000c101124 */
[----:B------:R-:W-:Y:S05]  /*8e20*/  BRA `(.L_x_32917) ;  /* 0x00000000000c7947 */ /* 0x000fea0003800000 */
.L_x_32936:
[----:B------:R-:W-:-:S04]  /*8e30*/  I2FP.F32.U32 R0, R4 ;  /* 0x0000000400007245 */ /* 0x000fc80000201000 */
[----:B------:R-:W-:-:S05]  /*8e40*/  F2FP.BF16.F32.PACK_AB R0, RZ, R0 ;  /* 0x00000000ff00723e */ /* 0x000fca00000010ff */
[----:B------:R0:W-:Y:S02]  /*8e50*/  STG.E.U16 desc[UR36][R2.64], R0 ;  /* 0x0000000002007986 */ /* 0x0001e4000c101524 */
.L_x_32917:
[----:B------:R-:W-:Y:S05]  /*8e60*/  BSYNC.RECONVERGENT B6 ;  /* 0x0000000000067941 */ /* 0x000fea0003800200 */
.L_x_32911:
[----:B------:R-:W-:-:S07]  /*8e70*/  VIADD R17, R17, 0x80 ;  /* 0x0000008011117836 */ /* 0x000fce0000000000 */
.L_x_32881:
[----:B------:R-:W-:Y:S05]  /*8e80*/  BSYNC.RECONVERGENT B7 ;  /* 0x0000000000077941 */ /* 0x000fea0003800200 */
.L_x_32880:
        /* <DEDUP_REMOVED lines=306> */
.L_x_32943:
        /* <DEDUP_REMOVED lines=20> */
.L_x_32948:
[----:B------:R-:W2:Y:S02]  /*a2f0*/  LDG.E.U8 R0, desc[UR36][R2.64] ;  /* 0x0000002402007981 */ /* 0x000ea4000c1e1100 */
[----:B--2---:R-:W-:Y:S01]  /*a300*/  I2FP.F32.U32 R0, R0 ;  /* 0x0000000000007245 */ /* 0x004fe20000201000 */
[----:B------:R-:W-:Y:S06]  /*a310*/  BRA `(.L_x_32950) ;  /* 0x0000000c00447947 */ /* 0x000fec0003800000 */
.L_x_32947:
        /* <DEDUP_REMOVED lines=9> */
.L_x_32952:
[----:B------:R-:W2:Y:S02]  /*a3b0*/  LDG.E R0, desc[UR36][R2.64] ;  /* 0x0000002402007981 */ /* 0x000ea4000c1e1900 */
[----:B--2---:R-:W-:Y:S01]  /*a3c0*/  I2FP.F32.S32 R0, R0 ;  /* 0x0000000000007245 */ /* 0x004fe20000201400 */
[----:B------:R-:W-:Y:S06]  /*a3d0*/  BRA `(.L_x_32950) ;  /* 0x0000000c00147947 */ /* 0x000fec0003800000 */
.L_x_32951:
[----:B------:R-:W2:Y:S02]  /*a3e0*/  LDG.E.U16 R0, desc[UR36][R2.64] ;  /* 0x0000002402007981 */ /* 0x000ea4000c1e1500 */
[----:B--2---:R-:W4:Y:S01]  /*a3f0*/  I2F.S16 R0, R0 ;  /* 0x0000000000007306 */ /* 0x004f220000101400 */
[----:B------:R-:W-:Y:S05]  /*a400*/  BRA `(.L_x_32950) ;  /* 0x0000000c00087947 */ /* 0x000fea0003800000 */
.L_x_32946:
        /* <DEDUP_REMOVED lines=8> */
.L_x_32954:
[----:B------:R-:W2:Y:S02]  /*a490*/  LDG.E.U16 R0, desc[UR36][R2.64] ;  /* 0x0000002402007981 */ /* 0x000ea4000c1e1500 */
[----:B--2---:R-:W-:Y:S01]  /*a4a0*/  HADD2.F32 R0, -RZ, R0.H0_H0 ;  /* 0x20000000ff007230 */ /* 0x004fe20000004100 */
[----:B------:R-:W-:Y:S06]  /*a4b0*/  BRA `(.L_x_32950) ;  /* 0x0000000800dc7947 */ /* 0x000fec0003800000 */
.L_x_32953:
        /* <DEDUP_REMOVED lines=8> */
.L_x_32956:
[----:B------:R-:W2:Y:S02]  /*a540*/  LDG.E.U16 R0, desc[UR36][R2.64] ;  /* 0x0000002402007981 */ /* 0x000ea4000c1e1500 */
[----:B--2---:R-:W-:Y:S01]  /*a550*/  HADD2.F32 R0, -RZ, R0.H0_H0 ;  /* 0x20000000ff007230 */ /* 0x004fe20000004100 */
[----:B------:R-:W-:Y:S06]  /*a560*/  BRA `(.L_x_32950) ;  /* 0x0000000800b07947 */ /* 0x000fec0003800000 */
.L_x_32955:
        /* <DEDUP_REMOVED lines=11> */
.L_x_32945:
        /* <DEDUP_REMOVED lines=12> */
.L_x_32959:
        /* <DEDUP_REMOVED lines=11> */
.L_x_32958:
        /* <DEDUP_REMOVED lines=25> */
.L_x_32961:
        /* <DEDUP_REMOVED lines=12> */
.L_x_32960:
[----:B------:R-:W2:Y:S02]  /*a9e0*/  LDG.E.U16 R0, desc[UR36][R2.64] ;  /* 0x0000002402007981 */ /* 0x000ea4000c1e1500 */
[----:B--2---:R-:W-:Y:S01]  /*a9f0*/  IMAD.U32 R0, R0, 0x10000, RZ ;  /* 0x0001000000007824 */ /* 0x004fe200078e00ff */
[----:B------:R-:W-:Y:S06]  /*aa00*/  BRA `(.L_x_32950) ;  /* 0x0000000400887947 */ /* 0x000fec0003800000 */
.L_x_32957:
        /* <DEDUP_REMOVED lines=11> */
.L_x_32964:
        /* <DEDUP_REMOVED lines=20> */
.L_x_32966:
[----:B------:R-:W-:Y:S05]  /*ac00*/  BSYNC.RECONVERGENT B0 ;  /* 0x0000000000007941 */ /* 0x000fea0003800200 */
.L_x_32965:
[----:B------:R-:W-:Y:S02]  /*ac10*/  SHF.L.U32 R0, R0, 0x14, RZ ;  /* 0x0000001400007819 */ /* 0x000fe400000006ff */
[----:B------:R-:W-:-:S04]  /*ac20*/  LEA R2, R2, 0x3b800000, 0x17 ;  /* 0x3b80000002027811 */ /* 0x000fc800078eb8ff */
[----:B------:R-:W-:Y:S01]  /*ac30*/  LOP3.LUT R0, R2, R0, R7, 0xfe, !PT ;  /* 0x0000000002007212 */ /* 0x000fe200078efe07 */
[----:B------:R-:W-:Y:S06]  /*ac40*/  BRA `(.L_x_32950) ;  /* 0x0000000000f87947 */ /* 0x000fec0003800000 */
.L_x_32963:
        /* <DEDUP_REMOVED lines=20> */
.L_x_32968:
[----:B------:R-:W-:Y:S05]  /*ad90*/  BSYNC.RECONVERGENT B0 ;  /* 0x0000000000007941 */ /* 0x000fea0003800200 */
.L_x_32967:
[----:B------:R-:W-:Y:S01]  /*ada0*/  IMAD.SHL.U32 R0, R0, 0x200000, RZ ;  /* 0x0020000000007824 */ /* 0x000fe200078e00ff */
[----:B------:R-:W-:-:S04]  /*adb0*/  LEA R2, R2, 0x37800000, 0x17 ;  /* 0x3780000002027811 */ /* 0x000fc800078eb8ff */
[----:B------:R-:W-:Y:S01]  /*adc0*/  LOP3.LUT R0, R2, R0, R7, 0xfe, !PT ;  /* 0x0000000002007212 */ /* 0x000fe200078efe07 */
[----:B------:R-:W-:Y:S06]  /*add0*/  BRA `(.L_x_32950) ;  /* 0x0000000000947947 */ /* 0x000fec0003800000 */
.L_x_32962:
        /* <DEDUP_REMOVED lines=14> */
.L_x_32949:
        /* <DEDUP_REMOVED lines=16> */
.L_x_32971:
[----:B------:R-:W-:Y:S01]  /*afc0*/  MOV R0, RZ ;  /* 0x000000ff00007202 */ /* 0x000fe20000000f00 */
[----:B------:R-:W-:Y:S06]  /*afd0*/  BRA `(.L_x_32950) ;  /* 0x0000000000147947 */ /* 0x000fec0003800000 */
.L_x_32970:
[----:B------:R-:W2:Y:S02]  /*afe0*/  LDG.E.64 R2, desc[UR36][R2.64] ;  /* 0x0000002402027981 */ /* 0x000ea4000c1e1b00 */
[----:B--2---:R0:W1:Y:S02]  /*aff0*/  I2F.U64 R0, R2 ;  /* 0x0000000200007312 */ /* 0x0040640000301000 */
[----:B01----:R-:W-:Y:S05]  /*b000*/  BRA `(.L_x_32950) ;  /* 0x0000000000087947 */ /* 0x003fea0003800000 */
.L_x_32969:
[----:B------:R-:W2:Y:S02]  /*b010*/  LDG.E R0, desc[UR36][R2.64] ;  /* 0x0000002402007981 */ /* 0x000ea4000c1e1900 */
[----:B--2---:R-:W-:-:S07]  /*b020*/  I2FP.F32.U32 R0, R0 ;  /* 0x0000000000007245 */ /* 0x004fce0000201000 */
.L_x_32950:
[----:B------:R-:W-:Y:S05]  /*b030*/  BSYNC.RECONVERGENT B6 ;  /* 0x0000000000067941 */ /* 0x000fea0003800200 */
.L_x_32944:
        /* <DEDUP_REMOVED lines=18> */
.L_x_32975:
[----:B------:R-:W-:Y:S01]  /*b160*/  STG.E.U8 desc[UR36][R16.64], R2 ;  /* 0x0000000210007986 */ /* 0x000fe2000c101124 */
[----:B------:R-:W-:Y:S05]  /*b170*/  EXIT ;  /* 0x000000000000794d */ /* 0x000fea0003800000 */
.L_x_32974:
        /* <DEDUP_REMOVED lines=9> */
.L_x_32978:
[----:B------:R-:W-:Y:S01]  /*b210*/  STG.E desc[UR36][R16.64], R2 ;  /* 0x0000000210007986 */ /* 0x000fe2000c101924 */
[----:B------:R-:W-:Y:S05]  /*b220*/  EXIT ;  /* 0x000000000000794d */ /* 0x000fea0003800000 */
.L_x_32977:
[----:B------:R-:W-:Y:S01]  /*b230*/  STG.E.U16 desc[UR36][R16.64], R2 ;  /* 0x0000000210007986 */ /* 0x000fe2000c101524 */
[----:B------:R-:W-:Y:S05]  /*b240*/  EXIT ;  /* 0x000000000000794d */ /* 0x000fea0003800000 */
.L_x_32973:
        /* <DEDUP_REMOVED lines=9> */
.L_x_32980:
[----:B------:R-:W-:-:S04]  /*b2e0*/  I2FP.F32.U32 R0, R2 ;  /* 0x0000000200007245 */ /* 0x000fc80000201000 */
[----:B------:R-:W-:-:S05]  /*b2f0*/  F2FP.F16.F32.PACK_AB R0, RZ, R0 ;  /* 0x00000000ff00723e */ /* 0x000fca00000000ff */
[----:B------:R-:W-:Y:S01]  /*b300*/  STG.E.U16 desc[UR36][R16.64], R0 ;  /* 0x0000000010007986 */ /* 0x000fe2000c101524 */
[----:B------:R-:W-:Y:S05]  /*b310*/  EXIT ;  /* 0x000000000000794d */ /* 0x000fea0003800000 */
.L_x_32979:
        /* <DEDUP_REMOVED lines=10> */
.L_x_32982:
[----:B------:R-:W-:-:S04]  /*b3c0*/  I2FP.F32.U32 R2, R2 ;  /* 0x0000000200027245 */ /* 0x000fc80000201000 */
[----:B------:R-:W-:-:S04]  /*b3d0*/  F2FP.F16.F32.PACK_AB R3, RZ, R2 ;  /* 0x00000002ff03723e */ /* 0x000fc800000000ff */
[----:B------:R-:W-:-:S05]  /*b3e0*/  PRMT R3, R3, 0x5410, RZ ;  /* 0x0000541003037816 */ /* 0x000fca00000000ff */
[----:B------:R-:W-:Y:S01]  /*b3f0*/  STG.E desc[UR36][R16.64], R3 ;  /* 0x0000000310007986 */ /* 0x000fe2000c101924 */
[----:B------:R-:W-:Y:S05]  /*b400*/  EXIT ;  /* 0x000000000000794d */ /* 0x000fea0003800000 */
.L_x_32981:
[----:B------:R-:W0:Y:S02]  /*b410*/  I2F.F64.U32 R2, R2 ;  /* 0x0000000200027312 */ /* 0x000e240000201800 */
[----:B0-----:R-:W-:Y:S01]  /*b420*/  STG.E.64 desc[UR36][R16.64], R2 ;  /* 0x0000000210007986 */ /* 0x001fe2000c101b24 */
[----:B------:R-:W-:Y:S05]  /*b430*/  EXIT ;  /* 0x000000000000794d */ /* 0x000fea0003800000 */
.L_x_32972:
        /* <DEDUP_REMOVED lines=12> */
.L_x_32986:
        /* <DEDUP_REMOVED lines=16> */
.L_x_32989:
[----:B------:R-:W-:-:S07]  /*b600*/  PRMT R8, R0, 0x7610, R8 ;  /* 0x0000761000087816 */ /* 0x000fce0000000008 */
.L_x_32988:
[----:B------:R-:W-:Y:S05]  /*b610*/  BSYNC.RECONVERGENT B0 ;  /* 0x0000000000007941 */ /* 0x000fea0003800200 */
.L_x_32987:
[----:B------:R-:W-:Y:S01]  /*b620*/  STG.E.U8 desc[UR36][R16.64], R8 ;  /* 0x0000000810007986 */ /* 0x000fe2000c101124 */
[----:B------:R-:W-:Y:S05]  /*b630*/  EXIT ;  /* 0x000000000000794d */ /* 0x000fea0003800000 */
.L_x_32985:
        /* <DEDUP_REMOVED lines=16> */
.L_x_32992:
[----:B------:R-:W-:-:S07]  /*b740*/  PRMT R8, R0, 0x7610, R8 ;  /* 0x0000761000087816 */ /* 0x000fce0000000008 */
.L_x_32991:
[----:B------:R-:W-:Y:S05]  /*b750*/  BSYNC.RECONVERGENT B0 ;  /* 0x0000000000007941 */ /* 0x000fea0003800200 */
.L_x_32990:
[----:B------:R-:W-:Y:S01]  /*b760*/  STG.E.U8 desc[UR36][R16.64], R8 ;  /* 0x0000000810007986 */ /* 0x000fe2000c101124 */
[----:B------:R-:W-:Y:S05]  /*b770*/  EXIT ;  /* 0x000000000000794d */ /* 0x000fea0003800000 */
.L_x_32984:
        /* <DEDUP_REMOVED lines=21> */
.L_x_32994:
[----:B------:R-:W-:-:S05]  /*b8d0*/  IMAD.MOV.U32 R3, RZ, RZ, RZ ;  /* 0x000000ffff037224 */ /* 0x000fca00078e00ff */
[----:B------:R-:W-:Y:S01]  /*b8e0*/  STG.E.64 desc[UR36][R16.64], R2 ;  /* 0x0000000210007986 */ /* 0x000fe2000c101b24 */
[----:B------:R-:W-:Y:S05]  /*b8f0*/  EXIT ;  /* 0x000000000000794d */ /* 0x000fea0003800000 */
.L_x_32993:
[----:B------:R-:W-:Y:S01]  /*b900*/  STG.E desc[UR36][R16.64], R2 ;  /* 0x0000000210007986 */ /* 0x000fe2000c101924 */
[----:B------:R-:W-:Y:S05]  /*b910*/  EXIT ;  /* 0x000000000000794d */ /* 0x000fea0003800000 */
.L_x_32983:
        /* <DEDUP_REMOVED lines=8> */
.L_x_32996:
[----:B------:R-:W-:Y:S01]  /*b9a0*/  CS2R R6, SRZ ;  /* 0x0000000000067805 */ /* 0x000fe2000001ff00 */
[----:B------:R-:W0:Y:S04]  /*b9b0*/  I2F.F64.U32 R4, R2 ;  /* 0x0000000200047312 */ /* 0x000e280000201800 */
[----:B0-----:R-:W-:Y:S01]  /*b9c0*/  STG.E.128 desc[UR36][R16.64], R4 ;  /* 0x0000000410007986 */ /* 0x001fe2000c101d24 */
[----:B------:R-:W-:Y:S05]  /*b9d0*/  EXIT ;  /* 0x000000000000794d */ /* 0x000fea0003800000 */
.L_x_32995:
[----:B------:R-:W-:-:S09]  /*b9e0*/  UISETP.NE.AND UP0, UPT, UR4, 0xf, UPT ;  /* 0x0000000f0400788c */ /* 0x000fd2000bf05270 */
[----:B------:R-:W-:Y:S05]  /*b9f0*/  BRA.U !UP0, `(.L_x_32997) ;  /* 0x0000000108d47547 */ /* 0x000fea000b800000 */
[----:B------:R-:W-:-:S09]  /*ba00*/  UISETP.NE.AND UP0, UPT, UR4, 0x17, UPT ;  /* 0x000000170400788c */ /* 0x000fd2000bf05270 */
[----:B------:R-:W-:Y:S05]  /*ba10*/  BRA.U !UP0, `(.L_x_32998) ;  /* 0x0000000108847547 */ /* 0x000fea000b800000 */
[----:B------:R-:W-:-:S09]  /*ba20*/  UISETP.NE.AND UP0, UPT, UR4, 0x18, UPT ;  /* 0x000000180400788c */ /* 0x000fd2000bf05270 */
[----:B------:R-:W-:Y:S05]  /*ba30*/  BRA.U !UP0, `(.L_x_32999) ;  /* 0x0000000108447547 */ /* 0x000fea000b800000 */
.L_x_32976:
        /* <DEDUP_REMOVED lines=16> */
.L_x_33000:
[----:B------:R-:W-:Y:S05]  /*bb40*/  EXIT ;  /* 0x000000000000794d */ /* 0x000fea0003800000 */
.L_x_32999:
        /* <DEDUP_REMOVED lines=11> */
.L_x_33002:
[----:B------:R-:W-:Y:S05]  /*bc00*/  BSYNC.RECONVERGENT B0 ;  /* 0x0000000000007941 */ /* 0x000fea0003800200 */
.L_x_33001:
[----:B------:R-:W-:Y:S01]  /*bc10*/  STG.E.U8 desc[UR36][R16.64], R3 ;  /* 0x0000000310007986 */ /* 0x000fe2000c101124 */
[----:B------:R-:W-:Y:S05]  /*bc20*/  EXIT ;  /* 0x000000000000794d */ /* 0x000fea0003800000 */
.L_x_32998:
        /* <DEDUP_REMOVED lines=13> */
.L_x_33003:
[----:B------:R-:W-:Y:S01]  /*bd00*/  HFMA2 R3, -RZ, RZ, 0, 7.569789886474609375e-06 ;  /* 0x0000007fff037431 */ /* 0x000fe200000001ff */
[----:B------:R-:W-:-:S04]  /*bd10*/  ISETP.GT.U32.AND P0, PT, R5, 0x7f800000, PT ;  /* 0x7f8000000500780c */ /* 0x000fc80003f04070 */
[----:B------:R-:W-:-:S05]  /*bd20*/  SEL R3, R3, 0x7c, P0 ;  /* 0x0000007c03037807 */ /* 0x000fca0000000000 */
[----:B------:R-:W-:Y:S01]  /*bd30*/  STG.E.U8 desc[UR36][R16.64], R3 ;  /* 0x0000000310007986 */ /* 0x000fe2000c101124 */
[----:B------:R-:W-:Y:S05]  /*bd40*/  EXIT ;  /* 0x000000000000794d */ /* 0x000fea0003800000 */
.L_x_32997:
[----:B------:R-:W-:-:S04]  /*bd50*/  I2FP.F32.U32 R0, R2 ;  /* 0x0000000200007245 */ /* 0x000fc80000201000 */
[----:B------:R-:W-:-:S05]  /*bd60*/  F2FP.BF16.F32.PACK_AB R0, RZ, R0 ;  /* 0x00000000ff00723e */ /* 0x000fca00000010ff */
[----:B------:R-:W-:Y:S01]  /*bd70*/  STG.E.U16 desc[UR36][R16.64], R0 ;  /* 0x0000000010007986 */ /* 0x000fe2000c101524 */
[----:B------:R-:W-:Y:S05]  /*bd80*/  EXIT ;  /* 0x000000000000794d */ /* 0x000fea0003800000 */
.L_x_33004:
        /* <DEDUP_REMOVED lines=15> */
.L_x_43010:


//--------------------- .text._ZN2at6native27unrolled_elementwise_kernelINS0_13AUnaryFunctorIffbZZZNS0_23logical_and_kernel_cudaERNS_14TensorIteratorEENKUlvE0_clEvENKUlvE5_clEvEUlffE_EESt5arrayIPcLm2EELi4E23TrivialOffsetCalculatorILi1EjESD_NS0_6memory12LoadWithCastILi1EEENSE_13StoreWithCastILi1EEEEEviT_T0_T2_T3_T4_T5_ --------------------------
	.section	.text._ZN2at6native27unrolled_elementwise_kernelINS0_13AUnaryFunctorIffbZZZNS0_23logical_and_kernel_cudaERNS_14TensorIteratorEENKUlvE0_clEvENKUlvE5_clEvEUlffE_EESt5arrayIPcLm2EELi4E23TrivialOffsetCalculatorILi1EjESD_NS0_6memory12LoadWithCastILi1EEENSE_13StoreWithCastILi1EEEEEviT_T0_T2_T3_T4_T5_,"ax",@progbits
	.align	128
        .global         _ZN2at6native27unrolled_elementwise_kernelINS0_13AUnaryFunctorIffbZZZNS0_23logical_and_kernel_cudaERNS_14TensorIteratorEENKUlvE0_clEvENKUlvE5_clEvEUlffE_EESt5arrayIPcLm2EELi4E23TrivialOffsetCalculatorILi1EjESD_NS0_6memory12LoadWithCastILi1EEENSE_13StoreWithCastILi1EEEEEviT_T0_T2_T3_T4_T5_
        .type           _ZN2at6native27unrolled_elementwise_kernelINS0_13AUnaryFunctorIffbZZZNS0_23logical_and_kernel_cudaERNS_14TensorIteratorEENKUlvE0_clEvENKUlvE5_clEvEUlffE_EESt5arrayIPcLm2EELi4E23TrivialOffsetCalculatorILi1EjESD_NS0_6memory12LoadWithCastILi1EEENSE_13StoreWithCastILi1EEEEEviT_T0_T2_T3_T4_T5_,@function
        .size           _ZN2at6native27unrolled_elementwise_kernelINS0_13AUnaryFunctorIffbZZZNS0_23logical_and_kernel_cudaERNS_14TensorIteratorEENKUlvE0_clEvENKUlvE5_clEvEUlffE_EESt5arrayIPcLm2EELi4E23TrivialOffsetCalculatorILi1EjESD_NS0_6memory12LoadWithCastILi1EEENSE_13StoreWithCastILi1EEEEEviT_T0_T2_T3_T4_T5_,(.L_x_43011 - _ZN2at6native27unrolled_elementwise_kernelINS0_13AUnaryFunctorIffbZZZNS0_23logical_and_kernel_cudaERNS_14TensorIteratorEENKUlvE0_clEvENKUlvE5_clEvEUlffE_EESt5arrayIPcLm2EELi4E23TrivialOffsetCalculatorILi1EjESD_NS0_6memory12LoadWithCastILi1EEENSE_13StoreWithCastILi1EEEEEviT_T0_T2_T3_T4_T5_)
        .other          _ZN2at6native27unrolled_elementwise_kernelINS0_13AUnaryFunctorIffbZZZNS0_23logical_and_kernel_cudaERNS_14TensorIteratorEENKUlvE0_clEvENKUlvE5_clEvEUlffE_EESt5arrayIPcLm2EELi4E23TrivialOffsetCalculatorILi1EjESD_NS0_6memory12LoadWithCastILi1EEENSE_13StoreWithCastILi1EEEEEviT_T0_T2_T3_T4_T5_,@"STO_CUDA_ENTRY STV_DEFAULT"
_ZN2at6native27unrolled_elementwise_kernelINS0_13AUnaryFunctorIffbZZZNS0_23logical_and_kernel_cudaERNS_14TensorIteratorEENKUlvE0_clEvENKUlvE5_clEvEUlffE_EESt5arrayIPcLm2EELi4E23TrivialOffsetCalculatorILi1EjESD_NS0_6memory12LoadWithCastILi1EEENSE_13StoreWithCastILi1EEEEEviT_T0_T2_T3_T4_T5_:
.text._ZN2at6native27unrolled_elementwise_kernelINS0_13AUnaryFunctorIffbZZZNS0_23logical_and_kernel_cudaERNS_14TensorIteratorEENKUlvE0_clEvENKUlvE5_clEvEUlffE_EESt5arrayIPcLm2EELi4E23TrivialOffsetCalculatorILi1EjESD_NS0_6memory12LoadWithCastILi1EEENSE_13StoreWithCastILi1EEEEEviT_T0_T2_T3_T4_T5_:
        /* <DEDUP_REMOVED lines=34> */
.L_x_33011:
[----:B------:R-:W2:Y:S02]  /*0220*/  LDG.E.U8 R0, desc[UR36][R4.64] ;  /* 0x0000002404007981 */ /* 0x000ea4000c1e1100 */
[----:B--2---:R-:W-:Y:S01]  /*0230*/  I2FP.F32.U32 R0, R0 ;  /* 0x0000000000007245 */ /* 0x004fe20000201000 */
[----:B------:R-:W-:Y:S06]  /*0240*/  BRA `(.L_x_33013) ;  /* 0x0000000c00487947 */ /* 0x000fec0003800000 */
.L_x_33010:
        /* <DEDUP_REMOVED lines=9> */
.L_x_33015:
[----:B------:R-:W2:Y:S02]  /*02e0*/  LDG.E R0, desc[UR36][R4.64] ;  /* 0x0000002404007981 */ /* 0x000ea4000c1e1900 */
[----:B--2---:R-:W-:Y:S01]  /*02f0*/  I2FP.F32.S32 R0, R0 ;  /* 0x0000000000007245 */ /* 0x004fe20000201400 */
[----:B------:R-:W-:Y:S06]  /*0300*/  BRA `(.L_x_33013) ;  /* 0x0000000c00187947 */ /* 0x000fec0003800000 */
.L_x_33014:
[----:B------:R-:W2:Y:S02]  /*0310*/  LDG.E.U16 R0, desc[UR36][R4.64] ;  /* 0x0000002404007981 */ /* 0x000ea4000c1e1500 */
[----:B--2---:R-:W0:Y:S01]  /*0320*/  I2F.S16 R0, R0 ;  /* 0x0000000000007306 */ /* 0x004e220000101400 */
[----:B------:R-:W-:Y:S05]  /*0330*/  BRA `(.L_x_33013) ;  /* 0x0000000c000c7947 */ /* 0x000fea0003800000 */
.L_x_33009:
        /* <DEDUP_REMOVED lines=8> */
.L_x_33017:
[----:B------:R-:W2:Y:S02]  /*03c0*/  LDG.E.U16 R0, desc[UR36][R4.64] ;  /* 0x0000002404007981 */ /* 0x000ea4000c1e1500 */
[----:B--2---:R-:W-:Y:S01]  /*03d0*/  HADD2.F32 R0, -RZ, R0.H0_H0 ;  /* 0x20000000ff007230 */ /* 0x004fe20000004100 */
[----:B------:R-:W-:Y:S06]  /*03e0*/  BRA `(.L_x_33013) ;  /* 0x0000000800e07947 */ /* 0x000fec0003800000 */
.L_x_33016:
        /* <DEDUP_REMOVED lines=8> */
.L_x_33019:
[----:B------:R-:W2:Y:S02]  /*0470*/  LDG.E.U16 R0, desc[UR36][R4.64] ;  /* 0x0000002404007981 */ /* 0x000ea4000c1e1500 */
[----:B--2---:R-:W-:Y:S01]  /*0480*/  HADD2.F32 R0, -RZ, R0.H0_H0 ;  /* 0x20000000ff007230 */ /* 0x004fe20000004100 */
[----:B------:R-:W-:Y:S06]  /*0490*/  BRA `(.L_x_33013) ;  /* 0x0000000800b47947 */ /* 0x000fec0003800000 */
.L_x_33018:
        /* <DEDUP_REMOVED lines=11> */
.L_x_33008:
        /* <DEDUP_REMOVED lines=12> */
.L_x_33022:
        /* <DEDUP_REMOVED lines=11> */
.L_x_33021:
        /* <DEDUP_REMOVED lines=25> */
.L_x_33024:
        /* <DEDUP_REMOVED lines=13> */
.L_x_33023:
[----:B------:R-:W2:Y:S02]  /*0920*/  LDG.E.U16 R0, desc[UR36][R4.64] ;  /* 0x0000002404007981 */ /* 0x000ea4000c1e1500 */
[----:B--2---:R-:W-:Y:S01]  /*0930*/  IMAD.U32 R0, R0, 0x10000, RZ ;  /* 0x0001000000007824 */ /* 0x004fe200078e00ff */
[----:B------:R-:W-:Y:S06]  /*0940*/  BRA `(.L_x_33013) ;  /* 0x0000000400887947 */ /* 0x000fec0003800000 */
.L_x_33020:
        /* <DEDUP_REMOVED lines=11> */
.L_x_33027:
        /* <DEDUP_REMOVED lines=20> */
.L_x_33029:
[----:B------:R-:W-:Y:S05]  /*0b40*/  BSYNC.RECONVERGENT B0 ;  /* 0x0000000000007941 */ /* 0x000fea0003800200 */
.L_x_33028:
[----:B------:R-:W-:Y:S01]  /*0b50*/  IMAD.SHL.U32 R0, R0, 0x100000, RZ ;  /* 0x0010000000007824 */ /* 0x000fe200078e00ff */
[----:B------:R-:W-:-:S04]  /*0b60*/  LEA R3, R3, 0x3b800000, 0x17 ;  /* 0x3b80000003037811 */ /* 0x000fc800078eb8ff */
[----:B------:R-:W-:Y:S01]  /*0b70*/  LOP3.LUT R0, R3, R0, R7, 0xfe, !PT ;  /* 0x0000000003007212 */ /* 0x000fe200078efe07 */
[----:B------:R-:W-:Y:S06]  /*0b80*/  BRA `(.L_x_33013) ;  /* 0x0000000000f87947 */ /* 0x000fec0003800000 */
.L_x_33026:
        /* <DEDUP_REMOVED lines=20> */
.L_x_33031:
[----:B------:R-:W-:Y:S05]  /*0cd0*/  BSYNC.RECONVERGENT B0 ;  /* 0x0000000000007941 */ /* 0x000fea0003800200 */
.L_x_33030:
[----:B------:R-:W-:Y:S01]  /*0ce0*/  IMAD.SHL.U32 R0, R0, 0x200000, RZ ;  /* 0x0020000000007824 */ /* 0x000fe200078e00ff */
[----:B------:R-:W-:-:S04]  /*0cf0*/  LEA R3, R3, 0x37800000, 0x17 ;  /* 0x3780000003037811 */ /* 0x000fc800078eb8ff */
[----:B------:R-:W-:Y:S01]  /*0d00*/  LOP3.LUT R0, R3, R0, R7, 0xfe, !PT ;  /* 0x0000000003007212 */ /* 0x000fe200078efe07 */
[----:B------:R-:W-:Y:S06]  /*0d10*/  BRA `(.L_x_33013) ;  /* 0x0000000000947947 */ /* 0x000fec0003800000 */
.L_x_33025:
[----:B------:R-:W-:-:S09]  /*0d20*/  UISETP.NE.AND UP0, UPT, UR4, 0x1c, UPT ;  /* 0x0000001c0400788c */ /* 0x000fd2000bf05270 */
[----:B------:R-:W-:Y:S05]  /*0d30*/  BRA.U !UP0, `(.L_x_33032) ;  /* 0x0000000108847547 */ /* 0x000fea000b800000 */
[----:B------:R-:W-:-:S09]  /*0d40*/  UISETP.NE.AND UP0, UPT, UR4, 0x1d, UPT ;  /* 0x0000001d0400788c */ /* 0x000fd2000bf05270 */
[----:B------:R-:W-:Y:S05]  /*0d50*/  BRA.U !UP0, `(.L_x_33033) ;  /* 0x0000000108707547 */ /* 0x000fea000b800000 */
[----:B------:R-:W-:-:S09]  /*0d60*/  UISETP.NE.AND UP0, UPT, UR4, 0x2c, UPT ;  /* 0x0000002c0400788c */ /* 0x000fd2000bf05270 */
[----:B------:R-:W-:Y:S05]  /*0d70*/  BRA.U !UP0, `(.L_x_33034) ;  /* 0x0000000108487547 */ /* 0x000fea000b800000 */
.L_x_33012:
        /* <DEDUP_REMOVED lines=16> */
.L_x_33035:
[----:B------:R-:W-:Y:S01]  /*0e80*/  IMAD.MOV.U32 R0, RZ, RZ, RZ ;  /* 0x000000ffff007224 */ /* 0x000fe200078e00ff */
[----:B------:R-:W-:Y:S06]  /*0e90*/  BRA `(.L_x_33013) ;  /* 0x0000000000347947 */ /* 0x000fec0003800000 */
.L_x_33034:
        /* <DEDUP_REMOVED lines=8> */
.L_x_33033:
[----:B------:R-:W2:Y:S02]  /*0f20*/  LDG.E.64 R4, desc[UR36][R4.64] ;  /* 0x0000002404047981 */ /* 0x000ea4000c1e1b00 */
[----:B--2---:R0:W1:Y:S02]  /*0f30*/  I2F.U64 R0, R4 ;  /* 0x0000000400007312 */ /* 0x0040640000301000 */
[----:B01----:R-:W-:Y:S05]  /*0f40*/  BRA `(.L_x_33013) ;  /* 0x0000000000087947 */ /* 0x003fea0003800000 */
.L_x_33032:
[----:B------:R-:W2:Y:S02]  /*0f50*/  LDG.E R0, desc[UR36][R4.64] ;  /* 0x0000002404007981 */ /* 0x000ea4000c1e1900 */
[----:B--2---:R-:W-:-:S07]  /*0f60*/  I2FP.F32.U32 R0, R0 ;  /* 0x0000000000007245 */ /* 0x004fce0000201000 */
.L_x_33013:
[----:B------:R-:W-:Y:S05]  /*0f70*/  BSYNC.RECONVERGENT B6 ;  /* 0x0000000000067941 */ /* 0x000fea0003800200 */
.L_x_33007:
[----:B0-2--5:R-:W-:Y:S01]  /*0f80*/  FSETP.NEU.FTZ.AND P0, PT, R0, RZ, PT ;  /* 0x000000ff0000720b */ /* 0x025fe20003f1d000 */
[----:B------:R-:W-:-:S03]  /*0f90*/  VIADD R19, R17, 0x80 ;  /* 0x0000008011137836 */ /* 0x000fc60000000000 */
[----:B------:R-:W-:-:S09]  /*0fa0*/  P2R R18, PR, RZ, 0x1 ;  /* 0x00000001ff127803 */ /* 0x000fd20000000000 */
.L_x_33006:
[----:B------:R-:W-:Y:S05]  /*0fb0*/  BSYNC.RECONVERGENT B7 ;  /* 0x0000000000077941 */ /* 0x000fea0003800200 */
.L_x_33005:
        /* <DEDUP_REMOVED lines=26> */
.L_x_33042:
[----:B------:R-:W2:Y:S02]  /*1160*/  LDG.E.U8 R0, desc[UR36][R4.64] ;  /* 0x0000002404007981 */ /* 0x000ea4000c1e1100 */
[----:B--2---:R-:W-:Y:S01]  /*1170*/  I2FP.F32.U32 R0, R0 ;  /* 0x0000000000007245 */ /* 0x004fe20000201000 */
[----:B------:R-:W-:Y:S06]  /*1180*/  BRA `(.L_x_33044) ;  /* 0x0000000c00487947 */ /* 0x000fec0003800000 */
.L_x_33041:
        /* <DEDUP_REMOVED lines=9> */
.L_x_33046:
[----:B------:R-:W2:Y:S02]  /*1220*/  LDG.E R0, desc[UR36][R4.64] ;  /* 0x0000002404007981 */ /* 0x000ea4000c1e1900 */
[----:B--2---:R-:W-:Y:S01]  /*1230*/  I2FP.F32.S32 R0, R0 ;  /* 0x0000000000007245 */ /* 0x004fe20000201400 */
[----:B------:R-:W-:Y:S06]  /*1240*/  BRA `(.L_x_33044) ;  /* 0x0000000c00187947 */ /* 0x000fec0003800000 */
.L_x_33045:
[----:B------:R-:W2:Y:S02]  /*1250*/  LDG.E.U16 R0, desc[UR36][R4.64] ;  /* 0x0000002404007981 */ /* 0x000ea4000c1e1500 */
[----:B--2---:R-:W4:Y:S01]  /*1260*/  I2F.S16 R0, R0 ;  /* 0x0000000000007306 */ /* 0x004f220000101400 */
[----:B------:R-:W-:Y:S05]  /*1270*/  BRA `(.L_x_33044) ;  /* 0x0000000c000c7947 */ /* 0x000fea0003800000 */
.L_x_33040:
        /* <DEDUP_REMOVED lines=8> */
.L_x_33048:
[----:B------:R-:W2:Y:S02]  /*1300*/  LDG.E.U16 R0, desc[UR36][R4.64] ;  /* 0x0000002404007981 */ /* 0x000ea4000c1e1500 */
[----:B--2---:R-:W-:Y:S01]  /*1310*/  HADD2.F32 R0, -RZ, R0.H0_H0 ;  /* 0x20000000ff007230 */ /* 0x004fe20000004100 */
[----:B------:R-:W-:Y:S06]  /*1320*/  BRA `(.L_x_33044) ;  /* 0x0000000800e07947 */ /* 0x000fec0003800000 */
.L_x_33047:
        /* <DEDUP_REMOVED lines=8> */
.L_x_33050:
[----:B------:R-:W2:Y:S02]  /*13b0*/  LDG.E.U16 R0, desc[UR36][R4.64] ;  /* 0x0000002404007981 */ /* 0x000ea4000c1e1500 */
[----:B--2---:R-:W-:Y:S01]  /*13c0*/  HADD2.F32 R0, -RZ, R0.H0_H0 ;  /* 0x20000000ff007230 */ /* 0x004fe20000004100 */
[----:B------:R-:W-:Y:S06]  /*13d0*/  BRA `(.L_x_33044) ;  /* 0x0000000800b47947 */ /* 0x000fec0003800000 */
.L_x_33049:
        /* <DEDUP_REMOVED lines=11> */
.L_x_33039:
        /* <DEDUP_REMOVED lines=12> */
.L_x_33053:
        /* <DEDUP_REMOVED lines=11> */
.L_x_33052:
        /* <DEDUP_REMOVED lines=25> */
.L_x_33055:
        /* <DEDUP_REMOVED lines=13> */
.L_x_33054:
[----:B------:R-:W2:Y:S02]  /*1860*/  LDG.E.U16 R0, desc[UR36][R4.64] ;  /* 0x0000002404007981 */ /* 0x000ea4000c1e1500 */
[----:B--2---:R-:W-:Y:S01]  /*1870*/  IMAD.U32 R0, R0, 0x10000, RZ ;  /* 0x0001000000007824 */ /* 0x004fe200078e00ff */
[----:B------:R-:W-:Y:S06]  /*1880*/  BRA `(.L_x_33044) ;  /* 0x0000000400887947 */ /* 0x000fec0003800000 */
.L_x_33051:
        /* <DEDUP_REMOVED lines=11> */
.L_x_33058:
        /* <DEDUP_REMOVED lines=20> */
.L_x_33060:
[----:B------:R-:W-:Y:S05]  /*1a80*/  BSYNC.RECONVERGENT B0 ;  /* 0x0000000000007941 */ /* 0x000fea0003800200 */
.L_x_33059:
[----:B------:R-:W-:Y:S01]  /*1a90*/  IMAD.SHL.U32 R0, R0, 0x100000, RZ ;  /* 0x0010000000007824 */ /* 0x000fe200078e00ff */
[----:B------:R-:W-:-:S04]  /*1aa0*/  LEA R3, R3, 0x3b800000, 0x17 ;  /* 0x3b80000003037811 */ /* 0x000fc800078eb8ff */
[----:B------:R-:W-:Y:S01]  /*1ab0*/  LOP3.LUT R0, R3, R0, R7, 0xfe, !PT ;  /* 0x0000000003007212 */ /* 0x000fe200078efe07 */
[----:B------:R-:W-:Y:S06]  /*1ac0*/  BRA `(.L_x_33044) ;  /* 0x0000000000f87947 */ /* 0x000fec0003800000 */
.L_x_33057:
        /* <DEDUP_REMOVED lines=20> */
.L_x_33062:
[----:B------:R-:W-:Y:S05]  /*1c10*/  BSYNC.RECONVERGENT B0 ;  /* 0x0000000000007941 */ /* 0x000fea0003800200 */
.L_x_33061:
[----:B------:R-:W-:Y:S01]  /*1c20*/  IMAD.SHL.U32 R0, R0, 0x200000, RZ ;  /* 0x0020000000007824 */ /* 0x000fe200078e00ff */
[----:B------:R-:W-:-:S04]  /*1c30*/  LEA R3, R3, 0x37800000, 0x17 ;  /* 0x3780000003037811 */ /* 0x000fc800078eb8ff */
[----:B------:R-:W-:Y:S01]  /*1c40*/  LOP3.LUT R0, R3, R0, R7, 0xfe, !PT ;  /* 0x0000000003007212 */ /* 0x000fe200078efe07 */
[----:B------:R-:W-:Y:S06]  /*1c50*/  BRA `(.L_x_33044) ;  /* 0x0000000000947947 */ /* 0x000fec0003800000 */
.L_x_33056:
        /* <DEDUP_REMOVED lines=14> */
.L_x_33043:
        /* <DEDUP_REMOVED lines=16> */
.L_x_33065:
[----:B------:R-:W-:Y:S01]  /*1e40*/  IMAD.MOV.U32 R0, RZ, RZ, RZ ;  /* 0x000000ffff007224 */ /* 0x000fe200078e00ff */
[----:B------:R-:W-:Y:S06]  /*1e50*/  BRA `(.L_x_33044) ;  /* 0x0000000000147947 */ /* 0x000fec0003800000 */
.L_x_33064:
[----:B------:R-:W2:Y:S02]  /*1e60*/  LDG.E.64 R4, desc[UR36][R4.64] ;  /* 0x0000002404047981 */ /* 0x000ea4000c1e1b00 */
[----:B--2---:R0:W1:Y:S02]  /*1e70*/  I2F.U64 R0, R4 ;  /* 0x0000000400007312 */ /* 0x0040640000301000 */
[----:B01----:R-:W-:Y:S05]  /*1e80*/  BRA `(.L_x_33044) ;  /* 0x0000000000087947 */ /* 0x003fea0003800000 */
.L_x_33063:
[----:B------:R-:W2:Y:S02]  /*1e90*/  LDG.E R0, desc[UR36][R4.64] ;  /* 0x0000002404007981 */ /* 0x000ea4000c1e1900 */
[----:B--2---:R-:W-:-:S07]  /*1ea0*/  I2FP.F32.U32 R0, R0 ;  /* 0x0000000000007245 */ /* 0x004fce0000201000 */
.L_x_33044:
[----:B------:R-:W-:Y:S05]  /*1eb0*/  BSYNC.RECONVERGENT B6 ;  /* 0x0000000000067941 */ /* 0x000fea0003800200 */
.L_x_33038:
[----:B---345:R-:W-:Y:S01]  /*1ec0*/  FSETP.NEU.FTZ.AND P0, PT, R0, RZ, PT ;  /* 0x000000ff0000720b */ /* 0x038fe20003f1d000 */
[----:B------:R-:W-:-:S03]  /*1ed0*/  VIADD R19, R19, 0x80 ;  /* 0x0000008013137836 */ /* 0x000fc60000000000 */
[----:B------:R-:W-:-:S09]  /*1ee0*/  P2R R22, PR, RZ, 0x1 ;  /* 0x00000001ff167803 */ /* 0x000fd20000000000 */
.L_x_33037:
[----:B------:R-:W-:Y:S05]  /*1ef0*/  BSYNC.RECONVERGENT B7 ;  /* 0x0000000000077941 */ /* 0x000fea0003800200 */
.L_x_33036:
        /* <DEDUP_REMOVED lines=26> */
.L_x_33072:
[----:B------:R-:W2:Y:S02]  /*20a0*/  LDG.E.U8 R0, desc[UR36][R4.64] ;  /* 0x0000002404007981 */ /* 0x000ea4000c1e1100 */
[----:B--2---:R-:W-:Y:S01]  /*20b0*/  I2FP.F32.U32 R0, R0 ;  /* 0x0000000000007245 */ /* 0x004fe20000201000 */
[----:B------:R-:W-:Y:S06]  /*20c0*/  BRA `(.L_x_33074) ;  /* 0x0000000c00487947 */ /* 0x000fec0003800000 */
.L_x_33071:
        /* <DEDUP_REMOVED lines=9> */
.L_x_33076:
[----:B------:R-:W2:Y:S02]  /*2160*/  LDG.E R0, desc[UR36][R4.64] ;  /* 0x0000002404007981 */ /* 0x000ea4000c1e1900 */
[----:B--2---:R-:W-:Y:S01]  /*2170*/  I2FP.F32.S32 R0, R0 ;  /* 0x0000000000007245 */ /* 0x004fe20000201400 */
[----:B------:R-:W-:Y:S06]  /*2180*/  BRA `(.L_x_33074) ;  /* 0x0000000c00187947 */ /* 0x000fec0003800000 */
.L_x_33075:
[----:B------:R-:W2:Y:S02]  /*2190*/  LDG.E.U16 R0, desc[UR36][R4.64] ;  /* 0x0000002404007981 */ /* 0x000ea4000c1e1500 */
[----:B--2---:R-:W0:Y:S01]  /*21a0*/  I2F.S16 R0, R0 ;  /* 0x0000000000007306 */ /* 0x004e220000101400 */
[----:B------:R-:W-:Y:S05]  /*21b0*/  BRA `(.L_x_33074) ;  /* 0x0000000c000c7947 */ /* 0x000fea0003800000 */
.L_x_33070:
        /* <DEDUP_REMOVED lines=8> */
.L_x_33078:
[----:B------:R-:W2:Y:S02]  /*2240*/  LDG.E.U16 R0, desc[UR36][R4.64] ;  /* 0x0000002404007981 */ /* 0x000ea4000c1e1500 */
[----:B--2---:R-:W-:Y:S01]  /*2250*/  HADD2.F32 R0, -RZ, R0.H0_H0 ;  /* 0x20000000ff007230 */ /* 0x004fe20000004100 */
[----:B------:R-:W-:Y:S06]  /*2260*/  BRA `(.L_x_33074) ;  /* 0x0000000800e07947 */ /* 0x000fec0003800000 */
.L_x_33077:
        /* <DEDUP_REMOVED lines=8> */
.L_x_33080:
[----:B------:R-:W2:Y:S02]  /*22f0*/  LDG.E.U16 R0, desc[UR36][R4.64] ;  /* 0x0000002404007981 */ /* 0x000ea4000c1e1500 */
[----:B--2---:R-:W-:Y:S01]  /*2300*/  HADD2.F32 R0, -RZ, R0.H0_H0 ;  /* 0x20000000ff007230 */ /* 0x004fe20000004100 */
[----:B------:R-:W-:Y:S06]  /*2310*/  BRA `(.L_x_33074) ;  /* 0x0000000800b47947 */ /* 0x000fec0003800000 */
.L_x_33079:
        /* <DEDUP_REMOVED lines=11> */
.L_x_33069:
        /* <DEDUP_REMOVED lines=12> */
.L_x_33083:
        /* <DEDUP_REMOVED lines=11> */
.L_x_33082:
        /* <DEDUP_REMOVED lines=25> */
.L_x_33085:
        /* <DEDUP_REMOVED lines=13> */
.L_x_33084:
[----:B------:R-:W2:Y:S02]  /*27a0*/  LDG.E.U16 R0, desc[UR36][R4.64] ;  /* 0x0000002404007981 */ /* 0x000ea4000c1e1500 */
[----:B--2---:R-:W-:Y:S01]  /*27b0*/  IMAD.U32 R0, R0, 0x10000, RZ ;  /* 0x0001000000007824 */ /* 0x004fe200078e00ff */
[----:B------:R-:W-:Y:S06]  /*27c0*/  BRA `(.L_x_33074) ;  /* 0x0000000400887947 */ /* 0x000fec0003800000 */
.L_x_33081:
        /* <DEDUP_REMOVED lines=11> */
.L_x_33088:
        /* <DEDUP_REMOVED lines=20> */
.L_x_33090:
[----:B------:R-:W-:Y:S05]  /*29c0*/  BSYNC.RECONVERGENT B0 ;  /* 0x0000000000007941 */ /* 0x000fea0003800200 */
.L_x_33089:
[----:B------:R-:W-:Y:S01]  /*29d0*/  IMAD.SHL.U32 R0, R0, 0x100000, RZ ;  /* 0x0010000000007824 */ /* 0x000fe200078e00ff */
[----:B------:R-:W-:-:S04]  /*29e0*/  LEA R3, R3, 0x3b800000, 0x17 ;  /* 0x3b80000003037811 */ /* 0x000fc800078eb8ff */
[----:B------:R-:W-:Y:S01]  /*29f0*/  LOP3.LUT R0, R3, R0, R7, 0xfe, !PT ;  /* 0x0000000003007212 */ /* 0x000fe200078efe07 */
[----:B------:R-:W-:Y:S06]  /*2a00*/  BRA `(.L_x_33074) ;  /* 0x0000000000f87947 */ /* 0x000fec0003800000 */
.L_x_33087:
        /* <DEDUP_REMOVED lines=20> */
.L_x_33092:
[----:B------:R-:W-:Y:S05]  /*2b50*/  BSYNC.RECONVERGENT B0 ;  /* 0x0000000000007941 */ /* 0x000fea0003800200 */
.L_x_33091:
[----:B------:R-:W-:Y:S01]  /*2b60*/  IMAD.SHL.U32 R0, R0, 0x200000, RZ ;  /* 0x0020000000007824 */ /* 0x000fe200078e00ff */
[----:B------:R-:W-:-:S04]  /*2b70*/  LEA R3, R3, 0x37800000, 0x17 ;  /* 0x3780000003037811 */ /* 0x000fc800078eb8ff */
[----:B------:R-:W-:Y:S01]  /*2b80*/  LOP3.LUT R0, R3, R0, R7, 0xfe, !PT ;  /* 0x0000000003007212 */ /* 0x000fe200078efe07 */
[----:B------:R-:W-:Y:S06]  /*2b90*/  BRA `(.L_x_33074) ;  /* 0x0000000000947947 */ /* 0x000fec0003800000 */
.L_x_33086:
        /* <DEDUP_REMOVED lines=14> */
.L_x_33073:
        /* <DEDUP_REMOVED lines=16> */
.L_x_33095:
[----:B------:R-:W-:Y:S01]  /*2d80*/  IMAD.MOV.U32 R0, RZ, RZ, RZ ;  /* 0x000000ffff007224 */ /* 0x000fe200078e00ff */
[----:B------:R-:W-:Y:S06]  /*2d90*/  BRA `(.L_x_33074) ;  /* 0x0000000000147947 */ /* 0x000fec0003800000 */
.L_x_33094:
[----:B------:R-:W2:Y:S02]  /*2da0*/  LDG.E.64 R4, desc[UR36][R4.64] ;  /* 0x0000002404047981 */ /* 0x000ea4000c1e1b00 */
[----:B--2---:R0:W1:Y:S02]  /*2db0*/  I2F.U64 R0, R4 ;  /* 0x0000000400007312 */ /* 0x0040640000301000 */
[----:B01----:R-:W-:Y:S05]  /*2dc0*/  BRA `(.L_x_33074) ;  /* 0x0000000000087947 */ /* 0x003fea0003800000 */
.L_x_33093:
[----:B------:R-:W2:Y:S02]  /*2dd0*/  LDG.E R0, desc[UR36][R4.64] ;  /* 0x0000002404007981 */ /* 0x000ea4000c1e1900 */
[----:B--2---:R-:W-:-:S07]  /*2de0*/  I2FP.F32.U32 R0, R0 ;  /* 0x0000000000007245 */ /* 0x004fce0000201000 */
.L_x_33074:
[----:B------:R-:W-:Y:S05]  /*2df0*/  BSYNC.RECONVERGENT B6 ;  /* 0x0000000000067941 */ /* 0x000fea0003800200 */
.L_x_33068:
[----:B0-2--5:R-:W-:Y:S01]  /*2e00*/  FSETP.NEU.FTZ.AND P0, PT, R0, RZ, PT ;  /* 0x000000ff0000720b */ /* 0x025fe20003f1d000 */
[----:B------:R-:W-:-:S03]  /*2e10*/  VIADD R19, R19, 0x80 ;  /* 0x0000008013137836 */ /* 0x000fc60000000000 */
[----:B------:R-:W-:-:S09]  /*2e20*/  P2R R23, PR, RZ, 0x1 ;  /* 0x00000001ff177803 */ /* 0x000fd20000000000 */
.L_x_33067:
[----:B------:R-:W-:Y:S05]  /*2e30*/  BSYNC.RECONVERGENT B7 ;  /* 0x0000000000077941 */ /* 0x000fea0003800200 */
.L_x_33066:
        /* <DEDUP_REMOVED lines=25> */
.L_x_33102:
[----:B------:R-:W2:Y:S02]  /*2fd0*/  LDG.E.U8 R0, desc[UR36][R4.64] ;  /* 0x0000002404007981 */ /* 0x000ea4000c1e1100 */
[----:B--2---:R-:W-:Y:S01]  /*2fe0*/  I2FP.F32.U32 R0, R0 ;  /* 0x0000000000007245 */ /* 0x004fe20000201000 */
[----:B------:R-:W-:Y:S06]  /*2ff0*/  BRA `(.L_x_33104) ;  /* 0x0000000c00487947 */ /* 0x000fec0003800000 */
.L_x_33101:
        /* <DEDUP_REMOVED lines=9> */
.L_x_33106:
[----:B------:R-:W2:Y:S02]  /*3090*/  LDG.E R0, desc[UR36][R4.64] ;  /* 0x0000002404007981 */ /* 0x000ea4000c1e1900 */
[----:B--2---:R-:W-:Y:S01]  /*30a0*/  I2FP.F32.S32 R0, R0 ;  /* 0x0000000000007245 */ /* 0x004fe20000201400 */
[----:B------:R-:W-:Y:S06]  /*30b0*/  BRA `(.L_x_33104) ;  /* 0x0000000c00187947 */ /* 0x000fec0003800000 */
.L_x_33105:
[----:B------:R-:W2:Y:S02]  /*30c0*/  LDG.E.U16 R0, desc[UR36][R4.64] ;  /* 0x0000002404007981 */ /* 0x000ea4000c1e1500 */
[----:B--2---:R-:W4:Y:S01]  /*30d0*/  I2F.S16 R0, R0 ;  /* 0x0000000000007306 */ /* 0x004f220000101400 */
[----:B------:R-:W-:Y:S05]  /*30e0*/  BRA `(.L_x_33104) ;  /* 0x0000000c000c7947 */ /* 0x000fea0003800000 */
.L_x_33100:
        /* <DEDUP_REMOVED lines=8> */
.L_x_33108:
[----:B------:R-:W2:Y:S02]  /*3170*/  LDG.E.U16 R0, desc[UR36][R4.64] ;  /* 0x0000002404007981 */ /* 0x000ea4000c1e1500 */
[----:B--2---:R-:W-:Y:S01]  /*3180*/  HADD2.F32 R0, -RZ, R0.H0_H0 ;  /* 0x20000000ff007230 */ /* 0x004fe20000004100 */
[----:B------:R-:W-:Y:S06]  /*3190*/  BRA `(.L_x_33104) ;  /* 0x0000000800e07947 */ /* 0x000fec0003800000 */
.L_x_33107:
        /* <DEDUP_REMOVED lines=8> */
.L_x_33110:
[----:B------:R-:W2:Y:S02]  /*3220*/  LDG.E.U16 R0, desc[UR36][R4.64] ;  /* 0x0000002404007981 */ /* 0x000ea4000c1e1500 */
[----:B--2---:R-:W-:Y:S01]  /*3230*/  HADD2.F32 R0, -RZ, R0.H0_H0 ;  /* 0x20000000ff007230 */ /* 0x004fe20000004100 */
[----:B------:R-:W-:Y:S06]  /*3240*/  BRA `(.L_x_33104) ;  /* 0x0000000800b47947 */ /* 0x000fec0003800000 */
.L_x_33109:
        /* <DEDUP_REMOVED lines=11> */
.L_x_33099:
        /* <DEDUP_REMOVED lines=12> */
.L_x_33113:
        /* <DEDUP_REMOVED lines=11> */
.L_x_33112:
        /* <DEDUP_REMOVED lines=25> */
.L_x_33115:
        /* <DEDUP_REMOVED lines=13> */
.L_x_33114:
[----:B------:R-:W2:Y:S02]  /*36d0*/  LDG.E.U16 R0, desc[UR36][R4.64] ;  /* 0x0000002404007981 */ /* 0x000ea4000c1e1500 */
[----:B--2---:R-:W-:Y:S01]  /*36e0*/  IMAD.U32 R0, R0, 0x10000, RZ ;  /* 0x0001000000007824 */ /* 0x004fe200078e00ff */
[----:B------:R-:W-:Y:S06]  /*36f0*/  BRA `(.L_x_33104) ;  /* 0x0000000400887947 */ /* 0x000fec0003800000 */
.L_x_33111:
        /* <DEDUP_REMOVED lines=11> */
.L_x_33118:
        /* <DEDUP_REMOVED lines=20> */
.L_x_33120:
[----:B------:R-:W-:Y:S05]  /*38f0*/  BSYNC.RECONVERGENT B0 ;  /* 0x0000000000007941 */ /* 0x000fea0003800200 */
.L_x_33119:
[----:B------:R-:W-:Y:S01]  /*3900*/  IMAD.SHL.U32 R0, R0, 0x100000, RZ ;  /* 0x0010000000007824 */ /* 0x000fe200078e00ff */
[----:B------:R-:W-:-:S04]  /*3910*/  LEA R3, R3, 0x3b800000, 0x17 ;  /* 0x3b80000003037811 */ /* 0x000fc800078eb8ff */
[----:B------:R-:W-:Y:S01]  /*3920*/  LOP3.LUT R0, R3, R0, R7, 0xfe, !PT ;  /* 0x0000000003007212 */ /* 0x000fe200078efe07 */
[----:B------:R-:W-:Y:S06]  /*3930*/  BRA `(.L_x_33104) ;  /* 0x0000000000f87947 */ /* 0x000fec0003800000 */
.L_x_33117:
        /* <DEDUP_REMOVED lines=20> */
.L_x_33122:
[----:B------:R-:W-:Y:S05]  /*3a80*/  BSYNC.RECONVERGENT B0 ;  /* 0x0000000000007941 */ /* 0x000fea0003800200 */
.L_x_33121:
[----:B------:R-:W-:Y:S01]  /*3a90*/  IMAD.SHL.U32 R0, R0, 0x200000, RZ ;  /* 0x0020000000007824 */ /* 0x000fe200078e00ff */
[----:B------:R-:W-:-:S04]  /*3aa0*/  LEA R3, R3, 0x37800000, 0x17 ;  /* 0x3780000003037811 */ /* 0x000fc800078eb8ff */
[----:B------:R-:W-:Y:S01]  /*3ab0*/  LOP3.LUT R0, R3, R0, R7, 0xfe, !PT ;  /* 0x0000000003007212 */ /* 0x000fe200078efe07 */
[----:B------:R-:W-:Y:S06]  /*3ac0*/  BRA `(.L_x_33104) ;  /* 0x0000000000947947 */ /* 0x000fec0003800000 */
.L_x_33116:
        /* <DEDUP_REMOVED lines=14> */
.L_x_33103:
        /* <DEDUP_REMOVED lines=16> */
.L_x_33125:
[----:B------:R-:W-:Y:S01]  /*3cb0*/  IMAD.MOV.U32 R0, RZ, RZ, RZ ;  /* 0x000000ffff007224 */ /* 0x000fe200078e00ff */
[----:B------:R-:W-:Y:S06]  /*3cc0*/  BRA `(.L_x_33104) ;  /* 0x0000000000147947 */ /* 0x000fec0003800000 */
.L_x_33124:
[----:B------:R-:W2:Y:S02]  /*3cd0*/  LDG.E.64 R4, desc[UR36][R4.64] ;  /* 0x0000002404047981 */ /* 0x000ea4000c1e1b00 */
[----:B--2---:R0:W1:Y:S02]  /*3ce0*/  I2F.U64 R0, R4 ;  /* 0x0000000400007312 */ /* 0x0040640000301000 */
[----:B01----:R-:W-:Y:S05]  /*3cf0*/  BRA `(.L_x_33104) ;  /* 0x0000000000087947 */ /* 0x003fea0003800000 */
.L_x_33123:
[----:B------:R-:W2:Y:S02]  /*3d00*/  LDG.E R0, desc[UR36][R4.64] ;  /* 0x0000002404007981 */ /* 0x000ea4000c1e1900 */
[----:B--2---:R-:W-:-:S07]  /*3d10*/  I2FP.F32.U32 R0, R0 ;  /* 0x0000000000007245 */ /* 0x004fce0000201000 */
.L_x_33104:
[----:B------:R-:W-:Y:S05]  /*3d20*/  BSYNC.RECONVERGENT B6 ;  /* 0x0000000000067941 */ /* 0x000fea0003800200 */
.L_x_33098:
[----:B---345:R-:W-:-:S13]  /*3d30*/  FSETP.NEU.FTZ.AND P0, PT, R0, RZ, PT ;  /* 0x000000ff0000720b */ /* 0x038fda0003f1d000 */
.L_x_33097:
[----:B------:R-:W-:Y:S05]  /*3d40*/  BSYNC.RECONVERGENT B7 ;  /* 0x0000000000077941 */ /* 0x000fea0003800200 */
.L_x_33096:
        /* <DEDUP_REMOVED lines=40> */
.L_x_33133:
[----:B------:R0:W-:Y:S01]  /*3fd0*/  STG.E.U8 desc[UR36][R8.64], R11 ;  /* 0x0000000b08007986 */ /* 0x0001e2000c101124 */
[----:B------:R-:W-:Y:S05]  /*3fe0*/  BRA `(.L_x_33135) ;  /* 0x0000000c00087947 */ /* 0x000fea0003800000 */
.L_x_33132:
        /* <DEDUP_REMOVED lines=10> */
.L_x_33137:
[----:B------:R0:W-:Y:S01]  /*4090*/  STG.E desc[UR36][R8.64], R11 ;  /* 0x0000000b08007986 */ /* 0x0001e2000c101924 */
[----:B------:R-:W-:Y:S05]  /*40a0*/  BRA `(.L_x_33135) ;  /* 0x0000000800d87947 */ /* 0x000fea0003800000 */
.L_x_33136:
[----:B------:R0:W-:Y:S01]  /*40b0*/  STG.E.U16 desc[UR36][R8.64], R11 ;  /* 0x0000000b08007986 */ /* 0x0001e2000c101524 */
[----:B------:R-:W-:Y:S05]  /*40c0*/  BRA `(.L_x_33135) ;  /* 0x0000000800d07947 */ /* 0x000fea0003800000 */
.L_x_33131:
        /* <DEDUP_REMOVED lines=9> */
.L_x_33139:
[----:B------:R-:W0:Y:S02]  /*4160*/  I2F.S16 R0, R11 ;  /* 0x0000000b00007306 */ /* 0x000e240000101400 */
[----:B0-----:R-:W-:-:S05]  /*4170*/  F2FP.F16.F32.PACK_AB R0, RZ, R0 ;  /* 0x00000000ff00723e */ /* 0x001fca00000000ff */
[----:B------:R0:W-:Y:S01]  /*4180*/  STG.E.U16 desc[UR36][R8.64], R0 ;  /* 0x0000000008007986 */ /* 0x0001e2000c101524 */
[----:B------:R-:W-:Y:S05]  /*4190*/  BRA `(.L_x_33135) ;  /* 0x00000008009c7947 */ /* 0x000fea0003800000 */
.L_x_33138:
        /* <DEDUP_REMOVED lines=10> */
.L_x_33141:
[----:B------:R-:W0:Y:S02]  /*4240*/  I2F.S16 R11, R11 ;  /* 0x0000000b000b7306 */ /* 0x000e240000101400 */
[----:B0-----:R-:W-:-:S04]  /*4250*/  F2FP.F16.F32.PACK_AB R3, RZ, R11 ;  /* 0x0000000bff03723e */ /* 0x001fc800000000ff */
[----:B------:R-:W-:-:S05]  /*4260*/  PRMT R3, R3, 0x5410, RZ ;  /* 0x0000541003037816 */ /* 0x000fca00000000ff */
[----:B------:R0:W-:Y:S01]  /*4270*/  STG.E desc[UR36][R8.64], R3 ;  /* 0x0000000308007986 */ /* 0x0001e2000c101924 */
[----:B------:R-:W-:Y:S05]  /*4280*/  BRA `(.L_x_33135) ;  /* 0x0000000800607947 */ /* 0x000fea0003800000 */
.L_x_33140:
[----:B------:R-:W0:Y:S02]  /*4290*/  I2F.F64.S16 R4, R11 ;  /* 0x0000000b00047312 */ /* 0x000e240000101c00 */
[----:B0-----:R0:W-:Y:S01]  /*42a0*/  STG.E.64 desc[UR36][R8.64], R4 ;  /* 0x0000000408007986 */ /* 0x0011e2000c101b24 */
[----:B------:R-:W-:Y:S05]  /*42b0*/  BRA `(.L_x_33135) ;  /* 0x0000000800547947 */ /* 0x000fea0003800000 */
.L_x_33130:
        /* <DEDUP_REMOVED lines=10> */
.L_x_33144:
[----:B------:R-:W-:Y:S01]  /*4360*/  CS2R R6, SRZ ;  /* 0x0000000000067805 */ /* 0x000fe2000001ff00 */
[----:B------:R-:W0:Y:S04]  /*4370*/  I2F.F64.S16 R4, R11 ;  /* 0x0000000b00047312 */ /* 0x000e280000101c00 */
[----:B0-----:R0:W-:Y:S01]  /*4380*/  STG.E.128 desc[UR36][R8.64], R4 ;  /* 0x0000000408007986 */ /* 0x0011e2000c101d24 */
[----:B------:R-:W-:Y:S05]  /*4390*/  BRA `(.L_x_33135) ;  /* 0x00000008001c7947 */ /* 0x000fea0003800000 */
.L_x_33143:
        /* <DEDUP_REMOVED lines=17> */
.L_x_33148:
[----:B------:R-:W-:Y:S05]  /*44b0*/  BSYNC.RECONVERGENT B0 ;  /* 0x0000000000007941 */ /* 0x000fea0003800200 */
.L_x_33147:
[----:B------:R0:W-:Y:S01]  /*44c0*/  STG.E.U8 desc[UR36][R8.64], R3 ;  /* 0x0000000308007986 */ /* 0x0001e2000c101124 */
[----:B------:R-:W-:Y:S05]  /*44d0*/  BRA `(.L_x_33135) ;  /* 0x0000000400cc7947 */ /* 0x000fea0003800000 */
.L_x_33146:
        /* <DEDUP_REMOVED lines=16> */
.L_x_33145:
[----:B------:R-:W0:Y:S02]  /*45e0*/  I2F.S16 R0, R11 ;  /* 0x0000000b00007306 */ /* 0x000e240000101400 */
[----:B0-----:R-:W-:-:S05]  /*45f0*/  F2FP.BF16.F32.PACK_AB R0, RZ, R0 ;  /* 0x00000000ff00723e */ /* 0x001fca00000010ff */
[----:B------:R0:W-:Y:S01]  /*4600*/  STG.E.U16 desc[UR36][R8.64], R0 ;  /* 0x0000000008007986 */ /* 0x0001e2000c101524 */
[----:B------:R-:W-:Y:S05]  /*4610*/  BRA `(.L_x_33135) ;  /* 0x00000004007c7947 */ /* 0x000fea0003800000 */
.L_x_33142:
        /* <DEDUP_REMOVED lines=10> */
.L_x_33151:
        /* <DEDUP_REMOVED lines=12> */
.L_x_33154:
[----:B------:R-:W-:-:S04]  /*4780*/  SHF.R.U32.HI R0, RZ, 0x14, R11 ;  /* 0x00000014ff007819 */ /* 0x000fc8000001160b */
[----:B------:R-:W-:-:S04]  /*4790*/  LOP3.LUT R0, R0, 0x1, RZ, 0xc0, !PT ;  /* 0x0000000100007812 */ /* 0x000fc800078ec0ff */
[----:B------:R-:W-:-:S04]  /*47a0*/  IADD3 R0, PT, PT, R11, 0x487ffff, R0 ;  /* 0x0487ffff0b007810 */ /* 0x000fc80007ffe000 */
[----:B------:R-:W-:-:S04]  /*47b0*/  SHF.R.U32.HI R0, RZ, 0x14, R0 ;  /* 0x00000014ff007819 */ /* 0x000fc80000011600 */
[----:B------:R-:W-:-:S07]  /*47c0*/  LOP3.LUT R0, R0, 0xff, RZ, 0xc0, !PT ;  /* 0x000000ff00007812 */ /* 0x000fce00078ec0ff */
.L_x_33155:
[----:B------:R-:W-:-:S07]  /*47d0*/  PRMT R4, R0, 0x7610, R4 ;  /* 0x0000761000047816 */ /* 0x000fce0000000004 */
.L_x_33153:
[----:B------:R-:W-:Y:S05]  /*47e0*/  BSYNC.RECONVERGENT B0 ;  /* 0x0000000000007941 */ /* 0x000fea0003800200 */
.L_x_33152:
[----:B------:R1:W-:Y:S01]  /*47f0*/  STG.E.U8 desc[UR36][R8.64], R4 ;  /* 0x0000000408007986 */ /* 0x0003e2000c101124 */
[----:B------:R-:W-:Y:S05]  /*4800*/  BRA `(.L_x_33135) ;  /* 0x0000000400007947 */ /* 0x000fea0003800000 */
.L_x_33150:
        /* <DEDUP_REMOVED lines=12> */
.L_x_33158:
[----:B------:R-:W-:-:S04]  /*48d0*/  SHF.R.U32.HI R0, RZ, 0x15, R11 ;  /* 0x00000015ff007819 */ /* 0x000fc8000001160b */
[----:B------:R-:W-:-:S04]  /*48e0*/  LOP3.LUT R0, R0, 0x1, RZ, 0xc0, !PT ;  /* 0x0000000100007812 */ /* 0x000fc800078ec0ff */
[----:B------:R-:W-:-:S04]  /*48f0*/  IADD3 R0, PT, PT, R11, 0x88fffff, R0 ;  /* 0x088fffff0b007810 */ /* 0x000fc80007ffe000 */
[----:B------:R-:W-:-:S04]  /*4900*/  SHF.R.U32.HI R0, RZ, 0x15, R0 ;  /* 0x00000015ff007819 */ /* 0x000fc80000011600 */
[----:B------:R-:W-:-:S07]  /*4910*/  LOP3.LUT R0, R0, 0xff, RZ, 0xc0, !PT ;  /* 0x000000ff00007812 */ /* 0x000fce00078ec0ff */
.L_x_33159:
[----:B------:R-:W-:-:S07]  /*4920*/  PRMT R4, R0, 0x7610, R4 ;  /* 0x0000761000047816 */ /* 0x000fce0000000004 */
.L_x_33157:
[----:B------:R-:W-:Y:S05]  /*4930*/  BSYNC.RECONVERGENT B0 ;  /* 0x0000000000007941 */ /* 0x000fea0003800200 */
.L_x_33156:
[----:B------:R2:W-:Y:S01]  /*4940*/  STG.E.U8 desc[UR36][R8.64], R4 ;  /* 0x0000000408007986 */ /* 0x0005e2000c101124 */
[----:B------:R-:W-:Y:S05]  /*4950*/  BRA `(.L_x_33135) ;  /* 0x0000000000ac7947 */ /* 0x000fea0003800000 */
.L_x_33149:
[----:B------:R-:W-:-:S13]  /*4960*/  ISETP.NE.AND P0, PT, R0, 0x1c, PT ;  /* 0x0000001c0000780c */ /* 0x000fda0003f05270 */
[----:B------:R-:W-:Y:S05]  /*4970*/  @!P0 BRA `(.L_x_33160) ;  /* 0x0000000000a08947 */ /* 0x000fea0003800000 */
[----:B------:R-:W-:-:S13]  /*4980*/  ISETP.NE.AND P0, PT, R0, 0x1d, PT ;  /* 0x0000001d0000780c */ /* 0x000fda0003f05270 */
[----:B------:R-:W-:Y:S05]  /*4990*/  @!P0 BRA `(.L_x_33161) ;  /* 0x0000000000888947 */ /* 0x000fea0003800000 */
[----:B------:R-:W-:-:S13]  /*49a0*/  ISETP.NE.AND P0, PT, R0, 0x2c, PT ;  /* 0x0000002c0000780c */ /* 0x000fda0003f05270 */
[----:B------:R-:W-:Y:S05]  /*49b0*/  @!P0 BRA `(.L_x_33162) ;  /* 0x0000000000448947 */ /* 0x000fea0003800000 */
.L_x_33134:
        /* <DEDUP_REMOVED lines=16> */
.L_x_33163:
[----:B------:R-:W-:Y:S05]  /*4ac0*/  BRA `(.L_x_33135) ;  /* 0x0000000000507947 */ /* 0x000fea0003800000 */
.L_x_33162:
        /* <DEDUP_REMOVED lines=15> */
.L_x_33161:
[----:B------:R-:W-:Y:S02]  /*4bc0*/  IMAD.MOV.U32 R4, RZ, RZ, R11 ;  /* 0x000000ffff047224 */ /* 0x000fe400078e000b */
[----:B------:R-:W-:-:S05]  /*4bd0*/  IMAD.MOV.U32 R5, RZ, RZ, RZ ;  /* 0x000000ffff057224 */ /* 0x000fca00078e00ff */
[----:B------:R0:W-:Y:S01]  /*4be0*/  STG.E.64 desc[UR36][R8.64], R4 ;  /* 0x0000000408007986 */ /* 0x0001e2000c101b24 */
[----:B------:R-:W-:Y:S05]  /*4bf0*/  BRA `(.L_x_33135) ;  /* 0x0000000000047947 */ /* 0x000fea0003800000 */
.L_x_33160:
[----:B------:R3:W-:Y:S02]  /*4c00*/  STG.E desc[UR36][R8.64], R11 ;  /* 0x0000000b08007986 */ /* 0x0007e4000c101924 */
.L_x_33135:
[----:B------:R-:W-:Y:S05]  /*4c10*/  BSYNC.RECONVERGENT B6 ;  /* 0x0000000000067941 */ /* 0x000fea0003800200 */
.L_x_33129:
        /* <DEDUP_REMOVED lines=24> */
.L_x_33169:
[----:B------:R0:W-:Y:S01]  /*4da0*/  STG.E.U8 desc[UR36][R8.64], R26 ;  /* 0x0000001a08007986 */ /* 0x0001e2000c101124 */
[----:B------:R-:W-:Y:S05]  /*4db0*/  BRA `(.L_x_33171) ;  /* 0x0000000800fc7947 */ /* 0x000fea0003800000 */
.L_x_33168:
        /* <DEDUP_REMOVED lines=9> */
.L_x_33173:
[----:B------:R0:W-:Y:S01]  /*4e50*/  STG.E desc[UR36][R8.64], R26 ;  /* 0x0000001a08007986 */ /* 0x0001e2000c101924 */
[----:B------:R-:W-:Y:S05]  /*4e60*/  BRA `(.L_x_33171) ;  /* 0x0000000800d07947 */ /* 0x000fea0003800000 */
.L_x_33172:
[----:B------:R0:W-:Y:S01]  /*4e70*/  STG.E.U16 desc[UR36][R8.64], R26 ;  /* 0x0000001a08007986 */ /* 0x0001e2000c101524 */
[----:B------:R-:W-:Y:S05]  /*4e80*/  BRA `(.L_x_33171) ;  /* 0x0000000800c87947 */ /* 0x000fea0003800000 */
.L_x_33167:
        /* <DEDUP_REMOVED lines=9> */
.L_x_33175:
[----:B------:R-:W0:Y:S02]  /*4f20*/  I2F.S16 R0, R26 ;  /* 0x0000001a00007306 */ /* 0x000e240000101400 */
[----:B0-----:R-:W-:-:S05]  /*4f30*/  F2FP.F16.F32.PACK_AB R0, RZ, R0 ;  /* 0x00000000ff00723e */ /* 0x001fca00000000ff */
[----:B------:R0:W-:Y:S01]  /*4f40*/  STG.E.U16 desc[UR36][R8.64], R0 ;  /* 0x0000000008007986 */ /* 0x0001e2000c101524 */
[----:B------:R-:W-:Y:S05]  /*4f50*/  BRA `(.L_x_33171) ;  /* 0x0000000800947947 */ /* 0x000fea0003800000 */
.L_x_33174:
        /* <DEDUP_REMOVED lines=10> */
.L_x_33177:
[----:B------:R-:W0:Y:S02]  /*5000*/  I2F.S16 R26, R26 ;  /* 0x0000001a001a7306 */ /* 0x000e240000101400 */
[----:B0-----:R-:W-:-:S04]  /*5010*/  F2FP.F16.F32.PACK_AB R3, RZ, R26 ;  /* 0x0000001aff03723e */ /* 0x001fc800000000ff */
[----:B------:R-:W-:-:S05]  /*5020*/  PRMT R3, R3, 0x5410, RZ ;  /* 0x0000541003037816 */ /* 0x000fca00000000ff */
[----:B------:R0:W-:Y:S01]  /*5030*/  STG.E desc[UR36][R8.64], R3 ;  /* 0x0000000308007986 */ /* 0x0001e2000c101924 */
[----:B------:R-:W-:Y:S05]  /*5040*/  BRA `(.L_x_33171) ;  /* 0x0000000800587947 */ /* 0x000fea0003800000 */
.L_x_33176:
[----:B------:R-:W0:Y:S02]  /*5050*/  I2F.F64.S16 R26, R26 ;  /* 0x0000001a001a7312 */ /* 0x000e240000101c00 */
[----:B0-----:R0:W-:Y:S01]  /*5060*/  STG.E.64 desc[UR36][R8.64], R26 ;  /* 0x0000001a08007986 */ /* 0x0011e2000c101b24 */
[----:B------:R-:W-:Y:S05]  /*5070*/  BRA `(.L_x_33171) ;  /* 0x00000008004c7947 */ /* 0x000fea0003800000 */
.L_x_33166:
        /* <DEDUP_REMOVED lines=12> */
.L_x_33181:
        /* <DEDUP_REMOVED lines=16> */
.L_x_33184:
[----:B------:R-:W-:-:S07]  /*5240*/  PRMT R4, R0, 0x7610, R4 ;  /* 0x0000761000047816 */ /* 0x000fce0000000004 */
.L_x_33183:
[----:B------:R-:W-:Y:S05]  /*5250*/  BSYNC.RECONVERGENT B0 ;  /* 0x0000000000007941 */ /* 0x000fea0003800200 */
.L_x_33182:
[----:B------:R0:W-:Y:S01]  /*5260*/  STG.E.U8 desc[UR36][R8.64], R4 ;  /* 0x0000000408007986 */ /* 0x0001e2000c101124 */
[----:B------:R-:W-:Y:S05]  /*5270*/  BRA `(.L_x_33171) ;  /* 0x0000000400cc7947 */ /* 0x000fea0003800000 */
.L_x_33180:
        /* <DEDUP_REMOVED lines=16> */
.L_x_33187:
[----:B------:R-:W-:-:S07]  /*5380*/  PRMT R4, R0, 0x7610, R4 ;  /* 0x0000761000047816 */ /* 0x000fce0000000004 */
.L_x_33186:
[----:B------:R-:W-:Y:S05]  /*5390*/  BSYNC.RECONVERGENT B0 ;  /* 0x0000000000007941 */ /* 0x000fea0003800200 */
.L_x_33185:
[----:B------:R0:W-:Y:S01]  /*53a0*/  STG.E.U8 desc[UR36][R8.64], R4 ;  /* 0x0000000408007986 */ /* 0x0001e2000c101124 */
[----:B------:R-:W-:Y:S05]  /*53b0*/  BRA `(.L_x_33171) ;  /* 0x00000004007c7947 */ /* 0x000fea0003800000 */
.L_x_33179:
        /* <DEDUP_REMOVED lines=21> */
.L_x_33189:
[----:B------:R-:W-:-:S05]  /*5510*/  IMAD.MOV.U32 R27, RZ, RZ, RZ ;  /* 0x000000ffff1b7224 */ /* 0x000fca00078e00ff */
[----:B------:R0:W-:Y:S01]  /*5520*/  STG.E.64 desc[UR36][R8.64], R26 ;  /* 0x0000001a08007986 */ /* 0x0001e2000c101b24 */
[----:B------:R-:W-:Y:S05]  /*5530*/  BRA `(.L_x_33171) ;  /* 0x00000004001c7947 */ /* 0x000fea0003800000 */
.L_x_33188:
[----:B------:R0:W-:Y:S01]  /*5540*/  STG.E desc[UR36][R8.64], R26 ;  /* 0x0000001a08007986 */ /* 0x0001e2000c101924 */
[----:B------:R-:W-:Y:S05]  /*5550*/  BRA `(.L_x_33171) ;  /* 0x0000000400147947 */ /* 0x000fea0003800000 */
.L_x_33178:
        /* <DEDUP_REMOVED lines=8> */
.L_x_33191:
[----:B------:R-:W-:Y:S01]  /*55e0*/  CS2R R6, SRZ ;  /* 0x0000000000067805 */ /* 0x000fe2000001ff00 */
[----:B------:R-:W0:Y:S04]  /*55f0*/  I2F.F64.S16 R4, R26 ;  /* 0x0000001a00047312 */ /* 0x000e280000101c00 */
[----:B0-----:R0:W-:Y:S01]  /*5600*/  STG.E.128 desc[UR36][R8.64], R4 ;  /* 0x0000000408007986 */ /* 0x0011e2000c101d24 */
[----:B------:R-:W-:Y:S05]  /*5610*/  BRA `(.L_x_33171) ;  /* 0x0000000000e47947 */ /* 0x000fea0003800000 */
.L_x_33190:
[----:B------:R-:W-:-:S13]  /*5620*/  ISETP.NE.AND P0, PT, R0, 0xf, PT ;  /* 0x0000000f0000780c */ /* 0x000fda0003f05270 */
[----:B------:R-:W-:Y:S05]  /*5630*/  @!P0 BRA `(.L_x_33192) ;  /* 0x0000000000d08947 */ /* 0x000fea0003800000 */
[----:B------:R-:W-:-:S13]  /*5640*/  ISETP.NE.AND P0, PT, R0, 0x17, PT ;  /* 0x000000170000780c */ /* 0x000fda0003f05270 */
[----:B------:R-:W-:Y:S05]  /*5650*/  @!P0 BRA `(.L_x_33193) ;  /* 0x0000000000848947 */ /* 0x000fea0003800000 */
[----:B------:R-:W-:-:S13]  /*5660*/  ISETP.NE.AND P0, PT, R0, 0x18, PT ;  /* 0x000000180000780c */ /* 0x000fda0003f05270 */
[----:B------:R-:W-:Y:S05]  /*5670*/  @!P0 BRA `(.L_x_33194) ;  /* 0x0000000000448947 */ /* 0x000fea0003800000 */
.L_x_33170:
        /* <DEDUP_REMOVED lines=16> */
.L_x_33195:
[----:B------:R-:W-:Y:S05]  /*5780*/  BRA `(.L_x_33171) ;  /* 0x0000000000887947 */ /* 0x000fea0003800000 */
.L_x_33194:
        /* <DEDUP_REMOVED lines=11> */
.L_x_33197:
[----:B------:R-:W-:Y:S05]  /*5840*/  BSYNC.RECONVERGENT B0 ;  /* 0x0000000000007941 */ /* 0x000fea0003800200 */
.L_x_33196:
[----:B------:R1:W-:Y:S01]  /*5850*/  STG.E.U8 desc[UR36][R8.64], R3 ;  /* 0x0000000308007986 */ /* 0x0003e2000c101124 */
[----:B------:R-:W-:Y:S05]  /*5860*/  BRA `(.L_x_33171) ;  /* 0x0000000000507947 */ /* 0x000fea0003800000 */
.L_x_33193:
        /* <DEDUP_REMOVED lines=12> */
.L_x_33198:
[----:B------:R-:W-:Y:S01]  /*5930*/  IMAD.MOV.U32 R3, RZ, RZ, 0x7f ;  /* 0x0000007fff037424 */ /* 0x000fe200078e00ff */
[----:B------:R-:W-:-:S04]  /*5940*/  ISETP.GT.U32.AND P0, PT, R5, 0x7f800000, PT ;  /* 0x7f8000000500780c */ /* 0x000fc80003f04070 */
[----:B------:R-:W-:-:S05]  /*5950*/  SEL R3, R3, 0x7c, P0 ;  /* 0x0000007c03037807 */ /* 0x000fca0000000000 */
[----:B------:R2:W-:Y:S01]  /*5960*/  STG.E.U8 desc[UR36][R8.64], R3 ;  /* 0x0000000308007986 */ /* 0x0005e2000c101124 */
[----:B------:R-:W-:Y:S05]  /*5970*/  BRA `(.L_x_33171) ;  /* 0x00000000000c7947 */ /* 0x000fea0003800000 */
.L_x_33192:
[----:B------:R-:W0:Y:S02]  /*5980*/  I2F.S16 R0, R26 ;  /* 0x0000001a00007306 */ /* 0x000e240000101400 */
[----:B0-----:R-:W-:-:S05]  /*5990*/  F2FP.BF16.F32.PACK_AB R0, RZ, R0 ;  /* 0x00000000ff00723e */ /* 0x001fca00000010ff */
[----:B------:R0:W-:Y:S02]  /*59a0*/  STG.E.U16 desc[UR36][R8.64], R0 ;  /* 0x0000000008007986 */ /* 0x0001e4000c101524 */
.L_x_33171:
[----:B------:R-:W-:Y:S05]  /*59b0*/  BSYNC.RECONVERGENT B6 ;  /* 0x0000000000067941 */ /* 0x000fea0003800200 */
.L_x_33165:
[----:B------:R-:W-:-:S07]  /*59c0*/  VIADD R17, R17, 0x80 ;  /* 0x0000008011117836 */ /* 0x000fce0000000000 */
.L_x_33128:
[----:B------:R-:W-:-:S13]  /*59d0*/  ISETP.GE.AND P0, PT, R17, R16, PT ;  /* 0x000000101100720c */ /* 0x000fda0003f06270 */
[----:B------:R-:W-:Y:S05]  /*59e0*/  @P0 BREAK.RELIABLE B7 ;  /* 0x0000000000070942 */ /* 0x000fea0003800100 */
[----:B------:R-:W-:Y:S05]  /*59f0*/  @P0 BRA `(.L_x_33164) ;  /* 0x0000000c00640947 */ /* 0x000fea0003800000 */
[----:B------:R-:W-:Y:S05]  /*5a00*/  BSYNC.RELIABLE B7 ;  /* 0x0000000000077941 */ /* 0x000fea0003800100 */
.L_x_33127:
        /* <DEDUP_REMOVED lines=21> */
.L_x_33203:
[----:B------:R0:W-:Y:S01]  /*5b60*/  STG.E.U8 desc[UR36][R8.64], R24 ;  /* 0x0000001808007986 */ /* 0x0001e2000c101124 */
[----:B------:R-:W-:Y:S05]  /*5b70*/  BRA `(.L_x_33205) ;  /* 0x0000000800fc7947 */ /* 0x000fea0003800000 */
.L_x_33202:
        /* <DEDUP_REMOVED lines=9> */
.L_x_33207:
[----:B------:R0:W-:Y:S01]  /*5c10*/  STG.E desc[UR36][R8.64], R24 ;  /* 0x0000001808007986 */ /* 0x0001e2000c101924 */
[----:B------:R-:W-:Y:S05]  /*5c20*/  BRA `(.L_x_33205) ;  /* 0x0000000800d07947 */ /* 0x000fea0003800000 */
.L_x_33206:
[----:B------:R0:W-:Y:S01]  /*5c30*/  STG.E.U16 desc[UR36][R8.64], R24 ;  /* 0x0000001808007986 */ /* 0x0001e2000c101524 */
[----:B------:R-:W-:Y:S05]  /*5c40*/  BRA `(.L_x_33205) ;  /* 0x0000000800c87947 */ /* 0x000fea0003800000 */
.L_x_33201:
        /* <DEDUP_REMOVED lines=9> */
.L_x_33209:
[----:B------:R-:W0:Y:S02]  /*5ce0*/  I2F.S16 R0, R24 ;  /* 0x0000001800007306 */ /* 0x000e240000101400 */
[----:B0-----:R-:W-:-:S05]  /*5cf0*/  F2FP.F16.F32.PACK_AB R0, RZ, R0 ;  /* 0x00000000ff00723e */ /* 0x001fca00000000ff */
[----:B------:R0:W-:Y:S01]  /*5d00*/  STG.E.U16 desc[UR36][R8.64], R0 ;  /* 0x0000000008007986 */ /* 0x0001e2000c101524 */
[----:B------:R-:W-:Y:S05]  /*5d10*/  BRA `(.L_x_33205) ;  /* 0x0000000800947947 */ /* 0x000fea0003800000 */
.L_x_33208:
        /* <DEDUP_REMOVED lines=10> */
.L_x_33211:
[----:B------:R-:W0:Y:S02]  /*5dc0*/  I2F.S16 R24, R24 ;  /* 0x0000001800187306 */ /* 0x000e240000101400 */
[----:B0-----:R-:W-:-:S04]  /*5dd0*/  F2FP.F16.F32.PACK_AB R3, RZ, R24 ;  /* 0x00000018ff03723e */ /* 0x001fc800000000ff */
[----:B------:R-:W-:-:S05]  /*5de0*/  PRMT R3, R3, 0x5410, RZ ;  /* 0x0000541003037816 */ /* 0x000fca00000000ff */
[----:B------:R0:W-:Y:S01]  /*5df0*/  STG.E desc[UR36][R8.64], R3 ;  /* 0x0000000308007986 */ /* 0x0001e2000c101924 */
[----:B------:R-:W-:Y:S05]  /*5e00*/  BRA `(.L_x_33205) ;  /* 0x0000000800587947 */ /* 0x000fea0003800000 */
.L_x_33210:
[----:B------:R-:W0:Y:S02]  /*5e10*/  I2F.F64.S16 R24, R24 ;  /* 0x0000001800187312 */ /* 0x000e240000101c00 */
[----:B0-----:R0:W-:Y:S01]  /*5e20*/  STG.E.64 desc[UR36][R8.64], R24 ;  /* 0x0000001808007986 */ /* 0x0011e2000c101b24 */
[----:B------:R-:W-:Y:S05]  /*5e30*/  BRA `(.L_x_33205) ;  /* 0x00000008004c7947 */ /* 0x000fea0003800000 */
.L_x_33200:
        /* <DEDUP_REMOVED lines=12> */
.L_x_33215:
        /* <DEDUP_REMOVED lines=16> */
.L_x_33218:
[----:B------:R-:W-:-:S07]  /*6000*/  PRMT R4, R0, 0x7610, R4 ;  /* 0x0000761000047816 */ /* 0x000fce0000000004 */
.L_x_33217:
[----:B------:R-:W-:Y:S05]  /*6010*/  BSYNC.RECONVERGENT B0 ;  /* 0x0000000000007941 */ /* 0x000fea0003800200 */
.L_x_33216:
[----:B------:R0:W-:Y:S01]  /*6020*/  STG.E.U8 desc[UR36][R8.64], R4 ;  /* 0x0000000408007986 */ /* 0x0001e2000c101124 */
[----:B------:R-:W-:Y:S05]  /*6030*/  BRA `(.L_x_33205) ;  /* 0x0000000400cc7947 */ /* 0x000fea0003800000 */
.L_x_33214:
        /* <DEDUP_REMOVED lines=16> */
.L_x_33221:
[----:B------:R-:W-:-:S07]  /*6140*/  PRMT R4, R0, 0x7610, R4 ;  /* 0x0000761000047816 */ /* 0x000fce0000000004 */
.L_x_33220:
[----:B------:R-:W-:Y:S05]  /*6150*/  BSYNC.RECONVERGENT B0 ;  /* 0x0000000000007941 */ /* 0x000fea0003800200 */
.L_x_33219:
[----:B------:R0:W-:Y:S01]  /*6160*/  STG.E.U8 desc[UR36][R8.64], R4 ;  /* 0x0000000408007986 */ /* 0x0001e2000c101124 */
[----:B------:R-:W-:Y:S05]  /*6170*/  BRA `(.L_x_33205) ;  /* 0x00000004007c7947 */ /* 0x000fea0003800000 */
.L_x_33213:
        /* <DEDUP_REMOVED lines=21> */
.L_x_33223:
[----:B------:R-:W-:-:S05]  /*62d0*/  IMAD.MOV.U32 R25, RZ, RZ, RZ ;  /* 0x000000ffff197224 */ /* 0x000fca00078e00ff */
[----:B------:R0:W-:Y:S01]  /*62e0*/  STG.E.64 desc[UR36][R8.64], R24 ;  /* 0x0000001808007986 */ /* 0x0001e2000c101b24 */
[----:B------:R-:W-:Y:S05]  /*62f0*/  BRA `(.L_x_33205) ;  /* 0x00000004001c7947 */ /* 0x000fea0003800000 */
.L_x_33222:
[----:B------:R0:W-:Y:S01]  /*6300*/  STG.E desc[UR36][R8.64], R24 ;  /* 0x0000001808007986 */ /* 0x0001e2000c101924 */
[----:B------:R-:W-:Y:S05]  /*6310*/  BRA `(.L_x_33205) ;  /* 0x0000000400147947 */ /* 0x000fea0003800000 */
.L_x_33212:
        /* <DEDUP_REMOVED lines=8> */
.L_x_33225:
[----:B------:R-:W-:Y:S01]  /*63a0*/  CS2R R6, SRZ ;  /* 0x0000000000067805 */ /* 0x000fe2000001ff00 */
[----:B------:R-:W0:Y:S04]  /*63b0*/  I2F.F64.S16 R4, R24 ;  /* 0x0000001800047312 */ /* 0x000e280000101c00 */
[----:B0-----:R0:W-:Y:S01]  /*63c0*/  STG.E.128 desc[UR36][R8.64], R4 ;  /* 0x0000000408007986 */ /* 0x0011e2000c101d24 */
[----:B------:R-:W-:Y:S05]  /*63d0*/  BRA `(.L_x_33205) ;  /* 0x0000000000e47947 */ /* 0x000fea0003800000 */
.L_x_33224:
[----:B------:R-:W-:-:S13]  /*63e0*/  ISETP.NE.AND P0, PT, R0, 0xf, PT ;  /* 0x0000000f0000780c */ /* 0x000fda0003f05270 */
[----:B------:R-:W-:Y:S05]  /*63f0*/  @!P0 BRA `(.L_x_33226) ;  /* 0x0000000000d08947 */ /* 0x000fea0003800000 */
[----:B------:R-:W-:-:S13]  /*6400*/  ISETP.NE.AND P0, PT, R0, 0x17, PT ;  /* 0x000000170000780c */ /* 0x000fda0003f05270 */
[----:B------:R-:W-:Y:S05]  /*6410*/  @!P0 BRA `(.L_x_33227) ;  /* 0x0000000000848947 */ /* 0x000fea0003800000 */
[----:B------:R-:W-:-:S13]  /*6420*/  ISETP.NE.AND P0, PT, R0, 0x18, PT ;  /* 0x000000180000780c */ /* 0x000fda0003f05270 */
[----:B------:R-:W-:Y:S05]  /*6430*/  @!P0 BRA `(.L_x_33228) ;  /* 0x0000000000448947 */ /* 0x000fea0003800000 */
.L_x_33204:
        /* <DEDUP_REMOVED lines=16> */
.L_x_33229:
[----:B------:R-:W-:Y:S05]  /*6540*/  BRA `(.L_x_33205) ;  /* 0x0000000000887947 */ /* 0x000fea0003800000 */
.L_x_33228:
        /* <DEDUP_REMOVED lines=11> */
.L_x_33231:
[----:B------:R-:W-:Y:S05]  /*6600*/  BSYNC.RECONVERGENT B0 ;  /* 0x0000000000007941 */ /* 0x000fea0003800200 */
.L_x_33230:
[----:B------:R1:W-:Y:S01]  /*6610*/  STG.E.U8 desc[UR36][R8.64], R3 ;  /* 0x0000000308007986 */ /* 0x0003e2000c101124 */
[----:B------:R-:W-:Y:S05]  /*6620*/  BRA `(.L_x_33205) ;  /* 0x0000000000507947 */ /* 0x000fea0003800000 */
.L_x_33227:
        /* <DEDUP_REMOVED lines=12> */
.L_x_33232:
[----:B------:R-:W-:Y:S01]  /*66f0*/  IMAD.MOV.U32 R3, RZ, RZ, 0x7f ;  /* 0x0000007fff037424 */ /* 0x000fe200078e00ff */
[----:B------:R-:W-:-:S04]  /*6700*/  ISETP.GT.U32.AND P0, PT, R5, 0x7f800000, PT ;  /* 0x7f8000000500780c */ /* 0x000fc80003f04070 */
[----:B------:R-:W-:-:S05]  /*6710*/  SEL R3, R3, 0x7c, P0 ;  /* 0x0000007c03037807 */ /* 0x000fca0000000000 */
[----:B------:R2:W-:Y:S01]  /*6720*/  STG.E.U8 desc[UR36][R8.64], R3 ;  /* 0x0000000308007986 */ /* 0x0005e2000c101124 */
[----:B------:R-:W-:Y:S05]  /*6730*/  BRA `(.L_x_33205) ;  /* 0x00000000000c7947 */ /* 0x000fea0003800000 */
.L_x_33226:
[----:B------:R-:W0:Y:S02]  /*6740*/  I2F.S16 R0, R24 ;  /* 0x0000001800007306 */ /* 0x000e240000101400 */
[----:B0-----:R-:W-:-:S05]  /*6750*/  F2FP.BF16.F32.PACK_AB R0, RZ, R0 ;  /* 0x00000000ff00723e */ /* 0x001fca00000010ff */
[----:B------:R0:W-:Y:S02]  /*6760*/  STG.E.U16 desc[UR36][R8.64], R0 ;  /* 0x0000000008007986 */ /* 0x0001e4000c101524 */
.L_x_33205:
[----:B------:R-:W-:Y:S05]  /*6770*/  BSYNC.RECONVERGENT B6 ;  /* 0x0000000000067941 */ /* 0x000fea0003800200 */
.L_x_33199:
[----:B------:R-:W-:-:S07]  /*6780*/  VIADD R17, R17, 0x80 ;  /* 0x0000008011117836 */ /* 0x000fce0000000000 */
.L_x_33164:
[----:B------:R-:W-:Y:S05]  /*6790*/  BSYNC.RECONVERGENT B8 ;  /* 0x0000000000087941 */ /* 0x000fea0003800200 */
.L_x_33126:
        /* <DEDUP_REMOVED lines=21> */
.L_x_33236:
[----:B------:R-:W-:Y:S01]  /*68f0*/  STG.E.U8 desc[UR36][R2.64], R22 ;  /* 0x0000001602007986 */ /* 0x000fe2000c101124 */
[----:B------:R-:W-:Y:S05]  /*6900*/  EXIT ;  /* 0x000000000000794d */ /* 0x000fea0003800000 */
.L_x_33235:
        /* <DEDUP_REMOVED lines=9> */
.L_x_33239:
[----:B------:R-:W-:Y:S01]  /*69a0*/  STG.E desc[UR36][R2.64], R22 ;  /* 0x0000001602007986 */ /* 0x000fe2000c101924 */
[----:B------:R-:W-:Y:S05]  /*69b0*/  EXIT ;  /* 0x000000000000794d */ /* 0x000fea0003800000 */
.L_x_33238:
[----:B------:R-:W-:Y:S01]  /*69c0*/  STG.E.U16 desc[UR36][R2.64], R22 ;  /* 0x0000001602007986 */ /* 0x000fe2000c101524 */
[----:B------:R-:W-:Y:S05]  /*69d0*/  EXIT ;  /* 0x000000000000794d */ /* 0x000fea0003800000 */
.L_x_33234:
        /* <DEDUP_REMOVED lines=9> */
.L_x_33241:
[----:B------:R-:W0:Y:S02]  /*6a70*/  I2F.S16 R0, R22 ;  /* 0x0000001600007306 */ /* 0x000e240000101400 */
[----:B0-----:R-:W-:-:S05]  /*6a80*/  F2FP.F16.F32.PACK_AB R0, RZ, R0 ;  /* 0x00000000ff00723e */ /* 0x001fca00000000ff */
[----:B------:R-:W-:Y:S01]  /*6a90*/  STG.E.U16 desc[UR36][R2.64], R0 ;  /* 0x0000000002007986 */ /* 0x000fe2000c101524 */
[----:B------:R-:W-:Y:S05]  /*6aa0*/  EXIT ;  /* 0x000000000000794d */ /* 0x000fea0003800000 */
.L_x_33240:
        /* <DEDUP_REMOVED lines=10> */
.L_x_33243:
[----:B------:R-:W0:Y:S02]  /*6b50*/  I2F.S16 R22, R22 ;  /* 0x0000001600167306 */ /* 0x000e240000101400 */
[----:B0-----:R-:W-:-:S04]  /*6b60*/  F2FP.F16.F32.PACK_AB R5, RZ, R22 ;  /* 0x00000016ff05723e */ /* 0x001fc800000000ff */
[----:B------:R-:W-:-:S05]  /*6b70*/  PRMT R5, R5, 0x5410, RZ ;  /* 0x0000541005057816 */ /* 0x000fca00000000ff */
[----:B------:R-:W-:Y:S01]  /*6b80*/  STG.E desc[UR36][R2.64], R5 ;  /* 0x0000000502007986 */ /* 0x000fe2000c101924 */
[----:B------:R-:W-:Y:S05]  /*6b90*/  EXIT ;  /* 0x000000000000794d */ /* 0x000fea0003800000 */
.L_x_33242:
[----:B------:R-:W0:Y:S02]  /*6ba0*/  I2F.F64.S16 R22, R22 ;  /* 0x0000001600167312 */ /* 0x000e240000101c00 */
[----:B0-----:R-:W-:Y:S01]  /*6bb0*/  STG.E.64 desc[UR36][R2.64], R22 ;  /* 0x0000001602007986 */ /* 0x001fe2000c101b24 */
[----:B------:R-:W-:Y:S05]  /*6bc0*/  EXIT ;  /* 0x000000000000794d */ /* 0x000fea0003800000 */
.L_x_33233:
        /* <DEDUP_REMOVED lines=12> */
.L_x_33247:
        /* <DEDUP_REMOVED lines=17> */
.L_x_33249:
[----:B------:R-:W-:Y:S05]  /*6da0*/  BSYNC.RECONVERGENT B0 ;  /* 0x0000000000007941 */ /* 0x000fea0003800200 */
.L_x_33248:
[----:B------:R-:W-:Y:S01]  /*6db0*/  STG.E.U8 desc[UR36][R2.64], R0 ;  /* 0x0000000002007986 */ /* 0x000fe2000c101124 */
[----:B------:R-:W-:Y:S05]  /*6dc0*/  EXIT ;  /* 0x000000000000794d */ /* 0x000fea0003800000 */
.L_x_33246:
        /* <DEDUP_REMOVED lines=17> */
.L_x_33251:
[----:B------:R-:W-:Y:S05]  /*6ee0*/  BSYNC.RECONVERGENT B0 ;  /* 0x0000000000007941 */ /* 0x000fea0003800200 */
.L_x_33250:
[----:B------:R-:W-:Y:S01]  /*6ef0*/  STG.E.U8 desc[UR36][R2.64], R0 ;  /* 0x0000000002007986 */ /* 0x000fe2000c101124 */
[----:B------:R-:W-:Y:S05]  /*6f00*/  EXIT ;  /* 0x000000000000794d */ /* 0x000fea0003800000 */
.L_x_33245:
        /* <DEDUP_REMOVED lines=21> */
.L_x_33253:
[----:B------:R-:W-:-:S05]  /*7060*/  IMAD.MOV.U32 R23, RZ, RZ, RZ ;  /* 0x000000ffff177224 */ /* 0x000fca00078e00ff */
[----:B------:R-:W-:Y:S01]  /*7070*/  STG.E.64 desc[UR36][R2.64], R22 ;  /* 0x0000001602007986 */ /* 0x000fe2000c101b24 */
[----:B------:R-:W-:Y:S05]  /*7080*/  EXIT ;  /* 0x000000000000794d */ /* 0x000fea0003800000 */
.L_x_33252:
[----:B------:R-:W-:Y:S01]  /*7090*/  STG.E desc[UR36][R2.64], R22 ;  /* 0x0000001602007986 */ /* 0x000fe2000c101924 */
[----:B------:R-:W-:Y:S05]  /*70a0*/  EXIT ;  /* 0x000000000000794d */ /* 0x000fea0003800000 */
.L_x_33244:
        /* <DEDUP_REMOVED lines=8> */
.L_x_33255:
[----:B------:R-:W-:Y:S01]  /*7130*/  CS2R R6, SRZ ;  /* 0x0000000000067805 */ /* 0x000fe2000001ff00 */
[----:B------:R-:W0:Y:S04]  /*7140*/  I2F.F64.S16 R4, R22 ;  /* 0x0000001600047312 */ /* 0x000e280000101c00 */
[----:B0-----:R-:W-:Y:S01]  /*7150*/  STG.E.128 desc[UR36][R2.64], R4 ;  /* 0x0000000402007986 */ /* 0x001fe2000c101d24 */
[----:B------:R-:W-:Y:S05]  /*7160*/  EXIT ;  /* 0x000000000000794d */ /* 0x000fea0003800000 */
.L_x_33254:
[----:B------:R-:W-:-:S13]  /*7170*/  ISETP.NE.AND P0, PT, R0, 0xf, PT ;  /* 0x0000000f0000780c */ /* 0x000fda0003f05270 */
[----:B------:R-:W-:Y:S05]  /*7180*/  @!P0 BRA `(.L_x_33256) ;  /* 0x0000000000d48947 */ /* 0x000fea0003800000 */
[----:B------:R-:W-:-:S13]  /*7190*/  ISETP.NE.AND P0, PT, R0, 0x17, PT ;  /* 0x000000170000780c */ /* 0x000fda0003f05270 */
[----:B------:R-:W-:Y:S05]  /*71a0*/  @!P0 BRA `(.L_x_33257) ;  /* 0x0000000000848947 */ /* 0x000fea0003800000 */
[----:B------:R-:W-:-:S13]  /*71b0*/  ISETP.NE.AND P0, PT, R0, 0x18, PT ;  /* 0x000000180000780c */ /* 0x000fda0003f05270 */
[----:B------:R-:W-:Y:S05]  /*71c0*/  @!P0 BRA `(.L_x_33258) ;  /* 0x0000000000448947 */ /* 0x000fea0003800000 */
.L_x_33237:
        /* <DEDUP_REMOVED lines=16> */
.L_x_33259:
[----:B------:R-:W-:Y:S05]  /*72d0*/  EXIT ;  /* 0x000000000000794d */ /* 0x000fea0003800000 */
.L_x_33258:
        /* <DEDUP_REMOVED lines=11> */
.L_x_33261:
[----:B------:R-:W-:Y:S05]  /*7390*/  BSYNC.RECONVERGENT B0 ;  /* 0x0000000000007941 */ /* 0x000fea0003800200 */
.L_x_33260:
[----:B------:R-:W-:Y:S01]  /*73a0*/  STG.E.U8 desc[UR36][R2.64], R5 ;  /* 0x0000000502007986 */ /* 0x000fe2000c101124 */
[----:B------:R-:W-:Y:S05]  /*73b0*/  EXIT ;  /* 0x000000000000794d */ /* 0x000fea0003800000 */
.L_x_33257:
        /* <DEDUP_REMOVED lines=13> */
.L_x_33262:
[----:B------:R-:W-:Y:S01]  /*7490*/  IMAD.MOV.U32 R5, RZ, RZ, 0x7f ;  /* 0x0000007fff057424 */ /* 0x000fe200078e00ff */
[----:B------:R-:W-:-:S04]  /*74a0*/  ISETP.GT.U32.AND P0, PT, R7, 0x7f800000, PT ;  /* 0x7f8000000700780c */ /* 0x000fc80003f04070 */
[----:B------:R-:W-:-:S05]  /*74b0*/  SEL R5, R5, 0x7c, P0 ;  /* 0x0000007c05057807 */ /* 0x000fca0000000000 */
[----:B------:R-:W-:Y:S01]  /*74c0*/  STG.E.U8 desc[UR36][R2.64], R5 ;  /* 0x0000000502007986 */ /* 0x000fe2000c101124 */
[----:B------:R-:W-:Y:S05]  /*74d0*/  EXIT ;  /* 0x000000000000794d */ /* 0x000fea0003800000 */
.L_x_33256:
[----:B------:R-:W0:Y:S02]  /*74e0*/  I2F.S16 R0, R22 ;  /* 0x0000001600007306 */ /* 0x000e240000101400 */
[----:B0-----:R-:W-:-:S05]  /*74f0*/  F2FP.BF16.F32.PACK_AB R0, RZ, R0 ;  /* 0x00000000ff00723e */ /* 0x001fca00000010ff */
[----:B------:R-:W-:Y:S01]  /*7500*/  STG.E.U16 desc[UR36][R2.64], R0 ;  /* 0x0000000002007986 */ /* 0x000fe2000c101524 */
[----:B------:R-:W-:Y:S05]  /*7510*/  EXIT ;  /* 0x000000000000794d */ /* 0x000fea0003800000 */
.L_x_33263:
        /* <DEDUP_REMOVED lines=14> */
.L_x_43011:


//--------------------- .text._ZN2at6native18elementwise_kernelILi128ELi4EZNS0_22gpu_kernel_impl_nocastINS0_13AUnaryFunctorIffbZZZNS0_23logical_and_kernel_cudaERNS_14TensorIteratorEENKUlvE0_clEvENKUlvE5_clEvEUlffE_EEEEvRNS_18TensorIteratorBaseERKT_EUliE_EEviT1_ --------------------------
	.section	.text._ZN2at6native18elementwise_kernelILi128ELi4EZNS0_22gpu_kernel_impl_nocastINS0_13AUnaryFunctorIffbZZZNS0_23logical_and_kernel_cudaERNS_14TensorIteratorEENKUlvE0_clEvENKUlvE5_clEvEUlffE_EEEEvRNS_18TensorIteratorBaseERKT_EUliE_EEviT1_,"ax",@progbits
	.align	128
        .global         _ZN2at6native18elementwise_kernelILi128ELi4EZNS0_22gpu_kernel_impl_nocastINS0_13AUnaryFunctorIffbZZZNS0_23logical_and_kernel_cudaERNS_14TensorIteratorEENKUlvE0_clEvENKUlvE5_clEvEUlffE_EEEEvRNS_18TensorIteratorBaseERKT_EUliE_EEviT1_
        .type           _ZN2at6native18elementwise_kernelILi128ELi4EZNS0_22gpu_kernel_impl_nocastINS0_13AUnaryFunctorIffbZZZNS0_23logical_and_kernel_cudaERNS_14TensorIteratorEENKUlvE0_clEvENKUlvE5_clEvEUlffE_EEEEvRNS_18TensorIteratorBaseERKT_EUliE_EEviT1_,@function
        .size           _ZN2at6native18elementwise_kernelILi128ELi4EZNS0_22gpu_kernel_impl_nocastINS0_13AUnaryFunctorIffbZZZNS0_23logical_and_kernel_cudaERNS_14TensorIteratorEENKUlvE0_clEvENKUlvE5_clEvEUlffE_EEEEvRNS_18TensorIteratorBaseERKT_EUliE_EEviT1_,(.L_x_43012 - _ZN2at6native18elementwise_kernelILi128ELi4EZNS0_22gpu_kernel_impl_nocastINS0_13AUnaryFunctorIffbZZZNS0_23logical_and_kernel_cudaERNS_14TensorIteratorEENKUlvE0_clEvENKUlvE5_clEvEUlffE_EEEEvRNS_18TensorIteratorBaseERKT_EUliE_EEviT1_)
        .other          _ZN2at6native18elementwise_kernelILi128ELi4EZNS0_22gpu_kernel_impl_nocastINS0_13AUnaryFunctorIffbZZZNS0_23logical_and_kernel_cudaERNS_14TensorIteratorEENKUlvE0_clEvENKUlvE5_clEvEUlffE_EEEEvRNS_18TensorIteratorBaseERKT_EUliE_EEviT1_,@"STO_CUDA_ENTRY STV_DEFAULT"
_ZN2at6native18elementwise_kernelILi128ELi4EZNS0_22gpu_kernel_impl_nocastINS0_13AUnaryFunctorIffbZZZNS0_23logical_and_kernel_cudaERNS_14TensorIteratorEENKUlvE0_clEvENKUlvE5_clEvEUlffE_EEEEvRNS_18TensorIteratorBaseERKT_EUliE_EEviT1_:
.text._ZN2at6native18elementwise_kernelILi128ELi4EZNS0_22gpu_kernel_impl_nocastINS0_13AUnaryFunctorIffbZZZNS0_23logical_and_kernel_cudaERNS_14TensorIteratorEENKUlvE0_clEvENKUlvE5_clEvEUlffE_EEEEvRNS_18TensorIteratorBaseERKT_EUliE_EEviT1_:
        /* <DEDUP_REMOVED lines=37> */
.L_x_33267:
[----:B------:R-:W-:-:S13]  /*0250*/  ISETP.GE.AND P0, PT, R3, UR4, PT ;  /* 0x0000000403007c0c */ /* 0x000fda000bf06270 */
[----:B------:R-:W-:Y:S05]  /*0260*/  @P0 BREAK.RELIABLE B1 ;  /* 0x0000000000010942 */ /* 0x000fea0003800100 */
[----:B------:R-:W-:Y:S05]  /*0270*/  @P0 BRA `(.L_x_33268) ;  /* 0x00000000002c0947 */ /* 0x000fea0003800000 */
[----:B------:R-:W-:Y:S05]  /*0280*/  BSYNC.RELIABLE B1 ;  /* 0x0000000000017941 */ /* 0x000fea0003800100 */
.L_x_33266:
        /* <DEDUP_REMOVED lines=10> */
.L_x_33268:
[----:B------:R-:W-:Y:S05]  /*0330*/  BSYNC.RECONVERGENT B0 ;  /* 0x0000000000007941 */ /* 0x000fea0003800200 */
.L_x_33265:
        /* <DEDUP_REMOVED lines=13> */
.L_x_33264:
        /* <DEDUP_REMOVED lines=306> */
.L_x_33272:
        /* <DEDUP_REMOVED lines=314> */
.L_x_33274:
        /* <DEDUP_REMOVED lines=13> */
.L_x_33271:
[----:B------:R-:W-:-:S13]  /*2ba0*/  ISETP.GE.AND P0, PT, R3, UR4, PT ;  /* 0x0000000403007c0c */ /* 0x000fda000bf06270 */
[----:B------:R-:W-:Y:S05]  /*2bb0*/  @P0 BREAK.RELIABLE B1 ;  /* 0x0000000000010942 */ /* 0x000fea0003800100 */
[----:B------:R-:W-:Y:S05]  /*2bc0*/  @P0 BRA `(.L_x_33273) ;  /* 0x0000001000e00947 */ /* 0x000fea0003800000 */
[----:B------:R-:W-:Y:S05]  /*2bd0*/  BSYNC.RELIABLE B1 ;  /* 0x0000000000017941 */ /* 0x000fea0003800100 */
.L_x_33270:
        /* <DEDUP_REMOVED lines=298> */
.L_x_33275:
        /* <DEDUP_REMOVED lines=13> */
.L_x_33273:
[----:B------:R-:W-:Y:S05]  /*3f50*/  BSYNC.RECONVERGENT B0 ;  /* 0x0000000000007941 */ /* 0x000fea0003800200 */
.L_x_33269:
        /* <DEDUP_REMOVED lines=301> */
.L_x_33276:
        /* <DEDUP_REMOVED lines=13> */
.L_x_33277:
        /* <DEDUP_REMOVED lines=16> */
.L_x_43012:


//--------------------- .text._ZN2at6native27unrolled_elementwise_kernelINS0_13AUnaryFunctorIffbZZZNS0_23logical_and_kernel_cudaERNS_14TensorIteratorEENKUlvE0_clEvENKUlvE5_clEvEUlffE_EESt5arrayIPcLm2EELi4E23TrivialOffsetCalculatorILi1EjESD_NS0_6memory15LoadWithoutCastENSE_16StoreWithoutCastEEEviT_T0_T2_T3_T4_T5_ --------------------------
	.section	.text._ZN2at6native27unrolled_elementwise_kernelINS0_13AUnaryFunctorIffbZZZNS0_23logical_and_kernel_cudaERNS_14TensorIteratorEENKUlvE0_clEvENKUlvE5_clEvEUlffE_EESt5arrayIPcLm2EELi4E23TrivialOffsetCalculatorILi1EjESD_NS0_6memory15LoadWithoutCastENSE_16StoreWithoutCastEEEviT_T0_T2_T3_T4_T5_,"ax",@progbits
	.align	128
        .global         _ZN2at6native27unrolled_elementwise_kernelINS0_13AUnaryFunctorIffbZZZNS0_23logical_and_kernel_cudaERNS_14TensorIteratorEENKUlvE0_clEvENKUlvE5_clEvEUlffE_EESt5arrayIPcLm2EELi4E23TrivialOffsetCalculatorILi1EjESD_NS0_6memory15LoadWithoutCastENSE_16StoreWithoutCastEEEviT_T0_T2_T3_T4_T5_
        .type           _ZN2at6native27unrolled_elementwise_kernelINS0_13AUnaryFunctorIffbZZZNS0_23logical_and_kernel_cudaERNS_14TensorIteratorEENKUlvE0_clEvENKUlvE5_clEvEUlffE_EESt5arrayIPcLm2EELi4E23TrivialOffsetCalculatorILi1EjESD_NS0_6memory15LoadWithoutCastENSE_16StoreWithoutCastEEEviT_T0_T2_T3_T4_T5_,@function
        .size           _ZN2at6native27unrolled_elementwise_kernelINS0_13AUnaryFunctorIffbZZZNS0_23logical_and_kernel_cudaERNS_14TensorIteratorEENKUlvE0_clEvENKUlvE5_clEvEUlffE_EESt5arrayIPcLm2EELi4E23TrivialOffsetCalculatorILi1EjESD_NS0_6memory15LoadWithoutCastENSE_16StoreWithoutCastEEEviT_T0_T2_T3_T4_T5_,(.L_x_43013 - _ZN2at6native27unrolled_elementwise_kernelINS0_13AUnaryFunctorIffbZZZNS0_23logical_and_kernel_cudaERNS_14TensorIteratorEENKUlvE0_clEvENKUlvE5_clEvEUlffE_EESt5arrayIPcLm2EELi4E23TrivialOffsetCalculatorILi1EjESD_NS0_6memory15LoadWithoutCastENSE_16StoreWithoutCastEEEviT_T0_T2_T3_T4_T5_)
        .other          _ZN2at6native27unrolled_elementwise_kernelINS0_13AUnaryFunctorIffbZZZNS0_23logical_and_kernel_cudaERNS_14TensorIteratorEENKUlvE0_clEvENKUlvE5_clEvEUlffE_EESt5arrayIPcLm2EELi4E23TrivialOffsetCalculatorILi1EjESD_NS0_6memory15LoadWithoutCastENSE_16StoreWithoutCastEEEviT_T0_T2_T3_T4_T5_,@"STO_CUDA_ENTRY STV_DEFAULT"
_ZN2at6native27unrolled_elementwise_kernelINS0_13AUnaryFunctorIffbZZZNS0_23logical_and_kernel_cudaERNS_14TensorIteratorEENKUlvE0_clEvENKUlvE5_clEvEUlffE_EESt5arrayIPcLm2EELi4E23TrivialOffsetCalculatorILi1EjESD_NS0_6memory15LoadWithoutCastENSE_16StoreWithoutCastEEEviT_T0_T2_T3_T4_T5_:
.text._ZN2at6native27unrolled_elementwise_kernelINS0_13AUnaryFunctorIffbZZZNS0_23logical_and_kernel_cudaERNS_14TensorIteratorEENKUlvE0_clEvENKUlvE5_clEvEUlffE_EESt5arrayIPcLm2EELi4E23TrivialOffsetCalculatorILi1EjESD_NS0_6memory15LoadWithoutCastENSE_16StoreWithoutCastEEEviT_T0_T2_T3_T4_T5_:
        /* <DEDUP_REMOVED lines=63> */
.L_x_33280:
[----:B------:R-:W-:Y:S05]  /*03f0*/  BSYNC.RELIABLE B1 ;  /* 0x0000000000017941 */ /* 0x000fea0003800100 */
.L_x_33279:
[----:B------:R-:W-:-:S13]  /*0400*/  ISETP.GE.AND P0, PT, R3, R2, PT ;  /* 0x000000020300720c */ /* 0x000fda0003f06270 */
[----:B------:R-:W1:Y:S01]  /*0410*/  @!P0 LDC.64 R6, c[0x0][0x390] ;  /* 0x0000e400ff068b82 */ /* 0x000e620000000a00 */
[----:B0-----:R-:W-:Y:S02]  /*0420*/  @!P0 IMAD R5, R0, 0x200, R3 ;  /* 0x0000020000058824 */ /* 0x001fe400078e0203 */
[----:B------:R-:W-:-:S03]  /*0430*/  @!P0 VIADD R3, R3, 0x80 ;  /* 0x0000008003038836 */ /* 0x000fc60000000000 */
[----:B-1----:R-:W-:-:S05]  /*0440*/  @!P0 IADD3 R4, P1, PT, R5, R6, RZ ;  /* 0x0000000605048210 */ /* 0x002fca0007f3e0ff */
[----:B------:R-:W-:-:S05]  /*0450*/  @!P0 IMAD.X R5, RZ, RZ, R7, P1 ;  /* 0x000000ffff058224 */ /* 0x000fca00008e0607 */
[----:B------:R1:W-:Y:S03]  /*0460*/  @!P0 STG.E.U8 desc[UR4][R4.64], R11 ;  /* 0x0000000b04008986 */ /* 0x0003e6000c101104 */
.L_x_33281:
[----:B------:R-:W-:Y:S05]  /*0470*/  BSYNC.RECONVERGENT B0 ;  /* 0x0000000000007941 */ /* 0x000fea0003800200 */
.L_x_33278:
        /* <DEDUP_REMOVED lines=9> */
.L_x_33282:
        /* <DEDUP_REMOVED lines=15> */
.L_x_43013:


//--------------------- .text._ZN2at6native29vectorized_elementwise_kernelILi2ENS0_13AUnaryFunctorIffbZZZNS0_23logical_and_kernel_cudaERNS_14TensorIteratorEENKUlvE0_clEvENKUlvE5_clEvEUlffE_EESt5arrayIPcLm2EEEEviT0_T1_ --------------------------
	.section	.text._ZN2at6native29vectorized_elementwise_kernelILi2ENS0_13AUnaryFunctorIffbZZZNS0_23logical_and_kernel_cudaERNS_14TensorIteratorEENKUlvE0_clEvENKUlvE5_clEvEUlffE_EESt5arrayIPcLm2EEEEviT0_T1_,"ax",@progbits
	.align	128
        .global         _ZN2at6native29vectorized_elementwise_kernelILi2ENS0_13AUnaryFunctorIffbZZZNS0_23logical_and_kernel_cudaERNS_14TensorIteratorEENKUlvE0_clEvENKUlvE5_clEvEUlffE_EESt5arrayIPcLm2EEEEviT0_T1_
        .type           _ZN2at6native29vectorized_elementwise_kernelILi2ENS0_13AUnaryFunctorIffbZZZNS0_23logical_and_kernel_cudaERNS_14TensorIteratorEENKUlvE0_clEvENKUlvE5_clEvEUlffE_EESt5arrayIPcLm2EEEEviT0_T1_,@function
        .size           _ZN2at6native29vectorized_elementwise_kernelILi2ENS0_13AUnaryFunctorIffbZZZNS0_23logical_and_kernel_cudaERNS_14TensorIteratorEENKUlvE0_clEvENKUlvE5_clEvEUlffE_EESt5arrayIPcLm2EEEEviT0_T1_,(.L_x_43014 - _ZN2at6native29vectorized_elementwise_kernelILi2ENS0_13AUnaryFunctorIffbZZZNS0_23logical_and_kernel_cudaERNS_14TensorIteratorEENKUlvE0_clEvENKUlvE5_clEvEUlffE_EESt5arrayIPcLm2EEEEviT0_T1_)
        .other          _ZN2at6native29vectorized_elementwise_kernelILi2ENS0_13AUnaryFunctorIffbZZZNS0_23logical_and_kernel_cudaERNS_14TensorIteratorEENKUlvE0_clEvENKUlvE5_clEvEUlffE_EESt5arrayIPcLm2EEEEviT0_T1_,@"STO_CUDA_ENTRY STV_DEFAULT"
_ZN2at6native29vectorized_elementwise_kernelILi2ENS0_13AUnaryFunctorIffbZZZNS0_23logical_and_kernel_cudaERNS_14TensorIteratorEENKUlvE0_clEvENKUlvE5_clEvEUlffE_EESt5arrayIPcLm2EEEEviT0_T1_:
.text._ZN2at6native29vectorized_elementwise_kernelILi2ENS0_13AUnaryFunctorIffbZZZNS0_23logical_and_kernel_cudaERNS_14TensorIteratorEENKUlvE0_clEvENKUlvE5_clEvEUlffE_EESt5arrayIPcLm2EEEEviT0_T1_:
        /* <DEDUP_REMOVED lines=112> */
.L_x_33286:
        /* <DEDUP_REMOVED lines=8> */
.L_x_33287:
        /* <DEDUP_REMOVED lines=8> */
.L_x_33288:
        /* <DEDUP_REMOVED lines=8> */
.L_x_33289:
        /* <DEDUP_REMOVED lines=9> */
.L_x_33290:
[----:B------:R-:W-:Y:S05]  /*0910*/  BSYNC.RELIABLE B1 ;  /* 0x0000000000017941 */ /* 0x000fea0003800100 */
.L_x_33285:
[----:B------:R-:W-:-:S13]  /*0920*/  ISETP.GE.U32.AND P0, PT, R19, R17, PT ;  /* 0x000000111300720c */ /* 0x000fda0003f06070 */
[----:B012---:R-:W0:Y:S01]  /*0930*/  @!P0 LDC.64 R6, c[0x0][0x390] ;  /* 0x0000e400ff068b82 */ /* 0x007e220000000a00 */
[----:B------:R-:W-:Y:S02]  /*0940*/  @!P0 IMAD.IADD R5, R16, 0x1, R19 ;  /* 0x0000000110058824 */ /* 0x000fe400078e0213 */
[----:B------:R-:W-:-:S03]  /*0950*/  @!P0 VIADD R19, R19, 0x80 ;  /* 0x0000008013138836 */ /* 0x000fc60000000000 */
[----:B0-----:R-:W-:-:S05]  /*0960*/  @!P0 IADD3 R4, P1, PT, R5, R6, RZ ;  /* 0x0000000605048210 */ /* 0x001fca0007f3e0ff */
[----:B------:R-:W-:-:S05]  /*0970*/  @!P0 IMAD.X R5, RZ, RZ, R7, P1 ;  /* 0x000000ffff058224 */ /* 0x000fca00008e0607 */
[----:B------:R3:W-:Y:S03]  /*0980*/  @!P0 STG.E.U8 desc[UR4][R4.64], R3 ;  /* 0x0000000304008986 */ /* 0x0007e6000c101104 */
.L_x_33291:
[----:B------:R-:W-:Y:S05]  /*0990*/  BSYNC.RECONVERGENT B0 ;  /* 0x0000000000007941 */ /* 0x000fea0003800200 */
.L_x_33284:
        /* <DEDUP_REMOVED lines=9> */
.L_x_33283:
        /* <DEDUP_REMOVED lines=47> */
.L_x_33292:
        /* <DEDUP_REMOVED lines=14> */
.L_x_43014:


//--------------------- .text._ZN2at6native29vectorized_elementwise_kernelILi4ENS0_13AUnaryFunctorIffbZZZNS0_23logical_and_kernel_cudaERNS_14TensorIteratorEENKUlvE0_clEvENKUlvE5_clEvEUlffE_EESt5arrayIPcLm2EEEEviT0_T1_ --------------------------
	.section	.text._ZN2at6native29vectorized_elementwise_kernelILi4ENS0_13AUnaryFunctorIffbZZZNS0_23logical_and_kernel_cudaERNS_14TensorIteratorEENKUlvE0_clEvENKUlvE5_clEvEUlffE_EESt5arrayIPcLm2EEEEviT0_T1_,"ax",@progbits
	.align	128
        .global         _ZN2at6native29vectorized_elementwise_kernelILi4ENS0_13AUnaryFunctorIffbZZZNS0_23logical_and_kernel_cudaERNS_14TensorIteratorEENKUlvE0_clEvENKUlvE5_clEvEUlffE_EESt5arrayIPcLm2EEEEviT0_T1_
        .type           _ZN2at6native29vectorized_elementwise_kernelILi4ENS0_13AUnaryFunctorIffbZZZNS0_23logical_and_kernel_cudaERNS_14TensorIteratorEENKUlvE0_clEvENKUlvE5_clEvEUlffE_EESt5arrayIPcLm2EEEEviT0_T1_,@function
        .size           _ZN2at6native29vectorized_elementwise_kernelILi4ENS0_13AUnaryFunctorIffbZZZNS0_23logical_and_kernel_cudaERNS_14TensorIteratorEENKUlvE0_clEvENKUlvE5_clEvEUlffE_EESt5arrayIPcLm2EEEEviT0_T1_,(.L_x_43015 - _ZN2at6native29vectorized_elementwise_kernelILi4ENS0_13AUnaryFunctorIffbZZZNS0_23logical_and_kernel_cudaERNS_14TensorIteratorEENKUlvE0_clEvENKUlvE5_clEvEUlffE_EESt5arrayIPcLm2EEEEviT0_T1_)
        .other          _ZN2at6native29vectorized_elementwise_kernelILi4ENS0_13AUnaryFunctorIffbZZZNS0_23logical_and_kernel_cudaERNS_14TensorIteratorEENKUlvE0_clEvENKUlvE5_clEvEUlffE_EESt5arrayIPcLm2EEEEviT0_T1_,@"STO_CUDA_ENTRY STV_DEFAULT"
_ZN2at6native29vectorized_elementwise_kernelILi4ENS0_13AUnaryFunctorIffbZZZNS0_23logical_and_kernel_cudaERNS_14TensorIteratorEENKUlvE0_clEvENKUlvE5_clEvEUlffE_EESt5arrayIPcLm2EEEEviT0_T1_:
.text._ZN2at6native29vectorized_elementwise_kernelILi4ENS0_13AUnaryFunctorIffbZZZNS0_23logical_and_kernel_cudaERNS_14TensorIteratorEENKUlvE0_clEvENKUlvE5_clEvEUlffE_EESt5arrayIPcLm2EEEEviT0_T1_:
        /* <DEDUP_REMOVED lines=112> */
.L_x_33296:
        /* <DEDUP_REMOVED lines=8> */
.L_x_33297:
        /* <DEDUP_REMOVED lines=8> */
.L_x_33298:
        /* <DEDUP_REMOVED lines=8> */
.L_x_33299:
        /* <DEDUP_REMOVED lines=9> */
.L_x_33300:
[----:B------:R-:W-:Y:S05]  /*0910*/  BSYNC.RELIABLE B1 ;  /* 0x0000000000017941 */ /* 0x000fea0003800100 */
.L_x_33295:
[----:B------:R-:W-:-:S13]  /*0920*/  ISETP.GE.U32.AND P0, PT, R19, R17, PT ;  /* 0x000000111300720c */ /* 0x000fda0003f06070 */
[----:B012---:R-:W0:Y:S01]  /*0930*/  @!P0 LDC.64 R6, c[0x0][0x390] ;  /* 0x0000e400ff068b82 */ /* 0x007e220000000a00 */
[----:B------:R-:W-:Y:S02]  /*0940*/  @!P0 IMAD.IADD R5, R16, 0x1, R19 ;  /* 0x0000000110058824 */ /* 0x000fe400078e0213 */
[----:B------:R-:W-:-:S03]  /*0950*/  @!P0 VIADD R19, R19, 0x80 ;  /* 0x0000008013138836 */ /* 0x000fc60000000000 */
[----:B0-----:R-:W-:-:S05]  /*0960*/  @!P0 IADD3 R4, P1, PT, R5, R6, RZ ;  /* 0x0000000605048210 */ /* 0x001fca0007f3e0ff */
[----:B------:R-:W-:-:S05]  /*0970*/  @!P0 IMAD.X R5, RZ, RZ, R7, P1 ;  /* 0x000000ffff058224 */ /* 0x000fca00008e0607 */
[----:B------:R3:W-:Y:S03]  /*0980*/  @!P0 STG.E.U8 desc[UR4][R4.64], R3 ;  /* 0x0000000304008986 */ /* 0x0007e6000c101104 */
.L_x_33301:
[----:B------:R-:W-:Y:S05]  /*0990*/  BSYNC.RECONVERGENT B0 ;  /* 0x0000000000007941 */ /* 0x000fea0003800200 */
.L_x_33294:
        /* <DEDUP_REMOVED lines=9> */
.L_x_33293:
        /* <DEDUP_REMOVED lines=45> */
.L_x_33302:
        /* <DEDUP_REMOVED lines=16> */
.L_x_43015:


//--------------------- .text._ZN2at6native29vectorized_elementwise_kernelILi8ENS0_13AUnaryFunctorIffbZZZNS0_23logical_and_kernel_cudaERNS_14TensorIteratorEENKUlvE0_clEvENKUlvE5_clEvEUlffE_EESt5arrayIPcLm2EEEEviT0_T1_ --------------------------
	.section	.text._ZN2at6native29vectorized_elementwise_kernelILi8ENS0_13AUnaryFunctorIffbZZZNS0_23logical_and_kernel_cudaERNS_14TensorIteratorEENKUlvE0_clEvENKUlvE5_clEvEUlffE_EESt5arrayIPcLm2EEEEviT0_T1_,"ax",@progbits
	.align	128
        .global         _ZN2at6native29vectorized_elementwise_kernelILi8ENS0_13AUnaryFunctorIffbZZZNS0_23logical_and_kernel_cudaERNS_14TensorIteratorEENKUlvE0_clEvENKUlvE5_clEvEUlffE_EESt5arrayIPcLm2EEEEviT0_T1_
        .type           _ZN2at6native29vectorized_elementwise_kernelILi8ENS0_13AUnaryFunctorIffbZZZNS0_23logical_and_kernel_cudaERNS_14TensorIteratorEENKUlvE0_clEvENKUlvE5_clEvEUlffE_EESt5arrayIPcLm2EEEEviT0_T1_,@function
        .size           _ZN2at6native29vectorized_elementwise_kernelILi8ENS0_13AUnaryFunctorIffbZZZNS0_23logical_and_kernel_cudaERNS_14TensorIteratorEENKUlvE0_clEvENKUlvE5_clEvEUlffE_EESt5arrayIPcLm2EEEEviT0_T1_,(.L_x_43016 - _ZN2at6native29vectorized_elementwise_kernelILi8ENS0_13AUnaryFunctorIffbZZZNS0_23logical_and_kernel_cudaERNS_14TensorIteratorEENKUlvE0_clEvENKUlvE5_clEvEUlffE_EESt5arrayIPcLm2EEEEviT0_T1_)
        .other          _ZN2at6native29vectorized_elementwise_kernelILi8ENS0_13AUnaryFunctorIffbZZZNS0_23logical_and_kernel_cudaERNS_14TensorIteratorEENKUlvE0_clEvENKUlvE5_clEvEUlffE_EESt5arrayIPcLm2EEEEviT0_T1_,@"STO_CUDA_ENTRY STV_DEFAULT"
_ZN2at6native29vectorized_elementwise_kernelILi8ENS0_13AUnaryFunctorIffbZZZNS0_23logical_and_kernel_cudaERNS_14TensorIteratorEENKUlvE0_clEvENKUlvE5_clEvEUlffE_EESt5arrayIPcLm2EEEEviT0_T1_:
.text._ZN2at6native29vectorized_elementwise_kernelILi8ENS0_13AUnaryFunctorIffbZZZNS0_23logical_and_kernel_cudaERNS_14TensorIteratorEENKUlvE0_clEvENKUlvE5_clEvEUlffE_EESt5arrayIPcLm2EEEEviT0_T1_:
[----:B------:R-:W-:Y:S01]  /*0000*/  LDC R1, c[0x0][0x37c] ;  /* 0x0000df00ff017b82 */ /* 0x000fe20000000800 */
[----:B------:R-:W-:Y:S05]  /*0010*/  EXIT ;  /* 0x000000000000794d */ /* 0x000fea0003800000 */
.L_x_33303:
        /* <DEDUP_REMOVED lines=14> */
.L_x_43016:


//--------------------- .text._ZN2at6native18elementwise_kernelILi128ELi4EZNS0_15gpu_kernel_implINS0_13BinaryFunctorIffbZZZNS0_23logical_and_kernel_cudaERNS_14TensorIteratorEENKUlvE0_clEvENKUlvE5_clEvEUlffE_EEEEvRNS_18TensorIteratorBaseERKT_EUliE_EEviT1_ --------------------------
	.section	.text._ZN2at6native18elementwise_kernelILi128ELi4EZNS0_15gpu_kernel_implINS0_13BinaryFunctorIffbZZZNS0_23logical_and_kernel_cudaERNS_14TensorIteratorEENKUlvE0_clEvENKUlvE5_clEvEUlffE_EEEEvRNS_18TensorIteratorBaseERKT_EUliE_EEviT1_,"ax",@progbits
	.align	128
        .global         _ZN2at6native18elementwise_kernelILi128ELi4EZNS0_15gpu_kernel_implINS0_13BinaryFunctorIffbZZZNS0_23logical_and_kernel_cudaERNS_14TensorIteratorEENKUlvE0_clEvENKUlvE5_clEvEUlffE_EEEEvRNS_18TensorIteratorBaseERKT_EUliE_EEviT1_
        .type           _ZN2at6native18elementwise_kernelILi128ELi4EZNS0_15gpu_kernel_implINS0_13BinaryFunctorIffbZZZNS0_23logical_and_kernel_cudaERNS_14TensorIteratorEENKUlvE0_clEvENKUlvE5_clEvEUlffE_EEEEvRNS_18TensorIteratorBaseERKT_EUliE_EEviT1_,@function
        .size           _ZN2at6native18elementwise_kernelILi128ELi4EZNS0_15gpu_kernel_implINS0_13BinaryFunctorIffbZZZNS0_23logical_and_kernel_cudaERNS_14TensorIteratorEENKUlvE0_clEvENKUlvE5_clEvEUlffE_EEEEvRNS_18TensorIteratorBaseERKT_EUliE_EEviT1_,(.L_x_43017 - _ZN2at6native18elementwise_kernelILi128ELi4EZNS0_15gpu_kernel_implINS0_13BinaryFunctorIffbZZZNS0_23logical_and_kernel_cudaERNS_14TensorIteratorEENKUlvE0_clEvENKUlvE5_clEvEUlffE_EEEEvRNS_18TensorIteratorBaseERKT_EUliE_EEviT1_)
        .other          _ZN2at6native18elementwise_kernelILi128ELi4EZNS0_15gpu_kernel_implINS0_13BinaryFunctorIffbZZZNS0_23logical_and_kernel_cudaERNS_14TensorIteratorEENKUlvE0_clEvENKUlvE5_clEvEUlffE_EEEEvRNS_18TensorIteratorBaseERKT_EUliE_EEviT1_,@"STO_CUDA_ENTRY STV_DEFAULT"
_ZN2at6native18elementwise_kernelILi128ELi4EZNS0_15gpu_kernel_implINS0_13BinaryFunctorIffbZZZNS0_23logical_and_kernel_cudaERNS_14TensorIteratorEENKUlvE0_clEvENKUlvE5_clEvEUlffE_EEEEvRNS_18TensorIteratorBaseERKT_EUliE_EEviT1_:
.text._ZN2at6native18elementwise_kernelILi128ELi4EZNS0_15gpu_kernel_implINS0_13BinaryFunctorIffbZZZNS0_23logical_and_kernel_cudaERNS_14TensorIteratorEENKUlvE0_clEvENKUlvE5_clEvEUlffE_EEEEvRNS_18TensorIteratorBaseERKT_EUliE_EEviT1_:
        /* <DEDUP_REMOVED lines=371> */
.L_x_33306:
        /* <DEDUP_REMOVED lines=18> */
.L_x_33311:
[----:B------:R-:W2:Y:S02]  /*1850*/  LDG.E.U8 R2, desc[UR36][R2.64] ;  /* 0x0000002402027981 */ /* 0x000ea4000c1e1100 */
[----:B--2---:R-:W-:Y:S01]  /*1860*/  I2FP.F32.U32 R19, R2 ;  /* 0x0000000200137245 */ /* 0x004fe20000201000 */
[----:B------:R-:W-:Y:S06]  /*1870*/  BRA `(.L_x_33313) ;  /* 0x0000000c00447947 */ /* 0x000fec0003800000 */
.L_x_33310:
        /* <DEDUP_REMOVED lines=9> */
.L_x_33315:
[----:B------:R-:W2:Y:S02]  /*1910*/  LDG.E R2, desc[UR36][R2.64] ;  /* 0x0000002402027981 */ /* 0x000ea4000c1e1900 */
[----:B--2---:R-:W-:Y:S01]  /*1920*/  I2FP.F32.S32 R19, R2 ;  /* 0x0000000200137245 */ /* 0x004fe20000201400 */
[----:B------:R-:W-:Y:S06]  /*1930*/  BRA `(.L_x_33313) ;  /* 0x0000000c00147947 */ /* 0x000fec0003800000 */
.L_x_33314:
[----:B------:R-:W2:Y:S02]  /*1940*/  LDG.E.U16 R2, desc[UR36][R2.64] ;  /* 0x0000002402027981 */ /* 0x000ea4000c1e1500 */
[----:B--2---:R2:W3:Y:S01]  /*1950*/  I2F.S16 R19, R2 ;  /* 0x0000000200137306 */ /* 0x0044e20000101400 */
[----:B------:R-:W-:Y:S05]  /*1960*/  BRA `(.L_x_33313) ;  /* 0x0000000c00087947 */ /* 0x000fea0003800000 */
.L_x_33309:
        /* <DEDUP_REMOVED lines=8> */
.L_x_33317:
[----:B------:R-:W2:Y:S02]  /*19f0*/  LDG.E.U16 R2, desc[UR36][R2.64] ;  /* 0x0000002402027981 */ /* 0x000ea4000c1e1500 */
[----:B--2---:R-:W-:Y:S01]  /*1a00*/  HADD2.F32 R19, -RZ, R2.H0_H0 ;  /* 0x20000002ff137230 */ /* 0x004fe20000004100 */
[----:B------:R-:W-:Y:S06]  /*1a10*/  BRA `(.L_x_33313) ;  /* 0x0000000800dc7947 */ /* 0x000fec0003800000 */
.L_x_33316:
        /* <DEDUP_REMOVED lines=8> */
.L_x_33319:
[----:B------:R-:W2:Y:S02]  /*1aa0*/  LDG.E.U16 R2, desc[UR36][R2.64] ;  /* 0x0000002402027981 */ /* 0x000ea4000c1e1500 */
[----:B--2---:R-:W-:Y:S01]  /*1ab0*/  HADD2.F32 R19, -RZ, R2.H0_H0 ;  /* 0x20000002ff137230 */ /* 0x004fe20000004100 */
[----:B------:R-:W-:Y:S06]  /*1ac0*/  BRA `(.L_x_33313) ;  /* 0x0000000800b07947 */ /* 0x000fec0003800000 */
.L_x_33318:
        /* <DEDUP_REMOVED lines=11> */
.L_x_33308:
        /* <DEDUP_REMOVED lines=12> */
.L_x_33322:
        /* <DEDUP_REMOVED lines=11> */
.L_x_33321:
        /* <DEDUP_REMOVED lines=25> */
.L_x_33324:
        /* <DEDUP_REMOVED lines=12> */
.L_x_33323:
[----:B------:R-:W2:Y:S02]  /*1f40*/  LDG.E.U16 R2, desc[UR36][R2.64] ;  /* 0x0000002402027981 */ /* 0x000ea4000c1e1500 */
[----:B--2---:R-:W-:Y:S01]  /*1f50*/  IMAD.U32 R19, R2, 0x10000, RZ ;  /* 0x0001000002137824 */ /* 0x004fe200078e00ff */
[----:B------:R-:W-:Y:S06]  /*1f60*/  BRA `(.L_x_33313) ;  /* 0x0000000400887947 */ /* 0x000fec0003800000 */
.L_x_33320:
        /* <DEDUP_REMOVED lines=11> */
.L_x_33327:
        /* <DEDUP_REMOVED lines=20> */
.L_x_33329:
[----:B------:R-:W-:Y:S05]  /*2160*/  BSYNC.RECONVERGENT B0 ;  /* 0x0000000000007941 */ /* 0x000fea0003800200 */
.L_x_33328:
[----:B------:R-:W-:Y:S02]  /*2170*/  SHF.L.U32 R0, R0, 0x14, RZ ;  /* 0x0000001400007819 */ /* 0x000fe400000006ff */
[----:B------:R-:W-:-:S04]  /*2180*/  LEA R2, R2, 0x3b800000, 0x17 ;  /* 0x3b80000002027811 */ /* 0x000fc800078eb8ff */
[----:B------:R-:W-:Y:S01]  /*2190*/  LOP3.LUT R19, R2, R0, R19, 0xfe, !PT ;  /* 0x0000000002137212 */ /* 0x000fe200078efe13 */
[----:B------:R-:W-:Y:S06]  /*21a0*/  BRA `(.L_x_33313) ;  /* 0x0000000000f87947 */ /* 0x000fec0003800000 */
.L_x_33326:
        /* <DEDUP_REMOVED lines=20> */
.L_x_33331:
[----:B------:R-:W-:Y:S05]  /*22f0*/  BSYNC.RECONVERGENT B0 ;  /* 0x0000000000007941 */ /* 0x000fea0003800200 */
.L_x_33330:
[----:B------:R-:W-:Y:S01]  /*2300*/  IMAD.SHL.U32 R0, R0, 0x200000, RZ ;  /* 0x0020000000007824 */ /* 0x000fe200078e00ff */
[----:B------:R-:W-:-:S04]  /*2310*/  LEA R2, R2, 0x37800000, 0x17 ;  /* 0x3780000002027811 */ /* 0x000fc800078eb8ff */
[----:B------:R-:W-:Y:S01]  /*2320*/  LOP3.LUT R19, R2, R0, R19, 0xfe, !PT ;  /* 0x0000000002137212 */ /* 0x000fe200078efe13 */
[----:B------:R-:W-:Y:S06]  /*2330*/  BRA `(.L_x_33313) ;  /* 0x0000000000947947 */ /* 0x000fec0003800000 */
.L_x_33325:
[----:B------:R-:W-:-:S09]  /*2340*/  UISETP.NE.AND UP0, UPT, UR4, 0x1c, UPT ;  /* 0x0000001c0400788c */ /* 0x000fd2000bf05270 */
[----:B------:R-:W-:Y:S05]  /*2350*/  BRA.U !UP0, `(.L_x_33332) ;  /* 0x0000000108847547 */ /* 0x000fea000b800000 */
[----:B------:R-:W-:-:S09]  /*2360*/  UISETP.NE.AND UP0, UPT, UR4, 0x1d, UPT ;  /* 0x0000001d0400788c */ /* 0x000fd2000bf05270 */
[----:B------:R-:W-:Y:S05]  /*2370*/  BRA.U !UP0, `(.L_x_33333) ;  /* 0x0000000108707547 */ /* 0x000fea000b800000 */
[----:B------:R-:W-:-:S09]  /*2380*/  UISETP.NE.AND UP0, UPT, UR4, 0x2c, UPT ;  /* 0x0000002c0400788c */ /* 0x000fd2000bf05270 */
[----:B------:R-:W-:Y:S05]  /*2390*/  BRA.U !UP0, `(.L_x_33334) ;  /* 0x0000000108487547 */ /* 0x000fea000b800000 */
.L_x_33312:
        /* <DEDUP_REMOVED lines=16> */
.L_x_33335:
[----:B------:R-:W-:Y:S01]  /*24a0*/  MOV R19, RZ ;  /* 0x000000ff00137202 */ /* 0x000fe20000000f00 */
[----:B------:R-:W-:Y:S06]  /*24b0*/  BRA `(.L_x_33313) ;  /* 0x0000000000347947 */ /* 0x000fec0003800000 */
.L_x_33334:
        /* <DEDUP_REMOVED lines=8> */
.L_x_33333:
[----:B------:R-:W2:Y:S02]  /*2540*/  LDG.E.64 R2, desc[UR36][R2.64] ;  /* 0x0000002402027981 */ /* 0x000ea4000c1e1b00 */
[----:B--2---:R0:W1:Y:S02]  /*2550*/  I2F.U64 R19, R2 ;  /* 0x0000000200137312 */ /* 0x0040640000301000 */
[----:B01----:R-:W-:Y:S05]  /*2560*/  BRA `(.L_x_33313) ;  /* 0x0000000000087947 */ /* 0x003fea0003800000 */
.L_x_33332:
[----:B------:R-:W2:Y:S02]  /*2570*/  LDG.E R2, desc[UR36][R2.64] ;  /* 0x0000002402027981 */ /* 0x000ea4000c1e1900 */
[----:B--2---:R-:W-:-:S07]  /*2580*/  I2FP.F32.U32 R19, R2 ;  /* 0x0000000200137245 */ /* 0x004fce0000201000 */
.L_x_33313:
[----:B------:R-:W-:Y:S05]  /*2590*/  BSYNC.RECONVERGENT B6 ;  /* 0x0000000000067941 */ /* 0x000fea0003800200 */
.L_x_33307:
        /* <DEDUP_REMOVED lines=18> */
.L_x_33340:
[----:B------:R-:W2:Y:S02]  /*26c0*/  LDG.E.U8 R0, desc[UR36][R2.64] ;  /* 0x0000002402007981 */ /* 0x000ea4000c1e1100 */
[----:B--2---:R-:W-:Y:S01]  /*26d0*/  I2FP.F32.U32 R0, R0 ;  /* 0x0000000000007245 */ /* 0x004fe20000201000 */
[----:B------:R-:W-:Y:S06]  /*26e0*/  BRA `(.L_x_33342) ;  /* 0x0000000c00447947 */ /* 0x000fec0003800000 */
.L_x_33339:
        /* <DEDUP_REMOVED lines=9> */
.L_x_33344:
[----:B------:R-:W2:Y:S02]  /*2780*/  LDG.E R0, desc[UR36][R2.64] ;  /* 0x0000002402007981 */ /* 0x000ea4000c1e1900 */
[----:B--2---:R-:W-:Y:S01]  /*2790*/  I2FP.F32.S32 R0, R0 ;  /* 0x0000000000007245 */ /* 0x004fe20000201400 */
[----:B------:R-:W-:Y:S06]  /*27a0*/  BRA `(.L_x_33342) ;  /* 0x0000000c00147947 */ /* 0x000fec0003800000 */
.L_x_33343:
[----:B------:R-:W2:Y:S02]  /*27b0*/  LDG.E.U16 R0, desc[UR36][R2.64] ;  /* 0x0000002402007981 */ /* 0x000ea4000c1e1500 */
[----:B--2---:R-:W2:Y:S01]  /*27c0*/  I2F.S16 R0, R0 ;  /* 0x0000000000007306 */ /* 0x004ea20000101400 */
[----:B------:R-:W-:Y:S05]  /*27d0*/  BRA `(.L_x_33342) ;  /* 0x0000000c00087947 */ /* 0x000fea0003800000 */
.L_x_33338:
        /* <DEDUP_REMOVED lines=8> */
.L_x_33346:
[----:B------:R-:W2:Y:S02]  /*2860*/  LDG.E.U16 R0, desc[UR36][R2.64] ;  /* 0x0000002402007981 */ /* 0x000ea4000c1e1500 */
[----:B--2---:R-:W-:Y:S01]  /*2870*/  HADD2.F32 R0, -RZ, R0.H0_H0 ;  /* 0x20000000ff007230 */ /* 0x004fe20000004100 */
[----:B------:R-:W-:Y:S06]  /*2880*/  BRA `(.L_x_33342) ;  /* 0x0000000800dc7947 */ /* 0x000fec0003800000 */
.L_x_33345:
        /* <DEDUP_REMOVED lines=8> */
.L_x_33348:
[----:B------:R-:W2:Y:S02]  /*2910*/  LDG.E.U16 R0, desc[UR36][R2.64] ;  /* 0x0000002402007981 */ /* 0x000ea4000c1e1500 */
[----:B--2---:R-:W-:Y:S01]  /*2920*/  HADD2.F32 R0, -RZ, R0.H0_H0 ;  /* 0x20000000ff007230 */ /* 0x004fe20000004100 */
[----:B------:R-:W-:Y:S06]  /*2930*/  BRA `(.L_x_33342) ;  /* 0x0000000800b07947 */ /* 0x000fec0003800000 */
.L_x_33347:
        /* <DEDUP_REMOVED lines=11> */
.L_x_33337:
        /* <DEDUP_REMOVED lines=12> */
.L_x_33351:
        /* <DEDUP_REMOVED lines=11> */
.L_x_33350:
        /* <DEDUP_REMOVED lines=25> */
.L_x_33353:
        /* <DEDUP_REMOVED lines=12> */
.L_x_33352:
[----:B------:R-:W2:Y:S02]  /*2db0*/  LDG.E.U16 R0, desc[UR36][R2.64] ;  /* 0x0000002402007981 */ /* 0x000ea4000c1e1500 */
[----:B--2---:R-:W-:Y:S01]  /*2dc0*/  IMAD.U32 R0, R0, 0x10000, RZ ;  /* 0x0001000000007824 */ /* 0x004fe200078e00ff */
[----:B------:R-:W-:Y:S06]  /*2dd0*/  BRA `(.L_x_33342) ;  /* 0x0000000400887947 */ /* 0x000fec0003800000 */
.L_x_33349:
        /* <DEDUP_REMOVED lines=11> */
.L_x_33356:
        /* <DEDUP_REMOVED lines=20> */
.L_x_33358:
[----:B------:R-:W-:Y:S05]  /*2fd0*/  BSYNC.RECONVERGENT B0 ;  /* 0x0000000000007941 */ /* 0x000fea0003800200 */
.L_x_33357:
[----:B------:R-:W-:Y:S01]  /*2fe0*/  IMAD.SHL.U32 R0, R0, 0x100000, RZ ;  /* 0x0010000000007824 */ /* 0x000fe200078e00ff */
[----:B------:R-:W-:-:S04]  /*2ff0*/  LEA R2, R2, 0x3b800000, 0x17 ;  /* 0x3b80000002027811 */ /* 0x000fc800078eb8ff */
[----:B------:R-:W-:Y:S01]  /*3000*/  LOP3.LUT R0, R2, R0, R7, 0xfe, !PT ;  /* 0x0000000002007212 */ /* 0x000fe200078efe07 */
[----:B------:R-:W-:Y:S06]  /*3010*/  BRA `(.L_x_33342) ;  /* 0x0000000000f87947 */ /* 0x000fec0003800000 */
.L_x_33355:
        /* <DEDUP_REMOVED lines=20> */
.L_x_33360:
[----:B------:R-:W-:Y:S05]  /*3160*/  BSYNC.RECONVERGENT B0 ;  /* 0x0000000000007941 */ /* 0x000fea0003800200 */
.L_x_33359:
[----:B------:R-:W-:Y:S02]  /*3170*/  SHF.L.U32 R0, R0, 0x15, RZ ;  /* 0x0000001500007819 */ /* 0x000fe400000006ff */
[----:B------:R-:W-:-:S04]  /*3180*/  LEA R2, R2, 0x37800000, 0x17 ;  /* 0x3780000002027811 */ /* 0x000fc800078eb8ff */
[----:B------:R-:W-:Y:S01]  /*3190*/  LOP3.LUT R0, R2, R0, R7, 0xfe, !PT ;  /* 0x0000000002007212 */ /* 0x000fe200078efe07 */
[----:B------:R-:W-:Y:S06]  /*31a0*/  BRA `(.L_x_33342) ;  /* 0x0000000000947947 */ /* 0x000fec0003800000 */
.L_x_33354:
[----:B------:R-:W-:-:S09]  /*31b0*/  UISETP.NE.AND UP0, UPT, UR4, 0x1c, UPT ;  /* 0x0000001c0400788c */ /* 0x000fd2000bf05270 */
[----:B------:R-:W-:Y:S05]  /*31c0*/  BRA.U !UP0, `(.L_x_33361) ;  /* 0x0000000108847547 */ /* 0x000fea000b800000 */
[----:B------:R-:W-:-:S09]  /*31d0*/  UISETP.NE.AND UP0, UPT, UR4, 0x1d, UPT ;  /* 0x0000001d0400788c */ /* 0x000fd2000bf05270 */
[----:B------:R-:W-:Y:S05]  /*31e0*/  BRA.U !UP0, `(.L_x_33362) ;  /* 0x0000000108707547 */ /* 0x000fea000b800000 */
[----:B------:R-:W-:-:S09]  /*31f0*/  UISETP.NE.AND UP0, UPT, UR4, 0x2c, UPT ;  /* 0x0000002c0400788c */ /* 0x000fd2000bf05270 */
[----:B------:R-:W-:Y:S05]  /*3200*/  BRA.U !UP0, `(.L_x_33363) ;  /* 0x0000000108487547 */ /* 0x000fea000b800000 */
.L_x_33341:
        /* <DEDUP_REMOVED lines=16> */
.L_x_33364:
[----:B------:R-:W-:Y:S01]  /*3310*/  IMAD.MOV.U32 R0, RZ, RZ, RZ ;  /* 0x000000ffff007224 */ /* 0x000fe200078e00ff */
[----:B------:R-:W-:Y:S06]  /*3320*/  BRA `(.L_x_33342) ;  /* 0x0000000000347947 */ /* 0x000fec0003800000 */
.L_x_33363:
        /* <DEDUP_REMOVED lines=8> */
.L_x_33362:
[----:B------:R-:W2:Y:S02]  /*33b0*/  LDG.E.64 R2, desc[UR36][R2.64] ;  /* 0x0000002402027981 */ /* 0x000ea4000c1e1b00 */
[----:B--2---:R0:W1:Y:S02]  /*33c0*/  I2F.U64 R0, R2 ;  /* 0x0000000200007312 */ /* 0x0040640000301000 */
[----:B01----:R-:W-:Y:S05]  /*33d0*/  BRA `(.L_x_33342) ;  /* 0x0000000000087947 */ /* 0x003fea0003800000 */
.L_x_33361:
[----:B------:R-:W2:Y:S02]  /*33e0*/  LDG.E R0, desc[UR36][R2.64] ;  /* 0x0000002402007981 */ /* 0x000ea4000c1e1900 */
[----:B--2---:R-:W-:-:S07]  /*33f0*/  I2FP.F32.U32 R0, R0 ;  /* 0x0000000000007245 */ /* 0x004fce0000201000 */
.L_x_33342:
[----:B------:R-:W-:Y:S05]  /*3400*/  BSYNC.RECONVERGENT B6 ;  /* 0x0000000000067941 */ /* 0x000fea0003800200 */
.L_x_33336:
        /* <DEDUP_REMOVED lines=21> */
.L_x_33369:
[----:B------:R0:W-:Y:S01]  /*3560*/  STG.E.U8 desc[UR36][R2.64], R4 ;  /* 0x0000000402007986 */ /* 0x0001e2000c101124 */
[----:B------:R-:W-:Y:S05]  /*3570*/  BRA `(.L_x_33371) ;  /* 0x0000000c00007947 */ /* 0x000fea0003800000 */
.L_x_33368:
        /* <DEDUP_REMOVED lines=9> */
.L_x_33373:
[----:B------:R0:W-:Y:S01]  /*3610*/  STG.E desc[UR36][R2.64], R4 ;  /* 0x0000000402007986 */ /* 0x0001e2000c101924 */
[----:B------:R-:W-:Y:S05]  /*3620*/  BRA `(.L_x_33371) ;  /* 0x0000000800d47947 */ /* 0x000fea0003800000 */
.L_x_33372:
[----:B------:R0:W-:Y:S01]  /*3630*/  STG.E.U16 desc[UR36][R2.64], R4 ;  /* 0x0000000402007986 */ /* 0x0001e2000c101524 */
[----:B------:R-:W-:Y:S05]  /*3640*/  BRA `(.L_x_33371) ;  /* 0x0000000800cc7947 */ /* 0x000fea0003800000 */
.L_x_33367:
        /* <DEDUP_REMOVED lines=9> */
.L_x_33375:
[----:B------:R-:W-:-:S04]  /*36e0*/  I2FP.F32.U32 R0, R4 ;  /* 0x0000000400007245 */ /* 0x000fc80000201000 */
[----:B------:R-:W-:-:S05]  /*36f0*/  F2FP.F16.F32.PACK_AB R0, RZ, R0 ;  /* 0x00000000ff00723e */ /* 0x000fca00000000ff */
[----:B------:R0:W-:Y:S01]  /*3700*/  STG.E.U16 desc[UR36][R2.64], R0 ;  /* 0x0000000002007986 */ /* 0x0001e2000c101524 */
[----:B------:R-:W-:Y:S05]  /*3710*/  BRA `(.L_x_33371) ;  /* 0x0000000800987947 */ /* 0x000fea0003800000 */
.L_x_33374:
        /* <DEDUP_REMOVED lines=10> */
.L_x_33377:
[----:B------:R-:W-:-:S04]  /*37c0*/  I2FP.F32.U32 R4, R4 ;  /* 0x0000000400047245 */ /* 0x000fc80000201000 */
[----:B------:R-:W-:-:S04]  /*37d0*/  F2FP.F16.F32.PACK_AB R5, RZ, R4 ;  /* 0x00000004ff05723e */ /* 0x000fc800000000ff */
[----:B------:R-:W-:-:S05]  /*37e0*/  PRMT R5, R5, 0x5410, RZ ;  /* 0x0000541005057816 */ /* 0x000fca00000000ff */
[----:B------:R2:W-:Y:S01]  /*37f0*/  STG.E desc[UR36][R2.64], R5 ;  /* 0x0000000502007986 */ /* 0x0005e2000c101924 */
[----:B------:R-:W-:Y:S05]  /*3800*/  BRA `(.L_x_33371) ;  /* 0x00000008005c7947 */ /* 0x000fea0003800000 */
.L_x_33376:
[----:B------:R-:W0:Y:S02]  /*3810*/  I2F.F64.U32 R4, R4 ;  /* 0x0000000400047312 */ /* 0x000e240000201800 */
[----:B0-----:R4:W-:Y:S01]  /*3820*/  STG.E.64 desc[UR36][R2.64], R4 ;  /* 0x0000000402007986 */ /* 0x0019e2000c101b24 */
[----:B------:R-:W-:Y:S05]  /*3830*/  BRA `(.L_x_33371) ;  /* 0x0000000800507947 */ /* 0x000fea0003800000 */
.L_x_33366:
        /* <DEDUP_REMOVED lines=10> */
.L_x_33380:
[----:B------:R-:W-:Y:S01]  /*38e0*/  CS2R R6, SRZ ;  /* 0x0000000000067805 */ /* 0x000fe2000001ff00 */
[----:B------:R-:W0:Y:S04]  /*38f0*/  I2F.F64.U32 R4, R4 ;  /* 0x0000000400047312 */ /* 0x000e280000201800 */
[----:B0-----:R0:W-:Y:S01]  /*3900*/  STG.E.128 desc[UR36][R2.64], R4 ;  /* 0x0000000402007986 */ /* 0x0011e2000c101d24 */
[----:B------:R-:W-:Y:S05]  /*3910*/  BRA `(.L_x_33371) ;  /* 0x0000000800187947 */ /* 0x000fea0003800000 */
.L_x_33379:
        /* <DEDUP_REMOVED lines=17> */
.L_x_33384:
[----:B------:R-:W-:Y:S05]  /*3a30*/  BSYNC.RECONVERGENT B0 ;  /* 0x0000000000007941 */ /* 0x000fea0003800200 */
.L_x_33383:
[----:B------:R0:W-:Y:S01]  /*3a40*/  STG.E.U8 desc[UR36][R2.64], R5 ;  /* 0x0000000502007986 */ /* 0x0001e2000c101124 */
[----:B------:R-:W-:Y:S05]  /*3a50*/  BRA `(.L_x_33371) ;  /* 0x0000000400c87947 */ /* 0x000fea0003800000 */
.L_x_33382:
        /* <DEDUP_REMOVED lines=16> */
.L_x_33381:
[----:B------:R-:W-:-:S04]  /*3b60*/  I2FP.F32.U32 R0, R4 ;  /* 0x0000000400007245 */ /* 0x000fc80000201000 */
[----:B------:R-:W-:-:S05]  /*3b70*/  F2FP.BF16.F32.PACK_AB R0, RZ, R0 ;  /* 0x00000000ff00723e */ /* 0x000fca00000010ff */
[----:B------:R0:W-:Y:S01]  /*3b80*/  STG.E.U16 desc[UR36][R2.64], R0 ;  /* 0x0000000002007986 */ /* 0x0001e2000c101524 */
[----:B------:R-:W-:Y:S05]  /*3b90*/  BRA `(.L_x_33371) ;  /* 0x0000000400787947 */ /* 0x000fea0003800000 */
.L_x_33378:
        /* <DEDUP_REMOVED lines=10> */
.L_x_33387:
        /* <DEDUP_REMOVED lines=12> */
.L_x_33390:
[----:B------:R-:W-:-:S04]  /*3d00*/  SHF.R.U32.HI R0, RZ, 0x14, R5 ;  /* 0x00000014ff007819 */ /* 0x000fc80000011605 */
[----:B------:R-:W-:-:S04]  /*3d10*/  LOP3.LUT R0, R0, 0x1, RZ, 0xc0, !PT ;  /* 0x0000000100007812 */ /* 0x000fc800078ec0ff */
[----:B------:R-:W-:-:S04]  /*3d20*/  IADD3 R0, PT, PT, R5, 0x487ffff, R0 ;  /* 0x0487ffff05007810 */ /* 0x000fc80007ffe000 */
[----:B------:R-:W-:-:S04]  /*3d30*/  SHF.R.U32.HI R0, RZ, 0x14, R0 ;  /* 0x00000014ff007819 */ /* 0x000fc80000011600 */
[----:B------:R-:W-:-:S07]  /*3d40*/  LOP3.LUT R4, R0, 0xff, RZ, 0xc0, !PT ;  /* 0x000000ff00047812 */ /* 0x000fce00078ec0ff */
.L_x_33391:
[----:B------:R-:W-:-:S07]  /*3d50*/  PRMT R0, R4, 0x7610, R0 ;  /* 0x0000761004007816 */ /* 0x000fce0000000000 */
.L_x_33389:
[----:B------:R-:W-:Y:S05]  /*3d60*/  BSYNC.RECONVERGENT B0 ;  /* 0x0000000000007941 */ /* 0x000fea0003800200 */
.L_x_33388:
[----:B------:R0:W-:Y:S01]  /*3d70*/  STG.E.U8 desc[UR36][R2.64], R0 ;  /* 0x0000000002007986 */ /* 0x0001e2000c101124 */
[----:B------:R-:W-:Y:S05]  /*3d80*/  BRA `(.L_x_33371) ;  /* 0x0000000000fc7947 */ /* 0x000fea0003800000 */
.L_x_33386:
        /* <DEDUP_REMOVED lines=12> */
.L_x_33394:
[----:B------:R-:W-:-:S04]  /*3e50*/  SHF.R.U32.HI R0, RZ, 0x15, R5 ;  /* 0x00000015ff007819 */ /* 0x000fc80000011605 */
[----:B------:R-:W-:-:S04]  /*3e60*/  LOP3.LUT R0, R0, 0x1, RZ, 0xc0, !PT ;  /* 0x0000000100007812 */ /* 0x000fc800078ec0ff */
[----:B------:R-:W-:-:S04]  /*3e70*/  IADD3 R0, PT, PT, R5, 0x88fffff, R0 ;  /* 0x088fffff05007810 */ /* 0x000fc80007ffe000 */
[----:B------:R-:W-:-:S04]  /*3e80*/  SHF.R.U32.HI R0, RZ, 0x15, R0 ;  /* 0x00000015ff007819 */ /* 0x000fc80000011600 */
[----:B------:R-:W-:-:S07]  /*3e90*/  LOP3.LUT R4, R0, 0xff, RZ, 0xc0, !PT ;  /* 0x000000ff00047812 */ /* 0x000fce00078ec0ff */
.L_x_33395:
[----:B------:R-:W-:-:S07]  /*3ea0*/  PRMT R0, R4, 0x7610, R0 ;  /* 0x0000761004007816 */ /* 0x000fce0000000000 */
.L_x_33393:
[----:B------:R-:W-:Y:S05]  /*3eb0*/  BSYNC.RECONVERGENT B0 ;  /* 0x0000000000007941 */ /* 0x000fea0003800200 */
.L_x_33392:
[----:B------:R0:W-:Y:S01]  /*3ec0*/  STG.E.U8 desc[UR36][R2.64], R0 ;  /* 0x0000000002007986 */ /* 0x0001e2000c101124 */
[----:B------:R-:W-:Y:S05]  /*3ed0*/  BRA `(.L_x_33371) ;  /* 0x0000000000a87947 */ /* 0x000fea0003800000 */
.L_x_33385:
[----:B------:R-:W-:-:S09]  /*3ee0*/  UISETP.NE.AND UP0, UPT, UR4, 0x1c, UPT ;  /* 0x0000001c0400788c */ /* 0x000fd2000bf05270 */
[----:B------:R-:W-:Y:S05]  /*3ef0*/  BRA.U !UP0, `(.L_x_33396) ;  /* 0x00000001089c7547 */ /* 0x000fea000b800000 */
[----:B------:R-:W-:-:S09]  /*3f00*/  UISETP.NE.AND UP0, UPT, UR4, 0x1d, UPT ;  /* 0x0000001d0400788c */ /* 0x000fd2000bf05270 */
[----:B------:R-:W-:Y:S05]  /*3f10*/  BRA.U !UP0, `(.L_x_33397) ;  /* 0x0000000108887547 */ /* 0x000fea000b800000 */
[----:B------:R-:W-:-:S09]  /*3f20*/  UISETP.NE.AND UP0, UPT, UR4, 0x2c, UPT ;  /* 0x0000002c0400788c */ /* 0x000fd2000bf05270 */
[----:B------:R-:W-:Y:S05]  /*3f30*/  BRA.U !UP0, `(.L_x_33398) ;  /* 0x0000000108447547 */ /* 0x000fea000b800000 */
.L_x_33370:
        /* <DEDUP_REMOVED lines=16> */
.L_x_33399:
[----:B------:R-:W-:Y:S05]  /*4040*/  BRA `(.L_x_33371) ;  /* 0x00000000004c7947 */ /* 0x000fea0003800000 */
.L_x_33398:
        /* <DEDUP_REMOVED lines=15> */
.L_x_33397:
[----:B------:R-:W-:-:S05]  /*4140*/  IMAD.MOV.U32 R5, RZ, RZ, RZ ;  /* 0x000000ffff057224 */ /* 0x000fca00078e00ff */
[----:B------:R0:W-:Y:S01]  /*4150*/  STG.E.64 desc[UR36][R2.64], R4 ;  /* 0x0000000402007986 */ /* 0x0001e2000c101b24 */
[----:B------:R-:W-:Y:S05]  /*4160*/  BRA `(.L_x_33371) ;  /* 0x0000000000047947 */ /* 0x000fea0003800000 */
.L_x_33396:
[----:B------:R0:W-:Y:S02]  /*4170*/  STG.E desc[UR36][R2.64], R4 ;  /* 0x0000000402007986 */ /* 0x0001e4000c101924 */
.L_x_33371:
[----:B------:R-:W-:Y:S05]  /*4180*/  BSYNC.RECONVERGENT B6 ;  /* 0x0000000000067941 */ /* 0x000fea0003800200 */
.L_x_33365:
[----:B------:R-:W-:-:S07]  /*4190*/  VIADD R17, R17, 0x80 ;  /* 0x0000008011117836 */ /* 0x000fce0000000000 */
.L_x_33305:
[----:B------:R-:W-:Y:S05]  /*41a0*/  BSYNC.RECONVERGENT B7 ;  /* 0x0000000000077941 */ /* 0x000fea0003800200 */
.L_x_33304:
        /* <DEDUP_REMOVED lines=358> */
.L_x_33402:
        /* <DEDUP_REMOVED lines=18> */
.L_x_33407:
[----:B------:R-:W2:Y:S02]  /*5930*/  LDG.E.U8 R2, desc[UR36][R2.64] ;  /* 0x0000002402027981 */ /* 0x000ea4000c1e1100 */
[----:B--2---:R-:W-:Y:S01]  /*5940*/  I2FP.F32.U32 R19, R2 ;  /* 0x0000000200137245 */ /* 0x004fe20000201000 */
[----:B------:R-:W-:Y:S06]  /*5950*/  BRA `(.L_x_33409) ;  /* 0x0000000c00447947 */ /* 0x000fec0003800000 */
.L_x_33406:
        /* <DEDUP_REMOVED lines=9> */
.L_x_33411:
[----:B------:R-:W2:Y:S02]  /*59f0*/  LDG.E R2, desc[UR36][R2.64] ;  /* 0x0000002402027981 */ /* 0x000ea4000c1e1900 */
[----:B--2---:R-:W-:Y:S01]  /*5a00*/  I2FP.F32.S32 R19, R2 ;  /* 0x0000000200137245 */ /* 0x004fe20000201400 */
[----:B------:R-:W-:Y:S06]  /*5a10*/  BRA `(.L_x_33409) ;  /* 0x0000000c00147947 */ /* 0x000fec0003800000 */
.L_x_33410:
[----:B------:R-:W2:Y:S02]  /*5a20*/  LDG.E.U16 R2, desc[UR36][R2.64] ;  /* 0x0000002402027981 */ /* 0x000ea4000c1e1500 */
[----:B--2---:R0:W1:Y:S01]  /*5a30*/  I2F.S16 R19, R2 ;  /* 0x0000000200137306 */ /* 0x0040620000101400 */
[----:B------:R-:W-:Y:S05]  /*5a40*/  BRA `(.L_x_33409) ;  /* 0x0000000c00087947 */ /* 0x000fea0003800000 */
.L_x_33405:
        /* <DEDUP_REMOVED lines=8> */
.L_x_33413:
[----:B------:R-:W2:Y:S02]  /*5ad0*/  LDG.E.U16 R2, desc[UR36][R2.64] ;  /* 0x0000002402027981 */ /* 0x000ea4000c1e1500 */
[----:B--2---:R-:W-:Y:S01]  /*5ae0*/  HADD2.F32 R19, -RZ, R2.H0_H0 ;  /* 0x20000002ff137230 */ /* 0x004fe20000004100 */
[----:B------:R-:W-:Y:S06]  /*5af0*/  BRA `(.L_x_33409) ;  /* 0x0000000800dc7947 */ /* 0x000fec0003800000 */
.L_x_33412:
        /* <DEDUP_REMOVED lines=8> */
.L_x_33415:
[----:B------:R-:W2:Y:S02]  /*5b80*/  LDG.E.U16 R2, desc[UR36][R2.64] ;  /* 0x0000002402027981 */ /* 0x000ea4000c1e1500 */
[----:B--2---:R-:W-:Y:S01]  /*5b90*/  HADD2.F32 R19, -RZ, R2.H0_H0 ;  /* 0x20000002ff137230 */ /* 0x004fe20000004100 */
[----:B------:R-:W-:Y:S06]  /*5ba0*/  BRA `(.L_x_33409) ;  /* 0x0000000800b07947 */ /* 0x000fec0003800000 */
.L_x_33414:
        /* <DEDUP_REMOVED lines=11> */
.L_x_33404:
        /* <DEDUP_REMOVED lines=12> */
.L_x_33418:
        /* <DEDUP_REMOVED lines=11> */
.L_x_33417:
        /* <DEDUP_REMOVED lines=25> */
.L_x_33420:
        /* <DEDUP_REMOVED lines=12> */
.L_x_33419:
[----:B------:R-:W2:Y:S02]  /*6020*/  LDG.E.U16 R2, desc[UR36][R2.64] ;  /* 0x0000002402027981 */ /* 0x000ea4000c1e1500 */
[----:B--2---:R-:W-:Y:S01]  /*6030*/  SHF.L.U32 R19, R2, 0x10, RZ ;  /* 0x0000001002137819 */ /* 0x004fe200000006ff */
[----:B------:R-:W-:Y:S06]  /*6040*/  BRA `(.L_x_33409) ;  /* 0x0000000400887947 */ /* 0x000fec0003800000 */
.L_x_33416:
        /* <DEDUP_REMOVED lines=11> */
.L_x_33423:
        /* <DEDUP_REMOVED lines=20> */
.L_x_33425:
[----:B------:R-:W-:Y:S05]  /*6240*/  BSYNC.RECONVERGENT B0 ;  /* 0x0000000000007941 */ /* 0x000fea0003800200 */
.L_x_33424:
[----:B------:R-:W-:Y:S01]  /*6250*/  IMAD.SHL.U32 R0, R0, 0x100000, RZ ;  /* 0x0010000000007824 */ /* 0x000fe200078e00ff */
[----:B------:R-:W-:-:S04]  /*6260*/  LEA R2, R2, 0x3b800000, 0x17 ;  /* 0x3b80000002027811 */ /* 0x000fc800078eb8ff */
[----:B------:R-:W-:Y:S01]  /*6270*/  LOP3.LUT R19, R2, R0, R19, 0xfe, !PT ;  /* 0x0000000002137212 */ /* 0x000fe200078efe13 */
[----:B------:R-:W-:Y:S06]  /*6280*/  BRA `(.L_x_33409) ;  /* 0x0000000000f87947 */ /* 0x000fec0003800000 */
.L_x_33422:
        /* <DEDUP_REMOVED lines=20> */
.L_x_33427:
[----:B------:R-:W-:Y:S05]  /*63d0*/  BSYNC.RECONVERGENT B0 ;  /* 0x0000000000007941 */ /* 0x000fea0003800200 */
.L_x_33426:
[----:B------:R-:W-:Y:S01]  /*63e0*/  IMAD.SHL.U32 R0, R0, 0x200000, RZ ;  /* 0x0020000000007824 */ /* 0x000fe200078e00ff */
[----:B------:R-:W-:-:S04]  /*63f0*/  LEA R2, R2, 0x37800000, 0x17 ;  /* 0x3780000002027811 */ /* 0x000fc800078eb8ff */
[----:B------:R-:W-:Y:S01]  /*6400*/  LOP3.LUT R19, R2, R0, R19, 0xfe, !PT ;  /* 0x0000000002137212 */ /* 0x000fe200078efe13 */
[----:B------:R-:W-:Y:S06]  /*6410*/  BRA `(.L_x_33409) ;  /* 0x0000000000947947 */ /* 0x000fec0003800000 */
.L_x_33421:
        /* <DEDUP_REMOVED lines=14> */
.L_x_33408:
        /* <DEDUP_REMOVED lines=16> */
.L_x_33430:
[----:B------:R-:W-:Y:S01]  /*6600*/  IMAD.MOV.U32 R19, RZ, RZ, RZ ;  /* 0x000000ffff137224 */ /* 0x000fe200078e00ff */
[----:B------:R-:W-:Y:S06]  /*6610*/  BRA `(.L_x_33409) ;  /* 0x0000000000147947 */ /* 0x000fec0003800000 */
.L_x_33429:
[----:B------:R-:W2:Y:S02]  /*6620*/  LDG.E.64 R2, desc[UR36][R2.64] ;  /* 0x0000002402027981 */ /* 0x000ea4000c1e1b00 */
[----:B--2---:R0:W1:Y:S02]  /*6630*/  I2F.U64 R19, R2 ;  /* 0x0000000200137312 */ /* 0x0040640000301000 */
[----:B01----:R-:W-:Y:S05]  /*6640*/  BRA `(.L_x_33409) ;  /* 0x0000000000087947 */ /* 0x003fea0003800000 */
.L_x_33428:
[----:B------:R-:W2:Y:S02]  /*6650*/  LDG.E R2, desc[UR36][R2.64] ;  /* 0x0000002402027981 */ /* 0x000ea4000c1e1900 */
[----:B--2---:R-:W-:-:S07]  /*6660*/  I2FP.F32.U32 R19, R2 ;  /* 0x0000000200137245 */ /* 0x004fce0000201000 */
.L_x_33409:
[----:B------:R-:W-:Y:S05]  /*6670*/  BSYNC.RECONVERGENT B6 ;  /* 0x0000000000067941 */ /* 0x000fea0003800200 */
.L_x_33403:
        /* <DEDUP_REMOVED lines=18> */
.L_x_33435:
[----:B------:R-:W2:Y:S02]  /*67a0*/  LDG.E.U8 R0, desc[UR36][R2.64] ;  /* 0x0000002402007981 */ /* 0x000ea4000c1e1100 */
[----:B--2---:R-:W-:Y:S01]  /*67b0*/  I2FP.F32.U32 R0, R0 ;  /* 0x0000000000007245 */ /* 0x004fe20000201000 */
[----:B------:R-:W-:Y:S06]  /*67c0*/  BRA `(.L_x_33437) ;  /* 0x0000000c00447947 */ /* 0x000fec0003800000 */
.L_x_33434:
        /* <DEDUP_REMOVED lines=9> */
.L_x_33439:
[----:B------:R-:W2:Y:S02]  /*6860*/  LDG.E R0, desc[UR36][R2.64] ;  /* 0x0000002402007981 */ /* 0x000ea4000c1e1900 */
[----:B--2---:R-:W-:Y:S01]  /*6870*/  I2FP.F32.S32 R0, R0 ;  /* 0x0000000000007245 */ /* 0x004fe20000201400 */
[----:B------:R-:W-:Y:S06]  /*6880*/  BRA `(.L_x_33437) ;  /* 0x0000000c00147947 */ /* 0x000fec0003800000 */
.L_x_33438:
[----:B------:R-:W2:Y:S02]  /*6890*/  LDG.E.U16 R0, desc[UR36][R2.64] ;  /* 0x0000002402007981 */ /* 0x000ea4000c1e1500 */
[----:B--2---:R-:W0:Y:S01]  /*68a0*/  I2F.S16 R0, R0 ;  /* 0x0000000000007306 */ /* 0x004e220000101400 */
[----:B------:R-:W-:Y:S05]  /*68b0*/  BRA `(.L_x_33437) ;  /* 0x0000000c00087947 */ /* 0x000fea0003800000 */
.L_x_33433:
        /* <DEDUP_REMOVED lines=8> */
.L_x_33441:
[----:B------:R-:W2:Y:S02]  /*6940*/  LDG.E.U16 R0, desc[UR36][R2.64] ;  /* 0x0000002402007981 */ /* 0x000ea4000c1e1500 */
[----:B--2---:R-:W-:Y:S01]  /*6950*/  HADD2.F32 R0, -RZ, R0.H0_H0 ;  /* 0x20000000ff007230 */ /* 0x004fe20000004100 */
[----:B------:R-:W-:Y:S06]  /*6960*/  BRA `(.L_x_33437) ;  /* 0x0000000800dc7947 */ /* 0x000fec0003800000 */
.L_x_33440:
        /* <DEDUP_REMOVED lines=8> */
.L_x_33443:
[----:B------:R-:W2:Y:S02]  /*69f0*/  LDG.E.U16 R0, desc[UR36][R2.64] ;  /* 0x0000002402007981 */ /* 0x000ea4000c1e1500 */
[----:B--2---:R-:W-:Y:S01]  /*6a00*/  HADD2.F32 R0, -RZ, R0.H0_H0 ;  /* 0x20000000ff007230 */ /* 0x004fe20000004100 */
[----:B------:R-:W-:Y:S06]  /*6a10*/  BRA `(.L_x_33437) ;  /* 0x0000000800b07947 */ /* 0x000fec0003800000 */
.L_x_33442:
        /* <DEDUP_REMOVED lines=11> */
.L_x_33432:
        /* <DEDUP_REMOVED lines=12> */
.L_x_33446:
        /* <DEDUP_REMOVED lines=11> */
.L_x_33445:
        /* <DEDUP_REMOVED lines=25> */
.L_x_33448:
        /* <DEDUP_REMOVED lines=12> */
.L_x_33447:
[----:B------:R-:W2:Y:S02]  /*6e90*/  LDG.E.U16 R0, desc[UR36][R2.64] ;  /* 0x0000002402007981 */ /* 0x000ea4000c1e1500 */
[----:B--2---:R-:W-:Y:S01]  /*6ea0*/  IMAD.U32 R0, R0, 0x10000, RZ ;  /* 0x0001000000007824 */ /* 0x004fe200078e00ff */
[----:B------:R-:W-:Y:S06]  /*6eb0*/  BRA `(.L_x_33437) ;  /* 0x0000000400887947 */ /* 0x000fec0003800000 */
.L_x_33444:
        /* <DEDUP_REMOVED lines=11> */
.L_x_33451:
        /* <DEDUP_REMOVED lines=20> */
.L_x_33453:
[----:B------:R-:W-:Y:S05]  /*70b0*/  BSYNC.RECONVERGENT B0 ;  /* 0x0000000000007941 */ /* 0x000fea0003800200 */
.L_x_33452:
[----:B------:R-:W-:Y:S02]  /*70c0*/  SHF.L.U32 R0, R0, 0x14, RZ ;  /* 0x0000001400007819 */ /* 0x000fe400000006ff */
[----:B------:R-:W-:-:S04]  /*70d0*/  LEA R2, R2, 0x3b800000, 0x17 ;  /* 0x3b80000002027811 */ /* 0x000fc800078eb8ff */
[----:B------:R-:W-:Y:S01]  /*70e0*/  LOP3.LUT R0, R2, R0, R7, 0xfe, !PT ;  /* 0x0000000002007212 */ /* 0x000fe200078efe07 */
[----:B------:R-:W-:Y:S06]  /*70f0*/  BRA `(.L_x_33437) ;  /* 0x0000000000f87947 */ /* 0x000fec0003800000 */
.L_x_33450:
        /* <DEDUP_REMOVED lines=20> */
.L_x_33455:
[----:B------:R-:W-:Y:S05]  /*7240*/  BSYNC.RECONVERGENT B0 ;  /* 0x0000000000007941 */ /* 0x000fea0003800200 */
.L_x_33454:
[----:B------:R-:W-:Y:S01]  /*7250*/  IMAD.SHL.U32 R0, R0, 0x200000, RZ ;  /* 0x0020000000007824 */ /* 0x000fe200078e00ff */
[----:B------:R-:W-:-:S04]  /*7260*/  LEA R2, R2, 0x37800000, 0x17 ;  /* 0x3780000002027811 */ /* 0x000fc800078eb8ff */
[----:B------:R-:W-:Y:S01]  /*7270*/  LOP3.LUT R0, R2, R0, R7, 0xfe, !PT ;  /* 0x0000000002007212 */ /* 0x000fe200078efe07 */
[----:B------:R-:W-:Y:S06]  /*7280*/  BRA `(.L_x_33437) ;  /* 0x0000000000947947 */ /* 0x000fec0003800000 */
.L_x_33449:
        /* <DEDUP_REMOVED lines=14> */
.L_x_33436:
        /* <DEDUP_REMOVED lines=16> */
.L_x_33458:
[----:B------:R-:W-:Y:S01]  /*7470*/  MOV R0, RZ ;  /* 0x000000ff00007202 */ /* 0x000fe20000000f00 */
[----:B------:R-:W-:Y:S06]  /*7480*/  BRA `(.L_x_33437) ;  /* 0x0000000000147947 */ /* 0x000fec0003800000 */
.L_x_33457:
[----:B------:R-:W2:Y:S02]  /*7490*/  LDG.E.64 R2, desc[UR36][R2.64] ;  /* 0x0000002402027981 */ /* 0x000ea4000c1e1b00 */
[----:B--2---:R0:W2:Y:S02]  /*74a0*/  I2F.U64 R0, R2 ;  /* 0x0000000200007312 */ /* 0x0040a40000301000 */
[----:B0-2---:R-:W-:Y:S05]  /*74b0*/  BRA `(.L_x_33437) ;  /* 0x0000000000087947 */ /* 0x005fea0003800000 */
.L_x_33456:
[----:B------:R-:W2:Y:S02]  /*74c0*/  LDG.E R0, desc[UR36][R2.64] ;  /* 0x0000002402007981 */ /* 0x000ea4000c1e1900 */
[----:B--2---:R-:W-:-:S07]  /*74d0*/  I2FP.F32.U32 R0, R0 ;  /* 0x0000000000007245 */ /* 0x004fce0000201000 */
.L_x_33437:
[----:B------:R-:W-:Y:S05]  /*74e0*/  BSYNC.RECONVERGENT B6 ;  /* 0x0000000000067941 */ /* 0x000fea0003800200 */
.L_x_33431:
        /* <DEDUP_REMOVED lines=21> */
.L_x_33463:
[----:B------:R0:W-:Y:S01]  /*7640*/  STG.E.U8 desc[UR36][R2.64], R4 ;  /* 0x0000000402007986 */ /* 0x0001e2000c101124 */
[----:B------:R-:W-:Y:S05]  /*7650*/  BRA `(.L_x_33465) ;  /* 0x0000000800fc7947 */ /* 0x000fea0003800000 */
.L_x_33462:
        /* <DEDUP_REMOVED lines=9> */
.L_x_33467:
[----:B------:R0:W-:Y:S01]  /*76f0*/  STG.E desc[UR36][R2.64], R4 ;  /* 0x0000000402007986 */ /* 0x0001e2000c101924 */
[----:B------:R-:W-:Y:S05]  /*7700*/  BRA `(.L_x_33465) ;  /* 0x0000000800d07947 */ /* 0x000fea0003800000 */
.L_x_33466:
[----:B------:R0:W-:Y:S01]  /*7710*/  STG.E.U16 desc[UR36][R2.64], R4 ;  /* 0x0000000402007986 */ /* 0x0001e2000c101524 */
[----:B------:R-:W-:Y:S05]  /*7720*/  BRA `(.L_x_33465) ;  /* 0x0000000800c87947 */ /* 0x000fea0003800000 */
.L_x_33461:
        /* <DEDUP_REMOVED lines=9> */
.L_x_33469:
[----:B------:R-:W-:-:S04]  /*77c0*/  I2FP.F32.U32 R0, R4 ;  /* 0x0000000400007245 */ /* 0x000fc80000201000 */
[----:B------:R-:W-:-:S05]  /*77d0*/  F2FP.F16.F32.PACK_AB R0, RZ, R0 ;  /* 0x00000000ff00723e */ /* 0x000fca00000000ff */
[----:B------:R0:W-:Y:S01]  /*77e0*/  STG.E.U16 desc[UR36][R2.64], R0 ;  /* 0x0000000002007986 */ /* 0x0001e2000c101524 */
[----:B------:R-:W-:Y:S05]  /*77f0*/  BRA `(.L_x_33465) ;  /* 0x0000000800947947 */ /* 0x000fea0003800000 */
.L_x_33468:
        /* <DEDUP_REMOVED lines=10> */
.L_x_33471:
[----:B------:R-:W-:-:S04]  /*78a0*/  I2FP.F32.U32 R4, R4 ;  /* 0x0000000400047245 */ /* 0x000fc80000201000 */
[----:B------:R-:W-:-:S04]  /*78b0*/  F2FP.F16.F32.PACK_AB R5, RZ, R4 ;  /* 0x00000004ff05723e */ /* 0x000fc800000000ff */
[----:B------:R-:W-:-:S05]  /*78c0*/  PRMT R5, R5, 0x5410, RZ ;  /* 0x0000541005057816 */ /* 0x000fca00000000ff */
[----:B------:R0:W-:Y:S01]  /*78d0*/  STG.E desc[UR36][R2.64], R5 ;  /* 0x0000000502007986 */ /* 0x0001e2000c101924 */
[----:B------:R-:W-:Y:S05]  /*78e0*/  BRA `(.L_x_33465) ;  /* 0x0000000800587947 */ /* 0x000fea0003800000 */
.L_x_33470:
[----:B------:R-:W0:Y:S02]  /*78f0*/  I2F.F64.U32 R4, R4 ;  /* 0x0000000400047312 */ /* 0x000e240000201800 */
[----:B0-----:R0:W-:Y:S01]  /*7900*/  STG.E.64 desc[UR36][R2.64], R4 ;  /* 0x0000000402007986 */ /* 0x0011e2000c101b24 */
[----:B------:R-:W-:Y:S05]  /*7910*/  BRA `(.L_x_33465) ;  /* 0x00000008004c7947 */ /* 0x000fea0003800000 */
.L_x_33460:
        /* <DEDUP_REMOVED lines=12> */
.L_x_33475:
        /* <DEDUP_REMOVED lines=17> */
.L_x_33477:
[----:B------:R-:W-:Y:S05]  /*7af0*/  BSYNC.RECONVERGENT B0 ;  /* 0x0000000000007941 */ /* 0x000fea0003800200 */
.L_x_33476:
[----:B------:R0:W-:Y:S01]  /*7b00*/  STG.E.U8 desc[UR36][R2.64], R0 ;  /* 0x0000000002007986 */ /* 0x0001e2000c101124 */
[----:B------:R-:W-:Y:S05]  /*7b10*/  BRA `(.L_x_33465) ;  /* 0x0000000400cc7947 */ /* 0x000fea0003800000 */
.L_x_33474:
        /* <DEDUP_REMOVED lines=17> */
.L_x_33479:
[----:B------:R-:W-:Y:S05]  /*7c30*/  BSYNC.RECONVERGENT B0 ;  /* 0x0000000000007941 */ /* 0x000fea0003800200 */
.L_x_33478:
[----:B------:R0:W-:Y:S01]  /*7c40*/  STG.E.U8 desc[UR36][R2.64], R0 ;  /* 0x0000000002007986 */ /* 0x0001e2000c101124 */
[----:B------:R-:W-:Y:S05]  /*7c50*/  BRA `(.L_x_33465) ;  /* 0x00000004007c7947 */ /* 0x000fea0003800000 */
.L_x_33473:
        /* <DEDUP_REMOVED lines=21> */
.L_x_33481:
[----:B------:R-:W-:-:S05]  /*7db0*/  HFMA2 R5, -RZ, RZ, 0, 0 ;  /* 0x00000000ff057431 */ /* 0x000fca00000001ff */
[----:B------:R0:W-:Y:S01]  /*7dc0*/  STG.E.64 desc[UR36][R2.64], R4 ;  /* 0x0000000402007986 */ /* 0x0001e2000c101b24 */
[----:B------:R-:W-:Y:S05]  /*7dd0*/  BRA `(.L_x_33465) ;  /* 0x00000004001c7947 */ /* 0x000fea0003800000 */
.L_x_33480:
[----:B------:R0:W-:Y:S01]  /*7de0*/  STG.E desc[UR36][R2.64], R4 ;  /* 0x0000000402007986 */ /* 0x0001e2000c101924 */
[----:B------:R-:W-:Y:S05]  /*7df0*/  BRA `(.L_x_33465) ;  /* 0x0000000400147947 */ /* 0x000fea0003800000 */
.L_x_33472:
        /* <DEDUP_REMOVED lines=8> */
.L_x_33483:
[----:B------:R-:W-:Y:S01]  /*7e80*/  CS2R R6, SRZ ;  /* 0x0000000000067805 */ /* 0x000fe2000001ff00 */
[----:B------:R-:W0:Y:S04]  /*7e90*/  I2F.F64.U32 R4, R4 ;  /* 0x0000000400047312 */ /* 0x000e280000201800 */
[----:B0-----:R4:W-:Y:S01]  /*7ea0*/  STG.E.128 desc[UR36][R2.64], R4 ;  /* 0x0000000402007986 */ /* 0x0019e2000c101d24 */
[----:B------:R-:W-:Y:S05]  /*7eb0*/  BRA `(.L_x_33465) ;  /* 0x0000000000e47947 */ /* 0x000fea0003800000 */
.L_x_33482:
[----:B------:R-:W-:-:S09]  /*7ec0*/  UISETP.NE.AND UP0, UPT, UR4, 0xf, UPT ;  /* 0x0000000f0400788c */ /* 0x000fd2000bf05270 */
[----:B------:R-:W-:Y:S05]  /*7ed0*/  BRA.U !UP0, `(.L_x_33484) ;  /* 0x0000000108d07547 */ /* 0x000fea000b800000 */
[----:B------:R-:W-:-:S09]  /*7ee0*/  UISETP.NE.AND UP0, UPT, UR4, 0x17, UPT ;  /* 0x000000170400788c */ /* 0x000fd2000bf05270 */
[----:B------:R-:W-:Y:S05]  /*7ef0*/  BRA.U !UP0, `(.L_x_33485) ;  /* 0x0000000108847547 */ /* 0x000fea000b800000 */
[----:B------:R-:W-:-:S09]  /*7f00*/  UISETP.NE.AND UP0, UPT, UR4, 0x18, UPT ;  /* 0x000000180400788c */ /* 0x000fd2000bf05270 */
[----:B------:R-:W-:Y:S05]  /*7f10*/  BRA.U !UP0, `(.L_x_33486) ;  /* 0x0000000108447547 */ /* 0x000fea000b800000 */
.L_x_33464:
        /* <DEDUP_REMOVED lines=16> */
.L_x_33487:
[----:B------:R-:W-:Y:S05]  /*8020*/  BRA `(.L_x_33465) ;  /* 0x0000000000887947 */ /* 0x000fea0003800000 */
.L_x_33486:
        /* <DEDUP_REMOVED lines=11> */
.L_x_33489:
[----:B------:R-:W-:Y:S05]  /*80e0*/  BSYNC.RECONVERGENT B0 ;  /* 0x0000000000007941 */ /* 0x000fea0003800200 */
.L_x_33488:
[----:B------:R3:W-:Y:S01]  /*80f0*/  STG.E.U8 desc[UR36][R2.64], R5 ;  /* 0x0000000502007986 */ /* 0x0007e2000c101124 */
[----:B------:R-:W-:Y:S05]  /*8100*/  BRA `(.L_x_33465) ;  /* 0x0000000000507947 */ /* 0x000fea0003800000 */
.L_x_33485:
        /* <DEDUP_REMOVED lines=12> */
.L_x_33490:
[----:B------:R-:W-:Y:S01]  /*81d0*/  IMAD.MOV.U32 R5, RZ, RZ, 0x7f ;  /* 0x0000007fff057424 */ /* 0x000fe200078e00ff */
[----:B------:R-:W-:-:S04]  /*81e0*/  ISETP.GT.U32.AND P0, PT, R7, 0x7f800000, PT ;  /* 0x7f8000000700780c */ /* 0x000fc80003f04070 */
[----:B------:R-:W-:-:S05]  /*81f0*/  SEL R5, R5, 0x7c, P0 ;  /* 0x0000007c05057807 */ /* 0x000fca0000000000 */
[----:B------:R2:W-:Y:S01]  /*8200*/  STG.E.U8 desc[UR36][R2.64], R5 ;  /* 0x0000000502007986 */ /* 0x0005e2000c101124 */
[----:B------:R-:W-:Y:S05]  /*8210*/  BRA `(.L_x_33465) ;  /* 0x00000000000c7947 */ /* 0x000fea0003800000 */
.L_x_33484:
[----:B------:R-:W-:-:S04]  /*8220*/  I2FP.F32.U32 R0, R4 ;  /* 0x0000000400007245 */ /* 0x000fc80000201000 */
[----:B------:R-:W-:-:S05]  /*8230*/  F2FP.BF16.F32.PACK_AB R0, RZ, R0 ;  /* 0x00000000ff00723e */ /* 0x000fca00000010ff */
[----:B------:R0:W-:Y:S02]  /*8240*/  STG.E.U16 desc[UR36][R2.64], R0 ;  /* 0x0000000002007986 */ /* 0x0001e4000c101524 */
.L_x_33465:
[----:B------:R-:W-:Y:S05]  /*8250*/  BSYNC.RECONVERGENT B6 ;  /* 0x0000000000067941 */ /* 0x000fea0003800200 */
.L_x_33459:
[----:B------:R-:W-:-:S07]  /*8260*/  IADD3 R17, PT, PT, R17, 0x80, RZ ;  /* 0x0000008011117810 */ /* 0x000fce0007ffe0ff */
.L_x_33401:
[----:B------:R-:W-:Y:S05]  /*8270*/  BSYNC.RECONVERGENT B7 ;  /* 0x0000000000077941 */ /* 0x000fea0003800200 */
.L_x_33400:
        /* <DEDUP_REMOVED lines=358> */
.L_x_33493:
        /* <DEDUP_REMOVED lines=18> */
.L_x_33498:
[----:B------:R-:W2:Y:S02]  /*9a00*/  LDG.E.U8 R2, desc[UR36][R2.64] ;  /* 0x0000002402027981 */ /* 0x000ea4000c1e1100 */
[----:B--2---:R-:W-:Y:S01]  /*9a10*/  I2FP.F32.U32 R19, R2 ;  /* 0x0000000200137245 */ /* 0x004fe20000201000 */
[----:B------:R-:W-:Y:S06]  /*9a20*/  BRA `(.L_x_33500) ;  /* 0x0000000c00447947 */ /* 0x000fec0003800000 */
.L_x_33497:
        /* <DEDUP_REMOVED lines=9> */
.L_x_33502:
[----:B------:R-:W2:Y:S02]  /*9ac0*/  LDG.E R2, desc[UR36][R2.64] ;  /* 0x0000002402027981 */ /* 0x000ea4000c1e1900 */
[----:B--2---:R-:W-:Y:S01]  /*9ad0*/  I2FP.F32.S32 R19, R2 ;  /* 0x0000000200137245 */ /* 0x004fe20000201400 */
[----:B------:R-:W-:Y:S06]  /*9ae0*/  BRA `(.L_x_33500) ;  /* 0x0000000c00147947 */ /* 0x000fec0003800000 */
.L_x_33501:
[----:B------:R-:W2:Y:S02]  /*9af0*/  LDG.E.U16 R2, desc[UR36][R2.64] ;  /* 0x0000002402027981 */ /* 0x000ea4000c1e1500 */
[----:B--2---:R2:W3:Y:S01]  /*9b00*/  I2F.S16 R19, R2 ;  /* 0x0000000200137306 */ /* 0x0044e20000101400 */
[----:B------:R-:W-:Y:S05]  /*9b10*/  BRA `(.L_x_33500) ;  /* 0x0000000c00087947 */ /* 0x000fea0003800000 */
.L_x_33496:
        /* <DEDUP_REMOVED lines=8> */
.L_x_33504:
[----:B------:R-:W2:Y:S02]  /*9ba0*/  LDG.E.U16 R2, desc[UR36][R2.64] ;  /* 0x0000002402027981 */ /* 0x000ea4000c1e1500 */
[----:B--2---:R-:W-:Y:S01]  /*9bb0*/  HADD2.F32 R19, -RZ, R2.H0_H0 ;  /* 0x20000002ff137230 */ /* 0x004fe20000004100 */
[----:B------:R-:W-:Y:S06]  /*9bc0*/  BRA `(.L_x_33500) ;  /* 0x0000000800dc7947 */ /* 0x000fec0003800000 */
.L_x_33503:
        /* <DEDUP_REMOVED lines=8> */
.L_x_33506:
[----:B------:R-:W2:Y:S02]  /*9c50*/  LDG.E.U16 R2, desc[UR36][R2.64] ;  /* 0x0000002402027981 */ /* 0x000ea4000c1e1500 */
[----:B--2---:R-:W-:Y:S01]  /*9c60*/  HADD2.F32 R19, -RZ, R2.H0_H0 ;  /* 0x20000002ff137230 */ /* 0x004fe20000004100 */
[----:B------:R-:W-:Y:S06]  /*9c70*/  BRA `(.L_x_33500) ;  /* 0x0000000800b07947 */ /* 0x000fec0003800000 */
.L_x_33505:
        /* <DEDUP_REMOVED lines=11> */
.L_x_33495:
        /* <DEDUP_REMOVED lines=12> */
.L_x_33509:
        /* <DEDUP_REMOVED lines=11> */
.L_x_33508:
        /* <DEDUP_REMOVED lines=25> */
.L_x_33511:
        /* <DEDUP_REMOVED lines=12> */
.L_x_33510:
[----:B------:R-:W2:Y:S02]  /*a0f0*/  LDG.E.U16 R2, desc[UR36][R2.64] ;  /* 0x0000002402027981 */ /* 0x000ea4000c1e1500 */
[----:B--2---:R-:W-:Y:S01]  /*a100*/  IMAD.U32 R19, R2, 0x10000, RZ ;  /* 0x0001000002137824 */ /* 0x004fe200078e00ff */
[----:B------:R-:W-:Y:S06]  /*a110*/  BRA `(.L_x_33500) ;  /* 0x0000000400887947 */ /* 0x000fec0003800000 */
.L_x_33507:
        /* <DEDUP_REMOVED lines=11> */
.L_x_33514:
        /* <DEDUP_REMOVED lines=20> */
.L_x_33516:
[----:B------:R-:W-:Y:S05]  /*a310*/  BSYNC.RECONVERGENT B0 ;  /* 0x0000000000007941 */ /* 0x000fea0003800200 */
.L_x_33515:
[----:B------:R-:W-:Y:S02]  /*a320*/  SHF.L.U32 R0, R0, 0x14, RZ ;  /* 0x0000001400007819 */ /* 0x000fe400000006ff */
[----:B------:R-:W-:-:S04]  /*a330*/  LEA R2, R2, 0x3b800000, 0x17 ;  /* 0x3b80000002027811 */ /* 0x000fc800078eb8ff */
[----:B------:R-:W-:Y:S01]  /*a340*/  LOP3.LUT R19, R2, R0, R19, 0xfe, !PT ;  /* 0x0000000002137212 */ /* 0x000fe200078efe13 */
[----:B------:R-:W-:Y:S06]  /*a350*/  BRA `(.L_x_33500) ;  /* 0x0000000000f87947 */ /* 0x000fec0003800000 */
.L_x_33513:
        /* <DEDUP_REMOVED lines=20> */
.L_x_33518:
[----:B------:R-:W-:Y:S05]  /*a4a0*/  BSYNC.RECONVERGENT B0 ;  /* 0x0000000000007941 */ /* 0x000fea0003800200 */
.L_x_33517:
[----:B------:R-:W-:Y:S01]  /*a4b0*/  IMAD.SHL.U32 R0, R0, 0x200000, RZ ;  /* 0x0020000000007824 */ /* 0x000fe200078e00ff */
[----:B------:R-:W-:-:S04]  /*a4c0*/  LEA R2, R2, 0x37800000, 0x17 ;  /* 0x3780000002027811 */ /* 0x000fc800078eb8ff */
[----:B------:R-:W-:Y:S01]  /*a4d0*/  LOP3.LUT R19, R2, R0, R19, 0xfe, !PT ;  /* 0x0000000002137212 */ /* 0x000fe200078efe13 */
[----:B------:R-:W-:Y:S06]  /*a4e0*/  BRA `(.L_x_33500) ;  /* 0x0000000000947947 */ /* 0x000fec0003800000 */
.L_x_33512:
        /* <DEDUP_REMOVED lines=14> */
.L_x_33499:
        /* <DEDUP_REMOVED lines=16> */
.L_x_33521:
[----:B------:R-:W-:Y:S01]  /*a6d0*/  MOV R19, RZ ;  /* 0x000000ff00137202 */ /* 0x000fe20000000f00 */
[----:B------:R-:W-:Y:S06]  /*a6e0*/  BRA `(.L_x_33500) ;  /* 0x0000000000147947 */ /* 0x000fec0003800000 */
.L_x_33520:
[----:B------:R-:W2:Y:S02]  /*a6f0*/  LDG.E.64 R2, desc[UR36][R2.64] ;  /* 0x0000002402027981 */ /* 0x000ea4000c1e1b00 */
[----:B--2---:R0:W1:Y:S02]  /*a700*/  I2F.U64 R19, R2 ;  /* 0x0000000200137312 */ /* 0x0040640000301000 */
[----:B01----:R-:W-:Y:S05]  /*a710*/  BRA `(.L_x_33500) ;  /* 0x0000000000087947 */ /* 0x003fea0003800000 */
.L_x_33519:
[----:B------:R-:W2:Y:S02]  /*a720*/  LDG.E R2, desc[UR36][R2.64] ;  /* 0x0000002402027981 */ /* 0x000ea4000c1e1900 */
[----:B--2---:R-:W-:-:S07]  /*a730*/  I2FP.F32.U32 R19, R2 ;  /* 0x0000000200137245 */ /* 0x004fce0000201000 */
.L_x_33500:
[----:B------:R-:W-:Y:S05]  /*a740*/  BSYNC.RECONVERGENT B6 ;  /* 0x0000000000067941 */ /* 0x000fea0003800200 */
.L_x_33494:
        /* <DEDUP_REMOVED lines=18> */
.L_x_33526:
[----:B------:R-:W2:Y:S02]  /*a870*/  LDG.E.U8 R0, desc[UR36][R2.64] ;  /* 0x0000002402007981 */ /* 0x000ea4000c1e1100 */
[----:B--2---:R-:W-:Y:S01]  /*a880*/  I2FP.F32.U32 R0, R0 ;  /* 0x0000000000007245 */ /* 0x004fe20000201000 */
[----:B------:R-:W-:Y:S06]  /*a890*/  BRA `(.L_x_33528) ;  /* 0x0000000c00447947 */ /* 0x000fec0003800000 */
.L_x_33525:
        /* <DEDUP_REMOVED lines=9> */
.L_x_33530:
[----:B------:R-:W2:Y:S02]  /*a930*/  LDG.E R0, desc[UR36][R2.64] ;  /* 0x0000002402007981 */ /* 0x000ea4000c1e1900 */
[----:B--2---:R-:W-:Y:S01]  /*a940*/  I2FP.F32.S32 R0, R0 ;  /* 0x0000000000007245 */ /* 0x004fe20000201400 */
[----:B------:R-:W-:Y:S06]  /*a950*/  BRA `(.L_x_33528) ;  /* 0x0000000c00147947 */ /* 0x000fec0003800000 */
.L_x_33529:
[----:B------:R-:W2:Y:S02]  /*a960*/  LDG.E.U16 R0, desc[UR36][R2.64] ;  /* 0x0000002402007981 */ /* 0x000ea4000c1e1500 */
[----:B--2---:R-:W0:Y:S01]  /*a970*/  I2F.S16 R0, R0 ;  /* 0x0000000000007306 */ /* 0x004e220000101400 */
[----:B------:R-:W-:Y:S05]  /*a980*/  BRA `(.L_x_33528) ;  /* 0x0000000c00087947 */ /* 0x000fea0003800000 */
.L_x_33524:
        /* <DEDUP_REMOVED lines=8> */
.L_x_33532:
[----:B------:R-:W2:Y:S02]  /*aa10*/  LDG.E.U16 R0, desc[UR36][R2.64] ;  /* 0x0000002402007981 */ /* 0x000ea4000c1e1500 */
[----:B--2---:R-:W-:Y:S01]  /*aa20*/  HADD2.F32 R0, -RZ, R0.H0_H0 ;  /* 0x20000000ff007230 */ /* 0x004fe20000004100 */
[----:B------:R-:W-:Y:S06]  /*aa30*/  BRA `(.L_x_33528) ;  /* 0x0000000800dc7947 */ /* 0x000fec0003800000 */
.L_x_33531:
        /* <DEDUP_REMOVED lines=8> */
.L_x_33534:
[----:B------:R-:W2:Y:S02]  /*aac0*/  LDG.E.U16 R0, desc[UR36][R2.64] ;  /* 0x0000002402007981 */ /* 0x000ea4000c1e1500 */
[----:B--2---:R-:W-:Y:S01]  /*aad0*/  HADD2.F32 R0, -RZ, R0.H0_H0 ;  /* 0x20000000ff007230 */ /* 0x004fe20000004100 */
[----:B------:R-:W-:Y:S06]  /*aae0*/  BRA `(.L_x_33528) ;  /* 0x0000000800b07947 */ /* 0x000fec0003800000 */
.L_x_33533:
        /* <DEDUP_REMOVED lines=11> */
.L_x_33523:
        /* <DEDUP_REMOVED lines=12> */
.L_x_33537:
        /* <DEDUP_REMOVED lines=11> */
.L_x_33536:
        /* <DEDUP_REMOVED lines=25> */
.L_x_33539:
        /* <DEDUP_REMOVED lines=12> */
.L_x_33538:
[----:B------:R-:W2:Y:S02]  /*af60*/  LDG.E.U16 R0, desc[UR36][R2.64] ;  /* 0x0000002402007981 */ /* 0x000ea4000c1e1500 */
[----:B--2---:R-:W-:Y:S01]  /*af70*/  IMAD.U32 R0, R0, 0x10000, RZ ;  /* 0x0001000000007824 */ /* 0x004fe200078e00ff */
[----:B------:R-:W-:Y:S06]  /*af80*/  BRA `(.L_x_33528) ;  /* 0x0000000400887947 */ /* 0x000fec0003800000 */
.L_x_33535:
        /* <DEDUP_REMOVED lines=11> */
.L_x_33542:
        /* <DEDUP_REMOVED lines=20> */
.L_x_33544:
[----:B------:R-:W-:Y:S05]  /*b180*/  BSYNC.RECONVERGENT B0 ;  /* 0x0000000000007941 */ /* 0x000fea0003800200 */
.L_x_33543:
[----:B------:R-:W-:Y:S01]  /*b190*/  IMAD.SHL.U32 R0, R0, 0x100000, RZ ;  /* 0x0010000000007824 */ /* 0x000fe200078e00ff */
[----:B------:R-:W-:-:S04]  /*b1a0*/  LEA R2, R2, 0x3b800000, 0x17 ;  /* 0x3b80000002027811 */ /* 0x000fc800078eb8ff */
[----:B------:R-:W-:Y:S01]  /*b1b0*/  LOP3.LUT R0, R2, R0, R7, 0xfe, !PT ;  /* 0x0000000002007212 */ /* 0x000fe200078efe07 */
[----:B------:R-:W-:Y:S06]  /*b1c0*/  BRA `(.L_x_33528) ;  /* 0x0000000000f87947 */ /* 0x000fec0003800000 */
.L_x_33541:
        /* <DEDUP_REMOVED lines=20> */
.L_x_33546:
[----:B------:R-:W-:Y:S05]  /*b310*/  BSYNC.RECONVERGENT B0 ;  /* 0x0000000000007941 */ /* 0x000fea0003800200 */
.L_x_33545:
[----:B------:R-:W-:Y:S02]  /*b320*/  SHF.L.U32 R0, R0, 0x15, RZ ;  /* 0x0000001500007819 */ /* 0x000fe400000006ff */
[----:B------:R-:W-:-:S04]  /*b330*/  LEA R2, R2, 0x37800000, 0x17 ;  /* 0x3780000002027811 */ /* 0x000fc800078eb8ff */
[----:B------:R-:W-:Y:S01]  /*b340*/  LOP3.LUT R0, R2, R0, R7, 0xfe, !PT ;  /* 0x0000000002007212 */ /* 0x000fe200078efe07 */
[----:B------:R-:W-:Y:S06]  /*b350*/  BRA `(.L_x_33528) ;  /* 0x0000000000947947 */ /* 0x000fec0003800000 */
.L_x_33540:
        /* <DEDUP_REMOVED lines=14> */
.L_x_33527:
        /* <DEDUP_REMOVED lines=16> */
.L_x_33549:
[----:B------:R-:W-:Y:S01]  /*b540*/  IMAD.MOV.U32 R0, RZ, RZ, RZ ;  /* 0x000000ffff007224 */ /* 0x000fe200078e00ff */
[----:B------:R-:W-:Y:S06]  /*b550*/  BRA `(.L_x_33528) ;  /* 0x0000000000147947 */ /* 0x000fec0003800000 */
.L_x_33548:
[----:B------:R-:W2:Y:S02]  /*b560*/  LDG.E.64 R2, desc[UR36][R2.64] ;  /* 0x0000002402027981 */ /* 0x000ea4000c1e1b00 */
[----:B--2---:R0:W2:Y:S02]  /*b570*/  I2F.U64 R0, R2 ;  /* 0x0000000200007312 */ /* 0x0040a40000301000 */
[----:B0-2---:R-:W-:Y:S05]  /*b580*/  BRA `(.L_x_33528) ;  /* 0x0000000000087947 */ /* 0x005fea0003800000 */
.L_x_33547:
[----:B------:R-:W2:Y:S02]  /*b590*/  LDG.E R0, desc[UR36][R2.64] ;  /* 0x0000002402007981 */ /* 0x000ea4000c1e1900 */
[----:B--2---:R-:W-:-:S07]  /*b5a0*/  I2FP.F32.U32 R0, R0 ;  /* 0x0000000000007245 */ /* 0x004fce0000201000 */
.L_x_33528:
[----:B------:R-:W-:Y:S05]  /*b5b0*/  BSYNC.RECONVERGENT B6 ;  /* 0x0000000000067941 */ /* 0x000fea0003800200 */
.L_x_33522:
        /* <DEDUP_REMOVED lines=21> */
.L_x_33554:
[----:B------:R0:W-:Y:S01]  /*b710*/  STG.E.U8 desc[UR36][R2.64], R4 ;  /* 0x0000000402007986 */ /* 0x0001e2000c101124 */
[----:B------:R-:W-:Y:S05]  /*b720*/  BRA `(.L_x_33556) ;  /* 0x0000000800fc7947 */ /* 0x000fea0003800000 */
.L_x_33553:
        /* <DEDUP_REMOVED lines=9> */
.L_x_33558:
[----:B------:R0:W-:Y:S01]  /*b7c0*/  STG.E desc[UR36][R2.64], R4 ;  /* 0x0000000402007986 */ /* 0x0001e2000c101924 */
[----:B------:R-:W-:Y:S05]  /*b7d0*/  BRA `(.L_x_33556) ;  /* 0x0000000800d07947 */ /* 0x000fea0003800000 */
.L_x_33557:
[----:B------:R0:W-:Y:S01]  /*b7e0*/  STG.E.U16 desc[UR36][R2.64], R4 ;  /* 0x0000000402007986 */ /* 0x0001e2000c101524 */
[----:B------:R-:W-:Y:S05]  /*b7f0*/  BRA `(.L_x_33556) ;  /* 0x0000000800c87947 */ /* 0x000fea0003800000 */
.L_x_33552:
        /* <DEDUP_REMOVED lines=9> */
.L_x_33560:
[----:B------:R-:W-:-:S04]  /*b890*/  I2FP.F32.U32 R0, R4 ;  /* 0x0000000400007245 */ /* 0x000fc80000201000 */
[----:B------:R-:W-:-:S05]  /*b8a0*/  F2FP.F16.F32.PACK_AB R0, RZ, R0 ;  /* 0x00000000ff00723e */ /* 0x000fca00000000ff */
[----:B------:R0:W-:Y:S01]  /*b8b0*/  STG.E.U16 desc[UR36][R2.64], R0 ;  /* 0x0000000002007986 */ /* 0x0001e2000c101524 */
[----:B------:R-:W-:Y:S05]  /*b8c0*/  BRA `(.L_x_33556) ;  /* 0x0000000800947947 */ /* 0x000fea0003800000 */
.L_x_33559:
        /* <DEDUP_REMOVED lines=10> */
.L_x_33562:
[----:B------:R-:W-:-:S04]  /*b970*/  I2FP.F32.U32 R4, R4 ;  /* 0x0000000400047245 */ /* 0x000fc80000201000 */
[----:B------:R-:W-:-:S04]  /*b980*/  F2FP.F16.F32.PACK_AB R5, RZ, R4 ;  /* 0x00000004ff05723e */ /* 0x000fc800000000ff */
[----:B------:R-:W-:-:S05]  /*b990*/  PRMT R5, R5, 0x5410, RZ ;  /* 0x0000541005057816 */ /* 0x000fca00000000ff */
[----:B------:R0:W-:Y:S01]  /*b9a0*/  STG.E desc[UR36][R2.64], R5 ;  /* 0x0000000502007986 */ /* 0x0001e2000c101924 */
[----:B------:R-:W-:Y:S05]  /*b9b0*/  BRA `(.L_x_33556) ;  /* 0x0000000800587947 */ /* 0x000fea0003800000 */
.L_x_33561:
[----:B------:R-:W0:Y:S02]  /*b9c0*/  I2F.F64.U32 R4, R4 ;  /* 0x0000000400047312 */ /* 0x000e240000201800 */
[----:B0-----:R0:W-:Y:S01]  /*b9d0*/  STG.E.64 desc[UR36][R2.64], R4 ;  /* 0x0000000402007986 */ /* 0x0011e2000c101b24 */
[----:B------:R-:W-:Y:S05]  /*b9e0*/  BRA `(.L_x_33556) ;  /* 0x00000008004c7947 */ /* 0x000fea0003800000 */
.L_x_33551:
        /* <DEDUP_REMOVED lines=12> */
.L_x_33566:
        /* <DEDUP_REMOVED lines=17> */
.L_x_33568:
[----:B------:R-:W-:Y:S05]  /*bbc0*/  BSYNC.RECONVERGENT B0 ;  /* 0x0000000000007941 */ /* 0x000fea0003800200 */
.L_x_33567:
[----:B------:R0:W-:Y:S01]  /*bbd0*/  STG.E.U8 desc[UR36][R2.64], R0 ;  /* 0x0000000002007986 */ /* 0x0001e2000c101124 */
[----:B------:R-:W-:Y:S05]  /*bbe0*/  BRA `(.L_x_33556) ;  /* 0x0000000400cc7947 */ /* 0x000fea0003800000 */
.L_x_33565:
        /* <DEDUP_REMOVED lines=17> */
.L_x_33570:
[----:B------:R-:W-:Y:S05]  /*bd00*/  BSYNC.RECONVERGENT B0 ;  /* 0x0000000000007941 */ /* 0x000fea0003800200 */
.L_x_33569:
[----:B------:R0:W-:Y:S01]  /*bd10*/  STG.E.U8 desc[UR36][R2.64], R0 ;  /* 0x0000000002007986 */ /* 0x0001e2000c101124 */
[----:B------:R-:W-:Y:S05]  /*bd20*/  BRA `(.L_x_33556) ;  /* 0x00000004007c7947 */ /* 0x000fea0003800000 */
.L_x_33564:
        /* <DEDUP_REMOVED lines=21> */
.L_x_33572:
[----:B------:R-:W-:-:S05]  /*be80*/  IMAD.MOV.U32 R5, RZ, RZ, RZ ;  /* 0x000000ffff057224 */ /* 0x000fca00078e00ff */
[----:B------:R0:W-:Y:S01]  /*be90*/  STG.E.64 desc[UR36][R2.64], R4 ;  /* 0x0000000402007986 */ /* 0x0001e2000c101b24 */
[----:B------:R-:W-:Y:S05]  /*bea0*/  BRA `(.L_x_33556) ;  /* 0x00000004001c7947 */ /* 0x000fea0003800000 */
.L_x_33571:
[----:B------:R0:W-:Y:S01]  /*beb0*/  STG.E desc[UR36][R2.64], R4 ;  /* 0x0000000402007986 */ /* 0x0001e2000c101924 */
[----:B------:R-:W-:Y:S05]  /*bec0*/  BRA `(.L_x_33556) ;  /* 0x0000000400147947 */ /* 0x000fea0003800000 */
.L_x_33563:
        /* <DEDUP_REMOVED lines=8> */
.L_x_33574:
[----:B------:R-:W-:Y:S01]  /*bf50*/  CS2R R6, SRZ ;  /* 0x0000000000067805 */ /* 0x000fe2000001ff00 */
[----:B------:R-:W0:Y:S04]  /*bf60*/  I2F.F64.U32 R4, R4 ;  /* 0x0000000400047312 */ /* 0x000e280000201800 */
[----:B0-----:R0:W-:Y:S01]  /*bf70*/  STG.E.128 desc[UR36][R2.64], R4 ;  /* 0x0000000402007986 */ /* 0x0011e2000c101d24 */
[----:B------:R-:W-:Y:S05]  /*bf80*/  BRA `(.L_x_33556) ;  /* 0x0000000000e47947 */ /* 0x000fea0003800000 */
.L_x_33573:
[----:B------:R-:W-:-:S09]  /*bf90*/  UISETP.NE.AND UP0, UPT, UR4, 0xf, UPT ;  /* 0x0000000f0400788c */ /* 0x000fd2000bf05270 */
[----:B------:R-:W-:Y:S05]  /*bfa0*/  BRA.U !UP0, `(.L_x_33575) ;  /* 0x0000000108d07547 */ /* 0x000fea000b800000 */
[----:B------:R-:W-:-:S09]  /*bfb0*/  UISETP.NE.AND UP0, UPT, UR4, 0x17, UPT ;  /* 0x000000170400788c */ /* 0x000fd2000bf05270 */
[----:B------:R-:W-:Y:S05]  /*bfc0*/  BRA.U !UP0, `(.L_x_33576) ;  /* 0x0000000108847547 */ /* 0x000fea000b800000 */
[----:B------:R-:W-:-:S09]  /*bfd0*/  UISETP.NE.AND UP0, UPT, UR4, 0x18, UPT ;  /* 0x000000180400788c */ /* 0x000fd2000bf05270 */
[----:B------:R-:W-:Y:S05]  /*bfe0*/  BRA.U !UP0, `(.L_x_33577) ;  /* 0x0000000108447547 */ /* 0x000fea000b800000 */
.L_x_33555:
        /* <DEDUP_REMOVED lines=16> */
.L_x_33578:
[----:B------:R-:W-:Y:S05]  /*c0f0*/  BRA `(.L_x_33556) ;  /* 0x0000000000887947 */ /* 0x000fea0003800000 */
.L_x_33577:
        /* <DEDUP_REMOVED lines=11> */
.L_x_33580:
[----:B------:R-:W-:Y:S05]  /*c1b0*/  BSYNC.RECONVERGENT B0 ;  /* 0x0000000000007941 */ /* 0x000fea0003800200 */
.L_x_33579:
[----:B------:R2:W-:Y:S01]  /*c1c0*/  STG.E.U8 desc[UR36][R2.64], R5 ;  /* 0x0000000502007986 */ /* 0x0005e2000c101124 */
[----:B------:R-:W-:Y:S05]  /*c1d0*/  BRA `(.L_x_33556) ;  /* 0x0000000000507947 */ /* 0x000fea0003800000 */
.L_x_33576:
        /* <DEDUP_REMOVED lines=12> */
.L_x_33581:
[----:B------:R-:W-:Y:S02]  /*c2a0*/  ISETP.GT.U32.AND P0, PT, R7, 0x7f800000, PT ;  /* 0x7f8000000700780c */ /* 0x000fe40003f04070 */
[----:B------:R-:W-:-:S04]  /*c2b0*/  MOV R5, 0x7f ;  /* 0x0000007f00057802 */ /* 0x000fc80000000f00 */
[----:B------:R-:W-:-:S05]  /*c2c0*/  SEL R5, R5, 0x7c, P0 ;  /* 0x0000007c05057807 */ /* 0x000fca0000000000 */
[----:B------:R0:W-:Y:S01]  /*c2d0*/  STG.E.U8 desc[UR36][R2.64], R5 ;  /* 0x0000000502007986 */ /* 0x0001e2000c101124 */
[----:B------:R-:W-:Y:S05]  /*c2e0*/  BRA `(.L_x_33556) ;  /* 0x00000000000c7947 */ /* 0x000fea0003800000 */
.L_x_33575:
[----:B------:R-:W-:-:S04]  /*c2f0*/  I2FP.F32.U32 R0, R4 ;  /* 0x0000000400007245 */ /* 0x000fc80000201000 */
[----:B------:R-:W-:-:S05]  /*c300*/  F2FP.BF16.F32.PACK_AB R0, RZ, R0 ;  /* 0x00000000ff00723e */ /* 0x000fca00000010ff */
[----:B------:R3:W-:Y:S02]  /*c310*/  STG.E.U16 desc[UR36][R2.64], R0 ;  /* 0x0000000002007986 */ /* 0x0007e4000c101524 */
.L_x_33556:
[----:B------:R-:W-:Y:S05]  /*c320*/  BSYNC.RECONVERGENT B6 ;  /* 0x0000000000067941 */ /* 0x000fea0003800200 */
.L_x_33550:
[----:B------:R-:W-:-:S07]  /*c330*/  VIADD R17, R17, 0x80 ;  /* 0x0000008011117836 */ /* 0x000fce0000000000 */
.L_x_33492:
[----:B------:R-:W-:Y:S05]  /*c340*/  BSYNC.RECONVERGENT B7 ;  /* 0x0000000000077941 */ /* 0x000fea0003800200 */
.L_x_33491:
        /* <DEDUP_REMOVED lines=357> */
.L_x_33582:
        /* <DEDUP_REMOVED lines=21> */
.L_x_33587:
[----:B------:R-:W2:Y:S02]  /*daf0*/  LDG.E.U8 R2, desc[UR36][R2.64] ;  /* 0x0000002402027981 */ /* 0x000ea4000c1e1100 */
[----:B--2---:R-:W-:Y:S01]  /*db00*/  I2FP.F32.U32 R19, R2 ;  /* 0x0000000200137245 */ /* 0x004fe20000201000 */
[----:B------:R-:W-:Y:S06]  /*db10*/  BRA `(.L_x_33589) ;  /* 0x0000000c00447947 */ /* 0x000fec0003800000 */
.L_x_33586:
        /* <DEDUP_REMOVED lines=9> */
.L_x_33591:
[----:B------:R-:W2:Y:S02]  /*dbb0*/  LDG.E R2, desc[UR36][R2.64] ;  /* 0x0000002402027981 */ /* 0x000ea4000c1e1900 */
[----:B--2---:R-:W-:Y:S01]  /*dbc0*/  I2FP.F32.S32 R19, R2 ;  /* 0x0000000200137245 */ /* 0x004fe20000201400 */
[----:B------:R-:W-:Y:S06]  /*dbd0*/  BRA `(.L_x_33589) ;  /* 0x0000000c00147947 */ /* 0x000fec0003800000 */
.L_x_33590:
[----:B------:R-:W2:Y:S02]  /*dbe0*/  LDG.E.U16 R2, desc[UR36][R2.64] ;  /* 0x0000002402027981 */ /* 0x000ea4000c1e1500 */
[----:B--2---:R4:W0:Y:S01]  /*dbf0*/  I2F.S16 R19, R2 ;  /* 0x0000000200137306 */ /* 0x0048220000101400 */
[----:B------:R-:W-:Y:S05]  /*dc00*/  BRA `(.L_x_33589) ;  /* 0x0000000c00087947 */ /* 0x000fea0003800000 */
.L_x_33585:
        /* <DEDUP_REMOVED lines=8> */
.L_x_33593:
[----:B------:R-:W2:Y:S02]  /*dc90*/  LDG.E.U16 R2, desc[UR36][R2.64] ;  /* 0x0000002402027981 */ /* 0x000ea4000c1e1500 */
[----:B--2---:R-:W-:Y:S01]  /*dca0*/  HADD2.F32 R19, -RZ, R2.H0_H0 ;  /* 0x20000002ff137230 */ /* 0x004fe20000004100 */
[----:B------:R-:W-:Y:S06]  /*dcb0*/  BRA `(.L_x_33589) ;  /* 0x0000000800dc7947 */ /* 0x000fec0003800000 */
.L_x_33592:
        /* <DEDUP_REMOVED lines=8> */
.L_x_33595:
[----:B------:R-:W2:Y:S02]  /*dd40*/  LDG.E.U16 R2, desc[UR36][R2.64] ;  /* 0x0000002402027981 */ /* 0x000ea4000c1e1500 */
[----:B--2---:R-:W-:Y:S01]  /*dd50*/  HADD2.F32 R19, -RZ, R2.H0_H0 ;  /* 0x20000002ff137230 */ /* 0x004fe20000004100 */
[----:B------:R-:W-:Y:S06]  /*dd60*/  BRA `(.L_x_33589) ;  /* 0x0000000800b07947 */ /* 0x000fec0003800000 */
.L_x_33594:
        /* <DEDUP_REMOVED lines=11> */
.L_x_33584:
        /* <DEDUP_REMOVED lines=12> */
.L_x_33598:
        /* <DEDUP_REMOVED lines=11> */
.L_x_33597:
        /* <DEDUP_REMOVED lines=25> */
.L_x_33600:
        /* <DEDUP_REMOVED lines=12> */
.L_x_33599:
[----:B------:R-:W2:Y:S02]  /*e1e0*/  LDG.E.U16 R2, desc[UR36][R2.64] ;  /* 0x0000002402027981 */ /* 0x000ea4000c1e1500 */
[----:B--2---:R-:W-:Y:S01]  /*e1f0*/  SHF.L.U32 R19, R2, 0x10, RZ ;  /* 0x0000001002137819 */ /* 0x004fe200000006ff */
[----:B------:R-:W-:Y:S06]  /*e200*/  BRA `(.L_x_33589) ;  /* 0x0000000400887947 */ /* 0x000fec0003800000 */
.L_x_33596:
        /* <DEDUP_REMOVED lines=11> */
.L_x_33603:
        /* <DEDUP_REMOVED lines=20> */
.L_x_33605:
[----:B------:R-:W-:Y:S05]  /*e400*/  BSYNC.RECONVERGENT B0 ;  /* 0x0000000000007941 */ /* 0x000fea0003800200 */
.L_x_33604:
[----:B------:R-:W-:Y:S01]  /*e410*/  IMAD.SHL.U32 R0, R0, 0x100000, RZ ;  /* 0x0010000000007824 */ /* 0x000fe200078e00ff */
[----:B------:R-:W-:-:S04]  /*e420*/  LEA R2, R2, 0x3b800000, 0x17 ;  /* 0x3b80000002027811 */ /* 0x000fc800078eb8ff */
[----:B------:R-:W-:Y:S01]  /*e430*/  LOP3.LUT R19, R2, R0, R19, 0xfe, !PT ;  /* 0x0000000002137212 */ /* 0x000fe200078efe13 */
[----:B------:R-:W-:Y:S06]  /*e440*/  BRA `(.L_x_33589) ;  /* 0x0000000000f87947 */ /* 0x000fec0003800000 */
.L_x_33602:
        /* <DEDUP_REMOVED lines=20> */
.L_x_33607:
[----:B------:R-:W-:Y:S05]  /*e590*/  BSYNC.RECONVERGENT B0 ;  /* 0x0000000000007941 */ /* 0x000fea0003800200 */
.L_x_33606:
[----:B------:R-:W-:Y:S01]  /*e5a0*/  IMAD.SHL.U32 R0, R0, 0x200000, RZ ;  /* 0x0020000000007824 */ /* 0x000fe200078e00ff */
[----:B------:R-:W-:-:S04]  /*e5b0*/  LEA R2, R2, 0x37800000, 0x17 ;  /* 0x3780000002027811 */ /* 0x000fc800078eb8ff */
[----:B------:R-:W-:Y:S01]  /*e5c0*/  LOP3.LUT R19, R2, R0, R19, 0xfe, !PT ;  /* 0x0000000002137212 */ /* 0x000fe200078efe13 */
[----:B------:R-:W-:Y:S06]  /*e5d0*/  BRA `(.L_x_33589) ;  /* 0x0000000000947947 */ /* 0x000fec0003800000 */
.L_x_33601:
        /* <DEDUP_REMOVED lines=14> */
.L_x_33588:
        /* <DEDUP_REMOVED lines=16> */
.L_x_33610:
[----:B------:R-:W-:Y:S01]  /*e7c0*/  IMAD.MOV.U32 R19, RZ, RZ, RZ ;  /* 0x000000ffff137224 */ /* 0x000fe200078e00ff */
[----:B------:R-:W-:Y:S06]  /*e7d0*/  BRA `(.L_x_33589) ;  /* 0x0000000000147947 */ /* 0x000fec0003800000 */
.L_x_33609:
[----:B------:R-:W2:Y:S02]  /*e7e0*/  LDG.E.64 R2, desc[UR36][R2.64] ;  /* 0x0000002402027981 */ /* 0x000ea4000c1e1b00 */
[----:B--2---:R0:W1:Y:S02]  /*e7f0*/  I2F.U64 R19, R2 ;  /* 0x0000000200137312 */ /* 0x0040640000301000 */
[----:B01----:R-:W-:Y:S05]  /*e800*/  BRA `(.L_x_33589) ;  /* 0x0000000000087947 */ /* 0x003fea0003800000 */
.L_x_33608:
[----:B------:R-:W2:Y:S02]  /*e810*/  LDG.E R2, desc[UR36][R2.64] ;  /* 0x0000002402027981 */ /* 0x000ea4000c1e1900 */
[----:B--2---:R-:W-:-:S07]  /*e820*/  I2FP.F32.U32 R19, R2 ;  /* 0x0000000200137245 */ /* 0x004fce0000201000 */
.L_x_33589:
[----:B------:R-:W-:Y:S05]  /*e830*/  BSYNC.RECONVERGENT B6 ;  /* 0x0000000000067941 */ /* 0x000fea0003800200 */
.L_x_33583:
        /* <DEDUP_REMOVED lines=18> */
.L_x_33615:
[----:B------:R-:W2:Y:S02]  /*e960*/  LDG.E.U8 R0, desc[UR36][R2.64] ;  /* 0x0000002402007981 */ /* 0x000ea4000c1e1100 */
[----:B--2---:R-:W-:Y:S01]  /*e970*/  I2FP.F32.U32 R0, R0 ;  /* 0x0000000000007245 */ /* 0x004fe20000201000 */
[----:B------:R-:W-:Y:S06]  /*e980*/  BRA `(.L_x_33617) ;  /* 0x0000000c00447947 */ /* 0x000fec0003800000 */
.L_x_33614:
        /* <DEDUP_REMOVED lines=9> */
.L_x_33619:
[----:B------:R-:W2:Y:S02]  /*ea20*/  LDG.E R0, desc[UR36][R2.64] ;  /* 0x0000002402007981 */ /* 0x000ea4000c1e1900 */
[----:B--2---:R-:W-:Y:S01]  /*ea30*/  I2FP.F32.S32 R0, R0 ;  /* 0x0000000000007245 */ /* 0x004fe20000201400 */
[----:B------:R-:W-:Y:S06]  /*ea40*/  BRA `(.L_x_33617) ;  /* 0x0000000c00147947 */ /* 0x000fec0003800000 */
.L_x_33618:
[----:B------:R-:W2:Y:S02]  /*ea50*/  LDG.E.U16 R0, desc[UR36][R2.64] ;  /* 0x0000002402007981 */ /* 0x000ea4000c1e1500 */
[----:B--2---:R-:W0:Y:S01]  /*ea60*/  I2F.S16 R0, R0 ;  /* 0x0000000000007306 */ /* 0x004e220000101400 */
[----:B------:R-:W-:Y:S05]  /*ea70*/  BRA `(.L_x_33617) ;  /* 0x0000000c00087947 */ /* 0x000fea0003800000 */
.L_x_33613:
        /* <DEDUP_REMOVED lines=8> */
.L_x_33621:
[----:B------:R-:W2:Y:S02]  /*eb00*/  LDG.E.U16 R0, desc[UR36][R2.64] ;  /* 0x0000002402007981 */ /* 0x000ea4000c1e1500 */
[----:B--2---:R-:W-:Y:S01]  /*eb10*/  HADD2.F32 R0, -RZ, R0.H0_H0 ;  /* 0x20000000ff007230 */ /* 0x004fe20000004100 */
[----:B------:R-:W-:Y:S06]  /*eb20*/  BRA `(.L_x_33617) ;  /* 0x0000000800dc7947 */ /* 0x000fec0003800000 */
.L_x_33620:
        /* <DEDUP_REMOVED lines=8> */
.L_x_33623:
[----:B------:R-:W2:Y:S02]  /*ebb0*/  LDG.E.U16 R0, desc[UR36][R2.64] ;  /* 0x0000002402007981 */ /* 0x000ea4000c1e1500 */
[----:B--2---:R-:W-:Y:S01]  /*ebc0*/  HADD2.F32 R0, -RZ, R0.H0_H0 ;  /* 0x20000000ff007230 */ /* 0x004fe20000004100 */
[----:B------:R-:W-:Y:S06]  /*ebd0*/  BRA `(.L_x_33617) ;  /* 0x0000000800b07947 */ /* 0x000fec0003800000 */
.L_x_33622:
        /* <DEDUP_REMOVED lines=11> */
.L_x_33612:
        /* <DEDUP_REMOVED lines=12> */
.L_x_33626:
        /* <DEDUP_REMOVED lines=11> */
.L_x_33625:
        /* <DEDUP_REMOVED lines=25> */
.L_x_33628:
        /* <DEDUP_REMOVED lines=12> */
.L_x_33627:
[----:B------:R-:W2:Y:S02]  /*f050*/  LDG.E.U16 R0, desc[UR36][R2.64] ;  /* 0x0000002402007981 */ /* 0x000ea4000c1e1500 */
[----:B--2---:R-:W-:Y:S01]  /*f060*/  IMAD.U32 R0, R0, 0x10000, RZ ;  /* 0x0001000000007824 */ /* 0x004fe200078e00ff */
[----:B------:R-:W-:Y:S06]  /*f070*/  BRA `(.L_x_33617) ;  /* 0x0000000400887947 */ /* 0x000fec0003800000 */
.L_x_33624:
        /* <DEDUP_REMOVED lines=11> */
.L_x_33631:
        /* <DEDUP_REMOVED lines=20> */
.L_x_33633:
[----:B------:R-:W-:Y:S05]  /*f270*/  BSYNC.RECONVERGENT B0 ;  /* 0x0000000000007941 */ /* 0x000fea0003800200 */
.L_x_33632:
[----:B------:R-:W-:Y:S02]  /*f280*/  SHF.L.U32 R0, R0, 0x14, RZ ;  /* 0x0000001400007819 */ /* 0x000fe400000006ff */
[----:B------:R-:W-:-:S04]  /*f290*/  LEA R2, R2, 0x3b800000, 0x17 ;  /* 0x3b80000002027811 */ /* 0x000fc800078eb8ff */
[----:B------:R-:W-:Y:S01]  /*f2a0*/  LOP3.LUT R0, R2, R0, R7, 0xfe, !PT ;  /* 0x0000000002007212 */ /* 0x000fe200078efe07 */
[----:B------:R-:W-:Y:S06]  /*f2b0*/  BRA `(.L_x_33617) ;  /* 0x0000000000f87947 */ /* 0x000fec0003800000 */
.L_x_33630:
        /* <DEDUP_REMOVED lines=20> */
.L_x_33635:
[----:B------:R-:W-:Y:S05]  /*f400*/  BSYNC.RECONVERGENT B0 ;  /* 0x0000000000007941 */ /* 0x000fea0003800200 */
.L_x_33634:
[----:B------:R-:W-:Y:S01]  /*f410*/  IMAD.SHL.U32 R0, R0, 0x200000, RZ ;  /* 0x0020000000007824 */ /* 0x000fe200078e00ff */
[----:B------:R-:W-:-:S04]  /*f420*/  LEA R2, R2, 0x37800000, 0x17 ;  /* 0x3780000002027811 */ /* 0x000fc800078eb8ff */
[----:B------:R-:W-:Y:S01]  /*f430*/  LOP3.LUT R0, R2, R0, R7, 0xfe, !PT ;  /* 0x0000000002007212 */ /* 0x000fe200078efe07 */
[----:B------:R-:W-:Y:S06]  /*f440*/  BRA `(.L_x_33617) ;  /* 0x0000000000947947 */ /* 0x000fec0003800000 */
.L_x_33629:
        /* <DEDUP_REMOVED lines=14> */
.L_x_33616:
        /* <DEDUP_REMOVED lines=16> */
.L_x_33638:
[----:B------:R-:W-:Y:S01]  /*f630*/  MOV R0, RZ ;  /* 0x000000ff00007202 */ /* 0x000fe20000000f00 */
[----:B------:R-:W-:Y:S06]  /*f640*/  BRA `(.L_x_33617) ;  /* 0x0000000000147947 */ /* 0x000fec0003800000 */
.L_x_33637:
[----:B------:R-:W2:Y:S02]  /*f650*/  LDG.E.64 R2, desc[UR36][R2.64] ;  /* 0x0000002402027981 */ /* 0x000ea4000c1e1b00 */
[----:B--2---:R0:W1:Y:S02]  /*f660*/  I2F.U64 R0, R2 ;  /* 0x0000000200007312 */ /* 0x0040640000301000 */
[----:B01----:R-:W-:Y:S05]  /*f670*/  BRA `(.L_x_33617) ;  /* 0x0000000000087947 */ /* 0x003fea0003800000 */
.L_x_33636:
[----:B------:R-:W2:Y:S02]  /*f680*/  LDG.E R0, desc[UR36][R2.64] ;  /* 0x0000002402007981 */ /* 0x000ea4000c1e1900 */
[----:B--2---:R-:W-:-:S07]  /*f690*/  I2FP.F32.U32 R0, R0 ;  /* 0x0000000000007245 */ /* 0x004fce0000201000 */
.L_x_33617:
[----:B------:R-:W-:Y:S05]  /*f6a0*/  BSYNC.RECONVERGENT B6 ;  /* 0x0000000000067941 */ /* 0x000fea0003800200 */
.L_x_33611:
        /* <DEDUP_REMOVED lines=17> */
.L_x_33642:
[----:B------:R-:W-:Y:S01]  /*f7c0*/  STG.E.U8 desc[UR36][R16.64], R2 ;  /* 0x0000000210007986 */ /* 0x000fe2000c101124 */
[----:B------:R-:W-:Y:S05]  /*f7d0*/  EXIT ;  /* 0x000000000000794d */ /* 0x000fea0003800000 */
.L_x_33641:
        /* <DEDUP_REMOVED lines=9> */
.L_x_33645:
[----:B------:R-:W-:Y:S01]  /*f870*/  STG.E desc[UR36][R16.64], R2 ;  /* 0x0000000210007986 */ /* 0x000fe2000c101924 */
[----:B------:R-:W-:Y:S05]  /*f880*/  EXIT ;  /* 0x000000000000794d */ /* 0x000fea0003800000 */
.L_x_33644:
[----:B------:R-:W-:Y:S01]  /*f890*/  STG.E.U16 desc[UR36][R16.64], R2 ;  /* 0x0000000210007986 */ /* 0x000fe2000c101524 */
[----:B------:R-:W-:Y:S05]  /*f8a0*/  EXIT ;  /* 0x000000000000794d */ /* 0x000fea0003800000 */
.L_x_33640:
        /* <DEDUP_REMOVED lines=9> */
.L_x_33647:
[----:B------:R-:W-:-:S04]  /*f940*/  I2FP.F32.U32 R0, R2 ;  /* 0x0000000200007245 */ /* 0x000fc80000201000 */
[----:B------:R-:W-:-:S05]  /*f950*/  F2FP.F16.F32.PACK_AB R0, RZ, R0 ;  /* 0x00000000ff00723e */ /* 0x000fca00000000ff */
[----:B------:R-:W-:Y:S01]  /*f960*/  STG.E.U16 desc[UR36][R16.64], R0 ;  /* 0x0000000010007986 */ /* 0x000fe2000c101524 */
[----:B------:R-:W-:Y:S05]  /*f970*/  EXIT ;  /* 0x000000000000794d */ /* 0x000fea0003800000 */
.L_x_33646:
        /* <DEDUP_REMOVED lines=10> */
.L_x_33649:
[----:B------:R-:W-:-:S04]  /*fa20*/  I2FP.F32.U32 R2, R2 ;  /* 0x0000000200027245 */ /* 0x000fc80000201000 */
[----:B------:R-:W-:-:S04]  /*fa30*/  F2FP.F16.F32.PACK_AB R3, RZ, R2 ;  /* 0x00000002ff03723e */ /* 0x000fc800000000ff */
[----:B------:R-:W-:-:S05]  /*fa40*/  PRMT R3, R3, 0x5410, RZ ;  /* 0x0000541003037816 */ /* 0x000fca00000000ff */
[----:B------:R-:W-:Y:S01]  /*fa50*/  STG.E desc[UR36][R16.64], R3 ;  /* 0x0000000310007986 */ /* 0x000fe2000c101924 */
[----:B------:R-:W-:Y:S05]  /*fa60*/  EXIT ;  /* 0x000000000000794d */ /* 0x000fea0003800000 */
.L_x_33648:
[----:B------:R-:W0:Y:S02]  /*fa70*/  I2F.F64.U32 R2, R2 ;  /* 0x0000000200027312 */ /* 0x000e240000201800 */
[----:B0-----:R-:W-:Y:S01]  /*fa80*/  STG.E.64 desc[UR36][R16.64], R2 ;  /* 0x0000000210007986 */ /* 0x001fe2000c101b24 */
[----:B------:R-:W-:Y:S05]  /*fa90*/  EXIT ;  /* 0x000000000000794d */ /* 0x000fea0003800000 */
.L_x_33639:
        /* <DEDUP_REMOVED lines=12> */
.L_x_33653:
        /* <DEDUP_REMOVED lines=16> */
.L_x_33656:
[----:B------:R-:W-:-:S07]  /*fc60*/  PRMT R8, R0, 0x7610, R8 ;  /* 0x0000761000087816 */ /* 0x000fce0000000008 */
.L_x_33655:
[----:B------:R-:W-:Y:S05]  /*fc70*/  BSYNC.RECONVERGENT B0 ;  /* 0x0000000000007941 */ /* 0x000fea0003800200 */
.L_x_33654:
[----:B------:R-:W-:Y:S01]  /*fc80*/  STG.E.U8 desc[UR36][R16.64], R8 ;  /* 0x0000000810007986 */ /* 0x000fe2000c101124 */
[----:B------:R-:W-:Y:S05]  /*fc90*/  EXIT ;  /* 0x000000000000794d */ /* 0x000fea0003800000 */
.L_x_33652:
        /* <DEDUP_REMOVED lines=16> */
.L_x_33659:
[----:B------:R-:W-:-:S07]  /*fda0*/  PRMT R8, R0, 0x7610, R8 ;  /* 0x0000761000087816 */ /* 0x000fce0000000008 */
.L_x_33658:
[----:B------:R-:W-:Y:S05]  /*fdb0*/  BSYNC.RECONVERGENT B0 ;  /* 0x0000000000007941 */ /* 0x000fea0003800200 */
.L_x_33657:
[----:B------:R-:W-:Y:S01]  /*fdc0*/  STG.E.U8 desc[UR36][R16.64], R8 ;  /* 0x0000000810007986 */ /* 0x000fe2000c101124 */
[----:B------:R-:W-:Y:S05]  /*fdd0*/  EXIT ;  /* 0x000000000000794d */ /* 0x000fea0003800000 */
.L_x_33651:
        /* <DEDUP_REMOVED lines=21> */
.L_x_33661:
[----:B------:R-:W-:-:S05]  /*ff30*/  HFMA2 R3, -RZ, RZ, 0, 0 ;  /* 0x00000000ff037431 */ /* 0x000fca00000001ff */
[----:B------:R-:W-:Y:S01]  /*ff40*/  STG.E.64 desc[UR36][R16.64], R2 ;  /* 0x0000000210007986 */ /* 0x000fe2000c101b24 */
[----:B------:R-:W-:Y:S05]  /*ff50*/  EXIT ;  /* 0x000000000000794d */ /* 0x000fea0003800000 */
.L_x_33660:
[----:B------:R-:W-:Y:S01]  /*ff60*/  STG.E desc[UR36][R16.64], R2 ;  /* 0x0000000210007986 */ /* 0x000fe2000c101924 */
[----:B------:R-:W-:Y:S05]  /*ff70*/  EXIT ;  /* 0x000000000000794d */ /* 0x000fea0003800000 */
.L_x_33650:
        /* <DEDUP_REMOVED lines=8> */
.L_x_33663:
[----:B------:R-:W-:Y:S01]  /*10000*/  CS2R R6, SRZ ;  /* 0x0000000000067805 */ /* 0x000fe2000001ff00 */
[----:B------:R-:W0:Y:S04]  /*10010*/  I2F.F64.U32 R4, R2 ;  /* 0x0000000200047312 */ /* 0x000e280000201800 */
[----:B0-----:R-:W-:Y:S01]  /*10020*/  STG.E.128 desc[UR36][R16.64], R4 ;  /* 0x0000000410007986 */ /* 0x001fe2000c101d24 */
[----:B------:R-:W-:Y:S05]  /*10030*/  EXIT ;  /* 0x000000000000794d */ /* 0x000fea0003800000 */
.L_x_33662:
[----:B------:R-:W-:-:S09]  /*10040*/  UISETP.NE.AND UP0, UPT, UR4, 0xf, UPT ;  /* 0x0000000f0400788c */ /* 0x000fd2000bf05270 */
[----:B------:R-:W-:Y:S05]  /*10050*/  BRA.U !UP0, `(.L_x_33664) ;  /* 0x0000000108d47547 */ /* 0x000fea000b800000 */
[----:B------:R-:W-:-:S09]  /*10060*/  UISETP.NE.AND UP0, UPT, UR4, 0x17, UPT ;  /* 0x000000170400788c */ /* 0x000fd2000bf05270 */
[----:B------:R-:W-:Y:S05]  /*10070*/  BRA.U !UP0, `(.L_x_33665) ;  /* 0x0000000108847547 */ /* 0x000fea000b800000 */
[----:B------:R-:W-:-:S09]  /*10080*/  UISETP.NE.AND UP0, UPT, UR4, 0x18, UPT ;  /* 0x000000180400788c */ /* 0x000fd2000bf05270 */
[----:B------:R-:W-:Y:S05]  /*10090*/  BRA.U !UP0, `(.L_x_33666) ;  /* 0x0000000108447547 */ /* 0x000fea000b800000 */
.L_x_33643:
        /* <DEDUP_REMOVED lines=16> */
.L_x_33667:
[----:B------:R-:W-:Y:S05]  /*101a0*/  EXIT ;  /* 0x000000000000794d */ /* 0x000fea0003800000 */
.L_x_33666:
        /* <DEDUP_REMOVED lines=11> */
.L_x_33669:
[----:B------:R-:W-:Y:S05]  /*10260*/  BSYNC.RECONVERGENT B0 ;  /* 0x0000000000007941 */ /* 0x000fea0003800200 */
.L_x_33668:
[----:B------:R-:W-:Y:S01]  /*10270*/  STG.E.U8 desc[UR36][R16.64], R3 ;  /* 0x0000000310007986 */ /* 0x000fe2000c101124 */
[----:B------:R-:W-:Y:S05]  /*10280*/  EXIT ;  /* 0x000000000000794d */ /* 0x000fea0003800000 */
.L_x_33665:
        /* <DEDUP_REMOVED lines=13> */
.L_x_33670:
[----:B------:R-:W-:Y:S02]  /*10360*/  ISETP.GT.U32.AND P0, PT, R5, 0x7f800000, PT ;  /* 0x7f8000000500780c */ /* 0x000fe40003f04070 */
[----:B------:R-:W-:-:S04]  /*10370*/  MOV R3, 0x7f ;  /* 0x0000007f00037802 */ /* 0x000fc80000000f00 */
[----:B------:R-:W-:-:S05]  /*10380*/  SEL R3, R3, 0x7c, P0 ;  /* 0x0000007c03037807 */ /* 0x000fca0000000000 */
[----:B------:R-:W-:Y:S01]  /*10390*/  STG.E.U8 desc[UR36][R16.64], R3 ;  /* 0x0000000310007986 */ /* 0x000fe2000c101124 */
[----:B------:R-:W-:Y:S05]  /*103a0*/  EXIT ;  /* 0x000000000000794d */ /* 0x000fea0003800000 */
.L_x_33664:
[----:B------:R-:W-:-:S04]  /*103b0*/  I2FP.F32.U32 R0, R2 ;  /* 0x0000000200007245 */ /* 0x000fc80000201000 */
[----:B------:R-:W-:-:S05]  /*103c0*/  F2FP.BF16.F32.PACK_AB R0, RZ, R0 ;  /* 0x00000000ff00723e */ /* 0x000fca00000010ff */
[----:B------:R-:W-:Y:S01]  /*103d0*/  STG.E.U16 desc[UR36][R16.64], R0 ;  /* 0x0000000010007986 */ /* 0x000fe2000c101524 */
[----:B------:R-:W-:Y:S05]  /*103e0*/  EXIT ;  /* 0x000000000000794d */ /* 0x000fea0003800000 */
.L_x_33671:
        /* <DEDUP_REMOVED lines=9> */
.L_x_43017:


//--------------------- .text._ZN2at6native27unrolled_elementwise_kernelINS0_13BinaryFunctorIffbZZZNS0_23logical_and_kernel_cudaERNS_14TensorIteratorEENKUlvE0_clEvENKUlvE5_clEvEUlffE_EESt5arrayIPcLm3EELi4E23TrivialOffsetCalculatorILi2EjESC_ILi1EjENS0_6memory12LoadWithCastILi2EEENSF_13StoreWithCastILi1EEEEEviT_T0_T2_T3_T4_T5_ --------------------------
	.section	.text._ZN2at6native27unrolled_elementwise_kernelINS0_13BinaryFunctorIffbZZZNS0_23logical_and_kernel_cudaERNS_14TensorIteratorEENKUlvE0_clEvENKUlvE5_clEvEUlffE_EESt5arrayIPcLm3EELi4E23TrivialOffsetCalculatorILi2EjESC_ILi1EjENS0_6memory12LoadWithCastILi2EEENSF_13StoreWithCastILi1EEEEEviT_T0_T2_T3_T4_T5_,"ax",@progbits
	.align	128
        .global         _ZN2at6native27unrolled_elementwise_kernelINS0_13BinaryFunctorIffbZZZNS0_23logical_and_kernel_cudaERNS_14TensorIteratorEENKUlvE0_clEvENKUlvE5_clEvEUlffE_EESt5arrayIPcLm3EELi4E23TrivialOffsetCalculatorILi2EjESC_ILi1EjENS0_6memory12LoadWithCastILi2EEENSF_13StoreWithCastILi1EEEEEviT_T0_T2_T3_T4_T5_
        .type           _ZN2at6native27unrolled_elementwise_kernelINS0_13BinaryFunctorIffbZZZNS0_23logical_and_kernel_cudaERNS_14TensorIteratorEENKUlvE0_clEvENKUlvE5_clEvEUlffE_EESt5arrayIPcLm3EELi4E23TrivialOffsetCalculatorILi2EjESC_ILi1EjENS0_6memory12LoadWithCastILi2EEENSF_13StoreWithCastILi1EEEEEviT_T0_T2_T3_T4_T5_,@function
        .size           _ZN2at6native27unrolled_elementwise_kernelINS0_13BinaryFunctorIffbZZZNS0_23logical_and_kernel_cudaERNS_14TensorIteratorEENKUlvE0_clEvENKUlvE5_clEvEUlffE_EESt5arrayIPcLm3EELi4E23TrivialOffsetCalculatorILi2EjESC_ILi1EjENS0_6memory12LoadWithCastILi2EEENSF_13StoreWithCastILi1EEEEEviT_T0_T2_T3_T4_T5_,(.L_x_43018 - _ZN2at6native27unrolled_elementwise_kernelINS0_13BinaryFunctorIffbZZZNS0_23logical_and_kernel_cudaERNS_14TensorIteratorEENKUlvE0_clEvENKUlvE5_clEvEUlffE_EESt5arrayIPcLm3EELi4E23TrivialOffsetCalculatorILi2EjESC_ILi1EjENS0_6memory12LoadWithCastILi2EEENSF_13StoreWithCastILi1EEEEEviT_T0_T2_T3_T4_T5_)
        .other          _ZN2at6native27unrolled_elementwise_kernelINS0_13BinaryFunctorIffbZZZNS0_23logical_and_kernel_cudaERNS_14TensorIteratorEENKUlvE0_clEvENKUlvE5_clEvEUlffE_EESt5arrayIPcLm3EELi4E23TrivialOffsetCalculatorILi2EjESC_ILi1EjENS0_6memory12LoadWithCastILi2EEENSF_13StoreWithCastILi1EEEEEviT_T0_T2_T3_T4_T5_,@"STO_CUDA_ENTRY STV_DEFAULT"
_ZN2at6native27unrolled_elementwise_kernelINS0_13BinaryFunctorIffbZZZNS0_23logical_and_kernel_cudaERNS_14TensorIteratorEENKUlvE0_clEvENKUlvE5_clEvEUlffE_EESt5arrayIPcLm3EELi4E23TrivialOffsetCalculatorILi2EjESC_ILi1EjENS0_6memory12LoadWithCastILi2EEENSF_13StoreWithCastILi1EEEEEviT_T0_T2_T3_T4_T5_:
.text._ZN2at6native27unrolled_elementwise_kernelINS0_13BinaryFunctorIffbZZZNS0_23logical_and_kernel_cudaERNS_14TensorIteratorEENKUlvE0_clEvENKUlvE5_clEvEUlffE_EESt5arrayIPcLm3EELi4E23TrivialOffsetCalculatorILi2EjESC_ILi1EjENS0_6memory12LoadWithCastILi2EEENSF_13StoreWithCastILi1EEEEEviT_T0_T2_T3_T4_T5_:
        /* <DEDUP_REMOVED lines=35> */
.L_x_33678:
[----:B------:R-:W2:Y:S02]  /*0230*/  LDG.E.U8 R4, desc[UR36][R4.64] ;  /* 0x0000002404047981 */ /* 0x000ea4000c1e1100 */
[----:B--2---:R-:W-:Y:S01]  /*0240*/  I2FP.F32.U32 R19, R4 ;  /* 0x0000000400137245 */ /* 0x004fe20000201000 */
[----:B------:R-:W-:Y:S06]  /*0250*/  BRA `(.L_x_33680) ;  /* 0x0000000c00447947 */ /* 0x000fec0003800000 */
.L_x_33677:
        /* <DEDUP_REMOVED lines=9> */
.L_x_33682:
[----:B------:R-:W2:Y:S02]  /*02f0*/  LDG.E R4, desc[UR36][R4.64] ;  /* 0x0000002404047981 */ /* 0x000ea4000c1e1900 */
[----:B--2---:R-:W-:Y:S01]  /*0300*/  I2FP.F32.S32 R19, R4 ;  /* 0x0000000400137245 */ /* 0x004fe20000201400 */
[----:B------:R-:W-:Y:S06]  /*0310*/  BRA `(.L_x_33680) ;  /* 0x0000000c00147947 */ /* 0x000fec0003800000 */
.L_x_33681:
[----:B------:R-:W2:Y:S02]  /*0320*/  LDG.E.U16 R4, desc[UR36][R4.64] ;  /* 0x0000002404047981 */ /* 0x000ea4000c1e1500 */
[----:B--2---:R0:W1:Y:S01]  /*0330*/  I2F.S16 R19, R4 ;  /* 0x0000000400137306 */ /* 0x0040620000101400 */
[----:B------:R-:W-:Y:S05]  /*0340*/  BRA `(.L_x_33680) ;  /* 0x0000000c00087947 */ /* 0x000fea0003800000 */
.L_x_33676:
        /* <DEDUP_REMOVED lines=8> */
.L_x_33684:
[----:B------:R-:W2:Y:S02]  /*03d0*/  LDG.E.U16 R4, desc[UR36][R4.64] ;  /* 0x0000002404047981 */ /* 0x000ea4000c1e1500 */
[----:B--2---:R-:W-:Y:S01]  /*03e0*/  HADD2.F32 R19, -RZ, R4.H0_H0 ;  /* 0x20000004ff137230 */ /* 0x004fe20000004100 */
[----:B------:R-:W-:Y:S06]  /*03f0*/  BRA `(.L_x_33680) ;  /* 0x0000000800dc7947 */ /* 0x000fec0003800000 */
.L_x_33683:
        /* <DEDUP_REMOVED lines=8> */
.L_x_33686:
[----:B------:R-:W2:Y:S02]  /*0480*/  LDG.E.U16 R4, desc[UR36][R4.64] ;  /* 0x0000002404047981 */ /* 0x000ea4000c1e1500 */
[----:B--2---:R-:W-:Y:S01]  /*0490*/  HADD2.F32 R19, -RZ, R4.H0_H0 ;  /* 0x20000004ff137230 */ /* 0x004fe20000004100 */
[----:B------:R-:W-:Y:S06]  /*04a0*/  BRA `(.L_x_33680) ;  /* 0x0000000800b07947 */ /* 0x000fec0003800000 */
.L_x_33685:
        /* <DEDUP_REMOVED lines=11> */
.L_x_33675:
        /* <DEDUP_REMOVED lines=12> */
.L_x_33689:
        /* <DEDUP_REMOVED lines=11> */
.L_x_33688:
        /* <DEDUP_REMOVED lines=25> */
.L_x_33691:
        /* <DEDUP_REMOVED lines=12> */
.L_x_33690:
[----:B------:R-:W2:Y:S02]  /*0920*/  LDG.E.U16 R4, desc[UR36][R4.64] ;  /* 0x0000002404047981 */ /* 0x000ea4000c1e1500 */
[----:B--2---:R-:W-:Y:S01]  /*0930*/  IMAD.U32 R19, R4, 0x10000, RZ ;  /* 0x0001000004137824 */ /* 0x004fe200078e00ff */
[----:B------:R-:W-:Y:S06]  /*0940*/  BRA `(.L_x_33680) ;  /* 0x0000000400887947 */ /* 0x000fec0003800000 */
.L_x_33687:
        /* <DEDUP_REMOVED lines=11> */
.L_x_33694:
        /* <DEDUP_REMOVED lines=20> */
.L_x_33696:
[----:B------:R-:W-:Y:S05]  /*0b40*/  BSYNC.RECONVERGENT B0 ;  /* 0x0000000000007941 */ /* 0x000fea0003800200 */
.L_x_33695:
[----:B------:R-:W-:Y:S01]  /*0b50*/  IMAD.SHL.U32 R0, R0, 0x100000, RZ ;  /* 0x0010000000007824 */ /* 0x000fe200078e00ff */
[----:B------:R-:W-:-:S04]  /*0b60*/  LEA R3, R3, 0x3b800000, 0x17 ;  /* 0x3b80000003037811 */ /* 0x000fc800078eb8ff */
[----:B------:R-:W-:Y:S01]  /*0b70*/  LOP3.LUT R19, R3, R0, R19, 0xfe, !PT ;  /* 0x0000000003137212 */ /* 0x000fe200078efe13 */
[----:B------:R-:W-:Y:S06]  /*0b80*/  BRA `(.L_x_33680) ;  /* 0x0000000000f87947 */ /* 0x000fec0003800000 */
.L_x_33693:
        /* <DEDUP_REMOVED lines=20> */
.L_x_33698:
[----:B------:R-:W-:Y:S05]  /*0cd0*/  BSYNC.RECONVERGENT B0 ;  /* 0x0000000000007941 */ /* 0x000fea0003800200 */
.L_x_33697:
[----:B------:R-:W-:Y:S01]  /*0ce0*/  IMAD.SHL.U32 R0, R0, 0x200000, RZ ;  /* 0x0020000000007824 */ /* 0x000fe200078e00ff */
[----:B------:R-:W-:-:S04]  /*0cf0*/  LEA R3, R3, 0x37800000, 0x17 ;  /* 0x3780000003037811 */ /* 0x000fc800078eb8ff */
[----:B------:R-:W-:Y:S01]  /*0d00*/  LOP3.LUT R19, R3, R0, R19, 0xfe, !PT ;  /* 0x0000000003137212 */ /* 0x000fe200078efe13 */
[----:B------:R-:W-:Y:S06]  /*0d10*/  BRA `(.L_x_33680) ;  /* 0x0000000000947947 */ /* 0x000fec0003800000 */
.L_x_33692:
[----:B------:R-:W-:-:S09]  /*0d20*/  UISETP.NE.AND UP0, UPT, UR4, 0x1c, UPT ;  /* 0x0000001c0400788c */ /* 0x000fd2000bf05270 */
[----:B------:R-:W-:Y:S05]  /*0d30*/  BRA.U !UP0, `(.L_x_33699) ;  /* 0x0000000108847547 */ /* 0x000fea000b800000 */
[----:B------:R-:W-:-:S09]  /*0d40*/  UISETP.NE.AND UP0, UPT, UR4, 0x1d, UPT ;  /* 0x0000001d0400788c */ /* 0x000fd2000bf05270 */
[----:B------:R-:W-:Y:S05]  /*0d50*/  BRA.U !UP0, `(.L_x_33700) ;  /* 0x0000000108707547 */ /* 0x000fea000b800000 */
[----:B------:R-:W-:-:S09]  /*0d60*/  UISETP.NE.AND UP0, UPT, UR4, 0x2c, UPT ;  /* 0x0000002c0400788c */ /* 0x000fd2000bf05270 */
[----:B------:R-:W-:Y:S05]  /*0d70*/  BRA.U !UP0, `(.L_x_33701) ;  /* 0x0000000108487547 */ /* 0x000fea000b800000 */
.L_x_33679:
        /* <DEDUP_REMOVED lines=16> */
.L_x_33702:
[----:B------:R-:W-:Y:S01]  /*0e80*/  IMAD.MOV.U32 R19, RZ, RZ, RZ ;  /* 0x000000ffff137224 */ /* 0x000fe200078e00ff */
[----:B------:R-:W-:Y:S06]  /*0e90*/  BRA `(.L_x_33680) ;  /* 0x0000000000347947 */ /* 0x000fec0003800000 */
.L_x_33701:
        /* <DEDUP_REMOVED lines=8> */
.L_x_33700:
[----:B------:R-:W2:Y:S02]  /*0f20*/  LDG.E.64 R4, desc[UR36][R4.64] ;  /* 0x0000002404047981 */ /* 0x000ea4000c1e1b00 */
[----:B--2---:R0:W1:Y:S02]  /*0f30*/  I2F.U64 R19, R4 ;  /* 0x0000000400137312 */ /* 0x0040640000301000 */
[----:B01----:R-:W-:Y:S05]  /*0f40*/  BRA `(.L_x_33680) ;  /* 0x0000000000087947 */ /* 0x003fea0003800000 */
.L_x_33699:
[----:B------:R-:W2:Y:S02]  /*0f50*/  LDG.E R4, desc[UR36][R4.64] ;  /* 0x0000002404047981 */ /* 0x000ea4000c1e1900 */
[----:B--2---:R-:W-:-:S07]  /*0f60*/  I2FP.F32.U32 R19, R4 ;  /* 0x0000000400137245 */ /* 0x004fce0000201000 */
.L_x_33680:
[----:B------:R-:W-:Y:S05]  /*0f70*/  BSYNC.RECONVERGENT B6 ;  /* 0x0000000000067941 */ /* 0x000fea0003800200 */
.L_x_33674:
        /* <DEDUP_REMOVED lines=20> */
.L_x_33707:
[----:B------:R-:W2:Y:S02]  /*10c0*/  LDG.E.U8 R0, desc[UR36][R4.64] ;  /* 0x0000002404007981 */ /* 0x000ea4000c1e1100 */
[----:B--2---:R-:W-:Y:S01]  /*10d0*/  I2FP.F32.U32 R0, R0 ;  /* 0x0000000000007245 */ /* 0x004fe20000201000 */
[----:B------:R-:W-:Y:S06]  /*10e0*/  BRA `(.L_x_33709) ;  /* 0x0000000c00487947 */ /* 0x000fec0003800000 */
.L_x_33706:
        /* <DEDUP_REMOVED lines=9> */
.L_x_33711:
[----:B------:R-:W2:Y:S02]  /*1180*/  LDG.E R0, desc[UR36][R4.64] ;  /* 0x0000002404007981 */ /* 0x000ea4000c1e1900 */
[----:B--2---:R-:W-:Y:S01]  /*1190*/  I2FP.F32.S32 R0, R0 ;  /* 0x0000000000007245 */ /* 0x004fe20000201400 */
[----:B------:R-:W-:Y:S06]  /*11a0*/  BRA `(.L_x_33709) ;  /* 0x0000000c00187947 */ /* 0x000fec0003800000 */
.L_x_33710:
[----:B------:R-:W2:Y:S02]  /*11b0*/  LDG.E.U16 R0, desc[UR36][R4.64] ;  /* 0x0000002404007981 */ /* 0x000ea4000c1e1500 */
[----:B--2---:R-:W4:Y:S01]  /*11c0*/  I2F.S16 R0, R0 ;  /* 0x0000000000007306 */ /* 0x004f220000101400 */
[----:B------:R-:W-:Y:S05]  /*11d0*/  BRA `(.L_x_33709) ;  /* 0x0000000c000c7947 */ /* 0x000fea0003800000 */
.L_x_33705:
        /* <DEDUP_REMOVED lines=8> */
.L_x_33713:
[----:B------:R-:W2:Y:S02]  /*1260*/  LDG.E.U16 R0, desc[UR36][R4.64] ;  /* 0x0000002404007981 */ /* 0x000ea4000c1e1500 */
[----:B--2---:R-:W-:Y:S01]  /*1270*/  HADD2.F32 R0, -RZ, R0.H0_H0 ;  /* 0x20000000ff007230 */ /* 0x004fe20000004100 */
[----:B------:R-:W-:Y:S06]  /*1280*/  BRA `(.L_x_33709) ;  /* 0x0000000800e07947 */ /* 0x000fec0003800000 */
.L_x_33712:
        /* <DEDUP_REMOVED lines=8> */
.L_x_33715:
[----:B------:R-:W2:Y:S02]  /*1310*/  LDG.E.U16 R0, desc[UR36][R4.64] ;  /* 0x0000002404007981 */ /* 0x000ea4000c1e1500 */
[----:B--2---:R-:W-:Y:S01]  /*1320*/  HADD2.F32 R0, -RZ, R0.H0_H0 ;  /* 0x20000000ff007230 */ /* 0x004fe20000004100 */
[----:B------:R-:W-:Y:S06]  /*1330*/  BRA `(.L_x_33709) ;  /* 0x0000000800b47947 */ /* 0x000fec0003800000 */
.L_x_33714:
        /* <DEDUP_REMOVED lines=11> */
.L_x_33704:
        /* <DEDUP_REMOVED lines=12> */
.L_x_33718:
        /* <DEDUP_REMOVED lines=11> */
.L_x_33717:
        /* <DEDUP_REMOVED lines=25> */
.L_x_33720:
        /* <DEDUP_REMOVED lines=13> */
.L_x_33719:
[----:B------:R-:W2:Y:S02]  /*17c0*/  LDG.E.U16 R0, desc[UR36][R4.64] ;  /* 0x0000002404007981 */ /* 0x000ea4000c1e1500 */
[----:B--2---:R-:W-:Y:S01]  /*17d0*/  IMAD.U32 R0, R0, 0x10000, RZ ;  /* 0x0001000000007824 */ /* 0x004fe200078e00ff */
[----:B------:R-:W-:Y:S06]  /*17e0*/  BRA `(.L_x_33709) ;  /* 0x0000000400887947 */ /* 0x000fec0003800000 */
.L_x_33716:
        /* <DEDUP_REMOVED lines=11> */
.L_x_33723:
        /* <DEDUP_REMOVED lines=20> */
.L_x_33725:
[----:B------:R-:W-:Y:S05]  /*19e0*/  BSYNC.RECONVERGENT B0 ;  /* 0x0000000000007941 */ /* 0x000fea0003800200 */
.L_x_33724:
[----:B------:R-:W-:Y:S01]  /*19f0*/  IMAD.SHL.U32 R0, R0, 0x100000, RZ ;  /* 0x0010000000007824 */ /* 0x000fe200078e00ff */
[----:B------:R-:W-:-:S04]  /*1a00*/  LEA R3, R3, 0x3b800000, 0x17 ;  /* 0x3b80000003037811 */ /* 0x000fc800078eb8ff */
[----:B------:R-:W-:Y:S01]  /*1a10*/  LOP3.LUT R0, R3, R0, R7, 0xfe, !PT ;  /* 0x0000000003007212 */ /* 0x000fe200078efe07 */
[----:B------:R-:W-:Y:S06]  /*1a20*/  BRA `(.L_x_33709) ;  /* 0x0000000000f87947 */ /* 0x000fec0003800000 */
.L_x_33722:
        /* <DEDUP_REMOVED lines=20> */
.L_x_33727:
[----:B------:R-:W-:Y:S05]  /*1b70*/  BSYNC.RECONVERGENT B0 ;  /* 0x0000000000007941 */ /* 0x000fea0003800200 */
.L_x_33726:
[----:B------:R-:W-:Y:S01]  /*1b80*/  IMAD.SHL.U32 R0, R0, 0x200000, RZ ;  /* 0x0020000000007824 */ /* 0x000fe200078e00ff */
[----:B------:R-:W-:-:S04]  /*1b90*/  LEA R3, R3, 0x37800000, 0x17 ;  /* 0x3780000003037811 */ /* 0x000fc800078eb8ff */
[----:B------:R-:W-:Y:S01]  /*1ba0*/  LOP3.LUT R0, R3, R0, R7, 0xfe, !PT ;  /* 0x0000000003007212 */ /* 0x000fe200078efe07 */
[----:B------:R-:W-:Y:S06]  /*1bb0*/  BRA `(.L_x_33709) ;  /* 0x0000000000947947 */ /* 0x000fec0003800000 */
.L_x_33721:
[----:B------:R-:W-:-:S09]  /*1bc0*/  UISETP.NE.AND UP0, UPT, UR4, 0x1c, UPT ;  /* 0x0000001c0400788c */ /* 0x000fd2000bf05270 */
[----:B------:R-:W-:Y:S05]  /*1bd0*/  BRA.U !UP0, `(.L_x_33728) ;  /* 0x0000000108847547 */ /* 0x000fea000b800000 */
[----:B------:R-:W-:-:S09]  /*1be0*/  UISETP.NE.AND UP0, UPT, UR4, 0x1d, UPT ;  /* 0x0000001d0400788c */ /* 0x000fd2000bf05270 */
[----:B------:R-:W-:Y:S05]  /*1bf0*/  BRA.U !UP0, `(.L_x_33729) ;  /* 0x0000000108707547 */ /* 0x000fea000b800000 */
[----:B------:R-:W-:-:S09]  /*1c00*/  UISETP.NE.AND UP0, UPT, UR4, 0x2c, UPT ;  /* 0x0000002c0400788c */ /* 0x000fd2000bf05270 */
[----:B------:R-:W-:Y:S05]  /*1c10*/  BRA.U !UP0, `(.L_x_33730) ;  /* 0x0000000108487547 */ /* 0x000fea000b800000 */
.L_x_33708:
        /* <DEDUP_REMOVED lines=16> */
.L_x_33731:
[----:B------:R-:W-:Y:S01]  /*1d20*/  IMAD.MOV.U32 R0, RZ, RZ, RZ ;  /* 0x000000ffff007224 */ /* 0x000fe200078e00ff */
[----:B------:R-:W-:Y:S06]  /*1d30*/  BRA `(.L_x_33709) ;  /* 0x0000000000347947 */ /* 0x000fec0003800000 */
.L_x_33730:
        /* <DEDUP_REMOVED lines=8> */
.L_x_33729:
[----:B------:R-:W2:Y:S02]  /*1dc0*/  LDG.E.64 R4, desc[UR36][R4.64] ;  /* 0x0000002404047981 */ /* 0x000ea4000c1e1b00 */
[----:B--2---:R0:W2:Y:S02]  /*1dd0*/  I2F.U64 R0, R4 ;  /* 0x0000000400007312 */ /* 0x0040a40000301000 */
[----:B0-2---:R-:W-:Y:S05]  /*1de0*/  BRA `(.L_x_33709) ;  /* 0x0000000000087947 */ /* 0x005fea0003800000 */
.L_x_33728:
[----:B------:R-:W2:Y:S02]  /*1df0*/  LDG.E R0, desc[UR36][R4.64] ;  /* 0x0000002404007981 */ /* 0x000ea4000c1e1900 */
[----:B--2---:R-:W-:-:S07]  /*1e00*/  I2FP.F32.U32 R0, R0 ;  /* 0x0000000000007245 */ /* 0x004fce0000201000 */
.L_x_33709:
[----:B------:R-:W-:Y:S05]  /*1e10*/  BSYNC.RECONVERGENT B6 ;  /* 0x0000000000067941 */ /* 0x000fea0003800200 */
.L_x_33703:
[----:B-1-3-5:R-:W-:Y:S01]  /*1e20*/  FSETP.NEU.FTZ.AND P0, PT, R19, RZ, PT ;  /* 0x000000ff1300720b */ /* 0x02afe20003f1d000 */
[----:B------:R-:W-:Y:S01]  /*1e30*/  VIADD R23, R17, 0x80 ;  /* 0x0000008011177836 */ /* 0x000fe20000000000 */
[----:B--2-4-:R-:W-:-:S04]  /*1e40*/  FSETP.NEU.FTZ.AND P1, PT, R0, RZ, PT ;  /* 0x000000ff0000720b */ /* 0x014fc80003f3d000 */
[----:B------:R-:W-:-:S04]  /*1e50*/  PLOP3.LUT P0, PT, P0, P1, PT, 0x80, 0x8 ;  /* 0x000000000008781c */ /* 0x000fc80000703070 */
[----:B------:R-:W-:-:S09]  /*1e60*/  P2R R18, PR, RZ, 0x1 ;  /* 0x00000001ff127803 */ /* 0x000fd20000000000 */
.L_x_33673:
[----:B------:R-:W-:Y:S05]  /*1e70*/  BSYNC.RECONVERGENT B7 ;  /* 0x0000000000077941 */ /* 0x000fea0003800200 */
.L_x_33672:
        /* <DEDUP_REMOVED lines=26> */
.L_x_33738:
[----:B------:R-:W2:Y:S02]  /*2020*/  LDG.E.U8 R4, desc[UR36][R4.64] ;  /* 0x0000002404047981 */ /* 0x000ea4000c1e1100 */
[----:B--2---:R-:W-:Y:S01]  /*2030*/  I2FP.F32.U32 R22, R4 ;  /* 0x0000000400167245 */ /* 0x004fe20000201000 */
[----:B------:R-:W-:Y:S06]  /*2040*/  BRA `(.L_x_33740) ;  /* 0x0000000c00487947 */ /* 0x000fec0003800000 */
.L_x_33737:
        /* <DEDUP_REMOVED lines=9> */
.L_x_33742:
[----:B------:R-:W2:Y:S02]  /*20e0*/  LDG.E R4, desc[UR36][R4.64] ;  /* 0x0000002404047981 */ /* 0x000ea4000c1e1900 */
[----:B--2---:R-:W-:Y:S01]  /*20f0*/  I2FP.F32.S32 R22, R4 ;  /* 0x0000000400167245 */ /* 0x004fe20000201400 */
[----:B------:R-:W-:Y:S06]  /*2100*/  BRA `(.L_x_33740) ;  /* 0x0000000c00187947 */ /* 0x000fec0003800000 */
.L_x_33741:
[----:B------:R-:W2:Y:S02]  /*2110*/  LDG.E.U16 R4, desc[UR36][R4.64] ;  /* 0x0000002404047981 */ /* 0x000ea4000c1e1500 */
[----:B--2---:R4:W0:Y:S01]  /*2120*/  I2F.S16 R22, R4 ;  /* 0x0000000400167306 */ /* 0x0048220000101400 */
[----:B------:R-:W-:Y:S05]  /*2130*/  BRA `(.L_x_33740) ;  /* 0x0000000c000c7947 */ /* 0x000fea0003800000 */
.L_x_33736:
        /* <DEDUP_REMOVED lines=8> */
.L_x_33744:
[----:B------:R-:W2:Y:S02]  /*21c0*/  LDG.E.U16 R4, desc[UR36][R4.64] ;  /* 0x0000002404047981 */ /* 0x000ea4000c1e1500 */
[----:B--2---:R-:W-:Y:S01]  /*21d0*/  HADD2.F32 R22, -RZ, R4.H0_H0 ;  /* 0x20000004ff167230 */ /* 0x004fe20000004100 */
[----:B------:R-:W-:Y:S06]  /*21e0*/  BRA `(.L_x_33740) ;  /* 0x0000000800e07947 */ /* 0x000fec0003800000 */
.L_x_33743:
        /* <DEDUP_REMOVED lines=8> */
.L_x_33746:
[----:B------:R-:W2:Y:S02]  /*2270*/  LDG.E.U16 R4, desc[UR36][R4.64] ;  /* 0x0000002404047981 */ /* 0x000ea4000c1e1500 */
[----:B--2---:R-:W-:Y:S01]  /*2280*/  HADD2.F32 R22, -RZ, R4.H0_H0 ;  /* 0x20000004ff167230 */ /* 0x004fe20000004100 */
[----:B------:R-:W-:Y:S06]  /*2290*/  BRA `(.L_x_33740) ;  /* 0x0000000800b47947 */ /* 0x000fec0003800000 */
.L_x_33745:
        /* <DEDUP_REMOVED lines=11> */
.L_x_33735:
        /* <DEDUP_REMOVED lines=12> */
.L_x_33749:
        /* <DEDUP_REMOVED lines=11> */
.L_x_33748:
        /* <DEDUP_REMOVED lines=25> */
.L_x_33751:
        /* <DEDUP_REMOVED lines=13> */
.L_x_33750:
[----:B------:R-:W2:Y:S02]  /*2720*/  LDG.E.U16 R4, desc[UR36][R4.64] ;  /* 0x0000002404047981 */ /* 0x000ea4000c1e1500 */
[----:B--2---:R-:W-:Y:S01]  /*2730*/  IMAD.U32 R22, R4, 0x10000, RZ ;  /* 0x0001000004167824 */ /* 0x004fe200078e00ff */
[----:B------:R-:W-:Y:S06]  /*2740*/  BRA `(.L_x_33740) ;  /* 0x0000000400887947 */ /* 0x000fec0003800000 */
.L_x_33747:
        /* <DEDUP_REMOVED lines=11> */
.L_x_33754:
        /* <DEDUP_REMOVED lines=20> */
.L_x_33756:
[----:B------:R-:W-:Y:S05]  /*2940*/  BSYNC.RECONVERGENT B0 ;  /* 0x0000000000007941 */ /* 0x000fea0003800200 */
.L_x_33755:
[----:B------:R-:W-:Y:S01]  /*2950*/  IMAD.SHL.U32 R0, R0, 0x100000, RZ ;  /* 0x0010000000007824 */ /* 0x000fe200078e00ff */
[----:B------:R-:W-:-:S04]  /*2960*/  LEA R3, R3, 0x3b800000, 0x17 ;  /* 0x3b80000003037811 */ /* 0x000fc800078eb8ff */
[----:B------:R-:W-:Y:S01]  /*2970*/  LOP3.LUT R22, R3, R0, R7, 0xfe, !PT ;  /* 0x0000000003167212 */ /* 0x000fe200078efe07 */
[----:B------:R-:W-:Y:S06]  /*2980*/  BRA `(.L_x_33740) ;  /* 0x0000000000f87947 */ /* 0x000fec0003800000 */
.L_x_33753:
        /* <DEDUP_REMOVED lines=20> */
.L_x_33758:
[----:B------:R-:W-:Y:S05]  /*2ad0*/  BSYNC.RECONVERGENT B0 ;  /* 0x0000000000007941 */ /* 0x000fea0003800200 */
.L_x_33757:
[----:B------:R-:W-:Y:S01]  /*2ae0*/  IMAD.SHL.U32 R0, R0, 0x200000, RZ ;  /* 0x0020000000007824 */ /* 0x000fe200078e00ff */
[----:B------:R-:W-:-:S04]  /*2af0*/  LEA R3, R3, 0x37800000, 0x17 ;  /* 0x3780000003037811 */ /* 0x000fc800078eb8ff */
[----:B------:R-:W-:Y:S01]  /*2b00*/  LOP3.LUT R22, R3, R0, R7, 0xfe, !PT ;  /* 0x0000000003167212 */ /* 0x000fe200078efe07 */
[----:B------:R-:W-:Y:S06]  /*2b10*/  BRA `(.L_x_33740) ;  /* 0x0000000000947947 */ /* 0x000fec0003800000 */
.L_x_33752:
        /* <DEDUP_REMOVED lines=14> */
.L_x_33739:
        /* <DEDUP_REMOVED lines=16> */
.L_x_33761:
[----:B------:R-:W-:Y:S01]  /*2d00*/  IMAD.MOV.U32 R22, RZ, RZ, RZ ;  /* 0x000000ffff167224 */ /* 0x000fe200078e00ff */
[----:B------:R-:W-:Y:S06]  /*2d10*/  BRA `(.L_x_33740) ;  /* 0x0000000000147947 */ /* 0x000fec0003800000 */
.L_x_33760:
[----:B------:R-:W2:Y:S02]  /*2d20*/  LDG.E.64 R4, desc[UR36][R4.64] ;  /* 0x0000002404047981 */ /* 0x000ea4000c1e1b00 */
[----:B--2---:R0:W1:Y:S02]  /*2d30*/  I2F.U64 R22, R4 ;  /* 0x0000000400167312 */ /* 0x0040640000301000 */
[----:B01----:R-:W-:Y:S05]  /*2d40*/  BRA `(.L_x_33740) ;  /* 0x0000000000087947 */ /* 0x003fea0003800000 */
.L_x_33759:
[----:B------:R-:W2:Y:S02]  /*2d50*/  LDG.E R4, desc[UR36][R4.64] ;  /* 0x0000002404047981 */ /* 0x000ea4000c1e1900 */
[----:B--2---:R-:W-:-:S07]  /*2d60*/  I2FP.F32.U32 R22, R4 ;  /* 0x0000000400167245 */ /* 0x004fce0000201000 */
.L_x_33740:
[----:B------:R-:W-:Y:S05]  /*2d70*/  BSYNC.RECONVERGENT B6 ;  /* 0x0000000000067941 */ /* 0x000fea0003800200 */
.L_x_33734:
        /* <DEDUP_REMOVED lines=20> */
.L_x_33766:
[----:B------:R-:W2:Y:S02]  /*2ec0*/  LDG.E.U8 R0, desc[UR36][R4.64] ;  /* 0x0000002404007981 */ /* 0x000ea4000c1e1100 */
[----:B--2---:R-:W-:Y:S01]  /*2ed0*/  I2FP.F32.U32 R0, R0 ;  /* 0x0000000000007245 */ /* 0x004fe20000201000 */
[----:B------:R-:W-:Y:S06]  /*2ee0*/  BRA `(.L_x_33768) ;  /* 0x0000000c00487947 */ /* 0x000fec0003800000 */
.L_x_33765:
        /* <DEDUP_REMOVED lines=9> */
.L_x_33770:
[----:B------:R-:W2:Y:S02]  /*2f80*/  LDG.E R0, desc[UR36][R4.64] ;  /* 0x0000002404007981 */ /* 0x000ea4000c1e1900 */
[----:B--2---:R-:W-:Y:S01]  /*2f90*/  I2FP.F32.S32 R0, R0 ;  /* 0x0000000000007245 */ /* 0x004fe20000201400 */
[----:B------:R-:W-:Y:S06]  /*2fa0*/  BRA `(.L_x_33768) ;  /* 0x0000000c00187947 */ /* 0x000fec0003800000 */
.L_x_33769:
[----:B------:R-:W2:Y:S02]  /*2fb0*/  LDG.E.U16 R0, desc[UR36][R4.64] ;  /* 0x0000002404007981 */ /* 0x000ea4000c1e1500 */
[----:B--2---:R-:W2:Y:S01]  /*2fc0*/  I2F.S16 R0, R0 ;  /* 0x0000000000007306 */ /* 0x004ea20000101400 */
[----:B------:R-:W-:Y:S05]  /*2fd0*/  BRA `(.L_x_33768) ;  /* 0x0000000c000c7947 */ /* 0x000fea0003800000 */
.L_x_33764:
        /* <DEDUP_REMOVED lines=8> */
.L_x_33772:
[----:B------:R-:W2:Y:S02]  /*3060*/  LDG.E.U16 R0, desc[UR36][R4.64] ;  /* 0x0000002404007981 */ /* 0x000ea4000c1e1500 */
[----:B--2---:R-:W-:Y:S01]  /*3070*/  HADD2.F32 R0, -RZ, R0.H0_H0 ;  /* 0x20000000ff007230 */ /* 0x004fe20000004100 */
[----:B------:R-:W-:Y:S06]  /*3080*/  BRA `(.L_x_33768) ;  /* 0x0000000800e07947 */ /* 0x000fec0003800000 */
.L_x_33771:
        /* <DEDUP_REMOVED lines=8> */
.L_x_33774:
[----:B------:R-:W2:Y:S02]  /*3110*/  LDG.E.U16 R0, desc[UR36][R4.64] ;  /* 0x0000002404007981 */ /* 0x000ea4000c1e1500 */
[----:B--2---:R-:W-:Y:S01]  /*3120*/  HADD2.F32 R0, -RZ, R0.H0_H0 ;  /* 0x20000000ff007230 */ /* 0x004fe20000004100 */
[----:B------:R-:W-:Y:S06]  /*3130*/  BRA `(.L_x_33768) ;  /* 0x0000000800b47947 */ /* 0x000fec0003800000 */
.L_x_33773:
        /* <DEDUP_REMOVED lines=11> */
.L_x_33763:
        /* <DEDUP_REMOVED lines=12> */
.L_x_33777:
        /* <DEDUP_REMOVED lines=11> */
.L_x_33776:
        /* <DEDUP_REMOVED lines=25> */
.L_x_33779:
        /* <DEDUP_REMOVED lines=13> */
.L_x_33778:
[----:B------:R-:W2:Y:S02]  /*35c0*/  LDG.E.U16 R0, desc[UR36][R4.64] ;  /* 0x0000002404007981 */ /* 0x000ea4000c1e1500 */
[----:B--2---:R-:W-:Y:S01]  /*35d0*/  IMAD.U32 R0, R0, 0x10000, RZ ;  /* 0x0001000000007824 */ /* 0x004fe200078e00ff */
[----:B------:R-:W-:Y:S06]  /*35e0*/  BRA `(.L_x_33768) ;  /* 0x0000000400887947 */ /* 0x000fec0003800000 */
.L_x_33775:
        /* <DEDUP_REMOVED lines=11> */
.L_x_33782:
        /* <DEDUP_REMOVED lines=20> */
.L_x_33784:
[----:B------:R-:W-:Y:S05]  /*37e0*/  BSYNC.RECONVERGENT B0 ;  /* 0x0000000000007941 */ /* 0x000fea0003800200 */
.L_x_33783:
[----:B------:R-:W-:Y:S01]  /*37f0*/  IMAD.SHL.U32 R0, R0, 0x100000, RZ ;  /* 0x0010000000007824 */ /* 0x000fe200078e00ff */
[----:B------:R-:W-:-:S04]  /*3800*/  LEA R3, R3, 0x3b800000, 0x17 ;  /* 0x3b80000003037811 */ /* 0x000fc800078eb8ff */
[----:B------:R-:W-:Y:S01]  /*3810*/  LOP3.LUT R0, R3, R0, R7, 0xfe, !PT ;  /* 0x0000000003007212 */ /* 0x000fe200078efe07 */
[----:B------:R-:W-:Y:S06]  /*3820*/  BRA `(.L_x_33768) ;  /* 0x0000000000f87947 */ /* 0x000fec0003800000 */
.L_x_33781:
        /* <DEDUP_REMOVED lines=20> */
.L_x_33786:
[----:B------:R-:W-:Y:S05]  /*3970*/  BSYNC.RECONVERGENT B0 ;  /* 0x0000000000007941 */ /* 0x000fea0003800200 */
.L_x_33785:
[----:B------:R-:W-:Y:S01]  /*3980*/  IMAD.SHL.U32 R0, R0, 0x200000, RZ ;  /* 0x0020000000007824 */ /* 0x000fe200078e00ff */
[----:B------:R-:W-:-:S04]  /*3990*/  LEA R3, R3, 0x37800000, 0x17 ;  /* 0x3780000003037811 */ /* 0x000fc800078eb8ff */
[----:B------:R-:W-:Y:S01]  /*39a0*/  LOP3.LUT R0, R3, R0, R7, 0xfe, !PT ;  /* 0x0000000003007212 */ /* 0x000fe200078efe07 */
[----:B------:R-:W-:Y:S06]  /*39b0*/  BRA `(.L_x_33768) ;  /* 0x0000000000947947 */ /* 0x000fec0003800000 */
.L_x_33780:
        /* <DEDUP_REMOVED lines=14> */
.L_x_33767:
        /* <DEDUP_REMOVED lines=16> */
.L_x_33789:
[----:B------:R-:W-:Y:S01]  /*3ba0*/  IMAD.MOV.U32 R0, RZ, RZ, RZ ;  /* 0x000000ffff007224 */ /* 0x000fe200078e00ff */
[----:B------:R-:W-:Y:S06]  /*3bb0*/  BRA `(.L_x_33768) ;  /* 0x0000000000147947 */ /* 0x000fec0003800000 */
.L_x_33788:
[----:B------:R-:W2:Y:S02]  /*3bc0*/  LDG.E.64 R4, desc[UR36][R4.64] ;  /* 0x0000002404047981 */ /* 0x000ea4000c1e1b00 */
[----:B--2---:R0:W1:Y:S02]  /*3bd0*/  I2F.U64 R0, R4 ;  /* 0x0000000400007312 */ /* 0x0040640000301000 */
[----:B01----:R-:W-:Y:S05]  /*3be0*/  BRA `(.L_x_33768) ;  /* 0x0000000000087947 */ /* 0x003fea0003800000 */
.L_x_33787:
[----:B------:R-:W2:Y:S02]  /*3bf0*/  LDG.E R0, desc[UR36][R4.64] ;  /* 0x0000002404007981 */ /* 0x000ea4000c1e1900 */
[----:B--2---:R-:W-:-:S07]  /*3c00*/  I2FP.F32.U32 R0, R0 ;  /* 0x0000000000007245 */ /* 0x004fce0000201000 */
.L_x_33768:
[----:B------:R-:W-:Y:S05]  /*3c10*/  BSYNC.RECONVERGENT B6 ;  /* 0x0000000000067941 */ /* 0x000fea0003800200 */
.L_x_33762:
[----:B---3-5:R-:W-:Y:S01]  /*3c20*/  FSETP.NEU.FTZ.AND P0, PT, R22, RZ, PT ;  /* 0x000000ff1600720b */ /* 0x028fe20003f1d000 */
[----:B------:R-:W-:Y:S01]  /*3c30*/  VIADD R23, R23, 0x80 ;  /* 0x0000008017177836 */ /* 0x000fe20000000000 */
[----:B-12---:R-:W-:-:S04]  /*3c40*/  FSETP.NEU.FTZ.AND P1, PT, R0, RZ, PT ;  /* 0x000000ff0000720b */ /* 0x006fc80003f3d000 */
[----:B------:R-:W-:-:S04]  /*3c50*/  PLOP3.LUT P0, PT, P0, P1, PT, 0x80, 0x8 ;  /* 0x000000000008781c */ /* 0x000fc80000703070 */
[----:B------:R-:W-:-:S09]  /*3c60*/  P2R R19, PR, RZ, 0x1 ;  /* 0x00000001ff137803 */ /* 0x000fd20000000000 */
.L_x_33733:
[----:B------:R-:W-:Y:S05]  /*3c70*/  BSYNC.RECONVERGENT B7 ;  /* 0x0000000000077941 */ /* 0x000fea0003800200 */
.L_x_33732:
        /* <DEDUP_REMOVED lines=26> */
.L_x_33796:
[----:B------:R-:W2:Y:S02]  /*3e20*/  LDG.E.U8 R4, desc[UR36][R4.64] ;  /* 0x0000002404047981 */ /* 0x000ea4000c1e1100 */
[----:B--2---:R-:W-:Y:S01]  /*3e30*/  I2FP.F32.U32 R22, R4 ;  /* 0x0000000400167245 */ /* 0x004fe20000201000 */
[----:B------:R-:W-:Y:S06]  /*3e40*/  BRA `(.L_x_33798) ;  /* 0x0000000c00487947 */ /* 0x000fec0003800000 */
.L_x_33795:
        /* <DEDUP_REMOVED lines=9> */
.L_x_33800:
[----:B------:R-:W2:Y:S02]  /*3ee0*/  LDG.E R4, desc[UR36][R4.64] ;  /* 0x0000002404047981 */ /* 0x000ea4000c1e1900 */
[----:B--2---:R-:W-:Y:S01]  /*3ef0*/  I2FP.F32.S32 R22, R4 ;  /* 0x0000000400167245 */ /* 0x004fe20000201400 */
[----:B------:R-:W-:Y:S06]  /*3f00*/  BRA `(.L_x_33798) ;  /* 0x0000000c00187947 */ /* 0x000fec0003800000 */
.L_x_33799:
[----:B------:R-:W2:Y:S02]  /*3f10*/  LDG.E.U16 R4, desc[UR36][R4.64] ;  /* 0x0000002404047981 */ /* 0x000ea4000c1e1500 */
[----:B--2---:R0:W1:Y:S01]  /*3f20*/  I2F.S16 R22, R4 ;  /* 0x0000000400167306 */ /* 0x0040620000101400 */
[----:B------:R-:W-:Y:S05]  /*3f30*/  BRA `(.L_x_33798) ;  /* 0x0000000c000c7947 */ /* 0x000fea0003800000 */
.L_x_33794:
        /* <DEDUP_REMOVED lines=8> */
.L_x_33802:
[----:B------:R-:W2:Y:S02]  /*3fc0*/  LDG.E.U16 R4, desc[UR36][R4.64] ;  /* 0x0000002404047981 */ /* 0x000ea4000c1e1500 */
[----:B--2---:R-:W-:Y:S01]  /*3fd0*/  HADD2.F32 R22, -RZ, R4.H0_H0 ;  /* 0x20000004ff167230 */ /* 0x004fe20000004100 */
[----:B------:R-:W-:Y:S06]  /*3fe0*/  BRA `(.L_x_33798) ;  /* 0x0000000800e07947 */ /* 0x000fec0003800000 */
.L_x_33801:
        /* <DEDUP_REMOVED lines=8> */
.L_x_33804:
[----:B------:R-:W2:Y:S02]  /*4070*/  LDG.E.U16 R4, desc[UR36][R4.64] ;  /* 0x0000002404047981 */ /* 0x000ea4000c1e1500 */
[----:B--2---:R-:W-:Y:S01]  /*4080*/  HADD2.F32 R22, -RZ, R4.H0_H0 ;  /* 0x20000004ff167230 */ /* 0x004fe20000004100 */
[----:B------:R-:W-:Y:S06]  /*4090*/  BRA `(.L_x_33798) ;  /* 0x0000000800b47947 */ /* 0x000fec0003800000 */
.L_x_33803:
        /* <DEDUP_REMOVED lines=11> */
.L_x_33793:
        /* <DEDUP_REMOVED lines=12> */
.L_x_33807:
        /* <DEDUP_REMOVED lines=11> */
.L_x_33806:
        /* <DEDUP_REMOVED lines=25> */
.L_x_33809:
        /* <DEDUP_REMOVED lines=13> */
.L_x_33808:
[----:B------:R-:W2:Y:S02]  /*4520*/  LDG.E.U16 R4, desc[UR36][R4.64] ;  /* 0x0000002404047981 */ /* 0x000ea4000c1e1500 */
[----:B--2---:R-:W-:Y:S01]  /*4530*/  IMAD.U32 R22, R4, 0x10000, RZ ;  /* 0x0001000004167824 */ /* 0x004fe200078e00ff */
[----:B------:R-:W-:Y:S06]  /*4540*/  BRA `(.L_x_33798) ;  /* 0x0000000400887947 */ /* 0x000fec0003800000 */
.L_x_33805:
        /* <DEDUP_REMOVED lines=11> */
.L_x_33812:
        /* <DEDUP_REMOVED lines=20> */
.L_x_33814:
[----:B------:R-:W-:Y:S05]  /*4740*/  BSYNC.RECONVERGENT B0 ;  /* 0x0000000000007941 */ /* 0x000fea0003800200 */
.L_x_33813:
[----:B------:R-:W-:Y:S01]  /*4750*/  IMAD.SHL.U32 R0, R0, 0x100000, RZ ;  /* 0x0010000000007824 */ /* 0x000fe200078e00ff */
[----:B------:R-:W-:-:S04]  /*4760*/  LEA R3, R3, 0x3b800000, 0x17 ;  /* 0x3b80000003037811 */ /* 0x000fc800078eb8ff */
[----:B------:R-:W-:Y:S01]  /*4770*/  LOP3.LUT R22, R3, R0, R7, 0xfe, !PT ;  /* 0x0000000003167212 */ /* 0x000fe200078efe07 */
[----:B------:R-:W-:Y:S06]  /*4780*/  BRA `(.L_x_33798) ;  /* 0x0000000000f87947 */ /* 0x000fec0003800000 */
.L_x_33811:
        /* <DEDUP_REMOVED lines=20> */
.L_x_33816:
[----:B------:R-:W-:Y:S05]  /*48d0*/  BSYNC.RECONVERGENT B0 ;  /* 0x0000000000007941 */ /* 0x000fea0003800200 */
.L_x_33815:
[----:B------:R-:W-:Y:S01]  /*48e0*/  IMAD.SHL.U32 R0, R0, 0x200000, RZ ;  /* 0x0020000000007824 */ /* 0x000fe200078e00ff */
[----:B------:R-:W-:-:S04]  /*48f0*/  LEA R3, R3, 0x37800000, 0x17 ;  /* 0x3780000003037811 */ /* 0x000fc800078eb8ff */
[----:B------:R-:W-:Y:S01]  /*4900*/  LOP3.LUT R22, R3, R0, R7, 0xfe, !PT ;  /* 0x0000000003167212 */ /* 0x000fe200078efe07 */
[----:B------:R-:W-:Y:S06]  /*4910*/  BRA `(.L_x_33798) ;  /* 0x0000000000947947 */ /* 0x000fec0003800000 */
.L_x_33810:
        /* <DEDUP_REMOVED lines=14> */
.L_x_33797:
        /* <DEDUP_REMOVED lines=16> */
.L_x_33819:
[----:B------:R-:W-:Y:S01]  /*4b00*/  IMAD.MOV.U32 R22, RZ, RZ, RZ ;  /* 0x000000ffff167224 */ /* 0x000fe200078e00ff */
[----:B------:R-:W-:Y:S06]  /*4b10*/  BRA `(.L_x_33798) ;  /* 0x0000000000147947 */ /* 0x000fec0003800000 */
.L_x_33818:
[----:B------:R-:W2:Y:S02]  /*4b20*/  LDG.E.64 R4, desc[UR36][R4.64] ;  /* 0x0000002404047981 */ /* 0x000ea4000c1e1b00 */
[----:B--2---:R0:W1:Y:S02]  /*4b30*/  I2F.U64 R22, R4 ;  /* 0x0000000400167312 */ /* 0x0040640000301000 */
[----:B01----:R-:W-:Y:S05]  /*4b40*/  BRA `(.L_x_33798) ;  /* 0x0000000000087947 */ /* 0x003fea0003800000 */
.L_x_33817:
[----:B------:R-:W2:Y:S02]  /*4b50*/  LDG.E R4, desc[UR36][R4.64] ;  /* 0x0000002404047981 */ /* 0x000ea4000c1e1900 */
[----:B--2---:R-:W-:-:S07]  /*4b60*/  I2FP.F32.U32 R22, R4 ;  /* 0x0000000400167245 */ /* 0x004fce0000201000 */
.L_x_33798:
[----:B------:R-:W-:Y:S05]  /*4b70*/  BSYNC.RECONVERGENT B6 ;  /* 0x0000000000067941 */ /* 0x000fea0003800200 */
.L_x_33792:
        /* <DEDUP_REMOVED lines=21> */
.L_x_33824:
[----:B------:R-:W2:Y:S02]  /*4cd0*/  LDG.E.U8 R0, desc[UR36][R4.64] ;  /* 0x0000002404007981 */ /* 0x000ea4000c1e1100 */
[----:B--2---:R-:W-:Y:S01]  /*4ce0*/  I2FP.F32.U32 R0, R0 ;  /* 0x0000000000007245 */ /* 0x004fe20000201000 */
[----:B------:R-:W-:Y:S06]  /*4cf0*/  BRA `(.L_x_33826) ;  /* 0x0000000c00487947 */ /* 0x000fec0003800000 */
.L_x_33823:
        /* <DEDUP_REMOVED lines=9> */
.L_x_33828:
[----:B------:R-:W2:Y:S02]  /*4d90*/  LDG.E R0, desc[UR36][R4.64] ;  /* 0x0000002404007981 */ /* 0x000ea4000c1e1900 */
[----:B--2---:R-:W-:Y:S01]  /*4da0*/  I2FP.F32.S32 R0, R0 ;  /* 0x0000000000007245 */ /* 0x004fe20000201400 */
[----:B------:R-:W-:Y:S06]  /*4db0*/  BRA `(.L_x_33826) ;  /* 0x0000000c00187947 */ /* 0x000fec0003800000 */
.L_x_33827:
[----:B------:R-:W2:Y:S02]  /*4dc0*/  LDG.E.U16 R0, desc[UR36][R4.64] ;  /* 0x0000002404007981 */ /* 0x000ea4000c1e1500 */
[----:B--2---:R-:W0:Y:S01]  /*4dd0*/  I2F.S16 R0, R0 ;  /* 0x0000000000007306 */ /* 0x004e220000101400 */
[----:B------:R-:W-:Y:S05]  /*4de0*/  BRA `(.L_x_33826) ;  /* 0x0000000c000c7947 */ /* 0x000fea0003800000 */
.L_x_33822:
        /* <DEDUP_REMOVED lines=8> */
.L_x_33830:
[----:B------:R-:W2:Y:S02]  /*4e70*/  LDG.E.U16 R0, desc[UR36][R4.64] ;  /* 0x0000002404007981 */ /* 0x000ea4000c1e1500 */
[----:B--2---:R-:W-:Y:S01]  /*4e80*/  HADD2.F32 R0, -RZ, R0.H0_H0 ;  /* 0x20000000ff007230 */ /* 0x004fe20000004100 */
[----:B------:R-:W-:Y:S06]  /*4e90*/  BRA `(.L_x_33826) ;  /* 0x0000000800e07947 */ /* 0x000fec0003800000 */
.L_x_33829:
        /* <DEDUP_REMOVED lines=8> */
.L_x_33832:
[----:B------:R-:W2:Y:S02]  /*4f20*/  LDG.E.U16 R0, desc[UR36][R4.64] ;  /* 0x0000002404007981 */ /* 0x000ea4000c1e1500 */
[----:B--2---:R-:W-:Y:S01]  /*4f30*/  HADD2.F32 R0, -RZ, R0.H0_H0 ;  /* 0x20000000ff007230 */ /* 0x004fe20000004100 */
[----:B------:R-:W-:Y:S06]  /*4f40*/  BRA `(.L_x_33826) ;  /* 0x0000000800b47947 */ /* 0x000fec0003800000 */
.L_x_33831:
        /* <DEDUP_REMOVED lines=11> */
.L_x_33821:
        /* <DEDUP_REMOVED lines=12> */
.L_x_33835:
        /* <DEDUP_REMOVED lines=11> */
.L_x_33834:
        /* <DEDUP_REMOVED lines=25> */
.L_x_33837:
        /* <DEDUP_REMOVED lines=13> */
.L_x_33836:
[----:B------:R-:W2:Y:S02]  /*53d0*/  LDG.E.U16 R0, desc[UR36][R4.64] ;  /* 0x0000002404007981 */ /* 0x000ea4000c1e1500 */
[----:B--2---:R-:W-:Y:S01]  /*53e0*/  IMAD.U32 R0, R0, 0x10000, RZ ;  /* 0x0001000000007824 */ /* 0x004fe200078e00ff */
[----:B------:R-:W-:Y:S06]  /*53f0*/  BRA `(.L_x_33826) ;  /* 0x0000000400887947 */ /* 0x000fec0003800000 */
.L_x_33833:
        /* <DEDUP_REMOVED lines=11> */
.L_x_33840:
        /* <DEDUP_REMOVED lines=20> */
.L_x_33842:
[----:B------:R-:W-:Y:S05]  /*55f0*/  BSYNC.RECONVERGENT B0 ;  /* 0x0000000000007941 */ /* 0x000fea0003800200 */
.L_x_33841:
[----:B------:R-:W-:Y:S01]  /*5600*/  IMAD.SHL.U32 R0, R0, 0x100000, RZ ;  /* 0x0010000000007824 */ /* 0x000fe200078e00ff */
[----:B------:R-:W-:-:S04]  /*5610*/  LEA R3, R3, 0x3b800000, 0x17 ;  /* 0x3b80000003037811 */ /* 0x000fc800078eb8ff */
[----:B------:R-:W-:Y:S01]  /*5620*/  LOP3.LUT R0, R3, R0, R7, 0xfe, !PT ;  /* 0x0000000003007212 */ /* 0x000fe200078efe07 */
[----:B------:R-:W-:Y:S06]  /*5630*/  BRA `(.L_x_33826) ;  /* 0x0000000000f87947 */ /* 0x000fec0003800000 */
.L_x_33839:
        /* <DEDUP_REMOVED lines=20> */
.L_x_33844:
[----:B------:R-:W-:Y:S05]  /*5780*/  BSYNC.RECONVERGENT B0 ;  /* 0x0000000000007941 */ /* 0x000fea0003800200 */
.L_x_33843:
[----:B------:R-:W-:Y:S01]  /*5790*/  IMAD.SHL.U32 R0, R0, 0x200000, RZ ;  /* 0x0020000000007824 */ /* 0x000fe200078e00ff */
[----:B------:R-:W-:-:S04]  /*57a0*/  LEA R3, R3, 0x37800000, 0x17 ;  /* 0x3780000003037811 */ /* 0x000fc800078eb8ff */
[----:B------:R-:W-:Y:S01]  /*57b0*/  LOP3.LUT R0, R3, R0, R7, 0xfe, !PT ;  /* 0x0000000003007212 */ /* 0x000fe200078efe07 */
[----:B------:R-:W-:Y:S06]  /*57c0*/  BRA `(.L_x_33826) ;  /* 0x0000000000947947 */ /* 0x000fec0003800000 */
.L_x_33838:
        /* <DEDUP_REMOVED lines=14> */
.L_x_33825:
        /* <DEDUP_REMOVED lines=16> */
.L_x_33847:
[----:B------:R-:W-:Y:S01]  /*59b0*/  IMAD.MOV.U32 R0, RZ, RZ, RZ ;  /* 0x000000ffff007224 */ /* 0x000fe200078e00ff */
[----:B------:R-:W-:Y:S06]  /*59c0*/  BRA `(.L_x_33826) ;  /* 0x0000000000147947 */ /* 0x000fec0003800000 */
.L_x_33846:
[----:B------:R-:W2:Y:S02]  /*59d0*/  LDG.E.64 R4, desc[UR36][R4.64] ;  /* 0x0000002404047981 */ /* 0x000ea4000c1e1b00 */
[----:B--2---:R0:W1:Y:S02]  /*59e0*/  I2F.U64 R0, R4 ;  /* 0x0000000400007312 */ /* 0x0040640000301000 */
[----:B01----:R-:W-:Y:S05]  /*59f0*/  BRA `(.L_x_33826) ;  /* 0x0000000000087947 */ /* 0x003fea0003800000 */
.L_x_33845:
[----:B------:R-:W2:Y:S02]  /*5a00*/  LDG.E R0, desc[UR36][R4.64] ;  /* 0x0000002404007981 */ /* 0x000ea4000c1e1900 */
[----:B--2---:R-:W-:-:S07]  /*5a10*/  I2FP.F32.U32 R0, R0 ;  /* 0x0000000000007245 */ /* 0x004fce0000201000 */
.L_x_33826:
[----:B------:R-:W-:Y:S05]  /*5a20*/  BSYNC.RECONVERGENT B6 ;  /* 0x0000000000067941 */ /* 0x000fea0003800200 */
.L_x_33820:
[----:B---3-5:R-:W-:Y:S01]  /*5a30*/  FSETP.NEU.FTZ.AND P0, PT, R22, RZ, PT ;  /* 0x000000ff1600720b */ /* 0x028fe20003f1d000 */
[----:B------:R-:W-:Y:S01]  /*5a40*/  VIADD R23, R23, 0x80 ;  /* 0x0000008017177836 */ /* 0x000fe20000000000 */
[----:B0---4-:R-:W-:-:S04]  /*5a50*/  FSETP.NEU.FTZ.AND P1, PT, R0, RZ, PT ;  /* 0x000000ff0000720b */ /* 0x011fc80003f3d000 */
[----:B------:R-:W-:-:S04]  /*5a60*/  PLOP3.LUT P0, PT, P0, P1, PT, 0x80, 0x8 ;  /* 0x000000000008781c */ /* 0x000fc80000703070 */
[----:B------:R-:W-:-:S09]  /*5a70*/  P2R R22, PR, RZ, 0x1 ;  /* 0x00000001ff167803 */ /* 0x000fd20000000000 */
.L_x_33791:
[----:B------:R-:W-:Y:S05]  /*5a80*/  BSYNC.RECONVERGENT B7 ;  /* 0x0000000000077941 */ /* 0x000fea0003800200 */
.L_x_33790:
        /* <DEDUP_REMOVED lines=25> */
.L_x_33854:
[----:B------:R-:W2:Y:S02]  /*5c20*/  LDG.E.U8 R4, desc[UR36][R4.64] ;  /* 0x0000002404047981 */ /* 0x000ea4000c1e1100 */
[----:B--2---:R-:W-:Y:S01]  /*5c30*/  I2FP.F32.U32 R23, R4 ;  /* 0x0000000400177245 */ /* 0x004fe20000201000 */
[----:B------:R-:W-:Y:S06]  /*5c40*/  BRA `(.L_x_33856) ;  /* 0x0000000c00447947 */ /* 0x000fec0003800000 */
.L_x_33853:
        /* <DEDUP_REMOVED lines=9> */
.L_x_33858:
[----:B------:R-:W2:Y:S02]  /*5ce0*/  LDG.E R4, desc[UR36][R4.64] ;  /* 0x0000002404047981 */ /* 0x000ea4000c1e1900 */
[----:B--2---:R-:W-:Y:S01]  /*5cf0*/  I2FP.F32.S32 R23, R4 ;  /* 0x0000000400177245 */ /* 0x004fe20000201400 */
[----:B------:R-:W-:Y:S06]  /*5d00*/  BRA `(.L_x_33856) ;  /* 0x0000000c00147947 */ /* 0x000fec0003800000 */
.L_x_33857:
[----:B------:R-:W2:Y:S02]  /*5d10*/  LDG.E.U16 R4, desc[UR36][R4.64] ;  /* 0x0000002404047981 */ /* 0x000ea4000c1e1500 */
[----:B--2---:R0:W1:Y:S01]  /*5d20*/  I2F.S16 R23, R4 ;  /* 0x0000000400177306 */ /* 0x0040620000101400 */
[----:B------:R-:W-:Y:S05]  /*5d30*/  BRA `(.L_x_33856) ;  /* 0x0000000c00087947 */ /* 0x000fea0003800000 */
.L_x_33852:
        /* <DEDUP_REMOVED lines=8> */
.L_x_33860:
[----:B------:R-:W2:Y:S02]  /*5dc0*/  LDG.E.U16 R4, desc[UR36][R4.64] ;  /* 0x0000002404047981 */ /* 0x000ea4000c1e1500 */
[----:B--2---:R-:W-:Y:S01]  /*5dd0*/  HADD2.F32 R23, -RZ, R4.H0_H0 ;  /* 0x20000004ff177230 */ /* 0x004fe20000004100 */
[----:B------:R-:W-:Y:S06]  /*5de0*/  BRA `(.L_x_33856) ;  /* 0x0000000800dc7947 */ /* 0x000fec0003800000 */
.L_x_33859:
        /* <DEDUP_REMOVED lines=8> */
.L_x_33862:
[----:B------:R-:W2:Y:S02]  /*5e70*/  LDG.E.U16 R4, desc[UR36][R4.64] ;  /* 0x0000002404047981 */ /* 0x000ea4000c1e1500 */
[----:B--2---:R-:W-:Y:S01]  /*5e80*/  HADD2.F32 R23, -RZ, R4.H0_H0 ;  /* 0x20000004ff177230 */ /* 0x004fe20000004100 */
[----:B------:R-:W-:Y:S06]  /*5e90*/  BRA `(.L_x_33856) ;  /* 0x0000000800b07947 */ /* 0x000fec0003800000 */
.L_x_33861:
        /* <DEDUP_REMOVED lines=11> */
.L_x_33851:
        /* <DEDUP_REMOVED lines=12> */
.L_x_33865:
        /* <DEDUP_REMOVED lines=11> */
.L_x_33864:
        /* <DEDUP_REMOVED lines=25> */
.L_x_33867:
        /* <DEDUP_REMOVED lines=12> */
.L_x_33866:
[----:B------:R-:W2:Y:S02]  /*6310*/  LDG.E.U16 R4, desc[UR36][R4.64] ;  /* 0x0000002404047981 */ /* 0x000ea4000c1e1500 */
[----:B--2---:R-:W-:Y:S01]  /*6320*/  IMAD.U32 R23, R4, 0x10000, RZ ;  /* 0x0001000004177824 */ /* 0x004fe200078e00ff */
[----:B------:R-:W-:Y:S06]  /*6330*/  BRA `(.L_x_33856) ;  /* 0x0000000400887947 */ /* 0x000fec0003800000 */
.L_x_33863:
        /* <DEDUP_REMOVED lines=11> */
.L_x_33870:
        /* <DEDUP_REMOVED lines=20> */
.L_x_33872:
[----:B------:R-:W-:Y:S05]  /*6530*/  BSYNC.RECONVERGENT B0 ;  /* 0x0000000000007941 */ /* 0x000fea0003800200 */
.L_x_33871:
[----:B------:R-:W-:Y:S01]  /*6540*/  IMAD.SHL.U32 R0, R0, 0x100000, RZ ;  /* 0x0010000000007824 */ /* 0x000fe200078e00ff */
[----:B------:R-:W-:-:S04]  /*6550*/  LEA R3, R3, 0x3b800000, 0x17 ;  /* 0x3b80000003037811 */ /* 0x000fc800078eb8ff */
[----:B------:R-:W-:Y:S01]  /*6560*/  LOP3.LUT R23, R3, R0, R23, 0xfe, !PT ;  /* 0x0000000003177212 */ /* 0x000fe200078efe17 */
[----:B------:R-:W-:Y:S06]  /*6570*/  BRA `(.L_x_33856) ;  /* 0x0000000000f87947 */ /* 0x000fec0003800000 */
.L_x_33869:
        /* <DEDUP_REMOVED lines=20> */
.L_x_33874:
[----:B------:R-:W-:Y:S05]  /*66c0*/  BSYNC.RECONVERGENT B0 ;  /* 0x0000000000007941 */ /* 0x000fea0003800200 */
.L_x_33873:
[----:B------:R-:W-:Y:S01]  /*66d0*/  IMAD.SHL.U32 R0, R0, 0x200000, RZ ;  /* 0x0020000000007824 */ /* 0x000fe200078e00ff */
[----:B------:R-:W-:-:S04]  /*66e0*/  LEA R3, R3, 0x37800000, 0x17 ;  /* 0x3780000003037811 */ /* 0x000fc800078eb8ff */
[----:B------:R-:W-:Y:S01]  /*66f0*/  LOP3.LUT R23, R3, R0, R23, 0xfe, !PT ;  /* 0x0000000003177212 */ /* 0x000fe200078efe17 */
[----:B------:R-:W-:Y:S06]  /*6700*/  BRA `(.L_x_33856) ;  /* 0x0000000000947947 */ /* 0x000fec0003800000 */
.L_x_33868:
        /* <DEDUP_REMOVED lines=14> */
.L_x_33855:
        /* <DEDUP_REMOVED lines=16> */
.L_x_33877:
[----:B------:R-:W-:Y:S01]  /*68f0*/  IMAD.MOV.U32 R23, RZ, RZ, RZ ;  /* 0x000000ffff177224 */ /* 0x000fe200078e00ff */
[----:B------:R-:W-:Y:S06]  /*6900*/  BRA `(.L_x_33856) ;  /* 0x0000000000147947 */ /* 0x000fec0003800000 */
.L_x_33876:
[----:B------:R-:W2:Y:S02]  /*6910*/  LDG.E.64 R4, desc[UR36][R4.64] ;  /* 0x0000002404047981 */ /* 0x000ea4000c1e1b00 */
[----:B--2---:R0:W1:Y:S02]  /*6920*/  I2F.U64 R23, R4 ;  /* 0x0000000400177312 */ /* 0x0040640000301000 */
[----:B01----:R-:W-:Y:S05]  /*6930*/  BRA `(.L_x_33856) ;  /* 0x0000000000087947 */ /* 0x003fea0003800000 */
.L_x_33875:
[----:B------:R-:W2:Y:S02]  /*6940*/  LDG.E R4, desc[UR36][R4.64] ;  /* 0x0000002404047981 */ /* 0x000ea4000c1e1900 */
[----:B--2---:R-:W-:-:S07]  /*6950*/  I2FP.F32.U32 R23, R4 ;  /* 0x0000000400177245 */ /* 0x004fce0000201000 */
.L_x_33856:
[----:B------:R-:W-:Y:S05]  /*6960*/  BSYNC.RECONVERGENT B6 ;  /* 0x0000000000067941 */ /* 0x000fea0003800200 */
.L_x_33850:
        /* <DEDUP_REMOVED lines=21> */
.L_x_33882:
[----:B------:R-:W2:Y:S02]  /*6ac0*/  LDG.E.U8 R0, desc[UR36][R4.64] ;  /* 0x0000002404007981 */ /* 0x000ea4000c1e1100 */
[----:B--2---:R-:W-:Y:S01]  /*6ad0*/  I2FP.F32.U32 R0, R0 ;  /* 0x0000000000007245 */ /* 0x004fe20000201000 */
[----:B------:R-:W-:Y:S06]  /*6ae0*/  BRA `(.L_x_33884) ;  /* 0x0000000c00487947 */ /* 0x000fec0003800000 */
.L_x_33881:
        /* <DEDUP_REMOVED lines=9> */
.L_x_33886:
[----:B------:R-:W2:Y:S02]  /*6b80*/  LDG.E R0, desc[UR36][R4.64] ;  /* 0x0000002404007981 */ /* 0x000ea4000c1e1900 */
[----:B--2---:R-:W-:Y:S01]  /*6b90*/  I2FP.F32.S32 R0, R0 ;  /* 0x0000000000007245 */ /* 0x004fe20000201400 */
[----:B------:R-:W-:Y:S06]  /*6ba0*/  BRA `(.L_x_33884) ;  /* 0x0000000c00187947 */ /* 0x000fec0003800000 */
.L_x_33885:
[----:B------:R-:W2:Y:S02]  /*6bb0*/  LDG.E.U16 R0, desc[UR36][R4.64] ;  /* 0x0000002404007981 */ /* 0x000ea4000c1e1500 */
[----:B--2---:R-:W2:Y:S01]  /*6bc0*/  I2F.S16 R0, R0 ;  /* 0x0000000000007306 */ /* 0x004ea20000101400 */
[----:B------:R-:W-:Y:S05]  /*6bd0*/  BRA `(.L_x_33884) ;  /* 0x0000000c000c7947 */ /* 0x000fea0003800000 */
.L_x_33880:
        /* <DEDUP_REMOVED lines=8> */
.L_x_33888:
[----:B------:R-:W2:Y:S02]  /*6c60*/  LDG.E.U16 R0, desc[UR36][R4.64] ;  /* 0x0000002404007981 */ /* 0x000ea4000c1e1500 */
[----:B--2---:R-:W-:Y:S01]  /*6c70*/  HADD2.F32 R0, -RZ, R0.H0_H0 ;  /* 0x20000000ff007230 */ /* 0x004fe20000004100 */
[----:B------:R-:W-:Y:S06]  /*6c80*/  BRA `(.L_x_33884) ;  /* 0x0000000800e07947 */ /* 0x000fec0003800000 */
.L_x_33887:
        /* <DEDUP_REMOVED lines=8> */
.L_x_33890:
[----:B------:R-:W2:Y:S02]  /*6d10*/  LDG.E.U16 R0, desc[UR36][R4.64] ;  /* 0x0000002404007981 */ /* 0x000ea4000c1e1500 */
[----:B--2---:R-:W-:Y:S01]  /*6d20*/  HADD2.F32 R0, -RZ, R0.H0_H0 ;  /* 0x20000000ff007230 */ /* 0x004fe20000004100 */
[----:B------:R-:W-:Y:S06]  /*6d30*/  BRA `(.L_x_33884) ;  /* 0x0000000800b47947 */ /* 0x000fec0003800000 */
.L_x_33889:
        /* <DEDUP_REMOVED lines=11> */
.L_x_33879:
        /* <DEDUP_REMOVED lines=12> */
.L_x_33893:
        /* <DEDUP_REMOVED lines=11> */
.L_x_33892:
        /* <DEDUP_REMOVED lines=25> */
.L_x_33895:
        /* <DEDUP_REMOVED lines=13> */
.L_x_33894:
[----:B------:R-:W2:Y:S02]  /*71c0*/  LDG.E.U16 R0, desc[UR36][R4.64] ;  /* 0x0000002404007981 */ /* 0x000ea4000c1e1500 */
[----:B--2---:R-:W-:Y:S01]  /*71d0*/  IMAD.U32 R0, R0, 0x10000, RZ ;  /* 0x0001000000007824 */ /* 0x004fe200078e00ff */
[----:B------:R-:W-:Y:S06]  /*71e0*/  BRA `(.L_x_33884) ;  /* 0x0000000400887947 */ /* 0x000fec0003800000 */
.L_x_33891:
        /* <DEDUP_REMOVED lines=11> */
.L_x_33898:
        /* <DEDUP_REMOVED lines=20> */
.L_x_33900:
[----:B------:R-:W-:Y:S05]  /*73e0*/  BSYNC.RECONVERGENT B0 ;  /* 0x0000000000007941 */ /* 0x000fea0003800200 */
.L_x_33899:
[----:B------:R-:W-:Y:S01]  /*73f0*/  IMAD.SHL.U32 R0, R0, 0x100000, RZ ;  /* 0x0010000000007824 */ /* 0x000fe200078e00ff */
[----:B------:R-:W-:-:S04]  /*7400*/  LEA R3, R3, 0x3b800000, 0x17 ;  /* 0x3b80000003037811 */ /* 0x000fc800078eb8ff */
[----:B------:R-:W-:Y:S01]  /*7410*/  LOP3.LUT R0, R3, R0, R7, 0xfe, !PT ;  /* 0x0000000003007212 */ /* 0x000fe200078efe07 */
[----:B------:R-:W-:Y:S06]  /*7420*/  BRA `(.L_x_33884) ;  /* 0x0000000000f87947 */ /* 0x000fec0003800000 */
.L_x_33897:
        /* <DEDUP_REMOVED lines=20> */
.L_x_33902:
[----:B------:R-:W-:Y:S05]  /*7570*/  BSYNC.RECONVERGENT B0 ;  /* 0x0000000000007941 */ /* 0x000fea0003800200 */
.L_x_33901:
[----:B------:R-:W-:Y:S01]  /*7580*/  IMAD.SHL.U32 R0, R0, 0x200000, RZ ;  /* 0x0020000000007824 */ /* 0x000fe200078e00ff */
[----:B------:R-:W-:-:S04]  /*7590*/  LEA R3, R3, 0x37800000, 0x17 ;  /* 0x3780000003037811 */ /* 0x000fc800078eb8ff */
[----:B------:R-:W-:Y:S01]  /*75a0*/  LOP3.LUT R0, R3, R0, R7, 0xfe, !PT ;  /* 0x0000000003007212 */ /* 0x000fe200078efe07 */
[----:B------:R-:W-:Y:S06]  /*75b0*/  BRA `(.L_x_33884) ;  /* 0x0000000000947947 */ /* 0x000fec0003800000 */
.L_x_33896:
        /* <DEDUP_REMOVED lines=14> */
.L_x_33883:
        /* <DEDUP_REMOVED lines=16> */
.L_x_33905:
[----:B------:R-:W-:Y:S01]  /*77a0*/  IMAD.MOV.U32 R0, RZ, RZ, RZ ;  /* 0x000000ffff007224 */ /* 0x000fe200078e00ff */
[----:B------:R-:W-:Y:S06]  /*77b0*/  BRA `(.L_x_33884) ;  /* 0x0000000000147947 */ /* 0x000fec0003800000 */
.L_x_33904:
[----:B------:R-:W2:Y:S02]  /*77c0*/  LDG.E.64 R4, desc[UR36][R4.64] ;  /* 0x0000002404047981 */ /* 0x000ea4000c1e1b00 */
[----:B--2---:R0:W1:Y:S02]  /*77d0*/  I2F.U64 R0, R4 ;  /* 0x0000000400007312 */ /* 0x0040640000301000 */
[----:B01----:R-:W-:Y:S05]  /*77e0*/  BRA `(.L_x_33884) ;  /* 0x0000000000087947 */ /* 0x003fea0003800000 */
.L_x_33903:
[----:B------:R-:W2:Y:S02]  /*77f0*/  LDG.E R0, desc[UR36][R4.64] ;  /* 0x0000002404007981 */ /* 0x000ea4000c1e1900 */
[----:B--2---:R-:W-:-:S07]  /*7800*/  I2FP.F32.U32 R0, R0 ;  /* 0x0000000000007245 */ /* 0x004fce0000201000 */
.L_x_33884:
[----:B------:R-:W-:Y:S05]  /*7810*/  BSYNC.RECONVERGENT B6 ;  /* 0x0000000000067941 */ /* 0x000fea0003800200 */
.L_x_33878:
[----:B---3-5:R-:W-:Y:S02]  /*7820*/  FSETP.NEU.FTZ.AND P0, PT, R23, RZ, PT ;  /* 0x000000ff1700720b */ /* 0x028fe40003f1d000 */
[----:B-12---:R-:W-:-:S04]  /*7830*/  FSETP.NEU.FTZ.AND P1, PT, R0, RZ, PT ;  /* 0x000000ff0000720b */ /* 0x006fc80003f3d000 */
[----:B------:R-:W-:-:S13]  /*7840*/  PLOP3.LUT P0, PT, P0, P1, PT, 0x80, 0x8 ;  /* 0x000000000008781c */ /* 0x000fda0000703070 */
.L_x_33849:
[----:B------:R-:W-:Y:S05]  /*7850*/  BSYNC.RECONVERGENT B7 ;  /* 0x0000000000077941 */ /* 0x000fea0003800200 */
.L_x_33848:
        /* <DEDUP_REMOVED lines=34> */
.L_x_33913:
[----:B------:R0:W-:Y:S01]  /*7a80*/  STG.E.U8 desc[UR36][R8.64], R11 ;  /* 0x0000000b08007986 */ /* 0x0001e2000c101124 */
[----:B------:R-:W-:Y:S05]  /*7a90*/  BRA `(.L_x_33915) ;  /* 0x0000000c00087947 */ /* 0x000fea0003800000 */
.L_x_33912:
        /* <DEDUP_REMOVED lines=10> */
.L_x_33917:
[----:B------:R0:W-:Y:S01]  /*7b40*/  STG.E desc[UR36][R8.64], R11 ;  /* 0x0000000b08007986 */ /* 0x0001e2000c101924 */
[----:B------:R-:W-:Y:S05]  /*7b50*/  BRA `(.L_x_33915) ;  /* 0x0000000800d87947 */ /* 0x000fea0003800000 */
.L_x_33916:
[----:B------:R0:W-:Y:S01]  /*7b60*/  STG.E.U16 desc[UR36][R8.64], R11 ;  /* 0x0000000b08007986 */ /* 0x0001e2000c101524 */
[----:B------:R-:W-:Y:S05]  /*7b70*/  BRA `(.L_x_33915) ;  /* 0x0000000800d07947 */ /* 0x000fea0003800000 */
.L_x_33911:
        /* <DEDUP_REMOVED lines=9> */
.L_x_33919:
[----:B------:R-:W0:Y:S02]  /*7c10*/  I2F.S16 R0, R11 ;  /* 0x0000000b00007306 */ /* 0x000e240000101400 */
[----:B0-----:R-:W-:-:S05]  /*7c20*/  F2FP.F16.F32.PACK_AB R0, RZ, R0 ;  /* 0x00000000ff00723e */ /* 0x001fca00000000ff */
[----:B------:R0:W-:Y:S01]  /*7c30*/  STG.E.U16 desc[UR36][R8.64], R0 ;  /* 0x0000000008007986 */ /* 0x0001e2000c101524 */
[----:B------:R-:W-:Y:S05]  /*7c40*/  BRA `(.L_x_33915) ;  /* 0x00000008009c7947 */ /* 0x000fea0003800000 */
.L_x_33918:
        /* <DEDUP_REMOVED lines=10> */
.L_x_33921:
[----:B------:R-:W0:Y:S02]  /*7cf0*/  I2F.S16 R11, R11 ;  /* 0x0000000b000b7306 */ /* 0x000e240000101400 */
[----:B0-----:R-:W-:-:S04]  /*7d00*/  F2FP.F16.F32.PACK_AB R3, RZ, R11 ;  /* 0x0000000bff03723e */ /* 0x001fc800000000ff */
[----:B------:R-:W-:-:S05]  /*7d10*/  PRMT R3, R3, 0x5410, RZ ;  /* 0x0000541003037816 */ /* 0x000fca00000000ff */
[----:B------:R0:W-:Y:S01]  /*7d20*/  STG.E desc[UR36][R8.64], R3 ;  /* 0x0000000308007986 */ /* 0x0001e2000c101924 */
[----:B------:R-:W-:Y:S05]  /*7d30*/  BRA `(.L_x_33915) ;  /* 0x0000000800607947 */ /* 0x000fea0003800000 */
.L_x_33920:
[----:B------:R-:W0:Y:S02]  /*7d40*/  I2F.F64.S16 R4, R11 ;  /* 0x0000000b00047312 */ /* 0x000e240000101c00 */
[----:B0-----:R0:W-:Y:S01]  /*7d50*/  STG.E.64 desc[UR36][R8.64], R4 ;  /* 0x0000000408007986 */ /* 0x0011e2000c101b24 */
[----:B------:R-:W-:Y:S05]  /*7d60*/  BRA `(.L_x_33915) ;  /* 0x0000000800547947 */ /* 0x000fea0003800000 */
.L_x_33910:
        /* <DEDUP_REMOVED lines=10> */
.L_x_33924:
[----:B------:R-:W-:Y:S01]  /*7e10*/  CS2R R6, SRZ ;  /* 0x0000000000067805 */ /* 0x000fe2000001ff00 */
[----:B------:R-:W0:Y:S04]  /*7e20*/  I2F.F64.S16 R4, R11 ;  /* 0x0000000b00047312 */ /* 0x000e280000101c00 */
[----:B0-----:R0:W-:Y:S01]  /*7e30*/  STG.E.128 desc[UR36][R8.64], R4 ;  /* 0x0000000408007986 */ /* 0x0011e2000c101d24 */
[----:B------:R-:W-:Y:S05]  /*7e40*/  BRA `(.L_x_33915) ;  /* 0x00000008001c7947 */ /* 0x000fea0003800000 */
.L_x_33923:
        /* <DEDUP_REMOVED lines=17> */
.L_x_33928:
[----:B------:R-:W-:Y:S05]  /*7f60*/  BSYNC.RECONVERGENT B0 ;  /* 0x0000000000007941 */ /* 0x000fea0003800200 */
.L_x_33927:
[----:B------:R0:W-:Y:S01]  /*7f70*/  STG.E.U8 desc[UR36][R8.64], R3 ;  /* 0x0000000308007986 */ /* 0x0001e2000c101124 */
[----:B------:R-:W-:Y:S05]  /*7f80*/  BRA `(.L_x_33915) ;  /* 0x0000000400cc7947 */ /* 0x000fea0003800000 */
.L_x_33926:
        /* <DEDUP_REMOVED lines=16> */
.L_x_33925:
[----:B------:R-:W0:Y:S02]  /*8090*/  I2F.S16 R0, R11 ;  /* 0x0000000b00007306 */ /* 0x000e240000101400 */
[----:B0-----:R-:W-:-:S05]  /*80a0*/  F2FP.BF16.F32.PACK_AB R0, RZ, R0 ;  /* 0x00000000ff00723e */ /* 0x001fca00000010ff */
[----:B------:R0:W-:Y:S01]  /*80b0*/  STG.E.U16 desc[UR36][R8.64], R0 ;  /* 0x0000000008007986 */ /* 0x0001e2000c101524 */
[----:B------:R-:W-:Y:S05]  /*80c0*/  BRA `(.L_x_33915) ;  /* 0x00000004007c7947 */ /* 0x000fea0003800000 */
.L_x_33922:
        /* <DEDUP_REMOVED lines=10> */
.L_x_33931:
        /* <DEDUP_REMOVED lines=12> */
.L_x_33934:
[----:B------:R-:W-:-:S04]  /*8230*/  SHF.R.U32.HI R0, RZ, 0x14, R11 ;  /* 0x00000014ff007819 */ /* 0x000fc8000001160b */
[----:B------:R-:W-:-:S04]  /*8240*/  LOP3.LUT R0, R0, 0x1, RZ, 0xc0, !PT ;  /* 0x0000000100007812 */ /* 0x000fc800078ec0ff */
[----:B------:R-:W-:-:S04]  /*8250*/  IADD3 R0, PT, PT, R11, 0x487ffff, R0 ;  /* 0x0487ffff0b007810 */ /* 0x000fc80007ffe000 */
[----:B------:R-:W-:-:S04]  /*8260*/  SHF.R.U32.HI R0, RZ, 0x14, R0 ;  /* 0x00000014ff007819 */ /* 0x000fc80000011600 */
[----:B------:R-:W-:-:S07]  /*8270*/  LOP3.LUT R0, R0, 0xff, RZ, 0xc0, !PT ;  /* 0x000000ff00007812 */ /* 0x000fce00078ec0ff */
.L_x_33935:
[----:B------:R-:W-:-:S07]  /*8280*/  PRMT R4, R0, 0x7610, R4 ;  /* 0x0000761000047816 */ /* 0x000fce0000000004 */
.L_x_33933:
[----:B------:R-:W-:Y:S05]  /*8290*/  BSYNC.RECONVERGENT B0 ;  /* 0x0000000000007941 */ /* 0x000fea0003800200 */
.L_x_33932:
[----:B------:R0:W-:Y:S01]  /*82a0*/  STG.E.U8 desc[UR36][R8.64], R4 ;  /* 0x0000000408007986 */ /* 0x0001e2000c101124 */
[----:B------:R-:W-:Y:S05]  /*82b0*/  BRA `(.L_x_33915) ;  /* 0x0000000400007947 */ /* 0x000fea0003800000 */
.L_x_33930:
        /* <DEDUP_REMOVED lines=12> */
.L_x_33938:
[----:B------:R-:W-:-:S04]  /*8380*/  SHF.R.U32.HI R0, RZ, 0x15, R11 ;  /* 0x00000015ff007819 */ /* 0x000fc8000001160b */
[----:B------:R-:W-:-:S04]  /*8390*/  LOP3.LUT R0, R0, 0x1, RZ, 0xc0, !PT ;  /* 0x0000000100007812 */ /* 0x000fc800078ec0ff */
[----:B------:R-:W-:-:S04]  /*83a0*/  IADD3 R0, PT, PT, R11, 0x88fffff, R0 ;  /* 0x088fffff0b007810 */ /* 0x000fc80007ffe000 */
[----:B------:R-:W-:-:S04]  /*83b0*/  SHF.R.U32.HI R0, RZ, 0x15, R0 ;  /* 0x00000015ff007819 */ /* 0x000fc80000011600 */
[----:B------:R-:W-:-:S07]  /*83c0*/  LOP3.LUT R0, R0, 0xff, RZ, 0xc0, !PT ;  /* 0x000000ff00007812 */ /* 0x000fce00078ec0ff */
.L_x_33939:
[----:B------:R-:W-:-:S07]  /*83d0*/  PRMT R4, R0, 0x7610, R4 ;  /* 0x0000761000047816 */ /* 0x000fce0000000004 */
.L_x_33937:
[----:B------:R-:W-:Y:S05]  /*83e0*/  BSYNC.RECONVERGENT B0 ;  /* 0x0000000000007941 */ /* 0x000fea0003800200 */
.L_x_33936:
[----:B------:R3:W-:Y:S01]  /*83f0*/  STG.E.U8 desc[UR36][R8.64], R4 ;  /* 0x0000000408007986 */ /* 0x0007e2000c101124 */
[----:B------:R-:W-:Y:S05]  /*8400*/  BRA `(.L_x_33915) ;  /* 0x0000000000ac7947 */ /* 0x000fea0003800000 */
.L_x_33929:
[----:B------:R-:W-:-:S13]  /*8410*/  ISETP.NE.AND P0, PT, R0, 0x1c, PT ;  /* 0x0000001c0000780c */ /* 0x000fda0003f05270 */
[----:B------:R-:W-:Y:S05]  /*8420*/  @!P0 BRA `(.L_x_33940) ;  /* 0x0000000000a08947 */ /* 0x000fea0003800000 */
[----:B------:R-:W-:-:S13]  /*8430*/  ISETP.NE.AND P0, PT, R0, 0x1d, PT ;  /* 0x0000001d0000780c */ /* 0x000fda0003f05270 */
[----:B------:R-:W-:Y:S05]  /*8440*/  @!P0 BRA `(.L_x_33941) ;  /* 0x0000000000888947 */ /* 0x000fea0003800000 */
[----:B------:R-:W-:-:S13]  /*8450*/  ISETP.NE.AND P0, PT, R0, 0x2c, PT ;  /* 0x0000002c0000780c */ /* 0x000fda0003f05270 */
[----:B------:R-:W-:Y:S05]  /*8460*/  @!P0 BRA `(.L_x_33942) ;  /* 0x0000000000448947 */ /* 0x000fea0003800000 */
.L_x_33914:
        /* <DEDUP_REMOVED lines=16> */
.L_x_33943:
[----:B------:R-:W-:Y:S05]  /*8570*/  BRA `(.L_x_33915) ;  /* 0x0000000000507947 */ /* 0x000fea0003800000 */
.L_x_33942:
        /* <DEDUP_REMOVED lines=15> */
.L_x_33941:
[----:B------:R-:W-:Y:S02]  /*8670*/  IMAD.MOV.U32 R4, RZ, RZ, R11 ;  /* 0x000000ffff047224 */ /* 0x000fe400078e000b */
[----:B------:R-:W-:-:S05]  /*8680*/  IMAD.MOV.U32 R5, RZ, RZ, RZ ;  /* 0x000000ffff057224 */ /* 0x000fca00078e00ff */
[----:B------:R1:W-:Y:S01]  /*8690*/  STG.E.64 desc[UR36][R8.64], R4 ;  /* 0x0000000408007986 */ /* 0x0003e2000c101b24 */
[----:B------:R-:W-:Y:S05]  /*86a0*/  BRA `(.L_x_33915) ;  /* 0x0000000000047947 */ /* 0x000fea0003800000 */
.L_x_33940:
[----:B------:R0:W-:Y:S02]  /*86b0*/  STG.E desc[UR36][R8.64], R11 ;  /* 0x0000000b08007986 */ /* 0x0001e4000c101924 */
.L_x_33915:
[----:B------:R-:W-:Y:S05]  /*86c0*/  BSYNC.RECONVERGENT B6 ;  /* 0x0000000000067941 */ /* 0x000fea0003800200 */
.L_x_33909:
        /* <DEDUP_REMOVED lines=24> */
.L_x_33949:
[----:B------:R4:W-:Y:S01]  /*8850*/  STG.E.U8 desc[UR36][R8.64], R26 ;  /* 0x0000001a08007986 */ /* 0x0009e2000c101124 */
[----:B------:R-:W-:Y:S05]  /*8860*/  BRA `(.L_x_33951) ;  /* 0x0000000800fc7947 */ /* 0x000fea0003800000 */
.L_x_33948:
        /* <DEDUP_REMOVED lines=9> */
.L_x_33953:
[----:B------:R2:W-:Y:S01]  /*8900*/  STG.E desc[UR36][R8.64], R26 ;  /* 0x0000001a08007986 */ /* 0x0005e2000c101924 */
[----:B------:R-:W-:Y:S05]  /*8910*/  BRA `(.L_x_33951) ;  /* 0x0000000800d07947 */ /* 0x000fea0003800000 */
.L_x_33952:
[----:B------:R0:W-:Y:S01]  /*8920*/  STG.E.U16 desc[UR36][R8.64], R26 ;  /* 0x0000001a08007986 */ /* 0x0001e2000c101524 */
[----:B------:R-:W-:Y:S05]  /*8930*/  BRA `(.L_x_33951) ;  /* 0x0000000800c87947 */ /* 0x000fea0003800000 */
.L_x_33947:
        /* <DEDUP_REMOVED lines=9> */
.L_x_33955:
[----:B------:R-:W0:Y:S02]  /*89d0*/  I2F.S16 R0, R26 ;  /* 0x0000001a00007306 */ /* 0x000e240000101400 */
[----:B0-----:R-:W-:-:S05]  /*89e0*/  F2FP.F16.F32.PACK_AB R0, RZ, R0 ;  /* 0x00000000ff00723e */ /* 0x001fca00000000ff */
[----:B------:R0:W-:Y:S01]  /*89f0*/  STG.E.U16 desc[UR36][R8.64], R0 ;  /* 0x0000000008007986 */ /* 0x0001e2000c101524 */
[----:B------:R-:W-:Y:S05]  /*8a00*/  BRA `(.L_x_33951) ;  /* 0x0000000800947947 */ /* 0x000fea0003800000 */
.L_x_33954:
        /* <DEDUP_REMOVED lines=10> */
.L_x_33957:
[----:B------:R-:W0:Y:S02]  /*8ab0*/  I2F.S16 R26, R26 ;  /* 0x0000001a001a7306 */ /* 0x000e240000101400 */
[----:B0-----:R-:W-:-:S04]  /*8ac0*/  F2FP.F16.F32.PACK_AB R3, RZ, R26 ;  /* 0x0000001aff03723e */ /* 0x001fc800000000ff */
[----:B------:R-:W-:-:S05]  /*8ad0*/  PRMT R3, R3, 0x5410, RZ ;  /* 0x0000541003037816 */ /* 0x000fca00000000ff */
[----:B------:R0:W-:Y:S01]  /*8ae0*/  STG.E desc[UR36][R8.64], R3 ;  /* 0x0000000308007986 */ /* 0x0001e2000c101924 */
[----:B------:R-:W-:Y:S05]  /*8af0*/  BRA `(.L_x_33951) ;  /* 0x0000000800587947 */ /* 0x000fea0003800000 */
.L_x_33956:
[----:B------:R-:W0:Y:S02]  /*8b00*/  I2F.F64.S16 R26, R26 ;  /* 0x0000001a001a7312 */ /* 0x000e240000101c00 */
[----:B0-----:R0:W-:Y:S01]  /*8b10*/  STG.E.64 desc[UR36][R8.64], R26 ;  /* 0x0000001a08007986 */ /* 0x0011e2000c101b24 */
[----:B------:R-:W-:Y:S05]  /*8b20*/  BRA `(.L_x_33951) ;  /* 0x00000008004c7947 */ /* 0x000fea0003800000 */
.L_x_33946:
        /* <DEDUP_REMOVED lines=12> */
.L_x_33961:
        /* <DEDUP_REMOVED lines=16> */
.L_x_33964:
[----:B------:R-:W-:-:S07]  /*8cf0*/  PRMT R4, R0, 0x7610, R4 ;  /* 0x0000761000047816 */ /* 0x000fce0000000004 */
.L_x_33963:
[----:B------:R-:W-:Y:S05]  /*8d00*/  BSYNC.RECONVERGENT B0 ;  /* 0x0000000000007941 */ /* 0x000fea0003800200 */
.L_x_33962:
[----:B------:R0:W-:Y:S01]  /*8d10*/  STG.E.U8 desc[UR36][R8.64], R4 ;  /* 0x0000000408007986 */ /* 0x0001e2000c101124 */
[----:B------:R-:W-:Y:S05]  /*8d20*/  BRA `(.L_x_33951) ;  /* 0x0000000400cc7947 */ /* 0x000fea0003800000 */
.L_x_33960:
        /* <DEDUP_REMOVED lines=16> */
.L_x_33967:
[----:B------:R-:W-:-:S07]  /*8e30*/  PRMT R4, R0, 0x7610, R4 ;  /* 0x0000761000047816 */ /* 0x000fce0000000004 */
.L_x_33966:
[----:B------:R-:W-:Y:S05]  /*8e40*/  BSYNC.RECONVERGENT B0 ;  /* 0x0000000000007941 */ /* 0x000fea0003800200 */
.L_x_33965:
[----:B------:R0:W-:Y:S01]  /*8e50*/  STG.E.U8 desc[UR36][R8.64], R4 ;  /* 0x0000000408007986 */ /* 0x0001e2000c101124 */
[----:B------:R-:W-:Y:S05]  /*8e60*/  BRA `(.L_x_33951) ;  /* 0x00000004007c7947 */ /* 0x000fea0003800000 */
.L_x_33959:
        /* <DEDUP_REMOVED lines=21> */
.L_x_33969:
[----:B------:R-:W-:-:S05]  /*8fc0*/  IMAD.MOV.U32 R27, RZ, RZ, RZ ;  /* 0x000000ffff1b7224 */ /* 0x000fca00078e00ff */
[----:B------:R0:W-:Y:S01]  /*8fd0*/  STG.E.64 desc[UR36][R8.64], R26 ;  /* 0x0000001a08007986 */ /* 0x0001e2000c101b24 */
[----:B------:R-:W-:Y:S05]  /*8fe0*/  BRA `(.L_x_33951) ;  /* 0x00000004001c7947 */ /* 0x000fea0003800000 */
.L_x_33968:
[----:B------:R0:W-:Y:S01]  /*8ff0*/  STG.E desc[UR36][R8.64], R26 ;  /* 0x0000001a08007986 */ /* 0x0001e2000c101924 */
[----:B------:R-:W-:Y:S05]  /*9000*/  BRA `(.L_x_33951) ;  /* 0x0000000400147947 */ /* 0x000fea0003800000 */
.L_x_33958:
        /* <DEDUP_REMOVED lines=8> */
.L_x_33971:
[----:B------:R-:W-:Y:S01]  /*9090*/  CS2R R6, SRZ ;  /* 0x0000000000067805 */ /* 0x000fe2000001ff00 */
[----:B------:R-:W0:Y:S04]  /*90a0*/  I2F.F64.S16 R4, R26 ;  /* 0x0000001a00047312 */ /* 0x000e280000101c00 */
[----:B0-----:R0:W-:Y:S01]  /*90b0*/  STG.E.128 desc[UR36][R8.64], R4 ;  /* 0x0000000408007986 */ /* 0x0011e2000c101d24 */
[----:B------:R-:W-:Y:S05]  /*90c0*/  BRA `(.L_x_33951) ;  /* 0x0000000000e47947 */ /* 0x000fea0003800000 */
.L_x_33970:
[----:B------:R-:W-:-:S13]  /*90d0*/  ISETP.NE.AND P0, PT, R0, 0xf, PT ;  /* 0x0000000f0000780c */ /* 0x000fda0003f05270 */
[----:B------:R-:W-:Y:S05]  /*90e0*/  @!P0 BRA `(.L_x_33972) ;  /* 0x0000000000d08947 */ /* 0x000fea0003800000 */
[----:B------:R-:W-:-:S13]  /*90f0*/  ISETP.NE.AND P0, PT, R0, 0x17, PT ;  /* 0x000000170000780c */ /* 0x000fda0003f05270 */
[----:B------:R-:W-:Y:S05]  /*9100*/  @!P0 BRA `(.L_x_33973) ;  /* 0x0000000000848947 */ /* 0x000fea0003800000 */
[----:B------:R-:W-:-:S13]  /*9110*/  ISETP.NE.AND P0, PT, R0, 0x18, PT ;  /* 0x000000180000780c */ /* 0x000fda0003f05270 */
[----:B------:R-:W-:Y:S05]  /*9120*/  @!P0 BRA `(.L_x_33974) ;  /* 0x0000000000448947 */ /* 0x000fea0003800000 */
.L_x_33950:
        /* <DEDUP_REMOVED lines=16> */
.L_x_33975:
[----:B------:R-:W-:Y:S05]  /*9230*/  BRA `(.L_x_33951) ;  /* 0x0000000000887947 */ /* 0x000fea0003800000 */
.L_x_33974:
        /* <DEDUP_REMOVED lines=11> */
.L_x_33977:
[----:B------:R-:W-:Y:S05]  /*92f0*/  BSYNC.RECONVERGENT B0 ;  /* 0x0000000000007941 */ /* 0x000fea0003800200 */
.L_x_33976:
[----:B------:R0:W-:Y:S01]  /*9300*/  STG.E.U8 desc[UR36][R8.64], R3 ;  /* 0x0000000308007986 */ /* 0x0001e2000c101124 */
[----:B------:R-:W-:Y:S05]  /*9310*/  BRA `(.L_x_33951) ;  /* 0x0000000000507947 */ /* 0x000fea0003800000 */
.L_x_33973:
        /* <DEDUP_REMOVED lines=12> */
.L_x_33978:
[----:B------:R-:W-:Y:S01]  /*93e0*/  IMAD.MOV.U32 R3, RZ, RZ, 0x7f ;  /* 0x0000007fff037424 */ /* 0x000fe200078e00ff */
[----:B------:R-:W-:-:S04]  /*93f0*/  ISETP.GT.U32.AND P0, PT, R5, 0x7f800000, PT ;  /* 0x7f8000000500780c */ /* 0x000fc80003f04070 */
[----:B------:R-:W-:-:S05]  /*9400*/  SEL R3, R3, 0x7c, P0 ;  /* 0x0000007c03037807 */ /* 0x000fca0000000000 */
[----:B------:R0:W-:Y:S01]  /*9410*/  STG.E.U8 desc[UR36][R8.64], R3 ;  /* 0x0000000308007986 */ /* 0x0001e2000c101124 */
[----:B------:R-:W-:Y:S05]  /*9420*/  BRA `(.L_x_33951) ;  /* 0x00000000000c7947 */ /* 0x000fea0003800000 */
.L_x_33972:
[----:B------:R-:W0:Y:S02]  /*9430*/  I2F.S16 R0, R26 ;  /* 0x0000001a00007306 */ /* 0x000e240000101400 */
[----:B0-----:R-:W-:-:S05]  /*9440*/  F2FP.BF16.F32.PACK_AB R0, RZ, R0 ;  /* 0x00000000ff00723e */ /* 0x001fca00000010ff */
[----:B------:R0:W-:Y:S02]  /*9450*/  STG.E.U16 desc[UR36][R8.64], R0 ;  /* 0x0000000008007986 */ /* 0x0001e4000c101524 */
.L_x_33951:
[----:B------:R-:W-:Y:S05]  /*9460*/  BSYNC.RECONVERGENT B6 ;  /* 0x0000000000067941 */ /* 0x000fea0003800200 */
.L_x_33945:
[----:B------:R-:W-:-:S07]  /*9470*/  VIADD R17, R17, 0x80 ;  /* 0x0000008011117836 */ /* 0x000fce0000000000 */
.L_x_33908:
[----:B------:R-:W-:-:S13]  /*9480*/  ISETP.GE.AND P0, PT, R17, R16, PT ;  /* 0x000000101100720c */ /* 0x000fda0003f06270 */
[----:B------:R-:W-:Y:S05]  /*9490*/  @P0 BREAK.RELIABLE B7 ;  /* 0x0000000000070942 */ /* 0x000fea0003800100 */
[----:B------:R-:W-:Y:S05]  /*94a0*/  @P0 BRA `(.L_x_33944) ;  /* 0x0000000c00640947 */ /* 0x000fea0003800000 */
[----:B------:R-:W-:Y:S05]  /*94b0*/  BSYNC.RELIABLE B7 ;  /* 0x0000000000077941 */ /* 0x000fea0003800100 */
.L_x_33907:
        /* <DEDUP_REMOVED lines=21> */
.L_x_33983:
[----:B------:R4:W-:Y:S01]  /*9610*/  STG.E.U8 desc[UR36][R8.64], R24 ;  /* 0x0000001808007986 */ /* 0x0009e2000c101124 */
[----:B------:R-:W-:Y:S05]  /*9620*/  BRA `(.L_x_33985) ;  /* 0x0000000800fc7947 */ /* 0x000fea0003800000 */
.L_x_33982:
        /* <DEDUP_REMOVED lines=9> */
.L_x_33987:
[----:B------:R2:W-:Y:S01]  /*96c0*/  STG.E desc[UR36][R8.64], R24 ;  /* 0x0000001808007986 */ /* 0x0005e2000c101924 */
[----:B------:R-:W-:Y:S05]  /*96d0*/  BRA `(.L_x_33985) ;  /* 0x0000000800d07947 */ /* 0x000fea0003800000 */
.L_x_33986:
[----:B------:R0:W-:Y:S01]  /*96e0*/  STG.E.U16 desc[UR36][R8.64], R24 ;  /* 0x0000001808007986 */ /* 0x0001e2000c101524 */
[----:B------:R-:W-:Y:S05]  /*96f0*/  BRA `(.L_x_33985) ;  /* 0x0000000800c87947 */ /* 0x000fea0003800000 */
.L_x_33981:
        /* <DEDUP_REMOVED lines=9> */
.L_x_33989:
[----:B------:R-:W0:Y:S02]  /*9790*/  I2F.S16 R0, R24 ;  /* 0x0000001800007306 */ /* 0x000e240000101400 */
[----:B0-----:R-:W-:-:S05]  /*97a0*/  F2FP.F16.F32.PACK_AB R0, RZ, R0 ;  /* 0x00000000ff00723e */ /* 0x001fca00000000ff */
[----:B------:R0:W-:Y:S01]  /*97b0*/  STG.E.U16 desc[UR36][R8.64], R0 ;  /* 0x0000000008007986 */ /* 0x0001e2000c101524 */
[----:B------:R-:W-:Y:S05]  /*97c0*/  BRA `(.L_x_33985) ;  /* 0x0000000800947947 */ /* 0x000fea0003800000 */
.L_x_33988:
        /* <DEDUP_REMOVED lines=10> */
.L_x_33991:
[----:B------:R-:W0:Y:S02]  /*9870*/  I2F.S16 R24, R24 ;  /* 0x0000001800187306 */ /* 0x000e240000101400 */
[----:B0-----:R-:W-:-:S04]  /*9880*/  F2FP.F16.F32.PACK_AB R3, RZ, R24 ;  /* 0x00000018ff03723e */ /* 0x001fc800000000ff */
[----:B------:R-:W-:-:S05]  /*9890*/  PRMT R3, R3, 0x5410, RZ ;  /* 0x0000541003037816 */ /* 0x000fca00000000ff */
[----:B------:R0:W-:Y:S01]  /*98a0*/  STG.E desc[UR36][R8.64], R3 ;  /* 0x0000000308007986 */ /* 0x0001e2000c101924 */
[----:B------:R-:W-:Y:S05]  /*98b0*/  BRA `(.L_x_33985) ;  /* 0x0000000800587947 */ /* 0x000fea0003800000 */
.L_x_33990:
[----:B------:R-:W0:Y:S02]  /*98c0*/  I2F.F64.S16 R24, R24 ;  /* 0x0000001800187312 */ /* 0x000e240000101c00 */
[----:B0-----:R0:W-:Y:S01]  /*98d0*/  STG.E.64 desc[UR36][R8.64], R24 ;  /* 0x0000001808007986 */ /* 0x0011e2000c101b24 */
[----:B------:R-:W-:Y:S05]  /*98e0*/  BRA `(.L_x_33985) ;  /* 0x00000008004c7947 */ /* 0x000fea0003800000 */
.L_x_33980:
        /* <DEDUP_REMOVED lines=12> */
.L_x_33995:
        /* <DEDUP_REMOVED lines=16> */
.L_x_33998:
[----:B------:R-:W-:-:S07]  /*9ab0*/  PRMT R4, R0, 0x7610, R4 ;  /* 0x0000761000047816 */ /* 0x000fce0000000004 */
.L_x_33997:
[----:B------:R-:W-:Y:S05]  /*9ac0*/  BSYNC.RECONVERGENT B0 ;  /* 0x0000000000007941 */ /* 0x000fea0003800200 */
.L_x_33996:
[----:B------:R0:W-:Y:S01]  /*9ad0*/  STG.E.U8 desc[UR36][R8.64], R4 ;  /* 0x0000000408007986 */ /* 0x0001e2000c101124 */
[----:B------:R-:W-:Y:S05]  /*9ae0*/  BRA `(.L_x_33985) ;  /* 0x0000000400cc7947 */ /* 0x000fea0003800000 */
.L_x_33994:
        /* <DEDUP_REMOVED lines=16> */
.L_x_34001:
[----:B------:R-:W-:-:S07]  /*9bf0*/  PRMT R4, R0, 0x7610, R4 ;  /* 0x0000761000047816 */ /* 0x000fce0000000004 */
.L_x_34000:
[----:B------:R-:W-:Y:S05]  /*9c00*/  BSYNC.RECONVERGENT B0 ;  /* 0x0000000000007941 */ /* 0x000fea0003800200 */
.L_x_33999:
[----:B------:R0:W-:Y:S01]  /*9c10*/  STG.E.U8 desc[UR36][R8.64], R4 ;  /* 0x0000000408007986 */ /* 0x0001e2000c101124 */
[----:B------:R-:W-:Y:S05]  /*9c20*/  BRA `(.L_x_33985) ;  /* 0x00000004007c7947 */ /* 0x000fea0003800000 */
.L_x_33993:
        /* <DEDUP_REMOVED lines=21> */
.L_x_34003:
[----:B------:R-:W-:-:S05]  /*9d80*/  IMAD.MOV.U32 R25, RZ, RZ, RZ ;  /* 0x000000ffff197224 */ /* 0x000fca00078e00ff */
[----:B------:R0:W-:Y:S01]  /*9d90*/  STG.E.64 desc[UR36][R8.64], R24 ;  /* 0x0000001808007986 */ /* 0x0001e2000c101b24 */
[----:B------:R-:W-:Y:S05]  /*9da0*/  BRA `(.L_x_33985) ;  /* 0x00000004001c7947 */ /* 0x000fea0003800000 */
.L_x_34002:
[----:B------:R0:W-:Y:S01]  /*9db0*/  STG.E desc[UR36][R8.64], R24 ;  /* 0x0000001808007986 */ /* 0x0001e2000c101924 */
[----:B------:R-:W-:Y:S05]  /*9dc0*/  BRA `(.L_x_33985) ;  /* 0x0000000400147947 */ /* 0x000fea0003800000 */
.L_x_33992:
        /* <DEDUP_REMOVED lines=8> */
.L_x_34005:
[----:B------:R-:W-:Y:S01]  /*9e50*/  CS2R R6, SRZ ;  /* 0x0000000000067805 */ /* 0x000fe2000001ff00 */
[----:B------:R-:W0:Y:S04]  /*9e60*/  I2F.F64.S16 R4, R24 ;  /* 0x0000001800047312 */ /* 0x000e280000101c00 */
[----:B0-----:R0:W-:Y:S01]  /*9e70*/  STG.E.128 desc[UR36][R8.64], R4 ;  /* 0x0000000408007986 */ /* 0x0011e2000c101d24 */
[----:B------:R-:W-:Y:S05]  /*9e80*/  BRA `(.L_x_33985) ;  /* 0x0000000000e47947 */ /* 0x000fea0003800000 */
.L_x_34004:
[----:B------:R-:W-:-:S13]  /*9e90*/  ISETP.NE.AND P0, PT, R0, 0xf, PT ;  /* 0x0000000f0000780c */ /* 0x000fda0003f05270 */
[----:B------:R-:W-:Y:S05]  /*9ea0*/  @!P0 BRA `(.L_x_34006) ;  /* 0x0000000000d08947 */ /* 0x000fea0003800000 */
[----:B------:R-:W-:-:S13]  /*9eb0*/  ISETP.NE.AND P0, PT, R0, 0x17, PT ;  /* 0x000000170000780c */ /* 0x000fda0003f05270 */
[----:B------:R-:W-:Y:S05]  /*9ec0*/  @!P0 BRA `(.L_x_34007) ;  /* 0x0000000000848947 */ /* 0x000fea0003800000 */
[----:B------:R-:W-:-:S13]  /*9ed0*/  ISETP.NE.AND P0, PT, R0, 0x18, PT ;  /* 0x000000180000780c */ /* 0x000fda0003f05270 */
[----:B------:R-:W-:Y:S05]  /*9ee0*/  @!P0 BRA `(.L_x_34008) ;  /* 0x0000000000448947 */ /* 0x000fea0003800000 */
.L_x_33984:
        /* <DEDUP_REMOVED lines=16> */
.L_x_34009:
[----:B------:R-:W-:Y:S05]  /*9ff0*/  BRA `(.L_x_33985) ;  /* 0x0000000000887947 */ /* 0x000fea0003800000 */
.L_x_34008:
        /* <DEDUP_REMOVED lines=11> */
.L_x_34011:
[----:B------:R-:W-:Y:S05]  /*a0b0*/  BSYNC.RECONVERGENT B0 ;  /* 0x0000000000007941 */ /* 0x000fea0003800200 */
.L_x_34010:
[----:B------:R0:W-:Y:S01]  /*a0c0*/  STG.E.U8 desc[UR36][R8.64], R3 ;  /* 0x0000000308007986 */ /* 0x0001e2000c101124 */
[----:B------:R-:W-:Y:S05]  /*a0d0*/  BRA `(.L_x_33985) ;  /* 0x0000000000507947 */ /* 0x000fea0003800000 */
.L_x_34007:
        /* <DEDUP_REMOVED lines=12> */
.L_x_34012:
[----:B------:R-:W-:Y:S01]  /*a1a0*/  IMAD.MOV.U32 R3, RZ, RZ, 0x7f ;  /* 0x0000007fff037424 */ /* 0x000fe200078e00ff */
[----:B------:R-:W-:-:S04]  /*a1b0*/  ISETP.GT.U32.AND P0, PT, R5, 0x7f800000, PT ;  /* 0x7f8000000500780c */ /* 0x000fc80003f04070 */
[----:B------:R-:W-:-:S05]  /*a1c0*/  SEL R3, R3, 0x7c, P0 ;  /* 0x0000007c03037807 */ /* 0x000fca0000000000 */
[----:B------:R0:W-:Y:S01]  /*a1d0*/  STG.E.U8 desc[UR36][R8.64], R3 ;  /* 0x0000000308007986 */ /* 0x0001e2000c101124 */
[----:B------:R-:W-:Y:S05]  /*a1e0*/  BRA `(.L_x_33985) ;  /* 0x00000000000c7947 */ /* 0x000fea0003800000 */
.L_x_34006:
[----:B------:R-:W0:Y:S02]  /*a1f0*/  I2F.S16 R0, R24 ;  /* 0x0000001800007306 */ /* 0x000e240000101400 */
[----:B0-----:R-:W-:-:S05]  /*a200*/  F2FP.BF16.F32.PACK_AB R0, RZ, R0 ;  /* 0x00000000ff00723e */ /* 0x001fca00000010ff */
[----:B------:R0:W-:Y:S02]  /*a210*/  STG.E.U16 desc[UR36][R8.64], R0 ;  /* 0x0000000008007986 */ /* 0x0001e4000c101524 */
.L_x_33985:
[----:B------:R-:W-:Y:S05]  /*a220*/  BSYNC.RECONVERGENT B6 ;  /* 0x0000000000067941 */ /* 0x000fea0003800200 */
.L_x_33979:
[----:B------:R-:W-:-:S07]  /*a230*/  VIADD R17, R17, 0x80 ;  /* 0x0000008011117836 */ /* 0x000fce0000000000 */
.L_x_33944:
[----:B------:R-:W-:Y:S05]  /*a240*/  BSYNC.RECONVERGENT B8 ;  /* 0x0000000000087941 */ /* 0x000fea0003800200 */
.L_x_33906:
        /* <DEDUP_REMOVED lines=21> */
.L_x_34016:
[----:B------:R-:W-:Y:S01]  /*a3a0*/  STG.E.U8 desc[UR36][R2.64], R22 ;  /* 0x0000001602007986 */ /* 0x000fe2000c101124 */
[----:B------:R-:W-:Y:S05]  /*a3b0*/  EXIT ;  /* 0x000000000000794d */ /* 0x000fea0003800000 */
.L_x_34015:
        /* <DEDUP_REMOVED lines=9> */
.L_x_34019:
[----:B------:R-:W-:Y:S01]  /*a450*/  STG.E desc[UR36][R2.64], R22 ;  /* 0x0000001602007986 */ /* 0x000fe2000c101924 */
[----:B------:R-:W-:Y:S05]  /*a460*/  EXIT ;  /* 0x000000000000794d */ /* 0x000fea0003800000 */
.L_x_34018:
[----:B------:R-:W-:Y:S01]  /*a470*/  STG.E.U16 desc[UR36][R2.64], R22 ;  /* 0x0000001602007986 */ /* 0x000fe2000c101524 */
[----:B------:R-:W-:Y:S05]  /*a480*/  EXIT ;  /* 0x000000000000794d */ /* 0x000fea0003800000 */
.L_x_34014:
        /* <DEDUP_REMOVED lines=9> */
.L_x_34021:
[----:B------:R-:W0:Y:S02]  /*a520*/  I2F.S16 R0, R22 ;  /* 0x0000001600007306 */ /* 0x000e240000101400 */
[----:B0-----:R-:W-:-:S05]  /*a530*/  F2FP.F16.F32.PACK_AB R0, RZ, R0 ;  /* 0x00000000ff00723e */ /* 0x001fca00000000ff */
[----:B------:R-:W-:Y:S01]  /*a540*/  STG.E.U16 desc[UR36][R2.64], R0 ;  /* 0x0000000002007986 */ /* 0x000fe2000c101524 */
[----:B------:R-:W-:Y:S05]  /*a550*/  EXIT ;  /* 0x000000000000794d */ /* 0x000fea0003800000 */
.L_x_34020:
        /* <DEDUP_REMOVED lines=10> */
.L_x_34023:
[----:B------:R-:W0:Y:S02]  /*a600*/  I2F.S16 R22, R22 ;  /* 0x0000001600167306 */ /* 0x000e240000101400 */
[----:B0-----:R-:W-:-:S04]  /*a610*/  F2FP.F16.F32.PACK_AB R5, RZ, R22 ;  /* 0x00000016ff05723e */ /* 0x001fc800000000ff */
[----:B------:R-:W-:-:S05]  /*a620*/  PRMT R5, R5, 0x5410, RZ ;  /* 0x0000541005057816 */ /* 0x000fca00000000ff */
[----:B------:R-:W-:Y:S01]  /*a630*/  STG.E desc[UR36][R2.64], R5 ;  /* 0x0000000502007986 */ /* 0x000fe2000c101924 */
[----:B------:R-:W-:Y:S05]  /*a640*/  EXIT ;  /* 0x000000000000794d */ /* 0x000fea0003800000 */
.L_x_34022:
[----:B------:R-:W0:Y:S02]  /*a650*/  I2F.F64.S16 R22, R22 ;  /* 0x0000001600167312 */ /* 0x000e240000101c00 */
[----:B0-----:R-:W-:Y:S01]  /*a660*/  STG.E.64 desc[UR36][R2.64], R22 ;  /* 0x0000001602007986 */ /* 0x001fe2000c101b24 */
[----:B------:R-:W-:Y:S05]  /*a670*/  EXIT ;  /* 0x000000000000794d */ /* 0x000fea0003800000 */
.L_x_34013:
        /* <DEDUP_REMOVED lines=12> */
.L_x_34027:
        /* <DEDUP_REMOVED lines=17> */
.L_x_34029:
[----:B------:R-:W-:Y:S05]  /*a850*/  BSYNC.RECONVERGENT B0 ;  /* 0x0000000000007941 */ /* 0x000fea0003800200 */
.L_x_34028:
[----:B------:R-:W-:Y:S01]  /*a860*/  STG.E.U8 desc[UR36][R2.64], R0 ;  /* 0x0000000002007986 */ /* 0x000fe2000c101124 */
[----:B------:R-:W-:Y:S05]  /*a870*/  EXIT ;  /* 0x000000000000794d */ /* 0x000fea0003800000 */
.L_x_34026:
        /* <DEDUP_REMOVED lines=17> */
.L_x_34031:
[----:B------:R-:W-:Y:S05]  /*a990*/  BSYNC.RECONVERGENT B0 ;  /* 0x0000000000007941 */ /* 0x000fea0003800200 */
.L_x_34030:
[----:B------:R-:W-:Y:S01]  /*a9a0*/  STG.E.U8 desc[UR36][R2.64], R0 ;  /* 0x0000000002007986 */ /* 0x000fe2000c101124 */
[----:B------:R-:W-:Y:S05]  /*a9b0*/  EXIT ;  /* 0x000000000000794d */ /* 0x000fea0003800000 */
.L_x_34025:
        /* <DEDUP_REMOVED lines=21> */
.L_x_34033:
[----:B------:R-:W-:-:S05]  /*ab10*/  IMAD.MOV.U32 R23, RZ, RZ, RZ ;  /* 0x000000ffff177224 */ /* 0x000fca00078e00ff */
[----:B------:R-:W-:Y:S01]  /*ab20*/  STG.E.64 desc[UR36][R2.64], R22 ;  /* 0x0000001602007986 */ /* 0x000fe2000c101b24 */
[----:B------:R-:W-:Y:S05]  /*ab30*/  EXIT ;  /* 0x000000000000794d */ /* 0x000fea0003800000 */
.L_x_34032:
[----:B------:R-:W-:Y:S01]  /*ab40*/  STG.E desc[UR36][R2.64], R22 ;  /* 0x0000001602007986 */ /* 0x000fe2000c101924 */
[----:B------:R-:W-:Y:S05]  /*ab50*/  EXIT ;  /* 0x000000000000794d */ /* 0x000fea0003800000 */
.L_x_34024:
        /* <DEDUP_REMOVED lines=8> */
.L_x_34035:
[----:B------:R-:W-:Y:S01]  /*abe0*/  CS2R R6, SRZ ;  /* 0x0000000000067805 */ /* 0x000fe2000001ff00 */
[----:B------:R-:W0:Y:S04]  /*abf0*/  I2F.F64.S16 R4, R22 ;  /* 0x0000001600047312 */ /* 0x000e280000101c00 */
[----:B0-----:R-:W-:Y:S01]  /*ac00*/  STG.E.128 desc[UR36][R2.64], R4 ;  /* 0x0000000402007986 */ /* 0x001fe2000c101d24 */
[----:B------:R-:W-:Y:S05]  /*ac10*/  EXIT ;  /* 0x000000000000794d */ /* 0x000fea0003800000 */
.L_x_34034:
[----:B------:R-:W-:-:S13]  /*ac20*/  ISETP.NE.AND P0, PT, R0, 0xf, PT ;  /* 0x0000000f0000780c */ /* 0x000fda0003f05270 */
[----:B------:R-:W-:Y:S05]  /*ac30*/  @!P0 BRA `(.L_x_34036) ;  /* 0x0000000000d48947 */ /* 0x000fea0003800000 */
[----:B------:R-:W-:-:S13]  /*ac40*/  ISETP.NE.AND P0, PT, R0, 0x17, PT ;  /* 0x000000170000780c */ /* 0x000fda0003f05270 */
[----:B------:R-:W-:Y:S05]  /*ac50*/  @!P0 BRA `(.L_x_34037) ;  /* 0x0000000000848947 */ /* 0x000fea0003800000 */
[----:B------:R-:W-:-:S13]  /*ac60*/  ISETP.NE.AND P0, PT, R0, 0x18, PT ;  /* 0x000000180000780c */ /* 0x000fda0003f05270 */
[----:B------:R-:W-:Y:S05]  /*ac70*/  @!P0 BRA `(.L_x_34038) ;  /* 0x0000000000448947 */ /* 0x000fea0003800000 */
.L_x_34017:
        /* <DEDUP_REMOVED lines=16> */
.L_x_34039:
[----:B------:R-:W-:Y:S05]  /*ad80*/  EXIT ;  /* 0x000000000000794d */ /* 0x000fea0003800000 */
.L_x_34038:
        /* <DEDUP_REMOVED lines=11> */
.L_x_34041:
[----:B------:R-:W-:Y:S05]  /*ae40*/  BSYNC.RECONVERGENT B0 ;  /* 0x0000000000007941 */ /* 0x000fea0003800200 */
.L_x_34040:
[----:B------:R-:W-:Y:S01]  /*ae50*/  STG.E.U8 desc[UR36][R2.64], R5 ;  /* 0x0000000502007986 */ /* 0x000fe2000c101124 */
[----:B------:R-:W-:Y:S05]  /*ae60*/  EXIT ;  /* 0x000000000000794d */ /* 0x000fea0003800000 */
.L_x_34037:
        /* <DEDUP_REMOVED lines=13> */
.L_x_34042:
[----:B------:R-:W-:Y:S01]  /*af40*/  IMAD.MOV.U32 R5, RZ, RZ, 0x7f ;  /* 0x0000007fff057424 */ /* 0x000fe200078e00ff */
[----:B------:R-:W-:-:S04]  /*af50*/  ISETP.GT.U32.AND P0, PT, R7, 0x7f800000, PT ;  /* 0x7f8000000700780c */ /* 0x000fc80003f04070 */
[----:B------:R-:W-:-:S05]  /*af60*/  SEL R5, R5, 0x7c, P0 ;  /* 0x0000007c05057807 */ /* 0x000fca0000000000 */
[----:B------:R-:W-:Y:S01]  /*af70*/  STG.E.U8 desc[UR36][R2.64], R5 ;  /* 0x0000000502007986 */ /* 0x000fe2000c101124 */
[----:B------:R-:W-:Y:S05]  /*af80*/  EXIT ;  /* 0x000000000000794d */ /* 0x000fea0003800000 */
.L_x_34036:
[----:B------:R-:W0:Y:S02]  /*af90*/  I2F.S16 R0, R22 ;  /* 0x0000001600007306 */ /* 0x000e240000101400 */
[----:B0-----:R-:W-:-:S05]  /*afa0*/  F2FP.BF16.F32.PACK_AB R0, RZ, R0 ;  /* 0x00000000ff00723e */ /* 0x001fca00000010ff */
[----:B------:R-:W-:Y:S01]  /*afb0*/  STG.E.U16 desc[UR36][R2.64], R0 ;  /* 0x0000000002007986 */ /* 0x000fe2000c101524 */
[----:B------:R-:W-:Y:S05]  /*afc0*/  EXIT ;  /* 0x000000000000794d */ /* 0x000fea0003800000 */
.L_x_34043:
        /* <DEDUP_REMOVED lines=11> */
.L_x_43018:


//--------------------- .text._ZN2at6native18elementwise_kernelILi128ELi4EZNS0_22gpu_kernel_impl_nocastINS0_13BinaryFunctorIffbZZZNS0_23logical_and_kernel_cudaERNS_14TensorIteratorEENKUlvE0_clEvENKUlvE5_clEvEUlffE_EEEEvRNS_18TensorIteratorBaseERKT_EUliE_EEviT1_ --------------------------
	.section	.text._ZN2at6native18elementwise_kernelILi128ELi4EZNS0_22gpu_kernel_impl_nocastINS0_13BinaryFunctorIffbZZZNS0_23logical_and_kernel_cudaERNS_14TensorIteratorEENKUlvE0_clEvENKUlvE5_clEvEUlffE_EEEEvRNS_18TensorIteratorBaseERKT_EUliE_EEviT1_,"ax",@progbits
	.align	128
        .global         _ZN2at6native18elementwise_kernelILi128ELi4EZNS0_22gpu_kernel_impl_nocastINS0_13BinaryFunctorIffbZZZNS0_23logical_and_kernel_cudaERNS_14TensorIteratorEENKUlvE0_clEvENKUlvE5_clEvEUlffE_EEEEvRNS_18TensorIteratorBaseERKT_EUliE_EEviT1_
        .type           _ZN2at6native18elementwise_kernelILi128ELi4EZNS0_22gpu_kernel_impl_nocastINS0_13BinaryFunctorIffbZZZNS0_23logical_and_kernel_cudaERNS_14TensorIteratorEENKUlvE0_clEvENKUlvE5_clEvEUlffE_EEEEvRNS_18TensorIteratorBaseERKT_EUliE_EEviT1_,@function
        .size           _ZN2at6native18elementwise_kernelILi128ELi4EZNS0_22gpu_kernel_impl_nocastINS0_13BinaryFunctorIffbZZZNS0_23logical_and_kernel_cudaERNS_14TensorIteratorEENKUlvE0_clEvENKUlvE5_clEvEUlffE_EEEEvRNS_18TensorIteratorBaseERKT_EUliE_EEviT1_,(.L_x_43019 - _ZN2at6native18elementwise_kernelILi128ELi4EZNS0_22gpu_kernel_impl_nocastINS0_13BinaryFunctorIffbZZZNS0_23logical_and_kernel_cudaERNS_14TensorIteratorEENKUlvE0_clEvENKUlvE5_clEvEUlffE_EEEEvRNS_18TensorIteratorBaseERKT_EUliE_EEviT1_)
        .other          _ZN2at6native18elementwise_kernelILi128ELi4EZNS0_22gpu_kernel_impl_nocastINS0_13BinaryFunctorIffbZZZNS0_23logical_and_kernel_cudaERNS_14TensorIteratorEENKUlvE0_clEvENKUlvE5_clEvEUlffE_EEEEvRNS_18TensorIteratorBaseERKT_EUliE_EEviT1_,@"STO_CUDA_ENTRY STV_DEFAULT"
_ZN2at6native18elementwise_kernelILi128ELi4EZNS0_22gpu_kernel_impl_nocastINS0_13BinaryFunctorIffbZZZNS0_23logical_and_kernel_cudaERNS_14TensorIteratorEENKUlvE0_clEvENKUlvE5_clEvEUlffE_EEEEvRNS_18TensorIteratorBaseERKT_EUliE_EEviT1_:
.text._ZN2at6native18elementwise_kernelILi128ELi4EZNS0_22gpu_kernel_impl_nocastINS0_13BinaryFunctorIffbZZZNS0_23logical_and_kernel_cudaERNS_14TensorIteratorEENKUlvE0_clEvENKUlvE5_clEvEUlffE_EEEEvRNS_18TensorIteratorBaseERKT_EUliE_EEviT1_:
        /* <DEDUP_REMOVED lines=39> */
.L_x_34047:
[----:B------:R-:W-:-:S13]  /*0270*/  ISETP.GE.AND P0, PT, R3, UR4, PT ;  /* 0x0000000403007c0c */ /* 0x000fda000bf06270 */
[----:B------:R-:W-:Y:S05]  /*0280*/  @P0 BREAK.RELIABLE B1 ;  /* 0x0000000000010942 */ /* 0x000fea0003800100 */
[----:B------:R-:W-:Y:S05]  /*0290*/  @P0 BRA `(.L_x_34048) ;  /* 0x0000000000300947 */ /* 0x000fea0003800000 */
[----:B------:R-:W-:Y:S05]  /*02a0*/  BSYNC.RELIABLE B1 ;  /* 0x0000000000017941 */ /* 0x000fea0003800100 */
.L_x_34046:
        /* <DEDUP_REMOVED lines=11> */
.L_x_34048:
[----:B------:R-:W-:Y:S05]  /*0360*/  BSYNC.RECONVERGENT B0 ;  /* 0x0000000000007941 */ /* 0x000fea0003800200 */
.L_x_34045:
        /* <DEDUP_REMOVED lines=14> */
.L_x_34044:
        /* <DEDUP_REMOVED lines=356> */
.L_x_34052:
        /* <DEDUP_REMOVED lines=367> */
.L_x_34054:
        /* <DEDUP_REMOVED lines=16> */
.L_x_34051:
[----:B------:R-:W-:-:S13]  /*3280*/  ISETP.GE.AND P0, PT, R3, UR4, PT ;  /* 0x0000000403007c0c */ /* 0x000fda000bf06270 */
[----:B------:R-:W-:Y:S05]  /*3290*/  @P0 BREAK.RELIABLE B1 ;  /* 0x0000000000010942 */ /* 0x000fea0003800100 */
[----:B------:R-:W-:Y:S05]  /*32a0*/  @P0 BRA `(.L_x_34053) ;  /* 0x0000001400b40947 */ /* 0x000fea0003800000 */
[----:B------:R-:W-:Y:S05]  /*32b0*/  BSYNC.RELIABLE B1 ;  /* 0x0000000000017941 */ /* 0x000fea0003800100 */
.L_x_34050:
        /* <DEDUP_REMOVED lines=348> */
.L_x_34055:
        /* <DEDUP_REMOVED lines=16> */
.L_x_34053:
[----:B------:R-:W-:Y:S05]  /*4980*/  BSYNC.RECONVERGENT B0 ;  /* 0x0000000000007941 */ /* 0x000fea0003800200 */
.L_x_34049:
        /* <DEDUP_REMOVED lines=351> */
.L_x_34056:
        /* <DEDUP_REMOVED lines=16> */
.L_x_34057:
        /* <DEDUP_REMOVED lines=16> */
.L_x_43019:


//--------------------- .text._ZN2at6native27unrolled_elementwise_kernelINS0_13BinaryFunctorIffbZZZNS0_23logical_and_kernel_cudaERNS_14TensorIteratorEENKUlvE0_clEvENKUlvE5_clEvEUlffE_EESt5arrayIPcLm3EELi4E23TrivialOffsetCalculatorILi2EjESC_ILi1EjENS0_6memory15LoadWithoutCastENSF_16StoreWithoutCastEEEviT_T0_T2_T3_T4_T5_ --------------------------
	.section	.text._ZN2at6native27unrolled_elementwise_kernelINS0_13BinaryFunctorIffbZZZNS0_23logical_and_kernel_cudaERNS_14TensorIteratorEENKUlvE0_clEvENKUlvE5_clEvEUlffE_EESt5arrayIPcLm3EELi4E23TrivialOffsetCalculatorILi2EjESC_ILi1EjENS0_6memory15LoadWithoutCastENSF_16StoreWithoutCastEEEviT_T0_T2_T3_T4_T5_,"ax",@progbits
	.align	128
        .global         _ZN2at6native27unrolled_elementwise_kernelINS0_13BinaryFunctorIffbZZZNS0_23logical_and_kernel_cudaERNS_14TensorIteratorEENKUlvE0_clEvENKUlvE5_clEvEUlffE_EESt5arrayIPcLm3EELi4E23TrivialOffsetCalculatorILi2EjESC_ILi1EjENS0_6memory15LoadWithoutCastENSF_16StoreWithoutCastEEEviT_T0_T2_T3_T4_T5_
        .type           _ZN2at6native27unrolled_elementwise_kernelINS0_13BinaryFunctorIffbZZZNS0_23logical_and_kernel_cudaERNS_14TensorIteratorEENKUlvE0_clEvENKUlvE5_clEvEUlffE_EESt5arrayIPcLm3EELi4E23TrivialOffsetCalculatorILi2EjESC_ILi1EjENS0_6memory15LoadWithoutCastENSF_16StoreWithoutCastEEEviT_T0_T2_T3_T4_T5_,@function
        .size           _ZN2at6native27unrolled_elementwise_kernelINS0_13BinaryFunctorIffbZZZNS0_23logical_and_kernel_cudaERNS_14TensorIteratorEENKUlvE0_clEvENKUlvE5_clEvEUlffE_EESt5arrayIPcLm3EELi4E23TrivialOffsetCalculatorILi2EjESC_ILi1EjENS0_6memory15LoadWithoutCastENSF_16StoreWithoutCastEEEviT_T0_T2_T3_T4_T5_,(.L_x_43020 - _ZN2at6native27unrolled_elementwise_kernelINS0_13BinaryFunctorIffbZZZNS0_23logical_and_kernel_cudaERNS_14TensorIteratorEENKUlvE0_clEvENKUlvE5_clEvEUlffE_EESt5arrayIPcLm3EELi4E23TrivialOffsetCalculatorILi2EjESC_ILi1EjENS0_6memory15LoadWithoutCastENSF_16StoreWithoutCastEEEviT_T0_T2_T3_T4_T5_)
        .other          _ZN2at6native27unrolled_elementwise_kernelINS0_13BinaryFunctorIffbZZZNS0_23logical_and_kernel_cudaERNS_14TensorIteratorEENKUlvE0_clEvENKUlvE5_clEvEUlffE_EESt5arrayIPcLm3EELi4E23TrivialOffsetCalculatorILi2EjESC_ILi1EjENS0_6memory15LoadWithoutCastENSF_16StoreWithoutCastEEEviT_T0_T2_T3_T4_T5_,@"STO_CUDA_ENTRY STV_DEFAULT"
_ZN2at6native27unrolled_elementwise_kernelINS0_13BinaryFunctorIffbZZZNS0_23logical_and_kernel_cudaERNS_14TensorIteratorEENKUlvE0_clEvENKUlvE5_clEvEUlffE_EESt5arrayIPcLm3EELi4E23TrivialOffsetCalculatorILi2EjESC_ILi1EjENS0_6memory15LoadWithoutCastENSF_16StoreWithoutCastEEEviT_T0_T2_T3_T4_T5_:
.text._ZN2at6native27unrolled_elementwise_kernelINS0_13BinaryFunctorIffbZZZNS0_23logical_and_kernel_cudaERNS_14TensorIteratorEENKUlvE0_clEvENKUlvE5_clEvEUlffE_EESt5arrayIPcLm3EELi4E23TrivialOffsetCalculatorILi2EjESC_ILi1EjENS0_6memory15LoadWithoutCastENSF_16StoreWithoutCastEEEviT_T0_T2_T3_T4_T5_:
        /* <DEDUP_REMOVED lines=81> */
.L_x_34060:
[----:B------:R-:W-:Y:S05]  /*0510*/  BSYNC.RELIABLE B1 ;  /* 0x0000000000017941 */ /* 0x000fea0003800100 */
.L_x_34059:
[----:B------:R-:W-:-:S13]  /*0520*/  ISETP.GE.AND P0, PT, R16, R19, PT ;  /* 0x000000131000720c */ /* 0x000fda0003f06270 */
[----:B------:R-:W1:Y:S01]  /*0530*/  @!P0 LDC.64 R4, c[0x0][0x388] ;  /* 0x0000e200ff048b82 */ /* 0x000e620000000a00 */
[----:B0-----:R-:W-:Y:S02]  /*0540*/  @!P0 IMAD R3, R17, 0x200, R16 ;  /* 0x0000020011038824 */ /* 0x001fe400078e0210 */
[----:B------:R-:W-:-:S03]  /*0550*/  @!P0 VIADD R16, R16, 0x80 ;  /* 0x0000008010108836 */ /* 0x000fc60000000000 */
[----:B-1----:R-:W-:-:S05]  /*0560*/  @!P0 IADD3 R2, P1, PT, R3, R4, RZ ;  /* 0x0000000403028210 */ /* 0x002fca0007f3e0ff */
[----:B------:R-:W-:-:S05]  /*0570*/  @!P0 IMAD.X R3, RZ, RZ, R5, P1 ;  /* 0x000000ffff038224 */ /* 0x000fca00008e0605 */
[----:B------:R1:W-:Y:S03]  /*0580*/  @!P0 STG.E.U8 desc[UR4][R2.64], R9 ;  /* 0x0000000902008986 */ /* 0x0003e6000c101104 */
.L_x_34061:
[----:B------:R-:W-:Y:S05]  /*0590*/  BSYNC.RECONVERGENT B0 ;  /* 0x0000000000007941 */ /* 0x000fea0003800200 */
.L_x_34058:
        /* <DEDUP_REMOVED lines=9> */
.L_x_34062:
        /* <DEDUP_REMOVED lines=13> */
.L_x_43020:


//--------------------- .text._ZN2at6native29vectorized_elementwise_kernelILi2ENS0_13BinaryFunctorIffbZZZNS0_23logical_and_kernel_cudaERNS_14TensorIteratorEENKUlvE0_clEvENKUlvE5_clEvEUlffE_EESt5arrayIPcLm3EEEEviT0_T1_ --------------------------
	.section	.text._ZN2at6native29vectorized_elementwise_kernelILi2ENS0_13BinaryFunctorIffbZZZNS0_23logical_and_kernel_cudaERNS_14TensorIteratorEENKUlvE0_clEvENKUlvE5_clEvEUlffE_EESt5arrayIPcLm3EEEEviT0_T1_,"ax",@progbits
	.align	128
        .global         _ZN2at6native29vectorized_elementwise_kernelILi2ENS0_13BinaryFunctorIffbZZZNS0_23logical_and_kernel_cudaERNS_14TensorIteratorEENKUlvE0_clEvENKUlvE5_clEvEUlffE_EESt5arrayIPcLm3EEEEviT0_T1_
        .type           _ZN2at6native29vectorized_elementwise_kernelILi2ENS0_13BinaryFunctorIffbZZZNS0_23logical_and_kernel_cudaERNS_14TensorIteratorEENKUlvE0_clEvENKUlvE5_clEvEUlffE_EESt5arrayIPcLm3EEEEviT0_T1_,@function
        .size           _ZN2at6native29vectorized_elementwise_kernelILi2ENS0_13BinaryFunctorIffbZZZNS0_23logical_and_kernel_cudaERNS_14TensorIteratorEENKUlvE0_clEvENKUlvE5_clEvEUlffE_EESt5arrayIPcLm3EEEEviT0_T1_,(.L_x_43021 - _ZN2at6native29vectorized_elementwise_kernelILi2ENS0_13BinaryFunctorIffbZZZNS0_23logical_and_kernel_cudaERNS_14TensorIteratorEENKUlvE0_clEvENKUlvE5_clEvEUlffE_EESt5arrayIPcLm3EEEEviT0_T1_)
        .other          _ZN2at6native29vectorized_elementwise_kernelILi2ENS0_13BinaryFunctorIffbZZZNS0_23logical_and_kernel_cudaERNS_14TensorIteratorEENKUlvE0_clEvENKUlvE5_clEvEUlffE_EESt5arrayIPcLm3EEEEviT0_T1_,@"STO_CUDA_ENTRY STV_DEFAULT"
_ZN2at6native29vectorized_elementwise_kernelILi2ENS0_13BinaryFunctorIffbZZZNS0_23logical_and_kernel_cudaERNS_14TensorIteratorEENKUlvE0_clEvENKUlvE5_clEvEUlffE_EESt5arrayIPcLm3EEEEviT0_T1_:
.text._ZN2at6native29vectorized_elementwise_kernelILi2ENS0_13BinaryFunctorIffbZZZNS0_23logical_and_kernel_cudaERNS_14TensorIteratorEENKUlvE0_clEvENKUlvE5_clEvEUlffE_EESt5arrayIPcLm3EEEEviT0_T1_:
        /* <DEDUP_REMOVED lines=149> */
.L_x_34066:
        /* <DEDUP_REMOVED lines=8> */
.L_x_34067:
        /* <DEDUP_REMOVED lines=8> */
.L_x_34068:
        /* <DEDUP_REMOVED lines=8> */
.L_x_34069:
        /* <DEDUP_REMOVED lines=9> */
.L_x_34070:
[----:B------:R-:W-:Y:S05]  /*0b60*/  BSYNC.RELIABLE B1 ;  /* 0x0000000000017941 */ /* 0x000fea0003800100 */
.L_x_34065:
[----:B------:R-:W-:-:S13]  /*0b70*/  ISETP.GE.U32.AND P0, PT, R16, R19, PT ;  /* 0x000000131000720c */ /* 0x000fda0003f06070 */
[----:B------:R-:W3:Y:S01]  /*0b80*/  @!P0 LDC.64 R6, c[0x0][0x388] ;  /* 0x0000e200ff068b82 */ /* 0x000ee20000000a00 */
[----:B012---:R-:W-:Y:S02]  /*0b90*/  @!P0 IMAD.IADD R5, R17, 0x1, R16 ;  /* 0x0000000111058824 */ /* 0x007fe400078e0210 */
[----:B------:R-:W-:-:S03]  /*0ba0*/  @!P0 VIADD R16, R16, 0x80 ;  /* 0x0000008010108836 */ /* 0x000fc60000000000 */
[----:B---3--:R-:W-:-:S05]  /*0bb0*/  @!P0 IADD3 R4, P1, PT, R5, R6, RZ ;  /* 0x0000000605048210 */ /* 0x008fca0007f3e0ff */
[----:B------:R-:W-:-:S05]  /*0bc0*/  @!P0 IMAD.X R5, RZ, RZ, R7, P1 ;  /* 0x000000ffff058224 */ /* 0x000fca00008e0607 */
[----:B------:R3:W-:Y:S03]  /*0bd0*/  @!P0 STG.E.U8 desc[UR4][R4.64], R2 ;  /* 0x0000000204008986 */ /* 0x0007e6000c101104 */
.L_x_34071:
[----:B------:R-:W-:Y:S05]  /*0be0*/  BSYNC.RECONVERGENT B0 ;  /* 0x0000000000007941 */ /* 0x000fea0003800200 */
.L_x_34064:
        /* <DEDUP_REMOVED lines=9> */
.L_x_34063:
        /* <DEDUP_REMOVED lines=60> */
.L_x_34072:
        /* <DEDUP_REMOVED lines=12> */
.L_x_43021:


//--------------------- .text._ZN2at6native29vectorized_elementwise_kernelILi4ENS0_13BinaryFunctorIffbZZZNS0_23logical_and_kernel_cudaERNS_14TensorIteratorEENKUlvE0_clEvENKUlvE5_clEvEUlffE_EESt5arrayIPcLm3EEEEviT0_T1_ --------------------------
	.section	.text._ZN2at6native29vectorized_elementwise_kernelILi4ENS0_13BinaryFunctorIffbZZZNS0_23logical_and_kernel_cudaERNS_14TensorIteratorEENKUlvE0_clEvENKUlvE5_clEvEUlffE_EESt5arrayIPcLm3EEEEviT0_T1_,"ax",@progbits
	.align	128
        .global         _ZN2at6native29vectorized_elementwise_kernelILi4ENS0_13BinaryFunctorIffbZZZNS0_23logical_and_kernel_cudaERNS_14TensorIteratorEENKUlvE0_clEvENKUlvE5_clEvEUlffE_EESt5arrayIPcLm3EEEEviT0_T1_
        .type           _ZN2at6native29vectorized_elementwise_kernelILi4ENS0_13BinaryFunctorIffbZZZNS0_23logical_and_kernel_cudaERNS_14TensorIteratorEENKUlvE0_clEvENKUlvE5_clEvEUlffE_EESt5arrayIPcLm3EEEEviT0_T1_,@function
        .size           _ZN2at6native29vectorized_elementwise_kernelILi4ENS0_13BinaryFunctorIffbZZZNS0_23logical_and_kernel_cudaERNS_14TensorIteratorEENKUlvE0_clEvENKUlvE5_clEvEUlffE_EESt5arrayIPcLm3EEEEviT0_T1_,(.L_x_43022 - _ZN2at6native29vectorized_elementwise_kernelILi4ENS0_13BinaryFunctorIffbZZZNS0_23logical_and_kernel_cudaERNS_14TensorIteratorEENKUlvE0_clEvENKUlvE5_clEvEUlffE_EESt5arrayIPcLm3EEEEviT0_T1_)
        .other          _ZN2at6native29vectorized_elementwise_kernelILi4ENS0_13BinaryFunctorIffbZZZNS0_23logical_and_kernel_cudaERNS_14TensorIteratorEENKUlvE0_clEvENKUlvE5_clEvEUlffE_EESt5arrayIPcLm3EEEEviT0_T1_,@"STO_CUDA_ENTRY STV_DEFAULT"
_ZN2at6native29vectorized_elementwise_kernelILi4ENS0_13BinaryFunctorIffbZZZNS0_23logical_and_kernel_cudaERNS_14TensorIteratorEENKUlvE0_clEvENKUlvE5_clEvEUlffE_EESt5arrayIPcLm3EEEEviT0_T1_:
.text._ZN2at6native29vectorized_elementwise_kernelILi4ENS0_13BinaryFunctorIffbZZZNS0_23logical_and_kernel_cudaERNS_14TensorIteratorEENKUlvE0_clEvENKUlvE5_clEvEUlffE_EESt5arrayIPcLm3EEEEviT0_T1_:
        /* <DEDUP_REMOVED lines=149> */
.L_x_34076:
        /* <DEDUP_REMOVED lines=8> */
.L_x_34077:
        /* <DEDUP_REMOVED lines=8> */
.L_x_34078:
        /* <DEDUP_REMOVED lines=8> */
.L_x_34079:
        /* <DEDUP_REMOVED lines=9> */
.L_x_34080:
[----:B------:R-:W-:Y:S05]  /*0b60*/  BSYNC.RELIABLE B1 ;  /* 0x0000000000017941 */ /* 0x000fea0003800100 */
.L_x_34075:
[----:B------:R-:W-:-:S13]  /*0b70*/  ISETP.GE.U32.AND P0, PT, R19, R16, PT ;  /* 0x000000101300720c */ /* 0x000fda0003f06070 */
[----:B012---:R-:W0:Y:S01]  /*0b80*/  @!P0 LDC.64 R6, c[0x0][0x388] ;  /* 0x0000e200ff068b82 */ /* 0x007e220000000a00 */
[----:B------:R-:W-:Y:S02]  /*0b90*/  @!P0 IMAD.IADD R5, R0, 0x1, R19 ;  /* 0x0000000100058824 */ /* 0x000fe400078e0213 */
[----:B------:R-:W-:-:S03]  /*0ba0*/  @!P0 VIADD R19, R19, 0x80 ;  /* 0x0000008013138836 */ /* 0x000fc60000000000 */
[----:B0-----:R-:W-:-:S05]  /*0bb0*/  @!P0 IADD3 R4, P1, PT, R5, R6, RZ ;  /* 0x0000000605048210 */ /* 0x001fca0007f3e0ff */
[----:B------:R-:W-:-:S05]  /*0bc0*/  @!P0 IMAD.X R5, RZ, RZ, R7, P1 ;  /* 0x000000ffff058224 */ /* 0x000fca00008e0607 */
[----:B------:R3:W-:Y:S03]  /*0bd0*/  @!P0 STG.E.U8 desc[UR4][R4.64], R3 ;  /* 0x0000000304008986 */ /* 0x0007e6000c101104 */
.L_x_34081:
[----:B------:R-:W-:Y:S05]  /*0be0*/  BSYNC.RECONVERGENT B0 ;  /* 0x0000000000007941 */ /* 0x000fea0003800200 */
.L_x_34074:
        /* <DEDUP_REMOVED lines=9> */
.L_x_34073:
        /* <DEDUP_REMOVED lines=56> */
.L_x_34082:
        /* <DEDUP_REMOVED lines=16> */
.L_x_43022:


//--------------------- .text._ZN2at6native29vectorized_elementwise_kernelILi8ENS0_13BinaryFunctorIffbZZZNS0_23logical_and_kernel_cudaERNS_14TensorIteratorEENKUlvE0_clEvENKUlvE5_clEvEUlffE_EESt5arrayIPcLm3EEEEviT0_T1_ --------------------------
	.section	.text._ZN2at6native29vectorized_elementwise_kernelILi8ENS0_13BinaryFunctorIffbZZZNS0_23logical_and_kernel_cudaERNS_14TensorIteratorEENKUlvE0_clEvENKUlvE5_clEvEUlffE_EESt5arrayIPcLm3EEEEviT0_T1_,"ax",@progbits
	.align	128
        .global         _ZN2at6native29vectorized_elementwise_kernelILi8ENS0_13BinaryFunctorIffbZZZNS0_23logical_and_kernel_cudaERNS_14TensorIteratorEENKUlvE0_clEvENKUlvE5_clEvEUlffE_EESt5arrayIPcLm3EEEEviT0_T1_
        .type           _ZN2at6native29vectorized_elementwise_kernelILi8ENS0_13BinaryFunctorIffbZZZNS0_23logical_and_kernel_cudaERNS_14TensorIteratorEENKUlvE0_clEvENKUlvE5_clEvEUlffE_EESt5arrayIPcLm3EEEEviT0_T1_,@function
        .size           _ZN2at6native29vectorized_elementwise_kernelILi8ENS0_13BinaryFunctorIffbZZZNS0_23logical_and_kernel_cudaERNS_14TensorIteratorEENKUlvE0_clEvENKUlvE5_clEvEUlffE_EESt5arrayIPcLm3EEEEviT0_T1_,(.L_x_43023 - _ZN2at6native29vectorized_elementwise_kernelILi8ENS0_13BinaryFunctorIffbZZZNS0_23logical_and_kernel_cudaERNS_14TensorIteratorEENKUlvE0_clEvENKUlvE5_clEvEUlffE_EESt5arrayIPcLm3EEEEviT0_T1_)
        .other          _ZN2at6native29vectorized_elementwise_kernelILi8ENS0_13BinaryFunctorIffbZZZNS0_23logical_and_kernel_cudaERNS_14TensorIteratorEENKUlvE0_clEvENKUlvE5_clEvEUlffE_EESt5arrayIPcLm3EEEEviT0_T1_,@"STO_CUDA_ENTRY STV_DEFAULT"
_ZN2at6native29vectorized_elementwise_kernelILi8ENS0_13BinaryFunctorIffbZZZNS0_23logical_and_kernel_cudaERNS_14TensorIteratorEENKUlvE0_clEvENKUlvE5_clEvEUlffE_EESt5arrayIPcLm3EEEEviT0_T1_:
.text._ZN2at6native29vectorized_elementwise_kernelILi8ENS0_13BinaryFunctorIffbZZZNS0_23logical_and_kernel_cudaERNS_14TensorIteratorEENKUlvE0_clEvENKUlvE5_clEvEUlffE_EESt5arrayIPcLm3EEEEviT0_T1_:
[----:B------:R-:W-:Y:S01]  /*0000*/  LDC R1, c[0x0][0x37c] ;  /* 0x0000df00ff017b82 */ /* 0x000fe20000000800 */
[----:B------:R-:W-:Y:S05]  /*0010*/  EXIT ;  /* 0x000000000000794d */ /* 0x000fea0003800000 */
.L_x_34083:
        /* <DEDUP_REMOVED lines=14> */
.L_x_43023:


//--------------------- .text._ZN2at6native18elementwise_kernelILi128ELi4EZNS0_15gpu_kernel_implINS0_13AUnaryFunctorIddbZZZNS0_23logical_and_kernel_cudaERNS_14TensorIteratorEENKUlvE0_clEvENKUlvE4_clEvEUlddE_EEEEvRNS_18TensorIteratorBaseERKT_EUliE_EEviT1_ --------------------------
	.section	.text._ZN2at6native18elementwise_kernelILi128ELi4EZNS0_15gpu_kernel_implINS0_13AUnaryFunctorIddbZZZNS0_23logical_and_kernel_cudaERNS_14TensorIteratorEENKUlvE0_clEvENKUlvE4_clEvEUlddE_EEEEvRNS_18TensorIteratorBaseERKT_EUliE_EEviT1_,"ax",@progbits
	.align	128
        .global         _ZN2at6native18elementwise_kernelILi128ELi4EZNS0_15gpu_kernel_implINS0_13AUnaryFunctorIddbZZZNS0_23logical_and_kernel_cudaERNS_14TensorIteratorEENKUlvE0_clEvENKUlvE4_clEvEUlddE_EEEEvRNS_18TensorIteratorBaseERKT_EUliE_EEviT1_
        .type           _ZN2at6native18elementwise_kernelILi128ELi4EZNS0_15gpu_kernel_implINS0_13AUnaryFunctorIddbZZZNS0_23logical_and_kernel_cudaERNS_14TensorIteratorEENKUlvE0_clEvENKUlvE4_clEvEUlddE_EEEEvRNS_18TensorIteratorBaseERKT_EUliE_EEviT1_,@function
        .size           _ZN2at6native18elementwise_kernelILi128ELi4EZNS0_15gpu_kernel_implINS0_13AUnaryFunctorIddbZZZNS0_23logical_and_kernel_cudaERNS_14TensorIteratorEENKUlvE0_clEvENKUlvE4_clEvEUlddE_EEEEvRNS_18TensorIteratorBaseERKT_EUliE_EEviT1_,(.L_x_43024 - _ZN2at6native18elementwise_kernelILi128ELi4EZNS0_15gpu_kernel_implINS0_13AUnaryFunctorIddbZZZNS0_23logical_and_kernel_cudaERNS_14TensorIteratorEENKUlvE0_clEvENKUlvE4_clEvEUlddE_EEEEvRNS_18TensorIteratorBaseERKT_EUliE_EEviT1_)
        .other          _ZN2at6native18elementwise_kernelILi128ELi4EZNS0_15gpu_kernel_implINS0_13AUnaryFunctorIddbZZZNS0_23logical_and_kernel_cudaERNS_14TensorIteratorEENKUlvE0_clEvENKUlvE4_clEvEUlddE_EEEEvRNS_18TensorIteratorBaseERKT_EUliE_EEviT1_,@"STO_CUDA_ENTRY STV_DEFAULT"
_ZN2at6native18elementwise_kernelILi128ELi4EZNS0_15gpu_kernel_implINS0_13AUnaryFunctorIddbZZZNS0_23logical_and_kernel_cudaERNS_14TensorIteratorEENKUlvE0_clEvENKUlvE4_clEvEUlddE_EEEEvRNS_18TensorIteratorBaseERKT_EUliE_EEviT1_:
.text._ZN2at6native18elementwise_kernelILi128ELi4EZNS0_15gpu_kernel_implINS0_13AUnaryFunctorIddbZZZNS0_23logical_and_kernel_cudaERNS_14TensorIteratorEENKUlvE0_clEvENKUlvE4_clEvEUlddE_EEEEvRNS_18TensorIteratorBaseERKT_EUliE_EEviT1_:
        /* <DEDUP_REMOVED lines=319> */
.L_x_34086:
        /* <DEDUP_REMOVED lines=18> */
.L_x_34091:
[----:B------:R-:W2:Y:S02]  /*1510*/  LDG.E.U8 R2, desc[UR36][R4.64] ;  /* 0x0000002404027981 */ /* 0x000ea4000c1e1100 */
[----:B--2---:R-:W3:Y:S02]  /*1520*/  I2F.F64.U16 R2, R2 ;  /* 0x0000000200027312 */ /* 0x004ee40000101800 */
[----:B---3--:R-:W-:Y:S05]  /*1530*/  BRA `(.L_x_34093) ;  /* 0x0000000c00607947 */ /* 0x008fea0003800000 */
.L_x_34090:
        /* <DEDUP_REMOVED lines=9> */
.L_x_34095:
[----:B------:R-:W2:Y:S02]  /*15d0*/  LDG.E R2, desc[UR36][R4.64] ;  /* 0x0000002404027981 */ /* 0x000ea4000c1e1900 */
[----:B--2---:R-:W3:Y:S02]  /*15e0*/  I2F.F64 R2, R2 ;  /* 0x0000000200027312 */ /* 0x004ee40000201c00 */
[----:B---3--:R-:W-:Y:S05]  /*15f0*/  BRA `(.L_x_34093) ;  /* 0x0000000c00307947 */ /* 0x008fea0003800000 */
.L_x_34094:
[----:B------:R-:W2:Y:S02]  /*1600*/  LDG.E.U16 R2, desc[UR36][R4.64] ;  /* 0x0000002404027981 */ /* 0x000ea4000c1e1500 */
[----:B--2---:R-:W3:Y:S02]  /*1610*/  I2F.F64.S16 R2, R2 ;  /* 0x0000000200027312 */ /* 0x004ee40000101c00 */
[----:B---3--:R-:W-:Y:S05]  /*1620*/  BRA `(.L_x_34093) ;  /* 0x0000000c00247947 */ /* 0x008fea0003800000 */
.L_x_34089:
        /* <DEDUP_REMOVED lines=10> */
.L_x_34097:
[----:B------:R-:W2:Y:S02]  /*16d0*/  LDG.E.U16 R0, desc[UR36][R4.64] ;  /* 0x0000002404007981 */ /* 0x000ea4000c1e1500 */
[----:B--2---:R-:W-:-:S05]  /*16e0*/  HADD2.F32 R0, -RZ, R0.H0_H0 ;  /* 0x20000000ff007230 */ /* 0x004fca0000004100 */
[----:B------:R-:W-:-:S04]  /*16f0*/  FMUL.FTZ R0, R0, 1 ;  /* 0x3f80000000007820 */ /* 0x000fc80000410000 */
[----:B------:R2:W3:Y:S02]  /*1700*/  F2F.F64.F32 R2, R0 ;  /* 0x0000000000027310 */ /* 0x0004e40000201800 */
[----:B--23--:R-:W-:Y:S05]  /*1710*/  BRA `(.L_x_34093) ;  /* 0x0000000800e87947 */ /* 0x00cfea0003800000 */
.L_x_34096:
        /* <DEDUP_REMOVED lines=10> */
.L_x_34099:
[----:B------:R-:W2:Y:S02]  /*17c0*/  LDG.E.U16 R4, desc[UR36][R4.64] ;  /* 0x0000002404047981 */ /* 0x000ea4000c1e1500 */
[----:B--2---:R-:W-:-:S05]  /*17d0*/  HADD2.F32 R0, -RZ, R4.H0_H0 ;  /* 0x20000004ff007230 */ /* 0x004fca0000004100 */
[----:B------:R-:W-:-:S04]  /*17e0*/  FMUL.FTZ R0, R0, 1 ;  /* 0x3f80000000007820 */ /* 0x000fc80000410000 */
[----:B------:R3:W4:Y:S02]  /*17f0*/  F2F.F64.F32 R2, R0 ;  /* 0x0000000000027310 */ /* 0x0007240000201800 */
[----:B---34-:R-:W-:Y:S05]  /*1800*/  BRA `(.L_x_34093) ;  /* 0x0000000800ac7947 */ /* 0x018fea0003800000 */
.L_x_34098:
[----:B------:R2:W5:Y:S01]  /*1810*/  LDG.E.64 R2, desc[UR36][R4.64] ;  /* 0x0000002404027981 */ /* 0x000562000c1e1b00 */
[----:B------:R-:W-:Y:S05]  /*1820*/  BRA `(.L_x_34093) ;  /* 0x0000000800a47947 */ /* 0x000fea0003800000 */
.L_x_34088:
        /* <DEDUP_REMOVED lines=13> */
.L_x_34102:
[----:B------:R1:W5:Y:S01]  /*1900*/  LDG.E.64 R2, desc[UR36][R4.64] ;  /* 0x0000002404027981 */ /* 0x000362000c1e1b00 */
[----:B------:R-:W-:Y:S05]  /*1910*/  BRA `(.L_x_34093) ;  /* 0x0000000800687947 */ /* 0x000fea0003800000 */
.L_x_34101:
        /* <DEDUP_REMOVED lines=27> */
.L_x_34104:
        /* <DEDUP_REMOVED lines=14> */
.L_x_34103:
[----:B------:R-:W2:Y:S02]  /*1bb0*/  LDG.E.U16 R0, desc[UR36][R4.64] ;  /* 0x0000002404007981 */ /* 0x000ea4000c1e1500 */
[----:B--2---:R-:W-:-:S04]  /*1bc0*/  IMAD.U32 R0, R0, 0x10000, RZ ;  /* 0x0001000000007824 */ /* 0x004fc800078e00ff */
[----:B------:R-:W-:-:S04]  /*1bd0*/  FMUL.FTZ R0, R0, 1 ;  /* 0x3f80000000007820 */ /* 0x000fc80000410000 */
[----:B------:R1:W2:Y:S02]  /*1be0*/  F2F.F64.F32 R2, R0 ;  /* 0x0000000000027310 */ /* 0x0002a40000201800 */
[----:B-12---:R-:W-:Y:S05]  /*1bf0*/  BRA `(.L_x_34093) ;  /* 0x0000000400b07947 */ /* 0x006fea0003800000 */
.L_x_34100:
        /* <DEDUP_REMOVED lines=11> */
.L_x_34107:
        /* <DEDUP_REMOVED lines=21> */
.L_x_34109:
[----:B------:R-:W-:Y:S05]  /*1e00*/  BSYNC.RECONVERGENT B0 ;  /* 0x0000000000007941 */ /* 0x000fea0003800200 */
.L_x_34108:
[----:B------:R-:W-:Y:S02]  /*1e10*/  SHF.L.U32 R0, R0, 0x14, RZ ;  /* 0x0000001400007819 */ /* 0x000fe400000006ff */
[----:B------:R-:W-:-:S04]  /*1e20*/  LEA R2, R2, 0x3b800000, 0x17 ;  /* 0x3b80000002027811 */ /* 0x000fc800078eb8ff */
[----:B------:R-:W-:-:S05]  /*1e30*/  LOP3.LUT R0, R2, R0, R7, 0xfe, !PT ;  /* 0x0000000002007212 */ /* 0x000fca00078efe07 */
[----:B------:R-:W-:-:S04]  /*1e40*/  FMUL.FTZ R0, R0, 1 ;  /* 0x3f80000000007820 */ /* 0x000fc80000410000 */
[----:B------:R1:W2:Y:S02]  /*1e50*/  F2F.F64.F32 R2, R0 ;  /* 0x0000000000027310 */ /* 0x0002a40000201800 */
[----:B-12---:R-:W-:Y:S05]  /*1e60*/  BRA `(.L_x_34093) ;  /* 0x0000000400147947 */ /* 0x006fea0003800000 */
.L_x_34106:
        /* <DEDUP_REMOVED lines=21> */
.L_x_34111:
[----:B------:R-:W-:Y:S05]  /*1fc0*/  BSYNC.RECONVERGENT B0 ;  /* 0x0000000000007941 */ /* 0x000fea0003800200 */
.L_x_34110:
[----:B------:R-:W-:Y:S01]  /*1fd0*/  IMAD.SHL.U32 R0, R0, 0x200000, RZ ;  /* 0x0020000000007824 */ /* 0x000fe200078e00ff */
[----:B------:R-:W-:-:S04]  /*1fe0*/  LEA R2, R2, 0x37800000, 0x17 ;  /* 0x3780000002027811 */ /* 0x000fc800078eb8ff */
[----:B------:R-:W-:-:S05]  /*1ff0*/  LOP3.LUT R0, R2, R0, R7, 0xfe, !PT ;  /* 0x0000000002007212 */ /* 0x000fca00078efe07 */
[----:B------:R-:W-:-:S04]  /*2000*/  FMUL.FTZ R0, R0, 1 ;  /* 0x3f80000000007820 */ /* 0x000fc80000410000 */
[----:B------:R1:W2:Y:S02]  /*2010*/  F2F.F64.F32 R2, R0 ;  /* 0x0000000000027310 */ /* 0x0002a40000201800 */
[----:B-12---:R-:W-:Y:S05]  /*2020*/  BRA `(.L_x_34093) ;  /* 0x0000000000a47947 */ /* 0x006fea0003800000 */
.L_x_34105:
[----:B------:R-:W-:-:S09]  /*2030*/  UISETP.NE.AND UP0, UPT, UR4, 0x1c, UPT ;  /* 0x0000001c0400788c */ /* 0x000fd2000bf05270 */
[----:B------:R-:W-:Y:S05]  /*2040*/  BRA.U !UP0, `(.L_x_34112) ;  /* 0x0000000108947547 */ /* 0x000fea000b800000 */
[----:B------:R-:W-:-:S09]  /*2050*/  UISETP.NE.AND UP0, UPT, UR4, 0x1d, UPT ;  /* 0x0000001d0400788c */ /* 0x000fd2000bf05270 */
[----:B------:R-:W-:Y:S05]  /*2060*/  BRA.U !UP0, `(.L_x_34113) ;  /* 0x0000000108807547 */ /* 0x000fea000b800000 */
[----:B------:R-:W-:-:S09]  /*2070*/  UISETP.NE.AND UP0, UPT, UR4, 0x2c, UPT ;  /* 0x0000002c0400788c */ /* 0x000fd2000bf05270 */
[----:B------:R-:W-:Y:S05]  /*2080*/  BRA.U !UP0, `(.L_x_34114) ;  /* 0x0000000108487547 */ /* 0x000fea000b800000 */
.L_x_34092:
        /* <DEDUP_REMOVED lines=16> */
.L_x_34115:
[----:B------:R-:W-:Y:S01]  /*2190*/  CS2R R2, SRZ ;  /* 0x0000000000027805 */ /* 0x000fe2000001ff00 */
[----:B------:R-:W-:Y:S06]  /*21a0*/  BRA `(.L_x_34093) ;  /* 0x0000000000447947 */ /* 0x000fec0003800000 */
.L_x_34114:
        /* <DEDUP_REMOVED lines=12> */
.L_x_34113:
[----:B------:R-:W2:Y:S02]  /*2270*/  LDG.E.64 R2, desc[UR36][R4.64] ;  /* 0x0000002404027981 */ /* 0x000ea4000c1e1b00 */
[----:B--2---:R-:W1:Y:S02]  /*2280*/  I2F.F64.U64 R2, R2 ;  /* 0x0000000200027312 */ /* 0x004e640000301800 */
[----:B-1----:R-:W-:Y:S05]  /*2290*/  BRA `(.L_x_34093) ;  /* 0x0000000000087947 */ /* 0x002fea0003800000 */
.L_x_34112:
[----:B------:R-:W2:Y:S02]  /*22a0*/  LDG.E R2, desc[UR36][R4.64] ;  /* 0x0000002404027981 */ /* 0x000ea4000c1e1900 */
[----:B--2---:R-:W0:Y:S02]  /*22b0*/  I2F.F64.U32 R2, R2 ;  /* 0x0000000200027312 */ /* 0x004e240000201800 */
.L_x_34093:
[----:B------:R-:W-:Y:S05]  /*22c0*/  BSYNC.RECONVERGENT B6 ;  /* 0x0000000000067941 */ /* 0x000fea0003800200 */
.L_x_34087:
        /* <DEDUP_REMOVED lines=11> */
[----:B0-----:R-:W1:Y:S02]  /*2380*/  DSETP.NEU.AND P0, PT, RZ, UR8, P0 ;  /* 0x00000008ff007e2a */ /* 0x001e64000870d000 */
        /* <DEDUP_REMOVED lines=12> */
.L_x_34120:
[----:B------:R0:W-:Y:S01]  /*2450*/  STG.E.U8 desc[UR36][R2.64], R4 ;  /* 0x0000000402007986 */ /* 0x0001e2000c101124 */
[----:B------:R-:W-:Y:S05]  /*2460*/  BRA `(.L_x_34122) ;  /* 0x0000000c00007947 */ /* 0x000fea0003800000 */
.L_x_34119:
        /* <DEDUP_REMOVED lines=9> */
.L_x_34124:
[----:B------:R0:W-:Y:S01]  /*2500*/  STG.E desc[UR36][R2.64], R4 ;  /* 0x0000000402007986 */ /* 0x0001e2000c101924 */
[----:B------:R-:W-:Y:S05]  /*2510*/  BRA `(.L_x_34122) ;  /* 0x0000000800d47947 */ /* 0x000fea0003800000 */
.L_x_34123:
[----:B------:R0:W-:Y:S01]  /*2520*/  STG.E.U16 desc[UR36][R2.64], R4 ;  /* 0x0000000402007986 */ /* 0x0001e2000c101524 */
[----:B------:R-:W-:Y:S05]  /*2530*/  BRA `(.L_x_34122) ;  /* 0x0000000800cc7947 */ /* 0x000fea0003800000 */
.L_x_34118:
        /* <DEDUP_REMOVED lines=9> */
.L_x_34126:
[----:B------:R-:W-:-:S04]  /*25d0*/  I2FP.F32.U32 R0, R4 ;  /* 0x0000000400007245 */ /* 0x000fc80000201000 */
[----:B------:R-:W-:-:S05]  /*25e0*/  F2FP.F16.F32.PACK_AB R0, RZ, R0 ;  /* 0x00000000ff00723e */ /* 0x000fca00000000ff */
[----:B------:R0:W-:Y:S01]  /*25f0*/  STG.E.U16 desc[UR36][R2.64], R0 ;  /* 0x0000000002007986 */ /* 0x0001e2000c101524 */
[----:B------:R-:W-:Y:S05]  /*2600*/  BRA `(.L_x_34122) ;  /* 0x0000000800987947 */ /* 0x000fea0003800000 */
.L_x_34125:
        /* <DEDUP_REMOVED lines=10> */
.L_x_34128:
[----:B------:R-:W-:-:S04]  /*26b0*/  I2FP.F32.U32 R4, R4 ;  /* 0x0000000400047245 */ /* 0x000fc80000201000 */
[----:B------:R-:W-:-:S04]  /*26c0*/  F2FP.F16.F32.PACK_AB R5, RZ, R4 ;  /* 0x00000004ff05723e */ /* 0x000fc800000000ff */
[----:B------:R-:W-:-:S05]  /*26d0*/  PRMT R5, R5, 0x5410, RZ ;  /* 0x0000541005057816 */ /* 0x000fca00000000ff */
[----:B------:R0:W-:Y:S01]  /*26e0*/  STG.E desc[UR36][R2.64], R5 ;  /* 0x0000000502007986 */ /* 0x0001e2000c101924 */
[----:B------:R-:W-:Y:S05]  /*26f0*/  BRA `(.L_x_34122) ;  /* 0x00000008005c7947 */ /* 0x000fea0003800000 */
.L_x_34127:
[----:B------:R-:W0:Y:S02]  /*2700*/  I2F.F64.U32 R4, R4 ;  /* 0x0000000400047312 */ /* 0x000e240000201800 */
[----:B0-----:R0:W-:Y:S01]  /*2710*/  STG.E.64 desc[UR36][R2.64], R4 ;  /* 0x0000000402007986 */ /* 0x0011e2000c101b24 */
[----:B------:R-:W-:Y:S05]  /*2720*/  BRA `(.L_x_34122) ;  /* 0x0000000800507947 */ /* 0x000fea0003800000 */
.L_x_34117:
        /* <DEDUP_REMOVED lines=10> */
.L_x_34131:
[----:B------:R-:W-:Y:S01]  /*27d0*/  CS2R R6, SRZ ;  /* 0x0000000000067805 */ /* 0x000fe2000001ff00 */
[----:B------:R-:W0:Y:S04]  /*27e0*/  I2F.F64.U32 R4, R4 ;  /* 0x0000000400047312 */ /* 0x000e280000201800 */
[----:B0-----:R0:W-:Y:S01]  /*27f0*/  STG.E.128 desc[UR36][R2.64], R4 ;  /* 0x0000000402007986 */ /* 0x0011e2000c101d24 */
[----:B------:R-:W-:Y:S05]  /*2800*/  BRA `(.L_x_34122) ;  /* 0x0000000800187947 */ /* 0x000fea0003800000 */
.L_x_34130:
        /* <DEDUP_REMOVED lines=17> */
.L_x_34135:
[----:B------:R-:W-:Y:S05]  /*2920*/  BSYNC.RECONVERGENT B0 ;  /* 0x0000000000007941 */ /* 0x000fea0003800200 */
.L_x_34134:
[----:B------:R0:W-:Y:S01]  /*2930*/  STG.E.U8 desc[UR36][R2.64], R5 ;  /* 0x0000000502007986 */ /* 0x0001e2000c101124 */
[----:B------:R-:W-:Y:S05]  /*2940*/  BRA `(.L_x_34122) ;  /* 0x0000000400c87947 */ /* 0x000fea0003800000 */
.L_x_34133:
        /* <DEDUP_REMOVED lines=16> */
.L_x_34132:
[----:B------:R-:W-:-:S04]  /*2a50*/  I2FP.F32.U32 R0, R4 ;  /* 0x0000000400007245 */ /* 0x000fc80000201000 */
[----:B------:R-:W-:-:S05]  /*2a60*/  F2FP.BF16.F32.PACK_AB R0, RZ, R0 ;  /* 0x00000000ff00723e */ /* 0x000fca00000010ff */
[----:B------:R0:W-:Y:S01]  /*2a70*/  STG.E.U16 desc[UR36][R2.64], R0 ;  /* 0x0000000002007986 */ /* 0x0001e2000c101524 */
[----:B------:R-:W-:Y:S05]  /*2a80*/  BRA `(.L_x_34122) ;  /* 0x0000000400787947 */ /* 0x000fea0003800000 */
.L_x_34129:
        /* <DEDUP_REMOVED lines=10> */
.L_x_34138:
        /* <DEDUP_REMOVED lines=12> */
.L_x_34141:
[----:B------:R-:W-:-:S04]  /*2bf0*/  SHF.R.U32.HI R0, RZ, 0x14, R5 ;  /* 0x00000014ff007819 */ /* 0x000fc80000011605 */
[----:B------:R-:W-:-:S04]  /*2c00*/  LOP3.LUT R0, R0, 0x1, RZ, 0xc0, !PT ;  /* 0x0000000100007812 */ /* 0x000fc800078ec0ff */
[----:B------:R-:W-:-:S04]  /*2c10*/  IADD3 R0, PT, PT, R5, 0x487ffff, R0 ;  /* 0x0487ffff05007810 */ /* 0x000fc80007ffe000 */
[----:B------:R-:W-:-:S04]  /*2c20*/  SHF.R.U32.HI R0, RZ, 0x14, R0 ;  /* 0x00000014ff007819 */ /* 0x000fc80000011600 */
[----:B------:R-:W-:-:S07]  /*2c30*/  LOP3.LUT R4, R0, 0xff, RZ, 0xc0, !PT ;  /* 0x000000ff00047812 */ /* 0x000fce00078ec0ff */
.L_x_34142:
[----:B------:R-:W-:-:S07]  /*2c40*/  PRMT R0, R4, 0x7610, R0 ;  /* 0x0000761004007816 */ /* 0x000fce0000000000 */
.L_x_34140:
[----:B------:R-:W-:Y:S05]  /*2c50*/  BSYNC.RECONVERGENT B0 ;  /* 0x0000000000007941 */ /* 0x000fea0003800200 */
.L_x_34139:
[----:B------:R4:W-:Y:S01]  /*2c60*/  STG.E.U8 desc[UR36][R2.64], R0 ;  /* 0x0000000002007986 */ /* 0x0009e2000c101124 */
[----:B------:R-:W-:Y:S05]  /*2c70*/  BRA `(.L_x_34122) ;  /* 0x0000000000fc7947 */ /* 0x000fea0003800000 */
.L_x_34137:
        /* <DEDUP_REMOVED lines=12> */
.L_x_34145:
[----:B------:R-:W-:-:S04]  /*2d40*/  SHF.R.U32.HI R0, RZ, 0x15, R5 ;  /* 0x00000015ff007819 */ /* 0x000fc80000011605 */
[----:B------:R-:W-:-:S04]  /*2d50*/  LOP3.LUT R0, R0, 0x1, RZ, 0xc0, !PT ;  /* 0x0000000100007812 */ /* 0x000fc800078ec0ff */
[----:B------:R-:W-:-:S04]  /*2d60*/  IADD3 R0, PT, PT, R5, 0x88fffff, R0 ;  /* 0x088fffff05007810 */ /* 0x000fc80007ffe000 */
[----:B------:R-:W-:-:S04]  /*2d70*/  SHF.R.U32.HI R0, RZ, 0x15, R0 ;  /* 0x00000015ff007819 */ /* 0x000fc80000011600 */
[----:B------:R-:W-:-:S07]  /*2d80*/  LOP3.LUT R4, R0, 0xff, RZ, 0xc0, !PT ;  /* 0x000000ff00047812 */ /* 0x000fce00078ec0ff */
.L_x_34146:
[----:B------:R-:W-:-:S07]  /*2d90*/  PRMT R0, R4, 0x7610, R0 ;  /* 0x0000761004007816 */ /* 0x000fce0000000000 */
.L_x_34144:
[----:B------:R-:W-:Y:S05]  /*2da0*/  BSYNC.RECONVERGENT B0 ;  /* 0x0000000000007941 */ /* 0x000fea0003800200 */
.L_x_34143:
[----:B------:R3:W-:Y:S01]  /*2db0*/  STG.E.U8 desc[UR36][R2.64], R0 ;  /* 0x0000000002007986 */ /* 0x0007e2000c101124 */
[----:B------:R-:W-:Y:S05]  /*2dc0*/  BRA `(.L_x_34122) ;  /* 0x0000000000a87947 */ /* 0x000fea0003800000 */
.L_x_34136:
[----:B------:R-:W-:-:S09]  /*2dd0*/  UISETP.NE.AND UP0, UPT, UR4, 0x1c, UPT ;  /* 0x0000001c0400788c */ /* 0x000fd2000bf05270 */
[----:B------:R-:W-:Y:S05]  /*2de0*/  BRA.U !UP0, `(.L_x_34147) ;  /* 0x00000001089c7547 */ /* 0x000fea000b800000 */
[----:B------:R-:W-:-:S09]  /*2df0*/  UISETP.NE.AND UP0, UPT, UR4, 0x1d, UPT ;  /* 0x0000001d0400788c */ /* 0x000fd2000bf05270 */
[----:B------:R-:W-:Y:S05]  /*2e00*/  BRA.U !UP0, `(.L_x_34148) ;  /* 0x0000000108887547 */ /* 0x000fea000b800000 */
[----:B------:R-:W-:-:S09]  /*2e10*/  UISETP.NE.AND UP0, UPT, UR4, 0x2c, UPT ;  /* 0x0000002c0400788c */ /* 0x000fd2000bf05270 */
[----:B------:R-:W-:Y:S05]  /*2e20*/  BRA.U !UP0, `(.L_x_34149) ;  /* 0x0000000108447547 */ /* 0x000fea000b800000 */
.L_x_34121:
        /* <DEDUP_REMOVED lines=16> */
.L_x_34150:
[----:B------:R-:W-:Y:S05]  /*2f30*/  BRA `(.L_x_34122) ;  /* 0x00000000004c7947 */ /* 0x000fea0003800000 */
.L_x_34149:
        /* <DEDUP_REMOVED lines=15> */
.L_x_34148:
[----:B------:R-:W-:-:S05]  /*3030*/  IMAD.MOV.U32 R5, RZ, RZ, RZ ;  /* 0x000000ffff057224 */ /* 0x000fca00078e00ff */
[----:B------:R2:W-:Y:S01]  /*3040*/  STG.E.64 desc[UR36][R2.64], R4 ;  /* 0x0000000402007986 */ /* 0x0005e2000c101b24 */
[----:B------:R-:W-:Y:S05]  /*3050*/  BRA `(.L_x_34122) ;  /* 0x0000000000047947 */ /* 0x000fea0003800000 */
.L_x_34147:
[----:B------:R0:W-:Y:S02]  /*3060*/  STG.E desc[UR36][R2.64], R4 ;  /* 0x0000000402007986 */ /* 0x0001e4000c101924 */
.L_x_34122:
[----:B------:R-:W-:Y:S05]  /*3070*/  BSYNC.RECONVERGENT B6 ;  /* 0x0000000000067941 */ /* 0x000fea0003800200 */
.L_x_34116:
[----:B------:R-:W-:-:S07]  /*3080*/  VIADD R17, R17, 0x80 ;  /* 0x0000008011117836 */ /* 0x000fce0000000000 */
.L_x_34085:
[----:B------:R-:W-:Y:S05]  /*3090*/  BSYNC.RECONVERGENT B7 ;  /* 0x0000000000077941 */ /* 0x000fea0003800200 */
.L_x_34084:
        /* <DEDUP_REMOVED lines=307> */
.L_x_34153:
        /* <DEDUP_REMOVED lines=18> */
.L_x_34158:
[----:B------:R-:W2:Y:S02]  /*44f0*/  LDG.E.U8 R2, desc[UR36][R4.64] ;  /* 0x0000002404027981 */ /* 0x000ea4000c1e1100 */
[----:B--2---:R-:W0:Y:S02]  /*4500*/  I2F.F64.U16 R2, R2 ;  /* 0x0000000200027312 */ /* 0x004e240000101800 */
[----:B0-----:R-:W-:Y:S05]  /*4510*/  BRA `(.L_x_34160) ;  /* 0x0000000c00607947 */ /* 0x001fea0003800000 */
.L_x_34157:
        /* <DEDUP_REMOVED lines=9> */
.L_x_34162:
[----:B------:R-:W2:Y:S02]  /*45b0*/  LDG.E R2, desc[UR36][R4.64] ;  /* 0x0000002404027981 */ /* 0x000ea4000c1e1900 */
[----:B--2---:R-:W0:Y:S02]  /*45c0*/  I2F.F64 R2, R2 ;  /* 0x0000000200027312 */ /* 0x004e240000201c00 */
[----:B0-----:R-:W-:Y:S05]  /*45d0*/  BRA `(.L_x_34160) ;  /* 0x0000000c00307947 */ /* 0x001fea0003800000 */
.L_x_34161:
[----:B------:R-:W2:Y:S02]  /*45e0*/  LDG.E.U16 R2, desc[UR36][R4.64] ;  /* 0x0000002404027981 */ /* 0x000ea4000c1e1500 */
[----:B--2---:R-:W0:Y:S02]  /*45f0*/  I2F.F64.S16 R2, R2 ;  /* 0x0000000200027312 */ /* 0x004e240000101c00 */
[----:B0-----:R-:W-:Y:S05]  /*4600*/  BRA `(.L_x_34160) ;  /* 0x0000000c00247947 */ /* 0x001fea0003800000 */
.L_x_34156:
        /* <DEDUP_REMOVED lines=10> */
.L_x_34164:
[----:B------:R-:W2:Y:S02]  /*46b0*/  LDG.E.U16 R0, desc[UR36][R4.64] ;  /* 0x0000002404007981 */ /* 0x000ea4000c1e1500 */
[----:B--2---:R-:W-:-:S05]  /*46c0*/  HADD2.F32 R0, -RZ, R0.H0_H0 ;  /* 0x20000000ff007230 */ /* 0x004fca0000004100 */
[----:B------:R-:W-:-:S04]  /*46d0*/  FMUL.FTZ R0, R0, 1 ;  /* 0x3f80000000007820 */ /* 0x000fc80000410000 */
[----:B------:R1:W2:Y:S02]  /*46e0*/  F2F.F64.F32 R2, R0 ;  /* 0x0000000000027310 */ /* 0x0002a40000201800 */
[----:B-12---:R-:W-:Y:S05]  /*46f0*/  BRA `(.L_x_34160) ;  /* 0x0000000800e87947 */ /* 0x006fea0003800000 */
.L_x_34163:
        /* <DEDUP_REMOVED lines=10> */
.L_x_34166:
[----:B------:R-:W2:Y:S02]  /*47a0*/  LDG.E.U16 R4, desc[UR36][R4.64] ;  /* 0x0000002404047981 */ /* 0x000ea4000c1e1500 */
[----:B--2---:R-:W-:-:S05]  /*47b0*/  HADD2.F32 R0, -RZ, R4.H0_H0 ;  /* 0x20000004ff007230 */ /* 0x004fca0000004100 */
[----:B------:R-:W-:-:S04]  /*47c0*/  FMUL.FTZ R0, R0, 1 ;  /* 0x3f80000000007820 */ /* 0x000fc80000410000 */
[----:B------:R1:W2:Y:S02]  /*47d0*/  F2F.F64.F32 R2, R0 ;  /* 0x0000000000027310 */ /* 0x0002a40000201800 */
[----:B-12---:R-:W-:Y:S05]  /*47e0*/  BRA `(.L_x_34160) ;  /* 0x0000000800ac7947 */ /* 0x006fea0003800000 */
.L_x_34165:
[----:B------:R0:W5:Y:S01]  /*47f0*/  LDG.E.64 R2, desc[UR36][R4.64] ;  /* 0x0000002404027981 */ /* 0x000162000c1e1b00 */
[----:B------:R-:W-:Y:S05]  /*4800*/  BRA `(.L_x_34160) ;  /* 0x0000000800a47947 */ /* 0x000fea0003800000 */
.L_x_34155:
        /* <DEDUP_REMOVED lines=13> */
.L_x_34169:
[----:B------:R1:W5:Y:S01]  /*48e0*/  LDG.E.64 R2, desc[UR36][R4.64] ;  /* 0x0000002404027981 */ /* 0x000362000c1e1b00 */
[----:B------:R-:W-:Y:S05]  /*48f0*/  BRA `(.L_x_34160) ;  /* 0x0000000800687947 */ /* 0x000fea0003800000 */
.L_x_34168:
        /* <DEDUP_REMOVED lines=27> */
.L_x_34171:
        /* <DEDUP_REMOVED lines=14> */
.L_x_34170:
[----:B------:R-:W2:Y:S02]  /*4b90*/  LDG.E.U16 R0, desc[UR36][R4.64] ;  /* 0x0000002404007981 */ /* 0x000ea4000c1e1500 */
[----:B--2---:R-:W-:-:S05]  /*4ba0*/  SHF.L.U32 R0, R0, 0x10, RZ ;  /* 0x0000001000007819 */ /* 0x004fca00000006ff */
[----:B------:R-:W-:-:S04]  /*4bb0*/  FMUL.FTZ R0, R0, 1 ;  /* 0x3f80000000007820 */ /* 0x000fc80000410000 */
[----:B------:R2:W3:Y:S02]  /*4bc0*/  F2F.F64.F32 R2, R0 ;  /* 0x0000000000027310 */ /* 0x0004e40000201800 */
[----:B--23--:R-:W-:Y:S05]  /*4bd0*/  BRA `(.L_x_34160) ;  /* 0x0000000400b07947 */ /* 0x00cfea0003800000 */
.L_x_34167:
        /* <DEDUP_REMOVED lines=11> */
.L_x_34174:
        /* <DEDUP_REMOVED lines=21> */
.L_x_34176:
[----:B------:R-:W-:Y:S05]  /*4de0*/  BSYNC.RECONVERGENT B0 ;  /* 0x0000000000007941 */ /* 0x000fea0003800200 */
.L_x_34175:
[----:B------:R-:W-:Y:S01]  /*4df0*/  IMAD.SHL.U32 R0, R0, 0x100000, RZ ;  /* 0x0010000000007824 */ /* 0x000fe200078e00ff */
[----:B------:R-:W-:-:S04]  /*4e00*/  LEA R2, R2, 0x3b800000, 0x17 ;  /* 0x3b80000002027811 */ /* 0x000fc800078eb8ff */
[----:B------:R-:W-:-:S05]  /*4e10*/  LOP3.LUT R0, R2, R0, R7, 0xfe, !PT ;  /* 0x0000000002007212 */ /* 0x000fca00078efe07 */
[----:B------:R-:W-:-:S04]  /*4e20*/  FMUL.FTZ R0, R0, 1 ;  /* 0x3f80000000007820 */ /* 0x000fc80000410000 */
[----:B------:R3:W4:Y:S02]  /*4e30*/  F2F.F64.F32 R2, R0 ;  /* 0x0000000000027310 */ /* 0x0007240000201800 */
[----:B---34-:R-:W-:Y:S05]  /*4e40*/  BRA `(.L_x_34160) ;  /* 0x0000000400147947 */ /* 0x018fea0003800000 */
.L_x_34173:
        /* <DEDUP_REMOVED lines=21> */
.L_x_34178:
[----:B------:R-:W-:Y:S05]  /*4fa0*/  BSYNC.RECONVERGENT B0 ;  /* 0x0000000000007941 */ /* 0x000fea0003800200 */
.L_x_34177:
[----:B------:R-:W-:Y:S01]  /*4fb0*/  IMAD.SHL.U32 R0, R0, 0x200000, RZ ;  /* 0x0020000000007824 */ /* 0x000fe200078e00ff */
[----:B------:R-:W-:-:S04]  /*4fc0*/  LEA R2, R2, 0x37800000, 0x17 ;  /* 0x3780000002027811 */ /* 0x000fc800078eb8ff */
[----:B------:R-:W-:-:S05]  /*4fd0*/  LOP3.LUT R0, R2, R0, R7, 0xfe, !PT ;  /* 0x0000000002007212 */ /* 0x000fca00078efe07 */
[----:B------:R-:W-:-:S04]  /*4fe0*/  FMUL.FTZ R0, R0, 1 ;  /* 0x3f80000000007820 */ /* 0x000fc80000410000 */
[----:B------:R3:W4:Y:S02]  /*4ff0*/  F2F.F64.F32 R2, R0 ;  /* 0x0000000000027310 */ /* 0x0007240000201800 */
[----:B---34-:R-:W-:Y:S05]  /*5000*/  BRA `(.L_x_34160) ;  /* 0x0000000000a47947 */ /* 0x018fea0003800000 */
.L_x_34172:
        /* <DEDUP_REMOVED lines=18> */
.L_x_34159:
        /* <DEDUP_REMOVED lines=16> */
.L_x_34181:
[----:B------:R-:W-:Y:S01]  /*5230*/  CS2R R2, SRZ ;  /* 0x0000000000027805 */ /* 0x000fe2000001ff00 */
[----:B------:R-:W-:Y:S06]  /*5240*/  BRA `(.L_x_34160) ;  /* 0x0000000000147947 */ /* 0x000fec0003800000 */
.L_x_34180:
[----:B------:R-:W2:Y:S02]  /*5250*/  LDG.E.64 R2, desc[UR36][R4.64] ;  /* 0x0000002404027981 */ /* 0x000ea4000c1e1b00 */
[----:B--2---:R-:W3:Y:S02]  /*5260*/  I2F.F64.U64 R2, R2 ;  /* 0x0000000200027312 */ /* 0x004ee40000301800 */
[----:B---3--:R-:W-:Y:S05]  /*5270*/  BRA `(.L_x_34160) ;  /* 0x0000000000087947 */ /* 0x008fea0003800000 */
.L_x_34179:
[----:B------:R-:W2:Y:S02]  /*5280*/  LDG.E R2, desc[UR36][R4.64] ;  /* 0x0000002404027981 */ /* 0x000ea4000c1e1900 */
[----:B--2---:R-:W2:Y:S02]  /*5290*/  I2F.F64.U32 R2, R2 ;  /* 0x0000000200027312 */ /* 0x004ea40000201800 */
.L_x_34160:
[----:B------:R-:W-:Y:S05]  /*52a0*/  BSYNC.RECONVERGENT B6 ;  /* 0x0000000000067941 */ /* 0x000fea0003800200 */
.L_x_34154:
        /* <DEDUP_REMOVED lines=11> */
[----:B--2---:R-:W0:Y:S02]  /*5360*/  DSETP.NEU.AND P0, PT, RZ, UR8, P0 ;  /* 0x00000008ff007e2a */ /* 0x004e24000870d000 */
        /* <DEDUP_REMOVED lines=12> */
.L_x_34186:
[----:B------:R0:W-:Y:S01]  /*5430*/  STG.E.U8 desc[UR36][R2.64], R4 ;  /* 0x0000000402007986 */ /* 0x0001e2000c101124 */
[----:B------:R-:W-:Y:S05]  /*5440*/  BRA `(.L_x_34188) ;  /* 0x0000000800fc7947 */ /* 0x000fea0003800000 */
.L_x_34185:
        /* <DEDUP_REMOVED lines=9> */
.L_x_34190:
[----:B------:R0:W-:Y:S01]  /*54e0*/  STG.E desc[UR36][R2.64], R4 ;  /* 0x0000000402007986 */ /* 0x0001e2000c101924 */
[----:B------:R-:W-:Y:S05]  /*54f0*/  BRA `(.L_x_34188) ;  /* 0x0000000800d07947 */ /* 0x000fea0003800000 */
.L_x_34189:
[----:B------:R0:W-:Y:S01]  /*5500*/  STG.E.U16 desc[UR36][R2.64], R4 ;  /* 0x0000000402007986 */ /* 0x0001e2000c101524 */
[----:B------:R-:W-:Y:S05]  /*5510*/  BRA `(.L_x_34188) ;  /* 0x0000000800c87947 */ /* 0x000fea0003800000 */
.L_x_34184:
        /* <DEDUP_REMOVED lines=9> */
.L_x_34192:
[----:B------:R-:W-:-:S04]  /*55b0*/  I2FP.F32.U32 R0, R4 ;  /* 0x0000000400007245 */ /* 0x000fc80000201000 */
[----:B------:R-:W-:-:S05]  /*55c0*/  F2FP.F16.F32.PACK_AB R0, RZ, R0 ;  /* 0x00000000ff00723e */ /* 0x000fca00000000ff */
[----:B------:R0:W-:Y:S01]  /*55d0*/  STG.E.U16 desc[UR36][R2.64], R0 ;  /* 0x0000000002007986 */ /* 0x0001e2000c101524 */
[----:B------:R-:W-:Y:S05]  /*55e0*/  BRA `(.L_x_34188) ;  /* 0x0000000800947947 */ /* 0x000fea0003800000 */
.L_x_34191:
        /* <DEDUP_REMOVED lines=10> */
.L_x_34194:
[----:B------:R-:W-:-:S04]  /*5690*/  I2FP.F32.U32 R4, R4 ;  /* 0x0000000400047245 */ /* 0x000fc80000201000 */
[----:B------:R-:W-:-:S04]  /*56a0*/  F2FP.F16.F32.PACK_AB R5, RZ, R4 ;  /* 0x00000004ff05723e */ /* 0x000fc800000000ff */
[----:B------:R-:W-:-:S05]  /*56b0*/  PRMT R5, R5, 0x5410, RZ ;  /* 0x0000541005057816 */ /* 0x000fca00000000ff */
[----:B------:R0:W-:Y:S01]  /*56c0*/  STG.E desc[UR36][R2.64], R5 ;  /* 0x0000000502007986 */ /* 0x0001e2000c101924 */
[----:B------:R-:W-:Y:S05]  /*56d0*/  BRA `(.L_x_34188) ;  /* 0x0000000800587947 */ /* 0x000fea0003800000 */
.L_x_34193:
[----:B------:R-:W0:Y:S02]  /*56e0*/  I2F.F64.U32 R4, R4 ;  /* 0x0000000400047312 */ /* 0x000e240000201800 */
[----:B0-----:R0:W-:Y:S01]  /*56f0*/  STG.E.64 desc[UR36][R2.64], R4 ;  /* 0x0000000402007986 */ /* 0x0011e2000c101b24 */
[----:B------:R-:W-:Y:S05]  /*5700*/  BRA `(.L_x_34188) ;  /* 0x00000008004c7947 */ /* 0x000fea0003800000 */
.L_x_34183:
        /* <DEDUP_REMOVED lines=12> */
.L_x_34198:
        /* <DEDUP_REMOVED lines=17> */
.L_x_34200:
[----:B------:R-:W-:Y:S05]  /*58e0*/  BSYNC.RECONVERGENT B0 ;  /* 0x0000000000007941 */ /* 0x000fea0003800200 */
.L_x_34199:
[----:B------:R0:W-:Y:S01]  /*58f0*/  STG.E.U8 desc[UR36][R2.64], R0 ;  /* 0x0000000002007986 */ /* 0x0001e2000c101124 */
[----:B------:R-:W-:Y:S05]  /*5900*/  BRA `(.L_x_34188) ;  /* 0x0000000400cc7947 */ /* 0x000fea0003800000 */
.L_x_34197:
        /* <DEDUP_REMOVED lines=17> */
.L_x_34202:
[----:B------:R-:W-:Y:S05]  /*5a20*/  BSYNC.RECONVERGENT B0 ;  /* 0x0000000000007941 */ /* 0x000fea0003800200 */
.L_x_34201:
[----:B------:R0:W-:Y:S01]  /*5a30*/  STG.E.U8 desc[UR36][R2.64], R0 ;  /* 0x0000000002007986 */ /* 0x0001e2000c101124 */
[----:B------:R-:W-:Y:S05]  /*5a40*/  BRA `(.L_x_34188) ;  /* 0x00000004007c7947 */ /* 0x000fea0003800000 */
.L_x_34196:
        /* <DEDUP_REMOVED lines=21> */
.L_x_34204:
[----:B------:R-:W-:-:S05]  /*5ba0*/  IMAD.MOV.U32 R5, RZ, RZ, RZ ;  /* 0x000000ffff057224 */ /* 0x000fca00078e00ff */
[----:B------:R0:W-:Y:S01]  /*5bb0*/  STG.E.64 desc[UR36][R2.64], R4 ;  /* 0x0000000402007986 */ /* 0x0001e2000c101b24 */
[----:B------:R-:W-:Y:S05]  /*5bc0*/  BRA `(.L_x_34188) ;  /* 0x00000004001c7947 */ /* 0x000fea0003800000 */
.L_x_34203:
[----:B------:R0:W-:Y:S01]  /*5bd0*/  STG.E desc[UR36][R2.64], R4 ;  /* 0x0000000402007986 */ /* 0x0001e2000c101924 */
[----:B------:R-:W-:Y:S05]  /*5be0*/  BRA `(.L_x_34188) ;  /* 0x0000000400147947 */ /* 0x000fea0003800000 */
.L_x_34195:
        /* <DEDUP_REMOVED lines=8> */
.L_x_34206:
[----:B------:R-:W-:Y:S01]  /*5c70*/  CS2R R6, SRZ ;  /* 0x0000000000067805 */ /* 0x000fe2000001ff00 */
[----:B------:R-:W0:Y:S04]  /*5c80*/  I2F.F64.U32 R4, R4 ;  /* 0x0000000400047312 */ /* 0x000e280000201800 */
[----:B0-----:R0:W-:Y:S01]  /*5c90*/  STG.E.128 desc[UR36][R2.64], R4 ;  /* 0x0000000402007986 */ /* 0x0011e2000c101d24 */
[----:B------:R-:W-:Y:S05]  /*5ca0*/  BRA `(.L_x_34188) ;  /* 0x0000000000e47947 */ /* 0x000fea0003800000 */
.L_x_34205:
[----:B------:R-:W-:-:S09]  /*5cb0*/  UISETP.NE.AND UP0, UPT, UR4, 0xf, UPT ;  /* 0x0000000f0400788c */ /* 0x000fd2000bf05270 */
[----:B------:R-:W-:Y:S05]  /*5cc0*/  BRA.U !UP0, `(.L_x_34207) ;  /* 0x0000000108d07547 */ /* 0x000fea000b800000 */
[----:B------:R-:W-:-:S09]  /*5cd0*/  UISETP.NE.AND UP0, UPT, UR4, 0x17, UPT ;  /* 0x000000170400788c */ /* 0x000fd2000bf05270 */
[----:B------:R-:W-:Y:S05]  /*5ce0*/  BRA.U !UP0, `(.L_x_34208) ;  /* 0x0000000108847547 */ /* 0x000fea000b800000 */
[----:B------:R-:W-:-:S09]  /*5cf0*/  UISETP.NE.AND UP0, UPT, UR4, 0x18, UPT ;  /* 0x000000180400788c */ /* 0x000fd2000bf05270 */
[----:B------:R-:W-:Y:S05]  /*5d00*/  BRA.U !UP0, `(.L_x_34209) ;  /* 0x0000000108447547 */ /* 0x000fea000b800000 */
.L_x_34187:
        /* <DEDUP_REMOVED lines=16> */
.L_x_34210:
[----:B------:R-:W-:Y:S05]  /*5e10*/  BRA `(.L_x_34188) ;  /* 0x0000000000887947 */ /* 0x000fea0003800000 */
.L_x_34209:
        /* <DEDUP_REMOVED lines=11> */
.L_x_34212:
[----:B------:R-:W-:Y:S05]  /*5ed0*/  BSYNC.RECONVERGENT B0 ;  /* 0x0000000000007941 */ /* 0x000fea0003800200 */
.L_x_34211:
[----:B------:R1:W-:Y:S01]  /*5ee0*/  STG.E.U8 desc[UR36][R2.64], R5 ;  /* 0x0000000502007986 */ /* 0x0003e2000c101124 */
[----:B------:R-:W-:Y:S05]  /*5ef0*/  BRA `(.L_x_34188) ;  /* 0x0000000000507947 */ /* 0x000fea0003800000 */
.L_x_34208:
        /* <DEDUP_REMOVED lines=12> */
.L_x_34213:
[----:B------:R-:W-:Y:S01]  /*5fc0*/  HFMA2 R5, -RZ, RZ, 0, 7.569789886474609375e-06 ;  /* 0x0000007fff057431 */ /* 0x000fe200000001ff */
[----:B------:R-:W-:-:S04]  /*5fd0*/  ISETP.GT.U32.AND P0, PT, R7, 0x7f800000, PT ;  /* 0x7f8000000700780c */ /* 0x000fc80003f04070 */
[----:B------:R-:W-:-:S05]  /*5fe0*/  SEL R5, R5, 0x7c, P0 ;  /* 0x0000007c05057807 */ /* 0x000fca0000000000 */
[----:B------:R2:W-:Y:S01]  /*5ff0*/  STG.E.U8 desc[UR36][R2.64], R5 ;  /* 0x0000000502007986 */ /* 0x0005e2000c101124 */
[----:B------:R-:W-:Y:S05]  /*6000*/  BRA `(.L_x_34188) ;  /* 0x00000000000c7947 */ /* 0x000fea0003800000 */
.L_x_34207:
[----:B------:R-:W-:-:S04]  /*6010*/  I2FP.F32.U32 R0, R4 ;  /* 0x0000000400007245 */ /* 0x000fc80000201000 */
[----:B------:R-:W-:-:S05]  /*6020*/  F2FP.BF16.F32.PACK_AB R0, RZ, R0 ;  /* 0x00000000ff00723e */ /* 0x000fca00000010ff */
[----:B------:R0:W-:Y:S02]  /*6030*/  STG.E.U16 desc[UR36][R2.64], R0 ;  /* 0x0000000002007986 */ /* 0x0001e4000c101524 */
.L_x_34188:
[----:B------:R-:W-:Y:S05]  /*6040*/  BSYNC.RECONVERGENT B6 ;  /* 0x0000000000067941 */ /* 0x000fea0003800200 */
.L_x_34182:
[----:B------:R-:W-:-:S07]  /*6050*/  VIADD R17, R17, 0x80 ;  /* 0x0000008011117836 */ /* 0x000fce0000000000 */
.L_x_34152:
[----:B------:R-:W-:Y:S05]  /*6060*/  BSYNC.RECONVERGENT B7 ;  /* 0x0000000000077941 */ /* 0x000fea0003800200 */
.L_x_34151:
        /* <DEDUP_REMOVED lines=307> */
.L_x_34216:
        /* <DEDUP_REMOVED lines=18> */
.L_x_34221:
[----:B------:R-:W2:Y:S02]  /*74c0*/  LDG.E.U8 R2, desc[UR36][R4.64] ;  /* 0x0000002404027981 */ /* 0x000ea4000c1e1100 */
[----:B--2---:R-:W3:Y:S02]  /*74d0*/  I2F.F64.U16 R2, R2 ;  /* 0x0000000200027312 */ /* 0x004ee40000101800 */
[----:B---3--:R-:W-:Y:S05]  /*74e0*/  BRA `(.L_x_34223) ;  /* 0x0000000c00607947 */ /* 0x008fea0003800000 */
.L_x_34220:
        /* <DEDUP_REMOVED lines=9> */
.L_x_34225:
[----:B------:R-:W2:Y:S02]  /*7580*/  LDG.E R2, desc[UR36][R4.64] ;  /* 0x0000002404027981 */ /* 0x000ea4000c1e1900 */
[----:B--2---:R-:W3:Y:S02]  /*7590*/  I2F.F64 R2, R2 ;  /* 0x0000000200027312 */ /* 0x004ee40000201c00 */
[----:B---3--:R-:W-:Y:S05]  /*75a0*/  BRA `(.L_x_34223) ;  /* 0x0000000c00307947 */ /* 0x008fea0003800000 */
.L_x_34224:
[----:B------:R-:W2:Y:S02]  /*75b0*/  LDG.E.U16 R2, desc[UR36][R4.64] ;  /* 0x0000002404027981 */ /* 0x000ea4000c1e1500 */
[----:B--2---:R-:W3:Y:S02]  /*75c0*/  I2F.F64.S16 R2, R2 ;  /* 0x0000000200027312 */ /* 0x004ee40000101c00 */
[----:B---3--:R-:W-:Y:S05]  /*75d0*/  BRA `(.L_x_34223) ;  /* 0x0000000c00247947 */ /* 0x008fea0003800000 */
.L_x_34219:
        /* <DEDUP_REMOVED lines=10> */
.L_x_34227:
[----:B------:R-:W2:Y:S02]  /*7680*/  LDG.E.U16 R0, desc[UR36][R4.64] ;  /* 0x0000002404007981 */ /* 0x000ea4000c1e1500 */
[----:B--2---:R-:W-:-:S05]  /*7690*/  HADD2.F32 R0, -RZ, R0.H0_H0 ;  /* 0x20000000ff007230 */ /* 0x004fca0000004100 */
[----:B------:R-:W-:-:S04]  /*76a0*/  FMUL.FTZ R0, R0, 1 ;  /* 0x3f80000000007820 */ /* 0x000fc80000410000 */
[----:B------:R2:W3:Y:S02]  /*76b0*/  F2F.F64.F32 R2, R0 ;  /* 0x0000000000027310 */ /* 0x0004e40000201800 */
[----:B--23--:R-:W-:Y:S05]  /*76c0*/  BRA `(.L_x_34223) ;  /* 0x0000000800e87947 */ /* 0x00cfea0003800000 */
.L_x_34226:
        /* <DEDUP_REMOVED lines=10> */
.L_x_34229:
[----:B------:R-:W2:Y:S02]  /*7770*/  LDG.E.U16 R4, desc[UR36][R4.64] ;  /* 0x0000002404047981 */ /* 0x000ea4000c1e1500 */
[----:B--2---:R-:W-:-:S05]  /*7780*/  HADD2.F32 R0, -RZ, R4.H0_H0 ;  /* 0x20000004ff007230 */ /* 0x004fca0000004100 */
[----:B------:R-:W-:-:S04]  /*7790*/  FMUL.FTZ R0, R0, 1 ;  /* 0x3f80000000007820 */ /* 0x000fc80000410000 */
[----:B------:R2:W3:Y:S02]  /*77a0*/  F2F.F64.F32 R2, R0 ;  /* 0x0000000000027310 */ /* 0x0004e40000201800 */
[----:B--23--:R-:W-:Y:S05]  /*77b0*/  BRA `(.L_x_34223) ;  /* 0x0000000800ac7947 */ /* 0x00cfea0003800000 */
.L_x_34228:
[----:B------:R2:W5:Y:S01]  /*77c0*/  LDG.E.64 R2, desc[UR36][R4.64] ;  /* 0x0000002404027981 */ /* 0x000562000c1e1b00 */
[----:B------:R-:W-:Y:S05]  /*77d0*/  BRA `(.L_x_34223) ;  /* 0x0000000800a47947 */ /* 0x000fea0003800000 */
.L_x_34218:
        /* <DEDUP_REMOVED lines=13> */
.L_x_34232:
[----:B------:R0:W5:Y:S01]  /*78b0*/  LDG.E.64 R2, desc[UR36][R4.64] ;  /* 0x0000002404027981 */ /* 0x000162000c1e1b00 */
[----:B------:R-:W-:Y:S05]  /*78c0*/  BRA `(.L_x_34223) ;  /* 0x0000000800687947 */ /* 0x000fea0003800000 */
.L_x_34231:
        /* <DEDUP_REMOVED lines=27> */
.L_x_34234:
        /* <DEDUP_REMOVED lines=14> */
.L_x_34233:
[----:B------:R-:W2:Y:S02]  /*7b60*/  LDG.E.U16 R0, desc[UR36][R4.64] ;  /* 0x0000002404007981 */ /* 0x000ea4000c1e1500 */
[----:B--2---:R-:W-:-:S04]  /*7b70*/  IMAD.U32 R0, R0, 0x10000, RZ ;  /* 0x0001000000007824 */ /* 0x004fc800078e00ff */
[----:B------:R-:W-:-:S04]  /*7b80*/  FMUL.FTZ R0, R0, 1 ;  /* 0x3f80000000007820 */ /* 0x000fc80000410000 */
[----:B------:R0:W1:Y:S02]  /*7b90*/  F2F.F64.F32 R2, R0 ;  /* 0x0000000000027310 */ /* 0x0000640000201800 */
[----:B01----:R-:W-:Y:S05]  /*7ba0*/  BRA `(.L_x_34223) ;  /* 0x0000000400b07947 */ /* 0x003fea0003800000 */
.L_x_34230:
        /* <DEDUP_REMOVED lines=11> */
.L_x_34237:
        /* <DEDUP_REMOVED lines=21> */
.L_x_34239:
[----:B------:R-:W-:Y:S05]  /*7db0*/  BSYNC.RECONVERGENT B0 ;  /* 0x0000000000007941 */ /* 0x000fea0003800200 */
.L_x_34238:
[----:B------:R-:W-:Y:S02]  /*7dc0*/  SHF.L.U32 R0, R0, 0x14, RZ ;  /* 0x0000001400007819 */ /* 0x000fe400000006ff */
[----:B------:R-:W-:-:S04]  /*7dd0*/  LEA R2, R2, 0x3b800000, 0x17 ;  /* 0x3b80000002027811 */ /* 0x000fc800078eb8ff */
[----:B------:R-:W-:-:S05]  /*7de0*/  LOP3.LUT R0, R2, R0, R7, 0xfe, !PT ;  /* 0x0000000002007212 */ /* 0x000fca00078efe07 */
[----:B------:R-:W-:-:S04]  /*7df0*/  FMUL.FTZ R0, R0, 1 ;  /* 0x3f80000000007820 */ /* 0x000fc80000410000 */
[----:B------:R2:W3:Y:S02]  /*7e00*/  F2F.F64.F32 R2, R0 ;  /* 0x0000000000027310 */ /* 0x0004e40000201800 */
[----:B--23--:R-:W-:Y:S05]  /*7e10*/  BRA `(.L_x_34223) ;  /* 0x0000000400147947 */ /* 0x00cfea0003800000 */
.L_x_34236:
        /* <DEDUP_REMOVED lines=21> */
.L_x_34241:
[----:B------:R-:W-:Y:S05]  /*7f70*/  BSYNC.RECONVERGENT B0 ;  /* 0x0000000000007941 */ /* 0x000fea0003800200 */
.L_x_34240:
[----:B------:R-:W-:Y:S01]  /*7f80*/  IMAD.SHL.U32 R0, R0, 0x200000, RZ ;  /* 0x0020000000007824 */ /* 0x000fe200078e00ff */
[----:B------:R-:W-:-:S04]  /*7f90*/  LEA R2, R2, 0x37800000, 0x17 ;  /* 0x3780000002027811 */ /* 0x000fc800078eb8ff */
[----:B------:R-:W-:-:S05]  /*7fa0*/  LOP3.LUT R0, R2, R0, R7, 0xfe, !PT ;  /* 0x0000000002007212 */ /* 0x000fca00078efe07 */
[----:B------:R-:W-:-:S04]  /*7fb0*/  FMUL.FTZ R0, R0, 1 ;  /* 0x3f80000000007820 */ /* 0x000fc80000410000 */
[----:B------:R2:W3:Y:S02]  /*7fc0*/  F2F.F64.F32 R2, R0 ;  /* 0x0000000000027310 */ /* 0x0004e40000201800 */
[----:B--23--:R-:W-:Y:S05]  /*7fd0*/  BRA `(.L_x_34223) ;  /* 0x0000000000a47947 */ /* 0x00cfea0003800000 */
.L_x_34235:
        /* <DEDUP_REMOVED lines=18> */
.L_x_34222:
        /* <DEDUP_REMOVED lines=16> */
.L_x_34244:
[----:B------:R-:W-:Y:S01]  /*8200*/  CS2R R2, SRZ ;  /* 0x0000000000027805 */ /* 0x000fe2000001ff00 */
[----:B------:R-:W-:Y:S06]  /*8210*/  BRA `(.L_x_34223) ;  /* 0x0000000000147947 */ /* 0x000fec0003800000 */
.L_x_34243:
[----:B------:R-:W2:Y:S02]  /*8220*/  LDG.E.64 R2, desc[UR36][R4.64] ;  /* 0x0000002404027981 */ /* 0x000ea4000c1e1b00 */
[----:B--2---:R-:W1:Y:S02]  /*8230*/  I2F.F64.U64 R2, R2 ;  /* 0x0000000200027312 */ /* 0x004e640000301800 */
[----:B-1----:R-:W-:Y:S05]  /*8240*/  BRA `(.L_x_34223) ;  /* 0x0000000000087947 */ /* 0x002fea0003800000 */
.L_x_34242:
[----:B------:R-:W2:Y:S02]  /*8250*/  LDG.E R2, desc[UR36][R4.64] ;  /* 0x0000002404027981 */ /* 0x000ea4000c1e1900 */
[----:B--2---:R-:W1:Y:S02]  /*8260*/  I2F.F64.U32 R2, R2 ;  /* 0x0000000200027312 */ /* 0x004e640000201800 */
.L_x_34223:
[----:B------:R-:W-:Y:S05]  /*8270*/  BSYNC.RECONVERGENT B6 ;  /* 0x0000000000067941 */ /* 0x000fea0003800200 */
.L_x_34217:
        /* <DEDUP_REMOVED lines=11> */
[----:B-1----:R-:W0:Y:S02]  /*8330*/  DSETP.NEU.AND P0, PT, RZ, UR8, P0 ;  /* 0x00000008ff007e2a */ /* 0x002e24000870d000 */
        /* <DEDUP_REMOVED lines=12> */
.L_x_34249:
[----:B------:R0:W-:Y:S01]  /*8400*/  STG.E.U8 desc[UR36][R2.64], R4 ;  /* 0x0000000402007986 */ /* 0x0001e2000c101124 */
[----:B------:R-:W-:Y:S05]  /*8410*/  BRA `(.L_x_34251) ;  /* 0x0000000800fc7947 */ /* 0x000fea0003800000 */
.L_x_34248:
        /* <DEDUP_REMOVED lines=9> */
.L_x_34253:
[----:B------:R0:W-:Y:S01]  /*84b0*/  STG.E desc[UR36][R2.64], R4 ;  /* 0x0000000402007986 */ /* 0x0001e2000c101924 */
[----:B------:R-:W-:Y:S05]  /*84c0*/  BRA `(.L_x_34251) ;  /* 0x0000000800d07947 */ /* 0x000fea0003800000 */
.L_x_34252:
[----:B------:R0:W-:Y:S01]  /*84d0*/  STG.E.U16 desc[UR36][R2.64], R4 ;  /* 0x0000000402007986 */ /* 0x0001e2000c101524 */
[----:B------:R-:W-:Y:S05]  /*84e0*/  BRA `(.L_x_34251) ;  /* 0x0000000800c87947 */ /* 0x000fea0003800000 */
.L_x_34247:
        /* <DEDUP_REMOVED lines=9> */
.L_x_34255:
[----:B------:R-:W-:-:S04]  /*8580*/  I2FP.F32.U32 R0, R4 ;  /* 0x0000000400007245 */ /* 0x000fc80000201000 */
[----:B------:R-:W-:-:S05]  /*8590*/  F2FP.F16.F32.PACK_AB R0, RZ, R0 ;  /* 0x00000000ff00723e */ /* 0x000fca00000000ff */
[----:B------:R0:W-:Y:S01]  /*85a0*/  STG.E.U16 desc[UR36][R2.64], R0 ;  /* 0x0000000002007986 */ /* 0x0001e2000c101524 */
[----:B------:R-:W-:Y:S05]  /*85b0*/  BRA `(.L_x_34251) ;  /* 0x0000000800947947 */ /* 0x000fea0003800000 */
.L_x_34254:
        /* <DEDUP_REMOVED lines=10> */
.L_x_34257:
[----:B------:R-:W-:-:S04]  /*8660*/  I2FP.F32.U32 R4, R4 ;  /* 0x0000000400047245 */ /* 0x000fc80000201000 */
[----:B------:R-:W-:-:S04]  /*8670*/  F2FP.F16.F32.PACK_AB R5, RZ, R4 ;  /* 0x00000004ff05723e */ /* 0x000fc800000000ff */
[----:B------:R-:W-:-:S05]  /*8680*/  PRMT R5, R5, 0x5410, RZ ;  /* 0x0000541005057816 */ /* 0x000fca00000000ff */
[----:B------:R0:W-:Y:S01]  /*8690*/  STG.E desc[UR36][R2.64], R5 ;  /* 0x0000000502007986 */ /* 0x0001e2000c101924 */
[----:B------:R-:W-:Y:S05]  /*86a0*/  BRA `(.L_x_34251) ;  /* 0x0000000800587947 */ /* 0x000fea0003800000 */
.L_x_34256:
[----:B------:R-:W0:Y:S02]  /*86b0*/  I2F.F64.U32 R4, R4 ;  /* 0x0000000400047312 */ /* 0x000e240000201800 */
[----:B0-----:R0:W-:Y:S01]  /*86c0*/  STG.E.64 desc[UR36][R2.64], R4 ;  /* 0x0000000402007986 */ /* 0x0011e2000c101b24 */
[----:B------:R-:W-:Y:S05]  /*86d0*/  BRA `(.L_x_34251) ;  /* 0x00000008004c7947 */ /* 0x000fea0003800000 */
.L_x_34246:
        /* <DEDUP_REMOVED lines=12> */
.L_x_34261:
        /* <DEDUP_REMOVED lines=17> */
.L_x_34263:
[----:B------:R-:W-:Y:S05]  /*88b0*/  BSYNC.RECONVERGENT B0 ;  /* 0x0000000000007941 */ /* 0x000fea0003800200 */
.L_x_34262:
[----:B------:R0:W-:Y:S01]  /*88c0*/  STG.E.U8 desc[UR36][R2.64], R0 ;  /* 0x0000000002007986 */ /* 0x0001e2000c101124 */
[----:B------:R-:W-:Y:S05]  /*88d0*/  BRA `(.L_x_34251) ;  /* 0x0000000400cc7947 */ /* 0x000fea0003800000 */
.L_x_34260:
        /* <DEDUP_REMOVED lines=17> */
.L_x_34265:
[----:B------:R-:W-:Y:S05]  /*89f0*/  BSYNC.RECONVERGENT B0 ;  /* 0x0000000000007941 */ /* 0x000fea0003800200 */
.L_x_34264:
[----:B------:R0:W-:Y:S01]  /*8a00*/  STG.E.U8 desc[UR36][R2.64], R0 ;  /* 0x0000000002007986 */ /* 0x0001e2000c101124 */
[----:B------:R-:W-:Y:S05]  /*8a10*/  BRA `(.L_x_34251) ;  /* 0x00000004007c7947 */ /* 0x000fea0003800000 */
.L_x_34259:
        /* <DEDUP_REMOVED lines=21> */
.L_x_34267:
[----:B------:R-:W-:-:S05]  /*8b70*/  IMAD.MOV.U32 R5, RZ, RZ, RZ ;  /* 0x000000ffff057224 */ /* 0x000fca00078e00ff */
[----:B------:R0:W-:Y:S01]  /*8b80*/  STG.E.64 desc[UR36][R2.64], R4 ;  /* 0x0000000402007986 */ /* 0x0001e2000c101b24 */
[----:B------:R-:W-:Y:S05]  /*8b90*/  BRA `(.L_x_34251) ;  /* 0x00000004001c7947 */ /* 0x000fea0003800000 */
.L_x_34266:
[----:B------:R0:W-:Y:S01]  /*8ba0*/  STG.E desc[UR36][R2.64], R4 ;  /* 0x0000000402007986 */ /* 0x0001e2000c101924 */
[----:B------:R-:W-:Y:S05]  /*8bb0*/  BRA `(.L_x_34251) ;  /* 0x0000000400147947 */ /* 0x000fea0003800000 */
.L_x_34258:
        /* <DEDUP_REMOVED lines=8> */
.L_x_34269:
[----:B------:R-:W-:Y:S01]  /*8c40*/  CS2R R6, SRZ ;  /* 0x0000000000067805 */ /* 0x000fe2000001ff00 */
[----:B------:R-:W0:Y:S04]  /*8c50*/  I2F.F64.U32 R4, R4 ;  /* 0x0000000400047312 */ /* 0x000e280000201800 */
[----:B0-----:R4:W-:Y:S01]  /*8c60*/  STG.E.128 desc[UR36][R2.64], R4 ;  /* 0x0000000402007986 */ /* 0x0019e2000c101d24 */
[----:B------:R-:W-:Y:S05]  /*8c70*/  BRA `(.L_x_34251) ;  /* 0x0000000000e47947 */ /* 0x000fea0003800000 */
.L_x_34268:
[----:B------:R-:W-:-:S09]  /*8c80*/  UISETP.NE.AND UP0, UPT, UR4, 0xf, UPT ;  /* 0x0000000f0400788c */ /* 0x000fd2000bf05270 */
[----:B------:R-:W-:Y:S05]  /*8c90*/  BRA.U !UP0, `(.L_x_34270) ;  /* 0x0000000108d07547 */ /* 0x000fea000b800000 */
[----:B------:R-:W-:-:S09]  /*8ca0*/  UISETP.NE.AND UP0, UPT, UR4, 0x17, UPT ;  /* 0x000000170400788c */ /* 0x000fd2000bf05270 */
[----:B------:R-:W-:Y:S05]  /*8cb0*/  BRA.U !UP0, `(.L_x_34271) ;  /* 0x0000000108847547 */ /* 0x000fea000b800000 */
[----:B------:R-:W-:-:S09]  /*8cc0*/  UISETP.NE.AND UP0, UPT, UR4, 0x18, UPT ;  /* 0x000000180400788c */ /* 0x000fd2000bf05270 */
[----:B------:R-:W-:Y:S05]  /*8cd0*/  BRA.U !UP0, `(.L_x_34272) ;  /* 0x0000000108447547 */ /* 0x000fea000b800000 */
.L_x_34250:
        /* <DEDUP_REMOVED lines=16> */
.L_x_34273:
[----:B------:R-:W-:Y:S05]  /*8de0*/  BRA `(.L_x_34251) ;  /* 0x0000000000887947 */ /* 0x000fea0003800000 */
.L_x_34272:
        /* <DEDUP_REMOVED lines=11> */
.L_x_34275:
[----:B------:R-:W-:Y:S05]  /*8ea0*/  BSYNC.RECONVERGENT B0 ;  /* 0x0000000000007941 */ /* 0x000fea0003800200 */
.L_x_34274:
[----:B------:R1:W-:Y:S01]  /*8eb0*/  STG.E.U8 desc[UR36][R2.64], R5 ;  /* 0x0000000502007986 */ /* 0x0003e2000c101124 */
[----:B------:R-:W-:Y:S05]  /*8ec0*/  BRA `(.L_x_34251) ;  /* 0x0000000000507947 */ /* 0x000fea0003800000 */
.L_x_34271:
        /* <DEDUP_REMOVED lines=12> */
.L_x_34276:
[----:B------:R-:W-:Y:S01]  /*8f90*/  HFMA2 R5, -RZ, RZ, 0, 7.569789886474609375e-06 ;  /* 0x0000007fff057431 */ /* 0x000fe200000001ff */
[----:B------:R-:W-:-:S04]  /*8fa0*/  ISETP.GT.U32.AND P0, PT, R7, 0x7f800000, PT ;  /* 0x7f8000000700780c */ /* 0x000fc80003f04070 */
[----:B------:R-:W-:-:S05]  /*8fb0*/  SEL R5, R5, 0x7c, P0 ;  /* 0x0000007c05057807 */ /* 0x000fca0000000000 */
[----:B------:R2:W-:Y:S01]  /*8fc0*/  STG.E.U8 desc[UR36][R2.64], R5 ;  /* 0x0000000502007986 */ /* 0x0005e2000c101124 */
[----:B------:R-:W-:Y:S05]  /*8fd0*/  BRA `(.L_x_34251) ;  /* 0x00000000000c7947 */ /* 0x000fea0003800000 */
.L_x_34270:
[----:B------:R-:W-:-:S04]  /*8fe0*/  I2FP.F32.U32 R0, R4 ;  /* 0x0000000400007245 */ /* 0x000fc80000201000 */
[----:B------:R-:W-:-:S05]  /*8ff0*/  F2FP.BF16.F32.PACK_AB R0, RZ, R0 ;  /* 0x00000000ff00723e */ /* 0x000fca00000010ff */
[----:B------:R0:W-:Y:S02]  /*9000*/  STG.E.U16 desc[UR36][R2.64], R0 ;  /* 0x0000000002007986 */ /* 0x0001e4000c101524 */
.L_x_34251:
[----:B------:R-:W-:Y:S05]  /*9010*/  BSYNC.RECONVERGENT B6 ;  /* 0x0000000000067941 */ /* 0x000fea0003800200 */
.L_x_34245:
[----:B------:R-:W-:-:S07]  /*9020*/  VIADD R17, R17, 0x80 ;  /* 0x0000008011117836 */ /* 0x000fce0000000000 */
.L_x_34215:
[----:B------:R-:W-:Y:S05]  /*9030*/  BSYNC.RECONVERGENT B7 ;  /* 0x0000000000077941 */ /* 0x000fea0003800200 */
.L_x_34214:
        /* <DEDUP_REMOVED lines=306> */
.L_x_34277:
        /* <DEDUP_REMOVED lines=20> */
.L_x_34282:
[----:B------:R-:W2:Y:S02]  /*a4a0*/  LDG.E.U8 R2, desc[UR36][R4.64] ;  /* 0x0000002404027981 */ /* 0x000ea4000c1e1100 */
[----:B--2---:R-:W1:Y:S02]  /*a4b0*/  I2F.F64.U16 R2, R2 ;  /* 0x0000000200027312 */ /* 0x004e640000101800 */
[----:B-1----:R-:W-:Y:S05]  /*a4c0*/  BRA `(.L_x_34284) ;  /* 0x0000000c00607947 */ /* 0x002fea0003800000 */
.L_x_34281:
        /* <DEDUP_REMOVED lines=9> */
.L_x_34286:
[----:B------:R-:W2:Y:S02]  /*a560*/  LDG.E R2, desc[UR36][R4.64] ;  /* 0x0000002404027981 */ /* 0x000ea4000c1e1900 */
[----:B--2---:R-:W1:Y:S02]  /*a570*/  I2F.F64 R2, R2 ;  /* 0x0000000200027312 */ /* 0x004e640000201c00 */
[----:B-1----:R-:W-:Y:S05]  /*a580*/  BRA `(.L_x_34284) ;  /* 0x0000000c00307947 */ /* 0x002fea0003800000 */
.L_x_34285:
[----:B------:R-:W2:Y:S02]  /*a590*/  LDG.E.U16 R2, desc[UR36][R4.64] ;  /* 0x0000002404027981 */ /* 0x000ea4000c1e1500 */
[----:B--2---:R-:W1:Y:S02]  /*a5a0*/  I2F.F64.S16 R2, R2 ;  /* 0x0000000200027312 */ /* 0x004e640000101c00 */
[----:B-1----:R-:W-:Y:S05]  /*a5b0*/  BRA `(.L_x_34284) ;  /* 0x0000000c00247947 */ /* 0x002fea0003800000 */
.L_x_34280:
        /* <DEDUP_REMOVED lines=10> */
.L_x_34288:
[----:B------:R-:W2:Y:S02]  /*a660*/  LDG.E.U16 R0, desc[UR36][R4.64] ;  /* 0x0000002404007981 */ /* 0x000ea4000c1e1500 */
[----:B--2---:R-:W-:-:S05]  /*a670*/  HADD2.F32 R0, -RZ, R0.H0_H0 ;  /* 0x20000000ff007230 */ /* 0x004fca0000004100 */
[----:B------:R-:W-:-:S04]  /*a680*/  FMUL.FTZ R0, R0, 1 ;  /* 0x3f80000000007820 */ /* 0x000fc80000410000 */
[----:B------:R0:W1:Y:S02]  /*a690*/  F2F.F64.F32 R2, R0 ;  /* 0x0000000000027310 */ /* 0x0000640000201800 */
[----:B01----:R-:W-:Y:S05]  /*a6a0*/  BRA `(.L_x_34284) ;  /* 0x0000000800e87947 */ /* 0x003fea0003800000 */
.L_x_34287:
        /* <DEDUP_REMOVED lines=10> */
.L_x_34290:
[----:B------:R-:W2:Y:S02]  /*a750*/  LDG.E.U16 R4, desc[UR36][R4.64] ;  /* 0x0000002404047981 */ /* 0x000ea4000c1e1500 */
[----:B--2---:R-:W-:-:S05]  /*a760*/  HADD2.F32 R0, -RZ, R4.H0_H0 ;  /* 0x20000004ff007230 */ /* 0x004fca0000004100 */
[----:B------:R-:W-:-:S04]  /*a770*/  FMUL.FTZ R0, R0, 1 ;  /* 0x3f80000000007820 */ /* 0x000fc80000410000 */
[----:B------:R0:W1:Y:S02]  /*a780*/  F2F.F64.F32 R2, R0 ;  /* 0x0000000000027310 */ /* 0x0000640000201800 */
[----:B01----:R-:W-:Y:S05]  /*a790*/  BRA `(.L_x_34284) ;  /* 0x0000000800ac7947 */ /* 0x003fea0003800000 */
.L_x_34289:
[----:B------:R0:W5:Y:S01]  /*a7a0*/  LDG.E.64 R2, desc[UR36][R4.64] ;  /* 0x0000002404027981 */ /* 0x000162000c1e1b00 */
[----:B------:R-:W-:Y:S05]  /*a7b0*/  BRA `(.L_x_34284) ;  /* 0x0000000800a47947 */ /* 0x000fea0003800000 */
.L_x_34279:
        /* <DEDUP_REMOVED lines=13> */
.L_x_34293:
[----:B------:R1:W5:Y:S01]  /*a890*/  LDG.E.64 R2, desc[UR36][R4.64] ;  /* 0x0000002404027981 */ /* 0x000362000c1e1b00 */
[----:B------:R-:W-:Y:S05]  /*a8a0*/  BRA `(.L_x_34284) ;  /* 0x0000000800687947 */ /* 0x000fea0003800000 */
.L_x_34292:
        /* <DEDUP_REMOVED lines=27> */
.L_x_34295:
        /* <DEDUP_REMOVED lines=14> */
.L_x_34294:
[----:B------:R-:W2:Y:S02]  /*ab40*/  LDG.E.U16 R0, desc[UR36][R4.64] ;  /* 0x0000002404007981 */ /* 0x000ea4000c1e1500 */
[----:B--2---:R-:W-:-:S05]  /*ab50*/  SHF.L.U32 R0, R0, 0x10, RZ ;  /* 0x0000001000007819 */ /* 0x004fca00000006ff */
[----:B------:R-:W-:-:S04]  /*ab60*/  FMUL.FTZ R0, R0, 1 ;  /* 0x3f80000000007820 */ /* 0x000fc80000410000 */
[----:B------:R1:W2:Y:S02]  /*ab70*/  F2F.F64.F32 R2, R0 ;  /* 0x0000000000027310 */ /* 0x0002a40000201800 */
[----:B-12---:R-:W-:Y:S05]  /*ab80*/  BRA `(.L_x_34284) ;  /* 0x0000000400b07947 */ /* 0x006fea0003800000 */
.L_x_34291:
        /* <DEDUP_REMOVED lines=11> */
.L_x_34298:
        /* <DEDUP_REMOVED lines=21> */
.L_x_34300:
[----:B------:R-:W-:Y:S05]  /*ad90*/  BSYNC.RECONVERGENT B0 ;  /* 0x0000000000007941 */ /* 0x000fea0003800200 */
.L_x_34299:
[----:B------:R-:W-:Y:S01]  /*ada0*/  IMAD.SHL.U32 R0, R0, 0x100000, RZ ;  /* 0x0010000000007824 */ /* 0x000fe200078e00ff */
[----:B------:R-:W-:-:S04]  /*adb0*/  LEA R2, R2, 0x3b800000, 0x17 ;  /* 0x3b80000002027811 */ /* 0x000fc800078eb8ff */
[----:B------:R-:W-:-:S05]  /*adc0*/  LOP3.LUT R0, R2, R0, R7, 0xfe, !PT ;  /* 0x0000000002007212 */ /* 0x000fca00078efe07 */
[----:B------:R-:W-:-:S04]  /*add0*/  FMUL.FTZ R0, R0, 1 ;  /* 0x3f80000000007820 */ /* 0x000fc80000410000 */
[----:B------:R3:W4:Y:S02]  /*ade0*/  F2F.F64.F32 R2, R0 ;  /* 0x0000000000027310 */ /* 0x0007240000201800 */
[----:B---34-:R-:W-:Y:S05]  /*adf0*/  BRA `(.L_x_34284) ;  /* 0x0000000400147947 */ /* 0x018fea0003800000 */
.L_x_34297:
        /* <DEDUP_REMOVED lines=21> */
.L_x_34302:
[----:B------:R-:W-:Y:S05]  /*af50*/  BSYNC.RECONVERGENT B0 ;  /* 0x0000000000007941 */ /* 0x000fea0003800200 */
.L_x_34301:
[----:B------:R-:W-:Y:S02]  /*af60*/  SHF.L.U32 R0, R0, 0x15, RZ ;  /* 0x0000001500007819 */ /* 0x000fe400000006ff */
[----:B------:R-:W-:-:S04]  /*af70*/  LEA R2, R2, 0x37800000, 0x17 ;  /* 0x3780000002027811 */ /* 0x000fc800078eb8ff */
[----:B------:R-:W-:-:S05]  /*af80*/  LOP3.LUT R0, R2, R0, R7, 0xfe, !PT ;  /* 0x0000000002007212 */ /* 0x000fca00078efe07 */
[----:B------:R-:W-:-:S04]  /*af90*/  FMUL.FTZ R0, R0, 1 ;  /* 0x3f80000000007820 */ /* 0x000fc80000410000 */
[----:B------:R3:W4:Y:S02]  /*afa0*/  F2F.F64.F32 R2, R0 ;  /* 0x0000000000027310 */ /* 0x0007240000201800 */
[----:B---34-:R-:W-:Y:S05]  /*afb0*/  BRA `(.L_x_34284) ;  /* 0x0000000000a47947 */ /* 0x018fea0003800000 */
.L_x_34296:
        /* <DEDUP_REMOVED lines=18> */
.L_x_34283:
        /* <DEDUP_REMOVED lines=16> */
.L_x_34305:
[----:B------:R-:W-:Y:S01]  /*b1e0*/  CS2R R2, SRZ ;  /* 0x0000000000027805 */ /* 0x000fe2000001ff00 */
[----:B------:R-:W-:Y:S06]  /*b1f0*/  BRA `(.L_x_34284) ;  /* 0x0000000000147947 */ /* 0x000fec0003800000 */
.L_x_34304:
[----:B------:R-:W2:Y:S02]  /*b200*/  LDG.E.64 R2, desc[UR36][R4.64] ;  /* 0x0000002404027981 */ /* 0x000ea4000c1e1b00 */
[----:B--2---:R-:W2:Y:S02]  /*b210*/  I2F.F64.U64 R2, R2 ;  /* 0x0000000200027312 */ /* 0x004ea40000301800 */
[----:B--2---:R-:W-:Y:S05]  /*b220*/  BRA `(.L_x_34284) ;  /* 0x0000000000087947 */ /* 0x004fea0003800000 */
.L_x_34303:
[----:B------:R-:W2:Y:S02]  /*b230*/  LDG.E R2, desc[UR36][R4.64] ;  /* 0x0000002404027981 */ /* 0x000ea4000c1e1900 */
[----:B--2---:R-:W2:Y:S02]  /*b240*/  I2F.F64.U32 R2, R2 ;  /* 0x0000000200027312 */ /* 0x004ea40000201800 */
.L_x_34284:
[----:B------:R-:W-:Y:S05]  /*b250*/  BSYNC.RECONVERGENT B6 ;  /* 0x0000000000067941 */ /* 0x000fea0003800200 */
.L_x_34278:
[----:B------:R-:W3:Y:S01]  /*b260*/  LDCU.64 UR6, c[0x0][0x598] ;  /* 0x0000b300ff0677ac */ /* 0x000ee20008000a00 */
[----:B--2--5:R-:W3:Y:S01]  /*b270*/  DSETP.NEU.AND P0, PT, R2, RZ, PT ;  /* 0x000000ff0200722a */ /* 0x024ee20003f0d000 */
[----:B------:R-:W-:-:S04]  /*b280*/  UPRMT UR4, UR41, 0x9910, URZ ;  /* 0x0000991029047896 */ /* 0x000fc800080000ff */
[----:B------:R-:W-:-:S15]  /*b290*/  UISETP.GT.AND UP0, UPT, UR4, 0x9, UPT ;  /* 0x000000090400788c */ /* 0x000fde000bf04270 */
[----:B------:R-:W-:-:S15]  /*b2a0*/  NOP ;  /* 0x0000000000007918 */ /* 0x000fde0000000000 */
[----:B------:R-:W-:-:S15]  /*b2b0*/  NOP ;  /* 0x0000000000007918 */ /* 0x000fde0000000000 */
[----:B------:R-:W-:-:S14]  /*b2c0*/  NOP ;  /* 0x0000000000007918 */ /* 0x000fdc0000000000 */
[----:B---3--:R-:W2:Y:S02]  /*b2d0*/  DSETP.NEU.AND P0, PT, RZ, UR6, P0 ;  /* 0x00000006ff007e2a */ /* 0x008ea4000870d000 */
        /* <DEDUP_REMOVED lines=12> */
.L_x_34309:
[----:B------:R-:W-:Y:S01]  /*b3a0*/  STG.E.U8 desc[UR36][R16.64], R2 ;  /* 0x0000000210007986 */ /* 0x000fe2000c101124 */
[----:B------:R-:W-:Y:S05]  /*b3b0*/  EXIT ;  /* 0x000000000000794d */ /* 0x000fea0003800000 */
.L_x_34308:
        /* <DEDUP_REMOVED lines=9> */
.L_x_34312:
[----:B------:R-:W-:Y:S01]  /*b450*/  STG.E desc[UR36][R16.64], R2 ;  /* 0x0000000210007986 */ /* 0x000fe2000c101924 */
[----:B------:R-:W-:Y:S05]  /*b460*/  EXIT ;  /* 0x000000000000794d */ /* 0x000fea0003800000 */
.L_x_34311:
[----:B------:R-:W-:Y:S01]  /*b470*/  STG.E.U16 desc[UR36][R16.64], R2 ;  /* 0x0000000210007986 */ /* 0x000fe2000c101524 */
[----:B------:R-:W-:Y:S05]  /*b480*/  EXIT ;  /* 0x000000000000794d */ /* 0x000fea0003800000 */
.L_x_34307:
        /* <DEDUP_REMOVED lines=9> */
.L_x_34314:
[----:B------:R-:W-:-:S04]  /*b520*/  I2FP.F32.U32 R0, R2 ;  /* 0x0000000200007245 */ /* 0x000fc80000201000 */
[----:B------:R-:W-:-:S05]  /*b530*/  F2FP.F16.F32.PACK_AB R0, RZ, R0 ;  /* 0x00000000ff00723e */ /* 0x000fca00000000ff */
[----:B------:R-:W-:Y:S01]  /*b540*/  STG.E.U16 desc[UR36][R16.64], R0 ;  /* 0x0000000010007986 */ /* 0x000fe2000c101524 */
[----:B------:R-:W-:Y:S05]  /*b550*/  EXIT ;  /* 0x000000000000794d */ /* 0x000fea0003800000 */
.L_x_34313:
        /* <DEDUP_REMOVED lines=10> */
.L_x_34316:
[----:B------:R-:W-:-:S04]  /*b600*/  I2FP.F32.U32 R2, R2 ;  /* 0x0000000200027245 */ /* 0x000fc80000201000 */
[----:B------:R-:W-:-:S04]  /*b610*/  F2FP.F16.F32.PACK_AB R3, RZ, R2 ;  /* 0x00000002ff03723e */ /* 0x000fc800000000ff */
[----:B------:R-:W-:-:S05]  /*b620*/  PRMT R3, R3, 0x5410, RZ ;  /* 0x0000541003037816 */ /* 0x000fca00000000ff */
[----:B------:R-:W-:Y:S01]  /*b630*/  STG.E desc[UR36][R16.64], R3 ;  /* 0x0000000310007986 */ /* 0x000fe2000c101924 */
[----:B------:R-:W-:Y:S05]  /*b640*/  EXIT ;  /* 0x000000000000794d */ /* 0x000fea0003800000 */
.L_x_34315:
[----:B------:R-:W2:Y:S02]  /*b650*/  I2F.F64.U32 R2, R2 ;  /* 0x0000000200027312 */ /* 0x000ea40000201800 */
[----:B--2---:R-:W-:Y:S01]  /*b660*/  STG.E.64 desc[UR36][R16.64], R2 ;  /* 0x0000000210007986 */ /* 0x004fe2000c101b24 */
[----:B------:R-:W-:Y:S05]  /*b670*/  EXIT ;  /* 0x000000000000794d */ /* 0x000fea0003800000 */
.L_x_34306:
        /* <DEDUP_REMOVED lines=12> */
.L_x_34320:
        /* <DEDUP_REMOVED lines=16> */
.L_x_34323:
[----:B------:R-:W-:-:S07]  /*b840*/  PRMT R8, R0, 0x7610, R8 ;  /* 0x0000761000087816 */ /* 0x000fce0000000008 */
.L_x_34322:
[----:B------:R-:W-:Y:S05]  /*b850*/  BSYNC.RECONVERGENT B0 ;  /* 0x0000000000007941 */ /* 0x000fea0003800200 */
.L_x_34321:
[----:B------:R-:W-:Y:S01]  /*b860*/  STG.E.U8 desc[UR36][R16.64], R8 ;  /* 0x0000000810007986 */ /* 0x000fe2000c101124 */
[----:B------:R-:W-:Y:S05]  /*b870*/  EXIT ;  /* 0x000000000000794d */ /* 0x000fea0003800000 */
.L_x_34319:
        /* <DEDUP_REMOVED lines=16> */
.L_x_34326:
[----:B------:R-:W-:-:S07]  /*b980*/  PRMT R8, R0, 0x7610, R8 ;  /* 0x0000761000087816 */ /* 0x000fce0000000008 */
.L_x_34325:
[----:B------:R-:W-:Y:S05]  /*b990*/  BSYNC.RECONVERGENT B0 ;  /* 0x0000000000007941 */ /* 0x000fea0003800200 */
.L_x_34324:
[----:B------:R-:W-:Y:S01]  /*b9a0*/  STG.E.U8 desc[UR36][R16.64], R8 ;  /* 0x0000000810007986 */ /* 0x000fe2000c101124 */
[----:B------:R-:W-:Y:S05]  /*b9b0*/  EXIT ;  /* 0x000000000000794d */ /* 0x000fea0003800000 */
.L_x_34318:
        /* <DEDUP_REMOVED lines=21> */
.L_x_34328:
[----:B------:R-:W-:-:S05]  /*bb10*/  IMAD.MOV.U32 R3, RZ, RZ, RZ ;  /* 0x000000ffff037224 */ /* 0x000fca00078e00ff */
[----:B------:R-:W-:Y:S01]  /*bb20*/  STG.E.64 desc[UR36][R16.64], R2 ;  /* 0x0000000210007986 */ /* 0x000fe2000c101b24 */
[----:B------:R-:W-:Y:S05]  /*bb30*/  EXIT ;  /* 0x000000000000794d */ /* 0x000fea0003800000 */
.L_x_34327:
[----:B------:R-:W-:Y:S01]  /*bb40*/  STG.E desc[UR36][R16.64], R2 ;  /* 0x0000000210007986 */ /* 0x000fe2000c101924 */
[----:B------:R-:W-:Y:S05]  /*bb50*/  EXIT ;  /* 0x000000000000794d */ /* 0x000fea0003800000 */
.L_x_34317:
        /* <DEDUP_REMOVED lines=8> */
.L_x_34330:
[----:B------:R-:W-:Y:S01]  /*bbe0*/  CS2R R6, SRZ ;  /* 0x0000000000067805 */ /* 0x000fe2000001ff00 */
[----:B01----:R-:W0:Y:S04]  /*bbf0*/  I2F.F64.U32 R4, R2 ;  /* 0x0000000200047312 */ /* 0x003e280000201800 */
[----:B0-----:R-:W-:Y:S01]  /*bc00*/  STG.E.128 desc[UR36][R16.64], R4 ;  /* 0x0000000410007986 */ /* 0x001fe2000c101d24 */
[----:B------:R-:W-:Y:S05]  /*bc10*/  EXIT ;  /* 0x000000000000794d */ /* 0x000fea0003800000 */
.L_x_34329:
[----:B------:R-:W-:-:S09]  /*bc20*/  UISETP.NE.AND UP0, UPT, UR4, 0xf, UPT ;  /* 0x0000000f0400788c */ /* 0x000fd2000bf05270 */
[----:B------:R-:W-:Y:S05]  /*bc30*/  BRA.U !UP0, `(.L_x_34331) ;  /* 0x0000000108d47547 */ /* 0x000fea000b800000 */
[----:B------:R-:W-:-:S09]  /*bc40*/  UISETP.NE.AND UP0, UPT, UR4, 0x17, UPT ;  /* 0x000000170400788c */ /* 0x000fd2000bf05270 */
[----:B------:R-:W-:Y:S05]  /*bc50*/  BRA.U !UP0, `(.L_x_34332) ;  /* 0x0000000108847547 */ /* 0x000fea000b800000 */
[----:B------:R-:W-:-:S09]  /*bc60*/  UISETP.NE.AND UP0, UPT, UR4, 0x18, UPT ;  /* 0x000000180400788c */ /* 0x000fd2000bf05270 */
[----:B------:R-:W-:Y:S05]  /*bc70*/  BRA.U !UP0, `(.L_x_34333) ;  /* 0x0000000108447547 */ /* 0x000fea000b800000 */
.L_x_34310:
        /* <DEDUP_REMOVED lines=16> */
.L_x_34334:
[----:B------:R-:W-:Y:S05]  /*bd80*/  EXIT ;  /* 0x000000000000794d */ /* 0x000fea0003800000 */
.L_x_34333:
        /* <DEDUP_REMOVED lines=11> */
.L_x_34336:
[----:B------:R-:W-:Y:S05]  /*be40*/  BSYNC.RECONVERGENT B0 ;  /* 0x0000000000007941 */ /* 0x000fea0003800200 */
.L_x_34335:
[----:B------:R-:W-:Y:S01]  /*be50*/  STG.E.U8 desc[UR36][R16.64], R3 ;  /* 0x0000000310007986 */ /* 0x000fe2000c101124 */
[----:B------:R-:W-:Y:S05]  /*be60*/  EXIT ;  /* 0x000000000000794d */ /* 0x000fea0003800000 */
.L_x_34332:
        /* <DEDUP_REMOVED lines=13> */
.L_x_34337:
[----:B------:R-:W-:Y:S01]  /*bf40*/  HFMA2 R3, -RZ, RZ, 0, 7.569789886474609375e-06 ;  /* 0x0000007fff037431 */ /* 0x000fe200000001ff */
[----:B------:R-:W-:-:S04]  /*bf50*/  ISETP.GT.U32.AND P0, PT, R5, 0x7f800000, PT ;  /* 0x7f8000000500780c */ /* 0x000fc80003f04070 */
[----:B------:R-:W-:-:S05]  /*bf60*/  SEL R3, R3, 0x7c, P0 ;  /* 0x0000007c03037807 */ /* 0x000fca0000000000 */
[----:B------:R-:W-:Y:S01]  /*bf70*/  STG.E.U8 desc[UR36][R16.64], R3 ;  /* 0x0000000310007986 */ /* 0x000fe2000c101124 */
[----:B------:R-:W-:Y:S05]  /*bf80*/  EXIT ;  /* 0x000000000000794d */ /* 0x000fea0003800000 */
.L_x_34331:
[----:B------:R-:W-:-:S04]  /*bf90*/  I2FP.F32.U32 R0, R2 ;  /* 0x0000000200007245 */ /* 0x000fc80000201000 */
[----:B------:R-:W-:-:S05]  /*bfa0*/  F2FP.BF16.F32.PACK_AB R0, RZ, R0 ;  /* 0x00000000ff00723e */ /* 0x000fca00000010ff */
[----:B------:R-:W-:Y:S01]  /*bfb0*/  STG.E.U16 desc[UR36][R16.64], R0 ;  /* 0x0000000010007986 */ /* 0x000fe2000c101524 */
[----:B------:R-:W-:Y:S05]  /*bfc0*/  EXIT ;  /* 0x000000000000794d */ /* 0x000fea0003800000 */
.L_x_34338:
        /* <DEDUP_REMOVED lines=11> */
.L_x_43024:


//--------------------- .text._ZN2at6native27unrolled_elementwise_kernelINS0_13AUnaryFunctorIddbZZZNS0_23logical_and_kernel_cudaERNS_14TensorIteratorEENKUlvE0_clEvENKUlvE4_clEvEUlddE_EESt5arrayIPcLm2EELi4E23TrivialOffsetCalculatorILi1EjESD_NS0_6memory12LoadWithCastILi1EEENSE_13StoreWithCastILi1EEEEEviT_T0_T2_T3_T4_T5_ --------------------------
	.section	.text._ZN2at6native27unrolled_elementwise_kernelINS0_13AUnaryFunctorIddbZZZNS0_23logical_and_kernel_cudaERNS_14TensorIteratorEENKUlvE0_clEvENKUlvE4_clEvEUlddE_EESt5arrayIPcLm2EELi4E23TrivialOffsetCalculatorILi1EjESD_NS0_6memory12LoadWithCastILi1EEENSE_13StoreWithCastILi1EEEEEviT_T0_T2_T3_T4_T5_,"ax",@progbits
	.align	128
        .global         _ZN2at6native27unrolled_elementwise_kernelINS0_13AUnaryFunctorIddbZZZNS0_23logical_and_kernel_cudaERNS_14TensorIteratorEENKUlvE0_clEvENKUlvE4_clEvEUlddE_EESt5arrayIPcLm2EELi4E23TrivialOffsetCalculatorILi1EjESD_NS0_6memory12LoadWithCastILi1EEENSE_13StoreWithCastILi1EEEEEviT_T0_T2_T3_T4_T5_
        .type           _ZN2at6native27unrolled_elementwise_kernelINS0_13AUnaryFunctorIddbZZZNS0_23logical_and_kernel_cudaERNS_14TensorIteratorEENKUlvE0_clEvENKUlvE4_clEvEUlddE_EESt5arrayIPcLm2EELi4E23TrivialOffsetCalculatorILi1EjESD_NS0_6memory12LoadWithCastILi1EEENSE_13StoreWithCastILi1EEEEEviT_T0_T2_T3_T4_T5_,@function
        .size           _ZN2at6native27unrolled_elementwise_kernelINS0_13AUnaryFunctorIddbZZZNS0_23logical_and_kernel_cudaERNS_14TensorIteratorEENKUlvE0_clEvENKUlvE4_clEvEUlddE_EESt5arrayIPcLm2EELi4E23TrivialOffsetCalculatorILi1EjESD_NS0_6memory12LoadWithCastILi1EEENSE_13StoreWithCastILi1EEEEEviT_T0_T2_T3_T4_T5_,(.L_x_43025 - _ZN2at6native27unrolled_elementwise_kernelINS0_13AUnaryFunctorIddbZZZNS0_23logical_and_kernel_cudaERNS_14TensorIteratorEENKUlvE0_clEvENKUlvE4_clEvEUlddE_EESt5arrayIPcLm2EELi4E23TrivialOffsetCalculatorILi1EjESD_NS0_6memory12LoadWithCastILi1EEENSE_13StoreWithCastILi1EEEEEviT_T0_T2_T3_T4_T5_)
        .other          _ZN2at6native27unrolled_elementwise_kernelINS0_13AUnaryFunctorIddbZZZNS0_23logical_and_kernel_cudaERNS_14TensorIteratorEENKUlvE0_clEvENKUlvE4_clEvEUlddE_EESt5arrayIPcLm2EELi4E23TrivialOffsetCalculatorILi1EjESD_NS0_6memory12LoadWithCastILi1EEENSE_13StoreWithCastILi1EEEEEviT_T0_T2_T3_T4_T5_,@"STO_CUDA_ENTRY STV_DEFAULT"
_ZN2at6native27unrolled_elementwise_kernelINS0_13AUnaryFunctorIddbZZZNS0_23logical_and_kernel_cudaERNS_14TensorIteratorEENKUlvE0_clEvENKUlvE4_clEvEUlddE_EESt5arrayIPcLm2EELi4E23TrivialOffsetCalculatorILi1EjESD_NS0_6memory12LoadWithCastILi1EEENSE_13StoreWithCastILi1EEEEEviT_T0_T2_T3_T4_T5_:
.text._ZN2at6native27unrolled_elementwise_kernelINS0_13AUnaryFunctorIddbZZZNS0_23logical_and_kernel_cudaERNS_14TensorIteratorEENKUlvE0_clEvENKUlvE4_clEvEUlddE_EESt5arrayIPcLm2EELi4E23TrivialOffsetCalculatorILi1EjESD_NS0_6memory12LoadWithCastILi1EEENSE_13StoreWithCastILi1EEEEEviT_T0_T2_T3_T4_T5_:
        /* <DEDUP_REMOVED lines=34> */
.L_x_34345:
[----:B------:R-:W2:Y:S02]  /*0220*/  LDG.E.U8 R4, desc[UR36][R6.64] ;  /* 0x0000002406047981 */ /* 0x000ea4000c1e1100 */
[----:B--2---:R-:W0:Y:S02]  /*0230*/  I2F.F64.U16 R4, R4 ;  /* 0x0000000400047312 */ /* 0x004e240000101800 */
[----:B0-----:R-:W-:Y:S05]  /*0240*/  BRA `(.L_x_34347) ;  /* 0x0000000c00647947 */ /* 0x001fea0003800000 */
.L_x_34344:
        /* <DEDUP_REMOVED lines=9> */
.L_x_34349:
[----:B------:R-:W2:Y:S02]  /*02e0*/  LDG.E R4, desc[UR36][R6.64] ;  /* 0x0000002406047981 */ /* 0x000ea4000c1e1900 */
[----:B--2---:R-:W0:Y:S02]  /*02f0*/  I2F.F64 R4, R4 ;  /* 0x0000000400047312 */ /* 0x004e240000201c00 */
[----:B0-----:R-:W-:Y:S05]  /*0300*/  BRA `(.L_x_34347) ;  /* 0x0000000c00347947 */ /* 0x001fea0003800000 */
.L_x_34348:
[----:B------:R-:W2:Y:S02]  /*0310*/  LDG.E.U16 R4, desc[UR36][R6.64] ;  /* 0x0000002406047981 */ /* 0x000ea4000c1e1500 */
[----:B--2---:R-:W0:Y:S02]  /*0320*/  I2F.F64.S16 R4, R4 ;  /* 0x0000000400047312 */ /* 0x004e240000101c00 */
[----:B0-----:R-:W-:Y:S05]  /*0330*/  BRA `(.L_x_34347) ;  /* 0x0000000c00287947 */ /* 0x001fea0003800000 */
.L_x_34343:
        /* <DEDUP_REMOVED lines=10> */
.L_x_34351:
[----:B------:R-:W2:Y:S02]  /*03e0*/  LDG.E.U16 R0, desc[UR36][R6.64] ;  /* 0x0000002406007981 */ /* 0x000ea4000c1e1500 */
[----:B--2---:R-:W-:-:S05]  /*03f0*/  HADD2.F32 R0, -RZ, R0.H0_H0 ;  /* 0x20000000ff007230 */ /* 0x004fca0000004100 */
[----:B------:R-:W-:-:S04]  /*0400*/  FMUL.FTZ R0, R0, 1 ;  /* 0x3f80000000007820 */ /* 0x000fc80000410000 */
[----:B------:R1:W2:Y:S02]  /*0410*/  F2F.F64.F32 R4, R0 ;  /* 0x0000000000047310 */ /* 0x0002a40000201800 */
[----:B-12---:R-:W-:Y:S05]  /*0420*/  BRA `(.L_x_34347) ;  /* 0x0000000800ec7947 */ /* 0x006fea0003800000 */
.L_x_34350:
        /* <DEDUP_REMOVED lines=10> */
.L_x_34353:
[----:B------:R-:W2:Y:S02]  /*04d0*/  LDG.E.U16 R6, desc[UR36][R6.64] ;  /* 0x0000002406067981 */ /* 0x000ea4000c1e1500 */
[----:B--2---:R-:W-:-:S05]  /*04e0*/  HADD2.F32 R0, -RZ, R6.H0_H0 ;  /* 0x20000006ff007230 */ /* 0x004fca0000004100 */
[----:B------:R-:W-:-:S04]  /*04f0*/  FMUL.FTZ R0, R0, 1 ;  /* 0x3f80000000007820 */ /* 0x000fc80000410000 */
[----:B------:R1:W2:Y:S02]  /*0500*/  F2F.F64.F32 R4, R0 ;  /* 0x0000000000047310 */ /* 0x0002a40000201800 */
[----:B-12---:R-:W-:Y:S05]  /*0510*/  BRA `(.L_x_34347) ;  /* 0x0000000800b07947 */ /* 0x006fea0003800000 */
.L_x_34352:
[----:B------:R0:W5:Y:S01]  /*0520*/  LDG.E.64 R4, desc[UR36][R6.64] ;  /* 0x0000002406047981 */ /* 0x000162000c1e1b00 */
[----:B------:R-:W-:Y:S05]  /*0530*/  BRA `(.L_x_34347) ;  /* 0x0000000800a87947 */ /* 0x000fea0003800000 */
.L_x_34342:
        /* <DEDUP_REMOVED lines=13> */
.L_x_34356:
[----:B------:R1:W5:Y:S01]  /*0610*/  LDG.E.64 R4, desc[UR36][R6.64] ;  /* 0x0000002406047981 */ /* 0x000362000c1e1b00 */
[----:B------:R-:W-:Y:S05]  /*0620*/  BRA `(.L_x_34347) ;  /* 0x00000008006c7947 */ /* 0x000fea0003800000 */
.L_x_34355:
        /* <DEDUP_REMOVED lines=27> */
.L_x_34358:
        /* <DEDUP_REMOVED lines=15> */
.L_x_34357:
[----:B------:R-:W2:Y:S02]  /*08d0*/  LDG.E.U16 R0, desc[UR36][R6.64] ;  /* 0x0000002406007981 */ /* 0x000ea4000c1e1500 */
[----:B--2---:R-:W-:-:S04]  /*08e0*/  IMAD.U32 R0, R0, 0x10000, RZ ;  /* 0x0001000000007824 */ /* 0x004fc800078e00ff */
[----:B------:R-:W-:-:S04]  /*08f0*/  FMUL.FTZ R0, R0, 1 ;  /* 0x3f80000000007820 */ /* 0x000fc80000410000 */
[----:B------:R2:W3:Y:S02]  /*0900*/  F2F.F64.F32 R4, R0 ;  /* 0x0000000000047310 */ /* 0x0004e40000201800 */
[----:B--23--:R-:W-:Y:S05]  /*0910*/  BRA `(.L_x_34347) ;  /* 0x0000000400b07947 */ /* 0x00cfea0003800000 */
.L_x_34354:
        /* <DEDUP_REMOVED lines=11> */
.L_x_34361:
        /* <DEDUP_REMOVED lines=21> */
.L_x_34363:
[----:B------:R-:W-:Y:S05]  /*0b20*/  BSYNC.RECONVERGENT B0 ;  /* 0x0000000000007941 */ /* 0x000fea0003800200 */
.L_x_34362:
[----:B------:R-:W-:Y:S01]  /*0b30*/  IMAD.SHL.U32 R0, R0, 0x100000, RZ ;  /* 0x0010000000007824 */ /* 0x000fe200078e00ff */
[----:B------:R-:W-:-:S04]  /*0b40*/  LEA R3, R3, 0x3b800000, 0x17 ;  /* 0x3b80000003037811 */ /* 0x000fc800078eb8ff */
[----:B------:R-:W-:-:S05]  /*0b50*/  LOP3.LUT R0, R3, R0, R7, 0xfe, !PT ;  /* 0x0000000003007212 */ /* 0x000fca00078efe07 */
[----:B------:R-:W-:-:S04]  /*0b60*/  FMUL.FTZ R0, R0, 1 ;  /* 0x3f80000000007820 */ /* 0x000fc80000410000 */
[----:B------:R3:W4:Y:S02]  /*0b70*/  F2F.F64.F32 R4, R0 ;  /* 0x0000000000047310 */ /* 0x0007240000201800 */
[----:B---34-:R-:W-:Y:S05]  /*0b80*/  BRA `(.L_x_34347) ;  /* 0x0000000400147947 */ /* 0x018fea0003800000 */
.L_x_34360:
        /* <DEDUP_REMOVED lines=21> */
.L_x_34365:
[----:B------:R-:W-:Y:S05]  /*0ce0*/  BSYNC.RECONVERGENT B0 ;  /* 0x0000000000007941 */ /* 0x000fea0003800200 */
.L_x_34364:
[----:B------:R-:W-:Y:S01]  /*0cf0*/  IMAD.SHL.U32 R0, R0, 0x200000, RZ ;  /* 0x0020000000007824 */ /* 0x000fe200078e00ff */
[----:B------:R-:W-:-:S04]  /*0d00*/  LEA R3, R3, 0x37800000, 0x17 ;  /* 0x3780000003037811 */ /* 0x000fc800078eb8ff */
[----:B------:R-:W-:-:S05]  /*0d10*/  LOP3.LUT R0, R3, R0, R7, 0xfe, !PT ;  /* 0x0000000003007212 */ /* 0x000fca00078efe07 */
[----:B------:R-:W-:-:S04]  /*0d20*/  FMUL.FTZ R0, R0, 1 ;  /* 0x3f80000000007820 */ /* 0x000fc80000410000 */
[----:B------:R3:W4:Y:S02]  /*0d30*/  F2F.F64.F32 R4, R0 ;  /* 0x0000000000047310 */ /* 0x0007240000201800 */
[----:B---34-:R-:W-:Y:S05]  /*0d40*/  BRA `(.L_x_34347) ;  /* 0x0000000000a47947 */ /* 0x018fea0003800000 */
.L_x_34359:
[----:B------:R-:W-:-:S09]  /*0d50*/  UISETP.NE.AND UP0, UPT, UR4, 0x1c, UPT ;  /* 0x0000001c0400788c */ /* 0x000fd2000bf05270 */
[----:B------:R-:W-:Y:S05]  /*0d60*/  BRA.U !UP0, `(.L_x_34366) ;  /* 0x0000000108947547 */ /* 0x000fea000b800000 */
[----:B------:R-:W-:-:S09]  /*0d70*/  UISETP.NE.AND UP0, UPT, UR4, 0x1d, UPT ;  /* 0x0000001d0400788c */ /* 0x000fd2000bf05270 */
[----:B------:R-:W-:Y:S05]  /*0d80*/  BRA.U !UP0, `(.L_x_34367) ;  /* 0x0000000108807547 */ /* 0x000fea000b800000 */
[----:B------:R-:W-:-:S09]  /*0d90*/  UISETP.NE.AND UP0, UPT, UR4, 0x2c, UPT ;  /* 0x0000002c0400788c */ /* 0x000fd2000bf05270 */
[----:B------:R-:W-:Y:S05]  /*0da0*/  BRA.U !UP0, `(.L_x_34368) ;  /* 0x0000000108487547 */ /* 0x000fea000b800000 */
.L_x_34346:
        /* <DEDUP_REMOVED lines=16> */
.L_x_34369:
[----:B------:R-:W-:Y:S01]  /*0eb0*/  CS2R R4, SRZ ;  /* 0x0000000000047805 */ /* 0x000fe2000001ff00 */
[----:B------:R-:W-:Y:S06]  /*0ec0*/  BRA `(.L_x_34347) ;  /* 0x0000000000447947 */ /* 0x000fec0003800000 */
.L_x_34368:
        /* <DEDUP_REMOVED lines=12> */
.L_x_34367:
[----:B------:R-:W2:Y:S02]  /*0f90*/  LDG.E.64 R4, desc[UR36][R6.64] ;  /* 0x0000002406047981 */ /* 0x000ea4000c1e1b00 */
[----:B--2---:R-:W3:Y:S02]  /*0fa0*/  I2F.F64.U64 R4, R4 ;  /* 0x0000000400047312 */ /* 0x004ee40000301800 */
[----:B---3--:R-:W-:Y:S05]  /*0fb0*/  BRA `(.L_x_34347) ;  /* 0x0000000000087947 */ /* 0x008fea0003800000 */
.L_x_34366:
[----:B------:R-:W2:Y:S02]  /*0fc0*/  LDG.E R4, desc[UR36][R6.64] ;  /* 0x0000002406047981 */ /* 0x000ea4000c1e1900 */
[----:B--2---:R-:W2:Y:S02]  /*0fd0*/  I2F.F64.U32 R4, R4 ;  /* 0x0000000400047312 */ /* 0x004ea40000201800 */
.L_x_34347:
[----:B------:R-:W-:Y:S05]  /*0fe0*/  BSYNC.RECONVERGENT B6 ;  /* 0x0000000000067941 */ /* 0x000fea0003800200 */
.L_x_34341:
[----:B--2--5:R-:W2:Y:S01]  /*0ff0*/  DSETP.NEU.AND P0, PT, R4, RZ, PT ;  /* 0x000000ff0400722a */ /* 0x024ea20003f0d000 */
[----:B------:R-:W-:Y:S01]  /*1000*/  VIADD R19, R17, 0x80 ;  /* 0x0000008011137836 */ /* 0x000fe20000000000 */
[----:B--2---:R-:W-:-:S07]  /*1010*/  P2R R18, PR, RZ, 0x1 ;  /* 0x00000001ff127803 */ /* 0x004fce0000000000 */
.L_x_34340:
[----:B------:R-:W-:Y:S05]  /*1020*/  BSYNC.RECONVERGENT B7 ;  /* 0x0000000000077941 */ /* 0x000fea0003800200 */
.L_x_34339:
        /* <DEDUP_REMOVED lines=26> */
.L_x_34376:
[----:B------:R-:W2:Y:S02]  /*11d0*/  LDG.E.U8 R4, desc[UR36][R6.64] ;  /* 0x0000002406047981 */ /* 0x000ea4000c1e1100 */
[----:B--2---:R-:W1:Y:S02]  /*11e0*/  I2F.F64.U16 R4, R4 ;  /* 0x0000000400047312 */ /* 0x004e640000101800 */
[----:B-1----:R-:W-:Y:S05]  /*11f0*/  BRA `(.L_x_34378) ;  /* 0x0000000c00647947 */ /* 0x002fea0003800000 */
.L_x_34375:
        /* <DEDUP_REMOVED lines=9> */
.L_x_34380:
[----:B------:R-:W2:Y:S02]  /*1290*/  LDG.E R4, desc[UR36][R6.64] ;  /* 0x0000002406047981 */ /* 0x000ea4000c1e1900 */
[----:B--2---:R-:W1:Y:S02]  /*12a0*/  I2F.F64 R4, R4 ;  /* 0x0000000400047312 */ /* 0x004e640000201c00 */
[----:B-1----:R-:W-:Y:S05]  /*12b0*/  BRA `(.L_x_34378) ;  /* 0x0000000c00347947 */ /* 0x002fea0003800000 */
.L_x_34379:
[----:B------:R-:W2:Y:S02]  /*12c0*/  LDG.E.U16 R4, desc[UR36][R6.64] ;  /* 0x0000002406047981 */ /* 0x000ea4000c1e1500 */
[----:B--2---:R-:W1:Y:S02]  /*12d0*/  I2F.F64.S16 R4, R4 ;  /* 0x0000000400047312 */ /* 0x004e640000101c00 */
[----:B-1----:R-:W-:Y:S05]  /*12e0*/  BRA `(.L_x_34378) ;  /* 0x0000000c00287947 */ /* 0x002fea0003800000 */
.L_x_34374:
        /* <DEDUP_REMOVED lines=10> */
.L_x_34382:
[----:B------:R-:W2:Y:S02]  /*1390*/  LDG.E.U16 R0, desc[UR36][R6.64] ;  /* 0x0000002406007981 */ /* 0x000ea4000c1e1500 */
[----:B--2---:R-:W-:-:S05]  /*13a0*/  HADD2.F32 R0, -RZ, R0.H0_H0 ;  /* 0x20000000ff007230 */ /* 0x004fca0000004100 */
[----:B------:R-:W-:-:S04]  /*13b0*/  FMUL.FTZ R0, R0, 1 ;  /* 0x3f80000000007820 */ /* 0x000fc80000410000 */
[----:B------:R0:W1:Y:S02]  /*13c0*/  F2F.F64.F32 R4, R0 ;  /* 0x0000000000047310 */ /* 0x0000640000201800 */
[----:B01----:R-:W-:Y:S05]  /*13d0*/  BRA `(.L_x_34378) ;  /* 0x0000000800ec7947 */ /* 0x003fea0003800000 */
.L_x_34381:
        /* <DEDUP_REMOVED lines=10> */
.L_x_34384:
[----:B------:R-:W2:Y:S02]  /*1480*/  LDG.E.U16 R6, desc[UR36][R6.64] ;  /* 0x0000002406067981 */ /* 0x000ea4000c1e1500 */
[----:B--2---:R-:W-:-:S05]  /*1490*/  HADD2.F32 R0, -RZ, R6.H0_H0 ;  /* 0x20000006ff007230 */ /* 0x004fca0000004100 */
[----:B------:R-:W-:-:S04]  /*14a0*/  FMUL.FTZ R0, R0, 1 ;  /* 0x3f80000000007820 */ /* 0x000fc80000410000 */
[----:B------:R0:W1:Y:S02]  /*14b0*/  F2F.F64.F32 R4, R0 ;  /* 0x0000000000047310 */ /* 0x0000640000201800 */
[----:B01----:R-:W-:Y:S05]  /*14c0*/  BRA `(.L_x_34378) ;  /* 0x0000000800b07947 */ /* 0x003fea0003800000 */
.L_x_34383:
[----:B------:R0:W5:Y:S01]  /*14d0*/  LDG.E.64 R4, desc[UR36][R6.64] ;  /* 0x0000002406047981 */ /* 0x000162000c1e1b00 */
[----:B------:R-:W-:Y:S05]  /*14e0*/  BRA `(.L_x_34378) ;  /* 0x0000000800a87947 */ /* 0x000fea0003800000 */
.L_x_34373:
        /* <DEDUP_REMOVED lines=13> */
.L_x_34387:
[----:B------:R2:W5:Y:S01]  /*15c0*/  LDG.E.64 R4, desc[UR36][R6.64] ;  /* 0x0000002406047981 */ /* 0x000562000c1e1b00 */
[----:B------:R-:W-:Y:S05]  /*15d0*/  BRA `(.L_x_34378) ;  /* 0x00000008006c7947 */ /* 0x000fea0003800000 */
.L_x_34386:
        /* <DEDUP_REMOVED lines=27> */
.L_x_34389:
        /* <DEDUP_REMOVED lines=15> */
.L_x_34388:
[----:B------:R-:W2:Y:S02]  /*1880*/  LDG.E.U16 R0, desc[UR36][R6.64] ;  /* 0x0000002406007981 */ /* 0x000ea4000c1e1500 */
[----:B--2---:R-:W-:-:S04]  /*1890*/  IMAD.U32 R0, R0, 0x10000, RZ ;  /* 0x0001000000007824 */ /* 0x004fc800078e00ff */
[----:B------:R-:W-:-:S04]  /*18a0*/  FMUL.FTZ R0, R0, 1 ;  /* 0x3f80000000007820 */ /* 0x000fc80000410000 */
[----:B------:R2:W3:Y:S02]  /*18b0*/  F2F.F64.F32 R4, R0 ;  /* 0x0000000000047310 */ /* 0x0004e40000201800 */
[----:B--23--:R-:W-:Y:S05]  /*18c0*/  BRA `(.L_x_34378) ;  /* 0x0000000400b07947 */ /* 0x00cfea0003800000 */
.L_x_34385:
        /* <DEDUP_REMOVED lines=11> */
.L_x_34392:
        /* <DEDUP_REMOVED lines=21> */
.L_x_34394:
[----:B------:R-:W-:Y:S05]  /*1ad0*/  BSYNC.RECONVERGENT B0 ;  /* 0x0000000000007941 */ /* 0x000fea0003800200 */
.L_x_34393:
[----:B------:R-:W-:Y:S01]  /*1ae0*/  IMAD.SHL.U32 R0, R0, 0x100000, RZ ;  /* 0x0010000000007824 */ /* 0x000fe200078e00ff */
[----:B------:R-:W-:-:S04]  /*1af0*/  LEA R3, R3, 0x3b800000, 0x17 ;  /* 0x3b80000003037811 */ /* 0x000fc800078eb8ff */
[----:B------:R-:W-:-:S05]  /*1b00*/  LOP3.LUT R0, R3, R0, R7, 0xfe, !PT ;  /* 0x0000000003007212 */ /* 0x000fca00078efe07 */
[----:B------:R-:W-:-:S04]  /*1b10*/  FMUL.FTZ R0, R0, 1 ;  /* 0x3f80000000007820 */ /* 0x000fc80000410000 */
[----:B------:R2:W3:Y:S02]  /*1b20*/  F2F.F64.F32 R4, R0 ;  /* 0x0000000000047310 */ /* 0x0004e40000201800 */
[----:B--23--:R-:W-:Y:S05]  /*1b30*/  BRA `(.L_x_34378) ;  /* 0x0000000400147947 */ /* 0x00cfea0003800000 */
.L_x_34391:
        /* <DEDUP_REMOVED lines=21> */
.L_x_34396:
[----:B------:R-:W-:Y:S05]  /*1c90*/  BSYNC.RECONVERGENT B0 ;  /* 0x0000000000007941 */ /* 0x000fea0003800200 */
.L_x_34395:
[----:B------:R-:W-:Y:S01]  /*1ca0*/  IMAD.SHL.U32 R0, R0, 0x200000, RZ ;  /* 0x0020000000007824 */ /* 0x000fe200078e00ff */
[----:B------:R-:W-:-:S04]  /*1cb0*/  LEA R3, R3, 0x37800000, 0x17 ;  /* 0x3780000003037811 */ /* 0x000fc800078eb8ff */
[----:B------:R-:W-:-:S05]  /*1cc0*/  LOP3.LUT R0, R3, R0, R7, 0xfe, !PT ;  /* 0x0000000003007212 */ /* 0x000fca00078efe07 */
[----:B------:R-:W-:-:S04]  /*1cd0*/  FMUL.FTZ R0, R0, 1 ;  /* 0x3f80000000007820 */ /* 0x000fc80000410000 */
[----:B------:R2:W3:Y:S02]  /*1ce0*/  F2F.F64.F32 R4, R0 ;  /* 0x0000000000047310 */ /* 0x0004e40000201800 */
[----:B--23--:R-:W-:Y:S05]  /*1cf0*/  BRA `(.L_x_34378) ;  /* 0x0000000000a47947 */ /* 0x00cfea0003800000 */
.L_x_34390:
        /* <DEDUP_REMOVED lines=18> */
.L_x_34377:
        /* <DEDUP_REMOVED lines=16> */
.L_x_34399:
[----:B------:R-:W-:Y:S01]  /*1f20*/  CS2R R4, SRZ ;  /* 0x0000000000047805 */ /* 0x000fe2000001ff00 */
[----:B------:R-:W-:Y:S06]  /*1f30*/  BRA `(.L_x_34378) ;  /* 0x0000000000147947 */ /* 0x000fec0003800000 */
.L_x_34398:
[----:B------:R-:W2:Y:S02]  /*1f40*/  LDG.E.64 R4, desc[UR36][R6.64] ;  /* 0x0000002406047981 */ /* 0x000ea4000c1e1b00 */
[----:B--2---:R-:W1:Y:S02]  /*1f50*/  I2F.F64.U64 R4, R4 ;  /* 0x0000000400047312 */ /* 0x004e640000301800 */
[----:B-1----:R-:W-:Y:S05]  /*1f60*/  BRA `(.L_x_34378) ;  /* 0x0000000000087947 */ /* 0x002fea0003800000 */
.L_x_34397:
[----:B------:R-:W2:Y:S02]  /*1f70*/  LDG.E R4, desc[UR36][R6.64] ;  /* 0x0000002406047981 */ /* 0x000ea4000c1e1900 */
[----:B--2---:R-:W1:Y:S02]  /*1f80*/  I2F.F64.U32 R4, R4 ;  /* 0x0000000400047312 */ /* 0x004e640000201800 */
.L_x_34378:
[----:B------:R-:W-:Y:S05]  /*1f90*/  BSYNC.RECONVERGENT B6 ;  /* 0x0000000000067941 */ /* 0x000fea0003800200 */
.L_x_34372:
[----:B-1---5:R-:W1:Y:S01]  /*1fa0*/  DSETP.NEU.AND P0, PT, R4, RZ, PT ;  /* 0x000000ff0400722a */ /* 0x022e620003f0d000 */
[----:B------:R-:W-:Y:S01]  /*1fb0*/  VIADD R19, R19, 0x80 ;  /* 0x0000008013137836 */ /* 0x000fe20000000000 */
[----:B-1----:R-:W-:-:S07]  /*1fc0*/  P2R R22, PR, RZ, 0x1 ;  /* 0x00000001ff167803 */ /* 0x002fce0000000000 */
.L_x_34371:
[----:B------:R-:W-:Y:S05]  /*1fd0*/  BSYNC.RECONVERGENT B7 ;  /* 0x0000000000077941 */ /* 0x000fea0003800200 */
.L_x_34370:
        /* <DEDUP_REMOVED lines=26> */
.L_x_34406:
[----:B------:R-:W2:Y:S02]  /*2180*/  LDG.E.U8 R4, desc[UR36][R6.64] ;  /* 0x0000002406047981 */ /* 0x000ea4000c1e1100 */
[----:B--2---:R-:W0:Y:S02]  /*2190*/  I2F.F64.U16 R4, R4 ;  /* 0x0000000400047312 */ /* 0x004e240000101800 */
[----:B0-----:R-:W-:Y:S05]  /*21a0*/  BRA `(.L_x_34408) ;  /* 0x0000000c00647947 */ /* 0x001fea0003800000 */
.L_x_34405:
        /* <DEDUP_REMOVED lines=9> */
.L_x_34410:
[----:B------:R-:W2:Y:S02]  /*2240*/  LDG.E R4, desc[UR36][R6.64] ;  /* 0x0000002406047981 */ /* 0x000ea4000c1e1900 */
[----:B--2---:R-:W0:Y:S02]  /*2250*/  I2F.F64 R4, R4 ;  /* 0x0000000400047312 */ /* 0x004e240000201c00 */
[----:B0-----:R-:W-:Y:S05]  /*2260*/  BRA `(.L_x_34408) ;  /* 0x0000000c00347947 */ /* 0x001fea0003800000 */
.L_x_34409:
[----:B------:R-:W2:Y:S02]  /*2270*/  LDG.E.U16 R4, desc[UR36][R6.64] ;  /* 0x0000002406047981 */ /* 0x000ea4000c1e1500 */
[----:B--2---:R-:W0:Y:S02]  /*2280*/  I2F.F64.S16 R4, R4 ;  /* 0x0000000400047312 */ /* 0x004e240000101c00 */
[----:B0-----:R-:W-:Y:S05]  /*2290*/  BRA `(.L_x_34408) ;  /* 0x0000000c00287947 */ /* 0x001fea0003800000 */
.L_x_34404:
        /* <DEDUP_REMOVED lines=10> */
.L_x_34412:
[----:B------:R-:W2:Y:S02]  /*2340*/  LDG.E.U16 R0, desc[UR36][R6.64] ;  /* 0x0000002406007981 */ /* 0x000ea4000c1e1500 */
[----:B--2---:R-:W-:-:S05]  /*2350*/  HADD2.F32 R0, -RZ, R0.H0_H0 ;  /* 0x20000000ff007230 */ /* 0x004fca0000004100 */
[----:B------:R-:W-:-:S04]  /*2360*/  FMUL.FTZ R0, R0, 1 ;  /* 0x3f80000000007820 */ /* 0x000fc80000410000 */
[----:B------:R1:W2:Y:S02]  /*2370*/  F2F.F64.F32 R4, R0 ;  /* 0x0000000000047310 */ /* 0x0002a40000201800 */
[----:B-12---:R-:W-:Y:S05]  /*2380*/  BRA `(.L_x_34408) ;  /* 0x0000000800ec7947 */ /* 0x006fea0003800000 */
.L_x_34411:
        /* <DEDUP_REMOVED lines=10> */
.L_x_34414:
[----:B------:R-:W2:Y:S02]  /*2430*/  LDG.E.U16 R6, desc[UR36][R6.64] ;  /* 0x0000002406067981 */ /* 0x000ea4000c1e1500 */
[----:B--2---:R-:W-:-:S05]  /*2440*/  HADD2.F32 R0, -RZ, R6.H0_H0 ;  /* 0x20000006ff007230 */ /* 0x004fca0000004100 */
[----:B------:R-:W-:-:S04]  /*2450*/  FMUL.FTZ R0, R0, 1 ;  /* 0x3f80000000007820 */ /* 0x000fc80000410000 */
[----:B------:R1:W2:Y:S02]  /*2460*/  F2F.F64.F32 R4, R0 ;  /* 0x0000000000047310 */ /* 0x0002a40000201800 */
[----:B-12---:R-:W-:Y:S05]  /*2470*/  BRA `(.L_x_34408) ;  /* 0x0000000800b07947 */ /* 0x006fea0003800000 */
.L_x_34413:
[----:B------:R0:W5:Y:S01]  /*2480*/  LDG.E.64 R4, desc[UR36][R6.64] ;  /* 0x0000002406047981 */ /* 0x000162000c1e1b00 */
[----:B------:R-:W-:Y:S05]  /*2490*/  BRA `(.L_x_34408) ;  /* 0x0000000800a87947 */ /* 0x000fea0003800000 */
.L_x_34403:
        /* <DEDUP_REMOVED lines=13> */
.L_x_34417:
[----:B------:R1:W5:Y:S01]  /*2570*/  LDG.E.64 R4, desc[UR36][R6.64] ;  /* 0x0000002406047981 */ /* 0x000362000c1e1b00 */
[----:B------:R-:W-:Y:S05]  /*2580*/  BRA `(.L_x_34408) ;  /* 0x00000008006c7947 */ /* 0x000fea0003800000 */
.L_x_34416:
        /* <DEDUP_REMOVED lines=27> */
.L_x_34419:
        /* <DEDUP_REMOVED lines=15> */
.L_x_34418:
[----:B------:R-:W2:Y:S02]  /*2830*/  LDG.E.U16 R0, desc[UR36][R6.64] ;  /* 0x0000002406007981 */ /* 0x000ea4000c1e1500 */
[----:B--2---:R-:W-:-:S04]  /*2840*/  IMAD.U32 R0, R0, 0x10000, RZ ;  /* 0x0001000000007824 */ /* 0x004fc800078e00ff */
[----:B------:R-:W-:-:S04]  /*2850*/  FMUL.FTZ R0, R0, 1 ;  /* 0x3f80000000007820 */ /* 0x000fc80000410000 */
[----:B------:R2:W3:Y:S02]  /*2860*/  F2F.F64.F32 R4, R0 ;  /* 0x0000000000047310 */ /* 0x0004e40000201800 */
[----:B--23--:R-:W-:Y:S05]  /*2870*/  BRA `(.L_x_34408) ;  /* 0x0000000400b07947 */ /* 0x00cfea0003800000 */
.L_x_34415:
        /* <DEDUP_REMOVED lines=11> */
.L_x_34422:
        /* <DEDUP_REMOVED lines=21> */
.L_x_34424:
[----:B------:R-:W-:Y:S05]  /*2a80*/  BSYNC.RECONVERGENT B0 ;  /* 0x0000000000007941 */ /* 0x000fea0003800200 */
.L_x_34423:
[----:B------:R-:W-:Y:S01]  /*2a90*/  IMAD.SHL.U32 R0, R0, 0x100000, RZ ;  /* 0x0010000000007824 */ /* 0x000fe200078e00ff */
[----:B------:R-:W-:-:S04]  /*2aa0*/  LEA R3, R3, 0x3b800000, 0x17 ;  /* 0x3b80000003037811 */ /* 0x000fc800078eb8ff */
[----:B------:R-:W-:-:S05]  /*2ab0*/  LOP3.LUT R0, R3, R0, R7, 0xfe, !PT ;  /* 0x0000000003007212 */ /* 0x000fca00078efe07 */
[----:B------:R-:W-:-:S04]  /*2ac0*/  FMUL.FTZ R0, R0, 1 ;  /* 0x3f80000000007820 */ /* 0x000fc80000410000 */
[----:B------:R3:W4:Y:S02]  /*2ad0*/  F2F.F64.F32 R4, R0 ;  /* 0x0000000000047310 */ /* 0x0007240000201800 */
[----:B---34-:R-:W-:Y:S05]  /*2ae0*/  BRA `(.L_x_34408) ;  /* 0x0000000400147947 */ /* 0x018fea0003800000 */
.L_x_34421:
        /* <DEDUP_REMOVED lines=21> */
.L_x_34426:
[----:B------:R-:W-:Y:S05]  /*2c40*/  BSYNC.RECONVERGENT B0 ;  /* 0x0000000000007941 */ /* 0x000fea0003800200 */
.L_x_34425:
[----:B------:R-:W-:Y:S01]  /*2c50*/  IMAD.SHL.U32 R0, R0, 0x200000, RZ ;  /* 0x0020000000007824 */ /* 0x000fe200078e00ff */
[----:B------:R-:W-:-:S04]  /*2c60*/  LEA R3, R3, 0x37800000, 0x17 ;  /* 0x3780000003037811 */ /* 0x000fc800078eb8ff */
[----:B------:R-:W-:-:S05]  /*2c70*/  LOP3.LUT R0, R3, R0, R7, 0xfe, !PT ;  /* 0x0000000003007212 */ /* 0x000fca00078efe07 */
[----:B------:R-:W-:-:S04]  /*2c80*/  FMUL.FTZ R0, R0, 1 ;  /* 0x3f80000000007820 */ /* 0x000fc80000410000 */
[----:B------:R3:W4:Y:S02]  /*2c90*/  F2F.F64.F32 R4, R0 ;  /* 0x0000000000047310 */ /* 0x0007240000201800 */
[----:B---34-:R-:W-:Y:S05]  /*2ca0*/  BRA `(.L_x_34408) ;  /* 0x0000000000a47947 */ /* 0x018fea0003800000 */
.L_x_34420:
        /* <DEDUP_REMOVED lines=18> */
.L_x_34407:
        /* <DEDUP_REMOVED lines=16> */
.L_x_34429:
[----:B------:R-:W-:Y:S01]  /*2ed0*/  CS2R R4, SRZ ;  /* 0x0000000000047805 */ /* 0x000fe2000001ff00 */
[----:B------:R-:W-:Y:S06]  /*2ee0*/  BRA `(.L_x_34408) ;  /* 0x0000000000147947 */ /* 0x000fec0003800000 */
.L_x_34428:
[----:B------:R-:W2:Y:S02]  /*2ef0*/  LDG.E.64 R4, desc[UR36][R6.64] ;  /* 0x0000002406047981 */ /* 0x000ea4000c1e1b00 */
[----:B--2---:R-:W3:Y:S02]  /*2f00*/  I2F.F64.U64 R4, R4 ;  /* 0x0000000400047312 */ /* 0x004ee40000301800 */
[----:B---3--:R-:W-:Y:S05]  /*2f10*/  BRA `(.L_x_34408) ;  /* 0x0000000000087947 */ /* 0x008fea0003800000 */
.L_x_34427:
[----:B------:R-:W2:Y:S02]  /*2f20*/  LDG.E R4, desc[UR36][R6.64] ;  /* 0x0000002406047981 */ /* 0x000ea4000c1e1900 */
[----:B--2---:R-:W2:Y:S02]  /*2f30*/  I2F.F64.U32 R4, R4 ;  /* 0x0000000400047312 */ /* 0x004ea40000201800 */
.L_x_34408:
[----:B------:R-:W-:Y:S05]  /*2f40*/  BSYNC.RECONVERGENT B6 ;  /* 0x0000000000067941 */ /* 0x000fea0003800200 */
.L_x_34402:
[----:B--2--5:R-:W2:Y:S01]  /*2f50*/  DSETP.NEU.AND P0, PT, R4, RZ, PT ;  /* 0x000000ff0400722a */ /* 0x024ea20003f0d000 */
[----:B------:R-:W-:Y:S01]  /*2f60*/  VIADD R19, R19, 0x80 ;  /* 0x0000008013137836 */ /* 0x000fe20000000000 */
[----:B--2---:R-:W-:-:S07]  /*2f70*/  P2R R23, PR, RZ, 0x1 ;  /* 0x00000001ff177803 */ /* 0x004fce0000000000 */
.L_x_34401:
[----:B------:R-:W-:Y:S05]  /*2f80*/  BSYNC.RECONVERGENT B7 ;  /* 0x0000000000077941 */ /* 0x000fea0003800200 */
.L_x_34400:
        /* <DEDUP_REMOVED lines=25> */
.L_x_34436:
[----:B------:R-:W2:Y:S02]  /*3120*/  LDG.E.U8 R4, desc[UR36][R6.64] ;  /* 0x0000002406047981 */ /* 0x000ea4000c1e1100 */
[----:B--2---:R-:W1:Y:S02]  /*3130*/  I2F.F64.U16 R4, R4 ;  /* 0x0000000400047312 */ /* 0x004e640000101800 */
[----:B-1----:R-:W-:Y:S05]  /*3140*/  BRA `(.L_x_34438) ;  /* 0x0000000c00647947 */ /* 0x002fea0003800000 */
.L_x_34435:
        /* <DEDUP_REMOVED lines=9> */
.L_x_34440:
[----:B------:R-:W2:Y:S02]  /*31e0*/  LDG.E R4, desc[UR36][R6.64] ;  /* 0x0000002406047981 */ /* 0x000ea4000c1e1900 */
[----:B--2---:R-:W1:Y:S02]  /*31f0*/  I2F.F64 R4, R4 ;  /* 0x0000000400047312 */ /* 0x004e640000201c00 */
[----:B-1----:R-:W-:Y:S05]  /*3200*/  BRA `(.L_x_34438) ;  /* 0x0000000c00347947 */ /* 0x002fea0003800000 */
.L_x_34439:
[----:B------:R-:W2:Y:S02]  /*3210*/  LDG.E.U16 R4, desc[UR36][R6.64] ;  /* 0x0000002406047981 */ /* 0x000ea4000c1e1500 */
[----:B--2---:R-:W1:Y:S02]  /*3220*/  I2F.F64.S16 R4, R4 ;  /* 0x0000000400047312 */ /* 0x004e640000101c00 */
[----:B-1----:R-:W-:Y:S05]  /*3230*/  BRA `(.L_x_34438) ;  /* 0x0000000c00287947 */ /* 0x002fea0003800000 */
.L_x_34434:
        /* <DEDUP_REMOVED lines=10> */
.L_x_34442:
[----:B------:R-:W2:Y:S02]  /*32e0*/  LDG.E.U16 R0, desc[UR36][R6.64] ;  /* 0x0000002406007981 */ /* 0x000ea4000c1e1500 */
[----:B--2---:R-:W-:-:S05]  /*32f0*/  HADD2.F32 R0, -RZ, R0.H0_H0 ;  /* 0x20000000ff007230 */ /* 0x004fca0000004100 */
[----:B------:R-:W-:-:S04]  /*3300*/  FMUL.FTZ R0, R0, 1 ;  /* 0x3f80000000007820 */ /* 0x000fc80000410000 */
[----:B------:R0:W1:Y:S02]  /*3310*/  F2F.F64.F32 R4, R0 ;  /* 0x0000000000047310 */ /* 0x0000640000201800 */
[----:B01----:R-:W-:Y:S05]  /*3320*/  BRA `(.L_x_34438) ;  /* 0x0000000800ec7947 */ /* 0x003fea0003800000 */
.L_x_34441:
        /* <DEDUP_REMOVED lines=10> */
.L_x_34444:
[----:B------:R-:W2:Y:S02]  /*33d0*/  LDG.E.U16 R6, desc[UR36][R6.64] ;  /* 0x0000002406067981 */ /* 0x000ea4000c1e1500 */
[----:B--2---:R-:W-:-:S05]  /*33e0*/  HADD2.F32 R0, -RZ, R6.H0_H0 ;  /* 0x20000006ff007230 */ /* 0x004fca0000004100 */
[----:B------:R-:W-:-:S04]  /*33f0*/  FMUL.FTZ R0, R0, 1 ;  /* 0x3f80000000007820 */ /* 0x000fc80000410000 */
[----:B------:R0:W1:Y:S02]  /*3400*/  F2F.F64.F32 R4, R0 ;  /* 0x0000000000047310 */ /* 0x0000640000201800 */
[----:B01----:R-:W-:Y:S05]  /*3410*/  BRA `(.L_x_34438) ;  /* 0x0000000800b07947 */ /* 0x003fea0003800000 */
.L_x_34443:
[----:B------:R0:W5:Y:S01]  /*3420*/  LDG.E.64 R4, desc[UR36][R6.64] ;  /* 0x0000002406047981 */ /* 0x000162000c1e1b00 */
[----:B------:R-:W-:Y:S05]  /*3430*/  BRA `(.L_x_34438) ;  /* 0x0000000800a87947 */ /* 0x000fea0003800000 */
.L_x_34433:
        /* <DEDUP_REMOVED lines=13> */
.L_x_34447:
[----:B------:R2:W5:Y:S01]  /*3510*/  LDG.E.64 R4, desc[UR36][R6.64] ;  /* 0x0000002406047981 */ /* 0x000562000c1e1b00 */
[----:B------:R-:W-:Y:S05]  /*3520*/  BRA `(.L_x_34438) ;  /* 0x00000008006c7947 */ /* 0x000fea0003800000 */
.L_x_34446:
        /* <DEDUP_REMOVED lines=27> */
.L_x_34449:
        /* <DEDUP_REMOVED lines=15> */
.L_x_34448:
[----:B------:R-:W2:Y:S02]  /*37d0*/  LDG.E.U16 R0, desc[UR36][R6.64] ;  /* 0x0000002406007981 */ /* 0x000ea4000c1e1500 */
[----:B--2---:R-:W-:-:S04]  /*37e0*/  IMAD.U32 R0, R0, 0x10000, RZ ;  /* 0x0001000000007824 */ /* 0x004fc800078e00ff */
[----:B------:R-:W-:-:S04]  /*37f0*/  FMUL.FTZ R0, R0, 1 ;  /* 0x3f80000000007820 */ /* 0x000fc80000410000 */
[----:B------:R2:W3:Y:S02]  /*3800*/  F2F.F64.F32 R4, R0 ;  /* 0x0000000000047310 */ /* 0x0004e40000201800 */
[----:B--23--:R-:W-:Y:S05]  /*3810*/  BRA `(.L_x_34438) ;  /* 0x0000000400b07947 */ /* 0x00cfea0003800000 */
.L_x_34445:
        /* <DEDUP_REMOVED lines=11> */
.L_x_34452:
        /* <DEDUP_REMOVED lines=21> */
.L_x_34454:
[----:B------:R-:W-:Y:S05]  /*3a20*/  BSYNC.RECONVERGENT B0 ;  /* 0x0000000000007941 */ /* 0x000fea0003800200 */
.L_x_34453:
[----:B------:R-:W-:Y:S01]  /*3a30*/  IMAD.SHL.U32 R0, R0, 0x100000, RZ ;  /* 0x0010000000007824 */ /* 0x000fe200078e00ff */
[----:B------:R-:W-:-:S04]  /*3a40*/  LEA R3, R3, 0x3b800000, 0x17 ;  /* 0x3b80000003037811 */ /* 0x000fc800078eb8ff */
[----:B------:R-:W-:-:S05]  /*3a50*/  LOP3.LUT R0, R3, R0, R7, 0xfe, !PT ;  /* 0x0000000003007212 */ /* 0x000fca00078efe07 */
[----:B------:R-:W-:-:S04]  /*3a60*/  FMUL.FTZ R0, R0, 1 ;  /* 0x3f80000000007820 */ /* 0x000fc80000410000 */
[----:B------:R1:W2:Y:S02]  /*3a70*/  F2F.F64.F32 R4, R0 ;  /* 0x0000000000047310 */ /* 0x0002a40000201800 */
[----:B-12---:R-:W-:Y:S05]  /*3a80*/  BRA `(.L_x_34438) ;  /* 0x0000000400147947 */ /* 0x006fea0003800000 */
.L_x_34451:
        /* <DEDUP_REMOVED lines=21> */
.L_x_34456:
[----:B------:R-:W-:Y:S05]  /*3be0*/  BSYNC.RECONVERGENT B0 ;  /* 0x0000000000007941 */ /* 0x000fea0003800200 */
.L_x_34455:
[----:B------:R-:W-:Y:S01]  /*3bf0*/  IMAD.SHL.U32 R0, R0, 0x200000, RZ ;  /* 0x0020000000007824 */ /* 0x000fe200078e00ff */
[----:B------:R-:W-:-:S04]  /*3c00*/  LEA R3, R3, 0x37800000, 0x17 ;  /* 0x3780000003037811 */ /* 0x000fc800078eb8ff */
[----:B------:R-:W-:-:S05]  /*3c10*/  LOP3.LUT R0, R3, R0, R7, 0xfe, !PT ;  /* 0x0000000003007212 */ /* 0x000fca00078efe07 */
[----:B------:R-:W-:-:S04]  /*3c20*/  FMUL.FTZ R0, R0, 1 ;  /* 0x3f80000000007820 */ /* 0x000fc80000410000 */
[----:B------:R1:W2:Y:S02]  /*3c30*/  F2F.F64.F32 R4, R0 ;  /* 0x0000000000047310 */ /* 0x0002a40000201800 */
[----:B-12---:R-:W-:Y:S05]  /*3c40*/  BRA `(.L_x_34438) ;  /* 0x0000000000a47947 */ /* 0x006fea0003800000 */
.L_x_34450:
        /* <DEDUP_REMOVED lines=18> */
.L_x_34437:
        /* <DEDUP_REMOVED lines=16> */
.L_x_34459:
[----:B------:R-:W-:Y:S01]  /*3e70*/  CS2R R4, SRZ ;  /* 0x0000000000047805 */ /* 0x000fe2000001ff00 */
[----:B------:R-:W-:Y:S06]  /*3e80*/  BRA `(.L_x_34438) ;  /* 0x0000000000147947 */ /* 0x000fec0003800000 */
.L_x_34458:
[----:B------:R-:W2:Y:S02]  /*3e90*/  LDG.E.64 R4, desc[UR36][R6.64] ;  /* 0x0000002406047981 */ /* 0x000ea4000c1e1b00 */
[----:B--2---:R-:W2:Y:S02]  /*3ea0*/  I2F.F64.U64 R4, R4 ;  /* 0x0000000400047312 */ /* 0x004ea40000301800 */
[----:B--2---:R-:W-:Y:S05]  /*3eb0*/  BRA `(.L_x_34438) ;  /* 0x0000000000087947 */ /* 0x004fea0003800000 */
.L_x_34457:
[----:B------:R-:W2:Y:S02]  /*3ec0*/  LDG.E R4, desc[UR36][R6.64] ;  /* 0x0000002406047981 */ /* 0x000ea4000c1e1900 */
[----:B--2---:R-:W1:Y:S02]  /*3ed0*/  I2F.F64.U32 R4, R4 ;  /* 0x0000000400047312 */ /* 0x004e640000201800 */
.L_x_34438:
[----:B------:R-:W-:Y:S05]  /*3ee0*/  BSYNC.RECONVERGENT B6 ;  /* 0x0000000000067941 */ /* 0x000fea0003800200 */
.L_x_34432:
[----:B-1---5:R3:W4:Y:S02]  /*3ef0*/  DSETP.NEU.AND P0, PT, R4, RZ, PT ;  /* 0x000000ff0400722a */ /* 0x0227240003f0d000 */
.L_x_34431:
[----:B------:R-:W-:Y:S05]  /*3f00*/  BSYNC.RECONVERGENT B7 ;  /* 0x0000000000077941 */ /* 0x000fea0003800200 */
.L_x_34430:
        /* <DEDUP_REMOVED lines=8> */
[----:B-----5:R-:W5:Y:S02]  /*3f90*/  DSETP.NEU.AND P1, PT, RZ, UR4, P1 ;  /* 0x00000004ff007e2a */ /* 0x020f640008f2d000 */
[----:B-----5:R-:W-:-:S15]  /*3fa0*/  SEL R11, RZ, 0x1, !P1 ;  /* 0x00000001ff0b7807 */ /* 0x020fde0004800000 */
[----:B------:R-:W-:-:S15]  /*3fb0*/  NOP ;  /* 0x0000000000007918 */ /* 0x000fde0000000000 */
[----:B------:R-:W-:-:S15]  /*3fc0*/  NOP ;  /* 0x0000000000007918 */ /* 0x000fde0000000000 */
[----:B------:R-:W-:-:S15]  /*3fd0*/  NOP ;  /* 0x0000000000007918 */ /* 0x000fde0000000000 */
[----:B------:R-:W-:-:S02]  /*3fe0*/  NOP ;  /* 0x0000000000007918 */ /* 0x000fc40000000000 */
[----:B------:R-:W5:Y:S02]  /*3ff0*/  DSETP.NEU.AND P2, PT, RZ, UR4, P2 ;  /* 0x00000004ff007e2a */ /* 0x000f64000974d000 */
        /* <DEDUP_REMOVED lines=11> */
[----:B----4-:R-:W4:Y:S02]  /*40b0*/  DSETP.NEU.AND P0, PT, RZ, UR4, P0 ;  /* 0x00000004ff007e2a */ /* 0x010f24000870d000 */
        /* <DEDUP_REMOVED lines=24> */
.L_x_34467:
[----:B------:R0:W-:Y:S01]  /*4240*/  STG.E.U8 desc[UR36][R8.64], R11 ;  /* 0x0000000b08007986 */ /* 0x0001e2000c101124 */
[----:B------:R-:W-:Y:S05]  /*4250*/  BRA `(.L_x_34469) ;  /* 0x0000000c00087947 */ /* 0x000fea0003800000 */
.L_x_34466:
        /* <DEDUP_REMOVED lines=10> */
.L_x_34471:
[----:B------:R0:W-:Y:S01]  /*4300*/  STG.E desc[UR36][R8.64], R11 ;  /* 0x0000000b08007986 */ /* 0x0001e2000c101924 */
[----:B------:R-:W-:Y:S05]  /*4310*/  BRA `(.L_x_34469) ;  /* 0x0000000800d87947 */ /* 0x000fea0003800000 */
.L_x_34470:
[----:B------:R0:W-:Y:S01]  /*4320*/  STG.E.U16 desc[UR36][R8.64], R11 ;  /* 0x0000000b08007986 */ /* 0x0001e2000c101524 */
[----:B------:R-:W-:Y:S05]  /*4330*/  BRA `(.L_x_34469) ;  /* 0x0000000800d07947 */ /* 0x000fea0003800000 */
.L_x_34465:
        /* <DEDUP_REMOVED lines=9> */
.L_x_34473:
[----:B------:R-:W0:Y:S02]  /*43d0*/  I2F.S16 R0, R11 ;  /* 0x0000000b00007306 */ /* 0x000e240000101400 */
[----:B0-----:R-:W-:-:S05]  /*43e0*/  F2FP.F16.F32.PACK_AB R0, RZ, R0 ;  /* 0x00000000ff00723e */ /* 0x001fca00000000ff */
[----:B------:R0:W-:Y:S01]  /*43f0*/  STG.E.U16 desc[UR36][R8.64], R0 ;  /* 0x0000000008007986 */ /* 0x0001e2000c101524 */
[----:B------:R-:W-:Y:S05]  /*4400*/  BRA `(.L_x_34469) ;  /* 0x00000008009c7947 */ /* 0x000fea0003800000 */
.L_x_34472:
        /* <DEDUP_REMOVED lines=10> */
.L_x_34475:
[----:B------:R-:W0:Y:S02]  /*44b0*/  I2F.S16 R11, R11 ;  /* 0x0000000b000b7306 */ /* 0x000e240000101400 */
[----:B0-----:R-:W-:-:S04]  /*44c0*/  F2FP.F16.F32.PACK_AB R3, RZ, R11 ;  /* 0x0000000bff03723e */ /* 0x001fc800000000ff */
[----:B------:R-:W-:-:S05]  /*44d0*/  PRMT R3, R3, 0x5410, RZ ;  /* 0x0000541003037816 */ /* 0x000fca00000000ff */
[----:B------:R0:W-:Y:S01]  /*44e0*/  STG.E desc[UR36][R8.64], R3 ;  /* 0x0000000308007986 */ /* 0x0001e2000c101924 */
[----:B------:R-:W-:Y:S05]  /*44f0*/  BRA `(.L_x_34469) ;  /* 0x0000000800607947 */ /* 0x000fea0003800000 */
.L_x_34474:
[----:B------:R-:W0:Y:S02]  /*4500*/  I2F.F64.S16 R4, R11 ;  /* 0x0000000b00047312 */ /* 0x000e240000101c00 */
[----:B0-----:R0:W-:Y:S01]  /*4510*/  STG.E.64 desc[UR36][R8.64], R4 ;  /* 0x0000000408007986 */ /* 0x0011e2000c101b24 */
[----:B------:R-:W-:Y:S05]  /*4520*/  BRA `(.L_x_34469) ;  /* 0x0000000800547947 */ /* 0x000fea0003800000 */
.L_x_34464:
        /* <DEDUP_REMOVED lines=10> */
.L_x_34478:
[----:B-12---:R-:W-:Y:S01]  /*45d0*/  CS2R R6, SRZ ;  /* 0x0000000000067805 */ /* 0x006fe2000001ff00 */
[----:B------:R-:W0:Y:S04]  /*45e0*/  I2F.F64.S16 R4, R11 ;  /* 0x0000000b00047312 */ /* 0x000e280000101c00 */
[----:B0-----:R0:W-:Y:S01]  /*45f0*/  STG.E.128 desc[UR36][R8.64], R4 ;  /* 0x0000000408007986 */ /* 0x0011e2000c101d24 */
[----:B------:R-:W-:Y:S05]  /*4600*/  BRA `(.L_x_34469) ;  /* 0x00000008001c7947 */ /* 0x000fea0003800000 */
.L_x_34477:
        /* <DEDUP_REMOVED lines=17> */
.L_x_34482:
[----:B------:R-:W-:Y:S05]  /*4720*/  BSYNC.RECONVERGENT B0 ;  /* 0x0000000000007941 */ /* 0x000fea0003800200 */
.L_x_34481:
[----:B------:R0:W-:Y:S01]  /*4730*/  STG.E.U8 desc[UR36][R8.64], R3 ;  /* 0x0000000308007986 */ /* 0x0001e2000c101124 */
[----:B------:R-:W-:Y:S05]  /*4740*/  BRA `(.L_x_34469) ;  /* 0x0000000400cc7947 */ /* 0x000fea0003800000 */
.L_x_34480:
        /* <DEDUP_REMOVED lines=16> */
.L_x_34479:
[----:B------:R-:W0:Y:S02]  /*4850*/  I2F.S16 R0, R11 ;  /* 0x0000000b00007306 */ /* 0x000e240000101400 */
[----:B0-----:R-:W-:-:S05]  /*4860*/  F2FP.BF16.F32.PACK_AB R0, RZ, R0 ;  /* 0x00000000ff00723e */ /* 0x001fca00000010ff */
[----:B------:R0:W-:Y:S01]  /*4870*/  STG.E.U16 desc[UR36][R8.64], R0 ;  /* 0x0000000008007986 */ /* 0x0001e2000c101524 */
[----:B------:R-:W-:Y:S05]  /*4880*/  BRA `(.L_x_34469) ;  /* 0x00000004007c7947 */ /* 0x000fea0003800000 */
.L_x_34476:
        /* <DEDUP_REMOVED lines=10> */
.L_x_34485:
        /* <DEDUP_REMOVED lines=12> */
.L_x_34488:
[----:B------:R-:W-:-:S04]  /*49f0*/  SHF.R.U32.HI R0, RZ, 0x14, R11 ;  /* 0x00000014ff007819 */ /* 0x000fc8000001160b */
[----:B------:R-:W-:-:S04]  /*4a00*/  LOP3.LUT R0, R0, 0x1, RZ, 0xc0, !PT ;  /* 0x0000000100007812 */ /* 0x000fc800078ec0ff */
[----:B------:R-:W-:-:S04]  /*4a10*/  IADD3 R0, PT, PT, R11, 0x487ffff, R0 ;  /* 0x0487ffff0b007810 */ /* 0x000fc80007ffe000 */
[----:B------:R-:W-:-:S04]  /*4a20*/  SHF.R.U32.HI R0, RZ, 0x14, R0 ;  /* 0x00000014ff007819 */ /* 0x000fc80000011600 */
[----:B------:R-:W-:-:S07]  /*4a30*/  LOP3.LUT R0, R0, 0xff, RZ, 0xc0, !PT ;  /* 0x000000ff00007812 */ /* 0x000fce00078ec0ff */
.L_x_34489:
[----:B------:R-:W-:-:S07]  /*4a40*/  PRMT R4, R0, 0x7610, R4 ;  /* 0x0000761000047816 */ /* 0x000fce0000000004 */
.L_x_34487:
[----:B------:R-:W-:Y:S05]  /*4a50*/  BSYNC.RECONVERGENT B0 ;  /* 0x0000000000007941 */ /* 0x000fea0003800200 */
.L_x_34486:
[----:B------:R3:W-:Y:S01]  /*4a60*/  STG.E.U8 desc[UR36][R8.64], R4 ;  /* 0x0000000408007986 */ /* 0x0007e2000c101124 */
[----:B------:R-:W-:Y:S05]  /*4a70*/  BRA `(.L_x_34469) ;  /* 0x0000000400007947 */ /* 0x000fea0003800000 */
.L_x_34484:
        /* <DEDUP_REMOVED lines=12> */
.L_x_34492:
[----:B------:R-:W-:-:S04]  /*4b40*/  SHF.R.U32.HI R0, RZ, 0x15, R11 ;  /* 0x00000015ff007819 */ /* 0x000fc8000001160b */
[----:B------:R-:W-:-:S04]  /*4b50*/  LOP3.LUT R0, R0, 0x1, RZ, 0xc0, !PT ;  /* 0x0000000100007812 */ /* 0x000fc800078ec0ff */
[----:B------:R-:W-:-:S04]  /*4b60*/  IADD3 R0, PT, PT, R11, 0x88fffff, R0 ;  /* 0x088fffff0b007810 */ /* 0x000fc80007ffe000 */
[----:B------:R-:W-:-:S04]  /*4b70*/  SHF.R.U32.HI R0, RZ, 0x15, R0 ;  /* 0x00000015ff007819 */ /* 0x000fc80000011600 */
[----:B------:R-:W-:-:S07]  /*4b80*/  LOP3.LUT R0, R0, 0xff, RZ, 0xc0, !PT ;  /* 0x000000ff00007812 */ /* 0x000fce00078ec0ff */
.L_x_34493:
[----:B------:R-:W-:-:S07]  /*4b90*/  PRMT R4, R0, 0x7610, R4 ;  /* 0x0000761000047816 */ /* 0x000fce0000000004 */
.L_x_34491:
[----:B------:R-:W-:Y:S05]  /*4ba0*/  BSYNC.RECONVERGENT B0 ;  /* 0x0000000000007941 */ /* 0x000fea0003800200 */
.L_x_34490:
[----:B------:R4:W-:Y:S01]  /*4bb0*/  STG.E.U8 desc[UR36][R8.64], R4 ;  /* 0x0000000408007986 */ /* 0x0009e2000c101124 */
[----:B------:R-:W-:Y:S05]  /*4bc0*/  BRA `(.L_x_34469) ;  /* 0x0000000000ac7947 */ /* 0x000fea0003800000 */
.L_x_34483:
[----:B------:R-:W-:-:S13]  /*4bd0*/  ISETP.NE.AND P0, PT, R0, 0x1c, PT ;  /* 0x0000001c0000780c */ /* 0x000fda0003f05270 */
[----:B------:R-:W-:Y:S05]  /*4be0*/  @!P0 BRA `(.L_x_34494) ;  /* 0x0000000000a08947 */ /* 0x000fea0003800000 */
[----:B------:R-:W-:-:S13]  /*4bf0*/  ISETP.NE.AND P0, PT, R0, 0x1d, PT ;  /* 0x0000001d0000780c */ /* 0x000fda0003f05270 */
[----:B------:R-:W-:Y:S05]  /*4c00*/  @!P0 BRA `(.L_x_34495) ;  /* 0x0000000000888947 */ /* 0x000fea0003800000 */
[----:B------:R-:W-:-:S13]  /*4c10*/  ISETP.NE.AND P0, PT, R0, 0x2c, PT ;  /* 0x0000002c0000780c */ /* 0x000fda0003f05270 */
[----:B------:R-:W-:Y:S05]  /*4c20*/  @!P0 BRA `(.L_x_34496) ;  /* 0x0000000000448947 */ /* 0x000fea0003800000 */
.L_x_34468:
        /* <DEDUP_REMOVED lines=16> */
.L_x_34497:
[----:B------:R-:W-:Y:S05]  /*4d30*/  BRA `(.L_x_34469) ;  /* 0x0000000000507947 */ /* 0x000fea0003800000 */
.L_x_34496:
        /* <DEDUP_REMOVED lines=15> */
.L_x_34495:
[----:B------:R-:W-:Y:S02]  /*4e30*/  IMAD.MOV.U32 R4, RZ, RZ, R11 ;  /* 0x000000ffff047224 */ /* 0x000fe400078e000b */
[----:B------:R-:W-:-:S05]  /*4e40*/  IMAD.MOV.U32 R5, RZ, RZ, RZ ;  /* 0x000000ffff057224 */ /* 0x000fca00078e00ff */
[----:B------:R0:W-:Y:S01]  /*4e50*/  STG.E.64 desc[UR36][R8.64], R4 ;  /* 0x0000000408007986 */ /* 0x0001e2000c101b24 */
[----:B------:R-:W-:Y:S05]  /*4e60*/  BRA `(.L_x_34469) ;  /* 0x0000000000047947 */ /* 0x000fea0003800000 */
.L_x_34494:
[----:B------:R0:W-:Y:S02]  /*4e70*/  STG.E desc[UR36][R8.64], R11 ;  /* 0x0000000b08007986 */ /* 0x0001e4000c101924 */
.L_x_34469:
[----:B------:R-:W-:Y:S05]  /*4e80*/  BSYNC.RECONVERGENT B6 ;  /* 0x0000000000067941 */ /* 0x000fea0003800200 */
.L_x_34463:
        /* <DEDUP_REMOVED lines=24> */
.L_x_34503:
[----:B------:R0:W-:Y:S01]  /*5010*/  STG.E.U8 desc[UR36][R8.64], R26 ;  /* 0x0000001a08007986 */ /* 0x0001e2000c101124 */
[----:B------:R-:W-:Y:S05]  /*5020*/  BRA `(.L_x_34505) ;  /* 0x0000000800fc7947 */ /* 0x000fea0003800000 */
.L_x_34502:
        /* <DEDUP_REMOVED lines=9> */
.L_x_34507:
[----:B------:R0:W-:Y:S01]  /*50c0*/  STG.E desc[UR36][R8.64], R26 ;  /* 0x0000001a08007986 */ /* 0x0001e2000c101924 */
[----:B------:R-:W-:Y:S05]  /*50d0*/  BRA `(.L_x_34505) ;  /* 0x0000000800d07947 */ /* 0x000fea0003800000 */
.L_x_34506:
[----:B------:R0:W-:Y:S01]  /*50e0*/  STG.E.U16 desc[UR36][R8.64], R26 ;  /* 0x0000001a08007986 */ /* 0x0001e2000c101524 */
[----:B------:R-:W-:Y:S05]  /*50f0*/  BRA `(.L_x_34505) ;  /* 0x0000000800c87947 */ /* 0x000fea0003800000 */
.L_x_34501:
        /* <DEDUP_REMOVED lines=9> */
.L_x_34509:
[----:B------:R-:W0:Y:S02]  /*5190*/  I2F.S16 R0, R26 ;  /* 0x0000001a00007306 */ /* 0x000e240000101400 */
[----:B0-----:R-:W-:-:S05]  /*51a0*/  F2FP.F16.F32.PACK_AB R0, RZ, R0 ;  /* 0x00000000ff00723e */ /* 0x001fca00000000ff */
[----:B------:R0:W-:Y:S01]  /*51b0*/  STG.E.U16 desc[UR36][R8.64], R0 ;  /* 0x0000000008007986 */ /* 0x0001e2000c101524 */
[----:B------:R-:W-:Y:S05]  /*51c0*/  BRA `(.L_x_34505) ;  /* 0x0000000800947947 */ /* 0x000fea0003800000 */
.L_x_34508:
        /* <DEDUP_REMOVED lines=10> */
.L_x_34511:
[----:B------:R-:W0:Y:S02]  /*5270*/  I2F.S16 R26, R26 ;  /* 0x0000001a001a7306 */ /* 0x000e240000101400 */
[----:B0-----:R-:W-:-:S04]  /*5280*/  F2FP.F16.F32.PACK_AB R3, RZ, R26 ;  /* 0x0000001aff03723e */ /* 0x001fc800000000ff */
[----:B------:R-:W-:-:S05]  /*5290*/  PRMT R3, R3, 0x5410, RZ ;  /* 0x0000541003037816 */ /* 0x000fca00000000ff */
[----:B------:R0:W-:Y:S01]  /*52a0*/  STG.E desc[UR36][R8.64], R3 ;  /* 0x0000000308007986 */ /* 0x0001e2000c101924 */
[----:B------:R-:W-:Y:S05]  /*52b0*/  BRA `(.L_x_34505) ;  /* 0x0000000800587947 */ /* 0x000fea0003800000 */
.L_x_34510:
[----:B------:R-:W0:Y:S02]  /*52c0*/  I2F.F64.S16 R26, R26 ;  /* 0x0000001a001a7312 */ /* 0x000e240000101c00 */
[----:B0-----:R0:W-:Y:S01]  /*52d0*/  STG.E.64 desc[UR36][R8.64], R26 ;  /* 0x0000001a08007986 */ /* 0x0011e2000c101b24 */
[----:B------:R-:W-:Y:S05]  /*52e0*/  BRA `(.L_x_34505) ;  /* 0x00000008004c7947 */ /* 0x000fea0003800000 */
.L_x_34500:
        /* <DEDUP_REMOVED lines=12> */
.L_x_34515:
        /* <DEDUP_REMOVED lines=16> */
.L_x_34518:
[----:B------:R-:W-:-:S07]  /*54b0*/  PRMT R4, R0, 0x7610, R4 ;  /* 0x0000761000047816 */ /* 0x000fce0000000004 */
.L_x_34517:
[----:B------:R-:W-:Y:S05]  /*54c0*/  BSYNC.RECONVERGENT B0 ;  /* 0x0000000000007941 */ /* 0x000fea0003800200 */
.L_x_34516:
[----:B------:R0:W-:Y:S01]  /*54d0*/  STG.E.U8 desc[UR36][R8.64], R4 ;  /* 0x0000000408007986 */ /* 0x0001e2000c101124 */
[----:B------:R-:W-:Y:S05]  /*54e0*/  BRA `(.L_x_34505) ;  /* 0x0000000400cc7947 */ /* 0x000fea0003800000 */
.L_x_34514:
        /* <DEDUP_REMOVED lines=16> */
.L_x_34521:
[----:B------:R-:W-:-:S07]  /*55f0*/  PRMT R4, R0, 0x7610, R4 ;  /* 0x0000761000047816 */ /* 0x000fce0000000004 */
.L_x_34520:
[----:B------:R-:W-:Y:S05]  /*5600*/  BSYNC.RECONVERGENT B0 ;  /* 0x0000000000007941 */ /* 0x000fea0003800200 */
.L_x_34519:
[----:B------:R0:W-:Y:S01]  /*5610*/  STG.E.U8 desc[UR36][R8.64], R4 ;  /* 0x0000000408007986 */ /* 0x0001e2000c101124 */
[----:B------:R-:W-:Y:S05]  /*5620*/  BRA `(.L_x_34505) ;  /* 0x00000004007c7947 */ /* 0x000fea0003800000 */
.L_x_34513:
        /* <DEDUP_REMOVED lines=21> */
.L_x_34523:
[----:B------:R-:W-:-:S05]  /*5780*/  IMAD.MOV.U32 R27, RZ, RZ, RZ ;  /* 0x000000ffff1b7224 */ /* 0x000fca00078e00ff */
[----:B------:R0:W-:Y:S01]  /*5790*/  STG.E.64 desc[UR36][R8.64], R26 ;  /* 0x0000001a08007986 */ /* 0x0001e2000c101b24 */
[----:B------:R-:W-:Y:S05]  /*57a0*/  BRA `(.L_x_34505) ;  /* 0x00000004001c7947 */ /* 0x000fea0003800000 */
.L_x_34522:
[----:B------:R0:W-:Y:S01]  /*57b0*/  STG.E desc[UR36][R8.64], R26 ;  /* 0x0000001a08007986 */ /* 0x0001e2000c101924 */
[----:B------:R-:W-:Y:S05]  /*57c0*/  BRA `(.L_x_34505) ;  /* 0x0000000400147947 */ /* 0x000fea0003800000 */
.L_x_34512:
        /* <DEDUP_REMOVED lines=8> */
.L_x_34525:
[----:B-12---:R-:W-:Y:S01]  /*5850*/  CS2R R6, SRZ ;  /* 0x0000000000067805 */ /* 0x006fe2000001ff00 */
[----:B------:R-:W0:Y:S04]  /*5860*/  I2F.F64.S16 R4, R26 ;  /* 0x0000001a00047312 */ /* 0x000e280000101c00 */
[----:B0-----:R0:W-:Y:S01]  /*5870*/  STG.E.128 desc[UR36][R8.64], R4 ;  /* 0x0000000408007986 */ /* 0x0011e2000c101d24 */
[----:B------:R-:W-:Y:S05]  /*5880*/  BRA `(.L_x_34505) ;  /* 0x0000000000e47947 */ /* 0x000fea0003800000 */
.L_x_34524:
[----:B------:R-:W-:-:S13]  /*5890*/  ISETP.NE.AND P0, PT, R0, 0xf, PT ;  /* 0x0000000f0000780c */ /* 0x000fda0003f05270 */
[----:B------:R-:W-:Y:S05]  /*58a0*/  @!P0 BRA `(.L_x_34526) ;  /* 0x0000000000d08947 */ /* 0x000fea0003800000 */
[----:B------:R-:W-:-:S13]  /*58b0*/  ISETP.NE.AND P0, PT, R0, 0x17, PT ;  /* 0x000000170000780c */ /* 0x000fda0003f05270 */
[----:B------:R-:W-:Y:S05]  /*58c0*/  @!P0 BRA `(.L_x_34527) ;  /* 0x0000000000848947 */ /* 0x000fea0003800000 */
[----:B------:R-:W-:-:S13]  /*58d0*/  ISETP.NE.AND P0, PT, R0, 0x18, PT ;  /* 0x000000180000780c */ /* 0x000fda0003f05270 */
[----:B------:R-:W-:Y:S05]  /*58e0*/  @!P0 BRA `(.L_x_34528) ;  /* 0x0000000000448947 */ /* 0x000fea0003800000 */
.L_x_34504:
        /* <DEDUP_REMOVED lines=16> */
.L_x_34529:
[----:B------:R-:W-:Y:S05]  /*59f0*/  BRA `(.L_x_34505) ;  /* 0x0000000000887947 */ /* 0x000fea0003800000 */
.L_x_34528:
        /* <DEDUP_REMOVED lines=11> */
.L_x_34531:
[----:B------:R-:W-:Y:S05]  /*5ab0*/  BSYNC.RECONVERGENT B0 ;  /* 0x0000000000007941 */ /* 0x000fea0003800200 */
.L_x_34530:
[----:B------:R3:W-:Y:S01]  /*5ac0*/  STG.E.U8 desc[UR36][R8.64], R3 ;  /* 0x0000000308007986 */ /* 0x0007e2000c101124 */
[----:B------:R-:W-:Y:S05]  /*5ad0*/  BRA `(.L_x_34505) ;  /* 0x0000000000507947 */ /* 0x000fea0003800000 */
.L_x_34527:
        /* <DEDUP_REMOVED lines=12> */
.L_x_34532:
[----:B------:R-:W-:Y:S01]  /*5ba0*/  IMAD.MOV.U32 R3, RZ, RZ, 0x7f ;  /* 0x0000007fff037424 */ /* 0x000fe200078e00ff */
[----:B------:R-:W-:-:S04]  /*5bb0*/  ISETP.GT.U32.AND P0, PT, R5, 0x7f800000, PT ;  /* 0x7f8000000500780c */ /* 0x000fc80003f04070 */
[----:B------:R-:W-:-:S05]  /*5bc0*/  SEL R3, R3, 0x7c, P0 ;  /* 0x0000007c03037807 */ /* 0x000fca0000000000 */
[----:B------:R4:W-:Y:S01]  /*5bd0*/  STG.E.U8 desc[UR36][R8.64], R3 ;  /* 0x0000000308007986 */ /* 0x0009e2000c101124 */
[----:B------:R-:W-:Y:S05]  /*5be0*/  BRA `(.L_x_34505) ;  /* 0x00000000000c7947 */ /* 0x000fea0003800000 */
.L_x_34526:
[----:B------:R-:W0:Y:S02]  /*5bf0*/  I2F.S16 R0, R26 ;  /* 0x0000001a00007306 */ /* 0x000e240000101400 */
[----:B0-----:R-:W-:-:S05]  /*5c00*/  F2FP.BF16.F32.PACK_AB R0, RZ, R0 ;  /* 0x00000000ff00723e */ /* 0x001fca00000010ff */
[----:B------:R0:W-:Y:S02]  /*5c10*/  STG.E.U16 desc[UR36][R8.64], R0 ;  /* 0x0000000008007986 */ /* 0x0001e4000c101524 */
.L_x_34505:
[----:B------:R-:W-:Y:S05]  /*5c20*/  BSYNC.RECONVERGENT B6 ;  /* 0x0000000000067941 */ /* 0x000fea0003800200 */
.L_x_34499:
[----:B------:R-:W-:-:S07]  /*5c30*/  VIADD R17, R17, 0x80 ;  /* 0x0000008011117836 */ /* 0x000fce0000000000 */
.L_x_34462:
[----:B------:R-:W-:-:S13]  /*5c40*/  ISETP.GE.AND P0, PT, R17, R16, PT ;  /* 0x000000101100720c */ /* 0x000fda0003f06270 */
[----:B------:R-:W-:Y:S05]  /*5c50*/  @P0 BREAK.RELIABLE B7 ;  /* 0x0000000000070942 */ /* 0x000fea0003800100 */
[----:B------:R-:W-:Y:S05]  /*5c60*/  @P0 BRA `(.L_x_34498) ;  /* 0x0000000c00640947 */ /* 0x000fea0003800000 */
[----:B------:R-:W-:Y:S05]  /*5c70*/  BSYNC.RELIABLE B7 ;  /* 0x0000000000077941 */ /* 0x000fea0003800100 */
.L_x_34461:
        /* <DEDUP_REMOVED lines=21> */
.L_x_34537:
[----:B------:R0:W-:Y:S01]  /*5dd0*/  STG.E.U8 desc[UR36][R8.64], R24 ;  /* 0x0000001808007986 */ /* 0x0001e2000c101124 */
[----:B------:R-:W-:Y:S05]  /*5de0*/  BRA `(.L_x_34539) ;  /* 0x0000000800fc7947 */ /* 0x000fea0003800000 */
.L_x_34536:
        /* <DEDUP_REMOVED lines=9> */
.L_x_34541:
[----:B------:R0:W-:Y:S01]  /*5e80*/  STG.E desc[UR36][R8.64], R24 ;  /* 0x0000001808007986 */ /* 0x0001e2000c101924 */
[----:B------:R-:W-:Y:S05]  /*5e90*/  BRA `(.L_x_34539) ;  /* 0x0000000800d07947 */ /* 0x000fea0003800000 */
.L_x_34540:
[----:B------:R0:W-:Y:S01]  /*5ea0*/  STG.E.U16 desc[UR36][R8.64], R24 ;  /* 0x0000001808007986 */ /* 0x0001e2000c101524 */
[----:B------:R-:W-:Y:S05]  /*5eb0*/  BRA `(.L_x_34539) ;  /* 0x0000000800c87947 */ /* 0x000fea0003800000 */
.L_x_34535:
        /* <DEDUP_REMOVED lines=9> */
.L_x_34543:
[----:B------:R-:W0:Y:S02]  /*5f50*/  I2F.S16 R0, R24 ;  /* 0x0000001800007306 */ /* 0x000e240000101400 */
[----:B0-----:R-:W-:-:S05]  /*5f60*/  F2FP.F16.F32.PACK_AB R0, RZ, R0 ;  /* 0x00000000ff00723e */ /* 0x001fca00000000ff */
[----:B------:R0:W-:Y:S01]  /*5f70*/  STG.E.U16 desc[UR36][R8.64], R0 ;  /* 0x0000000008007986 */ /* 0x0001e2000c101524 */
[----:B------:R-:W-:Y:S05]  /*5f80*/  BRA `(.L_x_34539) ;  /* 0x0000000800947947 */ /* 0x000fea0003800000 */
.L_x_34542:
        /* <DEDUP_REMOVED lines=10> */
.L_x_34545:
[----:B------:R-:W0:Y:S02]  /*6030*/  I2F.S16 R24, R24 ;  /* 0x0000001800187306 */ /* 0x000e240000101400 */
[----:B0-----:R-:W-:-:S04]  /*6040*/  F2FP.F16.F32.PACK_AB R3, RZ, R24 ;  /* 0x00000018ff03723e */ /* 0x001fc800000000ff */
[----:B------:R-:W-:-:S05]  /*6050*/  PRMT R3, R3, 0x5410, RZ ;  /* 0x0000541003037816 */ /* 0x000fca00000000ff */
[----:B------:R0:W-:Y:S01]  /*6060*/  STG.E desc[UR36][R8.64], R3 ;  /* 0x0000000308007986 */ /* 0x0001e2000c101924 */
[----:B------:R-:W-:Y:S05]  /*6070*/  BRA `(.L_x_34539) ;  /* 0x0000000800587947 */ /* 0x000fea0003800000 */
.L_x_34544:
[----:B------:R-:W0:Y:S02]  /*6080*/  I2F.F64.S16 R24, R24 ;  /* 0x0000001800187312 */ /* 0x000e240000101c00 */
[----:B0-----:R0:W-:Y:S01]  /*6090*/  STG.E.64 desc[UR36][R8.64], R24 ;  /* 0x0000001808007986 */ /* 0x0011e2000c101b24 */
[----:B------:R-:W-:Y:S05]  /*60a0*/  BRA `(.L_x_34539) ;  /* 0x00000008004c7947 */ /* 0x000fea0003800000 */
.L_x_34534:
        /* <DEDUP_REMOVED lines=12> */
.L_x_34549:
        /* <DEDUP_REMOVED lines=16> */
.L_x_34552:
[----:B------:R-:W-:-:S07]  /*6270*/  PRMT R4, R0, 0x7610, R4 ;  /* 0x0000761000047816 */ /* 0x000fce0000000004 */
.L_x_34551:
[----:B------:R-:W-:Y:S05]  /*6280*/  BSYNC.RECONVERGENT B0 ;  /* 0x0000000000007941 */ /* 0x000fea0003800200 */
.L_x_34550:
[----:B------:R0:W-:Y:S01]  /*6290*/  STG.E.U8 desc[UR36][R8.64], R4 ;  /* 0x0000000408007986 */ /* 0x0001e2000c101124 */
[----:B------:R-:W-:Y:S05]  /*62a0*/  BRA `(.L_x_34539) ;  /* 0x0000000400cc7947 */ /* 0x000fea0003800000 */
.L_x_34548:
        /* <DEDUP_REMOVED lines=16> */
.L_x_34555:
[----:B------:R-:W-:-:S07]  /*63b0*/  PRMT R4, R0, 0x7610, R4 ;  /* 0x0000761000047816 */ /* 0x000fce0000000004 */
.L_x_34554:
[----:B------:R-:W-:Y:S05]  /*63c0*/  BSYNC.RECONVERGENT B0 ;  /* 0x0000000000007941 */ /* 0x000fea0003800200 */
.L_x_34553:
[----:B------:R0:W-:Y:S01]  /*63d0*/  STG.E.U8 desc[UR36][R8.64], R4 ;  /* 0x0000000408007986 */ /* 0x0001e2000c101124 */
[----:B------:R-:W-:Y:S05]  /*63e0*/  BRA `(.L_x_34539) ;  /* 0x00000004007c7947 */ /* 0x000fea0003800000 */
.L_x_34547:
        /* <DEDUP_REMOVED lines=21> */
.L_x_34557:
[----:B------:R-:W-:-:S05]  /*6540*/  IMAD.MOV.U32 R25, RZ, RZ, RZ ;  /* 0x000000ffff197224 */ /* 0x000fca00078e00ff */
[----:B------:R0:W-:Y:S01]  /*6550*/  STG.E.64 desc[UR36][R8.64], R24 ;  /* 0x0000001808007986 */ /* 0x0001e2000c101b24 */
[----:B------:R-:W-:Y:S05]  /*6560*/  BRA `(.L_x_34539) ;  /* 0x00000004001c7947 */ /* 0x000fea0003800000 */
.L_x_34556:
[----:B------:R0:W-:Y:S01]  /*6570*/  STG.E desc[UR36][R8.64], R24 ;  /* 0x0000001808007986 */ /* 0x0001e2000c101924 */
[----:B------:R-:W-:Y:S05]  /*6580*/  BRA `(.L_x_34539) ;  /* 0x0000000400147947 */ /* 0x000fea0003800000 */
.L_x_34546:
        /* <DEDUP_REMOVED lines=8> */
.L_x_34559:
[----:B-12---:R-:W-:Y:S01]  /*6610*/  CS2R R6, SRZ ;  /* 0x0000000000067805 */ /* 0x006fe2000001ff00 */
[----:B------:R-:W0:Y:S04]  /*6620*/  I2F.F64.S16 R4, R24 ;  /* 0x0000001800047312 */ /* 0x000e280000101c00 */
[----:B0-----:R0:W-:Y:S01]  /*6630*/  STG.E.128 desc[UR36][R8.64], R4 ;  /* 0x0000000408007986 */ /* 0x0011e2000c101d24 */
[----:B------:R-:W-:Y:S05]  /*6640*/  BRA `(.L_x_34539) ;  /* 0x0000000000e47947 */ /* 0x000fea0003800000 */
.L_x_34558:
[----:B------:R-:W-:-:S13]  /*6650*/  ISETP.NE.AND P0, PT, R0, 0xf, PT ;  /* 0x0000000f0000780c */ /* 0x000fda0003f05270 */
[----:B------:R-:W-:Y:S05]  /*6660*/  @!P0 BRA `(.L_x_34560) ;  /* 0x0000000000d08947 */ /* 0x000fea0003800000 */
[----:B------:R-:W-:-:S13]  /*6670*/  ISETP.NE.AND P0, PT, R0, 0x17, PT ;  /* 0x000000170000780c */ /* 0x000fda0003f05270 */
[----:B------:R-:W-:Y:S05]  /*6680*/  @!P0 BRA `(.L_x_34561) ;  /* 0x0000000000848947 */ /* 0x000fea0003800000 */
[----:B------:R-:W-:-:S13]  /*6690*/  ISETP.NE.AND P0, PT, R0, 0x18, PT ;  /* 0x000000180000780c */ /* 0x000fda0003f05270 */
[----:B------:R-:W-:Y:S05]  /*66a0*/  @!P0 BRA `(.L_x_34562) ;  /* 0x0000000000448947 */ /* 0x000fea0003800000 */
.L_x_34538:
        /* <DEDUP_REMOVED lines=16> */
.L_x_34563:
[----:B------:R-:W-:Y:S05]  /*67b0*/  BRA `(.L_x_34539) ;  /* 0x0000000000887947 */ /* 0x000fea0003800000 */
.L_x_34562:
        /* <DEDUP_REMOVED lines=11> */
.L_x_34565:
[----:B------:R-:W-:Y:S05]  /*6870*/  BSYNC.RECONVERGENT B0 ;  /* 0x0000000000007941 */ /* 0x000fea0003800200 */
.L_x_34564:
[----:B------:R3:W-:Y:S01]  /*6880*/  STG.E.U8 desc[UR36][R8.64], R3 ;  /* 0x0000000308007986 */ /* 0x0007e2000c101124 */
[----:B------:R-:W-:Y:S05]  /*6890*/  BRA `(.L_x_34539) ;  /* 0x0000000000507947 */ /* 0x000fea0003800000 */
.L_x_34561:
        /* <DEDUP_REMOVED lines=12> */
.L_x_34566:
[----:B------:R-:W-:Y:S01]  /*6960*/  IMAD.MOV.U32 R3, RZ, RZ, 0x7f ;  /* 0x0000007fff037424 */ /* 0x000fe200078e00ff */
[----:B------:R-:W-:-:S04]  /*6970*/  ISETP.GT.U32.AND P0, PT, R5, 0x7f800000, PT ;  /* 0x7f8000000500780c */ /* 0x000fc80003f04070 */
[----:B------:R-:W-:-:S05]  /*6980*/  SEL R3, R3, 0x7c, P0 ;  /* 0x0000007c03037807 */ /* 0x000fca0000000000 */
[----:B------:R4:W-:Y:S01]  /*6990*/  STG.E.U8 desc[UR36][R8.64], R3 ;  /* 0x0000000308007986 */ /* 0x0009e2000c101124 */
[----:B------:R-:W-:Y:S05]  /*69a0*/  BRA `(.L_x_34539) ;  /* 0x00000000000c7947 */ /* 0x000fea0003800000 */
.L_x_34560:
[----:B------:R-:W0:Y:S02]  /*69b0*/  I2F.S16 R0, R24 ;  /* 0x0000001800007306 */ /* 0x000e240000101400 */
[----:B0-----:R-:W-:-:S05]  /*69c0*/  F2FP.BF16.F32.PACK_AB R0, RZ, R0 ;  /* 0x00000000ff00723e */ /* 0x001fca00000010ff */
[----:B------:R0:W-:Y:S02]  /*69d0*/  STG.E.U16 desc[UR36][R8.64], R0 ;  /* 0x0000000008007986 */ /* 0x0001e4000c101524 */
.L_x_34539:
[----:B------:R-:W-:Y:S05]  /*69e0*/  BSYNC.RECONVERGENT B6 ;  /* 0x0000000000067941 */ /* 0x000fea0003800200 */
.L_x_34533:
[----:B------:R-:W-:-:S07]  /*69f0*/  VIADD R17, R17, 0x80 ;  /* 0x0000008011117836 */ /* 0x000fce0000000000 */
.L_x_34498:
[----:B------:R-:W-:Y:S05]  /*6a00*/  BSYNC.RECONVERGENT B8 ;  /* 0x0000000000087941 */ /* 0x000fea0003800200 */
.L_x_34460:
        /* <DEDUP_REMOVED lines=21> */
.L_x_34570:
[----:B------:R-:W-:Y:S01]  /*6b60*/  STG.E.U8 desc[UR36][R2.64], R22 ;  /* 0x0000001602007986 */ /* 0x000fe2000c101124 */
[----:B------:R-:W-:Y:S05]  /*6b70*/  EXIT ;  /* 0x000000000000794d */ /* 0x000fea0003800000 */
.L_x_34569:
        /* <DEDUP_REMOVED lines=9> */
.L_x_34573:
[----:B------:R-:W-:Y:S01]  /*6c10*/  STG.E desc[UR36][R2.64], R22 ;  /* 0x0000001602007986 */ /* 0x000fe2000c101924 */
[----:B------:R-:W-:Y:S05]  /*6c20*/  EXIT ;  /* 0x000000000000794d */ /* 0x000fea0003800000 */
.L_x_34572:
[----:B------:R-:W-:Y:S01]  /*6c30*/  STG.E.U16 desc[UR36][R2.64], R22 ;  /* 0x0000001602007986 */ /* 0x000fe2000c101524 */
[----:B------:R-:W-:Y:S05]  /*6c40*/  EXIT ;  /* 0x000000000000794d */ /* 0x000fea0003800000 */
.L_x_34568:
        /* <DEDUP_REMOVED lines=9> */
.L_x_34575:
[----:B------:R-:W0:Y:S02]  /*6ce0*/  I2F.S16 R0, R22 ;  /* 0x0000001600007306 */ /* 0x000e240000101400 */
[----:B0-----:R-:W-:-:S05]  /*6cf0*/  F2FP.F16.F32.PACK_AB R0, RZ, R0 ;  /* 0x00000000ff00723e */ /* 0x001fca00000000ff */
[----:B------:R-:W-:Y:S01]  /*6d00*/  STG.E.U16 desc[UR36][R2.64], R0 ;  /* 0x0000000002007986 */ /* 0x000fe2000c101524 */
[----:B------:R-:W-:Y:S05]  /*6d10*/  EXIT ;  /* 0x000000000000794d */ /* 0x000fea0003800000 */
.L_x_34574:
        /* <DEDUP_REMOVED lines=10> */
.L_x_34577:
[----:B------:R-:W0:Y:S02]  /*6dc0*/  I2F.S16 R22, R22 ;  /* 0x0000001600167306 */ /* 0x000e240000101400 */
[----:B0-----:R-:W-:-:S04]  /*6dd0*/  F2FP.F16.F32.PACK_AB R5, RZ, R22 ;  /* 0x00000016ff05723e */ /* 0x001fc800000000ff */
[----:B------:R-:W-:-:S05]  /*6de0*/  PRMT R5, R5, 0x5410, RZ ;  /* 0x0000541005057816 */ /* 0x000fca00000000ff */
[----:B------:R-:W-:Y:S01]  /*6df0*/  STG.E desc[UR36][R2.64], R5 ;  /* 0x0000000502007986 */ /* 0x000fe2000c101924 */
[----:B------:R-:W-:Y:S05]  /*6e00*/  EXIT ;  /* 0x000000000000794d */ /* 0x000fea0003800000 */
.L_x_34576:
[----:B------:R-:W0:Y:S02]  /*6e10*/  I2F.F64.S16 R22, R22 ;  /* 0x0000001600167312 */ /* 0x000e240000101c00 */
[----:B0-----:R-:W-:Y:S01]  /*6e20*/  STG.E.64 desc[UR36][R2.64], R22 ;  /* 0x0000001602007986 */ /* 0x001fe2000c101b24 */
[----:B------:R-:W-:Y:S05]  /*6e30*/  EXIT ;  /* 0x000000000000794d */ /* 0x000fea0003800000 */
.L_x_34567:
        /* <DEDUP_REMOVED lines=12> */
.L_x_34581:
        /* <DEDUP_REMOVED lines=17> */
.L_x_34583:
[----:B------:R-:W-:Y:S05]  /*7010*/  BSYNC.RECONVERGENT B0 ;  /* 0x0000000000007941 */ /* 0x000fea0003800200 */
.L_x_34582:
[----:B------:R-:W-:Y:S01]  /*7020*/  STG.E.U8 desc[UR36][R2.64], R0 ;  /* 0x0000000002007986 */ /* 0x000fe2000c101124 */
[----:B------:R-:W-:Y:S05]  /*7030*/  EXIT ;  /* 0x000000000000794d */ /* 0x000fea0003800000 */
.L_x_34580:
        /* <DEDUP_REMOVED lines=17> */
.L_x_34585:
[----:B------:R-:W-:Y:S05]  /*7150*/  BSYNC.RECONVERGENT B0 ;  /* 0x0000000000007941 */ /* 0x000fea0003800200 */
.L_x_34584:
[----:B------:R-:W-:Y:S01]  /*7160*/  STG.E.U8 desc[UR36][R2.64], R0 ;  /* 0x0000000002007986 */ /* 0x000fe2000c101124 */
[----:B------:R-:W-:Y:S05]  /*7170*/  EXIT ;  /* 0x000000000000794d */ /* 0x000fea0003800000 */
.L_x_34579:
        /* <DEDUP_REMOVED lines=21> */
.L_x_34587:
[----:B------:R-:W-:-:S05]  /*72d0*/  IMAD.MOV.U32 R23, RZ, RZ, RZ ;  /* 0x000000ffff177224 */ /* 0x000fca00078e00ff */
[----:B------:R-:W-:Y:S01]  /*72e0*/  STG.E.64 desc[UR36][R2.64], R22 ;  /* 0x0000001602007986 */ /* 0x000fe2000c101b24 */
[----:B------:R-:W-:Y:S05]  /*72f0*/  EXIT ;  /* 0x000000000000794d */ /* 0x000fea0003800000 */
.L_x_34586:
[----:B------:R-:W-:Y:S01]  /*7300*/  STG.E desc[UR36][R2.64], R22 ;  /* 0x0000001602007986 */ /* 0x000fe2000c101924 */
[----:B------:R-:W-:Y:S05]  /*7310*/  EXIT ;  /* 0x000000000000794d */ /* 0x000fea0003800000 */
.L_x_34578:
        /* <DEDUP_REMOVED lines=8> */
.L_x_34589:
[----:B-12---:R-:W-:Y:S01]  /*73a0*/  CS2R R6, SRZ ;  /* 0x0000000000067805 */ /* 0x006fe2000001ff00 */
[----:B------:R-:W0:Y:S04]  /*73b0*/  I2F.F64.S16 R4, R22 ;  /* 0x0000001600047312 */ /* 0x000e280000101c00 */
[----:B0-----:R-:W-:Y:S01]  /*73c0*/  STG.E.128 desc[UR36][R2.64], R4 ;  /* 0x0000000402007986 */ /* 0x001fe2000c101d24 */
[----:B------:R-:W-:Y:S05]  /*73d0*/  EXIT ;  /* 0x000000000000794d */ /* 0x000fea0003800000 */
.L_x_34588:
[----:B------:R-:W-:-:S13]  /*73e0*/  ISETP.NE.AND P0, PT, R0, 0xf, PT ;  /* 0x0000000f0000780c */ /* 0x000fda0003f05270 */
[----:B------:R-:W-:Y:S05]  /*73f0*/  @!P0 BRA `(.L_x_34590) ;  /* 0x0000000000d48947 */ /* 0x000fea0003800000 */
[----:B------:R-:W-:-:S13]  /*7400*/  ISETP.NE.AND P0, PT, R0, 0x17, PT ;  /* 0x000000170000780c */ /* 0x000fda0003f05270 */
[----:B------:R-:W-:Y:S05]  /*7410*/  @!P0 BRA `(.L_x_34591) ;  /* 0x0000000000848947 */ /* 0x000fea0003800000 */
[----:B------:R-:W-:-:S13]  /*7420*/  ISETP.NE.AND P0, PT, R0, 0x18, PT ;  /* 0x000000180000780c */ /* 0x000fda0003f05270 */
[----:B------:R-:W-:Y:S05]  /*7430*/  @!P0 BRA `(.L_x_34592) ;  /* 0x0000000000448947 */ /* 0x000fea0003800000 */
.L_x_34571:
        /* <DEDUP_REMOVED lines=16> */
.L_x_34593:
[----:B------:R-:W-:Y:S05]  /*7540*/  EXIT ;  /* 0x000000000000794d */ /* 0x000fea0003800000 */
.L_x_34592:
        /* <DEDUP_REMOVED lines=11> */
.L_x_34595:
[----:B------:R-:W-:Y:S05]  /*7600*/  BSYNC.RECONVERGENT B0 ;  /* 0x0000000000007941 */ /* 0x000fea0003800200 */
.L_x_34594:
[----:B------:R-:W-:Y:S01]  /*7610*/  STG.E.U8 desc[UR36][R2.64], R5 ;  /* 0x0000000502007986 */ /* 0x000fe2000c101124 */
[----:B------:R-:W-:Y:S05]  /*7620*/  EXIT ;  /* 0x000000000000794d */ /* 0x000fea0003800000 */
.L_x_34591:
        /* <DEDUP_REMOVED lines=13> */
.L_x_34596:
[----:B------:R-:W-:Y:S01]  /*7700*/  IMAD.MOV.U32 R5, RZ, RZ, 0x7f ;  /* 0x0000007fff057424 */ /* 0x000fe200078e00ff */
[----:B------:R-:W-:-:S04]  /*7710*/  ISETP.GT.U32.AND P0, PT, R7, 0x7f800000, PT ;  /* 0x7f8000000700780c */ /* 0x000fc80003f04070 */
[----:B------:R-:W-:-:S05]  /*7720*/  SEL R5, R5, 0x7c, P0 ;  /* 0x0000007c05057807 */ /* 0x000fca0000000000 */
[----:B------:R-:W-:Y:S01]  /*7730*/  STG.E.U8 desc[UR36][R2.64], R5 ;  /* 0x0000000502007986 */ /* 0x000fe2000c101124 */
[----:B------:R-:W-:Y:S05]  /*7740*/  EXIT ;  /* 0x000000000000794d */ /* 0x000fea0003800000 */
.L_x_34590:
[----:B------:R-:W0:Y:S02]  /*7750*/  I2F.S16 R0, R22 ;  /* 0x0000001600007306 */ /* 0x000e240000101400 */
[----:B0-----:R-:W-:-:S05]  /*7760*/  F2FP.BF16.F32.PACK_AB R0, RZ, R0 ;  /* 0x00000000ff00723e */ /* 0x001fca00000010ff */
[----:B------:R-:W-:Y:S01]  /*7770*/  STG.E.U16 desc[UR36][R2.64], R0 ;  /* 0x0000000002007986 */ /* 0x000fe2000c101524 */
[----:B------:R-:W-:Y:S05]  /*7780*/  EXIT ;  /* 0x000000000000794d */ /* 0x000fea0003800000 */
.L_x_34597:
        /* <DEDUP_REMOVED lines=15> */
.L_x_43025:


//--------------------- .text._ZN2at6native18elementwise_kernelILi128ELi4EZNS0_22gpu_kernel_impl_nocastINS0_13AUnaryFunctorIddbZZZNS0_23logical_and_kernel_cudaERNS_14TensorIteratorEENKUlvE0_clEvENKUlvE4_clEvEUlddE_EEEEvRNS_18TensorIteratorBaseERKT_EUliE_EEviT1_ --------------------------
	.section	.text._ZN2at6native18elementwise_kernelILi128ELi4EZNS0_22gpu_kernel_impl_nocastINS0_13AUnaryFunctorIddbZZZNS0_23logical_and_kernel_cudaERNS_14TensorIteratorEENKUlvE0_clEvENKUlvE4_clEvEUlddE_EEEEvRNS_18TensorIteratorBaseERKT_EUliE_EEviT1_,"ax",@progbits
	.align	128
        .global         _ZN2at6native18elementwise_kernelILi128ELi4EZNS0_22gpu_kernel_impl_nocastINS0_13AUnaryFunctorIddbZZZNS0_23logical_and_kernel_cudaERNS_14TensorIteratorEENKUlvE0_clEvENKUlvE4_clEvEUlddE_EEEEvRNS_18TensorIteratorBaseERKT_EUliE_EEviT1_
        .type           _ZN2at6native18elementwise_kernelILi128ELi4EZNS0_22gpu_kernel_impl_nocastINS0_13AUnaryFunctorIddbZZZNS0_23logical_and_kernel_cudaERNS_14TensorIteratorEENKUlvE0_clEvENKUlvE4_clEvEUlddE_EEEEvRNS_18TensorIteratorBaseERKT_EUliE_EEviT1_,@function
        .size           _ZN2at6native18elementwise_kernelILi128ELi4EZNS0_22gpu_kernel_impl_nocastINS0_13AUnaryFunctorIddbZZZNS0_23logical_and_kernel_cudaERNS_14TensorIteratorEENKUlvE0_clEvENKUlvE4_clEvEUlddE_EEEEvRNS_18TensorIteratorBaseERKT_EUliE_EEviT1_,(.L_x_43026 - _ZN2at6native18elementwise_kernelILi128ELi4EZNS0_22gpu_kernel_impl_nocastINS0_13AUnaryFunctorIddbZZZNS0_23logical_and_kernel_cudaERNS_14TensorIteratorEENKUlvE0_clEvENKUlvE4_clEvEUlddE_EEEEvRNS_18TensorIteratorBaseERKT_EUliE_EEviT1_)
        .other          _ZN2at6native18elementwise_kernelILi128ELi4EZNS0_22gpu_kernel_impl_nocastINS0_13AUnaryFunctorIddbZZZNS0_23logical_and_kernel_cudaERNS_14TensorIteratorEENKUlvE0_clEvENKUlvE4_clEvEUlddE_EEEEvRNS_18TensorIteratorBaseERKT_EUliE_EEviT1_,@"STO_CUDA_ENTRY STV_DEFAULT"
_ZN2at6native18elementwise_kernelILi128ELi4EZNS0_22gpu_kernel_impl_nocastINS0_13AUnaryFunctorIddbZZZNS0_23logical_and_kernel_cudaERNS_14TensorIteratorEENKUlvE0_clEvENKUlvE4_clEvEUlddE_EEEEvRNS_18TensorIteratorBaseERKT_EUliE_EEviT1_:
.text._ZN2at6native18elementwise_kernelILi128ELi4EZNS0_22gpu_kernel_impl_nocastINS0_13AUnaryFunctorIddbZZZNS0_23logical_and_kernel_cudaERNS_14TensorIteratorEENKUlvE0_clEvENKUlvE4_clEvEUlddE_EEEEvRNS_18TensorIteratorBaseERKT_EUliE_EEviT1_:
        /* <DEDUP_REMOVED lines=24> */
[----:B-1----:R-:W1:Y:S02]  /*0180*/  DSETP.NEU.AND P0, PT, RZ, UR8, P0 ;  /* 0x00000008ff007e2a */ /* 0x002e64000870d000 */
        /* <DEDUP_REMOVED lines=15> */
[----:B--2---:R-:W1:Y:S02]  /*0280*/  DSETP.NEU.AND P0, PT, RZ, UR8, P0 ;  /* 0x00000008ff007e2a */ /* 0x004e64000870d000 */
[----:B-1----:R-:W-:-:S05]  /*0290*/  SEL R9, RZ, 0x1, !P0 ;  /* 0x00000001ff097807 */ /* 0x002fca0004000000 */
[----:B0-----:R0:W-:Y:S02]  /*02a0*/  STG.E.U8 desc[UR6][R6.64], R9 ;  /* 0x0000000906007986 */ /* 0x0011e4000c101106 */
.L_x_34601:
[----:B------:R-:W-:-:S13]  /*02b0*/  ISETP.GE.AND P0, PT, R3, UR4, PT ;  /* 0x0000000403007c0c */ /* 0x000fda000bf06270 */
[----:B------:R-:W-:Y:S05]  /*02c0*/  @P0 BREAK.RELIABLE B1 ;  /* 0x0000000000010942 */ /* 0x000fea0003800100 */
[----:B------:R-:W-:Y:S05]  /*02d0*/  @P0 BRA `(.L_x_34602) ;  /* 0x0000000000380947 */ /* 0x000fea0003800000 */
[----:B------:R-:W-:Y:S05]  /*02e0*/  BSYNC.RELIABLE B1 ;  /* 0x0000000000017941 */ /* 0x000fea0003800100 */
.L_x_34600:
        /* <DEDUP_REMOVED lines=13> */
.L_x_34602:
[----:B------:R-:W-:Y:S05]  /*03c0*/  BSYNC.RECONVERGENT B0 ;  /* 0x0000000000007941 */ /* 0x000fea0003800200 */
.L_x_34599:
        /* <DEDUP_REMOVED lines=12> */
[----:B---3--:R-:W0:Y:S02]  /*0490*/  DSETP.NEU.AND P0, PT, RZ, UR4, P0 ;  /* 0x00000004ff007e2a */ /* 0x008e24000870d000 */
[----:B01----:R-:W-:-:S05]  /*04a0*/  SEL R7, RZ, 0x1, !P0 ;  /* 0x00000001ff077807 */ /* 0x003fca0004000000 */
[----:B----4-:R-:W-:Y:S01]  /*04b0*/  STG.E.U8 desc[UR6][R4.64], R7 ;  /* 0x0000000704007986 */ /* 0x010fe2000c101106 */
[----:B------:R-:W-:Y:S05]  /*04c0*/  EXIT ;  /* 0x000000000000794d */ /* 0x000fea0003800000 */
.L_x_34598:
        /* <DEDUP_REMOVED lines=306> */
.L_x_34606:
        /* <DEDUP_REMOVED lines=13> */
[----:B0-----:R-:W0:Y:S02]  /*18c0*/  DSETP.NEU.AND P0, PT, RZ, UR10, P0 ;  /* 0x0000000aff007e2a */ /* 0x001e24000870d000 */
        /* <DEDUP_REMOVED lines=303> */
.L_x_34608:
        /* <DEDUP_REMOVED lines=14> */
[----:B0-----:R-:W-:-:S05]  /*2ca0*/  SEL R9, RZ, 0x1, !P0 ;  /* 0x00000001ff097807 */ /* 0x001fca0004000000 */
[----:B------:R0:W-:Y:S02]  /*2cb0*/  STG.E.U8 desc[UR6][R4.64], R9 ;  /* 0x0000000904007986 */ /* 0x0001e4000c101106 */
.L_x_34605:
[----:B------:R-:W-:-:S13]  /*2cc0*/  ISETP.GE.AND P0, PT, R3, UR4, PT ;  /* 0x0000000403007c0c */ /* 0x000fda000bf06270 */
[----:B------:R-:W-:Y:S05]  /*2cd0*/  @P0 BREAK.RELIABLE B1 ;  /* 0x0000000000010942 */ /* 0x000fea0003800100 */
[----:B------:R-:W-:Y:S05]  /*2ce0*/  @P0 BRA `(.L_x_34607) ;  /* 0x0000001000ec0947 */ /* 0x000fea0003800000 */
[----:B------:R-:W-:Y:S05]  /*2cf0*/  BSYNC.RELIABLE B1 ;  /* 0x0000000000017941 */ /* 0x000fea0003800100 */
.L_x_34604:
        /* <DEDUP_REMOVED lines=298> */
.L_x_34609:
        /* <DEDUP_REMOVED lines=16> */
.L_x_34607:
[----:B------:R-:W-:Y:S05]  /*40a0*/  BSYNC.RECONVERGENT B0 ;  /* 0x0000000000007941 */ /* 0x000fea0003800200 */
.L_x_34603:
        /* <DEDUP_REMOVED lines=301> */
.L_x_34610:
        /* <DEDUP_REMOVED lines=12> */
[----:B-1----:R-:W0:Y:S02]  /*5440*/  DSETP.NEU.AND P0, PT, RZ, UR4, P0 ;  /* 0x00000004ff007e2a */ /* 0x002e24000870d000 */
[----:B0-----:R-:W-:-:S05]  /*5450*/  SEL R7, RZ, 0x1, !P0 ;  /* 0x00000001ff077807 */ /* 0x001fca0004000000 */
[----:B------:R-:W-:Y:S01]  /*5460*/  STG.E.U8 desc[UR6][R2.64], R7 ;  /* 0x0000000702007986 */ /* 0x000fe2000c101106 */
[----:B------:R-:W-:Y:S05]  /*5470*/  EXIT ;  /* 0x000000000000794d */ /* 0x000fea0003800000 */
.L_x_34611:
        /* <DEDUP_REMOVED lines=16> */
.L_x_43026:


//--------------------- .text._ZN2at6native27unrolled_elementwise_kernelINS0_13AUnaryFunctorIddbZZZNS0_23logical_and_kernel_cudaERNS_14TensorIteratorEENKUlvE0_clEvENKUlvE4_clEvEUlddE_EESt5arrayIPcLm2EELi4E23TrivialOffsetCalculatorILi1EjESD_NS0_6memory15LoadWithoutCastENSE_16StoreWithoutCastEEEviT_T0_T2_T3_T4_T5_ --------------------------
	.section	.text._ZN2at6native27unrolled_elementwise_kernelINS0_13AUnaryFunctorIddbZZZNS0_23logical_and_kernel_cudaERNS_14TensorIteratorEENKUlvE0_clEvENKUlvE4_clEvEUlddE_EESt5arrayIPcLm2EELi4E23TrivialOffsetCalculatorILi1EjESD_NS0_6memory15LoadWithoutCastENSE_16StoreWithoutCastEEEviT_T0_T2_T3_T4_T5_,"ax",@progbits
	.align	128
        .global         _ZN2at6native27unrolled_elementwise_kernelINS0_13AUnaryFunctorIddbZZZNS0_23logical_and_kernel_cudaERNS_14TensorIteratorEENKUlvE0_clEvENKUlvE4_clEvEUlddE_EESt5arrayIPcLm2EELi4E23TrivialOffsetCalculatorILi1EjESD_NS0_6memory15LoadWithoutCastENSE_16StoreWithoutCastEEEviT_T0_T2_T3_T4_T5_
        .type           _ZN2at6native27unrolled_elementwise_kernelINS0_13AUnaryFunctorIddbZZZNS0_23logical_and_kernel_cudaERNS_14TensorIteratorEENKUlvE0_clEvENKUlvE4_clEvEUlddE_EESt5arrayIPcLm2EELi4E23TrivialOffsetCalculatorILi1EjESD_NS0_6memory15LoadWithoutCastENSE_16StoreWithoutCastEEEviT_T0_T2_T3_T4_T5_,@function
        .size           _ZN2at6native27unrolled_elementwise_kernelINS0_13AUnaryFunctorIddbZZZNS0_23logical_and_kernel_cudaERNS_14TensorIteratorEENKUlvE0_clEvENKUlvE4_clEvEUlddE_EESt5arrayIPcLm2EELi4E23TrivialOffsetCalculatorILi1EjESD_NS0_6memory15LoadWithoutCastENSE_16StoreWithoutCastEEEviT_T0_T2_T3_T4_T5_,(.L_x_43027 - _ZN2at6native27unrolled_elementwise_kernelINS0_13AUnaryFunctorIddbZZZNS0_23logical_and_kernel_cudaERNS_14TensorIteratorEENKUlvE0_clEvENKUlvE4_clEvEUlddE_EESt5arrayIPcLm2EELi4E23TrivialOffsetCalculatorILi1EjESD_NS0_6memory15LoadWithoutCastENSE_16StoreWithoutCastEEEviT_T0_T2_T3_T4_T5_)
        .other          _ZN2at6native27unrolled_elementwise_kernelINS0_13AUnaryFunctorIddbZZZNS0_23logical_and_kernel_cudaERNS_14TensorIteratorEENKUlvE0_clEvENKUlvE4_clEvEUlddE_EESt5arrayIPcLm2EELi4E23TrivialOffsetCalculatorILi1EjESD_NS0_6memory15LoadWithoutCastENSE_16StoreWithoutCastEEEviT_T0_T2_T3_T4_T5_,@"STO_CUDA_ENTRY STV_DEFAULT"
_ZN2at6native27unrolled_elementwise_kernelINS0_13AUnaryFunctorIddbZZZNS0_23logical_and_kernel_cudaERNS_14TensorIteratorEENKUlvE0_clEvENKUlvE4_clEvEUlddE_EESt5arrayIPcLm2EELi4E23TrivialOffsetCalculatorILi1EjESD_NS0_6memory15LoadWithoutCastENSE_16StoreWithoutCastEEEviT_T0_T2_T3_T4_T5_:
.text._ZN2at6native27unrolled_elementwise_kernelINS0_13AUnaryFunctorIddbZZZNS0_23logical_and_kernel_cudaERNS_14TensorIteratorEENKUlvE0_clEvENKUlvE4_clEvEUlddE_EESt5arrayIPcLm2EELi4E23TrivialOffsetCalculatorILi1EjESD_NS0_6memory15LoadWithoutCastENSE_16StoreWithoutCastEEEviT_T0_T2_T3_T4_T5_:
        /* <DEDUP_REMOVED lines=58> */
[----:B0-----:R-:W0:Y:S02]  /*03a0*/  DSETP.NEU.AND P1, PT, RZ, UR6, P1 ;  /* 0x00000006ff007e2a */ /* 0x001e240008f2d000 */
[----:B0-----:R-:W-:-:S15]  /*03b0*/  SEL R7, RZ, 0x1, !P1 ;  /* 0x00000001ff077807 */ /* 0x001fde0004800000 */
[----:B------:R-:W-:-:S15]  /*03c0*/  NOP ;  /* 0x0000000000007918 */ /* 0x000fde0000000000 */
[----:B------:R-:W-:-:S15]  /*03d0*/  NOP ;  /* 0x0000000000007918 */ /* 0x000fde0000000000 */
[----:B------:R-:W-:-:S15]  /*03e0*/  NOP ;  /* 0x0000000000007918 */ /* 0x000fde0000000000 */
[----:B------:R-:W-:-:S02]  /*03f0*/  NOP ;  /* 0x0000000000007918 */ /* 0x000fc40000000000 */
[----:B------:R-:W0:Y:S02]  /*0400*/  DSETP.NEU.AND P3, PT, RZ, UR6, P3 ;  /* 0x00000006ff007e2a */ /* 0x000e240009f6d000 */
        /* <DEDUP_REMOVED lines=29> */
.L_x_34614:
[----:B------:R-:W-:Y:S05]  /*05e0*/  BSYNC.RELIABLE B1 ;  /* 0x0000000000017941 */ /* 0x000fea0003800100 */
.L_x_34613:
[----:B------:R-:W-:-:S13]  /*05f0*/  ISETP.GE.AND P0, PT, R3, R2, PT ;  /* 0x000000020300720c */ /* 0x000fda0003f06270 */
[----:B------:R-:W1:Y:S01]  /*0600*/  @!P0 LDC.64 R6, c[0x0][0x398] ;  /* 0x0000e600ff068b82 */ /* 0x000e620000000a00 */
[----:B0-----:R-:W-:Y:S01]  /*0610*/  @!P0 IMAD R5, R0, 0x200, R3 ;  /* 0x0000020000058824 */ /* 0x001fe200078e0203 */
[----:B------:R-:W-:-:S04]  /*0620*/  @!P0 IADD3 R3, PT, PT, R3, 0x80, RZ ;  /* 0x0000008003038810 */ /* 0x000fc80007ffe0ff */
[----:B-1----:R-:W-:-:S05]  /*0630*/  @!P0 IADD3 R4, P1, PT, R5, R6, RZ ;  /* 0x0000000605048210 */ /* 0x002fca0007f3e0ff */
[----:B------:R-:W-:-:S05]  /*0640*/  @!P0 IMAD.X R5, RZ, RZ, R7, P1 ;  /* 0x000000ffff058224 */ /* 0x000fca00008e0607 */
[----:B------:R1:W-:Y:S03]  /*0650*/  @!P0 STG.E.U8 desc[UR4][R4.64], R11 ;  /* 0x0000000b04008986 */ /* 0x0003e6000c101104 */
.L_x_34615:
[----:B------:R-:W-:Y:S05]  /*0660*/  BSYNC.RECONVERGENT B0 ;  /* 0x0000000000007941 */ /* 0x000fea0003800200 */
.L_x_34612:
        /* <DEDUP_REMOVED lines=9> */
.L_x_34616:
        /* <DEDUP_REMOVED lines=16> */
.L_x_43027:


//--------------------- .text._ZN2at6native29vectorized_elementwise_kernelILi2ENS0_13AUnaryFunctorIddbZZZNS0_23logical_and_kernel_cudaERNS_14TensorIteratorEENKUlvE0_clEvENKUlvE4_clEvEUlddE_EESt5arrayIPcLm2EEEEviT0_T1_ --------------------------
	.section	.text._ZN2at6native29vectorized_elementwise_kernelILi2ENS0_13AUnaryFunctorIddbZZZNS0_23logical_and_kernel_cudaERNS_14TensorIteratorEENKUlvE0_clEvENKUlvE4_clEvEUlddE_EESt5arrayIPcLm2EEEEviT0_T1_,"ax",@progbits
	.align	128
        .global         _ZN2at6native29vectorized_elementwise_kernelILi2ENS0_13AUnaryFunctorIddbZZZNS0_23logical_and_kernel_cudaERNS_14TensorIteratorEENKUlvE0_clEvENKUlvE4_clEvEUlddE_EESt5arrayIPcLm2EEEEviT0_T1_
        .type           _ZN2at6native29vectorized_elementwise_kernelILi2ENS0_13AUnaryFunctorIddbZZZNS0_23logical_and_kernel_cudaERNS_14TensorIteratorEENKUlvE0_clEvENKUlvE4_clEvEUlddE_EESt5arrayIPcLm2EEEEviT0_T1_,@function
        .size           _ZN2at6native29vectorized_elementwise_kernelILi2ENS0_13AUnaryFunctorIddbZZZNS0_23logical_and_kernel_cudaERNS_14TensorIteratorEENKUlvE0_clEvENKUlvE4_clEvEUlddE_EESt5arrayIPcLm2EEEEviT0_T1_,(.L_x_43028 - _ZN2at6native29vectorized_elementwise_kernelILi2ENS0_13AUnaryFunctorIddbZZZNS0_23logical_and_kernel_cudaERNS_14TensorIteratorEENKUlvE0_clEvENKUlvE4_clEvEUlddE_EESt5arrayIPcLm2EEEEviT0_T1_)
        .other          _ZN2at6native29vectorized_elementwise_kernelILi2ENS0_13AUnaryFunctorIddbZZZNS0_23logical_and_kernel_cudaERNS_14TensorIteratorEENKUlvE0_clEvENKUlvE4_clEvEUlddE_EESt5arrayIPcLm2EEEEviT0_T1_,@"STO_CUDA_ENTRY STV_DEFAULT"
_ZN2at6native29vectorized_elementwise_kernelILi2ENS0_13AUnaryFunctorIddbZZZNS0_23logical_and_kernel_cudaERNS_14TensorIteratorEENKUlvE0_clEvENKUlvE4_clEvEUlddE_EESt5arrayIPcLm2EEEEviT0_T1_:
.text._ZN2at6native29vectorized_elementwise_kernelILi2ENS0_13AUnaryFunctorIddbZZZNS0_23logical_and_kernel_cudaERNS_14TensorIteratorEENKUlvE0_clEvENKUlvE4_clEvEUlddE_EESt5arrayIPcLm2EEEEviT0_T1_:
        /* <DEDUP_REMOVED lines=101> */
[----:B-1----:R-:W0:Y:S02]  /*0650*/  DSETP.NEU.AND P0, PT, RZ, UR6, P0 ;  /* 0x00000006ff007e2a */ /* 0x002e24000870d000 */
        /* <DEDUP_REMOVED lines=29> */
[----:B------:R-:W0:Y:S02]  /*0830*/  DSETP.NEU.AND P5, PT, RZ, UR6, P5 ;  /* 0x00000006ff007e2a */ /* 0x000e24000afad000 */
[----:B0-----:R-:W-:Y:S02]  /*0840*/  SEL R5, RZ, 0x1, !P5 ;  /* 0x00000001ff057807 */ /* 0x001fe40006800000 */
[----:B------:R-:W-:-:S15]  /*0850*/  ISETP.NE.AND P5, PT, R10, RZ, PT ;  /* 0x000000ff0a00720c */ /* 0x000fde0003fa5270 */
[----:B------:R-:W-:-:S15]  /*0860*/  NOP ;  /* 0x0000000000007918 */ /* 0x000fde0000000000 */
[----:B------:R-:W-:-:S15]  /*0870*/  NOP ;  /* 0x0000000000007918 */ /* 0x000fde0000000000 */
[----:B------:R-:W-:-:S15]  /*0880*/  NOP ;  /* 0x0000000000007918 */ /* 0x000fde0000000000 */
[----:B------:R-:W0:Y:S02]  /*0890*/  DSETP.NEU.AND P5, PT, RZ, UR6, P5 ;  /* 0x00000006ff007e2a */ /* 0x000e24000afad000 */
[----:B0-----:R-:W-:Y:S02]  /*08a0*/  SEL R11, RZ, 0x1, !P5 ;  /* 0x00000001ff0b7807 */ /* 0x001fe40006800000 */
[----:B------:R-:W-:-:S15]  /*08b0*/  ISETP.GE.U32.AND P5, PT, R7, R6, PT ;  /* 0x000000060700720c */ /* 0x000fde0003fa6070 */
[----:B------:R-:W-:-:S15]  /*08c0*/  NOP ;  /* 0x0000000000007918 */ /* 0x000fde0000000000 */
[----:B------:R-:W-:-:S15]  /*08d0*/  NOP ;  /* 0x0000000000007918 */ /* 0x000fde0000000000 */
[----:B------:R-:W-:-:S15]  /*08e0*/  NOP ;  /* 0x0000000000007918 */ /* 0x000fde0000000000 */
        /* <DEDUP_REMOVED lines=23> */
.L_x_34620:
        /* <DEDUP_REMOVED lines=8> */
.L_x_34621:
        /* <DEDUP_REMOVED lines=8> */
.L_x_34622:
        /* <DEDUP_REMOVED lines=8> */
.L_x_34623:
        /* <DEDUP_REMOVED lines=9> */
.L_x_34624:
[----:B------:R-:W-:Y:S05]  /*0c70*/  BSYNC.RELIABLE B1 ;  /* 0x0000000000017941 */ /* 0x000fea0003800100 */
.L_x_34619:
[----:B------:R-:W-:-:S13]  /*0c80*/  ISETP.GE.U32.AND P0, PT, R7, R6, PT ;  /* 0x000000060700720c */ /* 0x000fda0003f06070 */
[----:B012---:R-:W0:Y:S01]  /*0c90*/  @!P0 LDC.64 R8, c[0x0][0x398] ;  /* 0x0000e600ff088b82 */ /* 0x007e220000000a00 */
[----:B------:R-:W-:Y:S02]  /*0ca0*/  @!P0 IMAD.IADD R5, R0, 0x1, R7 ;  /* 0x0000000100058824 */ /* 0x000fe400078e0207 */
[----:B------:R-:W-:-:S03]  /*0cb0*/  @!P0 VIADD R7, R7, 0x80 ;  /* 0x0000008007078836 */ /* 0x000fc60000000000 */
[----:B0-----:R-:W-:-:S05]  /*0cc0*/  @!P0 IADD3 R4, P1, PT, R5, R8, RZ ;  /* 0x0000000805048210 */ /* 0x001fca0007f3e0ff */
[----:B------:R-:W-:-:S05]  /*0cd0*/  @!P0 IMAD.X R5, RZ, RZ, R9, P1 ;  /* 0x000000ffff058224 */ /* 0x000fca00008e0609 */
[----:B------:R3:W-:Y:S03]  /*0ce0*/  @!P0 STG.E.U8 desc[UR4][R4.64], R3 ;  /* 0x0000000304008986 */ /* 0x0007e6000c101104 */
.L_x_34625:
[----:B------:R-:W-:Y:S05]  /*0cf0*/  BSYNC.RECONVERGENT B0 ;  /* 0x0000000000007941 */ /* 0x000fea0003800200 */
.L_x_34618:
        /* <DEDUP_REMOVED lines=9> */
.L_x_34617:
        /* <DEDUP_REMOVED lines=15> */
[----:B---3--:R-:W1:-:S15]  /*0e80*/  DSETP.NEU.AND P1, PT, R16, RZ, P0 ;  /* 0x000000ff1000722a */ /* 0x008e5e000072d000 */
[----:B------:R-:W-:-:S15]  /*0e90*/  NOP ;  /* 0x0000000000007918 */ /* 0x000fde0000000000 */
[----:B------:R-:W-:-:S15]  /*0ea0*/  NOP ;  /* 0x0000000000007918 */ /* 0x000fde0000000000 */
[----:B------:R-:W-:-:S15]  /*0eb0*/  NOP ;  /* 0x0000000000007918 */ /* 0x000fde0000000000 */
[----:B------:R-:W-:-:S04]  /*0ec0*/  NOP ;  /* 0x0000000000007918 */ /* 0x000fc80000000000 */
[----:B----4-:R1:W2:Y:S02]  /*0ed0*/  DSETP.NEU.AND P5, PT, R8, RZ, P0 ;  /* 0x000000ff0800722a */ /* 0x0102a400007ad000 */
        /* <DEDUP_REMOVED lines=8> */
[----:B------:R-:W-:-:S15]  /*0f60*/  DSETP.NEU.AND P6, PT, R18, RZ, P0 ;  /* 0x000000ff1200722a */ /* 0x000fde00007cd000 */
[----:B------:R-:W-:-:S15]  /*0f70*/  NOP ;  /* 0x0000000000007918 */ /* 0x000fde0000000000 */
[----:B------:R-:W-:-:S15]  /*0f80*/  NOP ;  /* 0x0000000000007918 */ /* 0x000fde0000000000 */
[----:B------:R-:W-:-:S15]  /*0f90*/  NOP ;  /* 0x0000000000007918 */ /* 0x000fde0000000000 */
[----:B------:R-:W-:-:S04]  /*0fa0*/  NOP ;  /* 0x0000000000007918 */ /* 0x000fc80000000000 */
[----:B------:R-:W-:-:S15]  /*0fb0*/  DSETP.NEU.AND P4, PT, R10, RZ, P0 ;  /* 0x000000ff0a00722a */ /* 0x000fde000078d000 */
[----:B------:R-:W-:-:S15]  /*0fc0*/  NOP ;  /* 0x0000000000007918 */ /* 0x000fde0000000000 */
[----:B------:R-:W-:-:S15]  /*0fd0*/  NOP ;  /* 0x0000000000007918 */ /* 0x000fde0000000000 */
[----:B------:R-:W-:-:S15]  /*0fe0*/  NOP ;  /* 0x0000000000007918 */ /* 0x000fde0000000000 */
[----:B------:R-:W-:-:S04]  /*0ff0*/  NOP ;  /* 0x0000000000007918 */ /* 0x000fc80000000000 */
[----:B-----5:R-:W-:-:S15]  /*1000*/  DSETP.NEU.AND P3, PT, R12, RZ, P0 ;  /* 0x000000ff0c00722a */ /* 0x020fde000076d000 */
[----:B------:R-:W-:-:S15]  /*1010*/  NOP ;  /* 0x0000000000007918 */ /* 0x000fde0000000000 */
[----:B------:R-:W-:-:S15]  /*1020*/  NOP ;  /* 0x0000000000007918 */ /* 0x000fde0000000000 */
[----:B------:R-:W-:-:S15]  /*1030*/  NOP ;  /* 0x0000000000007918 */ /* 0x000fde0000000000 */
[----:B------:R-:W-:-:S04]  /*1040*/  NOP ;  /* 0x0000000000007918 */ /* 0x000fc80000000000 */
[----:B------:R-:W0:Y:S02]  /*1050*/  DSETP.NEU.AND P2, PT, R14, RZ, P0 ;  /* 0x000000ff0e00722a */ /* 0x000e24000074d000 */
[----:B0-----:R-:W-:-:S15]  /*1060*/  SEL R9, RZ, 0x1, !P2 ;  /* 0x00000001ff097807 */ /* 0x001fde0005000000 */
[----:B------:R-:W-:-:S15]  /*1070*/  NOP ;  /* 0x0000000000007918 */ /* 0x000fde0000000000 */
[----:B------:R-:W-:-:S15]  /*1080*/  NOP ;  /* 0x0000000000007918 */ /* 0x000fde0000000000 */
[----:B------:R-:W-:-:S15]  /*1090*/  NOP ;  /* 0x0000000000007918 */ /* 0x000fde0000000000 */
[----:B------:R-:W-:-:S02]  /*10a0*/  NOP ;  /* 0x0000000000007918 */ /* 0x000fc40000000000 */
[----:B------:R0:W1:Y:S02]  /*10b0*/  DSETP.NEU.AND P1, PT, R4, RZ, P0 ;  /* 0x000000ff0400722a */ /* 0x000064000072d000 */
        /* <DEDUP_REMOVED lines=9> */
[----:B------:R0:W2:Y:S02]  /*1150*/  DSETP.NEU.AND P0, PT, R6, RZ, P0 ;  /* 0x000000ff0600722a */ /* 0x0000a4000070d000 */
        /* <DEDUP_REMOVED lines=8> */
.L_x_34626:
        /* <DEDUP_REMOVED lines=10> */
.L_x_43028:


//--------------------- .text._ZN2at6native29vectorized_elementwise_kernelILi4ENS0_13AUnaryFunctorIddbZZZNS0_23logical_and_kernel_cudaERNS_14TensorIteratorEENKUlvE0_clEvENKUlvE4_clEvEUlddE_EESt5arrayIPcLm2EEEEviT0_T1_ --------------------------
	.section	.text._ZN2at6native29vectorized_elementwise_kernelILi4ENS0_13AUnaryFunctorIddbZZZNS0_23logical_and_kernel_cudaERNS_14TensorIteratorEENKUlvE0_clEvENKUlvE4_clEvEUlddE_EESt5arrayIPcLm2EEEEviT0_T1_,"ax",@progbits
	.align	128
        .global         _ZN2at6native29vectorized_elementwise_kernelILi4ENS0_13AUnaryFunctorIddbZZZNS0_23logical_and_kernel_cudaERNS_14TensorIteratorEENKUlvE0_clEvENKUlvE4_clEvEUlddE_EESt5arrayIPcLm2EEEEviT0_T1_
        .type           _ZN2at6native29vectorized_elementwise_kernelILi4ENS0_13AUnaryFunctorIddbZZZNS0_23logical_and_kernel_cudaERNS_14TensorIteratorEENKUlvE0_clEvENKUlvE4_clEvEUlddE_EESt5arrayIPcLm2EEEEviT0_T1_,@function
        .size           _ZN2at6native29vectorized_elementwise_kernelILi4ENS0_13AUnaryFunctorIddbZZZNS0_23logical_and_kernel_cudaERNS_14TensorIteratorEENKUlvE0_clEvENKUlvE4_clEvEUlddE_EESt5arrayIPcLm2EEEEviT0_T1_,(.L_x_43029 - _ZN2at6native29vectorized_elementwise_kernelILi4ENS0_13AUnaryFunctorIddbZZZNS0_23logical_and_kernel_cudaERNS_14TensorIteratorEENKUlvE0_clEvENKUlvE4_clEvEUlddE_EESt5arrayIPcLm2EEEEviT0_T1_)
        .other          _ZN2at6native29vectorized_elementwise_kernelILi4ENS0_13AUnaryFunctorIddbZZZNS0_23logical_and_kernel_cudaERNS_14TensorIteratorEENKUlvE0_clEvENKUlvE4_clEvEUlddE_EESt5arrayIPcLm2EEEEviT0_T1_,@"STO_CUDA_ENTRY STV_DEFAULT"
_ZN2at6native29vectorized_elementwise_kernelILi4ENS0_13AUnaryFunctorIddbZZZNS0_23logical_and_kernel_cudaERNS_14TensorIteratorEENKUlvE0_clEvENKUlvE4_clEvEUlddE_EESt5arrayIPcLm2EEEEviT0_T1_:
.text._ZN2at6native29vectorized_elementwise_kernelILi4ENS0_13AUnaryFunctorIddbZZZNS0_23logical_and_kernel_cudaERNS_14TensorIteratorEENKUlvE0_clEvENKUlvE4_clEvEUlddE_EESt5arrayIPcLm2EEEEviT0_T1_:
        /* <DEDUP_REMOVED lines=166> */
.L_x_34630:
        /* <DEDUP_REMOVED lines=8> */
.L_x_34631:
        /* <DEDUP_REMOVED lines=8> */
.L_x_34632:
        /* <DEDUP_REMOVED lines=8> */
.L_x_34633:
        /* <DEDUP_REMOVED lines=9> */
.L_x_34634:
[----:B------:R-:W-:Y:S05]  /*0c70*/  BSYNC.RELIABLE B1 ;  /* 0x0000000000017941 */ /* 0x000fea0003800100 */
.L_x_34629:
[----:B------:R-:W-:-:S13]  /*0c80*/  ISETP.GE.U32.AND P0, PT, R7, R6, PT ;  /* 0x000000060700720c */ /* 0x000fda0003f06070 */
[----:B012---:R-:W0:Y:S01]  /*0c90*/  @!P0 LDC.64 R8, c[0x0][0x398] ;  /* 0x0000e600ff088b82 */ /* 0x007e220000000a00 */
[----:B------:R-:W-:Y:S02]  /*0ca0*/  @!P0 IMAD.IADD R5, R0, 0x1, R7 ;  /* 0x0000000100058824 */ /* 0x000fe400078e0207 */
[----:B------:R-:W-:-:S03]  /*0cb0*/  @!P0 VIADD R7, R7, 0x80 ;  /* 0x0000008007078836 */ /* 0x000fc60000000000 */
[----:B0-----:R-:W-:-:S05]  /*0cc0*/  @!P0 IADD3 R4, P1, PT, R5, R8, RZ ;  /* 0x0000000805048210 */ /* 0x001fca0007f3e0ff */
[----:B------:R-:W-:-:S05]  /*0cd0*/  @!P0 IMAD.X R5, RZ, RZ, R9, P1 ;  /* 0x000000ffff058224 */ /* 0x000fca00008e0609 */
[----:B------:R3:W-:Y:S03]  /*0ce0*/  @!P0 STG.E.U8 desc[UR4][R4.64], R3 ;  /* 0x0000000304008986 */ /* 0x0007e6000c101104 */
.L_x_34635:
[----:B------:R-:W-:Y:S05]  /*0cf0*/  BSYNC.RECONVERGENT B0 ;  /* 0x0000000000007941 */ /* 0x000fea0003800200 */
.L_x_34628:
        /* <DEDUP_REMOVED lines=9> */
.L_x_34627:
        /* <DEDUP_REMOVED lines=13> */
[----:B---3--:R-:W2:Y:S02]  /*0e60*/  DSETP.NEU.AND P3, PT, R14, RZ, P0 ;  /* 0x000000ff0e00722a */ /* 0x008ea4000076d000 */
[----:B--2---:R-:W-:-:S15]  /*0e70*/  SEL R3, RZ, 0x1, !P3 ;  /* 0x00000001ff037807 */ /* 0x004fde0005800000 */
[----:B------:R-:W-:-:S15]  /*0e80*/  NOP ;  /* 0x0000000000007918 */ /* 0x000fde0000000000 */
[----:B------:R-:W-:-:S15]  /*0e90*/  NOP ;  /* 0x0000000000007918 */ /* 0x000fde0000000000 */
[----:B------:R-:W-:-:S15]  /*0ea0*/  NOP ;  /* 0x0000000000007918 */ /* 0x000fde0000000000 */
[----:B------:R-:W-:-:S02]  /*0eb0*/  NOP ;  /* 0x0000000000007918 */ /* 0x000fc40000000000 */
[----:B------:R-:W0:Y:S02]  /*0ec0*/  DSETP.NEU.AND P6, PT, R12, RZ, P0 ;  /* 0x000000ff0c00722a */ /* 0x000e2400007cd000 */
[----:B0-----:R-:W-:-:S04]  /*0ed0*/  SEL R8, RZ, 0x1, !P6 ;  /* 0x00000001ff087807 */ /* 0x001fc80007000000 */
[----:B------:R-:W-:-:S15]  /*0ee0*/  PRMT R3, R8, 0x3340, R3 ;  /* 0x0000334008037816 */ /* 0x000fde0000000003 */
[----:B------:R-:W-:-:S15]  /*0ef0*/  NOP ;  /* 0x0000000000007918 */ /* 0x000fde0000000000 */
[----:B------:R-:W-:-:S15]  /*0f00*/  NOP ;  /* 0x0000000000007918 */ /* 0x000fde0000000000 */
[----:B------:R-:W-:-:S13]  /*0f10*/  NOP ;  /* 0x0000000000007918 */ /* 0x000fda0000000000 */
        /* <DEDUP_REMOVED lines=10> */
[----:B----4-:R-:W0:Y:S02]  /*0fc0*/  DSETP.NEU.AND P1, PT, R20, RZ, P0 ;  /* 0x000000ff1400722a */ /* 0x010e24000072d000 */
[----:B0-----:R-:W-:-:S15]  /*0fd0*/  SEL R11, RZ, 0x1, !P1 ;  /* 0x00000001ff0b7807 */ /* 0x001fde0004800000 */
        /* <DEDUP_REMOVED lines=10> */
[----:B------:R1:W0:Y:S02]  /*1080*/  DSETP.NEU.AND P3, PT, R4, RZ, P0 ;  /* 0x000000ff0400722a */ /* 0x000224000076d000 */
        /* <DEDUP_REMOVED lines=8> */
[----:B------:R0:W1:Y:S02]  /*1110*/  DSETP.NEU.AND P0, PT, R6, RZ, P0 ;  /* 0x000000ff0600722a */ /* 0x000064000070d000 */
        /* <DEDUP_REMOVED lines=9> */
.L_x_34636:
        /* <DEDUP_REMOVED lines=13> */
.L_x_43029:


//--------------------- .text._ZN2at6native29vectorized_elementwise_kernelILi8ENS0_13AUnaryFunctorIddbZZZNS0_23logical_and_kernel_cudaERNS_14TensorIteratorEENKUlvE0_clEvENKUlvE4_clEvEUlddE_EESt5arrayIPcLm2EEEEviT0_T1_ --------------------------
	.section	.text._ZN2at6native29vectorized_elementwise_kernelILi8ENS0_13AUnaryFunctorIddbZZZNS0_23logical_and_kernel_cudaERNS_14TensorIteratorEENKUlvE0_clEvENKUlvE4_clEvEUlddE_EESt5arrayIPcLm2EEEEviT0_T1_,"ax",@progbits
	.align	128
        .global         _ZN2at6native29vectorized_elementwise_kernelILi8ENS0_13AUnaryFunctorIddbZZZNS0_23logical_and_kernel_cudaERNS_14TensorIteratorEENKUlvE0_clEvENKUlvE4_clEvEUlddE_EESt5arrayIPcLm2EEEEviT0_T1_
        .type           _ZN2at6native29vectorized_elementwise_kernelILi8ENS0_13AUnaryFunctorIddbZZZNS0_23logical_and_kernel_cudaERNS_14TensorIteratorEENKUlvE0_clEvENKUlvE4_clEvEUlddE_EESt5arrayIPcLm2EEEEviT0_T1_,@function
        .size           _ZN2at6native29vectorized_elementwise_kernelILi8ENS0_13AUnaryFunctorIddbZZZNS0_23logical_and_kernel_cudaERNS_14TensorIteratorEENKUlvE0_clEvENKUlvE4_clEvEUlddE_EESt5arrayIPcLm2EEEEviT0_T1_,(.L_x_43030 - _ZN2at6native29vectorized_elementwise_kernelILi8ENS0_13AUnaryFunctorIddbZZZNS0_23logical_and_kernel_cudaERNS_14TensorIteratorEENKUlvE0_clEvENKUlvE4_clEvEUlddE_EESt5arrayIPcLm2EEEEviT0_T1_)
        .other          _ZN2at6native29vectorized_elementwise_kernelILi8ENS0_13AUnaryFunctorIddbZZZNS0_23logical_and_kernel_cudaERNS_14TensorIteratorEENKUlvE0_clEvENKUlvE4_clEvEUlddE_EESt5arrayIPcLm2EEEEviT0_T1_,@"STO_CUDA_ENTRY STV_DEFAULT"
_ZN2at6native29vectorized_elementwise_kernelILi8ENS0_13AUnaryFunctorIddbZZZNS0_23logical_and_kernel_cudaERNS_14TensorIteratorEENKUlvE0_clEvENKUlvE4_clEvEUlddE_EESt5arrayIPcLm2EEEEviT0_T1_:
.text._ZN2at6native29vectorized_elementwise_kernelILi8ENS0_13AUnaryFunctorIddbZZZNS0_23logical_and_kernel_cudaERNS_14TensorIteratorEENKUlvE0_clEvENKUlvE4_clEvEUlddE_EESt5arrayIPcLm2EEEEviT0_T1_:
[----:B------:R-:W-:Y:S01]  /*0000*/  LDC R1, c[0x0][0x37c] ;  /* 0x0000df00ff017b82 */ /* 0x000fe20000000800 */
[----:B------:R-:W-:Y:S05]  /*0010*/  EXIT ;  /* 0x000000000000794d */ /* 0x000fea0003800000 */
.L_x_34637:
        /* <DEDUP_REMOVED lines=14> */
.L_x_43030:


//--------------------- .text._ZN2at6native18elementwise_kernelILi128ELi4EZNS0_15gpu_kernel_implINS0_13BinaryFunctorIddbZZZNS0_23logical_and_kernel_cudaERNS_14TensorIteratorEENKUlvE0_clEvENKUlvE4_clEvEUlddE_EEEEvRNS_18TensorIteratorBaseERKT_EUliE_EEviT1_ --------------------------
	.section	.text._ZN2at6native18elementwise_kernelILi128ELi4EZNS0_15gpu_kernel_implINS0_13BinaryFunctorIddbZZZNS0_23logical_and_kernel_cudaERNS_14TensorIteratorEENKUlvE0_clEvENKUlvE4_clEvEUlddE_EEEEvRNS_18TensorIteratorBaseERKT_EUliE_EEviT1_,"ax",@progbits
	.align	128
        .global         _ZN2at6native18elementwise_kernelILi128ELi4EZNS0_15gpu_kernel_implINS0_13BinaryFunctorIddbZZZNS0_23logical_and_kernel_cudaERNS_14TensorIteratorEENKUlvE0_clEvENKUlvE4_clEvEUlddE_EEEEvRNS_18TensorIteratorBaseERKT_EUliE_EEviT1_
        .type           _ZN2at6native18elementwise_kernelILi128ELi4EZNS0_15gpu_kernel_implINS0_13BinaryFunctorIddbZZZNS0_23logical_and_kernel_cudaERNS_14TensorIteratorEENKUlvE0_clEvENKUlvE4_clEvEUlddE_EEEEvRNS_18TensorIteratorBaseERKT_EUliE_EEviT1_,@function
        .size           _ZN2at6native18elementwise_kernelILi128ELi4EZNS0_15gpu_kernel_implINS0_13BinaryFunctorIddbZZZNS0_23logical_and_kernel_cudaERNS_14TensorIteratorEENKUlvE0_clEvENKUlvE4_clEvEUlddE_EEEEvRNS_18TensorIteratorBaseERKT_EUliE_EEviT1_,(.L_x_43031 - _ZN2at6native18elementwise_kernelILi128ELi4EZNS0_15gpu_kernel_implINS0_13BinaryFunctorIddbZZZNS0_23logical_and_kernel_cudaERNS_14TensorIteratorEENKUlvE0_clEvENKUlvE4_clEvEUlddE_EEEEvRNS_18TensorIteratorBaseERKT_EUliE_EEviT1_)
        .other          _ZN2at6native18elementwise_kernelILi128ELi4EZNS0_15gpu_kernel_implINS0_13BinaryFunctorIddbZZZNS0_23logical_and_kernel_cudaERNS_14TensorIteratorEENKUlvE0_clEvENKUlvE4_clEvEUlddE_EEEEvRNS_18TensorIteratorBaseERKT_EUliE_EEviT1_,@"STO_CUDA_ENTRY STV_DEFAULT"
_ZN2at6native18elementwise_kernelILi128ELi4EZNS0_15gpu_kernel_implINS0_13BinaryFunctorIddbZZZNS0_23logical_and_kernel_cudaERNS_14TensorIteratorEENKUlvE0_clEvENKUlvE4_clEvEUlddE_EEEEvRNS_18TensorIteratorBaseERKT_EUliE_EEviT1_:
.text._ZN2at6native18elementwise_kernelILi128ELi4EZNS0_15gpu_kernel_implINS0_13BinaryFunctorIddbZZZNS0_23logical_and_kernel_cudaERNS_14TensorIteratorEENKUlvE0_clEvENKUlvE4_clEvEUlddE_EEEEvRNS_18TensorIteratorBaseERKT_EUliE_EEviT1_:
        /* <DEDUP_REMOVED lines=371> */
.L_x_34640:
        /* <DEDUP_REMOVED lines=18> */
.L_x_34645:
[----:B------:R-:W2:Y:S02]  /*1850*/  LDG.E.U8 R2, desc[UR36][R2.64] ;  /* 0x0000002402027981 */ /* 0x000ea4000c1e1100 */
[----:B--2---:R4:W0:Y:S02]  /*1860*/  I2F.F64.U16 R16, R2 ;  /* 0x0000000200107312 */ /* 0x0048240000101800 */
[----:B0---4-:R-:W-:Y:S05]  /*1870*/  BRA `(.L_x_34647) ;  /* 0x0000000c00607947 */ /* 0x011fea0003800000 */
.L_x_34644:
        /* <DEDUP_REMOVED lines=9> */
.L_x_34649:
[----:B------:R-:W2:Y:S02]  /*1910*/  LDG.E R2, desc[UR36][R2.64] ;  /* 0x0000002402027981 */ /* 0x000ea4000c1e1900 */
[----:B--2---:R4:W0:Y:S02]  /*1920*/  I2F.F64 R16, R2 ;  /* 0x0000000200107312 */ /* 0x0048240000201c00 */
[----:B0---4-:R-:W-:Y:S05]  /*1930*/  BRA `(.L_x_34647) ;  /* 0x0000000c00307947 */ /* 0x011fea0003800000 */
.L_x_34648:
[----:B------:R-:W2:Y:S02]  /*1940*/  LDG.E.U16 R2, desc[UR36][R2.64] ;  /* 0x0000002402027981 */ /* 0x000ea4000c1e1500 */
[----:B--2---:R4:W0:Y:S02]  /*1950*/  I2F.F64.S16 R16, R2 ;  /* 0x0000000200107312 */ /* 0x0048240000101c00 */
[----:B0---4-:R-:W-:Y:S05]  /*1960*/  BRA `(.L_x_34647) ;  /* 0x0000000c00247947 */ /* 0x011fea0003800000 */
.L_x_34643:
        /* <DEDUP_REMOVED lines=10> */
.L_x_34651:
[----:B------:R-:W2:Y:S02]  /*1a10*/  LDG.E.U16 R0, desc[UR36][R2.64] ;  /* 0x0000002402007981 */ /* 0x000ea4000c1e1500 */
[----:B--2---:R-:W-:-:S05]  /*1a20*/  HADD2.F32 R0, -RZ, R0.H0_H0 ;  /* 0x20000000ff007230 */ /* 0x004fca0000004100 */
[----:B------:R-:W-:-:S04]  /*1a30*/  FMUL.FTZ R0, R0, 1 ;  /* 0x3f80000000007820 */ /* 0x000fc80000410000 */
[----:B------:R3:W4:Y:S02]  /*1a40*/  F2F.F64.F32 R16, R0 ;  /* 0x0000000000107310 */ /* 0x0007240000201800 */
[----:B---34-:R-:W-:Y:S05]  /*1a50*/  BRA `(.L_x_34647) ;  /* 0x0000000800e87947 */ /* 0x018fea0003800000 */
.L_x_34650:
        /* <DEDUP_REMOVED lines=10> */
.L_x_34653:
[----:B------:R-:W2:Y:S02]  /*1b00*/  LDG.E.U16 R2, desc[UR36][R2.64] ;  /* 0x0000002402027981 */ /* 0x000ea4000c1e1500 */
[----:B--2---:R-:W-:-:S05]  /*1b10*/  HADD2.F32 R0, -RZ, R2.H0_H0 ;  /* 0x20000002ff007230 */ /* 0x004fca0000004100 */
[----:B------:R-:W-:-:S04]  /*1b20*/  FMUL.FTZ R0, R0, 1 ;  /* 0x3f80000000007820 */ /* 0x000fc80000410000 */
[----:B------:R4:W0:Y:S02]  /*1b30*/  F2F.F64.F32 R16, R0 ;  /* 0x0000000000107310 */ /* 0x0008240000201800 */
[----:B0---4-:R-:W-:Y:S05]  /*1b40*/  BRA `(.L_x_34647) ;  /* 0x0000000800ac7947 */ /* 0x011fea0003800000 */
.L_x_34652:
[----:B------:R3:W5:Y:S01]  /*1b50*/  LDG.E.64 R16, desc[UR36][R2.64] ;  /* 0x0000002402107981 */ /* 0x000762000c1e1b00 */
[----:B------:R-:W-:Y:S05]  /*1b60*/  BRA `(.L_x_34647) ;  /* 0x0000000800a47947 */ /* 0x000fea0003800000 */
.L_x_34642:
        /* <DEDUP_REMOVED lines=13> */
.L_x_34656:
[----:B------:R2:W5:Y:S01]  /*1c40*/  LDG.E.64 R16, desc[UR36][R2.64] ;  /* 0x0000002402107981 */ /* 0x000562000c1e1b00 */
[----:B------:R-:W-:Y:S05]  /*1c50*/  BRA `(.L_x_34647) ;  /* 0x0000000800687947 */ /* 0x000fea0003800000 */
.L_x_34655:
        /* <DEDUP_REMOVED lines=27> */
.L_x_34658:
        /* <DEDUP_REMOVED lines=14> */
.L_x_34657:
[----:B------:R-:W2:Y:S02]  /*1ef0*/  LDG.E.U16 R0, desc[UR36][R2.64] ;  /* 0x0000002402007981 */ /* 0x000ea4000c1e1500 */
[----:B--2---:R-:W-:-:S04]  /*1f00*/  IMAD.U32 R0, R0, 0x10000, RZ ;  /* 0x0001000000007824 */ /* 0x004fc800078e00ff */
[----:B------:R-:W-:-:S04]  /*1f10*/  FMUL.FTZ R0, R0, 1 ;  /* 0x3f80000000007820 */ /* 0x000fc80000410000 */
[----:B------:R2:W3:Y:S02]  /*1f20*/  F2F.F64.F32 R16, R0 ;  /* 0x0000000000107310 */ /* 0x0004e40000201800 */
[----:B--23--:R-:W-:Y:S05]  /*1f30*/  BRA `(.L_x_34647) ;  /* 0x0000000400b07947 */ /* 0x00cfea0003800000 */
.L_x_34654:
        /* <DEDUP_REMOVED lines=11> */
.L_x_34661:
        /* <DEDUP_REMOVED lines=21> */
.L_x_34663:
[----:B------:R-:W-:Y:S05]  /*2140*/  BSYNC.RECONVERGENT B0 ;  /* 0x0000000000007941 */ /* 0x000fea0003800200 */
.L_x_34662:
[----:B------:R-:W-:Y:S01]  /*2150*/  IMAD.SHL.U32 R0, R0, 0x100000, RZ ;  /* 0x0010000000007824 */ /* 0x000fe200078e00ff */
[----:B------:R-:W-:-:S04]  /*2160*/  LEA R2, R2, 0x3b800000, 0x17 ;  /* 0x3b80000002027811 */ /* 0x000fc800078eb8ff */
[----:B------:R-:W-:-:S05]  /*2170*/  LOP3.LUT R0, R2, R0, R7, 0xfe, !PT ;  /* 0x0000000002007212 */ /* 0x000fca00078efe07 */
[----:B------:R-:W-:-:S04]  /*2180*/  FMUL.FTZ R0, R0, 1 ;  /* 0x3f80000000007820 */ /* 0x000fc80000410000 */
[----:B------:R2:W3:Y:S02]  /*2190*/  F2F.F64.F32 R16, R0 ;  /* 0x0000000000107310 */ /* 0x0004e40000201800 */
[----:B--23--:R-:W-:Y:S05]  /*21a0*/  BRA `(.L_x_34647) ;  /* 0x0000000400147947 */ /* 0x00cfea0003800000 */
.L_x_34660:
        /* <DEDUP_REMOVED lines=21> */
.L_x_34665:
[----:B------:R-:W-:Y:S05]  /*2300*/  BSYNC.RECONVERGENT B0 ;  /* 0x0000000000007941 */ /* 0x000fea0003800200 */
.L_x_34664:
[----:B------:R-:W-:Y:S02]  /*2310*/  SHF.L.U32 R0, R0, 0x15, RZ ;  /* 0x0000001500007819 */ /* 0x000fe400000006ff */
[----:B------:R-:W-:-:S04]  /*2320*/  LEA R2, R2, 0x37800000, 0x17 ;  /* 0x3780000002027811 */ /* 0x000fc800078eb8ff */
[----:B------:R-:W-:-:S05]  /*2330*/  LOP3.LUT R0, R2, R0, R7, 0xfe, !PT ;  /* 0x0000000002007212 */ /* 0x000fca00078efe07 */
[----:B------:R-:W-:-:S04]  /*2340*/  FMUL.FTZ R0, R0, 1 ;  /* 0x3f80000000007820 */ /* 0x000fc80000410000 */
[----:B------:R2:W3:Y:S02]  /*2350*/  F2F.F64.F32 R16, R0 ;  /* 0x0000000000107310 */ /* 0x0004e40000201800 */
[----:B--23--:R-:W-:Y:S05]  /*2360*/  BRA `(.L_x_34647) ;  /* 0x0000000000a47947 */ /* 0x00cfea0003800000 */
.L_x_34659:
[----:B------:R-:W-:-:S09]  /*2370*/  UISETP.NE.AND UP0, UPT, UR4, 0x1c, UPT ;  /* 0x0000001c0400788c */ /* 0x000fd2000bf05270 */
[----:B------:R-:W-:Y:S05]  /*2380*/  BRA.U !UP0, `(.L_x_34666) ;  /* 0x0000000108947547 */ /* 0x000fea000b800000 */
[----:B------:R-:W-:-:S09]  /*2390*/  UISETP.NE.AND UP0, UPT, UR4, 0x1d, UPT ;  /* 0x0000001d0400788c */ /* 0x000fd2000bf05270 */
[----:B------:R-:W-:Y:S05]  /*23a0*/  BRA.U !UP0, `(.L_x_34667) ;  /* 0x0000000108807547 */ /* 0x000fea000b800000 */
[----:B------:R-:W-:-:S09]  /*23b0*/  UISETP.NE.AND UP0, UPT, UR4, 0x2c, UPT ;  /* 0x0000002c0400788c */ /* 0x000fd2000bf05270 */
[----:B------:R-:W-:Y:S05]  /*23c0*/  BRA.U !UP0, `(.L_x_34668) ;  /* 0x0000000108487547 */ /* 0x000fea000b800000 */
.L_x_34646:
        /* <DEDUP_REMOVED lines=16> */
.L_x_34669:
[----:B------:R-:W-:Y:S01]  /*24d0*/  CS2R R16, SRZ ;  /* 0x0000000000107805 */ /* 0x000fe2000001ff00 */
[----:B------:R-:W-:Y:S06]  /*24e0*/  BRA `(.L_x_34647) ;  /* 0x0000000000447947 */ /* 0x000fec0003800000 */
.L_x_34668:
        /* <DEDUP_REMOVED lines=12> */
.L_x_34667:
[----:B------:R-:W2:Y:S02]  /*25b0*/  LDG.E.64 R16, desc[UR36][R2.64] ;  /* 0x0000002402107981 */ /* 0x000ea4000c1e1b00 */
[----:B--2---:R-:W2:Y:S02]  /*25c0*/  I2F.F64.U64 R16, R16 ;  /* 0x0000001000107312 */ /* 0x004ea40000301800 */
[----:B--2---:R-:W-:Y:S05]  /*25d0*/  BRA `(.L_x_34647) ;  /* 0x0000000000087947 */ /* 0x004fea0003800000 */
.L_x_34666:
[----:B------:R-:W2:Y:S02]  /*25e0*/  LDG.E R2, desc[UR36][R2.64] ;  /* 0x0000002402027981 */ /* 0x000ea4000c1e1900 */
[----:B--2---:R0:W1:Y:S02]  /*25f0*/  I2F.F64.U32 R16, R2 ;  /* 0x0000000200107312 */ /* 0x0040640000201800 */
.L_x_34647:
[----:B------:R-:W-:Y:S05]  /*2600*/  BSYNC.RECONVERGENT B6 ;  /* 0x0000000000067941 */ /* 0x000fea0003800200 */
.L_x_34641:
        /* <DEDUP_REMOVED lines=18> */
.L_x_34674:
[----:B0-23--:R-:W2:Y:S02]  /*2730*/  LDG.E.U8 R2, desc[UR36][R22.64] ;  /* 0x0000002416027981 */ /* 0x00dea4000c1e1100 */
[----:B--2---:R-:W4:Y:S02]  /*2740*/  I2F.F64.U16 R2, R2 ;  /* 0x0000000200027312 */ /* 0x004f240000101800 */
[----:B----4-:R-:W-:Y:S05]  /*2750*/  BRA `(.L_x_34676) ;  /* 0x0000000c00607947 */ /* 0x010fea0003800000 */
.L_x_34673:
        /* <DEDUP_REMOVED lines=9> */
.L_x_34678:
[----:B0-23--:R-:W2:Y:S02]  /*27f0*/  LDG.E R2, desc[UR36][R22.64] ;  /* 0x0000002416027981 */ /* 0x00dea4000c1e1900 */
[----:B--2---:R-:W4:Y:S02]  /*2800*/  I2F.F64 R2, R2 ;  /* 0x0000000200027312 */ /* 0x004f240000201c00 */
[----:B----4-:R-:W-:Y:S05]  /*2810*/  BRA `(.L_x_34676) ;  /* 0x0000000c00307947 */ /* 0x010fea0003800000 */
.L_x_34677:
[----:B0-23--:R-:W2:Y:S02]  /*2820*/  LDG.E.U16 R2, desc[UR36][R22.64] ;  /* 0x0000002416027981 */ /* 0x00dea4000c1e1500 */
[----:B--2---:R-:W4:Y:S02]  /*2830*/  I2F.F64.S16 R2, R2 ;  /* 0x0000000200027312 */ /* 0x004f240000101c00 */
[----:B----4-:R-:W-:Y:S05]  /*2840*/  BRA `(.L_x_34676) ;  /* 0x0000000c00247947 */ /* 0x010fea0003800000 */
.L_x_34672:
        /* <DEDUP_REMOVED lines=10> */
.L_x_34680:
[----:B------:R-:W4:Y:S02]  /*28f0*/  LDG.E.U16 R0, desc[UR36][R22.64] ;  /* 0x0000002416007981 */ /* 0x000f24000c1e1500 */
[----:B----4-:R-:W-:-:S05]  /*2900*/  HADD2.F32 R0, -RZ, R0.H0_H0 ;  /* 0x20000000ff007230 */ /* 0x010fca0000004100 */
[----:B------:R-:W-:-:S04]  /*2910*/  FMUL.FTZ R0, R0, 1 ;  /* 0x3f80000000007820 */ /* 0x000fc80000410000 */
[----:B0-23--:R3:W4:Y:S02]  /*2920*/  F2F.F64.F32 R2, R0 ;  /* 0x0000000000027310 */ /* 0x00d7240000201800 */
[----:B---34-:R-:W-:Y:S05]  /*2930*/  BRA `(.L_x_34676) ;  /* 0x0000000800e87947 */ /* 0x018fea0003800000 */
.L_x_34679:
        /* <DEDUP_REMOVED lines=10> */
.L_x_34682:
[----:B------:R-:W4:Y:S02]  /*29e0*/  LDG.E.U16 R22, desc[UR36][R22.64] ;  /* 0x0000002416167981 */ /* 0x000f24000c1e1500 */
[----:B----4-:R-:W-:-:S05]  /*29f0*/  HADD2.F32 R0, -RZ, R22.H0_H0 ;  /* 0x20000016ff007230 */ /* 0x010fca0000004100 */
[----:B------:R-:W-:-:S04]  /*2a00*/  FMUL.FTZ R0, R0, 1 ;  /* 0x3f80000000007820 */ /* 0x000fc80000410000 */
[----:B0-23--:R4:W0:Y:S02]  /*2a10*/  F2F.F64.F32 R2, R0 ;  /* 0x0000000000027310 */ /* 0x00d8240000201800 */
[----:B0---4-:R-:W-:Y:S05]  /*2a20*/  BRA `(.L_x_34676) ;  /* 0x0000000800ac7947 */ /* 0x011fea0003800000 */
.L_x_34681:
[----:B0-23--:R3:W5:Y:S01]  /*2a30*/  LDG.E.64 R2, desc[UR36][R22.64] ;  /* 0x0000002416027981 */ /* 0x00d762000c1e1b00 */
[----:B------:R-:W-:Y:S05]  /*2a40*/  BRA `(.L_x_34676) ;  /* 0x0000000800a47947 */ /* 0x000fea0003800000 */
.L_x_34671:
        /* <DEDUP_REMOVED lines=13> */
.L_x_34685:
[----:B0-23--:R2:W5:Y:S01]  /*2b20*/  LDG.E.64 R2, desc[UR36][R22.64] ;  /* 0x0000002416027981 */ /* 0x00d562000c1e1b00 */
[----:B------:R-:W-:Y:S05]  /*2b30*/  BRA `(.L_x_34676) ;  /* 0x0000000800687947 */ /* 0x000fea0003800000 */
.L_x_34684:
        /* <DEDUP_REMOVED lines=27> */
.L_x_34687:
        /* <DEDUP_REMOVED lines=14> */
.L_x_34686:
[----:B------:R-:W4:Y:S02]  /*2dd0*/  LDG.E.U16 R0, desc[UR36][R22.64] ;  /* 0x0000002416007981 */ /* 0x000f24000c1e1500 */
[----:B----4-:R-:W-:-:S04]  /*2de0*/  IMAD.U32 R0, R0, 0x10000, RZ ;  /* 0x0001000000007824 */ /* 0x010fc800078e00ff */
[----:B------:R-:W-:-:S04]  /*2df0*/  FMUL.FTZ R0, R0, 1 ;  /* 0x3f80000000007820 */ /* 0x000fc80000410000 */
[----:B0-23--:R2:W3:Y:S02]  /*2e00*/  F2F.F64.F32 R2, R0 ;  /* 0x0000000000027310 */ /* 0x00d4e40000201800 */
[----:B--23--:R-:W-:Y:S05]  /*2e10*/  BRA `(.L_x_34676) ;  /* 0x0000000400b07947 */ /* 0x00cfea0003800000 */
.L_x_34683:
        /* <DEDUP_REMOVED lines=11> */
.L_x_34690:
        /* <DEDUP_REMOVED lines=21> */
.L_x_34692:
[----:B------:R-:W-:Y:S05]  /*3020*/  BSYNC.RECONVERGENT B0 ;  /* 0x0000000000007941 */ /* 0x000fea0003800200 */
.L_x_34691:
[----:B------:R-:W-:Y:S01]  /*3030*/  IMAD.SHL.U32 R0, R0, 0x100000, RZ ;  /* 0x0010000000007824 */ /* 0x000fe200078e00ff */
[----:B------:R-:W-:-:S04]  /*3040*/  LEA R2, R2, 0x3b800000, 0x17 ;  /* 0x3b80000002027811 */ /* 0x000fc800078eb8ff */
[----:B------:R-:W-:-:S05]  /*3050*/  LOP3.LUT R0, R2, R0, R7, 0xfe, !PT ;  /* 0x0000000002007212 */ /* 0x000fca00078efe07 */
[----:B------:R-:W-:-:S04]  /*3060*/  FMUL.FTZ R0, R0, 1 ;  /* 0x3f80000000007820 */ /* 0x000fc80000410000 */
[----:B------:R2:W3:Y:S02]  /*3070*/  F2F.F64.F32 R2, R0 ;  /* 0x0000000000027310 */ /* 0x0004e40000201800 */
[----:B--23--:R-:W-:Y:S05]  /*3080*/  BRA `(.L_x_34676) ;  /* 0x0000000400147947 */ /* 0x00cfea0003800000 */
.L_x_34689:
        /* <DEDUP_REMOVED lines=21> */
.L_x_34694:
[----:B------:R-:W-:Y:S05]  /*31e0*/  BSYNC.RECONVERGENT B0 ;  /* 0x0000000000007941 */ /* 0x000fea0003800200 */
.L_x_34693:
[----:B------:R-:W-:Y:S02]  /*31f0*/  SHF.L.U32 R0, R0, 0x15, RZ ;  /* 0x0000001500007819 */ /* 0x000fe400000006ff */
[----:B------:R-:W-:-:S04]  /*3200*/  LEA R2, R2, 0x37800000, 0x17 ;  /* 0x3780000002027811 */ /* 0x000fc800078eb8ff */
[----:B------:R-:W-:-:S05]  /*3210*/  LOP3.LUT R0, R2, R0, R7, 0xfe, !PT ;  /* 0x0000000002007212 */ /* 0x000fca00078efe07 */
[----:B------:R-:W-:-:S04]  /*3220*/  FMUL.FTZ R0, R0, 1 ;  /* 0x3f80000000007820 */ /* 0x000fc80000410000 */
[----:B------:R2:W3:Y:S02]  /*3230*/  F2F.F64.F32 R2, R0 ;  /* 0x0000000000027310 */ /* 0x0004e40000201800 */
[----:B--23--:R-:W-:Y:S05]  /*3240*/  BRA `(.L_x_34676) ;  /* 0x0000000000a47947 */ /* 0x00cfea0003800000 */
.L_x_34688:
[----:B------:R-:W-:-:S09]  /*3250*/  UISETP.NE.AND UP0, UPT, UR4, 0x1c, UPT ;  /* 0x0000001c0400788c */ /* 0x000fd2000bf05270 */
[----:B------:R-:W-:Y:S05]  /*3260*/  BRA.U !UP0, `(.L_x_34695) ;  /* 0x0000000108947547 */ /* 0x000fea000b800000 */
[----:B------:R-:W-:-:S09]  /*3270*/  UISETP.NE.AND UP0, UPT, UR4, 0x1d, UPT ;  /* 0x0000001d0400788c */ /* 0x000fd2000bf05270 */
[----:B------:R-:W-:Y:S05]  /*3280*/  BRA.U !UP0, `(.L_x_34696) ;  /* 0x0000000108807547 */ /* 0x000fea000b800000 */
[----:B------:R-:W-:-:S09]  /*3290*/  UISETP.NE.AND UP0, UPT, UR4, 0x2c, UPT ;  /* 0x0000002c0400788c */ /* 0x000fd2000bf05270 */
[----:B------:R-:W-:Y:S05]  /*32a0*/  BRA.U !UP0, `(.L_x_34697) ;  /* 0x0000000108487547 */ /* 0x000fea000b800000 */
.L_x_34675:
        /* <DEDUP_REMOVED lines=16> */
.L_x_34698:
[----:B------:R-:W-:Y:S01]  /*33b0*/  CS2R R2, SRZ ;  /* 0x0000000000027805 */ /* 0x000fe2000001ff00 */
[----:B------:R-:W-:Y:S06]  /*33c0*/  BRA `(.L_x_34676) ;  /* 0x0000000000447947 */ /* 0x000fec0003800000 */
.L_x_34697:
        /* <DEDUP_REMOVED lines=12> */
.L_x_34696:
[----:B0-23--:R-:W2:Y:S02]  /*3490*/  LDG.E.64 R2, desc[UR36][R22.64] ;  /* 0x0000002416027981 */ /* 0x00dea4000c1e1b00 */
[----:B--2---:R-:W0:Y:S02]  /*34a0*/  I2F.F64.U64 R2, R2 ;  /* 0x0000000200027312 */ /* 0x004e240000301800 */
[----:B0-----:R-:W-:Y:S05]  /*34b0*/  BRA `(.L_x_34676) ;  /* 0x0000000000087947 */ /* 0x001fea0003800000 */
.L_x_34695:
[----:B0-23--:R-:W2:Y:S02]  /*34c0*/  LDG.E R2, desc[UR36][R22.64] ;  /* 0x0000002416027981 */ /* 0x00dea4000c1e1900 */
[----:B--2---:R-:W0:Y:S02]  /*34d0*/  I2F.F64.U32 R2, R2 ;  /* 0x0000000200027312 */ /* 0x004e240000201800 */
.L_x_34676:
[----:B------:R-:W-:Y:S05]  /*34e0*/  BSYNC.RECONVERGENT B6 ;  /* 0x0000000000067941 */ /* 0x000fea0003800200 */
.L_x_34670:
        /* <DEDUP_REMOVED lines=10> */
[----:B-1----:R-:W0:Y:S02]  /*3590*/  DSETP.NEU.AND P0, PT, R16, RZ, P0 ;  /* 0x000000ff1000722a */ /* 0x002e24000070d000 */
        /* <DEDUP_REMOVED lines=12> */
.L_x_34703:
[----:B------:R0:W-:Y:S01]  /*3660*/  STG.E.U8 desc[UR36][R2.64], R4 ;  /* 0x0000000402007986 */ /* 0x0001e2000c101124 */
[----:B------:R-:W-:Y:S05]  /*3670*/  BRA `(.L_x_34705) ;  /* 0x0000000c00007947 */ /* 0x000fea0003800000 */
.L_x_34702:
        /* <DEDUP_REMOVED lines=9> */
.L_x_34707:
[----:B------:R0:W-:Y:S01]  /*3710*/  STG.E desc[UR36][R2.64], R4 ;  /* 0x0000000402007986 */ /* 0x0001e2000c101924 */
[----:B------:R-:W-:Y:S05]  /*3720*/  BRA `(.L_x_34705) ;  /* 0x0000000800d47947 */ /* 0x000fea0003800000 */
.L_x_34706:
[----:B------:R0:W-:Y:S01]  /*3730*/  STG.E.U16 desc[UR36][R2.64], R4 ;  /* 0x0000000402007986 */ /* 0x0001e2000c101524 */
[----:B------:R-:W-:Y:S05]  /*3740*/  BRA `(.L_x_34705) ;  /* 0x0000000800cc7947 */ /* 0x000fea0003800000 */
.L_x_34701:
        /* <DEDUP_REMOVED lines=9> */
.L_x_34709:
[----:B------:R-:W-:-:S04]  /*37e0*/  I2FP.F32.U32 R0, R4 ;  /* 0x0000000400007245 */ /* 0x000fc80000201000 */
[----:B------:R-:W-:-:S05]  /*37f0*/  F2FP.F16.F32.PACK_AB R0, RZ, R0 ;  /* 0x00000000ff00723e */ /* 0x000fca00000000ff */
[----:B------:R0:W-:Y:S01]  /*3800*/  STG.E.U16 desc[UR36][R2.64], R0 ;  /* 0x0000000002007986 */ /* 0x0001e2000c101524 */
[----:B------:R-:W-:Y:S05]  /*3810*/  BRA `(.L_x_34705) ;  /* 0x0000000800987947 */ /* 0x000fea0003800000 */
.L_x_34708:
        /* <DEDUP_REMOVED lines=10> */
.L_x_34711:
[----:B------:R-:W-:-:S04]  /*38c0*/  I2FP.F32.U32 R4, R4 ;  /* 0x0000000400047245 */ /* 0x000fc80000201000 */
[----:B------:R-:W-:-:S04]  /*38d0*/  F2FP.F16.F32.PACK_AB R5, RZ, R4 ;  /* 0x00000004ff05723e */ /* 0x000fc800000000ff */
[----:B------:R-:W-:-:S05]  /*38e0*/  PRMT R5, R5, 0x5410, RZ ;  /* 0x0000541005057816 */ /* 0x000fca00000000ff */
[----:B------:R4:W-:Y:S01]  /*38f0*/  STG.E desc[UR36][R2.64], R5 ;  /* 0x0000000502007986 */ /* 0x0009e2000c101924 */
[----:B------:R-:W-:Y:S05]  /*3900*/  BRA `(.L_x_34705) ;  /* 0x00000008005c7947 */ /* 0x000fea0003800000 */
.L_x_34710:
[----:B------:R-:W0:Y:S02]  /*3910*/  I2F.F64.U32 R4, R4 ;  /* 0x0000000400047312 */ /* 0x000e240000201800 */
[----:B0-----:R0:W-:Y:S01]  /*3920*/  STG.E.64 desc[UR36][R2.64], R4 ;  /* 0x0000000402007986 */ /* 0x0011e2000c101b24 */
[----:B------:R-:W-:Y:S05]  /*3930*/  BRA `(.L_x_34705) ;  /* 0x0000000800507947 */ /* 0x000fea0003800000 */
.L_x_34700:
        /* <DEDUP_REMOVED lines=10> */
.L_x_34714:
[----:B------:R-:W-:Y:S01]  /*39e0*/  CS2R R6, SRZ ;  /* 0x0000000000067805 */ /* 0x000fe2000001ff00 */
[----:B------:R-:W0:Y:S04]  /*39f0*/  I2F.F64.U32 R4, R4 ;  /* 0x0000000400047312 */ /* 0x000e280000201800 */
[----:B0-----:R0:W-:Y:S01]  /*3a00*/  STG.E.128 desc[UR36][R2.64], R4 ;  /* 0x0000000402007986 */ /* 0x0011e2000c101d24 */
[----:B------:R-:W-:Y:S05]  /*3a10*/  BRA `(.L_x_34705) ;  /* 0x0000000800187947 */ /* 0x000fea0003800000 */
.L_x_34713:
        /* <DEDUP_REMOVED lines=17> */
.L_x_34718:
[----:B------:R-:W-:Y:S05]  /*3b30*/  BSYNC.RECONVERGENT B0 ;  /* 0x0000000000007941 */ /* 0x000fea0003800200 */
.L_x_34717:
[----:B------:R0:W-:Y:S01]  /*3b40*/  STG.E.U8 desc[UR36][R2.64], R5 ;  /* 0x0000000502007986 */ /* 0x0001e2000c101124 */
[----:B------:R-:W-:Y:S05]  /*3b50*/  BRA `(.L_x_34705) ;  /* 0x0000000400c87947 */ /* 0x000fea0003800000 */
.L_x_34716:
        /* <DEDUP_REMOVED lines=16> */
.L_x_34715:
[----:B------:R-:W-:-:S04]  /*3c60*/  I2FP.F32.U32 R0, R4 ;  /* 0x0000000400007245 */ /* 0x000fc80000201000 */
[----:B------:R-:W-:-:S05]  /*3c70*/  F2FP.BF16.F32.PACK_AB R0, RZ, R0 ;  /* 0x00000000ff00723e */ /* 0x000fca00000010ff */
[----:B------:R0:W-:Y:S01]  /*3c80*/  STG.E.U16 desc[UR36][R2.64], R0 ;  /* 0x0000000002007986 */ /* 0x0001e2000c101524 */
[----:B------:R-:W-:Y:S05]  /*3c90*/  BRA `(.L_x_34705) ;  /* 0x0000000400787947 */ /* 0x000fea0003800000 */
.L_x_34712:
        /* <DEDUP_REMOVED lines=10> */
.L_x_34721:
        /* <DEDUP_REMOVED lines=12> */
.L_x_34724:
[----:B------:R-:W-:-:S04]  /*3e00*/  SHF.R.U32.HI R0, RZ, 0x14, R5 ;  /* 0x00000014ff007819 */ /* 0x000fc80000011605 */
[----:B------:R-:W-:-:S04]  /*3e10*/  LOP3.LUT R0, R0, 0x1, RZ, 0xc0, !PT ;  /* 0x0000000100007812 */ /* 0x000fc800078ec0ff */
[----:B------:R-:W-:-:S04]  /*3e20*/  IADD3 R0, PT, PT, R5, 0x487ffff, R0 ;  /* 0x0487ffff05007810 */ /* 0x000fc80007ffe000 */
[----:B------:R-:W-:-:S04]  /*3e30*/  SHF.R.U32.HI R0, RZ, 0x14, R0 ;  /* 0x00000014ff007819 */ /* 0x000fc80000011600 */
[----:B------:R-:W-:-:S07]  /*3e40*/  LOP3.LUT R4, R0, 0xff, RZ, 0xc0, !PT ;  /* 0x000000ff00047812 */ /* 0x000fce00078ec0ff */
.L_x_34725:
[----:B------:R-:W-:-:S07]  /*3e50*/  PRMT R0, R4, 0x7610, R0 ;  /* 0x0000761004007816 */ /* 0x000fce0000000000 */
.L_x_34723:
[----:B------:R-:W-:Y:S05]  /*3e60*/  BSYNC.RECONVERGENT B0 ;  /* 0x0000000000007941 */ /* 0x000fea0003800200 */
.L_x_34722:
[----:B------:R0:W-:Y:S01]  /*3e70*/  STG.E.U8 desc[UR36][R2.64], R0 ;  /* 0x0000000002007986 */ /* 0x0001e2000c101124 */
[----:B------:R-:W-:Y:S05]  /*3e80*/  BRA `(.L_x_34705) ;  /* 0x0000000000fc7947 */ /* 0x000fea0003800000 */
.L_x_34720:
        /* <DEDUP_REMOVED lines=12> */
.L_x_34728:
[----:B------:R-:W-:-:S04]  /*3f50*/  SHF.R.U32.HI R0, RZ, 0x15, R5 ;  /* 0x00000015ff007819 */ /* 0x000fc80000011605 */
[----:B------:R-:W-:-:S04]  /*3f60*/  LOP3.LUT R0, R0, 0x1, RZ, 0xc0, !PT ;  /* 0x0000000100007812 */ /* 0x000fc800078ec0ff */
[----:B------:R-:W-:-:S04]  /*3f70*/  IADD3 R0, PT, PT, R5, 0x88fffff, R0 ;  /* 0x088fffff05007810 */ /* 0x000fc80007ffe000 */
[----:B------:R-:W-:-:S04]  /*3f80*/  SHF.R.U32.HI R0, RZ, 0x15, R0 ;  /* 0x00000015ff007819 */ /* 0x000fc80000011600 */
[----:B------:R-:W-:-:S07]  /*3f90*/  LOP3.LUT R4, R0, 0xff, RZ, 0xc0, !PT ;  /* 0x000000ff00047812 */ /* 0x000fce00078ec0ff */
.L_x_34729:
[----:B------:R-:W-:-:S07]  /*3fa0*/  PRMT R0, R4, 0x7610, R0 ;  /* 0x0000761004007816 */ /* 0x000fce0000000000 */
.L_x_34727:
[----:B------:R-:W-:Y:S05]  /*3fb0*/  BSYNC.RECONVERGENT B0 ;  /* 0x0000000000007941 */ /* 0x000fea0003800200 */
.L_x_34726:
[----:B------:R0:W-:Y:S01]  /*3fc0*/  STG.E.U8 desc[UR36][R2.64], R0 ;  /* 0x0000000002007986 */ /* 0x0001e2000c101124 */
[----:B------:R-:W-:Y:S05]  /*3fd0*/  BRA `(.L_x_34705) ;  /* 0x0000000000a87947 */ /* 0x000fea0003800000 */
.L_x_34719:
[----:B------:R-:W-:-:S09]  /*3fe0*/  UISETP.NE.AND UP0, UPT, UR4, 0x1c, UPT ;  /* 0x0000001c0400788c */ /* 0x000fd2000bf05270 */
[----:B------:R-:W-:Y:S05]  /*3ff0*/  BRA.U !UP0, `(.L_x_34730) ;  /* 0x00000001089c7547 */ /* 0x000fea000b800000 */
[----:B------:R-:W-:-:S09]  /*4000*/  UISETP.NE.AND UP0, UPT, UR4, 0x1d, UPT ;  /* 0x0000001d0400788c */ /* 0x000fd2000bf05270 */
[----:B------:R-:W-:Y:S05]  /*4010*/  BRA.U !UP0, `(.L_x_34731) ;  /* 0x0000000108887547 */ /* 0x000fea000b800000 */
[----:B------:R-:W-:-:S09]  /*4020*/  UISETP.NE.AND UP0, UPT, UR4, 0x2c, UPT ;  /* 0x0000002c0400788c */ /* 0x000fd2000bf05270 */
[----:B------:R-:W-:Y:S05]  /*4030*/  BRA.U !UP0, `(.L_x_34732) ;  /* 0x0000000108447547 */ /* 0x000fea000b800000 */
.L_x_34704:
        /* <DEDUP_REMOVED lines=16> */
.L_x_34733:
[----:B------:R-:W-:Y:S05]  /*4140*/  BRA `(.L_x_34705) ;  /* 0x00000000004c7947 */ /* 0x000fea0003800000 */
.L_x_34732:
        /* <DEDUP_REMOVED lines=15> */
.L_x_34731:
[----:B------:R-:W-:-:S05]  /*4240*/  IMAD.MOV.U32 R5, RZ, RZ, RZ ;  /* 0x000000ffff057224 */ /* 0x000fca00078e00ff */
[----:B------:R0:W-:Y:S01]  /*4250*/  STG.E.64 desc[UR36][R2.64], R4 ;  /* 0x0000000402007986 */ /* 0x0001e2000c101b24 */
[----:B------:R-:W-:Y:S05]  /*4260*/  BRA `(.L_x_34705) ;  /* 0x0000000000047947 */ /* 0x000fea0003800000 */
.L_x_34730:
[----:B------:R0:W-:Y:S02]  /*4270*/  STG.E desc[UR36][R2.64], R4 ;  /* 0x0000000402007986 */ /* 0x0001e4000c101924 */
.L_x_34705:
[----:B------:R-:W-:Y:S05]  /*4280*/  BSYNC.RECONVERGENT B6 ;  /* 0x0000000000067941 */ /* 0x000fea0003800200 */
.L_x_34699:
[----:B------:R-:W-:-:S07]  /*4290*/  IADD3 R19, PT, PT, R19, 0x80, RZ ;  /* 0x0000008013137810 */ /* 0x000fce0007ffe0ff */
.L_x_34639:
[----:B------:R-:W-:Y:S05]  /*42a0*/  BSYNC.RECONVERGENT B7 ;  /* 0x0000000000077941 */ /* 0x000fea0003800200 */
.L_x_34638:
        /* <DEDUP_REMOVED lines=358> */
.L_x_34736:
        /* <DEDUP_REMOVED lines=18> */
.L_x_34741:
[----:B------:R-:W2:Y:S02]  /*5a30*/  LDG.E.U8 R2, desc[UR36][R2.64] ;  /* 0x0000002402027981 */ /* 0x000ea4000c1e1100 */
[----:B--2---:R3:W4:Y:S02]  /*5a40*/  I2F.F64.U16 R16, R2 ;  /* 0x0000000200107312 */ /* 0x0047240000101800 */
[----:B---34-:R-:W-:Y:S05]  /*5a50*/  BRA `(.L_x_34743) ;  /* 0x0000000c00607947 */ /* 0x018fea0003800000 */
.L_x_34740:
        /* <DEDUP_REMOVED lines=9> */
.L_x_34745:
[----:B------:R-:W2:Y:S02]  /*5af0*/  LDG.E R2, desc[UR36][R2.64] ;  /* 0x0000002402027981 */ /* 0x000ea4000c1e1900 */
[----:B--2---:R3:W4:Y:S02]  /*5b00*/  I2F.F64 R16, R2 ;  /* 0x0000000200107312 */ /* 0x0047240000201c00 */
[----:B---34-:R-:W-:Y:S05]  /*5b10*/  BRA `(.L_x_34743) ;  /* 0x0000000c00307947 */ /* 0x018fea0003800000 */
.L_x_34744:
[----:B------:R-:W2:Y:S02]  /*5b20*/  LDG.E.U16 R2, desc[UR36][R2.64] ;  /* 0x0000002402027981 */ /* 0x000ea4000c1e1500 */
[----:B--2---:R3:W4:Y:S02]  /*5b30*/  I2F.F64.S16 R16, R2 ;  /* 0x0000000200107312 */ /* 0x0047240000101c00 */
[----:B---34-:R-:W-:Y:S05]  /*5b40*/  BRA `(.L_x_34743) ;  /* 0x0000000c00247947 */ /* 0x018fea0003800000 */
.L_x_34739:
        /* <DEDUP_REMOVED lines=10> */
.L_x_34747:
[----:B------:R-:W2:Y:S02]  /*5bf0*/  LDG.E.U16 R0, desc[UR36][R2.64] ;  /* 0x0000002402007981 */ /* 0x000ea4000c1e1500 */
[----:B--2---:R-:W-:-:S05]  /*5c00*/  HADD2.F32 R0, -RZ, R0.H0_H0 ;  /* 0x20000000ff007230 */ /* 0x004fca0000004100 */
[----:B------:R-:W-:-:S04]  /*5c10*/  FMUL.FTZ R0, R0, 1 ;  /* 0x3f80000000007820 */ /* 0x000fc80000410000 */
[----:B------:R4:W0:Y:S02]  /*5c20*/  F2F.F64.F32 R16, R0 ;  /* 0x0000000000107310 */ /* 0x0008240000201800 */
[----:B0---4-:R-:W-:Y:S05]  /*5c30*/  BRA `(.L_x_34743) ;  /* 0x0000000800e87947 */ /* 0x011fea0003800000 */
.L_x_34746:
        /* <DEDUP_REMOVED lines=10> */
.L_x_34749:
[----:B------:R-:W2:Y:S02]  /*5ce0*/  LDG.E.U16 R2, desc[UR36][R2.64] ;  /* 0x0000002402027981 */ /* 0x000ea4000c1e1500 */
[----:B--2---:R-:W-:-:S05]  /*5cf0*/  HADD2.F32 R0, -RZ, R2.H0_H0 ;  /* 0x20000002ff007230 */ /* 0x004fca0000004100 */
[----:B------:R-:W-:-:S04]  /*5d00*/  FMUL.FTZ R0, R0, 1 ;  /* 0x3f80000000007820 */ /* 0x000fc80000410000 */
[----:B------:R4:W0:Y:S02]  /*5d10*/  F2F.F64.F32 R16, R0 ;  /* 0x0000000000107310 */ /* 0x0008240000201800 */
[----:B0---4-:R-:W-:Y:S05]  /*5d20*/  BRA `(.L_x_34743) ;  /* 0x0000000800ac7947 */ /* 0x011fea0003800000 */
.L_x_34748:
[----:B------:R3:W5:Y:S01]  /*5d30*/  LDG.E.64 R16, desc[UR36][R2.64] ;  /* 0x0000002402107981 */ /* 0x000762000c1e1b00 */
[----:B------:R-:W-:Y:S05]  /*5d40*/  BRA `(.L_x_34743) ;  /* 0x0000000800a47947 */ /* 0x000fea0003800000 */
.L_x_34738:
        /* <DEDUP_REMOVED lines=13> */
.L_x_34752:
[----:B------:R0:W5:Y:S01]  /*5e20*/  LDG.E.64 R16, desc[UR36][R2.64] ;  /* 0x0000002402107981 */ /* 0x000162000c1e1b00 */
[----:B------:R-:W-:Y:S05]  /*5e30*/  BRA `(.L_x_34743) ;  /* 0x0000000800687947 */ /* 0x000fea0003800000 */
.L_x_34751:
        /* <DEDUP_REMOVED lines=27> */
.L_x_34754:
        /* <DEDUP_REMOVED lines=14> */
.L_x_34753:
[----:B------:R-:W2:Y:S02]  /*60d0*/  LDG.E.U16 R0, desc[UR36][R2.64] ;  /* 0x0000002402007981 */ /* 0x000ea4000c1e1500 */
[----:B--2---:R-:W-:-:S04]  /*60e0*/  IMAD.U32 R0, R0, 0x10000, RZ ;  /* 0x0001000000007824 */ /* 0x004fc800078e00ff */
[----:B------:R-:W-:-:S04]  /*60f0*/  FMUL.FTZ R0, R0, 1 ;  /* 0x3f80000000007820 */ /* 0x000fc80000410000 */
[----:B------:R1:W2:Y:S02]  /*6100*/  F2F.F64.F32 R16, R0 ;  /* 0x0000000000107310 */ /* 0x0002a40000201800 */
[----:B-12---:R-:W-:Y:S05]  /*6110*/  BRA `(.L_x_34743) ;  /* 0x0000000400b07947 */ /* 0x006fea0003800000 */
.L_x_34750:
        /* <DEDUP_REMOVED lines=11> */
.L_x_34757:
        /* <DEDUP_REMOVED lines=21> */
.L_x_34759:
[----:B------:R-:W-:Y:S05]  /*6320*/  BSYNC.RECONVERGENT B0 ;  /* 0x0000000000007941 */ /* 0x000fea0003800200 */
.L_x_34758:
[----:B------:R-:W-:Y:S01]  /*6330*/  IMAD.SHL.U32 R0, R0, 0x100000, RZ ;  /* 0x0010000000007824 */ /* 0x000fe200078e00ff */
[----:B------:R-:W-:-:S04]  /*6340*/  LEA R2, R2, 0x3b800000, 0x17 ;  /* 0x3b80000002027811 */ /* 0x000fc800078eb8ff */
[----:B------:R-:W-:-:S05]  /*6350*/  LOP3.LUT R0, R2, R0, R7, 0xfe, !PT ;  /* 0x0000000002007212 */ /* 0x000fca00078efe07 */
[----:B------:R-:W-:-:S04]  /*6360*/  FMUL.FTZ R0, R0, 1 ;  /* 0x3f80000000007820 */ /* 0x000fc80000410000 */
[----:B------:R3:W4:Y:S02]  /*6370*/  F2F.F64.F32 R16, R0 ;  /* 0x0000000000107310 */ /* 0x0007240000201800 */
[----:B---34-:R-:W-:Y:S05]  /*6380*/  BRA `(.L_x_34743) ;  /* 0x0000000400147947 */ /* 0x018fea0003800000 */
.L_x_34756:
        /* <DEDUP_REMOVED lines=21> */
.L_x_34761:
[----:B------:R-:W-:Y:S05]  /*64e0*/  BSYNC.RECONVERGENT B0 ;  /* 0x0000000000007941 */ /* 0x000fea0003800200 */
.L_x_34760:
[----:B------:R-:W-:Y:S02]  /*64f0*/  SHF.L.U32 R0, R0, 0x15, RZ ;  /* 0x0000001500007819 */ /* 0x000fe400000006ff */
[----:B------:R-:W-:-:S04]  /*6500*/  LEA R2, R2, 0x37800000, 0x17 ;  /* 0x3780000002027811 */ /* 0x000fc800078eb8ff */
[----:B------:R-:W-:-:S05]  /*6510*/  LOP3.LUT R0, R2, R0, R7, 0xfe, !PT ;  /* 0x0000000002007212 */ /* 0x000fca00078efe07 */
[----:B------:R-:W-:-:S04]  /*6520*/  FMUL.FTZ R0, R0, 1 ;  /* 0x3f80000000007820 */ /* 0x000fc80000410000 */
[----:B------:R3:W4:Y:S02]  /*6530*/  F2F.F64.F32 R16, R0 ;  /* 0x0000000000107310 */ /* 0x0007240000201800 */
[----:B---34-:R-:W-:Y:S05]  /*6540*/  BRA `(.L_x_34743) ;  /* 0x0000000000a47947 */ /* 0x018fea0003800000 */
.L_x_34755:
        /* <DEDUP_REMOVED lines=18> */
.L_x_34742:
        /* <DEDUP_REMOVED lines=16> */
.L_x_34764:
[----:B------:R-:W-:Y:S01]  /*6770*/  CS2R R16, SRZ ;  /* 0x0000000000107805 */ /* 0x000fe2000001ff00 */
[----:B------:R-:W-:Y:S06]  /*6780*/  BRA `(.L_x_34743) ;  /* 0x0000000000147947 */ /* 0x000fec0003800000 */
.L_x_34763:
[----:B------:R-:W2:Y:S02]  /*6790*/  LDG.E.64 R16, desc[UR36][R2.64] ;  /* 0x0000002402107981 */ /* 0x000ea4000c1e1b00 */
[----:B--2---:R-:W3:Y:S02]  /*67a0*/  I2F.F64.U64 R16, R16 ;  /* 0x0000001000107312 */ /* 0x004ee40000301800 */
[----:B---3--:R-:W-:Y:S05]  /*67b0*/  BRA `(.L_x_34743) ;  /* 0x0000000000087947 */ /* 0x008fea0003800000 */
.L_x_34762:
[----:B------:R-:W2:Y:S02]  /*67c0*/  LDG.E R2, desc[UR36][R2.64] ;  /* 0x0000002402027981 */ /* 0x000ea4000c1e1900 */
[----:B--2---:R1:W2:Y:S02]  /*67d0*/  I2F.F64.U32 R16, R2 ;  /* 0x0000000200107312 */ /* 0x0042a40000201800 */
.L_x_34743:
[----:B------:R-:W-:Y:S05]  /*67e0*/  BSYNC.RECONVERGENT B6 ;  /* 0x0000000000067941 */ /* 0x000fea0003800200 */
.L_x_34737:
        /* <DEDUP_REMOVED lines=18> */
.L_x_34769:
[----:B01-3--:R-:W3:Y:S02]  /*6910*/  LDG.E.U8 R2, desc[UR36][R22.64] ;  /* 0x0000002416027981 */ /* 0x00bee4000c1e1100 */
[----:B---3--:R-:W0:Y:S02]  /*6920*/  I2F.F64.U16 R2, R2 ;  /* 0x0000000200027312 */ /* 0x008e240000101800 */
[----:B0-----:R-:W-:Y:S05]  /*6930*/  BRA `(.L_x_34771) ;  /* 0x0000000c00607947 */ /* 0x001fea0003800000 */
.L_x_34768:
        /* <DEDUP_REMOVED lines=9> */
.L_x_34773:
[----:B01-3--:R-:W3:Y:S02]  /*69d0*/  LDG.E R2, desc[UR36][R22.64] ;  /* 0x0000002416027981 */ /* 0x00bee4000c1e1900 */
[----:B---3--:R-:W0:Y:S02]  /*69e0*/  I2F.F64 R2, R2 ;  /* 0x0000000200027312 */ /* 0x008e240000201c00 */
[----:B0-----:R-:W-:Y:S05]  /*69f0*/  BRA `(.L_x_34771) ;  /* 0x0000000c00307947 */ /* 0x001fea0003800000 */
.L_x_34772:
[----:B01-3--:R-:W3:Y:S02]  /*6a00*/  LDG.E.U16 R2, desc[UR36][R22.64] ;  /* 0x0000002416027981 */ /* 0x00bee4000c1e1500 */
[----:B---3--:R-:W0:Y:S02]  /*6a10*/  I2F.F64.S16 R2, R2 ;  /* 0x0000000200027312 */ /* 0x008e240000101c00 */
[----:B0-----:R-:W-:Y:S05]  /*6a20*/  BRA `(.L_x_34771) ;  /* 0x0000000c00247947 */ /* 0x001fea0003800000 */
.L_x_34767:
        /* <DEDUP_REMOVED lines=10> */
.L_x_34775:
[----:B------:R-:W4:Y:S02]  /*6ad0*/  LDG.E.U16 R0, desc[UR36][R22.64] ;  /* 0x0000002416007981 */ /* 0x000f24000c1e1500 */
[----:B----4-:R-:W-:-:S05]  /*6ae0*/  HADD2.F32 R0, -RZ, R0.H0_H0 ;  /* 0x20000000ff007230 */ /* 0x010fca0000004100 */
[----:B------:R-:W-:-:S04]  /*6af0*/  FMUL.FTZ R0, R0, 1 ;  /* 0x3f80000000007820 */ /* 0x000fc80000410000 */
[----:B01-3--:R0:W1:Y:S02]  /*6b00*/  F2F.F64.F32 R2, R0 ;  /* 0x0000000000027310 */ /* 0x00b0640000201800 */
[----:B01----:R-:W-:Y:S05]  /*6b10*/  BRA `(.L_x_34771) ;  /* 0x0000000800e87947 */ /* 0x003fea0003800000 */
.L_x_34774:
        /* <DEDUP_REMOVED lines=10> */
.L_x_34777:
[----:B------:R-:W4:Y:S02]  /*6bc0*/  LDG.E.U16 R22, desc[UR36][R22.64] ;  /* 0x0000002416167981 */ /* 0x000f24000c1e1500 */
[----:B----4-:R-:W-:-:S05]  /*6bd0*/  HADD2.F32 R0, -RZ, R22.H0_H0 ;  /* 0x20000016ff007230 */ /* 0x010fca0000004100 */
[----:B------:R-:W-:-:S04]  /*6be0*/  FMUL.FTZ R0, R0, 1 ;  /* 0x3f80000000007820 */ /* 0x000fc80000410000 */
[----:B01-3--:R1:W3:Y:S02]  /*6bf0*/  F2F.F64.F32 R2, R0 ;  /* 0x0000000000027310 */ /* 0x00b2e40000201800 */
[----:B-1-3--:R-:W-:Y:S05]  /*6c00*/  BRA `(.L_x_34771) ;  /* 0x0000000800ac7947 */ /* 0x00afea0003800000 */
.L_x_34776:
[----:B01-3--:R0:W5:Y:S01]  /*6c10*/  LDG.E.64 R2, desc[UR36][R22.64] ;  /* 0x0000002416027981 */ /* 0x00b162000c1e1b00 */
[----:B------:R-:W-:Y:S05]  /*6c20*/  BRA `(.L_x_34771) ;  /* 0x0000000800a47947 */ /* 0x000fea0003800000 */
.L_x_34766:
        /* <DEDUP_REMOVED lines=13> */
.L_x_34780:
[----:B01-3--:R1:W5:Y:S01]  /*6d00*/  LDG.E.64 R2, desc[UR36][R22.64] ;  /* 0x0000002416027981 */ /* 0x00b362000c1e1b00 */
[----:B------:R-:W-:Y:S05]  /*6d10*/  BRA `(.L_x_34771) ;  /* 0x0000000800687947 */ /* 0x000fea0003800000 */
.L_x_34779:
        /* <DEDUP_REMOVED lines=27> */
.L_x_34782:
        /* <DEDUP_REMOVED lines=14> */
.L_x_34781:
[----:B------:R-:W4:Y:S02]  /*6fb0*/  LDG.E.U16 R0, desc[UR36][R22.64] ;  /* 0x0000002416007981 */ /* 0x000f24000c1e1500 */
[----:B----4-:R-:W-:-:S04]  /*6fc0*/  IMAD.U32 R0, R0, 0x10000, RZ ;  /* 0x0001000000007824 */ /* 0x010fc800078e00ff */
[----:B------:R-:W-:-:S04]  /*6fd0*/  FMUL.FTZ R0, R0, 1 ;  /* 0x3f80000000007820 */ /* 0x000fc80000410000 */
[----:B01-3--:R1:W3:Y:S02]  /*6fe0*/  F2F.F64.F32 R2, R0 ;  /* 0x0000000000027310 */ /* 0x00b2e40000201800 */
[----:B-1-3--:R-:W-:Y:S05]  /*6ff0*/  BRA `(.L_x_34771) ;  /* 0x0000000400b07947 */ /* 0x00afea0003800000 */
.L_x_34778:
        /* <DEDUP_REMOVED lines=11> */
.L_x_34785:
        /* <DEDUP_REMOVED lines=21> */
.L_x_34787:
[----:B------:R-:W-:Y:S05]  /*7200*/  BSYNC.RECONVERGENT B0 ;  /* 0x0000000000007941 */ /* 0x000fea0003800200 */
.L_x_34786:
[----:B------:R-:W-:Y:S01]  /*7210*/  IMAD.SHL.U32 R0, R0, 0x100000, RZ ;  /* 0x0010000000007824 */ /* 0x000fe200078e00ff */
[----:B------:R-:W-:-:S04]  /*7220*/  LEA R2, R2, 0x3b800000, 0x17 ;  /* 0x3b80000002027811 */ /* 0x000fc800078eb8ff */
[----:B------:R-:W-:-:S05]  /*7230*/  LOP3.LUT R0, R2, R0, R7, 0xfe, !PT ;  /* 0x0000000002007212 */ /* 0x000fca00078efe07 */
[----:B------:R-:W-:-:S04]  /*7240*/  FMUL.FTZ R0, R0, 1 ;  /* 0x3f80000000007820 */ /* 0x000fc80000410000 */
[----:B------:R4:W0:Y:S02]  /*7250*/  F2F.F64.F32 R2, R0 ;  /* 0x0000000000027310 */ /* 0x0008240000201800 */
[----:B0---4-:R-:W-:Y:S05]  /*7260*/  BRA `(.L_x_34771) ;  /* 0x0000000400147947 */ /* 0x011fea0003800000 */
.L_x_34784:
        /* <DEDUP_REMOVED lines=21> */
.L_x_34789:
[----:B------:R-:W-:Y:S05]  /*73c0*/  BSYNC.RECONVERGENT B0 ;  /* 0x0000000000007941 */ /* 0x000fea0003800200 */
.L_x_34788:
[----:B------:R-:W-:Y:S02]  /*73d0*/  SHF.L.U32 R0, R0, 0x15, RZ ;  /* 0x0000001500007819 */ /* 0x000fe400000006ff */
[----:B------:R-:W-:-:S04]  /*73e0*/  LEA R2, R2, 0x37800000, 0x17 ;  /* 0x3780000002027811 */ /* 0x000fc800078eb8ff */
[----:B------:R-:W-:-:S05]  /*73f0*/  LOP3.LUT R0, R2, R0, R7, 0xfe, !PT ;  /* 0x0000000002007212 */ /* 0x000fca00078efe07 */
[----:B------:R-:W-:-:S04]  /*7400*/  FMUL.FTZ R0, R0, 1 ;  /* 0x3f80000000007820 */ /* 0x000fc80000410000 */
[----:B------:R4:W0:Y:S02]  /*7410*/  F2F.F64.F32 R2, R0 ;  /* 0x0000000000027310 */ /* 0x0008240000201800 */
[----:B0---4-:R-:W-:Y:S05]  /*7420*/  BRA `(.L_x_34771) ;  /* 0x0000000000a47947 */ /* 0x011fea0003800000 */
.L_x_34783:
        /* <DEDUP_REMOVED lines=18> */
.L_x_34770:
        /* <DEDUP_REMOVED lines=16> */
.L_x_34792:
[----:B------:R-:W-:Y:S01]  /*7650*/  CS2R R2, SRZ ;  /* 0x0000000000027805 */ /* 0x000fe2000001ff00 */
[----:B------:R-:W-:Y:S06]  /*7660*/  BRA `(.L_x_34771) ;  /* 0x0000000000147947 */ /* 0x000fec0003800000 */
.L_x_34791:
[----:B01-3--:R-:W3:Y:S02]  /*7670*/  LDG.E.64 R2, desc[UR36][R22.64] ;  /* 0x0000002416027981 */ /* 0x00bee4000c1e1b00 */
[----:B---3--:R-:W3:Y:S02]  /*7680*/  I2F.F64.U64 R2, R2 ;  /* 0x0000000200027312 */ /* 0x008ee40000301800 */
[----:B---3--:R-:W-:Y:S05]  /*7690*/  BRA `(.L_x_34771) ;  /* 0x0000000000087947 */ /* 0x008fea0003800000 */
.L_x_34790:
[----:B01-3--:R-:W3:Y:S02]  /*76a0*/  LDG.E R2, desc[UR36][R22.64] ;  /* 0x0000002416027981 */ /* 0x00bee4000c1e1900 */
[----:B---3--:R-:W3:Y:S02]  /*76b0*/  I2F.F64.U32 R2, R2 ;  /* 0x0000000200027312 */ /* 0x008ee40000201800 */
.L_x_34771:
[----:B------:R-:W-:Y:S05]  /*76c0*/  BSYNC.RECONVERGENT B6 ;  /* 0x0000000000067941 */ /* 0x000fea0003800200 */
.L_x_34765:
        /* <DEDUP_REMOVED lines=10> */
[----:B--2---:R-:W2:Y:S02]  /*7770*/  DSETP.NEU.AND P0, PT, R16, RZ, P0 ;  /* 0x000000ff1000722a */ /* 0x004ea4000070d000 */
        /* <DEDUP_REMOVED lines=12> */
.L_x_34797:
[----:B------:R2:W-:Y:S01]  /*7840*/  STG.E.U8 desc[UR36][R2.64], R4 ;  /* 0x0000000402007986 */ /* 0x0005e2000c101124 */
[----:B------:R-:W-:Y:S05]  /*7850*/  BRA `(.L_x_34799) ;  /* 0x0000000800fc7947 */ /* 0x000fea0003800000 */
.L_x_34796:
        /* <DEDUP_REMOVED lines=9> */
.L_x_34801:
[----:B------:R2:W-:Y:S01]  /*78f0*/  STG.E desc[UR36][R2.64], R4 ;  /* 0x0000000402007986 */ /* 0x0005e2000c101924 */
[----:B------:R-:W-:Y:S05]  /*7900*/  BRA `(.L_x_34799) ;  /* 0x0000000800d07947 */ /* 0x000fea0003800000 */
.L_x_34800:
[----:B------:R2:W-:Y:S01]  /*7910*/  STG.E.U16 desc[UR36][R2.64], R4 ;  /* 0x0000000402007986 */ /* 0x0005e2000c101524 */
[----:B------:R-:W-:Y:S05]  /*7920*/  BRA `(.L_x_34799) ;  /* 0x0000000800c87947 */ /* 0x000fea0003800000 */
.L_x_34795:
        /* <DEDUP_REMOVED lines=9> */
.L_x_34803:
[----:B------:R-:W-:-:S04]  /*79c0*/  I2FP.F32.U32 R0, R4 ;  /* 0x0000000400007245 */ /* 0x000fc80000201000 */
[----:B------:R-:W-:-:S05]  /*79d0*/  F2FP.F16.F32.PACK_AB R0, RZ, R0 ;  /* 0x00000000ff00723e */ /* 0x000fca00000000ff */
[----:B------:R2:W-:Y:S01]  /*79e0*/  STG.E.U16 desc[UR36][R2.64], R0 ;  /* 0x0000000002007986 */ /* 0x0005e2000c101524 */
[----:B------:R-:W-:Y:S05]  /*79f0*/  BRA `(.L_x_34799) ;  /* 0x0000000800947947 */ /* 0x000fea0003800000 */
.L_x_34802:
        /* <DEDUP_REMOVED lines=10> */
.L_x_34805:
[----:B------:R-:W-:-:S04]  /*7aa0*/  I2FP.F32.U32 R4, R4 ;  /* 0x0000000400047245 */ /* 0x000fc80000201000 */
[----:B------:R-:W-:-:S04]  /*7ab0*/  F2FP.F16.F32.PACK_AB R5, RZ, R4 ;  /* 0x00000004ff05723e */ /* 0x000fc800000000ff */
[----:B------:R-:W-:-:S05]  /*7ac0*/  PRMT R5, R5, 0x5410, RZ ;  /* 0x0000541005057816 */ /* 0x000fca00000000ff */
[----:B------:R2:W-:Y:S01]  /*7ad0*/  STG.E desc[UR36][R2.64], R5 ;  /* 0x0000000502007986 */ /* 0x0005e2000c101924 */
[----:B------:R-:W-:Y:S05]  /*7ae0*/  BRA `(.L_x_34799) ;  /* 0x0000000800587947 */ /* 0x000fea0003800000 */
.L_x_34804:
[----:B------:R-:W2:Y:S02]  /*7af0*/  I2F.F64.U32 R4, R4 ;  /* 0x0000000400047312 */ /* 0x000ea40000201800 */
[----:B--2---:R2:W-:Y:S01]  /*7b00*/  STG.E.64 desc[UR36][R2.64], R4 ;  /* 0x0000000402007986 */ /* 0x0045e2000c101b24 */
[----:B------:R-:W-:Y:S05]  /*7b10*/  BRA `(.L_x_34799) ;  /* 0x00000008004c7947 */ /* 0x000fea0003800000 */
.L_x_34794:
        /* <DEDUP_REMOVED lines=12> */
.L_x_34809:
        /* <DEDUP_REMOVED lines=17> */
.L_x_34811:
[----:B------:R-:W-:Y:S05]  /*7cf0*/  BSYNC.RECONVERGENT B0 ;  /* 0x0000000000007941 */ /* 0x000fea0003800200 */
.L_x_34810:
[----:B------:R2:W-:Y:S01]  /*7d00*/  STG.E.U8 desc[UR36][R2.64], R0 ;  /* 0x0000000002007986 */ /* 0x0005e2000c101124 */
[----:B------:R-:W-:Y:S05]  /*7d10*/  BRA `(.L_x_34799) ;  /* 0x0000000400cc7947 */ /* 0x000fea0003800000 */
.L_x_34808:
        /* <DEDUP_REMOVED lines=17> */
.L_x_34813:
[----:B------:R-:W-:Y:S05]  /*7e30*/  BSYNC.RECONVERGENT B0 ;  /* 0x0000000000007941 */ /* 0x000fea0003800200 */
.L_x_34812:
[----:B------:R2:W-:Y:S01]  /*7e40*/  STG.E.U8 desc[UR36][R2.64], R0 ;  /* 0x0000000002007986 */ /* 0x0005e2000c101124 */
[----:B------:R-:W-:Y:S05]  /*7e50*/  BRA `(.L_x_34799) ;  /* 0x00000004007c7947 */ /* 0x000fea0003800000 */
.L_x_34807:
        /* <DEDUP_REMOVED lines=21> */
.L_x_34815:
[----:B------:R-:W-:-:S05]  /*7fb0*/  IMAD.MOV.U32 R5, RZ, RZ, RZ ;  /* 0x000000ffff057224 */ /* 0x000fca00078e00ff */
[----:B------:R2:W-:Y:S01]  /*7fc0*/  STG.E.64 desc[UR36][R2.64], R4 ;  /* 0x0000000402007986 */ /* 0x0005e2000c101b24 */
[----:B------:R-:W-:Y:S05]  /*7fd0*/  BRA `(.L_x_34799) ;  /* 0x00000004001c7947 */ /* 0x000fea0003800000 */
.L_x_34814:
[----:B------:R2:W-:Y:S01]  /*7fe0*/  STG.E desc[UR36][R2.64], R4 ;  /* 0x0000000402007986 */ /* 0x0005e2000c101924 */
[----:B------:R-:W-:Y:S05]  /*7ff0*/  BRA `(.L_x_34799) ;  /* 0x0000000400147947 */ /* 0x000fea0003800000 */
.L_x_34806:
        /* <DEDUP_REMOVED lines=8> */
.L_x_34817:
[----:B------:R-:W-:Y:S01]  /*8080*/  CS2R R6, SRZ ;  /* 0x0000000000067805 */ /* 0x000fe2000001ff00 */
[----:B------:R-:W2:Y:S04]  /*8090*/  I2F.F64.U32 R4, R4 ;  /* 0x0000000400047312 */ /* 0x000ea80000201800 */
[----:B--2---:R2:W-:Y:S01]  /*80a0*/  STG.E.128 desc[UR36][R2.64], R4 ;  /* 0x0000000402007986 */ /* 0x0045e2000c101d24 */
[----:B------:R-:W-:Y:S05]  /*80b0*/  BRA `(.L_x_34799) ;  /* 0x0000000000e47947 */ /* 0x000fea0003800000 */
.L_x_34816:
[----:B------:R-:W-:-:S09]  /*80c0*/  UISETP.NE.AND UP0, UPT, UR4, 0xf, UPT ;  /* 0x0000000f0400788c */ /* 0x000fd2000bf05270 */
[----:B------:R-:W-:Y:S05]  /*80d0*/  BRA.U !UP0, `(.L_x_34818) ;  /* 0x0000000108d07547 */ /* 0x000fea000b800000 */
[----:B------:R-:W-:-:S09]  /*80e0*/  UISETP.NE.AND UP0, UPT, UR4, 0x17, UPT ;  /* 0x000000170400788c */ /* 0x000fd2000bf05270 */
[----:B------:R-:W-:Y:S05]  /*80f0*/  BRA.U !UP0, `(.L_x_34819) ;  /* 0x0000000108847547 */ /* 0x000fea000b800000 */
[----:B------:R-:W-:-:S09]  /*8100*/  UISETP.NE.AND UP0, UPT, UR4, 0x18, UPT ;  /* 0x000000180400788c */ /* 0x000fd2000bf05270 */
[----:B------:R-:W-:Y:S05]  /*8110*/  BRA.U !UP0, `(.L_x_34820) ;  /* 0x0000000108447547 */ /* 0x000fea000b800000 */
.L_x_34798:
        /* <DEDUP_REMOVED lines=16> */
.L_x_34821:
[----:B------:R-:W-:Y:S05]  /*8220*/  BRA `(.L_x_34799) ;  /* 0x0000000000887947 */ /* 0x000fea0003800000 */
.L_x_34820:
        /* <DEDUP_REMOVED lines=11> */
.L_x_34823:
[----:B------:R-:W-:Y:S05]  /*82e0*/  BSYNC.RECONVERGENT B0 ;  /* 0x0000000000007941 */ /* 0x000fea0003800200 */
.L_x_34822:
[----:B------:R2:W-:Y:S01]  /*82f0*/  STG.E.U8 desc[UR36][R2.64], R5 ;  /* 0x0000000502007986 */ /* 0x0005e2000c101124 */
[----:B------:R-:W-:Y:S05]  /*8300*/  BRA `(.L_x_34799) ;  /* 0x0000000000507947 */ /* 0x000fea0003800000 */
.L_x_34819:
        /* <DEDUP_REMOVED lines=12> */
.L_x_34824:
[----:B------:R-:W-:Y:S01]  /*83d0*/  IMAD.MOV.U32 R5, RZ, RZ, 0x7f ;  /* 0x0000007fff057424 */ /* 0x000fe200078e00ff */
[----:B------:R-:W-:-:S04]  /*83e0*/  ISETP.GT.U32.AND P0, PT, R7, 0x7f800000, PT ;  /* 0x7f8000000700780c */ /* 0x000fc80003f04070 */
[----:B------:R-:W-:-:S05]  /*83f0*/  SEL R5, R5, 0x7c, P0 ;  /* 0x0000007c05057807 */ /* 0x000fca0000000000 */
[----:B------:R4:W-:Y:S01]  /*8400*/  STG.E.U8 desc[UR36][R2.64], R5 ;  /* 0x0000000502007986 */ /* 0x0009e2000c101124 */
[----:B------:R-:W-:Y:S05]  /*8410*/  BRA `(.L_x_34799) ;  /* 0x00000000000c7947 */ /* 0x000fea0003800000 */
.L_x_34818:
[----:B------:R-:W-:-:S04]  /*8420*/  I2FP.F32.U32 R0, R4 ;  /* 0x0000000400007245 */ /* 0x000fc80000201000 */
[----:B------:R-:W-:-:S05]  /*8430*/  F2FP.BF16.F32.PACK_AB R0, RZ, R0 ;  /* 0x00000000ff00723e */ /* 0x000fca00000010ff */
[----:B------:R2:W-:Y:S02]  /*8440*/  STG.E.U16 desc[UR36][R2.64], R0 ;  /* 0x0000000002007986 */ /* 0x0005e4000c101524 */
.L_x_34799:
[----:B------:R-:W-:Y:S05]  /*8450*/  BSYNC.RECONVERGENT B6 ;  /* 0x0000000000067941 */ /* 0x000fea0003800200 */
.L_x_34793:
[----:B------:R-:W-:-:S07]  /*8460*/  VIADD R19, R19, 0x80 ;  /* 0x0000008013137836 */ /* 0x000fce0000000000 */
.L_x_34735:
[----:B------:R-:W-:Y:S05]  /*8470*/  BSYNC.RECONVERGENT B7 ;  /* 0x0000000000077941 */ /* 0x000fea0003800200 */
.L_x_34734:
        /* <DEDUP_REMOVED lines=358> */
.L_x_34827:
        /* <DEDUP_REMOVED lines=18> */
.L_x_34832:
[----:B------:R-:W2:Y:S02]  /*9c00*/  LDG.E.U8 R2, desc[UR36][R2.64] ;  /* 0x0000002402027981 */ /* 0x000ea4000c1e1100 */
[----:B--2---:R0:W1:Y:S02]  /*9c10*/  I2F.F64.U16 R16, R2 ;  /* 0x0000000200107312 */ /* 0x0040640000101800 */
[----:B01----:R-:W-:Y:S05]  /*9c20*/  BRA `(.L_x_34834) ;  /* 0x0000000c00607947 */ /* 0x003fea0003800000 */
.L_x_34831:
        /* <DEDUP_REMOVED lines=9> */
.L_x_34836:
[----:B------:R-:W2:Y:S02]  /*9cc0*/  LDG.E R2, desc[UR36][R2.64] ;  /* 0x0000002402027981 */ /* 0x000ea4000c1e1900 */
[----:B--2---:R0:W1:Y:S02]  /*9cd0*/  I2F.F64 R16, R2 ;  /* 0x0000000200107312 */ /* 0x0040640000201c00 */
[----:B01----:R-:W-:Y:S05]  /*9ce0*/  BRA `(.L_x_34834) ;  /* 0x0000000c00307947 */ /* 0x003fea0003800000 */
.L_x_34835:
[----:B------:R-:W2:Y:S02]  /*9cf0*/  LDG.E.U16 R2, desc[UR36][R2.64] ;  /* 0x0000002402027981 */ /* 0x000ea4000c1e1500 */
[----:B--2---:R0:W1:Y:S02]  /*9d00*/  I2F.F64.S16 R16, R2 ;  /* 0x0000000200107312 */ /* 0x0040640000101c00 */
[----:B01----:R-:W-:Y:S05]  /*9d10*/  BRA `(.L_x_34834) ;  /* 0x0000000c00247947 */ /* 0x003fea0003800000 */
.L_x_34830:
        /* <DEDUP_REMOVED lines=10> */
.L_x_34838:
[----:B------:R-:W2:Y:S02]  /*9dc0*/  LDG.E.U16 R0, desc[UR36][R2.64] ;  /* 0x0000002402007981 */ /* 0x000ea4000c1e1500 */
[----:B--2---:R-:W-:-:S05]  /*9dd0*/  HADD2.F32 R0, -RZ, R0.H0_H0 ;  /* 0x20000000ff007230 */ /* 0x004fca0000004100 */
[----:B------:R-:W-:-:S04]  /*9de0*/  FMUL.FTZ R0, R0, 1 ;  /* 0x3f80000000007820 */ /* 0x000fc80000410000 */
[----:B------:R0:W1:Y:S02]  /*9df0*/  F2F.F64.F32 R16, R0 ;  /* 0x0000000000107310 */ /* 0x0000640000201800 */
[----:B01----:R-:W-:Y:S05]  /*9e00*/  BRA `(.L_x_34834) ;  /* 0x0000000800e87947 */ /* 0x003fea0003800000 */
.L_x_34837:
        /* <DEDUP_REMOVED lines=10> */
.L_x_34840:
[----:B------:R-:W2:Y:S02]  /*9eb0*/  LDG.E.U16 R2, desc[UR36][R2.64] ;  /* 0x0000002402027981 */ /* 0x000ea4000c1e1500 */
[----:B--2---:R-:W-:-:S05]  /*9ec0*/  HADD2.F32 R0, -RZ, R2.H0_H0 ;  /* 0x20000002ff007230 */ /* 0x004fca0000004100 */
[----:B------:R-:W-:-:S04]  /*9ed0*/  FMUL.FTZ R0, R0, 1 ;  /* 0x3f80000000007820 */ /* 0x000fc80000410000 */
[----:B------:R0:W1:Y:S02]  /*9ee0*/  F2F.F64.F32 R16, R0 ;  /* 0x0000000000107310 */ /* 0x0000640000201800 */
[----:B01----:R-:W-:Y:S05]  /*9ef0*/  BRA `(.L_x_34834) ;  /* 0x0000000800ac7947 */ /* 0x003fea0003800000 */
.L_x_34839:
[----:B------:R0:W5:Y:S01]  /*9f00*/  LDG.E.64 R16, desc[UR36][R2.64] ;  /* 0x0000002402107981 */ /* 0x000162000c1e1b00 */
[----:B------:R-:W-:Y:S05]  /*9f10*/  BRA `(.L_x_34834) ;  /* 0x0000000800a47947 */ /* 0x000fea0003800000 */
.L_x_34829:
        /* <DEDUP_REMOVED lines=13> */
.L_x_34843:
[----:B------:R3:W5:Y:S01]  /*9ff0*/  LDG.E.64 R16, desc[UR36][R2.64] ;  /* 0x0000002402107981 */ /* 0x000762000c1e1b00 */
[----:B------:R-:W-:Y:S05]  /*a000*/  BRA `(.L_x_34834) ;  /* 0x0000000800687947 */ /* 0x000fea0003800000 */
.L_x_34842:
        /* <DEDUP_REMOVED lines=27> */
.L_x_34845:
        /* <DEDUP_REMOVED lines=14> */
.L_x_34844:
[----:B------:R-:W2:Y:S02]  /*a2a0*/  LDG.E.U16 R0, desc[UR36][R2.64] ;  /* 0x0000002402007981 */ /* 0x000ea4000c1e1500 */
[----:B--2---:R-:W-:-:S05]  /*a2b0*/  SHF.L.U32 R0, R0, 0x10, RZ ;  /* 0x0000001000007819 */ /* 0x004fca00000006ff */
[----:B------:R-:W-:-:S04]  /*a2c0*/  FMUL.FTZ R0, R0, 1 ;  /* 0x3f80000000007820 */ /* 0x000fc80000410000 */
[----:B------:R4:W0:Y:S02]  /*a2d0*/  F2F.F64.F32 R16, R0 ;  /* 0x0000000000107310 */ /* 0x0008240000201800 */
[----:B0---4-:R-:W-:Y:S05]  /*a2e0*/  BRA `(.L_x_34834) ;  /* 0x0000000400b07947 */ /* 0x011fea0003800000 */
.L_x_34841:
        /* <DEDUP_REMOVED lines=11> */
.L_x_34848:
        /* <DEDUP_REMOVED lines=21> */
.L_x_34850:
[----:B------:R-:W-:Y:S05]  /*a4f0*/  BSYNC.RECONVERGENT B0 ;  /* 0x0000000000007941 */ /* 0x000fea0003800200 */
.L_x_34849:
[----:B------:R-:W-:Y:S01]  /*a500*/  IMAD.SHL.U32 R0, R0, 0x100000, RZ ;  /* 0x0010000000007824 */ /* 0x000fe200078e00ff */
[----:B------:R-:W-:-:S04]  /*a510*/  LEA R2, R2, 0x3b800000, 0x17 ;  /* 0x3b80000002027811 */ /* 0x000fc800078eb8ff */
[----:B------:R-:W-:-:S05]  /*a520*/  LOP3.LUT R0, R2, R0, R7, 0xfe, !PT ;  /* 0x0000000002007212 */ /* 0x000fca00078efe07 */
[----:B------:R-:W-:-:S04]  /*a530*/  FMUL.FTZ R0, R0, 1 ;  /* 0x3f80000000007820 */ /* 0x000fc80000410000 */
[----:B------:R3:W4:Y:S02]  /*a540*/  F2F.F64.F32 R16, R0 ;  /* 0x0000000000107310 */ /* 0x0007240000201800 */
[----:B---34-:R-:W-:Y:S05]  /*a550*/  BRA `(.L_x_34834) ;  /* 0x0000000400147947 */ /* 0x018fea0003800000 */
.L_x_34847:
        /* <DEDUP_REMOVED lines=21> */
.L_x_34852:
[----:B------:R-:W-:Y:S05]  /*a6b0*/  BSYNC.RECONVERGENT B0 ;  /* 0x0000000000007941 */ /* 0x000fea0003800200 */
.L_x_34851:
[----:B------:R-:W-:Y:S02]  /*a6c0*/  SHF.L.U32 R0, R0, 0x15, RZ ;  /* 0x0000001500007819 */ /* 0x000fe400000006ff */
[----:B------:R-:W-:-:S04]  /*a6d0*/  LEA R2, R2, 0x37800000, 0x17 ;  /* 0x3780000002027811 */ /* 0x000fc800078eb8ff */
[----:B------:R-:W-:-:S05]  /*a6e0*/  LOP3.LUT R0, R2, R0, R7, 0xfe, !PT ;  /* 0x0000000002007212 */ /* 0x000fca00078efe07 */
[----:B------:R-:W-:-:S04]  /*a6f0*/  FMUL.FTZ R0, R0, 1 ;  /* 0x3f80000000007820 */ /* 0x000fc80000410000 */
[----:B------:R3:W4:Y:S02]  /*a700*/  F2F.F64.F32 R16, R0 ;  /* 0x0000000000107310 */ /* 0x0007240000201800 */
[----:B---34-:R-:W-:Y:S05]  /*a710*/  BRA `(.L_x_34834) ;  /* 0x0000000000a47947 */ /* 0x018fea0003800000 */
.L_x_34846:
        /* <DEDUP_REMOVED lines=18> */
.L_x_34833:
        /* <DEDUP_REMOVED lines=16> */
.L_x_34855:
[----:B------:R-:W-:Y:S01]  /*a940*/  CS2R R16, SRZ ;  /* 0x0000000000107805 */ /* 0x000fe2000001ff00 */
[----:B------:R-:W-:Y:S06]  /*a950*/  BRA `(.L_x_34834) ;  /* 0x0000000000147947 */ /* 0x000fec0003800000 */
.L_x_34854:
[----:B------:R-:W2:Y:S02]  /*a960*/  LDG.E.64 R16, desc[UR36][R2.64] ;  /* 0x0000002402107981 */ /* 0x000ea4000c1e1b00 */
[----:B--2---:R-:W3:Y:S02]  /*a970*/  I2F.F64.U64 R16, R16 ;  /* 0x0000001000107312 */ /* 0x004ee40000301800 */
[----:B---3--:R-:W-:Y:S05]  /*a980*/  BRA `(.L_x_34834) ;  /* 0x0000000000087947 */ /* 0x008fea0003800000 */
.L_x_34853:
[----:B------:R-:W2:Y:S02]  /*a990*/  LDG.E R2, desc[UR36][R2.64] ;  /* 0x0000002402027981 */ /* 0x000ea4000c1e1900 */
[----:B--2---:R1:W2:Y:S02]  /*a9a0*/  I2F.F64.U32 R16, R2 ;  /* 0x0000000200107312 */ /* 0x0042a40000201800 */
.L_x_34834:
[----:B------:R-:W-:Y:S05]  /*a9b0*/  BSYNC.RECONVERGENT B6 ;  /* 0x0000000000067941 */ /* 0x000fea0003800200 */
.L_x_34828:
        /* <DEDUP_REMOVED lines=18> */
.L_x_34860:
[----:B01-3--:R-:W3:Y:S02]  /*aae0*/  LDG.E.U8 R2, desc[UR36][R22.64] ;  /* 0x0000002416027981 */ /* 0x00bee4000c1e1100 */
[----:B---3--:R-:W1:Y:S02]  /*aaf0*/  I2F.F64.U16 R2, R2 ;  /* 0x0000000200027312 */ /* 0x008e640000101800 */
[----:B-1----:R-:W-:Y:S05]  /*ab00*/  BRA `(.L_x_34862) ;  /* 0x0000000c00607947 */ /* 0x002fea0003800000 */
.L_x_34859:
        /* <DEDUP_REMOVED lines=9> */
.L_x_34864:
[----:B01-3--:R-:W3:Y:S02]  /*aba0*/  LDG.E R2, desc[UR36][R22.64] ;  /* 0x0000002416027981 */ /* 0x00bee4000c1e1900 */
[----:B---3--:R-:W1:Y:S02]  /*abb0*/  I2F.F64 R2, R2 ;  /* 0x0000000200027312 */ /* 0x008e640000201c00 */
[----:B-1----:R-:W-:Y:S05]  /*abc0*/  BRA `(.L_x_34862) ;  /* 0x0000000c00307947 */ /* 0x002fea0003800000 */
.L_x_34863:
[----:B01-3--:R-:W3:Y:S02]  /*abd0*/  LDG.E.U16 R2, desc[UR36][R22.64] ;  /* 0x0000002416027981 */ /* 0x00bee4000c1e1500 */
[----:B---3--:R-:W1:Y:S02]  /*abe0*/  I2F.F64.S16 R2, R2 ;  /* 0x0000000200027312 */ /* 0x008e640000101c00 */
[----:B-1----:R-:W-:Y:S05]  /*abf0*/  BRA `(.L_x_34862) ;  /* 0x0000000c00247947 */ /* 0x002fea0003800000 */
.L_x_34858:
        /* <DEDUP_REMOVED lines=10> */
.L_x_34866:
[----:B------:R-:W4:Y:S02]  /*aca0*/  LDG.E.U16 R0, desc[UR36][R22.64] ;  /* 0x0000002416007981 */ /* 0x000f24000c1e1500 */
[----:B----4-:R-:W-:-:S05]  /*acb0*/  HADD2.F32 R0, -RZ, R0.H0_H0 ;  /* 0x20000000ff007230 */ /* 0x010fca0000004100 */
[----:B------:R-:W-:-:S04]  /*acc0*/  FMUL.FTZ R0, R0, 1 ;  /* 0x3f80000000007820 */ /* 0x000fc80000410000 */
[----:B01-3--:R0:W1:Y:S02]  /*acd0*/  F2F.F64.F32 R2, R0 ;  /* 0x0000000000027310 */ /* 0x00b0640000201800 */
[----:B01----:R-:W-:Y:S05]  /*ace0*/  BRA `(.L_x_34862) ;  /* 0x0000000800e87947 */ /* 0x003fea0003800000 */
.L_x_34865:
        /* <DEDUP_REMOVED lines=10> */
.L_x_34868:
[----:B------:R-:W4:Y:S02]  /*ad90*/  LDG.E.U16 R22, desc[UR36][R22.64] ;  /* 0x0000002416167981 */ /* 0x000f24000c1e1500 */
[----:B----4-:R-:W-:-:S05]  /*ada0*/  HADD2.F32 R0, -RZ, R22.H0_H0 ;  /* 0x20000016ff007230 */ /* 0x010fca0000004100 */
[----:B------:R-:W-:-:S04]  /*adb0*/  FMUL.FTZ R0, R0, 1 ;  /* 0x3f80000000007820 */ /* 0x000fc80000410000 */
[----:B01-3--:R0:W1:Y:S02]  /*adc0*/  F2F.F64.F32 R2, R0 ;  /* 0x0000000000027310 */ /* 0x00b0640000201800 */
[----:B01----:R-:W-:Y:S05]  /*add0*/  BRA `(.L_x_34862) ;  /* 0x0000000800ac7947 */ /* 0x003fea0003800000 */
.L_x_34867:
[----:B01-3--:R0:W5:Y:S01]  /*ade0*/  LDG.E.64 R2, desc[UR36][R22.64] ;  /* 0x0000002416027981 */ /* 0x00b162000c1e1b00 */
[----:B------:R-:W-:Y:S05]  /*adf0*/  BRA `(.L_x_34862) ;  /* 0x0000000800a47947 */ /* 0x000fea0003800000 */
.L_x_34857:
        /* <DEDUP_REMOVED lines=13> */
.L_x_34871:
[----:B01-3--:R1:W5:Y:S01]  /*aed0*/  LDG.E.64 R2, desc[UR36][R22.64] ;  /* 0x0000002416027981 */ /* 0x00b362000c1e1b00 */
[----:B------:R-:W-:Y:S05]  /*aee0*/  BRA `(.L_x_34862) ;  /* 0x0000000800687947 */ /* 0x000fea0003800000 */
.L_x_34870:
        /* <DEDUP_REMOVED lines=27> */
.L_x_34873:
        /* <DEDUP_REMOVED lines=14> */
.L_x_34872:
[----:B------:R-:W4:Y:S02]  /*b180*/  LDG.E.U16 R0, desc[UR36][R22.64] ;  /* 0x0000002416007981 */ /* 0x000f24000c1e1500 */
[----:B----4-:R-:W-:-:S05]  /*b190*/  SHF.L.U32 R0, R0, 0x10, RZ ;  /* 0x0000001000007819 */ /* 0x010fca00000006ff */
[----:B------:R-:W-:-:S04]  /*b1a0*/  FMUL.FTZ R0, R0, 1 ;  /* 0x3f80000000007820 */ /* 0x000fc80000410000 */
[----:B01-3--:R1:W3:Y:S02]  /*b1b0*/  F2F.F64.F32 R2, R0 ;  /* 0x0000000000027310 */ /* 0x00b2e40000201800 */
[----:B-1-3--:R-:W-:Y:S05]  /*b1c0*/  BRA `(.L_x_34862) ;  /* 0x0000000400b07947 */ /* 0x00afea0003800000 */
.L_x_34869:
        /* <DEDUP_REMOVED lines=11> */
.L_x_34876:
        /* <DEDUP_REMOVED lines=21> */
.L_x_34878:
[----:B------:R-:W-:Y:S05]  /*b3d0*/  BSYNC.RECONVERGENT B0 ;  /* 0x0000000000007941 */ /* 0x000fea0003800200 */
.L_x_34877:
[----:B------:R-:W-:Y:S01]  /*b3e0*/  IMAD.SHL.U32 R0, R0, 0x100000, RZ ;  /* 0x0010000000007824 */ /* 0x000fe200078e00ff */
[----:B------:R-:W-:-:S04]  /*b3f0*/  LEA R2, R2, 0x3b800000, 0x17 ;  /* 0x3b80000002027811 */ /* 0x000fc800078eb8ff */
[----:B------:R-:W-:-:S05]  /*b400*/  LOP3.LUT R0, R2, R0, R7, 0xfe, !PT ;  /* 0x0000000002007212 */ /* 0x000fca00078efe07 */
[----:B------:R-:W-:-:S04]  /*b410*/  FMUL.FTZ R0, R0, 1 ;  /* 0x3f80000000007820 */ /* 0x000fc80000410000 */
[----:B------:R4:W0:Y:S02]  /*b420*/  F2F.F64.F32 R2, R0 ;  /* 0x0000000000027310 */ /* 0x0008240000201800 */
[----:B0---4-:R-:W-:Y:S05]  /*b430*/  BRA `(.L_x_34862) ;  /* 0x0000000400147947 */ /* 0x011fea0003800000 */
.L_x_34875:
        /* <DEDUP_REMOVED lines=21> */
.L_x_34880:
[----:B------:R-:W-:Y:S05]  /*b590*/  BSYNC.RECONVERGENT B0 ;  /* 0x0000000000007941 */ /* 0x000fea0003800200 */
.L_x_34879:
[----:B------:R-:W-:Y:S02]  /*b5a0*/  SHF.L.U32 R0, R0, 0x15, RZ ;  /* 0x0000001500007819 */ /* 0x000fe400000006ff */
[----:B------:R-:W-:-:S04]  /*b5b0*/  LEA R2, R2, 0x37800000, 0x17 ;  /* 0x3780000002027811 */ /* 0x000fc800078eb8ff */
[----:B------:R-:W-:-:S05]  /*b5c0*/  LOP3.LUT R0, R2, R0, R7, 0xfe, !PT ;  /* 0x0000000002007212 */ /* 0x000fca00078efe07 */
[----:B------:R-:W-:-:S04]  /*b5d0*/  FMUL.FTZ R0, R0, 1 ;  /* 0x3f80000000007820 */ /* 0x000fc80000410000 */
[----:B------:R4:W0:Y:S02]  /*b5e0*/  F2F.F64.F32 R2, R0 ;  /* 0x0000000000027310 */ /* 0x0008240000201800 */
[----:B0---4-:R-:W-:Y:S05]  /*b5f0*/  BRA `(.L_x_34862) ;  /* 0x0000000000a47947 */ /* 0x011fea0003800000 */
.L_x_34874:
        /* <DEDUP_REMOVED lines=18> */
.L_x_34861:
        /* <DEDUP_REMOVED lines=16> */
.L_x_34883:
[----:B------:R-:W-:Y:S01]  /*b820*/  CS2R R2, SRZ ;  /* 0x0000000000027805 */ /* 0x000fe2000001ff00 */
[----:B------:R-:W-:Y:S06]  /*b830*/  BRA `(.L_x_34862) ;  /* 0x0000000000147947 */ /* 0x000fec0003800000 */
.L_x_34882:
[----:B01-3--:R-:W3:Y:S02]  /*b840*/  LDG.E.64 R2, desc[UR36][R22.64] ;  /* 0x0000002416027981 */ /* 0x00bee4000c1e1b00 */
[----:B---3--:R-:W3:Y:S02]  /*b850*/  I2F.F64.U64 R2, R2 ;  /* 0x0000000200027312 */ /* 0x008ee40000301800 */
[----:B---3--:R-:W-:Y:S05]  /*b860*/  BRA `(.L_x_34862) ;  /* 0x0000000000087947 */ /* 0x008fea0003800000 */
.L_x_34881:
[----:B01-3--:R-:W3:Y:S02]  /*b870*/  LDG.E R2, desc[UR36][R22.64] ;  /* 0x0000002416027981 */ /* 0x00bee4000c1e1900 */
[----:B---3--:R-:W3:Y:S02]  /*b880*/  I2F.F64.U32 R2, R2 ;  /* 0x0000000200027312 */ /* 0x008ee40000201800 */
.L_x_34862:
[----:B------:R-:W-:Y:S05]  /*b890*/  BSYNC.RECONVERGENT B6 ;  /* 0x0000000000067941 */ /* 0x000fea0003800200 */
.L_x_34856:
        /* <DEDUP_REMOVED lines=23> */
.L_x_34888:
[----:B------:R2:W-:Y:S01]  /*ba10*/  STG.E.U8 desc[UR36][R2.64], R4 ;  /* 0x0000000402007986 */ /* 0x0005e2000c101124 */
[----:B------:R-:W-:Y:S05]  /*ba20*/  BRA `(.L_x_34890) ;  /* 0x0000000800fc7947 */ /* 0x000fea0003800000 */
.L_x_34887:
        /* <DEDUP_REMOVED lines=9> */
.L_x_34892:
[----:B------:R2:W-:Y:S01]  /*bac0*/  STG.E desc[UR36][R2.64], R4 ;  /* 0x0000000402007986 */ /* 0x0005e2000c101924 */
[----:B------:R-:W-:Y:S05]  /*bad0*/  BRA `(.L_x_34890) ;  /* 0x0000000800d07947 */ /* 0x000fea0003800000 */
.L_x_34891:
[----:B------:R2:W-:Y:S01]  /*bae0*/  STG.E.U16 desc[UR36][R2.64], R4 ;  /* 0x0000000402007986 */ /* 0x0005e2000c101524 */
[----:B------:R-:W-:Y:S05]  /*baf0*/  BRA `(.L_x_34890) ;  /* 0x0000000800c87947 */ /* 0x000fea0003800000 */
.L_x_34886:
        /* <DEDUP_REMOVED lines=9> */
.L_x_34894:
[----:B------:R-:W-:-:S04]  /*bb90*/  I2FP.F32.U32 R0, R4 ;  /* 0x0000000400007245 */ /* 0x000fc80000201000 */
[----:B------:R-:W-:-:S05]  /*bba0*/  F2FP.F16.F32.PACK_AB R0, RZ, R0 ;  /* 0x00000000ff00723e */ /* 0x000fca00000000ff */
[----:B------:R2:W-:Y:S01]  /*bbb0*/  STG.E.U16 desc[UR36][R2.64], R0 ;  /* 0x0000000002007986 */ /* 0x0005e2000c101524 */
[----:B------:R-:W-:Y:S05]  /*bbc0*/  BRA `(.L_x_34890) ;  /* 0x0000000800947947 */ /* 0x000fea0003800000 */
.L_x_34893:
        /* <DEDUP_REMOVED lines=10> */
.L_x_34896:
[----:B------:R-:W-:-:S04]  /*bc70*/  I2FP.F32.U32 R4, R4 ;  /* 0x0000000400047245 */ /* 0x000fc80000201000 */
[----:B------:R-:W-:-:S04]  /*bc80*/  F2FP.F16.F32.PACK_AB R5, RZ, R4 ;  /* 0x00000004ff05723e */ /* 0x000fc800000000ff */
[----:B------:R-:W-:-:S05]  /*bc90*/  PRMT R5, R5, 0x5410, RZ ;  /* 0x0000541005057816 */ /* 0x000fca00000000ff */
[----:B------:R2:W-:Y:S01]  /*bca0*/  STG.E desc[UR36][R2.64], R5 ;  /* 0x0000000502007986 */ /* 0x0005e2000c101924 */
[----:B------:R-:W-:Y:S05]  /*bcb0*/  BRA `(.L_x_34890) ;  /* 0x0000000800587947 */ /* 0x000fea0003800000 */
.L_x_34895:
[----:B------:R-:W2:Y:S02]  /*bcc0*/  I2F.F64.U32 R4, R4 ;  /* 0x0000000400047312 */ /* 0x000ea40000201800 */
[----:B--2---:R2:W-:Y:S01]  /*bcd0*/  STG.E.64 desc[UR36][R2.64], R4 ;  /* 0x0000000402007986 */ /* 0x0045e2000c101b24 */
[----:B------:R-:W-:Y:S05]  /*bce0*/  BRA `(.L_x_34890) ;  /* 0x00000008004c7947 */ /* 0x000fea0003800000 */
.L_x_34885:
        /* <DEDUP_REMOVED lines=12> */
.L_x_34900:
        /* <DEDUP_REMOVED lines=17> */
.L_x_34902:
[----:B------:R-:W-:Y:S05]  /*bec0*/  BSYNC.RECONVERGENT B0 ;  /* 0x0000000000007941 */ /* 0x000fea0003800200 */
.L_x_34901:
[----:B------:R2:W-:Y:S01]  /*bed0*/  STG.E.U8 desc[UR36][R2.64], R0 ;  /* 0x0000000002007986 */ /* 0x0005e2000c101124 */
[----:B------:R-:W-:Y:S05]  /*bee0*/  BRA `(.L_x_34890) ;  /* 0x0000000400cc7947 */ /* 0x000fea0003800000 */
.L_x_34899:
        /* <DEDUP_REMOVED lines=17> */
.L_x_34904:
[----:B------:R-:W-:Y:S05]  /*c000*/  BSYNC.RECONVERGENT B0 ;  /* 0x0000000000007941 */ /* 0x000fea0003800200 */
.L_x_34903:
[----:B------:R2:W-:Y:S01]  /*c010*/  STG.E.U8 desc[UR36][R2.64], R0 ;  /* 0x0000000002007986 */ /* 0x0005e2000c101124 */
[----:B------:R-:W-:Y:S05]  /*c020*/  BRA `(.L_x_34890) ;  /* 0x00000004007c7947 */ /* 0x000fea0003800000 */
.L_x_34898:
        /* <DEDUP_REMOVED lines=21> */
.L_x_34906:
[----:B------:R-:W-:-:S05]  /*c180*/  MOV R5, RZ ;  /* 0x000000ff00057202 */ /* 0x000fca0000000f00 */
[----:B------:R2:W-:Y:S01]  /*c190*/  STG.E.64 desc[UR36][R2.64], R4 ;  /* 0x0000000402007986 */ /* 0x0005e2000c101b24 */
[----:B------:R-:W-:Y:S05]  /*c1a0*/  BRA `(.L_x_34890) ;  /* 0x00000004001c7947 */ /* 0x000fea0003800000 */
.L_x_34905:
[----:B------:R2:W-:Y:S01]  /*c1b0*/  STG.E desc[UR36][R2.64], R4 ;  /* 0x0000000402007986 */ /* 0x0005e2000c101924 */
[----:B------:R-:W-:Y:S05]  /*c1c0*/  BRA `(.L_x_34890) ;  /* 0x0000000400147947 */ /* 0x000fea0003800000 */
.L_x_34897:
        /* <DEDUP_REMOVED lines=8> */
.L_x_34908:
[----:B------:R-:W-:Y:S01]  /*c250*/  CS2R R6, SRZ ;  /* 0x0000000000067805 */ /* 0x000fe2000001ff00 */
[----:B------:R-:W2:Y:S04]  /*c260*/  I2F.F64.U32 R4, R4 ;  /* 0x0000000400047312 */ /* 0x000ea80000201800 */
[----:B--2---:R2:W-:Y:S01]  /*c270*/  STG.E.128 desc[UR36][R2.64], R4 ;  /* 0x0000000402007986 */ /* 0x0045e2000c101d24 */
[----:B------:R-:W-:Y:S05]  /*c280*/  BRA `(.L_x_34890) ;  /* 0x0000000000e47947 */ /* 0x000fea0003800000 */
.L_x_34907:
[----:B------:R-:W-:-:S09]  /*c290*/  UISETP.NE.AND UP0, UPT, UR4, 0xf, UPT ;  /* 0x0000000f0400788c */ /* 0x000fd2000bf05270 */
[----:B------:R-:W-:Y:S05]  /*c2a0*/  BRA.U !UP0, `(.L_x_34909) ;  /* 0x0000000108d07547 */ /* 0x000fea000b800000 */
[----:B------:R-:W-:-:S09]  /*c2b0*/  UISETP.NE.AND UP0, UPT, UR4, 0x17, UPT ;  /* 0x000000170400788c */ /* 0x000fd2000bf05270 */
[----:B------:R-:W-:Y:S05]  /*c2c0*/  BRA.U !UP0, `(.L_x_34910) ;  /* 0x0000000108847547 */ /* 0x000fea000b800000 */
[----:B------:R-:W-:-:S09]  /*c2d0*/  UISETP.NE.AND UP0, UPT, UR4, 0x18, UPT ;  /* 0x000000180400788c */ /* 0x000fd2000bf05270 */
[----:B------:R-:W-:Y:S05]  /*c2e0*/  BRA.U !UP0, `(.L_x_34911) ;  /* 0x0000000108447547 */ /* 0x000fea000b800000 */
.L_x_34889:
        /* <DEDUP_REMOVED lines=16> */
.L_x_34912:
[----:B------:R-:W-:Y:S05]  /*c3f0*/  BRA `(.L_x_34890) ;  /* 0x0000000000887947 */ /* 0x000fea0003800000 */
.L_x_34911:
        /* <DEDUP_REMOVED lines=11> */
.L_x_34914:
[----:B------:R-:W-:Y:S05]  /*c4b0*/  BSYNC.RECONVERGENT B0 ;  /* 0x0000000000007941 */ /* 0x000fea0003800200 */
.L_x_34913:
[----:B------:R4:W-:Y:S01]  /*c4c0*/  STG.E.U8 desc[UR36][R2.64], R5 ;  /* 0x0000000502007986 */ /* 0x0009e2000c101124 */
[----:B------:R-:W-:Y:S05]  /*c4d0*/  BRA `(.L_x_34890) ;  /* 0x0000000000507947 */ /* 0x000fea0003800000 */
.L_x_34910:
        /* <DEDUP_REMOVED lines=12> */
.L_x_34915:
[----:B------:R-:W-:Y:S01]  /*c5a0*/  IMAD.MOV.U32 R5, RZ, RZ, 0x7f ;  /* 0x0000007fff057424 */ /* 0x000fe200078e00ff */
[----:B------:R-:W-:-:S04]  /*c5b0*/  ISETP.GT.U32.AND P0, PT, R7, 0x7f800000, PT ;  /* 0x7f8000000700780c */ /* 0x000fc80003f04070 */
[----:B------:R-:W-:-:S05]  /*c5c0*/  SEL R5, R5, 0x7c, P0 ;  /* 0x0000007c05057807 */ /* 0x000fca0000000000 */
[----:B------:R2:W-:Y:S01]  /*c5d0*/  STG.E.U8 desc[UR36][R2.64], R5 ;  /* 0x0000000502007986 */ /* 0x0005e2000c101124 */
[----:B------:R-:W-:Y:S05]  /*c5e0*/  BRA `(.L_x_34890) ;  /* 0x00000000000c7947 */ /* 0x000fea0003800000 */
.L_x_34909:
[----:B------:R-:W-:-:S04]  /*c5f0*/  I2FP.F32.U32 R0, R4 ;  /* 0x0000000400007245 */ /* 0x000fc80000201000 */
[----:B------:R-:W-:-:S05]  /*c600*/  F2FP.BF16.F32.PACK_AB R0, RZ, R0 ;  /* 0x00000000ff00723e */ /* 0x000fca00000010ff */
[----:B------:R2:W-:Y:S02]  /*c610*/  STG.E.U16 desc[UR36][R2.64], R0 ;  /* 0x0000000002007986 */ /* 0x0005e4000c101524 */
.L_x_34890:
[----:B------:R-:W-:Y:S05]  /*c620*/  BSYNC.RECONVERGENT B6 ;  /* 0x0000000000067941 */ /* 0x000fea0003800200 */
.L_x_34884:
[----:B------:R-:W-:-:S07]  /*c630*/  IADD3 R19, PT, PT, R19, 0x80, RZ ;  /* 0x0000008013137810 */ /* 0x000fce0007ffe0ff */
.L_x_34826:
[----:B------:R-:W-:Y:S05]  /*c640*/  BSYNC.RECONVERGENT B7 ;  /* 0x0000000000077941 */ /* 0x000fea0003800200 */
.L_x_34825:
        /* <DEDUP_REMOVED lines=357> */
.L_x_34916:
        /* <DEDUP_REMOVED lines=21> */
.L_x_34921:
[----:B------:R-:W2:Y:S02]  /*ddf0*/  LDG.E.U8 R2, desc[UR36][R2.64] ;  /* 0x0000002402027981 */ /* 0x000ea4000c1e1100 */
[----:B--2---:R4:W0:Y:S02]  /*de00*/  I2F.F64.U16 R18, R2 ;  /* 0x0000000200127312 */ /* 0x0048240000101800 */
[----:B0---4-:R-:W-:Y:S05]  /*de10*/  BRA `(.L_x_34923) ;  /* 0x0000000c00607947 */ /* 0x011fea0003800000 */
.L_x_34920:
        /* <DEDUP_REMOVED lines=9> */
.L_x_34925:
[----:B------:R-:W2:Y:S02]  /*deb0*/  LDG.E R2, desc[UR36][R2.64] ;  /* 0x0000002402027981 */ /* 0x000ea4000c1e1900 */
[----:B--2---:R4:W0:Y:S02]  /*dec0*/  I2F.F64 R18, R2 ;  /* 0x0000000200127312 */ /* 0x0048240000201c00 */
[----:B0---4-:R-:W-:Y:S05]  /*ded0*/  BRA `(.L_x_34923) ;  /* 0x0000000c00307947 */ /* 0x011fea0003800000 */
.L_x_34924:
[----:B------:R-:W2:Y:S02]  /*dee0*/  LDG.E.U16 R2, desc[UR36][R2.64] ;  /* 0x0000002402027981 */ /* 0x000ea4000c1e1500 */
[----:B--2---:R4:W0:Y:S02]  /*def0*/  I2F.F64.S16 R18, R2 ;  /* 0x0000000200127312 */ /* 0x0048240000101c00 */
[----:B0---4-:R-:W-:Y:S05]  /*df00*/  BRA `(.L_x_34923) ;  /* 0x0000000c00247947 */ /* 0x011fea0003800000 */
.L_x_34919:
        /* <DEDUP_REMOVED lines=10> */
.L_x_34927:
[----:B------:R-:W2:Y:S02]  /*dfb0*/  LDG.E.U16 R0, desc[UR36][R2.64] ;  /* 0x0000002402007981 */ /* 0x000ea4000c1e1500 */
[----:B--2---:R-:W-:-:S05]  /*dfc0*/  HADD2.F32 R0, -RZ, R0.H0_H0 ;  /* 0x20000000ff007230 */ /* 0x004fca0000004100 */
[----:B------:R-:W-:-:S04]  /*dfd0*/  FMUL.FTZ R0, R0, 1 ;  /* 0x3f80000000007820 */ /* 0x000fc80000410000 */
[----:B------:R3:W4:Y:S02]  /*dfe0*/  F2F.F64.F32 R18, R0 ;  /* 0x0000000000127310 */ /* 0x0007240000201800 */
[----:B---34-:R-:W-:Y:S05]  /*dff0*/  BRA `(.L_x_34923) ;  /* 0x0000000800e87947 */ /* 0x018fea0003800000 */
.L_x_34926:
        /* <DEDUP_REMOVED lines=10> */
.L_x_34929:
[----:B------:R-:W2:Y:S02]  /*e0a0*/  LDG.E.U16 R2, desc[UR36][R2.64] ;  /* 0x0000002402027981 */ /* 0x000ea4000c1e1500 */
[----:B--2---:R-:W-:-:S05]  /*e0b0*/  HADD2.F32 R0, -RZ, R2.H0_H0 ;  /* 0x20000002ff007230 */ /* 0x004fca0000004100 */
[----:B------:R-:W-:-:S04]  /*e0c0*/  FMUL.FTZ R0, R0, 1 ;  /* 0x3f80000000007820 */ /* 0x000fc80000410000 */
[----:B------:R3:W4:Y:S02]  /*e0d0*/  F2F.F64.F32 R18, R0 ;  /* 0x0000000000127310 */ /* 0x0007240000201800 */
[----:B---34-:R-:W-:Y:S05]  /*e0e0*/  BRA `(.L_x_34923) ;  /* 0x0000000800ac7947 */ /* 0x018fea0003800000 */
.L_x_34928:
[----:B------:R3:W5:Y:S01]  /*e0f0*/  LDG.E.64 R18, desc[UR36][R2.64] ;  /* 0x0000002402127981 */ /* 0x000762000c1e1b00 */
[----:B------:R-:W-:Y:S05]  /*e100*/  BRA `(.L_x_34923) ;  /* 0x0000000800a47947 */ /* 0x000fea0003800000 */
.L_x_34918:
        /* <DEDUP_REMOVED lines=13> */
.L_x_34932:
[----:B------:R2:W5:Y:S01]  /*e1e0*/  LDG.E.64 R18, desc[UR36][R2.64] ;  /* 0x0000002402127981 */ /* 0x000562000c1e1b00 */
[----:B------:R-:W-:Y:S05]  /*e1f0*/  BRA `(.L_x_34923) ;  /* 0x0000000800687947 */ /* 0x000fea0003800000 */
.L_x_34931:
        /* <DEDUP_REMOVED lines=27> */
.L_x_34934:
        /* <DEDUP_REMOVED lines=14> */
.L_x_34933:
[----:B------:R-:W2:Y:S02]  /*e490*/  LDG.E.U16 R0, desc[UR36][R2.64] ;  /* 0x0000002402007981 */ /* 0x000ea4000c1e1500 */
[----:B--2---:R-:W-:-:S05]  /*e4a0*/  SHF.L.U32 R0, R0, 0x10, RZ ;  /* 0x0000001000007819 */ /* 0x004fca00000006ff */
[----:B------:R-:W-:-:S04]  /*e4b0*/  FMUL.FTZ R0, R0, 1 ;  /* 0x3f80000000007820 */ /* 0x000fc80000410000 */
[----:B------:R2:W3:Y:S02]  /*e4c0*/  F2F.F64.F32 R18, R0 ;  /* 0x0000000000127310 */ /* 0x0004e40000201800 */
[----:B--23--:R-:W-:Y:S05]  /*e4d0*/  BRA `(.L_x_34923) ;  /* 0x0000000400b07947 */ /* 0x00cfea0003800000 */
.L_x_34930:
        /* <DEDUP_REMOVED lines=11> */
.L_x_34937:
        /* <DEDUP_REMOVED lines=21> */
.L_x_34939:
[----:B------:R-:W-:Y:S05]  /*e6e0*/  BSYNC.RECONVERGENT B0 ;  /* 0x0000000000007941 */ /* 0x000fea0003800200 */
.L_x_34938:
[----:B------:R-:W-:Y:S01]  /*e6f0*/  IMAD.SHL.U32 R0, R0, 0x100000, RZ ;  /* 0x0010000000007824 */ /* 0x000fe200078e00ff */
[----:B------:R-:W-:-:S04]  /*e700*/  LEA R2, R2, 0x3b800000, 0x17 ;  /* 0x3b80000002027811 */ /* 0x000fc800078eb8ff */
[----:B------:R-:W-:-:S05]  /*e710*/  LOP3.LUT R0, R2, R0, R7, 0xfe, !PT ;  /* 0x0000000002007212 */ /* 0x000fca00078efe07 */
[----:B------:R-:W-:-:S04]  /*e720*/  FMUL.FTZ R0, R0, 1 ;  /* 0x3f80000000007820 */ /* 0x000fc80000410000 */
[----:B------:R2:W3:Y:S02]  /*e730*/  F2F.F64.F32 R18, R0 ;  /* 0x0000000000127310 */ /* 0x0004e40000201800 */
[----:B--23--:R-:W-:Y:S05]  /*e740*/  BRA `(.L_x_34923) ;  /* 0x0000000400147947 */ /* 0x00cfea0003800000 */
.L_x_34936:
        /* <DEDUP_REMOVED lines=21> */
.L_x_34941:
[----:B------:R-:W-:Y:S05]  /*e8a0*/  BSYNC.RECONVERGENT B0 ;  /* 0x0000000000007941 */ /* 0x000fea0003800200 */
.L_x_34940:
[----:B------:R-:W-:Y:S02]  /*e8b0*/  SHF.L.U32 R0, R0, 0x15, RZ ;  /* 0x0000001500007819 */ /* 0x000fe400000006ff */
[----:B------:R-:W-:-:S04]  /*e8c0*/  LEA R2, R2, 0x37800000, 0x17 ;  /* 0x3780000002027811 */ /* 0x000fc800078eb8ff */
[----:B------:R-:W-:-:S05]  /*e8d0*/  LOP3.LUT R0, R2, R0, R7, 0xfe, !PT ;  /* 0x0000000002007212 */ /* 0x000fca00078efe07 */
[----:B------:R-:W-:-:S04]  /*e8e0*/  FMUL.FTZ R0, R0, 1 ;  /* 0x3f80000000007820 */ /* 0x000fc80000410000 */
[----:B------:R2:W3:Y:S02]  /*e8f0*/  F2F.F64.F32 R18, R0 ;  /* 0x0000000000127310 */ /* 0x0004e40000201800 */
[----:B--23--:R-:W-:Y:S05]  /*e900*/  BRA `(.L_x_34923) ;  /* 0x0000000000a47947 */ /* 0x00cfea0003800000 */
.L_x_34935:
        /* <DEDUP_REMOVED lines=18> */
.L_x_34922:
        /* <DEDUP_REMOVED lines=16> */
.L_x_34944:
[----:B------:R-:W-:Y:S01]  /*eb30*/  CS2R R18, SRZ ;  /* 0x0000000000127805 */ /* 0x000fe2000001ff00 */
[----:B------:R-:W-:Y:S06]  /*eb40*/  BRA `(.L_x_34923) ;  /* 0x0000000000147947 */ /* 0x000fec0003800000 */
.L_x_34943:
[----:B------:R-:W2:Y:S02]  /*eb50*/  LDG.E.64 R18, desc[UR36][R2.64] ;  /* 0x0000002402127981 */ /* 0x000ea4000c1e1b00 */
[----:B--2---:R-:W2:Y:S02]  /*eb60*/  I2F.F64.U64 R18, R18 ;  /* 0x0000001200127312 */ /* 0x004ea40000301800 */
[----:B--2---:R-:W-:Y:S05]  /*eb70*/  BRA `(.L_x_34923) ;  /* 0x0000000000087947 */ /* 0x004fea0003800000 */
.L_x_34942:
[----:B------:R-:W2:Y:S02]  /*eb80*/  LDG.E R2, desc[UR36][R2.64] ;  /* 0x0000002402027981 */ /* 0x000ea4000c1e1900 */
[----:B--2---:R0:W1:Y:S02]  /*eb90*/  I2F.F64.U32 R18, R2 ;  /* 0x0000000200127312 */ /* 0x0040640000201800 */
.L_x_34923:
[----:B------:R-:W-:Y:S05]  /*eba0*/  BSYNC.RECONVERGENT B6 ;  /* 0x0000000000067941 */ /* 0x000fea0003800200 */
.L_x_34917:
        /* <DEDUP_REMOVED lines=18> */
.L_x_34949:
[----:B0-23--:R-:W2:Y:S02]  /*ecd0*/  LDG.E.U8 R2, desc[UR36][R22.64] ;  /* 0x0000002416027981 */ /* 0x00dea4000c1e1100 */
[----:B--2---:R-:W4:Y:S02]  /*ece0*/  I2F.F64.U16 R2, R2 ;  /* 0x0000000200027312 */ /* 0x004f240000101800 */
[----:B----4-:R-:W-:Y:S05]  /*ecf0*/  BRA `(.L_x_34951) ;  /* 0x0000000c00607947 */ /* 0x010fea0003800000 */
.L_x_34948:
        /* <DEDUP_REMOVED lines=9> */
.L_x_34953:
[----:B0-23--:R-:W2:Y:S02]  /*ed90*/  LDG.E R2, desc[UR36][R22.64] ;  /* 0x0000002416027981 */ /* 0x00dea4000c1e1900 */
[----:B--2---:R-:W4:Y:S02]  /*eda0*/  I2F.F64 R2, R2 ;  /* 0x0000000200027312 */ /* 0x004f240000201c00 */
[----:B----4-:R-:W-:Y:S05]  /*edb0*/  BRA `(.L_x_34951) ;  /* 0x0000000c00307947 */ /* 0x010fea0003800000 */
.L_x_34952:
[----:B0-23--:R-:W2:Y:S02]  /*edc0*/  LDG.E.U16 R2, desc[UR36][R22.64] ;  /* 0x0000002416027981 */ /* 0x00dea4000c1e1500 */
[----:B--2---:R-:W4:Y:S02]  /*edd0*/  I2F.F64.S16 R2, R2 ;  /* 0x0000000200027312 */ /* 0x004f240000101c00 */
[----:B----4-:R-:W-:Y:S05]  /*ede0*/  BRA `(.L_x_34951) ;  /* 0x0000000c00247947 */ /* 0x010fea0003800000 */
.L_x_34947:
        /* <DEDUP_REMOVED lines=10> */
.L_x_34955:
[----:B------:R-:W4:Y:S02]  /*ee90*/  LDG.E.U16 R0, desc[UR36][R22.64] ;  /* 0x0000002416007981 */ /* 0x000f24000c1e1500 */
[----:B----4-:R-:W-:-:S05]  /*eea0*/  HADD2.F32 R0, -RZ, R0.H0_H0 ;  /* 0x20000000ff007230 */ /* 0x010fca0000004100 */
[----:B------:R-:W-:-:S04]  /*eeb0*/  FMUL.FTZ R0, R0, 1 ;  /* 0x3f80000000007820 */ /* 0x000fc80000410000 */
[----:B0-23--:R3:W4:Y:S02]  /*eec0*/  F2F.F64.F32 R2, R0 ;  /* 0x0000000000027310 */ /* 0x00d7240000201800 */
[----:B---34-:R-:W-:Y:S05]  /*eed0*/  BRA `(.L_x_34951) ;  /* 0x0000000800e87947 */ /* 0x018fea0003800000 */
.L_x_34954:
        /* <DEDUP_REMOVED lines=10> */
.L_x_34957:
[----:B------:R-:W4:Y:S02]  /*ef80*/  LDG.E.U16 R22, desc[UR36][R22.64] ;  /* 0x0000002416167981 */ /* 0x000f24000c1e1500 */
[----:B----4-:R-:W-:-:S05]  /*ef90*/  HADD2.F32 R0, -RZ, R22.H0_H0 ;  /* 0x20000016ff007230 */ /* 0x010fca0000004100 */
[----:B------:R-:W-:-:S04]  /*efa0*/  FMUL.FTZ R0, R0, 1 ;  /* 0x3f80000000007820 */ /* 0x000fc80000410000 */
[----:B0-23--:R3:W4:Y:S02]  /*efb0*/  F2F.F64.F32 R2, R0 ;  /* 0x0000000000027310 */ /* 0x00d7240000201800 */
[----:B---34-:R-:W-:Y:S05]  /*efc0*/  BRA `(.L_x_34951) ;  /* 0x0000000800ac7947 */ /* 0x018fea0003800000 */
.L_x_34956:
[----:B0-23--:R3:W5:Y:S01]  /*efd0*/  LDG.E.64 R2, desc[UR36][R22.64] ;  /* 0x0000002416027981 */ /* 0x00d762000c1e1b00 */
[----:B------:R-:W-:Y:S05]  /*efe0*/  BRA `(.L_x_34951) ;  /* 0x0000000800a47947 */ /* 0x000fea0003800000 */
.L_x_34946:
        /* <DEDUP_REMOVED lines=13> */
.L_x_34960:
[----:B0-23--:R2:W5:Y:S01]  /*f0c0*/  LDG.E.64 R2, desc[UR36][R22.64] ;  /* 0x0000002416027981 */ /* 0x00d562000c1e1b00 */
[----:B------:R-:W-:Y:S05]  /*f0d0*/  BRA `(.L_x_34951) ;  /* 0x0000000800687947 */ /* 0x000fea0003800000 */
.L_x_34959:
        /* <DEDUP_REMOVED lines=27> */
.L_x_34962:
        /* <DEDUP_REMOVED lines=14> */
.L_x_34961:
[----:B------:R-:W4:Y:S02]  /*f370*/  LDG.E.U16 R0, desc[UR36][R22.64] ;  /* 0x0000002416007981 */ /* 0x000f24000c1e1500 */
[----:B----4-:R-:W-:-:S05]  /*f380*/  SHF.L.U32 R0, R0, 0x10, RZ ;  /* 0x0000001000007819 */ /* 0x010fca00000006ff */
[----:B------:R-:W-:-:S04]  /*f390*/  FMUL.FTZ R0, R0, 1 ;  /* 0x3f80000000007820 */ /* 0x000fc80000410000 */
[----:B0-23--:R2:W3:Y:S02]  /*f3a0*/  F2F.F64.F32 R2, R0 ;  /* 0x0000000000027310 */ /* 0x00d4e40000201800 */
[----:B--23--:R-:W-:Y:S05]  /*f3b0*/  BRA `(.L_x_34951) ;  /* 0x0000000400b07947 */ /* 0x00cfea0003800000 */
.L_x_34958:
        /* <DEDUP_REMOVED lines=11> */
.L_x_34965:
        /* <DEDUP_REMOVED lines=21> */
.L_x_34967:
[----:B------:R-:W-:Y:S05]  /*f5c0*/  BSYNC.RECONVERGENT B0 ;  /* 0x0000000000007941 */ /* 0x000fea0003800200 */
.L_x_34966:
[----:B------:R-:W-:Y:S01]  /*f5d0*/  IMAD.SHL.U32 R0, R0, 0x100000, RZ ;  /* 0x0010000000007824 */ /* 0x000fe200078e00ff */
[----:B------:R-:W-:-:S04]  /*f5e0*/  LEA R2, R2, 0x3b800000, 0x17 ;  /* 0x3b80000002027811 */ /* 0x000fc800078eb8ff */
[----:B------:R-:W-:-:S05]  /*f5f0*/  LOP3.LUT R0, R2, R0, R7, 0xfe, !PT ;  /* 0x0000000002007212 */ /* 0x000fca00078efe07 */
[----:B------:R-:W-:-:S04]  /*f600*/  FMUL.FTZ R0, R0, 1 ;  /* 0x3f80000000007820 */ /* 0x000fc80000410000 */
[----:B------:R2:W3:Y:S02]  /*f610*/  F2F.F64.F32 R2, R0 ;  /* 0x0000000000027310 */ /* 0x0004e40000201800 */
[----:B--23--:R-:W-:Y:S05]  /*f620*/  BRA `(.L_x_34951) ;  /* 0x0000000400147947 */ /* 0x00cfea0003800000 */
.L_x_34964:
        /* <DEDUP_REMOVED lines=21> */
.L_x_34969:
[----:B------:R-:W-:Y:S05]  /*f780*/  BSYNC.RECONVERGENT B0 ;  /* 0x0000000000007941 */ /* 0x000fea0003800200 */
.L_x_34968:
[----:B------:R-:W-:Y:S02]  /*f790*/  SHF.L.U32 R0, R0, 0x15, RZ ;  /* 0x0000001500007819 */ /* 0x000fe400000006ff */
[----:B------:R-:W-:-:S04]  /*f7a0*/  LEA R2, R2, 0x37800000, 0x17 ;  /* 0x3780000002027811 */ /* 0x000fc800078eb8ff */
[----:B------:R-:W-:-:S05]  /*f7b0*/  LOP3.LUT R0, R2, R0, R7, 0xfe, !PT ;  /* 0x0000000002007212 */ /* 0x000fca00078efe07 */
[----:B------:R-:W-:-:S04]  /*f7c0*/  FMUL.FTZ R0, R0, 1 ;  /* 0x3f80000000007820 */ /* 0x000fc80000410000 */
[----:B------:R2:W3:Y:S02]  /*f7d0*/  F2F.F64.F32 R2, R0 ;  /* 0x0000000000027310 */ /* 0x0004e40000201800 */
[----:B--23--:R-:W-:Y:S05]  /*f7e0*/  BRA `(.L_x_34951) ;  /* 0x0000000000a47947 */ /* 0x00cfea0003800000 */
.L_x_34963:
        /* <DEDUP_REMOVED lines=18> */
.L_x_34950:
        /* <DEDUP_REMOVED lines=16> */
.L_x_34972:
[----:B------:R-:W-:Y:S01]  /*fa10*/  CS2R R2, SRZ ;  /* 0x0000000000027805 */ /* 0x000fe2000001ff00 */
[----:B------:R-:W-:Y:S06]  /*fa20*/  BRA `(.L_x_34951) ;  /* 0x0000000000147947 */ /* 0x000fec0003800000 */
.L_x_34971:
[----:B0-23--:R-:W2:Y:S02]  /*fa30*/  LDG.E.64 R2, desc[UR36][R22.64] ;  /* 0x0000002416027981 */ /* 0x00dea4000c1e1b00 */
[----:B--2---:R-:W0:Y:S02]  /*fa40*/  I2F.F64.U64 R2, R2 ;  /* 0x0000000200027312 */ /* 0x004e240000301800 */
[----:B0-----:R-:W-:Y:S05]  /*fa50*/  BRA `(.L_x_34951) ;  /* 0x0000000000087947 */ /* 0x001fea0003800000 */
.L_x_34970:
[----:B0-23--:R-:W2:Y:S02]  /*fa60*/  LDG.E R2, desc[UR36][R22.64] ;  /* 0x0000002416027981 */ /* 0x00dea4000c1e1900 */
[----:B--2---:R-:W0:Y:S02]  /*fa70*/  I2F.F64.U32 R2, R2 ;  /* 0x0000000200027312 */ /* 0x004e240000201800 */
.L_x_34951:
[----:B------:R-:W-:Y:S05]  /*fa80*/  BSYNC.RECONVERGENT B6 ;  /* 0x0000000000067941 */ /* 0x000fea0003800200 */
.L_x_34945:
[----:B------:R-:W-:Y:S01]  /*fa90*/  UPRMT UR4, UR43, 0x9910, URZ ;  /* 0x000099102b047896 */ /* 0x000fe200080000ff */
[----:B0----5:R-:W1:Y:S03]  /*faa0*/  DSETP.NEU.AND P0, PT, R2, RZ, PT ;  /* 0x000000ff0200722a */ /* 0x021e660003f0d000 */
[----:B------:R-:W-:-:S15]  /*fab0*/  UISETP.GT.AND UP0, UPT, UR4, 0x9, UPT ;  /* 0x000000090400788c */ /* 0x000fde000bf04270 */
[----:B------:R-:W-:-:S15]  /*fac0*/  NOP ;  /* 0x0000000000007918 */ /* 0x000fde0000000000 */
[----:B------:R-:W-:-:S15]  /*fad0*/  NOP ;  /* 0x0000000000007918 */ /* 0x000fde0000000000 */
[----:B------:R-:W-:-:S15]  /*fae0*/  NOP ;  /* 0x0000000000007918 */ /* 0x000fde0000000000 */
[----:B------:R-:W-:-:S01]  /*faf0*/  NOP ;  /* 0x0000000000007918 */ /* 0x000fc20000000000 */
        /* <DEDUP_REMOVED lines=13> */
.L_x_34976:
[----:B------:R-:W-:Y:S01]  /*fbd0*/  STG.E.U8 desc[UR36][R16.64], R2 ;  /* 0x0000000210007986 */ /* 0x000fe2000c101124 */
[----:B------:R-:W-:Y:S05]  /*fbe0*/  EXIT ;  /* 0x000000000000794d */ /* 0x000fea0003800000 */
.L_x_34975:
        /* <DEDUP_REMOVED lines=9> */
.L_x_34979:
[----:B------:R-:W-:Y:S01]  /*fc80*/  STG.E desc[UR36][R16.64], R2 ;  /* 0x0000000210007986 */ /* 0x000fe2000c101924 */
[----:B------:R-:W-:Y:S05]  /*fc90*/  EXIT ;  /* 0x000000000000794d */ /* 0x000fea0003800000 */
.L_x_34978:
[----:B------:R-:W-:Y:S01]  /*fca0*/  STG.E.U16 desc[UR36][R16.64], R2 ;  /* 0x0000000210007986 */ /* 0x000fe2000c101524 */
[----:B------:R-:W-:Y:S05]  /*fcb0*/  EXIT ;  /* 0x000000000000794d */ /* 0x000fea0003800000 */
.L_x_34974:
        /* <DEDUP_REMOVED lines=9> */
.L_x_34981:
[----:B------:R-:W-:-:S04]  /*fd50*/  I2FP.F32.U32 R0, R2 ;  /* 0x0000000200007245 */ /* 0x000fc80000201000 */
[----:B------:R-:W-:-:S05]  /*fd60*/  F2FP.F16.F32.PACK_AB R0, RZ, R0 ;  /* 0x00000000ff00723e */ /* 0x000fca00000000ff */
[----:B------:R-:W-:Y:S01]  /*fd70*/  STG.E.U16 desc[UR36][R16.64], R0 ;  /* 0x0000000010007986 */ /* 0x000fe2000c101524 */
[----:B------:R-:W-:Y:S05]  /*fd80*/  EXIT ;  /* 0x000000000000794d */ /* 0x000fea0003800000 */
.L_x_34980:
        /* <DEDUP_REMOVED lines=10> */
.L_x_34983:
[----:B------:R-:W-:-:S04]  /*fe30*/  I2FP.F32.U32 R2, R2 ;  /* 0x0000000200027245 */ /* 0x000fc80000201000 */
[----:B------:R-:W-:-:S04]  /*fe40*/  F2FP.F16.F32.PACK_AB R3, RZ, R2 ;  /* 0x00000002ff03723e */ /* 0x000fc800000000ff */
[----:B------:R-:W-:-:S05]  /*fe50*/  PRMT R3, R3, 0x5410, RZ ;  /* 0x0000541003037816 */ /* 0x000fca00000000ff */
[----:B------:R-:W-:Y:S01]  /*fe60*/  STG.E desc[UR36][R16.64], R3 ;  /* 0x0000000310007986 */ /* 0x000fe2000c101924 */
[----:B------:R-:W-:Y:S05]  /*fe70*/  EXIT ;  /* 0x000000000000794d */ /* 0x000fea0003800000 */
.L_x_34982:
[----:B------:R-:W0:Y:S02]  /*fe80*/  I2F.F64.U32 R2, R2 ;  /* 0x0000000200027312 */ /* 0x000e240000201800 */
[----:B0-----:R-:W-:Y:S01]  /*fe90*/  STG.E.64 desc[UR36][R16.64], R2 ;  /* 0x0000000210007986 */ /* 0x001fe2000c101b24 */
[----:B------:R-:W-:Y:S05]  /*fea0*/  EXIT ;  /* 0x000000000000794d */ /* 0x000fea0003800000 */
.L_x_34973:
        /* <DEDUP_REMOVED lines=12> */
.L_x_34987:
        /* <DEDUP_REMOVED lines=16> */
.L_x_34990:
[----:B------:R-:W-:-:S07]  /*10070*/  PRMT R8, R0, 0x7610, R8 ;  /* 0x0000761000087816 */ /* 0x000fce0000000008 */
.L_x_34989:
[----:B------:R-:W-:Y:S05]  /*10080*/  BSYNC.RECONVERGENT B0 ;  /* 0x0000000000007941 */ /* 0x000fea0003800200 */
.L_x_34988:
[----:B------:R-:W-:Y:S01]  /*10090*/  STG.E.U8 desc[UR36][R16.64], R8 ;  /* 0x0000000810007986 */ /* 0x000fe2000c101124 */
[----:B------:R-:W-:Y:S05]  /*100a0*/  EXIT ;  /* 0x000000000000794d */ /* 0x000fea0003800000 */
.L_x_34986:
        /* <DEDUP_REMOVED lines=16> */
.L_x_34993:
[----:B------:R-:W-:-:S07]  /*101b0*/  PRMT R8, R0, 0x7610, R8 ;  /* 0x0000761000087816 */ /* 0x000fce0000000008 */
.L_x_34992:
[----:B------:R-:W-:Y:S05]  /*101c0*/  BSYNC.RECONVERGENT B0 ;  /* 0x0000000000007941 */ /* 0x000fea0003800200 */
.L_x_34991:
[----:B------:R-:W-:Y:S01]  /*101d0*/  STG.E.U8 desc[UR36][R16.64], R8 ;  /* 0x0000000810007986 */ /* 0x000fe2000c101124 */
[----:B------:R-:W-:Y:S05]  /*101e0*/  EXIT ;  /* 0x000000000000794d */ /* 0x000fea0003800000 */
.L_x_34985:
        /* <DEDUP_REMOVED lines=21> */
.L_x_34995:
[----:B------:R-:W-:-:S05]  /*10340*/  IMAD.MOV.U32 R3, RZ, RZ, RZ ;  /* 0x000000ffff037224 */ /* 0x000fca00078e00ff */
[----:B------:R-:W-:Y:S01]  /*10350*/  STG.E.64 desc[UR36][R16.64], R2 ;  /* 0x0000000210007986 */ /* 0x000fe2000c101b24 */
[----:B------:R-:W-:Y:S05]  /*10360*/  EXIT ;  /* 0x000000000000794d */ /* 0x000fea0003800000 */
.L_x_34994:
[----:B------:R-:W-:Y:S01]  /*10370*/  STG.E desc[UR36][R16.64], R2 ;  /* 0x0000000210007986 */ /* 0x000fe2000c101924 */
[----:B------:R-:W-:Y:S05]  /*10380*/  EXIT ;  /* 0x000000000000794d */ /* 0x000fea0003800000 */
.L_x_34984:
        /* <DEDUP_REMOVED lines=8> */
.L_x_34997:
[----:B------:R-:W-:Y:S01]  /*10410*/  CS2R R6, SRZ ;  /* 0x0000000000067805 */ /* 0x000fe2000001ff00 */
[----:B------:R-:W0:Y:S04]  /*10420*/  I2F.F64.U32 R4, R2 ;  /* 0x0000000200047312 */ /* 0x000e280000201800 */
[----:B0-----:R-:W-:Y:S01]  /*10430*/  STG.E.128 desc[UR36][R16.64], R4 ;  /* 0x0000000410007986 */ /* 0x001fe2000c101d24 */
[----:B------:R-:W-:Y:S05]  /*10440*/  EXIT ;  /* 0x000000000000794d */ /* 0x000fea0003800000 */
.L_x_34996:
[----:B------:R-:W-:-:S09]  /*10450*/  UISETP.NE.AND UP0, UPT, UR4, 0xf, UPT ;  /* 0x0000000f0400788c */ /* 0x000fd2000bf05270 */
[----:B------:R-:W-:Y:S05]  /*10460*/  BRA.U !UP0, `(.L_x_34998) ;  /* 0x0000000108d47547 */ /* 0x000fea000b800000 */
[----:B------:R-:W-:-:S09]  /*10470*/  UISETP.NE.AND UP0, UPT, UR4, 0x17, UPT ;  /* 0x000000170400788c */ /* 0x000fd2000bf05270 */
[----:B------:R-:W-:Y:S05]  /*10480*/  BRA.U !UP0, `(.L_x_34999) ;  /* 0x0000000108847547 */ /* 0x000fea000b800000 */
[----:B------:R-:W-:-:S09]  /*10490*/  UISETP.NE.AND UP0, UPT, UR4, 0x18, UPT ;  /* 0x000000180400788c */ /* 0x000fd2000bf05270 */
[----:B------:R-:W-:Y:S05]  /*104a0*/  BRA.U !UP0, `(.L_x_35000) ;  /* 0x0000000108447547 */ /* 0x000fea000b800000 */
.L_x_34977:
        /* <DEDUP_REMOVED lines=16> */
.L_x_35001:
[----:B------:R-:W-:Y:S05]  /*105b0*/  EXIT ;  /* 0x000000000000794d */ /* 0x000fea0003800000 */
.L_x_35000:
        /* <DEDUP_REMOVED lines=11> */
.L_x_35003:
[----:B------:R-:W-:Y:S05]  /*10670*/  BSYNC.RECONVERGENT B0 ;  /* 0x0000000000007941 */ /* 0x000fea0003800200 */
.L_x_35002:
[----:B------:R-:W-:Y:S01]  /*10680*/  STG.E.U8 desc[UR36][R16.64], R3 ;  /* 0x0000000310007986 */ /* 0x000fe2000c101124 */
[----:B------:R-:W-:Y:S05]  /*10690*/  EXIT ;  /* 0x000000000000794d */ /* 0x000fea0003800000 */
.L_x_34999:
        /* <DEDUP_REMOVED lines=13> */
.L_x_35004:
[----:B------:R-:W-:Y:S01]  /*10770*/  HFMA2 R3, -RZ, RZ, 0, 7.569789886474609375e-06 ;  /* 0x0000007fff037431 */ /* 0x000fe200000001ff */
[----:B------:R-:W-:-:S04]  /*10780*/  ISETP.GT.U32.AND P0, PT, R5, 0x7f800000, PT ;  /* 0x7f8000000500780c */ /* 0x000fc80003f04070 */
[----:B------:R-:W-:-:S05]  /*10790*/  SEL R3, R3, 0x7c, P0 ;  /* 0x0000007c03037807 */ /* 0x000fca0000000000 */
[----:B------:R-:W-:Y:S01]  /*107a0*/  STG.E.U8 desc[UR36][R16.64], R3 ;  /* 0x0000000310007986 */ /* 0x000fe2000c101124 */
[----:B------:R-:W-:Y:S05]  /*107b0*/  EXIT ;  /* 0x000000000000794d */ /* 0x000fea0003800000 */
.L_x_34998:
[----:B------:R-:W-:-:S04]  /*107c0*/  I2FP.F32.U32 R0, R2 ;  /* 0x0000000200007245 */ /* 0x000fc80000201000 */
[----:B------:R-:W-:-:S05]  /*107d0*/  F2FP.BF16.F32.PACK_AB R0, RZ, R0 ;  /* 0x00000000ff00723e */ /* 0x000fca00000010ff */
[----:B------:R-:W-:Y:S01]  /*107e0*/  STG.E.U16 desc[UR36][R16.64], R0 ;  /* 0x0000000010007986 */ /* 0x000fe2000c101524 */
[----:B------:R-:W-:Y:S05]  /*107f0*/  EXIT ;  /* 0x000000000000794d */ /* 0x000fea0003800000 */
.L_x_35005:
        /* <DEDUP_REMOVED lines=16> */
.L_x_43031:


//--------------------- .text._ZN2at6native27unrolled_elementwise_kernelINS0_13BinaryFunctorIddbZZZNS0_23logical_and_kernel_cudaERNS_14TensorIteratorEENKUlvE0_clEvENKUlvE4_clEvEUlddE_EESt5arrayIPcLm3EELi4E23TrivialOffsetCalculatorILi2EjESC_ILi1EjENS0_6memory12LoadWithCastILi2EEENSF_13StoreWithCastILi1EEEEEviT_T0_T2_T3_T4_T5_ --------------------------
	.section	.text._ZN2at6native27unrolled_elementwise_kernelINS0_13BinaryFunctorIddbZZZNS0_23logical_and_kernel_cudaERNS_14TensorIteratorEENKUlvE0_clEvENKUlvE4_clEvEUlddE_EESt5arrayIPcLm3EELi4E23TrivialOffsetCalculatorILi2EjESC_ILi1EjENS0_6memory12LoadWithCastILi2EEENSF_13StoreWithCastILi1EEEEEviT_T0_T2_T3_T4_T5_,"ax",@progbits
	.align	128
        .global         _ZN2at6native27unrolled_elementwise_kernelINS0_13BinaryFunctorIddbZZZNS0_23logical_and_kernel_cudaERNS_14TensorIteratorEENKUlvE0_clEvENKUlvE4_clEvEUlddE_EESt5arrayIPcLm3EELi4E23TrivialOffsetCalculatorILi2EjESC_ILi1EjENS0_6memory12LoadWithCastILi2EEENSF_13StoreWithCastILi1EEEEEviT_T0_T2_T3_T4_T5_
        .type           _ZN2at6native27unrolled_elementwise_kernelINS0_13BinaryFunctorIddbZZZNS0_23logical_and_kernel_cudaERNS_14TensorIteratorEENKUlvE0_clEvENKUlvE4_clEvEUlddE_EESt5arrayIPcLm3EELi4E23TrivialOffsetCalculatorILi2EjESC_ILi1EjENS0_6memory12LoadWithCastILi2EEENSF_13StoreWithCastILi1EEEEEviT_T0_T2_T3_T4_T5_,@function
        .size           _ZN2at6native27unrolled_elementwise_kernelINS0_13BinaryFunctorIddbZZZNS0_23logical_and_kernel_cudaERNS_14TensorIteratorEENKUlvE0_clEvENKUlvE4_clEvEUlddE_EESt5arrayIPcLm3EELi4E23TrivialOffsetCalculatorILi2EjESC_ILi1EjENS0_6memory12LoadWithCastILi2EEENSF_13StoreWithCastILi1EEEEEviT_T0_T2_T3_T4_T5_,(.L_x_43032 - _ZN2at6native27unrolled_elementwise_kernelINS0_13BinaryFunctorIddbZZZNS0_23logical_and_kernel_cudaERNS_14TensorIteratorEENKUlvE0_clEvENKUlvE4_clEvEUlddE_EESt5arrayIPcLm3EELi4E23TrivialOffsetCalculatorILi2EjESC_ILi1EjENS0_6memory12LoadWithCastILi2EEENSF_13StoreWithCastILi1EEEEEviT_T0_T2_T3_T4_T5_)
        .other          _ZN2at6native27unrolled_elementwise_kernelINS0_13BinaryFunctorIddbZZZNS0_23logical_and_kernel_cudaERNS_14TensorIteratorEENKUlvE0_clEvENKUlvE4_clEvEUlddE_EESt5arrayIPcLm3EELi4E23TrivialOffsetCalculatorILi2EjESC_ILi1EjENS0_6memory12LoadWithCastILi2EEENSF_13StoreWithCastILi1EEEEEviT_T0_T2_T3_T4_T5_,@"STO_CUDA_ENTRY STV_DEFAULT"
_ZN2at6native27unrolled_elementwise_kernelINS0_13BinaryFunctorIddbZZZNS0_23logical_and_kernel_cudaERNS_14TensorIteratorEENKUlvE0_clEvENKUlvE4_clEvEUlddE_EESt5arrayIPcLm3EELi4E23TrivialOffsetCalculatorILi2EjESC_ILi1EjENS0_6memory12LoadWithCastILi2EEENSF_13StoreWithCastILi1EEEEEviT_T0_T2_T3_T4_T5_:
.text._ZN2at6native27unrolled_elementwise_kernelINS0_13BinaryFunctorIddbZZZNS0_23logical_and_kernel_cudaERNS_14TensorIteratorEENKUlvE0_clEvENKUlvE4_clEvEUlddE_EESt5arrayIPcLm3EELi4E23TrivialOffsetCalculatorILi2EjESC_ILi1EjENS0_6memory12LoadWithCastILi2EEENSF_13StoreWithCastILi1EEEEEviT_T0_T2_T3_T4_T5_:
        /* <DEDUP_REMOVED lines=35> */
.L_x_35012:
[----:B------:R-:W2:Y:S02]  /*0230*/  LDG.E.U8 R4, desc[UR36][R4.64] ;  /* 0x0000002404047981 */ /* 0x000ea4000c1e1100 */
[----:B--2---:R0:W1:Y:S02]  /*0240*/  I2F.F64.U16 R18, R4 ;  /* 0x0000000400127312 */ /* 0x0040640000101800 */
[----:B01----:R-:W-:Y:S05]  /*0250*/  BRA `(.L_x_35014) ;  /* 0x0000000c00647947 */ /* 0x003fea0003800000 */
.L_x_35011:
        /* <DEDUP_REMOVED lines=9> */
.L_x_35016:
[----:B------:R-:W2:Y:S02]  /*02f0*/  LDG.E R4, desc[UR36][R4.64] ;  /* 0x0000002404047981 */ /* 0x000ea4000c1e1900 */
[----:B--2---:R0:W1:Y:S02]  /*0300*/  I2F.F64 R18, R4 ;  /* 0x0000000400127312 */ /* 0x0040640000201c00 */
[----:B01----:R-:W-:Y:S05]  /*0310*/  BRA `(.L_x_35014) ;  /* 0x0000000c00347947 */ /* 0x003fea0003800000 */
.L_x_35015:
[----:B------:R-:W2:Y:S02]  /*0320*/  LDG.E.U16 R4, desc[UR36][R4.64] ;  /* 0x0000002404047981 */ /* 0x000ea4000c1e1500 */
[----:B--2---:R0:W1:Y:S02]  /*0330*/  I2F.F64.S16 R18, R4 ;  /* 0x0000000400127312 */ /* 0x0040640000101c00 */
[----:B01----:R-:W-:Y:S05]  /*0340*/  BRA `(.L_x_35014) ;  /* 0x0000000c00287947 */ /* 0x003fea0003800000 */
.L_x_35010:
        /* <DEDUP_REMOVED lines=10> */
.L_x_35018:
[----:B------:R-:W2:Y:S02]  /*03f0*/  LDG.E.U16 R0, desc[UR36][R4.64] ;  /* 0x0000002404007981 */ /* 0x000ea4000c1e1500 */
[----:B--2---:R-:W-:-:S05]  /*0400*/  HADD2.F32 R0, -RZ, R0.H0_H0 ;  /* 0x20000000ff007230 */ /* 0x004fca0000004100 */
[----:B------:R-:W-:-:S04]  /*0410*/  FMUL.FTZ R0, R0, 1 ;  /* 0x3f80000000007820 */ /* 0x000fc80000410000 */
[----:B------:R1:W2:Y:S02]  /*0420*/  F2F.F64.F32 R18, R0 ;  /* 0x0000000000127310 */ /* 0x0002a40000201800 */
[----:B-12---:R-:W-:Y:S05]  /*0430*/  BRA `(.L_x_35014) ;  /* 0x0000000800ec7947 */ /* 0x006fea0003800000 */
.L_x_35017:
        /* <DEDUP_REMOVED lines=10> */
.L_x_35020:
[----:B------:R-:W2:Y:S02]  /*04e0*/  LDG.E.U16 R4, desc[UR36][R4.64] ;  /* 0x0000002404047981 */ /* 0x000ea4000c1e1500 */
[----:B--2---:R-:W-:-:S05]  /*04f0*/  HADD2.F32 R0, -RZ, R4.H0_H0 ;  /* 0x20000004ff007230 */ /* 0x004fca0000004100 */
[----:B------:R-:W-:-:S04]  /*0500*/  FMUL.FTZ R0, R0, 1 ;  /* 0x3f80000000007820 */ /* 0x000fc80000410000 */
[----:B------:R1:W2:Y:S02]  /*0510*/  F2F.F64.F32 R18, R0 ;  /* 0x0000000000127310 */ /* 0x0002a40000201800 */
[----:B-12---:R-:W-:Y:S05]  /*0520*/  BRA `(.L_x_35014) ;  /* 0x0000000800b07947 */ /* 0x006fea0003800000 */
.L_x_35019:
[----:B------:R0:W5:Y:S01]  /*0530*/  LDG.E.64 R18, desc[UR36][R4.64] ;  /* 0x0000002404127981 */ /* 0x000162000c1e1b00 */
[----:B------:R-:W-:Y:S05]  /*0540*/  BRA `(.L_x_35014) ;  /* 0x0000000800a87947 */ /* 0x000fea0003800000 */
.L_x_35009:
        /* <DEDUP_REMOVED lines=13> */
.L_x_35023:
[----:B------:R1:W5:Y:S01]  /*0620*/  LDG.E.64 R18, desc[UR36][R4.64] ;  /* 0x0000002404127981 */ /* 0x000362000c1e1b00 */
[----:B------:R-:W-:Y:S05]  /*0630*/  BRA `(.L_x_35014) ;  /* 0x00000008006c7947 */ /* 0x000fea0003800000 */
.L_x_35022:
        /* <DEDUP_REMOVED lines=27> */
.L_x_35025:
        /* <DEDUP_REMOVED lines=15> */
.L_x_35024:
[----:B------:R-:W2:Y:S02]  /*08e0*/  LDG.E.U16 R0, desc[UR36][R4.64] ;  /* 0x0000002404007981 */ /* 0x000ea4000c1e1500 */
[----:B--2---:R-:W-:-:S04]  /*08f0*/  IMAD.U32 R0, R0, 0x10000, RZ ;  /* 0x0001000000007824 */ /* 0x004fc800078e00ff */
[----:B------:R-:W-:-:S04]  /*0900*/  FMUL.FTZ R0, R0, 1 ;  /* 0x3f80000000007820 */ /* 0x000fc80000410000 */
[----:B------:R2:W3:Y:S02]  /*0910*/  F2F.F64.F32 R18, R0 ;  /* 0x0000000000127310 */ /* 0x0004e40000201800 */
[----:B--23--:R-:W-:Y:S05]  /*0920*/  BRA `(.L_x_35014) ;  /* 0x0000000400b07947 */ /* 0x00cfea0003800000 */
.L_x_35021:
        /* <DEDUP_REMOVED lines=11> */
.L_x_35028:
        /* <DEDUP_REMOVED lines=21> */
.L_x_35030:
[----:B------:R-:W-:Y:S05]  /*0b30*/  BSYNC.RECONVERGENT B0 ;  /* 0x0000000000007941 */ /* 0x000fea0003800200 */
.L_x_35029:
[----:B------:R-:W-:Y:S01]  /*0b40*/  IMAD.SHL.U32 R0, R0, 0x100000, RZ ;  /* 0x0010000000007824 */ /* 0x000fe200078e00ff */
[----:B------:R-:W-:-:S04]  /*0b50*/  LEA R3, R3, 0x3b800000, 0x17 ;  /* 0x3b80000003037811 */ /* 0x000fc800078eb8ff */
[----:B------:R-:W-:-:S05]  /*0b60*/  LOP3.LUT R0, R3, R0, R7, 0xfe, !PT ;  /* 0x0000000003007212 */ /* 0x000fca00078efe07 */
[----:B------:R-:W-:-:S04]  /*0b70*/  FMUL.FTZ R0, R0, 1 ;  /* 0x3f80000000007820 */ /* 0x000fc80000410000 */
[----:B------:R4:W0:Y:S02]  /*0b80*/  F2F.F64.F32 R18, R0 ;  /* 0x0000000000127310 */ /* 0x0008240000201800 */
[----:B0---4-:R-:W-:Y:S05]  /*0b90*/  BRA `(.L_x_35014) ;  /* 0x0000000400147947 */ /* 0x011fea0003800000 */
.L_x_35027:
        /* <DEDUP_REMOVED lines=21> */
.L_x_35032:
[----:B------:R-:W-:Y:S05]  /*0cf0*/  BSYNC.RECONVERGENT B0 ;  /* 0x0000000000007941 */ /* 0x000fea0003800200 */
.L_x_35031:
[----:B------:R-:W-:Y:S01]  /*0d00*/  IMAD.SHL.U32 R0, R0, 0x200000, RZ ;  /* 0x0020000000007824 */ /* 0x000fe200078e00ff */
[----:B------:R-:W-:-:S04]  /*0d10*/  LEA R3, R3, 0x37800000, 0x17 ;  /* 0x3780000003037811 */ /* 0x000fc800078eb8ff */
[----:B------:R-:W-:-:S05]  /*0d20*/  LOP3.LUT R0, R3, R0, R7, 0xfe, !PT ;  /* 0x0000000003007212 */ /* 0x000fca00078efe07 */
[----:B------:R-:W-:-:S04]  /*0d30*/  FMUL.FTZ R0, R0, 1 ;  /* 0x3f80000000007820 */ /* 0x000fc80000410000 */
[----:B------:R4:W0:Y:S02]  /*0d40*/  F2F.F64.F32 R18, R0 ;  /* 0x0000000000127310 */ /* 0x0008240000201800 */
[----:B0---4-:R-:W-:Y:S05]  /*0d50*/  BRA `(.L_x_35014) ;  /* 0x0000000000a47947 */ /* 0x011fea0003800000 */
.L_x_35026:
[----:B------:R-:W-:-:S09]  /*0d60*/  UISETP.NE.AND UP0, UPT, UR4, 0x1c, UPT ;  /* 0x0000001c0400788c */ /* 0x000fd2000bf05270 */
[----:B------:R-:W-:Y:S05]  /*0d70*/  BRA.U !UP0, `(.L_x_35033) ;  /* 0x0000000108947547 */ /* 0x000fea000b800000 */
[----:B------:R-:W-:-:S09]  /*0d80*/  UISETP.NE.AND UP0, UPT, UR4, 0x1d, UPT ;  /* 0x0000001d0400788c */ /* 0x000fd2000bf05270 */
[----:B------:R-:W-:Y:S05]  /*0d90*/  BRA.U !UP0, `(.L_x_35034) ;  /* 0x0000000108807547 */ /* 0x000fea000b800000 */
[----:B------:R-:W-:-:S09]  /*0da0*/  UISETP.NE.AND UP0, UPT, UR4, 0x2c, UPT ;  /* 0x0000002c0400788c */ /* 0x000fd2000bf05270 */
[----:B------:R-:W-:Y:S05]  /*0db0*/  BRA.U !UP0, `(.L_x_35035) ;  /* 0x0000000108487547 */ /* 0x000fea000b800000 */
.L_x_35013:
        /* <DEDUP_REMOVED lines=16> */
.L_x_35036:
[----:B------:R-:W-:Y:S01]  /*0ec0*/  CS2R R18, SRZ ;  /* 0x0000000000127805 */ /* 0x000fe2000001ff00 */
[----:B------:R-:W-:Y:S06]  /*0ed0*/  BRA `(.L_x_35014) ;  /* 0x0000000000447947 */ /* 0x000fec0003800000 */
.L_x_35035:
        /* <DEDUP_REMOVED lines=12> */
.L_x_35034:
[----:B------:R-:W2:Y:S02]  /*0fa0*/  LDG.E.64 R18, desc[UR36][R4.64] ;  /* 0x0000002404127981 */ /* 0x000ea4000c1e1b00 */
[----:B--2---:R-:W4:Y:S02]  /*0fb0*/  I2F.F64.U64 R18, R18 ;  /* 0x0000001200127312 */ /* 0x004f240000301800 */
[----:B----4-:R-:W-:Y:S05]  /*0fc0*/  BRA `(.L_x_35014) ;  /* 0x0000000000087947 */ /* 0x010fea0003800000 */
.L_x_35033:
[----:B------:R-:W2:Y:S02]  /*0fd0*/  LDG.E R4, desc[UR36][R4.64] ;  /* 0x0000002404047981 */ /* 0x000ea4000c1e1900 */
[----:B--2---:R2:W3:Y:S02]  /*0fe0*/  I2F.F64.U32 R18, R4 ;  /* 0x0000000400127312 */ /* 0x0044e40000201800 */
.L_x_35014:
[----:B------:R-:W-:Y:S05]  /*0ff0*/  BSYNC.RECONVERGENT B6 ;  /* 0x0000000000067941 */ /* 0x000fea0003800200 */
.L_x_35008:
        /* <DEDUP_REMOVED lines=20> */
.L_x_35041:
[----:B-12---:R-:W2:Y:S02]  /*1140*/  LDG.E.U8 R4, desc[UR36][R6.64] ;  /* 0x0000002406047981 */ /* 0x006ea4000c1e1100 */
[----:B--2---:R-:W4:Y:S02]  /*1150*/  I2F.F64.U16 R4, R4 ;  /* 0x0000000400047312 */ /* 0x004f240000101800 */
[----:B----4-:R-:W-:Y:S05]  /*1160*/  BRA `(.L_x_35043) ;  /* 0x0000000c00647947 */ /* 0x010fea0003800000 */
.L_x_35040:
        /* <DEDUP_REMOVED lines=9> */
.L_x_35045:
[----:B-12---:R-:W2:Y:S02]  /*1200*/  LDG.E R4, desc[UR36][R6.64] ;  /* 0x0000002406047981 */ /* 0x006ea4000c1e1900 */
[----:B--2---:R-:W4:Y:S02]  /*1210*/  I2F.F64 R4, R4 ;  /* 0x0000000400047312 */ /* 0x004f240000201c00 */
[----:B----4-:R-:W-:Y:S05]  /*1220*/  BRA `(.L_x_35043) ;  /* 0x0000000c00347947 */ /* 0x010fea0003800000 */
.L_x_35044:
[----:B-12---:R-:W2:Y:S02]  /*1230*/  LDG.E.U16 R4, desc[UR36][R6.64] ;  /* 0x0000002406047981 */ /* 0x006ea4000c1e1500 */
[----:B--2---:R-:W4:Y:S02]  /*1240*/  I2F.F64.S16 R4, R4 ;  /* 0x0000000400047312 */ /* 0x004f240000101c00 */
[----:B----4-:R-:W-:Y:S05]  /*1250*/  BRA `(.L_x_35043) ;  /* 0x0000000c00287947 */ /* 0x010fea0003800000 */
.L_x_35039:
        /* <DEDUP_REMOVED lines=10> */
.L_x_35047:
[----:B------:R-:W4:Y:S02]  /*1300*/  LDG.E.U16 R0, desc[UR36][R6.64] ;  /* 0x0000002406007981 */ /* 0x000f24000c1e1500 */
[----:B----4-:R-:W-:-:S05]  /*1310*/  HADD2.F32 R0, -RZ, R0.H0_H0 ;  /* 0x20000000ff007230 */ /* 0x010fca0000004100 */
[----:B------:R-:W-:-:S04]  /*1320*/  FMUL.FTZ R0, R0, 1 ;  /* 0x3f80000000007820 */ /* 0x000fc80000410000 */
[----:B-12---:R2:W4:Y:S02]  /*1330*/  F2F.F64.F32 R4, R0 ;  /* 0x0000000000047310 */ /* 0x0065240000201800 */
[----:B--2-4-:R-:W-:Y:S05]  /*1340*/  BRA `(.L_x_35043) ;  /* 0x0000000800ec7947 */ /* 0x014fea0003800000 */
.L_x_35046:
        /* <DEDUP_REMOVED lines=10> */
.L_x_35049:
[----:B------:R-:W4:Y:S02]  /*13f0*/  LDG.E.U16 R6, desc[UR36][R6.64] ;  /* 0x0000002406067981 */ /* 0x000f24000c1e1500 */
[----:B----4-:R-:W-:-:S05]  /*1400*/  HADD2.F32 R0, -RZ, R6.H0_H0 ;  /* 0x20000006ff007230 */ /* 0x010fca0000004100 */
[----:B------:R-:W-:-:S04]  /*1410*/  FMUL.FTZ R0, R0, 1 ;  /* 0x3f80000000007820 */ /* 0x000fc80000410000 */
[----:B-12---:R4:W0:Y:S02]  /*1420*/  F2F.F64.F32 R4, R0 ;  /* 0x0000000000047310 */ /* 0x0068240000201800 */
[----:B0---4-:R-:W-:Y:S05]  /*1430*/  BRA `(.L_x_35043) ;  /* 0x0000000800b07947 */ /* 0x011fea0003800000 */
.L_x_35048:
[----:B-12---:R2:W5:Y:S01]  /*1440*/  LDG.E.64 R4, desc[UR36][R6.64] ;  /* 0x0000002406047981 */ /* 0x006562000c1e1b00 */
[----:B------:R-:W-:Y:S05]  /*1450*/  BRA `(.L_x_35043) ;  /* 0x0000000800a87947 */ /* 0x000fea0003800000 */
.L_x_35038:
        /* <DEDUP_REMOVED lines=13> */
.L_x_35052:
[----:B-12---:R0:W5:Y:S01]  /*1530*/  LDG.E.64 R4, desc[UR36][R6.64] ;  /* 0x0000002406047981 */ /* 0x006162000c1e1b00 */
[----:B------:R-:W-:Y:S05]  /*1540*/  BRA `(.L_x_35043) ;  /* 0x00000008006c7947 */ /* 0x000fea0003800000 */
.L_x_35051:
        /* <DEDUP_REMOVED lines=27> */
.L_x_35054:
        /* <DEDUP_REMOVED lines=15> */
.L_x_35053:
[----:B------:R-:W4:Y:S02]  /*17f0*/  LDG.E.U16 R0, desc[UR36][R6.64] ;  /* 0x0000002406007981 */ /* 0x000f24000c1e1500 */
[----:B----4-:R-:W-:-:S04]  /*1800*/  IMAD.U32 R0, R0, 0x10000, RZ ;  /* 0x0001000000007824 */ /* 0x010fc800078e00ff */
[----:B------:R-:W-:-:S04]  /*1810*/  FMUL.FTZ R0, R0, 1 ;  /* 0x3f80000000007820 */ /* 0x000fc80000410000 */
[----:B-12---:R0:W1:Y:S02]  /*1820*/  F2F.F64.F32 R4, R0 ;  /* 0x0000000000047310 */ /* 0x0060640000201800 */
[----:B01----:R-:W-:Y:S05]  /*1830*/  BRA `(.L_x_35043) ;  /* 0x0000000400b07947 */ /* 0x003fea0003800000 */
.L_x_35050:
        /* <DEDUP_REMOVED lines=11> */
.L_x_35057:
        /* <DEDUP_REMOVED lines=21> */
.L_x_35059:
[----:B------:R-:W-:Y:S05]  /*1a40*/  BSYNC.RECONVERGENT B0 ;  /* 0x0000000000007941 */ /* 0x000fea0003800200 */
.L_x_35058:
[----:B------:R-:W-:Y:S01]  /*1a50*/  IMAD.SHL.U32 R0, R0, 0x100000, RZ ;  /* 0x0010000000007824 */ /* 0x000fe200078e00ff */
[----:B------:R-:W-:-:S04]  /*1a60*/  LEA R3, R3, 0x3b800000, 0x17 ;  /* 0x3b80000003037811 */ /* 0x000fc800078eb8ff */
[----:B------:R-:W-:-:S05]  /*1a70*/  LOP3.LUT R0, R3, R0, R7, 0xfe, !PT ;  /* 0x0000000003007212 */ /* 0x000fca00078efe07 */
[----:B------:R-:W-:-:S04]  /*1a80*/  FMUL.FTZ R0, R0, 1 ;  /* 0x3f80000000007820 */ /* 0x000fc80000410000 */
[----:B------:R2:W4:Y:S02]  /*1a90*/  F2F.F64.F32 R4, R0 ;  /* 0x0000000000047310 */ /* 0x0005240000201800 */
[----:B--2-4-:R-:W-:Y:S05]  /*1aa0*/  BRA `(.L_x_35043) ;  /* 0x0000000400147947 */ /* 0x014fea0003800000 */
.L_x_35056:
        /* <DEDUP_REMOVED lines=21> */
.L_x_35061:
[----:B------:R-:W-:Y:S05]  /*1c00*/  BSYNC.RECONVERGENT B0 ;  /* 0x0000000000007941 */ /* 0x000fea0003800200 */
.L_x_35060:
[----:B------:R-:W-:Y:S01]  /*1c10*/  IMAD.SHL.U32 R0, R0, 0x200000, RZ ;  /* 0x0020000000007824 */ /* 0x000fe200078e00ff */
[----:B------:R-:W-:-:S04]  /*1c20*/  LEA R3, R3, 0x37800000, 0x17 ;  /* 0x3780000003037811 */ /* 0x000fc800078eb8ff */
[----:B------:R-:W-:-:S05]  /*1c30*/  LOP3.LUT R0, R3, R0, R7, 0xfe, !PT ;  /* 0x0000000003007212 */ /* 0x000fca00078efe07 */
[----:B------:R-:W-:-:S04]  /*1c40*/  FMUL.FTZ R0, R0, 1 ;  /* 0x3f80000000007820 */ /* 0x000fc80000410000 */
[----:B------:R2:W4:Y:S02]  /*1c50*/  F2F.F64.F32 R4, R0 ;  /* 0x0000000000047310 */ /* 0x0005240000201800 */
[----:B--2-4-:R-:W-:Y:S05]  /*1c60*/  BRA `(.L_x_35043) ;  /* 0x0000000000a47947 */ /* 0x014fea0003800000 */
.L_x_35055:
[----:B------:R-:W-:-:S09]  /*1c70*/  UISETP.NE.AND UP0, UPT, UR4, 0x1c, UPT ;  /* 0x0000001c0400788c */ /* 0x000fd2000bf05270 */
[----:B------:R-:W-:Y:S05]  /*1c80*/  BRA.U !UP0, `(.L_x_35062) ;  /* 0x0000000108947547 */ /* 0x000fea000b800000 */
[----:B------:R-:W-:-:S09]  /*1c90*/  UISETP.NE.AND UP0, UPT, UR4, 0x1d, UPT ;  /* 0x0000001d0400788c */ /* 0x000fd2000bf05270 */
[----:B------:R-:W-:Y:S05]  /*1ca0*/  BRA.U !UP0, `(.L_x_35063) ;  /* 0x0000000108807547 */ /* 0x000fea000b800000 */
[----:B------:R-:W-:-:S09]  /*1cb0*/  UISETP.NE.AND UP0, UPT, UR4, 0x2c, UPT ;  /* 0x0000002c0400788c */ /* 0x000fd2000bf05270 */
[----:B------:R-:W-:Y:S05]  /*1cc0*/  BRA.U !UP0, `(.L_x_35064) ;  /* 0x0000000108487547 */ /* 0x000fea000b800000 */
.L_x_35042:
        /* <DEDUP_REMOVED lines=16> */
.L_x_35065:
[----:B------:R-:W-:Y:S01]  /*1dd0*/  CS2R R4, SRZ ;  /* 0x0000000000047805 */ /* 0x000fe2000001ff00 */
[----:B------:R-:W-:Y:S06]  /*1de0*/  BRA `(.L_x_35043) ;  /* 0x0000000000447947 */ /* 0x000fec0003800000 */
.L_x_35064:
        /* <DEDUP_REMOVED lines=12> */
.L_x_35063:
[----:B-12---:R-:W2:Y:S02]  /*1eb0*/  LDG.E.64 R4, desc[UR36][R6.64] ;  /* 0x0000002406047981 */ /* 0x006ea4000c1e1b00 */
[----:B--2---:R-:W1:Y:S02]  /*1ec0*/  I2F.F64.U64 R4, R4 ;  /* 0x0000000400047312 */ /* 0x004e640000301800 */
[----:B-1----:R-:W-:Y:S05]  /*1ed0*/  BRA `(.L_x_35043) ;  /* 0x0000000000087947 */ /* 0x002fea0003800000 */
.L_x_35062:
[----:B-12---:R-:W2:Y:S02]  /*1ee0*/  LDG.E R4, desc[UR36][R6.64] ;  /* 0x0000002406047981 */ /* 0x006ea4000c1e1900 */
[----:B--2---:R-:W1:Y:S02]  /*1ef0*/  I2F.F64.U32 R4, R4 ;  /* 0x0000000400047312 */ /* 0x004e640000201800 */
.L_x_35043:
[----:B------:R-:W-:Y:S05]  /*1f00*/  BSYNC.RECONVERGENT B6 ;  /* 0x0000000000067941 */ /* 0x000fea0003800200 */
.L_x_35037:
[----:B-1---5:R-:W3:Y:S01]  /*1f10*/  DSETP.NEU.AND P0, PT, R4, RZ, PT ;  /* 0x000000ff0400722a */ /* 0x022ee20003f0d000 */
[----:B------:R-:W-:-:S15]  /*1f20*/  VIADD R23, R17, 0x80 ;  /* 0x0000008011177836 */ /* 0x000fde0000000000 */
[----:B------:R-:W-:-:S15]  /*1f30*/  NOP ;  /* 0x0000000000007918 */ /* 0x000fde0000000000 */
[----:B------:R-:W-:-:S15]  /*1f40*/  NOP ;  /* 0x0000000000007918 */ /* 0x000fde0000000000 */
[----:B------:R-:W-:-:S15]  /*1f50*/  NOP ;  /* 0x0000000000007918 */ /* 0x000fde0000000000 */
[----:B------:R-:W-:-:S03]  /*1f60*/  NOP ;  /* 0x0000000000007918 */ /* 0x000fc60000000000 */
[----:B---3--:R-:W1:Y:S02]  /*1f70*/  DSETP.NEU.AND P0, PT, R18, RZ, P0 ;  /* 0x000000ff1200722a */ /* 0x008e64000070d000 */
[----:B-1----:R-:W-:-:S07]  /*1f80*/  P2R R22, PR, RZ, 0x1 ;  /* 0x00000001ff167803 */ /* 0x002fce0000000000 */
.L_x_35007:
[----:B------:R-:W-:Y:S05]  /*1f90*/  BSYNC.RECONVERGENT B7 ;  /* 0x0000000000077941 */ /* 0x000fea0003800200 */
.L_x_35006:
        /* <DEDUP_REMOVED lines=26> */
.L_x_35072:
[----:B------:R-:W3:Y:S02]  /*2140*/  LDG.E.U8 R4, desc[UR36][R4.64] ;  /* 0x0000002404047981 */ /* 0x000ee4000c1e1100 */
[----:B---3--:R1:W3:Y:S02]  /*2150*/  I2F.F64.U16 R18, R4 ;  /* 0x0000000400127312 */ /* 0x0082e40000101800 */
[----:B-1-3--:R-:W-:Y:S05]  /*2160*/  BRA `(.L_x_35074) ;  /* 0x0000000c00647947 */ /* 0x00afea0003800000 */
.L_x_35071:
        /* <DEDUP_REMOVED lines=9> */
.L_x_35076:
[----:B------:R-:W3:Y:S02]  /*2200*/  LDG.E R4, desc[UR36][R4.64] ;  /* 0x0000002404047981 */ /* 0x000ee4000c1e1900 */
[----:B---3--:R1:W3:Y:S02]  /*2210*/  I2F.F64 R18, R4 ;  /* 0x0000000400127312 */ /* 0x0082e40000201c00 */
[----:B-1-3--:R-:W-:Y:S05]  /*2220*/  BRA `(.L_x_35074) ;  /* 0x0000000c00347947 */ /* 0x00afea0003800000 */
.L_x_35075:
[----:B------:R-:W3:Y:S02]  /*2230*/  LDG.E.U16 R4, desc[UR36][R4.64] ;  /* 0x0000002404047981 */ /* 0x000ee4000c1e1500 */
[----:B---3--:R1:W3:Y:S02]  /*2240*/  I2F.F64.S16 R18, R4 ;  /* 0x0000000400127312 */ /* 0x0082e40000101c00 */
[----:B-1-3--:R-:W-:Y:S05]  /*2250*/  BRA `(.L_x_35074) ;  /* 0x0000000c00287947 */ /* 0x00afea0003800000 */
.L_x_35070:
        /* <DEDUP_REMOVED lines=10> */
.L_x_35078:
[----:B------:R-:W3:Y:S02]  /*2300*/  LDG.E.U16 R0, desc[UR36][R4.64] ;  /* 0x0000002404007981 */ /* 0x000ee4000c1e1500 */
[----:B---3--:R-:W-:-:S05]  /*2310*/  HADD2.F32 R0, -RZ, R0.H0_H0 ;  /* 0x20000000ff007230 */ /* 0x008fca0000004100 */
[----:B------:R-:W-:-:S04]  /*2320*/  FMUL.FTZ R0, R0, 1 ;  /* 0x3f80000000007820 */ /* 0x000fc80000410000 */
[----:B------:R1:W3:Y:S02]  /*2330*/  F2F.F64.F32 R18, R0 ;  /* 0x0000000000127310 */ /* 0x0002e40000201800 */
[----:B-1-3--:R-:W-:Y:S05]  /*2340*/  BRA `(.L_x_35074) ;  /* 0x0000000800ec7947 */ /* 0x00afea0003800000 */
.L_x_35077:
        /* <DEDUP_REMOVED lines=10> */
.L_x_35080:
[----:B------:R-:W3:Y:S02]  /*23f0*/  LDG.E.U16 R4, desc[UR36][R4.64] ;  /* 0x0000002404047981 */ /* 0x000ee4000c1e1500 */
[----:B---3--:R-:W-:-:S05]  /*2400*/  HADD2.F32 R0, -RZ, R4.H0_H0 ;  /* 0x20000004ff007230 */ /* 0x008fca0000004100 */
[----:B------:R-:W-:-:S04]  /*2410*/  FMUL.FTZ R0, R0, 1 ;  /* 0x3f80000000007820 */ /* 0x000fc80000410000 */
[----:B------:R1:W3:Y:S02]  /*2420*/  F2F.F64.F32 R18, R0 ;  /* 0x0000000000127310 */ /* 0x0002e40000201800 */
[----:B-1-3--:R-:W-:Y:S05]  /*2430*/  BRA `(.L_x_35074) ;  /* 0x0000000800b07947 */ /* 0x00afea0003800000 */
.L_x_35079:
[----:B------:R1:W5:Y:S01]  /*2440*/  LDG.E.64 R18, desc[UR36][R4.64] ;  /* 0x0000002404127981 */ /* 0x000362000c1e1b00 */
[----:B------:R-:W-:Y:S05]  /*2450*/  BRA `(.L_x_35074) ;  /* 0x0000000800a87947 */ /* 0x000fea0003800000 */
.L_x_35069:
        /* <DEDUP_REMOVED lines=13> */
.L_x_35083:
[----:B------:R4:W5:Y:S01]  /*2530*/  LDG.E.64 R18, desc[UR36][R4.64] ;  /* 0x0000002404127981 */ /* 0x000962000c1e1b00 */
[----:B------:R-:W-:Y:S05]  /*2540*/  BRA `(.L_x_35074) ;  /* 0x00000008006c7947 */ /* 0x000fea0003800000 */
.L_x_35082:
        /* <DEDUP_REMOVED lines=27> */
.L_x_35085:
        /* <DEDUP_REMOVED lines=15> */
.L_x_35084:
[----:B------:R-:W3:Y:S02]  /*27f0*/  LDG.E.U16 R0, desc[UR36][R4.64] ;  /* 0x0000002404007981 */ /* 0x000ee4000c1e1500 */
[----:B---3--:R-:W-:-:S04]  /*2800*/  IMAD.U32 R0, R0, 0x10000, RZ ;  /* 0x0001000000007824 */ /* 0x008fc800078e00ff */
[----:B------:R-:W-:-:S04]  /*2810*/  FMUL.FTZ R0, R0, 1 ;  /* 0x3f80000000007820 */ /* 0x000fc80000410000 */
[----:B------:R1:W3:Y:S02]  /*2820*/  F2F.F64.F32 R18, R0 ;  /* 0x0000000000127310 */ /* 0x0002e40000201800 */
[----:B-1-3--:R-:W-:Y:S05]  /*2830*/  BRA `(.L_x_35074) ;  /* 0x0000000400b07947 */ /* 0x00afea0003800000 */
.L_x_35081:
        /* <DEDUP_REMOVED lines=11> */
.L_x_35088:
        /* <DEDUP_REMOVED lines=21> */
.L_x_35090:
[----:B------:R-:W-:Y:S05]  /*2a40*/  BSYNC.RECONVERGENT B0 ;  /* 0x0000000000007941 */ /* 0x000fea0003800200 */
.L_x_35089:
[----:B------:R-:W-:Y:S01]  /*2a50*/  IMAD.SHL.U32 R0, R0, 0x100000, RZ ;  /* 0x0010000000007824 */ /* 0x000fe200078e00ff */
[----:B------:R-:W-:-:S04]  /*2a60*/  LEA R3, R3, 0x3b800000, 0x17 ;  /* 0x3b80000003037811 */ /* 0x000fc800078eb8ff */
[----:B------:R-:W-:-:S05]  /*2a70*/  LOP3.LUT R0, R3, R0, R7, 0xfe, !PT ;  /* 0x0000000003007212 */ /* 0x000fca00078efe07 */
[----:B------:R-:W-:-:S04]  /*2a80*/  FMUL.FTZ R0, R0, 1 ;  /* 0x3f80000000007820 */ /* 0x000fc80000410000 */
[----:B------:R4:W0:Y:S02]  /*2a90*/  F2F.F64.F32 R18, R0 ;  /* 0x0000000000127310 */ /* 0x0008240000201800 */
[----:B0---4-:R-:W-:Y:S05]  /*2aa0*/  BRA `(.L_x_35074) ;  /* 0x0000000400147947 */ /* 0x011fea0003800000 */
.L_x_35087:
        /* <DEDUP_REMOVED lines=21> */
.L_x_35092:
[----:B------:R-:W-:Y:S05]  /*2c00*/  BSYNC.RECONVERGENT B0 ;  /* 0x0000000000007941 */ /* 0x000fea0003800200 */
.L_x_35091:
[----:B------:R-:W-:Y:S01]  /*2c10*/  IMAD.SHL.U32 R0, R0, 0x200000, RZ ;  /* 0x0020000000007824 */ /* 0x000fe200078e00ff */
[----:B------:R-:W-:-:S04]  /*2c20*/  LEA R3, R3, 0x37800000, 0x17 ;  /* 0x3780000003037811 */ /* 0x000fc800078eb8ff */
[----:B------:R-:W-:-:S05]  /*2c30*/  LOP3.LUT R0, R3, R0, R7, 0xfe, !PT ;  /* 0x0000000003007212 */ /* 0x000fca00078efe07 */
[----:B------:R-:W-:-:S04]  /*2c40*/  FMUL.FTZ R0, R0, 1 ;  /* 0x3f80000000007820 */ /* 0x000fc80000410000 */
[----:B------:R4:W0:Y:S02]  /*2c50*/  F2F.F64.F32 R18, R0 ;  /* 0x0000000000127310 */ /* 0x0008240000201800 */
[----:B0---4-:R-:W-:Y:S05]  /*2c60*/  BRA `(.L_x_35074) ;  /* 0x0000000000a47947 */ /* 0x011fea0003800000 */
.L_x_35086:
        /* <DEDUP_REMOVED lines=18> */
.L_x_35073:
        /* <DEDUP_REMOVED lines=16> */
.L_x_35095:
[----:B------:R-:W-:Y:S01]  /*2e90*/  CS2R R18, SRZ ;  /* 0x0000000000127805 */ /* 0x000fe2000001ff00 */
[----:B------:R-:W-:Y:S06]  /*2ea0*/  BRA `(.L_x_35074) ;  /* 0x0000000000147947 */ /* 0x000fec0003800000 */
.L_x_35094:
[----:B------:R-:W3:Y:S02]  /*2eb0*/  LDG.E.64 R18, desc[UR36][R4.64] ;  /* 0x0000002404127981 */ /* 0x000ee4000c1e1b00 */
[----:B---3--:R-:W1:Y:S02]  /*2ec0*/  I2F.F64.U64 R18, R18 ;  /* 0x0000001200127312 */ /* 0x008e640000301800 */
[----:B-1----:R-:W-:Y:S05]  /*2ed0*/  BRA `(.L_x_35074) ;  /* 0x0000000000087947 */ /* 0x002fea0003800000 */
.L_x_35093:
[----:B------:R-:W3:Y:S02]  /*2ee0*/  LDG.E R4, desc[UR36][R4.64] ;  /* 0x0000002404047981 */ /* 0x000ee4000c1e1900 */
[----:B---3--:R1:W3:Y:S02]  /*2ef0*/  I2F.F64.U32 R18, R4 ;  /* 0x0000000400127312 */ /* 0x0082e40000201800 */
.L_x_35074:
[----:B------:R-:W-:Y:S05]  /*2f00*/  BSYNC.RECONVERGENT B6 ;  /* 0x0000000000067941 */ /* 0x000fea0003800200 */
.L_x_35068:
        /* <DEDUP_REMOVED lines=20> */
.L_x_35100:
[----:B-1--4-:R-:W2:Y:S02]  /*3050*/  LDG.E.U8 R4, desc[UR36][R6.64] ;  /* 0x0000002406047981 */ /* 0x012ea4000c1e1100 */
[----:B--2---:R-:W0:Y:S02]  /*3060*/  I2F.F64.U16 R4, R4 ;  /* 0x0000000400047312 */ /* 0x004e240000101800 */
[----:B0-----:R-:W-:Y:S05]  /*3070*/  BRA `(.L_x_35102) ;  /* 0x0000000c00647947 */ /* 0x001fea0003800000 */
.L_x_35099:
        /* <DEDUP_REMOVED lines=9> */
.L_x_35104:
[----:B-1--4-:R-:W2:Y:S02]  /*3110*/  LDG.E R4, desc[UR36][R6.64] ;  /* 0x0000002406047981 */ /* 0x012ea4000c1e1900 */
[----:B--2---:R-:W0:Y:S02]  /*3120*/  I2F.F64 R4, R4 ;  /* 0x0000000400047312 */ /* 0x004e240000201c00 */
[----:B0-----:R-:W-:Y:S05]  /*3130*/  BRA `(.L_x_35102) ;  /* 0x0000000c00347947 */ /* 0x001fea0003800000 */
.L_x_35103:
[----:B-1--4-:R-:W2:Y:S02]  /*3140*/  LDG.E.U16 R4, desc[UR36][R6.64] ;  /* 0x0000002406047981 */ /* 0x012ea4000c1e1500 */
[----:B--2---:R-:W0:Y:S02]  /*3150*/  I2F.F64.S16 R4, R4 ;  /* 0x0000000400047312 */ /* 0x004e240000101c00 */
[----:B0-----:R-:W-:Y:S05]  /*3160*/  BRA `(.L_x_35102) ;  /* 0x0000000c00287947 */ /* 0x001fea0003800000 */
.L_x_35098:
        /* <DEDUP_REMOVED lines=10> */
.L_x_35106:
[----:B------:R-:W2:Y:S02]  /*3210*/  LDG.E.U16 R0, desc[UR36][R6.64] ;  /* 0x0000002406007981 */ /* 0x000ea4000c1e1500 */
[----:B--2---:R-:W-:-:S05]  /*3220*/  HADD2.F32 R0, -RZ, R0.H0_H0 ;  /* 0x20000000ff007230 */ /* 0x004fca0000004100 */
[----:B------:R-:W-:-:S04]  /*3230*/  FMUL.FTZ R0, R0, 1 ;  /* 0x3f80000000007820 */ /* 0x000fc80000410000 */
[----:B-1--4-:R1:W2:Y:S02]  /*3240*/  F2F.F64.F32 R4, R0 ;  /* 0x0000000000047310 */ /* 0x0122a40000201800 */
[----:B-12---:R-:W-:Y:S05]  /*3250*/  BRA `(.L_x_35102) ;  /* 0x0000000800ec7947 */ /* 0x006fea0003800000 */
.L_x_35105:
        /* <DEDUP_REMOVED lines=10> */
.L_x_35108:
[----:B------:R-:W2:Y:S02]  /*3300*/  LDG.E.U16 R6, desc[UR36][R6.64] ;  /* 0x0000002406067981 */ /* 0x000ea4000c1e1500 */
[----:B--2---:R-:W-:-:S05]  /*3310*/  HADD2.F32 R0, -RZ, R6.H0_H0 ;  /* 0x20000006ff007230 */ /* 0x004fca0000004100 */
[----:B------:R-:W-:-:S04]  /*3320*/  FMUL.FTZ R0, R0, 1 ;  /* 0x3f80000000007820 */ /* 0x000fc80000410000 */
[----:B-1--4-:R0:W1:Y:S02]  /*3330*/  F2F.F64.F32 R4, R0 ;  /* 0x0000000000047310 */ /* 0x0120640000201800 */
[----:B01----:R-:W-:Y:S05]  /*3340*/  BRA `(.L_x_35102) ;  /* 0x0000000800b07947 */ /* 0x003fea0003800000 */
.L_x_35107:
[----:B-1--4-:R0:W5:Y:S01]  /*3350*/  LDG.E.64 R4, desc[UR36][R6.64] ;  /* 0x0000002406047981 */ /* 0x012162000c1e1b00 */
[----:B------:R-:W-:Y:S05]  /*3360*/  BRA `(.L_x_35102) ;  /* 0x0000000800a87947 */ /* 0x000fea0003800000 */
.L_x_35097:
        /* <DEDUP_REMOVED lines=13> */
.L_x_35111:
[----:B-1--4-:R2:W5:Y:S01]  /*3440*/  LDG.E.64 R4, desc[UR36][R6.64] ;  /* 0x0000002406047981 */ /* 0x012562000c1e1b00 */
[----:B------:R-:W-:Y:S05]  /*3450*/  BRA `(.L_x_35102) ;  /* 0x00000008006c7947 */ /* 0x000fea0003800000 */
.L_x_35110:
        /* <DEDUP_REMOVED lines=27> */
.L_x_35113:
        /* <DEDUP_REMOVED lines=15> */
.L_x_35112:
[----:B------:R-:W2:Y:S02]  /*3700*/  LDG.E.U16 R0, desc[UR36][R6.64] ;  /* 0x0000002406007981 */ /* 0x000ea4000c1e1500 */
[----:B--2---:R-:W-:-:S04]  /*3710*/  IMAD.U32 R0, R0, 0x10000, RZ ;  /* 0x0001000000007824 */ /* 0x004fc800078e00ff */
[----:B------:R-:W-:-:S04]  /*3720*/  FMUL.FTZ R0, R0, 1 ;  /* 0x3f80000000007820 */ /* 0x000fc80000410000 */
[----:B-1--4-:R4:W0:Y:S02]  /*3730*/  F2F.F64.F32 R4, R0 ;  /* 0x0000000000047310 */ /* 0x0128240000201800 */
[----:B0---4-:R-:W-:Y:S05]  /*3740*/  BRA `(.L_x_35102) ;  /* 0x0000000400b07947 */ /* 0x011fea0003800000 */
.L_x_35109:
        /* <DEDUP_REMOVED lines=11> */
.L_x_35116:
        /* <DEDUP_REMOVED lines=21> */
.L_x_35118:
[----:B------:R-:W-:Y:S05]  /*3950*/  BSYNC.RECONVERGENT B0 ;  /* 0x0000000000007941 */ /* 0x000fea0003800200 */
.L_x_35117:
[----:B------:R-:W-:Y:S01]  /*3960*/  IMAD.SHL.U32 R0, R0, 0x100000, RZ ;  /* 0x0010000000007824 */ /* 0x000fe200078e00ff */
[----:B------:R-:W-:-:S04]  /*3970*/  LEA R3, R3, 0x3b800000, 0x17 ;  /* 0x3b80000003037811 */ /* 0x000fc800078eb8ff */
[----:B------:R-:W-:-:S05]  /*3980*/  LOP3.LUT R0, R3, R0, R7, 0xfe, !PT ;  /* 0x0000000003007212 */ /* 0x000fca00078efe07 */
[----:B------:R-:W-:-:S04]  /*3990*/  FMUL.FTZ R0, R0, 1 ;  /* 0x3f80000000007820 */ /* 0x000fc80000410000 */
[----:B------:R2:W4:Y:S02]  /*39a0*/  F2F.F64.F32 R4, R0 ;  /* 0x0000000000047310 */ /* 0x0005240000201800 */
[----:B--2-4-:R-:W-:Y:S05]  /*39b0*/  BRA `(.L_x_35102) ;  /* 0x0000000400147947 */ /* 0x014fea0003800000 */
.L_x_35115:
        /* <DEDUP_REMOVED lines=21> */
.L_x_35120:
[----:B------:R-:W-:Y:S05]  /*3b10*/  BSYNC.RECONVERGENT B0 ;  /* 0x0000000000007941 */ /* 0x000fea0003800200 */
.L_x_35119:
[----:B------:R-:W-:Y:S01]  /*3b20*/  IMAD.SHL.U32 R0, R0, 0x200000, RZ ;  /* 0x0020000000007824 */ /* 0x000fe200078e00ff */
[----:B------:R-:W-:-:S04]  /*3b30*/  LEA R3, R3, 0x37800000, 0x17 ;  /* 0x3780000003037811 */ /* 0x000fc800078eb8ff */
[----:B------:R-:W-:-:S05]  /*3b40*/  LOP3.LUT R0, R3, R0, R7, 0xfe, !PT ;  /* 0x0000000003007212 */ /* 0x000fca00078efe07 */
[----:B------:R-:W-:-:S04]  /*3b50*/  FMUL.FTZ R0, R0, 1 ;  /* 0x3f80000000007820 */ /* 0x000fc80000410000 */
[----:B------:R2:W4:Y:S02]  /*3b60*/  F2F.F64.F32 R4, R0 ;  /* 0x0000000000047310 */ /* 0x0005240000201800 */
[----:B--2-4-:R-:W-:Y:S05]  /*3b70*/  BRA `(.L_x_35102) ;  /* 0x0000000000a47947 */ /* 0x014fea0003800000 */
.L_x_35114:
        /* <DEDUP_REMOVED lines=18> */
.L_x_35101:
        /* <DEDUP_REMOVED lines=16> */
.L_x_35123:
[----:B------:R-:W-:Y:S01]  /*3da0*/  CS2R R4, SRZ ;  /* 0x0000000000047805 */ /* 0x000fe2000001ff00 */
[----:B------:R-:W-:Y:S06]  /*3db0*/  BRA `(.L_x_35102) ;  /* 0x0000000000147947 */ /* 0x000fec0003800000 */
.L_x_35122:
[----:B-1--4-:R-:W2:Y:S02]  /*3dc0*/  LDG.E.64 R4, desc[UR36][R6.64] ;  /* 0x0000002406047981 */ /* 0x012ea4000c1e1b00 */
[----:B--2---:R-:W2:Y:S02]  /*3dd0*/  I2F.F64.U64 R4, R4 ;  /* 0x0000000400047312 */ /* 0x004ea40000301800 */
[----:B--2---:R-:W-:Y:S05]  /*3de0*/  BRA `(.L_x_35102) ;  /* 0x0000000000087947 */ /* 0x004fea0003800000 */
.L_x_35121:
[----:B-1--4-:R-:W2:Y:S02]  /*3df0*/  LDG.E R4, desc[UR36][R6.64] ;  /* 0x0000002406047981 */ /* 0x012ea4000c1e1900 */
[----:B--2---:R-:W1:Y:S02]  /*3e00*/  I2F.F64.U32 R4, R4 ;  /* 0x0000000400047312 */ /* 0x004e640000201800 */
.L_x_35102:
[----:B------:R-:W-:Y:S05]  /*3e10*/  BSYNC.RECONVERGENT B6 ;  /* 0x0000000000067941 */ /* 0x000fea0003800200 */
.L_x_35096:
        /* <DEDUP_REMOVED lines=8> */
.L_x_35067:
[----:B------:R-:W-:Y:S05]  /*3ea0*/  BSYNC.RECONVERGENT B7 ;  /* 0x0000000000077941 */ /* 0x000fea0003800200 */
.L_x_35066:
        /* <DEDUP_REMOVED lines=26> */
.L_x_35130:
[----:B------:R-:W3:Y:S02]  /*4050*/  LDG.E.U8 R4, desc[UR36][R4.64] ;  /* 0x0000002404047981 */ /* 0x000ee4000c1e1100 */
[----:B---3--:R1:W3:Y:S02]  /*4060*/  I2F.F64.U16 R18, R4 ;  /* 0x0000000400127312 */ /* 0x0082e40000101800 */
[----:B-1-3--:R-:W-:Y:S05]  /*4070*/  BRA `(.L_x_35132) ;  /* 0x0000000c00647947 */ /* 0x00afea0003800000 */
.L_x_35129:
        /* <DEDUP_REMOVED lines=9> */
.L_x_35134:
[----:B------:R-:W3:Y:S02]  /*4110*/  LDG.E R4, desc[UR36][R4.64] ;  /* 0x0000002404047981 */ /* 0x000ee4000c1e1900 */
[----:B---3--:R1:W3:Y:S02]  /*4120*/  I2F.F64 R18, R4 ;  /* 0x0000000400127312 */ /* 0x0082e40000201c00 */
[----:B-1-3--:R-:W-:Y:S05]  /*4130*/  BRA `(.L_x_35132) ;  /* 0x0000000c00347947 */ /* 0x00afea0003800000 */
.L_x_35133:
[----:B------:R-:W3:Y:S02]  /*4140*/  LDG.E.U16 R4, desc[UR36][R4.64] ;  /* 0x0000002404047981 */ /* 0x000ee4000c1e1500 */
[----:B---3--:R1:W3:Y:S02]  /*4150*/  I2F.F64.S16 R18, R4 ;  /* 0x0000000400127312 */ /* 0x0082e40000101c00 */
[----:B-1-3--:R-:W-:Y:S05]  /*4160*/  BRA `(.L_x_35132) ;  /* 0x0000000c00287947 */ /* 0x00afea0003800000 */
.L_x_35128:
        /* <DEDUP_REMOVED lines=10> */
.L_x_35136:
[----:B------:R-:W3:Y:S02]  /*4210*/  LDG.E.U16 R0, desc[UR36][R4.64] ;  /* 0x0000002404007981 */ /* 0x000ee4000c1e1500 */
[----:B---3--:R-:W-:-:S05]  /*4220*/  HADD2.F32 R0, -RZ, R0.H0_H0 ;  /* 0x20000000ff007230 */ /* 0x008fca0000004100 */
[----:B------:R-:W-:-:S04]  /*4230*/  FMUL.FTZ R0, R0, 1 ;  /* 0x3f80000000007820 */ /* 0x000fc80000410000 */
[----:B------:R1:W3:Y:S02]  /*4240*/  F2F.F64.F32 R18, R0 ;  /* 0x0000000000127310 */ /* 0x0002e40000201800 */
[----:B-1-3--:R-:W-:Y:S05]  /*4250*/  BRA `(.L_x_35132) ;  /* 0x0000000800ec7947 */ /* 0x00afea0003800000 */
.L_x_35135:
        /* <DEDUP_REMOVED lines=10> */
.L_x_35138:
[----:B------:R-:W3:Y:S02]  /*4300*/  LDG.E.U16 R4, desc[UR36][R4.64] ;  /* 0x0000002404047981 */ /* 0x000ee4000c1e1500 */
[----:B---3--:R-:W-:-:S05]  /*4310*/  HADD2.F32 R0, -RZ, R4.H0_H0 ;  /* 0x20000004ff007230 */ /* 0x008fca0000004100 */
[----:B------:R-:W-:-:S04]  /*4320*/  FMUL.FTZ R0, R0, 1 ;  /* 0x3f80000000007820 */ /* 0x000fc80000410000 */
[----:B------:R3:W4:Y:S02]  /*4330*/  F2F.F64.F32 R18, R0 ;  /* 0x0000000000127310 */ /* 0x0007240000201800 */
[----:B---34-:R-:W-:Y:S05]  /*4340*/  BRA `(.L_x_35132) ;  /* 0x0000000800b07947 */ /* 0x018fea0003800000 */
.L_x_35137:
[----:B------:R1:W5:Y:S01]  /*4350*/  LDG.E.64 R18, desc[UR36][R4.64] ;  /* 0x0000002404127981 */ /* 0x000362000c1e1b00 */
[----:B------:R-:W-:Y:S05]  /*4360*/  BRA `(.L_x_35132) ;  /* 0x0000000800a87947 */ /* 0x000fea0003800000 */
.L_x_35127:
        /* <DEDUP_REMOVED lines=13> */
.L_x_35141:
[----:B------:R3:W5:Y:S01]  /*4440*/  LDG.E.64 R18, desc[UR36][R4.64] ;  /* 0x0000002404127981 */ /* 0x000762000c1e1b00 */
[----:B------:R-:W-:Y:S05]  /*4450*/  BRA `(.L_x_35132) ;  /* 0x00000008006c7947 */ /* 0x000fea0003800000 */
.L_x_35140:
        /* <DEDUP_REMOVED lines=27> */
.L_x_35143:
        /* <DEDUP_REMOVED lines=15> */
.L_x_35142:
[----:B------:R-:W3:Y:S02]  /*4700*/  LDG.E.U16 R0, desc[UR36][R4.64] ;  /* 0x0000002404007981 */ /* 0x000ee4000c1e1500 */
[----:B---3--:R-:W-:-:S04]  /*4710*/  IMAD.U32 R0, R0, 0x10000, RZ ;  /* 0x0001000000007824 */ /* 0x008fc800078e00ff */
[----:B------:R-:W-:-:S04]  /*4720*/  FMUL.FTZ R0, R0, 1 ;  /* 0x3f80000000007820 */ /* 0x000fc80000410000 */
[----:B------:R3:W4:Y:S02]  /*4730*/  F2F.F64.F32 R18, R0 ;  /* 0x0000000000127310 */ /* 0x0007240000201800 */
[----:B---34-:R-:W-:Y:S05]  /*4740*/  BRA `(.L_x_35132) ;  /* 0x0000000400b07947 */ /* 0x018fea0003800000 */
.L_x_35139:
        /* <DEDUP_REMOVED lines=11> */
.L_x_35146:
        /* <DEDUP_REMOVED lines=21> */
.L_x_35148:
[----:B------:R-:W-:Y:S05]  /*4950*/  BSYNC.RECONVERGENT B0 ;  /* 0x0000000000007941 */ /* 0x000fea0003800200 */
.L_x_35147:
[----:B------:R-:W-:Y:S01]  /*4960*/  IMAD.SHL.U32 R0, R0, 0x100000, RZ ;  /* 0x0010000000007824 */ /* 0x000fe200078e00ff */
[----:B------:R-:W-:-:S04]  /*4970*/  LEA R3, R3, 0x3b800000, 0x17 ;  /* 0x3b80000003037811 */ /* 0x000fc800078eb8ff */
[----:B------:R-:W-:-:S05]  /*4980*/  LOP3.LUT R0, R3, R0, R7, 0xfe, !PT ;  /* 0x0000000003007212 */ /* 0x000fca00078efe07 */
[----:B------:R-:W-:-:S04]  /*4990*/  FMUL.FTZ R0, R0, 1 ;  /* 0x3f80000000007820 */ /* 0x000fc80000410000 */
[----:B------:R0:W1:Y:S02]  /*49a0*/  F2F.F64.F32 R18, R0 ;  /* 0x0000000000127310 */ /* 0x0000640000201800 */
[----:B01----:R-:W-:Y:S05]  /*49b0*/  BRA `(.L_x_35132) ;  /* 0x0000000400147947 */ /* 0x003fea0003800000 */
.L_x_35145:
        /* <DEDUP_REMOVED lines=21> */
.L_x_35150:
[----:B------:R-:W-:Y:S05]  /*4b10*/  BSYNC.RECONVERGENT B0 ;  /* 0x0000000000007941 */ /* 0x000fea0003800200 */
.L_x_35149:
[----:B------:R-:W-:Y:S01]  /*4b20*/  IMAD.SHL.U32 R0, R0, 0x200000, RZ ;  /* 0x0020000000007824 */ /* 0x000fe200078e00ff */
[----:B------:R-:W-:-:S04]  /*4b30*/  LEA R3, R3, 0x37800000, 0x17 ;  /* 0x3780000003037811 */ /* 0x000fc800078eb8ff */
[----:B------:R-:W-:-:S05]  /*4b40*/  LOP3.LUT R0, R3, R0, R7, 0xfe, !PT ;  /* 0x0000000003007212 */ /* 0x000fca00078efe07 */
[----:B------:R-:W-:-:S04]  /*4b50*/  FMUL.FTZ R0, R0, 1 ;  /* 0x3f80000000007820 */ /* 0x000fc80000410000 */
[----:B------:R0:W1:Y:S02]  /*4b60*/  F2F.F64.F32 R18, R0 ;  /* 0x0000000000127310 */ /* 0x0000640000201800 */
[----:B01----:R-:W-:Y:S05]  /*4b70*/  BRA `(.L_x_35132) ;  /* 0x0000000000a47947 */ /* 0x003fea0003800000 */
.L_x_35144:
        /* <DEDUP_REMOVED lines=18> */
.L_x_35131:
        /* <DEDUP_REMOVED lines=16> */
.L_x_35153:
[----:B------:R-:W-:Y:S01]  /*4da0*/  CS2R R18, SRZ ;  /* 0x0000000000127805 */ /* 0x000fe2000001ff00 */
[----:B------:R-:W-:Y:S06]  /*4db0*/  BRA `(.L_x_35132) ;  /* 0x0000000000147947 */ /* 0x000fec0003800000 */
.L_x_35152:
[----:B------:R-:W3:Y:S02]  /*4dc0*/  LDG.E.64 R18, desc[UR36][R4.64] ;  /* 0x0000002404127981 */ /* 0x000ee4000c1e1b00 */
[----:B---3--:R-:W4:Y:S02]  /*4dd0*/  I2F.F64.U64 R18, R18 ;  /* 0x0000001200127312 */ /* 0x008f240000301800 */
[----:B----4-:R-:W-:Y:S05]  /*4de0*/  BRA `(.L_x_35132) ;  /* 0x0000000000087947 */ /* 0x010fea0003800000 */
.L_x_35151:
[----:B------:R-:W3:Y:S02]  /*4df0*/  LDG.E R4, desc[UR36][R4.64] ;  /* 0x0000002404047981 */ /* 0x000ee4000c1e1900 */
[----:B---3--:R4:W1:Y:S02]  /*4e00*/  I2F.F64.U32 R18, R4 ;  /* 0x0000000400127312 */ /* 0x0088640000201800 */
.L_x_35132:
[----:B------:R-:W-:Y:S05]  /*4e10*/  BSYNC.RECONVERGENT B6 ;  /* 0x0000000000067941 */ /* 0x000fea0003800200 */
.L_x_35126:
        /* <DEDUP_REMOVED lines=21> */
.L_x_35158:
[----:B---34-:R-:W2:Y:S02]  /*4f70*/  LDG.E.U8 R4, desc[UR36][R6.64] ;  /* 0x0000002406047981 */ /* 0x018ea4000c1e1100 */
[----:B--2---:R-:W3:Y:S02]  /*4f80*/  I2F.F64.U16 R4, R4 ;  /* 0x0000000400047312 */ /* 0x004ee40000101800 */
[----:B---3--:R-:W-:Y:S05]  /*4f90*/  BRA `(.L_x_35160) ;  /* 0x0000000c00647947 */ /* 0x008fea0003800000 */
.L_x_35157:
        /* <DEDUP_REMOVED lines=9> */
.L_x_35162:
[----:B---34-:R-:W2:Y:S02]  /*5030*/  LDG.E R4, desc[UR36][R6.64] ;  /* 0x0000002406047981 */ /* 0x018ea4000c1e1900 */
[----:B--2---:R-:W3:Y:S02]  /*5040*/  I2F.F64 R4, R4 ;  /* 0x0000000400047312 */ /* 0x004ee40000201c00 */
[----:B---3--:R-:W-:Y:S05]  /*5050*/  BRA `(.L_x_35160) ;  /* 0x0000000c00347947 */ /* 0x008fea0003800000 */
.L_x_35161:
[----:B---34-:R-:W2:Y:S02]  /*5060*/  LDG.E.U16 R4, desc[UR36][R6.64] ;  /* 0x0000002406047981 */ /* 0x018ea4000c1e1500 */
[----:B--2---:R-:W3:Y:S02]  /*5070*/  I2F.F64.S16 R4, R4 ;  /* 0x0000000400047312 */ /* 0x004ee40000101c00 */
[----:B---3--:R-:W-:Y:S05]  /*5080*/  BRA `(.L_x_35160) ;  /* 0x0000000c00287947 */ /* 0x008fea0003800000 */
.L_x_35156:
        /* <DEDUP_REMOVED lines=10> */
.L_x_35164:
[----:B------:R-:W2:Y:S02]  /*5130*/  LDG.E.U16 R0, desc[UR36][R6.64] ;  /* 0x0000002406007981 */ /* 0x000ea4000c1e1500 */
[----:B--2---:R-:W-:-:S05]  /*5140*/  HADD2.F32 R0, -RZ, R0.H0_H0 ;  /* 0x20000000ff007230 */ /* 0x004fca0000004100 */
[----:B------:R-:W-:-:S04]  /*5150*/  FMUL.FTZ R0, R0, 1 ;  /* 0x3f80000000007820 */ /* 0x000fc80000410000 */
[----:B---34-:R2:W3:Y:S02]  /*5160*/  F2F.F64.F32 R4, R0 ;  /* 0x0000000000047310 */ /* 0x0184e40000201800 */
[----:B--23--:R-:W-:Y:S05]  /*5170*/  BRA `(.L_x_35160) ;  /* 0x0000000800ec7947 */ /* 0x00cfea0003800000 */
.L_x_35163:
        /* <DEDUP_REMOVED lines=10> */
.L_x_35166:
[----:B------:R-:W2:Y:S02]  /*5220*/  LDG.E.U16 R6, desc[UR36][R6.64] ;  /* 0x0000002406067981 */ /* 0x000ea4000c1e1500 */
[----:B--2---:R-:W-:-:S05]  /*5230*/  HADD2.F32 R0, -RZ, R6.H0_H0 ;  /* 0x20000006ff007230 */ /* 0x004fca0000004100 */
[----:B------:R-:W-:-:S04]  /*5240*/  FMUL.FTZ R0, R0, 1 ;  /* 0x3f80000000007820 */ /* 0x000fc80000410000 */
[----:B---34-:R2:W3:Y:S02]  /*5250*/  F2F.F64.F32 R4, R0 ;  /* 0x0000000000047310 */ /* 0x0184e40000201800 */
[----:B--23--:R-:W-:Y:S05]  /*5260*/  BRA `(.L_x_35160) ;  /* 0x0000000800b07947 */ /* 0x00cfea0003800000 */
.L_x_35165:
[----:B---34-:R2:W5:Y:S01]  /*5270*/  LDG.E.64 R4, desc[UR36][R6.64] ;  /* 0x0000002406047981 */ /* 0x018562000c1e1b00 */
[----:B------:R-:W-:Y:S05]  /*5280*/  BRA `(.L_x_35160) ;  /* 0x0000000800a87947 */ /* 0x000fea0003800000 */
.L_x_35155:
        /* <DEDUP_REMOVED lines=13> */
.L_x_35169:
[----:B---34-:R0:W5:Y:S01]  /*5360*/  LDG.E.64 R4, desc[UR36][R6.64] ;  /* 0x0000002406047981 */ /* 0x018162000c1e1b00 */
[----:B------:R-:W-:Y:S05]  /*5370*/  BRA `(.L_x_35160) ;  /* 0x00000008006c7947 */ /* 0x000fea0003800000 */
.L_x_35168:
        /* <DEDUP_REMOVED lines=27> */
.L_x_35171:
        /* <DEDUP_REMOVED lines=15> */
.L_x_35170:
[----:B------:R-:W2:Y:S02]  /*5620*/  LDG.E.U16 R0, desc[UR36][R6.64] ;  /* 0x0000002406007981 */ /* 0x000ea4000c1e1500 */
[----:B--2---:R-:W-:-:S04]  /*5630*/  IMAD.U32 R0, R0, 0x10000, RZ ;  /* 0x0001000000007824 */ /* 0x004fc800078e00ff */
[----:B------:R-:W-:-:S04]  /*5640*/  FMUL.FTZ R0, R0, 1 ;  /* 0x3f80000000007820 */ /* 0x000fc80000410000 */
[----:B---34-:R0:W1:Y:S02]  /*5650*/  F2F.F64.F32 R4, R0 ;  /* 0x0000000000047310 */ /* 0x0180640000201800 */
[----:B01----:R-:W-:Y:S05]  /*5660*/  BRA `(.L_x_35160) ;  /* 0x0000000400b07947 */ /* 0x003fea0003800000 */
.L_x_35167:
        /* <DEDUP_REMOVED lines=11> */
.L_x_35174:
        /* <DEDUP_REMOVED lines=21> */
.L_x_35176:
[----:B------:R-:W-:Y:S05]  /*5870*/  BSYNC.RECONVERGENT B0 ;  /* 0x0000000000007941 */ /* 0x000fea0003800200 */
.L_x_35175:
[----:B------:R-:W-:Y:S01]  /*5880*/  IMAD.SHL.U32 R0, R0, 0x100000, RZ ;  /* 0x0010000000007824 */ /* 0x000fe200078e00ff */
[----:B------:R-:W-:-:S04]  /*5890*/  LEA R3, R3, 0x3b800000, 0x17 ;  /* 0x3b80000003037811 */ /* 0x000fc800078eb8ff */
[----:B------:R-:W-:-:S05]  /*58a0*/  LOP3.LUT R0, R3, R0, R7, 0xfe, !PT ;  /* 0x0000000003007212 */ /* 0x000fca00078efe07 */
[----:B------:R-:W-:-:S04]  /*58b0*/  FMUL.FTZ R0, R0, 1 ;  /* 0x3f80000000007820 */ /* 0x000fc80000410000 */
[----:B------:R2:W3:Y:S02]  /*58c0*/  F2F.F64.F32 R4, R0 ;  /* 0x0000000000047310 */ /* 0x0004e40000201800 */
[----:B--23--:R-:W-:Y:S05]  /*58d0*/  BRA `(.L_x_35160) ;  /* 0x0000000400147947 */ /* 0x00cfea0003800000 */
.L_x_35173:
        /* <DEDUP_REMOVED lines=21> */
.L_x_35178:
[----:B------:R-:W-:Y:S05]  /*5a30*/  BSYNC.RECONVERGENT B0 ;  /* 0x0000000000007941 */ /* 0x000fea0003800200 */
.L_x_35177:
[----:B------:R-:W-:Y:S01]  /*5a40*/  IMAD.SHL.U32 R0, R0, 0x200000, RZ ;  /* 0x0020000000007824 */ /* 0x000fe200078e00ff */
[----:B------:R-:W-:-:S04]  /*5a50*/  LEA R3, R3, 0x37800000, 0x17 ;  /* 0x3780000003037811 */ /* 0x000fc800078eb8ff */
[----:B------:R-:W-:-:S05]  /*5a60*/  LOP3.LUT R0, R3, R0, R7, 0xfe, !PT ;  /* 0x0000000003007212 */ /* 0x000fca00078efe07 */
[----:B------:R-:W-:-:S04]  /*5a70*/  FMUL.FTZ R0, R0, 1 ;  /* 0x3f80000000007820 */ /* 0x000fc80000410000 */
[----:B------:R2:W3:Y:S02]  /*5a80*/  F2F.F64.F32 R4, R0 ;  /* 0x0000000000047310 */ /* 0x0004e40000201800 */
[----:B--23--:R-:W-:Y:S05]  /*5a90*/  BRA `(.L_x_35160) ;  /* 0x0000000000a47947 */ /* 0x00cfea0003800000 */
.L_x_35172:
        /* <DEDUP_REMOVED lines=18> */
.L_x_35159:
        /* <DEDUP_REMOVED lines=16> */
.L_x_35181:
[----:B------:R-:W-:Y:S01]  /*5cc0*/  CS2R R4, SRZ ;  /* 0x0000000000047805 */ /* 0x000fe2000001ff00 */
[----:B------:R-:W-:Y:S06]  /*5cd0*/  BRA `(.L_x_35160) ;  /* 0x0000000000147947 */ /* 0x000fec0003800000 */
.L_x_35180:
[----:B---34-:R-:W2:Y:S02]  /*5ce0*/  LDG.E.64 R4, desc[UR36][R6.64] ;  /* 0x0000002406047981 */ /* 0x018ea4000c1e1b00 */
[----:B--2---:R-:W1:Y:S02]  /*5cf0*/  I2F.F64.U64 R4, R4 ;  /* 0x0000000400047312 */ /* 0x004e640000301800 */
[----:B-1----:R-:W-:Y:S05]  /*5d00*/  BRA `(.L_x_35160) ;  /* 0x0000000000087947 */ /* 0x002fea0003800000 */
.L_x_35179:
[----:B---34-:R-:W2:Y:S02]  /*5d10*/  LDG.E R4, desc[UR36][R6.64] ;  /* 0x0000002406047981 */ /* 0x018ea4000c1e1900 */
[----:B--2---:R-:W1:Y:S02]  /*5d20*/  I2F.F64.U32 R4, R4 ;  /* 0x0000000400047312 */ /* 0x004e640000201800 */
.L_x_35160:
[----:B------:R-:W-:Y:S05]  /*5d30*/  BSYNC.RECONVERGENT B6 ;  /* 0x0000000000067941 */ /* 0x000fea0003800200 */
.L_x_35154:
[----:B-1---5:R-:W1:Y:S01]  /*5d40*/  DSETP.NEU.AND P0, PT, R4, RZ, PT ;  /* 0x000000ff0400722a */ /* 0x022e620003f0d000 */
[----:B------:R-:W-:-:S15]  /*5d50*/  VIADD R23, R23, 0x80 ;  /* 0x0000008017177836 */ /* 0x000fde0000000000 */
[----:B------:R-:W-:-:S15]  /*5d60*/  NOP ;  /* 0x0000000000007918 */ /* 0x000fde0000000000 */
[----:B------:R-:W-:-:S15]  /*5d70*/  NOP ;  /* 0x0000000000007918 */ /* 0x000fde0000000000 */
[----:B------:R-:W-:-:S15]  /*5d80*/  NOP ;  /* 0x0000000000007918 */ /* 0x000fde0000000000 */
[----:B------:R-:W-:-:S03]  /*5d90*/  NOP ;  /* 0x0000000000007918 */ /* 0x000fc60000000000 */
[----:B-1----:R-:W1:Y:S02]  /*5da0*/  DSETP.NEU.AND P0, PT, R18, RZ, P0 ;  /* 0x000000ff1200722a */ /* 0x002e64000070d000 */
[----:B-1----:R-:W-:-:S07]  /*5db0*/  P2R R25, PR, RZ, 0x1 ;  /* 0x00000001ff197803 */ /* 0x002fce0000000000 */
.L_x_35125:
[----:B------:R-:W-:Y:S05]  /*5dc0*/  BSYNC.RECONVERGENT B7 ;  /* 0x0000000000077941 */ /* 0x000fea0003800200 */
.L_x_35124:
        /* <DEDUP_REMOVED lines=25> */
.L_x_35188:
[----:B------:R-:W3:Y:S02]  /*5f60*/  LDG.E.U8 R4, desc[UR36][R4.64] ;  /* 0x0000002404047981 */ /* 0x000ee4000c1e1100 */
[----:B---3--:R1:W3:Y:S02]  /*5f70*/  I2F.F64.U16 R18, R4 ;  /* 0x0000000400127312 */ /* 0x0082e40000101800 */
[----:B-1-3--:R-:W-:Y:S05]  /*5f80*/  BRA `(.L_x_35190) ;  /* 0x0000000c00647947 */ /* 0x00afea0003800000 */
.L_x_35187:
        /* <DEDUP_REMOVED lines=9> */
.L_x_35192:
[----:B------:R-:W3:Y:S02]  /*6020*/  LDG.E R4, desc[UR36][R4.64] ;  /* 0x0000002404047981 */ /* 0x000ee4000c1e1900 */
[----:B---3--:R1:W3:Y:S02]  /*6030*/  I2F.F64 R18, R4 ;  /* 0x0000000400127312 */ /* 0x0082e40000201c00 */
[----:B-1-3--:R-:W-:Y:S05]  /*6040*/  BRA `(.L_x_35190) ;  /* 0x0000000c00347947 */ /* 0x00afea0003800000 */
.L_x_35191:
[----:B------:R-:W3:Y:S02]  /*6050*/  LDG.E.U16 R4, desc[UR36][R4.64] ;  /* 0x0000002404047981 */ /* 0x000ee4000c1e1500 */
[----:B---3--:R1:W3:Y:S02]  /*6060*/  I2F.F64.S16 R18, R4 ;  /* 0x0000000400127312 */ /* 0x0082e40000101c00 */
[----:B-1-3--:R-:W-:Y:S05]  /*6070*/  BRA `(.L_x_35190) ;  /* 0x0000000c00287947 */ /* 0x00afea0003800000 */
.L_x_35186:
        /* <DEDUP_REMOVED lines=10> */
.L_x_35194:
[----:B------:R-:W3:Y:S02]  /*6120*/  LDG.E.U16 R0, desc[UR36][R4.64] ;  /* 0x0000002404007981 */ /* 0x000ee4000c1e1500 */
[----:B---3--:R-:W-:-:S05]  /*6130*/  HADD2.F32 R0, -RZ, R0.H0_H0 ;  /* 0x20000000ff007230 */ /* 0x008fca0000004100 */
[----:B------:R-:W-:-:S04]  /*6140*/  FMUL.FTZ R0, R0, 1 ;  /* 0x3f80000000007820 */ /* 0x000fc80000410000 */
[----:B------:R3:W4:Y:S02]  /*6150*/  F2F.F64.F32 R18, R0 ;  /* 0x0000000000127310 */ /* 0x0007240000201800 */
[----:B---34-:R-:W-:Y:S05]  /*6160*/  BRA `(.L_x_35190) ;  /* 0x0000000800ec7947 */ /* 0x018fea0003800000 */
.L_x_35193:
        /* <DEDUP_REMOVED lines=10> */
.L_x_35196:
[----:B------:R-:W3:Y:S02]  /*6210*/  LDG.E.U16 R4, desc[UR36][R4.64] ;  /* 0x0000002404047981 */ /* 0x000ee4000c1e1500 */
[----:B---3--:R-:W-:-:S05]  /*6220*/  HADD2.F32 R0, -RZ, R4.H0_H0 ;  /* 0x20000004ff007230 */ /* 0x008fca0000004100 */
[----:B------:R-:W-:-:S04]  /*6230*/  FMUL.FTZ R0, R0, 1 ;  /* 0x3f80000000007820 */ /* 0x000fc80000410000 */
[----:B------:R3:W4:Y:S02]  /*6240*/  F2F.F64.F32 R18, R0 ;  /* 0x0000000000127310 */ /* 0x0007240000201800 */
[----:B---34-:R-:W-:Y:S05]  /*6250*/  BRA `(.L_x_35190) ;  /* 0x0000000800b07947 */ /* 0x018fea0003800000 */
.L_x_35195:
[----:B------:R1:W5:Y:S01]  /*6260*/  LDG.E.64 R18, desc[UR36][R4.64] ;  /* 0x0000002404127981 */ /* 0x000362000c1e1b00 */
[----:B------:R-:W-:Y:S05]  /*6270*/  BRA `(.L_x_35190) ;  /* 0x0000000800a87947 */ /* 0x000fea0003800000 */
.L_x_35185:
        /* <DEDUP_REMOVED lines=13> */
.L_x_35199:
[----:B------:R3:W5:Y:S01]  /*6350*/  LDG.E.64 R18, desc[UR36][R4.64] ;  /* 0x0000002404127981 */ /* 0x000762000c1e1b00 */
[----:B------:R-:W-:Y:S05]  /*6360*/  BRA `(.L_x_35190) ;  /* 0x00000008006c7947 */ /* 0x000fea0003800000 */
.L_x_35198:
        /* <DEDUP_REMOVED lines=27> */
.L_x_35201:
        /* <DEDUP_REMOVED lines=15> */
.L_x_35200:
[----:B------:R-:W3:Y:S02]  /*6610*/  LDG.E.U16 R0, desc[UR36][R4.64] ;  /* 0x0000002404007981 */ /* 0x000ee4000c1e1500 */
[----:B---3--:R-:W-:-:S04]  /*6620*/  IMAD.U32 R0, R0, 0x10000, RZ ;  /* 0x0001000000007824 */ /* 0x008fc800078e00ff */
[----:B------:R-:W-:-:S04]  /*6630*/  FMUL.FTZ R0, R0, 1 ;  /* 0x3f80000000007820 */ /* 0x000fc80000410000 */
[----:B------:R4:W1:Y:S02]  /*6640*/  F2F.F64.F32 R18, R0 ;  /* 0x0000000000127310 */ /* 0x0008640000201800 */
[----:B-1--4-:R-:W-:Y:S05]  /*6650*/  BRA `(.L_x_35190) ;  /* 0x0000000400b07947 */ /* 0x012fea0003800000 */
.L_x_35197:
        /* <DEDUP_REMOVED lines=11> */
.L_x_35204:
        /* <DEDUP_REMOVED lines=21> */
.L_x_35206:
[----:B------:R-:W-:Y:S05]  /*6860*/  BSYNC.RECONVERGENT B0 ;  /* 0x0000000000007941 */ /* 0x000fea0003800200 */
.L_x_35205:
[----:B------:R-:W-:Y:S01]  /*6870*/  IMAD.SHL.U32 R0, R0, 0x100000, RZ ;  /* 0x0010000000007824 */ /* 0x000fe200078e00ff */
[----:B------:R-:W-:-:S04]  /*6880*/  LEA R3, R3, 0x3b800000, 0x17 ;  /* 0x3b80000003037811 */ /* 0x000fc800078eb8ff */
[----:B------:R-:W-:-:S05]  /*6890*/  LOP3.LUT R0, R3, R0, R7, 0xfe, !PT ;  /* 0x0000000003007212 */ /* 0x000fca00078efe07 */
[----:B------:R-:W-:-:S04]  /*68a0*/  FMUL.FTZ R0, R0, 1 ;  /* 0x3f80000000007820 */ /* 0x000fc80000410000 */
[----:B------:R0:W1:Y:S02]  /*68b0*/  F2F.F64.F32 R18, R0 ;  /* 0x0000000000127310 */ /* 0x0000640000201800 */
[----:B01----:R-:W-:Y:S05]  /*68c0*/  BRA `(.L_x_35190) ;  /* 0x0000000400147947 */ /* 0x003fea0003800000 */
.L_x_35203:
        /* <DEDUP_REMOVED lines=21> */
.L_x_35208:
[----:B------:R-:W-:Y:S05]  /*6a20*/  BSYNC.RECONVERGENT B0 ;  /* 0x0000000000007941 */ /* 0x000fea0003800200 */
.L_x_35207:
[----:B------:R-:W-:Y:S01]  /*6a30*/  IMAD.SHL.U32 R0, R0, 0x200000, RZ ;  /* 0x0020000000007824 */ /* 0x000fe200078e00ff */
[----:B------:R-:W-:-:S04]  /*6a40*/  LEA R3, R3, 0x37800000, 0x17 ;  /* 0x3780000003037811 */ /* 0x000fc800078eb8ff */
[----:B------:R-:W-:-:S05]  /*6a50*/  LOP3.LUT R0, R3, R0, R7, 0xfe, !PT ;  /* 0x0000000003007212 */ /* 0x000fca00078efe07 */
[----:B------:R-:W-:-:S04]  /*6a60*/  FMUL.FTZ R0, R0, 1 ;  /* 0x3f80000000007820 */ /* 0x000fc80000410000 */
[----:B------:R0:W1:Y:S02]  /*6a70*/  F2F.F64.F32 R18, R0 ;  /* 0x0000000000127310 */ /* 0x0000640000201800 */
[----:B01----:R-:W-:Y:S05]  /*6a80*/  BRA `(.L_x_35190) ;  /* 0x0000000000a47947 */ /* 0x003fea0003800000 */
.L_x_35202:
        /* <DEDUP_REMOVED lines=18> */
.L_x_35189:
        /* <DEDUP_REMOVED lines=16> */
.L_x_35211:
[----:B------:R-:W-:Y:S01]  /*6cb0*/  CS2R R18, SRZ ;  /* 0x0000000000127805 */ /* 0x000fe2000001ff00 */
[----:B------:R-:W-:Y:S06]  /*6cc0*/  BRA `(.L_x_35190) ;  /* 0x0000000000147947 */ /* 0x000fec0003800000 */
.L_x_35210:
[----:B------:R-:W3:Y:S02]  /*6cd0*/  LDG.E.64 R18, desc[UR36][R4.64] ;  /* 0x0000002404127981 */ /* 0x000ee4000c1e1b00 */
[----:B---3--:R-:W1:Y:S02]  /*6ce0*/  I2F.F64.U64 R18, R18 ;  /* 0x0000001200127312 */ /* 0x008e640000301800 */
[----:B-1----:R-:W-:Y:S05]  /*6cf0*/  BRA `(.L_x_35190) ;  /* 0x0000000000087947 */ /* 0x002fea0003800000 */
.L_x_35209:
[----:B------:R-:W3:Y:S02]  /*6d00*/  LDG.E R4, desc[UR36][R4.64] ;  /* 0x0000002404047981 */ /* 0x000ee4000c1e1900 */
[----:B---3--:R4:W1:Y:S02]  /*6d10*/  I2F.F64.U32 R18, R4 ;  /* 0x0000000400127312 */ /* 0x0088640000201800 */
.L_x_35190:
[----:B------:R-:W-:Y:S05]  /*6d20*/  BSYNC.RECONVERGENT B6 ;  /* 0x0000000000067941 */ /* 0x000fea0003800200 */
.L_x_35184:
        /* <DEDUP_REMOVED lines=21> */
.L_x_35216:
[----:B---34-:R-:W2:Y:S02]  /*6e80*/  LDG.E.U8 R4, desc[UR36][R6.64] ;  /* 0x0000002406047981 */ /* 0x018ea4000c1e1100 */
[----:B--2---:R-:W2:Y:S02]  /*6e90*/  I2F.F64.U16 R4, R4 ;  /* 0x0000000400047312 */ /* 0x004ea40000101800 */
[----:B--2---:R-:W-:Y:S05]  /*6ea0*/  BRA `(.L_x_35218) ;  /* 0x0000000c00647947 */ /* 0x004fea0003800000 */
.L_x_35215:
        /* <DEDUP_REMOVED lines=9> */
.L_x_35220:
[----:B---34-:R-:W2:Y:S02]  /*6f40*/  LDG.E R4, desc[UR36][R6.64] ;  /* 0x0000002406047981 */ /* 0x018ea4000c1e1900 */
[----:B--2---:R-:W2:Y:S02]  /*6f50*/  I2F.F64 R4, R4 ;  /* 0x0000000400047312 */ /* 0x004ea40000201c00 */
[----:B--2---:R-:W-:Y:S05]  /*6f60*/  BRA `(.L_x_35218) ;  /* 0x0000000c00347947 */ /* 0x004fea0003800000 */
.L_x_35219:
[----:B---34-:R-:W2:Y:S02]  /*6f70*/  LDG.E.U16 R4, desc[UR36][R6.64] ;  /* 0x0000002406047981 */ /* 0x018ea4000c1e1500 */
[----:B--2---:R-:W2:Y:S02]  /*6f80*/  I2F.F64.S16 R4, R4 ;  /* 0x0000000400047312 */ /* 0x004ea40000101c00 */
[----:B--2---:R-:W-:Y:S05]  /*6f90*/  BRA `(.L_x_35218) ;  /* 0x0000000c00287947 */ /* 0x004fea0003800000 */
.L_x_35214:
        /* <DEDUP_REMOVED lines=10> */
.L_x_35222:
[----:B------:R-:W2:Y:S02]  /*7040*/  LDG.E.U16 R0, desc[UR36][R6.64] ;  /* 0x0000002406007981 */ /* 0x000ea4000c1e1500 */
[----:B--2---:R-:W-:-:S05]  /*7050*/  HADD2.F32 R0, -RZ, R0.H0_H0 ;  /* 0x20000000ff007230 */ /* 0x004fca0000004100 */
[----:B------:R-:W-:-:S04]  /*7060*/  FMUL.FTZ R0, R0, 1 ;  /* 0x3f80000000007820 */ /* 0x000fc80000410000 */
[----:B---34-:R2:W3:Y:S02]  /*7070*/  F2F.F64.F32 R4, R0 ;  /* 0x0000000000047310 */ /* 0x0184e40000201800 */
[----:B--23--:R-:W-:Y:S05]  /*7080*/  BRA `(.L_x_35218) ;  /* 0x0000000800ec7947 */ /* 0x00cfea0003800000 */
.L_x_35221:
        /* <DEDUP_REMOVED lines=10> */
.L_x_35224:
[----:B------:R-:W2:Y:S02]  /*7130*/  LDG.E.U16 R6, desc[UR36][R6.64] ;  /* 0x0000002406067981 */ /* 0x000ea4000c1e1500 */
[----:B--2---:R-:W-:-:S05]  /*7140*/  HADD2.F32 R0, -RZ, R6.H0_H0 ;  /* 0x20000006ff007230 */ /* 0x004fca0000004100 */
[----:B------:R-:W-:-:S04]  /*7150*/  FMUL.FTZ R0, R0, 1 ;  /* 0x3f80000000007820 */ /* 0x000fc80000410000 */
[----:B---34-:R2:W3:Y:S02]  /*7160*/  F2F.F64.F32 R4, R0 ;  /* 0x0000000000047310 */ /* 0x0184e40000201800 */
[----:B--23--:R-:W-:Y:S05]  /*7170*/  BRA `(.L_x_35218) ;  /* 0x0000000800b07947 */ /* 0x00cfea0003800000 */
.L_x_35223:
[----:B---34-:R2:W5:Y:S01]  /*7180*/  LDG.E.64 R4, desc[UR36][R6.64] ;  /* 0x0000002406047981 */ /* 0x018562000c1e1b00 */
[----:B------:R-:W-:Y:S05]  /*7190*/  BRA `(.L_x_35218) ;  /* 0x0000000800a87947 */ /* 0x000fea0003800000 */
.L_x_35213:
        /* <DEDUP_REMOVED lines=13> */
.L_x_35227:
[----:B---34-:R0:W5:Y:S01]  /*7270*/  LDG.E.64 R4, desc[UR36][R6.64] ;  /* 0x0000002406047981 */ /* 0x018162000c1e1b00 */
[----:B------:R-:W-:Y:S05]  /*7280*/  BRA `(.L_x_35218) ;  /* 0x00000008006c7947 */ /* 0x000fea0003800000 */
.L_x_35226:
        /* <DEDUP_REMOVED lines=27> */
.L_x_35229:
        /* <DEDUP_REMOVED lines=15> */
.L_x_35228:
[----:B------:R-:W2:Y:S02]  /*7530*/  LDG.E.U16 R0, desc[UR36][R6.64] ;  /* 0x0000002406007981 */ /* 0x000ea4000c1e1500 */
[----:B--2---:R-:W-:-:S04]  /*7540*/  IMAD.U32 R0, R0, 0x10000, RZ ;  /* 0x0001000000007824 */ /* 0x004fc800078e00ff */
[----:B------:R-:W-:-:S04]  /*7550*/  FMUL.FTZ R0, R0, 1 ;  /* 0x3f80000000007820 */ /* 0x000fc80000410000 */
[----:B---34-:R0:W1:Y:S02]  /*7560*/  F2F.F64.F32 R4, R0 ;  /* 0x0000000000047310 */ /* 0x0180640000201800 */
[----:B01----:R-:W-:Y:S05]  /*7570*/  BRA `(.L_x_35218) ;  /* 0x0000000400b07947 */ /* 0x003fea0003800000 */
.L_x_35225:
        /* <DEDUP_REMOVED lines=11> */
.L_x_35232:
        /* <DEDUP_REMOVED lines=21> */
.L_x_35234:
[----:B------:R-:W-:Y:S05]  /*7780*/  BSYNC.RECONVERGENT B0 ;  /* 0x0000000000007941 */ /* 0x000fea0003800200 */
.L_x_35233:
[----:B------:R-:W-:Y:S01]  /*7790*/  IMAD.SHL.U32 R0, R0, 0x100000, RZ ;  /* 0x0010000000007824 */ /* 0x000fe200078e00ff */
[----:B------:R-:W-:-:S04]  /*77a0*/  LEA R3, R3, 0x3b800000, 0x17 ;  /* 0x3b80000003037811 */ /* 0x000fc800078eb8ff */
[----:B------:R-:W-:-:S05]  /*77b0*/  LOP3.LUT R0, R3, R0, R7, 0xfe, !PT ;  /* 0x0000000003007212 */ /* 0x000fca00078efe07 */
[----:B------:R-:W-:-:S04]  /*77c0*/  FMUL.FTZ R0, R0, 1 ;  /* 0x3f80000000007820 */ /* 0x000fc80000410000 */
[----:B------:R2:W3:Y:S02]  /*77d0*/  F2F.F64.F32 R4, R0 ;  /* 0x0000000000047310 */ /* 0x0004e40000201800 */
[----:B--23--:R-:W-:Y:S05]  /*77e0*/  BRA `(.L_x_35218) ;  /* 0x0000000400147947 */ /* 0x00cfea0003800000 */
.L_x_35231:
        /* <DEDUP_REMOVED lines=21> */
.L_x_35236:
[----:B------:R-:W-:Y:S05]  /*7940*/  BSYNC.RECONVERGENT B0 ;  /* 0x0000000000007941 */ /* 0x000fea0003800200 */
.L_x_35235:
[----:B------:R-:W-:Y:S01]  /*7950*/  IMAD.SHL.U32 R0, R0, 0x200000, RZ ;  /* 0x0020000000007824 */ /* 0x000fe200078e00ff */
[----:B------:R-:W-:-:S04]  /*7960*/  LEA R3, R3, 0x37800000, 0x17 ;  /* 0x3780000003037811 */ /* 0x000fc800078eb8ff */
[----:B------:R-:W-:-:S05]  /*7970*/  LOP3.LUT R0, R3, R0, R7, 0xfe, !PT ;  /* 0x0000000003007212 */ /* 0x000fca00078efe07 */
[----:B------:R-:W-:-:S04]  /*7980*/  FMUL.FTZ R0, R0, 1 ;  /* 0x3f80000000007820 */ /* 0x000fc80000410000 */
[----:B------:R2:W3:Y:S02]  /*7990*/  F2F.F64.F32 R4, R0 ;  /* 0x0000000000047310 */ /* 0x0004e40000201800 */
[----:B--23--:R-:W-:Y:S05]  /*79a0*/  BRA `(.L_x_35218) ;  /* 0x0000000000a47947 */ /* 0x00cfea0003800000 */
.L_x_35230:
        /* <DEDUP_REMOVED lines=18> */
.L_x_35217:
        /* <DEDUP_REMOVED lines=16> */
.L_x_35239:
[----:B------:R-:W-:Y:S01]  /*7bd0*/  CS2R R4, SRZ ;  /* 0x0000000000047805 */ /* 0x000fe2000001ff00 */
[----:B------:R-:W-:Y:S06]  /*7be0*/  BRA `(.L_x_35218) ;  /* 0x0000000000147947 */ /* 0x000fec0003800000 */
.L_x_35238:
[----:B---34-:R-:W2:Y:S02]  /*7bf0*/  LDG.E.64 R4, desc[UR36][R6.64] ;  /* 0x0000002406047981 */ /* 0x018ea4000c1e1b00 */
[----:B--2---:R-:W2:Y:S02]  /*7c00*/  I2F.F64.U64 R4, R4 ;  /* 0x0000000400047312 */ /* 0x004ea40000301800 */
[----:B--2---:R-:W-:Y:S05]  /*7c10*/  BRA `(.L_x_35218) ;  /* 0x0000000000087947 */ /* 0x004fea0003800000 */
.L_x_35237:
[----:B---34-:R-:W2:Y:S02]  /*7c20*/  LDG.E R4, desc[UR36][R6.64] ;  /* 0x0000002406047981 */ /* 0x018ea4000c1e1900 */
[----:B--2---:R-:W1:Y:S02]  /*7c30*/  I2F.F64.U32 R4, R4 ;  /* 0x0000000400047312 */ /* 0x004e640000201800 */
.L_x_35218:
[----:B------:R-:W-:Y:S05]  /*7c40*/  BSYNC.RECONVERGENT B6 ;  /* 0x0000000000067941 */ /* 0x000fea0003800200 */
.L_x_35212:
[----:B-1---5:R-:W1:-:S15]  /*7c50*/  DSETP.NEU.AND P0, PT, R4, RZ, PT ;  /* 0x000000ff0400722a */ /* 0x022e5e0003f0d000 */
[----:B------:R-:W-:-:S15]  /*7c60*/  NOP ;  /* 0x0000000000007918 */ /* 0x000fde0000000000 */
[----:B------:R-:W-:-:S15]  /*7c70*/  NOP ;  /* 0x0000000000007918 */ /* 0x000fde0000000000 */
[----:B------:R-:W-:-:S15]  /*7c80*/  NOP ;  /* 0x0000000000007918 */ /* 0x000fde0000000000 */
[----:B------:R-:W-:-:S04]  /*7c90*/  NOP ;  /* 0x0000000000007918 */ /* 0x000fc80000000000 */
[----:B-1----:R1:W3:Y:S02]  /*7ca0*/  DSETP.NEU.AND P0, PT, R18, RZ, P0 ;  /* 0x000000ff1200722a */ /* 0x0022e4000070d000 */
.L_x_35183:
[----:B------:R-:W-:Y:S05]  /*7cb0*/  BSYNC.RECONVERGENT B7 ;  /* 0x0000000000077941 */ /* 0x000fea0003800200 */
.L_x_35182:
        /* <DEDUP_REMOVED lines=34> */
.L_x_35247:
[----:B------:R1:W-:Y:S01]  /*7ee0*/  STG.E.U8 desc[UR36][R8.64], R11 ;  /* 0x0000000b08007986 */ /* 0x0003e2000c101124 */
[----:B------:R-:W-:Y:S05]  /*7ef0*/  BRA `(.L_x_35249) ;  /* 0x0000000c00087947 */ /* 0x000fea0003800000 */
.L_x_35246:
        /* <DEDUP_REMOVED lines=10> */
.L_x_35251:
[----:B------:R1:W-:Y:S01]  /*7fa0*/  STG.E desc[UR36][R8.64], R11 ;  /* 0x0000000b08007986 */ /* 0x0003e2000c101924 */
[----:B------:R-:W-:Y:S05]  /*7fb0*/  BRA `(.L_x_35249) ;  /* 0x0000000800d87947 */ /* 0x000fea0003800000 */
.L_x_35250:
[----:B------:R1:W-:Y:S01]  /*7fc0*/  STG.E.U16 desc[UR36][R8.64], R11 ;  /* 0x0000000b08007986 */ /* 0x0003e2000c101524 */
[----:B------:R-:W-:Y:S05]  /*7fd0*/  BRA `(.L_x_35249) ;  /* 0x0000000800d07947 */ /* 0x000fea0003800000 */
.L_x_35245:
        /* <DEDUP_REMOVED lines=9> */
.L_x_35253:
[----:B------:R-:W1:Y:S02]  /*8070*/  I2F.S16 R0, R11 ;  /* 0x0000000b00007306 */ /* 0x000e640000101400 */
[----:B-1----:R-:W-:-:S05]  /*8080*/  F2FP.F16.F32.PACK_AB R0, RZ, R0 ;  /* 0x00000000ff00723e */ /* 0x002fca00000000ff */
[----:B------:R1:W-:Y:S01]  /*8090*/  STG.E.U16 desc[UR36][R8.64], R0 ;  /* 0x0000000008007986 */ /* 0x0003e2000c101524 */
[----:B------:R-:W-:Y:S05]  /*80a0*/  BRA `(.L_x_35249) ;  /* 0x00000008009c7947 */ /* 0x000fea0003800000 */
.L_x_35252:
        /* <DEDUP_REMOVED lines=10> */
.L_x_35255:
[----:B------:R-:W1:Y:S02]  /*8150*/  I2F.S16 R11, R11 ;  /* 0x0000000b000b7306 */ /* 0x000e640000101400 */
[----:B-1----:R-:W-:-:S04]  /*8160*/  F2FP.F16.F32.PACK_AB R3, RZ, R11 ;  /* 0x0000000bff03723e */ /* 0x002fc800000000ff */
[----:B------:R-:W-:-:S05]  /*8170*/  PRMT R3, R3, 0x5410, RZ ;  /* 0x0000541003037816 */ /* 0x000fca00000000ff */
[----:B------:R1:W-:Y:S01]  /*8180*/  STG.E desc[UR36][R8.64], R3 ;  /* 0x0000000308007986 */ /* 0x0003e2000c101924 */
[----:B------:R-:W-:Y:S05]  /*8190*/  BRA `(.L_x_35249) ;  /* 0x0000000800607947 */ /* 0x000fea0003800000 */
.L_x_35254:
[----:B------:R-:W1:Y:S02]  /*81a0*/  I2F.F64.S16 R4, R11 ;  /* 0x0000000b00047312 */ /* 0x000e640000101c00 */
[----:B-1----:R1:W-:Y:S01]  /*81b0*/  STG.E.64 desc[UR36][R8.64], R4 ;  /* 0x0000000408007986 */ /* 0x0023e2000c101b24 */
[----:B------:R-:W-:Y:S05]  /*81c0*/  BRA `(.L_x_35249) ;  /* 0x0000000800547947 */ /* 0x000fea0003800000 */
.L_x_35244:
        /* <DEDUP_REMOVED lines=10> */
.L_x_35258:
[----:B0-2---:R-:W-:Y:S01]  /*8270*/  CS2R R6, SRZ ;  /* 0x0000000000067805 */ /* 0x005fe2000001ff00 */
[----:B------:R-:W0:Y:S04]  /*8280*/  I2F.F64.S16 R4, R11 ;  /* 0x0000000b00047312 */ /* 0x000e280000101c00 */
[----:B0-----:R0:W-:Y:S01]  /*8290*/  STG.E.128 desc[UR36][R8.64], R4 ;  /* 0x0000000408007986 */ /* 0x0011e2000c101d24 */
[----:B------:R-:W-:Y:S05]  /*82a0*/  BRA `(.L_x_35249) ;  /* 0x00000008001c7947 */ /* 0x000fea0003800000 */
.L_x_35257:
        /* <DEDUP_REMOVED lines=17> */
.L_x_35262:
[----:B------:R-:W-:Y:S05]  /*83c0*/  BSYNC.RECONVERGENT B0 ;  /* 0x0000000000007941 */ /* 0x000fea0003800200 */
.L_x_35261:
[----:B------:R1:W-:Y:S01]  /*83d0*/  STG.E.U8 desc[UR36][R8.64], R3 ;  /* 0x0000000308007986 */ /* 0x0003e2000c101124 */
[----:B------:R-:W-:Y:S05]  /*83e0*/  BRA `(.L_x_35249) ;  /* 0x0000000400cc7947 */ /* 0x000fea0003800000 */
.L_x_35260:
        /* <DEDUP_REMOVED lines=16> */
.L_x_35259:
[----:B------:R-:W1:Y:S02]  /*84f0*/  I2F.S16 R0, R11 ;  /* 0x0000000b00007306 */ /* 0x000e640000101400 */
[----:B-1----:R-:W-:-:S05]  /*8500*/  F2FP.BF16.F32.PACK_AB R0, RZ, R0 ;  /* 0x00000000ff00723e */ /* 0x002fca00000010ff */
[----:B------:R1:W-:Y:S01]  /*8510*/  STG.E.U16 desc[UR36][R8.64], R0 ;  /* 0x0000000008007986 */ /* 0x0003e2000c101524 */
[----:B------:R-:W-:Y:S05]  /*8520*/  BRA `(.L_x_35249) ;  /* 0x00000004007c7947 */ /* 0x000fea0003800000 */
.L_x_35256:
        /* <DEDUP_REMOVED lines=10> */
.L_x_35265:
        /* <DEDUP_REMOVED lines=12> */
.L_x_35268:
[----:B------:R-:W-:-:S04]  /*8690*/  SHF.R.U32.HI R0, RZ, 0x14, R11 ;  /* 0x00000014ff007819 */ /* 0x000fc8000001160b */
[----:B------:R-:W-:-:S04]  /*86a0*/  LOP3.LUT R0, R0, 0x1, RZ, 0xc0, !PT ;  /* 0x0000000100007812 */ /* 0x000fc800078ec0ff */
[----:B------:R-:W-:-:S04]  /*86b0*/  IADD3 R0, PT, PT, R11, 0x487ffff, R0 ;  /* 0x0487ffff0b007810 */ /* 0x000fc80007ffe000 */
[----:B------:R-:W-:-:S04]  /*86c0*/  SHF.R.U32.HI R0, RZ, 0x14, R0 ;  /* 0x00000014ff007819 */ /* 0x000fc80000011600 */
[----:B------:R-:W-:-:S07]  /*86d0*/  LOP3.LUT R0, R0, 0xff, RZ, 0xc0, !PT ;  /* 0x000000ff00007812 */ /* 0x000fce00078ec0ff */
.L_x_35269:
[----:B------:R-:W-:-:S07]  /*86e0*/  PRMT R4, R0, 0x7610, R4 ;  /* 0x0000761000047816 */ /* 0x000fce0000000004 */
.L_x_35267:
[----:B------:R-:W-:Y:S05]  /*86f0*/  BSYNC.RECONVERGENT B0 ;  /* 0x0000000000007941 */ /* 0x000fea0003800200 */
.L_x_35266:
[----:B------:R1:W-:Y:S01]  /*8700*/  STG.E.U8 desc[UR36][R8.64], R4 ;  /* 0x0000000408007986 */ /* 0x0003e2000c101124 */
[----:B------:R-:W-:Y:S05]  /*8710*/  BRA `(.L_x_35249) ;  /* 0x0000000400007947 */ /* 0x000fea0003800000 */
.L_x_35264:
        /* <DEDUP_REMOVED lines=12> */
.L_x_35272:
[----:B------:R-:W-:-:S04]  /*87e0*/  SHF.R.U32.HI R0, RZ, 0x15, R11 ;  /* 0x00000015ff007819 */ /* 0x000fc8000001160b */
[----:B------:R-:W-:-:S04]  /*87f0*/  LOP3.LUT R0, R0, 0x1, RZ, 0xc0, !PT ;  /* 0x0000000100007812 */ /* 0x000fc800078ec0ff */
[----:B------:R-:W-:-:S04]  /*8800*/  IADD3 R0, PT, PT, R11, 0x88fffff, R0 ;  /* 0x088fffff0b007810 */ /* 0x000fc80007ffe000 */
[----:B------:R-:W-:-:S04]  /*8810*/  SHF.R.U32.HI R0, RZ, 0x15, R0 ;  /* 0x00000015ff007819 */ /* 0x000fc80000011600 */
[----:B------:R-:W-:-:S07]  /*8820*/  LOP3.LUT R0, R0, 0xff, RZ, 0xc0, !PT ;  /* 0x000000ff00007812 */ /* 0x000fce00078ec0ff */
.L_x_35273:
[----:B------:R-:W-:-:S07]  /*8830*/  PRMT R4, R0, 0x7610, R4 ;  /* 0x0000761000047816 */ /* 0x000fce0000000004 */
.L_x_35271:
[----:B------:R-:W-:Y:S05]  /*8840*/  BSYNC.RECONVERGENT B0 ;  /* 0x0000000000007941 */ /* 0x000fea0003800200 */
.L_x_35270:
[----:B------:R1:W-:Y:S01]  /*8850*/  STG.E.U8 desc[UR36][R8.64], R4 ;  /* 0x0000000408007986 */ /* 0x0003e2000c101124 */
[----:B------:R-:W-:Y:S05]  /*8860*/  BRA `(.L_x_35249) ;  /* 0x0000000000ac7947 */ /* 0x000fea0003800000 */
.L_x_35263:
[----:B------:R-:W-:-:S13]  /*8870*/  ISETP.NE.AND P0, PT, R0, 0x1c, PT ;  /* 0x0000001c0000780c */ /* 0x000fda0003f05270 */
[----:B------:R-:W-:Y:S05]  /*8880*/  @!P0 BRA `(.L_x_35274) ;  /* 0x0000000000a08947 */ /* 0x000fea0003800000 */
[----:B------:R-:W-:-:S13]  /*8890*/  ISETP.NE.AND P0, PT, R0, 0x1d, PT ;  /* 0x0000001d0000780c */ /* 0x000fda0003f05270 */
[----:B------:R-:W-:Y:S05]  /*88a0*/  @!P0 BRA `(.L_x_35275) ;  /* 0x0000000000888947 */ /* 0x000fea0003800000 */
[----:B------:R-:W-:-:S13]  /*88b0*/  ISETP.NE.AND P0, PT, R0, 0x2c, PT ;  /* 0x0000002c0000780c */ /* 0x000fda0003f05270 */
[----:B------:R-:W-:Y:S05]  /*88c0*/  @!P0 BRA `(.L_x_35276) ;  /* 0x0000000000448947 */ /* 0x000fea0003800000 */
.L_x_35248:
        /* <DEDUP_REMOVED lines=16> */
.L_x_35277:
[----:B------:R-:W-:Y:S05]  /*89d0*/  BRA `(.L_x_35249) ;  /* 0x0000000000507947 */ /* 0x000fea0003800000 */
.L_x_35276:
        /* <DEDUP_REMOVED lines=15> */
.L_x_35275:
[----:B------:R-:W-:Y:S02]  /*8ad0*/  IMAD.MOV.U32 R4, RZ, RZ, R11 ;  /* 0x000000ffff047224 */ /* 0x000fe400078e000b */
[----:B------:R-:W-:-:S05]  /*8ae0*/  IMAD.MOV.U32 R5, RZ, RZ, RZ ;  /* 0x000000ffff057224 */ /* 0x000fca00078e00ff */
[----:B------:R3:W-:Y:S01]  /*8af0*/  STG.E.64 desc[UR36][R8.64], R4 ;  /* 0x0000000408007986 */ /* 0x0007e2000c101b24 */
[----:B------:R-:W-:Y:S05]  /*8b00*/  BRA `(.L_x_35249) ;  /* 0x0000000000047947 */ /* 0x000fea0003800000 */
.L_x_35274:
[----:B------:R1:W-:Y:S02]  /*8b10*/  STG.E desc[UR36][R8.64], R11 ;  /* 0x0000000b08007986 */ /* 0x0003e4000c101924 */
.L_x_35249:
[----:B------:R-:W-:Y:S05]  /*8b20*/  BSYNC.RECONVERGENT B6 ;  /* 0x0000000000067941 */ /* 0x000fea0003800200 */
.L_x_35243:
        /* <DEDUP_REMOVED lines=24> */
.L_x_35283:
[----:B------:R0:W-:Y:S01]  /*8cb0*/  STG.E.U8 desc[UR36][R8.64], R26 ;  /* 0x0000001a08007986 */ /* 0x0001e2000c101124 */
[----:B------:R-:W-:Y:S05]  /*8cc0*/  BRA `(.L_x_35285) ;  /* 0x0000000800fc7947 */ /* 0x000fea0003800000 */
.L_x_35282:
        /* <DEDUP_REMOVED lines=9> */
.L_x_35287:
[----:B------:R3:W-:Y:S01]  /*8d60*/  STG.E desc[UR36][R8.64], R26 ;  /* 0x0000001a08007986 */ /* 0x0007e2000c101924 */
[----:B------:R-:W-:Y:S05]  /*8d70*/  BRA `(.L_x_35285) ;  /* 0x0000000800d07947 */ /* 0x000fea0003800000 */
.L_x_35286:
[----:B------:R0:W-:Y:S01]  /*8d80*/  STG.E.U16 desc[UR36][R8.64], R26 ;  /* 0x0000001a08007986 */ /* 0x0001e2000c101524 */
[----:B------:R-:W-:Y:S05]  /*8d90*/  BRA `(.L_x_35285) ;  /* 0x0000000800c87947 */ /* 0x000fea0003800000 */
.L_x_35281:
        /* <DEDUP_REMOVED lines=9> */
.L_x_35289:
[----:B------:R-:W0:Y:S02]  /*8e30*/  I2F.S16 R0, R26 ;  /* 0x0000001a00007306 */ /* 0x000e240000101400 */
[----:B0-----:R-:W-:-:S05]  /*8e40*/  F2FP.F16.F32.PACK_AB R0, RZ, R0 ;  /* 0x00000000ff00723e */ /* 0x001fca00000000ff */
[----:B------:R0:W-:Y:S01]  /*8e50*/  STG.E.U16 desc[UR36][R8.64], R0 ;  /* 0x0000000008007986 */ /* 0x0001e2000c101524 */
[----:B------:R-:W-:Y:S05]  /*8e60*/  BRA `(.L_x_35285) ;  /* 0x0000000800947947 */ /* 0x000fea0003800000 */
.L_x_35288:
        /* <DEDUP_REMOVED lines=10> */
.L_x_35291:
[----:B------:R-:W0:Y:S02]  /*8f10*/  I2F.S16 R26, R26 ;  /* 0x0000001a001a7306 */ /* 0x000e240000101400 */
[----:B0-----:R-:W-:-:S04]  /*8f20*/  F2FP.F16.F32.PACK_AB R3, RZ, R26 ;  /* 0x0000001aff03723e */ /* 0x001fc800000000ff */
[----:B------:R-:W-:-:S05]  /*8f30*/  PRMT R3, R3, 0x5410, RZ ;  /* 0x0000541003037816 */ /* 0x000fca00000000ff */
[----:B------:R0:W-:Y:S01]  /*8f40*/  STG.E desc[UR36][R8.64], R3 ;  /* 0x0000000308007986 */ /* 0x0001e2000c101924 */
[----:B------:R-:W-:Y:S05]  /*8f50*/  BRA `(.L_x_35285) ;  /* 0x0000000800587947 */ /* 0x000fea0003800000 */
.L_x_35290:
[----:B------:R-:W0:Y:S02]  /*8f60*/  I2F.F64.S16 R26, R26 ;  /* 0x0000001a001a7312 */ /* 0x000e240000101c00 */
[----:B0-----:R0:W-:Y:S01]  /*8f70*/  STG.E.64 desc[UR36][R8.64], R26 ;  /* 0x0000001a08007986 */ /* 0x0011e2000c101b24 */
[----:B------:R-:W-:Y:S05]  /*8f80*/  BRA `(.L_x_35285) ;  /* 0x00000008004c7947 */ /* 0x000fea0003800000 */
.L_x_35280:
        /* <DEDUP_REMOVED lines=12> */
.L_x_35295:
        /* <DEDUP_REMOVED lines=16> */
.L_x_35298:
[----:B------:R-:W-:-:S07]  /*9150*/  PRMT R4, R0, 0x7610, R4 ;  /* 0x0000761000047816 */ /* 0x000fce0000000004 */
.L_x_35297:
[----:B------:R-:W-:Y:S05]  /*9160*/  BSYNC.RECONVERGENT B0 ;  /* 0x0000000000007941 */ /* 0x000fea0003800200 */
.L_x_35296:
[----:B------:R0:W-:Y:S01]  /*9170*/  STG.E.U8 desc[UR36][R8.64], R4 ;  /* 0x0000000408007986 */ /* 0x0001e2000c101124 */
[----:B------:R-:W-:Y:S05]  /*9180*/  BRA `(.L_x_35285) ;  /* 0x0000000400cc7947 */ /* 0x000fea0003800000 */
.L_x_35294:
        /* <DEDUP_REMOVED lines=16> */
.L_x_35301:
[----:B------:R-:W-:-:S07]  /*9290*/  PRMT R4, R0, 0x7610, R4 ;  /* 0x0000761000047816 */ /* 0x000fce0000000004 */
.L_x_35300:
[----:B------:R-:W-:Y:S05]  /*92a0*/  BSYNC.RECONVERGENT B0 ;  /* 0x0000000000007941 */ /* 0x000fea0003800200 */
.L_x_35299:
[----:B------:R0:W-:Y:S01]  /*92b0*/  STG.E.U8 desc[UR36][R8.64], R4 ;  /* 0x0000000408007986 */ /* 0x0001e2000c101124 */
[----:B------:R-:W-:Y:S05]  /*92c0*/  BRA `(.L_x_35285) ;  /* 0x00000004007c7947 */ /* 0x000fea0003800000 */
.L_x_35293:
        /* <DEDUP_REMOVED lines=21> */
.L_x_35303:
[----:B------:R-:W-:-:S05]  /*9420*/  IMAD.MOV.U32 R27, RZ, RZ, RZ ;  /* 0x000000ffff1b7224 */ /* 0x000fca00078e00ff */
[----:B------:R0:W-:Y:S01]  /*9430*/  STG.E.64 desc[UR36][R8.64], R26 ;  /* 0x0000001a08007986 */ /* 0x0001e2000c101b24 */
[----:B------:R-:W-:Y:S05]  /*9440*/  BRA `(.L_x_35285) ;  /* 0x00000004001c7947 */ /* 0x000fea0003800000 */
.L_x_35302:
[----:B------:R0:W-:Y:S01]  /*9450*/  STG.E desc[UR36][R8.64], R26 ;  /* 0x0000001a08007986 */ /* 0x0001e2000c101924 */
[----:B------:R-:W-:Y:S05]  /*9460*/  BRA `(.L_x_35285) ;  /* 0x0000000400147947 */ /* 0x000fea0003800000 */
.L_x_35292:
        /* <DEDUP_REMOVED lines=8> */
.L_x_35305:
[----:B--2---:R-:W-:Y:S01]  /*94f0*/  CS2R R6, SRZ ;  /* 0x0000000000067805 */ /* 0x004fe2000001ff00 */
[----:B------:R-:W0:Y:S04]  /*9500*/  I2F.F64.S16 R4, R26 ;  /* 0x0000001a00047312 */ /* 0x000e280000101c00 */
[----:B0-----:R0:W-:Y:S01]  /*9510*/  STG.E.128 desc[UR36][R8.64], R4 ;  /* 0x0000000408007986 */ /* 0x0011e2000c101d24 */
[----:B------:R-:W-:Y:S05]  /*9520*/  BRA `(.L_x_35285) ;  /* 0x0000000000e47947 */ /* 0x000fea0003800000 */
.L_x_35304:
[----:B------:R-:W-:-:S13]  /*9530*/  ISETP.NE.AND P0, PT, R0, 0xf, PT ;  /* 0x0000000f0000780c */ /* 0x000fda0003f05270 */
[----:B------:R-:W-:Y:S05]  /*9540*/  @!P0 BRA `(.L_x_35306) ;  /* 0x0000000000d08947 */ /* 0x000fea0003800000 */
[----:B------:R-:W-:-:S13]  /*9550*/  ISETP.NE.AND P0, PT, R0, 0x17, PT ;  /* 0x000000170000780c */ /* 0x000fda0003f05270 */
[----:B------:R-:W-:Y:S05]  /*9560*/  @!P0 BRA `(.L_x_35307) ;  /* 0x0000000000848947 */ /* 0x000fea0003800000 */
[----:B------:R-:W-:-:S13]  /*9570*/  ISETP.NE.AND P0, PT, R0, 0x18, PT ;  /* 0x000000180000780c */ /* 0x000fda0003f05270 */
[----:B------:R-:W-:Y:S05]  /*9580*/  @!P0 BRA `(.L_x_35308) ;  /* 0x0000000000448947 */ /* 0x000fea0003800000 */
.L_x_35284:
        /* <DEDUP_REMOVED lines=16> */
.L_x_35309:
[----:B------:R-:W-:Y:S05]  /*9690*/  BRA `(.L_x_35285) ;  /* 0x0000000000887947 */ /* 0x000fea0003800000 */
.L_x_35308:
        /* <DEDUP_REMOVED lines=11> */
.L_x_35311:
[----:B------:R-:W-:Y:S05]  /*9750*/  BSYNC.RECONVERGENT B0 ;  /* 0x0000000000007941 */ /* 0x000fea0003800200 */
.L_x_35310:
[----:B------:R0:W-:Y:S01]  /*9760*/  STG.E.U8 desc[UR36][R8.64], R3 ;  /* 0x0000000308007986 */ /* 0x0001e2000c101124 */
[----:B------:R-:W-:Y:S05]  /*9770*/  BRA `(.L_x_35285) ;  /* 0x0000000000507947 */ /* 0x000fea0003800000 */
.L_x_35307:
        /* <DEDUP_REMOVED lines=12> */
.L_x_35312:
[----:B------:R-:W-:Y:S01]  /*9840*/  IMAD.MOV.U32 R3, RZ, RZ, 0x7f ;  /* 0x0000007fff037424 */ /* 0x000fe200078e00ff */
[----:B------:R-:W-:-:S04]  /*9850*/  ISETP.GT.U32.AND P0, PT, R5, 0x7f800000, PT ;  /* 0x7f8000000500780c */ /* 0x000fc80003f04070 */
[----:B------:R-:W-:-:S05]  /*9860*/  SEL R3, R3, 0x7c, P0 ;  /* 0x0000007c03037807 */ /* 0x000fca0000000000 */
[----:B------:R0:W-:Y:S01]  /*9870*/  STG.E.U8 desc[UR36][R8.64], R3 ;  /* 0x0000000308007986 */ /* 0x0001e2000c101124 */
[----:B------:R-:W-:Y:S05]  /*9880*/  BRA `(.L_x_35285) ;  /* 0x00000000000c7947 */ /* 0x000fea0003800000 */
.L_x_35306:
[----:B------:R-:W0:Y:S02]  /*9890*/  I2F.S16 R0, R26 ;  /* 0x0000001a00007306 */ /* 0x000e240000101400 */
[----:B0-----:R-:W-:-:S05]  /*98a0*/  F2FP.BF16.F32.PACK_AB R0, RZ, R0 ;  /* 0x00000000ff00723e */ /* 0x001fca00000010ff */
[----:B------:R0:W-:Y:S02]  /*98b0*/  STG.E.U16 desc[UR36][R8.64], R0 ;  /* 0x0000000008007986 */ /* 0x0001e4000c101524 */
.L_x_35285:
[----:B------:R-:W-:Y:S05]  /*98c0*/  BSYNC.RECONVERGENT B6 ;  /* 0x0000000000067941 */ /* 0x000fea0003800200 */
.L_x_35279:
[----:B------:R-:W-:-:S07]  /*98d0*/  VIADD R17, R17, 0x80 ;  /* 0x0000008011117836 */ /* 0x000fce0000000000 */
.L_x_35242:
[----:B------:R-:W-:-:S13]  /*98e0*/  ISETP.GE.AND P0, PT, R17, R16, PT ;  /* 0x000000101100720c */ /* 0x000fda0003f06270 */
[----:B------:R-:W-:Y:S05]  /*98f0*/  @P0 BREAK.RELIABLE B7 ;  /* 0x0000000000070942 */ /* 0x000fea0003800100 */
[----:B------:R-:W-:Y:S05]  /*9900*/  @P0 BRA `(.L_x_35278) ;  /* 0x0000000c00640947 */ /* 0x000fea0003800000 */
[----:B------:R-:W-:Y:S05]  /*9910*/  BSYNC.RELIABLE B7 ;  /* 0x0000000000077941 */ /* 0x000fea0003800100 */
.L_x_35241:
        /* <DEDUP_REMOVED lines=21> */
.L_x_35317:
[----:B------:R0:W-:Y:S01]  /*9a70*/  STG.E.U8 desc[UR36][R8.64], R24 ;  /* 0x0000001808007986 */ /* 0x0001e2000c101124 */
[----:B------:R-:W-:Y:S05]  /*9a80*/  BRA `(.L_x_35319) ;  /* 0x0000000800fc7947 */ /* 0x000fea0003800000 */
.L_x_35316:
        /* <DEDUP_REMOVED lines=9> */
.L_x_35321:
[----:B------:R3:W-:Y:S01]  /*9b20*/  STG.E desc[UR36][R8.64], R24 ;  /* 0x0000001808007986 */ /* 0x0007e2000c101924 */
[----:B------:R-:W-:Y:S05]  /*9b30*/  BRA `(.L_x_35319) ;  /* 0x0000000800d07947 */ /* 0x000fea0003800000 */
.L_x_35320:
[----:B------:R0:W-:Y:S01]  /*9b40*/  STG.E.U16 desc[UR36][R8.64], R24 ;  /* 0x0000001808007986 */ /* 0x0001e2000c101524 */
[----:B------:R-:W-:Y:S05]  /*9b50*/  BRA `(.L_x_35319) ;  /* 0x0000000800c87947 */ /* 0x000fea0003800000 */
.L_x_35315:
        /* <DEDUP_REMOVED lines=9> */
.L_x_35323:
[----:B------:R-:W0:Y:S02]  /*9bf0*/  I2F.S16 R0, R24 ;  /* 0x0000001800007306 */ /* 0x000e240000101400 */
[----:B0-----:R-:W-:-:S05]  /*9c00*/  F2FP.F16.F32.PACK_AB R0, RZ, R0 ;  /* 0x00000000ff00723e */ /* 0x001fca00000000ff */
[----:B------:R0:W-:Y:S01]  /*9c10*/  STG.E.U16 desc[UR36][R8.64], R0 ;  /* 0x0000000008007986 */ /* 0x0001e2000c101524 */
[----:B------:R-:W-:Y:S05]  /*9c20*/  BRA `(.L_x_35319) ;  /* 0x0000000800947947 */ /* 0x000fea0003800000 */
.L_x_35322:
        /* <DEDUP_REMOVED lines=10> */
.L_x_35325:
[----:B------:R-:W0:Y:S02]  /*9cd0*/  I2F.S16 R24, R24 ;  /* 0x0000001800187306 */ /* 0x000e240000101400 */
[----:B0-----:R-:W-:-:S04]  /*9ce0*/  F2FP.F16.F32.PACK_AB R3, RZ, R24 ;  /* 0x00000018ff03723e */ /* 0x001fc800000000ff */
[----:B------:R-:W-:-:S05]  /*9cf0*/  PRMT R3, R3, 0x5410, RZ ;  /* 0x0000541003037816 */ /* 0x000fca00000000ff */
[----:B------:R0:W-:Y:S01]  /*9d00*/  STG.E desc[UR36][R8.64], R3 ;  /* 0x0000000308007986 */ /* 0x0001e2000c101924 */
[----:B------:R-:W-:Y:S05]  /*9d10*/  BRA `(.L_x_35319) ;  /* 0x0000000800587947 */ /* 0x000fea0003800000 */
.L_x_35324:
[----:B------:R-:W0:Y:S02]  /*9d20*/  I2F.F64.S16 R24, R24 ;  /* 0x0000001800187312 */ /* 0x000e240000101c00 */
[----:B0-----:R0:W-:Y:S01]  /*9d30*/  STG.E.64 desc[UR36][R8.64], R24 ;  /* 0x0000001808007986 */ /* 0x0011e2000c101b24 */
[----:B------:R-:W-:Y:S05]  /*9d40*/  BRA `(.L_x_35319) ;  /* 0x00000008004c7947 */ /* 0x000fea0003800000 */
.L_x_35314:
        /* <DEDUP_REMOVED lines=12> */
.L_x_35329:
        /* <DEDUP_REMOVED lines=16> */
.L_x_35332:
[----:B------:R-:W-:-:S07]  /*9f10*/  PRMT R4, R0, 0x7610, R4 ;  /* 0x0000761000047816 */ /* 0x000fce0000000004 */
.L_x_35331:
[----:B------:R-:W-:Y:S05]  /*9f20*/  BSYNC.RECONVERGENT B0 ;  /* 0x0000000000007941 */ /* 0x000fea0003800200 */
.L_x_35330:
[----:B------:R0:W-:Y:S01]  /*9f30*/  STG.E.U8 desc[UR36][R8.64], R4 ;  /* 0x0000000408007986 */ /* 0x0001e2000c101124 */
[----:B------:R-:W-:Y:S05]  /*9f40*/  BRA `(.L_x_35319) ;  /* 0x0000000400cc7947 */ /* 0x000fea0003800000 */
.L_x_35328:
        /* <DEDUP_REMOVED lines=16> */
.L_x_35335:
[----:B------:R-:W-:-:S07]  /*a050*/  PRMT R4, R0, 0x7610, R4 ;  /* 0x0000761000047816 */ /* 0x000fce0000000004 */
.L_x_35334:
[----:B------:R-:W-:Y:S05]  /*a060*/  BSYNC.RECONVERGENT B0 ;  /* 0x0000000000007941 */ /* 0x000fea0003800200 */
.L_x_35333:
[----:B------:R0:W-:Y:S01]  /*a070*/  STG.E.U8 desc[UR36][R8.64], R4 ;  /* 0x0000000408007986 */ /* 0x0001e2000c101124 */
[----:B------:R-:W-:Y:S05]  /*a080*/  BRA `(.L_x_35319) ;  /* 0x00000004007c7947 */ /* 0x000fea0003800000 */
.L_x_35327:
        /* <DEDUP_REMOVED lines=21> */
.L_x_35337:
[----:B------:R-:W-:-:S05]  /*a1e0*/  IMAD.MOV.U32 R25, RZ, RZ, RZ ;  /* 0x000000ffff197224 */ /* 0x000fca00078e00ff */
[----:B------:R0:W-:Y:S01]  /*a1f0*/  STG.E.64 desc[UR36][R8.64], R24 ;  /* 0x0000001808007986 */ /* 0x0001e2000c101b24 */
[----:B------:R-:W-:Y:S05]  /*a200*/  BRA `(.L_x_35319) ;  /* 0x00000004001c7947 */ /* 0x000fea0003800000 */
.L_x_35336:
[----:B------:R0:W-:Y:S01]  /*a210*/  STG.E desc[UR36][R8.64], R24 ;  /* 0x0000001808007986 */ /* 0x0001e2000c101924 */
[----:B------:R-:W-:Y:S05]  /*a220*/  BRA `(.L_x_35319) ;  /* 0x0000000400147947 */ /* 0x000fea0003800000 */
.L_x_35326:
        /* <DEDUP_REMOVED lines=8> */
.L_x_35339:
[----:B--2---:R-:W-:Y:S01]  /*a2b0*/  CS2R R6, SRZ ;  /* 0x0000000000067805 */ /* 0x004fe2000001ff00 */
[----:B------:R-:W0:Y:S04]  /*a2c0*/  I2F.F64.S16 R4, R24 ;  /* 0x0000001800047312 */ /* 0x000e280000101c00 */
[----:B0-----:R0:W-:Y:S01]  /*a2d0*/  STG.E.128 desc[UR36][R8.64], R4 ;  /* 0x0000000408007986 */ /* 0x0011e2000c101d24 */
[----:B------:R-:W-:Y:S05]  /*a2e0*/  BRA `(.L_x_35319) ;  /* 0x0000000000e47947 */ /* 0x000fea0003800000 */
.L_x_35338:
[----:B------:R-:W-:-:S13]  /*a2f0*/  ISETP.NE.AND P0, PT, R0, 0xf, PT ;  /* 0x0000000f0000780c */ /* 0x000fda0003f05270 */
[----:B------:R-:W-:Y:S05]  /*a300*/  @!P0 BRA `(.L_x_35340) ;  /* 0x0000000000d08947 */ /* 0x000fea0003800000 */
[----:B------:R-:W-:-:S13]  /*a310*/  ISETP.NE.AND P0, PT, R0, 0x17, PT ;  /* 0x000000170000780c */ /* 0x000fda0003f05270 */
[----:B------:R-:W-:Y:S05]  /*a320*/  @!P0 BRA `(.L_x_35341) ;  /* 0x0000000000848947 */ /* 0x000fea0003800000 */
[----:B------:R-:W-:-:S13]  /*a330*/  ISETP.NE.AND P0, PT, R0, 0x18, PT ;  /* 0x000000180000780c */ /* 0x000fda0003f05270 */
[----:B------:R-:W-:Y:S05]  /*a340*/  @!P0 BRA `(.L_x_35342) ;  /* 0x0000000000448947 */ /* 0x000fea0003800000 */
.L_x_35318:
        /* <DEDUP_REMOVED lines=16> */
.L_x_35343:
[----:B------:R-:W-:Y:S05]  /*a450*/  BRA `(.L_x_35319) ;  /* 0x0000000000887947 */ /* 0x000fea0003800000 */
.L_x_35342:
        /* <DEDUP_REMOVED lines=11> */
.L_x_35345:
[----:B------:R-:W-:Y:S05]  /*a510*/  BSYNC.RECONVERGENT B0 ;  /* 0x0000000000007941 */ /* 0x000fea0003800200 */
.L_x_35344:
[----:B------:R0:W-:Y:S01]  /*a520*/  STG.E.U8 desc[UR36][R8.64], R3 ;  /* 0x0000000308007986 */ /* 0x0001e2000c101124 */
[----:B------:R-:W-:Y:S05]  /*a530*/  BRA `(.L_x_35319) ;  /* 0x0000000000507947 */ /* 0x000fea0003800000 */
.L_x_35341:
        /* <DEDUP_REMOVED lines=12> */
.L_x_35346:
[----:B------:R-:W-:Y:S01]  /*a600*/  IMAD.MOV.U32 R3, RZ, RZ, 0x7f ;  /* 0x0000007fff037424 */ /* 0x000fe200078e00ff */
[----:B------:R-:W-:-:S04]  /*a610*/  ISETP.GT.U32.AND P0, PT, R5, 0x7f800000, PT ;  /* 0x7f8000000500780c */ /* 0x000fc80003f04070 */
[----:B------:R-:W-:-:S05]  /*a620*/  SEL R3, R3, 0x7c, P0 ;  /* 0x0000007c03037807 */ /* 0x000fca0000000000 */
[----:B------:R0:W-:Y:S01]  /*a630*/  STG.E.U8 desc[UR36][R8.64], R3 ;  /* 0x0000000308007986 */ /* 0x0001e2000c101124 */
[----:B------:R-:W-:Y:S05]  /*a640*/  BRA `(.L_x_35319) ;  /* 0x00000000000c7947 */ /* 0x000fea0003800000 */
.L_x_35340:
[----:B------:R-:W0:Y:S02]  /*a650*/  I2F.S16 R0, R24 ;  /* 0x0000001800007306 */ /* 0x000e240000101400 */
[----:B0-----:R-:W-:-:S05]  /*a660*/  F2FP.BF16.F32.PACK_AB R0, RZ, R0 ;  /* 0x00000000ff00723e */ /* 0x001fca00000010ff */
[----:B------:R0:W-:Y:S02]  /*a670*/  STG.E.U16 desc[UR36][R8.64], R0 ;  /* 0x0000000008007986 */ /* 0x0001e4000c101524 */
.L_x_35319:
[----:B------:R-:W-:Y:S05]  /*a680*/  BSYNC.RECONVERGENT B6 ;  /* 0x0000000000067941 */ /* 0x000fea0003800200 */
.L_x_35313:
[----:B------:R-:W-:-:S07]  /*a690*/  VIADD R17, R17, 0x80 ;  /* 0x0000008011117836 */ /* 0x000fce0000000000 */
.L_x_35278:
[----:B------:R-:W-:Y:S05]  /*a6a0*/  BSYNC.RECONVERGENT B8 ;  /* 0x0000000000087941 */ /* 0x000fea0003800200 */
.L_x_35240:
        /* <DEDUP_REMOVED lines=21> */
.L_x_35350:
[----:B------:R-:W-:Y:S01]  /*a800*/  STG.E.U8 desc[UR36][R2.64], R22 ;  /* 0x0000001602007986 */ /* 0x000fe2000c101124 */
[----:B------:R-:W-:Y:S05]  /*a810*/  EXIT ;  /* 0x000000000000794d */ /* 0x000fea0003800000 */
.L_x_35349:
        /* <DEDUP_REMOVED lines=9> */
.L_x_35353:
[----:B------:R-:W-:Y:S01]  /*a8b0*/  STG.E desc[UR36][R2.64], R22 ;  /* 0x0000001602007986 */ /* 0x000fe2000c101924 */
[----:B------:R-:W-:Y:S05]  /*a8c0*/  EXIT ;  /* 0x000000000000794d */ /* 0x000fea0003800000 */
.L_x_35352:
[----:B------:R-:W-:Y:S01]  /*a8d0*/  STG.E.U16 desc[UR36][R2.64], R22 ;  /* 0x0000001602007986 */ /* 0x000fe2000c101524 */
[----:B------:R-:W-:Y:S05]  /*a8e0*/  EXIT ;  /* 0x000000000000794d */ /* 0x000fea0003800000 */
.L_x_35348:
        /* <DEDUP_REMOVED lines=9> */
.L_x_35355:
[----:B------:R-:W0:Y:S02]  /*a980*/  I2F.S16 R0, R22 ;  /* 0x0000001600007306 */ /* 0x000e240000101400 */
[----:B0-----:R-:W-:-:S05]  /*a990*/  F2FP.F16.F32.PACK_AB R0, RZ, R0 ;  /* 0x00000000ff00723e */ /* 0x001fca00000000ff */
[----:B------:R-:W-:Y:S01]  /*a9a0*/  STG.E.U16 desc[UR36][R2.64], R0 ;  /* 0x0000000002007986 */ /* 0x000fe2000c101524 */
[----:B------:R-:W-:Y:S05]  /*a9b0*/  EXIT ;  /* 0x000000000000794d */ /* 0x000fea0003800000 */
.L_x_35354:
        /* <DEDUP_REMOVED lines=10> */
.L_x_35357:
[----:B------:R-:W0:Y:S02]  /*aa60*/  I2F.S16 R22, R22 ;  /* 0x0000001600167306 */ /* 0x000e240000101400 */
[----:B0-----:R-:W-:-:S04]  /*aa70*/  F2FP.F16.F32.PACK_AB R5, RZ, R22 ;  /* 0x00000016ff05723e */ /* 0x001fc800000000ff */
[----:B------:R-:W-:-:S05]  /*aa80*/  PRMT R5, R5, 0x5410, RZ ;  /* 0x0000541005057816 */ /* 0x000fca00000000ff */
[----:B------:R-:W-:Y:S01]  /*aa90*/  STG.E desc[UR36][R2.64], R5 ;  /* 0x0000000502007986 */ /* 0x000fe2000c101924 */
[----:B------:R-:W-:Y:S05]  /*aaa0*/  EXIT ;  /* 0x000000000000794d */ /* 0x000fea0003800000 */
.L_x_35356:
[----:B------:R-:W0:Y:S02]  /*aab0*/  I2F.F64.S16 R22, R22 ;  /* 0x0000001600167312 */ /* 0x000e240000101c00 */
[----:B0-----:R-:W-:Y:S01]  /*aac0*/  STG.E.64 desc[UR36][R2.64], R22 ;  /* 0x0000001602007986 */ /* 0x001fe2000c101b24 */
[----:B------:R-:W-:Y:S05]  /*aad0*/  EXIT ;  /* 0x000000000000794d */ /* 0x000fea0003800000 */
.L_x_35347:
        /* <DEDUP_REMOVED lines=12> */
.L_x_35361:
        /* <DEDUP_REMOVED lines=17> */
.L_x_35363:
[----:B------:R-:W-:Y:S05]  /*acb0*/  BSYNC.RECONVERGENT B0 ;  /* 0x0000000000007941 */ /* 0x000fea0003800200 */
.L_x_35362:
[----:B------:R-:W-:Y:S01]  /*acc0*/  STG.E.U8 desc[UR36][R2.64], R0 ;  /* 0x0000000002007986 */ /* 0x000fe2000c101124 */
[----:B------:R-:W-:Y:S05]  /*acd0*/  EXIT ;  /* 0x000000000000794d */ /* 0x000fea0003800000 */
.L_x_35360:
        /* <DEDUP_REMOVED lines=17> */
.L_x_35365:
[----:B------:R-:W-:Y:S05]  /*adf0*/  BSYNC.RECONVERGENT B0 ;  /* 0x0000000000007941 */ /* 0x000fea0003800200 */
.L_x_35364:
[----:B------:R-:W-:Y:S01]  /*ae00*/  STG.E.U8 desc[UR36][R2.64], R0 ;  /* 0x0000000002007986 */ /* 0x000fe2000c101124 */
[----:B------:R-:W-:Y:S05]  /*ae10*/  EXIT ;  /* 0x000000000000794d */ /* 0x000fea0003800000 */
.L_x_35359:
        /* <DEDUP_REMOVED lines=21> */
.L_x_35367:
[----:B------:R-:W-:-:S05]  /*af70*/  IMAD.MOV.U32 R23, RZ, RZ, RZ ;  /* 0x000000ffff177224 */ /* 0x000fca00078e00ff */
[----:B------:R-:W-:Y:S01]  /*af80*/  STG.E.64 desc[UR36][R2.64], R22 ;  /* 0x0000001602007986 */ /* 0x000fe2000c101b24 */
[----:B------:R-:W-:Y:S05]  /*af90*/  EXIT ;  /* 0x000000000000794d */ /* 0x000fea0003800000 */
.L_x_35366:
[----:B------:R-:W-:Y:S01]  /*afa0*/  STG.E desc[UR36][R2.64], R22 ;  /* 0x0000001602007986 */ /* 0x000fe2000c101924 */
[----:B------:R-:W-:Y:S05]  /*afb0*/  EXIT ;  /* 0x000000000000794d */ /* 0x000fea0003800000 */
.L_x_35358:
        /* <DEDUP_REMOVED lines=8> */
.L_x_35369:
[----:B--2---:R-:W-:Y:S01]  /*b040*/  CS2R R6, SRZ ;  /* 0x0000000000067805 */ /* 0x004fe2000001ff00 */
[----:B------:R-:W0:Y:S04]  /*b050*/  I2F.F64.S16 R4, R22 ;  /* 0x0000001600047312 */ /* 0x000e280000101c00 */
[----:B0-----:R-:W-:Y:S01]  /*b060*/  STG.E.128 desc[UR36][R2.64], R4 ;  /* 0x0000000402007986 */ /* 0x001fe2000c101d24 */
[----:B------:R-:W-:Y:S05]  /*b070*/  EXIT ;  /* 0x000000000000794d */ /* 0x000fea0003800000 */
.L_x_35368:
[----:B------:R-:W-:-:S13]  /*b080*/  ISETP.NE.AND P0, PT, R0, 0xf, PT ;  /* 0x0000000f0000780c */ /* 0x000fda0003f05270 */
[----:B------:R-:W-:Y:S05]  /*b090*/  @!P0 BRA `(.L_x_35370) ;  /* 0x0000000000d48947 */ /* 0x000fea0003800000 */
[----:B------:R-:W-:-:S13]  /*b0a0*/  ISETP.NE.AND P0, PT, R0, 0x17, PT ;  /* 0x000000170000780c */ /* 0x000fda0003f05270 */
[----:B------:R-:W-:Y:S05]  /*b0b0*/  @!P0 BRA `(.L_x_35371) ;  /* 0x0000000000848947 */ /* 0x000fea0003800000 */
[----:B------:R-:W-:-:S13]  /*b0c0*/  ISETP.NE.AND P0, PT, R0, 0x18, PT ;  /* 0x000000180000780c */ /* 0x000fda0003f05270 */
[----:B------:R-:W-:Y:S05]  /*b0d0*/  @!P0 BRA `(.L_x_35372) ;  /* 0x0000000000448947 */ /* 0x000fea0003800000 */
.L_x_35351:
        /* <DEDUP_REMOVED lines=16> */
.L_x_35373:
[----:B------:R-:W-:Y:S05]  /*b1e0*/  EXIT ;  /* 0x000000000000794d */ /* 0x000fea0003800000 */
.L_x_35372:
        /* <DEDUP_REMOVED lines=11> */
.L_x_35375:
[----:B------:R-:W-:Y:S05]  /*b2a0*/  BSYNC.RECONVERGENT B0 ;  /* 0x0000000000007941 */ /* 0x000fea0003800200 */
.L_x_35374:
[----:B------:R-:W-:Y:S01]  /*b2b0*/  STG.E.U8 desc[UR36][R2.64], R5 ;  /* 0x0000000502007986 */ /* 0x000fe2000c101124 */
[----:B------:R-:W-:Y:S05]  /*b2c0*/  EXIT ;  /* 0x000000000000794d */ /* 0x000fea0003800000 */
.L_x_35371:
        /* <DEDUP_REMOVED lines=13> */
.L_x_35376:
[----:B------:R-:W-:Y:S01]  /*b3a0*/  IMAD.MOV.U32 R5, RZ, RZ, 0x7f ;  /* 0x0000007fff057424 */ /* 0x000fe200078e00ff */
[----:B------:R-:W-:-:S04]  /*b3b0*/  ISETP.GT.U32.AND P0, PT, R7, 0x7f800000, PT ;  /* 0x7f8000000700780c */ /* 0x000fc80003f04070 */
[----:B------:R-:W-:-:S05]  /*b3c0*/  SEL R5, R5, 0x7c, P0 ;  /* 0x0000007c05057807 */ /* 0x000fca0000000000 */
[----:B------:R-:W-:Y:S01]  /*b3d0*/  STG.E.U8 desc[UR36][R2.64], R5 ;  /* 0x0000000502007986 */ /* 0x000fe2000c101124 */
[----:B------:R-:W-:Y:S05]  /*b3e0*/  EXIT ;  /* 0x000000000000794d */ /* 0x000fea0003800000 */
.L_x_35370:
[----:B------:R-:W0:Y:S02]  /*b3f0*/  I2F.S16 R0, R22 ;  /* 0x0000001600007306 */ /* 0x000e240000101400 */
[----:B0-----:R-:W-:-:S05]  /*b400*/  F2FP.BF16.F32.PACK_AB R0, RZ, R0 ;  /* 0x00000000ff00723e */ /* 0x001fca00000010ff */
[----:B------:R-:W-:Y:S01]  /*b410*/  STG.E.U16 desc[UR36][R2.64], R0 ;  /* 0x0000000002007986 */ /* 0x000fe2000c101524 */
[----:B------:R-:W-:Y:S05]  /*b420*/  EXIT ;  /* 0x000000000000794d */ /* 0x000fea0003800000 */
.L_x_35377:
        /* <DEDUP_REMOVED lines=13> */
.L_x_43032:


//--------------------- .text._ZN2at6native18elementwise_kernelILi128ELi4EZNS0_22gpu_kernel_impl_nocastINS0_13BinaryFunctorIddbZZZNS0_23logical_and_kernel_cudaERNS_14TensorIteratorEENKUlvE0_clEvENKUlvE4_clEvEUlddE_EEEEvRNS_18TensorIteratorBaseERKT_EUliE_EEviT1_ --------------------------
	.section	.text._ZN2at6native18elementwise_kernelILi128ELi4EZNS0_22gpu_kernel_impl_nocastINS0_13BinaryFunctorIddbZZZNS0_23logical_and_kernel_cudaERNS_14TensorIteratorEENKUlvE0_clEvENKUlvE4_clEvEUlddE_EEEEvRNS_18TensorIteratorBaseERKT_EUliE_EEviT1_,"ax",@progbits
	.align	128
        .global         _ZN2at6native18elementwise_kernelILi128ELi4EZNS0_22gpu_kernel_impl_nocastINS0_13BinaryFunctorIddbZZZNS0_23logical_and_kernel_cudaERNS_14TensorIteratorEENKUlvE0_clEvENKUlvE4_clEvEUlddE_EEEEvRNS_18TensorIteratorBaseERKT_EUliE_EEviT1_
        .type           _ZN2at6native18elementwise_kernelILi128ELi4EZNS0_22gpu_kernel_impl_nocastINS0_13BinaryFunctorIddbZZZNS0_23logical_and_kernel_cudaERNS_14TensorIteratorEENKUlvE0_clEvENKUlvE4_clEvEUlddE_EEEEvRNS_18TensorIteratorBaseERKT_EUliE_EEviT1_,@function
        .size           _ZN2at6native18elementwise_kernelILi128ELi4EZNS0_22gpu_kernel_impl_nocastINS0_13BinaryFunctorIddbZZZNS0_23logical_and_kernel_cudaERNS_14TensorIteratorEENKUlvE0_clEvENKUlvE4_clEvEUlddE_EEEEvRNS_18TensorIteratorBaseERKT_EUliE_EEviT1_,(.L_x_43033 - _ZN2at6native18elementwise_kernelILi128ELi4EZNS0_22gpu_kernel_impl_nocastINS0_13BinaryFunctorIddbZZZNS0_23logical_and_kernel_cudaERNS_14TensorIteratorEENKUlvE0_clEvENKUlvE4_clEvEUlddE_EEEEvRNS_18TensorIteratorBaseERKT_EUliE_EEviT1_)
        .other          _ZN2at6native18elementwise_kernelILi128ELi4EZNS0_22gpu_kernel_impl_nocastINS0_13BinaryFunctorIddbZZZNS0_23logical_and_kernel_cudaERNS_14TensorIteratorEENKUlvE0_clEvENKUlvE4_clEvEUlddE_EEEEvRNS_18TensorIteratorBaseERKT_EUliE_EEviT1_,@"STO_CUDA_ENTRY STV_DEFAULT"
_ZN2at6native18elementwise_kernelILi128ELi4EZNS0_22gpu_kernel_impl_nocastINS0_13BinaryFunctorIddbZZZNS0_23logical_and_kernel_cudaERNS_14TensorIteratorEENKUlvE0_clEvENKUlvE4_clEvEUlddE_EEEEvRNS_18TensorIteratorBaseERKT_EUliE_EEviT1_:
.text._ZN2at6native18elementwise_kernelILi128ELi4EZNS0_22gpu_kernel_impl_nocastINS0_13BinaryFunctorIddbZZZNS0_23logical_and_kernel_cudaERNS_14TensorIteratorEENKUlvE0_clEvENKUlvE4_clEvEUlddE_EEEEvRNS_18TensorIteratorBaseERKT_EUliE_EEviT1_:
        /* <DEDUP_REMOVED lines=25> */
[----:B---3--:R-:W1:Y:S02]  /*0190*/  DSETP.NEU.AND P0, PT, R4, RZ, P0 ;  /* 0x000000ff0400722a */ /* 0x008e64000070d000 */
        /* <DEDUP_REMOVED lines=16> */
[----:B--2---:R-:W1:Y:S02]  /*02a0*/  DSETP.NEU.AND P0, PT, R4, RZ, P0 ;  /* 0x000000ff0400722a */ /* 0x004e64000070d000 */
[----:B-1----:R-:W-:-:S05]  /*02b0*/  SEL R11, RZ, 0x1, !P0 ;  /* 0x00000001ff0b7807 */ /* 0x002fca0004000000 */
[----:B0-----:R0:W-:Y:S02]  /*02c0*/  STG.E.U8 desc[UR6][R8.64], R11 ;  /* 0x0000000b08007986 */ /* 0x0011e4000c101106 */
.L_x_35381:
[----:B------:R-:W-:-:S13]  /*02d0*/  ISETP.GE.AND P0, PT, R3, UR4, PT ;  /* 0x0000000403007c0c */ /* 0x000fda000bf06270 */
[----:B------:R-:W-:Y:S05]  /*02e0*/  @P0 BREAK.RELIABLE B1 ;  /* 0x0000000000010942 */ /* 0x000fea0003800100 */
[----:B------:R-:W-:Y:S05]  /*02f0*/  @P0 BRA `(.L_x_35382) ;  /* 0x00000000003c0947 */ /* 0x000fea0003800000 */
[----:B------:R-:W-:Y:S05]  /*0300*/  BSYNC.RELIABLE B1 ;  /* 0x0000000000017941 */ /* 0x000fea0003800100 */
.L_x_35380:
        /* <DEDUP_REMOVED lines=14> */
.L_x_35382:
[----:B------:R-:W-:Y:S05]  /*03f0*/  BSYNC.RECONVERGENT B0 ;  /* 0x0000000000007941 */ /* 0x000fea0003800200 */
.L_x_35379:
        /* <DEDUP_REMOVED lines=13> */
[----:B---3--:R-:W0:Y:S02]  /*04d0*/  DSETP.NEU.AND P0, PT, R2, RZ, P0 ;  /* 0x000000ff0200722a */ /* 0x008e24000070d000 */
[----:B01----:R-:W-:-:S05]  /*04e0*/  SEL R9, RZ, 0x1, !P0 ;  /* 0x00000001ff097807 */ /* 0x003fca0004000000 */
[----:B----4-:R-:W-:Y:S01]  /*04f0*/  STG.E.U8 desc[UR6][R6.64], R9 ;  /* 0x0000000906007986 */ /* 0x010fe2000c101106 */
[----:B------:R-:W-:Y:S05]  /*0500*/  EXIT ;  /* 0x000000000000794d */ /* 0x000fea0003800000 */
.L_x_35378:
        /* <DEDUP_REMOVED lines=356> */
.L_x_35386:
        /* <DEDUP_REMOVED lines=16> */
[----:B---3--:R-:W0:Y:S02]  /*1c50*/  DSETP.NEU.AND P0, PT, R6, RZ, P0 ;  /* 0x000000ff0600722a */ /* 0x008e24000070d000 */
        /* <DEDUP_REMOVED lines=353> */
.L_x_35388:
        /* <DEDUP_REMOVED lines=17> */
[----:B0-----:R-:W-:-:S05]  /*3380*/  SEL R11, RZ, 0x1, !P0 ;  /* 0x00000001ff0b7807 */ /* 0x001fca0004000000 */
[----:B------:R0:W-:Y:S02]  /*3390*/  STG.E.U8 desc[UR6][R4.64], R11 ;  /* 0x0000000b04007986 */ /* 0x0001e4000c101106 */
.L_x_35385:
[----:B------:R-:W-:-:S13]  /*33a0*/  ISETP.GE.AND P0, PT, R3, UR4, PT ;  /* 0x0000000403007c0c */ /* 0x000fda000bf06270 */
[----:B------:R-:W-:Y:S05]  /*33b0*/  @P0 BREAK.RELIABLE B1 ;  /* 0x0000000000010942 */ /* 0x000fea0003800100 */
[----:B------:R-:W-:Y:S05]  /*33c0*/  @P0 BRA `(.L_x_35387) ;  /* 0x0000001400c00947 */ /* 0x000fea0003800000 */
[----:B------:R-:W-:Y:S05]  /*33d0*/  BSYNC.RELIABLE B1 ;  /* 0x0000000000017941 */ /* 0x000fea0003800100 */
.L_x_35384:
        /* <DEDUP_REMOVED lines=348> */
.L_x_35389:
        /* <DEDUP_REMOVED lines=19> */
.L_x_35387:
[----:B------:R-:W-:Y:S05]  /*4ad0*/  BSYNC.RECONVERGENT B0 ;  /* 0x0000000000007941 */ /* 0x000fea0003800200 */
.L_x_35383:
        /* <DEDUP_REMOVED lines=351> */
.L_x_35390:
        /* <DEDUP_REMOVED lines=17> */
[----:B------:R-:W-:Y:S01]  /*61e0*/  STG.E.U8 desc[UR6][R2.64], R9 ;  /* 0x0000000902007986 */ /* 0x000fe2000c101106 */
[----:B------:R-:W-:Y:S05]  /*61f0*/  EXIT ;  /* 0x000000000000794d */ /* 0x000fea0003800000 */
.L_x_35391:
        /* <DEDUP_REMOVED lines=16> */
.L_x_43033:


//--------------------- .text._ZN2at6native27unrolled_elementwise_kernelINS0_13BinaryFunctorIddbZZZNS0_23logical_and_kernel_cudaERNS_14TensorIteratorEENKUlvE0_clEvENKUlvE4_clEvEUlddE_EESt5arrayIPcLm3EELi4E23TrivialOffsetCalculatorILi2EjESC_ILi1EjENS0_6memory15LoadWithoutCastENSF_16StoreWithoutCastEEEviT_T0_T2_T3_T4_T5_ --------------------------
	.section	.text._ZN2at6native27unrolled_elementwise_kernelINS0_13BinaryFunctorIddbZZZNS0_23logical_and_kernel_cudaERNS_14TensorIteratorEENKUlvE0_clEvENKUlvE4_clEvEUlddE_EESt5arrayIPcLm3EELi4E23TrivialOffsetCalculatorILi2EjESC_ILi1EjENS0_6memory15LoadWithoutCastENSF_16StoreWithoutCastEEEviT_T0_T2_T3_T4_T5_,"ax",@progbits
	.align	128
        .global         _ZN2at6native27unrolled_elementwise_kernelINS0_13BinaryFunctorIddbZZZNS0_23logical_and_kernel_cudaERNS_14TensorIteratorEENKUlvE0_clEvENKUlvE4_clEvEUlddE_EESt5arrayIPcLm3EELi4E23TrivialOffsetCalculatorILi2EjESC_ILi1EjENS0_6memory15LoadWithoutCastENSF_16StoreWithoutCastEEEviT_T0_T2_T3_T4_T5_
        .type           _ZN2at6native27unrolled_elementwise_kernelINS0_13BinaryFunctorIddbZZZNS0_23logical_and_kernel_cudaERNS_14TensorIteratorEENKUlvE0_clEvENKUlvE4_clEvEUlddE_EESt5arrayIPcLm3EELi4E23TrivialOffsetCalculatorILi2EjESC_ILi1EjENS0_6memory15LoadWithoutCastENSF_16StoreWithoutCastEEEviT_T0_T2_T3_T4_T5_,@function
        .size           _ZN2at6native27unrolled_elementwise_kernelINS0_13BinaryFunctorIddbZZZNS0_23logical_and_kernel_cudaERNS_14TensorIteratorEENKUlvE0_clEvENKUlvE4_clEvEUlddE_EESt5arrayIPcLm3EELi4E23TrivialOffsetCalculatorILi2EjESC_ILi1EjENS0_6memory15LoadWithoutCastENSF_16StoreWithoutCastEEEviT_T0_T2_T3_T4_T5_,(.L_x_43034 - _ZN2at6native27unrolled_elementwise_kernelINS0_13BinaryFunctorIddbZZZNS0_23logical_and_kernel_cudaERNS_14TensorIteratorEENKUlvE0_clEvENKUlvE4_clEvEUlddE_EESt5arrayIPcLm3EELi4E23TrivialOffsetCalculatorILi2EjESC_ILi1EjENS0_6memory15LoadWithoutCastENSF_16StoreWithoutCastEEEviT_T0_T2_T3_T4_T5_)
        .other          _ZN2at6native27unrolled_elementwise_kernelINS0_13BinaryFunctorIddbZZZNS0_23logical_and_kernel_cudaERNS_14TensorIteratorEENKUlvE0_clEvENKUlvE4_clEvEUlddE_EESt5arrayIPcLm3EELi4E23TrivialOffsetCalculatorILi2EjESC_ILi1EjENS0_6memory15LoadWithoutCastENSF_16StoreWithoutCastEEEviT_T0_T2_T3_T4_T5_,@"STO_CUDA_ENTRY STV_DEFAULT"
_ZN2at6native27unrolled_elementwise_kernelINS0_13BinaryFunctorIddbZZZNS0_23logical_and_kernel_cudaERNS_14TensorIteratorEENKUlvE0_clEvENKUlvE4_clEvEUlddE_EESt5arrayIPcLm3EELi4E23TrivialOffsetCalculatorILi2EjESC_ILi1EjENS0_6memory15LoadWithoutCastENSF_16StoreWithoutCastEEEviT_T0_T2_T3_T4_T5_:
.text._ZN2at6native27unrolled_elementwise_kernelINS0_13BinaryFunctorIddbZZZNS0_23logical_and_kernel_cudaERNS_14TensorIteratorEENKUlvE0_clEvENKUlvE4_clEvEUlddE_EESt5arrayIPcLm3EELi4E23TrivialOffsetCalculatorILi2EjESC_ILi1EjENS0_6memory15LoadWithoutCastENSF_16StoreWithoutCastEEEviT_T0_T2_T3_T4_T5_:
        /* <DEDUP_REMOVED lines=51> */
[----:B0-----:R-:W-:Y:S01]  /*0330*/  @!P5 DSETP.NEU.AND P1, PT, R10, RZ, P3 ;  /* 0x000000ff0a00d22a */ /* 0x001fe20001f2d000 */
        /* <DEDUP_REMOVED lines=10> */
[----:B-----5:R-:W-:Y:S01]  /*03e0*/  @!P4 DSETP.NEU.AND P3, PT, R2, RZ, P5 ;  /* 0x000000ff0200c22a */ /* 0x020fe20002f6d000 */
        /* <DEDUP_REMOVED lines=10> */
[----:B0-----:R-:W0:Y:S01]  /*0490*/  @!P2 DSETP.NEU.AND P4, PT, R16, RZ, P5 ;  /* 0x000000ff1000a22a */ /* 0x001e220002f8d000 */
        /* <DEDUP_REMOVED lines=12> */
[----:B-1----:R0:W1:Y:S02]  /*0560*/  @!P0 DSETP.NEU.AND P2, PT, R4, RZ, P5 ;  /* 0x000000ff0400822a */ /* 0x0020640002f4d000 */
        /* <DEDUP_REMOVED lines=18> */
.L_x_35394:
[----:B------:R-:W-:Y:S05]  /*0690*/  BSYNC.RELIABLE B1 ;  /* 0x0000000000017941 */ /* 0x000fea0003800100 */
.L_x_35393:
[----:B------:R-:W-:-:S13]  /*06a0*/  ISETP.GE.AND P0, PT, R19, R18, PT ;  /* 0x000000121300720c */ /* 0x000fda0003f06270 */
[----:B------:R-:W1:Y:S01]  /*06b0*/  @!P0 LDC.64 R4, c[0x0][0x388] ;  /* 0x0000e200ff048b82 */ /* 0x000e620000000a00 */
[----:B0-----:R-:W-:Y:S01]  /*06c0*/  @!P0 LEA R3, R0, R19, 0x9 ;  /* 0x0000001300038211 */ /* 0x001fe200078e48ff */
[----:B------:R-:W-:-:S03]  /*06d0*/  @!P0 VIADD R19, R19, 0x80 ;  /* 0x0000008013138836 */ /* 0x000fc60000000000 */
[----:B-1----:R-:W-:-:S05]  /*06e0*/  @!P0 IADD3 R2, P1, PT, R3, R4, RZ ;  /* 0x0000000403028210 */ /* 0x002fca0007f3e0ff */
[----:B------:R-:W-:-:S05]  /*06f0*/  @!P0 IMAD.X R3, RZ, RZ, R5, P1 ;  /* 0x000000ffff038224 */ /* 0x000fca00008e0605 */
[----:B------:R1:W-:Y:S03]  /*0700*/  @!P0 STG.E.U8 desc[UR4][R2.64], R9 ;  /* 0x0000000902008986 */ /* 0x0003e6000c101104 */
.L_x_35395:
[----:B------:R-:W-:Y:S05]  /*0710*/  BSYNC.RECONVERGENT B0 ;  /* 0x0000000000007941 */ /* 0x000fea0003800200 */
.L_x_35392:
        /* <DEDUP_REMOVED lines=9> */
.L_x_35396:
        /* <DEDUP_REMOVED lines=13> */
.L_x_43034:


//--------------------- .text._ZN2at6native29vectorized_elementwise_kernelILi2ENS0_13BinaryFunctorIddbZZZNS0_23logical_and_kernel_cudaERNS_14TensorIteratorEENKUlvE0_clEvENKUlvE4_clEvEUlddE_EESt5arrayIPcLm3EEEEviT0_T1_ --------------------------
	.section	.text._ZN2at6native29vectorized_elementwise_kernelILi2ENS0_13BinaryFunctorIddbZZZNS0_23logical_and_kernel_cudaERNS_14TensorIteratorEENKUlvE0_clEvENKUlvE4_clEvEUlddE_EESt5arrayIPcLm3EEEEviT0_T1_,"ax",@progbits
	.align	128
        .global         _ZN2at6native29vectorized_elementwise_kernelILi2ENS0_13BinaryFunctorIddbZZZNS0_23logical_and_kernel_cudaERNS_14TensorIteratorEENKUlvE0_clEvENKUlvE4_clEvEUlddE_EESt5arrayIPcLm3EEEEviT0_T1_
        .type           _ZN2at6native29vectorized_elementwise_kernelILi2ENS0_13BinaryFunctorIddbZZZNS0_23logical_and_kernel_cudaERNS_14TensorIteratorEENKUlvE0_clEvENKUlvE4_clEvEUlddE_EESt5arrayIPcLm3EEEEviT0_T1_,@function
        .size           _ZN2at6native29vectorized_elementwise_kernelILi2ENS0_13BinaryFunctorIddbZZZNS0_23logical_and_kernel_cudaERNS_14TensorIteratorEENKUlvE0_clEvENKUlvE4_clEvEUlddE_EESt5arrayIPcLm3EEEEviT0_T1_,(.L_x_43035 - _ZN2at6native29vectorized_elementwise_kernelILi2ENS0_13BinaryFunctorIddbZZZNS0_23logical_and_kernel_cudaERNS_14TensorIteratorEENKUlvE0_clEvENKUlvE4_clEvEUlddE_EESt5arrayIPcLm3EEEEviT0_T1_)
        .other          _ZN2at6native29vectorized_elementwise_kernelILi2ENS0_13BinaryFunctorIddbZZZNS0_23logical_and_kernel_cudaERNS_14TensorIteratorEENKUlvE0_clEvENKUlvE4_clEvEUlddE_EESt5arrayIPcLm3EEEEviT0_T1_,@"STO_CUDA_ENTRY STV_DEFAULT"
_ZN2at6native29vectorized_elementwise_kernelILi2ENS0_13BinaryFunctorIddbZZZNS0_23logical_and_kernel_cudaERNS_14TensorIteratorEENKUlvE0_clEvENKUlvE4_clEvEUlddE_EESt5arrayIPcLm3EEEEviT0_T1_:
.text._ZN2at6native29vectorized_elementwise_kernelILi2ENS0_13BinaryFunctorIddbZZZNS0_23logical_and_kernel_cudaERNS_14TensorIteratorEENKUlvE0_clEvENKUlvE4_clEvEUlddE_EESt5arrayIPcLm3EEEEviT0_T1_:
        /* <DEDUP_REMOVED lines=62> */
[----:B-1----:R-:W1:Y:S02]  /*03e0*/  @!P5 DSETP.NEU.AND P6, PT, R10, RZ, P4 ;  /* 0x000000ff0a00d22a */ /* 0x002e6400027cd000 */
        /* <DEDUP_REMOVED lines=10> */
[----:B-1----:R1:W-:Y:S01]  /*0490*/  @!P0 DSETP.NEU.AND P6, PT, R14, RZ, P4 ;  /* 0x000000ff0e00822a */ /* 0x0023e200027cd000 */
        /* <DEDUP_REMOVED lines=12> */
[----:B----4-:R-:W-:Y:S01]  /*0560*/  @!P1 DSETP.NEU.AND P0, PT, R20, RZ, P4 ;  /* 0x000000ff1400922a */ /* 0x010fe2000270d000 */
        /* <DEDUP_REMOVED lines=10> */
[----:B----4-:R-:W-:Y:S01]  /*0610*/  @!P2 DSETP.NEU.AND P1, PT, R24, RZ, P4 ;  /* 0x000000ff1800a22a */ /* 0x010fe2000272d000 */
        /* <DEDUP_REMOVED lines=10> */
[----:B---3--:R3:W-:Y:S01]  /*06c0*/  @!P3 DSETP.NEU.AND P2, PT, R6, RZ, P4 ;  /* 0x000000ff0600b22a */ /* 0x0087e2000274d000 */
        /* <DEDUP_REMOVED lines=16> */
[----:B----4-:R1:W-:Y:S01]  /*07d0*/  @!P4 DSETP.NEU.AND P3, PT, R8, RZ, P5 ;  /* 0x000000ff0800c22a */ /* 0x0103e20002f6d000 */
        /* <DEDUP_REMOVED lines=19> */
[----:B---3--:R-:W-:Y:S01]  /*0910*/  @!P5 DSETP.NEU.AND P4, PT, R14, RZ, P6 ;  /* 0x000000ff0e00d22a */ /* 0x008fe2000378d000 */
        /* <DEDUP_REMOVED lines=19> */
[----:B---3--:R0:W1:Y:S01]  /*0a50*/  @!P5 DSETP.NEU.AND P6, PT, R4, RZ, P0 ;  /* 0x000000ff0400d22a */ /* 0x00806200007cd000 */
        /* <DEDUP_REMOVED lines=24> */
.L_x_35400:
        /* <DEDUP_REMOVED lines=8> */
.L_x_35401:
        /* <DEDUP_REMOVED lines=8> */
.L_x_35402:
        /* <DEDUP_REMOVED lines=8> */
.L_x_35403:
        /* <DEDUP_REMOVED lines=9> */
.L_x_35404:
[----:B------:R-:W-:Y:S05]  /*0df0*/  BSYNC.RELIABLE B1 ;  /* 0x0000000000017941 */ /* 0x000fea0003800100 */
.L_x_35399:
[----:B------:R-:W-:-:S13]  /*0e00*/  ISETP.GE.U32.AND P0, PT, R3, R2, PT ;  /* 0x000000020300720c */ /* 0x000fda0003f06070 */
[----:B012---:R-:W0:Y:S01]  /*0e10*/  @!P0 LDC.64 R8, c[0x0][0x388] ;  /* 0x0000e200ff088b82 */ /* 0x007e220000000a00 */
[----:B------:R-:W-:Y:S02]  /*0e20*/  @!P0 IMAD.IADD R7, R0, 0x1, R3 ;  /* 0x0000000100078824 */ /* 0x000fe400078e0203 */
[----:B------:R-:W-:-:S03]  /*0e30*/  @!P0 VIADD R3, R3, 0x80 ;  /* 0x0000008003038836 */ /* 0x000fc60000000000 */
[----:B0-----:R-:W-:-:S05]  /*0e40*/  @!P0 IADD3 R6, P1, PT, R7, R8, RZ ;  /* 0x0000000807068210 */ /* 0x001fca0007f3e0ff */
[----:B------:R-:W-:-:S05]  /*0e50*/  @!P0 IMAD.X R7, RZ, RZ, R9, P1 ;  /* 0x000000ffff078224 */ /* 0x000fca00008e0609 */
[----:B------:R3:W-:Y:S03]  /*0e60*/  @!P0 STG.E.U8 desc[UR4][R6.64], R5 ;  /* 0x0000000506008986 */ /* 0x0007e6000c101104 */
.L_x_35405:
[----:B------:R-:W-:Y:S05]  /*0e70*/  BSYNC.RECONVERGENT B0 ;  /* 0x0000000000007941 */ /* 0x000fea0003800200 */
.L_x_35398:
        /* <DEDUP_REMOVED lines=9> */
.L_x_35397:
        /* <DEDUP_REMOVED lines=25> */
[----:B--2---:R-:W0:-:S15]  /*10a0*/  DSETP.NEU.AND P6, PT, R24, RZ, P6 ;  /* 0x000000ff1800722a */ /* 0x004e1e00037cd000 */
[----:B------:R-:W-:-:S15]  /*10b0*/  NOP ;  /* 0x0000000000007918 */ /* 0x000fde0000000000 */
[----:B------:R-:W-:-:S15]  /*10c0*/  NOP ;  /* 0x0000000000007918 */ /* 0x000fde0000000000 */
[----:B------:R-:W-:-:S15]  /*10d0*/  NOP ;  /* 0x0000000000007918 */ /* 0x000fde0000000000 */
[----:B------:R-:W-:-:S04]  /*10e0*/  NOP ;  /* 0x0000000000007918 */ /* 0x000fc80000000000 */
[----:B-1----:R1:W2:Y:S02]  /*10f0*/  DSETP.NEU.AND P0, PT, R26, RZ, P0 ;  /* 0x000000ff1a00722a */ /* 0x0022a4000070d000 */
        /* <DEDUP_REMOVED lines=41> */
[----:B---3--:R-:W0:Y:S02]  /*1390*/  DSETP.NEU.AND P1, PT, R16, RZ, P1 ;  /* 0x000000ff1000722a */ /* 0x008e240000f2d000 */
[----:B0-----:R-:W-:-:S15]  /*13a0*/  SEL R0, RZ, 0x1, !P1 ;  /* 0x00000001ff007807 */ /* 0x001fde0004800000 */
[----:B------:R-:W-:-:S15]  /*13b0*/  NOP ;  /* 0x0000000000007918 */ /* 0x000fde0000000000 */
[----:B------:R-:W-:-:S15]  /*13c0*/  NOP ;  /* 0x0000000000007918 */ /* 0x000fde0000000000 */
[----:B------:R-:W-:-:S15]  /*13d0*/  NOP ;  /* 0x0000000000007918 */ /* 0x000fde0000000000 */
[----:B------:R-:W-:-:S02]  /*13e0*/  NOP ;  /* 0x0000000000007918 */ /* 0x000fc40000000000 */
[----:B------:R-:W0:Y:S02]  /*13f0*/  DSETP.NEU.AND P2, PT, R18, RZ, P2 ;  /* 0x000000ff1200722a */ /* 0x000e24000174d000 */
[----:B0-----:R-:W-:-:S04]  /*1400*/  SEL R7, RZ, 0x1, !P2 ;  /* 0x00000001ff077807 */ /* 0x001fc80005000000 */
[----:B------:R-:W-:-:S05]  /*1410*/  PRMT R7, R7, 0x7604, R0 ;  /* 0x0000760407077816 */ /* 0x000fca0000000000 */
[----:B------:R-:W-:-:S15]  /*1420*/  STG.E.U16 desc[UR4][R2.64+0x100], R7 ;  /* 0x0001000702007986 */ /* 0x000fde000c101504 */
[----:B------:R-:W-:-:S15]  /*1430*/  NOP ;  /* 0x0000000000007918 */ /* 0x000fde0000000000 */
[----:B------:R-:W-:-:S15]  /*1440*/  NOP ;  /* 0x0000000000007918 */ /* 0x000fde0000000000 */
[----:B------:R-:W-:-:S08]  /*1450*/  NOP ;  /* 0x0000000000007918 */ /* 0x000fd00000000000 */
[----:B------:R-:W0:Y:S02]  /*1460*/  DSETP.NEU.AND P3, PT, R8, RZ, P3 ;  /* 0x000000ff0800722a */ /* 0x000e240001f6d000 */
        /* <DEDUP_REMOVED lines=21> */
[----:B------:R-:W-:Y:S01]  /*15c0*/  STG.E.U16 desc[UR4][R2.64+0x300], R11 ;  /* 0x0003000b02007986 */ /* 0x000fe2000c101504 */
[----:B------:R-:W-:Y:S05]  /*15d0*/  EXIT ;  /* 0x000000000000794d */ /* 0x000fea0003800000 */
.L_x_35406:
        /* <DEDUP_REMOVED lines=10> */
.L_x_43035:


//--------------------- .text._ZN2at6native29vectorized_elementwise_kernelILi4ENS0_13BinaryFunctorIddbZZZNS0_23logical_and_kernel_cudaERNS_14TensorIteratorEENKUlvE0_clEvENKUlvE4_clEvEUlddE_EESt5arrayIPcLm3EEEEviT0_T1_ --------------------------
	.section	.text._ZN2at6native29vectorized_elementwise_kernelILi4ENS0_13BinaryFunctorIddbZZZNS0_23logical_and_kernel_cudaERNS_14TensorIteratorEENKUlvE0_clEvENKUlvE4_clEvEUlddE_EESt5arrayIPcLm3EEEEviT0_T1_,"ax",@progbits
	.align	128
        .global         _ZN2at6native29vectorized_elementwise_kernelILi4ENS0_13BinaryFunctorIddbZZZNS0_23logical_and_kernel_cudaERNS_14TensorIteratorEENKUlvE0_clEvENKUlvE4_clEvEUlddE_EESt5arrayIPcLm3EEEEviT0_T1_
        .type           _ZN2at6native29vectorized_elementwise_kernelILi4ENS0_13BinaryFunctorIddbZZZNS0_23logical_and_kernel_cudaERNS_14TensorIteratorEENKUlvE0_clEvENKUlvE4_clEvEUlddE_EESt5arrayIPcLm3EEEEviT0_T1_,@function
        .size           _ZN2at6native29vectorized_elementwise_kernelILi4ENS0_13BinaryFunctorIddbZZZNS0_23logical_and_kernel_cudaERNS_14TensorIteratorEENKUlvE0_clEvENKUlvE4_clEvEUlddE_EESt5arrayIPcLm3EEEEviT0_T1_,(.L_x_43036 - _ZN2at6native29vectorized_elementwise_kernelILi4ENS0_13BinaryFunctorIddbZZZNS0_23logical_and_kernel_cudaERNS_14TensorIteratorEENKUlvE0_clEvENKUlvE4_clEvEUlddE_EESt5arrayIPcLm3EEEEviT0_T1_)
        .other          _ZN2at6native29vectorized_elementwise_kernelILi4ENS0_13BinaryFunctorIddbZZZNS0_23logical_and_kernel_cudaERNS_14TensorIteratorEENKUlvE0_clEvENKUlvE4_clEvEUlddE_EESt5arrayIPcLm3EEEEviT0_T1_,@"STO_CUDA_ENTRY STV_DEFAULT"
_ZN2at6native29vectorized_elementwise_kernelILi4ENS0_13BinaryFunctorIddbZZZNS0_23logical_and_kernel_cudaERNS_14TensorIteratorEENKUlvE0_clEvENKUlvE4_clEvEUlddE_EESt5arrayIPcLm3EEEEviT0_T1_:
.text._ZN2at6native29vectorized_elementwise_kernelILi4ENS0_13BinaryFunctorIddbZZZNS0_23logical_and_kernel_cudaERNS_14TensorIteratorEENKUlvE0_clEvENKUlvE4_clEvEUlddE_EESt5arrayIPcLm3EEEEviT0_T1_:
        /* <DEDUP_REMOVED lines=190> */
.L_x_35410:
        /* <DEDUP_REMOVED lines=8> */
.L_x_35411:
        /* <DEDUP_REMOVED lines=8> */
.L_x_35412:
        /* <DEDUP_REMOVED lines=8> */
.L_x_35413:
        /* <DEDUP_REMOVED lines=9> */
.L_x_35414:
[----:B------:R-:W-:Y:S05]  /*0df0*/  BSYNC.RELIABLE B1 ;  /* 0x0000000000017941 */ /* 0x000fea0003800100 */
.L_x_35409:
[----:B------:R-:W-:-:S13]  /*0e00*/  ISETP.GE.U32.AND P0, PT, R3, R2, PT ;  /* 0x000000020300720c */ /* 0x000fda0003f06070 */
[----:B012---:R-:W0:Y:S01]  /*0e10*/  @!P0 LDC.64 R8, c[0x0][0x388] ;  /* 0x0000e200ff088b82 */ /* 0x007e220000000a00 */
[----:B------:R-:W-:Y:S02]  /*0e20*/  @!P0 IMAD.IADD R7, R0, 0x1, R3 ;  /* 0x0000000100078824 */ /* 0x000fe400078e0203 */
[----:B------:R-:W-:-:S03]  /*0e30*/  @!P0 VIADD R3, R3, 0x80 ;  /* 0x0000008003038836 */ /* 0x000fc60000000000 */
[----:B0-----:R-:W-:-:S05]  /*0e40*/  @!P0 IADD3 R6, P1, PT, R7, R8, RZ ;  /* 0x0000000807068210 */ /* 0x001fca0007f3e0ff */
[----:B------:R-:W-:-:S05]  /*0e50*/  @!P0 IMAD.X R7, RZ, RZ, R9, P1 ;  /* 0x000000ffff078224 */ /* 0x000fca00008e0609 */
[----:B------:R3:W-:Y:S03]  /*0e60*/  @!P0 STG.E.U8 desc[UR4][R6.64], R5 ;  /* 0x0000000506008986 */ /* 0x0007e6000c101104 */
.L_x_35415:
[----:B------:R-:W-:Y:S05]  /*0e70*/  BSYNC.RECONVERGENT B0 ;  /* 0x0000000000007941 */ /* 0x000fea0003800200 */
.L_x_35408:
        /* <DEDUP_REMOVED lines=9> */
.L_x_35407:
        /* <DEDUP_REMOVED lines=27> */
[----:B-----5:R-:W0:-:S15]  /*10c0*/  DSETP.NEU.AND P2, PT, R10, RZ, P0 ;  /* 0x000000ff0a00722a */ /* 0x020e1e000074d000 */
        /* <DEDUP_REMOVED lines=16> */
[----:B----4-:R-:W0:Y:S02]  /*11d0*/  DSETP.NEU.AND P1, PT, R8, RZ, P1 ;  /* 0x000000ff0800722a */ /* 0x010e240000f2d000 */
        /* <DEDUP_REMOVED lines=31> */
[----:B------:R-:W-:-:S04]  /*13d0*/  PRMT R7, R7, 0x3340, R0 ;  /* 0x0000334007077816 */ /* 0x000fc80000000000 */
[----:B------:R-:W-:-:S05]  /*13e0*/  PRMT R7, R7, 0x5410, R4 ;  /* 0x0000541007077816 */ /* 0x000fca0000000004 */
[----:B------:R-:W-:-:S15]  /*13f0*/  STG.E desc[UR4][R2.64], R7 ;  /* 0x0000000702007986 */ /* 0x000fde000c101904 */
        /* <DEDUP_REMOVED lines=25> */
[----:B------:R-:W-:Y:S01]  /*1590*/  STG.E desc[UR4][R2.64+0x200], R11 ;  /* 0x0002000b02007986 */ /* 0x000fe2000c101904 */
[----:B------:R-:W-:Y:S05]  /*15a0*/  EXIT ;  /* 0x000000000000794d */ /* 0x000fea0003800000 */
.L_x_35416:
        /* <DEDUP_REMOVED lines=13> */
.L_x_43036:


//--------------------- .text._ZN2at6native29vectorized_elementwise_kernelILi8ENS0_13BinaryFunctorIddbZZZNS0_23logical_and_kernel_cudaERNS_14TensorIteratorEENKUlvE0_clEvENKUlvE4_clEvEUlddE_EESt5arrayIPcLm3EEEEviT0_T1_ --------------------------
	.section	.text._ZN2at6native29vectorized_elementwise_kernelILi8ENS0_13BinaryFunctorIddbZZZNS0_23logical_and_kernel_cudaERNS_14TensorIteratorEENKUlvE0_clEvENKUlvE4_clEvEUlddE_EESt5arrayIPcLm3EEEEviT0_T1_,"ax",@progbits
	.align	128
        .global         _ZN2at6native29vectorized_elementwise_kernelILi8ENS0_13BinaryFunctorIddbZZZNS0_23logical_and_kernel_cudaERNS_14TensorIteratorEENKUlvE0_clEvENKUlvE4_clEvEUlddE_EESt5arrayIPcLm3EEEEviT0_T1_
        .type           _ZN2at6native29vectorized_elementwise_kernelILi8ENS0_13BinaryFunctorIddbZZZNS0_23logical_and_kernel_cudaERNS_14TensorIteratorEENKUlvE0_clEvENKUlvE4_clEvEUlddE_EESt5arrayIPcLm3EEEEviT0_T1_,@function
        .size           _ZN2at6native29vectorized_elementwise_kernelILi8ENS0_13BinaryFunctorIddbZZZNS0_23logical_and_kernel_cudaERNS_14TensorIteratorEENKUlvE0_clEvENKUlvE4_clEvEUlddE_EESt5arrayIPcLm3EEEEviT0_T1_,(.L_x_43037 - _ZN2at6native29vectorized_elementwise_kernelILi8ENS0_13BinaryFunctorIddbZZZNS0_23logical_and_kernel_cudaERNS_14TensorIteratorEENKUlvE0_clEvENKUlvE4_clEvEUlddE_EESt5arrayIPcLm3EEEEviT0_T1_)
        .other          _ZN2at6native29vectorized_elementwise_kernelILi8ENS0_13BinaryFunctorIddbZZZNS0_23logical_and_kernel_cudaERNS_14TensorIteratorEENKUlvE0_clEvENKUlvE4_clEvEUlddE_EESt5arrayIPcLm3EEEEviT0_T1_,@"STO_CUDA_ENTRY STV_DEFAULT"
_ZN2at6native29vectorized_elementwise_kernelILi8ENS0_13BinaryFunctorIddbZZZNS0_23logical_and_kernel_cudaERNS_14TensorIteratorEENKUlvE0_clEvENKUlvE4_clEvEUlddE_EESt5arrayIPcLm3EEEEviT0_T1_:
.text._ZN2at6native29vectorized_elementwise_kernelILi8ENS0_13BinaryFunctorIddbZZZNS0_23logical_and_kernel_cudaERNS_14TensorIteratorEENKUlvE0_clEvENKUlvE4_clEvEUlddE_EESt5arrayIPcLm3EEEEviT0_T1_:
[----:B------:R-:W-:Y:S01]  /*0000*/  LDC R1, c[0x0][0x37c] ;  /* 0x0000df00ff017b82 */ /* 0x000fe20000000800 */
[----:B------:R-:W-:Y:S05]  /*0010*/  EXIT ;  /* 0x000000000000794d */ /* 0x000fea0003800000 */
.L_x_35417:
        /* <DEDUP_REMOVED lines=14> */
.L_x_43037:


//--------------------- .text._ZN2at6native18elementwise_kernelILi128ELi4EZNS0_15gpu_kernel_implINS0_13AUnaryFunctorIssbZZZNS0_23logical_and_kernel_cudaERNS_14TensorIteratorEENKUlvE0_clEvENKUlvE3_clEvEUlssE_EEEEvRNS_18TensorIteratorBaseERKT_EUliE_EEviT1_ --------------------------
	.section	.text._ZN2at6native18elementwise_kernelILi128ELi4EZNS0_15gpu_kernel_implINS0_13AUnaryFunctorIssbZZZNS0_23logical_and_kernel_cudaERNS_14TensorIteratorEENKUlvE0_clEvENKUlvE3_clEvEUlssE_EEEEvRNS_18TensorIteratorBaseERKT_EUliE_EEviT1_,"ax",@progbits
	.align	128
        .global         _ZN2at6native18elementwise_kernelILi128ELi4EZNS0_15gpu_kernel_implINS0_13AUnaryFunctorIssbZZZNS0_23logical_and_kernel_cudaERNS_14TensorIteratorEENKUlvE0_clEvENKUlvE3_clEvEUlssE_EEEEvRNS_18TensorIteratorBaseERKT_EUliE_EEviT1_
        .type           _ZN2at6native18elementwise_kernelILi128ELi4EZNS0_15gpu_kernel_implINS0_13AUnaryFunctorIssbZZZNS0_23logical_and_kernel_cudaERNS_14TensorIteratorEENKUlvE0_clEvENKUlvE3_clEvEUlssE_EEEEvRNS_18TensorIteratorBaseERKT_EUliE_EEviT1_,@function
        .size           _ZN2at6native18elementwise_kernelILi128ELi4EZNS0_15gpu_kernel_implINS0_13AUnaryFunctorIssbZZZNS0_23logical_and_kernel_cudaERNS_14TensorIteratorEENKUlvE0_clEvENKUlvE3_clEvEUlssE_EEEEvRNS_18TensorIteratorBaseERKT_EUliE_EEviT1_,(.L_x_43038 - _ZN2at6native18elementwise_kernelILi128ELi4EZNS0_15gpu_kernel_implINS0_13AUnaryFunctorIssbZZZNS0_23logical_and_kernel_cudaERNS_14TensorIteratorEENKUlvE0_clEvENKUlvE3_clEvEUlssE_EEEEvRNS_18TensorIteratorBaseERKT_EUliE_EEviT1_)
        .other          _ZN2at6native18elementwise_kernelILi128ELi4EZNS0_15gpu_kernel_implINS0_13AUnaryFunctorIssbZZZNS0_23logical_and_kernel_cudaERNS_14TensorIteratorEENKUlvE0_clEvENKUlvE3_clEvEUlssE_EEEEvRNS_18TensorIteratorBaseERKT_EUliE_EEviT1_,@"STO_CUDA_ENTRY STV_DEFAULT"
_ZN2at6native18elementwise_kernelILi128ELi4EZNS0_15gpu_kernel_implINS0_13AUnaryFunctorIssbZZZNS0_23logical_and_kernel_cudaERNS_14TensorIteratorEENKUlvE0_clEvENKUlvE3_clEvEUlssE_EEEEvRNS_18TensorIteratorBaseERKT_EUliE_EEviT1_:
.text._ZN2at6native18elementwise_kernelILi128ELi4EZNS0_15gpu_kernel_implINS0_13AUnaryFunctorIssbZZZNS0_23logical_and_kernel_cudaERNS_14TensorIteratorEENKUlvE0_clEvENKUlvE3_clEvEUlssE_EEEEvRNS_18TensorIteratorBaseERKT_EUliE_EEviT1_:
        /* <DEDUP_REMOVED lines=319> */
.L_x_35420:
        /* <DEDUP_REMOVED lines=16> */
.L_x_35424:
[----:B------:R0:W5:Y:S01]  /*14f0*/  LDG.E.U8 R0, desc[UR36][R2.64] ;  /* 0x0000002402007981 */ /* 0x000162000c1e1100 */
[----:B------:R-:W-:Y:S05]  /*1500*/  BRA `(.L_x_35426) ;  /* 0x0000000c004c7947 */ /* 0x000fea0003800000 */
.L_x_35423:
        /* <DEDUP_REMOVED lines=8> */
.L_x_35428:
[----:B------:R0:W5:Y:S01]  /*1590*/  LDG.E.U16 R0, desc[UR36][R2.64] ;  /* 0x0000002402007981 */ /* 0x000162000c1e1500 */
[----:B------:R-:W-:Y:S05]  /*15a0*/  BRA `(.L_x_35426) ;  /* 0x0000000c00247947 */ /* 0x000fea0003800000 */
.L_x_35427:
[----:B------:R0:W5:Y:S01]  /*15b0*/  LDG.E.U16 R0, desc[UR36][R2.64] ;  /* 0x0000002402007981 */ /* 0x000162000c1e1500 */
[----:B------:R-:W-:Y:S05]  /*15c0*/  BRA `(.L_x_35426) ;  /* 0x0000000c001c7947 */ /* 0x000fea0003800000 */
.L_x_35422:
        /* <DEDUP_REMOVED lines=9> */
.L_x_35430:
[----:B------:R-:W2:Y:S02]  /*1660*/  LDG.E.U16 R4, desc[UR36][R2.64] ;  /* 0x0000002402047981 */ /* 0x000ea4000c1e1500 */
[----:B--2---:R-:W-:-:S06]  /*1670*/  HADD2.F32 R4, -RZ, R4.H0_H0 ;  /* 0x20000004ff047230 */ /* 0x004fcc0000004100 */
[----:B------:R-:W0:Y:S02]  /*1680*/  F2I.FTZ.TRUNC.NTZ R4, R4 ;  /* 0x0000000400047305 */ /* 0x000e24000021f100 */
[----:B0-----:R-:W-:Y:S01]  /*1690*/  PRMT R0, R4, 0x7610, R0 ;  /* 0x0000761004007816 */ /* 0x001fe20000000000 */
[----:B------:R-:W-:Y:S06]  /*16a0*/  BRA `(.L_x_35426) ;  /* 0x0000000800e47947 */ /* 0x000fec0003800000 */
.L_x_35429:
        /* <DEDUP_REMOVED lines=9> */
.L_x_35432:
[----:B------:R-:W2:Y:S02]  /*1740*/  LDG.E.U16 R2, desc[UR36][R2.64] ;  /* 0x0000002402027981 */ /* 0x000ea4000c1e1500 */
[----:B--2---:R-:W-:-:S06]  /*1750*/  HADD2.F32 R4, -RZ, R2.H0_H0 ;  /* 0x20000002ff047230 */ /* 0x004fcc0000004100 */
[----:B------:R-:W0:Y:S02]  /*1760*/  F2I.FTZ.TRUNC.NTZ R4, R4 ;  /* 0x0000000400047305 */ /* 0x000e24000021f100 */
[----:B0-----:R-:W-:Y:S01]  /*1770*/  PRMT R0, R4, 0x7610, R0 ;  /* 0x0000761004007816 */ /* 0x001fe20000000000 */
[----:B------:R-:W-:Y:S06]  /*1780*/  BRA `(.L_x_35426) ;  /* 0x0000000800ac7947 */ /* 0x000fec0003800000 */
.L_x_35431:
[----:B------:R-:W2:Y:S02]  /*1790*/  LDG.E.64 R2, desc[UR36][R2.64] ;  /* 0x0000002402027981 */ /* 0x000ea4000c1e1b00 */
[----:B--2---:R0:W1:Y:S02]  /*17a0*/  F2I.F64.TRUNC R0, R2 ;  /* 0x0000000200007311 */ /* 0x004064000030d100 */
[----:B01----:R-:W-:Y:S05]  /*17b0*/  BRA `(.L_x_35426) ;  /* 0x0000000800a07947 */ /* 0x003fea0003800000 */
.L_x_35421:
        /* <DEDUP_REMOVED lines=12> */
.L_x_35435:
[----:B------:R-:W2:Y:S02]  /*1880*/  LDG.E.64 R2, desc[UR36][R2.64] ;  /* 0x0000002402027981 */ /* 0x000ea4000c1e1b00 */
[----:B--2---:R3:W4:Y:S02]  /*1890*/  F2I.F64.TRUNC R0, R2 ;  /* 0x0000000200007311 */ /* 0x004724000030d100 */
[----:B---34-:R-:W-:Y:S05]  /*18a0*/  BRA `(.L_x_35426) ;  /* 0x0000000800647947 */ /* 0x018fea0003800000 */
.L_x_35434:
        /* <DEDUP_REMOVED lines=27> */
.L_x_35437:
        /* <DEDUP_REMOVED lines=14> */
.L_x_35436:
[----:B------:R-:W2:Y:S02]  /*1b40*/  LDG.E.U16 R4, desc[UR36][R2.64] ;  /* 0x0000002402047981 */ /* 0x000ea4000c1e1500 */
[----:B--2---:R-:W-:-:S06]  /*1b50*/  SHF.L.U32 R4, R4, 0x10, RZ ;  /* 0x0000001004047819 */ /* 0x004fcc00000006ff */
[----:B------:R-:W0:Y:S02]  /*1b60*/  F2I.FTZ.TRUNC.NTZ R4, R4 ;  /* 0x0000000400047305 */ /* 0x000e24000021f100 */
[----:B0-----:R-:W-:Y:S01]  /*1b70*/  PRMT R0, R4, 0x7610, R0 ;  /* 0x0000761004007816 */ /* 0x001fe20000000000 */
[----:B------:R-:W-:Y:S06]  /*1b80*/  BRA `(.L_x_35426) ;  /* 0x0000000400ac7947 */ /* 0x000fec0003800000 */
.L_x_35433:
        /* <DEDUP_REMOVED lines=10> */
.L_x_35440:
        /* <DEDUP_REMOVED lines=21> */
.L_x_35444:
[----:B------:R-:W-:Y:S05]  /*1d80*/  BSYNC.RECONVERGENT B1 ;  /* 0x0000000000017941 */ /* 0x000fea0003800200 */
.L_x_35443:
[----:B------:R-:W-:Y:S01]  /*1d90*/  IMAD.SHL.U32 R0, R0, 0x100000, RZ ;  /* 0x0010000000007824 */ /* 0x000fe200078e00ff */
[----:B------:R-:W-:-:S04]  /*1da0*/  LEA R2, R2, 0x3b800000, 0x17 ;  /* 0x3b80000002027811 */ /* 0x000fc800078eb8ff */
[----:B------:R-:W-:-:S07]  /*1db0*/  LOP3.LUT R4, R2, R0, R7, 0xfe, !PT ;  /* 0x0000000002047212 */ /* 0x000fce00078efe07 */
.L_x_35442:
[----:B------:R-:W-:Y:S05]  /*1dc0*/  BSYNC.RECONVERGENT B0 ;  /* 0x0000000000007941 */ /* 0x000fea0003800200 */
.L_x_35441:
[----:B------:R-:W0:Y:S02]  /*1dd0*/  F2I.FTZ.TRUNC.NTZ R4, R4 ;  /* 0x0000000400047305 */ /* 0x000e24000021f100 */
[----:B0-----:R-:W-:Y:S01]  /*1de0*/  PRMT R0, R4, 0x7610, R0 ;  /* 0x0000761004007816 */ /* 0x001fe20000000000 */
[----:B------:R-:W-:Y:S06]  /*1df0*/  BRA `(.L_x_35426) ;  /* 0x0000000400107947 */ /* 0x000fec0003800000 */
.L_x_35439:
        /* <DEDUP_REMOVED lines=21> */
.L_x_35448:
[----:B------:R-:W-:Y:S05]  /*1f50*/  BSYNC.RECONVERGENT B1 ;  /* 0x0000000000017941 */ /* 0x000fea0003800200 */
.L_x_35447:
[----:B------:R-:W-:Y:S01]  /*1f60*/  IMAD.SHL.U32 R0, R0, 0x200000, RZ ;  /* 0x0020000000007824 */ /* 0x000fe200078e00ff */
[----:B------:R-:W-:-:S04]  /*1f70*/  LEA R2, R2, 0x37800000, 0x17 ;  /* 0x3780000002027811 */ /* 0x000fc800078eb8ff */
[----:B------:R-:W-:-:S07]  /*1f80*/  LOP3.LUT R4, R2, R0, R7, 0xfe, !PT ;  /* 0x0000000002047212 */ /* 0x000fce00078efe07 */
.L_x_35446:
[----:B------:R-:W-:Y:S05]  /*1f90*/  BSYNC.RECONVERGENT B0 ;  /* 0x0000000000007941 */ /* 0x000fea0003800200 */
.L_x_35445:
[----:B------:R-:W0:Y:S02]  /*1fa0*/  F2I.FTZ.TRUNC.NTZ R4, R4 ;  /* 0x0000000400047305 */ /* 0x000e24000021f100 */
[----:B0-----:R-:W-:Y:S01]  /*1fb0*/  PRMT R0, R4, 0x7610, R0 ;  /* 0x0000761004007816 */ /* 0x001fe20000000000 */
[----:B------:R-:W-:Y:S06]  /*1fc0*/  BRA `(.L_x_35426) ;  /* 0x00000000009c7947 */ /* 0x000fec0003800000 */
.L_x_35438:
[----:B------:R-:W-:-:S09]  /*1fd0*/  UISETP.NE.AND UP0, UPT, UR4, 0x1c, UPT ;  /* 0x0000001c0400788c */ /* 0x000fd2000bf05270 */
[----:B------:R-:W-:Y:S05]  /*1fe0*/  BRA.U !UP0, `(.L_x_35449) ;  /* 0x0000000108907547 */ /* 0x000fea000b800000 */
[----:B------:R-:W-:-:S09]  /*1ff0*/  UISETP.NE.AND UP0, UPT, UR4, 0x1d, UPT ;  /* 0x0000001d0400788c */ /* 0x000fd2000bf05270 */
[----:B------:R-:W-:Y:S05]  /*2000*/  BRA.U !UP0, `(.L_x_35450) ;  /* 0x0000000108807547 */ /* 0x000fea000b800000 */
[----:B------:R-:W-:-:S09]  /*2010*/  UISETP.NE.AND UP0, UPT, UR4, 0x2c, UPT ;  /* 0x0000002c0400788c */ /* 0x000fd2000bf05270 */
[----:B------:R-:W-:Y:S05]  /*2020*/  BRA.U !UP0, `(.L_x_35451) ;  /* 0x0000000108487547 */ /* 0x000fea000b800000 */
.L_x_35425:
        /* <DEDUP_REMOVED lines=16> */
.L_x_35452:
[----:B------:R-:W-:Y:S01]  /*2130*/  PRMT R0, RZ, 0x7610, R0 ;  /* 0x00007610ff007816 */ /* 0x000fe20000000000 */
[----:B------:R-:W-:Y:S06]  /*2140*/  BRA `(.L_x_35426) ;  /* 0x00000000003c7947 */ /* 0x000fec0003800000 */
.L_x_35451:
        /* <DEDUP_REMOVED lines=8> */
.L_x_35454:
[----:B------:R-:W-:Y:S05]  /*21d0*/  BSYNC.RECONVERGENT B0 ;  /* 0x0000000000007941 */ /* 0x000fea0003800200 */
.L_x_35453:
[----:B------:R-:W0:Y:S02]  /*21e0*/  F2I.FTZ.TRUNC.NTZ R4, R4 ;  /* 0x0000000400047305 */ /* 0x000e24000021f100 */
[----:B0-----:R-:W-:Y:S01]  /*21f0*/  PRMT R0, R4, 0x7610, R0 ;  /* 0x0000761004007816 */ /* 0x001fe20000000000 */
[----:B------:R-:W-:Y:S06]  /*2200*/  BRA `(.L_x_35426) ;  /* 0x00000000000c7947 */ /* 0x000fec0003800000 */
.L_x_35450:
[----:B------:R2:W5:Y:S01]  /*2210*/  LDG.E.U16 R0, desc[UR36][R2.64] ;  /* 0x0000002402007981 */ /* 0x000562000c1e1500 */
[----:B------:R-:W-:Y:S05]  /*2220*/  BRA `(.L_x_35426) ;  /* 0x0000000000047947 */ /* 0x000fea0003800000 */
.L_x_35449:
[----:B------:R1:W5:Y:S02]  /*2230*/  LDG.E.U16 R0, desc[UR36][R2.64] ;  /* 0x0000002402007981 */ /* 0x000364000c1e1500 */
.L_x_35426:
[----:B------:R-:W3:Y:S01]  /*2240*/  LDCU.U16 UR4, c[0x0][0x592] ;  /* 0x0000b240ff0477ac */ /* 0x000ee20008000400 */
[----:B-1--45:R-:W-:Y:S01]  /*2250*/  PRMT R0, R0, 0x9910, RZ ;  /* 0x0000991000007816 */ /* 0x032fe200000000ff */
[----:B------:R-:W-:Y:S01]  /*2260*/  BSSY.RECONVERGENT B6, `(.L_x_35455) ;  /* 0x00000d7000067945 */ /* 0x000fe20003800200 */
[----:B------:R-:W0:Y:S02]  /*2270*/  LDCU.64 UR6, c[0x0][0x580] ;  /* 0x0000b000ff0677ac */ /* 0x000e240008000a00 */
[----:B------:R-:W-:Y:S01]  /*2280*/  ISETP.NE.AND P0, PT, R0, RZ, PT ;  /* 0x000000ff0000720c */ /* 0x000fe20003f05270 */
[----:B------:R-:W-:-:S04]  /*2290*/  UPRMT UR5, UR41, 0x9910, URZ ;  /* 0x0000991029057896 */ /* 0x000fc800080000ff */
[----:B------:R-:W-:Y:S02]  /*22a0*/  UISETP.GT.AND UP0, UPT, UR5, 0x9, UPT ;  /* 0x000000090500788c */ /* 0x000fe4000bf04270 */
[----:B---3--:R-:W-:Y:S01]  /*22b0*/  UPRMT UR4, UR4, 0x9910, URZ ;  /* 0x0000991004047896 */ /* 0x008fe200080000ff */
[----:B0-2---:R-:W-:-:S05]  /*22c0*/  IADD3 R2, P1, PT, R16, UR6, RZ ;  /* 0x0000000610027c10 */ /* 0x005fca000ff3e0ff */
[----:B------:R-:W-:Y:S01]  /*22d0*/  ISETP.NE.AND P0, PT, RZ, UR4, P0 ;  /* 0x00000004ff007c0c */ /* 0x000fe20008705270 */
        /* <DEDUP_REMOVED lines=13> */
.L_x_35459:
[----:B------:R3:W-:Y:S01]  /*23b0*/  STG.E.U8 desc[UR36][R2.64], R4 ;  /* 0x0000000402007986 */ /* 0x0007e2000c101124 */
[----:B------:R-:W-:Y:S05]  /*23c0*/  BRA `(.L_x_35461) ;  /* 0x0000000c00007947 */ /* 0x000fea0003800000 */
.L_x_35458:
        /* <DEDUP_REMOVED lines=9> */
.L_x_35463:
[----:B------:R1:W-:Y:S01]  /*2460*/  STG.E desc[UR36][R2.64], R4 ;  /* 0x0000000402007986 */ /* 0x0003e2000c101924 */
[----:B------:R-:W-:Y:S05]  /*2470*/  BRA `(.L_x_35461) ;  /* 0x0000000800d47947 */ /* 0x000fea0003800000 */
.L_x_35462:
[----:B------:R2:W-:Y:S01]  /*2480*/  STG.E.U16 desc[UR36][R2.64], R4 ;  /* 0x0000000402007986 */ /* 0x0005e2000c101524 */
[----:B------:R-:W-:Y:S05]  /*2490*/  BRA `(.L_x_35461) ;  /* 0x0000000800cc7947 */ /* 0x000fea0003800000 */
.L_x_35457:
        /* <DEDUP_REMOVED lines=9> */
.L_x_35465:
[----:B------:R-:W-:-:S04]  /*2530*/  I2FP.F32.U32 R0, R4 ;  /* 0x0000000400007245 */ /* 0x000fc80000201000 */
[----:B------:R-:W-:-:S05]  /*2540*/  F2FP.F16.F32.PACK_AB R0, RZ, R0 ;  /* 0x00000000ff00723e */ /* 0x000fca00000000ff */
[----:B------:R0:W-:Y:S01]  /*2550*/  STG.E.U16 desc[UR36][R2.64], R0 ;  /* 0x0000000002007986 */ /* 0x0001e2000c101524 */
[----:B------:R-:W-:Y:S05]  /*2560*/  BRA `(.L_x_35461) ;  /* 0x0000000800987947 */ /* 0x000fea0003800000 */
.L_x_35464:
        /* <DEDUP_REMOVED lines=10> */
.L_x_35467:
[----:B------:R-:W-:-:S04]  /*2610*/  I2FP.F32.U32 R4, R4 ;  /* 0x0000000400047245 */ /* 0x000fc80000201000 */
[----:B------:R-:W-:-:S04]  /*2620*/  F2FP.F16.F32.PACK_AB R5, RZ, R4 ;  /* 0x00000004ff05723e */ /* 0x000fc800000000ff */
[----:B------:R-:W-:-:S05]  /*2630*/  PRMT R5, R5, 0x5410, RZ ;  /* 0x0000541005057816 */ /* 0x000fca00000000ff */
[----:B------:R0:W-:Y:S01]  /*2640*/  STG.E desc[UR36][R2.64], R5 ;  /* 0x0000000502007986 */ /* 0x0001e2000c101924 */
[----:B------:R-:W-:Y:S05]  /*2650*/  BRA `(.L_x_35461) ;  /* 0x00000008005c7947 */ /* 0x000fea0003800000 */
.L_x_35466:
[----:B------:R-:W0:Y:S02]  /*2660*/  I2F.F64.U32 R4, R4 ;  /* 0x0000000400047312 */ /* 0x000e240000201800 */
[----:B0-----:R0:W-:Y:S01]  /*2670*/  STG.E.64 desc[UR36][R2.64], R4 ;  /* 0x0000000402007986 */ /* 0x0011e2000c101b24 */
[----:B------:R-:W-:Y:S05]  /*2680*/  BRA `(.L_x_35461) ;  /* 0x0000000800507947 */ /* 0x000fea0003800000 */
.L_x_35456:
        /* <DEDUP_REMOVED lines=10> */
.L_x_35470:
[----:B------:R-:W-:Y:S01]  /*2730*/  CS2R R6, SRZ ;  /* 0x0000000000067805 */ /* 0x000fe2000001ff00 */
[----:B------:R-:W0:Y:S04]  /*2740*/  I2F.F64.U32 R4, R4 ;  /* 0x0000000400047312 */ /* 0x000e280000201800 */
[----:B0-----:R0:W-:Y:S01]  /*2750*/  STG.E.128 desc[UR36][R2.64], R4 ;  /* 0x0000000402007986 */ /* 0x0011e2000c101d24 */
[----:B------:R-:W-:Y:S05]  /*2760*/  BRA `(.L_x_35461) ;  /* 0x0000000800187947 */ /* 0x000fea0003800000 */
.L_x_35469:
        /* <DEDUP_REMOVED lines=17> */
.L_x_35474:
[----:B------:R-:W-:Y:S05]  /*2880*/  BSYNC.RECONVERGENT B0 ;  /* 0x0000000000007941 */ /* 0x000fea0003800200 */
.L_x_35473:
[----:B------:R0:W-:Y:S01]  /*2890*/  STG.E.U8 desc[UR36][R2.64], R5 ;  /* 0x0000000502007986 */ /* 0x0001e2000c101124 */
[----:B------:R-:W-:Y:S05]  /*28a0*/  BRA `(.L_x_35461) ;  /* 0x0000000400c87947 */ /* 0x000fea0003800000 */
.L_x_35472:
        /* <DEDUP_REMOVED lines=16> */
.L_x_35471:
[----:B------:R-:W-:-:S04]  /*29b0*/  I2FP.F32.U32 R0, R4 ;  /* 0x0000000400007245 */ /* 0x000fc80000201000 */
[----:B------:R-:W-:-:S05]  /*29c0*/  F2FP.BF16.F32.PACK_AB R0, RZ, R0 ;  /* 0x00000000ff00723e */ /* 0x000fca00000010ff */
[----:B------:R0:W-:Y:S01]  /*29d0*/  STG.E.U16 desc[UR36][R2.64], R0 ;  /* 0x0000000002007986 */ /* 0x0001e2000c101524 */
[----:B------:R-:W-:Y:S05]  /*29e0*/  BRA `(.L_x_35461) ;  /* 0x0000000400787947 */ /* 0x000fea0003800000 */
.L_x_35468:
        /* <DEDUP_REMOVED lines=10> */
.L_x_35477:
        /* <DEDUP_REMOVED lines=12> */
.L_x_35480:
[----:B------:R-:W-:-:S04]  /*2b50*/  SHF.R.U32.HI R0, RZ, 0x14, R5 ;  /* 0x00000014ff007819 */ /* 0x000fc80000011605 */
[----:B------:R-:W-:-:S04]  /*2b60*/  LOP3.LUT R0, R0, 0x1, RZ, 0xc0, !PT ;  /* 0x0000000100007812 */ /* 0x000fc800078ec0ff */
[----:B------:R-:W-:-:S04]  /*2b70*/  IADD3 R0, PT, PT, R5, 0x487ffff, R0 ;  /* 0x0487ffff05007810 */ /* 0x000fc80007ffe000 */
[----:B------:R-:W-:-:S04]  /*2b80*/  SHF.R.U32.HI R0, RZ, 0x14, R0 ;  /* 0x00000014ff007819 */ /* 0x000fc80000011600 */
[----:B------:R-:W-:-:S07]  /*2b90*/  LOP3.LUT R4, R0, 0xff, RZ, 0xc0, !PT ;  /* 0x000000ff00047812 */ /* 0x000fce00078ec0ff */
.L_x_35481:
[----:B------:R-:W-:-:S07]  /*2ba0*/  PRMT R0, R4, 0x7610, R0 ;  /* 0x0000761004007816 */ /* 0x000fce0000000000 */
.L_x_35479:
[----:B------:R-:W-:Y:S05]  /*2bb0*/  BSYNC.RECONVERGENT B0 ;  /* 0x0000000000007941 */ /* 0x000fea0003800200 */
.L_x_35478:
[----:B------:R0:W-:Y:S01]  /*2bc0*/  STG.E.U8 desc[UR36][R2.64], R0 ;  /* 0x0000000002007986 */ /* 0x0001e2000c101124 */
[----:B------:R-:W-:Y:S05]  /*2bd0*/  BRA `(.L_x_35461) ;  /* 0x0000000000fc7947 */ /* 0x000fea0003800000 */
.L_x_35476:
        /* <DEDUP_REMOVED lines=12> */
.L_x_35484:
[----:B------:R-:W-:-:S04]  /*2ca0*/  SHF.R.U32.HI R0, RZ, 0x15, R5 ;  /* 0x00000015ff007819 */ /* 0x000fc80000011605 */
[----:B------:R-:W-:-:S04]  /*2cb0*/  LOP3.LUT R0, R0, 0x1, RZ, 0xc0, !PT ;  /* 0x0000000100007812 */ /* 0x000fc800078ec0ff */
[----:B------:R-:W-:-:S04]  /*2cc0*/  IADD3 R0, PT, PT, R5, 0x88fffff, R0 ;  /* 0x088fffff05007810 */ /* 0x000fc80007ffe000 */
[----:B------:R-:W-:-:S04]  /*2cd0*/  SHF.R.U32.HI R0, RZ, 0x15, R0 ;  /* 0x00000015ff007819 */ /* 0x000fc80000011600 */
[----:B------:R-:W-:-:S07]  /*2ce0*/  LOP3.LUT R4, R0, 0xff, RZ, 0xc0, !PT ;  /* 0x000000ff00047812 */ /* 0x000fce00078ec0ff */
.L_x_35485:
[----:B------:R-:W-:-:S07]  /*2cf0*/  PRMT R0, R4, 0x7610, R0 ;  /* 0x0000761004007816 */ /* 0x000fce0000000000 */
.L_x_35483:
[----:B------:R-:W-:Y:S05]  /*2d00*/  BSYNC.RECONVERGENT B0 ;  /* 0x0000000000007941 */ /* 0x000fea0003800200 */
.L_x_35482:
[----:B------:R0:W-:Y:S01]  /*2d10*/  STG.E.U8 desc[UR36][R2.64], R0 ;  /* 0x0000000002007986 */ /* 0x0001e2000c101124 */
[----:B------:R-:W-:Y:S05]  /*2d20*/  BRA `(.L_x_35461) ;  /* 0x0000000000a87947 */ /* 0x000fea0003800000 */
.L_x_35475:
[----:B------:R-:W-:-:S09]  /*2d30*/  UISETP.NE.AND UP0, UPT, UR5, 0x1c, UPT ;  /* 0x0000001c0500788c */ /* 0x000fd2000bf05270 */
[----:B------:R-:W-:Y:S05]  /*2d40*/  BRA.U !UP0, `(.L_x_35486) ;  /* 0x00000001089c7547 */ /* 0x000fea000b800000 */
[----:B------:R-:W-:-:S09]  /*2d50*/  UISETP.NE.AND UP0, UPT, UR5, 0x1d, UPT ;  /* 0x0000001d0500788c */ /* 0x000fd2000bf05270 */
[----:B------:R-:W-:Y:S05]  /*2d60*/  BRA.U !UP0, `(.L_x_35487) ;  /* 0x0000000108887547 */ /* 0x000fea000b800000 */
[----:B------:R-:W-:-:S09]  /*2d70*/  UISETP.NE.AND UP0, UPT, UR5, 0x2c, UPT ;  /* 0x0000002c0500788c */ /* 0x000fd2000bf05270 */
[----:B------:R-:W-:Y:S05]  /*2d80*/  BRA.U !UP0, `(.L_x_35488) ;  /* 0x0000000108447547 */ /* 0x000fea000b800000 */
.L_x_35460:
        /* <DEDUP_REMOVED lines=16> */
.L_x_35489:
[----:B------:R-:W-:Y:S05]  /*2e90*/  BRA `(.L_x_35461) ;  /* 0x00000000004c7947 */ /* 0x000fea0003800000 */
.L_x_35488:
        /* <DEDUP_REMOVED lines=15> */
.L_x_35487:
[----:B------:R-:W-:-:S05]  /*2f90*/  IMAD.MOV.U32 R5, RZ, RZ, RZ ;  /* 0x000000ffff057224 */ /* 0x000fca00078e00ff */
[----:B------:R0:W-:Y:S01]  /*2fa0*/  STG.E.64 desc[UR36][R2.64], R4 ;  /* 0x0000000402007986 */ /* 0x0001e2000c101b24 */
[----:B------:R-:W-:Y:S05]  /*2fb0*/  BRA `(.L_x_35461) ;  /* 0x0000000000047947 */ /* 0x000fea0003800000 */
.L_x_35486:
[----:B------:R0:W-:Y:S02]  /*2fc0*/  STG.E desc[UR36][R2.64], R4 ;  /* 0x0000000402007986 */ /* 0x0001e4000c101924 */
.L_x_35461:
[----:B------:R-:W-:Y:S05]  /*2fd0*/  BSYNC.RECONVERGENT B6 ;  /* 0x0000000000067941 */ /* 0x000fea0003800200 */
.L_x_35455:
[----:B------:R-:W-:-:S07]  /*2fe0*/  VIADD R17, R17, 0x80 ;  /* 0x0000008011117836 */ /* 0x000fce0000000000 */
.L_x_35419:
[----:B------:R-:W-:Y:S05]  /*2ff0*/  BSYNC.RECONVERGENT B7 ;  /* 0x0000000000077941 */ /* 0x000fea0003800200 */
.L_x_35418:
        /* <DEDUP_REMOVED lines=307> */
.L_x_35492:
        /* <DEDUP_REMOVED lines=16> */
.L_x_35496:
[----:B------:R0:W5:Y:S01]  /*4430*/  LDG.E.U8 R0, desc[UR36][R2.64] ;  /* 0x0000002402007981 */ /* 0x000162000c1e1100 */
[----:B------:R-:W-:Y:S05]  /*4440*/  BRA `(.L_x_35498) ;  /* 0x0000000c004c7947 */ /* 0x000fea0003800000 */
.L_x_35495:
        /* <DEDUP_REMOVED lines=8> */
.L_x_35500:
[----:B------:R0:W5:Y:S01]  /*44d0*/  LDG.E.U16 R0, desc[UR36][R2.64] ;  /* 0x0000002402007981 */ /* 0x000162000c1e1500 */
[----:B------:R-:W-:Y:S05]  /*44e0*/  BRA `(.L_x_35498) ;  /* 0x0000000c00247947 */ /* 0x000fea0003800000 */
.L_x_35499:
[----:B------:R0:W5:Y:S01]  /*44f0*/  LDG.E.U16 R0, desc[UR36][R2.64] ;  /* 0x0000002402007981 */ /* 0x000162000c1e1500 */
[----:B------:R-:W-:Y:S05]  /*4500*/  BRA `(.L_x_35498) ;  /* 0x0000000c001c7947 */ /* 0x000fea0003800000 */
.L_x_35494:
        /* <DEDUP_REMOVED lines=9> */
.L_x_35502:
[----:B------:R-:W2:Y:S02]  /*45a0*/  LDG.E.U16 R4, desc[UR36][R2.64] ;  /* 0x0000002402047981 */ /* 0x000ea4000c1e1500 */
[----:B--2---:R-:W-:-:S06]  /*45b0*/  HADD2.F32 R4, -RZ, R4.H0_H0 ;  /* 0x20000004ff047230 */ /* 0x004fcc0000004100 */
[----:B------:R-:W0:Y:S02]  /*45c0*/  F2I.FTZ.TRUNC.NTZ R4, R4 ;  /* 0x0000000400047305 */ /* 0x000e24000021f100 */
[----:B0-----:R-:W-:Y:S01]  /*45d0*/  PRMT R0, R4, 0x7610, R0 ;  /* 0x0000761004007816 */ /* 0x001fe20000000000 */
[----:B------:R-:W-:Y:S06]  /*45e0*/  BRA `(.L_x_35498) ;  /* 0x0000000800e47947 */ /* 0x000fec0003800000 */
.L_x_35501:
        /* <DEDUP_REMOVED lines=9> */
.L_x_35504:
[----:B------:R-:W2:Y:S02]  /*4680*/  LDG.E.U16 R2, desc[UR36][R2.64] ;  /* 0x0000002402027981 */ /* 0x000ea4000c1e1500 */
[----:B--2---:R-:W-:-:S06]  /*4690*/  HADD2.F32 R4, -RZ, R2.H0_H0 ;  /* 0x20000002ff047230 */ /* 0x004fcc0000004100 */
[----:B------:R-:W0:Y:S02]  /*46a0*/  F2I.FTZ.TRUNC.NTZ R4, R4 ;  /* 0x0000000400047305 */ /* 0x000e24000021f100 */
[----:B0-----:R-:W-:Y:S01]  /*46b0*/  PRMT R0, R4, 0x7610, R0 ;  /* 0x0000761004007816 */ /* 0x001fe20000000000 */
[----:B------:R-:W-:Y:S06]  /*46c0*/  BRA `(.L_x_35498) ;  /* 0x0000000800ac7947 */ /* 0x000fec0003800000 */
.L_x_35503:
[----:B------:R-:W2:Y:S02]  /*46d0*/  LDG.E.64 R2, desc[UR36][R2.64] ;  /* 0x0000002402027981 */ /* 0x000ea4000c1e1b00 */
[----:B--2---:R0:W1:Y:S02]  /*46e0*/  F2I.F64.TRUNC R0, R2 ;  /* 0x0000000200007311 */ /* 0x004064000030d100 */
[----:B01----:R-:W-:Y:S05]  /*46f0*/  BRA `(.L_x_35498) ;  /* 0x0000000800a07947 */ /* 0x003fea0003800000 */
.L_x_35493:
        /* <DEDUP_REMOVED lines=12> */
.L_x_35507:
[----:B------:R-:W2:Y:S02]  /*47c0*/  LDG.E.64 R2, desc[UR36][R2.64] ;  /* 0x0000002402027981 */ /* 0x000ea4000c1e1b00 */
[----:B--2---:R3:W4:Y:S02]  /*47d0*/  F2I.F64.TRUNC R0, R2 ;  /* 0x0000000200007311 */ /* 0x004724000030d100 */
[----:B---34-:R-:W-:Y:S05]  /*47e0*/  BRA `(.L_x_35498) ;  /* 0x0000000800647947 */ /* 0x018fea0003800000 */
.L_x_35506:
        /* <DEDUP_REMOVED lines=27> */
.L_x_35509:
        /* <DEDUP_REMOVED lines=14> */
.L_x_35508:
[----:B------:R-:W2:Y:S02]  /*4a80*/  LDG.E.U16 R4, desc[UR36][R2.64] ;  /* 0x0000002402047981 */ /* 0x000ea4000c1e1500 */
[----:B--2---:R-:W-:-:S06]  /*4a90*/  IMAD.U32 R4, R4, 0x10000, RZ ;  /* 0x0001000004047824 */ /* 0x004fcc00078e00ff */
[----:B------:R-:W0:Y:S02]  /*4aa0*/  F2I.FTZ.TRUNC.NTZ R4, R4 ;  /* 0x0000000400047305 */ /* 0x000e24000021f100 */
[----:B0-----:R-:W-:Y:S01]  /*4ab0*/  PRMT R0, R4, 0x7610, R0 ;  /* 0x0000761004007816 */ /* 0x001fe20000000000 */
[----:B------:R-:W-:Y:S06]  /*4ac0*/  BRA `(.L_x_35498) ;  /* 0x0000000400ac7947 */ /* 0x000fec0003800000 */
.L_x_35505:
        /* <DEDUP_REMOVED lines=10> */
.L_x_35512:
        /* <DEDUP_REMOVED lines=21> */
.L_x_35516:
[----:B------:R-:W-:Y:S05]  /*4cc0*/  BSYNC.RECONVERGENT B1 ;  /* 0x0000000000017941 */ /* 0x000fea0003800200 */
.L_x_35515:
[----:B------:R-:W-:Y:S01]  /*4cd0*/  IMAD.SHL.U32 R0, R0, 0x100000, RZ ;  /* 0x0010000000007824 */ /* 0x000fe200078e00ff */
[----:B------:R-:W-:-:S04]  /*4ce0*/  LEA R2, R2, 0x3b800000, 0x17 ;  /* 0x3b80000002027811 */ /* 0x000fc800078eb8ff */
[----:B------:R-:W-:-:S07]  /*4cf0*/  LOP3.LUT R4, R2, R0, R7, 0xfe, !PT ;  /* 0x0000000002047212 */ /* 0x000fce00078efe07 */
.L_x_35514:
[----:B------:R-:W-:Y:S05]  /*4d00*/  BSYNC.RECONVERGENT B0 ;  /* 0x0000000000007941 */ /* 0x000fea0003800200 */
.L_x_35513:
[----:B------:R-:W0:Y:S02]  /*4d10*/  F2I.FTZ.TRUNC.NTZ R4, R4 ;  /* 0x0000000400047305 */ /* 0x000e24000021f100 */
[----:B0-----:R-:W-:Y:S01]  /*4d20*/  PRMT R0, R4, 0x7610, R0 ;  /* 0x0000761004007816 */ /* 0x001fe20000000000 */
[----:B------:R-:W-:Y:S06]  /*4d30*/  BRA `(.L_x_35498) ;  /* 0x0000000400107947 */ /* 0x000fec0003800000 */
.L_x_35511:
        /* <DEDUP_REMOVED lines=21> */
.L_x_35520:
[----:B------:R-:W-:Y:S05]  /*4e90*/  BSYNC.RECONVERGENT B1 ;  /* 0x0000000000017941 */ /* 0x000fea0003800200 */
.L_x_35519:
[----:B------:R-:W-:Y:S02]  /*4ea0*/  SHF.L.U32 R0, R0, 0x15, RZ ;  /* 0x0000001500007819 */ /* 0x000fe400000006ff */
[----:B------:R-:W-:-:S04]  /*4eb0*/  LEA R2, R2, 0x37800000, 0x17 ;  /* 0x3780000002027811 */ /* 0x000fc800078eb8ff */
[----:B------:R-:W-:-:S07]  /*4ec0*/  LOP3.LUT R4, R2, R0, R7, 0xfe, !PT ;  /* 0x0000000002047212 */ /* 0x000fce00078efe07 */
.L_x_35518:
[----:B------:R-:W-:Y:S05]  /*4ed0*/  BSYNC.RECONVERGENT B0 ;  /* 0x0000000000007941 */ /* 0x000fea0003800200 */
.L_x_35517:
[----:B------:R-:W0:Y:S02]  /*4ee0*/  F2I.FTZ.TRUNC.NTZ R4, R4 ;  /* 0x0000000400047305 */ /* 0x000e24000021f100 */
[----:B0-----:R-:W-:Y:S01]  /*4ef0*/  PRMT R0, R4, 0x7610, R0 ;  /* 0x0000761004007816 */ /* 0x001fe20000000000 */
[----:B------:R-:W-:Y:S06]  /*4f00*/  BRA `(.L_x_35498) ;  /* 0x00000000009c7947 */ /* 0x000fec0003800000 */
.L_x_35510:
        /* <DEDUP_REMOVED lines=14> */
.L_x_35524:
[----:B------:R-:W-:Y:S05]  /*4ff0*/  BSYNC.RECONVERGENT B0 ;  /* 0x0000000000007941 */ /* 0x000fea0003800200 */
.L_x_35523:
[----:B------:R-:W0:Y:S02]  /*5000*/  F2I.FTZ.TRUNC.NTZ R4, R4 ;  /* 0x0000000400047305 */ /* 0x000e24000021f100 */
[----:B0-----:R-:W-:Y:S01]  /*5010*/  PRMT R0, R4, 0x7610, R0 ;  /* 0x0000761004007816 */ /* 0x001fe20000000000 */
[----:B------:R-:W-:Y:S06]  /*5020*/  BRA `(.L_x_35498) ;  /* 0x0000000000547947 */ /* 0x000fec0003800000 */
.L_x_35497:
        /* <DEDUP_REMOVED lines=16> */
.L_x_35525:
[----:B------:R-:W-:Y:S01]  /*5130*/  PRMT R0, RZ, 0x7610, R0 ;  /* 0x00007610ff007816 */ /* 0x000fe20000000000 */
[----:B------:R-:W-:Y:S06]  /*5140*/  BRA `(.L_x_35498) ;  /* 0x00000000000c7947 */ /* 0x000fec0003800000 */
.L_x_35522:
[----:B------:R1:W5:Y:S01]  /*5150*/  LDG.E.U16 R0, desc[UR36][R2.64] ;  /* 0x0000002402007981 */ /* 0x000362000c1e1500 */
[----:B------:R-:W-:Y:S05]  /*5160*/  BRA `(.L_x_35498) ;  /* 0x0000000000047947 */ /* 0x000fea0003800000 */
.L_x_35521:
[----:B------:R2:W5:Y:S02]  /*5170*/  LDG.E.U16 R0, desc[UR36][R2.64] ;  /* 0x0000002402007981 */ /* 0x000564000c1e1500 */
.L_x_35498:
        /* <DEDUP_REMOVED lines=23> */
.L_x_35530:
[----:B------:R0:W-:Y:S01]  /*52f0*/  STG.E.U8 desc[UR36][R2.64], R4 ;  /* 0x0000000402007986 */ /* 0x0001e2000c101124 */
[----:B------:R-:W-:Y:S05]  /*5300*/  BRA `(.L_x_35532) ;  /* 0x0000000800fc7947 */ /* 0x000fea0003800000 */
.L_x_35529:
        /* <DEDUP_REMOVED lines=9> */
.L_x_35534:
[----:B------:R0:W-:Y:S01]  /*53a0*/  STG.E desc[UR36][R2.64], R4 ;  /* 0x0000000402007986 */ /* 0x0001e2000c101924 */
[----:B------:R-:W-:Y:S05]  /*53b0*/  BRA `(.L_x_35532) ;  /* 0x0000000800d07947 */ /* 0x000fea0003800000 */
.L_x_35533:
[----:B------:R0:W-:Y:S01]  /*53c0*/  STG.E.U16 desc[UR36][R2.64], R4 ;  /* 0x0000000402007986 */ /* 0x0001e2000c101524 */
[----:B------:R-:W-:Y:S05]  /*53d0*/  BRA `(.L_x_35532) ;  /* 0x0000000800c87947 */ /* 0x000fea0003800000 */
.L_x_35528:
        /* <DEDUP_REMOVED lines=9> */
.L_x_35536:
[----:B------:R-:W-:-:S04]  /*5470*/  I2FP.F32.U32 R0, R4 ;  /* 0x0000000400007245 */ /* 0x000fc80000201000 */
[----:B------:R-:W-:-:S05]  /*5480*/  F2FP.F16.F32.PACK_AB R0, RZ, R0 ;  /* 0x00000000ff00723e */ /* 0x000fca00000000ff */
[----:B------:R0:W-:Y:S01]  /*5490*/  STG.E.U16 desc[UR36][R2.64], R0 ;  /* 0x0000000002007986 */ /* 0x0001e2000c101524 */
[----:B------:R-:W-:Y:S05]  /*54a0*/  BRA `(.L_x_35532) ;  /* 0x0000000800947947 */ /* 0x000fea0003800000 */
.L_x_35535:
        /* <DEDUP_REMOVED lines=10> */
.L_x_35538:
[----:B------:R-:W-:-:S04]  /*5550*/  I2FP.F32.U32 R4, R4 ;  /* 0x0000000400047245 */ /* 0x000fc80000201000 */
[----:B------:R-:W-:-:S04]  /*5560*/  F2FP.F16.F32.PACK_AB R5, RZ, R4 ;  /* 0x00000004ff05723e */ /* 0x000fc800000000ff */
[----:B------:R-:W-:-:S05]  /*5570*/  PRMT R5, R5, 0x5410, RZ ;  /* 0x0000541005057816 */ /* 0x000fca00000000ff */
[----:B------:R0:W-:Y:S01]  /*5580*/  STG.E desc[UR36][R2.64], R5 ;  /* 0x0000000502007986 */ /* 0x0001e2000c101924 */
[----:B------:R-:W-:Y:S05]  /*5590*/  BRA `(.L_x_35532) ;  /* 0x0000000800587947 */ /* 0x000fea0003800000 */
.L_x_35537:
[----:B------:R-:W0:Y:S02]  /*55a0*/  I2F.F64.U32 R4, R4 ;  /* 0x0000000400047312 */ /* 0x000e240000201800 */
[----:B0-----:R0:W-:Y:S01]  /*55b0*/  STG.E.64 desc[UR36][R2.64], R4 ;  /* 0x0000000402007986 */ /* 0x0011e2000c101b24 */
[----:B------:R-:W-:Y:S05]  /*55c0*/  BRA `(.L_x_35532) ;  /* 0x00000008004c7947 */ /* 0x000fea0003800000 */
.L_x_35527:
        /* <DEDUP_REMOVED lines=12> */
.L_x_35542:
        /* <DEDUP_REMOVED lines=17> */
.L_x_35544:
[----:B------:R-:W-:Y:S05]  /*57a0*/  BSYNC.RECONVERGENT B0 ;  /* 0x0000000000007941 */ /* 0x000fea0003800200 */
.L_x_35543:
[----:B------:R0:W-:Y:S01]  /*57b0*/  STG.E.U8 desc[UR36][R2.64], R0 ;  /* 0x0000000002007986 */ /* 0x0001e2000c101124 */
[----:B------:R-:W-:Y:S05]  /*57c0*/  BRA `(.L_x_35532) ;  /* 0x0000000400cc7947 */ /* 0x000fea0003800000 */
.L_x_35541:
        /* <DEDUP_REMOVED lines=17> */
.L_x_35546:
[----:B------:R-:W-:Y:S05]  /*58e0*/  BSYNC.RECONVERGENT B0 ;  /* 0x0000000000007941 */ /* 0x000fea0003800200 */
.L_x_35545:
[----:B------:R0:W-:Y:S01]  /*58f0*/  STG.E.U8 desc[UR36][R2.64], R0 ;  /* 0x0000000002007986 */ /* 0x0001e2000c101124 */
[----:B------:R-:W-:Y:S05]  /*5900*/  BRA `(.L_x_35532) ;  /* 0x00000004007c7947 */ /* 0x000fea0003800000 */
.L_x_35540:
        /* <DEDUP_REMOVED lines=21> */
.L_x_35548:
[----:B------:R-:W-:-:S05]  /*5a60*/  HFMA2 R5, -RZ, RZ, 0, 0 ;  /* 0x00000000ff057431 */ /* 0x000fca00000001ff */
[----:B------:R0:W-:Y:S01]  /*5a70*/  STG.E.64 desc[UR36][R2.64], R4 ;  /* 0x0000000402007986 */ /* 0x0001e2000c101b24 */
[----:B------:R-:W-:Y:S05]  /*5a80*/  BRA `(.L_x_35532) ;  /* 0x00000004001c7947 */ /* 0x000fea0003800000 */
.L_x_35547:
[----:B------:R0:W-:Y:S01]  /*5a90*/  STG.E desc[UR36][R2.64], R4 ;  /* 0x0000000402007986 */ /* 0x0001e2000c101924 */
[----:B------:R-:W-:Y:S05]  /*5aa0*/  BRA `(.L_x_35532) ;  /* 0x0000000400147947 */ /* 0x000fea0003800000 */
.L_x_35539:
        /* <DEDUP_REMOVED lines=8> */
.L_x_35550:
[----:B------:R-:W-:Y:S01]  /*5b30*/  CS2R R6, SRZ ;  /* 0x0000000000067805 */ /* 0x000fe2000001ff00 */
[----:B------:R-:W0:Y:S04]  /*5b40*/  I2F.F64.U32 R4, R4 ;  /* 0x0000000400047312 */ /* 0x000e280000201800 */
[----:B0-----:R4:W-:Y:S01]  /*5b50*/  STG.E.128 desc[UR36][R2.64], R4 ;  /* 0x0000000402007986 */ /* 0x0019e2000c101d24 */
[----:B------:R-:W-:Y:S05]  /*5b60*/  BRA `(.L_x_35532) ;  /* 0x0000000000e47947 */ /* 0x000fea0003800000 */
.L_x_35549:
[----:B------:R-:W-:-:S09]  /*5b70*/  UISETP.NE.AND UP0, UPT, UR5, 0xf, UPT ;  /* 0x0000000f0500788c */ /* 0x000fd2000bf05270 */
[----:B------:R-:W-:Y:S05]  /*5b80*/  BRA.U !UP0, `(.L_x_35551) ;  /* 0x0000000108d07547 */ /* 0x000fea000b800000 */
[----:B------:R-:W-:-:S09]  /*5b90*/  UISETP.NE.AND UP0, UPT, UR5, 0x17, UPT ;  /* 0x000000170500788c */ /* 0x000fd2000bf05270 */
[----:B------:R-:W-:Y:S05]  /*5ba0*/  BRA.U !UP0, `(.L_x_35552) ;  /* 0x0000000108847547 */ /* 0x000fea000b800000 */
[----:B------:R-:W-:-:S09]  /*5bb0*/  UISETP.NE.AND UP0, UPT, UR5, 0x18, UPT ;  /* 0x000000180500788c */ /* 0x000fd2000bf05270 */
[----:B------:R-:W-:Y:S05]  /*5bc0*/  BRA.U !UP0, `(.L_x_35553) ;  /* 0x0000000108447547 */ /* 0x000fea000b800000 */
.L_x_35531:
        /* <DEDUP_REMOVED lines=16> */
.L_x_35554:
[----:B------:R-:W-:Y:S05]  /*5cd0*/  BRA `(.L_x_35532) ;  /* 0x0000000000887947 */ /* 0x000fea0003800000 */
.L_x_35553:
        /* <DEDUP_REMOVED lines=11> */
.L_x_35556:
[----:B------:R-:W-:Y:S05]  /*5d90*/  BSYNC.RECONVERGENT B0 ;  /* 0x0000000000007941 */ /* 0x000fea0003800200 */
.L_x_35555:
[----:B------:R3:W-:Y:S01]  /*5da0*/  STG.E.U8 desc[UR36][R2.64], R5 ;  /* 0x0000000502007986 */ /* 0x0007e2000c101124 */
[----:B------:R-:W-:Y:S05]  /*5db0*/  BRA `(.L_x_35532) ;  /* 0x0000000000507947 */ /* 0x000fea0003800000 */
.L_x_35552:
        /* <DEDUP_REMOVED lines=12> */
.L_x_35557:
[----:B------:R-:W-:Y:S01]  /*5e80*/  IMAD.MOV.U32 R5, RZ, RZ, 0x7f ;  /* 0x0000007fff057424 */ /* 0x000fe200078e00ff */
[----:B------:R-:W-:-:S04]  /*5e90*/  ISETP.GT.U32.AND P0, PT, R7, 0x7f800000, PT ;  /* 0x7f8000000700780c */ /* 0x000fc80003f04070 */
[----:B------:R-:W-:-:S05]  /*5ea0*/  SEL R5, R5, 0x7c, P0 ;  /* 0x0000007c05057807 */ /* 0x000fca0000000000 */
[----:B------:R2:W-:Y:S01]  /*5eb0*/  STG.E.U8 desc[UR36][R2.64], R5 ;  /* 0x0000000502007986 */ /* 0x0005e2000c101124 */
[----:B------:R-:W-:Y:S05]  /*5ec0*/  BRA `(.L_x_35532) ;  /* 0x00000000000c7947 */ /* 0x000fea0003800000 */
.L_x_35551:
[----:B------:R-:W-:-:S04]  /*5ed0*/  I2FP.F32.U32 R0, R4 ;  /* 0x0000000400007245 */ /* 0x000fc80000201000 */
[----:B------:R-:W-:-:S05]  /*5ee0*/  F2FP.BF16.F32.PACK_AB R0, RZ, R0 ;  /* 0x00000000ff00723e */ /* 0x000fca00000010ff */
[----:B------:R0:W-:Y:S02]  /*5ef0*/  STG.E.U16 desc[UR36][R2.64], R0 ;  /* 0x0000000002007986 */ /* 0x0001e4000c101524 */
.L_x_35532:
[----:B------:R-:W-:Y:S05]  /*5f00*/  BSYNC.RECONVERGENT B6 ;  /* 0x0000000000067941 */ /* 0x000fea0003800200 */
.L_x_35526:
[----:B------:R-:W-:-:S07]  /*5f10*/  IADD3 R17, PT, PT, R17, 0x80, RZ ;  /* 0x0000008011117810 */ /* 0x000fce0007ffe0ff */
.L_x_35491:
[----:B------:R-:W-:Y:S05]  /*5f20*/  BSYNC.RECONVERGENT B7 ;  /* 0x0000000000077941 */ /* 0x000fea0003800200 */
.L_x_35490:
        /* <DEDUP_REMOVED lines=307> */
.L_x_35560:
        /* <DEDUP_REMOVED lines=16> */
.L_x_35564:
[----:B------:R0:W5:Y:S01]  /*7360*/  LDG.E.U8 R0, desc[UR36][R2.64] ;  /* 0x0000002402007981 */ /* 0x000162000c1e1100 */
[----:B------:R-:W-:Y:S05]  /*7370*/  BRA `(.L_x_35566) ;  /* 0x0000000c004c7947 */ /* 0x000fea0003800000 */
.L_x_35563:
        /* <DEDUP_REMOVED lines=8> */
.L_x_35568:
[----:B------:R3:W5:Y:S01]  /*7400*/  LDG.E.U16 R0, desc[UR36][R2.64] ;  /* 0x0000002402007981 */ /* 0x000762000c1e1500 */
[----:B------:R-:W-:Y:S05]  /*7410*/  BRA `(.L_x_35566) ;  /* 0x0000000c00247947 */ /* 0x000fea0003800000 */
.L_x_35567:
[----:B------:R2:W5:Y:S01]  /*7420*/  LDG.E.U16 R0, desc[UR36][R2.64] ;  /* 0x0000002402007981 */ /* 0x000562000c1e1500 */
[----:B------:R-:W-:Y:S05]  /*7430*/  BRA `(.L_x_35566) ;  /* 0x0000000c001c7947 */ /* 0x000fea0003800000 */
.L_x_35562:
        /* <DEDUP_REMOVED lines=9> */
.L_x_35570:
[----:B------:R-:W2:Y:S02]  /*74d0*/  LDG.E.U16 R4, desc[UR36][R2.64] ;  /* 0x0000002402047981 */ /* 0x000ea4000c1e1500 */
[----:B--2---:R-:W-:-:S06]  /*74e0*/  HADD2.F32 R4, -RZ, R4.H0_H0 ;  /* 0x20000004ff047230 */ /* 0x004fcc0000004100 */
[----:B------:R-:W0:Y:S02]  /*74f0*/  F2I.FTZ.TRUNC.NTZ R4, R4 ;  /* 0x0000000400047305 */ /* 0x000e24000021f100 */
[----:B0-----:R-:W-:Y:S01]  /*7500*/  PRMT R0, R4, 0x7610, R0 ;  /* 0x0000761004007816 */ /* 0x001fe20000000000 */
[----:B------:R-:W-:Y:S06]  /*7510*/  BRA `(.L_x_35566) ;  /* 0x0000000800e47947 */ /* 0x000fec0003800000 */
.L_x_35569:
        /* <DEDUP_REMOVED lines=9> */
.L_x_35572:
[----:B------:R-:W2:Y:S02]  /*75b0*/  LDG.E.U16 R2, desc[UR36][R2.64] ;  /* 0x0000002402027981 */ /* 0x000ea4000c1e1500 */
[----:B--2---:R-:W-:-:S06]  /*75c0*/  HADD2.F32 R4, -RZ, R2.H0_H0 ;  /* 0x20000002ff047230 */ /* 0x004fcc0000004100 */
[----:B------:R-:W0:Y:S02]  /*75d0*/  F2I.FTZ.TRUNC.NTZ R4, R4 ;  /* 0x0000000400047305 */ /* 0x000e24000021f100 */
[----:B0-----:R-:W-:Y:S01]  /*75e0*/  PRMT R0, R4, 0x7610, R0 ;  /* 0x0000761004007816 */ /* 0x001fe20000000000 */
[----:B------:R-:W-:Y:S06]  /*75f0*/  BRA `(.L_x_35566) ;  /* 0x0000000800ac7947 */ /* 0x000fec0003800000 */
.L_x_35571:
[----:B------:R-:W2:Y:S02]  /*7600*/  LDG.E.64 R2, desc[UR36][R2.64] ;  /* 0x0000002402027981 */ /* 0x000ea4000c1e1b00 */
[----:B--2---:R0:W1:Y:S02]  /*7610*/  F2I.F64.TRUNC R0, R2 ;  /* 0x0000000200007311 */ /* 0x004064000030d100 */
[----:B01----:R-:W-:Y:S05]  /*7620*/  BRA `(.L_x_35566) ;  /* 0x0000000800a07947 */ /* 0x003fea0003800000 */
.L_x_35561:
        /* <DEDUP_REMOVED lines=12> */
.L_x_35575:
[----:B------:R-:W2:Y:S02]  /*76f0*/  LDG.E.64 R2, desc[UR36][R2.64] ;  /* 0x0000002402027981 */ /* 0x000ea4000c1e1b00 */
[----:B--2---:R0:W1:Y:S02]  /*7700*/  F2I.F64.TRUNC R0, R2 ;  /* 0x0000000200007311 */ /* 0x004064000030d100 */
[----:B01----:R-:W-:Y:S05]  /*7710*/  BRA `(.L_x_35566) ;  /* 0x0000000800647947 */ /* 0x003fea0003800000 */
.L_x_35574:
        /* <DEDUP_REMOVED lines=27> */
.L_x_35577:
        /* <DEDUP_REMOVED lines=14> */
.L_x_35576:
[----:B------:R-:W2:Y:S02]  /*79b0*/  LDG.E.U16 R4, desc[UR36][R2.64] ;  /* 0x0000002402047981 */ /* 0x000ea4000c1e1500 */
[----:B--2---:R-:W-:-:S06]  /*79c0*/  SHF.L.U32 R4, R4, 0x10, RZ ;  /* 0x0000001004047819 */ /* 0x004fcc00000006ff */
[----:B------:R-:W0:Y:S02]  /*79d0*/  F2I.FTZ.TRUNC.NTZ R4, R4 ;  /* 0x0000000400047305 */ /* 0x000e24000021f100 */
[----:B0-----:R-:W-:Y:S01]  /*79e0*/  PRMT R0, R4, 0x7610, R0 ;  /* 0x0000761004007816 */ /* 0x001fe20000000000 */
[----:B------:R-:W-:Y:S06]  /*79f0*/  BRA `(.L_x_35566) ;  /* 0x0000000400ac7947 */ /* 0x000fec0003800000 */
.L_x_35573:
        /* <DEDUP_REMOVED lines=10> */
.L_x_35580:
        /* <DEDUP_REMOVED lines=21> */
.L_x_35584:
[----:B------:R-:W-:Y:S05]  /*7bf0*/  BSYNC.RECONVERGENT B1 ;  /* 0x0000000000017941 */ /* 0x000fea0003800200 */
.L_x_35583:
[----:B------:R-:W-:Y:S01]  /*7c00*/  IMAD.SHL.U32 R0, R0, 0x100000, RZ ;  /* 0x0010000000007824 */ /* 0x000fe200078e00ff */
[----:B------:R-:W-:-:S04]  /*7c10*/  LEA R2, R2, 0x3b800000, 0x17 ;  /* 0x3b80000002027811 */ /* 0x000fc800078eb8ff */
[----:B------:R-:W-:-:S07]  /*7c20*/  LOP3.LUT R4, R2, R0, R7, 0xfe, !PT ;  /* 0x0000000002047212 */ /* 0x000fce00078efe07 */
.L_x_35582:
[----:B------:R-:W-:Y:S05]  /*7c30*/  BSYNC.RECONVERGENT B0 ;  /* 0x0000000000007941 */ /* 0x000fea0003800200 */
.L_x_35581:
[----:B------:R-:W0:Y:S02]  /*7c40*/  F2I.FTZ.TRUNC.NTZ R4, R4 ;  /* 0x0000000400047305 */ /* 0x000e24000021f100 */
[----:B0-----:R-:W-:Y:S01]  /*7c50*/  PRMT R0, R4, 0x7610, R0 ;  /* 0x0000761004007816 */ /* 0x001fe20000000000 */
[----:B------:R-:W-:Y:S06]  /*7c60*/  BRA `(.L_x_35566) ;  /* 0x0000000400107947 */ /* 0x000fec0003800000 */
.L_x_35579:
        /* <DEDUP_REMOVED lines=21> */
.L_x_35588:
[----:B------:R-:W-:Y:S05]  /*7dc0*/  BSYNC.RECONVERGENT B1 ;  /* 0x0000000000017941 */ /* 0x000fea0003800200 */
.L_x_35587:
[----:B------:R-:W-:Y:S01]  /*7dd0*/  IMAD.SHL.U32 R0, R0, 0x200000, RZ ;  /* 0x0020000000007824 */ /* 0x000fe200078e00ff */
[----:B------:R-:W-:-:S04]  /*7de0*/  LEA R2, R2, 0x37800000, 0x17 ;  /* 0x3780000002027811 */ /* 0x000fc800078eb8ff */
[----:B------:R-:W-:-:S07]  /*7df0*/  LOP3.LUT R4, R2, R0, R7, 0xfe, !PT ;  /* 0x0000000002047212 */ /* 0x000fce00078efe07 */
.L_x_35586:
[----:B------:R-:W-:Y:S05]  /*7e00*/  BSYNC.RECONVERGENT B0 ;  /* 0x0000000000007941 */ /* 0x000fea0003800200 */
.L_x_35585:
[----:B------:R-:W0:Y:S02]  /*7e10*/  F2I.FTZ.TRUNC.NTZ R4, R4 ;  /* 0x0000000400047305 */ /* 0x000e24000021f100 */
[----:B0-----:R-:W-:Y:S01]  /*7e20*/  PRMT R0, R4, 0x7610, R0 ;  /* 0x0000761004007816 */ /* 0x001fe20000000000 */
[----:B------:R-:W-:Y:S06]  /*7e30*/  BRA `(.L_x_35566) ;  /* 0x00000000009c7947 */ /* 0x000fec0003800000 */
.L_x_35578:
        /* <DEDUP_REMOVED lines=14> */
.L_x_35592:
[----:B------:R-:W-:Y:S05]  /*7f20*/  BSYNC.RECONVERGENT B0 ;  /* 0x0000000000007941 */ /* 0x000fea0003800200 */
.L_x_35591:
[----:B------:R-:W0:Y:S02]  /*7f30*/  F2I.FTZ.TRUNC.NTZ R4, R4 ;  /* 0x0000000400047305 */ /* 0x000e24000021f100 */
[----:B0-----:R-:W-:Y:S01]  /*7f40*/  PRMT R0, R4, 0x7610, R0 ;  /* 0x0000761004007816 */ /* 0x001fe20000000000 */
[----:B------:R-:W-:Y:S06]  /*7f50*/  BRA `(.L_x_35566) ;  /* 0x0000000000547947 */ /* 0x000fec0003800000 */
.L_x_35565:
        /* <DEDUP_REMOVED lines=16> */
.L_x_35593:
[----:B------:R-:W-:Y:S01]  /*8060*/  PRMT R0, RZ, 0x7610, R0 ;  /* 0x00007610ff007816 */ /* 0x000fe20000000000 */
[----:B------:R-:W-:Y:S06]  /*8070*/  BRA `(.L_x_35566) ;  /* 0x00000000000c7947 */ /* 0x000fec0003800000 */
.L_x_35590:
[----:B------:R0:W5:Y:S01]  /*8080*/  LDG.E.U16 R0, desc[UR36][R2.64] ;  /* 0x0000002402007981 */ /* 0x000162000c1e1500 */
[----:B------:R-:W-:Y:S05]  /*8090*/  BRA `(.L_x_35566) ;  /* 0x0000000000047947 */ /* 0x000fea0003800000 */
.L_x_35589:
[----:B------:R0:W5:Y:S02]  /*80a0*/  LDG.E.U16 R0, desc[UR36][R2.64] ;  /* 0x0000002402007981 */ /* 0x000164000c1e1500 */
.L_x_35566:
[----:B------:R-:W2:Y:S01]  /*80b0*/  LDCU.U16 UR4, c[0x0][0x592] ;  /* 0x0000b240ff0477ac */ /* 0x000ea20008000400 */
[----:B-1---5:R-:W-:Y:S01]  /*80c0*/  PRMT R0, R0, 0x9910, RZ ;  /* 0x0000991000007816 */ /* 0x022fe200000000ff */
[----:B------:R-:W-:Y:S01]  /*80d0*/  BSSY.RECONVERGENT B6, `(.L_x_35594) ;  /* 0x00000d6000067945 */ /* 0x000fe20003800200 */
[----:B------:R-:W0:Y:S02]  /*80e0*/  LDCU.64 UR6, c[0x0][0x580] ;  /* 0x0000b000ff0677ac */ /* 0x000e240008000a00 */
[----:B------:R-:W-:Y:S01]  /*80f0*/  ISETP.NE.AND P0, PT, R0, RZ, PT ;  /* 0x000000ff0000720c */ /* 0x000fe20003f05270 */
[----:B------:R-:W-:-:S04]  /*8100*/  UPRMT UR5, UR41, 0x9910, URZ ;  /* 0x0000991029057896 */ /* 0x000fc800080000ff */
[----:B------:R-:W-:Y:S02]  /*8110*/  UISETP.GT.AND UP0, UPT, UR5, 0x9, UPT ;  /* 0x000000090500788c */ /* 0x000fe4000bf04270 */
[----:B--2---:R-:W-:Y:S01]  /*8120*/  UPRMT UR4, UR4, 0x9910, URZ ;  /* 0x0000991004047896 */ /* 0x004fe200080000ff */
[----:B0--34-:R-:W-:-:S05]  /*8130*/  IADD3 R2, P1, PT, R16, UR6, RZ ;  /* 0x0000000610027c10 */ /* 0x019fca000ff3e0ff */
        /* <DEDUP_REMOVED lines=14> */
.L_x_35598:
[----:B------:R0:W-:Y:S01]  /*8220*/  STG.E.U8 desc[UR36][R2.64], R4 ;  /* 0x0000000402007986 */ /* 0x0001e2000c101124 */
[----:B------:R-:W-:Y:S05]  /*8230*/  BRA `(.L_x_35600) ;  /* 0x0000000800fc7947 */ /* 0x000fea0003800000 */
.L_x_35597:
        /* <DEDUP_REMOVED lines=9> */
.L_x_35602:
[----:B------:R0:W-:Y:S01]  /*82d0*/  STG.E desc[UR36][R2.64], R4 ;  /* 0x0000000402007986 */ /* 0x0001e2000c101924 */
[----:B------:R-:W-:Y:S05]  /*82e0*/  BRA `(.L_x_35600) ;  /* 0x0000000800d07947 */ /* 0x000fea0003800000 */
.L_x_35601:
[----:B------:R0:W-:Y:S01]  /*82f0*/  STG.E.U16 desc[UR36][R2.64], R4 ;  /* 0x0000000402007986 */ /* 0x0001e2000c101524 */
[----:B------:R-:W-:Y:S05]  /*8300*/  BRA `(.L_x_35600) ;  /* 0x0000000800c87947 */ /* 0x000fea0003800000 */
.L_x_35596:
        /* <DEDUP_REMOVED lines=9> */
.L_x_35604:
[----:B------:R-:W-:-:S04]  /*83a0*/  I2FP.F32.U32 R0, R4 ;  /* 0x0000000400007245 */ /* 0x000fc80000201000 */
[----:B------:R-:W-:-:S05]  /*83b0*/  F2FP.F16.F32.PACK_AB R0, RZ, R0 ;  /* 0x00000000ff00723e */ /* 0x000fca00000000ff */
[----:B------:R0:W-:Y:S01]  /*83c0*/  STG.E.U16 desc[UR36][R2.64], R0 ;  /* 0x0000000002007986 */ /* 0x0001e2000c101524 */
[----:B------:R-:W-:Y:S05]  /*83d0*/  BRA `(.L_x_35600) ;  /* 0x0000000800947947 */ /* 0x000fea0003800000 */
.L_x_35603:
        /* <DEDUP_REMOVED lines=10> */
.L_x_35606:
[----:B------:R-:W-:-:S04]  /*8480*/  I2FP.F32.U32 R4, R4 ;  /* 0x0000000400047245 */ /* 0x000fc80000201000 */
[----:B------:R-:W-:-:S04]  /*8490*/  F2FP.F16.F32.PACK_AB R5, RZ, R4 ;  /* 0x00000004ff05723e */ /* 0x000fc800000000ff */
[----:B------:R-:W-:-:S05]  /*84a0*/  PRMT R5, R5, 0x5410, RZ ;  /* 0x0000541005057816 */ /* 0x000fca00000000ff */
[----:B------:R0:W-:Y:S01]  /*84b0*/  STG.E desc[UR36][R2.64], R5 ;  /* 0x0000000502007986 */ /* 0x0001e2000c101924 */
[----:B------:R-:W-:Y:S05]  /*84c0*/  BRA `(.L_x_35600) ;  /* 0x0000000800587947 */ /* 0x000fea0003800000 */
.L_x_35605:
[----:B------:R-:W0:Y:S02]  /*84d0*/  I2F.F64.U32 R4, R4 ;  /* 0x0000000400047312 */ /* 0x000e240000201800 */
[----:B0-----:R0:W-:Y:S01]  /*84e0*/  STG.E.64 desc[UR36][R2.64], R4 ;  /* 0x0000000402007986 */ /* 0x0011e2000c101b24 */
[----:B------:R-:W-:Y:S05]  /*84f0*/  BRA `(.L_x_35600) ;  /* 0x00000008004c7947 */ /* 0x000fea0003800000 */
.L_x_35595:
        /* <DEDUP_REMOVED lines=12> */
.L_x_35610:
        /* <DEDUP_REMOVED lines=17> */
.L_x_35612:
[----:B------:R-:W-:Y:S05]  /*86d0*/  BSYNC.RECONVERGENT B0 ;  /* 0x0000000000007941 */ /* 0x000fea0003800200 */
.L_x_35611:
[----:B------:R0:W-:Y:S01]  /*86e0*/  STG.E.U8 desc[UR36][R2.64], R0 ;  /* 0x0000000002007986 */ /* 0x0001e2000c101124 */
[----:B------:R-:W-:Y:S05]  /*86f0*/  BRA `(.L_x_35600) ;  /* 0x0000000400cc7947 */ /* 0x000fea0003800000 */
.L_x_35609:
        /* <DEDUP_REMOVED lines=17> */
.L_x_35614:
[----:B------:R-:W-:Y:S05]  /*8810*/  BSYNC.RECONVERGENT B0 ;  /* 0x0000000000007941 */ /* 0x000fea0003800200 */
.L_x_35613:
[----:B------:R0:W-:Y:S01]  /*8820*/  STG.E.U8 desc[UR36][R2.64], R0 ;  /* 0x0000000002007986 */ /* 0x0001e2000c101124 */
[----:B------:R-:W-:Y:S05]  /*8830*/  BRA `(.L_x_35600) ;  /* 0x00000004007c7947 */ /* 0x000fea0003800000 */
.L_x_35608:
        /* <DEDUP_REMOVED lines=21> */
.L_x_35616:
[----:B------:R-:W-:-:S05]  /*8990*/  IMAD.MOV.U32 R5, RZ, RZ, RZ ;  /* 0x000000ffff057224 */ /* 0x000fca00078e00ff */
[----:B------:R0:W-:Y:S01]  /*89a0*/  STG.E.64 desc[UR36][R2.64], R4 ;  /* 0x0000000402007986 */ /* 0x0001e2000c101b24 */
[----:B------:R-:W-:Y:S05]  /*89b0*/  BRA `(.L_x_35600) ;  /* 0x00000004001c7947 */ /* 0x000fea0003800000 */
.L_x_35615:
[----:B------:R0:W-:Y:S01]  /*89c0*/  STG.E desc[UR36][R2.64], R4 ;  /* 0x0000000402007986 */ /* 0x0001e2000c101924 */
[----:B------:R-:W-:Y:S05]  /*89d0*/  BRA `(.L_x_35600) ;  /* 0x0000000400147947 */ /* 0x000fea0003800000 */
.L_x_35607:
        /* <DEDUP_REMOVED lines=8> */
.L_x_35618:
[----:B------:R-:W-:Y:S01]  /*8a60*/  CS2R R6, SRZ ;  /* 0x0000000000067805 */ /* 0x000fe2000001ff00 */
[----:B------:R-:W0:Y:S04]  /*8a70*/  I2F.F64.U32 R4, R4 ;  /* 0x0000000400047312 */ /* 0x000e280000201800 */
[----:B0-----:R4:W-:Y:S01]  /*8a80*/  STG.E.128 desc[UR36][R2.64], R4 ;  /* 0x0000000402007986 */ /* 0x0019e2000c101d24 */
[----:B------:R-:W-:Y:S05]  /*8a90*/  BRA `(.L_x_35600) ;  /* 0x0000000000e47947 */ /* 0x000fea0003800000 */
.L_x_35617:
[----:B------:R-:W-:-:S09]  /*8aa0*/  UISETP.NE.AND UP0, UPT, UR5, 0xf, UPT ;  /* 0x0000000f0500788c */ /* 0x000fd2000bf05270 */
[----:B------:R-:W-:Y:S05]  /*8ab0*/  BRA.U !UP0, `(.L_x_35619) ;  /* 0x0000000108d07547 */ /* 0x000fea000b800000 */
[----:B------:R-:W-:-:S09]  /*8ac0*/  UISETP.NE.AND UP0, UPT, UR5, 0x17, UPT ;  /* 0x000000170500788c */ /* 0x000fd2000bf05270 */
[----:B------:R-:W-:Y:S05]  /*8ad0*/  BRA.U !UP0, `(.L_x_35620) ;  /* 0x0000000108847547 */ /* 0x000fea000b800000 */
[----:B------:R-:W-:-:S09]  /*8ae0*/  UISETP.NE.AND UP0, UPT, UR5, 0x18, UPT ;  /* 0x000000180500788c */ /* 0x000fd2000bf05270 */
[----:B------:R-:W-:Y:S05]  /*8af0*/  BRA.U !UP0, `(.L_x_35621) ;  /* 0x0000000108447547 */ /* 0x000fea000b800000 */
.L_x_35599:
        /* <DEDUP_REMOVED lines=16> */
.L_x_35622:
[----:B------:R-:W-:Y:S05]  /*8c00*/  BRA `(.L_x_35600) ;  /* 0x0000000000887947 */ /* 0x000fea0003800000 */
.L_x_35621:
        /* <DEDUP_REMOVED lines=11> */
.L_x_35624:
[----:B------:R-:W-:Y:S05]  /*8cc0*/  BSYNC.RECONVERGENT B0 ;  /* 0x0000000000007941 */ /* 0x000fea0003800200 */
.L_x_35623:
[----:B------:R3:W-:Y:S01]  /*8cd0*/  STG.E.U8 desc[UR36][R2.64], R5 ;  /* 0x0000000502007986 */ /* 0x0007e2000c101124 */
[----:B------:R-:W-:Y:S05]  /*8ce0*/  BRA `(.L_x_35600) ;  /* 0x0000000000507947 */ /* 0x000fea0003800000 */
.L_x_35620:
        /* <DEDUP_REMOVED lines=12> */
.L_x_35625:
[----:B------:R-:W-:Y:S02]  /*8db0*/  ISETP.GT.U32.AND P0, PT, R7, 0x7f800000, PT ;  /* 0x7f8000000700780c */ /* 0x000fe40003f04070 */
[----:B------:R-:W-:-:S04]  /*8dc0*/  MOV R5, 0x7f ;  /* 0x0000007f00057802 */ /* 0x000fc80000000f00 */
[----:B------:R-:W-:-:S05]  /*8dd0*/  SEL R5, R5, 0x7c, P0 ;  /* 0x0000007c05057807 */ /* 0x000fca0000000000 */
[----:B------:R2:W-:Y:S01]  /*8de0*/  STG.E.U8 desc[UR36][R2.64], R5 ;  /* 0x0000000502007986 */ /* 0x0005e2000c101124 */
[----:B------:R-:W-:Y:S05]  /*8df0*/  BRA `(.L_x_35600) ;  /* 0x00000000000c7947 */ /* 0x000fea0003800000 */
.L_x_35619:
[----:B------:R-:W-:-:S04]  /*8e00*/  I2FP.F32.U32 R0, R4 ;  /* 0x0000000400007245 */ /* 0x000fc80000201000 */
[----:B------:R-:W-:-:S05]  /*8e10*/  F2FP.BF16.F32.PACK_AB R0, RZ, R0 ;  /* 0x00000000ff00723e */ /* 0x000fca00000010ff */
[----:B------:R0:W-:Y:S02]  /*8e20*/  STG.E.U16 desc[UR36][R2.64], R0 ;  /* 0x0000000002007986 */ /* 0x0001e4000c101524 */
.L_x_35600:
[----:B------:R-:W-:Y:S05]  /*8e30*/  BSYNC.RECONVERGENT B6 ;  /* 0x0000000000067941 */ /* 0x000fea0003800200 */
.L_x_35594:
[----:B------:R-:W-:-:S07]  /*8e40*/  VIADD R17, R17, 0x80 ;  /* 0x0000008011117836 */ /* 0x000fce0000000000 */
.L_x_35559:
[----:B------:R-:W-:Y:S05]  /*8e50*/  BSYNC.RECONVERGENT B7 ;  /* 0x0000000000077941 */ /* 0x000fea0003800200 */
.L_x_35558:
        /* <DEDUP_REMOVED lines=306> */
.L_x_35626:
        /* <DEDUP_REMOVED lines=18> */
.L_x_35630:
[----:B------:R4:W5:Y:S01]  /*a2a0*/  LDG.E.U8 R0, desc[UR36][R2.64] ;  /* 0x0000002402007981 */ /* 0x000962000c1e1100 */
[----:B------:R-:W-:Y:S05]  /*a2b0*/  BRA `(.L_x_35632) ;  /* 0x0000000c004c7947 */ /* 0x000fea0003800000 */
.L_x_35629:
        /* <DEDUP_REMOVED lines=8> */
.L_x_35634:
[----:B------:R2:W5:Y:S01]  /*a340*/  LDG.E.U16 R0, desc[UR36][R2.64] ;  /* 0x0000002402007981 */ /* 0x000562000c1e1500 */
[----:B------:R-:W-:Y:S05]  /*a350*/  BRA `(.L_x_35632) ;  /* 0x0000000c00247947 */ /* 0x000fea0003800000 */
.L_x_35633:
[----:B------:R0:W5:Y:S01]  /*a360*/  LDG.E.U16 R0, desc[UR36][R2.64] ;  /* 0x0000002402007981 */ /* 0x000162000c1e1500 */
[----:B------:R-:W-:Y:S05]  /*a370*/  BRA `(.L_x_35632) ;  /* 0x0000000c001c7947 */ /* 0x000fea0003800000 */
.L_x_35628:
        /* <DEDUP_REMOVED lines=9> */
.L_x_35636:
[----:B------:R-:W2:Y:S02]  /*a410*/  LDG.E.U16 R4, desc[UR36][R2.64] ;  /* 0x0000002402047981 */ /* 0x000ea4000c1e1500 */
[----:B--2---:R-:W-:-:S06]  /*a420*/  HADD2.F32 R4, -RZ, R4.H0_H0 ;  /* 0x20000004ff047230 */ /* 0x004fcc0000004100 */
[----:B------:R-:W0:Y:S02]  /*a430*/  F2I.FTZ.TRUNC.NTZ R4, R4 ;  /* 0x0000000400047305 */ /* 0x000e24000021f100 */
[----:B0-----:R-:W-:Y:S01]  /*a440*/  PRMT R0, R4, 0x7610, R0 ;  /* 0x0000761004007816 */ /* 0x001fe20000000000 */
[----:B------:R-:W-:Y:S06]  /*a450*/  BRA `(.L_x_35632) ;  /* 0x0000000800e47947 */ /* 0x000fec0003800000 */
.L_x_35635:
        /* <DEDUP_REMOVED lines=9> */
.L_x_35638:
[----:B------:R-:W2:Y:S02]  /*a4f0*/  LDG.E.U16 R2, desc[UR36][R2.64] ;  /* 0x0000002402027981 */ /* 0x000ea4000c1e1500 */
[----:B--2---:R-:W-:-:S06]  /*a500*/  HADD2.F32 R4, -RZ, R2.H0_H0 ;  /* 0x20000002ff047230 */ /* 0x004fcc0000004100 */
[----:B------:R-:W0:Y:S02]  /*a510*/  F2I.FTZ.TRUNC.NTZ R4, R4 ;  /* 0x0000000400047305 */ /* 0x000e24000021f100 */
[----:B0-----:R-:W-:Y:S01]  /*a520*/  PRMT R0, R4, 0x7610, R0 ;  /* 0x0000761004007816 */ /* 0x001fe20000000000 */
[----:B------:R-:W-:Y:S06]  /*a530*/  BRA `(.L_x_35632) ;  /* 0x0000000800ac7947 */ /* 0x000fec0003800000 */
.L_x_35637:
[----:B------:R-:W2:Y:S02]  /*a540*/  LDG.E.64 R2, desc[UR36][R2.64] ;  /* 0x0000002402027981 */ /* 0x000ea4000c1e1b00 */
[----:B--2---:R0:W1:Y:S02]  /*a550*/  F2I.F64.TRUNC R0, R2 ;  /* 0x0000000200007311 */ /* 0x004064000030d100 */
[----:B01----:R-:W-:Y:S05]  /*a560*/  BRA `(.L_x_35632) ;  /* 0x0000000800a07947 */ /* 0x003fea0003800000 */
.L_x_35627:
        /* <DEDUP_REMOVED lines=12> */
.L_x_35641:
[----:B------:R-:W2:Y:S02]  /*a630*/  LDG.E.64 R2, desc[UR36][R2.64] ;  /* 0x0000002402027981 */ /* 0x000ea4000c1e1b00 */
[----:B--2---:R0:W1:Y:S02]  /*a640*/  F2I.F64.TRUNC R0, R2 ;  /* 0x0000000200007311 */ /* 0x004064000030d100 */
[----:B01----:R-:W-:Y:S05]  /*a650*/  BRA `(.L_x_35632) ;  /* 0x0000000800647947 */ /* 0x003fea0003800000 */
.L_x_35640:
        /* <DEDUP_REMOVED lines=27> */
.L_x_35643:
        /* <DEDUP_REMOVED lines=14> */
.L_x_35642:
[----:B------:R-:W2:Y:S02]  /*a8f0*/  LDG.E.U16 R4, desc[UR36][R2.64] ;  /* 0x0000002402047981 */ /* 0x000ea4000c1e1500 */
[----:B--2---:R-:W-:-:S06]  /*a900*/  IMAD.U32 R4, R4, 0x10000, RZ ;  /* 0x0001000004047824 */ /* 0x004fcc00078e00ff */
[----:B------:R-:W0:Y:S02]  /*a910*/  F2I.FTZ.TRUNC.NTZ R4, R4 ;  /* 0x0000000400047305 */ /* 0x000e24000021f100 */
[----:B0-----:R-:W-:Y:S01]  /*a920*/  PRMT R0, R4, 0x7610, R0 ;  /* 0x0000761004007816 */ /* 0x001fe20000000000 */
[----:B------:R-:W-:Y:S06]  /*a930*/  BRA `(.L_x_35632) ;  /* 0x0000000400ac7947 */ /* 0x000fec0003800000 */
.L_x_35639:
        /* <DEDUP_REMOVED lines=10> */
.L_x_35646:
        /* <DEDUP_REMOVED lines=21> */
.L_x_35650:
[----:B------:R-:W-:Y:S05]  /*ab30*/  BSYNC.RECONVERGENT B1 ;  /* 0x0000000000017941 */ /* 0x000fea0003800200 */
.L_x_35649:
[----:B------:R-:W-:Y:S01]  /*ab40*/  IMAD.SHL.U32 R0, R0, 0x100000, RZ ;  /* 0x0010000000007824 */ /* 0x000fe200078e00ff */
[----:B------:R-:W-:-:S04]  /*ab50*/  LEA R2, R2, 0x3b800000, 0x17 ;  /* 0x3b80000002027811 */ /* 0x000fc800078eb8ff */
[----:B------:R-:W-:-:S07]  /*ab60*/  LOP3.LUT R4, R2, R0, R7, 0xfe, !PT ;  /* 0x0000000002047212 */ /* 0x000fce00078efe07 */
.L_x_35648:
[----:B------:R-:W-:Y:S05]  /*ab70*/  BSYNC.RECONVERGENT B0 ;  /* 0x0000000000007941 */ /* 0x000fea0003800200 */
.L_x_35647:
[----:B------:R-:W0:Y:S02]  /*ab80*/  F2I.FTZ.TRUNC.NTZ R4, R4 ;  /* 0x0000000400047305 */ /* 0x000e24000021f100 */
[----:B0-----:R-:W-:Y:S01]  /*ab90*/  PRMT R0, R4, 0x7610, R0 ;  /* 0x0000761004007816 */ /* 0x001fe20000000000 */
[----:B------:R-:W-:Y:S06]  /*aba0*/  BRA `(.L_x_35632) ;  /* 0x0000000400107947 */ /* 0x000fec0003800000 */
.L_x_35645:
        /* <DEDUP_REMOVED lines=21> */
.L_x_35654:
[----:B------:R-:W-:Y:S05]  /*ad00*/  BSYNC.RECONVERGENT B1 ;  /* 0x0000000000017941 */ /* 0x000fea0003800200 */
.L_x_35653:
[----:B------:R-:W-:Y:S02]  /*ad10*/  SHF.L.U32 R0, R0, 0x15, RZ ;  /* 0x0000001500007819 */ /* 0x000fe400000006ff */
[----:B------:R-:W-:-:S04]  /*ad20*/  LEA R2, R2, 0x37800000, 0x17 ;  /* 0x3780000002027811 */ /* 0x000fc800078eb8ff */
[----:B------:R-:W-:-:S07]  /*ad30*/  LOP3.LUT R4, R2, R0, R7, 0xfe, !PT ;  /* 0x0000000002047212 */ /* 0x000fce00078efe07 */
.L_x_35652:
[----:B------:R-:W-:Y:S05]  /*ad40*/  BSYNC.RECONVERGENT B0 ;  /* 0x0000000000007941 */ /* 0x000fea0003800200 */
.L_x_35651:
[----:B------:R-:W0:Y:S02]  /*ad50*/  F2I.FTZ.TRUNC.NTZ R4, R4 ;  /* 0x0000000400047305 */ /* 0x000e24000021f100 */
[----:B0-----:R-:W-:Y:S01]  /*ad60*/  PRMT R0, R4, 0x7610, R0 ;  /* 0x0000761004007816 */ /* 0x001fe20000000000 */
[----:B------:R-:W-:Y:S06]  /*ad70*/  BRA `(.L_x_35632) ;  /* 0x00000000009c7947 */ /* 0x000fec0003800000 */
.L_x_35644:
        /* <DEDUP_REMOVED lines=14> */
.L_x_35658:
[----:B------:R-:W-:Y:S05]  /*ae60*/  BSYNC.RECONVERGENT B0 ;  /* 0x0000000000007941 */ /* 0x000fea0003800200 */
.L_x_35657:
[----:B------:R-:W0:Y:S02]  /*ae70*/  F2I.FTZ.TRUNC.NTZ R4, R4 ;  /* 0x0000000400047305 */ /* 0x000e24000021f100 */
[----:B0-----:R-:W-:Y:S01]  /*ae80*/  PRMT R0, R4, 0x7610, R0 ;  /* 0x0000761004007816 */ /* 0x001fe20000000000 */
[----:B------:R-:W-:Y:S06]  /*ae90*/  BRA `(.L_x_35632) ;  /* 0x0000000000547947 */ /* 0x000fec0003800000 */
.L_x_35631:
        /* <DEDUP_REMOVED lines=16> */
.L_x_35659:
[----:B------:R-:W-:Y:S01]  /*afa0*/  PRMT R0, RZ, 0x7610, R0 ;  /* 0x00007610ff007816 */ /* 0x000fe20000000000 */
[----:B------:R-:W-:Y:S06]  /*afb0*/  BRA `(.L_x_35632) ;  /* 0x00000000000c7947 */ /* 0x000fec0003800000 */
.L_x_35656:
[----:B------:R0:W5:Y:S01]  /*afc0*/  LDG.E.U16 R0, desc[UR36][R2.64] ;  /* 0x0000002402007981 */ /* 0x000162000c1e1500 */
[----:B------:R-:W-:Y:S05]  /*afd0*/  BRA `(.L_x_35632) ;  /* 0x0000000000047947 */ /* 0x000fea0003800000 */
.L_x_35655:
[----:B------:R0:W5:Y:S02]  /*afe0*/  LDG.E.U16 R0, desc[UR36][R2.64] ;  /* 0x0000002402007981 */ /* 0x000164000c1e1500 */
.L_x_35632:
[----:B------:R-:W2:Y:S01]  /*aff0*/  LDCU.U16 UR4, c[0x0][0x592] ;  /* 0x0000b240ff0477ac */ /* 0x000ea20008000400 */
[----:B-1---5:R-:W-:Y:S01]  /*b000*/  PRMT R0, R0, 0x9910, RZ ;  /* 0x0000991000007816 */ /* 0x022fe200000000ff */
[----:B------:R-:W-:-:S03]  /*b010*/  UPRMT UR5, UR41, 0x9910, URZ ;  /* 0x0000991029057896 */ /* 0x000fc600080000ff */
[----:B------:R-:W-:Y:S01]  /*b020*/  ISETP.NE.AND P0, PT, R0, RZ, PT ;  /* 0x000000ff0000720c */ /* 0x000fe20003f05270 */
[----:B------:R-:W-:Y:S02]  /*b030*/  UISETP.GT.AND UP0, UPT, UR5, 0x9, UPT ;  /* 0x000000090500788c */ /* 0x000fe4000bf04270 */
[----:B--2---:R-:W-:-:S06]  /*b040*/  UPRMT UR4, UR4, 0x9910, URZ ;  /* 0x0000991004047896 */ /* 0x004fcc00080000ff */
[----:B------:R-:W-:-:S04]  /*b050*/  ISETP.NE.AND P0, PT, RZ, UR4, P0 ;  /* 0x00000004ff007c0c */ /* 0x000fc80008705270 */
[----:B0--34-:R-:W-:Y:S01]  /*b060*/  SEL R2, RZ, 0x1, !P0 ;  /* 0x00000001ff027807 */ /* 0x019fe20004000000 */
        /* <DEDUP_REMOVED lines=11> */
.L_x_35663:
[----:B------:R-:W-:Y:S01]  /*b120*/  STG.E.U8 desc[UR36][R16.64], R2 ;  /* 0x0000000210007986 */ /* 0x000fe2000c101124 */
[----:B------:R-:W-:Y:S05]  /*b130*/  EXIT ;  /* 0x000000000000794d */ /* 0x000fea0003800000 */
.L_x_35662:
        /* <DEDUP_REMOVED lines=9> */
.L_x_35666:
[----:B------:R-:W-:Y:S01]  /*b1d0*/  STG.E desc[UR36][R16.64], R2 ;  /* 0x0000000210007986 */ /* 0x000fe2000c101924 */
[----:B------:R-:W-:Y:S05]  /*b1e0*/  EXIT ;  /* 0x000000000000794d */ /* 0x000fea0003800000 */
.L_x_35665:
[----:B------:R-:W-:Y:S01]  /*b1f0*/  STG.E.U16 desc[UR36][R16.64], R2 ;  /* 0x0000000210007986 */ /* 0x000fe2000c101524 */
[----:B------:R-:W-:Y:S05]  /*b200*/  EXIT ;  /* 0x000000000000794d */ /* 0x000fea0003800000 */
.L_x_35661:
        /* <DEDUP_REMOVED lines=9> */
.L_x_35668:
[----:B------:R-:W-:-:S04]  /*b2a0*/  I2FP.F32.U32 R0, R2 ;  /* 0x0000000200007245 */ /* 0x000fc80000201000 */
[----:B------:R-:W-:-:S05]  /*b2b0*/  F2FP.F16.F32.PACK_AB R0, RZ, R0 ;  /* 0x00000000ff00723e */ /* 0x000fca00000000ff */
[----:B------:R-:W-:Y:S01]  /*b2c0*/  STG.E.U16 desc[UR36][R16.64], R0 ;  /* 0x0000000010007986 */ /* 0x000fe2000c101524 */
[----:B------:R-:W-:Y:S05]  /*b2d0*/  EXIT ;  /* 0x000000000000794d */ /* 0x000fea0003800000 */
.L_x_35667:
        /* <DEDUP_REMOVED lines=10> */
.L_x_35670:
[----:B------:R-:W-:-:S04]  /*b380*/  I2FP.F32.U32 R2, R2 ;  /* 0x0000000200027245 */ /* 0x000fc80000201000 */
[----:B------:R-:W-:-:S04]  /*b390*/  F2FP.F16.F32.PACK_AB R3, RZ, R2 ;  /* 0x00000002ff03723e */ /* 0x000fc800000000ff */
[----:B------:R-:W-:-:S05]  /*b3a0*/  PRMT R3, R3, 0x5410, RZ ;  /* 0x0000541003037816 */ /* 0x000fca00000000ff */
[----:B------:R-:W-:Y:S01]  /*b3b0*/  STG.E desc[UR36][R16.64], R3 ;  /* 0x0000000310007986 */ /* 0x000fe2000c101924 */
[----:B------:R-:W-:Y:S05]  /*b3c0*/  EXIT ;  /* 0x000000000000794d */ /* 0x000fea0003800000 */
.L_x_35669:
[----:B------:R-:W0:Y:S02]  /*b3d0*/  I2F.F64.U32 R2, R2 ;  /* 0x0000000200027312 */ /* 0x000e240000201800 */
[----:B0-----:R-:W-:Y:S01]  /*b3e0*/  STG.E.64 desc[UR36][R16.64], R2 ;  /* 0x0000000210007986 */ /* 0x001fe2000c101b24 */
[----:B------:R-:W-:Y:S05]  /*b3f0*/  EXIT ;  /* 0x000000000000794d */ /* 0x000fea0003800000 */
.L_x_35660:
        /* <DEDUP_REMOVED lines=12> */
.L_x_35674:
        /* <DEDUP_REMOVED lines=16> */
.L_x_35677:
[----:B------:R-:W-:-:S07]  /*b5c0*/  PRMT R8, R0, 0x7610, R8 ;  /* 0x0000761000087816 */ /* 0x000fce0000000008 */
.L_x_35676:
[----:B------:R-:W-:Y:S05]  /*b5d0*/  BSYNC.RECONVERGENT B0 ;  /* 0x0000000000007941 */ /* 0x000fea0003800200 */
.L_x_35675:
[----:B------:R-:W-:Y:S01]  /*b5e0*/  STG.E.U8 desc[UR36][R16.64], R8 ;  /* 0x0000000810007986 */ /* 0x000fe2000c101124 */
[----:B------:R-:W-:Y:S05]  /*b5f0*/  EXIT ;  /* 0x000000000000794d */ /* 0x000fea0003800000 */
.L_x_35673:
        /* <DEDUP_REMOVED lines=16> */
.L_x_35680:
[----:B------:R-:W-:-:S07]  /*b700*/  PRMT R8, R0, 0x7610, R8 ;  /* 0x0000761000087816 */ /* 0x000fce0000000008 */
.L_x_35679:
[----:B------:R-:W-:Y:S05]  /*b710*/  BSYNC.RECONVERGENT B0 ;  /* 0x0000000000007941 */ /* 0x000fea0003800200 */
.L_x_35678:
[----:B------:R-:W-:Y:S01]  /*b720*/  STG.E.U8 desc[UR36][R16.64], R8 ;  /* 0x0000000810007986 */ /* 0x000fe2000c101124 */
[----:B------:R-:W-:Y:S05]  /*b730*/  EXIT ;  /* 0x000000000000794d */ /* 0x000fea0003800000 */
.L_x_35672:
        /* <DEDUP_REMOVED lines=21> */
.L_x_35682:
[----:B------:R-:W-:-:S05]  /*b890*/  HFMA2 R3, -RZ, RZ, 0, 0 ;  /* 0x00000000ff037431 */ /* 0x000fca00000001ff */
[----:B------:R-:W-:Y:S01]  /*b8a0*/  STG.E.64 desc[UR36][R16.64], R2 ;  /* 0x0000000210007986 */ /* 0x000fe2000c101b24 */
[----:B------:R-:W-:Y:S05]  /*b8b0*/  EXIT ;  /* 0x000000000000794d */ /* 0x000fea0003800000 */
.L_x_35681:
[----:B------:R-:W-:Y:S01]  /*b8c0*/  STG.E desc[UR36][R16.64], R2 ;  /* 0x0000000210007986 */ /* 0x000fe2000c101924 */
[----:B------:R-:W-:Y:S05]  /*b8d0*/  EXIT ;  /* 0x000000000000794d */ /* 0x000fea0003800000 */
.L_x_35671:
        /* <DEDUP_REMOVED lines=8> */
.L_x_35684:
[----:B------:R-:W-:Y:S01]  /*b960*/  CS2R R6, SRZ ;  /* 0x0000000000067805 */ /* 0x000fe2000001ff00 */
[----:B------:R-:W0:Y:S04]  /*b970*/  I2F.F64.U32 R4, R2 ;  /* 0x0000000200047312 */ /* 0x000e280000201800 */
[----:B0-----:R-:W-:Y:S01]  /*b980*/  STG.E.128 desc[UR36][R16.64], R4 ;  /* 0x0000000410007986 */ /* 0x001fe2000c101d24 */
[----:B------:R-:W-:Y:S05]  /*b990*/  EXIT ;  /* 0x000000000000794d */ /* 0x000fea0003800000 */
.L_x_35683:
[----:B------:R-:W-:-:S09]  /*b9a0*/  UISETP.NE.AND UP0, UPT, UR5, 0xf, UPT ;  /* 0x0000000f0500788c */ /* 0x000fd2000bf05270 */
[----:B------:R-:W-:Y:S05]  /*b9b0*/  BRA.U !UP0, `(.L_x_35685) ;  /* 0x0000000108d47547 */ /* 0x000fea000b800000 */
[----:B------:R-:W-:-:S09]  /*b9c0*/  UISETP.NE.AND UP0, UPT, UR5, 0x17, UPT ;  /* 0x000000170500788c */ /* 0x000fd2000bf05270 */
[----:B------:R-:W-:Y:S05]  /*b9d0*/  BRA.U !UP0, `(.L_x_35686) ;  /* 0x0000000108847547 */ /* 0x000fea000b800000 */
[----:B------:R-:W-:-:S09]  /*b9e0*/  UISETP.NE.AND UP0, UPT, UR5, 0x18, UPT ;  /* 0x000000180500788c */ /* 0x000fd2000bf05270 */
[----:B------:R-:W-:Y:S05]  /*b9f0*/  BRA.U !UP0, `(.L_x_35687) ;  /* 0x0000000108447547 */ /* 0x000fea000b800000 */
.L_x_35664:
        /* <DEDUP_REMOVED lines=16> */
.L_x_35688:
[----:B------:R-:W-:Y:S05]  /*bb00*/  EXIT ;  /* 0x000000000000794d */ /* 0x000fea0003800000 */
.L_x_35687:
        /* <DEDUP_REMOVED lines=11> */
.L_x_35690:
[----:B------:R-:W-:Y:S05]  /*bbc0*/  BSYNC.RECONVERGENT B0 ;  /* 0x0000000000007941 */ /* 0x000fea0003800200 */
.L_x_35689:
[----:B------:R-:W-:Y:S01]  /*bbd0*/  STG.E.U8 desc[UR36][R16.64], R3 ;  /* 0x0000000310007986 */ /* 0x000fe2000c101124 */
[----:B------:R-:W-:Y:S05]  /*bbe0*/  EXIT ;  /* 0x000000000000794d */ /* 0x000fea0003800000 */
.L_x_35686:
        /* <DEDUP_REMOVED lines=13> */
.L_x_35691:
[----:B------:R-:W-:Y:S02]  /*bcc0*/  ISETP.GT.U32.AND P0, PT, R5, 0x7f800000, PT ;  /* 0x7f8000000500780c */ /* 0x000fe40003f04070 */
[----:B------:R-:W-:-:S04]  /*bcd0*/  MOV R3, 0x7f ;  /* 0x0000007f00037802 */ /* 0x000fc80000000f00 */
[----:B------:R-:W-:-:S05]  /*bce0*/  SEL R3, R3, 0x7c, P0 ;  /* 0x0000007c03037807 */ /* 0x000fca0000000000 */
[----:B------:R-:W-:Y:S01]  /*bcf0*/  STG.E.U8 desc[UR36][R16.64], R3 ;  /* 0x0000000310007986 */ /* 0x000fe2000c101124 */
[----:B------:R-:W-:Y:S05]  /*bd00*/  EXIT ;  /* 0x000000000000794d */ /* 0x000fea0003800000 */
.L_x_35685:
[----:B------:R-:W-:-:S04]  /*bd10*/  I2FP.F32.U32 R0, R2 ;  /* 0x0000000200007245 */ /* 0x000fc80000201000 */
[----:B------:R-:W-:-:S05]  /*bd20*/  F2FP.BF16.F32.PACK_AB R0, RZ, R0 ;  /* 0x00000000ff00723e */ /* 0x000fca00000010ff */
[----:B------:R-:W-:Y:S01]  /*bd30*/  STG.E.U16 desc[UR36][R16.64], R0 ;  /* 0x0000000010007986 */ /* 0x000fe2000c101524 */
[----:B------:R-:W-:Y:S05]  /*bd40*/  EXIT ;  /* 0x000000000000794d */ /* 0x000fea0003800000 */
.L_x_35692:
        /* <DEDUP_REMOVED lines=11> */
.L_x_43038:


//--------------------- .text._ZN2at6native27unrolled_elementwise_kernelINS0_13AUnaryFunctorIssbZZZNS0_23logical_and_kernel_cudaERNS_14TensorIteratorEENKUlvE0_clEvENKUlvE3_clEvEUlssE_EESt5arrayIPcLm2EELi4E23TrivialOffsetCalculatorILi1EjESD_NS0_6memory12LoadWithCastILi1EEENSE_13StoreWithCastILi1EEEEEviT_T0_T2_T3_T4_T5_ --------------------------
	.section	.text._ZN2at6native27unrolled_elementwise_kernelINS0_13AUnaryFunctorIssbZZZNS0_23logical_and_kernel_cudaERNS_14TensorIteratorEENKUlvE0_clEvENKUlvE3_clEvEUlssE_EESt5arrayIPcLm2EELi4E23TrivialOffsetCalculatorILi1EjESD_NS0_6memory12LoadWithCastILi1EEENSE_13StoreWithCastILi1EEEEEviT_T0_T2_T3_T4_T5_,"ax",@progbits
	.align	128
        .global         _ZN2at6native27unrolled_elementwise_kernelINS0_13AUnaryFunctorIssbZZZNS0_23logical_and_kernel_cudaERNS_14TensorIteratorEENKUlvE0_clEvENKUlvE3_clEvEUlssE_EESt5arrayIPcLm2EELi4E23TrivialOffsetCalculatorILi1EjESD_NS0_6memory12LoadWithCastILi1EEENSE_13StoreWithCastILi1EEEEEviT_T0_T2_T3_T4_T5_
        .type           _ZN2at6native27unrolled_elementwise_kernelINS0_13AUnaryFunctorIssbZZZNS0_23logical_and_kernel_cudaERNS_14TensorIteratorEENKUlvE0_clEvENKUlvE3_clEvEUlssE_EESt5arrayIPcLm2EELi4E23TrivialOffsetCalculatorILi1EjESD_NS0_6memory12LoadWithCastILi1EEENSE_13StoreWithCastILi1EEEEEviT_T0_T2_T3_T4_T5_,@function
        .size           _ZN2at6native27unrolled_elementwise_kernelINS0_13AUnaryFunctorIssbZZZNS0_23logical_and_kernel_cudaERNS_14TensorIteratorEENKUlvE0_clEvENKUlvE3_clEvEUlssE_EESt5arrayIPcLm2EELi4E23TrivialOffsetCalculatorILi1EjESD_NS0_6memory12LoadWithCastILi1EEENSE_13StoreWithCastILi1EEEEEviT_T0_T2_T3_T4_T5_,(.L_x_43039 - _ZN2at6native27unrolled_elementwise_kernelINS0_13AUnaryFunctorIssbZZZNS0_23logical_and_kernel_cudaERNS_14TensorIteratorEENKUlvE0_clEvENKUlvE3_clEvEUlssE_EESt5arrayIPcLm2EELi4E23TrivialOffsetCalculatorILi1EjESD_NS0_6memory12LoadWithCastILi1EEENSE_13StoreWithCastILi1EEEEEviT_T0_T2_T3_T4_T5_)
        .other          _ZN2at6native27unrolled_elementwise_kernelINS0_13AUnaryFunctorIssbZZZNS0_23logical_and_kernel_cudaERNS_14TensorIteratorEENKUlvE0_clEvENKUlvE3_clEvEUlssE_EESt5arrayIPcLm2EELi4E23TrivialOffsetCalculatorILi1EjESD_NS0_6memory12LoadWithCastILi1EEENSE_13StoreWithCastILi1EEEEEviT_T0_T2_T3_T4_T5_,@"STO_CUDA_ENTRY STV_DEFAULT"
_ZN2at6native27unrolled_elementwise_kernelINS0_13AUnaryFunctorIssbZZZNS0_23logical_and_kernel_cudaERNS_14TensorIteratorEENKUlvE0_clEvENKUlvE3_clEvEUlssE_EESt5arrayIPcLm2EELi4E23TrivialOffsetCalculatorILi1EjESD_NS0_6memory12LoadWithCastILi1EEENSE_13StoreWithCastILi1EEEEEviT_T0_T2_T3_T4_T5_:
.text._ZN2at6native27unrolled_elementwise_kernelINS0_13AUnaryFunctorIssbZZZNS0_23logical_and_kernel_cudaERNS_14TensorIteratorEENKUlvE0_clEvENKUlvE3_clEvEUlssE_EESt5arrayIPcLm2EELi4E23TrivialOffsetCalculatorILi1EjESD_NS0_6memory12LoadWithCastILi1EEENSE_13StoreWithCastILi1EEEEEviT_T0_T2_T3_T4_T5_:
        /* <DEDUP_REMOVED lines=32> */
.L_x_35698:
[----:B------:R3:W5:Y:S01]  /*0200*/  LDG.E.U8 R0, desc[UR36][R4.64] ;  /* 0x0000002404007981 */ /* 0x000762000c1e1100 */
[----:B------:R-:W-:Y:S05]  /*0210*/  BRA `(.L_x_35700) ;  /* 0x0000000c00507947 */ /* 0x000fea0003800000 */
.L_x_35697:
        /* <DEDUP_REMOVED lines=8> */
.L_x_35702:
[----:B------:R1:W5:Y:S01]  /*02a0*/  LDG.E.U16 R0, desc[UR36][R4.64] ;  /* 0x0000002404007981 */ /* 0x000362000c1e1500 */
[----:B------:R-:W-:Y:S05]  /*02b0*/  BRA `(.L_x_35700) ;  /* 0x0000000c00287947 */ /* 0x000fea0003800000 */
.L_x_35701:
[----:B------:R2:W5:Y:S01]  /*02c0*/  LDG.E.U16 R0, desc[UR36][R4.64] ;  /* 0x0000002404007981 */ /* 0x000562000c1e1500 */
[----:B------:R-:W-:Y:S05]  /*02d0*/  BRA `(.L_x_35700) ;  /* 0x0000000c00207947 */ /* 0x000fea0003800000 */
.L_x_35696:
        /* <DEDUP_REMOVED lines=9> */
.L_x_35704:
[----:B------:R-:W2:Y:S02]  /*0370*/  LDG.E.U16 R3, desc[UR36][R4.64] ;  /* 0x0000002404037981 */ /* 0x000ea4000c1e1500 */
[----:B--2---:R-:W-:-:S06]  /*0380*/  HADD2.F32 R3, -RZ, R3.H0_H0 ;  /* 0x20000003ff037230 */ /* 0x004fcc0000004100 */
[----:B------:R-:W0:Y:S02]  /*0390*/  F2I.FTZ.TRUNC.NTZ R3, R3 ;  /* 0x0000000300037305 */ /* 0x000e24000021f100 */
[----:B0-----:R-:W-:Y:S01]  /*03a0*/  PRMT R0, R3, 0x7610, R0 ;  /* 0x0000761003007816 */ /* 0x001fe20000000000 */
[----:B------:R-:W-:Y:S06]  /*03b0*/  BRA `(.L_x_35700) ;  /* 0x0000000800e87947 */ /* 0x000fec0003800000 */
.L_x_35703:
        /* <DEDUP_REMOVED lines=9> */
.L_x_35706:
[----:B------:R-:W2:Y:S02]  /*0450*/  LDG.E.U16 R4, desc[UR36][R4.64] ;  /* 0x0000002404047981 */ /* 0x000ea4000c1e1500 */
[----:B--2---:R-:W-:-:S06]  /*0460*/  HADD2.F32 R3, -RZ, R4.H0_H0 ;  /* 0x20000004ff037230 */ /* 0x004fcc0000004100 */
[----:B------:R-:W0:Y:S02]  /*0470*/  F2I.FTZ.TRUNC.NTZ R3, R3 ;  /* 0x0000000300037305 */ /* 0x000e24000021f100 */
[----:B0-----:R-:W-:Y:S01]  /*0480*/  PRMT R0, R3, 0x7610, R0 ;  /* 0x0000761003007816 */ /* 0x001fe20000000000 */
[----:B------:R-:W-:Y:S06]  /*0490*/  BRA `(.L_x_35700) ;  /* 0x0000000800b07947 */ /* 0x000fec0003800000 */
.L_x_35705:
[----:B------:R-:W2:Y:S02]  /*04a0*/  LDG.E.64 R4, desc[UR36][R4.64] ;  /* 0x0000002404047981 */ /* 0x000ea4000c1e1b00 */
[----:B--2---:R0:W1:Y:S02]  /*04b0*/  F2I.F64.TRUNC R0, R4 ;  /* 0x0000000400007311 */ /* 0x004064000030d100 */
[----:B01----:R-:W-:Y:S05]  /*04c0*/  BRA `(.L_x_35700) ;  /* 0x0000000800a47947 */ /* 0x003fea0003800000 */
.L_x_35695:
        /* <DEDUP_REMOVED lines=12> */
.L_x_35709:
[----:B------:R-:W2:Y:S02]  /*0590*/  LDG.E.64 R4, desc[UR36][R4.64] ;  /* 0x0000002404047981 */ /* 0x000ea4000c1e1b00 */
[----:B--2---:R0:W1:Y:S02]  /*05a0*/  F2I.F64.TRUNC R0, R4 ;  /* 0x0000000400007311 */ /* 0x004064000030d100 */
[----:B01----:R-:W-:Y:S05]  /*05b0*/  BRA `(.L_x_35700) ;  /* 0x0000000800687947 */ /* 0x003fea0003800000 */
.L_x_35708:
        /* <DEDUP_REMOVED lines=27> */
.L_x_35711:
        /* <DEDUP_REMOVED lines=15> */
.L_x_35710:
[----:B------:R-:W2:Y:S02]  /*0860*/  LDG.E.U16 R3, desc[UR36][R4.64] ;  /* 0x0000002404037981 */ /* 0x000ea4000c1e1500 */
[----:B--2---:R-:W-:-:S06]  /*0870*/  IMAD.U32 R3, R3, 0x10000, RZ ;  /* 0x0001000003037824 */ /* 0x004fcc00078e00ff */
[----:B------:R-:W0:Y:S02]  /*0880*/  F2I.FTZ.TRUNC.NTZ R3, R3 ;  /* 0x0000000300037305 */ /* 0x000e24000021f100 */
[----:B0-----:R-:W-:Y:S01]  /*0890*/  PRMT R0, R3, 0x7610, R0 ;  /* 0x0000761003007816 */ /* 0x001fe20000000000 */
[----:B------:R-:W-:Y:S06]  /*08a0*/  BRA `(.L_x_35700) ;  /* 0x0000000400ac7947 */ /* 0x000fec0003800000 */
.L_x_35707:
        /* <DEDUP_REMOVED lines=10> */
.L_x_35714:
        /* <DEDUP_REMOVED lines=21> */
.L_x_35718:
[----:B------:R-:W-:Y:S05]  /*0aa0*/  BSYNC.RECONVERGENT B1 ;  /* 0x0000000000017941 */ /* 0x000fea0003800200 */
.L_x_35717:
[----:B------:R-:W-:Y:S01]  /*0ab0*/  IMAD.SHL.U32 R0, R0, 0x100000, RZ ;  /* 0x0010000000007824 */ /* 0x000fe200078e00ff */
[----:B------:R-:W-:-:S04]  /*0ac0*/  LEA R3, R3, 0x3b800000, 0x17 ;  /* 0x3b80000003037811 */ /* 0x000fc800078eb8ff */
[----:B------:R-:W-:-:S07]  /*0ad0*/  LOP3.LUT R3, R3, R0, R7, 0xfe, !PT ;  /* 0x0000000003037212 */ /* 0x000fce00078efe07 */
.L_x_35716:
[----:B------:R-:W-:Y:S05]  /*0ae0*/  BSYNC.RECONVERGENT B0 ;  /* 0x0000000000007941 */ /* 0x000fea0003800200 */
.L_x_35715:
[----:B------:R-:W0:Y:S02]  /*0af0*/  F2I.FTZ.TRUNC.NTZ R3, R3 ;  /* 0x0000000300037305 */ /* 0x000e24000021f100 */
[----:B0-----:R-:W-:Y:S01]  /*0b00*/  PRMT R0, R3, 0x7610, R0 ;  /* 0x0000761003007816 */ /* 0x001fe20000000000 */
[----:B------:R-:W-:Y:S06]  /*0b10*/  BRA `(.L_x_35700) ;  /* 0x0000000400107947 */ /* 0x000fec0003800000 */
.L_x_35713:
        /* <DEDUP_REMOVED lines=21> */
.L_x_35722:
[----:B------:R-:W-:Y:S05]  /*0c70*/  BSYNC.RECONVERGENT B1 ;  /* 0x0000000000017941 */ /* 0x000fea0003800200 */
.L_x_35721:
[----:B------:R-:W-:Y:S01]  /*0c80*/  IMAD.SHL.U32 R0, R0, 0x200000, RZ ;  /* 0x0020000000007824 */ /* 0x000fe200078e00ff */
[----:B------:R-:W-:-:S04]  /*0c90*/  LEA R3, R3, 0x37800000, 0x17 ;  /* 0x3780000003037811 */ /* 0x000fc800078eb8ff */
[----:B------:R-:W-:-:S07]  /*0ca0*/  LOP3.LUT R3, R3, R0, R7, 0xfe, !PT ;  /* 0x0000000003037212 */ /* 0x000fce00078efe07 */
.L_x_35720:
[----:B------:R-:W-:Y:S05]  /*0cb0*/  BSYNC.RECONVERGENT B0 ;  /* 0x0000000000007941 */ /* 0x000fea0003800200 */
.L_x_35719:
[----:B------:R-:W0:Y:S02]  /*0cc0*/  F2I.FTZ.TRUNC.NTZ R3, R3 ;  /* 0x0000000300037305 */ /* 0x000e24000021f100 */
[----:B0-----:R-:W-:Y:S01]  /*0cd0*/  PRMT R0, R3, 0x7610, R0 ;  /* 0x0000761003007816 */ /* 0x001fe20000000000 */
[----:B------:R-:W-:Y:S06]  /*0ce0*/  BRA `(.L_x_35700) ;  /* 0x00000000009c7947 */ /* 0x000fec0003800000 */
.L_x_35712:
[----:B------:R-:W-:-:S09]  /*0cf0*/  UISETP.NE.AND UP0, UPT, UR4, 0x1c, UPT ;  /* 0x0000001c0400788c */ /* 0x000fd2000bf05270 */
[----:B------:R-:W-:Y:S05]  /*0d00*/  BRA.U !UP0, `(.L_x_35723) ;  /* 0x0000000108907547 */ /* 0x000fea000b800000 */
[----:B------:R-:W-:-:S09]  /*0d10*/  UISETP.NE.AND UP0, UPT, UR4, 0x1d, UPT ;  /* 0x0000001d0400788c */ /* 0x000fd2000bf05270 */
[----:B------:R-:W-:Y:S05]  /*0d20*/  BRA.U !UP0, `(.L_x_35724) ;  /* 0x0000000108807547 */ /* 0x000fea000b800000 */
[----:B------:R-:W-:-:S09]  /*0d30*/  UISETP.NE.AND UP0, UPT, UR4, 0x2c, UPT ;  /* 0x0000002c0400788c */ /* 0x000fd2000bf05270 */
[----:B------:R-:W-:Y:S05]  /*0d40*/  BRA.U !UP0, `(.L_x_35725) ;  /* 0x0000000108487547 */ /* 0x000fea000b800000 */
.L_x_35699:
        /* <DEDUP_REMOVED lines=16> */
.L_x_35726:
[----:B------:R-:W-:Y:S01]  /*0e50*/  PRMT R0, RZ, 0x7610, R0 ;  /* 0x00007610ff007816 */ /* 0x000fe20000000000 */
[----:B------:R-:W-:Y:S06]  /*0e60*/  BRA `(.L_x_35700) ;  /* 0x00000000003c7947 */ /* 0x000fec0003800000 */
.L_x_35725:
        /* <DEDUP_REMOVED lines=8> */
.L_x_35728:
[----:B------:R-:W-:Y:S05]  /*0ef0*/  BSYNC.RECONVERGENT B0 ;  /* 0x0000000000007941 */ /* 0x000fea0003800200 */
.L_x_35727:
[----:B------:R-:W0:Y:S02]  /*0f00*/  F2I.FTZ.TRUNC.NTZ R3, R3 ;  /* 0x0000000300037305 */ /* 0x000e24000021f100 */
[----:B0-----:R-:W-:Y:S01]  /*0f10*/  PRMT R0, R3, 0x7610, R0 ;  /* 0x0000761003007816 */ /* 0x001fe20000000000 */
[----:B------:R-:W-:Y:S06]  /*0f20*/  BRA `(.L_x_35700) ;  /* 0x00000000000c7947 */ /* 0x000fec0003800000 */
.L_x_35724:
[----:B------:R0:W5:Y:S01]  /*0f30*/  LDG.E.U16 R0, desc[UR36][R4.64] ;  /* 0x0000002404007981 */ /* 0x000162000c1e1500 */
[----:B------:R-:W-:Y:S05]  /*0f40*/  BRA `(.L_x_35700) ;  /* 0x0000000000047947 */ /* 0x000fea0003800000 */
.L_x_35723:
[----:B------:R0:W5:Y:S02]  /*0f50*/  LDG.E.U16 R0, desc[UR36][R4.64] ;  /* 0x0000002404007981 */ /* 0x000164000c1e1500 */
.L_x_35700:
[----:B-1---5:R-:W-:Y:S01]  /*0f60*/  PRMT R0, R0, 0x9910, RZ ;  /* 0x0000991000007816 */ /* 0x022fe200000000ff */
[----:B------:R-:W-:-:S03]  /*0f70*/  VIADD R19, R17, 0x80 ;  /* 0x0000008011137836 */ /* 0x000fc60000000000 */
[----:B------:R-:W-:-:S04]  /*0f80*/  ISETP.NE.AND P0, PT, R0, RZ, PT ;  /* 0x000000ff0000720c */ /* 0x000fc80003f05270 */
[----:B------:R-:W-:-:S09]  /*0f90*/  P2R R18, PR, RZ, 0x1 ;  /* 0x00000001ff127803 */ /* 0x000fd20000000000 */
.L_x_35694:
[----:B------:R-:W-:Y:S05]  /*0fa0*/  BSYNC.RECONVERGENT B6 ;  /* 0x0000000000067941 */ /* 0x000fea0003800200 */
.L_x_35693:
        /* <DEDUP_REMOVED lines=24> */
.L_x_35734:
[----:B------:R0:W5:Y:S01]  /*1130*/  LDG.E.U8 R0, desc[UR36][R4.64] ;  /* 0x0000002404007981 */ /* 0x000162000c1e1100 */
[----:B------:R-:W-:Y:S05]  /*1140*/  BRA `(.L_x_35736) ;  /* 0x0000000c00507947 */ /* 0x000fea0003800000 */
.L_x_35733:
        /* <DEDUP_REMOVED lines=8> */
.L_x_35738:
[----:B------:R0:W5:Y:S01]  /*11d0*/  LDG.E.U16 R0, desc[UR36][R4.64] ;  /* 0x0000002404007981 */ /* 0x000162000c1e1500 */
[----:B------:R-:W-:Y:S05]  /*11e0*/  BRA `(.L_x_35736) ;  /* 0x0000000c00287947 */ /* 0x000fea0003800000 */
.L_x_35737:
[----:B------:R0:W5:Y:S01]  /*11f0*/  LDG.E.U16 R0, desc[UR36][R4.64] ;  /* 0x0000002404007981 */ /* 0x000162000c1e1500 */
[----:B------:R-:W-:Y:S05]  /*1200*/  BRA `(.L_x_35736) ;  /* 0x0000000c00207947 */ /* 0x000fea0003800000 */
.L_x_35732:
        /* <DEDUP_REMOVED lines=9> */
.L_x_35740:
[----:B------:R-:W2:Y:S02]  /*12a0*/  LDG.E.U16 R3, desc[UR36][R4.64] ;  /* 0x0000002404037981 */ /* 0x000ea4000c1e1500 */
[----:B--2---:R-:W-:-:S06]  /*12b0*/  HADD2.F32 R3, -RZ, R3.H0_H0 ;  /* 0x20000003ff037230 */ /* 0x004fcc0000004100 */
[----:B------:R-:W0:Y:S02]  /*12c0*/  F2I.FTZ.TRUNC.NTZ R3, R3 ;  /* 0x0000000300037305 */ /* 0x000e24000021f100 */
[----:B0-----:R-:W-:Y:S01]  /*12d0*/  PRMT R0, R3, 0x7610, R0 ;  /* 0x0000761003007816 */ /* 0x001fe20000000000 */
[----:B------:R-:W-:Y:S06]  /*12e0*/  BRA `(.L_x_35736) ;  /* 0x0000000800e87947 */ /* 0x000fec0003800000 */
.L_x_35739:
        /* <DEDUP_REMOVED lines=9> */
.L_x_35742:
[----:B------:R-:W2:Y:S02]  /*1380*/  LDG.E.U16 R4, desc[UR36][R4.64] ;  /* 0x0000002404047981 */ /* 0x000ea4000c1e1500 */
[----:B--2---:R-:W-:-:S06]  /*1390*/  HADD2.F32 R3, -RZ, R4.H0_H0 ;  /* 0x20000004ff037230 */ /* 0x004fcc0000004100 */
[----:B------:R-:W0:Y:S02]  /*13a0*/  F2I.FTZ.TRUNC.NTZ R3, R3 ;  /* 0x0000000300037305 */ /* 0x000e24000021f100 */
[----:B0-----:R-:W-:Y:S01]  /*13b0*/  PRMT R0, R3, 0x7610, R0 ;  /* 0x0000761003007816 */ /* 0x001fe20000000000 */
[----:B------:R-:W-:Y:S06]  /*13c0*/  BRA `(.L_x_35736) ;  /* 0x0000000800b07947 */ /* 0x000fec0003800000 */
.L_x_35741:
[----:B------:R-:W2:Y:S02]  /*13d0*/  LDG.E.64 R4, desc[UR36][R4.64] ;  /* 0x0000002404047981 */ /* 0x000ea4000c1e1b00 */
[----:B--2---:R0:W1:Y:S02]  /*13e0*/  F2I.F64.TRUNC R0, R4 ;  /* 0x0000000400007311 */ /* 0x004064000030d100 */
[----:B01----:R-:W-:Y:S05]  /*13f0*/  BRA `(.L_x_35736) ;  /* 0x0000000800a47947 */ /* 0x003fea0003800000 */
.L_x_35731:
        /* <DEDUP_REMOVED lines=12> */
.L_x_35745:
[----:B------:R-:W2:Y:S02]  /*14c0*/  LDG.E.64 R4, desc[UR36][R4.64] ;  /* 0x0000002404047981 */ /* 0x000ea4000c1e1b00 */
[----:B--2---:R0:W1:Y:S02]  /*14d0*/  F2I.F64.TRUNC R0, R4 ;  /* 0x0000000400007311 */ /* 0x004064000030d100 */
[----:B01----:R-:W-:Y:S05]  /*14e0*/  BRA `(.L_x_35736) ;  /* 0x0000000800687947 */ /* 0x003fea0003800000 */
.L_x_35744:
        /* <DEDUP_REMOVED lines=27> */
.L_x_35747:
        /* <DEDUP_REMOVED lines=15> */
.L_x_35746:
[----:B------:R-:W2:Y:S02]  /*1790*/  LDG.E.U16 R3, desc[UR36][R4.64] ;  /* 0x0000002404037981 */ /* 0x000ea4000c1e1500 */
[----:B--2---:R-:W-:-:S06]  /*17a0*/  IMAD.U32 R3, R3, 0x10000, RZ ;  /* 0x0001000003037824 */ /* 0x004fcc00078e00ff */
[----:B------:R-:W0:Y:S02]  /*17b0*/  F2I.FTZ.TRUNC.NTZ R3, R3 ;  /* 0x0000000300037305 */ /* 0x000e24000021f100 */
[----:B0-----:R-:W-:Y:S01]  /*17c0*/  PRMT R0, R3, 0x7610, R0 ;  /* 0x0000761003007816 */ /* 0x001fe20000000000 */
[----:B------:R-:W-:Y:S06]  /*17d0*/  BRA `(.L_x_35736) ;  /* 0x0000000400ac7947 */ /* 0x000fec0003800000 */
.L_x_35743:
        /* <DEDUP_REMOVED lines=10> */
.L_x_35750:
        /* <DEDUP_REMOVED lines=21> */
.L_x_35754:
[----:B------:R-:W-:Y:S05]  /*19d0*/  BSYNC.RECONVERGENT B1 ;  /* 0x0000000000017941 */ /* 0x000fea0003800200 */
.L_x_35753:
[----:B------:R-:W-:Y:S01]  /*19e0*/  IMAD.SHL.U32 R0, R0, 0x100000, RZ ;  /* 0x0010000000007824 */ /* 0x000fe200078e00ff */
[----:B------:R-:W-:-:S04]  /*19f0*/  LEA R3, R3, 0x3b800000, 0x17 ;  /* 0x3b80000003037811 */ /* 0x000fc800078eb8ff */
[----:B------:R-:W-:-:S07]  /*1a00*/  LOP3.LUT R3, R3, R0, R7, 0xfe, !PT ;  /* 0x0000000003037212 */ /* 0x000fce00078efe07 */
.L_x_35752:
[----:B------:R-:W-:Y:S05]  /*1a10*/  BSYNC.RECONVERGENT B0 ;  /* 0x0000000000007941 */ /* 0x000fea0003800200 */
.L_x_35751:
[----:B------:R-:W0:Y:S02]  /*1a20*/  F2I.FTZ.TRUNC.NTZ R3, R3 ;  /* 0x0000000300037305 */ /* 0x000e24000021f100 */
[----:B0-----:R-:W-:Y:S01]  /*1a30*/  PRMT R0, R3, 0x7610, R0 ;  /* 0x0000761003007816 */ /* 0x001fe20000000000 */
[----:B------:R-:W-:Y:S06]  /*1a40*/  BRA `(.L_x_35736) ;  /* 0x0000000400107947 */ /* 0x000fec0003800000 */
.L_x_35749:
        /* <DEDUP_REMOVED lines=21> */
.L_x_35758:
[----:B------:R-:W-:Y:S05]  /*1ba0*/  BSYNC.RECONVERGENT B1 ;  /* 0x0000000000017941 */ /* 0x000fea0003800200 */
.L_x_35757:
[----:B------:R-:W-:Y:S01]  /*1bb0*/  IMAD.SHL.U32 R0, R0, 0x200000, RZ ;  /* 0x0020000000007824 */ /* 0x000fe200078e00ff */
[----:B------:R-:W-:-:S04]  /*1bc0*/  LEA R3, R3, 0x37800000, 0x17 ;  /* 0x3780000003037811 */ /* 0x000fc800078eb8ff */
[----:B------:R-:W-:-:S07]  /*1bd0*/  LOP3.LUT R3, R3, R0, R7, 0xfe, !PT ;  /* 0x0000000003037212 */ /* 0x000fce00078efe07 */
.L_x_35756:
[----:B------:R-:W-:Y:S05]  /*1be0*/  BSYNC.RECONVERGENT B0 ;  /* 0x0000000000007941 */ /* 0x000fea0003800200 */
.L_x_35755:
[----:B------:R-:W0:Y:S02]  /*1bf0*/  F2I.FTZ.TRUNC.NTZ R3, R3 ;  /* 0x0000000300037305 */ /* 0x000e24000021f100 */
[----:B0-----:R-:W-:Y:S01]  /*1c00*/  PRMT R0, R3, 0x7610, R0 ;  /* 0x0000761003007816 */ /* 0x001fe20000000000 */
[----:B------:R-:W-:Y:S06]  /*1c10*/  BRA `(.L_x_35736) ;  /* 0x00000000009c7947 */ /* 0x000fec0003800000 */
.L_x_35748:
        /* <DEDUP_REMOVED lines=14> */
.L_x_35762:
[----:B------:R-:W-:Y:S05]  /*1d00*/  BSYNC.RECONVERGENT B0 ;  /* 0x0000000000007941 */ /* 0x000fea0003800200 */
.L_x_35761:
[----:B------:R-:W0:Y:S02]  /*1d10*/  F2I.FTZ.TRUNC.NTZ R3, R3 ;  /* 0x0000000300037305 */ /* 0x000e24000021f100 */
[----:B0-----:R-:W-:Y:S01]  /*1d20*/  PRMT R0, R3, 0x7610, R0 ;  /* 0x0000761003007816 */ /* 0x001fe20000000000 */
[----:B------:R-:W-:Y:S06]  /*1d30*/  BRA `(.L_x_35736) ;  /* 0x0000000000547947 */ /* 0x000fec0003800000 */
.L_x_35735:
        /* <DEDUP_REMOVED lines=16> */
.L_x_35763:
[----:B------:R-:W-:Y:S01]  /*1e40*/  PRMT R0, RZ, 0x7610, R0 ;  /* 0x00007610ff007816 */ /* 0x000fe20000000000 */
[----:B------:R-:W-:Y:S06]  /*1e50*/  BRA `(.L_x_35736) ;  /* 0x00000000000c7947 */ /* 0x000fec0003800000 */
.L_x_35760:
[----:B------:R1:W5:Y:S01]  /*1e60*/  LDG.E.U16 R0, desc[UR36][R4.64] ;  /* 0x0000002404007981 */ /* 0x000362000c1e1500 */
[----:B------:R-:W-:Y:S05]  /*1e70*/  BRA `(.L_x_35736) ;  /* 0x0000000000047947 */ /* 0x000fea0003800000 */
.L_x_35759:
[----:B------:R0:W5:Y:S02]  /*1e80*/  LDG.E.U16 R0, desc[UR36][R4.64] ;  /* 0x0000002404007981 */ /* 0x000164000c1e1500 */
.L_x_35736:
[----:B-1--45:R-:W-:Y:S01]  /*1e90*/  PRMT R0, R0, 0x9910, RZ ;  /* 0x0000991000007816 */ /* 0x032fe200000000ff */
[----:B------:R-:W-:-:S03]  /*1ea0*/  VIADD R19, R19, 0x80 ;  /* 0x0000008013137836 */ /* 0x000fc60000000000 */
[----:B------:R-:W-:-:S04]  /*1eb0*/  ISETP.NE.AND P0, PT, R0, RZ, PT ;  /* 0x000000ff0000720c */ /* 0x000fc80003f05270 */
[----:B------:R-:W-:-:S09]  /*1ec0*/  P2R R22, PR, RZ, 0x1 ;  /* 0x00000001ff167803 */ /* 0x000fd20000000000 */
.L_x_35730:
[----:B------:R-:W-:Y:S05]  /*1ed0*/  BSYNC.RECONVERGENT B6 ;  /* 0x0000000000067941 */ /* 0x000fea0003800200 */
.L_x_35729:
        /* <DEDUP_REMOVED lines=24> */
.L_x_35769:
[----:B------:R0:W5:Y:S01]  /*2060*/  LDG.E.U8 R0, desc[UR36][R4.64] ;  /* 0x0000002404007981 */ /* 0x000162000c1e1100 */
[----:B------:R-:W-:Y:S05]  /*2070*/  BRA `(.L_x_35771) ;  /* 0x0000000c00507947 */ /* 0x000fea0003800000 */
.L_x_35768:
        /* <DEDUP_REMOVED lines=8> */
.L_x_35773:
[----:B------:R0:W5:Y:S01]  /*2100*/  LDG.E.U16 R0, desc[UR36][R4.64] ;  /* 0x0000002404007981 */ /* 0x000162000c1e1500 */
[----:B------:R-:W-:Y:S05]  /*2110*/  BRA `(.L_x_35771) ;  /* 0x0000000c00287947 */ /* 0x000fea0003800000 */
.L_x_35772:
[----:B------:R0:W5:Y:S01]  /*2120*/  LDG.E.U16 R0, desc[UR36][R4.64] ;  /* 0x0000002404007981 */ /* 0x000162000c1e1500 */
[----:B------:R-:W-:Y:S05]  /*2130*/  BRA `(.L_x_35771) ;  /* 0x0000000c00207947 */ /* 0x000fea0003800000 */
.L_x_35767:
        /* <DEDUP_REMOVED lines=9> */
.L_x_35775:
[----:B------:R-:W2:Y:S02]  /*21d0*/  LDG.E.U16 R3, desc[UR36][R4.64] ;  /* 0x0000002404037981 */ /* 0x000ea4000c1e1500 */
[----:B--2---:R-:W-:-:S06]  /*21e0*/  HADD2.F32 R3, -RZ, R3.H0_H0 ;  /* 0x20000003ff037230 */ /* 0x004fcc0000004100 */
[----:B------:R-:W0:Y:S02]  /*21f0*/  F2I.FTZ.TRUNC.NTZ R3, R3 ;  /* 0x0000000300037305 */ /* 0x000e24000021f100 */
[----:B0-----:R-:W-:Y:S01]  /*2200*/  PRMT R0, R3, 0x7610, R0 ;  /* 0x0000761003007816 */ /* 0x001fe20000000000 */
[----:B------:R-:W-:Y:S06]  /*2210*/  BRA `(.L_x_35771) ;  /* 0x0000000800e87947 */ /* 0x000fec0003800000 */
.L_x_35774:
        /* <DEDUP_REMOVED lines=9> */
.L_x_35777:
[----:B------:R-:W2:Y:S02]  /*22b0*/  LDG.E.U16 R4, desc[UR36][R4.64] ;  /* 0x0000002404047981 */ /* 0x000ea4000c1e1500 */
[----:B--2---:R-:W-:-:S06]  /*22c0*/  HADD2.F32 R3, -RZ, R4.H0_H0 ;  /* 0x20000004ff037230 */ /* 0x004fcc0000004100 */
[----:B------:R-:W0:Y:S02]  /*22d0*/  F2I.FTZ.TRUNC.NTZ R3, R3 ;  /* 0x0000000300037305 */ /* 0x000e24000021f100 */
[----:B0-----:R-:W-:Y:S01]  /*22e0*/  PRMT R0, R3, 0x7610, R0 ;  /* 0x0000761003007816 */ /* 0x001fe20000000000 */
[----:B------:R-:W-:Y:S06]  /*22f0*/  BRA `(.L_x_35771) ;  /* 0x0000000800b07947 */ /* 0x000fec0003800000 */
.L_x_35776:
[----:B------:R-:W2:Y:S02]  /*2300*/  LDG.E.64 R4, desc[UR36][R4.64] ;  /* 0x0000002404047981 */ /* 0x000ea4000c1e1b00 */
[----:B--2---:R0:W1:Y:S02]  /*2310*/  F2I.F64.TRUNC R0, R4 ;  /* 0x0000000400007311 */ /* 0x004064000030d100 */
[----:B01----:R-:W-:Y:S05]  /*2320*/  BRA `(.L_x_35771) ;  /* 0x0000000800a47947 */ /* 0x003fea0003800000 */
.L_x_35766:
        /* <DEDUP_REMOVED lines=12> */
.L_x_35780:
[----:B------:R-:W2:Y:S02]  /*23f0*/  LDG.E.64 R4, desc[UR36][R4.64] ;  /* 0x0000002404047981 */ /* 0x000ea4000c1e1b00 */
[----:B--2---:R3:W4:Y:S02]  /*2400*/  F2I.F64.TRUNC R0, R4 ;  /* 0x0000000400007311 */ /* 0x004724000030d100 */
[----:B---34-:R-:W-:Y:S05]  /*2410*/  BRA `(.L_x_35771) ;  /* 0x0000000800687947 */ /* 0x018fea0003800000 */
.L_x_35779:
        /* <DEDUP_REMOVED lines=27> */
.L_x_35782:
        /* <DEDUP_REMOVED lines=15> */
.L_x_35781:
[----:B------:R-:W2:Y:S02]  /*26c0*/  LDG.E.U16 R3, desc[UR36][R4.64] ;  /* 0x0000002404037981 */ /* 0x000ea4000c1e1500 */
[----:B--2---:R-:W-:-:S06]  /*26d0*/  IMAD.U32 R3, R3, 0x10000, RZ ;  /* 0x0001000003037824 */ /* 0x004fcc00078e00ff */
[----:B------:R-:W0:Y:S02]  /*26e0*/  F2I.FTZ.TRUNC.NTZ R3, R3 ;  /* 0x0000000300037305 */ /* 0x000e24000021f100 */
[----:B0-----:R-:W-:Y:S01]  /*26f0*/  PRMT R0, R3, 0x7610, R0 ;  /* 0x0000761003007816 */ /* 0x001fe20000000000 */
[----:B------:R-:W-:Y:S06]  /*2700*/  BRA `(.L_x_35771) ;  /* 0x0000000400ac7947 */ /* 0x000fec0003800000 */
.L_x_35778:
        /* <DEDUP_REMOVED lines=10> */
.L_x_35785:
        /* <DEDUP_REMOVED lines=21> */
.L_x_35789:
[----:B------:R-:W-:Y:S05]  /*2900*/  BSYNC.RECONVERGENT B1 ;  /* 0x0000000000017941 */ /* 0x000fea0003800200 */
.L_x_35788:
[----:B------:R-:W-:Y:S01]  /*2910*/  IMAD.SHL.U32 R0, R0, 0x100000, RZ ;  /* 0x0010000000007824 */ /* 0x000fe200078e00ff */
[----:B------:R-:W-:-:S04]  /*2920*/  LEA R3, R3, 0x3b800000, 0x17 ;  /* 0x3b80000003037811 */ /* 0x000fc800078eb8ff */
[----:B------:R-:W-:-:S07]  /*2930*/  LOP3.LUT R3, R3, R0, R7, 0xfe, !PT ;  /* 0x0000000003037212 */ /* 0x000fce00078efe07 */
.L_x_35787:
[----:B------:R-:W-:Y:S05]  /*2940*/  BSYNC.RECONVERGENT B0 ;  /* 0x0000000000007941 */ /* 0x000fea0003800200 */
.L_x_35786:
[----:B------:R-:W0:Y:S02]  /*2950*/  F2I.FTZ.TRUNC.NTZ R3, R3 ;  /* 0x0000000300037305 */ /* 0x000e24000021f100 */
[----:B0-----:R-:W-:Y:S01]  /*2960*/  PRMT R0, R3, 0x7610, R0 ;  /* 0x0000761003007816 */ /* 0x001fe20000000000 */
[----:B------:R-:W-:Y:S06]  /*2970*/  BRA `(.L_x_35771) ;  /* 0x0000000400107947 */ /* 0x000fec0003800000 */
.L_x_35784:
        /* <DEDUP_REMOVED lines=21> */
.L_x_35793:
[----:B------:R-:W-:Y:S05]  /*2ad0*/  BSYNC.RECONVERGENT B1 ;  /* 0x0000000000017941 */ /* 0x000fea0003800200 */
.L_x_35792:
[----:B------:R-:W-:Y:S01]  /*2ae0*/  IMAD.SHL.U32 R0, R0, 0x200000, RZ ;  /* 0x0020000000007824 */ /* 0x000fe200078e00ff */
[----:B------:R-:W-:-:S04]  /*2af0*/  LEA R3, R3, 0x37800000, 0x17 ;  /* 0x3780000003037811 */ /* 0x000fc800078eb8ff */
[----:B------:R-:W-:-:S07]  /*2b00*/  LOP3.LUT R3, R3, R0, R7, 0xfe, !PT ;  /* 0x0000000003037212 */ /* 0x000fce00078efe07 */
.L_x_35791:
[----:B------:R-:W-:Y:S05]  /*2b10*/  BSYNC.RECONVERGENT B0 ;  /* 0x0000000000007941 */ /* 0x000fea0003800200 */
.L_x_35790:
[----:B------:R-:W0:Y:S02]  /*2b20*/  F2I.FTZ.TRUNC.NTZ R3, R3 ;  /* 0x0000000300037305 */ /* 0x000e24000021f100 */
[----:B0-----:R-:W-:Y:S01]  /*2b30*/  PRMT R0, R3, 0x7610, R0 ;  /* 0x0000761003007816 */ /* 0x001fe20000000000 */
[----:B------:R-:W-:Y:S06]  /*2b40*/  BRA `(.L_x_35771) ;  /* 0x00000000009c7947 */ /* 0x000fec0003800000 */
.L_x_35783:
        /* <DEDUP_REMOVED lines=14> */
.L_x_35797:
[----:B------:R-:W-:Y:S05]  /*2c30*/  BSYNC.RECONVERGENT B0 ;  /* 0x0000000000007941 */ /* 0x000fea0003800200 */
.L_x_35796:
[----:B------:R-:W0:Y:S02]  /*2c40*/  F2I.FTZ.TRUNC.NTZ R3, R3 ;  /* 0x0000000300037305 */ /* 0x000e24000021f100 */
[----:B0-----:R-:W-:Y:S01]  /*2c50*/  PRMT R0, R3, 0x7610, R0 ;  /* 0x0000761003007816 */ /* 0x001fe20000000000 */
[----:B------:R-:W-:Y:S06]  /*2c60*/  BRA `(.L_x_35771) ;  /* 0x0000000000547947 */ /* 0x000fec0003800000 */
.L_x_35770:
        /* <DEDUP_REMOVED lines=16> */
.L_x_35798:
[----:B------:R-:W-:Y:S01]  /*2d70*/  PRMT R0, RZ, 0x7610, R0 ;  /* 0x00007610ff007816 */ /* 0x000fe20000000000 */
[----:B------:R-:W-:Y:S06]  /*2d80*/  BRA `(.L_x_35771) ;  /* 0x00000000000c7947 */ /* 0x000fec0003800000 */
.L_x_35795:
[----:B------:R2:W5:Y:S01]  /*2d90*/  LDG.E.U16 R0, desc[UR36][R4.64] ;  /* 0x0000002404007981 */ /* 0x000562000c1e1500 */
[----:B------:R-:W-:Y:S05]  /*2da0*/  BRA `(.L_x_35771) ;  /* 0x0000000000047947 */ /* 0x000fea0003800000 */
.L_x_35794:
[----:B------:R1:W5:Y:S02]  /*2db0*/  LDG.E.U16 R0, desc[UR36][R4.64] ;  /* 0x0000002404007981 */ /* 0x000364000c1e1500 */
.L_x_35771:
[----:B-1--45:R-:W-:Y:S01]  /*2dc0*/  PRMT R0, R0, 0x9910, RZ ;  /* 0x0000991000007816 */ /* 0x032fe200000000ff */
[----:B------:R-:W-:-:S03]  /*2dd0*/  VIADD R19, R19, 0x80 ;  /* 0x0000008013137836 */ /* 0x000fc60000000000 */
[----:B------:R-:W-:-:S04]  /*2de0*/  ISETP.NE.AND P0, PT, R0, RZ, PT ;  /* 0x000000ff0000720c */ /* 0x000fc80003f05270 */
[----:B------:R-:W-:-:S09]  /*2df0*/  P2R R23, PR, RZ, 0x1 ;  /* 0x00000001ff177803 */ /* 0x000fd20000000000 */
.L_x_35765:
[----:B------:R-:W-:Y:S05]  /*2e00*/  BSYNC.RECONVERGENT B6 ;  /* 0x0000000000067941 */ /* 0x000fea0003800200 */
.L_x_35764:
        /* <DEDUP_REMOVED lines=23> */
.L_x_35804:
[----:B------:R0:W5:Y:S01]  /*2f80*/  LDG.E.U8 R0, desc[UR36][R4.64] ;  /* 0x0000002404007981 */ /* 0x000162000c1e1100 */
[----:B------:R-:W-:Y:S05]  /*2f90*/  BRA `(.L_x_35806) ;  /* 0x0000000c00507947 */ /* 0x000fea0003800000 */
.L_x_35803:
        /* <DEDUP_REMOVED lines=8> */
.L_x_35808:
[----:B------:R0:W5:Y:S01]  /*3020*/  LDG.E.U16 R0, desc[UR36][R4.64] ;  /* 0x0000002404007981 */ /* 0x000162000c1e1500 */
[----:B------:R-:W-:Y:S05]  /*3030*/  BRA `(.L_x_35806) ;  /* 0x0000000c00287947 */ /* 0x000fea0003800000 */
.L_x_35807:
[----:B------:R0:W5:Y:S01]  /*3040*/  LDG.E.U16 R0, desc[UR36][R4.64] ;  /* 0x0000002404007981 */ /* 0x000162000c1e1500 */
[----:B------:R-:W-:Y:S05]  /*3050*/  BRA `(.L_x_35806) ;  /* 0x0000000c00207947 */ /* 0x000fea0003800000 */
.L_x_35802:
        /* <DEDUP_REMOVED lines=9> */
.L_x_35810:
[----:B------:R-:W2:Y:S02]  /*30f0*/  LDG.E.U16 R3, desc[UR36][R4.64] ;  /* 0x0000002404037981 */ /* 0x000ea4000c1e1500 */
[----:B--2---:R-:W-:-:S06]  /*3100*/  HADD2.F32 R3, -RZ, R3.H0_H0 ;  /* 0x20000003ff037230 */ /* 0x004fcc0000004100 */
[----:B------:R-:W0:Y:S02]  /*3110*/  F2I.FTZ.TRUNC.NTZ R3, R3 ;  /* 0x0000000300037305 */ /* 0x000e24000021f100 */
[----:B0-----:R-:W-:Y:S01]  /*3120*/  PRMT R0, R3, 0x7610, R0 ;  /* 0x0000761003007816 */ /* 0x001fe20000000000 */
[----:B------:R-:W-:Y:S06]  /*3130*/  BRA `(.L_x_35806) ;  /* 0x0000000800e87947 */ /* 0x000fec0003800000 */
.L_x_35809:
        /* <DEDUP_REMOVED lines=9> */
.L_x_35812:
[----:B------:R-:W2:Y:S02]  /*31d0*/  LDG.E.U16 R4, desc[UR36][R4.64] ;  /* 0x0000002404047981 */ /* 0x000ea4000c1e1500 */
[----:B--2---:R-:W-:-:S06]  /*31e0*/  HADD2.F32 R3, -RZ, R4.H0_H0 ;  /* 0x20000004ff037230 */ /* 0x004fcc0000004100 */
[----:B------:R-:W0:Y:S02]  /*31f0*/  F2I.FTZ.TRUNC.NTZ R3, R3 ;  /* 0x0000000300037305 */ /* 0x000e24000021f100 */
[----:B0-----:R-:W-:Y:S01]  /*3200*/  PRMT R0, R3, 0x7610, R0 ;  /* 0x0000761003007816 */ /* 0x001fe20000000000 */
[----:B------:R-:W-:Y:S06]  /*3210*/  BRA `(.L_x_35806) ;  /* 0x0000000800b07947 */ /* 0x000fec0003800000 */
.L_x_35811:
[----:B------:R-:W2:Y:S02]  /*3220*/  LDG.E.64 R4, desc[UR36][R4.64] ;  /* 0x0000002404047981 */ /* 0x000ea4000c1e1b00 */
[----:B--2---:R0:W1:Y:S02]  /*3230*/  F2I.F64.TRUNC R0, R4 ;  /* 0x0000000400007311 */ /* 0x004064000030d100 */
[----:B01----:R-:W-:Y:S05]  /*3240*/  BRA `(.L_x_35806) ;  /* 0x0000000800a47947 */ /* 0x003fea0003800000 */
.L_x_35801:
        /* <DEDUP_REMOVED lines=12> */
.L_x_35815:
[----:B------:R-:W2:Y:S02]  /*3310*/  LDG.E.64 R4, desc[UR36][R4.64] ;  /* 0x0000002404047981 */ /* 0x000ea4000c1e1b00 */
[----:B--2---:R3:W4:Y:S02]  /*3320*/  F2I.F64.TRUNC R0, R4 ;  /* 0x0000000400007311 */ /* 0x004724000030d100 */
[----:B---34-:R-:W-:Y:S05]  /*3330*/  BRA `(.L_x_35806) ;  /* 0x0000000800687947 */ /* 0x018fea0003800000 */
.L_x_35814:
        /* <DEDUP_REMOVED lines=27> */
.L_x_35817:
        /* <DEDUP_REMOVED lines=15> */
.L_x_35816:
[----:B------:R-:W2:Y:S02]  /*35e0*/  LDG.E.U16 R3, desc[UR36][R4.64] ;  /* 0x0000002404037981 */ /* 0x000ea4000c1e1500 */
[----:B--2---:R-:W-:-:S06]  /*35f0*/  IMAD.U32 R3, R3, 0x10000, RZ ;  /* 0x0001000003037824 */ /* 0x004fcc00078e00ff */
[----:B------:R-:W0:Y:S02]  /*3600*/  F2I.FTZ.TRUNC.NTZ R3, R3 ;  /* 0x0000000300037305 */ /* 0x000e24000021f100 */
[----:B0-----:R-:W-:Y:S01]  /*3610*/  PRMT R0, R3, 0x7610, R0 ;  /* 0x0000761003007816 */ /* 0x001fe20000000000 */
[----:B------:R-:W-:Y:S06]  /*3620*/  BRA `(.L_x_35806) ;  /* 0x0000000400ac7947 */ /* 0x000fec0003800000 */
.L_x_35813:
        /* <DEDUP_REMOVED lines=10> */
.L_x_35820:
        /* <DEDUP_REMOVED lines=21> */
.L_x_35824:
[----:B------:R-:W-:Y:S05]  /*3820*/  BSYNC.RECONVERGENT B1 ;  /* 0x0000000000017941 */ /* 0x000fea0003800200 */
.L_x_35823:
[----:B------:R-:W-:Y:S01]  /*3830*/  IMAD.SHL.U32 R0, R0, 0x100000, RZ ;  /* 0x0010000000007824 */ /* 0x000fe200078e00ff */
[----:B------:R-:W-:-:S04]  /*3840*/  LEA R3, R3, 0x3b800000, 0x17 ;  /* 0x3b80000003037811 */ /* 0x000fc800078eb8ff */
[----:B------:R-:W-:-:S07]  /*3850*/  LOP3.LUT R3, R3, R0, R7, 0xfe, !PT ;  /* 0x0000000003037212 */ /* 0x000fce00078efe07 */
.L_x_35822:
[----:B------:R-:W-:Y:S05]  /*3860*/  BSYNC.RECONVERGENT B0 ;  /* 0x0000000000007941 */ /* 0x000fea0003800200 */
.L_x_35821:
[----:B------:R-:W0:Y:S02]  /*3870*/  F2I.FTZ.TRUNC.NTZ R3, R3 ;  /* 0x0000000300037305 */ /* 0x000e24000021f100 */
[----:B0-----:R-:W-:Y:S01]  /*3880*/  PRMT R0, R3, 0x7610, R0 ;  /* 0x0000761003007816 */ /* 0x001fe20000000000 */
[----:B------:R-:W-:Y:S06]  /*3890*/  BRA `(.L_x_35806) ;  /* 0x0000000400107947 */ /* 0x000fec0003800000 */
.L_x_35819:
        /* <DEDUP_REMOVED lines=21> */
.L_x_35828:
[----:B------:R-:W-:Y:S05]  /*39f0*/  BSYNC.RECONVERGENT B1 ;  /* 0x0000000000017941 */ /* 0x000fea0003800200 */
.L_x_35827:
[----:B------:R-:W-:Y:S01]  /*3a00*/  IMAD.SHL.U32 R0, R0, 0x200000, RZ ;  /* 0x0020000000007824 */ /* 0x000fe200078e00ff */
[----:B------:R-:W-:-:S04]  /*3a10*/  LEA R3, R3, 0x37800000, 0x17 ;  /* 0x3780000003037811 */ /* 0x000fc800078eb8ff */
[----:B------:R-:W-:-:S07]  /*3a20*/  LOP3.LUT R3, R3, R0, R7, 0xfe, !PT ;  /* 0x0000000003037212 */ /* 0x000fce00078efe07 */
.L_x_35826:
[----:B------:R-:W-:Y:S05]  /*3a30*/  BSYNC.RECONVERGENT B0 ;  /* 0x0000000000007941 */ /* 0x000fea0003800200 */
.L_x_35825:
[----:B------:R-:W0:Y:S02]  /*3a40*/  F2I.FTZ.TRUNC.NTZ R3, R3 ;  /* 0x0000000300037305 */ /* 0x000e24000021f100 */
[----:B0-----:R-:W-:Y:S01]  /*3a50*/  PRMT R0, R3, 0x7610, R0 ;  /* 0x0000761003007816 */ /* 0x001fe20000000000 */
[----:B------:R-:W-:Y:S06]  /*3a60*/  BRA `(.L_x_35806) ;  /* 0x00000000009c7947 */ /* 0x000fec0003800000 */
.L_x_35818:
        /* <DEDUP_REMOVED lines=14> */
.L_x_35832:
[----:B------:R-:W-:Y:S05]  /*3b50*/  BSYNC.RECONVERGENT B0 ;  /* 0x0000000000007941 */ /* 0x000fea0003800200 */
.L_x_35831:
[----:B------:R-:W0:Y:S02]  /*3b60*/  F2I.FTZ.TRUNC.NTZ R3, R3 ;  /* 0x0000000300037305 */ /* 0x000e24000021f100 */
[----:B0-----:R-:W-:Y:S01]  /*3b70*/  PRMT R0, R3, 0x7610, R0 ;  /* 0x0000761003007816 */ /* 0x001fe20000000000 */
[----:B------:R-:W-:Y:S06]  /*3b80*/  BRA `(.L_x_35806) ;  /* 0x0000000000547947 */ /* 0x000fec0003800000 */
.L_x_35805:
        /* <DEDUP_REMOVED lines=16> */
.L_x_35833:
[----:B------:R-:W-:Y:S01]  /*3c90*/  PRMT R0, RZ, 0x7610, R0 ;  /* 0x00007610ff007816 */ /* 0x000fe20000000000 */
[----:B------:R-:W-:Y:S06]  /*3ca0*/  BRA `(.L_x_35806) ;  /* 0x00000000000c7947 */ /* 0x000fec0003800000 */
.L_x_35830:
[----:B------:R2:W5:Y:S01]  /*3cb0*/  LDG.E.U16 R0, desc[UR36][R4.64] ;  /* 0x0000002404007981 */ /* 0x000562000c1e1500 */
[----:B------:R-:W-:Y:S05]  /*3cc0*/  BRA `(.L_x_35806) ;  /* 0x0000000000047947 */ /* 0x000fea0003800000 */
.L_x_35829:
[----:B------:R1:W5:Y:S02]  /*3cd0*/  LDG.E.U16 R0, desc[UR36][R4.64] ;  /* 0x0000002404007981 */ /* 0x000364000c1e1500 */
.L_x_35806:
[----:B-1--45:R-:W-:-:S04]  /*3ce0*/  PRMT R0, R0, 0x9910, RZ ;  /* 0x0000991000007816 */ /* 0x032fc800000000ff */
[----:B------:R-:W-:-:S13]  /*3cf0*/  ISETP.NE.AND P0, PT, R0, RZ, PT ;  /* 0x000000ff0000720c */ /* 0x000fda0003f05270 */
.L_x_35800:
[----:B------:R-:W-:Y:S05]  /*3d00*/  BSYNC.RECONVERGENT B6 ;  /* 0x0000000000067941 */ /* 0x000fea0003800200 */
.L_x_35799:
        /* <DEDUP_REMOVED lines=9> */
[----:B------:R-:W-:Y:S02]  /*3da0*/  ISETP.NE.AND P2, PT, RZ, UR4, P2 ;  /* 0x00000004ff007c0c */ /* 0x000fe40009745270 */
        /* <DEDUP_REMOVED lines=30> */
.L_x_35841:
[----:B------:R0:W-:Y:S01]  /*3f90*/  STG.E.U8 desc[UR36][R8.64], R11 ;  /* 0x0000000b08007986 */ /* 0x0001e2000c101124 */
[----:B------:R-:W-:Y:S05]  /*3fa0*/  BRA `(.L_x_35843) ;  /* 0x0000000c00087947 */ /* 0x000fea0003800000 */
.L_x_35840:
        /* <DEDUP_REMOVED lines=10> */
.L_x_35845:
[----:B------:R0:W-:Y:S01]  /*4050*/  STG.E desc[UR36][R8.64], R11 ;  /* 0x0000000b08007986 */ /* 0x0001e2000c101924 */
[----:B------:R-:W-:Y:S05]  /*4060*/  BRA `(.L_x_35843) ;  /* 0x0000000800d87947 */ /* 0x000fea0003800000 */
.L_x_35844:
[----:B------:R0:W-:Y:S01]  /*4070*/  STG.E.U16 desc[UR36][R8.64], R11 ;  /* 0x0000000b08007986 */ /* 0x0001e2000c101524 */
[----:B------:R-:W-:Y:S05]  /*4080*/  BRA `(.L_x_35843) ;  /* 0x0000000800d07947 */ /* 0x000fea0003800000 */
.L_x_35839:
        /* <DEDUP_REMOVED lines=9> */
.L_x_35847:
[----:B------:R-:W0:Y:S02]  /*4120*/  I2F.S16 R0, R11 ;  /* 0x0000000b00007306 */ /* 0x000e240000101400 */
[----:B0-----:R-:W-:-:S05]  /*4130*/  F2FP.F16.F32.PACK_AB R0, RZ, R0 ;  /* 0x00000000ff00723e */ /* 0x001fca00000000ff */
[----:B------:R0:W-:Y:S01]  /*4140*/  STG.E.U16 desc[UR36][R8.64], R0 ;  /* 0x0000000008007986 */ /* 0x0001e2000c101524 */
[----:B------:R-:W-:Y:S05]  /*4150*/  BRA `(.L_x_35843) ;  /* 0x00000008009c7947 */ /* 0x000fea0003800000 */
.L_x_35846:
        /* <DEDUP_REMOVED lines=10> */
.L_x_35849:
[----:B------:R-:W0:Y:S02]  /*4200*/  I2F.S16 R11, R11 ;  /* 0x0000000b000b7306 */ /* 0x000e240000101400 */
[----:B0-----:R-:W-:-:S04]  /*4210*/  F2FP.F16.F32.PACK_AB R3, RZ, R11 ;  /* 0x0000000bff03723e */ /* 0x001fc800000000ff */
[----:B------:R-:W-:-:S05]  /*4220*/  PRMT R3, R3, 0x5410, RZ ;  /* 0x0000541003037816 */ /* 0x000fca00000000ff */
[----:B------:R0:W-:Y:S01]  /*4230*/  STG.E desc[UR36][R8.64], R3 ;  /* 0x0000000308007986 */ /* 0x0001e2000c101924 */
[----:B------:R-:W-:Y:S05]  /*4240*/  BRA `(.L_x_35843) ;  /* 0x0000000800607947 */ /* 0x000fea0003800000 */
.L_x_35848:
[----:B------:R-:W0:Y:S02]  /*4250*/  I2F.F64.S16 R4, R11 ;  /* 0x0000000b00047312 */ /* 0x000e240000101c00 */
[----:B0-----:R0:W-:Y:S01]  /*4260*/  STG.E.64 desc[UR36][R8.64], R4 ;  /* 0x0000000408007986 */ /* 0x0011e2000c101b24 */
[----:B------:R-:W-:Y:S05]  /*4270*/  BRA `(.L_x_35843) ;  /* 0x0000000800547947 */ /* 0x000fea0003800000 */
.L_x_35838:
        /* <DEDUP_REMOVED lines=10> */
.L_x_35852:
[----:B------:R-:W-:Y:S01]  /*4320*/  CS2R R6, SRZ ;  /* 0x0000000000067805 */ /* 0x000fe2000001ff00 */
[----:B------:R-:W0:Y:S04]  /*4330*/  I2F.F64.S16 R4, R11 ;  /* 0x0000000b00047312 */ /* 0x000e280000101c00 */
[----:B0-----:R0:W-:Y:S01]  /*4340*/  STG.E.128 desc[UR36][R8.64], R4 ;  /* 0x0000000408007986 */ /* 0x0011e2000c101d24 */
[----:B------:R-:W-:Y:S05]  /*4350*/  BRA `(.L_x_35843) ;  /* 0x00000008001c7947 */ /* 0x000fea0003800000 */
.L_x_35851:
        /* <DEDUP_REMOVED lines=17> */
.L_x_35856:
[----:B------:R-:W-:Y:S05]  /*4470*/  BSYNC.RECONVERGENT B0 ;  /* 0x0000000000007941 */ /* 0x000fea0003800200 */
.L_x_35855:
[----:B------:R0:W-:Y:S01]  /*4480*/  STG.E.U8 desc[UR36][R8.64], R3 ;  /* 0x0000000308007986 */ /* 0x0001e2000c101124 */
[----:B------:R-:W-:Y:S05]  /*4490*/  BRA `(.L_x_35843) ;  /* 0x0000000400cc7947 */ /* 0x000fea0003800000 */
.L_x_35854:
        /* <DEDUP_REMOVED lines=16> */
.L_x_35853:
[----:B------:R-:W0:Y:S02]  /*45a0*/  I2F.S16 R0, R11 ;  /* 0x0000000b00007306 */ /* 0x000e240000101400 */
[----:B0-----:R-:W-:-:S05]  /*45b0*/  F2FP.BF16.F32.PACK_AB R0, RZ, R0 ;  /* 0x00000000ff00723e */ /* 0x001fca00000010ff */
[----:B------:R0:W-:Y:S01]  /*45c0*/  STG.E.U16 desc[UR36][R8.64], R0 ;  /* 0x0000000008007986 */ /* 0x0001e2000c101524 */
[----:B------:R-:W-:Y:S05]  /*45d0*/  BRA `(.L_x_35843) ;  /* 0x00000004007c7947 */ /* 0x000fea0003800000 */
.L_x_35850:
        /* <DEDUP_REMOVED lines=10> */
.L_x_35859:
        /* <DEDUP_REMOVED lines=12> */
.L_x_35862:
[----:B------:R-:W-:-:S04]  /*4740*/  SHF.R.U32.HI R0, RZ, 0x14, R11 ;  /* 0x00000014ff007819 */ /* 0x000fc8000001160b */
[----:B------:R-:W-:-:S04]  /*4750*/  LOP3.LUT R0, R0, 0x1, RZ, 0xc0, !PT ;  /* 0x0000000100007812 */ /* 0x000fc800078ec0ff */
[----:B------:R-:W-:-:S04]  /*4760*/  IADD3 R0, PT, PT, R11, 0x487ffff, R0 ;  /* 0x0487ffff0b007810 */ /* 0x000fc80007ffe000 */
[----:B------:R-:W-:-:S04]  /*4770*/  SHF.R.U32.HI R0, RZ, 0x14, R0 ;  /* 0x00000014ff007819 */ /* 0x000fc80000011600 */
[----:B------:R-:W-:-:S07]  /*4780*/  LOP3.LUT R0, R0, 0xff, RZ, 0xc0, !PT ;  /* 0x000000ff00007812 */ /* 0x000fce00078ec0ff */
.L_x_35863:
[----:B------:R-:W-:-:S07]  /*4790*/  PRMT R4, R0, 0x7610, R4 ;  /* 0x0000761000047816 */ /* 0x000fce0000000004 */
.L_x_35861:
[----:B------:R-:W-:Y:S05]  /*47a0*/  BSYNC.RECONVERGENT B0 ;  /* 0x0000000000007941 */ /* 0x000fea0003800200 */
.L_x_35860:
[----:B------:R3:W-:Y:S01]  /*47b0*/  STG.E.U8 desc[UR36][R8.64], R4 ;  /* 0x0000000408007986 */ /* 0x0007e2000c101124 */
[----:B------:R-:W-:Y:S05]  /*47c0*/  BRA `(.L_x_35843) ;  /* 0x0000000400007947 */ /* 0x000fea0003800000 */
.L_x_35858:
        /* <DEDUP_REMOVED lines=12> */
.L_x_35866:
[----:B------:R-:W-:-:S04]  /*4890*/  SHF.R.U32.HI R0, RZ, 0x15, R11 ;  /* 0x00000015ff007819 */ /* 0x000fc8000001160b */
[----:B------:R-:W-:-:S04]  /*48a0*/  LOP3.LUT R0, R0, 0x1, RZ, 0xc0, !PT ;  /* 0x0000000100007812 */ /* 0x000fc800078ec0ff */
[----:B------:R-:W-:-:S04]  /*48b0*/  IADD3 R0, PT, PT, R11, 0x88fffff, R0 ;  /* 0x088fffff0b007810 */ /* 0x000fc80007ffe000 */
[----:B------:R-:W-:-:S04]  /*48c0*/  SHF.R.U32.HI R0, RZ, 0x15, R0 ;  /* 0x00000015ff007819 */ /* 0x000fc80000011600 */
[----:B------:R-:W-:-:S07]  /*48d0*/  LOP3.LUT R0, R0, 0xff, RZ, 0xc0, !PT ;  /* 0x000000ff00007812 */ /* 0x000fce00078ec0ff */
.L_x_35867:
[----:B------:R-:W-:-:S07]  /*48e0*/  PRMT R4, R0, 0x7610, R4 ;  /* 0x0000761000047816 */ /* 0x000fce0000000004 */
.L_x_35865:
[----:B------:R-:W-:Y:S05]  /*48f0*/  BSYNC.RECONVERGENT B0 ;  /* 0x0000000000007941 */ /* 0x000fea0003800200 */
.L_x_35864:
[----:B------:R0:W-:Y:S01]  /*4900*/  STG.E.U8 desc[UR36][R8.64], R4 ;  /* 0x0000000408007986 */ /* 0x0001e2000c101124 */
[----:B------:R-:W-:Y:S05]  /*4910*/  BRA `(.L_x_35843) ;  /* 0x0000000000ac7947 */ /* 0x000fea0003800000 */
.L_x_35857:
[----:B------:R-:W-:-:S13]  /*4920*/  ISETP.NE.AND P0, PT, R0, 0x1c, PT ;  /* 0x0000001c0000780c */ /* 0x000fda0003f05270 */
[----:B------:R-:W-:Y:S05]  /*4930*/  @!P0 BRA `(.L_x_35868) ;  /* 0x0000000000a08947 */ /* 0x000fea0003800000 */
[----:B------:R-:W-:-:S13]  /*4940*/  ISETP.NE.AND P0, PT, R0, 0x1d, PT ;  /* 0x0000001d0000780c */ /* 0x000fda0003f05270 */
[----:B------:R-:W-:Y:S05]  /*4950*/  @!P0 BRA `(.L_x_35869) ;  /* 0x0000000000888947 */ /* 0x000fea0003800000 */
[----:B------:R-:W-:-:S13]  /*4960*/  ISETP.NE.AND P0, PT, R0, 0x2c, PT ;  /* 0x0000002c0000780c */ /* 0x000fda0003f05270 */
[----:B------:R-:W-:Y:S05]  /*4970*/  @!P0 BRA `(.L_x_35870) ;  /* 0x0000000000448947 */ /* 0x000fea0003800000 */
.L_x_35842:
        /* <DEDUP_REMOVED lines=16> */
.L_x_35871:
[----:B------:R-:W-:Y:S05]  /*4a80*/  BRA `(.L_x_35843) ;  /* 0x0000000000507947 */ /* 0x000fea0003800000 */
.L_x_35870:
        /* <DEDUP_REMOVED lines=15> */
.L_x_35869:
[----:B------:R-:W-:Y:S02]  /*4b80*/  IMAD.MOV.U32 R4, RZ, RZ, R11 ;  /* 0x000000ffff047224 */ /* 0x000fe400078e000b */
[----:B------:R-:W-:-:S05]  /*4b90*/  IMAD.MOV.U32 R5, RZ, RZ, RZ ;  /* 0x000000ffff057224 */ /* 0x000fca00078e00ff */
[----:B------:R2:W-:Y:S01]  /*4ba0*/  STG.E.64 desc[UR36][R8.64], R4 ;  /* 0x0000000408007986 */ /* 0x0005e2000c101b24 */
[----:B------:R-:W-:Y:S05]  /*4bb0*/  BRA `(.L_x_35843) ;  /* 0x0000000000047947 */ /* 0x000fea0003800000 */
.L_x_35868:
[----:B------:R0:W-:Y:S02]  /*4bc0*/  STG.E desc[UR36][R8.64], R11 ;  /* 0x0000000b08007986 */ /* 0x0001e4000c101924 */
.L_x_35843:
[----:B------:R-:W-:Y:S05]  /*4bd0*/  BSYNC.RECONVERGENT B6 ;  /* 0x0000000000067941 */ /* 0x000fea0003800200 */
.L_x_35837:
        /* <DEDUP_REMOVED lines=24> */
.L_x_35877:
[----:B------:R0:W-:Y:S01]  /*4d60*/  STG.E.U8 desc[UR36][R8.64], R26 ;  /* 0x0000001a08007986 */ /* 0x0001e2000c101124 */
[----:B------:R-:W-:Y:S05]  /*4d70*/  BRA `(.L_x_35879) ;  /* 0x0000000800fc7947 */ /* 0x000fea0003800000 */
.L_x_35876:
        /* <DEDUP_REMOVED lines=9> */
.L_x_35881:
[----:B------:R3:W-:Y:S01]  /*4e10*/  STG.E desc[UR36][R8.64], R26 ;  /* 0x0000001a08007986 */ /* 0x0007e2000c101924 */
[----:B------:R-:W-:Y:S05]  /*4e20*/  BRA `(.L_x_35879) ;  /* 0x0000000800d07947 */ /* 0x000fea0003800000 */
.L_x_35880:
[----:B------:R2:W-:Y:S01]  /*4e30*/  STG.E.U16 desc[UR36][R8.64], R26 ;  /* 0x0000001a08007986 */ /* 0x0005e2000c101524 */
[----:B------:R-:W-:Y:S05]  /*4e40*/  BRA `(.L_x_35879) ;  /* 0x0000000800c87947 */ /* 0x000fea0003800000 */
.L_x_35875:
        /* <DEDUP_REMOVED lines=9> */
.L_x_35883:
[----:B------:R-:W0:Y:S02]  /*4ee0*/  I2F.S16 R0, R26 ;  /* 0x0000001a00007306 */ /* 0x000e240000101400 */
[----:B0-----:R-:W-:-:S05]  /*4ef0*/  F2FP.F16.F32.PACK_AB R0, RZ, R0 ;  /* 0x00000000ff00723e */ /* 0x001fca00000000ff */
[----:B------:R0:W-:Y:S01]  /*4f00*/  STG.E.U16 desc[UR36][R8.64], R0 ;  /* 0x0000000008007986 */ /* 0x0001e2000c101524 */
[----:B------:R-:W-:Y:S05]  /*4f10*/  BRA `(.L_x_35879) ;  /* 0x0000000800947947 */ /* 0x000fea0003800000 */
.L_x_35882:
        /* <DEDUP_REMOVED lines=10> */
.L_x_35885:
[----:B------:R-:W0:Y:S02]  /*4fc0*/  I2F.S16 R26, R26 ;  /* 0x0000001a001a7306 */ /* 0x000e240000101400 */
[----:B0-----:R-:W-:-:S04]  /*4fd0*/  F2FP.F16.F32.PACK_AB R3, RZ, R26 ;  /* 0x0000001aff03723e */ /* 0x001fc800000000ff */
[----:B------:R-:W-:-:S05]  /*4fe0*/  PRMT R3, R3, 0x5410, RZ ;  /* 0x0000541003037816 */ /* 0x000fca00000000ff */
[----:B------:R0:W-:Y:S01]  /*4ff0*/  STG.E desc[UR36][R8.64], R3 ;  /* 0x0000000308007986 */ /* 0x0001e2000c101924 */
[----:B------:R-:W-:Y:S05]  /*5000*/  BRA `(.L_x_35879) ;  /* 0x0000000800587947 */ /* 0x000fea0003800000 */
.L_x_35884:
[----:B------:R-:W0:Y:S02]  /*5010*/  I2F.F64.S16 R26, R26 ;  /* 0x0000001a001a7312 */ /* 0x000e240000101c00 */
[----:B0-----:R0:W-:Y:S01]  /*5020*/  STG.E.64 desc[UR36][R8.64], R26 ;  /* 0x0000001a08007986 */ /* 0x0011e2000c101b24 */
[----:B------:R-:W-:Y:S05]  /*5030*/  BRA `(.L_x_35879) ;  /* 0x00000008004c7947 */ /* 0x000fea0003800000 */
.L_x_35874:
        /* <DEDUP_REMOVED lines=12> */
.L_x_35889:
        /* <DEDUP_REMOVED lines=16> */
.L_x_35892:
[----:B------:R-:W-:-:S07]  /*5200*/  PRMT R4, R0, 0x7610, R4 ;  /* 0x0000761000047816 */ /* 0x000fce0000000004 */
.L_x_35891:
[----:B------:R-:W-:Y:S05]  /*5210*/  BSYNC.RECONVERGENT B0 ;  /* 0x0000000000007941 */ /* 0x000fea0003800200 */
.L_x_35890:
[----:B------:R0:W-:Y:S01]  /*5220*/  STG.E.U8 desc[UR36][R8.64], R4 ;  /* 0x0000000408007986 */ /* 0x0001e2000c101124 */
[----:B------:R-:W-:Y:S05]  /*5230*/  BRA `(.L_x_35879) ;  /* 0x0000000400cc7947 */ /* 0x000fea0003800000 */
.L_x_35888:
        /* <DEDUP_REMOVED lines=16> */
.L_x_35895:
[----:B------:R-:W-:-:S07]  /*5340*/  PRMT R4, R0, 0x7610, R4 ;  /* 0x0000761000047816 */ /* 0x000fce0000000004 */
.L_x_35894:
[----:B------:R-:W-:Y:S05]  /*5350*/  BSYNC.RECONVERGENT B0 ;  /* 0x0000000000007941 */ /* 0x000fea0003800200 */
.L_x_35893:
[----:B------:R0:W-:Y:S01]  /*5360*/  STG.E.U8 desc[UR36][R8.64], R4 ;  /* 0x0000000408007986 */ /* 0x0001e2000c101124 */
[----:B------:R-:W-:Y:S05]  /*5370*/  BRA `(.L_x_35879) ;  /* 0x00000004007c7947 */ /* 0x000fea0003800000 */
.L_x_35887:
        /* <DEDUP_REMOVED lines=21> */
.L_x_35897:
[----:B------:R-:W-:-:S05]  /*54d0*/  IMAD.MOV.U32 R27, RZ, RZ, RZ ;  /* 0x000000ffff1b7224 */ /* 0x000fca00078e00ff */
[----:B------:R0:W-:Y:S01]  /*54e0*/  STG.E.64 desc[UR36][R8.64], R26 ;  /* 0x0000001a08007986 */ /* 0x0001e2000c101b24 */
[----:B------:R-:W-:Y:S05]  /*54f0*/  BRA `(.L_x_35879) ;  /* 0x00000004001c7947 */ /* 0x000fea0003800000 */
.L_x_35896:
[----:B------:R0:W-:Y:S01]  /*5500*/  STG.E desc[UR36][R8.64], R26 ;  /* 0x0000001a08007986 */ /* 0x0001e2000c101924 */
[----:B------:R-:W-:Y:S05]  /*5510*/  BRA `(.L_x_35879) ;  /* 0x0000000400147947 */ /* 0x000fea0003800000 */
.L_x_35886:
        /* <DEDUP_REMOVED lines=8> */
.L_x_35899:
[----:B------:R-:W-:Y:S01]  /*55a0*/  CS2R R6, SRZ ;  /* 0x0000000000067805 */ /* 0x000fe2000001ff00 */
[----:B------:R-:W0:Y:S04]  /*55b0*/  I2F.F64.S16 R4, R26 ;  /* 0x0000001a00047312 */ /* 0x000e280000101c00 */
[----:B0-----:R0:W-:Y:S01]  /*55c0*/  STG.E.128 desc[UR36][R8.64], R4 ;  /* 0x0000000408007986 */ /* 0x0011e2000c101d24 */
[----:B------:R-:W-:Y:S05]  /*55d0*/  BRA `(.L_x_35879) ;  /* 0x0000000000e47947 */ /* 0x000fea0003800000 */
.L_x_35898:
[----:B------:R-:W-:-:S13]  /*55e0*/  ISETP.NE.AND P0, PT, R0, 0xf, PT ;  /* 0x0000000f0000780c */ /* 0x000fda0003f05270 */
[----:B------:R-:W-:Y:S05]  /*55f0*/  @!P0 BRA `(.L_x_35900) ;  /* 0x0000000000d08947 */ /* 0x000fea0003800000 */
[----:B------:R-:W-:-:S13]  /*5600*/  ISETP.NE.AND P0, PT, R0, 0x17, PT ;  /* 0x000000170000780c */ /* 0x000fda0003f05270 */
[----:B------:R-:W-:Y:S05]  /*5610*/  @!P0 BRA `(.L_x_35901) ;  /* 0x0000000000848947 */ /* 0x000fea0003800000 */
[----:B------:R-:W-:-:S13]  /*5620*/  ISETP.NE.AND P0, PT, R0, 0x18, PT ;  /* 0x000000180000780c */ /* 0x000fda0003f05270 */
[----:B------:R-:W-:Y:S05]  /*5630*/  @!P0 BRA `(.L_x_35902) ;  /* 0x0000000000448947 */ /* 0x000fea0003800000 */
.L_x_35878:
        /* <DEDUP_REMOVED lines=16> */
.L_x_35903:
[----:B------:R-:W-:Y:S05]  /*5740*/  BRA `(.L_x_35879) ;  /* 0x0000000000887947 */ /* 0x000fea0003800000 */
.L_x_35902:
        /* <DEDUP_REMOVED lines=11> */
.L_x_35905:
[----:B------:R-:W-:Y:S05]  /*5800*/  BSYNC.RECONVERGENT B0 ;  /* 0x0000000000007941 */ /* 0x000fea0003800200 */
.L_x_35904:
[----:B------:R0:W-:Y:S01]  /*5810*/  STG.E.U8 desc[UR36][R8.64], R3 ;  /* 0x0000000308007986 */ /* 0x0001e2000c101124 */
[----:B------:R-:W-:Y:S05]  /*5820*/  BRA `(.L_x_35879) ;  /* 0x0000000000507947 */ /* 0x000fea0003800000 */
.L_x_35901:
        /* <DEDUP_REMOVED lines=12> */
.L_x_35906:
[----:B------:R-:W-:Y:S01]  /*58f0*/  IMAD.MOV.U32 R3, RZ, RZ, 0x7f ;  /* 0x0000007fff037424 */ /* 0x000fe200078e00ff */
[----:B------:R-:W-:-:S04]  /*5900*/  ISETP.GT.U32.AND P0, PT, R5, 0x7f800000, PT ;  /* 0x7f8000000500780c */ /* 0x000fc80003f04070 */
[----:B------:R-:W-:-:S05]  /*5910*/  SEL R3, R3, 0x7c, P0 ;  /* 0x0000007c03037807 */ /* 0x000fca0000000000 */
[----:B------:R0:W-:Y:S01]  /*5920*/  STG.E.U8 desc[UR36][R8.64], R3 ;  /* 0x0000000308007986 */ /* 0x0001e2000c101124 */
[----:B------:R-:W-:Y:S05]  /*5930*/  BRA `(.L_x_35879) ;  /* 0x00000000000c7947 */ /* 0x000fea0003800000 */
.L_x_35900:
[----:B------:R-:W0:Y:S02]  /*5940*/  I2F.S16 R0, R26 ;  /* 0x0000001a00007306 */ /* 0x000e240000101400 */
[----:B0-----:R-:W-:-:S05]  /*5950*/  F2FP.BF16.F32.PACK_AB R0, RZ, R0 ;  /* 0x00000000ff00723e */ /* 0x001fca00000010ff */
[----:B------:R0:W-:Y:S02]  /*5960*/  STG.E.U16 desc[UR36][R8.64], R0 ;  /* 0x0000000008007986 */ /* 0x0001e4000c101524 */
.L_x_35879:
[----:B------:R-:W-:Y:S05]  /*5970*/  BSYNC.RECONVERGENT B6 ;  /* 0x0000000000067941 */ /* 0x000fea0003800200 */
.L_x_35873:
[----:B------:R-:W-:-:S07]  /*5980*/  VIADD R17, R17, 0x80 ;  /* 0x0000008011117836 */ /* 0x000fce0000000000 */
.L_x_35836:
[----:B------:R-:W-:-:S13]  /*5990*/  ISETP.GE.AND P0, PT, R17, R16, PT ;  /* 0x000000101100720c */ /* 0x000fda0003f06270 */
[----:B------:R-:W-:Y:S05]  /*59a0*/  @P0 BREAK.RELIABLE B7 ;  /* 0x0000000000070942 */ /* 0x000fea0003800100 */
[----:B------:R-:W-:Y:S05]  /*59b0*/  @P0 BRA `(.L_x_35872) ;  /* 0x0000000c00640947 */ /* 0x000fea0003800000 */
[----:B------:R-:W-:Y:S05]  /*59c0*/  BSYNC.RELIABLE B7 ;  /* 0x0000000000077941 */ /* 0x000fea0003800100 */
.L_x_35835:
        /* <DEDUP_REMOVED lines=21> */
.L_x_35911:
[----:B------:R0:W-:Y:S01]  /*5b20*/  STG.E.U8 desc[UR36][R8.64], R24 ;  /* 0x0000001808007986 */ /* 0x0001e2000c101124 */
[----:B------:R-:W-:Y:S05]  /*5b30*/  BRA `(.L_x_35913) ;  /* 0x0000000800fc7947 */ /* 0x000fea0003800000 */
.L_x_35910:
        /* <DEDUP_REMOVED lines=9> */
.L_x_35915:
[----:B------:R3:W-:Y:S01]  /*5bd0*/  STG.E desc[UR36][R8.64], R24 ;  /* 0x0000001808007986 */ /* 0x0007e2000c101924 */
[----:B------:R-:W-:Y:S05]  /*5be0*/  BRA `(.L_x_35913) ;  /* 0x0000000800d07947 */ /* 0x000fea0003800000 */
.L_x_35914:
[----:B------:R2:W-:Y:S01]  /*5bf0*/  STG.E.U16 desc[UR36][R8.64], R24 ;  /* 0x0000001808007986 */ /* 0x0005e2000c101524 */
[----:B------:R-:W-:Y:S05]  /*5c00*/  BRA `(.L_x_35913) ;  /* 0x0000000800c87947 */ /* 0x000fea0003800000 */
.L_x_35909:
        /* <DEDUP_REMOVED lines=9> */
.L_x_35917:
[----:B------:R-:W0:Y:S02]  /*5ca0*/  I2F.S16 R0, R24 ;  /* 0x0000001800007306 */ /* 0x000e240000101400 */
[----:B0-----:R-:W-:-:S05]  /*5cb0*/  F2FP.F16.F32.PACK_AB R0, RZ, R0 ;  /* 0x00000000ff00723e */ /* 0x001fca00000000ff */
[----:B------:R0:W-:Y:S01]  /*5cc0*/  STG.E.U16 desc[UR36][R8.64], R0 ;  /* 0x0000000008007986 */ /* 0x0001e2000c101524 */
[----:B------:R-:W-:Y:S05]  /*5cd0*/  BRA `(.L_x_35913) ;  /* 0x0000000800947947 */ /* 0x000fea0003800000 */
.L_x_35916:
        /* <DEDUP_REMOVED lines=10> */
.L_x_35919:
[----:B------:R-:W0:Y:S02]  /*5d80*/  I2F.S16 R24, R24 ;  /* 0x0000001800187306 */ /* 0x000e240000101400 */
[----:B0-----:R-:W-:-:S04]  /*5d90*/  F2FP.F16.F32.PACK_AB R3, RZ, R24 ;  /* 0x00000018ff03723e */ /* 0x001fc800000000ff */
[----:B------:R-:W-:-:S05]  /*5da0*/  PRMT R3, R3, 0x5410, RZ ;  /* 0x0000541003037816 */ /* 0x000fca00000000ff */
[----:B------:R0:W-:Y:S01]  /*5db0*/  STG.E desc[UR36][R8.64], R3 ;  /* 0x0000000308007986 */ /* 0x0001e2000c101924 */
[----:B------:R-:W-:Y:S05]  /*5dc0*/  BRA `(.L_x_35913) ;  /* 0x0000000800587947 */ /* 0x000fea0003800000 */
.L_x_35918:
[----:B------:R-:W0:Y:S02]  /*5dd0*/  I2F.F64.S16 R24, R24 ;  /* 0x0000001800187312 */ /* 0x000e240000101c00 */
[----:B0-----:R0:W-:Y:S01]  /*5de0*/  STG.E.64 desc[UR36][R8.64], R24 ;  /* 0x0000001808007986 */ /* 0x0011e2000c101b24 */
[----:B------:R-:W-:Y:S05]  /*5df0*/  BRA `(.L_x_35913) ;  /* 0x00000008004c7947 */ /* 0x000fea0003800000 */
.L_x_35908:
        /* <DEDUP_REMOVED lines=12> */
.L_x_35923:
        /* <DEDUP_REMOVED lines=16> */
.L_x_35926:
[----:B------:R-:W-:-:S07]  /*5fc0*/  PRMT R4, R0, 0x7610, R4 ;  /* 0x0000761000047816 */ /* 0x000fce0000000004 */
.L_x_35925:
[----:B------:R-:W-:Y:S05]  /*5fd0*/  BSYNC.RECONVERGENT B0 ;  /* 0x0000000000007941 */ /* 0x000fea0003800200 */
.L_x_35924:
[----:B------:R0:W-:Y:S01]  /*5fe0*/  STG.E.U8 desc[UR36][R8.64], R4 ;  /* 0x0000000408007986 */ /* 0x0001e2000c101124 */
[----:B------:R-:W-:Y:S05]  /*5ff0*/  BRA `(.L_x_35913) ;  /* 0x0000000400cc7947 */ /* 0x000fea0003800000 */
.L_x_35922:
        /* <DEDUP_REMOVED lines=16> */
.L_x_35929:
[----:B------:R-:W-:-:S07]  /*6100*/  PRMT R4, R0, 0x7610, R4 ;  /* 0x0000761000047816 */ /* 0x000fce0000000004 */
.L_x_35928:
[----:B------:R-:W-:Y:S05]  /*6110*/  BSYNC.RECONVERGENT B0 ;  /* 0x0000000000007941 */ /* 0x000fea0003800200 */
.L_x_35927:
[----:B------:R0:W-:Y:S01]  /*6120*/  STG.E.U8 desc[UR36][R8.64], R4 ;  /* 0x0000000408007986 */ /* 0x0001e2000c101124 */
[----:B------:R-:W-:Y:S05]  /*6130*/  BRA `(.L_x_35913) ;  /* 0x00000004007c7947 */ /* 0x000fea0003800000 */
.L_x_35921:
        /* <DEDUP_REMOVED lines=21> */
.L_x_35931:
[----:B------:R-:W-:-:S05]  /*6290*/  IMAD.MOV.U32 R25, RZ, RZ, RZ ;  /* 0x000000ffff197224 */ /* 0x000fca00078e00ff */
[----:B------:R0:W-:Y:S01]  /*62a0*/  STG.E.64 desc[UR36][R8.64], R24 ;  /* 0x0000001808007986 */ /* 0x0001e2000c101b24 */
[----:B------:R-:W-:Y:S05]  /*62b0*/  BRA `(.L_x_35913) ;  /* 0x00000004001c7947 */ /* 0x000fea0003800000 */
.L_x_35930:
[----:B------:R0:W-:Y:S01]  /*62c0*/  STG.E desc[UR36][R8.64], R24 ;  /* 0x0000001808007986 */ /* 0x0001e2000c101924 */
[----:B------:R-:W-:Y:S05]  /*62d0*/  BRA `(.L_x_35913) ;  /* 0x0000000400147947 */ /* 0x000fea0003800000 */
.L_x_35920:
        /* <DEDUP_REMOVED lines=8> */
.L_x_35933:
[----:B------:R-:W-:Y:S01]  /*6360*/  CS2R R6, SRZ ;  /* 0x0000000000067805 */ /* 0x000fe2000001ff00 */
[----:B------:R-:W0:Y:S04]  /*6370*/  I2F.F64.S16 R4, R24 ;  /* 0x0000001800047312 */ /* 0x000e280000101c00 */
[----:B0-----:R0:W-:Y:S01]  /*6380*/  STG.E.128 desc[UR36][R8.64], R4 ;  /* 0x0000000408007986 */ /* 0x0011e2000c101d24 */
[----:B------:R-:W-:Y:S05]  /*6390*/  BRA `(.L_x_35913) ;  /* 0x0000000000e47947 */ /* 0x000fea0003800000 */
.L_x_35932:
[----:B------:R-:W-:-:S13]  /*63a0*/  ISETP.NE.AND P0, PT, R0, 0xf, PT ;  /* 0x0000000f0000780c */ /* 0x000fda0003f05270 */
[----:B------:R-:W-:Y:S05]  /*63b0*/  @!P0 BRA `(.L_x_35934) ;  /* 0x0000000000d08947 */ /* 0x000fea0003800000 */
[----:B------:R-:W-:-:S13]  /*63c0*/  ISETP.NE.AND P0, PT, R0, 0x17, PT ;  /* 0x000000170000780c */ /* 0x000fda0003f05270 */
[----:B------:R-:W-:Y:S05]  /*63d0*/  @!P0 BRA `(.L_x_35935) ;  /* 0x0000000000848947 */ /* 0x000fea0003800000 */
[----:B------:R-:W-:-:S13]  /*63e0*/  ISETP.NE.AND P0, PT, R0, 0x18, PT ;  /* 0x000000180000780c */ /* 0x000fda0003f05270 */
[----:B------:R-:W-:Y:S05]  /*63f0*/  @!P0 BRA `(.L_x_35936) ;  /* 0x0000000000448947 */ /* 0x000fea0003800000 */
.L_x_35912:
        /* <DEDUP_REMOVED lines=16> */
.L_x_35937:
[----:B------:R-:W-:Y:S05]  /*6500*/  BRA `(.L_x_35913) ;  /* 0x0000000000887947 */ /* 0x000fea0003800000 */
.L_x_35936:
        /* <DEDUP_REMOVED lines=11> */
.L_x_35939:
[----:B------:R-:W-:Y:S05]  /*65c0*/  BSYNC.RECONVERGENT B0 ;  /* 0x0000000000007941 */ /* 0x000fea0003800200 */
.L_x_35938:
[----:B------:R0:W-:Y:S01]  /*65d0*/  STG.E.U8 desc[UR36][R8.64], R3 ;  /* 0x0000000308007986 */ /* 0x0001e2000c101124 */
[----:B------:R-:W-:Y:S05]  /*65e0*/  BRA `(.L_x_35913) ;  /* 0x0000000000507947 */ /* 0x000fea0003800000 */
.L_x_35935:
        /* <DEDUP_REMOVED lines=12> */
.L_x_35940:
[----:B------:R-:W-:Y:S01]  /*66b0*/  IMAD.MOV.U32 R3, RZ, RZ, 0x7f ;  /* 0x0000007fff037424 */ /* 0x000fe200078e00ff */
[----:B------:R-:W-:-:S04]  /*66c0*/  ISETP.GT.U32.AND P0, PT, R5, 0x7f800000, PT ;  /* 0x7f8000000500780c */ /* 0x000fc80003f04070 */
[----:B------:R-:W-:-:S05]  /*66d0*/  SEL R3, R3, 0x7c, P0 ;  /* 0x0000007c03037807 */ /* 0x000fca0000000000 */
[----:B------:R0:W-:Y:S01]  /*66e0*/  STG.E.U8 desc[UR36][R8.64], R3 ;  /* 0x0000000308007986 */ /* 0x0001e2000c101124 */
[----:B------:R-:W-:Y:S05]  /*66f0*/  BRA `(.L_x_35913) ;  /* 0x00000000000c7947 */ /* 0x000fea0003800000 */
.L_x_35934:
[----:B------:R-:W0:Y:S02]  /*6700*/  I2F.S16 R0, R24 ;  /* 0x0000001800007306 */ /* 0x000e240000101400 */
[----:B0-----:R-:W-:-:S05]  /*6710*/  F2FP.BF16.F32.PACK_AB R0, RZ, R0 ;  /* 0x00000000ff00723e */ /* 0x001fca00000010ff */
[----:B------:R0:W-:Y:S02]  /*6720*/  STG.E.U16 desc[UR36][R8.64], R0 ;  /* 0x0000000008007986 */ /* 0x0001e4000c101524 */
.L_x_35913:
[----:B------:R-:W-:Y:S05]  /*6730*/  BSYNC.RECONVERGENT B6 ;  /* 0x0000000000067941 */ /* 0x000fea0003800200 */
.L_x_35907:
[----:B------:R-:W-:-:S07]  /*6740*/  VIADD R17, R17, 0x80 ;  /* 0x0000008011117836 */ /* 0x000fce0000000000 */
.L_x_35872:
[----:B------:R-:W-:Y:S05]  /*6750*/  BSYNC.RECONVERGENT B8 ;  /* 0x0000000000087941 */ /* 0x000fea0003800200 */
.L_x_35834:
        /* <DEDUP_REMOVED lines=21> */
.L_x_35944:
[----:B------:R-:W-:Y:S01]  /*68b0*/  STG.E.U8 desc[UR36][R2.64], R22 ;  /* 0x0000001602007986 */ /* 0x000fe2000c101124 */
[----:B------:R-:W-:Y:S05]  /*68c0*/  EXIT ;  /* 0x000000000000794d */ /* 0x000fea0003800000 */
.L_x_35943:
        /* <DEDUP_REMOVED lines=9> */
.L_x_35947:
[----:B------:R-:W-:Y:S01]  /*6960*/  STG.E desc[UR36][R2.64], R22 ;  /* 0x0000001602007986 */ /* 0x000fe2000c101924 */
[----:B------:R-:W-:Y:S05]  /*6970*/  EXIT ;  /* 0x000000000000794d */ /* 0x000fea0003800000 */
.L_x_35946:
[----:B------:R-:W-:Y:S01]  /*6980*/  STG.E.U16 desc[UR36][R2.64], R22 ;  /* 0x0000001602007986 */ /* 0x000fe2000c101524 */
[----:B------:R-:W-:Y:S05]  /*6990*/  EXIT ;  /* 0x000000000000794d */ /* 0x000fea0003800000 */
.L_x_35942:
        /* <DEDUP_REMOVED lines=9> */
.L_x_35949:
[----:B------:R-:W0:Y:S02]  /*6a30*/  I2F.S16 R0, R22 ;  /* 0x0000001600007306 */ /* 0x000e240000101400 */
[----:B0-----:R-:W-:-:S05]  /*6a40*/  F2FP.F16.F32.PACK_AB R0, RZ, R0 ;  /* 0x00000000ff00723e */ /* 0x001fca00000000ff */
[----:B------:R-:W-:Y:S01]  /*6a50*/  STG.E.U16 desc[UR36][R2.64], R0 ;  /* 0x0000000002007986 */ /* 0x000fe2000c101524 */
[----:B------:R-:W-:Y:S05]  /*6a60*/  EXIT ;  /* 0x000000000000794d */ /* 0x000fea0003800000 */
.L_x_35948:
        /* <DEDUP_REMOVED lines=10> */
.L_x_35951:
[----:B------:R-:W0:Y:S02]  /*6b10*/  I2F.S16 R22, R22 ;  /* 0x0000001600167306 */ /* 0x000e240000101400 */
[----:B0-----:R-:W-:-:S04]  /*6b20*/  F2FP.F16.F32.PACK_AB R5, RZ, R22 ;  /* 0x00000016ff05723e */ /* 0x001fc800000000ff */
[----:B------:R-:W-:-:S05]  /*6b30*/  PRMT R5, R5, 0x5410, RZ ;  /* 0x0000541005057816 */ /* 0x000fca00000000ff */
[----:B------:R-:W-:Y:S01]  /*6b40*/  STG.E desc[UR36][R2.64], R5 ;  /* 0x0000000502007986 */ /* 0x000fe2000c101924 */
[----:B------:R-:W-:Y:S05]  /*6b50*/  EXIT ;  /* 0x000000000000794d */ /* 0x000fea0003800000 */
.L_x_35950:
[----:B------:R-:W0:Y:S02]  /*6b60*/  I2F.F64.S16 R22, R22 ;  /* 0x0000001600167312 */ /* 0x000e240000101c00 */
[----:B0-----:R-:W-:Y:S01]  /*6b70*/  STG.E.64 desc[UR36][R2.64], R22 ;  /* 0x0000001602007986 */ /* 0x001fe2000c101b24 */
[----:B------:R-:W-:Y:S05]  /*6b80*/  EXIT ;  /* 0x000000000000794d */ /* 0x000fea0003800000 */
.L_x_35941:
        /* <DEDUP_REMOVED lines=12> */
.L_x_35955:
        /* <DEDUP_REMOVED lines=17> */
.L_x_35957:
[----:B------:R-:W-:Y:S05]  /*6d60*/  BSYNC.RECONVERGENT B0 ;  /* 0x0000000000007941 */ /* 0x000fea0003800200 */
.L_x_35956:
[----:B------:R-:W-:Y:S01]  /*6d70*/  STG.E.U8 desc[UR36][R2.64], R0 ;  /* 0x0000000002007986 */ /* 0x000fe2000c101124 */
[----:B------:R-:W-:Y:S05]  /*6d80*/  EXIT ;  /* 0x000000000000794d */ /* 0x000fea0003800000 */
.L_x_35954:
        /* <DEDUP_REMOVED lines=17> */
.L_x_35959:
[----:B------:R-:W-:Y:S05]  /*6ea0*/  BSYNC.RECONVERGENT B0 ;  /* 0x0000000000007941 */ /* 0x000fea0003800200 */
.L_x_35958:
[----:B------:R-:W-:Y:S01]  /*6eb0*/  STG.E.U8 desc[UR36][R2.64], R0 ;  /* 0x0000000002007986 */ /* 0x000fe2000c101124 */
[----:B------:R-:W-:Y:S05]  /*6ec0*/  EXIT ;  /* 0x000000000000794d */ /* 0x000fea0003800000 */
.L_x_35953:
        /* <DEDUP_REMOVED lines=21> */
.L_x_35961:
[----:B------:R-:W-:-:S05]  /*7020*/  IMAD.MOV.U32 R23, RZ, RZ, RZ ;  /* 0x000000ffff177224 */ /* 0x000fca00078e00ff */
[----:B------:R-:W-:Y:S01]  /*7030*/  STG.E.64 desc[UR36][R2.64], R22 ;  /* 0x0000001602007986 */ /* 0x000fe2000c101b24 */
[----:B------:R-:W-:Y:S05]  /*7040*/  EXIT ;  /* 0x000000000000794d */ /* 0x000fea0003800000 */
.L_x_35960:
[----:B------:R-:W-:Y:S01]  /*7050*/  STG.E desc[UR36][R2.64], R22 ;  /* 0x0000001602007986 */ /* 0x000fe2000c101924 */
[----:B------:R-:W-:Y:S05]  /*7060*/  EXIT ;  /* 0x000000000000794d */ /* 0x000fea0003800000 */
.L_x_35952:
        /* <DEDUP_REMOVED lines=8> */
.L_x_35963:
[----:B------:R-:W-:Y:S01]  /*70f0*/  CS2R R6, SRZ ;  /* 0x0000000000067805 */ /* 0x000fe2000001ff00 */
[----:B------:R-:W0:Y:S04]  /*7100*/  I2F.F64.S16 R4, R22 ;  /* 0x0000001600047312 */ /* 0x000e280000101c00 */
[----:B0-----:R-:W-:Y:S01]  /*7110*/  STG.E.128 desc[UR36][R2.64], R4 ;  /* 0x0000000402007986 */ /* 0x001fe2000c101d24 */
[----:B------:R-:W-:Y:S05]  /*7120*/  EXIT ;  /* 0x000000000000794d */ /* 0x000fea0003800000 */
.L_x_35962:
[----:B------:R-:W-:-:S13]  /*7130*/  ISETP.NE.AND P0, PT, R0, 0xf, PT ;  /* 0x0000000f0000780c */ /* 0x000fda0003f05270 */
[----:B------:R-:W-:Y:S05]  /*7140*/  @!P0 BRA `(.L_x_35964) ;  /* 0x0000000000d48947 */ /* 0x000fea0003800000 */
[----:B------:R-:W-:-:S13]  /*7150*/  ISETP.NE.AND P0, PT, R0, 0x17, PT ;  /* 0x000000170000780c */ /* 0x000fda0003f05270 */
[----:B------:R-:W-:Y:S05]  /*7160*/  @!P0 BRA `(.L_x_35965) ;  /* 0x0000000000848947 */ /* 0x000fea0003800000 */
[----:B------:R-:W-:-:S13]  /*7170*/  ISETP.NE.AND P0, PT, R0, 0x18, PT ;  /* 0x000000180000780c */ /* 0x000fda0003f05270 */
[----:B------:R-:W-:Y:S05]  /*7180*/  @!P0 BRA `(.L_x_35966) ;  /* 0x0000000000448947 */ /* 0x000fea0003800000 */
.L_x_35945:
        /* <DEDUP_REMOVED lines=16> */
.L_x_35967:
[----:B------:R-:W-:Y:S05]  /*7290*/  EXIT ;  /* 0x000000000000794d */ /* 0x000fea0003800000 */
.L_x_35966:
        /* <DEDUP_REMOVED lines=11> */
.L_x_35969:
[----:B------:R-:W-:Y:S05]  /*7350*/  BSYNC.RECONVERGENT B0 ;  /* 0x0000000000007941 */ /* 0x000fea0003800200 */
.L_x_35968:
[----:B------:R-:W-:Y:S01]  /*7360*/  STG.E.U8 desc[UR36][R2.64], R5 ;  /* 0x0000000502007986 */ /* 0x000fe2000c101124 */
[----:B------:R-:W-:Y:S05]  /*7370*/  EXIT ;  /* 0x000000000000794d */ /* 0x000fea0003800000 */
.L_x_35965:
        /* <DEDUP_REMOVED lines=13> */
.L_x_35970:
[----:B------:R-:W-:Y:S01]  /*7450*/  IMAD.MOV.U32 R5, RZ, RZ, 0x7f ;  /* 0x0000007fff057424 */ /* 0x000fe200078e00ff */
[----:B------:R-:W-:-:S04]  /*7460*/  ISETP.GT.U32.AND P0, PT, R7, 0x7f800000, PT ;  /* 0x7f8000000700780c */ /* 0x000fc80003f04070 */
[----:B------:R-:W-:-:S05]  /*7470*/  SEL R5, R5, 0x7c, P0 ;  /* 0x0000007c05057807 */ /* 0x000fca0000000000 */
[----:B------:R-:W-:Y:S01]  /*7480*/  STG.E.U8 desc[UR36][R2.64], R5 ;  /* 0x0000000502007986 */ /* 0x000fe2000c101124 */
[----:B------:R-:W-:Y:S05]  /*7490*/  EXIT ;  /* 0x000000000000794d */ /* 0x000fea0003800000 */
.L_x_35964:
[----:B------:R-:W0:Y:S02]  /*74a0*/  I2F.S16 R0, R22 ;  /* 0x0000001600007306 */ /* 0x000e240000101400 */
[----:B0-----:R-:W-:-:S05]  /*74b0*/  F2FP.BF16.F32.PACK_AB R0, RZ, R0 ;  /* 0x00000000ff00723e */ /* 0x001fca00000010ff */
[----:B------:R-:W-:Y:S01]  /*74c0*/  STG.E.U16 desc[UR36][R2.64], R0 ;  /* 0x0000000002007986 */ /* 0x000fe2000c101524 */
[----:B------:R-:W-:Y:S05]  /*74d0*/  EXIT ;  /* 0x000000000000794d */ /* 0x000fea0003800000 */
.L_x_35971:
        /* <DEDUP_REMOVED lines=10> */
.L_x_43039:


//--------------------- .text._ZN2at6native18elementwise_kernelILi128ELi4EZNS0_22gpu_kernel_impl_nocastINS0_13AUnaryFunctorIssbZZZNS0_23logical_and_kernel_cudaERNS_14TensorIteratorEENKUlvE0_clEvENKUlvE3_clEvEUlssE_EEEEvRNS_18TensorIteratorBaseERKT_EUliE_EEviT1_ --------------------------
	.section	.text._ZN2at6native18elementwise_kernelILi128ELi4EZNS0_22gpu_kernel_impl_nocastINS0_13AUnaryFunctorIssbZZZNS0_23logical_and_kernel_cudaERNS_14TensorIteratorEENKUlvE0_clEvENKUlvE3_clEvEUlssE_EEEEvRNS_18TensorIteratorBaseERKT_EUliE_EEviT1_,"ax",@progbits
	.align	128
        .global         _ZN2at6native18elementwise_kernelILi128ELi4EZNS0_22gpu_kernel_impl_nocastINS0_13AUnaryFunctorIssbZZZNS0_23logical_and_kernel_cudaERNS_14TensorIteratorEENKUlvE0_clEvENKUlvE3_clEvEUlssE_EEEEvRNS_18TensorIteratorBaseERKT_EUliE_EEviT1_
        .type           _ZN2at6native18elementwise_kernelILi128ELi4EZNS0_22gpu_kernel_impl_nocastINS0_13AUnaryFunctorIssbZZZNS0_23logical_and_kernel_cudaERNS_14TensorIteratorEENKUlvE0_clEvENKUlvE3_clEvEUlssE_EEEEvRNS_18TensorIteratorBaseERKT_EUliE_EEviT1_,@function
        .size           _ZN2at6native18elementwise_kernelILi128ELi4EZNS0_22gpu_kernel_impl_nocastINS0_13AUnaryFunctorIssbZZZNS0_23logical_and_kernel_cudaERNS_14TensorIteratorEENKUlvE0_clEvENKUlvE3_clEvEUlssE_EEEEvRNS_18TensorIteratorBaseERKT_EUliE_EEviT1_,(.L_x_43040 - _ZN2at6native18elementwise_kernelILi128ELi4EZNS0_22gpu_kernel_impl_nocastINS0_13AUnaryFunctorIssbZZZNS0_23logical_and_kernel_cudaERNS_14TensorIteratorEENKUlvE0_clEvENKUlvE3_clEvEUlssE_EEEEvRNS_18TensorIteratorBaseERKT_EUliE_EEviT1_)
        .other          _ZN2at6native18elementwise_kernelILi128ELi4EZNS0_22gpu_kernel_impl_nocastINS0_13AUnaryFunctorIssbZZZNS0_23logical_and_kernel_cudaERNS_14TensorIteratorEENKUlvE0_clEvENKUlvE3_clEvEUlssE_EEEEvRNS_18TensorIteratorBaseERKT_EUliE_EEviT1_,@"STO_CUDA_ENTRY STV_DEFAULT"
_ZN2at6native18elementwise_kernelILi128ELi4EZNS0_22gpu_kernel_impl_nocastINS0_13AUnaryFunctorIssbZZZNS0_23logical_and_kernel_cudaERNS_14TensorIteratorEENKUlvE0_clEvENKUlvE3_clEvEUlssE_EEEEvRNS_18TensorIteratorBaseERKT_EUliE_EEviT1_:
.text._ZN2at6native18elementwise_kernelILi128ELi4EZNS0_22gpu_kernel_impl_nocastINS0_13AUnaryFunctorIssbZZZNS0_23logical_and_kernel_cudaERNS_14TensorIteratorEENKUlvE0_clEvENKUlvE3_clEvEUlssE_EEEEvRNS_18TensorIteratorBaseERKT_EUliE_EEviT1_:
        /* <DEDUP_REMOVED lines=19> */
[----:B0-----:R-:W-:Y:S01]  /*0130*/  UPRMT UR4, UR4, 0x9910, URZ ;  /* 0x0000991004047896 */ /* 0x001fe200080000ff */
[----:B--2---:R-:W-:-:S05]  /*0140*/  ISETP.NE.AND P0, PT, R4, RZ, PT ;  /* 0x000000ff0400720c */ /* 0x004fca0003f05270 */
[----:B------:R-:W-:-:S04]  /*0150*/  ISETP.NE.AND P0, PT, RZ, UR4, P0 ;  /* 0x00000004ff007c0c */ /* 0x000fc80008705270 */
        /* <DEDUP_REMOVED lines=10> */
[----:B-1----:R-:W-:Y:S01]  /*0200*/  UPRMT UR4, UR4, 0x9910, URZ ;  /* 0x0000991004047896 */ /* 0x002fe200080000ff */
[----:B--2---:R-:W-:-:S05]  /*0210*/  ISETP.NE.AND P0, PT, R4, RZ, PT ;  /* 0x000000ff0400720c */ /* 0x004fca0003f05270 */
[----:B------:R-:W-:-:S04]  /*0220*/  ISETP.NE.AND P0, PT, RZ, UR4, P0 ;  /* 0x00000004ff007c0c */ /* 0x000fc80008705270 */
[----:B------:R-:W-:-:S05]  /*0230*/  SEL R9, RZ, 0x1, !P0 ;  /* 0x00000001ff097807 */ /* 0x000fca0004000000 */
[----:B0-----:R0:W-:Y:S04]  /*0240*/  STG.E.U8 desc[UR6][R6.64], R9 ;  /* 0x0000000906007986 */ /* 0x0011e8000c101106 */
.L_x_35975:
[----:B------:R-:W-:-:S13]  /*0250*/  ISETP.GE.AND P0, PT, R3, UR5, PT ;  /* 0x0000000503007c0c */ /* 0x000fda000bf06270 */
[----:B------:R-:W-:Y:S05]  /*0260*/  @P0 BREAK.RELIABLE B1 ;  /* 0x0000000000010942 */ /* 0x000fea0003800100 */
[----:B------:R-:W-:Y:S05]  /*0270*/  @P0 BRA `(.L_x_35976) ;  /* 0x00000000002c0947 */ /* 0x000fea0003800000 */
[----:B------:R-:W-:Y:S05]  /*0280*/  BSYNC.RELIABLE B1 ;  /* 0x0000000000017941 */ /* 0x000fea0003800100 */
.L_x_35974:
        /* <DEDUP_REMOVED lines=10> */
.L_x_35976:
[----:B------:R-:W-:Y:S05]  /*0330*/  BSYNC.RECONVERGENT B0 ;  /* 0x0000000000007941 */ /* 0x000fea0003800200 */
.L_x_35973:
[----:B------:R-:W-:Y:S05]  /*0340*/  WARPSYNC.ALL ;  /* 0x0000000000007948 */ /* 0x000fea0003800000 */
[----:B------:R-:W-:-:S13]  /*0350*/  ISETP.GE.AND P0, PT, R3, UR5, PT ;  /* 0x0000000503007c0c */ /* 0x000fda000bf06270 */
[----:B------:R-:W-:Y:S05]  /*0360*/  @P0 EXIT ;  /* 0x000000000000094d */ /* 0x000fea0003800000 */
[----:B------:R-:W2:Y:S02]  /*0370*/  LDC.64 R2, c[0x0][0x588] ;  /* 0x00016200ff027b82 */ /* 0x000ea40000000a00 */
[----:B--2---:R-:W2:Y:S01]  /*0380*/  LDG.E.U16 R2, desc[UR6][R2.64] ;  /* 0x0000000602027981 */ /* 0x004ea2000c1e1500 */
[----:B------:R-:W3:Y:S05]  /*0390*/  LDCU.U16 UR4, c[0x0][0x592] ;  /* 0x0000b240ff0477ac */ /* 0x000eea0008000400 */
[----:B------:R-:W4:Y:S01]  /*03a0*/  LDC.64 R4, c[0x0][0x580] ;  /* 0x00016000ff047b82 */ /* 0x000f220000000a00 */
[----:B---3--:R-:W-:Y:S01]  /*03b0*/  UPRMT UR4, UR4, 0x9910, URZ ;  /* 0x0000991004047896 */ /* 0x008fe200080000ff */
[----:B--2---:R-:W-:-:S05]  /*03c0*/  ISETP.NE.AND P0, PT, R2, RZ, PT ;  /* 0x000000ff0200720c */ /* 0x004fca0003f05270 */
[----:B------:R-:W-:-:S04]  /*03d0*/  ISETP.NE.AND P0, PT, RZ, UR4, P0 ;  /* 0x00000004ff007c0c */ /* 0x000fc80008705270 */
[----:B01----:R-:W-:-:S05]  /*03e0*/  SEL R7, RZ, 0x1, !P0 ;  /* 0x00000001ff077807 */ /* 0x003fca0004000000 */
[----:B----4-:R-:W-:Y:S01]  /*03f0*/  STG.E.U8 desc[UR6][R4.64], R7 ;  /* 0x0000000704007986 */ /* 0x010fe2000c101106 */
[----:B------:R-:W-:Y:S05]  /*0400*/  EXIT ;  /* 0x000000000000794d */ /* 0x000fea0003800000 */
.L_x_35972:
        /* <DEDUP_REMOVED lines=306> */
.L_x_35980:
        /* <DEDUP_REMOVED lines=8> */
[----:B0-----:R-:W-:Y:S01]  /*17b0*/  UPRMT UR4, UR4, 0x9910, URZ ;  /* 0x0000991004047896 */ /* 0x001fe200080000ff */
[----:B--2---:R-:W-:-:S05]  /*17c0*/  ISETP.NE.AND P0, PT, R6, RZ, PT ;  /* 0x000000ff0600720c */ /* 0x004fca0003f05270 */
        /* <DEDUP_REMOVED lines=304> */
.L_x_35982:
        /* <DEDUP_REMOVED lines=8> */
[----:B0-----:R-:W-:Y:S01]  /*2b50*/  UPRMT UR4, UR4, 0x9910, URZ ;  /* 0x0000991004047896 */ /* 0x001fe200080000ff */
[----:B--2---:R-:W-:-:S05]  /*2b60*/  ISETP.NE.AND P0, PT, R6, RZ, PT ;  /* 0x000000ff0600720c */ /* 0x004fca0003f05270 */
[----:B------:R-:W-:-:S04]  /*2b70*/  ISETP.NE.AND P0, PT, RZ, UR4, P0 ;  /* 0x00000004ff007c0c */ /* 0x000fc80008705270 */
[----:B------:R-:W-:-:S05]  /*2b80*/  SEL R9, RZ, 0x1, !P0 ;  /* 0x00000001ff097807 */ /* 0x000fca0004000000 */
[----:B------:R0:W-:Y:S04]  /*2b90*/  STG.E.U8 desc[UR6][R4.64], R9 ;  /* 0x0000000904007986 */ /* 0x0001e8000c101106 */
.L_x_35979:
[----:B------:R-:W-:-:S13]  /*2ba0*/  ISETP.GE.AND P0, PT, R3, UR5, PT ;  /* 0x0000000503007c0c */ /* 0x000fda000bf06270 */
[----:B------:R-:W-:Y:S05]  /*2bb0*/  @P0 BREAK.RELIABLE B1 ;  /* 0x0000000000010942 */ /* 0x000fea0003800100 */
[----:B------:R-:W-:Y:S05]  /*2bc0*/  @P0 BRA `(.L_x_35981) ;  /* 0x0000001000e00947 */ /* 0x000fea0003800000 */
[----:B------:R-:W-:Y:S05]  /*2bd0*/  BSYNC.RELIABLE B1 ;  /* 0x0000000000017941 */ /* 0x000fea0003800100 */
.L_x_35978:
        /* <DEDUP_REMOVED lines=298> */
.L_x_35983:
        /* <DEDUP_REMOVED lines=11> */
[----:B------:R-:W-:-:S05]  /*3f30*/  SEL R9, RZ, 0x1, !P0 ;  /* 0x00000001ff097807 */ /* 0x000fca0004000000 */
[----:B------:R1:W-:Y:S04]  /*3f40*/  STG.E.U8 desc[UR6][R4.64], R9 ;  /* 0x0000000904007986 */ /* 0x0003e8000c101106 */
.L_x_35981:
[----:B------:R-:W-:Y:S05]  /*3f50*/  BSYNC.RECONVERGENT B0 ;  /* 0x0000000000007941 */ /* 0x000fea0003800200 */
.L_x_35977:
        /* <DEDUP_REMOVED lines=301> */
.L_x_35984:
[----:B------:R-:W0:Y:S02]  /*5230*/  LDCU.128 UR8, c[0x0][0x580] ;  /* 0x0000b000ff0877ac */ /* 0x000e240008000c00 */
[----:B0-----:R-:W-:-:S04]  /*5240*/  IADD3 R4, P0, PT, R2, UR10, RZ ;  /* 0x0000000a02047c10 */ /* 0x001fc8000ff1e0ff */
[----:B------:R-:W-:-:S05]  /*5250*/  IADD3.X R5, PT, PT, RZ, UR11, RZ, P0, !PT ;  /* 0x0000000bff057c10 */ /* 0x000fca00087fe4ff */
[----:B------:R-:W2:Y:S01]  /*5260*/  LDG.E.U16 R4, desc[UR6][R4.64] ;  /* 0x0000000604047981 */ /* 0x000ea2000c1e1500 */
[----:B------:R-:W0:Y:S01]  /*5270*/  LDCU.U16 UR4, c[0x0][0x592] ;  /* 0x0000b240ff0477ac */ /* 0x000e220008000400 */
[----:B------:R-:W-:-:S04]  /*5280*/  IADD3 R2, P1, PT, R3, UR8, RZ ;  /* 0x0000000803027c10 */ /* 0x000fc8000ff3e0ff */
[----:B------:R-:W-:Y:S01]  /*5290*/  IADD3.X R3, PT, PT, RZ, UR9, RZ, P1, !PT ;  /* 0x00000009ff037c10 */ /* 0x000fe20008ffe4ff */
[----:B0-----:R-:W-:Y:S01]  /*52a0*/  UPRMT UR4, UR4, 0x9910, URZ ;  /* 0x0000991004047896 */ /* 0x001fe200080000ff */
[----:B--2---:R-:W-:-:S05]  /*52b0*/  ISETP.NE.AND P0, PT, R4, RZ, PT ;  /* 0x000000ff0400720c */ /* 0x004fca0003f05270 */
[----:B------:R-:W-:-:S04]  /*52c0*/  ISETP.NE.AND P0, PT, RZ, UR4, P0 ;  /* 0x00000004ff007c0c */ /* 0x000fc80008705270 */
[----:B------:R-:W-:-:S05]  /*52d0*/  SEL R7, RZ, 0x1, !P0 ;  /* 0x00000001ff077807 */ /* 0x000fca0004000000 */
[----:B------:R-:W-:Y:S01]  /*52e0*/  STG.E.U8 desc[UR6][R2.64], R7 ;  /* 0x0000000702007986 */ /* 0x000fe2000c101106 */
[----:B------:R-:W-:Y:S05]  /*52f0*/  EXIT ;  /* 0x000000000000794d */ /* 0x000fea0003800000 */
.L_x_35985:
        /* <DEDUP_REMOVED lines=16> */
.L_x_43040:


//--------------------- .text._ZN2at6native27unrolled_elementwise_kernelINS0_13AUnaryFunctorIssbZZZNS0_23logical_and_kernel_cudaERNS_14TensorIteratorEENKUlvE0_clEvENKUlvE3_clEvEUlssE_EESt5arrayIPcLm2EELi4E23TrivialOffsetCalculatorILi1EjESD_NS0_6memory15LoadWithoutCastENSE_16StoreWithoutCastEEEviT_T0_T2_T3_T4_T5_ --------------------------
	.section	.text._ZN2at6native27unrolled_elementwise_kernelINS0_13AUnaryFunctorIssbZZZNS0_23logical_and_kernel_cudaERNS_14TensorIteratorEENKUlvE0_clEvENKUlvE3_clEvEUlssE_EESt5arrayIPcLm2EELi4E23TrivialOffsetCalculatorILi1EjESD_NS0_6memory15LoadWithoutCastENSE_16StoreWithoutCastEEEviT_T0_T2_T3_T4_T5_,"ax",@progbits
	.align	128
        .global         _ZN2at6native27unrolled_elementwise_kernelINS0_13AUnaryFunctorIssbZZZNS0_23logical_and_kernel_cudaERNS_14TensorIteratorEENKUlvE0_clEvENKUlvE3_clEvEUlssE_EESt5arrayIPcLm2EELi4E23TrivialOffsetCalculatorILi1EjESD_NS0_6memory15LoadWithoutCastENSE_16StoreWithoutCastEEEviT_T0_T2_T3_T4_T5_
        .type           _ZN2at6native27unrolled_elementwise_kernelINS0_13AUnaryFunctorIssbZZZNS0_23logical_and_kernel_cudaERNS_14TensorIteratorEENKUlvE0_clEvENKUlvE3_clEvEUlssE_EESt5arrayIPcLm2EELi4E23TrivialOffsetCalculatorILi1EjESD_NS0_6memory15LoadWithoutCastENSE_16StoreWithoutCastEEEviT_T0_T2_T3_T4_T5_,@function
        .size           _ZN2at6native27unrolled_elementwise_kernelINS0_13AUnaryFunctorIssbZZZNS0_23logical_and_kernel_cudaERNS_14TensorIteratorEENKUlvE0_clEvENKUlvE3_clEvEUlssE_EESt5arrayIPcLm2EELi4E23TrivialOffsetCalculatorILi1EjESD_NS0_6memory15LoadWithoutCastENSE_16StoreWithoutCastEEEviT_T0_T2_T3_T4_T5_,(.L_x_43041 - _ZN2at6native27unrolled_elementwise_kernelINS0_13AUnaryFunctorIssbZZZNS0_23logical_and_kernel_cudaERNS_14TensorIteratorEENKUlvE0_clEvENKUlvE3_clEvEUlssE_EESt5arrayIPcLm2EELi4E23TrivialOffsetCalculatorILi1EjESD_NS0_6memory15LoadWithoutCastENSE_16StoreWithoutCastEEEviT_T0_T2_T3_T4_T5_)
        .other          _ZN2at6native27unrolled_elementwise_kernelINS0_13AUnaryFunctorIssbZZZNS0_23logical_and_kernel_cudaERNS_14TensorIteratorEENKUlvE0_clEvENKUlvE3_clEvEUlssE_EESt5arrayIPcLm2EELi4E23TrivialOffsetCalculatorILi1EjESD_NS0_6memory15LoadWithoutCastENSE_16StoreWithoutCastEEEviT_T0_T2_T3_T4_T5_,@"STO_CUDA_ENTRY STV_DEFAULT"
_ZN2at6native27unrolled_elementwise_kernelINS0_13AUnaryFunctorIssbZZZNS0_23logical_and_kernel_cudaERNS_14TensorIteratorEENKUlvE0_clEvENKUlvE3_clEvEUlssE_EESt5arrayIPcLm2EELi4E23TrivialOffsetCalculatorILi1EjESD_NS0_6memory15LoadWithoutCastENSE_16StoreWithoutCastEEEviT_T0_T2_T3_T4_T5_:
.text._ZN2at6native27unrolled_elementwise_kernelINS0_13AUnaryFunctorIssbZZZNS0_23logical_and_kernel_cudaERNS_14TensorIteratorEENKUlvE0_clEvENKUlvE3_clEvEUlssE_EESt5arrayIPcLm2EELi4E23TrivialOffsetCalculatorILi1EjESD_NS0_6memory15LoadWithoutCastENSE_16StoreWithoutCastEEEviT_T0_T2_T3_T4_T5_:
        /* <DEDUP_REMOVED lines=36> */
[----:B------:R-:W-:-:S04]  /*0240*/  ISETP.NE.AND P0, PT, RZ, UR4, P0 ;  /* 0x00000004ff007c0c */ /* 0x000fc80008705270 */
[----:B------:R-:W-:Y:S02]  /*0250*/  SEL R7, RZ, 0x1, !P0 ;  /* 0x00000001ff077807 */ /* 0x000fe40004000000 */
[----:B--2---:R-:W-:-:S04]  /*0260*/  ISETP.NE.AND P3, PT, R8, RZ, !P3 ;  /* 0x000000ff0800720c */ /* 0x004fc80005f65270 */
[----:B------:R-:W-:-:S04]  /*0270*/  ISETP.NE.AND P3, PT, RZ, UR4, P3 ;  /* 0x00000004ff007c0c */ /* 0x000fc80009f65270 */
[----:B------:R-:W-:Y:S02]  /*0280*/  SEL R9, RZ, 0x1, !P3 ;  /* 0x00000001ff097807 */ /* 0x000fe40005800000 */
[----:B----4-:R-:W-:-:S04]  /*0290*/  ISETP.NE.AND P2, PT, R10, RZ, !P2 ;  /* 0x000000ff0a00720c */ /* 0x010fc80005745270 */
[----:B------:R-:W-:-:S04]  /*02a0*/  ISETP.NE.AND P2, PT, RZ, UR4, P2 ;  /* 0x00000004ff007c0c */ /* 0x000fc80009745270 */
[----:B------:R-:W-:Y:S02]  /*02b0*/  SEL R11, RZ, 0x1, !P2 ;  /* 0x00000001ff0b7807 */ /* 0x000fe40005000000 */
[----:B-----5:R-:W-:-:S04]  /*02c0*/  ISETP.NE.AND P1, PT, R4, RZ, !P1 ;  /* 0x000000ff0400720c */ /* 0x020fc80004f25270 */
        /* <DEDUP_REMOVED lines=18> */
.L_x_35988:
[----:B------:R-:W-:Y:S05]  /*03f0*/  BSYNC.RELIABLE B1 ;  /* 0x0000000000017941 */ /* 0x000fea0003800100 */
.L_x_35987:
[----:B------:R-:W-:-:S13]  /*0400*/  ISETP.GE.AND P0, PT, R3, R2, PT ;  /* 0x000000020300720c */ /* 0x000fda0003f06270 */
[----:B------:R-:W1:Y:S01]  /*0410*/  @!P0 LDC.64 R6, c[0x0][0x388] ;  /* 0x0000e200ff068b82 */ /* 0x000e620000000a00 */
[----:B0-----:R-:W-:Y:S02]  /*0420*/  @!P0 IMAD R5, R0, 0x200, R3 ;  /* 0x0000020000058824 */ /* 0x001fe400078e0203 */
[----:B------:R-:W-:-:S03]  /*0430*/  @!P0 VIADD R3, R3, 0x80 ;  /* 0x0000008003038836 */ /* 0x000fc60000000000 */
[----:B-1----:R-:W-:-:S05]  /*0440*/  @!P0 IADD3 R4, P1, PT, R5, R6, RZ ;  /* 0x0000000605048210 */ /* 0x002fca0007f3e0ff */
[----:B------:R-:W-:-:S05]  /*0450*/  @!P0 IMAD.X R5, RZ, RZ, R7, P1 ;  /* 0x000000ffff058224 */ /* 0x000fca00008e0607 */
[----:B------:R1:W-:Y:S03]  /*0460*/  @!P0 STG.E.U8 desc[UR6][R4.64], R11 ;  /* 0x0000000b04008986 */ /* 0x0003e6000c101106 */
.L_x_35989:
[----:B------:R-:W-:Y:S05]  /*0470*/  BSYNC.RECONVERGENT B0 ;  /* 0x0000000000007941 */ /* 0x000fea0003800200 */
.L_x_35986:
        /* <DEDUP_REMOVED lines=9> */
.L_x_35990:
        /* <DEDUP_REMOVED lines=15> */
.L_x_43041:


//--------------------- .text._ZN2at6native29vectorized_elementwise_kernelILi2ENS0_13AUnaryFunctorIssbZZZNS0_23logical_and_kernel_cudaERNS_14TensorIteratorEENKUlvE0_clEvENKUlvE3_clEvEUlssE_EESt5arrayIPcLm2EEEEviT0_T1_ --------------------------
	.section	.text._ZN2at6native29vectorized_elementwise_kernelILi2ENS0_13AUnaryFunctorIssbZZZNS0_23logical_and_kernel_cudaERNS_14TensorIteratorEENKUlvE0_clEvENKUlvE3_clEvEUlssE_EESt5arrayIPcLm2EEEEviT0_T1_,"ax",@progbits
	.align	128
        .global         _ZN2at6native29vectorized_elementwise_kernelILi2ENS0_13AUnaryFunctorIssbZZZNS0_23logical_and_kernel_cudaERNS_14TensorIteratorEENKUlvE0_clEvENKUlvE3_clEvEUlssE_EESt5arrayIPcLm2EEEEviT0_T1_
        .type           _ZN2at6native29vectorized_elementwise_kernelILi2ENS0_13AUnaryFunctorIssbZZZNS0_23logical_and_kernel_cudaERNS_14TensorIteratorEENKUlvE0_clEvENKUlvE3_clEvEUlssE_EESt5arrayIPcLm2EEEEviT0_T1_,@function
        .size           _ZN2at6native29vectorized_elementwise_kernelILi2ENS0_13AUnaryFunctorIssbZZZNS0_23logical_and_kernel_cudaERNS_14TensorIteratorEENKUlvE0_clEvENKUlvE3_clEvEUlssE_EESt5arrayIPcLm2EEEEviT0_T1_,(.L_x_43042 - _ZN2at6native29vectorized_elementwise_kernelILi2ENS0_13AUnaryFunctorIssbZZZNS0_23logical_and_kernel_cudaERNS_14TensorIteratorEENKUlvE0_clEvENKUlvE3_clEvEUlssE_EESt5arrayIPcLm2EEEEviT0_T1_)
        .other          _ZN2at6native29vectorized_elementwise_kernelILi2ENS0_13AUnaryFunctorIssbZZZNS0_23logical_and_kernel_cudaERNS_14TensorIteratorEENKUlvE0_clEvENKUlvE3_clEvEUlssE_EESt5arrayIPcLm2EEEEviT0_T1_,@"STO_CUDA_ENTRY STV_DEFAULT"
_ZN2at6native29vectorized_elementwise_kernelILi2ENS0_13AUnaryFunctorIssbZZZNS0_23logical_and_kernel_cudaERNS_14TensorIteratorEENKUlvE0_clEvENKUlvE3_clEvEUlssE_EESt5arrayIPcLm2EEEEviT0_T1_:
.text._ZN2at6native29vectorized_elementwise_kernelILi2ENS0_13AUnaryFunctorIssbZZZNS0_23logical_and_kernel_cudaERNS_14TensorIteratorEENKUlvE0_clEvENKUlvE3_clEvEUlssE_EESt5arrayIPcLm2EEEEviT0_T1_:
        /* <DEDUP_REMOVED lines=53> */
[----:B------:R-:W-:-:S04]  /*0350*/  ISETP.NE.AND P5, PT, RZ, UR4, P5 ;  /* 0x00000004ff007c0c */ /* 0x000fc8000afa5270 */
        /* <DEDUP_REMOVED lines=9> */
[----:B------:R-:W-:-:S04]  /*03f0*/  ISETP.NE.AND P2, PT, RZ, UR4, P2 ;  /* 0x00000004ff007c0c */ /* 0x000fc80009745270 */
[----:B0-----:R-:W-:Y:S02]  /*0400*/  SEL R5, RZ, 0x1, !P2 ;  /* 0x00000001ff057807 */ /* 0x001fe40005000000 */
[----:B------:R-:W-:Y:S01]  /*0410*/  ISETP.GE.U32.AND P2, PT, R17, R16, PT ;  /* 0x000000101100720c */ /* 0x000fe20003f46070 */
[----:B------:R-:W-:Y:S01]  /*0420*/  BSSY.RECONVERGENT B0, `(.L_x_35992) ;  /* 0x000004c000007945 */ /* 0x000fe20003800200 */
[----:B----4-:R-:W-:-:S03]  /*0430*/  ISETP.NE.AND P0, PT, R14, RZ, !P0 ;  /* 0x000000ff0e00720c */ /* 0x010fc60004705270 */
[----:B------:R-:W-:Y:S01]  /*0440*/  BSSY.RELIABLE B1, `(.L_x_35993) ;  /* 0x0000042000017945 */ /* 0x000fe20003800100 */
[----:B------:R-:W-:-:S04]  /*0450*/  ISETP.NE.AND P0, PT, RZ, UR4, P0 ;  /* 0x00000004ff007c0c */ /* 0x000fc80008705270 */
[----:B-1----:R-:W-:Y:S02]  /*0460*/  SEL R9, RZ, 0x1, !P0 ;  /* 0x00000001ff097807 */ /* 0x002fe40004000000 */
[----:B-----5:R-:W-:-:S04]  /*0470*/  ISETP.NE.AND P1, PT, R10, RZ, !P1 ;  /* 0x000000ff0a00720c */ /* 0x020fc80004f25270 */
[----:B------:R-:W-:-:S04]  /*0480*/  ISETP.NE.AND P1, PT, RZ, UR4, P1 ;  /* 0x00000004ff007c0c */ /* 0x000fc80008f25270 */
[----:B------:R-:W-:Y:S02]  /*0490*/  SEL R11, RZ, 0x1, !P1 ;  /* 0x00000001ff0b7807 */ /* 0x000fe40004800000 */
[----:B------:R-:W-:-:S04]  /*04a0*/  ISETP.NE.AND P3, PT, R4, RZ, !P3 ;  /* 0x000000ff0400720c */ /* 0x000fc80005f65270 */
        /* <DEDUP_REMOVED lines=8> */
[----:B--2---:R-:W-:-:S04]  /*0530*/  ISETP.NE.AND P5, PT, R8, RZ, !P5 ;  /* 0x000000ff0800720c */ /* 0x004fc80006fa5270 */
[----:B------:R-:W-:-:S04]  /*0540*/  ISETP.NE.AND P5, PT, RZ, UR4, P5 ;  /* 0x00000004ff007c0c */ /* 0x000fc8000afa5270 */
        /* <DEDUP_REMOVED lines=16> */
.L_x_35994:
        /* <DEDUP_REMOVED lines=8> */
.L_x_35995:
        /* <DEDUP_REMOVED lines=8> */
.L_x_35996:
        /* <DEDUP_REMOVED lines=8> */
.L_x_35997:
        /* <DEDUP_REMOVED lines=9> */
.L_x_35998:
[----:B------:R-:W-:Y:S05]  /*0860*/  BSYNC.RELIABLE B1 ;  /* 0x0000000000017941 */ /* 0x000fea0003800100 */
.L_x_35993:
[----:B------:R-:W-:-:S13]  /*0870*/  ISETP.GE.U32.AND P0, PT, R17, R16, PT ;  /* 0x000000101100720c */ /* 0x000fda0003f06070 */
[----:B012---:R-:W0:Y:S01]  /*0880*/  @!P0 LDC.64 R6, c[0x0][0x388] ;  /* 0x0000e200ff068b82 */ /* 0x007e220000000a00 */
[----:B------:R-:W-:Y:S02]  /*0890*/  @!P0 IMAD.IADD R5, R0, 0x1, R17 ;  /* 0x0000000100058824 */ /* 0x000fe400078e0211 */
[----:B------:R-:W-:-:S03]  /*08a0*/  @!P0 VIADD R17, R17, 0x80 ;  /* 0x0000008011118836 */ /* 0x000fc60000000000 */
[----:B0-----:R-:W-:-:S05]  /*08b0*/  @!P0 IADD3 R4, P1, PT, R5, R6, RZ ;  /* 0x0000000605048210 */ /* 0x001fca0007f3e0ff */
[----:B------:R-:W-:-:S05]  /*08c0*/  @!P0 IMAD.X R5, RZ, RZ, R7, P1 ;  /* 0x000000ffff058224 */ /* 0x000fca00008e0607 */
[----:B------:R3:W-:Y:S03]  /*08d0*/  @!P0 STG.E.U8 desc[UR6][R4.64], R3 ;  /* 0x0000000304008986 */ /* 0x0007e6000c101106 */
.L_x_35999:
[----:B------:R-:W-:Y:S05]  /*08e0*/  BSYNC.RECONVERGENT B0 ;  /* 0x0000000000007941 */ /* 0x000fea0003800200 */
.L_x_35992:
        /* <DEDUP_REMOVED lines=9> */
.L_x_35991:
        /* <DEDUP_REMOVED lines=19> */
[----:B------:R-:W-:Y:S01]  /*0ab0*/  ISETP.NE.AND P1, PT, R0, RZ, P0 ;  /* 0x000000ff0000720c */ /* 0x000fe20000725270 */
[----:B------:R-:W-:Y:S01]  /*0ac0*/  IMAD.MOV.U32 R0, RZ, RZ, R5 ;  /* 0x000000ffff007224 */ /* 0x000fe200078e0005 */
[----:B------:R-:W-:Y:S01]  /*0ad0*/  ISETP.NE.AND P6, PT, R4, RZ, P0 ;  /* 0x000000ff0400720c */ /* 0x000fe200007c5270 */
[----:B------:R-:W-:Y:S01]  /*0ae0*/  IMAD.MOV.U32 R5, RZ, RZ, R7 ;  /* 0x000000ffff057224 */ /* 0x000fe200078e0007 */
[----:B-----5:R-:W-:-:S02]  /*0af0*/  PRMT R4, R8, 0x9910, RZ ;  /* 0x0000991008047816 */ /* 0x020fc400000000ff */
[----:B------:R-:W-:Y:S02]  /*0b00*/  PRMT R8, R8, 0xbb32, RZ ;  /* 0x0000bb3208087816 */ /* 0x000fe400000000ff */
[----:B------:R-:W-:Y:S01]  /*0b10*/  ISETP.NE.AND P5, PT, R0, RZ, P0 ;  /* 0x000000ff0000720c */ /* 0x000fe200007a5270 */
[----:B------:R-:W-:Y:S01]  /*0b20*/  IMAD.MOV.U32 R0, RZ, RZ, R4 ;  /* 0x000000ffff007224 */ /* 0x000fe200078e0004 */
[----:B------:R-:W-:Y:S01]  /*0b30*/  ISETP.NE.AND P4, PT, R5, RZ, P0 ;  /* 0x000000ff0500720c */ /* 0x000fe20000785270 */
[----:B------:R-:W-:Y:S01]  /*0b40*/  IMAD.MOV.U32 R4, RZ, RZ, R8 ;  /* 0x000000ffff047224 */ /* 0x000fe200078e0008 */
[C---:B------:R-:W-:Y:S02]  /*0b50*/  PRMT R5, R9.reuse, 0x9910, RZ ;  /* 0x0000991009057816 */ /* 0x040fe400000000ff */
[----:B------:R-:W-:Y:S02]  /*0b60*/  PRMT R6, R9, 0xbb32, RZ ;  /* 0x0000bb3209067816 */ /* 0x000fe400000000ff */
[----:B------:R-:W-:-:S02]  /*0b70*/  ISETP.NE.AND P3, PT, R0, RZ, P0 ;  /* 0x000000ff0000720c */ /* 0x000fc40000765270 */
[----:B------:R-:W-:Y:S02]  /*0b80*/  SEL R0, RZ, 0x1, !P1 ;  /* 0x00000001ff007807 */ /* 0x000fe40004800000 */
        /* <DEDUP_REMOVED lines=19> */
.L_x_36000:
        /* <DEDUP_REMOVED lines=12> */
.L_x_43042:


//--------------------- .text._ZN2at6native29vectorized_elementwise_kernelILi4ENS0_13AUnaryFunctorIssbZZZNS0_23logical_and_kernel_cudaERNS_14TensorIteratorEENKUlvE0_clEvENKUlvE3_clEvEUlssE_EESt5arrayIPcLm2EEEEviT0_T1_ --------------------------
	.section	.text._ZN2at6native29vectorized_elementwise_kernelILi4ENS0_13AUnaryFunctorIssbZZZNS0_23logical_and_kernel_cudaERNS_14TensorIteratorEENKUlvE0_clEvENKUlvE3_clEvEUlssE_EESt5arrayIPcLm2EEEEviT0_T1_,"ax",@progbits
	.align	128
        .global         _ZN2at6native29vectorized_elementwise_kernelILi4ENS0_13AUnaryFunctorIssbZZZNS0_23logical_and_kernel_cudaERNS_14TensorIteratorEENKUlvE0_clEvENKUlvE3_clEvEUlssE_EESt5arrayIPcLm2EEEEviT0_T1_
        .type           _ZN2at6native29vectorized_elementwise_kernelILi4ENS0_13AUnaryFunctorIssbZZZNS0_23logical_and_kernel_cudaERNS_14TensorIteratorEENKUlvE0_clEvENKUlvE3_clEvEUlssE_EESt5arrayIPcLm2EEEEviT0_T1_,@function
        .size           _ZN2at6native29vectorized_elementwise_kernelILi4ENS0_13AUnaryFunctorIssbZZZNS0_23logical_and_kernel_cudaERNS_14TensorIteratorEENKUlvE0_clEvENKUlvE3_clEvEUlssE_EESt5arrayIPcLm2EEEEviT0_T1_,(.L_x_43043 - _ZN2at6native29vectorized_elementwise_kernelILi4ENS0_13AUnaryFunctorIssbZZZNS0_23logical_and_kernel_cudaERNS_14TensorIteratorEENKUlvE0_clEvENKUlvE3_clEvEUlssE_EESt5arrayIPcLm2EEEEviT0_T1_)
        .other          _ZN2at6native29vectorized_elementwise_kernelILi4ENS0_13AUnaryFunctorIssbZZZNS0_23logical_and_kernel_cudaERNS_14TensorIteratorEENKUlvE0_clEvENKUlvE3_clEvEUlssE_EESt5arrayIPcLm2EEEEviT0_T1_,@"STO_CUDA_ENTRY STV_DEFAULT"
_ZN2at6native29vectorized_elementwise_kernelILi4ENS0_13AUnaryFunctorIssbZZZNS0_23logical_and_kernel_cudaERNS_14TensorIteratorEENKUlvE0_clEvENKUlvE3_clEvEUlssE_EESt5arrayIPcLm2EEEEviT0_T1_:
.text._ZN2at6native29vectorized_elementwise_kernelILi4ENS0_13AUnaryFunctorIssbZZZNS0_23logical_and_kernel_cudaERNS_14TensorIteratorEENKUlvE0_clEvENKUlvE3_clEvEUlssE_EESt5arrayIPcLm2EEEEviT0_T1_:
        /* <DEDUP_REMOVED lines=101> */
.L_x_36004:
        /* <DEDUP_REMOVED lines=8> */
.L_x_36005:
        /* <DEDUP_REMOVED lines=8> */
.L_x_36006:
        /* <DEDUP_REMOVED lines=8> */
.L_x_36007:
        /* <DEDUP_REMOVED lines=9> */
.L_x_36008:
[----:B------:R-:W-:Y:S05]  /*0860*/  BSYNC.RELIABLE B1 ;  /* 0x0000000000017941 */ /* 0x000fea0003800100 */
.L_x_36003:
[----:B------:R-:W-:-:S13]  /*0870*/  ISETP.GE.U32.AND P0, PT, R17, R16, PT ;  /* 0x000000101100720c */ /* 0x000fda0003f06070 */
[----:B012---:R-:W0:Y:S01]  /*0880*/  @!P0 LDC.64 R6, c[0x0][0x388] ;  /* 0x0000e200ff068b82 */ /* 0x007e220000000a00 */
[----:B------:R-:W-:Y:S02]  /*0890*/  @!P0 IMAD.IADD R5, R0, 0x1, R17 ;  /* 0x0000000100058824 */ /* 0x000fe400078e0211 */
[----:B------:R-:W-:-:S03]  /*08a0*/  @!P0 VIADD R17, R17, 0x80 ;  /* 0x0000008011118836 */ /* 0x000fc60000000000 */
[----:B0-----:R-:W-:-:S05]  /*08b0*/  @!P0 IADD3 R4, P1, PT, R5, R6, RZ ;  /* 0x0000000605048210 */ /* 0x001fca0007f3e0ff */
[----:B------:R-:W-:-:S05]  /*08c0*/  @!P0 IMAD.X R5, RZ, RZ, R7, P1 ;  /* 0x000000ffff058224 */ /* 0x000fca00008e0607 */
[----:B------:R3:W-:Y:S03]  /*08d0*/  @!P0 STG.E.U8 desc[UR6][R4.64], R3 ;  /* 0x0000000304008986 */ /* 0x0007e6000c101106 */
.L_x_36009:
[----:B------:R-:W-:Y:S05]  /*08e0*/  BSYNC.RECONVERGENT B0 ;  /* 0x0000000000007941 */ /* 0x000fea0003800200 */
.L_x_36002:
        /* <DEDUP_REMOVED lines=9> */
.L_x_36001:
        /* <DEDUP_REMOVED lines=12> */
[----:B------:R-:W-:Y:S02]  /*0a40*/  ISETP.NE.AND P1, PT, R3, RZ, P0 ;  /* 0x000000ff0300720c */ /* 0x000fe40000725270 */
[----:B---3--:R-:W-:Y:S01]  /*0a50*/  PRMT R7, R4, 0x9910, RZ ;  /* 0x0000991004077816 */ /* 0x008fe200000000ff */
[----:B------:R-:W-:Y:S01]  /*0a60*/  IMAD.MOV.U32 R3, RZ, RZ, R10 ;  /* 0x000000ffff037224 */ /* 0x000fe200078e000a */
[----:B------:R-:W-:Y:S02]  /*0a70*/  PRMT R6, R9, 0xbb32, RZ ;  /* 0x0000bb3209067816 */ /* 0x000fe400000000ff */
[----:B------:R-:W-:-:S02]  /*0a80*/  PRMT R8, R8, 0xbb32, RZ ;  /* 0x0000bb3208087816 */ /* 0x000fc400000000ff */
[----:B------:R-:W-:Y:S01]  /*0a90*/  ISETP.NE.AND P4, PT, R3, RZ, P0 ;  /* 0x000000ff0300720c */ /* 0x000fe20000785270 */
[----:B------:R-:W-:Y:S01]  /*0aa0*/  IMAD.MOV.U32 R3, RZ, RZ, R7 ;  /* 0x000000ffff037224 */ /* 0x000fe200078e0007 */
[----:B------:R-:W-:Y:S02]  /*0ab0*/  ISETP.NE.AND P5, PT, R6, RZ, P0 ;  /* 0x000000ff0600720c */ /* 0x000fe400007a5270 */
[----:B------:R-:W-:Y:S02]  /*0ac0*/  PRMT R6, R5, 0x9910, RZ ;  /* 0x0000991005067816 */ /* 0x000fe400000000ff */
[----:B------:R-:W-:Y:S02]  /*0ad0*/  ISETP.NE.AND P2, PT, R3, RZ, P0 ;  /* 0x000000ff0300720c */ /* 0x000fe40000745270 */
[----:B------:R-:W-:Y:S01]  /*0ae0*/  PRMT R4, R4, 0xbb32, RZ ;  /* 0x0000bb3204047816 */ /* 0x000fe200000000ff */
[----:B------:R-:W-:Y:S01]  /*0af0*/  IMAD.MOV.U32 R3, RZ, RZ, R6 ;  /* 0x000000ffff037224 */ /* 0x000fe200078e0006 */
[----:B------:R-:W-:-:S02]  /*0b00*/  PRMT R5, R5, 0xbb32, RZ ;  /* 0x0000bb3205057816 */ /* 0x000fc400000000ff */
[----:B------:R-:W-:Y:S02]  /*0b10*/  ISETP.NE.AND P6, PT, R8, RZ, P0 ;  /* 0x000000ff0800720c */ /* 0x000fe400007c5270 */
[----:B------:R-:W-:Y:S02]  /*0b20*/  SEL R7, RZ, 0x1, !P1 ;  /* 0x00000001ff077807 */ /* 0x000fe40004800000 */
[----:B------:R-:W-:Y:S02]  /*0b30*/  ISETP.NE.AND P3, PT, R4, RZ, P0 ;  /* 0x000000ff0400720c */ /* 0x000fe40000765270 */
[----:B------:R-:W-:Y:S02]  /*0b40*/  ISETP.NE.AND P1, PT, R3, RZ, P0 ;  /* 0x000000ff0300720c */ /* 0x000fe40000725270 */
[----:B------:R-:W-:Y:S02]  /*0b50*/  ISETP.NE.AND P0, PT, R5, RZ, P0 ;  /* 0x000000ff0500720c */ /* 0x000fe40000705270 */
        /* <DEDUP_REMOVED lines=19> */
.L_x_36010:
        /* <DEDUP_REMOVED lines=15> */
.L_x_43043:


//--------------------- .text._ZN2at6native29vectorized_elementwise_kernelILi8ENS0_13AUnaryFunctorIssbZZZNS0_23logical_and_kernel_cudaERNS_14TensorIteratorEENKUlvE0_clEvENKUlvE3_clEvEUlssE_EESt5arrayIPcLm2EEEEviT0_T1_ --------------------------
	.section	.text._ZN2at6native29vectorized_elementwise_kernelILi8ENS0_13AUnaryFunctorIssbZZZNS0_23logical_and_kernel_cudaERNS_14TensorIteratorEENKUlvE0_clEvENKUlvE3_clEvEUlssE_EESt5arrayIPcLm2EEEEviT0_T1_,"ax",@progbits
	.align	128
        .global         _ZN2at6native29vectorized_elementwise_kernelILi8ENS0_13AUnaryFunctorIssbZZZNS0_23logical_and_kernel_cudaERNS_14TensorIteratorEENKUlvE0_clEvENKUlvE3_clEvEUlssE_EESt5arrayIPcLm2EEEEviT0_T1_
        .type           _ZN2at6native29vectorized_elementwise_kernelILi8ENS0_13AUnaryFunctorIssbZZZNS0_23logical_and_kernel_cudaERNS_14TensorIteratorEENKUlvE0_clEvENKUlvE3_clEvEUlssE_EESt5arrayIPcLm2EEEEviT0_T1_,@function
        .size           _ZN2at6native29vectorized_elementwise_kernelILi8ENS0_13AUnaryFunctorIssbZZZNS0_23logical_and_kernel_cudaERNS_14TensorIteratorEENKUlvE0_clEvENKUlvE3_clEvEUlssE_EESt5arrayIPcLm2EEEEviT0_T1_,(.L_x_43044 - _ZN2at6native29vectorized_elementwise_kernelILi8ENS0_13AUnaryFunctorIssbZZZNS0_23logical_and_kernel_cudaERNS_14TensorIteratorEENKUlvE0_clEvENKUlvE3_clEvEUlssE_EESt5arrayIPcLm2EEEEviT0_T1_)
        .other          _ZN2at6native29vectorized_elementwise_kernelILi8ENS0_13AUnaryFunctorIssbZZZNS0_23logical_and_kernel_cudaERNS_14TensorIteratorEENKUlvE0_clEvENKUlvE3_clEvEUlssE_EESt5arrayIPcLm2EEEEviT0_T1_,@"STO_CUDA_ENTRY STV_DEFAULT"
_ZN2at6native29vectorized_elementwise_kernelILi8ENS0_13AUnaryFunctorIssbZZZNS0_23logical_and_kernel_cudaERNS_14TensorIteratorEENKUlvE0_clEvENKUlvE3_clEvEUlssE_EESt5arrayIPcLm2EEEEviT0_T1_:
.text._ZN2at6native29vectorized_elementwise_kernelILi8ENS0_13AUnaryFunctorIssbZZZNS0_23logical_and_kernel_cudaERNS_14TensorIteratorEENKUlvE0_clEvENKUlvE3_clEvEUlssE_EESt5arrayIPcLm2EEEEviT0_T1_:
[----:B------:R-:W-:Y:S01]  /*0000*/  LDC R1, c[0x0][0x37c] ;  /* 0x0000df00ff017b82 */ /* 0x000fe20000000800 */
[----:B------:R-:W-:Y:S05]  /*0010*/  EXIT ;  /* 0x000000000000794d */ /* 0x000fea0003800000 */
.L_x_36011:
        /* <DEDUP_REMOVED lines=14> */
.L_x_43044:


//--------------------- .text._ZN2at6native18elementwise_kernelILi128ELi4EZNS0_15gpu_kernel_implINS0_13BinaryFunctorIssbZZZNS0_23logical_and_kernel_cudaERNS_14TensorIteratorEENKUlvE0_clEvENKUlvE3_clEvEUlssE_EEEEvRNS_18TensorIteratorBaseERKT_EUliE_EEviT1_ --------------------------
	.section	.text._ZN2at6native18elementwise_kernelILi128ELi4EZNS0_15gpu_kernel_implINS0_13BinaryFunctorIssbZZZNS0_23logical_and_kernel_cudaERNS_14TensorIteratorEENKUlvE0_clEvENKUlvE3_clEvEUlssE_EEEEvRNS_18TensorIteratorBaseERKT_EUliE_EEviT1_,"ax",@progbits
	.align	128
        .global         _ZN2at6native18elementwise_kernelILi128ELi4EZNS0_15gpu_kernel_implINS0_13BinaryFunctorIssbZZZNS0_23logical_and_kernel_cudaERNS_14TensorIteratorEENKUlvE0_clEvENKUlvE3_clEvEUlssE_EEEEvRNS_18TensorIteratorBaseERKT_EUliE_EEviT1_
        .type           _ZN2at6native18elementwise_kernelILi128ELi4EZNS0_15gpu_kernel_implINS0_13BinaryFunctorIssbZZZNS0_23logical_and_kernel_cudaERNS_14TensorIteratorEENKUlvE0_clEvENKUlvE3_clEvEUlssE_EEEEvRNS_18TensorIteratorBaseERKT_EUliE_EEviT1_,@function
        .size           _ZN2at6native18elementwise_kernelILi128ELi4EZNS0_15gpu_kernel_implINS0_13BinaryFunctorIssbZZZNS0_23logical_and_kernel_cudaERNS_14TensorIteratorEENKUlvE0_clEvENKUlvE3_clEvEUlssE_EEEEvRNS_18TensorIteratorBaseERKT_EUliE_EEviT1_,(.L_x_43045 - _ZN2at6native18elementwise_kernelILi128ELi4EZNS0_15gpu_kernel_implINS0_13BinaryFunctorIssbZZZNS0_23logical_and_kernel_cudaERNS_14TensorIteratorEENKUlvE0_clEvENKUlvE3_clEvEUlssE_EEEEvRNS_18TensorIteratorBaseERKT_EUliE_EEviT1_)
        .other          _ZN2at6native18elementwise_kernelILi128ELi4EZNS0_15gpu_kernel_implINS0_13BinaryFunctorIssbZZZNS0_23logical_and_kernel_cudaERNS_14TensorIteratorEENKUlvE0_clEvENKUlvE3_clEvEUlssE_EEEEvRNS_18TensorIteratorBaseERKT_EUliE_EEviT1_,@"STO_CUDA_ENTRY STV_DEFAULT"
_ZN2at6native18elementwise_kernelILi128ELi4EZNS0_15gpu_kernel_implINS0_13BinaryFunctorIssbZZZNS0_23logical_and_kernel_cudaERNS_14TensorIteratorEENKUlvE0_clEvENKUlvE3_clEvEUlssE_EEEEvRNS_18TensorIteratorBaseERKT_EUliE_EEviT1_:
.text._ZN2at6native18elementwise_kernelILi128ELi4EZNS0_15gpu_kernel_implINS0_13BinaryFunctorIssbZZZNS0_23logical_and_kernel_cudaERNS_14TensorIteratorEENKUlvE0_clEvENKUlvE3_clEvEUlssE_EEEEvRNS_18TensorIteratorBaseERKT_EUliE_EEviT1_:
        /* <DEDUP_REMOVED lines=371> */
.L_x_36014:
        /* <DEDUP_REMOVED lines=16> */
.L_x_36018:
[----:B------:R0:W5:Y:S01]  /*1830*/  LDG.E.U8 R19, desc[UR36][R2.64] ;  /* 0x0000002402137981 */ /* 0x000162000c1e1100 */
[----:B------:R-:W-:Y:S05]  /*1840*/  BRA `(.L_x_36020) ;  /* 0x0000000c004c7947 */ /* 0x000fea0003800000 */
.L_x_36017:
        /* <DEDUP_REMOVED lines=8> */
.L_x_36022:
[----:B------:R0:W5:Y:S01]  /*18d0*/  LDG.E.U16 R19, desc[UR36][R2.64] ;  /* 0x0000002402137981 */ /* 0x000162000c1e1500 */
[----:B------:R-:W-:Y:S05]  /*18e0*/  BRA `(.L_x_36020) ;  /* 0x0000000c00247947 */ /* 0x000fea0003800000 */
.L_x_36021:
[----:B------:R0:W5:Y:S01]  /*18f0*/  LDG.E.U16 R19, desc[UR36][R2.64] ;  /* 0x0000002402137981 */ /* 0x000162000c1e1500 */
[----:B------:R-:W-:Y:S05]  /*1900*/  BRA `(.L_x_36020) ;  /* 0x0000000c001c7947 */ /* 0x000fea0003800000 */
.L_x_36016:
        /* <DEDUP_REMOVED lines=9> */
.L_x_36024:
[----:B------:R-:W2:Y:S02]  /*19a0*/  LDG.E.U16 R0, desc[UR36][R2.64] ;  /* 0x0000002402007981 */ /* 0x000ea4000c1e1500 */
[----:B--2---:R-:W-:-:S06]  /*19b0*/  HADD2.F32 R0, -RZ, R0.H0_H0 ;  /* 0x20000000ff007230 */ /* 0x004fcc0000004100 */
[----:B------:R-:W0:Y:S02]  /*19c0*/  F2I.FTZ.TRUNC.NTZ R0, R0 ;  /* 0x0000000000007305 */ /* 0x000e24000021f100 */
[----:B0-----:R-:W-:Y:S01]  /*19d0*/  PRMT R19, R0, 0x7610, R19 ;  /* 0x0000761000137816 */ /* 0x001fe20000000013 */
[----:B------:R-:W-:Y:S06]  /*19e0*/  BRA `(.L_x_36020) ;  /* 0x0000000800e47947 */ /* 0x000fec0003800000 */
.L_x_36023:
        /* <DEDUP_REMOVED lines=9> */
.L_x_36026:
[----:B------:R-:W2:Y:S02]  /*1a80*/  LDG.E.U16 R2, desc[UR36][R2.64] ;  /* 0x0000002402027981 */ /* 0x000ea4000c1e1500 */
[----:B--2---:R-:W-:-:S06]  /*1a90*/  HADD2.F32 R0, -RZ, R2.H0_H0 ;  /* 0x20000002ff007230 */ /* 0x004fcc0000004100 */
[----:B------:R-:W0:Y:S02]  /*1aa0*/  F2I.FTZ.TRUNC.NTZ R0, R0 ;  /* 0x0000000000007305 */ /* 0x000e24000021f100 */
[----:B0-----:R-:W-:Y:S01]  /*1ab0*/  PRMT R19, R0, 0x7610, R19 ;  /* 0x0000761000137816 */ /* 0x001fe20000000013 */
[----:B------:R-:W-:Y:S06]  /*1ac0*/  BRA `(.L_x_36020) ;  /* 0x0000000800ac7947 */ /* 0x000fec0003800000 */
.L_x_36025:
[----:B------:R-:W2:Y:S02]  /*1ad0*/  LDG.E.64 R2, desc[UR36][R2.64] ;  /* 0x0000002402027981 */ /* 0x000ea4000c1e1b00 */
[----:B--2---:R0:W1:Y:S02]  /*1ae0*/  F2I.F64.TRUNC R19, R2 ;  /* 0x0000000200137311 */ /* 0x004064000030d100 */
[----:B01----:R-:W-:Y:S05]  /*1af0*/  BRA `(.L_x_36020) ;  /* 0x0000000800a07947 */ /* 0x003fea0003800000 */
.L_x_36015:
        /* <DEDUP_REMOVED lines=12> */
.L_x_36029:
[----:B------:R-:W2:Y:S02]  /*1bc0*/  LDG.E.64 R2, desc[UR36][R2.64] ;  /* 0x0000002402027981 */ /* 0x000ea4000c1e1b00 */
[----:B--2---:R3:W4:Y:S02]  /*1bd0*/  F2I.F64.TRUNC R19, R2 ;  /* 0x0000000200137311 */ /* 0x004724000030d100 */
[----:B---34-:R-:W-:Y:S05]  /*1be0*/  BRA `(.L_x_36020) ;  /* 0x0000000800647947 */ /* 0x018fea0003800000 */
.L_x_36028:
        /* <DEDUP_REMOVED lines=27> */
.L_x_36031:
        /* <DEDUP_REMOVED lines=14> */
.L_x_36030:
[----:B------:R-:W2:Y:S02]  /*1e80*/  LDG.E.U16 R0, desc[UR36][R2.64] ;  /* 0x0000002402007981 */ /* 0x000ea4000c1e1500 */
[----:B--2---:R-:W-:-:S06]  /*1e90*/  SHF.L.U32 R0, R0, 0x10, RZ ;  /* 0x0000001000007819 */ /* 0x004fcc00000006ff */
[----:B------:R-:W0:Y:S02]  /*1ea0*/  F2I.FTZ.TRUNC.NTZ R0, R0 ;  /* 0x0000000000007305 */ /* 0x000e24000021f100 */
[----:B0-----:R-:W-:Y:S01]  /*1eb0*/  PRMT R19, R0, 0x7610, R19 ;  /* 0x0000761000137816 */ /* 0x001fe20000000013 */
[----:B------:R-:W-:Y:S06]  /*1ec0*/  BRA `(.L_x_36020) ;  /* 0x0000000400ac7947 */ /* 0x000fec0003800000 */
.L_x_36027:
        /* <DEDUP_REMOVED lines=10> */
.L_x_36034:
        /* <DEDUP_REMOVED lines=21> */
.L_x_36038:
[----:B------:R-:W-:Y:S05]  /*20c0*/  BSYNC.RECONVERGENT B1 ;  /* 0x0000000000017941 */ /* 0x000fea0003800200 */
.L_x_36037:
[----:B------:R-:W-:Y:S01]  /*20d0*/  IMAD.SHL.U32 R0, R0, 0x100000, RZ ;  /* 0x0010000000007824 */ /* 0x000fe200078e00ff */
[----:B------:R-:W-:-:S04]  /*20e0*/  LEA R2, R2, 0x3b800000, 0x17 ;  /* 0x3b80000002027811 */ /* 0x000fc800078eb8ff */
[----:B------:R-:W-:-:S07]  /*20f0*/  LOP3.LUT R0, R2, R0, R7, 0xfe, !PT ;  /* 0x0000000002007212 */ /* 0x000fce00078efe07 */
.L_x_36036:
[----:B------:R-:W-:Y:S05]  /*2100*/  BSYNC.RECONVERGENT B0 ;  /* 0x0000000000007941 */ /* 0x000fea0003800200 */
.L_x_36035:
[----:B------:R-:W0:Y:S02]  /*2110*/  F2I.FTZ.TRUNC.NTZ R0, R0 ;  /* 0x0000000000007305 */ /* 0x000e24000021f100 */
[----:B0-----:R-:W-:Y:S01]  /*2120*/  PRMT R19, R0, 0x7610, R19 ;  /* 0x0000761000137816 */ /* 0x001fe20000000013 */
[----:B------:R-:W-:Y:S06]  /*2130*/  BRA `(.L_x_36020) ;  /* 0x0000000400107947 */ /* 0x000fec0003800000 */
.L_x_36033:
        /* <DEDUP_REMOVED lines=21> */
.L_x_36042:
[----:B------:R-:W-:Y:S05]  /*2290*/  BSYNC.RECONVERGENT B1 ;  /* 0x0000000000017941 */ /* 0x000fea0003800200 */
.L_x_36041:
[----:B------:R-:W-:Y:S01]  /*22a0*/  IMAD.SHL.U32 R0, R0, 0x200000, RZ ;  /* 0x0020000000007824 */ /* 0x000fe200078e00ff */
[----:B------:R-:W-:-:S04]  /*22b0*/  LEA R2, R2, 0x37800000, 0x17 ;  /* 0x3780000002027811 */ /* 0x000fc800078eb8ff */
[----:B------:R-:W-:-:S07]  /*22c0*/  LOP3.LUT R0, R2, R0, R7, 0xfe, !PT ;  /* 0x0000000002007212 */ /* 0x000fce00078efe07 */
.L_x_36040:
[----:B------:R-:W-:Y:S05]  /*22d0*/  BSYNC.RECONVERGENT B0 ;  /* 0x0000000000007941 */ /* 0x000fea0003800200 */
.L_x_36039:
[----:B------:R-:W0:Y:S02]  /*22e0*/  F2I.FTZ.TRUNC.NTZ R0, R0 ;  /* 0x0000000000007305 */ /* 0x000e24000021f100 */
[----:B0-----:R-:W-:Y:S01]  /*22f0*/  PRMT R19, R0, 0x7610, R19 ;  /* 0x0000761000137816 */ /* 0x001fe20000000013 */
[----:B------:R-:W-:Y:S06]  /*2300*/  BRA `(.L_x_36020) ;  /* 0x00000000009c7947 */ /* 0x000fec0003800000 */
.L_x_36032:
[----:B------:R-:W-:-:S09]  /*2310*/  UISETP.NE.AND UP0, UPT, UR4, 0x1c, UPT ;  /* 0x0000001c0400788c */ /* 0x000fd2000bf05270 */
[----:B------:R-:W-:Y:S05]  /*2320*/  BRA.U !UP0, `(.L_x_36043) ;  /* 0x0000000108907547 */ /* 0x000fea000b800000 */
[----:B------:R-:W-:-:S09]  /*2330*/  UISETP.NE.AND UP0, UPT, UR4, 0x1d, UPT ;  /* 0x0000001d0400788c */ /* 0x000fd2000bf05270 */
[----:B------:R-:W-:Y:S05]  /*2340*/  BRA.U !UP0, `(.L_x_36044) ;  /* 0x0000000108807547 */ /* 0x000fea000b800000 */
[----:B------:R-:W-:-:S09]  /*2350*/  UISETP.NE.AND UP0, UPT, UR4, 0x2c, UPT ;  /* 0x0000002c0400788c */ /* 0x000fd2000bf05270 */
[----:B------:R-:W-:Y:S05]  /*2360*/  BRA.U !UP0, `(.L_x_36045) ;  /* 0x0000000108487547 */ /* 0x000fea000b800000 */
.L_x_36019:
        /* <DEDUP_REMOVED lines=16> */
.L_x_36046:
[----:B------:R-:W-:Y:S01]  /*2470*/  PRMT R19, RZ, 0x7610, R19 ;  /* 0x00007610ff137816 */ /* 0x000fe20000000013 */
[----:B------:R-:W-:Y:S06]  /*2480*/  BRA `(.L_x_36020) ;  /* 0x00000000003c7947 */ /* 0x000fec0003800000 */
.L_x_36045:
        /* <DEDUP_REMOVED lines=8> */
.L_x_36048:
[----:B------:R-:W-:Y:S05]  /*2510*/  BSYNC.RECONVERGENT B0 ;  /* 0x0000000000007941 */ /* 0x000fea0003800200 */
.L_x_36047:
[----:B------:R-:W0:Y:S02]  /*2520*/  F2I.FTZ.TRUNC.NTZ R0, R0 ;  /* 0x0000000000007305 */ /* 0x000e24000021f100 */
[----:B0-----:R-:W-:Y:S01]  /*2530*/  PRMT R19, R0, 0x7610, R19 ;  /* 0x0000761000137816 */ /* 0x001fe20000000013 */
[----:B------:R-:W-:Y:S06]  /*2540*/  BRA `(.L_x_36020) ;  /* 0x00000000000c7947 */ /* 0x000fec0003800000 */
.L_x_36044:
[----:B------:R2:W5:Y:S01]  /*2550*/  LDG.E.U16 R19, desc[UR36][R2.64] ;  /* 0x0000002402137981 */ /* 0x000562000c1e1500 */
[----:B------:R-:W-:Y:S05]  /*2560*/  BRA `(.L_x_36020) ;  /* 0x0000000000047947 */ /* 0x000fea0003800000 */
.L_x_36043:
[----:B------:R1:W5:Y:S02]  /*2570*/  LDG.E.U16 R19, desc[UR36][R2.64] ;  /* 0x0000002402137981 */ /* 0x000364000c1e1500 */
.L_x_36020:
        /* <DEDUP_REMOVED lines=16> */
.L_x_36052:
[----:B------:R3:W5:Y:S01]  /*2680*/  LDG.E.U8 R0, desc[UR36][R2.64] ;  /* 0x0000002402007981 */ /* 0x000762000c1e1100 */
[----:B------:R-:W-:Y:S05]  /*2690*/  BRA `(.L_x_36054) ;  /* 0x0000000c004c7947 */ /* 0x000fea0003800000 */
.L_x_36051:
        /* <DEDUP_REMOVED lines=8> */
.L_x_36056:
[----:B------:R1:W5:Y:S01]  /*2720*/  LDG.E.U16 R0, desc[UR36][R2.64] ;  /* 0x0000002402007981 */ /* 0x000362000c1e1500 */
[----:B------:R-:W-:Y:S05]  /*2730*/  BRA `(.L_x_36054) ;  /* 0x0000000c00247947 */ /* 0x000fea0003800000 */
.L_x_36055:
[----:B------:R2:W5:Y:S01]  /*2740*/  LDG.E.U16 R0, desc[UR36][R2.64] ;  /* 0x0000002402007981 */ /* 0x000562000c1e1500 */
[----:B------:R-:W-:Y:S05]  /*2750*/  BRA `(.L_x_36054) ;  /* 0x0000000c001c7947 */ /* 0x000fea0003800000 */
.L_x_36050:
        /* <DEDUP_REMOVED lines=9> */
.L_x_36058:
[----:B------:R-:W2:Y:S02]  /*27f0*/  LDG.E.U16 R4, desc[UR36][R2.64] ;  /* 0x0000002402047981 */ /* 0x000ea4000c1e1500 */
[----:B--2---:R-:W-:-:S06]  /*2800*/  HADD2.F32 R4, -RZ, R4.H0_H0 ;  /* 0x20000004ff047230 */ /* 0x004fcc0000004100 */
[----:B------:R-:W0:Y:S02]  /*2810*/  F2I.FTZ.TRUNC.NTZ R4, R4 ;  /* 0x0000000400047305 */ /* 0x000e24000021f100 */
[----:B0-----:R-:W-:Y:S01]  /*2820*/  PRMT R0, R4, 0x7610, R0 ;  /* 0x0000761004007816 */ /* 0x001fe20000000000 */
[----:B------:R-:W-:Y:S06]  /*2830*/  BRA `(.L_x_36054) ;  /* 0x0000000800e47947 */ /* 0x000fec0003800000 */
.L_x_36057:
        /* <DEDUP_REMOVED lines=9> */
.L_x_36060:
[----:B------:R-:W2:Y:S02]  /*28d0*/  LDG.E.U16 R2, desc[UR36][R2.64] ;  /* 0x0000002402027981 */ /* 0x000ea4000c1e1500 */
[----:B--2---:R-:W-:-:S06]  /*28e0*/  HADD2.F32 R4, -RZ, R2.H0_H0 ;  /* 0x20000002ff047230 */ /* 0x004fcc0000004100 */
[----:B------:R-:W0:Y:S02]  /*28f0*/  F2I.FTZ.TRUNC.NTZ R4, R4 ;  /* 0x0000000400047305 */ /* 0x000e24000021f100 */
[----:B0-----:R-:W-:Y:S01]  /*2900*/  PRMT R0, R4, 0x7610, R0 ;  /* 0x0000761004007816 */ /* 0x001fe20000000000 */
[----:B------:R-:W-:Y:S06]  /*2910*/  BRA `(.L_x_36054) ;  /* 0x0000000800ac7947 */ /* 0x000fec0003800000 */
.L_x_36059:
[----:B------:R-:W2:Y:S02]  /*2920*/  LDG.E.64 R2, desc[UR36][R2.64] ;  /* 0x0000002402027981 */ /* 0x000ea4000c1e1b00 */
[----:B--2---:R0:W1:Y:S02]  /*2930*/  F2I.F64.TRUNC R0, R2 ;  /* 0x0000000200007311 */ /* 0x004064000030d100 */
[----:B01----:R-:W-:Y:S05]  /*2940*/  BRA `(.L_x_36054) ;  /* 0x0000000800a07947 */ /* 0x003fea0003800000 */
.L_x_36049:
        /* <DEDUP_REMOVED lines=12> */
.L_x_36063:
[----:B------:R-:W2:Y:S02]  /*2a10*/  LDG.E.64 R2, desc[UR36][R2.64] ;  /* 0x0000002402027981 */ /* 0x000ea4000c1e1b00 */
[----:B--2---:R0:W1:Y:S02]  /*2a20*/  F2I.F64.TRUNC R0, R2 ;  /* 0x0000000200007311 */ /* 0x004064000030d100 */
[----:B01----:R-:W-:Y:S05]  /*2a30*/  BRA `(.L_x_36054) ;  /* 0x0000000800647947 */ /* 0x003fea0003800000 */
.L_x_36062:
        /* <DEDUP_REMOVED lines=27> */
.L_x_36065:
        /* <DEDUP_REMOVED lines=14> */
.L_x_36064:
[----:B------:R-:W2:Y:S02]  /*2cd0*/  LDG.E.U16 R4, desc[UR36][R2.64] ;  /* 0x0000002402047981 */ /* 0x000ea4000c1e1500 */
[----:B--2---:R-:W-:-:S06]  /*2ce0*/  IMAD.U32 R4, R4, 0x10000, RZ ;  /* 0x0001000004047824 */ /* 0x004fcc00078e00ff */
[----:B------:R-:W0:Y:S02]  /*2cf0*/  F2I.FTZ.TRUNC.NTZ R4, R4 ;  /* 0x0000000400047305 */ /* 0x000e24000021f100 */
[----:B0-----:R-:W-:Y:S01]  /*2d00*/  PRMT R0, R4, 0x7610, R0 ;  /* 0x0000761004007816 */ /* 0x001fe20000000000 */
[----:B------:R-:W-:Y:S06]  /*2d10*/  BRA `(.L_x_36054) ;  /* 0x0000000400ac7947 */ /* 0x000fec0003800000 */
.L_x_36061:
        /* <DEDUP_REMOVED lines=10> */
.L_x_36068:
        /* <DEDUP_REMOVED lines=21> */
.L_x_36072:
[----:B------:R-:W-:Y:S05]  /*2f10*/  BSYNC.RECONVERGENT B1 ;  /* 0x0000000000017941 */ /* 0x000fea0003800200 */
.L_x_36071:
[----:B------:R-:W-:Y:S01]  /*2f20*/  IMAD.SHL.U32 R0, R0, 0x100000, RZ ;  /* 0x0010000000007824 */ /* 0x000fe200078e00ff */
[----:B------:R-:W-:-:S04]  /*2f30*/  LEA R2, R2, 0x3b800000, 0x17 ;  /* 0x3b80000002027811 */ /* 0x000fc800078eb8ff */
[----:B------:R-:W-:-:S07]  /*2f40*/  LOP3.LUT R4, R2, R0, R7, 0xfe, !PT ;  /* 0x0000000002047212 */ /* 0x000fce00078efe07 */
.L_x_36070:
[----:B------:R-:W-:Y:S05]  /*2f50*/  BSYNC.RECONVERGENT B0 ;  /* 0x0000000000007941 */ /* 0x000fea0003800200 */
.L_x_36069:
[----:B------:R-:W0:Y:S02]  /*2f60*/  F2I.FTZ.TRUNC.NTZ R4, R4 ;  /* 0x0000000400047305 */ /* 0x000e24000021f100 */
[----:B0-----:R-:W-:Y:S01]  /*2f70*/  PRMT R0, R4, 0x7610, R0 ;  /* 0x0000761004007816 */ /* 0x001fe20000000000 */
[----:B------:R-:W-:Y:S06]  /*2f80*/  BRA `(.L_x_36054) ;  /* 0x0000000400107947 */ /* 0x000fec0003800000 */
.L_x_36067:
        /* <DEDUP_REMOVED lines=21> */
.L_x_36076:
[----:B------:R-:W-:Y:S05]  /*30e0*/  BSYNC.RECONVERGENT B1 ;  /* 0x0000000000017941 */ /* 0x000fea0003800200 */
.L_x_36075:
[----:B------:R-:W-:Y:S01]  /*30f0*/  IMAD.SHL.U32 R0, R0, 0x200000, RZ ;  /* 0x0020000000007824 */ /* 0x000fe200078e00ff */
[----:B------:R-:W-:-:S04]  /*3100*/  LEA R2, R2, 0x37800000, 0x17 ;  /* 0x3780000002027811 */ /* 0x000fc800078eb8ff */
[----:B------:R-:W-:-:S07]  /*3110*/  LOP3.LUT R4, R2, R0, R7, 0xfe, !PT ;  /* 0x0000000002047212 */ /* 0x000fce00078efe07 */
.L_x_36074:
[----:B------:R-:W-:Y:S05]  /*3120*/  BSYNC.RECONVERGENT B0 ;  /* 0x0000000000007941 */ /* 0x000fea0003800200 */
.L_x_36073:
[----:B------:R-:W0:Y:S02]  /*3130*/  F2I.FTZ.TRUNC.NTZ R4, R4 ;  /* 0x0000000400047305 */ /* 0x000e24000021f100 */
[----:B0-----:R-:W-:Y:S01]  /*3140*/  PRMT R0, R4, 0x7610, R0 ;  /* 0x0000761004007816 */ /* 0x001fe20000000000 */
[----:B------:R-:W-:Y:S06]  /*3150*/  BRA `(.L_x_36054) ;  /* 0x00000000009c7947 */ /* 0x000fec0003800000 */
.L_x_36066:
[----:B------:R-:W-:-:S09]  /*3160*/  UISETP.NE.AND UP0, UPT, UR4, 0x1c, UPT ;  /* 0x0000001c0400788c */ /* 0x000fd2000bf05270 */
[----:B------:R-:W-:Y:S05]  /*3170*/  BRA.U !UP0, `(.L_x_36077) ;  /* 0x0000000108907547 */ /* 0x000fea000b800000 */
[----:B------:R-:W-:-:S09]  /*3180*/  UISETP.NE.AND UP0, UPT, UR4, 0x1d, UPT ;  /* 0x0000001d0400788c */ /* 0x000fd2000bf05270 */
[----:B------:R-:W-:Y:S05]  /*3190*/  BRA.U !UP0, `(.L_x_36078) ;  /* 0x0000000108807547 */ /* 0x000fea000b800000 */
[----:B------:R-:W-:-:S09]  /*31a0*/  UISETP.NE.AND UP0, UPT, UR4, 0x2c, UPT ;  /* 0x0000002c0400788c */ /* 0x000fd2000bf05270 */
[----:B------:R-:W-:Y:S05]  /*31b0*/  BRA.U !UP0, `(.L_x_36079) ;  /* 0x0000000108487547 */ /* 0x000fea000b800000 */
.L_x_36053:
        /* <DEDUP_REMOVED lines=16> */
.L_x_36080:
[----:B------:R-:W-:Y:S01]  /*32c0*/  PRMT R0, RZ, 0x7610, R0 ;  /* 0x00007610ff007816 */ /* 0x000fe20000000000 */
[----:B------:R-:W-:Y:S06]  /*32d0*/  BRA `(.L_x_36054) ;  /* 0x00000000003c7947 */ /* 0x000fec0003800000 */
.L_x_36079:
        /* <DEDUP_REMOVED lines=8> */
.L_x_36082:
[----:B------:R-:W-:Y:S05]  /*3360*/  BSYNC.RECONVERGENT B0 ;  /* 0x0000000000007941 */ /* 0x000fea0003800200 */
.L_x_36081:
[----:B------:R-:W0:Y:S02]  /*3370*/  F2I.FTZ.TRUNC.NTZ R4, R4 ;  /* 0x0000000400047305 */ /* 0x000e24000021f100 */
[----:B0-----:R-:W-:Y:S01]  /*3380*/  PRMT R0, R4, 0x7610, R0 ;  /* 0x0000761004007816 */ /* 0x001fe20000000000 */
[----:B------:R-:W-:Y:S06]  /*3390*/  BRA `(.L_x_36054) ;  /* 0x00000000000c7947 */ /* 0x000fec0003800000 */
.L_x_36078:
[----:B------:R0:W5:Y:S01]  /*33a0*/  LDG.E.U16 R0, desc[UR36][R2.64] ;  /* 0x0000002402007981 */ /* 0x000162000c1e1500 */
[----:B------:R-:W-:Y:S05]  /*33b0*/  BRA `(.L_x_36054) ;  /* 0x0000000000047947 */ /* 0x000fea0003800000 */
.L_x_36077:
[----:B------:R0:W5:Y:S02]  /*33c0*/  LDG.E.U16 R0, desc[UR36][R2.64] ;  /* 0x0000002402007981 */ /* 0x000164000c1e1500 */
.L_x_36054:
        /* <DEDUP_REMOVED lines=8> */
[----:B------:R-:W-:-:S04]  /*3450*/  ISETP.NE.AND P0, PT, R0, RZ, P0 ;  /* 0x000000ff0000720c */ /* 0x000fc80000705270 */
        /* <DEDUP_REMOVED lines=14> */
.L_x_36087:
[----:B------:R1:W-:Y:S01]  /*3540*/  STG.E.U8 desc[UR36][R2.64], R4 ;  /* 0x0000000402007986 */ /* 0x0003e2000c101124 */
[----:B------:R-:W-:Y:S05]  /*3550*/  BRA `(.L_x_36089) ;  /* 0x0000000c00007947 */ /* 0x000fea0003800000 */
.L_x_36086:
        /* <DEDUP_REMOVED lines=9> */
.L_x_36091:
[----:B------:R3:W-:Y:S01]  /*35f0*/  STG.E desc[UR36][R2.64], R4 ;  /* 0x0000000402007986 */ /* 0x0007e2000c101924 */
[----:B------:R-:W-:Y:S05]  /*3600*/  BRA `(.L_x_36089) ;  /* 0x0000000800d47947 */ /* 0x000fea0003800000 */
.L_x_36090:
[----:B------:R2:W-:Y:S01]  /*3610*/  STG.E.U16 desc[UR36][R2.64], R4 ;  /* 0x0000000402007986 */ /* 0x0005e2000c101524 */
[----:B------:R-:W-:Y:S05]  /*3620*/  BRA `(.L_x_36089) ;  /* 0x0000000800cc7947 */ /* 0x000fea0003800000 */
.L_x_36085:
        /* <DEDUP_REMOVED lines=9> */
.L_x_36093:
[----:B------:R-:W-:-:S04]  /*36c0*/  I2FP.F32.U32 R0, R4 ;  /* 0x0000000400007245 */ /* 0x000fc80000201000 */
[----:B------:R-:W-:-:S05]  /*36d0*/  F2FP.F16.F32.PACK_AB R0, RZ, R0 ;  /* 0x00000000ff00723e */ /* 0x000fca00000000ff */
[----:B------:R0:W-:Y:S01]  /*36e0*/  STG.E.U16 desc[UR36][R2.64], R0 ;  /* 0x0000000002007986 */ /* 0x0001e2000c101524 */
[----:B------:R-:W-:Y:S05]  /*36f0*/  BRA `(.L_x_36089) ;  /* 0x0000000800987947 */ /* 0x000fea0003800000 */
.L_x_36092:
        /* <DEDUP_REMOVED lines=10> */
.L_x_36095:
[----:B------:R-:W-:-:S04]  /*37a0*/  I2FP.F32.U32 R4, R4 ;  /* 0x0000000400047245 */ /* 0x000fc80000201000 */
[----:B------:R-:W-:-:S04]  /*37b0*/  F2FP.F16.F32.PACK_AB R5, RZ, R4 ;  /* 0x00000004ff05723e */ /* 0x000fc800000000ff */
[----:B------:R-:W-:-:S05]  /*37c0*/  PRMT R5, R5, 0x5410, RZ ;  /* 0x0000541005057816 */ /* 0x000fca00000000ff */
[----:B------:R0:W-:Y:S01]  /*37d0*/  STG.E desc[UR36][R2.64], R5 ;  /* 0x0000000502007986 */ /* 0x0001e2000c101924 */
[----:B------:R-:W-:Y:S05]  /*37e0*/  BRA `(.L_x_36089) ;  /* 0x00000008005c7947 */ /* 0x000fea0003800000 */
.L_x_36094:
[----:B------:R-:W0:Y:S02]  /*37f0*/  I2F.F64.U32 R4, R4 ;  /* 0x0000000400047312 */ /* 0x000e240000201800 */
[----:B0-----:R0:W-:Y:S01]  /*3800*/  STG.E.64 desc[UR36][R2.64], R4 ;  /* 0x0000000402007986 */ /* 0x0011e2000c101b24 */
[----:B------:R-:W-:Y:S05]  /*3810*/  BRA `(.L_x_36089) ;  /* 0x0000000800507947 */ /* 0x000fea0003800000 */
.L_x_36084:
        /* <DEDUP_REMOVED lines=10> */
.L_x_36098:
[----:B------:R-:W-:Y:S01]  /*38c0*/  CS2R R6, SRZ ;  /* 0x0000000000067805 */ /* 0x000fe2000001ff00 */
[----:B------:R-:W0:Y:S04]  /*38d0*/  I2F.F64.U32 R4, R4 ;  /* 0x0000000400047312 */ /* 0x000e280000201800 */
[----:B0-----:R0:W-:Y:S01]  /*38e0*/  STG.E.128 desc[UR36][R2.64], R4 ;  /* 0x0000000402007986 */ /* 0x0011e2000c101d24 */
[----:B------:R-:W-:Y:S05]  /*38f0*/  BRA `(.L_x_36089) ;  /* 0x0000000800187947 */ /* 0x000fea0003800000 */
.L_x_36097:
        /* <DEDUP_REMOVED lines=17> */
.L_x_36102:
[----:B------:R-:W-:Y:S05]  /*3a10*/  BSYNC.RECONVERGENT B0 ;  /* 0x0000000000007941 */ /* 0x000fea0003800200 */
.L_x_36101:
[----:B------:R0:W-:Y:S01]  /*3a20*/  STG.E.U8 desc[UR36][R2.64], R5 ;  /* 0x0000000502007986 */ /* 0x0001e2000c101124 */
[----:B------:R-:W-:Y:S05]  /*3a30*/  BRA `(.L_x_36089) ;  /* 0x0000000400c87947 */ /* 0x000fea0003800000 */
.L_x_36100:
        /* <DEDUP_REMOVED lines=16> */
.L_x_36099:
[----:B------:R-:W-:-:S04]  /*3b40*/  I2FP.F32.U32 R0, R4 ;  /* 0x0000000400007245 */ /* 0x000fc80000201000 */
[----:B------:R-:W-:-:S05]  /*3b50*/  F2FP.BF16.F32.PACK_AB R0, RZ, R0 ;  /* 0x00000000ff00723e */ /* 0x000fca00000010ff */
[----:B------:R0:W-:Y:S01]  /*3b60*/  STG.E.U16 desc[UR36][R2.64], R0 ;  /* 0x0000000002007986 */ /* 0x0001e2000c101524 */
[----:B------:R-:W-:Y:S05]  /*3b70*/  BRA `(.L_x_36089) ;  /* 0x0000000400787947 */ /* 0x000fea0003800000 */
.L_x_36096:
        /* <DEDUP_REMOVED lines=10> */
.L_x_36105:
        /* <DEDUP_REMOVED lines=12> */
.L_x_36108:
[----:B------:R-:W-:-:S04]  /*3ce0*/  SHF.R.U32.HI R0, RZ, 0x14, R5 ;  /* 0x00000014ff007819 */ /* 0x000fc80000011605 */
[----:B------:R-:W-:-:S04]  /*3cf0*/  LOP3.LUT R0, R0, 0x1, RZ, 0xc0, !PT ;  /* 0x0000000100007812 */ /* 0x000fc800078ec0ff */
[----:B------:R-:W-:-:S04]  /*3d00*/  IADD3 R0, PT, PT, R5, 0x487ffff, R0 ;  /* 0x0487ffff05007810 */ /* 0x000fc80007ffe000 */
[----:B------:R-:W-:-:S04]  /*3d10*/  SHF.R.U32.HI R0, RZ, 0x14, R0 ;  /* 0x00000014ff007819 */ /* 0x000fc80000011600 */
[----:B------:R-:W-:-:S07]  /*3d20*/  LOP3.LUT R4, R0, 0xff, RZ, 0xc0, !PT ;  /* 0x000000ff00047812 */ /* 0x000fce00078ec0ff */
.L_x_36109:
[----:B------:R-:W-:-:S07]  /*3d30*/  PRMT R0, R4, 0x7610, R0 ;  /* 0x0000761004007816 */ /* 0x000fce0000000000 */
.L_x_36107:
[----:B------:R-:W-:Y:S05]  /*3d40*/  BSYNC.RECONVERGENT B0 ;  /* 0x0000000000007941 */ /* 0x000fea0003800200 */
.L_x_36106:
[----:B------:R0:W-:Y:S01]  /*3d50*/  STG.E.U8 desc[UR36][R2.64], R0 ;  /* 0x0000000002007986 */ /* 0x0001e2000c101124 */
[----:B------:R-:W-:Y:S05]  /*3d60*/  BRA `(.L_x_36089) ;  /* 0x0000000000fc7947 */ /* 0x000fea0003800000 */
.L_x_36104:
        /* <DEDUP_REMOVED lines=12> */
.L_x_36112:
[----:B------:R-:W-:-:S04]  /*3e30*/  SHF.R.U32.HI R0, RZ, 0x15, R5 ;  /* 0x00000015ff007819 */ /* 0x000fc80000011605 */
[----:B------:R-:W-:-:S04]  /*3e40*/  LOP3.LUT R0, R0, 0x1, RZ, 0xc0, !PT ;  /* 0x0000000100007812 */ /* 0x000fc800078ec0ff */
[----:B------:R-:W-:-:S04]  /*3e50*/  IADD3 R0, PT, PT, R5, 0x88fffff, R0 ;  /* 0x088fffff05007810 */ /* 0x000fc80007ffe000 */
[----:B------:R-:W-:-:S04]  /*3e60*/  SHF.R.U32.HI R0, RZ, 0x15, R0 ;  /* 0x00000015ff007819 */ /* 0x000fc80000011600 */
[----:B------:R-:W-:-:S07]  /*3e70*/  LOP3.LUT R4, R0, 0xff, RZ, 0xc0, !PT ;  /* 0x000000ff00047812 */ /* 0x000fce00078ec0ff */
.L_x_36113:
[----:B------:R-:W-:-:S07]  /*3e80*/  PRMT R0, R4, 0x7610, R0 ;  /* 0x0000761004007816 */ /* 0x000fce0000000000 */
.L_x_36111:
[----:B------:R-:W-:Y:S05]  /*3e90*/  BSYNC.RECONVERGENT B0 ;  /* 0x0000000000007941 */ /* 0x000fea0003800200 */
.L_x_36110:
[----:B------:R0:W-:Y:S01]  /*3ea0*/  STG.E.U8 desc[UR36][R2.64], R0 ;  /* 0x0000000002007986 */ /* 0x0001e2000c101124 */
[----:B------:R-:W-:Y:S05]  /*3eb0*/  BRA `(.L_x_36089) ;  /* 0x0000000000a87947 */ /* 0x000fea0003800000 */
.L_x_36103:
[----:B------:R-:W-:-:S09]  /*3ec0*/  UISETP.NE.AND UP0, UPT, UR4, 0x1c, UPT ;  /* 0x0000001c0400788c */ /* 0x000fd2000bf05270 */
[----:B------:R-:W-:Y:S05]  /*3ed0*/  BRA.U !UP0, `(.L_x_36114) ;  /* 0x00000001089c7547 */ /* 0x000fea000b800000 */
[----:B------:R-:W-:-:S09]  /*3ee0*/  UISETP.NE.AND UP0, UPT, UR4, 0x1d, UPT ;  /* 0x0000001d0400788c */ /* 0x000fd2000bf05270 */
[----:B------:R-:W-:Y:S05]  /*3ef0*/  BRA.U !UP0, `(.L_x_36115) ;  /* 0x0000000108887547 */ /* 0x000fea000b800000 */
[----:B------:R-:W-:-:S09]  /*3f00*/  UISETP.NE.AND UP0, UPT, UR4, 0x2c, UPT ;  /* 0x0000002c0400788c */ /* 0x000fd2000bf05270 */
[----:B------:R-:W-:Y:S05]  /*3f10*/  BRA.U !UP0, `(.L_x_36116) ;  /* 0x0000000108447547 */ /* 0x000fea000b800000 */
.L_x_36088:
        /* <DEDUP_REMOVED lines=16> */
.L_x_36117:
[----:B------:R-:W-:Y:S05]  /*4020*/  BRA `(.L_x_36089) ;  /* 0x00000000004c7947 */ /* 0x000fea0003800000 */
.L_x_36116:
        /* <DEDUP_REMOVED lines=15> */
.L_x_36115:
[----:B------:R-:W-:-:S05]  /*4120*/  IMAD.MOV.U32 R5, RZ, RZ, RZ ;  /* 0x000000ffff057224 */ /* 0x000fca00078e00ff */
[----:B------:R0:W-:Y:S01]  /*4130*/  STG.E.64 desc[UR36][R2.64], R4 ;  /* 0x0000000402007986 */ /* 0x0001e2000c101b24 */
[----:B------:R-:W-:Y:S05]  /*4140*/  BRA `(.L_x_36089) ;  /* 0x0000000000047947 */ /* 0x000fea0003800000 */
.L_x_36114:
[----:B------:R0:W-:Y:S02]  /*4150*/  STG.E desc[UR36][R2.64], R4 ;  /* 0x0000000402007986 */ /* 0x0001e4000c101924 */
.L_x_36089:
[----:B------:R-:W-:Y:S05]  /*4160*/  BSYNC.RECONVERGENT B6 ;  /* 0x0000000000067941 */ /* 0x000fea0003800200 */
.L_x_36083:
[----:B------:R-:W-:-:S07]  /*4170*/  VIADD R17, R17, 0x80 ;  /* 0x0000008011117836 */ /* 0x000fce0000000000 */
.L_x_36013:
[----:B------:R-:W-:Y:S05]  /*4180*/  BSYNC.RECONVERGENT B7 ;  /* 0x0000000000077941 */ /* 0x000fea0003800200 */
.L_x_36012:
        /* <DEDUP_REMOVED lines=358> */
.L_x_36120:
        /* <DEDUP_REMOVED lines=16> */
.L_x_36124:
[----:B------:R0:W5:Y:S01]  /*58f0*/  LDG.E.U8 R19, desc[UR36][R2.64] ;  /* 0x0000002402137981 */ /* 0x000162000c1e1100 */
[----:B------:R-:W-:Y:S05]  /*5900*/  BRA `(.L_x_36126) ;  /* 0x0000000c004c7947 */ /* 0x000fea0003800000 */
.L_x_36123:
        /* <DEDUP_REMOVED lines=8> */
.L_x_36128:
[----:B------:R0:W5:Y:S01]  /*5990*/  LDG.E.U16 R19, desc[UR36][R2.64] ;  /* 0x0000002402137981 */ /* 0x000162000c1e1500 */
[----:B------:R-:W-:Y:S05]  /*59a0*/  BRA `(.L_x_36126) ;  /* 0x0000000c00247947 */ /* 0x000fea0003800000 */
.L_x_36127:
[----:B------:R0:W5:Y:S01]  /*59b0*/  LDG.E.U16 R19, desc[UR36][R2.64] ;  /* 0x0000002402137981 */ /* 0x000162000c1e1500 */
[----:B------:R-:W-:Y:S05]  /*59c0*/  BRA `(.L_x_36126) ;  /* 0x0000000c001c7947 */ /* 0x000fea0003800000 */
.L_x_36122:
        /* <DEDUP_REMOVED lines=9> */
.L_x_36130:
[----:B------:R-:W2:Y:S02]  /*5a60*/  LDG.E.U16 R0, desc[UR36][R2.64] ;  /* 0x0000002402007981 */ /* 0x000ea4000c1e1500 */
[----:B--2---:R-:W-:-:S06]  /*5a70*/  HADD2.F32 R0, -RZ, R0.H0_H0 ;  /* 0x20000000ff007230 */ /* 0x004fcc0000004100 */
[----:B------:R-:W0:Y:S02]  /*5a80*/  F2I.FTZ.TRUNC.NTZ R0, R0 ;  /* 0x0000000000007305 */ /* 0x000e24000021f100 */
[----:B0-----:R-:W-:Y:S01]  /*5a90*/  PRMT R19, R0, 0x7610, R19 ;  /* 0x0000761000137816 */ /* 0x001fe20000000013 */
[----:B------:R-:W-:Y:S06]  /*5aa0*/  BRA `(.L_x_36126) ;  /* 0x0000000800e47947 */ /* 0x000fec0003800000 */
.L_x_36129:
        /* <DEDUP_REMOVED lines=9> */
.L_x_36132:
[----:B------:R-:W2:Y:S02]  /*5b40*/  LDG.E.U16 R2, desc[UR36][R2.64] ;  /* 0x0000002402027981 */ /* 0x000ea4000c1e1500 */
[----:B--2---:R-:W-:-:S06]  /*5b50*/  HADD2.F32 R0, -RZ, R2.H0_H0 ;  /* 0x20000002ff007230 */ /* 0x004fcc0000004100 */
[----:B------:R-:W0:Y:S02]  /*5b60*/  F2I.FTZ.TRUNC.NTZ R0, R0 ;  /* 0x0000000000007305 */ /* 0x000e24000021f100 */
[----:B0-----:R-:W-:Y:S01]  /*5b70*/  PRMT R19, R0, 0x7610, R19 ;  /* 0x0000761000137816 */ /* 0x001fe20000000013 */
[----:B------:R-:W-:Y:S06]  /*5b80*/  BRA `(.L_x_36126) ;  /* 0x0000000800ac7947 */ /* 0x000fec0003800000 */
.L_x_36131:
[----:B------:R-:W2:Y:S02]  /*5b90*/  LDG.E.64 R2, desc[UR36][R2.64] ;  /* 0x0000002402027981 */ /* 0x000ea4000c1e1b00 */
[----:B--2---:R0:W1:Y:S02]  /*5ba0*/  F2I.F64.TRUNC R19, R2 ;  /* 0x0000000200137311 */ /* 0x004064000030d100 */
[----:B01----:R-:W-:Y:S05]  /*5bb0*/  BRA `(.L_x_36126) ;  /* 0x0000000800a07947 */ /* 0x003fea0003800000 */
.L_x_36121:
        /* <DEDUP_REMOVED lines=12> */
.L_x_36135:
[----:B------:R-:W2:Y:S02]  /*5c80*/  LDG.E.64 R2, desc[UR36][R2.64] ;  /* 0x0000002402027981 */ /* 0x000ea4000c1e1b00 */
[----:B--2---:R0:W1:Y:S02]  /*5c90*/  F2I.F64.TRUNC R19, R2 ;  /* 0x0000000200137311 */ /* 0x004064000030d100 */
[----:B01----:R-:W-:Y:S05]  /*5ca0*/  BRA `(.L_x_36126) ;  /* 0x0000000800647947 */ /* 0x003fea0003800000 */
.L_x_36134:
        /* <DEDUP_REMOVED lines=27> */
.L_x_36137:
        /* <DEDUP_REMOVED lines=14> */
.L_x_36136:
[----:B------:R-:W2:Y:S02]  /*5f40*/  LDG.E.U16 R0, desc[UR36][R2.64] ;  /* 0x0000002402007981 */ /* 0x000ea4000c1e1500 */
[----:B--2---:R-:W-:-:S06]  /*5f50*/  IMAD.U32 R0, R0, 0x10000, RZ ;  /* 0x0001000000007824 */ /* 0x004fcc00078e00ff */
[----:B------:R-:W0:Y:S02]  /*5f60*/  F2I.FTZ.TRUNC.NTZ R0, R0 ;  /* 0x0000000000007305 */ /* 0x000e24000021f100 */
[----:B0-----:R-:W-:Y:S01]  /*5f70*/  PRMT R19, R0, 0x7610, R19 ;  /* 0x0000761000137816 */ /* 0x001fe20000000013 */
[----:B------:R-:W-:Y:S06]  /*5f80*/  BRA `(.L_x_36126) ;  /* 0x0000000400ac7947 */ /* 0x000fec0003800000 */
.L_x_36133:
        /* <DEDUP_REMOVED lines=10> */
.L_x_36140:
        /* <DEDUP_REMOVED lines=21> */
.L_x_36144:
[----:B------:R-:W-:Y:S05]  /*6180*/  BSYNC.RECONVERGENT B1 ;  /* 0x0000000000017941 */ /* 0x000fea0003800200 */
.L_x_36143:
[----:B------:R-:W-:Y:S01]  /*6190*/  IMAD.SHL.U32 R0, R0, 0x100000, RZ ;  /* 0x0010000000007824 */ /* 0x000fe200078e00ff */
[----:B------:R-:W-:-:S04]  /*61a0*/  LEA R2, R2, 0x3b800000, 0x17 ;  /* 0x3b80000002027811 */ /* 0x000fc800078eb8ff */
[----:B------:R-:W-:-:S07]  /*61b0*/  LOP3.LUT R0, R2, R0, R7, 0xfe, !PT ;  /* 0x0000000002007212 */ /* 0x000fce00078efe07 */
.L_x_36142:
[----:B------:R-:W-:Y:S05]  /*61c0*/  BSYNC.RECONVERGENT B0 ;  /* 0x0000000000007941 */ /* 0x000fea0003800200 */
.L_x_36141:
[----:B------:R-:W0:Y:S02]  /*61d0*/  F2I.FTZ.TRUNC.NTZ R0, R0 ;  /* 0x0000000000007305 */ /* 0x000e24000021f100 */
[----:B0-----:R-:W-:Y:S01]  /*61e0*/  PRMT R19, R0, 0x7610, R19 ;  /* 0x0000761000137816 */ /* 0x001fe20000000013 */
[----:B------:R-:W-:Y:S06]  /*61f0*/  BRA `(.L_x_36126) ;  /* 0x0000000400107947 */ /* 0x000fec0003800000 */
.L_x_36139:
        /* <DEDUP_REMOVED lines=21> */
.L_x_36148:
[----:B------:R-:W-:Y:S05]  /*6350*/  BSYNC.RECONVERGENT B1 ;  /* 0x0000000000017941 */ /* 0x000fea0003800200 */
.L_x_36147:
[----:B------:R-:W-:Y:S02]  /*6360*/  SHF.L.U32 R0, R0, 0x15, RZ ;  /* 0x0000001500007819 */ /* 0x000fe400000006ff */
[----:B------:R-:W-:-:S04]  /*6370*/  LEA R2, R2, 0x37800000, 0x17 ;  /* 0x3780000002027811 */ /* 0x000fc800078eb8ff */
[----:B------:R-:W-:-:S07]  /*6380*/  LOP3.LUT R0, R2, R0, R7, 0xfe, !PT ;  /* 0x0000000002007212 */ /* 0x000fce00078efe07 */
.L_x_36146:
[----:B------:R-:W-:Y:S05]  /*6390*/  BSYNC.RECONVERGENT B0 ;  /* 0x0000000000007941 */ /* 0x000fea0003800200 */
.L_x_36145:
[----:B------:R-:W0:Y:S02]  /*63a0*/  F2I.FTZ.TRUNC.NTZ R0, R0 ;  /* 0x0000000000007305 */ /* 0x000e24000021f100 */
[----:B0-----:R-:W-:Y:S01]  /*63b0*/  PRMT R19, R0, 0x7610, R19 ;  /* 0x0000761000137816 */ /* 0x001fe20000000013 */
[----:B------:R-:W-:Y:S06]  /*63c0*/  BRA `(.L_x_36126) ;  /* 0x00000000009c7947 */ /* 0x000fec0003800000 */
.L_x_36138:
        /* <DEDUP_REMOVED lines=14> */
.L_x_36152:
[----:B------:R-:W-:Y:S05]  /*64b0*/  BSYNC.RECONVERGENT B0 ;  /* 0x0000000000007941 */ /* 0x000fea0003800200 */
.L_x_36151:
[----:B------:R-:W0:Y:S02]  /*64c0*/  F2I.FTZ.TRUNC.NTZ R0, R0 ;  /* 0x0000000000007305 */ /* 0x000e24000021f100 */
[----:B0-----:R-:W-:Y:S01]  /*64d0*/  PRMT R19, R0, 0x7610, R19 ;  /* 0x0000761000137816 */ /* 0x001fe20000000013 */
[----:B------:R-:W-:Y:S06]  /*64e0*/  BRA `(.L_x_36126) ;  /* 0x0000000000547947 */ /* 0x000fec0003800000 */
.L_x_36125:
        /* <DEDUP_REMOVED lines=16> */
.L_x_36153:
[----:B------:R-:W-:Y:S01]  /*65f0*/  PRMT R19, RZ, 0x7610, R19 ;  /* 0x00007610ff137816 */ /* 0x000fe20000000013 */
[----:B------:R-:W-:Y:S06]  /*6600*/  BRA `(.L_x_36126) ;  /* 0x00000000000c7947 */ /* 0x000fec0003800000 */
.L_x_36150:
[----:B------:R2:W5:Y:S01]  /*6610*/  LDG.E.U16 R19, desc[UR36][R2.64] ;  /* 0x0000002402137981 */ /* 0x000562000c1e1500 */
[----:B------:R-:W-:Y:S05]  /*6620*/  BRA `(.L_x_36126) ;  /* 0x0000000000047947 */ /* 0x000fea0003800000 */
.L_x_36149:
[----:B------:R1:W5:Y:S02]  /*6630*/  LDG.E.U16 R19, desc[UR36][R2.64] ;  /* 0x0000002402137981 */ /* 0x000364000c1e1500 */
.L_x_36126:
        /* <DEDUP_REMOVED lines=16> */
.L_x_36157:
[----:B------:R0:W5:Y:S01]  /*6740*/  LDG.E.U8 R0, desc[UR36][R2.64] ;  /* 0x0000002402007981 */ /* 0x000162000c1e1100 */
[----:B------:R-:W-:Y:S05]  /*6750*/  BRA `(.L_x_36159) ;  /* 0x0000000c004c7947 */ /* 0x000fea0003800000 */
.L_x_36156:
        /* <DEDUP_REMOVED lines=8> */
.L_x_36161:
[----:B------:R3:W5:Y:S01]  /*67e0*/  LDG.E.U16 R0, desc[UR36][R2.64] ;  /* 0x0000002402007981 */ /* 0x000762000c1e1500 */
[----:B------:R-:W-:Y:S05]  /*67f0*/  BRA `(.L_x_36159) ;  /* 0x0000000c00247947 */ /* 0x000fea0003800000 */
.L_x_36160:
[----:B------:R0:W5:Y:S01]  /*6800*/  LDG.E.U16 R0, desc[UR36][R2.64] ;  /* 0x0000002402007981 */ /* 0x000162000c1e1500 */
[----:B------:R-:W-:Y:S05]  /*6810*/  BRA `(.L_x_36159) ;  /* 0x0000000c001c7947 */ /* 0x000fea0003800000 */
.L_x_36155:
        /* <DEDUP_REMOVED lines=9> */
.L_x_36163:
[----:B------:R-:W2:Y:S02]  /*68b0*/  LDG.E.U16 R4, desc[UR36][R2.64] ;  /* 0x0000002402047981 */ /* 0x000ea4000c1e1500 */
[----:B--2---:R-:W-:-:S06]  /*68c0*/  HADD2.F32 R4, -RZ, R4.H0_H0 ;  /* 0x20000004ff047230 */ /* 0x004fcc0000004100 */
[----:B------:R-:W0:Y:S02]  /*68d0*/  F2I.FTZ.TRUNC.NTZ R4, R4 ;  /* 0x0000000400047305 */ /* 0x000e24000021f100 */
[----:B0-----:R-:W-:Y:S01]  /*68e0*/  PRMT R0, R4, 0x7610, R0 ;  /* 0x0000761004007816 */ /* 0x001fe20000000000 */
[----:B------:R-:W-:Y:S06]  /*68f0*/  BRA `(.L_x_36159) ;  /* 0x0000000800e47947 */ /* 0x000fec0003800000 */
.L_x_36162:
        /* <DEDUP_REMOVED lines=9> */
.L_x_36165:
[----:B------:R-:W2:Y:S02]  /*6990*/  LDG.E.U16 R2, desc[UR36][R2.64] ;  /* 0x0000002402027981 */ /* 0x000ea4000c1e1500 */
[----:B--2---:R-:W-:-:S06]  /*69a0*/  HADD2.F32 R4, -RZ, R2.H0_H0 ;  /* 0x20000002ff047230 */ /* 0x004fcc0000004100 */
[----:B------:R-:W0:Y:S02]  /*69b0*/  F2I.FTZ.TRUNC.NTZ R4, R4 ;  /* 0x0000000400047305 */ /* 0x000e24000021f100 */
[----:B0-----:R-:W-:Y:S01]  /*69c0*/  PRMT R0, R4, 0x7610, R0 ;  /* 0x0000761004007816 */ /* 0x001fe20000000000 */
[----:B------:R-:W-:Y:S06]  /*69d0*/  BRA `(.L_x_36159) ;  /* 0x0000000800ac7947 */ /* 0x000fec0003800000 */
.L_x_36164:
[----:B------:R-:W2:Y:S02]  /*69e0*/  LDG.E.64 R2, desc[UR36][R2.64] ;  /* 0x0000002402027981 */ /* 0x000ea4000c1e1b00 */
[----:B--2---:R0:W1:Y:S02]  /*69f0*/  F2I.F64.TRUNC R0, R2 ;  /* 0x0000000200007311 */ /* 0x004064000030d100 */
[----:B01----:R-:W-:Y:S05]  /*6a00*/  BRA `(.L_x_36159) ;  /* 0x0000000800a07947 */ /* 0x003fea0003800000 */
.L_x_36154:
        /* <DEDUP_REMOVED lines=12> */
.L_x_36168:
[----:B------:R-:W2:Y:S02]  /*6ad0*/  LDG.E.64 R2, desc[UR36][R2.64] ;  /* 0x0000002402027981 */ /* 0x000ea4000c1e1b00 */
[----:B--2---:R0:W1:Y:S02]  /*6ae0*/  F2I.F64.TRUNC R0, R2 ;  /* 0x0000000200007311 */ /* 0x004064000030d100 */
[----:B01----:R-:W-:Y:S05]  /*6af0*/  BRA `(.L_x_36159) ;  /* 0x0000000800647947 */ /* 0x003fea0003800000 */
.L_x_36167:
        /* <DEDUP_REMOVED lines=27> */
.L_x_36170:
        /* <DEDUP_REMOVED lines=14> */
.L_x_36169:
[----:B------:R-:W2:Y:S02]  /*6d90*/  LDG.E.U16 R4, desc[UR36][R2.64] ;  /* 0x0000002402047981 */ /* 0x000ea4000c1e1500 */
[----:B--2---:R-:W-:-:S06]  /*6da0*/  IMAD.U32 R4, R4, 0x10000, RZ ;  /* 0x0001000004047824 */ /* 0x004fcc00078e00ff */
[----:B------:R-:W0:Y:S02]  /*6db0*/  F2I.FTZ.TRUNC.NTZ R4, R4 ;  /* 0x0000000400047305 */ /* 0x000e24000021f100 */
[----:B0-----:R-:W-:Y:S01]  /*6dc0*/  PRMT R0, R4, 0x7610, R0 ;  /* 0x0000761004007816 */ /* 0x001fe20000000000 */
[----:B------:R-:W-:Y:S06]  /*6dd0*/  BRA `(.L_x_36159) ;  /* 0x0000000400ac7947 */ /* 0x000fec0003800000 */
.L_x_36166:
        /* <DEDUP_REMOVED lines=10> */
.L_x_36173:
        /* <DEDUP_REMOVED lines=21> */
.L_x_36177:
[----:B------:R-:W-:Y:S05]  /*6fd0*/  BSYNC.RECONVERGENT B1 ;  /* 0x0000000000017941 */ /* 0x000fea0003800200 */
.L_x_36176:
[----:B------:R-:W-:Y:S02]  /*6fe0*/  SHF.L.U32 R0, R0, 0x14, RZ ;  /* 0x0000001400007819 */ /* 0x000fe400000006ff */
[----:B------:R-:W-:-:S04]  /*6ff0*/  LEA R2, R2, 0x3b800000, 0x17 ;  /* 0x3b80000002027811 */ /* 0x000fc800078eb8ff */
[----:B------:R-:W-:-:S07]  /*7000*/  LOP3.LUT R4, R2, R0, R7, 0xfe, !PT ;  /* 0x0000000002047212 */ /* 0x000fce00078efe07 */
.L_x_36175:
[----:B------:R-:W-:Y:S05]  /*7010*/  BSYNC.RECONVERGENT B0 ;  /* 0x0000000000007941 */ /* 0x000fea0003800200 */
.L_x_36174:
[----:B------:R-:W0:Y:S02]  /*7020*/  F2I.FTZ.TRUNC.NTZ R4, R4 ;  /* 0x0000000400047305 */ /* 0x000e24000021f100 */
[----:B0-----:R-:W-:Y:S01]  /*7030*/  PRMT R0, R4, 0x7610, R0 ;  /* 0x0000761004007816 */ /* 0x001fe20000000000 */
[----:B------:R-:W-:Y:S06]  /*7040*/  BRA `(.L_x_36159) ;  /* 0x0000000400107947 */ /* 0x000fec0003800000 */
.L_x_36172:
        /* <DEDUP_REMOVED lines=21> */
.L_x_36181:
[----:B------:R-:W-:Y:S05]  /*71a0*/  BSYNC.RECONVERGENT B1 ;  /* 0x0000000000017941 */ /* 0x000fea0003800200 */
.L_x_36180:
[----:B------:R-:W-:Y:S01]  /*71b0*/  IMAD.SHL.U32 R0, R0, 0x200000, RZ ;  /* 0x0020000000007824 */ /* 0x000fe200078e00ff */
[----:B------:R-:W-:-:S04]  /*71c0*/  LEA R2, R2, 0x37800000, 0x17 ;  /* 0x3780000002027811 */ /* 0x000fc800078eb8ff */
[----:B------:R-:W-:-:S07]  /*71d0*/  LOP3.LUT R4, R2, R0, R7, 0xfe, !PT ;  /* 0x0000000002047212 */ /* 0x000fce00078efe07 */
.L_x_36179:
[----:B------:R-:W-:Y:S05]  /*71e0*/  BSYNC.RECONVERGENT B0 ;  /* 0x0000000000007941 */ /* 0x000fea0003800200 */
.L_x_36178:
[----:B------:R-:W0:Y:S02]  /*71f0*/  F2I.FTZ.TRUNC.NTZ R4, R4 ;  /* 0x0000000400047305 */ /* 0x000e24000021f100 */
[----:B0-----:R-:W-:Y:S01]  /*7200*/  PRMT R0, R4, 0x7610, R0 ;  /* 0x0000761004007816 */ /* 0x001fe20000000000 */
[----:B------:R-:W-:Y:S06]  /*7210*/  BRA `(.L_x_36159) ;  /* 0x00000000009c7947 */ /* 0x000fec0003800000 */
.L_x_36171:
        /* <DEDUP_REMOVED lines=14> */
.L_x_36185:
[----:B------:R-:W-:Y:S05]  /*7300*/  BSYNC.RECONVERGENT B0 ;  /* 0x0000000000007941 */ /* 0x000fea0003800200 */
.L_x_36184:
[----:B------:R-:W0:Y:S02]  /*7310*/  F2I.FTZ.TRUNC.NTZ R4, R4 ;  /* 0x0000000400047305 */ /* 0x000e24000021f100 */
[----:B0-----:R-:W-:Y:S01]  /*7320*/  PRMT R0, R4, 0x7610, R0 ;  /* 0x0000761004007816 */ /* 0x001fe20000000000 */
[----:B------:R-:W-:Y:S06]  /*7330*/  BRA `(.L_x_36159) ;  /* 0x0000000000547947 */ /* 0x000fec0003800000 */
.L_x_36158:
        /* <DEDUP_REMOVED lines=16> */
.L_x_36186:
[----:B------:R-:W-:Y:S01]  /*7440*/  PRMT R0, RZ, 0x7610, R0 ;  /* 0x00007610ff007816 */ /* 0x000fe20000000000 */
[----:B------:R-:W-:Y:S06]  /*7450*/  BRA `(.L_x_36159) ;  /* 0x00000000000c7947 */ /* 0x000fec0003800000 */
.L_x_36183:
[----:B------:R1:W5:Y:S01]  /*7460*/  LDG.E.U16 R0, desc[UR36][R2.64] ;  /* 0x0000002402007981 */ /* 0x000362000c1e1500 */
[----:B------:R-:W-:Y:S05]  /*7470*/  BRA `(.L_x_36159) ;  /* 0x0000000000047947 */ /* 0x000fea0003800000 */
.L_x_36182:
[----:B------:R2:W5:Y:S02]  /*7480*/  LDG.E.U16 R0, desc[UR36][R2.64] ;  /* 0x0000002402007981 */ /* 0x000564000c1e1500 */
.L_x_36159:
        /* <DEDUP_REMOVED lines=8> */
[----:B------:R-:W-:Y:S02]  /*7510*/  ISETP.NE.AND P0, PT, R0, RZ, P0 ;  /* 0x000000ff0000720c */ /* 0x000fe40000705270 */
        /* <DEDUP_REMOVED lines=14> */
.L_x_36191:
[----:B------:R4:W-:Y:S01]  /*7600*/  STG.E.U8 desc[UR36][R2.64], R4 ;  /* 0x0000000402007986 */ /* 0x0009e2000c101124 */
[----:B------:R-:W-:Y:S05]  /*7610*/  BRA `(.L_x_36193) ;  /* 0x0000000800fc7947 */ /* 0x000fea0003800000 */
.L_x_36190:
        /* <DEDUP_REMOVED lines=9> */
.L_x_36195:
[----:B------:R2:W-:Y:S01]  /*76b0*/  STG.E desc[UR36][R2.64], R4 ;  /* 0x0000000402007986 */ /* 0x0005e2000c101924 */
[----:B------:R-:W-:Y:S05]  /*76c0*/  BRA `(.L_x_36193) ;  /* 0x0000000800d07947 */ /* 0x000fea0003800000 */
.L_x_36194:
[----:B------:R0:W-:Y:S01]  /*76d0*/  STG.E.U16 desc[UR36][R2.64], R4 ;  /* 0x0000000402007986 */ /* 0x0001e2000c101524 */
[----:B------:R-:W-:Y:S05]  /*76e0*/  BRA `(.L_x_36193) ;  /* 0x0000000800c87947 */ /* 0x000fea0003800000 */
.L_x_36189:
        /* <DEDUP_REMOVED lines=9> */
.L_x_36197:
[----:B------:R-:W-:-:S04]  /*7780*/  I2FP.F32.U32 R0, R4 ;  /* 0x0000000400007245 */ /* 0x000fc80000201000 */
[----:B------:R-:W-:-:S05]  /*7790*/  F2FP.F16.F32.PACK_AB R0, RZ, R0 ;  /* 0x00000000ff00723e */ /* 0x000fca00000000ff */
[----:B------:R0:W-:Y:S01]  /*77a0*/  STG.E.U16 desc[UR36][R2.64], R0 ;  /* 0x0000000002007986 */ /* 0x0001e2000c101524 */
[----:B------:R-:W-:Y:S05]  /*77b0*/  BRA `(.L_x_36193) ;  /* 0x0000000800947947 */ /* 0x000fea0003800000 */
.L_x_36196:
        /* <DEDUP_REMOVED lines=10> */
.L_x_36199:
[----:B------:R-:W-:-:S04]  /*7860*/  I2FP.F32.U32 R4, R4 ;  /* 0x0000000400047245 */ /* 0x000fc80000201000 */
[----:B------:R-:W-:-:S04]  /*7870*/  F2FP.F16.F32.PACK_AB R5, RZ, R4 ;  /* 0x00000004ff05723e */ /* 0x000fc800000000ff */
[----:B------:R-:W-:-:S05]  /*7880*/  PRMT R5, R5, 0x5410, RZ ;  /* 0x0000541005057816 */ /* 0x000fca00000000ff */
[----:B------:R0:W-:Y:S01]  /*7890*/  STG.E desc[UR36][R2.64], R5 ;  /* 0x0000000502007986 */ /* 0x0001e2000c101924 */
[----:B------:R-:W-:Y:S05]  /*78a0*/  BRA `(.L_x_36193) ;  /* 0x0000000800587947 */ /* 0x000fea0003800000 */
.L_x_36198:
[----:B------:R-:W0:Y:S02]  /*78b0*/  I2F.F64.U32 R4, R4 ;  /* 0x0000000400047312 */ /* 0x000e240000201800 */
[----:B0-----:R0:W-:Y:S01]  /*78c0*/  STG.E.64 desc[UR36][R2.64], R4 ;  /* 0x0000000402007986 */ /* 0x0011e2000c101b24 */
[----:B------:R-:W-:Y:S05]  /*78d0*/  BRA `(.L_x_36193) ;  /* 0x00000008004c7947 */ /* 0x000fea0003800000 */
.L_x_36188:
        /* <DEDUP_REMOVED lines=12> */
.L_x_36203:
        /* <DEDUP_REMOVED lines=17> */
.L_x_36205:
[----:B------:R-:W-:Y:S05]  /*7ab0*/  BSYNC.RECONVERGENT B0 ;  /* 0x0000000000007941 */ /* 0x000fea0003800200 */
.L_x_36204:
[----:B------:R0:W-:Y:S01]  /*7ac0*/  STG.E.U8 desc[UR36][R2.64], R0 ;  /* 0x0000000002007986 */ /* 0x0001e2000c101124 */
[----:B------:R-:W-:Y:S05]  /*7ad0*/  BRA `(.L_x_36193) ;  /* 0x0000000400cc7947 */ /* 0x000fea0003800000 */
.L_x_36202:
        /* <DEDUP_REMOVED lines=17> */
.L_x_36207:
[----:B------:R-:W-:Y:S05]  /*7bf0*/  BSYNC.RECONVERGENT B0 ;  /* 0x0000000000007941 */ /* 0x000fea0003800200 */
.L_x_36206:
[----:B------:R0:W-:Y:S01]  /*7c00*/  STG.E.U8 desc[UR36][R2.64], R0 ;  /* 0x0000000002007986 */ /* 0x0001e2000c101124 */
[----:B------:R-:W-:Y:S05]  /*7c10*/  BRA `(.L_x_36193) ;  /* 0x00000004007c7947 */ /* 0x000fea0003800000 */
.L_x_36201:
        /* <DEDUP_REMOVED lines=21> */
.L_x_36209:
[----:B------:R-:W-:-:S05]  /*7d70*/  IMAD.MOV.U32 R5, RZ, RZ, RZ ;  /* 0x000000ffff057224 */ /* 0x000fca00078e00ff */
[----:B------:R0:W-:Y:S01]  /*7d80*/  STG.E.64 desc[UR36][R2.64], R4 ;  /* 0x0000000402007986 */ /* 0x0001e2000c101b24 */
[----:B------:R-:W-:Y:S05]  /*7d90*/  BRA `(.L_x_36193) ;  /* 0x00000004001c7947 */ /* 0x000fea0003800000 */
.L_x_36208:
[----:B------:R0:W-:Y:S01]  /*7da0*/  STG.E desc[UR36][R2.64], R4 ;  /* 0x0000000402007986 */ /* 0x0001e2000c101924 */
[----:B------:R-:W-:Y:S05]  /*7db0*/  BRA `(.L_x_36193) ;  /* 0x0000000400147947 */ /* 0x000fea0003800000 */
.L_x_36200:
        /* <DEDUP_REMOVED lines=8> */
.L_x_36211:
[----:B------:R-:W-:Y:S01]  /*7e40*/  CS2R R6, SRZ ;  /* 0x0000000000067805 */ /* 0x000fe2000001ff00 */
[----:B------:R-:W0:Y:S04]  /*7e50*/  I2F.F64.U32 R4, R4 ;  /* 0x0000000400047312 */ /* 0x000e280000201800 */
[----:B0-----:R0:W-:Y:S01]  /*7e60*/  STG.E.128 desc[UR36][R2.64], R4 ;  /* 0x0000000402007986 */ /* 0x0011e2000c101d24 */
[----:B------:R-:W-:Y:S05]  /*7e70*/  BRA `(.L_x_36193) ;  /* 0x0000000000e47947 */ /* 0x000fea0003800000 */
.L_x_36210:
[----:B------:R-:W-:-:S09]  /*7e80*/  UISETP.NE.AND UP0, UPT, UR4, 0xf, UPT ;  /* 0x0000000f0400788c */ /* 0x000fd2000bf05270 */
[----:B------:R-:W-:Y:S05]  /*7e90*/  BRA.U !UP0, `(.L_x_36212) ;  /* 0x0000000108d07547 */ /* 0x000fea000b800000 */
[----:B------:R-:W-:-:S09]  /*7ea0*/  UISETP.NE.AND UP0, UPT, UR4, 0x17, UPT ;  /* 0x000000170400788c */ /* 0x000fd2000bf05270 */
[----:B------:R-:W-:Y:S05]  /*7eb0*/  BRA.U !UP0, `(.L_x_36213) ;  /* 0x0000000108847547 */ /* 0x000fea000b800000 */
[----:B------:R-:W-:-:S09]  /*7ec0*/  UISETP.NE.AND UP0, UPT, UR4, 0x18, UPT ;  /* 0x000000180400788c */ /* 0x000fd2000bf05270 */
[----:B------:R-:W-:Y:S05]  /*7ed0*/  BRA.U !UP0, `(.L_x_36214) ;  /* 0x0000000108447547 */ /* 0x000fea000b800000 */
.L_x_36192:
        /* <DEDUP_REMOVED lines=16> */
.L_x_36215:
[----:B------:R-:W-:Y:S05]  /*7fe0*/  BRA `(.L_x_36193) ;  /* 0x0000000000887947 */ /* 0x000fea0003800000 */
.L_x_36214:
        /* <DEDUP_REMOVED lines=11> */
.L_x_36217:
[----:B------:R-:W-:Y:S05]  /*80a0*/  BSYNC.RECONVERGENT B0 ;  /* 0x0000000000007941 */ /* 0x000fea0003800200 */
.L_x_36216:
[----:B------:R0:W-:Y:S01]  /*80b0*/  STG.E.U8 desc[UR36][R2.64], R5 ;  /* 0x0000000502007986 */ /* 0x0001e2000c101124 */
[----:B------:R-:W-:Y:S05]  /*80c0*/  BRA `(.L_x_36193) ;  /* 0x0000000000507947 */ /* 0x000fea0003800000 */
.L_x_36213:
        /* <DEDUP_REMOVED lines=12> */
.L_x_36218:
[----:B------:R-:W-:Y:S01]  /*8190*/  IMAD.MOV.U32 R5, RZ, RZ, 0x7f ;  /* 0x0000007fff057424 */ /* 0x000fe200078e00ff */
[----:B------:R-:W-:-:S04]  /*81a0*/  ISETP.GT.U32.AND P0, PT, R7, 0x7f800000, PT ;  /* 0x7f8000000700780c */ /* 0x000fc80003f04070 */
[----:B------:R-:W-:-:S05]  /*81b0*/  SEL R5, R5, 0x7c, P0 ;  /* 0x0000007c05057807 */ /* 0x000fca0000000000 */
[----:B------:R0:W-:Y:S01]  /*81c0*/  STG.E.U8 desc[UR36][R2.64], R5 ;  /* 0x0000000502007986 */ /* 0x0001e2000c101124 */
[----:B------:R-:W-:Y:S05]  /*81d0*/  BRA `(.L_x_36193) ;  /* 0x00000000000c7947 */ /* 0x000fea0003800000 */
.L_x_36212:
[----:B------:R-:W-:-:S04]  /*81e0*/  I2FP.F32.U32 R0, R4 ;  /* 0x0000000400007245 */ /* 0x000fc80000201000 */
[----:B------:R-:W-:-:S05]  /*81f0*/  F2FP.BF16.F32.PACK_AB R0, RZ, R0 ;  /* 0x00000000ff00723e */ /* 0x000fca00000010ff */
[----:B------:R0:W-:Y:S02]  /*8200*/  STG.E.U16 desc[UR36][R2.64], R0 ;  /* 0x0000000002007986 */ /* 0x0001e4000c101524 */
.L_x_36193:
[----:B------:R-:W-:Y:S05]  /*8210*/  BSYNC.RECONVERGENT B6 ;  /* 0x0000000000067941 */ /* 0x000fea0003800200 */
.L_x_36187:
[----:B------:R-:W-:-:S07]  /*8220*/  VIADD R17, R17, 0x80 ;  /* 0x0000008011117836 */ /* 0x000fce0000000000 */
.L_x_36119:
[----:B------:R-:W-:Y:S05]  /*8230*/  BSYNC.RECONVERGENT B7 ;  /* 0x0000000000077941 */ /* 0x000fea0003800200 */
.L_x_36118:
        /* <DEDUP_REMOVED lines=358> */
.L_x_36221:
        /* <DEDUP_REMOVED lines=16> */
.L_x_36225:
[----:B------:R3:W5:Y:S01]  /*99a0*/  LDG.E.U8 R19, desc[UR36][R2.64] ;  /* 0x0000002402137981 */ /* 0x000762000c1e1100 */
[----:B------:R-:W-:Y:S05]  /*99b0*/  BRA `(.L_x_36227) ;  /* 0x0000000c004c7947 */ /* 0x000fea0003800000 */
.L_x_36224:
        /* <DEDUP_REMOVED lines=8> */
.L_x_36229:
[----:B------:R0:W5:Y:S01]  /*9a40*/  LDG.E.U16 R19, desc[UR36][R2.64] ;  /* 0x0000002402137981 */ /* 0x000162000c1e1500 */
[----:B------:R-:W-:Y:S05]  /*9a50*/  BRA `(.L_x_36227) ;  /* 0x0000000c00247947 */ /* 0x000fea0003800000 */
.L_x_36228:
[----:B------:R0:W5:Y:S01]  /*9a60*/  LDG.E.U16 R19, desc[UR36][R2.64] ;  /* 0x0000002402137981 */ /* 0x000162000c1e1500 */
[----:B------:R-:W-:Y:S05]  /*9a70*/  BRA `(.L_x_36227) ;  /* 0x0000000c001c7947 */ /* 0x000fea0003800000 */
.L_x_36223:
        /* <DEDUP_REMOVED lines=9> */
.L_x_36231:
[----:B------:R-:W2:Y:S02]  /*9b10*/  LDG.E.U16 R0, desc[UR36][R2.64] ;  /* 0x0000002402007981 */ /* 0x000ea4000c1e1500 */
[----:B--2---:R-:W-:-:S06]  /*9b20*/  HADD2.F32 R0, -RZ, R0.H0_H0 ;  /* 0x20000000ff007230 */ /* 0x004fcc0000004100 */
[----:B------:R-:W0:Y:S02]  /*9b30*/  F2I.FTZ.TRUNC.NTZ R0, R0 ;  /* 0x0000000000007305 */ /* 0x000e24000021f100 */
[----:B0-----:R-:W-:Y:S01]  /*9b40*/  PRMT R19, R0, 0x7610, R19 ;  /* 0x0000761000137816 */ /* 0x001fe20000000013 */
[----:B------:R-:W-:Y:S06]  /*9b50*/  BRA `(.L_x_36227) ;  /* 0x0000000800e47947 */ /* 0x000fec0003800000 */
.L_x_36230:
        /* <DEDUP_REMOVED lines=9> */
.L_x_36233:
[----:B------:R-:W2:Y:S02]  /*9bf0*/  LDG.E.U16 R2, desc[UR36][R2.64] ;  /* 0x0000002402027981 */ /* 0x000ea4000c1e1500 */
[----:B--2---:R-:W-:-:S06]  /*9c00*/  HADD2.F32 R0, -RZ, R2.H0_H0 ;  /* 0x20000002ff007230 */ /* 0x004fcc0000004100 */
[----:B------:R-:W0:Y:S02]  /*9c10*/  F2I.FTZ.TRUNC.NTZ R0, R0 ;  /* 0x0000000000007305 */ /* 0x000e24000021f100 */
[----:B0-----:R-:W-:Y:S01]  /*9c20*/  PRMT R19, R0, 0x7610, R19 ;  /* 0x0000761000137816 */ /* 0x001fe20000000013 */
[----:B------:R-:W-:Y:S06]  /*9c30*/  BRA `(.L_x_36227) ;  /* 0x0000000800ac7947 */ /* 0x000fec0003800000 */
.L_x_36232:
[----:B------:R-:W2:Y:S02]  /*9c40*/  LDG.E.64 R2, desc[UR36][R2.64] ;  /* 0x0000002402027981 */ /* 0x000ea4000c1e1b00 */
[----:B--2---:R0:W1:Y:S02]  /*9c50*/  F2I.F64.TRUNC R19, R2 ;  /* 0x0000000200137311 */ /* 0x004064000030d100 */
[----:B01----:R-:W-:Y:S05]  /*9c60*/  BRA `(.L_x_36227) ;  /* 0x0000000800a07947 */ /* 0x003fea0003800000 */
.L_x_36222:
        /* <DEDUP_REMOVED lines=12> */
.L_x_36236:
[----:B------:R-:W2:Y:S02]  /*9d30*/  LDG.E.64 R2, desc[UR36][R2.64] ;  /* 0x0000002402027981 */ /* 0x000ea4000c1e1b00 */
[----:B--2---:R3:W4:Y:S02]  /*9d40*/  F2I.F64.TRUNC R19, R2 ;  /* 0x0000000200137311 */ /* 0x004724000030d100 */
[----:B---34-:R-:W-:Y:S05]  /*9d50*/  BRA `(.L_x_36227) ;  /* 0x0000000800647947 */ /* 0x018fea0003800000 */
.L_x_36235:
        /* <DEDUP_REMOVED lines=27> */
.L_x_36238:
        /* <DEDUP_REMOVED lines=14> */
.L_x_36237:
[----:B------:R-:W2:Y:S02]  /*9ff0*/  LDG.E.U16 R0, desc[UR36][R2.64] ;  /* 0x0000002402007981 */ /* 0x000ea4000c1e1500 */
[----:B--2---:R-:W-:-:S06]  /*a000*/  IMAD.U32 R0, R0, 0x10000, RZ ;  /* 0x0001000000007824 */ /* 0x004fcc00078e00ff */
[----:B------:R-:W0:Y:S02]  /*a010*/  F2I.FTZ.TRUNC.NTZ R0, R0 ;  /* 0x0000000000007305 */ /* 0x000e24000021f100 */
[----:B0-----:R-:W-:Y:S01]  /*a020*/  PRMT R19, R0, 0x7610, R19 ;  /* 0x0000761000137816 */ /* 0x001fe20000000013 */
[----:B------:R-:W-:Y:S06]  /*a030*/  BRA `(.L_x_36227) ;  /* 0x0000000400ac7947 */ /* 0x000fec0003800000 */
.L_x_36234:
        /* <DEDUP_REMOVED lines=10> */
.L_x_36241:
        /* <DEDUP_REMOVED lines=21> */
.L_x_36245:
[----:B------:R-:W-:Y:S05]  /*a230*/  BSYNC.RECONVERGENT B1 ;  /* 0x0000000000017941 */ /* 0x000fea0003800200 */
.L_x_36244:
[----:B------:R-:W-:Y:S01]  /*a240*/  IMAD.SHL.U32 R0, R0, 0x100000, RZ ;  /* 0x0010000000007824 */ /* 0x000fe200078e00ff */
[----:B------:R-:W-:-:S04]  /*a250*/  LEA R2, R2, 0x3b800000, 0x17 ;  /* 0x3b80000002027811 */ /* 0x000fc800078eb8ff */
[----:B------:R-:W-:-:S07]  /*a260*/  LOP3.LUT R0, R2, R0, R7, 0xfe, !PT ;  /* 0x0000000002007212 */ /* 0x000fce00078efe07 */
.L_x_36243:
[----:B------:R-:W-:Y:S05]  /*a270*/  BSYNC.RECONVERGENT B0 ;  /* 0x0000000000007941 */ /* 0x000fea0003800200 */
.L_x_36242:
[----:B------:R-:W0:Y:S02]  /*a280*/  F2I.FTZ.TRUNC.NTZ R0, R0 ;  /* 0x0000000000007305 */ /* 0x000e24000021f100 */
[----:B0-----:R-:W-:Y:S01]  /*a290*/  PRMT R19, R0, 0x7610, R19 ;  /* 0x0000761000137816 */ /* 0x001fe20000000013 */
[----:B------:R-:W-:Y:S06]  /*a2a0*/  BRA `(.L_x_36227) ;  /* 0x0000000400107947 */ /* 0x000fec0003800000 */
.L_x_36240:
        /* <DEDUP_REMOVED lines=21> */
.L_x_36249:
[----:B------:R-:W-:Y:S05]  /*a400*/  BSYNC.RECONVERGENT B1 ;  /* 0x0000000000017941 */ /* 0x000fea0003800200 */
.L_x_36248:
[----:B------:R-:W-:Y:S01]  /*a410*/  IMAD.SHL.U32 R0, R0, 0x200000, RZ ;  /* 0x0020000000007824 */ /* 0x000fe200078e00ff */
[----:B------:R-:W-:-:S04]  /*a420*/  LEA R2, R2, 0x37800000, 0x17 ;  /* 0x3780000002027811 */ /* 0x000fc800078eb8ff */
[----:B------:R-:W-:-:S07]  /*a430*/  LOP3.LUT R0, R2, R0, R7, 0xfe, !PT ;  /* 0x0000000002007212 */ /* 0x000fce00078efe07 */
.L_x_36247:
[----:B------:R-:W-:Y:S05]  /*a440*/  BSYNC.RECONVERGENT B0 ;  /* 0x0000000000007941 */ /* 0x000fea0003800200 */
.L_x_36246:
[----:B------:R-:W0:Y:S02]  /*a450*/  F2I.FTZ.TRUNC.NTZ R0, R0 ;  /* 0x0000000000007305 */ /* 0x000e24000021f100 */
[----:B0-----:R-:W-:Y:S01]  /*a460*/  PRMT R19, R0, 0x7610, R19 ;  /* 0x0000761000137816 */ /* 0x001fe20000000013 */
[----:B------:R-:W-:Y:S06]  /*a470*/  BRA `(.L_x_36227) ;  /* 0x00000000009c7947 */ /* 0x000fec0003800000 */
.L_x_36239:
        /* <DEDUP_REMOVED lines=14> */
.L_x_36253:
[----:B------:R-:W-:Y:S05]  /*a560*/  BSYNC.RECONVERGENT B0 ;  /* 0x0000000000007941 */ /* 0x000fea0003800200 */
.L_x_36252:
[----:B------:R-:W0:Y:S02]  /*a570*/  F2I.FTZ.TRUNC.NTZ R0, R0 ;  /* 0x0000000000007305 */ /* 0x000e24000021f100 */
[----:B0-----:R-:W-:Y:S01]  /*a580*/  PRMT R19, R0, 0x7610, R19 ;  /* 0x0000761000137816 */ /* 0x001fe20000000013 */
[----:B------:R-:W-:Y:S06]  /*a590*/  BRA `(.L_x_36227) ;  /* 0x0000000000547947 */ /* 0x000fec0003800000 */
.L_x_36226:
        /* <DEDUP_REMOVED lines=16> */
.L_x_36254:
[----:B------:R-:W-:Y:S01]  /*a6a0*/  PRMT R19, RZ, 0x7610, R19 ;  /* 0x00007610ff137816 */ /* 0x000fe20000000013 */
[----:B------:R-:W-:Y:S06]  /*a6b0*/  BRA `(.L_x_36227) ;  /* 0x00000000000c7947 */ /* 0x000fec0003800000 */
.L_x_36251:
[----:B------:R2:W5:Y:S01]  /*a6c0*/  LDG.E.U16 R19, desc[UR36][R2.64] ;  /* 0x0000002402137981 */ /* 0x000562000c1e1500 */
[----:B------:R-:W-:Y:S05]  /*a6d0*/  BRA `(.L_x_36227) ;  /* 0x0000000000047947 */ /* 0x000fea0003800000 */
.L_x_36250:
[----:B------:R1:W5:Y:S02]  /*a6e0*/  LDG.E.U16 R19, desc[UR36][R2.64] ;  /* 0x0000002402137981 */ /* 0x000364000c1e1500 */
.L_x_36227:
        /* <DEDUP_REMOVED lines=16> */
.L_x_36258:
[----:B------:R0:W5:Y:S01]  /*a7f0*/  LDG.E.U8 R0, desc[UR36][R2.64] ;  /* 0x0000002402007981 */ /* 0x000162000c1e1100 */
[----:B------:R-:W-:Y:S05]  /*a800*/  BRA `(.L_x_36260) ;  /* 0x0000000c004c7947 */ /* 0x000fea0003800000 */
.L_x_36257:
        /* <DEDUP_REMOVED lines=8> */
.L_x_36262:
[----:B------:R0:W5:Y:S01]  /*a890*/  LDG.E.U16 R0, desc[UR36][R2.64] ;  /* 0x0000002402007981 */ /* 0x000162000c1e1500 */
[----:B------:R-:W-:Y:S05]  /*a8a0*/  BRA `(.L_x_36260) ;  /* 0x0000000c00247947 */ /* 0x000fea0003800000 */
.L_x_36261:
[----:B------:R0:W5:Y:S01]  /*a8b0*/  LDG.E.U16 R0, desc[UR36][R2.64] ;  /* 0x0000002402007981 */ /* 0x000162000c1e1500 */
[----:B------:R-:W-:Y:S05]  /*a8c0*/  BRA `(.L_x_36260) ;  /* 0x0000000c001c7947 */ /* 0x000fea0003800000 */
.L_x_36256:
        /* <DEDUP_REMOVED lines=9> */
.L_x_36264:
[----:B------:R-:W2:Y:S02]  /*a960*/  LDG.E.U16 R4, desc[UR36][R2.64] ;  /* 0x0000002402047981 */ /* 0x000ea4000c1e1500 */
[----:B--2---:R-:W-:-:S06]  /*a970*/  HADD2.F32 R4, -RZ, R4.H0_H0 ;  /* 0x20000004ff047230 */ /* 0x004fcc0000004100 */
[----:B------:R-:W0:Y:S02]  /*a980*/  F2I.FTZ.TRUNC.NTZ R4, R4 ;  /* 0x0000000400047305 */ /* 0x000e24000021f100 */
[----:B0-----:R-:W-:Y:S01]  /*a990*/  PRMT R0, R4, 0x7610, R0 ;  /* 0x0000761004007816 */ /* 0x001fe20000000000 */
[----:B------:R-:W-:Y:S06]  /*a9a0*/  BRA `(.L_x_36260) ;  /* 0x0000000800e47947 */ /* 0x000fec0003800000 */
.L_x_36263:
        /* <DEDUP_REMOVED lines=9> */
.L_x_36266:
[----:B------:R-:W2:Y:S02]  /*aa40*/  LDG.E.U16 R2, desc[UR36][R2.64] ;  /* 0x0000002402027981 */ /* 0x000ea4000c1e1500 */
[----:B--2---:R-:W-:-:S06]  /*aa50*/  HADD2.F32 R4, -RZ, R2.H0_H0 ;  /* 0x20000002ff047230 */ /* 0x004fcc0000004100 */
[----:B------:R-:W0:Y:S02]  /*aa60*/  F2I.FTZ.TRUNC.NTZ R4, R4 ;  /* 0x0000000400047305 */ /* 0x000e24000021f100 */
[----:B0-----:R-:W-:Y:S01]  /*aa70*/  PRMT R0, R4, 0x7610, R0 ;  /* 0x0000761004007816 */ /* 0x001fe20000000000 */
[----:B------:R-:W-:Y:S06]  /*aa80*/  BRA `(.L_x_36260) ;  /* 0x0000000800ac7947 */ /* 0x000fec0003800000 */
.L_x_36265:
[----:B------:R-:W2:Y:S02]  /*aa90*/  LDG.E.64 R2, desc[UR36][R2.64] ;  /* 0x0000002402027981 */ /* 0x000ea4000c1e1b00 */
[----:B--2---:R3:W4:Y:S02]  /*aaa0*/  F2I.F64.TRUNC R0, R2 ;  /* 0x0000000200007311 */ /* 0x004724000030d100 */
[----:B---34-:R-:W-:Y:S05]  /*aab0*/  BRA `(.L_x_36260) ;  /* 0x0000000800a07947 */ /* 0x018fea0003800000 */
.L_x_36255:
        /* <DEDUP_REMOVED lines=12> */
.L_x_36269:
[----:B------:R-:W2:Y:S02]  /*ab80*/  LDG.E.64 R2, desc[UR36][R2.64] ;  /* 0x0000002402027981 */ /* 0x000ea4000c1e1b00 */
[----:B--2---:R3:W4:Y:S02]  /*ab90*/  F2I.F64.TRUNC R0, R2 ;  /* 0x0000000200007311 */ /* 0x004724000030d100 */
[----:B---34-:R-:W-:Y:S05]  /*aba0*/  BRA `(.L_x_36260) ;  /* 0x0000000800647947 */ /* 0x018fea0003800000 */
.L_x_36268:
        /* <DEDUP_REMOVED lines=27> */
.L_x_36271:
        /* <DEDUP_REMOVED lines=14> */
.L_x_36270:
[----:B------:R-:W2:Y:S02]  /*ae40*/  LDG.E.U16 R4, desc[UR36][R2.64] ;  /* 0x0000002402047981 */ /* 0x000ea4000c1e1500 */
[----:B--2---:R-:W-:-:S06]  /*ae50*/  SHF.L.U32 R4, R4, 0x10, RZ ;  /* 0x0000001004047819 */ /* 0x004fcc00000006ff */
[----:B------:R-:W0:Y:S02]  /*ae60*/  F2I.FTZ.TRUNC.NTZ R4, R4 ;  /* 0x0000000400047305 */ /* 0x000e24000021f100 */
[----:B0-----:R-:W-:Y:S01]  /*ae70*/  PRMT R0, R4, 0x7610, R0 ;  /* 0x0000761004007816 */ /* 0x001fe20000000000 */
[----:B------:R-:W-:Y:S06]  /*ae80*/  BRA `(.L_x_36260) ;  /* 0x0000000400ac7947 */ /* 0x000fec0003800000 */
.L_x_36267:
        /* <DEDUP_REMOVED lines=10> */
.L_x_36274:
        /* <DEDUP_REMOVED lines=21> */
.L_x_36278:
[----:B------:R-:W-:Y:S05]  /*b080*/  BSYNC.RECONVERGENT B1 ;  /* 0x0000000000017941 */ /* 0x000fea0003800200 */
.L_x_36277:
[----:B------:R-:W-:Y:S01]  /*b090*/  IMAD.SHL.U32 R0, R0, 0x100000, RZ ;  /* 0x0010000000007824 */ /* 0x000fe200078e00ff */
[----:B------:R-:W-:-:S04]  /*b0a0*/  LEA R2, R2, 0x3b800000, 0x17 ;  /* 0x3b80000002027811 */ /* 0x000fc800078eb8ff */
[----:B------:R-:W-:-:S07]  /*b0b0*/  LOP3.LUT R4, R2, R0, R7, 0xfe, !PT ;  /* 0x0000000002047212 */ /* 0x000fce00078efe07 */
.L_x_36276:
[----:B------:R-:W-:Y:S05]  /*b0c0*/  BSYNC.RECONVERGENT B0 ;  /* 0x0000000000007941 */ /* 0x000fea0003800200 */
.L_x_36275:
[----:B------:R-:W0:Y:S02]  /*b0d0*/  F2I.FTZ.TRUNC.NTZ R4, R4 ;  /* 0x0000000400047305 */ /* 0x000e24000021f100 */
[----:B0-----:R-:W-:Y:S01]  /*b0e0*/  PRMT R0, R4, 0x7610, R0 ;  /* 0x0000761004007816 */ /* 0x001fe20000000000 */
[----:B------:R-:W-:Y:S06]  /*b0f0*/  BRA `(.L_x_36260) ;  /* 0x0000000400107947 */ /* 0x000fec0003800000 */
.L_x_36273:
        /* <DEDUP_REMOVED lines=21> */
.L_x_36282:
[----:B------:R-:W-:Y:S05]  /*b250*/  BSYNC.RECONVERGENT B1 ;  /* 0x0000000000017941 */ /* 0x000fea0003800200 */
.L_x_36281:
[----:B------:R-:W-:Y:S01]  /*b260*/  IMAD.SHL.U32 R0, R0, 0x200000, RZ ;  /* 0x0020000000007824 */ /* 0x000fe200078e00ff */
[----:B------:R-:W-:-:S04]  /*b270*/  LEA R2, R2, 0x37800000, 0x17 ;  /* 0x3780000002027811 */ /* 0x000fc800078eb8ff */
[----:B------:R-:W-:-:S07]  /*b280*/  LOP3.LUT R4, R2, R0, R7, 0xfe, !PT ;  /* 0x0000000002047212 */ /* 0x000fce00078efe07 */
.L_x_36280:
[----:B------:R-:W-:Y:S05]  /*b290*/  BSYNC.RECONVERGENT B0 ;  /* 0x0000000000007941 */ /* 0x000fea0003800200 */
.L_x_36279:
[----:B------:R-:W0:Y:S02]  /*b2a0*/  F2I.FTZ.TRUNC.NTZ R4, R4 ;  /* 0x0000000400047305 */ /* 0x000e24000021f100 */
[----:B0-----:R-:W-:Y:S01]  /*b2b0*/  PRMT R0, R4, 0x7610, R0 ;  /* 0x0000761004007816 */ /* 0x001fe20000000000 */
[----:B------:R-:W-:Y:S06]  /*b2c0*/  BRA `(.L_x_36260) ;  /* 0x00000000009c7947 */ /* 0x000fec0003800000 */
.L_x_36272:
        /* <DEDUP_REMOVED lines=14> */
.L_x_36286:
[----:B------:R-:W-:Y:S05]  /*b3b0*/  BSYNC.RECONVERGENT B0 ;  /* 0x0000000000007941 */ /* 0x000fea0003800200 */
.L_x_36285:
[----:B------:R-:W0:Y:S02]  /*b3c0*/  F2I.FTZ.TRUNC.NTZ R4, R4 ;  /* 0x0000000400047305 */ /* 0x000e24000021f100 */
[----:B0-----:R-:W-:Y:S01]  /*b3d0*/  PRMT R0, R4, 0x7610, R0 ;  /* 0x0000761004007816 */ /* 0x001fe20000000000 */
[----:B------:R-:W-:Y:S06]  /*b3e0*/  BRA `(.L_x_36260) ;  /* 0x0000000000547947 */ /* 0x000fec0003800000 */
.L_x_36259:
        /* <DEDUP_REMOVED lines=16> */
.L_x_36287:
[----:B------:R-:W-:Y:S01]  /*b4f0*/  PRMT R0, RZ, 0x7610, R0 ;  /* 0x00007610ff007816 */ /* 0x000fe20000000000 */
[----:B------:R-:W-:Y:S06]  /*b500*/  BRA `(.L_x_36260) ;  /* 0x00000000000c7947 */ /* 0x000fec0003800000 */
.L_x_36284:
[----:B------:R2:W5:Y:S01]  /*b510*/  LDG.E.U16 R0, desc[UR36][R2.64] ;  /* 0x0000002402007981 */ /* 0x000562000c1e1500 */
[----:B------:R-:W-:Y:S05]  /*b520*/  BRA `(.L_x_36260) ;  /* 0x0000000000047947 */ /* 0x000fea0003800000 */
.L_x_36283:
[----:B------:R1:W5:Y:S02]  /*b530*/  LDG.E.U16 R0, desc[UR36][R2.64] ;  /* 0x0000002402007981 */ /* 0x000364000c1e1500 */
.L_x_36260:
        /* <DEDUP_REMOVED lines=8> */
[----:B------:R-:W-:Y:S02]  /*b5c0*/  ISETP.NE.AND P0, PT, R0, RZ, P0 ;  /* 0x000000ff0000720c */ /* 0x000fe40000705270 */
        /* <DEDUP_REMOVED lines=14> */
.L_x_36292:
[----:B------:R4:W-:Y:S01]  /*b6b0*/  STG.E.U8 desc[UR36][R2.64], R4 ;  /* 0x0000000402007986 */ /* 0x0009e2000c101124 */
[----:B------:R-:W-:Y:S05]  /*b6c0*/  BRA `(.L_x_36294) ;  /* 0x0000000800fc7947 */ /* 0x000fea0003800000 */
.L_x_36291:
        /* <DEDUP_REMOVED lines=9> */
.L_x_36296:
[----:B------:R2:W-:Y:S01]  /*b760*/  STG.E desc[UR36][R2.64], R4 ;  /* 0x0000000402007986 */ /* 0x0005e2000c101924 */
[----:B------:R-:W-:Y:S05]  /*b770*/  BRA `(.L_x_36294) ;  /* 0x0000000800d07947 */ /* 0x000fea0003800000 */
.L_x_36295:
[----:B------:R0:W-:Y:S01]  /*b780*/  STG.E.U16 desc[UR36][R2.64], R4 ;  /* 0x0000000402007986 */ /* 0x0001e2000c101524 */
[----:B------:R-:W-:Y:S05]  /*b790*/  BRA `(.L_x_36294) ;  /* 0x0000000800c87947 */ /* 0x000fea0003800000 */
.L_x_36290:
        /* <DEDUP_REMOVED lines=9> */
.L_x_36298:
[----:B------:R-:W-:-:S04]  /*b830*/  I2FP.F32.U32 R0, R4 ;  /* 0x0000000400007245 */ /* 0x000fc80000201000 */
[----:B------:R-:W-:-:S05]  /*b840*/  F2FP.F16.F32.PACK_AB R0, RZ, R0 ;  /* 0x00000000ff00723e */ /* 0x000fca00000000ff */
[----:B------:R0:W-:Y:S01]  /*b850*/  STG.E.U16 desc[UR36][R2.64], R0 ;  /* 0x0000000002007986 */ /* 0x0001e2000c101524 */
[----:B------:R-:W-:Y:S05]  /*b860*/  BRA `(.L_x_36294) ;  /* 0x0000000800947947 */ /* 0x000fea0003800000 */
.L_x_36297:
        /* <DEDUP_REMOVED lines=10> */
.L_x_36300:
[----:B------:R-:W-:-:S04]  /*b910*/  I2FP.F32.U32 R4, R4 ;  /* 0x0000000400047245 */ /* 0x000fc80000201000 */
[----:B------:R-:W-:-:S04]  /*b920*/  F2FP.F16.F32.PACK_AB R5, RZ, R4 ;  /* 0x00000004ff05723e */ /* 0x000fc800000000ff */
[----:B------:R-:W-:-:S05]  /*b930*/  PRMT R5, R5, 0x5410, RZ ;  /* 0x0000541005057816 */ /* 0x000fca00000000ff */
[----:B------:R0:W-:Y:S01]  /*b940*/  STG.E desc[UR36][R2.64], R5 ;  /* 0x0000000502007986 */ /* 0x0001e2000c101924 */
[----:B------:R-:W-:Y:S05]  /*b950*/  BRA `(.L_x_36294) ;  /* 0x0000000800587947 */ /* 0x000fea0003800000 */
.L_x_36299:
[----:B------:R-:W0:Y:S02]  /*b960*/  I2F.F64.U32 R4, R4 ;  /* 0x0000000400047312 */ /* 0x000e240000201800 */
[----:B0-----:R0:W-:Y:S01]  /*b970*/  STG.E.64 desc[UR36][R2.64], R4 ;  /* 0x0000000402007986 */ /* 0x0011e2000c101b24 */
[----:B------:R-:W-:Y:S05]  /*b980*/  BRA `(.L_x_36294) ;  /* 0x00000008004c7947 */ /* 0x000fea0003800000 */
.L_x_36289:
        /* <DEDUP_REMOVED lines=12> */
.L_x_36304:
        /* <DEDUP_REMOVED lines=17> */
.L_x_36306:
[----:B------:R-:W-:Y:S05]  /*bb60*/  BSYNC.RECONVERGENT B0 ;  /* 0x0000000000007941 */ /* 0x000fea0003800200 */
.L_x_36305:
[----:B------:R0:W-:Y:S01]  /*bb70*/  STG.E.U8 desc[UR36][R2.64], R0 ;  /* 0x0000000002007986 */ /* 0x0001e2000c101124 */
[----:B------:R-:W-:Y:S05]  /*bb80*/  BRA `(.L_x_36294) ;  /* 0x0000000400cc7947 */ /* 0x000fea0003800000 */
.L_x_36303:
        /* <DEDUP_REMOVED lines=17> */
.L_x_36308:
[----:B------:R-:W-:Y:S05]  /*bca0*/  BSYNC.RECONVERGENT B0 ;  /* 0x0000000000007941 */ /* 0x000fea0003800200 */
.L_x_36307:
[----:B------:R0:W-:Y:S01]  /*bcb0*/  STG.E.U8 desc[UR36][R2.64], R0 ;  /* 0x0000000002007986 */ /* 0x0001e2000c101124 */
[----:B------:R-:W-:Y:S05]  /*bcc0*/  BRA `(.L_x_36294) ;  /* 0x00000004007c7947 */ /* 0x000fea0003800000 */
.L_x_36302:
        /* <DEDUP_REMOVED lines=21> */
.L_x_36310:
[----:B------:R-:W-:-:S05]  /*be20*/  IMAD.MOV.U32 R5, RZ, RZ, RZ ;  /* 0x000000ffff057224 */ /* 0x000fca00078e00ff */
[----:B------:R0:W-:Y:S01]  /*be30*/  STG.E.64 desc[UR36][R2.64], R4 ;  /* 0x0000000402007986 */ /* 0x0001e2000c101b24 */
[----:B------:R-:W-:Y:S05]  /*be40*/  BRA `(.L_x_36294) ;  /* 0x00000004001c7947 */ /* 0x000fea0003800000 */
.L_x_36309:
[----:B------:R0:W-:Y:S01]  /*be50*/  STG.E desc[UR36][R2.64], R4 ;  /* 0x0000000402007986 */ /* 0x0001e2000c101924 */
[----:B------:R-:W-:Y:S05]  /*be60*/  BRA `(.L_x_36294) ;  /* 0x0000000400147947 */ /* 0x000fea0003800000 */
.L_x_36301:
        /* <DEDUP_REMOVED lines=8> */
.L_x_36312:
[----:B------:R-:W-:Y:S01]  /*bef0*/  CS2R R6, SRZ ;  /* 0x0000000000067805 */ /* 0x000fe2000001ff00 */
[----:B------:R-:W0:Y:S04]  /*bf00*/  I2F.F64.U32 R4, R4 ;  /* 0x0000000400047312 */ /* 0x000e280000201800 */
[----:B0-----:R0:W-:Y:S01]  /*bf10*/  STG.E.128 desc[UR36][R2.64], R4 ;  /* 0x0000000402007986 */ /* 0x0011e2000c101d24 */
[----:B------:R-:W-:Y:S05]  /*bf20*/  BRA `(.L_x_36294) ;  /* 0x0000000000e47947 */ /* 0x000fea0003800000 */
.L_x_36311:
[----:B------:R-:W-:-:S09]  /*bf30*/  UISETP.NE.AND UP0, UPT, UR4, 0xf, UPT ;  /* 0x0000000f0400788c */ /* 0x000fd2000bf05270 */
[----:B------:R-:W-:Y:S05]  /*bf40*/  BRA.U !UP0, `(.L_x_36313) ;  /* 0x0000000108d07547 */ /* 0x000fea000b800000 */
[----:B------:R-:W-:-:S09]  /*bf50*/  UISETP.NE.AND UP0, UPT, UR4, 0x17, UPT ;  /* 0x000000170400788c */ /* 0x000fd2000bf05270 */
[----:B------:R-:W-:Y:S05]  /*bf60*/  BRA.U !UP0, `(.L_x_36314) ;  /* 0x0000000108847547 */ /* 0x000fea000b800000 */
[----:B------:R-:W-:-:S09]  /*bf70*/  UISETP.NE.AND UP0, UPT, UR4, 0x18, UPT ;  /* 0x000000180400788c */ /* 0x000fd2000bf05270 */
[----:B------:R-:W-:Y:S05]  /*bf80*/  BRA.U !UP0, `(.L_x_36315) ;  /* 0x0000000108447547 */ /* 0x000fea000b800000 */
.L_x_36293:
        /* <DEDUP_REMOVED lines=16> */
.L_x_36316:
[----:B------:R-:W-:Y:S05]  /*c090*/  BRA `(.L_x_36294) ;  /* 0x0000000000887947 */ /* 0x000fea0003800000 */
.L_x_36315:
        /* <DEDUP_REMOVED lines=11> */
.L_x_36318:
[----:B------:R-:W-:Y:S05]  /*c150*/  BSYNC.RECONVERGENT B0 ;  /* 0x0000000000007941 */ /* 0x000fea0003800200 */
.L_x_36317:
[----:B------:R0:W-:Y:S01]  /*c160*/  STG.E.U8 desc[UR36][R2.64], R5 ;  /* 0x0000000502007986 */ /* 0x0001e2000c101124 */
[----:B------:R-:W-:Y:S05]  /*c170*/  BRA `(.L_x_36294) ;  /* 0x0000000000507947 */ /* 0x000fea0003800000 */
.L_x_36314:
        /* <DEDUP_REMOVED lines=12> */
.L_x_36319:
[----:B------:R-:W-:Y:S01]  /*c240*/  IMAD.MOV.U32 R5, RZ, RZ, 0x7f ;  /* 0x0000007fff057424 */ /* 0x000fe200078e00ff */
[----:B------:R-:W-:-:S04]  /*c250*/  ISETP.GT.U32.AND P0, PT, R7, 0x7f800000, PT ;  /* 0x7f8000000700780c */ /* 0x000fc80003f04070 */
[----:B------:R-:W-:-:S05]  /*c260*/  SEL R5, R5, 0x7c, P0 ;  /* 0x0000007c05057807 */ /* 0x000fca0000000000 */
[----:B------:R0:W-:Y:S01]  /*c270*/  STG.E.U8 desc[UR36][R2.64], R5 ;  /* 0x0000000502007986 */ /* 0x0001e2000c101124 */
[----:B------:R-:W-:Y:S05]  /*c280*/  BRA `(.L_x_36294) ;  /* 0x00000000000c7947 */ /* 0x000fea0003800000 */
.L_x_36313:
[----:B------:R-:W-:-:S04]  /*c290*/  I2FP.F32.U32 R0, R4 ;  /* 0x0000000400007245 */ /* 0x000fc80000201000 */
[----:B------:R-:W-:-:S05]  /*c2a0*/  F2FP.BF16.F32.PACK_AB R0, RZ, R0 ;  /* 0x00000000ff00723e */ /* 0x000fca00000010ff */
[----:B------:R0:W-:Y:S02]  /*c2b0*/  STG.E.U16 desc[UR36][R2.64], R0 ;  /* 0x0000000002007986 */ /* 0x0001e4000c101524 */
.L_x_36294:
[----:B------:R-:W-:Y:S05]  /*c2c0*/  BSYNC.RECONVERGENT B6 ;  /* 0x0000000000067941 */ /* 0x000fea0003800200 */
.L_x_36288:
[----:B------:R-:W-:-:S07]  /*c2d0*/  VIADD R17, R17, 0x80 ;  /* 0x0000008011117836 */ /* 0x000fce0000000000 */
.L_x_36220:
[----:B------:R-:W-:Y:S05]  /*c2e0*/  BSYNC.RECONVERGENT B7 ;  /* 0x0000000000077941 */ /* 0x000fea0003800200 */
.L_x_36219:
        /* <DEDUP_REMOVED lines=357> */
.L_x_36320:
        /* <DEDUP_REMOVED lines=19> */
.L_x_36324:
[----:B------:R0:W5:Y:S01]  /*da70*/  LDG.E.U8 R19, desc[UR36][R2.64] ;  /* 0x0000002402137981 */ /* 0x000162000c1e1100 */
[----:B------:R-:W-:Y:S05]  /*da80*/  BRA `(.L_x_36326) ;  /* 0x0000000c004c7947 */ /* 0x000fea0003800000 */
.L_x_36323:
        /* <DEDUP_REMOVED lines=8> */
.L_x_36328:
[----:B------:R0:W5:Y:S01]  /*db10*/  LDG.E.U16 R19, desc[UR36][R2.64] ;  /* 0x0000002402137981 */ /* 0x000162000c1e1500 */
[----:B------:R-:W-:Y:S05]  /*db20*/  BRA `(.L_x_36326) ;  /* 0x0000000c00247947 */ /* 0x000fea0003800000 */
.L_x_36327:
[----:B------:R0:W5:Y:S01]  /*db30*/  LDG.E.U16 R19, desc[UR36][R2.64] ;  /* 0x0000002402137981 */ /* 0x000162000c1e1500 */
[----:B------:R-:W-:Y:S05]  /*db40*/  BRA `(.L_x_36326) ;  /* 0x0000000c001c7947 */ /* 0x000fea0003800000 */
.L_x_36322:
        /* <DEDUP_REMOVED lines=9> */
.L_x_36330:
[----:B------:R-:W2:Y:S02]  /*dbe0*/  LDG.E.U16 R0, desc[UR36][R2.64] ;  /* 0x0000002402007981 */ /* 0x000ea4000c1e1500 */
[----:B--2---:R-:W-:-:S06]  /*dbf0*/  HADD2.F32 R0, -RZ, R0.H0_H0 ;  /* 0x20000000ff007230 */ /* 0x004fcc0000004100 */
[----:B------:R-:W0:Y:S02]  /*dc00*/  F2I.FTZ.TRUNC.NTZ R0, R0 ;  /* 0x0000000000007305 */ /* 0x000e24000021f100 */
[----:B0-----:R-:W-:Y:S01]  /*dc10*/  PRMT R19, R0, 0x7610, R19 ;  /* 0x0000761000137816 */ /* 0x001fe20000000013 */
[----:B------:R-:W-:Y:S06]  /*dc20*/  BRA `(.L_x_36326) ;  /* 0x0000000800e47947 */ /* 0x000fec0003800000 */
.L_x_36329:
        /* <DEDUP_REMOVED lines=9> */
.L_x_36332:
[----:B------:R-:W2:Y:S02]  /*dcc0*/  LDG.E.U16 R2, desc[UR36][R2.64] ;  /* 0x0000002402027981 */ /* 0x000ea4000c1e1500 */
[----:B--2---:R-:W-:-:S06]  /*dcd0*/  HADD2.F32 R0, -RZ, R2.H0_H0 ;  /* 0x20000002ff007230 */ /* 0x004fcc0000004100 */
[----:B------:R-:W0:Y:S02]  /*dce0*/  F2I.FTZ.TRUNC.NTZ R0, R0 ;  /* 0x0000000000007305 */ /* 0x000e24000021f100 */
[----:B0-----:R-:W-:Y:S01]  /*dcf0*/  PRMT R19, R0, 0x7610, R19 ;  /* 0x0000761000137816 */ /* 0x001fe20000000013 */
[----:B------:R-:W-:Y:S06]  /*dd00*/  BRA `(.L_x_36326) ;  /* 0x0000000800ac7947 */ /* 0x000fec0003800000 */
.L_x_36331:
[----:B------:R-:W2:Y:S02]  /*dd10*/  LDG.E.64 R2, desc[UR36][R2.64] ;  /* 0x0000002402027981 */ /* 0x000ea4000c1e1b00 */
[----:B--2---:R3:W4:Y:S02]  /*dd20*/  F2I.F64.TRUNC R19, R2 ;  /* 0x0000000200137311 */ /* 0x004724000030d100 */
[----:B---34-:R-:W-:Y:S05]  /*dd30*/  BRA `(.L_x_36326) ;  /* 0x0000000800a07947 */ /* 0x018fea0003800000 */
.L_x_36321:
        /* <DEDUP_REMOVED lines=12> */
.L_x_36335:
[----:B------:R-:W2:Y:S02]  /*de00*/  LDG.E.64 R2, desc[UR36][R2.64] ;  /* 0x0000002402027981 */ /* 0x000ea4000c1e1b00 */
[----:B--2---:R0:W1:Y:S02]  /*de10*/  F2I.F64.TRUNC R19, R2 ;  /* 0x0000000200137311 */ /* 0x004064000030d100 */
[----:B01----:R-:W-:Y:S05]  /*de20*/  BRA `(.L_x_36326) ;  /* 0x0000000800647947 */ /* 0x003fea0003800000 */
.L_x_36334:
        /* <DEDUP_REMOVED lines=27> */
.L_x_36337:
        /* <DEDUP_REMOVED lines=14> */
.L_x_36336:
[----:B------:R-:W2:Y:S02]  /*e0c0*/  LDG.E.U16 R0, desc[UR36][R2.64] ;  /* 0x0000002402007981 */ /* 0x000ea4000c1e1500 */
[----:B--2---:R-:W-:-:S06]  /*e0d0*/  IMAD.U32 R0, R0, 0x10000, RZ ;  /* 0x0001000000007824 */ /* 0x004fcc00078e00ff */
[----:B------:R-:W0:Y:S02]  /*e0e0*/  F2I.FTZ.TRUNC.NTZ R0, R0 ;  /* 0x0000000000007305 */ /* 0x000e24000021f100 */
[----:B0-----:R-:W-:Y:S01]  /*e0f0*/  PRMT R19, R0, 0x7610, R19 ;  /* 0x0000761000137816 */ /* 0x001fe20000000013 */
[----:B------:R-:W-:Y:S06]  /*e100*/  BRA `(.L_x_36326) ;  /* 0x0000000400ac7947 */ /* 0x000fec0003800000 */
.L_x_36333:
        /* <DEDUP_REMOVED lines=10> */
.L_x_36340:
        /* <DEDUP_REMOVED lines=21> */
.L_x_36344:
[----:B------:R-:W-:Y:S05]  /*e300*/  BSYNC.RECONVERGENT B1 ;  /* 0x0000000000017941 */ /* 0x000fea0003800200 */
.L_x_36343:
[----:B------:R-:W-:Y:S02]  /*e310*/  SHF.L.U32 R0, R0, 0x14, RZ ;  /* 0x0000001400007819 */ /* 0x000fe400000006ff */
[----:B------:R-:W-:-:S04]  /*e320*/  LEA R2, R2, 0x3b800000, 0x17 ;  /* 0x3b80000002027811 */ /* 0x000fc800078eb8ff */
[----:B------:R-:W-:-:S07]  /*e330*/  LOP3.LUT R0, R2, R0, R7, 0xfe, !PT ;  /* 0x0000000002007212 */ /* 0x000fce00078efe07 */
.L_x_36342:
[----:B------:R-:W-:Y:S05]  /*e340*/  BSYNC.RECONVERGENT B0 ;  /* 0x0000000000007941 */ /* 0x000fea0003800200 */
.L_x_36341:
[----:B------:R-:W0:Y:S02]  /*e350*/  F2I.FTZ.TRUNC.NTZ R0, R0 ;  /* 0x0000000000007305 */ /* 0x000e24000021f100 */
[----:B0-----:R-:W-:Y:S01]  /*e360*/  PRMT R19, R0, 0x7610, R19 ;  /* 0x0000761000137816 */ /* 0x001fe20000000013 */
[----:B------:R-:W-:Y:S06]  /*e370*/  BRA `(.L_x_36326) ;  /* 0x0000000400107947 */ /* 0x000fec0003800000 */
.L_x_36339:
        /* <DEDUP_REMOVED lines=21> */
.L_x_36348:
[----:B------:R-:W-:Y:S05]  /*e4d0*/  BSYNC.RECONVERGENT B1 ;  /* 0x0000000000017941 */ /* 0x000fea0003800200 */
.L_x_36347:
[----:B------:R-:W-:Y:S01]  /*e4e0*/  IMAD.SHL.U32 R0, R0, 0x200000, RZ ;  /* 0x0020000000007824 */ /* 0x000fe200078e00ff */
[----:B------:R-:W-:-:S04]  /*e4f0*/  LEA R2, R2, 0x37800000, 0x17 ;  /* 0x3780000002027811 */ /* 0x000fc800078eb8ff */
[----:B------:R-:W-:-:S07]  /*e500*/  LOP3.LUT R0, R2, R0, R7, 0xfe, !PT ;  /* 0x0000000002007212 */ /* 0x000fce00078efe07 */
.L_x_36346:
[----:B------:R-:W-:Y:S05]  /*e510*/  BSYNC.RECONVERGENT B0 ;  /* 0x0000000000007941 */ /* 0x000fea0003800200 */
.L_x_36345:
[----:B------:R-:W0:Y:S02]  /*e520*/  F2I.FTZ.TRUNC.NTZ R0, R0 ;  /* 0x0000000000007305 */ /* 0x000e24000021f100 */
[----:B0-----:R-:W-:Y:S01]  /*e530*/  PRMT R19, R0, 0x7610, R19 ;  /* 0x0000761000137816 */ /* 0x001fe20000000013 */
[----:B------:R-:W-:Y:S06]  /*e540*/  BRA `(.L_x_36326) ;  /* 0x00000000009c7947 */ /* 0x000fec0003800000 */
.L_x_36338:
        /* <DEDUP_REMOVED lines=14> */
.L_x_36352:
[----:B------:R-:W-:Y:S05]  /*e630*/  BSYNC.RECONVERGENT B0 ;  /* 0x0000000000007941 */ /* 0x000fea0003800200 */
.L_x_36351:
[----:B------:R-:W0:Y:S02]  /*e640*/  F2I.FTZ.TRUNC.NTZ R0, R0 ;  /* 0x0000000000007305 */ /* 0x000e24000021f100 */
[----:B0-----:R-:W-:Y:S01]  /*e650*/  PRMT R19, R0, 0x7610, R19 ;  /* 0x0000761000137816 */ /* 0x001fe20000000013 */
[----:B------:R-:W-:Y:S06]  /*e660*/  BRA `(.L_x_36326) ;  /* 0x0000000000547947 */ /* 0x000fec0003800000 */
.L_x_36325:
        /* <DEDUP_REMOVED lines=16> */
.L_x_36353:
[----:B------:R-:W-:Y:S01]  /*e770*/  PRMT R19, RZ, 0x7610, R19 ;  /* 0x00007610ff137816 */ /* 0x000fe20000000013 */
[----:B------:R-:W-:Y:S06]  /*e780*/  BRA `(.L_x_36326) ;  /* 0x00000000000c7947 */ /* 0x000fec0003800000 */
.L_x_36350:
[----:B------:R0:W5:Y:S01]  /*e790*/  LDG.E.U16 R19, desc[UR36][R2.64] ;  /* 0x0000002402137981 */ /* 0x000162000c1e1500 */
[----:B------:R-:W-:Y:S05]  /*e7a0*/  BRA `(.L_x_36326) ;  /* 0x0000000000047947 */ /* 0x000fea0003800000 */
.L_x_36349:
[----:B------:R1:W5:Y:S02]  /*e7b0*/  LDG.E.U16 R19, desc[UR36][R2.64] ;  /* 0x0000002402137981 */ /* 0x000364000c1e1500 */
.L_x_36326:
        /* <DEDUP_REMOVED lines=16> */
.L_x_36357:
[----:B------:R1:W5:Y:S01]  /*e8c0*/  LDG.E.U8 R0, desc[UR36][R2.64] ;  /* 0x0000002402007981 */ /* 0x000362000c1e1100 */
[----:B------:R-:W-:Y:S05]  /*e8d0*/  BRA `(.L_x_36359) ;  /* 0x0000000c004c7947 */ /* 0x000fea0003800000 */
.L_x_36356:
        /* <DEDUP_REMOVED lines=8> */
.L_x_36361:
[----:B------:R3:W5:Y:S01]  /*e960*/  LDG.E.U16 R0, desc[UR36][R2.64] ;  /* 0x0000002402007981 */ /* 0x000762000c1e1500 */
[----:B------:R-:W-:Y:S05]  /*e970*/  BRA `(.L_x_36359) ;  /* 0x0000000c00247947 */ /* 0x000fea0003800000 */
.L_x_36360:
[----:B------:R0:W5:Y:S01]  /*e980*/  LDG.E.U16 R0, desc[UR36][R2.64] ;  /* 0x0000002402007981 */ /* 0x000162000c1e1500 */
[----:B------:R-:W-:Y:S05]  /*e990*/  BRA `(.L_x_36359) ;  /* 0x0000000c001c7947 */ /* 0x000fea0003800000 */
.L_x_36355:
        /* <DEDUP_REMOVED lines=9> */
.L_x_36363:
[----:B------:R-:W2:Y:S02]  /*ea30*/  LDG.E.U16 R4, desc[UR36][R2.64] ;  /* 0x0000002402047981 */ /* 0x000ea4000c1e1500 */
[----:B--2---:R-:W-:-:S06]  /*ea40*/  HADD2.F32 R4, -RZ, R4.H0_H0 ;  /* 0x20000004ff047230 */ /* 0x004fcc0000004100 */
[----:B------:R-:W0:Y:S02]  /*ea50*/  F2I.FTZ.TRUNC.NTZ R4, R4 ;  /* 0x0000000400047305 */ /* 0x000e24000021f100 */
[----:B0-----:R-:W-:Y:S01]  /*ea60*/  PRMT R0, R4, 0x7610, R0 ;  /* 0x0000761004007816 */ /* 0x001fe20000000000 */
[----:B------:R-:W-:Y:S06]  /*ea70*/  BRA `(.L_x_36359) ;  /* 0x0000000800e47947 */ /* 0x000fec0003800000 */
.L_x_36362:
        /* <DEDUP_REMOVED lines=9> */
.L_x_36365:
[----:B------:R-:W2:Y:S02]  /*eb10*/  LDG.E.U16 R2, desc[UR36][R2.64] ;  /* 0x0000002402027981 */ /* 0x000ea4000c1e1500 */
[----:B--2---:R-:W-:-:S06]  /*eb20*/  HADD2.F32 R4, -RZ, R2.H0_H0 ;  /* 0x20000002ff047230 */ /* 0x004fcc0000004100 */
[----:B------:R-:W0:Y:S02]  /*eb30*/  F2I.FTZ.TRUNC.NTZ R4, R4 ;  /* 0x0000000400047305 */ /* 0x000e24000021f100 */
[----:B0-----:R-:W-:Y:S01]  /*eb40*/  PRMT R0, R4, 0x7610, R0 ;  /* 0x0000761004007816 */ /* 0x001fe20000000000 */
[----:B------:R-:W-:Y:S06]  /*eb50*/  BRA `(.L_x_36359) ;  /* 0x0000000800ac7947 */ /* 0x000fec0003800000 */
.L_x_36364:
[----:B------:R-:W2:Y:S02]  /*eb60*/  LDG.E.64 R2, desc[UR36][R2.64] ;  /* 0x0000002402027981 */ /* 0x000ea4000c1e1b00 */
[----:B--2---:R0:W1:Y:S02]  /*eb70*/  F2I.F64.TRUNC R0, R2 ;  /* 0x0000000200007311 */ /* 0x004064000030d100 */
[----:B01----:R-:W-:Y:S05]  /*eb80*/  BRA `(.L_x_36359) ;  /* 0x0000000800a07947 */ /* 0x003fea0003800000 */
.L_x_36354:
        /* <DEDUP_REMOVED lines=12> */
.L_x_36368:
[----:B------:R-:W2:Y:S02]  /*ec50*/  LDG.E.64 R2, desc[UR36][R2.64] ;  /* 0x0000002402027981 */ /* 0x000ea4000c1e1b00 */
[----:B--2---:R0:W1:Y:S02]  /*ec60*/  F2I.F64.TRUNC R0, R2 ;  /* 0x0000000200007311 */ /* 0x004064000030d100 */
[----:B01----:R-:W-:Y:S05]  /*ec70*/  BRA `(.L_x_36359) ;  /* 0x0000000800647947 */ /* 0x003fea0003800000 */
.L_x_36367:
        /* <DEDUP_REMOVED lines=27> */
.L_x_36370:
        /* <DEDUP_REMOVED lines=14> */
.L_x_36369:
[----:B------:R-:W2:Y:S02]  /*ef10*/  LDG.E.U16 R4, desc[UR36][R2.64] ;  /* 0x0000002402047981 */ /* 0x000ea4000c1e1500 */
[----:B--2---:R-:W-:-:S06]  /*ef20*/  IMAD.U32 R4, R4, 0x10000, RZ ;  /* 0x0001000004047824 */ /* 0x004fcc00078e00ff */
[----:B------:R-:W0:Y:S02]  /*ef30*/  F2I.FTZ.TRUNC.NTZ R4, R4 ;  /* 0x0000000400047305 */ /* 0x000e24000021f100 */
[----:B0-----:R-:W-:Y:S01]  /*ef40*/  PRMT R0, R4, 0x7610, R0 ;  /* 0x0000761004007816 */ /* 0x001fe20000000000 */
[----:B------:R-:W-:Y:S06]  /*ef50*/  BRA `(.L_x_36359) ;  /* 0x0000000400ac7947 */ /* 0x000fec0003800000 */
.L_x_36366:
        /* <DEDUP_REMOVED lines=10> */
.L_x_36373:
        /* <DEDUP_REMOVED lines=21> */
.L_x_36377:
[----:B------:R-:W-:Y:S05]  /*f150*/  BSYNC.RECONVERGENT B1 ;  /* 0x0000000000017941 */ /* 0x000fea0003800200 */
.L_x_36376:
[----:B------:R-:W-:Y:S02]  /*f160*/  SHF.L.U32 R0, R0, 0x14, RZ ;  /* 0x0000001400007819 */ /* 0x000fe400000006ff */
[----:B------:R-:W-:-:S04]  /*f170*/  LEA R2, R2, 0x3b800000, 0x17 ;  /* 0x3b80000002027811 */ /* 0x000fc800078eb8ff */
[----:B------:R-:W-:-:S07]  /*f180*/  LOP3.LUT R4, R2, R0, R7, 0xfe, !PT ;  /* 0x0000000002047212 */ /* 0x000fce00078efe07 */
.L_x_36375:
[----:B------:R-:W-:Y:S05]  /*f190*/  BSYNC.RECONVERGENT B0 ;  /* 0x0000000000007941 */ /* 0x000fea0003800200 */
.L_x_36374:
[----:B------:R-:W0:Y:S02]  /*f1a0*/  F2I.FTZ.TRUNC.NTZ R4, R4 ;  /* 0x0000000400047305 */ /* 0x000e24000021f100 */
[----:B0-----:R-:W-:Y:S01]  /*f1b0*/  PRMT R0, R4, 0x7610, R0 ;  /* 0x0000761004007816 */ /* 0x001fe20000000000 */
[----:B------:R-:W-:Y:S06]  /*f1c0*/  BRA `(.L_x_36359) ;  /* 0x0000000400107947 */ /* 0x000fec0003800000 */
.L_x_36372:
        /* <DEDUP_REMOVED lines=21> */
.L_x_36381:
[----:B------:R-:W-:Y:S05]  /*f320*/  BSYNC.RECONVERGENT B1 ;  /* 0x0000000000017941 */ /* 0x000fea0003800200 */
.L_x_36380:
[----:B------:R-:W-:Y:S01]  /*f330*/  IMAD.SHL.U32 R0, R0, 0x200000, RZ ;  /* 0x0020000000007824 */ /* 0x000fe200078e00ff */
[----:B------:R-:W-:-:S04]  /*f340*/  LEA R2, R2, 0x37800000, 0x17 ;  /* 0x3780000002027811 */ /* 0x000fc800078eb8ff */
[----:B------:R-:W-:-:S07]  /*f350*/  LOP3.LUT R4, R2, R0, R7, 0xfe, !PT ;  /* 0x0000000002047212 */ /* 0x000fce00078efe07 */
.L_x_36379:
[----:B------:R-:W-:Y:S05]  /*f360*/  BSYNC.RECONVERGENT B0 ;  /* 0x0000000000007941 */ /* 0x000fea0003800200 */
.L_x_36378:
[----:B------:R-:W0:Y:S02]  /*f370*/  F2I.FTZ.TRUNC.NTZ R4, R4 ;  /* 0x0000000400047305 */ /* 0x000e24000021f100 */
[----:B0-----:R-:W-:Y:S01]  /*f380*/  PRMT R0, R4, 0x7610, R0 ;  /* 0x0000761004007816 */ /* 0x001fe20000000000 */
[----:B------:R-:W-:Y:S06]  /*f390*/  BRA `(.L_x_36359) ;  /* 0x00000000009c7947 */ /* 0x000fec0003800000 */
.L_x_36371:
        /* <DEDUP_REMOVED lines=14> */
.L_x_36385:
[----:B------:R-:W-:Y:S05]  /*f480*/  BSYNC.RECONVERGENT B0 ;  /* 0x0000000000007941 */ /* 0x000fea0003800200 */
.L_x_36384:
[----:B------:R-:W0:Y:S02]  /*f490*/  F2I.FTZ.TRUNC.NTZ R4, R4 ;  /* 0x0000000400047305 */ /* 0x000e24000021f100 */
[----:B0-----:R-:W-:Y:S01]  /*f4a0*/  PRMT R0, R4, 0x7610, R0 ;  /* 0x0000761004007816 */ /* 0x001fe20000000000 */
[----:B------:R-:W-:Y:S06]  /*f4b0*/  BRA `(.L_x_36359) ;  /* 0x0000000000547947 */ /* 0x000fec0003800000 */
.L_x_36358:
        /* <DEDUP_REMOVED lines=16> */
.L_x_36386:
[----:B------:R-:W-:Y:S01]  /*f5c0*/  PRMT R0, RZ, 0x7610, R0 ;  /* 0x00007610ff007816 */ /* 0x000fe20000000000 */
[----:B------:R-:W-:Y:S06]  /*f5d0*/  BRA `(.L_x_36359) ;  /* 0x00000000000c7947 */ /* 0x000fec0003800000 */
.L_x_36383:
[----:B------:R0:W5:Y:S01]  /*f5e0*/  LDG.E.U16 R0, desc[UR36][R2.64] ;  /* 0x0000002402007981 */ /* 0x000162000c1e1500 */
[----:B------:R-:W-:Y:S05]  /*f5f0*/  BRA `(.L_x_36359) ;  /* 0x0000000000047947 */ /* 0x000fea0003800000 */
.L_x_36382:
[----:B------:R0:W5:Y:S02]  /*f600*/  LDG.E.U16 R0, desc[UR36][R2.64] ;  /* 0x0000002402007981 */ /* 0x000164000c1e1500 */
.L_x_36359:
[----:B------:R-:W-:Y:S01]  /*f610*/  UPRMT UR4, UR43, 0x9910, URZ ;  /* 0x000099102b047896 */ /* 0x000fe200080000ff */
[----:B0123-5:R-:W-:Y:S02]  /*f620*/  PRMT R2, R0, 0x9910, RZ ;  /* 0x0000991000027816 */ /* 0x02ffe400000000ff */
[----:B----4-:R-:W-:Y:S01]  /*f630*/  PRMT R0, R19, 0x9910, RZ ;  /* 0x0000991013007816 */ /* 0x010fe200000000ff */
[----:B------:R-:W-:Y:S01]  /*f640*/  UISETP.GT.AND UP0, UPT, UR4, 0x9, UPT ;  /* 0x000000090400788c */ /* 0x000fe2000bf04270 */
[----:B------:R-:W-:-:S04]  /*f650*/  ISETP.NE.AND P0, PT, R2, RZ, PT ;  /* 0x000000ff0200720c */ /* 0x000fc80003f05270 */
[----:B------:R-:W-:-:S04]  /*f660*/  ISETP.NE.AND P0, PT, R0, RZ, P0 ;  /* 0x000000ff0000720c */ /* 0x000fc80000705270 */
        /* <DEDUP_REMOVED lines=12> */
.L_x_36390:
[----:B------:R-:W-:Y:S01]  /*f730*/  STG.E.U8 desc[UR36][R16.64], R2 ;  /* 0x0000000210007986 */ /* 0x000fe2000c101124 */
[----:B------:R-:W-:Y:S05]  /*f740*/  EXIT ;  /* 0x000000000000794d */ /* 0x000fea0003800000 */
.L_x_36389:
        /* <DEDUP_REMOVED lines=9> */
.L_x_36393:
[----:B------:R-:W-:Y:S01]  /*f7e0*/  STG.E desc[UR36][R16.64], R2 ;  /* 0x0000000210007986 */ /* 0x000fe2000c101924 */
[----:B------:R-:W-:Y:S05]  /*f7f0*/  EXIT ;  /* 0x000000000000794d */ /* 0x000fea0003800000 */
.L_x_36392:
[----:B------:R-:W-:Y:S01]  /*f800*/  STG.E.U16 desc[UR36][R16.64], R2 ;  /* 0x0000000210007986 */ /* 0x000fe2000c101524 */
[----:B------:R-:W-:Y:S05]  /*f810*/  EXIT ;  /* 0x000000000000794d */ /* 0x000fea0003800000 */
.L_x_36388:
        /* <DEDUP_REMOVED lines=9> */
.L_x_36395:
[----:B------:R-:W-:-:S04]  /*f8b0*/  I2FP.F32.U32 R0, R2 ;  /* 0x0000000200007245 */ /* 0x000fc80000201000 */
[----:B------:R-:W-:-:S05]  /*f8c0*/  F2FP.F16.F32.PACK_AB R0, RZ, R0 ;  /* 0x00000000ff00723e */ /* 0x000fca00000000ff */
[----:B------:R-:W-:Y:S01]  /*f8d0*/  STG.E.U16 desc[UR36][R16.64], R0 ;  /* 0x0000000010007986 */ /* 0x000fe2000c101524 */
[----:B------:R-:W-:Y:S05]  /*f8e0*/  EXIT ;  /* 0x000000000000794d */ /* 0x000fea0003800000 */
.L_x_36394:
        /* <DEDUP_REMOVED lines=10> */
.L_x_36397:
[----:B------:R-:W-:-:S04]  /*f990*/  I2FP.F32.U32 R2, R2 ;  /* 0x0000000200027245 */ /* 0x000fc80000201000 */
[----:B------:R-:W-:-:S04]  /*f9a0*/  F2FP.F16.F32.PACK_AB R3, RZ, R2 ;  /* 0x00000002ff03723e */ /* 0x000fc800000000ff */
[----:B------:R-:W-:-:S05]  /*f9b0*/  PRMT R3, R3, 0x5410, RZ ;  /* 0x0000541003037816 */ /* 0x000fca00000000ff */
[----:B------:R-:W-:Y:S01]  /*f9c0*/  STG.E desc[UR36][R16.64], R3 ;  /* 0x0000000310007986 */ /* 0x000fe2000c101924 */
[----:B------:R-:W-:Y:S05]  /*f9d0*/  EXIT ;  /* 0x000000000000794d */ /* 0x000fea0003800000 */
.L_x_36396:
[----:B------:R-:W0:Y:S02]  /*f9e0*/  I2F.F64.U32 R2, R2 ;  /* 0x0000000200027312 */ /* 0x000e240000201800 */
[----:B0-----:R-:W-:Y:S01]  /*f9f0*/  STG.E.64 desc[UR36][R16.64], R2 ;  /* 0x0000000210007986 */ /* 0x001fe2000c101b24 */
[----:B------:R-:W-:Y:S05]  /*fa00*/  EXIT ;  /* 0x000000000000794d */ /* 0x000fea0003800000 */
.L_x_36387:
        /* <DEDUP_REMOVED lines=12> */
.L_x_36401:
        /* <DEDUP_REMOVED lines=16> */
.L_x_36404:
[----:B------:R-:W-:-:S07]  /*fbd0*/  PRMT R8, R0, 0x7610, R8 ;  /* 0x0000761000087816 */ /* 0x000fce0000000008 */
.L_x_36403:
[----:B------:R-:W-:Y:S05]  /*fbe0*/  BSYNC.RECONVERGENT B0 ;  /* 0x0000000000007941 */ /* 0x000fea0003800200 */
.L_x_36402:
[----:B------:R-:W-:Y:S01]  /*fbf0*/  STG.E.U8 desc[UR36][R16.64], R8 ;  /* 0x0000000810007986 */ /* 0x000fe2000c101124 */
[----:B------:R-:W-:Y:S05]  /*fc00*/  EXIT ;  /* 0x000000000000794d */ /* 0x000fea0003800000 */
.L_x_36400:
        /* <DEDUP_REMOVED lines=16> */
.L_x_36407:
[----:B------:R-:W-:-:S07]  /*fd10*/  PRMT R8, R0, 0x7610, R8 ;  /* 0x0000761000087816 */ /* 0x000fce0000000008 */
.L_x_36406:
[----:B------:R-:W-:Y:S05]  /*fd20*/  BSYNC.RECONVERGENT B0 ;  /* 0x0000000000007941 */ /* 0x000fea0003800200 */
.L_x_36405:
[----:B------:R-:W-:Y:S01]  /*fd30*/  STG.E.U8 desc[UR36][R16.64], R8 ;  /* 0x0000000810007986 */ /* 0x000fe2000c101124 */
[----:B------:R-:W-:Y:S05]  /*fd40*/  EXIT ;  /* 0x000000000000794d */ /* 0x000fea0003800000 */
.L_x_36399:
        /* <DEDUP_REMOVED lines=21> */
.L_x_36409:
[----:B------:R-:W-:-:S05]  /*fea0*/  IMAD.MOV.U32 R3, RZ, RZ, RZ ;  /* 0x000000ffff037224 */ /* 0x000fca00078e00ff */
[----:B------:R-:W-:Y:S01]  /*feb0*/  STG.E.64 desc[UR36][R16.64], R2 ;  /* 0x0000000210007986 */ /* 0x000fe2000c101b24 */
[----:B------:R-:W-:Y:S05]  /*fec0*/  EXIT ;  /* 0x000000000000794d */ /* 0x000fea0003800000 */
.L_x_36408:
[----:B------:R-:W-:Y:S01]  /*fed0*/  STG.E desc[UR36][R16.64], R2 ;  /* 0x0000000210007986 */ /* 0x000fe2000c101924 */
[----:B------:R-:W-:Y:S05]  /*fee0*/  EXIT ;  /* 0x000000000000794d */ /* 0x000fea0003800000 */
.L_x_36398:
        /* <DEDUP_REMOVED lines=8> */
.L_x_36411:
[----:B------:R-:W-:Y:S01]  /*ff70*/  CS2R R6, SRZ ;  /* 0x0000000000067805 */ /* 0x000fe2000001ff00 */
[----:B------:R-:W0:Y:S04]  /*ff80*/  I2F.F64.U32 R4, R2 ;  /* 0x0000000200047312 */ /* 0x000e280000201800 */
[----:B0-----:R-:W-:Y:S01]  /*ff90*/  STG.E.128 desc[UR36][R16.64], R4 ;  /* 0x0000000410007986 */ /* 0x001fe2000c101d24 */
[----:B------:R-:W-:Y:S05]  /*ffa0*/  EXIT ;  /* 0x000000000000794d */ /* 0x000fea0003800000 */
.L_x_36410:
[----:B------:R-:W-:-:S09]  /*ffb0*/  UISETP.NE.AND UP0, UPT, UR4, 0xf, UPT ;  /* 0x0000000f0400788c */ /* 0x000fd2000bf05270 */
[----:B------:R-:W-:Y:S05]  /*ffc0*/  BRA.U !UP0, `(.L_x_36412) ;  /* 0x0000000108d47547 */ /* 0x000fea000b800000 */
[----:B------:R-:W-:-:S09]  /*ffd0*/  UISETP.NE.AND UP0, UPT, UR4, 0x17, UPT ;  /* 0x000000170400788c */ /* 0x000fd2000bf05270 */
[----:B------:R-:W-:Y:S05]  /*ffe0*/  BRA.U !UP0, `(.L_x_36413) ;  /* 0x0000000108847547 */ /* 0x000fea000b800000 */
[----:B------:R-:W-:-:S09]  /*fff0*/  UISETP.NE.AND UP0, UPT, UR4, 0x18, UPT ;  /* 0x000000180400788c */ /* 0x000fd2000bf05270 */
[----:B------:R-:W-:Y:S05]  /*10000*/  BRA.U !UP0, `(.L_x_36414) ;  /* 0x0000000108447547 */ /* 0x000fea000b800000 */
.L_x_36391:
        /* <DEDUP_REMOVED lines=16> */
.L_x_36415:
[----:B------:R-:W-:Y:S05]  /*10110*/  EXIT ;  /* 0x000000000000794d */ /* 0x000fea0003800000 */
.L_x_36414:
        /* <DEDUP_REMOVED lines=11> */
.L_x_36417:
[----:B------:R-:W-:Y:S05]  /*101d0*/  BSYNC.RECONVERGENT B0 ;  /* 0x0000000000007941 */ /* 0x000fea0003800200 */
.L_x_36416:
[----:B------:R-:W-:Y:S01]  /*101e0*/  STG.E.U8 desc[UR36][R16.64], R3 ;  /* 0x0000000310007986 */ /* 0x000fe2000c101124 */
[----:B------:R-:W-:Y:S05]  /*101f0*/  EXIT ;  /* 0x000000000000794d */ /* 0x000fea0003800000 */
.L_x_36413:
        /* <DEDUP_REMOVED lines=13> */
.L_x_36418:
[----:B------:R-:W-:Y:S01]  /*102d0*/  IMAD.MOV.U32 R3, RZ, RZ, 0x7f ;  /* 0x0000007fff037424 */ /* 0x000fe200078e00ff */
[----:B------:R-:W-:-:S04]  /*102e0*/  ISETP.GT.U32.AND P0, PT, R5, 0x7f800000, PT ;  /* 0x7f8000000500780c */ /* 0x000fc80003f04070 */
[----:B------:R-:W-:-:S05]  /*102f0*/  SEL R3, R3, 0x7c, P0 ;  /* 0x0000007c03037807 */ /* 0x000fca0000000000 */
[----:B------:R-:W-:Y:S01]  /*10300*/  STG.E.U8 desc[UR36][R16.64], R3 ;  /* 0x0000000310007986 */ /* 0x000fe2000c101124 */
[----:B------:R-:W-:Y:S05]  /*10310*/  EXIT ;  /* 0x000000000000794d */ /* 0x000fea0003800000 */
.L_x_36412:
[----:B------:R-:W-:-:S04]  /*10320*/  I2FP.F32.U32 R0, R2 ;  /* 0x0000000200007245 */ /* 0x000fc80000201000 */
[----:B------:R-:W-:-:S05]  /*10330*/  F2FP.BF16.F32.PACK_AB R0, RZ, R0 ;  /* 0x00000000ff00723e */ /* 0x000fca00000010ff */
[----:B------:R-:W-:Y:S01]  /*10340*/  STG.E.U16 desc[UR36][R16.64], R0 ;  /* 0x0000000010007986 */ /* 0x000fe2000c101524 */
[----:B------:R-:W-:Y:S05]  /*10350*/  EXIT ;  /* 0x000000000000794d */ /* 0x000fea0003800000 */
.L_x_36419:
        /* <DEDUP_REMOVED lines=10> */
.L_x_43045:


//--------------------- .text._ZN2at6native27unrolled_elementwise_kernelINS0_13BinaryFunctorIssbZZZNS0_23logical_and_kernel_cudaERNS_14TensorIteratorEENKUlvE0_clEvENKUlvE3_clEvEUlssE_EESt5arrayIPcLm3EELi4E23TrivialOffsetCalculatorILi2EjESC_ILi1EjENS0_6memory12LoadWithCastILi2EEENSF_13StoreWithCastILi1EEEEEviT_T0_T2_T3_T4_T5_ --------------------------
	.section	.text._ZN2at6native27unrolled_elementwise_kernelINS0_13BinaryFunctorIssbZZZNS0_23logical_and_kernel_cudaERNS_14TensorIteratorEENKUlvE0_clEvENKUlvE3_clEvEUlssE_EESt5arrayIPcLm3EELi4E23TrivialOffsetCalculatorILi2EjESC_ILi1EjENS0_6memory12LoadWithCastILi2EEENSF_13StoreWithCastILi1EEEEEviT_T0_T2_T3_T4_T5_,"ax",@progbits
	.align	128
        .global         _ZN2at6native27unrolled_elementwise_kernelINS0_13BinaryFunctorIssbZZZNS0_23logical_and_kernel_cudaERNS_14TensorIteratorEENKUlvE0_clEvENKUlvE3_clEvEUlssE_EESt5arrayIPcLm3EELi4E23TrivialOffsetCalculatorILi2EjESC_ILi1EjENS0_6memory12LoadWithCastILi2EEENSF_13StoreWithCastILi1EEEEEviT_T0_T2_T3_T4_T5_
        .type           _ZN2at6native27unrolled_elementwise_kernelINS0_13BinaryFunctorIssbZZZNS0_23logical_and_kernel_cudaERNS_14TensorIteratorEENKUlvE0_clEvENKUlvE3_clEvEUlssE_EESt5arrayIPcLm3EELi4E23TrivialOffsetCalculatorILi2EjESC_ILi1EjENS0_6memory12LoadWithCastILi2EEENSF_13StoreWithCastILi1EEEEEviT_T0_T2_T3_T4_T5_,@function
        .size           _ZN2at6native27unrolled_elementwise_kernelINS0_13BinaryFunctorIssbZZZNS0_23logical_and_kernel_cudaERNS_14TensorIteratorEENKUlvE0_clEvENKUlvE3_clEvEUlssE_EESt5arrayIPcLm3EELi4E23TrivialOffsetCalculatorILi2EjESC_ILi1EjENS0_6memory12LoadWithCastILi2EEENSF_13StoreWithCastILi1EEEEEviT_T0_T2_T3_T4_T5_,(.L_x_43046 - _ZN2at6native27unrolled_elementwise_kernelINS0_13BinaryFunctorIssbZZZNS0_23logical_and_kernel_cudaERNS_14TensorIteratorEENKUlvE0_clEvENKUlvE3_clEvEUlssE_EESt5arrayIPcLm3EELi4E23TrivialOffsetCalculatorILi2EjESC_ILi1EjENS0_6memory12LoadWithCastILi2EEENSF_13StoreWithCastILi1EEEEEviT_T0_T2_T3_T4_T5_)
        .other          _ZN2at6native27unrolled_elementwise_kernelINS0_13BinaryFunctorIssbZZZNS0_23logical_and_kernel_cudaERNS_14TensorIteratorEENKUlvE0_clEvENKUlvE3_clEvEUlssE_EESt5arrayIPcLm3EELi4E23TrivialOffsetCalculatorILi2EjESC_ILi1EjENS0_6memory12LoadWithCastILi2EEENSF_13StoreWithCastILi1EEEEEviT_T0_T2_T3_T4_T5_,@"STO_CUDA_ENTRY STV_DEFAULT"
_ZN2at6native27unrolled_elementwise_kernelINS0_13BinaryFunctorIssbZZZNS0_23logical_and_kernel_cudaERNS_14TensorIteratorEENKUlvE0_clEvENKUlvE3_clEvEUlssE_EESt5arrayIPcLm3EELi4E23TrivialOffsetCalculatorILi2EjESC_ILi1EjENS0_6memory12LoadWithCastILi2EEENSF_13StoreWithCastILi1EEEEEviT_T0_T2_T3_T4_T5_:
.text._ZN2at6native27unrolled_elementwise_kernelINS0_13BinaryFunctorIssbZZZNS0_23logical_and_kernel_cudaERNS_14TensorIteratorEENKUlvE0_clEvENKUlvE3_clEvEUlssE_EESt5arrayIPcLm3EELi4E23TrivialOffsetCalculatorILi2EjESC_ILi1EjENS0_6memory12LoadWithCastILi2EEENSF_13StoreWithCastILi1EEEEEviT_T0_T2_T3_T4_T5_:
        /* <DEDUP_REMOVED lines=33> */
.L_x_36425:
[----:B------:R3:W5:Y:S01]  /*0210*/  LDG.E.U8 R19, desc[UR36][R4.64] ;  /* 0x0000002404137981 */ /* 0x000762000c1e1100 */
[----:B------:R-:W-:Y:S05]  /*0220*/  BRA `(.L_x_36427) ;  /* 0x0000000c00507947 */ /* 0x000fea0003800000 */
.L_x_36424:
        /* <DEDUP_REMOVED lines=8> */
.L_x_36429:
[----:B------:R1:W5:Y:S01]  /*02b0*/  LDG.E.U16 R19, desc[UR36][R4.64] ;  /* 0x0000002404137981 */ /* 0x000362000c1e1500 */
[----:B------:R-:W-:Y:S05]  /*02c0*/  BRA `(.L_x_36427) ;  /* 0x0000000c00287947 */ /* 0x000fea0003800000 */
.L_x_36428:
[----:B------:R2:W5:Y:S01]  /*02d0*/  LDG.E.U16 R19, desc[UR36][R4.64] ;  /* 0x0000002404137981 */ /* 0x000562000c1e1500 */
[----:B------:R-:W-:Y:S05]  /*02e0*/  BRA `(.L_x_36427) ;  /* 0x0000000c00207947 */ /* 0x000fea0003800000 */
.L_x_36423:
        /* <DEDUP_REMOVED lines=9> */
.L_x_36431:
[----:B------:R-:W2:Y:S02]  /*0380*/  LDG.E.U16 R0, desc[UR36][R4.64] ;  /* 0x0000002404007981 */ /* 0x000ea4000c1e1500 */
[----:B--2---:R-:W-:-:S06]  /*0390*/  HADD2.F32 R0, -RZ, R0.H0_H0 ;  /* 0x20000000ff007230 */ /* 0x004fcc0000004100 */
[----:B------:R-:W0:Y:S02]  /*03a0*/  F2I.FTZ.TRUNC.NTZ R0, R0 ;  /* 0x0000000000007305 */ /* 0x000e24000021f100 */
[----:B0-----:R-:W-:Y:S01]  /*03b0*/  PRMT R19, R0, 0x7610, R19 ;  /* 0x0000761000137816 */ /* 0x001fe20000000013 */
[----:B------:R-:W-:Y:S06]  /*03c0*/  BRA `(.L_x_36427) ;  /* 0x0000000800e87947 */ /* 0x000fec0003800000 */
.L_x_36430:
        /* <DEDUP_REMOVED lines=9> */
.L_x_36433:
[----:B------:R-:W2:Y:S02]  /*0460*/  LDG.E.U16 R4, desc[UR36][R4.64] ;  /* 0x0000002404047981 */ /* 0x000ea4000c1e1500 */
[----:B--2---:R-:W-:-:S06]  /*0470*/  HADD2.F32 R0, -RZ, R4.H0_H0 ;  /* 0x20000004ff007230 */ /* 0x004fcc0000004100 */
[----:B------:R-:W0:Y:S02]  /*0480*/  F2I.FTZ.TRUNC.NTZ R0, R0 ;  /* 0x0000000000007305 */ /* 0x000e24000021f100 */
[----:B0-----:R-:W-:Y:S01]  /*0490*/  PRMT R19, R0, 0x7610, R19 ;  /* 0x0000761000137816 */ /* 0x001fe20000000013 */
[----:B------:R-:W-:Y:S06]  /*04a0*/  BRA `(.L_x_36427) ;  /* 0x0000000800b07947 */ /* 0x000fec0003800000 */
.L_x_36432:
[----:B------:R-:W2:Y:S02]  /*04b0*/  LDG.E.64 R4, desc[UR36][R4.64] ;  /* 0x0000002404047981 */ /* 0x000ea4000c1e1b00 */
[----:B--2---:R0:W1:Y:S02]  /*04c0*/  F2I.F64.TRUNC R19, R4 ;  /* 0x0000000400137311 */ /* 0x004064000030d100 */
[----:B01----:R-:W-:Y:S05]  /*04d0*/  BRA `(.L_x_36427) ;  /* 0x0000000800a47947 */ /* 0x003fea0003800000 */
.L_x_36422:
        /* <DEDUP_REMOVED lines=12> */
.L_x_36436:
[----:B------:R-:W2:Y:S02]  /*05a0*/  LDG.E.64 R4, desc[UR36][R4.64] ;  /* 0x0000002404047981 */ /* 0x000ea4000c1e1b00 */
[----:B--2---:R0:W1:Y:S02]  /*05b0*/  F2I.F64.TRUNC R19, R4 ;  /* 0x0000000400137311 */ /* 0x004064000030d100 */
[----:B01----:R-:W-:Y:S05]  /*05c0*/  BRA `(.L_x_36427) ;  /* 0x0000000800687947 */ /* 0x003fea0003800000 */
.L_x_36435:
        /* <DEDUP_REMOVED lines=27> */
.L_x_36438:
        /* <DEDUP_REMOVED lines=15> */
.L_x_36437:
[----:B------:R-:W2:Y:S02]  /*0870*/  LDG.E.U16 R0, desc[UR36][R4.64] ;  /* 0x0000002404007981 */ /* 0x000ea4000c1e1500 */
[----:B--2---:R-:W-:-:S06]  /*0880*/  IMAD.U32 R0, R0, 0x10000, RZ ;  /* 0x0001000000007824 */ /* 0x004fcc00078e00ff */
[----:B------:R-:W0:Y:S02]  /*0890*/  F2I.FTZ.TRUNC.NTZ R0, R0 ;  /* 0x0000000000007305 */ /* 0x000e24000021f100 */
[----:B0-----:R-:W-:Y:S01]  /*08a0*/  PRMT R19, R0, 0x7610, R19 ;  /* 0x0000761000137816 */ /* 0x001fe20000000013 */
[----:B------:R-:W-:Y:S06]  /*08b0*/  BRA `(.L_x_36427) ;  /* 0x0000000400ac7947 */ /* 0x000fec0003800000 */
.L_x_36434:
        /* <DEDUP_REMOVED lines=10> */
.L_x_36441:
        /* <DEDUP_REMOVED lines=21> */
.L_x_36445:
[----:B------:R-:W-:Y:S05]  /*0ab0*/  BSYNC.RECONVERGENT B1 ;  /* 0x0000000000017941 */ /* 0x000fea0003800200 */
.L_x_36444:
[----:B------:R-:W-:Y:S01]  /*0ac0*/  IMAD.SHL.U32 R0, R0, 0x100000, RZ ;  /* 0x0010000000007824 */ /* 0x000fe200078e00ff */
[----:B------:R-:W-:-:S04]  /*0ad0*/  LEA R3, R3, 0x3b800000, 0x17 ;  /* 0x3b80000003037811 */ /* 0x000fc800078eb8ff */
[----:B------:R-:W-:-:S07]  /*0ae0*/  LOP3.LUT R0, R3, R0, R7, 0xfe, !PT ;  /* 0x0000000003007212 */ /* 0x000fce00078efe07 */
.L_x_36443:
[----:B------:R-:W-:Y:S05]  /*0af0*/  BSYNC.RECONVERGENT B0 ;  /* 0x0000000000007941 */ /* 0x000fea0003800200 */
.L_x_36442:
[----:B------:R-:W0:Y:S02]  /*0b00*/  F2I.FTZ.TRUNC.NTZ R0, R0 ;  /* 0x0000000000007305 */ /* 0x000e24000021f100 */
[----:B0-----:R-:W-:Y:S01]  /*0b10*/  PRMT R19, R0, 0x7610, R19 ;  /* 0x0000761000137816 */ /* 0x001fe20000000013 */
[----:B------:R-:W-:Y:S06]  /*0b20*/  BRA `(.L_x_36427) ;  /* 0x0000000400107947 */ /* 0x000fec0003800000 */
.L_x_36440:
        /* <DEDUP_REMOVED lines=21> */
.L_x_36449:
[----:B------:R-:W-:Y:S05]  /*0c80*/  BSYNC.RECONVERGENT B1 ;  /* 0x0000000000017941 */ /* 0x000fea0003800200 */
.L_x_36448:
[----:B------:R-:W-:Y:S01]  /*0c90*/  IMAD.SHL.U32 R0, R0, 0x200000, RZ ;  /* 0x0020000000007824 */ /* 0x000fe200078e00ff */
[----:B------:R-:W-:-:S04]  /*0ca0*/  LEA R3, R3, 0x37800000, 0x17 ;  /* 0x3780000003037811 */ /* 0x000fc800078eb8ff */
[----:B------:R-:W-:-:S07]  /*0cb0*/  LOP3.LUT R0, R3, R0, R7, 0xfe, !PT ;  /* 0x0000000003007212 */ /* 0x000fce00078efe07 */
.L_x_36447:
[----:B------:R-:W-:Y:S05]  /*0cc0*/  BSYNC.RECONVERGENT B0 ;  /* 0x0000000000007941 */ /* 0x000fea0003800200 */
.L_x_36446:
[----:B------:R-:W0:Y:S02]  /*0cd0*/  F2I.FTZ.TRUNC.NTZ R0, R0 ;  /* 0x0000000000007305 */ /* 0x000e24000021f100 */
[----:B0-----:R-:W-:Y:S01]  /*0ce0*/  PRMT R19, R0, 0x7610, R19 ;  /* 0x0000761000137816 */ /* 0x001fe20000000013 */
[----:B------:R-:W-:Y:S06]  /*0cf0*/  BRA `(.L_x_36427) ;  /* 0x00000000009c7947 */ /* 0x000fec0003800000 */
.L_x_36439:
[----:B------:R-:W-:-:S09]  /*0d00*/  UISETP.NE.AND UP0, UPT, UR4, 0x1c, UPT ;  /* 0x0000001c0400788c */ /* 0x000fd2000bf05270 */
[----:B------:R-:W-:Y:S05]  /*0d10*/  BRA.U !UP0, `(.L_x_36450) ;  /* 0x0000000108907547 */ /* 0x000fea000b800000 */
[----:B------:R-:W-:-:S09]  /*0d20*/  UISETP.NE.AND UP0, UPT, UR4, 0x1d, UPT ;  /* 0x0000001d0400788c */ /* 0x000fd2000bf05270 */
[----:B------:R-:W-:Y:S05]  /*0d30*/  BRA.U !UP0, `(.L_x_36451) ;  /* 0x0000000108807547 */ /* 0x000fea000b800000 */
[----:B------:R-:W-:-:S09]  /*0d40*/  UISETP.NE.AND UP0, UPT, UR4, 0x2c, UPT ;  /* 0x0000002c0400788c */ /* 0x000fd2000bf05270 */
[----:B------:R-:W-:Y:S05]  /*0d50*/  BRA.U !UP0, `(.L_x_36452) ;  /* 0x0000000108487547 */ /* 0x000fea000b800000 */
.L_x_36426:
        /* <DEDUP_REMOVED lines=16> */
.L_x_36453:
[----:B------:R-:W-:Y:S01]  /*0e60*/  PRMT R19, RZ, 0x7610, R19 ;  /* 0x00007610ff137816 */ /* 0x000fe20000000013 */
[----:B------:R-:W-:Y:S06]  /*0e70*/  BRA `(.L_x_36427) ;  /* 0x00000000003c7947 */ /* 0x000fec0003800000 */
.L_x_36452:
        /* <DEDUP_REMOVED lines=8> */
.L_x_36455:
[----:B------:R-:W-:Y:S05]  /*0f00*/  BSYNC.RECONVERGENT B0 ;  /* 0x0000000000007941 */ /* 0x000fea0003800200 */
.L_x_36454:
[----:B------:R-:W0:Y:S02]  /*0f10*/  F2I.FTZ.TRUNC.NTZ R0, R0 ;  /* 0x0000000000007305 */ /* 0x000e24000021f100 */
[----:B0-----:R-:W-:Y:S01]  /*0f20*/  PRMT R19, R0, 0x7610, R19 ;  /* 0x0000761000137816 */ /* 0x001fe20000000013 */
[----:B------:R-:W-:Y:S06]  /*0f30*/  BRA `(.L_x_36427) ;  /* 0x00000000000c7947 */ /* 0x000fec0003800000 */
.L_x_36451:
[----:B------:R0:W5:Y:S01]  /*0f40*/  LDG.E.U16 R19, desc[UR36][R4.64] ;  /* 0x0000002404137981 */ /* 0x000162000c1e1500 */
[----:B------:R-:W-:Y:S05]  /*0f50*/  BRA `(.L_x_36427) ;  /* 0x0000000000047947 */ /* 0x000fea0003800000 */
.L_x_36450:
[----:B------:R0:W5:Y:S02]  /*0f60*/  LDG.E.U16 R19, desc[UR36][R4.64] ;  /* 0x0000002404137981 */ /* 0x000164000c1e1500 */
.L_x_36427:
        /* <DEDUP_REMOVED lines=18> */
.L_x_36459:
[----:B------:R1:W5:Y:S01]  /*1090*/  LDG.E.U8 R0, desc[UR36][R4.64] ;  /* 0x0000002404007981 */ /* 0x000362000c1e1100 */
[----:B------:R-:W-:Y:S05]  /*10a0*/  BRA `(.L_x_36461) ;  /* 0x0000000c00507947 */ /* 0x000fea0003800000 */
.L_x_36458:
        /* <DEDUP_REMOVED lines=8> */
.L_x_36463:
[----:B------:R3:W5:Y:S01]  /*1130*/  LDG.E.U16 R0, desc[UR36][R4.64] ;  /* 0x0000002404007981 */ /* 0x000762000c1e1500 */
[----:B------:R-:W-:Y:S05]  /*1140*/  BRA `(.L_x_36461) ;  /* 0x0000000c00287947 */ /* 0x000fea0003800000 */
.L_x_36462:
[----:B------:R2:W5:Y:S01]  /*1150*/  LDG.E.U16 R0, desc[UR36][R4.64] ;  /* 0x0000002404007981 */ /* 0x000562000c1e1500 */
[----:B------:R-:W-:Y:S05]  /*1160*/  BRA `(.L_x_36461) ;  /* 0x0000000c00207947 */ /* 0x000fea0003800000 */
.L_x_36457:
        /* <DEDUP_REMOVED lines=9> */
.L_x_36465:
[----:B------:R-:W2:Y:S02]  /*1200*/  LDG.E.U16 R3, desc[UR36][R4.64] ;  /* 0x0000002404037981 */ /* 0x000ea4000c1e1500 */
[----:B--2---:R-:W-:-:S06]  /*1210*/  HADD2.F32 R3, -RZ, R3.H0_H0 ;  /* 0x20000003ff037230 */ /* 0x004fcc0000004100 */
[----:B------:R-:W0:Y:S02]  /*1220*/  F2I.FTZ.TRUNC.NTZ R3, R3 ;  /* 0x0000000300037305 */ /* 0x000e24000021f100 */
[----:B0-----:R-:W-:Y:S01]  /*1230*/  PRMT R0, R3, 0x7610, R0 ;  /* 0x0000761003007816 */ /* 0x001fe20000000000 */
[----:B------:R-:W-:Y:S06]  /*1240*/  BRA `(.L_x_36461) ;  /* 0x0000000800e87947 */ /* 0x000fec0003800000 */
.L_x_36464:
        /* <DEDUP_REMOVED lines=9> */
.L_x_36467:
[----:B------:R-:W2:Y:S02]  /*12e0*/  LDG.E.U16 R4, desc[UR36][R4.64] ;  /* 0x0000002404047981 */ /* 0x000ea4000c1e1500 */
[----:B--2---:R-:W-:-:S06]  /*12f0*/  HADD2.F32 R3, -RZ, R4.H0_H0 ;  /* 0x20000004ff037230 */ /* 0x004fcc0000004100 */
[----:B------:R-:W0:Y:S02]  /*1300*/  F2I.FTZ.TRUNC.NTZ R3, R3 ;  /* 0x0000000300037305 */ /* 0x000e24000021f100 */
[----:B0-----:R-:W-:Y:S01]  /*1310*/  PRMT R0, R3, 0x7610, R0 ;  /* 0x0000761003007816 */ /* 0x001fe20000000000 */
[----:B------:R-:W-:Y:S06]  /*1320*/  BRA `(.L_x_36461) ;  /* 0x0000000800b07947 */ /* 0x000fec0003800000 */
.L_x_36466:
[----:B------:R-:W2:Y:S02]  /*1330*/  LDG.E.64 R4, desc[UR36][R4.64] ;  /* 0x0000002404047981 */ /* 0x000ea4000c1e1b00 */
[----:B--2---:R0:W1:Y:S02]  /*1340*/  F2I.F64.TRUNC R0, R4 ;  /* 0x0000000400007311 */ /* 0x004064000030d100 */
[----:B01----:R-:W-:Y:S05]  /*1350*/  BRA `(.L_x_36461) ;  /* 0x0000000800a47947 */ /* 0x003fea0003800000 */
.L_x_36456:
        /* <DEDUP_REMOVED lines=12> */
.L_x_36470:
[----:B------:R-:W2:Y:S02]  /*1420*/  LDG.E.64 R4, desc[UR36][R4.64] ;  /* 0x0000002404047981 */ /* 0x000ea4000c1e1b00 */
[----:B--2---:R0:W1:Y:S02]  /*1430*/  F2I.F64.TRUNC R0, R4 ;  /* 0x0000000400007311 */ /* 0x004064000030d100 */
[----:B01----:R-:W-:Y:S05]  /*1440*/  BRA `(.L_x_36461) ;  /* 0x0000000800687947 */ /* 0x003fea0003800000 */
.L_x_36469:
        /* <DEDUP_REMOVED lines=27> */
.L_x_36472:
        /* <DEDUP_REMOVED lines=15> */
.L_x_36471:
[----:B------:R-:W2:Y:S02]  /*16f0*/  LDG.E.U16 R3, desc[UR36][R4.64] ;  /* 0x0000002404037981 */ /* 0x000ea4000c1e1500 */
[----:B--2---:R-:W-:-:S06]  /*1700*/  IMAD.U32 R3, R3, 0x10000, RZ ;  /* 0x0001000003037824 */ /* 0x004fcc00078e00ff */
[----:B------:R-:W0:Y:S02]  /*1710*/  F2I.FTZ.TRUNC.NTZ R3, R3 ;  /* 0x0000000300037305 */ /* 0x000e24000021f100 */
[----:B0-----:R-:W-:Y:S01]  /*1720*/  PRMT R0, R3, 0x7610, R0 ;  /* 0x0000761003007816 */ /* 0x001fe20000000000 */
[----:B------:R-:W-:Y:S06]  /*1730*/  BRA `(.L_x_36461) ;  /* 0x0000000400ac7947 */ /* 0x000fec0003800000 */
.L_x_36468:
        /* <DEDUP_REMOVED lines=10> */
.L_x_36475:
        /* <DEDUP_REMOVED lines=21> */
.L_x_36479:
[----:B------:R-:W-:Y:S05]  /*1930*/  BSYNC.RECONVERGENT B1 ;  /* 0x0000000000017941 */ /* 0x000fea0003800200 */
.L_x_36478:
[----:B------:R-:W-:Y:S01]  /*1940*/  IMAD.SHL.U32 R0, R0, 0x100000, RZ ;  /* 0x0010000000007824 */ /* 0x000fe200078e00ff */
[----:B------:R-:W-:-:S04]  /*1950*/  LEA R3, R3, 0x3b800000, 0x17 ;  /* 0x3b80000003037811 */ /* 0x000fc800078eb8ff */
[----:B------:R-:W-:-:S07]  /*1960*/  LOP3.LUT R3, R3, R0, R7, 0xfe, !PT ;  /* 0x0000000003037212 */ /* 0x000fce00078efe07 */
.L_x_36477:
[----:B------:R-:W-:Y:S05]  /*1970*/  BSYNC.RECONVERGENT B0 ;  /* 0x0000000000007941 */ /* 0x000fea0003800200 */
.L_x_36476:
[----:B------:R-:W0:Y:S02]  /*1980*/  F2I.FTZ.TRUNC.NTZ R3, R3 ;  /* 0x0000000300037305 */ /* 0x000e24000021f100 */
[----:B0-----:R-:W-:Y:S01]  /*1990*/  PRMT R0, R3, 0x7610, R0 ;  /* 0x0000761003007816 */ /* 0x001fe20000000000 */
[----:B------:R-:W-:Y:S06]  /*19a0*/  BRA `(.L_x_36461) ;  /* 0x0000000400107947 */ /* 0x000fec0003800000 */
.L_x_36474:
        /* <DEDUP_REMOVED lines=21> */
.L_x_36483:
[----:B------:R-:W-:Y:S05]  /*1b00*/  BSYNC.RECONVERGENT B1 ;  /* 0x0000000000017941 */ /* 0x000fea0003800200 */
.L_x_36482:
[----:B------:R-:W-:Y:S01]  /*1b10*/  IMAD.SHL.U32 R0, R0, 0x200000, RZ ;  /* 0x0020000000007824 */ /* 0x000fe200078e00ff */
[----:B------:R-:W-:-:S04]  /*1b20*/  LEA R3, R3, 0x37800000, 0x17 ;  /* 0x3780000003037811 */ /* 0x000fc800078eb8ff */
[----:B------:R-:W-:-:S07]  /*1b30*/  LOP3.LUT R3, R3, R0, R7, 0xfe, !PT ;  /* 0x0000000003037212 */ /* 0x000fce00078efe07 */
.L_x_36481:
[----:B------:R-:W-:Y:S05]  /*1b40*/  BSYNC.RECONVERGENT B0 ;  /* 0x0000000000007941 */ /* 0x000fea0003800200 */
.L_x_36480:
[----:B------:R-:W0:Y:S02]  /*1b50*/  F2I.FTZ.TRUNC.NTZ R3, R3 ;  /* 0x0000000300037305 */ /* 0x000e24000021f100 */
[----:B0-----:R-:W-:Y:S01]  /*1b60*/  PRMT R0, R3, 0x7610, R0 ;  /* 0x0000761003007816 */ /* 0x001fe20000000000 */
[----:B------:R-:W-:Y:S06]  /*1b70*/  BRA `(.L_x_36461) ;  /* 0x00000000009c7947 */ /* 0x000fec0003800000 */
.L_x_36473:
[----:B------:R-:W-:-:S09]  /*1b80*/  UISETP.NE.AND UP0, UPT, UR4, 0x1c, UPT ;  /* 0x0000001c0400788c */ /* 0x000fd2000bf05270 */
[----:B------:R-:W-:Y:S05]  /*1b90*/  BRA.U !UP0, `(.L_x_36484) ;  /* 0x0000000108907547 */ /* 0x000fea000b800000 */
[----:B------:R-:W-:-:S09]  /*1ba0*/  UISETP.NE.AND UP0, UPT, UR4, 0x1d, UPT ;  /* 0x0000001d0400788c */ /* 0x000fd2000bf05270 */
[----:B------:R-:W-:Y:S05]  /*1bb0*/  BRA.U !UP0, `(.L_x_36485) ;  /* 0x0000000108807547 */ /* 0x000fea000b800000 */
[----:B------:R-:W-:-:S09]  /*1bc0*/  UISETP.NE.AND UP0, UPT, UR4, 0x2c, UPT ;  /* 0x0000002c0400788c */ /* 0x000fd2000bf05270 */
[----:B------:R-:W-:Y:S05]  /*1bd0*/  BRA.U !UP0, `(.L_x_36486) ;  /* 0x0000000108487547 */ /* 0x000fea000b800000 */
.L_x_36460:
        /* <DEDUP_REMOVED lines=16> */
.L_x_36487:
[----:B------:R-:W-:Y:S01]  /*1ce0*/  PRMT R0, RZ, 0x7610, R0 ;  /* 0x00007610ff007816 */ /* 0x000fe20000000000 */
[----:B------:R-:W-:Y:S06]  /*1cf0*/  BRA `(.L_x_36461) ;  /* 0x00000000003c7947 */ /* 0x000fec0003800000 */
.L_x_36486:
        /* <DEDUP_REMOVED lines=8> */
.L_x_36489:
[----:B------:R-:W-:Y:S05]  /*1d80*/  BSYNC.RECONVERGENT B0 ;  /* 0x0000000000007941 */ /* 0x000fea0003800200 */
.L_x_36488:
[----:B------:R-:W0:Y:S02]  /*1d90*/  F2I.FTZ.TRUNC.NTZ R3, R3 ;  /* 0x0000000300037305 */ /* 0x000e24000021f100 */
[----:B0-----:R-:W-:Y:S01]  /*1da0*/  PRMT R0, R3, 0x7610, R0 ;  /* 0x0000761003007816 */ /* 0x001fe20000000000 */
[----:B------:R-:W-:Y:S06]  /*1db0*/  BRA `(.L_x_36461) ;  /* 0x00000000000c7947 */ /* 0x000fec0003800000 */
.L_x_36485:
[----:B------:R0:W5:Y:S01]  /*1dc0*/  LDG.E.U16 R0, desc[UR36][R4.64] ;  /* 0x0000002404007981 */ /* 0x000162000c1e1500 */
[----:B------:R-:W-:Y:S05]  /*1dd0*/  BRA `(.L_x_36461) ;  /* 0x0000000000047947 */ /* 0x000fea0003800000 */
.L_x_36484:
[----:B------:R0:W5:Y:S02]  /*1de0*/  LDG.E.U16 R0, desc[UR36][R4.64] ;  /* 0x0000002404007981 */ /* 0x000164000c1e1500 */
.L_x_36461:
[----:B-1---5:R-:W-:Y:S01]  /*1df0*/  PRMT R3, R0, 0x9910, RZ ;  /* 0x0000991000037816 */ /* 0x022fe200000000ff */
[----:B------:R-:W-:Y:S01]  /*1e00*/  VIADD R23, R17, 0x80 ;  /* 0x0000008011177836 */ /* 0x000fe20000000000 */
[----:B------:R-:W-:Y:S02]  /*1e10*/  PRMT R0, R19, 0x9910, RZ ;  /* 0x0000991013007816 */ /* 0x000fe400000000ff */
[----:B------:R-:W-:-:S04]  /*1e20*/  ISETP.NE.AND P0, PT, R3, RZ, PT ;  /* 0x000000ff0300720c */ /* 0x000fc80003f05270 */
[----:B------:R-:W-:-:S04]  /*1e30*/  ISETP.NE.AND P0, PT, R0, RZ, P0 ;  /* 0x000000ff0000720c */ /* 0x000fc80000705270 */
[----:B------:R-:W-:-:S09]  /*1e40*/  P2R R18, PR, RZ, 0x1 ;  /* 0x00000001ff127803 */ /* 0x000fd20000000000 */
.L_x_36421:
[----:B------:R-:W-:Y:S05]  /*1e50*/  BSYNC.RECONVERGENT B6 ;  /* 0x0000000000067941 */ /* 0x000fea0003800200 */
.L_x_36420:
        /* <DEDUP_REMOVED lines=24> */
.L_x_36495:
[----:B------:R3:W5:Y:S01]  /*1fe0*/  LDG.E.U8 R22, desc[UR36][R4.64] ;  /* 0x0000002404167981 */ /* 0x000762000c1e1100 */
[----:B------:R-:W-:Y:S05]  /*1ff0*/  BRA `(.L_x_36497) ;  /* 0x0000000c00507947 */ /* 0x000fea0003800000 */
.L_x_36494:
        /* <DEDUP_REMOVED lines=8> */
.L_x_36499:
[----:B------:R0:W5:Y:S01]  /*2080*/  LDG.E.U16 R22, desc[UR36][R4.64] ;  /* 0x0000002404167981 */ /* 0x000162000c1e1500 */
[----:B------:R-:W-:Y:S05]  /*2090*/  BRA `(.L_x_36497) ;  /* 0x0000000c00287947 */ /* 0x000fea0003800000 */
.L_x_36498:
[----:B------:R0:W5:Y:S01]  /*20a0*/  LDG.E.U16 R22, desc[UR36][R4.64] ;  /* 0x0000002404167981 */ /* 0x000162000c1e1500 */
[----:B------:R-:W-:Y:S05]  /*20b0*/  BRA `(.L_x_36497) ;  /* 0x0000000c00207947 */ /* 0x000fea0003800000 */
.L_x_36493:
        /* <DEDUP_REMOVED lines=9> */
.L_x_36501:
[----:B------:R-:W2:Y:S02]  /*2150*/  LDG.E.U16 R0, desc[UR36][R4.64] ;  /* 0x0000002404007981 */ /* 0x000ea4000c1e1500 */
[----:B--2---:R-:W-:-:S06]  /*2160*/  HADD2.F32 R0, -RZ, R0.H0_H0 ;  /* 0x20000000ff007230 */ /* 0x004fcc0000004100 */
[----:B------:R-:W0:Y:S02]  /*2170*/  F2I.FTZ.TRUNC.NTZ R0, R0 ;  /* 0x0000000000007305 */ /* 0x000e24000021f100 */
[----:B0-----:R-:W-:Y:S01]  /*2180*/  PRMT R22, R0, 0x7610, R22 ;  /* 0x0000761000167816 */ /* 0x001fe20000000016 */
[----:B------:R-:W-:Y:S06]  /*2190*/  BRA `(.L_x_36497) ;  /* 0x0000000800e87947 */ /* 0x000fec0003800000 */
.L_x_36500:
        /* <DEDUP_REMOVED lines=9> */
.L_x_36503:
[----:B------:R-:W2:Y:S02]  /*2230*/  LDG.E.U16 R4, desc[UR36][R4.64] ;  /* 0x0000002404047981 */ /* 0x000ea4000c1e1500 */
[----:B--2---:R-:W-:-:S06]  /*2240*/  HADD2.F32 R0, -RZ, R4.H0_H0 ;  /* 0x20000004ff007230 */ /* 0x004fcc0000004100 */
[----:B------:R-:W0:Y:S02]  /*2250*/  F2I.FTZ.TRUNC.NTZ R0, R0 ;  /* 0x0000000000007305 */ /* 0x000e24000021f100 */
[----:B0-----:R-:W-:Y:S01]  /*2260*/  PRMT R22, R0, 0x7610, R22 ;  /* 0x0000761000167816 */ /* 0x001fe20000000016 */
[----:B------:R-:W-:Y:S06]  /*2270*/  BRA `(.L_x_36497) ;  /* 0x0000000800b07947 */ /* 0x000fec0003800000 */
.L_x_36502:
[----:B------:R-:W2:Y:S02]  /*2280*/  LDG.E.64 R4, desc[UR36][R4.64] ;  /* 0x0000002404047981 */ /* 0x000ea4000c1e1b00 */
[----:B--2---:R0:W1:Y:S02]  /*2290*/  F2I.F64.TRUNC R22, R4 ;  /* 0x0000000400167311 */ /* 0x004064000030d100 */
[----:B01----:R-:W-:Y:S05]  /*22a0*/  BRA `(.L_x_36497) ;  /* 0x0000000800a47947 */ /* 0x003fea0003800000 */
.L_x_36492:
        /* <DEDUP_REMOVED lines=12> */
.L_x_36506:
[----:B------:R-:W2:Y:S02]  /*2370*/  LDG.E.64 R4, desc[UR36][R4.64] ;  /* 0x0000002404047981 */ /* 0x000ea4000c1e1b00 */
[----:B--2---:R0:W1:Y:S02]  /*2380*/  F2I.F64.TRUNC R22, R4 ;  /* 0x0000000400167311 */ /* 0x004064000030d100 */
[----:B01----:R-:W-:Y:S05]  /*2390*/  BRA `(.L_x_36497) ;  /* 0x0000000800687947 */ /* 0x003fea0003800000 */
.L_x_36505:
        /* <DEDUP_REMOVED lines=27> */
.L_x_36508:
        /* <DEDUP_REMOVED lines=15> */
.L_x_36507:
[----:B------:R-:W2:Y:S02]  /*2640*/  LDG.E.U16 R0, desc[UR36][R4.64] ;  /* 0x0000002404007981 */ /* 0x000ea4000c1e1500 */
[----:B--2---:R-:W-:-:S06]  /*2650*/  IMAD.U32 R0, R0, 0x10000, RZ ;  /* 0x0001000000007824 */ /* 0x004fcc00078e00ff */
[----:B------:R-:W0:Y:S02]  /*2660*/  F2I.FTZ.TRUNC.NTZ R0, R0 ;  /* 0x0000000000007305 */ /* 0x000e24000021f100 */
[----:B0-----:R-:W-:Y:S01]  /*2670*/  PRMT R22, R0, 0x7610, R22 ;  /* 0x0000761000167816 */ /* 0x001fe20000000016 */
[----:B------:R-:W-:Y:S06]  /*2680*/  BRA `(.L_x_36497) ;  /* 0x0000000400ac7947 */ /* 0x000fec0003800000 */
.L_x_36504:
        /* <DEDUP_REMOVED lines=10> */
.L_x_36511:
        /* <DEDUP_REMOVED lines=21> */
.L_x_36515:
[----:B------:R-:W-:Y:S05]  /*2880*/  BSYNC.RECONVERGENT B1 ;  /* 0x0000000000017941 */ /* 0x000fea0003800200 */
.L_x_36514:
[----:B------:R-:W-:Y:S01]  /*2890*/  IMAD.SHL.U32 R0, R0, 0x100000, RZ ;  /* 0x0010000000007824 */ /* 0x000fe200078e00ff */
[----:B------:R-:W-:-:S04]  /*28a0*/  LEA R3, R3, 0x3b800000, 0x17 ;  /* 0x3b80000003037811 */ /* 0x000fc800078eb8ff */
[----:B------:R-:W-:-:S07]  /*28b0*/  LOP3.LUT R0, R3, R0, R7, 0xfe, !PT ;  /* 0x0000000003007212 */ /* 0x000fce00078efe07 */
.L_x_36513:
[----:B------:R-:W-:Y:S05]  /*28c0*/  BSYNC.RECONVERGENT B0 ;  /* 0x0000000000007941 */ /* 0x000fea0003800200 */
.L_x_36512:
[----:B------:R-:W0:Y:S02]  /*28d0*/  F2I.FTZ.TRUNC.NTZ R0, R0 ;  /* 0x0000000000007305 */ /* 0x000e24000021f100 */
[----:B0-----:R-:W-:Y:S01]  /*28e0*/  PRMT R22, R0, 0x7610, R22 ;  /* 0x0000761000167816 */ /* 0x001fe20000000016 */
[----:B------:R-:W-:Y:S06]  /*28f0*/  BRA `(.L_x_36497) ;  /* 0x0000000400107947 */ /* 0x000fec0003800000 */
.L_x_36510:
        /* <DEDUP_REMOVED lines=21> */
.L_x_36519:
[----:B------:R-:W-:Y:S05]  /*2a50*/  BSYNC.RECONVERGENT B1 ;  /* 0x0000000000017941 */ /* 0x000fea0003800200 */
.L_x_36518:
[----:B------:R-:W-:Y:S01]  /*2a60*/  IMAD.SHL.U32 R0, R0, 0x200000, RZ ;  /* 0x0020000000007824 */ /* 0x000fe200078e00ff */
[----:B------:R-:W-:-:S04]  /*2a70*/  LEA R3, R3, 0x37800000, 0x17 ;  /* 0x3780000003037811 */ /* 0x000fc800078eb8ff */
[----:B------:R-:W-:-:S07]  /*2a80*/  LOP3.LUT R0, R3, R0, R7, 0xfe, !PT ;  /* 0x0000000003007212 */ /* 0x000fce00078efe07 */
.L_x_36517:
[----:B------:R-:W-:Y:S05]  /*2a90*/  BSYNC.RECONVERGENT B0 ;  /* 0x0000000000007941 */ /* 0x000fea0003800200 */
.L_x_36516:
[----:B------:R-:W0:Y:S02]  /*2aa0*/  F2I.FTZ.TRUNC.NTZ R0, R0 ;  /* 0x0000000000007305 */ /* 0x000e24000021f100 */
[----:B0-----:R-:W-:Y:S01]  /*2ab0*/  PRMT R22, R0, 0x7610, R22 ;  /* 0x0000761000167816 */ /* 0x001fe20000000016 */
[----:B------:R-:W-:Y:S06]  /*2ac0*/  BRA `(.L_x_36497) ;  /* 0x00000000009c7947 */ /* 0x000fec0003800000 */
.L_x_36509:
        /* <DEDUP_REMOVED lines=14> */
.L_x_36523:
[----:B------:R-:W-:Y:S05]  /*2bb0*/  BSYNC.RECONVERGENT B0 ;  /* 0x0000000000007941 */ /* 0x000fea0003800200 */
.L_x_36522:
[----:B------:R-:W0:Y:S02]  /*2bc0*/  F2I.FTZ.TRUNC.NTZ R0, R0 ;  /* 0x0000000000007305 */ /* 0x000e24000021f100 */
[----:B0-----:R-:W-:Y:S01]  /*2bd0*/  PRMT R22, R0, 0x7610, R22 ;  /* 0x0000761000167816 */ /* 0x001fe20000000016 */
[----:B------:R-:W-:Y:S06]  /*2be0*/  BRA `(.L_x_36497) ;  /* 0x0000000000547947 */ /* 0x000fec0003800000 */
.L_x_36496:
        /* <DEDUP_REMOVED lines=16> */
.L_x_36524:
[----:B------:R-:W-:Y:S01]  /*2cf0*/  PRMT R22, RZ, 0x7610, R22 ;  /* 0x00007610ff167816 */ /* 0x000fe20000000016 */
[----:B------:R-:W-:Y:S06]  /*2d00*/  BRA `(.L_x_36497) ;  /* 0x00000000000c7947 */ /* 0x000fec0003800000 */
.L_x_36521:
[----:B------:R0:W5:Y:S01]  /*2d10*/  LDG.E.U16 R22, desc[UR36][R4.64] ;  /* 0x0000002404167981 */ /* 0x000162000c1e1500 */
[----:B------:R-:W-:Y:S05]  /*2d20*/  BRA `(.L_x_36497) ;  /* 0x0000000000047947 */ /* 0x000fea0003800000 */
.L_x_36520:
[----:B------:R1:W5:Y:S02]  /*2d30*/  LDG.E.U16 R22, desc[UR36][R4.64] ;  /* 0x0000002404167981 */ /* 0x000364000c1e1500 */
.L_x_36497:
        /* <DEDUP_REMOVED lines=18> */
.L_x_36528:
[----:B------:R0:W5:Y:S01]  /*2e60*/  LDG.E.U8 R0, desc[UR36][R4.64] ;  /* 0x0000002404007981 */ /* 0x000162000c1e1100 */
[----:B------:R-:W-:Y:S05]  /*2e70*/  BRA `(.L_x_36530) ;  /* 0x0000000c00507947 */ /* 0x000fea0003800000 */
.L_x_36527:
        /* <DEDUP_REMOVED lines=8> */
.L_x_36532:
[----:B------:R0:W5:Y:S01]  /*2f00*/  LDG.E.U16 R0, desc[UR36][R4.64] ;  /* 0x0000002404007981 */ /* 0x000162000c1e1500 */
[----:B------:R-:W-:Y:S05]  /*2f10*/  BRA `(.L_x_36530) ;  /* 0x0000000c00287947 */ /* 0x000fea0003800000 */
.L_x_36531:
[----:B------:R0:W5:Y:S01]  /*2f20*/  LDG.E.U16 R0, desc[UR36][R4.64] ;  /* 0x0000002404007981 */ /* 0x000162000c1e1500 */
[----:B------:R-:W-:Y:S05]  /*2f30*/  BRA `(.L_x_36530) ;  /* 0x0000000c00207947 */ /* 0x000fea0003800000 */
.L_x_36526:
        /* <DEDUP_REMOVED lines=9> */
.L_x_36534:
[----:B------:R-:W2:Y:S02]  /*2fd0*/  LDG.E.U16 R3, desc[UR36][R4.64] ;  /* 0x0000002404037981 */ /* 0x000ea4000c1e1500 */
[----:B--2---:R-:W-:-:S06]  /*2fe0*/  HADD2.F32 R3, -RZ, R3.H0_H0 ;  /* 0x20000003ff037230 */ /* 0x004fcc0000004100 */
[----:B------:R-:W0:Y:S02]  /*2ff0*/  F2I.FTZ.TRUNC.NTZ R3, R3 ;  /* 0x0000000300037305 */ /* 0x000e24000021f100 */
[----:B0-----:R-:W-:Y:S01]  /*3000*/  PRMT R0, R3, 0x7610, R0 ;  /* 0x0000761003007816 */ /* 0x001fe20000000000 */
[----:B------:R-:W-:Y:S06]  /*3010*/  BRA `(.L_x_36530) ;  /* 0x0000000800e87947 */ /* 0x000fec0003800000 */
.L_x_36533:
        /* <DEDUP_REMOVED lines=9> */
.L_x_36536:
[----:B------:R-:W2:Y:S02]  /*30b0*/  LDG.E.U16 R4, desc[UR36][R4.64] ;  /* 0x0000002404047981 */ /* 0x000ea4000c1e1500 */
[----:B--2---:R-:W-:-:S06]  /*30c0*/  HADD2.F32 R3, -RZ, R4.H0_H0 ;  /* 0x20000004ff037230 */ /* 0x004fcc0000004100 */
[----:B------:R-:W0:Y:S02]  /*30d0*/  F2I.FTZ.TRUNC.NTZ R3, R3 ;  /* 0x0000000300037305 */ /* 0x000e24000021f100 */
[----:B0-----:R-:W-:Y:S01]  /*30e0*/  PRMT R0, R3, 0x7610, R0 ;  /* 0x0000761003007816 */ /* 0x001fe20000000000 */
[----:B------:R-:W-:Y:S06]  /*30f0*/  BRA `(.L_x_36530) ;  /* 0x0000000800b07947 */ /* 0x000fec0003800000 */
.L_x_36535:
[----:B------:R-:W2:Y:S02]  /*3100*/  LDG.E.64 R4, desc[UR36][R4.64] ;  /* 0x0000002404047981 */ /* 0x000ea4000c1e1b00 */
[----:B--2---:R0:W1:Y:S02]  /*3110*/  F2I.F64.TRUNC R0, R4 ;  /* 0x0000000400007311 */ /* 0x004064000030d100 */
[----:B01----:R-:W-:Y:S05]  /*3120*/  BRA `(.L_x_36530) ;  /* 0x0000000800a47947 */ /* 0x003fea0003800000 */
.L_x_36525:
        /* <DEDUP_REMOVED lines=12> */
.L_x_36539:
[----:B------:R-:W2:Y:S02]  /*31f0*/  LDG.E.64 R4, desc[UR36][R4.64] ;  /* 0x0000002404047981 */ /* 0x000ea4000c1e1b00 */
[----:B--2---:R3:W4:Y:S02]  /*3200*/  F2I.F64.TRUNC R0, R4 ;  /* 0x0000000400007311 */ /* 0x004724000030d100 */
[----:B---34-:R-:W-:Y:S05]  /*3210*/  BRA `(.L_x_36530) ;  /* 0x0000000800687947 */ /* 0x018fea0003800000 */
.L_x_36538:
        /* <DEDUP_REMOVED lines=27> */
.L_x_36541:
        /* <DEDUP_REMOVED lines=15> */
.L_x_36540:
[----:B------:R-:W2:Y:S02]  /*34c0*/  LDG.E.U16 R3, desc[UR36][R4.64] ;  /* 0x0000002404037981 */ /* 0x000ea4000c1e1500 */
[----:B--2---:R-:W-:-:S06]  /*34d0*/  IMAD.U32 R3, R3, 0x10000, RZ ;  /* 0x0001000003037824 */ /* 0x004fcc00078e00ff */
[----:B------:R-:W0:Y:S02]  /*34e0*/  F2I.FTZ.TRUNC.NTZ R3, R3 ;  /* 0x0000000300037305 */ /* 0x000e24000021f100 */
[----:B0-----:R-:W-:Y:S01]  /*34f0*/  PRMT R0, R3, 0x7610, R0 ;  /* 0x0000761003007816 */ /* 0x001fe20000000000 */
[----:B------:R-:W-:Y:S06]  /*3500*/  BRA `(.L_x_36530) ;  /* 0x0000000400ac7947 */ /* 0x000fec0003800000 */
.L_x_36537:
        /* <DEDUP_REMOVED lines=10> */
.L_x_36544:
        /* <DEDUP_REMOVED lines=21> */
.L_x_36548:
[----:B------:R-:W-:Y:S05]  /*3700*/  BSYNC.RECONVERGENT B1 ;  /* 0x0000000000017941 */ /* 0x000fea0003800200 */
.L_x_36547:
[----:B------:R-:W-:Y:S01]  /*3710*/  IMAD.SHL.U32 R0, R0, 0x100000, RZ ;  /* 0x0010000000007824 */ /* 0x000fe200078e00ff */
[----:B------:R-:W-:-:S04]  /*3720*/  LEA R3, R3, 0x3b800000, 0x17 ;  /* 0x3b80000003037811 */ /* 0x000fc800078eb8ff */
[----:B------:R-:W-:-:S07]  /*3730*/  LOP3.LUT R3, R3, R0, R7, 0xfe, !PT ;  /* 0x0000000003037212 */ /* 0x000fce00078efe07 */
.L_x_36546:
[----:B------:R-:W-:Y:S05]  /*3740*/  BSYNC.RECONVERGENT B0 ;  /* 0x0000000000007941 */ /* 0x000fea0003800200 */
.L_x_36545:
[----:B------:R-:W0:Y:S02]  /*3750*/  F2I.FTZ.TRUNC.NTZ R3, R3 ;  /* 0x0000000300037305 */ /* 0x000e24000021f100 */
[----:B0-----:R-:W-:Y:S01]  /*3760*/  PRMT R0, R3, 0x7610, R0 ;  /* 0x0000761003007816 */ /* 0x001fe20000000000 */
[----:B------:R-:W-:Y:S06]  /*3770*/  BRA `(.L_x_36530) ;  /* 0x0000000400107947 */ /* 0x000fec0003800000 */
.L_x_36543:
        /* <DEDUP_REMOVED lines=21> */
.L_x_36552:
[----:B------:R-:W-:Y:S05]  /*38d0*/  BSYNC.RECONVERGENT B1 ;  /* 0x0000000000017941 */ /* 0x000fea0003800200 */
.L_x_36551:
[----:B------:R-:W-:Y:S01]  /*38e0*/  IMAD.SHL.U32 R0, R0, 0x200000, RZ ;  /* 0x0020000000007824 */ /* 0x000fe200078e00ff */
[----:B------:R-:W-:-:S04]  /*38f0*/  LEA R3, R3, 0x37800000, 0x17 ;  /* 0x3780000003037811 */ /* 0x000fc800078eb8ff */
[----:B------:R-:W-:-:S07]  /*3900*/  LOP3.LUT R3, R3, R0, R7, 0xfe, !PT ;  /* 0x0000000003037212 */ /* 0x000fce00078efe07 */
.L_x_36550:
[----:B------:R-:W-:Y:S05]  /*3910*/  BSYNC.RECONVERGENT B0 ;  /* 0x0000000000007941 */ /* 0x000fea0003800200 */
.L_x_36549:
[----:B------:R-:W0:Y:S02]  /*3920*/  F2I.FTZ.TRUNC.NTZ R3, R3 ;  /* 0x0000000300037305 */ /* 0x000e24000021f100 */
[----:B0-----:R-:W-:Y:S01]  /*3930*/  PRMT R0, R3, 0x7610, R0 ;  /* 0x0000761003007816 */ /* 0x001fe20000000000 */
[----:B------:R-:W-:Y:S06]  /*3940*/  BRA `(.L_x_36530) ;  /* 0x00000000009c7947 */ /* 0x000fec0003800000 */
.L_x_36542:
        /* <DEDUP_REMOVED lines=14> */
.L_x_36556:
[----:B------:R-:W-:Y:S05]  /*3a30*/  BSYNC.RECONVERGENT B0 ;  /* 0x0000000000007941 */ /* 0x000fea0003800200 */
.L_x_36555:
[----:B------:R-:W0:Y:S02]  /*3a40*/  F2I.FTZ.TRUNC.NTZ R3, R3 ;  /* 0x0000000300037305 */ /* 0x000e24000021f100 */
[----:B0-----:R-:W-:Y:S01]  /*3a50*/  PRMT R0, R3, 0x7610, R0 ;  /* 0x0000761003007816 */ /* 0x001fe20000000000 */
[----:B------:R-:W-:Y:S06]  /*3a60*/  BRA `(.L_x_36530) ;  /* 0x0000000000547947 */ /* 0x000fec0003800000 */
.L_x_36529:
        /* <DEDUP_REMOVED lines=16> */
.L_x_36557:
[----:B------:R-:W-:Y:S01]  /*3b70*/  PRMT R0, RZ, 0x7610, R0 ;  /* 0x00007610ff007816 */ /* 0x000fe20000000000 */
[----:B------:R-:W-:Y:S06]  /*3b80*/  BRA `(.L_x_36530) ;  /* 0x00000000000c7947 */ /* 0x000fec0003800000 */
.L_x_36554:
[----:B------:R1:W5:Y:S01]  /*3b90*/  LDG.E.U16 R0, desc[UR36][R4.64] ;  /* 0x0000002404007981 */ /* 0x000362000c1e1500 */
[----:B------:R-:W-:Y:S05]  /*3ba0*/  BRA `(.L_x_36530) ;  /* 0x0000000000047947 */ /* 0x000fea0003800000 */
.L_x_36553:
[----:B------:R2:W5:Y:S02]  /*3bb0*/  LDG.E.U16 R0, desc[UR36][R4.64] ;  /* 0x0000002404007981 */ /* 0x000564000c1e1500 */
.L_x_36530:
[----:B-1--45:R-:W-:Y:S01]  /*3bc0*/  PRMT R3, R0, 0x9910, RZ ;  /* 0x0000991000037816 */ /* 0x032fe200000000ff */
[----:B------:R-:W-:Y:S01]  /*3bd0*/  VIADD R23, R23, 0x80 ;  /* 0x0000008017177836 */ /* 0x000fe20000000000 */
[----:B------:R-:W-:Y:S02]  /*3be0*/  PRMT R0, R22, 0x9910, RZ ;  /* 0x0000991016007816 */ /* 0x000fe400000000ff */
[----:B------:R-:W-:-:S04]  /*3bf0*/  ISETP.NE.AND P0, PT, R3, RZ, PT ;  /* 0x000000ff0300720c */ /* 0x000fc80003f05270 */
[----:B------:R-:W-:-:S04]  /*3c00*/  ISETP.NE.AND P0, PT, R0, RZ, P0 ;  /* 0x000000ff0000720c */ /* 0x000fc80000705270 */
[----:B------:R-:W-:-:S09]  /*3c10*/  P2R R19, PR, RZ, 0x1 ;  /* 0x00000001ff137803 */ /* 0x000fd20000000000 */
.L_x_36491:
[----:B------:R-:W-:Y:S05]  /*3c20*/  BSYNC.RECONVERGENT B6 ;  /* 0x0000000000067941 */ /* 0x000fea0003800200 */
.L_x_36490:
        /* <DEDUP_REMOVED lines=24> */
.L_x_36563:
[----:B------:R3:W5:Y:S01]  /*3db0*/  LDG.E.U8 R22, desc[UR36][R4.64] ;  /* 0x0000002404167981 */ /* 0x000762000c1e1100 */
[----:B------:R-:W-:Y:S05]  /*3dc0*/  BRA `(.L_x_36565) ;  /* 0x0000000c00507947 */ /* 0x000fea0003800000 */
.L_x_36562:
        /* <DEDUP_REMOVED lines=8> */
.L_x_36567:
[----:B------:R0:W5:Y:S01]  /*3e50*/  LDG.E.U16 R22, desc[UR36][R4.64] ;  /* 0x0000002404167981 */ /* 0x000162000c1e1500 */
[----:B------:R-:W-:Y:S05]  /*3e60*/  BRA `(.L_x_36565) ;  /* 0x0000000c00287947 */ /* 0x000fea0003800000 */
.L_x_36566:
[----:B------:R0:W5:Y:S01]  /*3e70*/  LDG.E.U16 R22, desc[UR36][R4.64] ;  /* 0x0000002404167981 */ /* 0x000162000c1e1500 */
[----:B------:R-:W-:Y:S05]  /*3e80*/  BRA `(.L_x_36565) ;  /* 0x0000000c00207947 */ /* 0x000fea0003800000 */
.L_x_36561:
        /* <DEDUP_REMOVED lines=9> */
.L_x_36569:
[----:B------:R-:W2:Y:S02]  /*3f20*/  LDG.E.U16 R0, desc[UR36][R4.64] ;  /* 0x0000002404007981 */ /* 0x000ea4000c1e1500 */
[----:B--2---:R-:W-:-:S06]  /*3f30*/  HADD2.F32 R0, -RZ, R0.H0_H0 ;  /* 0x20000000ff007230 */ /* 0x004fcc0000004100 */
[----:B------:R-:W0:Y:S02]  /*3f40*/  F2I.FTZ.TRUNC.NTZ R0, R0 ;  /* 0x0000000000007305 */ /* 0x000e24000021f100 */
[----:B0-----:R-:W-:Y:S01]  /*3f50*/  PRMT R22, R0, 0x7610, R22 ;  /* 0x0000761000167816 */ /* 0x001fe20000000016 */
[----:B------:R-:W-:Y:S06]  /*3f60*/  BRA `(.L_x_36565) ;  /* 0x0000000800e87947 */ /* 0x000fec0003800000 */
.L_x_36568:
        /* <DEDUP_REMOVED lines=9> */
.L_x_36571:
[----:B------:R-:W2:Y:S02]  /*4000*/  LDG.E.U16 R4, desc[UR36][R4.64] ;  /* 0x0000002404047981 */ /* 0x000ea4000c1e1500 */
[----:B--2---:R-:W-:-:S06]  /*4010*/  HADD2.F32 R0, -RZ, R4.H0_H0 ;  /* 0x20000004ff007230 */ /* 0x004fcc0000004100 */
[----:B------:R-:W0:Y:S02]  /*4020*/  F2I.FTZ.TRUNC.NTZ R0, R0 ;  /* 0x0000000000007305 */ /* 0x000e24000021f100 */
[----:B0-----:R-:W-:Y:S01]  /*4030*/  PRMT R22, R0, 0x7610, R22 ;  /* 0x0000761000167816 */ /* 0x001fe20000000016 */
[----:B------:R-:W-:Y:S06]  /*4040*/  BRA `(.L_x_36565) ;  /* 0x0000000800b07947 */ /* 0x000fec0003800000 */
.L_x_36570:
[----:B------:R-:W2:Y:S02]  /*4050*/  LDG.E.64 R4, desc[UR36][R4.64] ;  /* 0x0000002404047981 */ /* 0x000ea4000c1e1b00 */
[----:B--2---:R0:W1:Y:S02]  /*4060*/  F2I.F64.TRUNC R22, R4 ;  /* 0x0000000400167311 */ /* 0x004064000030d100 */
[----:B01----:R-:W-:Y:S05]  /*4070*/  BRA `(.L_x_36565) ;  /* 0x0000000800a47947 */ /* 0x003fea0003800000 */
.L_x_36560:
        /* <DEDUP_REMOVED lines=12> */
.L_x_36574:
[----:B------:R-:W2:Y:S02]  /*4140*/  LDG.E.64 R4, desc[UR36][R4.64] ;  /* 0x0000002404047981 */ /* 0x000ea4000c1e1b00 */
[----:B--2---:R0:W1:Y:S02]  /*4150*/  F2I.F64.TRUNC R22, R4 ;  /* 0x0000000400167311 */ /* 0x004064000030d100 */
[----:B01----:R-:W-:Y:S05]  /*4160*/  BRA `(.L_x_36565) ;  /* 0x0000000800687947 */ /* 0x003fea0003800000 */
.L_x_36573:
        /* <DEDUP_REMOVED lines=27> */
.L_x_36576:
        /* <DEDUP_REMOVED lines=15> */
.L_x_36575:
[----:B------:R-:W2:Y:S02]  /*4410*/  LDG.E.U16 R0, desc[UR36][R4.64] ;  /* 0x0000002404007981 */ /* 0x000ea4000c1e1500 */
[----:B--2---:R-:W-:-:S06]  /*4420*/  IMAD.U32 R0, R0, 0x10000, RZ ;  /* 0x0001000000007824 */ /* 0x004fcc00078e00ff */
[----:B------:R-:W0:Y:S02]  /*4430*/  F2I.FTZ.TRUNC.NTZ R0, R0 ;  /* 0x0000000000007305 */ /* 0x000e24000021f100 */
[----:B0-----:R-:W-:Y:S01]  /*4440*/  PRMT R22, R0, 0x7610, R22 ;  /* 0x0000761000167816 */ /* 0x001fe20000000016 */
[----:B------:R-:W-:Y:S06]  /*4450*/  BRA `(.L_x_36565) ;  /* 0x0000000400ac7947 */ /* 0x000fec0003800000 */
.L_x_36572:
        /* <DEDUP_REMOVED lines=10> */
.L_x_36579:
        /* <DEDUP_REMOVED lines=21> */
.L_x_36583:
[----:B------:R-:W-:Y:S05]  /*4650*/  BSYNC.RECONVERGENT B1 ;  /* 0x0000000000017941 */ /* 0x000fea0003800200 */
.L_x_36582:
[----:B------:R-:W-:Y:S01]  /*4660*/  IMAD.SHL.U32 R0, R0, 0x100000, RZ ;  /* 0x0010000000007824 */ /* 0x000fe200078e00ff */
[----:B------:R-:W-:-:S04]  /*4670*/  LEA R3, R3, 0x3b800000, 0x17 ;  /* 0x3b80000003037811 */ /* 0x000fc800078eb8ff */
[----:B------:R-:W-:-:S07]  /*4680*/  LOP3.LUT R0, R3, R0, R7, 0xfe, !PT ;  /* 0x0000000003007212 */ /* 0x000fce00078efe07 */
.L_x_36581:
[----:B------:R-:W-:Y:S05]  /*4690*/  BSYNC.RECONVERGENT B0 ;  /* 0x0000000000007941 */ /* 0x000fea0003800200 */
.L_x_36580:
[----:B------:R-:W0:Y:S02]  /*46a0*/  F2I.FTZ.TRUNC.NTZ R0, R0 ;  /* 0x0000000000007305 */ /* 0x000e24000021f100 */
[----:B0-----:R-:W-:Y:S01]  /*46b0*/  PRMT R22, R0, 0x7610, R22 ;  /* 0x0000761000167816 */ /* 0x001fe20000000016 */
[----:B------:R-:W-:Y:S06]  /*46c0*/  BRA `(.L_x_36565) ;  /* 0x0000000400107947 */ /* 0x000fec0003800000 */
.L_x_36578:
        /* <DEDUP_REMOVED lines=21> */
.L_x_36587:
[----:B------:R-:W-:Y:S05]  /*4820*/  BSYNC.RECONVERGENT B1 ;  /* 0x0000000000017941 */ /* 0x000fea0003800200 */
.L_x_36586:
[----:B------:R-:W-:Y:S01]  /*4830*/  IMAD.SHL.U32 R0, R0, 0x200000, RZ ;  /* 0x0020000000007824 */ /* 0x000fe200078e00ff */
[----:B------:R-:W-:-:S04]  /*4840*/  LEA R3, R3, 0x37800000, 0x17 ;  /* 0x3780000003037811 */ /* 0x000fc800078eb8ff */
[----:B------:R-:W-:-:S07]  /*4850*/  LOP3.LUT R0, R3, R0, R7, 0xfe, !PT ;  /* 0x0000000003007212 */ /* 0x000fce00078efe07 */
.L_x_36585:
[----:B------:R-:W-:Y:S05]  /*4860*/  BSYNC.RECONVERGENT B0 ;  /* 0x0000000000007941 */ /* 0x000fea0003800200 */
.L_x_36584:
[----:B------:R-:W0:Y:S02]  /*4870*/  F2I.FTZ.TRUNC.NTZ R0, R0 ;  /* 0x0000000000007305 */ /* 0x000e24000021f100 */
[----:B0-----:R-:W-:Y:S01]  /*4880*/  PRMT R22, R0, 0x7610, R22 ;  /* 0x0000761000167816 */ /* 0x001fe20000000016 */
[----:B------:R-:W-:Y:S06]  /*4890*/  BRA `(.L_x_36565) ;  /* 0x00000000009c7947 */ /* 0x000fec0003800000 */
.L_x_36577:
        /* <DEDUP_REMOVED lines=14> */
.L_x_36591:
[----:B------:R-:W-:Y:S05]  /*4980*/  BSYNC.RECONVERGENT B0 ;  /* 0x0000000000007941 */ /* 0x000fea0003800200 */
.L_x_36590:
[----:B------:R-:W0:Y:S02]  /*4990*/  F2I.FTZ.TRUNC.NTZ R0, R0 ;  /* 0x0000000000007305 */ /* 0x000e24000021f100 */
[----:B0-----:R-:W-:Y:S01]  /*49a0*/  PRMT R22, R0, 0x7610, R22 ;  /* 0x0000761000167816 */ /* 0x001fe20000000016 */
[----:B------:R-:W-:Y:S06]  /*49b0*/  BRA `(.L_x_36565) ;  /* 0x0000000000547947 */ /* 0x000fec0003800000 */
.L_x_36564:
        /* <DEDUP_REMOVED lines=16> */
.L_x_36592:
[----:B------:R-:W-:Y:S01]  /*4ac0*/  PRMT R22, RZ, 0x7610, R22 ;  /* 0x00007610ff167816 */ /* 0x000fe20000000016 */
[----:B------:R-:W-:Y:S06]  /*4ad0*/  BRA `(.L_x_36565) ;  /* 0x00000000000c7947 */ /* 0x000fec0003800000 */
.L_x_36589:
[----:B------:R1:W5:Y:S01]  /*4ae0*/  LDG.E.U16 R22, desc[UR36][R4.64] ;  /* 0x0000002404167981 */ /* 0x000362000c1e1500 */
[----:B------:R-:W-:Y:S05]  /*4af0*/  BRA `(.L_x_36565) ;  /* 0x0000000000047947 */ /* 0x000fea0003800000 */
.L_x_36588:
[----:B------:R2:W5:Y:S02]  /*4b00*/  LDG.E.U16 R22, desc[UR36][R4.64] ;  /* 0x0000002404167981 */ /* 0x000564000c1e1500 */
.L_x_36565:
        /* <DEDUP_REMOVED lines=19> */
.L_x_36596:
[----:B------:R0:W5:Y:S01]  /*4c40*/  LDG.E.U8 R0, desc[UR36][R4.64] ;  /* 0x0000002404007981 */ /* 0x000162000c1e1100 */
[----:B------:R-:W-:Y:S05]  /*4c50*/  BRA `(.L_x_36598) ;  /* 0x0000000c00507947 */ /* 0x000fea0003800000 */
.L_x_36595:
        /* <DEDUP_REMOVED lines=8> */
.L_x_36600:
[----:B------:R4:W5:Y:S01]  /*4ce0*/  LDG.E.U16 R0, desc[UR36][R4.64] ;  /* 0x0000002404007981 */ /* 0x000962000c1e1500 */
[----:B------:R-:W-:Y:S05]  /*4cf0*/  BRA `(.L_x_36598) ;  /* 0x0000000c00287947 */ /* 0x000fea0003800000 */
.L_x_36599:
[----:B------:R3:W5:Y:S01]  /*4d00*/  LDG.E.U16 R0, desc[UR36][R4.64] ;  /* 0x0000002404007981 */ /* 0x000762000c1e1500 */
[----:B------:R-:W-:Y:S05]  /*4d10*/  BRA `(.L_x_36598) ;  /* 0x0000000c00207947 */ /* 0x000fea0003800000 */
.L_x_36594:
        /* <DEDUP_REMOVED lines=9> */
.L_x_36602:
[----:B------:R-:W2:Y:S02]  /*4db0*/  LDG.E.U16 R3, desc[UR36][R4.64] ;  /* 0x0000002404037981 */ /* 0x000ea4000c1e1500 */
[----:B--2---:R-:W-:-:S06]  /*4dc0*/  HADD2.F32 R3, -RZ, R3.H0_H0 ;  /* 0x20000003ff037230 */ /* 0x004fcc0000004100 */
[----:B------:R-:W0:Y:S02]  /*4dd0*/  F2I.FTZ.TRUNC.NTZ R3, R3 ;  /* 0x0000000300037305 */ /* 0x000e24000021f100 */
[----:B0-----:R-:W-:Y:S01]  /*4de0*/  PRMT R0, R3, 0x7610, R0 ;  /* 0x0000761003007816 */ /* 0x001fe20000000000 */
[----:B------:R-:W-:Y:S06]  /*4df0*/  BRA `(.L_x_36598) ;  /* 0x0000000800e87947 */ /* 0x000fec0003800000 */
.L_x_36601:
        /* <DEDUP_REMOVED lines=9> */
.L_x_36604:
[----:B------:R-:W2:Y:S02]  /*4e90*/  LDG.E.U16 R4, desc[UR36][R4.64] ;  /* 0x0000002404047981 */ /* 0x000ea4000c1e1500 */
[----:B--2---:R-:W-:-:S06]  /*4ea0*/  HADD2.F32 R3, -RZ, R4.H0_H0 ;  /* 0x20000004ff037230 */ /* 0x004fcc0000004100 */
[----:B------:R-:W0:Y:S02]  /*4eb0*/  F2I.FTZ.TRUNC.NTZ R3, R3 ;  /* 0x0000000300037305 */ /* 0x000e24000021f100 */
[----:B0-----:R-:W-:Y:S01]  /*4ec0*/  PRMT R0, R3, 0x7610, R0 ;  /* 0x0000761003007816 */ /* 0x001fe20000000000 */
[----:B------:R-:W-:Y:S06]  /*4ed0*/  BRA `(.L_x_36598) ;  /* 0x0000000800b07947 */ /* 0x000fec0003800000 */
.L_x_36603:
[----:B------:R-:W2:Y:S02]  /*4ee0*/  LDG.E.64 R4, desc[UR36][R4.64] ;  /* 0x0000002404047981 */ /* 0x000ea4000c1e1b00 */
[----:B--2---:R0:W1:Y:S02]  /*4ef0*/  F2I.F64.TRUNC R0, R4 ;  /* 0x0000000400007311 */ /* 0x004064000030d100 */
[----:B01----:R-:W-:Y:S05]  /*4f00*/  BRA `(.L_x_36598) ;  /* 0x0000000800a47947 */ /* 0x003fea0003800000 */
.L_x_36593:
        /* <DEDUP_REMOVED lines=12> */
.L_x_36607:
[----:B------:R-:W2:Y:S02]  /*4fd0*/  LDG.E.64 R4, desc[UR36][R4.64] ;  /* 0x0000002404047981 */ /* 0x000ea4000c1e1b00 */
[----:B--2---:R3:W4:Y:S02]  /*4fe0*/  F2I.F64.TRUNC R0, R4 ;  /* 0x0000000400007311 */ /* 0x004724000030d100 */
[----:B---34-:R-:W-:Y:S05]  /*4ff0*/  BRA `(.L_x_36598) ;  /* 0x0000000800687947 */ /* 0x018fea0003800000 */
.L_x_36606:
        /* <DEDUP_REMOVED lines=27> */
.L_x_36609:
        /* <DEDUP_REMOVED lines=15> */
.L_x_36608:
[----:B------:R-:W2:Y:S02]  /*52a0*/  LDG.E.U16 R3, desc[UR36][R4.64] ;  /* 0x0000002404037981 */ /* 0x000ea4000c1e1500 */
[----:B--2---:R-:W-:-:S06]  /*52b0*/  IMAD.U32 R3, R3, 0x10000, RZ ;  /* 0x0001000003037824 */ /* 0x004fcc00078e00ff */
[----:B------:R-:W0:Y:S02]  /*52c0*/  F2I.FTZ.TRUNC.NTZ R3, R3 ;  /* 0x0000000300037305 */ /* 0x000e24000021f100 */
[----:B0-----:R-:W-:Y:S01]  /*52d0*/  PRMT R0, R3, 0x7610, R0 ;  /* 0x0000761003007816 */ /* 0x001fe20000000000 */
[----:B------:R-:W-:Y:S06]  /*52e0*/  BRA `(.L_x_36598) ;  /* 0x0000000400ac7947 */ /* 0x000fec0003800000 */
.L_x_36605:
        /* <DEDUP_REMOVED lines=10> */
.L_x_36612:
        /* <DEDUP_REMOVED lines=21> */
.L_x_36616:
[----:B------:R-:W-:Y:S05]  /*54e0*/  BSYNC.RECONVERGENT B1 ;  /* 0x0000000000017941 */ /* 0x000fea0003800200 */
.L_x_36615:
[----:B------:R-:W-:Y:S01]  /*54f0*/  IMAD.SHL.U32 R0, R0, 0x100000, RZ ;  /* 0x0010000000007824 */ /* 0x000fe200078e00ff */
[----:B------:R-:W-:-:S04]  /*5500*/  LEA R3, R3, 0x3b800000, 0x17 ;  /* 0x3b80000003037811 */ /* 0x000fc800078eb8ff */
[----:B------:R-:W-:-:S07]  /*5510*/  LOP3.LUT R3, R3, R0, R7, 0xfe, !PT ;  /* 0x0000000003037212 */ /* 0x000fce00078efe07 */
.L_x_36614:
[----:B------:R-:W-:Y:S05]  /*5520*/  BSYNC.RECONVERGENT B0 ;  /* 0x0000000000007941 */ /* 0x000fea0003800200 */
.L_x_36613:
[----:B------:R-:W0:Y:S02]  /*5530*/  F2I.FTZ.TRUNC.NTZ R3, R3 ;  /* 0x0000000300037305 */ /* 0x000e24000021f100 */
[----:B0-----:R-:W-:Y:S01]  /*5540*/  PRMT R0, R3, 0x7610, R0 ;  /* 0x0000761003007816 */ /* 0x001fe20000000000 */
[----:B------:R-:W-:Y:S06]  /*5550*/  BRA `(.L_x_36598) ;  /* 0x0000000400107947 */ /* 0x000fec0003800000 */
.L_x_36611:
        /* <DEDUP_REMOVED lines=21> */
.L_x_36620:
[----:B------:R-:W-:Y:S05]  /*56b0*/  BSYNC.RECONVERGENT B1 ;  /* 0x0000000000017941 */ /* 0x000fea0003800200 */
.L_x_36619:
[----:B------:R-:W-:Y:S01]  /*56c0*/  IMAD.SHL.U32 R0, R0, 0x200000, RZ ;  /* 0x0020000000007824 */ /* 0x000fe200078e00ff */
[----:B------:R-:W-:-:S04]  /*56d0*/  LEA R3, R3, 0x37800000, 0x17 ;  /* 0x3780000003037811 */ /* 0x000fc800078eb8ff */
[----:B------:R-:W-:-:S07]  /*56e0*/  LOP3.LUT R3, R3, R0, R7, 0xfe, !PT ;  /* 0x0000000003037212 */ /* 0x000fce00078efe07 */
.L_x_36618:
[----:B------:R-:W-:Y:S05]  /*56f0*/  BSYNC.RECONVERGENT B0 ;  /* 0x0000000000007941 */ /* 0x000fea0003800200 */
.L_x_36617:
[----:B------:R-:W0:Y:S02]  /*5700*/  F2I.FTZ.TRUNC.NTZ R3, R3 ;  /* 0x0000000300037305 */ /* 0x000e24000021f100 */
[----:B0-----:R-:W-:Y:S01]  /*5710*/  PRMT R0, R3, 0x7610, R0 ;  /* 0x0000761003007816 */ /* 0x001fe20000000000 */
[----:B------:R-:W-:Y:S06]  /*5720*/  BRA `(.L_x_36598) ;  /* 0x00000000009c7947 */ /* 0x000fec0003800000 */
.L_x_36610:
        /* <DEDUP_REMOVED lines=14> */
.L_x_36624:
[----:B------:R-:W-:Y:S05]  /*5810*/  BSYNC.RECONVERGENT B0 ;  /* 0x0000000000007941 */ /* 0x000fea0003800200 */
.L_x_36623:
[----:B------:R-:W0:Y:S02]  /*5820*/  F2I.FTZ.TRUNC.NTZ R3, R3 ;  /* 0x0000000300037305 */ /* 0x000e24000021f100 */
[----:B0-----:R-:W-:Y:S01]  /*5830*/  PRMT R0, R3, 0x7610, R0 ;  /* 0x0000761003007816 */ /* 0x001fe20000000000 */
[----:B------:R-:W-:Y:S06]  /*5840*/  BRA `(.L_x_36598) ;  /* 0x0000000000547947 */ /* 0x000fec0003800000 */
.L_x_36597:
        /* <DEDUP_REMOVED lines=16> */
.L_x_36625:
[----:B------:R-:W-:Y:S01]  /*5950*/  PRMT R0, RZ, 0x7610, R0 ;  /* 0x00007610ff007816 */ /* 0x000fe20000000000 */
[----:B------:R-:W-:Y:S06]  /*5960*/  BRA `(.L_x_36598) ;  /* 0x00000000000c7947 */ /* 0x000fec0003800000 */
.L_x_36622:
[----:B------:R1:W5:Y:S01]  /*5970*/  LDG.E.U16 R0, desc[UR36][R4.64] ;  /* 0x0000002404007981 */ /* 0x000362000c1e1500 */
[----:B------:R-:W-:Y:S05]  /*5980*/  BRA `(.L_x_36598) ;  /* 0x0000000000047947 */ /* 0x000fea0003800000 */
.L_x_36621:
[----:B------:R2:W5:Y:S02]  /*5990*/  LDG.E.U16 R0, desc[UR36][R4.64] ;  /* 0x0000002404007981 */ /* 0x000564000c1e1500 */
.L_x_36598:
[----:B-1---5:R-:W-:Y:S01]  /*59a0*/  PRMT R3, R0, 0x9910, RZ ;  /* 0x0000991000037816 */ /* 0x022fe200000000ff */
[----:B------:R-:W-:Y:S01]  /*59b0*/  VIADD R23, R23, 0x80 ;  /* 0x0000008017177836 */ /* 0x000fe20000000000 */
[----:B------:R-:W-:Y:S02]  /*59c0*/  PRMT R0, R22, 0x9910, RZ ;  /* 0x0000991016007816 */ /* 0x000fe400000000ff */
[----:B------:R-:W-:-:S04]  /*59d0*/  ISETP.NE.AND P0, PT, R3, RZ, PT ;  /* 0x000000ff0300720c */ /* 0x000fc80003f05270 */
[----:B------:R-:W-:-:S04]  /*59e0*/  ISETP.NE.AND P0, PT, R0, RZ, P0 ;  /* 0x000000ff0000720c */ /* 0x000fc80000705270 */
[----:B------:R-:W-:-:S09]  /*59f0*/  P2R R22, PR, RZ, 0x1 ;  /* 0x00000001ff167803 */ /* 0x000fd20000000000 */
.L_x_36559:
[----:B------:R-:W-:Y:S05]  /*5a00*/  BSYNC.RECONVERGENT B6 ;  /* 0x0000000000067941 */ /* 0x000fea0003800200 */
.L_x_36558:
        /* <DEDUP_REMOVED lines=23> */
.L_x_36631:
[----:B------:R0:W5:Y:S01]  /*5b80*/  LDG.E.U8 R23, desc[UR36][R4.64] ;  /* 0x0000002404177981 */ /* 0x000162000c1e1100 */
[----:B------:R-:W-:Y:S05]  /*5b90*/  BRA `(.L_x_36633) ;  /* 0x0000000c00507947 */ /* 0x000fea0003800000 */
.L_x_36630:
        /* <DEDUP_REMOVED lines=8> */
.L_x_36635:
[----:B------:R3:W5:Y:S01]  /*5c20*/  LDG.E.U16 R23, desc[UR36][R4.64] ;  /* 0x0000002404177981 */ /* 0x000762000c1e1500 */
[----:B------:R-:W-:Y:S05]  /*5c30*/  BRA `(.L_x_36633) ;  /* 0x0000000c00287947 */ /* 0x000fea0003800000 */
.L_x_36634:
[----:B------:R2:W5:Y:S01]  /*5c40*/  LDG.E.U16 R23, desc[UR36][R4.64] ;  /* 0x0000002404177981 */ /* 0x000562000c1e1500 */
[----:B------:R-:W-:Y:S05]  /*5c50*/  BRA `(.L_x_36633) ;  /* 0x0000000c00207947 */ /* 0x000fea0003800000 */
.L_x_36629:
        /* <DEDUP_REMOVED lines=9> */
.L_x_36637:
[----:B------:R-:W2:Y:S02]  /*5cf0*/  LDG.E.U16 R0, desc[UR36][R4.64] ;  /* 0x0000002404007981 */ /* 0x000ea4000c1e1500 */
[----:B--2---:R-:W-:-:S06]  /*5d00*/  HADD2.F32 R0, -RZ, R0.H0_H0 ;  /* 0x20000000ff007230 */ /* 0x004fcc0000004100 */
[----:B------:R-:W0:Y:S02]  /*5d10*/  F2I.FTZ.TRUNC.NTZ R0, R0 ;  /* 0x0000000000007305 */ /* 0x000e24000021f100 */
[----:B0-----:R-:W-:Y:S01]  /*5d20*/  PRMT R23, R0, 0x7610, R23 ;  /* 0x0000761000177816 */ /* 0x001fe20000000017 */
[----:B------:R-:W-:Y:S06]  /*5d30*/  BRA `(.L_x_36633) ;  /* 0x0000000800e87947 */ /* 0x000fec0003800000 */
.L_x_36636:
        /* <DEDUP_REMOVED lines=9> */
.L_x_36639:
[----:B------:R-:W2:Y:S02]  /*5dd0*/  LDG.E.U16 R4, desc[UR36][R4.64] ;  /* 0x0000002404047981 */ /* 0x000ea4000c1e1500 */
[----:B--2---:R-:W-:-:S06]  /*5de0*/  HADD2.F32 R0, -RZ, R4.H0_H0 ;  /* 0x20000004ff007230 */ /* 0x004fcc0000004100 */
[----:B------:R-:W0:Y:S02]  /*5df0*/  F2I.FTZ.TRUNC.NTZ R0, R0 ;  /* 0x0000000000007305 */ /* 0x000e24000021f100 */
[----:B0-----:R-:W-:Y:S01]  /*5e00*/  PRMT R23, R0, 0x7610, R23 ;  /* 0x0000761000177816 */ /* 0x001fe20000000017 */
[----:B------:R-:W-:Y:S06]  /*5e10*/  BRA `(.L_x_36633) ;  /* 0x0000000800b07947 */ /* 0x000fec0003800000 */
.L_x_36638:
[----:B------:R-:W2:Y:S02]  /*5e20*/  LDG.E.64 R4, desc[UR36][R4.64] ;  /* 0x0000002404047981 */ /* 0x000ea4000c1e1b00 */
[----:B--2---:R0:W1:Y:S02]  /*5e30*/  F2I.F64.TRUNC R23, R4 ;  /* 0x0000000400177311 */ /* 0x004064000030d100 */
[----:B01----:R-:W-:Y:S05]  /*5e40*/  BRA `(.L_x_36633) ;  /* 0x0000000800a47947 */ /* 0x003fea0003800000 */
.L_x_36628:
        /* <DEDUP_REMOVED lines=12> */
.L_x_36642:
[----:B------:R-:W2:Y:S02]  /*5f10*/  LDG.E.64 R4, desc[UR36][R4.64] ;  /* 0x0000002404047981 */ /* 0x000ea4000c1e1b00 */
[----:B--2---:R0:W1:Y:S02]  /*5f20*/  F2I.F64.TRUNC R23, R4 ;  /* 0x0000000400177311 */ /* 0x004064000030d100 */
[----:B01----:R-:W-:Y:S05]  /*5f30*/  BRA `(.L_x_36633) ;  /* 0x0000000800687947 */ /* 0x003fea0003800000 */
.L_x_36641:
        /* <DEDUP_REMOVED lines=27> */
.L_x_36644:
        /* <DEDUP_REMOVED lines=15> */
.L_x_36643:
[----:B------:R-:W2:Y:S02]  /*61e0*/  LDG.E.U16 R0, desc[UR36][R4.64] ;  /* 0x0000002404007981 */ /* 0x000ea4000c1e1500 */
[----:B--2---:R-:W-:-:S06]  /*61f0*/  IMAD.U32 R0, R0, 0x10000, RZ ;  /* 0x0001000000007824 */ /* 0x004fcc00078e00ff */
[----:B------:R-:W0:Y:S02]  /*6200*/  F2I.FTZ.TRUNC.NTZ R0, R0 ;  /* 0x0000000000007305 */ /* 0x000e24000021f100 */
[----:B0-----:R-:W-:Y:S01]  /*6210*/  PRMT R23, R0, 0x7610, R23 ;  /* 0x0000761000177816 */ /* 0x001fe20000000017 */
[----:B------:R-:W-:Y:S06]  /*6220*/  BRA `(.L_x_36633) ;  /* 0x0000000400ac7947 */ /* 0x000fec0003800000 */
.L_x_36640:
        /* <DEDUP_REMOVED lines=10> */
.L_x_36647:
        /* <DEDUP_REMOVED lines=21> */
.L_x_36651:
[----:B------:R-:W-:Y:S05]  /*6420*/  BSYNC.RECONVERGENT B1 ;  /* 0x0000000000017941 */ /* 0x000fea0003800200 */
.L_x_36650:
[----:B------:R-:W-:Y:S01]  /*6430*/  IMAD.SHL.U32 R0, R0, 0x100000, RZ ;  /* 0x0010000000007824 */ /* 0x000fe200078e00ff */
[----:B------:R-:W-:-:S04]  /*6440*/  LEA R3, R3, 0x3b800000, 0x17 ;  /* 0x3b80000003037811 */ /* 0x000fc800078eb8ff */
[----:B------:R-:W-:-:S07]  /*6450*/  LOP3.LUT R0, R3, R0, R7, 0xfe, !PT ;  /* 0x0000000003007212 */ /* 0x000fce00078efe07 */
.L_x_36649:
[----:B------:R-:W-:Y:S05]  /*6460*/  BSYNC.RECONVERGENT B0 ;  /* 0x0000000000007941 */ /* 0x000fea0003800200 */
.L_x_36648:
[----:B------:R-:W0:Y:S02]  /*6470*/  F2I.FTZ.TRUNC.NTZ R0, R0 ;  /* 0x0000000000007305 */ /* 0x000e24000021f100 */
[----:B0-----:R-:W-:Y:S01]  /*6480*/  PRMT R23, R0, 0x7610, R23 ;  /* 0x0000761000177816 */ /* 0x001fe20000000017 */
[----:B------:R-:W-:Y:S06]  /*6490*/  BRA `(.L_x_36633) ;  /* 0x0000000400107947 */ /* 0x000fec0003800000 */
.L_x_36646:
        /* <DEDUP_REMOVED lines=21> */
.L_x_36655:
[----:B------:R-:W-:Y:S05]  /*65f0*/  BSYNC.RECONVERGENT B1 ;  /* 0x0000000000017941 */ /* 0x000fea0003800200 */
.L_x_36654:
[----:B------:R-:W-:Y:S01]  /*6600*/  IMAD.SHL.U32 R0, R0, 0x200000, RZ ;  /* 0x0020000000007824 */ /* 0x000fe200078e00ff */
[----:B------:R-:W-:-:S04]  /*6610*/  LEA R3, R3, 0x37800000, 0x17 ;  /* 0x3780000003037811 */ /* 0x000fc800078eb8ff */
[----:B------:R-:W-:-:S07]  /*6620*/  LOP3.LUT R0, R3, R0, R7, 0xfe, !PT ;  /* 0x0000000003007212 */ /* 0x000fce00078efe07 */
.L_x_36653:
[----:B------:R-:W-:Y:S05]  /*6630*/  BSYNC.RECONVERGENT B0 ;  /* 0x0000000000007941 */ /* 0x000fea0003800200 */
.L_x_36652:
[----:B------:R-:W0:Y:S02]  /*6640*/  F2I.FTZ.TRUNC.NTZ R0, R0 ;  /* 0x0000000000007305 */ /* 0x000e24000021f100 */
[----:B0-----:R-:W-:Y:S01]  /*6650*/  PRMT R23, R0, 0x7610, R23 ;  /* 0x0000761000177816 */ /* 0x001fe20000000017 */
[----:B------:R-:W-:Y:S06]  /*6660*/  BRA `(.L_x_36633) ;  /* 0x00000000009c7947 */ /* 0x000fec0003800000 */
.L_x_36645:
        /* <DEDUP_REMOVED lines=14> */
.L_x_36659:
[----:B------:R-:W-:Y:S05]  /*6750*/  BSYNC.RECONVERGENT B0 ;  /* 0x0000000000007941 */ /* 0x000fea0003800200 */
.L_x_36658:
[----:B------:R-:W0:Y:S02]  /*6760*/  F2I.FTZ.TRUNC.NTZ R0, R0 ;  /* 0x0000000000007305 */ /* 0x000e24000021f100 */
[----:B0-----:R-:W-:Y:S01]  /*6770*/  PRMT R23, R0, 0x7610, R23 ;  /* 0x0000761000177816 */ /* 0x001fe20000000017 */
[----:B------:R-:W-:Y:S06]  /*6780*/  BRA `(.L_x_36633) ;  /* 0x0000000000547947 */ /* 0x000fec0003800000 */
.L_x_36632:
        /* <DEDUP_REMOVED lines=16> */
.L_x_36660:
[----:B------:R-:W-:Y:S01]  /*6890*/  PRMT R23, RZ, 0x7610, R23 ;  /* 0x00007610ff177816 */ /* 0x000fe20000000017 */
[----:B------:R-:W-:Y:S06]  /*68a0*/  BRA `(.L_x_36633) ;  /* 0x00000000000c7947 */ /* 0x000fec0003800000 */
.L_x_36657:
[----:B------:R0:W5:Y:S01]  /*68b0*/  LDG.E.U16 R23, desc[UR36][R4.64] ;  /* 0x0000002404177981 */ /* 0x000162000c1e1500 */
[----:B------:R-:W-:Y:S05]  /*68c0*/  BRA `(.L_x_36633) ;  /* 0x0000000000047947 */ /* 0x000fea0003800000 */
.L_x_36656:
[----:B------:R0:W5:Y:S02]  /*68d0*/  LDG.E.U16 R23, desc[UR36][R4.64] ;  /* 0x0000002404177981 */ /* 0x000164000c1e1500 */
.L_x_36633:
        /* <DEDUP_REMOVED lines=19> */
.L_x_36664:
[----:B------:R0:W5:Y:S01]  /*6a10*/  LDG.E.U8 R0, desc[UR36][R4.64] ;  /* 0x0000002404007981 */ /* 0x000162000c1e1100 */
[----:B------:R-:W-:Y:S05]  /*6a20*/  BRA `(.L_x_36666) ;  /* 0x0000000c00507947 */ /* 0x000fea0003800000 */
.L_x_36663:
        /* <DEDUP_REMOVED lines=8> */
.L_x_36668:
[----:B------:R0:W5:Y:S01]  /*6ab0*/  LDG.E.U16 R0, desc[UR36][R4.64] ;  /* 0x0000002404007981 */ /* 0x000162000c1e1500 */
[----:B------:R-:W-:Y:S05]  /*6ac0*/  BRA `(.L_x_36666) ;  /* 0x0000000c00287947 */ /* 0x000fea0003800000 */
.L_x_36667:
[----:B------:R0:W5:Y:S01]  /*6ad0*/  LDG.E.U16 R0, desc[UR36][R4.64] ;  /* 0x0000002404007981 */ /* 0x000162000c1e1500 */
[----:B------:R-:W-:Y:S05]  /*6ae0*/  BRA `(.L_x_36666) ;  /* 0x0000000c00207947 */ /* 0x000fea0003800000 */
.L_x_36662:
        /* <DEDUP_REMOVED lines=9> */
.L_x_36670:
[----:B------:R-:W2:Y:S02]  /*6b80*/  LDG.E.U16 R3, desc[UR36][R4.64] ;  /* 0x0000002404037981 */ /* 0x000ea4000c1e1500 */
[----:B--2---:R-:W-:-:S06]  /*6b90*/  HADD2.F32 R3, -RZ, R3.H0_H0 ;  /* 0x20000003ff037230 */ /* 0x004fcc0000004100 */
[----:B------:R-:W0:Y:S02]  /*6ba0*/  F2I.FTZ.TRUNC.NTZ R3, R3 ;  /* 0x0000000300037305 */ /* 0x000e24000021f100 */
[----:B0-----:R-:W-:Y:S01]  /*6bb0*/  PRMT R0, R3, 0x7610, R0 ;  /* 0x0000761003007816 */ /* 0x001fe20000000000 */
[----:B------:R-:W-:Y:S06]  /*6bc0*/  BRA `(.L_x_36666) ;  /* 0x0000000800e87947 */ /* 0x000fec0003800000 */
.L_x_36669:
        /* <DEDUP_REMOVED lines=9> */
.L_x_36672:
[----:B------:R-:W2:Y:S02]  /*6c60*/  LDG.E.U16 R4, desc[UR36][R4.64] ;  /* 0x0000002404047981 */ /* 0x000ea4000c1e1500 */
[----:B--2---:R-:W-:-:S06]  /*6c70*/  HADD2.F32 R3, -RZ, R4.H0_H0 ;  /* 0x20000004ff037230 */ /* 0x004fcc0000004100 */
[----:B------:R-:W0:Y:S02]  /*6c80*/  F2I.FTZ.TRUNC.NTZ R3, R3 ;  /* 0x0000000300037305 */ /* 0x000e24000021f100 */
[----:B0-----:R-:W-:Y:S01]  /*6c90*/  PRMT R0, R3, 0x7610, R0 ;  /* 0x0000761003007816 */ /* 0x001fe20000000000 */
[----:B------:R-:W-:Y:S06]  /*6ca0*/  BRA `(.L_x_36666) ;  /* 0x0000000800b07947 */ /* 0x000fec0003800000 */
.L_x_36671:
[----:B------:R-:W2:Y:S02]  /*6cb0*/  LDG.E.64 R4, desc[UR36][R4.64] ;  /* 0x0000002404047981 */ /* 0x000ea4000c1e1b00 */
[----:B--2---:R0:W1:Y:S02]  /*6cc0*/  F2I.F64.TRUNC R0, R4 ;  /* 0x0000000400007311 */ /* 0x004064000030d100 */
[----:B01----:R-:W-:Y:S05]  /*6cd0*/  BRA `(.L_x_36666) ;  /* 0x0000000800a47947 */ /* 0x003fea0003800000 */
.L_x_36661:
        /* <DEDUP_REMOVED lines=12> */
.L_x_36675:
[----:B------:R-:W2:Y:S02]  /*6da0*/  LDG.E.64 R4, desc[UR36][R4.64] ;  /* 0x0000002404047981 */ /* 0x000ea4000c1e1b00 */
[----:B--2---:R3:W4:Y:S02]  /*6db0*/  F2I.F64.TRUNC R0, R4 ;  /* 0x0000000400007311 */ /* 0x004724000030d100 */
[----:B---34-:R-:W-:Y:S05]  /*6dc0*/  BRA `(.L_x_36666) ;  /* 0x0000000800687947 */ /* 0x018fea0003800000 */
.L_x_36674:
        /* <DEDUP_REMOVED lines=27> */
.L_x_36677:
        /* <DEDUP_REMOVED lines=15> */
.L_x_36676:
[----:B------:R-:W2:Y:S02]  /*7070*/  LDG.E.U16 R3, desc[UR36][R4.64] ;  /* 0x0000002404037981 */ /* 0x000ea4000c1e1500 */
[----:B--2---:R-:W-:-:S06]  /*7080*/  IMAD.U32 R3, R3, 0x10000, RZ ;  /* 0x0001000003037824 */ /* 0x004fcc00078e00ff */
[----:B------:R-:W0:Y:S02]  /*7090*/  F2I.FTZ.TRUNC.NTZ R3, R3 ;  /* 0x0000000300037305 */ /* 0x000e24000021f100 */
[----:B0-----:R-:W-:Y:S01]  /*70a0*/  PRMT R0, R3, 0x7610, R0 ;  /* 0x0000761003007816 */ /* 0x001fe20000000000 */
[----:B------:R-:W-:Y:S06]  /*70b0*/  BRA `(.L_x_36666) ;  /* 0x0000000400ac7947 */ /* 0x000fec0003800000 */
.L_x_36673:
        /* <DEDUP_REMOVED lines=10> */
.L_x_36680:
        /* <DEDUP_REMOVED lines=21> */
.L_x_36684:
[----:B------:R-:W-:Y:S05]  /*72b0*/  BSYNC.RECONVERGENT B1 ;  /* 0x0000000000017941 */ /* 0x000fea0003800200 */
.L_x_36683:
[----:B------:R-:W-:Y:S01]  /*72c0*/  IMAD.SHL.U32 R0, R0, 0x100000, RZ ;  /* 0x0010000000007824 */ /* 0x000fe200078e00ff */
[----:B------:R-:W-:-:S04]  /*72d0*/  LEA R3, R3, 0x3b800000, 0x17 ;  /* 0x3b80000003037811 */ /* 0x000fc800078eb8ff */
[----:B------:R-:W-:-:S07]  /*72e0*/  LOP3.LUT R3, R3, R0, R7, 0xfe, !PT ;  /* 0x0000000003037212 */ /* 0x000fce00078efe07 */
.L_x_36682:
[----:B------:R-:W-:Y:S05]  /*72f0*/  BSYNC.RECONVERGENT B0 ;  /* 0x0000000000007941 */ /* 0x000fea0003800200 */
.L_x_36681:
[----:B------:R-:W0:Y:S02]  /*7300*/  F2I.FTZ.TRUNC.NTZ R3, R3 ;  /* 0x0000000300037305 */ /* 0x000e24000021f100 */
[----:B0-----:R-:W-:Y:S01]  /*7310*/  PRMT R0, R3, 0x7610, R0 ;  /* 0x0000761003007816 */ /* 0x001fe20000000000 */
[----:B------:R-:W-:Y:S06]  /*7320*/  BRA `(.L_x_36666) ;  /* 0x0000000400107947 */ /* 0x000fec0003800000 */
.L_x_36679:
        /* <DEDUP_REMOVED lines=21> */
.L_x_36688:
[----:B------:R-:W-:Y:S05]  /*7480*/  BSYNC.RECONVERGENT B1 ;  /* 0x0000000000017941 */ /* 0x000fea0003800200 */
.L_x_36687:
[----:B------:R-:W-:Y:S01]  /*7490*/  IMAD.SHL.U32 R0, R0, 0x200000, RZ ;  /* 0x0020000000007824 */ /* 0x000fe200078e00ff */
[----:B------:R-:W-:-:S04]  /*74a0*/  LEA R3, R3, 0x37800000, 0x17 ;  /* 0x3780000003037811 */ /* 0x000fc800078eb8ff */
[----:B------:R-:W-:-:S07]  /*74b0*/  LOP3.LUT R3, R3, R0, R7, 0xfe, !PT ;  /* 0x0000000003037212 */ /* 0x000fce00078efe07 */
.L_x_36686:
[----:B------:R-:W-:Y:S05]  /*74c0*/  BSYNC.RECONVERGENT B0 ;  /* 0x0000000000007941 */ /* 0x000fea0003800200 */
.L_x_36685:
[----:B------:R-:W0:Y:S02]  /*74d0*/  F2I.FTZ.TRUNC.NTZ R3, R3 ;  /* 0x0000000300037305 */ /* 0x000e24000021f100 */
[----:B0-----:R-:W-:Y:S01]  /*74e0*/  PRMT R0, R3, 0x7610, R0 ;  /* 0x0000761003007816 */ /* 0x001fe20000000000 */
[----:B------:R-:W-:Y:S06]  /*74f0*/  BRA `(.L_x_36666) ;  /* 0x00000000009c7947 */ /* 0x000fec0003800000 */
.L_x_36678:
        /* <DEDUP_REMOVED lines=14> */
.L_x_36692:
[----:B------:R-:W-:Y:S05]  /*75e0*/  BSYNC.RECONVERGENT B0 ;  /* 0x0000000000007941 */ /* 0x000fea0003800200 */
.L_x_36691:
[----:B------:R-:W0:Y:S02]  /*75f0*/  F2I.FTZ.TRUNC.NTZ R3, R3 ;  /* 0x0000000300037305 */ /* 0x000e24000021f100 */
[----:B0-----:R-:W-:Y:S01]  /*7600*/  PRMT R0, R3, 0x7610, R0 ;  /* 0x0000761003007816 */ /* 0x001fe20000000000 */
[----:B------:R-:W-:Y:S06]  /*7610*/  BRA `(.L_x_36666) ;  /* 0x0000000000547947 */ /* 0x000fec0003800000 */
.L_x_36665:
        /* <DEDUP_REMOVED lines=16> */
.L_x_36693:
[----:B------:R-:W-:Y:S01]  /*7720*/  PRMT R0, RZ, 0x7610, R0 ;  /* 0x00007610ff007816 */ /* 0x000fe20000000000 */
[----:B------:R-:W-:Y:S06]  /*7730*/  BRA `(.L_x_36666) ;  /* 0x00000000000c7947 */ /* 0x000fec0003800000 */
.L_x_36690:
[----:B------:R1:W5:Y:S01]  /*7740*/  LDG.E.U16 R0, desc[UR36][R4.64] ;  /* 0x0000002404007981 */ /* 0x000362000c1e1500 */
[----:B------:R-:W-:Y:S05]  /*7750*/  BRA `(.L_x_36666) ;  /* 0x0000000000047947 */ /* 0x000fea0003800000 */
.L_x_36689:
[----:B------:R0:W5:Y:S02]  /*7760*/  LDG.E.U16 R0, desc[UR36][R4.64] ;  /* 0x0000002404007981 */ /* 0x000164000c1e1500 */
.L_x_36666:
[----:B-1--45:R-:W-:Y:S02]  /*7770*/  PRMT R3, R0, 0x9910, RZ ;  /* 0x0000991000037816 */ /* 0x032fe400000000ff */
[----:B------:R-:W-:Y:S02]  /*7780*/  PRMT R0, R23, 0x9910, RZ ;  /* 0x0000991017007816 */ /* 0x000fe400000000ff */
[----:B------:R-:W-:-:S04]  /*7790*/  ISETP.NE.AND P0, PT, R3, RZ, PT ;  /* 0x000000ff0300720c */ /* 0x000fc80003f05270 */
[----:B------:R-:W-:-:S13]  /*77a0*/  ISETP.NE.AND P0, PT, R0, RZ, P0 ;  /* 0x000000ff0000720c */ /* 0x000fda0000705270 */
.L_x_36627:
[----:B------:R-:W-:Y:S05]  /*77b0*/  BSYNC.RECONVERGENT B6 ;  /* 0x0000000000067941 */ /* 0x000fea0003800200 */
.L_x_36626:
        /* <DEDUP_REMOVED lines=34> */
.L_x_36701:
[----:B------:R0:W-:Y:S01]  /*79e0*/  STG.E.U8 desc[UR36][R8.64], R11 ;  /* 0x0000000b08007986 */ /* 0x0001e2000c101124 */
[----:B------:R-:W-:Y:S05]  /*79f0*/  BRA `(.L_x_36703) ;  /* 0x0000000c00087947 */ /* 0x000fea0003800000 */
.L_x_36700:
        /* <DEDUP_REMOVED lines=10> */
.L_x_36705:
[----:B------:R0:W-:Y:S01]  /*7aa0*/  STG.E desc[UR36][R8.64], R11 ;  /* 0x0000000b08007986 */ /* 0x0001e2000c101924 */
[----:B------:R-:W-:Y:S05]  /*7ab0*/  BRA `(.L_x_36703) ;  /* 0x0000000800d87947 */ /* 0x000fea0003800000 */
.L_x_36704:
[----:B------:R0:W-:Y:S01]  /*7ac0*/  STG.E.U16 desc[UR36][R8.64], R11 ;  /* 0x0000000b08007986 */ /* 0x0001e2000c101524 */
[----:B------:R-:W-:Y:S05]  /*7ad0*/  BRA `(.L_x_36703) ;  /* 0x0000000800d07947 */ /* 0x000fea0003800000 */
.L_x_36699:
        /* <DEDUP_REMOVED lines=9> */
.L_x_36707:
[----:B------:R-:W0:Y:S02]  /*7b70*/  I2F.S16 R0, R11 ;  /* 0x0000000b00007306 */ /* 0x000e240000101400 */
[----:B0-----:R-:W-:-:S05]  /*7b80*/  F2FP.F16.F32.PACK_AB R0, RZ, R0 ;  /* 0x00000000ff00723e */ /* 0x001fca00000000ff */
[----:B------:R0:W-:Y:S01]  /*7b90*/  STG.E.U16 desc[UR36][R8.64], R0 ;  /* 0x0000000008007986 */ /* 0x0001e2000c101524 */
[----:B------:R-:W-:Y:S05]  /*7ba0*/  BRA `(.L_x_36703) ;  /* 0x00000008009c7947 */ /* 0x000fea0003800000 */
.L_x_36706:
        /* <DEDUP_REMOVED lines=10> */
.L_x_36709:
[----:B------:R-:W0:Y:S02]  /*7c50*/  I2F.S16 R11, R11 ;  /* 0x0000000b000b7306 */ /* 0x000e240000101400 */
[----:B0-----:R-:W-:-:S04]  /*7c60*/  F2FP.F16.F32.PACK_AB R3, RZ, R11 ;  /* 0x0000000bff03723e */ /* 0x001fc800000000ff */
[----:B------:R-:W-:-:S05]  /*7c70*/  PRMT R3, R3, 0x5410, RZ ;  /* 0x0000541003037816 */ /* 0x000fca00000000ff */
[----:B------:R0:W-:Y:S01]  /*7c80*/  STG.E desc[UR36][R8.64], R3 ;  /* 0x0000000308007986 */ /* 0x0001e2000c101924 */
[----:B------:R-:W-:Y:S05]  /*7c90*/  BRA `(.L_x_36703) ;  /* 0x0000000800607947 */ /* 0x000fea0003800000 */
.L_x_36708:
[----:B------:R-:W0:Y:S02]  /*7ca0*/  I2F.F64.S16 R4, R11 ;  /* 0x0000000b00047312 */ /* 0x000e240000101c00 */
[----:B0-----:R0:W-:Y:S01]  /*7cb0*/  STG.E.64 desc[UR36][R8.64], R4 ;  /* 0x0000000408007986 */ /* 0x0011e2000c101b24 */
[----:B------:R-:W-:Y:S05]  /*7cc0*/  BRA `(.L_x_36703) ;  /* 0x0000000800547947 */ /* 0x000fea0003800000 */
.L_x_36698:
        /* <DEDUP_REMOVED lines=10> */
.L_x_36712:
[----:B------:R-:W-:Y:S01]  /*7d70*/  CS2R R6, SRZ ;  /* 0x0000000000067805 */ /* 0x000fe2000001ff00 */
[----:B------:R-:W0:Y:S04]  /*7d80*/  I2F.F64.S16 R4, R11 ;  /* 0x0000000b00047312 */ /* 0x000e280000101c00 */
[----:B0-----:R0:W-:Y:S01]  /*7d90*/  STG.E.128 desc[UR36][R8.64], R4 ;  /* 0x0000000408007986 */ /* 0x0011e2000c101d24 */
[----:B------:R-:W-:Y:S05]  /*7da0*/  BRA `(.L_x_36703) ;  /* 0x00000008001c7947 */ /* 0x000fea0003800000 */
.L_x_36711:
        /* <DEDUP_REMOVED lines=17> */
.L_x_36716:
[----:B------:R-:W-:Y:S05]  /*7ec0*/  BSYNC.RECONVERGENT B0 ;  /* 0x0000000000007941 */ /* 0x000fea0003800200 */
.L_x_36715:
[----:B------:R0:W-:Y:S01]  /*7ed0*/  STG.E.U8 desc[UR36][R8.64], R3 ;  /* 0x0000000308007986 */ /* 0x0001e2000c101124 */
[----:B------:R-:W-:Y:S05]  /*7ee0*/  BRA `(.L_x_36703) ;  /* 0x0000000400cc7947 */ /* 0x000fea0003800000 */
.L_x_36714:
        /* <DEDUP_REMOVED lines=16> */
.L_x_36713:
[----:B------:R-:W0:Y:S02]  /*7ff0*/  I2F.S16 R0, R11 ;  /* 0x0000000b00007306 */ /* 0x000e240000101400 */
[----:B0-----:R-:W-:-:S05]  /*8000*/  F2FP.BF16.F32.PACK_AB R0, RZ, R0 ;  /* 0x00000000ff00723e */ /* 0x001fca00000010ff */
[----:B------:R0:W-:Y:S01]  /*8010*/  STG.E.U16 desc[UR36][R8.64], R0 ;  /* 0x0000000008007986 */ /* 0x0001e2000c101524 */
[----:B------:R-:W-:Y:S05]  /*8020*/  BRA `(.L_x_36703) ;  /* 0x00000004007c7947 */ /* 0x000fea0003800000 */
.L_x_36710:
        /* <DEDUP_REMOVED lines=10> */
.L_x_36719:
        /* <DEDUP_REMOVED lines=12> */
.L_x_36722:
[----:B------:R-:W-:-:S04]  /*8190*/  SHF.R.U32.HI R0, RZ, 0x14, R11 ;  /* 0x00000014ff007819 */ /* 0x000fc8000001160b */
[----:B------:R-:W-:-:S04]  /*81a0*/  LOP3.LUT R0, R0, 0x1, RZ, 0xc0, !PT ;  /* 0x0000000100007812 */ /* 0x000fc800078ec0ff */
[----:B------:R-:W-:-:S04]  /*81b0*/  IADD3 R0, PT, PT, R11, 0x487ffff, R0 ;  /* 0x0487ffff0b007810 */ /* 0x000fc80007ffe000 */
[----:B------:R-:W-:-:S04]  /*81c0*/  SHF.R.U32.HI R0, RZ, 0x14, R0 ;  /* 0x00000014ff007819 */ /* 0x000fc80000011600 */
[----:B------:R-:W-:-:S07]  /*81d0*/  LOP3.LUT R0, R0, 0xff, RZ, 0xc0, !PT ;  /* 0x000000ff00007812 */ /* 0x000fce00078ec0ff */
.L_x_36723:
[----:B------:R-:W-:-:S07]  /*81e0*/  PRMT R4, R0, 0x7610, R4 ;  /* 0x0000761000047816 */ /* 0x000fce0000000004 */
.L_x_36721:
[----:B------:R-:W-:Y:S05]  /*81f0*/  BSYNC.RECONVERGENT B0 ;  /* 0x0000000000007941 */ /* 0x000fea0003800200 */
.L_x_36720:
[----:B------:R0:W-:Y:S01]  /*8200*/  STG.E.U8 desc[UR36][R8.64], R4 ;  /* 0x0000000408007986 */ /* 0x0001e2000c101124 */
[----:B------:R-:W-:Y:S05]  /*8210*/  BRA `(.L_x_36703) ;  /* 0x0000000400007947 */ /* 0x000fea0003800000 */
.L_x_36718:
        /* <DEDUP_REMOVED lines=12> */
.L_x_36726:
[----:B------:R-:W-:-:S04]  /*82e0*/  SHF.R.U32.HI R0, RZ, 0x15, R11 ;  /* 0x00000015ff007819 */ /* 0x000fc8000001160b */
[----:B------:R-:W-:-:S04]  /*82f0*/  LOP3.LUT R0, R0, 0x1, RZ, 0xc0, !PT ;  /* 0x0000000100007812 */ /* 0x000fc800078ec0ff */
[----:B------:R-:W-:-:S04]  /*8300*/  IADD3 R0, PT, PT, R11, 0x88fffff, R0 ;  /* 0x088fffff0b007810 */ /* 0x000fc80007ffe000 */
[----:B------:R-:W-:-:S04]  /*8310*/  SHF.R.U32.HI R0, RZ, 0x15, R0 ;  /* 0x00000015ff007819 */ /* 0x000fc80000011600 */
[----:B------:R-:W-:-:S07]  /*8320*/  LOP3.LUT R0, R0, 0xff, RZ, 0xc0, !PT ;  /* 0x000000ff00007812 */ /* 0x000fce00078ec0ff */
.L_x_36727:
[----:B------:R-:W-:-:S07]  /*8330*/  PRMT R4, R0, 0x7610, R4 ;  /* 0x0000761000047816 */ /* 0x000fce0000000004 */
.L_x_36725:
[----:B------:R-:W-:Y:S05]  /*8340*/  BSYNC.RECONVERGENT B0 ;  /* 0x0000000000007941 */ /* 0x000fea0003800200 */
.L_x_36724:
[----:B------:R3:W-:Y:S01]  /*8350*/  STG.E.U8 desc[UR36][R8.64], R4 ;  /* 0x0000000408007986 */ /* 0x0007e2000c101124 */
[----:B------:R-:W-:Y:S05]  /*8360*/  BRA `(.L_x_36703) ;  /* 0x0000000000ac7947 */ /* 0x000fea0003800000 */
.L_x_36717:
[----:B------:R-:W-:-:S13]  /*8370*/  ISETP.NE.AND P0, PT, R0, 0x1c, PT ;  /* 0x0000001c0000780c */ /* 0x000fda0003f05270 */
[----:B------:R-:W-:Y:S05]  /*8380*/  @!P0 BRA `(.L_x_36728) ;  /* 0x0000000000a08947 */ /* 0x000fea0003800000 */
[----:B------:R-:W-:-:S13]  /*8390*/  ISETP.NE.AND P0, PT, R0, 0x1d, PT ;  /* 0x0000001d0000780c */ /* 0x000fda0003f05270 */
[----:B------:R-:W-:Y:S05]  /*83a0*/  @!P0 BRA `(.L_x_36729) ;  /* 0x0000000000888947 */ /* 0x000fea0003800000 */
[----:B------:R-:W-:-:S13]  /*83b0*/  ISETP.NE.AND P0, PT, R0, 0x2c, PT ;  /* 0x0000002c0000780c */ /* 0x000fda0003f05270 */
[----:B------:R-:W-:Y:S05]  /*83c0*/  @!P0 BRA `(.L_x_36730) ;  /* 0x0000000000448947 */ /* 0x000fea0003800000 */
.L_x_36702:
        /* <DEDUP_REMOVED lines=16> */
.L_x_36731:
[----:B------:R-:W-:Y:S05]  /*84d0*/  BRA `(.L_x_36703) ;  /* 0x0000000000507947 */ /* 0x000fea0003800000 */
.L_x_36730:
        /* <DEDUP_REMOVED lines=15> */
.L_x_36729:
[----:B------:R-:W-:Y:S02]  /*85d0*/  IMAD.MOV.U32 R4, RZ, RZ, R11 ;  /* 0x000000ffff047224 */ /* 0x000fe400078e000b */
[----:B------:R-:W-:-:S05]  /*85e0*/  IMAD.MOV.U32 R5, RZ, RZ, RZ ;  /* 0x000000ffff057224 */ /* 0x000fca00078e00ff */
[----:B------:R1:W-:Y:S01]  /*85f0*/  STG.E.64 desc[UR36][R8.64], R4 ;  /* 0x0000000408007986 */ /* 0x0003e2000c101b24 */
[----:B------:R-:W-:Y:S05]  /*8600*/  BRA `(.L_x_36703) ;  /* 0x0000000000047947 */ /* 0x000fea0003800000 */
.L_x_36728:
[----:B------:R0:W-:Y:S02]  /*8610*/  STG.E desc[UR36][R8.64], R11 ;  /* 0x0000000b08007986 */ /* 0x0001e4000c101924 */
.L_x_36703:
[----:B------:R-:W-:Y:S05]  /*8620*/  BSYNC.RECONVERGENT B6 ;  /* 0x0000000000067941 */ /* 0x000fea0003800200 */
.L_x_36697:
        /* <DEDUP_REMOVED lines=24> */
.L_x_36737:
[----:B------:R4:W-:Y:S01]  /*87b0*/  STG.E.U8 desc[UR36][R8.64], R26 ;  /* 0x0000001a08007986 */ /* 0x0009e2000c101124 */
[----:B------:R-:W-:Y:S05]  /*87c0*/  BRA `(.L_x_36739) ;  /* 0x0000000800fc7947 */ /* 0x000fea0003800000 */
.L_x_36736:
        /* <DEDUP_REMOVED lines=9> */
.L_x_36741:
[----:B------:R2:W-:Y:S01]  /*8860*/  STG.E desc[UR36][R8.64], R26 ;  /* 0x0000001a08007986 */ /* 0x0005e2000c101924 */
[----:B------:R-:W-:Y:S05]  /*8870*/  BRA `(.L_x_36739) ;  /* 0x0000000800d07947 */ /* 0x000fea0003800000 */
.L_x_36740:
[----:B------:R0:W-:Y:S01]  /*8880*/  STG.E.U16 desc[UR36][R8.64], R26 ;  /* 0x0000001a08007986 */ /* 0x0001e2000c101524 */
[----:B------:R-:W-:Y:S05]  /*8890*/  BRA `(.L_x_36739) ;  /* 0x0000000800c87947 */ /* 0x000fea0003800000 */
.L_x_36735:
        /* <DEDUP_REMOVED lines=9> */
.L_x_36743:
[----:B------:R-:W0:Y:S02]  /*8930*/  I2F.S16 R0, R26 ;  /* 0x0000001a00007306 */ /* 0x000e240000101400 */
[----:B0-----:R-:W-:-:S05]  /*8940*/  F2FP.F16.F32.PACK_AB R0, RZ, R0 ;  /* 0x00000000ff00723e */ /* 0x001fca00000000ff */
[----:B------:R0:W-:Y:S01]  /*8950*/  STG.E.U16 desc[UR36][R8.64], R0 ;  /* 0x0000000008007986 */ /* 0x0001e2000c101524 */
[----:B------:R-:W-:Y:S05]  /*8960*/  BRA `(.L_x_36739) ;  /* 0x0000000800947947 */ /* 0x000fea0003800000 */
.L_x_36742:
        /* <DEDUP_REMOVED lines=10> */
.L_x_36745:
[----:B------:R-:W0:Y:S02]  /*8a10*/  I2F.S16 R26, R26 ;  /* 0x0000001a001a7306 */ /* 0x000e240000101400 */
[----:B0-----:R-:W-:-:S04]  /*8a20*/  F2FP.F16.F32.PACK_AB R3, RZ, R26 ;  /* 0x0000001aff03723e */ /* 0x001fc800000000ff */
[----:B------:R-:W-:-:S05]  /*8a30*/  PRMT R3, R3, 0x5410, RZ ;  /* 0x0000541003037816 */ /* 0x000fca00000000ff */
[----:B------:R0:W-:Y:S01]  /*8a40*/  STG.E desc[UR36][R8.64], R3 ;  /* 0x0000000308007986 */ /* 0x0001e2000c101924 */
[----:B------:R-:W-:Y:S05]  /*8a50*/  BRA `(.L_x_36739) ;  /* 0x0000000800587947 */ /* 0x000fea0003800000 */
.L_x_36744:
[----:B------:R-:W0:Y:S02]  /*8a60*/  I2F.F64.S16 R26, R26 ;  /* 0x0000001a001a7312 */ /* 0x000e240000101c00 */
[----:B0-----:R0:W-:Y:S01]  /*8a70*/  STG.E.64 desc[UR36][R8.64], R26 ;  /* 0x0000001a08007986 */ /* 0x0011e2000c101b24 */
[----:B------:R-:W-:Y:S05]  /*8a80*/  BRA `(.L_x_36739) ;  /* 0x00000008004c7947 */ /* 0x000fea0003800000 */
.L_x_36734:
        /* <DEDUP_REMOVED lines=12> */
.L_x_36749:
        /* <DEDUP_REMOVED lines=16> */
.L_x_36752:
[----:B------:R-:W-:-:S07]  /*8c50*/  PRMT R4, R0, 0x7610, R4 ;  /* 0x0000761000047816 */ /* 0x000fce0000000004 */
.L_x_36751:
[----:B------:R-:W-:Y:S05]  /*8c60*/  BSYNC.RECONVERGENT B0 ;  /* 0x0000000000007941 */ /* 0x000fea0003800200 */
.L_x_36750:
[----:B------:R0:W-:Y:S01]  /*8c70*/  STG.E.U8 desc[UR36][R8.64], R4 ;  /* 0x0000000408007986 */ /* 0x0001e2000c101124 */
[----:B------:R-:W-:Y:S05]  /*8c80*/  BRA `(.L_x_36739) ;  /* 0x0000000400cc7947 */ /* 0x000fea0003800000 */
.L_x_36748:
        /* <DEDUP_REMOVED lines=16> */
.L_x_36755:
[----:B------:R-:W-:-:S07]  /*8d90*/  PRMT R4, R0, 0x7610, R4 ;  /* 0x0000761000047816 */ /* 0x000fce0000000004 */
.L_x_36754:
[----:B------:R-:W-:Y:S05]  /*8da0*/  BSYNC.RECONVERGENT B0 ;  /* 0x0000000000007941 */ /* 0x000fea0003800200 */
.L_x_36753:
[----:B------:R0:W-:Y:S01]  /*8db0*/  STG.E.U8 desc[UR36][R8.64], R4 ;  /* 0x0000000408007986 */ /* 0x0001e2000c101124 */
[----:B------:R-:W-:Y:S05]  /*8dc0*/  BRA `(.L_x_36739) ;  /* 0x00000004007c7947 */ /* 0x000fea0003800000 */
.L_x_36747:
        /* <DEDUP_REMOVED lines=21> */
.L_x_36757:
[----:B------:R-:W-:-:S05]  /*8f20*/  IMAD.MOV.U32 R27, RZ, RZ, RZ ;  /* 0x000000ffff1b7224 */ /* 0x000fca00078e00ff */
[----:B------:R0:W-:Y:S01]  /*8f30*/  STG.E.64 desc[UR36][R8.64], R26 ;  /* 0x0000001a08007986 */ /* 0x0001e2000c101b24 */
[----:B------:R-:W-:Y:S05]  /*8f40*/  BRA `(.L_x_36739) ;  /* 0x00000004001c7947 */ /* 0x000fea0003800000 */
.L_x_36756:
[----:B------:R0:W-:Y:S01]  /*8f50*/  STG.E desc[UR36][R8.64], R26 ;  /* 0x0000001a08007986 */ /* 0x0001e2000c101924 */
[----:B------:R-:W-:Y:S05]  /*8f60*/  BRA `(.L_x_36739) ;  /* 0x0000000400147947 */ /* 0x000fea0003800000 */
.L_x_36746:
        /* <DEDUP_REMOVED lines=8> */
.L_x_36759:
[----:B------:R-:W-:Y:S01]  /*8ff0*/  CS2R R6, SRZ ;  /* 0x0000000000067805 */ /* 0x000fe2000001ff00 */
[----:B------:R-:W0:Y:S04]  /*9000*/  I2F.F64.S16 R4, R26 ;  /* 0x0000001a00047312 */ /* 0x000e280000101c00 */
[----:B0-----:R0:W-:Y:S01]  /*9010*/  STG.E.128 desc[UR36][R8.64], R4 ;  /* 0x0000000408007986 */ /* 0x0011e2000c101d24 */
[----:B------:R-:W-:Y:S05]  /*9020*/  BRA `(.L_x_36739) ;  /* 0x0000000000e47947 */ /* 0x000fea0003800000 */
.L_x_36758:
[----:B------:R-:W-:-:S13]  /*9030*/  ISETP.NE.AND P0, PT, R0, 0xf, PT ;  /* 0x0000000f0000780c */ /* 0x000fda0003f05270 */
[----:B------:R-:W-:Y:S05]  /*9040*/  @!P0 BRA `(.L_x_36760) ;  /* 0x0000000000d08947 */ /* 0x000fea0003800000 */
[----:B------:R-:W-:-:S13]  /*9050*/  ISETP.NE.AND P0, PT, R0, 0x17, PT ;  /* 0x000000170000780c */ /* 0x000fda0003f05270 */
[----:B------:R-:W-:Y:S05]  /*9060*/  @!P0 BRA `(.L_x_36761) ;  /* 0x0000000000848947 */ /* 0x000fea0003800000 */
[----:B------:R-:W-:-:S13]  /*9070*/  ISETP.NE.AND P0, PT, R0, 0x18, PT ;  /* 0x000000180000780c */ /* 0x000fda0003f05270 */
[----:B------:R-:W-:Y:S05]  /*9080*/  @!P0 BRA `(.L_x_36762) ;  /* 0x0000000000448947 */ /* 0x000fea0003800000 */
.L_x_36738:
        /* <DEDUP_REMOVED lines=16> */
.L_x_36763:
[----:B------:R-:W-:Y:S05]  /*9190*/  BRA `(.L_x_36739) ;  /* 0x0000000000887947 */ /* 0x000fea0003800000 */
.L_x_36762:
        /* <DEDUP_REMOVED lines=11> */
.L_x_36765:
[----:B------:R-:W-:Y:S05]  /*9250*/  BSYNC.RECONVERGENT B0 ;  /* 0x0000000000007941 */ /* 0x000fea0003800200 */
.L_x_36764:
[----:B------:R0:W-:Y:S01]  /*9260*/  STG.E.U8 desc[UR36][R8.64], R3 ;  /* 0x0000000308007986 */ /* 0x0001e2000c101124 */
[----:B------:R-:W-:Y:S05]  /*9270*/  BRA `(.L_x_36739) ;  /* 0x0000000000507947 */ /* 0x000fea0003800000 */
.L_x_36761:
        /* <DEDUP_REMOVED lines=12> */
.L_x_36766:
[----:B------:R-:W-:Y:S01]  /*9340*/  IMAD.MOV.U32 R3, RZ, RZ, 0x7f ;  /* 0x0000007fff037424 */ /* 0x000fe200078e00ff */
[----:B------:R-:W-:-:S04]  /*9350*/  ISETP.GT.U32.AND P0, PT, R5, 0x7f800000, PT ;  /* 0x7f8000000500780c */ /* 0x000fc80003f04070 */
[----:B------:R-:W-:-:S05]  /*9360*/  SEL R3, R3, 0x7c, P0 ;  /* 0x0000007c03037807 */ /* 0x000fca0000000000 */
[----:B------:R0:W-:Y:S01]  /*9370*/  STG.E.U8 desc[UR36][R8.64], R3 ;  /* 0x0000000308007986 */ /* 0x0001e2000c101124 */
[----:B------:R-:W-:Y:S05]  /*9380*/  BRA `(.L_x_36739) ;  /* 0x00000000000c7947 */ /* 0x000fea0003800000 */
.L_x_36760:
[----:B------:R-:W0:Y:S02]  /*9390*/  I2F.S16 R0, R26 ;  /* 0x0000001a00007306 */ /* 0x000e240000101400 */
[----:B0-----:R-:W-:-:S05]  /*93a0*/  F2FP.BF16.F32.PACK_AB R0, RZ, R0 ;  /* 0x00000000ff00723e */ /* 0x001fca00000010ff */
[----:B------:R0:W-:Y:S02]  /*93b0*/  STG.E.U16 desc[UR36][R8.64], R0 ;  /* 0x0000000008007986 */ /* 0x0001e4000c101524 */
.L_x_36739:
[----:B------:R-:W-:Y:S05]  /*93c0*/  BSYNC.RECONVERGENT B6 ;  /* 0x0000000000067941 */ /* 0x000fea0003800200 */
.L_x_36733:
[----:B------:R-:W-:-:S07]  /*93d0*/  VIADD R17, R17, 0x80 ;  /* 0x0000008011117836 */ /* 0x000fce0000000000 */
.L_x_36696:
[----:B------:R-:W-:-:S13]  /*93e0*/  ISETP.GE.AND P0, PT, R17, R16, PT ;  /* 0x000000101100720c */ /* 0x000fda0003f06270 */
[----:B------:R-:W-:Y:S05]  /*93f0*/  @P0 BREAK.RELIABLE B7 ;  /* 0x0000000000070942 */ /* 0x000fea0003800100 */
[----:B------:R-:W-:Y:S05]  /*9400*/  @P0 BRA `(.L_x_36732) ;  /* 0x0000000c00640947 */ /* 0x000fea0003800000 */
[----:B------:R-:W-:Y:S05]  /*9410*/  BSYNC.RELIABLE B7 ;  /* 0x0000000000077941 */ /* 0x000fea0003800100 */
.L_x_36695:
        /* <DEDUP_REMOVED lines=21> */
.L_x_36771:
[----:B------:R4:W-:Y:S01]  /*9570*/  STG.E.U8 desc[UR36][R8.64], R24 ;  /* 0x0000001808007986 */ /* 0x0009e2000c101124 */
[----:B------:R-:W-:Y:S05]  /*9580*/  BRA `(.L_x_36773) ;  /* 0x0000000800fc7947 */ /* 0x000fea0003800000 */
.L_x_36770:
        /* <DEDUP_REMOVED lines=9> */
.L_x_36775:
[----:B------:R2:W-:Y:S01]  /*9620*/  STG.E desc[UR36][R8.64], R24 ;  /* 0x0000001808007986 */ /* 0x0005e2000c101924 */
[----:B------:R-:W-:Y:S05]  /*9630*/  BRA `(.L_x_36773) ;  /* 0x0000000800d07947 */ /* 0x000fea0003800000 */
.L_x_36774:
[----:B------:R0:W-:Y:S01]  /*9640*/  STG.E.U16 desc[UR36][R8.64], R24 ;  /* 0x0000001808007986 */ /* 0x0001e2000c101524 */
[----:B------:R-:W-:Y:S05]  /*9650*/  BRA `(.L_x_36773) ;  /* 0x0000000800c87947 */ /* 0x000fea0003800000 */
.L_x_36769:
        /* <DEDUP_REMOVED lines=9> */
.L_x_36777:
[----:B------:R-:W0:Y:S02]  /*96f0*/  I2F.S16 R0, R24 ;  /* 0x0000001800007306 */ /* 0x000e240000101400 */
[----:B0-----:R-:W-:-:S05]  /*9700*/  F2FP.F16.F32.PACK_AB R0, RZ, R0 ;  /* 0x00000000ff00723e */ /* 0x001fca00000000ff */
[----:B------:R0:W-:Y:S01]  /*9710*/  STG.E.U16 desc[UR36][R8.64], R0 ;  /* 0x0000000008007986 */ /* 0x0001e2000c101524 */
[----:B------:R-:W-:Y:S05]  /*9720*/  BRA `(.L_x_36773) ;  /* 0x0000000800947947 */ /* 0x000fea0003800000 */
.L_x_36776:
        /* <DEDUP_REMOVED lines=10> */
.L_x_36779:
[----:B------:R-:W0:Y:S02]  /*97d0*/  I2F.S16 R24, R24 ;  /* 0x0000001800187306 */ /* 0x000e240000101400 */
[----:B0-----:R-:W-:-:S04]  /*97e0*/  F2FP.F16.F32.PACK_AB R3, RZ, R24 ;  /* 0x00000018ff03723e */ /* 0x001fc800000000ff */
[----:B------:R-:W-:-:S05]  /*97f0*/  PRMT R3, R3, 0x5410, RZ ;  /* 0x0000541003037816 */ /* 0x000fca00000000ff */
[----:B------:R0:W-:Y:S01]  /*9800*/  STG.E desc[UR36][R8.64], R3 ;  /* 0x0000000308007986 */ /* 0x0001e2000c101924 */
[----:B------:R-:W-:Y:S05]  /*9810*/  BRA `(.L_x_36773) ;  /* 0x0000000800587947 */ /* 0x000fea0003800000 */
.L_x_36778:
[----:B------:R-:W0:Y:S02]  /*9820*/  I2F.F64.S16 R24, R24 ;  /* 0x0000001800187312 */ /* 0x000e240000101c00 */
[----:B0-----:R0:W-:Y:S01]  /*9830*/  STG.E.64 desc[UR36][R8.64], R24 ;  /* 0x0000001808007986 */ /* 0x0011e2000c101b24 */
[----:B------:R-:W-:Y:S05]  /*9840*/  BRA `(.L_x_36773) ;  /* 0x00000008004c7947 */ /* 0x000fea0003800000 */
.L_x_36768:
        /* <DEDUP_REMOVED lines=12> */
.L_x_36783:
        /* <DEDUP_REMOVED lines=16> */
.L_x_36786:
[----:B------:R-:W-:-:S07]  /*9a10*/  PRMT R4, R0, 0x7610, R4 ;  /* 0x0000761000047816 */ /* 0x000fce0000000004 */
.L_x_36785:
[----:B------:R-:W-:Y:S05]  /*9a20*/  BSYNC.RECONVERGENT B0 ;  /* 0x0000000000007941 */ /* 0x000fea0003800200 */
.L_x_36784:
[----:B------:R0:W-:Y:S01]  /*9a30*/  STG.E.U8 desc[UR36][R8.64], R4 ;  /* 0x0000000408007986 */ /* 0x0001e2000c101124 */
[----:B------:R-:W-:Y:S05]  /*9a40*/  BRA `(.L_x_36773) ;  /* 0x0000000400cc7947 */ /* 0x000fea0003800000 */
.L_x_36782:
        /* <DEDUP_REMOVED lines=16> */
.L_x_36789:
[----:B------:R-:W-:-:S07]  /*9b50*/  PRMT R4, R0, 0x7610, R4 ;  /* 0x0000761000047816 */ /* 0x000fce0000000004 */
.L_x_36788:
[----:B------:R-:W-:Y:S05]  /*9b60*/  BSYNC.RECONVERGENT B0 ;  /* 0x0000000000007941 */ /* 0x000fea0003800200 */
.L_x_36787:
[----:B------:R0:W-:Y:S01]  /*9b70*/  STG.E.U8 desc[UR36][R8.64], R4 ;  /* 0x0000000408007986 */ /* 0x0001e2000c101124 */
[----:B------:R-:W-:Y:S05]  /*9b80*/  BRA `(.L_x_36773) ;  /* 0x00000004007c7947 */ /* 0x000fea0003800000 */
.L_x_36781:
        /* <DEDUP_REMOVED lines=21> */
.L_x_36791:
[----:B------:R-:W-:-:S05]  /*9ce0*/  IMAD.MOV.U32 R25, RZ, RZ, RZ ;  /* 0x000000ffff197224 */ /* 0x000fca00078e00ff */
[----:B------:R0:W-:Y:S01]  /*9cf0*/  STG.E.64 desc[UR36][R8.64], R24 ;  /* 0x0000001808007986 */ /* 0x0001e2000c101b24 */
[----:B------:R-:W-:Y:S05]  /*9d00*/  BRA `(.L_x_36773) ;  /* 0x00000004001c7947 */ /* 0x000fea0003800000 */
.L_x_36790:
[----:B------:R0:W-:Y:S01]  /*9d10*/  STG.E desc[UR36][R8.64], R24 ;  /* 0x0000001808007986 */ /* 0x0001e2000c101924 */
[----:B------:R-:W-:Y:S05]  /*9d20*/  BRA `(.L_x_36773) ;  /* 0x0000000400147947 */ /* 0x000fea0003800000 */
.L_x_36780:
        /* <DEDUP_REMOVED lines=8> */
.L_x_36793:
[----:B------:R-:W-:Y:S01]  /*9db0*/  CS2R R6, SRZ ;  /* 0x0000000000067805 */ /* 0x000fe2000001ff00 */
[----:B------:R-:W0:Y:S04]  /*9dc0*/  I2F.F64.S16 R4, R24 ;  /* 0x0000001800047312 */ /* 0x000e280000101c00 */
[----:B0-----:R0:W-:Y:S01]  /*9dd0*/  STG.E.128 desc[UR36][R8.64], R4 ;  /* 0x0000000408007986 */ /* 0x0011e2000c101d24 */
[----:B------:R-:W-:Y:S05]  /*9de0*/  BRA `(.L_x_36773) ;  /* 0x0000000000e47947 */ /* 0x000fea0003800000 */
.L_x_36792:
[----:B------:R-:W-:-:S13]  /*9df0*/  ISETP.NE.AND P0, PT, R0, 0xf, PT ;  /* 0x0000000f0000780c */ /* 0x000fda0003f05270 */
[----:B------:R-:W-:Y:S05]  /*9e00*/  @!P0 BRA `(.L_x_36794) ;  /* 0x0000000000d08947 */ /* 0x000fea0003800000 */
[----:B------:R-:W-:-:S13]  /*9e10*/  ISETP.NE.AND P0, PT, R0, 0x17, PT ;  /* 0x000000170000780c */ /* 0x000fda0003f05270 */
[----:B------:R-:W-:Y:S05]  /*9e20*/  @!P0 BRA `(.L_x_36795) ;  /* 0x0000000000848947 */ /* 0x000fea0003800000 */
[----:B------:R-:W-:-:S13]  /*9e30*/  ISETP.NE.AND P0, PT, R0, 0x18, PT ;  /* 0x000000180000780c */ /* 0x000fda0003f05270 */
[----:B------:R-:W-:Y:S05]  /*9e40*/  @!P0 BRA `(.L_x_36796) ;  /* 0x0000000000448947 */ /* 0x000fea0003800000 */
.L_x_36772:
        /* <DEDUP_REMOVED lines=16> */
.L_x_36797:
[----:B------:R-:W-:Y:S05]  /*9f50*/  BRA `(.L_x_36773) ;  /* 0x0000000000887947 */ /* 0x000fea0003800000 */
.L_x_36796:
        /* <DEDUP_REMOVED lines=11> */
.L_x_36799:
[----:B------:R-:W-:Y:S05]  /*a010*/  BSYNC.RECONVERGENT B0 ;  /* 0x0000000000007941 */ /* 0x000fea0003800200 */
.L_x_36798:
[----:B------:R0:W-:Y:S01]  /*a020*/  STG.E.U8 desc[UR36][R8.64], R3 ;  /* 0x0000000308007986 */ /* 0x0001e2000c101124 */
[----:B------:R-:W-:Y:S05]  /*a030*/  BRA `(.L_x_36773) ;  /* 0x0000000000507947 */ /* 0x000fea0003800000 */
.L_x_36795:
        /* <DEDUP_REMOVED lines=12> */
.L_x_36800:
[----:B------:R-:W-:Y:S01]  /*a100*/  IMAD.MOV.U32 R3, RZ, RZ, 0x7f ;  /* 0x0000007fff037424 */ /* 0x000fe200078e00ff */
[----:B------:R-:W-:-:S04]  /*a110*/  ISETP.GT.U32.AND P0, PT, R5, 0x7f800000, PT ;  /* 0x7f8000000500780c */ /* 0x000fc80003f04070 */
[----:B------:R-:W-:-:S05]  /*a120*/  SEL R3, R3, 0x7c, P0 ;  /* 0x0000007c03037807 */ /* 0x000fca0000000000 */
[----:B------:R0:W-:Y:S01]  /*a130*/  STG.E.U8 desc[UR36][R8.64], R3 ;  /* 0x0000000308007986 */ /* 0x0001e2000c101124 */
[----:B------:R-:W-:Y:S05]  /*a140*/  BRA `(.L_x_36773) ;  /* 0x00000000000c7947 */ /* 0x000fea0003800000 */
.L_x_36794:
[----:B------:R-:W0:Y:S02]  /*a150*/  I2F.S16 R0, R24 ;  /* 0x0000001800007306 */ /* 0x000e240000101400 */
[----:B0-----:R-:W-:-:S05]  /*a160*/  F2FP.BF16.F32.PACK_AB R0, RZ, R0 ;  /* 0x00000000ff00723e */ /* 0x001fca00000010ff */
[----:B------:R0:W-:Y:S02]  /*a170*/  STG.E.U16 desc[UR36][R8.64], R0 ;  /* 0x0000000008007986 */ /* 0x0001e4000c101524 */
.L_x_36773:
[----:B------:R-:W-:Y:S05]  /*a180*/  BSYNC.RECONVERGENT B6 ;  /* 0x0000000000067941 */ /* 0x000fea0003800200 */
.L_x_36767:
[----:B------:R-:W-:-:S07]  /*a190*/  VIADD R17, R17, 0x80 ;  /* 0x0000008011117836 */ /* 0x000fce0000000000 */
.L_x_36732:
[----:B------:R-:W-:Y:S05]  /*a1a0*/  BSYNC.RECONVERGENT B8 ;  /* 0x0000000000087941 */ /* 0x000fea0003800200 */
.L_x_36694:
        /* <DEDUP_REMOVED lines=21> */
.L_x_36804:
[----:B------:R-:W-:Y:S01]  /*a300*/  STG.E.U8 desc[UR36][R2.64], R22 ;  /* 0x0000001602007986 */ /* 0x000fe2000c101124 */
[----:B------:R-:W-:Y:S05]  /*a310*/  EXIT ;  /* 0x000000000000794d */ /* 0x000fea0003800000 */
.L_x_36803:
        /* <DEDUP_REMOVED lines=9> */
.L_x_36807:
[----:B------:R-:W-:Y:S01]  /*a3b0*/  STG.E desc[UR36][R2.64], R22 ;  /* 0x0000001602007986 */ /* 0x000fe2000c101924 */
[----:B------:R-:W-:Y:S05]  /*a3c0*/  EXIT ;  /* 0x000000000000794d */ /* 0x000fea0003800000 */
.L_x_36806:
[----:B------:R-:W-:Y:S01]  /*a3d0*/  STG.E.U16 desc[UR36][R2.64], R22 ;  /* 0x0000001602007986 */ /* 0x000fe2000c101524 */
[----:B------:R-:W-:Y:S05]  /*a3e0*/  EXIT ;  /* 0x000000000000794d */ /* 0x000fea0003800000 */
.L_x_36802:
        /* <DEDUP_REMOVED lines=9> */
.L_x_36809:
[----:B------:R-:W0:Y:S02]  /*a480*/  I2F.S16 R0, R22 ;  /* 0x0000001600007306 */ /* 0x000e240000101400 */
[----:B0-----:R-:W-:-:S05]  /*a490*/  F2FP.F16.F32.PACK_AB R0, RZ, R0 ;  /* 0x00000000ff00723e */ /* 0x001fca00000000ff */
[----:B------:R-:W-:Y:S01]  /*a4a0*/  STG.E.U16 desc[UR36][R2.64], R0 ;  /* 0x0000000002007986 */ /* 0x000fe2000c101524 */
[----:B------:R-:W-:Y:S05]  /*a4b0*/  EXIT ;  /* 0x000000000000794d */ /* 0x000fea0003800000 */
.L_x_36808:
        /* <DEDUP_REMOVED lines=10> */
.L_x_36811:
[----:B------:R-:W0:Y:S02]  /*a560*/  I2F.S16 R22, R22 ;  /* 0x0000001600167306 */ /* 0x000e240000101400 */
[----:B0-----:R-:W-:-:S04]  /*a570*/  F2FP.F16.F32.PACK_AB R5, RZ, R22 ;  /* 0x00000016ff05723e */ /* 0x001fc800000000ff */
[----:B------:R-:W-:-:S05]  /*a580*/  PRMT R5, R5, 0x5410, RZ ;  /* 0x0000541005057816 */ /* 0x000fca00000000ff */
[----:B------:R-:W-:Y:S01]  /*a590*/  STG.E desc[UR36][R2.64], R5 ;  /* 0x0000000502007986 */ /* 0x000fe2000c101924 */
[----:B------:R-:W-:Y:S05]  /*a5a0*/  EXIT ;  /* 0x000000000000794d */ /* 0x000fea0003800000 */
.L_x_36810:
[----:B------:R-:W0:Y:S02]  /*a5b0*/  I2F.F64.S16 R22, R22 ;  /* 0x0000001600167312 */ /* 0x000e240000101c00 */
[----:B0-----:R-:W-:Y:S01]  /*a5c0*/  STG.E.64 desc[UR36][R2.64], R22 ;  /* 0x0000001602007986 */ /* 0x001fe2000c101b24 */
[----:B------:R-:W-:Y:S05]  /*a5d0*/  EXIT ;  /* 0x000000000000794d */ /* 0x000fea0003800000 */
.L_x_36801:
        /* <DEDUP_REMOVED lines=12> */
.L_x_36815:
        /* <DEDUP_REMOVED lines=17> */
.L_x_36817:
[----:B------:R-:W-:Y:S05]  /*a7b0*/  BSYNC.RECONVERGENT B0 ;  /* 0x0000000000007941 */ /* 0x000fea0003800200 */
.L_x_36816:
[----:B------:R-:W-:Y:S01]  /*a7c0*/  STG.E.U8 desc[UR36][R2.64], R0 ;  /* 0x0000000002007986 */ /* 0x000fe2000c101124 */
[----:B------:R-:W-:Y:S05]  /*a7d0*/  EXIT ;  /* 0x000000000000794d */ /* 0x000fea0003800000 */
.L_x_36814:
        /* <DEDUP_REMOVED lines=17> */
.L_x_36819:
[----:B------:R-:W-:Y:S05]  /*a8f0*/  BSYNC.RECONVERGENT B0 ;  /* 0x0000000000007941 */ /* 0x000fea0003800200 */
.L_x_36818:
[----:B------:R-:W-:Y:S01]  /*a900*/  STG.E.U8 desc[UR36][R2.64], R0 ;  /* 0x0000000002007986 */ /* 0x000fe2000c101124 */
[----:B------:R-:W-:Y:S05]  /*a910*/  EXIT ;  /* 0x000000000000794d */ /* 0x000fea0003800000 */
.L_x_36813:
        /* <DEDUP_REMOVED lines=21> */
.L_x_36821:
[----:B------:R-:W-:-:S05]  /*aa70*/  IMAD.MOV.U32 R23, RZ, RZ, RZ ;  /* 0x000000ffff177224 */ /* 0x000fca00078e00ff */
[----:B------:R-:W-:Y:S01]  /*aa80*/  STG.E.64 desc[UR36][R2.64], R22 ;  /* 0x0000001602007986 */ /* 0x000fe2000c101b24 */
[----:B------:R-:W-:Y:S05]  /*aa90*/  EXIT ;  /* 0x000000000000794d */ /* 0x000fea0003800000 */
.L_x_36820:
[----:B------:R-:W-:Y:S01]  /*aaa0*/  STG.E desc[UR36][R2.64], R22 ;  /* 0x0000001602007986 */ /* 0x000fe2000c101924 */
[----:B------:R-:W-:Y:S05]  /*aab0*/  EXIT ;  /* 0x000000000000794d */ /* 0x000fea0003800000 */
.L_x_36812:
        /* <DEDUP_REMOVED lines=8> */
.L_x_36823:
[----:B------:R-:W-:Y:S01]  /*ab40*/  CS2R R6, SRZ ;  /* 0x0000000000067805 */ /* 0x000fe2000001ff00 */
[----:B------:R-:W0:Y:S04]  /*ab50*/  I2F.F64.S16 R4, R22 ;  /* 0x0000001600047312 */ /* 0x000e280000101c00 */
[----:B0-----:R-:W-:Y:S01]  /*ab60*/  STG.E.128 desc[UR36][R2.64], R4 ;  /* 0x0000000402007986 */ /* 0x001fe2000c101d24 */
[----:B------:R-:W-:Y:S05]  /*ab70*/  EXIT ;  /* 0x000000000000794d */ /* 0x000fea0003800000 */
.L_x_36822:
[----:B------:R-:W-:-:S13]  /*ab80*/  ISETP.NE.AND P0, PT, R0, 0xf, PT ;  /* 0x0000000f0000780c */ /* 0x000fda0003f05270 */
[----:B------:R-:W-:Y:S05]  /*ab90*/  @!P0 BRA `(.L_x_36824) ;  /* 0x0000000000d48947 */ /* 0x000fea0003800000 */
[----:B------:R-:W-:-:S13]  /*aba0*/  ISETP.NE.AND P0, PT, R0, 0x17, PT ;  /* 0x000000170000780c */ /* 0x000fda0003f05270 */
[----:B------:R-:W-:Y:S05]  /*abb0*/  @!P0 BRA `(.L_x_36825) ;  /* 0x0000000000848947 */ /* 0x000fea0003800000 */
[----:B------:R-:W-:-:S13]  /*abc0*/  ISETP.NE.AND P0, PT, R0, 0x18, PT ;  /* 0x000000180000780c */ /* 0x000fda0003f05270 */
[----:B------:R-:W-:Y:S05]  /*abd0*/  @!P0 BRA `(.L_x_36826) ;  /* 0x0000000000448947 */ /* 0x000fea0003800000 */
.L_x_36805:
        /* <DEDUP_REMOVED lines=16> */
.L_x_36827:
[----:B------:R-:W-:Y:S05]  /*ace0*/  EXIT ;  /* 0x000000000000794d */ /* 0x000fea0003800000 */
.L_x_36826:
        /* <DEDUP_REMOVED lines=11> */
.L_x_36829:
[----:B------:R-:W-:Y:S05]  /*ada0*/  BSYNC.RECONVERGENT B0 ;  /* 0x0000000000007941 */ /* 0x000fea0003800200 */
.L_x_36828:
[----:B------:R-:W-:Y:S01]  /*adb0*/  STG.E.U8 desc[UR36][R2.64], R5 ;  /* 0x0000000502007986 */ /* 0x000fe2000c101124 */
[----:B------:R-:W-:Y:S05]  /*adc0*/  EXIT ;  /* 0x000000000000794d */ /* 0x000fea0003800000 */
.L_x_36825:
        /* <DEDUP_REMOVED lines=13> */
.L_x_36830:
[----:B------:R-:W-:Y:S01]  /*aea0*/  IMAD.MOV.U32 R5, RZ, RZ, 0x7f ;  /* 0x0000007fff057424 */ /* 0x000fe200078e00ff */
[----:B------:R-:W-:-:S04]  /*aeb0*/  ISETP.GT.U32.AND P0, PT, R7, 0x7f800000, PT ;  /* 0x7f8000000700780c */ /* 0x000fc80003f04070 */
[----:B------:R-:W-:-:S05]  /*aec0*/  SEL R5, R5, 0x7c, P0 ;  /* 0x0000007c05057807 */ /* 0x000fca0000000000 */
[----:B------:R-:W-:Y:S01]  /*aed0*/  STG.E.U8 desc[UR36][R2.64], R5 ;  /* 0x0000000502007986 */ /* 0x000fe2000c101124 */
[----:B------:R-:W-:Y:S05]  /*aee0*/  EXIT ;  /* 0x000000000000794d */ /* 0x000fea0003800000 */
.L_x_36824:
[----:B------:R-:W0:Y:S02]  /*aef0*/  I2F.S16 R0, R22 ;  /* 0x0000001600007306 */ /* 0x000e240000101400 */
[----:B0-----:R-:W-:-:S05]  /*af00*/  F2FP.BF16.F32.PACK_AB R0, RZ, R0 ;  /* 0x00000000ff00723e */ /* 0x001fca00000010ff */
[----:B------:R-:W-:Y:S01]  /*af10*/  STG.E.U16 desc[UR36][R2.64], R0 ;  /* 0x0000000002007986 */ /* 0x000fe2000c101524 */
[----:B------:R-:W-:Y:S05]  /*af20*/  EXIT ;  /* 0x000000000000794d */ /* 0x000fea0003800000 */
.L_x_36831:
        /* <DEDUP_REMOVED lines=13> */
.L_x_43046:


//--------------------- .text._ZN2at6native18elementwise_kernelILi128ELi4EZNS0_22gpu_kernel_impl_nocastINS0_13BinaryFunctorIssbZZZNS0_23logical_and_kernel_cudaERNS_14TensorIteratorEENKUlvE0_clEvENKUlvE3_clEvEUlssE_EEEEvRNS_18TensorIteratorBaseERKT_EUliE_EEviT1_ --------------------------
	.section	.text._ZN2at6native18elementwise_kernelILi128ELi4EZNS0_22gpu_kernel_impl_nocastINS0_13BinaryFunctorIssbZZZNS0_23logical_and_kernel_cudaERNS_14TensorIteratorEENKUlvE0_clEvENKUlvE3_clEvEUlssE_EEEEvRNS_18TensorIteratorBaseERKT_EUliE_EEviT1_,"ax",@progbits
	.align	128
        .global         _ZN2at6native18elementwise_kernelILi128ELi4EZNS0_22gpu_kernel_impl_nocastINS0_13BinaryFunctorIssbZZZNS0_23logical_and_kernel_cudaERNS_14TensorIteratorEENKUlvE0_clEvENKUlvE3_clEvEUlssE_EEEEvRNS_18TensorIteratorBaseERKT_EUliE_EEviT1_
        .type           _ZN2at6native18elementwise_kernelILi128ELi4EZNS0_22gpu_kernel_impl_nocastINS0_13BinaryFunctorIssbZZZNS0_23logical_and_kernel_cudaERNS_14TensorIteratorEENKUlvE0_clEvENKUlvE3_clEvEUlssE_EEEEvRNS_18TensorIteratorBaseERKT_EUliE_EEviT1_,@function
        .size           _ZN2at6native18elementwise_kernelILi128ELi4EZNS0_22gpu_kernel_impl_nocastINS0_13BinaryFunctorIssbZZZNS0_23logical_and_kernel_cudaERNS_14TensorIteratorEENKUlvE0_clEvENKUlvE3_clEvEUlssE_EEEEvRNS_18TensorIteratorBaseERKT_EUliE_EEviT1_,(.L_x_43047 - _ZN2at6native18elementwise_kernelILi128ELi4EZNS0_22gpu_kernel_impl_nocastINS0_13BinaryFunctorIssbZZZNS0_23logical_and_kernel_cudaERNS_14TensorIteratorEENKUlvE0_clEvENKUlvE3_clEvEUlssE_EEEEvRNS_18TensorIteratorBaseERKT_EUliE_EEviT1_)
        .other          _ZN2at6native18elementwise_kernelILi128ELi4EZNS0_22gpu_kernel_impl_nocastINS0_13BinaryFunctorIssbZZZNS0_23logical_and_kernel_cudaERNS_14TensorIteratorEENKUlvE0_clEvENKUlvE3_clEvEUlssE_EEEEvRNS_18TensorIteratorBaseERKT_EUliE_EEviT1_,@"STO_CUDA_ENTRY STV_DEFAULT"
_ZN2at6native18elementwise_kernelILi128ELi4EZNS0_22gpu_kernel_impl_nocastINS0_13BinaryFunctorIssbZZZNS0_23logical_and_kernel_cudaERNS_14TensorIteratorEENKUlvE0_clEvENKUlvE3_clEvEUlssE_EEEEvRNS_18TensorIteratorBaseERKT_EUliE_EEviT1_:
.text._ZN2at6native18elementwise_kernelILi128ELi4EZNS0_22gpu_kernel_impl_nocastINS0_13BinaryFunctorIssbZZZNS0_23logical_and_kernel_cudaERNS_14TensorIteratorEENKUlvE0_clEvENKUlvE3_clEvEUlssE_EEEEvRNS_18TensorIteratorBaseERKT_EUliE_EEviT1_:
        /* <DEDUP_REMOVED lines=34> */
[----:B--2---:R-:W-:-:S04]  /*0220*/  ISETP.NE.AND P0, PT, R4, RZ, P0 ;  /* 0x000000ff0400720c */ /* 0x004fc80000705270 */
[----:B------:R-:W-:-:S05]  /*0230*/  SEL R11, RZ, 0x1, !P0 ;  /* 0x00000001ff0b7807 */ /* 0x000fca0004000000 */
[----:B0-----:R0:W-:Y:S04]  /*0240*/  STG.E.U8 desc[UR6][R8.64], R11 ;  /* 0x0000000b08007986 */ /* 0x0011e8000c101106 */
.L_x_36835:
[----:B------:R-:W-:-:S13]  /*0250*/  ISETP.GE.AND P0, PT, R3, UR4, PT ;  /* 0x0000000403007c0c */ /* 0x000fda000bf06270 */
[----:B------:R-:W-:Y:S05]  /*0260*/  @P0 BREAK.RELIABLE B1 ;  /* 0x0000000000010942 */ /* 0x000fea0003800100 */
[----:B------:R-:W-:Y:S05]  /*0270*/  @P0 BRA `(.L_x_36836) ;  /* 0x00000000002c0947 */ /* 0x000fea0003800000 */
[----:B------:R-:W-:Y:S05]  /*0280*/  BSYNC.RELIABLE B1 ;  /* 0x0000000000017941 */ /* 0x000fea0003800100 */
.L_x_36834:
        /* <DEDUP_REMOVED lines=10> */
.L_x_36836:
[----:B------:R-:W-:Y:S05]  /*0330*/  BSYNC.RECONVERGENT B0 ;  /* 0x0000000000007941 */ /* 0x000fea0003800200 */
.L_x_36833:
        /* <DEDUP_REMOVED lines=9> */
[----:B---3--:R-:W-:-:S04]  /*03d0*/  ISETP.NE.AND P0, PT, R2, RZ, P0 ;  /* 0x000000ff0200720c */ /* 0x008fc80000705270 */
[----:B01----:R-:W-:-:S05]  /*03e0*/  SEL R9, RZ, 0x1, !P0 ;  /* 0x00000001ff097807 */ /* 0x003fca0004000000 */
[----:B----4-:R-:W-:Y:S01]  /*03f0*/  STG.E.U8 desc[UR6][R6.64], R9 ;  /* 0x0000000906007986 */ /* 0x010fe2000c101106 */
[----:B------:R-:W-:Y:S05]  /*0400*/  EXIT ;  /* 0x000000000000794d */ /* 0x000fea0003800000 */
.L_x_36832:
        /* <DEDUP_REMOVED lines=356> */
.L_x_36840:
        /* <DEDUP_REMOVED lines=366> */
.L_x_36842:
        /* <DEDUP_REMOVED lines=13> */
[----:B------:R-:W-:-:S05]  /*3200*/  SEL R11, RZ, 0x1, !P0 ;  /* 0x00000001ff0b7807 */ /* 0x000fca0004000000 */
[----:B------:R0:W-:Y:S04]  /*3210*/  STG.E.U8 desc[UR6][R4.64], R11 ;  /* 0x0000000b04007986 */ /* 0x0001e8000c101106 */
.L_x_36839:
[----:B------:R-:W-:-:S13]  /*3220*/  ISETP.GE.AND P0, PT, R3, UR4, PT ;  /* 0x0000000403007c0c */ /* 0x000fda000bf06270 */
[----:B------:R-:W-:Y:S05]  /*3230*/  @P0 BREAK.RELIABLE B1 ;  /* 0x0000000000010942 */ /* 0x000fea0003800100 */
[----:B------:R-:W-:Y:S05]  /*3240*/  @P0 BRA `(.L_x_36841) ;  /* 0x0000001400b00947 */ /* 0x000fea0003800000 */
[----:B------:R-:W-:Y:S05]  /*3250*/  BSYNC.RELIABLE B1 ;  /* 0x0000000000017941 */ /* 0x000fea0003800100 */
.L_x_36838:
        /* <DEDUP_REMOVED lines=348> */
.L_x_36843:
        /* <DEDUP_REMOVED lines=15> */
.L_x_36841:
[----:B------:R-:W-:Y:S05]  /*4910*/  BSYNC.RECONVERGENT B0 ;  /* 0x0000000000007941 */ /* 0x000fea0003800200 */
.L_x_36837:
        /* <DEDUP_REMOVED lines=351> */
.L_x_36844:
        /* <DEDUP_REMOVED lines=11> */
[----:B---3--:R-:W-:-:S04]  /*5fc0*/  ISETP.NE.AND P0, PT, R4, RZ, P0 ;  /* 0x000000ff0400720c */ /* 0x008fc80000705270 */
[----:B------:R-:W-:-:S05]  /*5fd0*/  SEL R9, RZ, 0x1, !P0 ;  /* 0x00000001ff097807 */ /* 0x000fca0004000000 */
[----:B------:R-:W-:Y:S01]  /*5fe0*/  STG.E.U8 desc[UR6][R2.64], R9 ;  /* 0x0000000902007986 */ /* 0x000fe2000c101106 */
[----:B------:R-:W-:Y:S05]  /*5ff0*/  EXIT ;  /* 0x000000000000794d */ /* 0x000fea0003800000 */
.L_x_36845:
        /* <DEDUP_REMOVED lines=16> */
.L_x_43047:


//--------------------- .text._ZN2at6native27unrolled_elementwise_kernelINS0_13BinaryFunctorIssbZZZNS0_23logical_and_kernel_cudaERNS_14TensorIteratorEENKUlvE0_clEvENKUlvE3_clEvEUlssE_EESt5arrayIPcLm3EELi4E23TrivialOffsetCalculatorILi2EjESC_ILi1EjENS0_6memory15LoadWithoutCastENSF_16StoreWithoutCastEEEviT_T0_T2_T3_T4_T5_ --------------------------
	.section	.text._ZN2at6native27unrolled_elementwise_kernelINS0_13BinaryFunctorIssbZZZNS0_23logical_and_kernel_cudaERNS_14TensorIteratorEENKUlvE0_clEvENKUlvE3_clEvEUlssE_EESt5arrayIPcLm3EELi4E23TrivialOffsetCalculatorILi2EjESC_ILi1EjENS0_6memory15LoadWithoutCastENSF_16StoreWithoutCastEEEviT_T0_T2_T3_T4_T5_,"ax",@progbits
	.align	128
        .global         _ZN2at6native27unrolled_elementwise_kernelINS0_13BinaryFunctorIssbZZZNS0_23logical_and_kernel_cudaERNS_14TensorIteratorEENKUlvE0_clEvENKUlvE3_clEvEUlssE_EESt5arrayIPcLm3EELi4E23TrivialOffsetCalculatorILi2EjESC_ILi1EjENS0_6memory15LoadWithoutCastENSF_16StoreWithoutCastEEEviT_T0_T2_T3_T4_T5_
        .type           _ZN2at6native27unrolled_elementwise_kernelINS0_13BinaryFunctorIssbZZZNS0_23logical_and_kernel_cudaERNS_14TensorIteratorEENKUlvE0_clEvENKUlvE3_clEvEUlssE_EESt5arrayIPcLm3EELi4E23TrivialOffsetCalculatorILi2EjESC_ILi1EjENS0_6memory15LoadWithoutCastENSF_16StoreWithoutCastEEEviT_T0_T2_T3_T4_T5_,@function
        .size           _ZN2at6native27unrolled_elementwise_kernelINS0_13BinaryFunctorIssbZZZNS0_23logical_and_kernel_cudaERNS_14TensorIteratorEENKUlvE0_clEvENKUlvE3_clEvEUlssE_EESt5arrayIPcLm3EELi4E23TrivialOffsetCalculatorILi2EjESC_ILi1EjENS0_6memory15LoadWithoutCastENSF_16StoreWithoutCastEEEviT_T0_T2_T3_T4_T5_,(.L_x_43048 - _ZN2at6native27unrolled_elementwise_kernelINS0_13BinaryFunctorIssbZZZNS0_23logical_and_kernel_cudaERNS_14TensorIteratorEENKUlvE0_clEvENKUlvE3_clEvEUlssE_EESt5arrayIPcLm3EELi4E23TrivialOffsetCalculatorILi2EjESC_ILi1EjENS0_6memory15LoadWithoutCastENSF_16StoreWithoutCastEEEviT_T0_T2_T3_T4_T5_)
        .other          _ZN2at6native27unrolled_elementwise_kernelINS0_13BinaryFunctorIssbZZZNS0_23logical_and_kernel_cudaERNS_14TensorIteratorEENKUlvE0_clEvENKUlvE3_clEvEUlssE_EESt5arrayIPcLm3EELi4E23TrivialOffsetCalculatorILi2EjESC_ILi1EjENS0_6memory15LoadWithoutCastENSF_16StoreWithoutCastEEEviT_T0_T2_T3_T4_T5_,@"STO_CUDA_ENTRY STV_DEFAULT"
_ZN2at6native27unrolled_elementwise_kernelINS0_13BinaryFunctorIssbZZZNS0_23logical_and_kernel_cudaERNS_14TensorIteratorEENKUlvE0_clEvENKUlvE3_clEvEUlssE_EESt5arrayIPcLm3EELi4E23TrivialOffsetCalculatorILi2EjESC_ILi1EjENS0_6memory15LoadWithoutCastENSF_16StoreWithoutCastEEEviT_T0_T2_T3_T4_T5_:
.text._ZN2at6native27unrolled_elementwise_kernelINS0_13BinaryFunctorIssbZZZNS0_23logical_and_kernel_cudaERNS_14TensorIteratorEENKUlvE0_clEvENKUlvE3_clEvEUlssE_EESt5arrayIPcLm3EELi4E23TrivialOffsetCalculatorILi2EjESC_ILi1EjENS0_6memory15LoadWithoutCastENSF_16StoreWithoutCastEEEviT_T0_T2_T3_T4_T5_:
        /* <DEDUP_REMOVED lines=19> */
[----:B-----5:R-:W-:Y:S02]  /*0130*/  @!P3 IMAD.WIDE.U32 R22, R27, 0x2, R22 ;  /* 0x000000021b16b825 */ /* 0x020fe400078e0016 */
[----:B-1----:R-:W5:Y:S03]  /*0140*/  @!P3 LDG.E.U16 R12, desc[UR4][R12.64] ;  /* 0x000000040c0cb981 */ /* 0x002f66000c1e1500 */
[----:B------:R-:W1:Y:S01]  /*0150*/  LDC.64 R6, c[0x0][0x390] ;  /* 0x0000e400ff067b82 */ /* 0x000e620000000a00 */
[----:B------:R-:W5:Y:S02]  /*0160*/  @!P3 LDG.E.U16 R22, desc[UR4][R22.64] ;  /* 0x000000041616b981 */ /* 0x000f64000c1e1500 */
[----:B------:R-:W-:-:S02]  /*0170*/  @!P5 IMAD R21, R0, 0x200, R25 ;  /* 0x000002000015d824 */ /* 0x000fc400078e0219 */
[----:B------:R-:W-:-:S05]  /*0180*/  @!P5 VIADD R25, R25, 0x80 ;  /* 0x000000801919d836 */ /* 0x000fca0000000000 */
[----:B------:R-:W-:-:S13]  /*0190*/  ISETP.GE.AND P4, PT, R25, R16, PT ;  /* 0x000000101900720c */ /* 0x000fda0003f86270 */
[----:B------:R-:W-:Y:S02]  /*01a0*/  @!P4 IMAD R19, R0, 0x200, R25 ;  /* 0x000002000013c824 */ /* 0x000fe400078e0219 */
[----:B------:R-:W-:-:S05]  /*01b0*/  @!P4 VIADD R25, R25, 0x80 ;  /* 0x000000801919c836 */ /* 0x000fca0000000000 */
[----:B------:R-:W-:Y:S01]  /*01c0*/  ISETP.GE.AND P1, PT, R25, R16, PT ;  /* 0x000000101900720c */ /* 0x000fe20003f26270 */
[----:B----4-:R-:W-:-:S04]  /*01d0*/  @!P5 IMAD.WIDE.U32 R14, R21, 0x2, R14 ;  /* 0x00000002150ed825 */ /* 0x010fc800078e000e */
[----:B0-----:R-:W-:Y:S02]  /*01e0*/  @!P4 IMAD.WIDE.U32 R10, R19, 0x2, R10 ;  /* 0x00000002130ac825 */ /* 0x001fe400078e000a */
[----:B------:R-:W4:Y:S02]  /*01f0*/  @!P5 LDG.E.U16 R14, desc[UR4][R14.64] ;  /* 0x000000040e0ed981 */ /* 0x000f24000c1e1500 */
[----:B--2---:R-:W-:Y:S02]  /*0200*/  @!P5 IMAD.WIDE.U32 R4, R21, 0x2, R4 ;  /* 0x000000021504d825 */ /* 0x004fe400078e0004 */
[----:B------:R-:W2:Y:S02]  /*0210*/  @!P4 LDG.E.U16 R10, desc[UR4][R10.64] ;  /* 0x000000040a0ac981 */ /* 0x000ea4000c1e1500 */
[----:B------:R-:W-:Y:S02]  /*0220*/  @!P1 IMAD R25, R0, 0x200, R25 ;  /* 0x0000020000199824 */ /* 0x000fe400078e0219 */
[----:B---3--:R-:W-:Y:S01]  /*0230*/  @!P4 IMAD.WIDE.U32 R2, R19, 0x2, R2 ;  /* 0x000000021302c825 */ /* 0x008fe200078e0002 */
[----:B------:R0:W3:Y:S03]  /*0240*/  @!P5 LDG.E.U16 R4, desc[UR4][R4.64] ;  /* 0x000000040404d981 */ /* 0x0000e6000c1e1500 */
[----:B------:R-:W-:-:S02]  /*0250*/  @!P1 IMAD.WIDE.U32 R8, R25, 0x2, R8 ;  /* 0x0000000219089825 */ /* 0x000fc400078e0008 */
[----:B------:R-:W3:Y:S02]  /*0260*/  @!P4 LDG.E.U16 R2, desc[UR4][R2.64] ;  /* 0x000000040202c981 */ /* 0x000ee4000c1e1500 */
[----:B-1----:R-:W-:Y:S02]  /*0270*/  @!P1 IMAD.WIDE.U32 R6, R25, 0x2, R6 ;  /* 0x0000000219069825 */ /* 0x002fe400078e0006 */
[----:B------:R-:W3:Y:S04]  /*0280*/  @!P1 LDG.E.U16 R8, desc[UR4][R8.64] ;  /* 0x0000000408089981 */ /* 0x000ee8000c1e1500 */
[----:B------:R-:W3:Y:S01]  /*0290*/  @!P1 LDG.E.U16 R6, desc[UR4][R6.64] ;  /* 0x0000000406069981 */ /* 0x000ee2000c1e1500 */
[----:B------:R-:W-:Y:S01]  /*02a0*/  PLOP3.LUT P0, PT, PT, PT, PT, 0x8, 0x80 ;  /* 0x000000000080781c */ /* 0x000fe20003f0e170 */
[----:B------:R-:W-:Y:S04]  /*02b0*/  BSSY.RECONVERGENT B0, `(.L_x_36846) ;  /* 0x000002a000007945 */ /* 0x000fe80003800200 */
[----:B------:R-:W-:Y:S01]  /*02c0*/  BSSY.RELIABLE B1, `(.L_x_36847) ;  /* 0x0000021000017945 */ /* 0x000fe20003800100 */
[----:B-----5:R-:W-:-:S04]  /*02d0*/  @!P3 ISETP.NE.AND P2, PT, R12, RZ, PT ;  /* 0x000000ff0c00b20c */ /* 0x020fc80003f45270 */
[----:B------:R-:W-:Y:S02]  /*02e0*/  @!P3 ISETP.NE.AND P0, PT, R22, RZ, P2 ;  /* 0x000000ff1600b20c */ /* 0x000fe40001705270 */
[----:B------:R-:W-:Y:S02]  /*02f0*/  PLOP3.LUT P2, PT, PT, PT, PT, 0x8, 0x80 ;  /* 0x000000000080781c */ /* 0x000fe40003f4e170 */
[----:B0-----:R-:W-:Y:S02]  /*0300*/  SEL R5, RZ, 0x1, !P0 ;  /* 0x00000001ff057807 */ /* 0x001fe40004000000 */
[----:B----4-:R-:W-:Y:S02]  /*0310*/  @!P5 ISETP.NE.AND P6, PT, R14, RZ, PT ;  /* 0x000000ff0e00d20c */ /* 0x010fe40003fc5270 */
[----:B--2---:R-:W-:Y:S02]  /*0320*/  @!P4 ISETP.NE.AND P3, PT, R10, RZ, PT ;  /* 0x000000ff0a00c20c */ /* 0x004fe40003f65270 */
[----:B---3--:R-:W-:-:S02]  /*0330*/  @!P5 ISETP.NE.AND P2, PT, R4, RZ, P6 ;  /* 0x000000ff0400d20c */ /* 0x008fc40003745270 */
[----:B------:R-:W-:Y:S02]  /*0340*/  PLOP3.LUT P5, PT, PT, PT, PT, 0x8, 0x80 ;  /* 0x000000000080781c */ /* 0x000fe40003fae170 */
[----:B------:R-:W-:Y:S02]  /*0350*/  @!P4 ISETP.NE.AND P5, PT, R2, RZ, P3 ;  /* 0x000000ff0200c20c */ /* 0x000fe40001fa5270 */
[----:B------:R-:W-:Y:S02]  /*0360*/  @!P1 ISETP.NE.AND P6, PT, R8, RZ, PT ;  /* 0x000000ff0800920c */ /* 0x000fe40003fc5270 */
[----:B------:R-:W-:Y:S02]  /*0370*/  PLOP3.LUT P3, PT, PT, PT, PT, 0x8, 0x80 ;  /* 0x000000000080781c */ /* 0x000fe40003f6e170 */
[----:B------:R-:W-:Y:S02]  /*0380*/  @!P1 ISETP.NE.AND P3, PT, R6, RZ, P6 ;  /* 0x000000ff0600920c */ /* 0x000fe40003765270 */
[----:B------:R-:W-:-:S02]  /*0390*/  ISETP.GE.AND P1, PT, R17, R16, PT ;  /* 0x000000101100720c */ /* 0x000fc40003f26270 */
        /* <DEDUP_REMOVED lines=19> */
.L_x_36848:
[----:B------:R-:W-:Y:S05]  /*04d0*/  BSYNC.RELIABLE B1 ;  /* 0x0000000000017941 */ /* 0x000fea0003800100 */
.L_x_36847:
[----:B------:R-:W-:-:S13]  /*04e0*/  ISETP.GE.AND P0, PT, R17, R16, PT ;  /* 0x000000101100720c */ /* 0x000fda0003f06270 */
[----:B------:R-:W1:Y:S01]  /*04f0*/  @!P0 LDC.64 R4, c[0x0][0x388] ;  /* 0x0000e200ff048b82 */ /* 0x000e620000000a00 */
[----:B0-----:R-:W-:Y:S02]  /*0500*/  @!P0 IMAD R3, R0, 0x200, R17 ;  /* 0x0000020000038824 */ /* 0x001fe400078e0211 */
[----:B------:R-:W-:-:S03]  /*0510*/  @!P0 VIADD R17, R17, 0x80 ;  /* 0x0000008011118836 */ /* 0x000fc60000000000 */
[----:B-1----:R-:W-:-:S05]  /*0520*/  @!P0 IADD3 R2, P1, PT, R3, R4, RZ ;  /* 0x0000000403028210 */ /* 0x002fca0007f3e0ff */
[----:B------:R-:W-:-:S05]  /*0530*/  @!P0 IMAD.X R3, RZ, RZ, R5, P1 ;  /* 0x000000ffff038224 */ /* 0x000fca00008e0605 */
[----:B------:R1:W-:Y:S03]  /*0540*/  @!P0 STG.E.U8 desc[UR4][R2.64], R9 ;  /* 0x0000000902008986 */ /* 0x0003e6000c101104 */
.L_x_36849:
[----:B------:R-:W-:Y:S05]  /*0550*/  BSYNC.RECONVERGENT B0 ;  /* 0x0000000000007941 */ /* 0x000fea0003800200 */
.L_x_36846:
        /* <DEDUP_REMOVED lines=9> */
.L_x_36850:
        /* <DEDUP_REMOVED lines=9> */
.L_x_43048:


//--------------------- .text._ZN2at6native29vectorized_elementwise_kernelILi2ENS0_13BinaryFunctorIssbZZZNS0_23logical_and_kernel_cudaERNS_14TensorIteratorEENKUlvE0_clEvENKUlvE3_clEvEUlssE_EESt5arrayIPcLm3EEEEviT0_T1_ --------------------------
	.section	.text._ZN2at6native29vectorized_elementwise_kernelILi2ENS0_13BinaryFunctorIssbZZZNS0_23logical_and_kernel_cudaERNS_14TensorIteratorEENKUlvE0_clEvENKUlvE3_clEvEUlssE_EESt5arrayIPcLm3EEEEviT0_T1_,"ax",@progbits
	.align	128
        .global         _ZN2at6native29vectorized_elementwise_kernelILi2ENS0_13BinaryFunctorIssbZZZNS0_23logical_and_kernel_cudaERNS_14TensorIteratorEENKUlvE0_clEvENKUlvE3_clEvEUlssE_EESt5arrayIPcLm3EEEEviT0_T1_
        .type           _ZN2at6native29vectorized_elementwise_kernelILi2ENS0_13BinaryFunctorIssbZZZNS0_23logical_and_kernel_cudaERNS_14TensorIteratorEENKUlvE0_clEvENKUlvE3_clEvEUlssE_EESt5arrayIPcLm3EEEEviT0_T1_,@function
        .size           _ZN2at6native29vectorized_elementwise_kernelILi2ENS0_13BinaryFunctorIssbZZZNS0_23logical_and_kernel_cudaERNS_14TensorIteratorEENKUlvE0_clEvENKUlvE3_clEvEUlssE_EESt5arrayIPcLm3EEEEviT0_T1_,(.L_x_43049 - _ZN2at6native29vectorized_elementwise_kernelILi2ENS0_13BinaryFunctorIssbZZZNS0_23logical_and_kernel_cudaERNS_14TensorIteratorEENKUlvE0_clEvENKUlvE3_clEvEUlssE_EESt5arrayIPcLm3EEEEviT0_T1_)
        .other          _ZN2at6native29vectorized_elementwise_kernelILi2ENS0_13BinaryFunctorIssbZZZNS0_23logical_and_kernel_cudaERNS_14TensorIteratorEENKUlvE0_clEvENKUlvE3_clEvEUlssE_EESt5arrayIPcLm3EEEEviT0_T1_,@"STO_CUDA_ENTRY STV_DEFAULT"
_ZN2at6native29vectorized_elementwise_kernelILi2ENS0_13BinaryFunctorIssbZZZNS0_23logical_and_kernel_cudaERNS_14TensorIteratorEENKUlvE0_clEvENKUlvE3_clEvEUlssE_EESt5arrayIPcLm3EEEEviT0_T1_:
.text._ZN2at6native29vectorized_elementwise_kernelILi2ENS0_13BinaryFunctorIssbZZZNS0_23logical_and_kernel_cudaERNS_14TensorIteratorEENKUlvE0_clEvENKUlvE3_clEvEUlssE_EESt5arrayIPcLm3EEEEviT0_T1_:
        /* <DEDUP_REMOVED lines=21> */
[----:B-1----:R-:W-:-:S07]  /*0150*/  @!P5 IMAD.WIDE.U32 R28, R9, 0x2, R28 ;  /* 0x00000002091cd825 */ /* 0x002fce00078e001c */
[----:B------:R-:W1:Y:S01]  /*0160*/  LDC.64 R12, c[0x0][0x390] ;  /* 0x0000e400ff0c7b82 */ /* 0x000e620000000a00 */
[----:B--2---:R-:W-:Y:S01]  /*0170*/  @!P5 IMAD.WIDE.U32 R16, R9, 0x2, R16 ;  /* 0x000000020910d825 */ /* 0x004fe200078e0010 */
[----:B------:R2:W2:Y:S03]  /*0180*/  @!P5 LDG.E.U16 R24, desc[UR4][R28.64] ;  /* 0x000000041c18d981 */ /* 0x0004a6000c1e1500 */
[----:B------:R-:W-:Y:S02]  /*0190*/  @!P0 IMAD.IADD R4, R3, 0x1, R0 ;  /* 0x0000000103048824 */ /* 0x000fe400078e0200 */
[----:B------:R-:W-:Y:S01]  /*01a0*/  @!P0 VIADD R0, R0, 0x80 ;  /* 0x0000008000008836 */ /* 0x000fe20000000000 */
[----:B------:R-:W2:Y:S01]  /*01b0*/  LDC.64 R10, c[0x0][0x398] ;  /* 0x0000e600ff0a7b82 */ /* 0x000ea20000000a00 */
[----:B------:R-:W2:Y:S03]  /*01c0*/  @!P5 LDG.E.U16 R16, desc[UR4][R16.64] ;  /* 0x000000041010d981 */ /* 0x000ea6000c1e1500 */
[----:B------:R-:W-:-:S04]  /*01d0*/  ISETP.GE.U32.AND P1, PT, R0, R5, PT ;  /* 0x000000050000720c */ /* 0x000fc80003f26070 */
[----:B------:R-:W2:Y:S09]  /*01e0*/  LDC.64 R8, c[0x0][0x390] ;  /* 0x0000e400ff087b82 */ /* 0x000eb20000000a00 */
[----:B------:R-:W-:Y:S02]  /*01f0*/  @!P1 IMAD.IADD R25, R3, 0x1, R0 ;  /* 0x0000000103199824 */ /* 0x000fe400078e0200 */
[----:B------:R-:W-:-:S05]  /*0200*/  @!P1 VIADD R0, R0, 0x80 ;  /* 0x0000008000009836 */ /* 0x000fca0000000000 */
[----:B------:R-:W-:Y:S01]  /*0210*/  ISETP.GE.U32.AND P2, PT, R0, R5, PT ;  /* 0x000000050000720c */ /* 0x000fe20003f46070 */
[----:B---3--:R-:W-:-:S04]  /*0220*/  @!P0 IMAD.WIDE.U32 R22, R4, 0x2, R22 ;  /* 0x0000000204168825 */ /* 0x008fc800078e0016 */
[----:B----4-:R-:W-:Y:S02]  /*0230*/  @!P0 IMAD.WIDE.U32 R20, R4, 0x2, R20 ;  /* 0x0000000204148825 */ /* 0x010fe400078e0014 */
[----:B------:R-:W3:Y:S02]  /*0240*/  @!P0 LDG.E.U16 R22, desc[UR4][R22.64] ;  /* 0x0000000416168981 */ /* 0x000ee4000c1e1500 */
[----:B0-----:R-:W-:Y:S02]  /*0250*/  @!P1 IMAD.WIDE.U32 R18, R25, 0x2, R18 ;  /* 0x0000000219129825 */ /* 0x001fe400078e0012 */
[----:B------:R-:W4:Y:S02]  /*0260*/  @!P0 LDG.E.U16 R20, desc[UR4][R20.64] ;  /* 0x0000000414148981 */ /* 0x000f24000c1e1500 */
[----:B------:R-:W-:Y:S02]  /*0270*/  @!P2 IMAD.IADD R27, R3, 0x1, R0 ;  /* 0x00000001031ba824 */ /* 0x000fe400078e0200 */
[----:B------:R-:W-:Y:S01]  /*0280*/  @!P2 VIADD R0, R0, 0x80 ;  /* 0x000000800000a836 */ /* 0x000fe20000000000 */
[----:B------:R-:W4:Y:S04]  /*0290*/  @!P1 LDG.E.U16 R18, desc[UR4][R18.64] ;  /* 0x0000000412129981 */ /* 0x000f28000c1e1500 */
[----:B------:R-:W-:Y:S01]  /*02a0*/  ISETP.GE.U32.AND P3, PT, R0, R5, PT ;  /* 0x000000050000720c */ /* 0x000fe20003f66070 */
[----:B-----5:R-:W-:-:S04]  /*02b0*/  @!P1 IMAD.WIDE.U32 R6, R25, 0x2, R6 ;  /* 0x0000000219069825 */ /* 0x020fc800078e0006 */
[C---:B------:R-:W-:Y:S02]  /*02c0*/  @!P2 IMAD.WIDE.U32 R14, R27.reuse, 0x2, R14 ;  /* 0x000000021b0ea825 */ /* 0x040fe400078e000e */
[----:B------:R-:W5:Y:S02]  /*02d0*/  @!P1 LDG.E.U16 R6, desc[UR4][R6.64] ;  /* 0x0000000406069981 */ /* 0x000f64000c1e1500 */
[----:B-1----:R-:W-:Y:S02]  /*02e0*/  @!P2 IMAD.WIDE.U32 R12, R27, 0x2, R12 ;  /* 0x000000021b0ca825 */ /* 0x002fe400078e000c */
[----:B------:R-:W5:Y:S02]  /*02f0*/  @!P2 LDG.E.U16 R25, desc[UR4][R14.64] ;  /* 0x000000040e19a981 */ /* 0x000f64000c1e1500 */
[----:B--2---:R-:W-:Y:S02]  /*0300*/  @!P3 IMAD.IADD R29, R3, 0x1, R0 ;  /* 0x00000001031db824 */ /* 0x004fe400078e0200 */
[----:B------:R-:W2:Y:S02]  /*0310*/  @!P2 LDG.E.U16 R12, desc[UR4][R12.64] ;  /* 0x000000040c0ca981 */ /* 0x000ea4000c1e1500 */
[----:B------:R-:W-:-:S04]  /*0320*/  @!P3 IMAD.WIDE.U32 R10, R29, 0x2, R10 ;  /* 0x000000021d0ab825 */ /* 0x000fc800078e000a */
[----:B------:R-:W-:Y:S02]  /*0330*/  @!P3 IMAD.WIDE.U32 R8, R29, 0x2, R8 ;  /* 0x000000021d08b825 */ /* 0x000fe400078e0008 */
[----:B------:R-:W2:Y:S04]  /*0340*/  @!P3 LDG.E.U16 R10, desc[UR4][R10.64] ;  /* 0x000000040a0ab981 */ /* 0x000ea8000c1e1500 */
[----:B------:R0:W2:Y:S01]  /*0350*/  @!P3 LDG.E.U16 R17, desc[UR4][R8.64] ;  /* 0x000000040811b981 */ /* 0x0000a2000c1e1500 */
[----:B------:R-:W-:Y:S01]  /*0360*/  PLOP3.LUT P6, PT, PT, PT, PT, 0x8, 0x80 ;  /* 0x000000000080781c */ /* 0x000fe20003fce170 */
[----:B------:R-:W-:Y:S01]  /*0370*/  @!P3 VIADD R0, R0, 0x80 ;  /* 0x000000800000b836 */ /* 0x000fe20000000000 */
[----:B0-----:R-:W0:Y:S01]  /*0380*/  LDC.64 R8, c[0x0][0x398] ;  /* 0x0000e600ff087b82 */ /* 0x001e220000000a00 */
[----:B------:R-:W-:-:S04]  /*0390*/  @!P5 ISETP.NE.AND P4, PT, R24, RZ, PT ;  /* 0x000000ff1800d20c */ /* 0x000fc80003f85270 */
[----:B------:R-:W-:-:S04]  /*03a0*/  @!P5 ISETP.NE.AND P6, PT, R16, RZ, P4 ;  /* 0x000000ff1000d20c */ /* 0x000fc800027c5270 */
[----:B------:R-:W-:Y:S02]  /*03b0*/  P2R R7, PR, RZ, 0x40 ;  /* 0x00000040ff077803 */ /* 0x000fe40000000000 */
[----:B------:R-:W-:Y:S02]  /*03c0*/  PLOP3.LUT P6, PT, PT, PT, PT, 0x8, 0x80 ;  /* 0x000000000080781c */ /* 0x000fe40003fce170 */
[----:B---3--:R-:W-:-:S04]  /*03d0*/  @!P0 ISETP.NE.AND P4, PT, R22, RZ, PT ;  /* 0x000000ff1600820c */ /* 0x008fc80003f85270 */
[----:B----4-:R-:W-:Y:S02]  /*03e0*/  @!P0 ISETP.NE.AND P6, PT, R20, RZ, P4 ;  /* 0x000000ff1400820c */ /* 0x010fe400027c5270 */
[----:B------:R-:W-:Y:S02]  /*03f0*/  PLOP3.LUT P0, PT, PT, PT, PT, 0x8, 0x80 ;  /* 0x000000000080781c */ /* 0x000fe40003f0e170 */
[----:B------:R-:W-:-:S04]  /*0400*/  @!P1 ISETP.NE.AND P4, PT, R18, RZ, PT ;  /* 0x000000ff1200920c */ /* 0x000fc80003f85270 */
[----:B-----5:R-:W-:Y:S02]  /*0410*/  @!P1 ISETP.NE.AND P0, PT, R6, RZ, P4 ;  /* 0x000000ff0600920c */ /* 0x020fe40002705270 */
[----:B------:R-:W-:Y:S02]  /*0420*/  @!P2 ISETP.NE.AND P4, PT, R25, RZ, PT ;  /* 0x000000ff1900a20c */ /* 0x000fe40003f85270 */
[----:B------:R-:W-:Y:S02]  /*0430*/  PLOP3.LUT P1, PT, PT, PT, PT, 0x8, 0x80 ;  /* 0x000000000080781c */ /* 0x000fe40003f2e170 */
[----:B--2---:R-:W-:Y:S02]  /*0440*/  @!P2 ISETP.NE.AND P1, PT, R12, RZ, P4 ;  /* 0x000000ff0c00a20c */ /* 0x004fe40002725270 */
[----:B------:R-:W-:Y:S01]  /*0450*/  P2R R4, PR, RZ, 0x1 ;  /* 0x00000001ff047803 */ /* 0x000fe20000000000 */
[----:B------:R-:W1:Y:S01]  /*0460*/  LDC.64 R12, c[0x0][0x398] ;  /* 0x0000e600ff0c7b82 */ /* 0x000e620000000a00 */
[----:B------:R-:W-:-:S02]  /*0470*/  ISETP.NE.AND P0, PT, R7, RZ, PT ;  /* 0x000000ff0700720c */ /* 0x000fc40003f05270 */
[----:B------:R-:W-:Y:S02]  /*0480*/  @!P3 ISETP.NE.AND P4, PT, R10, RZ, PT ;  /* 0x000000ff0a00b20c */ /* 0x000fe40003f85270 */
[----:B------:R-:W-:-:S03]  /*0490*/  PLOP3.LUT P2, PT, PT, PT, PT, 0x8, 0x80 ;  /* 0x000000000080781c */ /* 0x000fc60003f4e170 */
[----:B------:R-:W2:Y:S01]  /*04a0*/  LDC.64 R6, c[0x0][0x390] ;  /* 0x0000e400ff067b82 */ /* 0x000ea20000000a00 */
[----:B------:R-:W-:Y:S02]  /*04b0*/  @!P3 ISETP.NE.AND P2, PT, R17, RZ, P4 ;  /* 0x000000ff1100b20c */ /* 0x000fe40002745270 */
[----:B------:R-:W-:-:S13]  /*04c0*/  ISETP.GE.U32.AND P4, PT, R0, R5, PT ;  /* 0x000000050000720c */ /* 0x000fda0003f86070 */
[----:B------:R-:W-:-:S04]  /*04d0*/  @!P4 IMAD.IADD R11, R3, 0x1, R0 ;  /* 0x00000001030bc824 */ /* 0x000fc800078e0200 */
[----:B0-----:R-:W-:-:S04]  /*04e0*/  @!P4 IMAD.WIDE.U32 R8, R11, 0x2, R8 ;  /* 0x000000020b08c825 */ /* 0x001fc800078e0008 */
[----:B--2---:R-:W-:Y:S02]  /*04f0*/  @!P4 IMAD.WIDE.U32 R6, R11, 0x2, R6 ;  /* 0x000000020b06c825 */ /* 0x004fe400078e0006 */
[----:B------:R-:W2:Y:S01]  /*0500*/  @!P4 LDG.E.U16 R8, desc[UR4][R8.64] ;  /* 0x000000040808c981 */ /* 0x000ea2000c1e1500 */
[----:B------:R-:W0:Y:S03]  /*0510*/  LDC.64 R10, c[0x0][0x390] ;  /* 0x0000e400ff0a7b82 */ /* 0x000e260000000a00 */
[----:B------:R-:W3:Y:S01]  /*0520*/  @!P4 LDG.E.U16 R6, desc[UR4][R6.64] ;  /* 0x000000040606c981 */ /* 0x000ee2000c1e1500 */
[----:B------:R-:W-:Y:S01]  /*0530*/  @!P4 VIADD R0, R0, 0x80 ;  /* 0x000000800000c836 */ /* 0x000fe20000000000 */
[----:B------:R-:W-:Y:S02]  /*0540*/  PLOP3.LUT P3, PT, PT, PT, PT, 0x8, 0x80 ;  /* 0x000000000080781c */ /* 0x000fe40003f6e170 */
[----:B--2---:R-:W-:-:S02]  /*0550*/  @!P4 ISETP.NE.AND P5, PT, R8, RZ, PT ;  /* 0x000000ff0800c20c */ /* 0x004fc40003fa5270 */
[----:B------:R-:W-:Y:S01]  /*0560*/  P2R R14, PR, RZ, 0x40 ;  /* 0x00000040ff0e7803 */ /* 0x000fe20000000000 */
[----:B------:R-:W2:Y:S01]  /*0570*/  LDC.64 R8, c[0x0][0x390] ;  /* 0x0000e400ff087b82 */ /* 0x000ea20000000a00 */
[----:B---3--:R-:W-:Y:S02]  /*0580*/  @!P4 ISETP.NE.AND P3, PT, R6, RZ, P5 ;  /* 0x000000ff0600c20c */ /* 0x008fe40002f65270 */
[----:B------:R-:W-:-:S05]  /*0590*/  ISETP.GE.U32.AND P5, PT, R0, R5, PT ;  /* 0x000000050000720c */ /* 0x000fca0003fa6070 */
[----:B------:R-:W3:Y:S08]  /*05a0*/  LDC.64 R6, c[0x0][0x398] ;  /* 0x0000e600ff067b82 */ /* 0x000ef00000000a00 */
[----:B------:R-:W-:-:S04]  /*05b0*/  @!P5 IMAD.IADD R17, R3, 0x1, R0 ;  /* 0x000000010311d824 */ /* 0x000fc800078e0200 */
[----:B-1----:R-:W-:-:S04]  /*05c0*/  @!P5 IMAD.WIDE.U32 R12, R17, 0x2, R12 ;  /* 0x00000002110cd825 */ /* 0x002fc800078e000c */
[----:B0-----:R-:W-:Y:S02]  /*05d0*/  @!P5 IMAD.WIDE.U32 R10, R17, 0x2, R10 ;  /* 0x00000002110ad825 */ /* 0x001fe400078e000a */
[----:B------:R-:W4:Y:S04]  /*05e0*/  @!P5 LDG.E.U16 R12, desc[UR4][R12.64] ;  /* 0x000000040c0cd981 */ /* 0x000f28000c1e1500 */
[----:B------:R-:W5:Y:S01]  /*05f0*/  @!P5 LDG.E.U16 R10, desc[UR4][R10.64] ;  /* 0x000000040a0ad981 */ /* 0x000f62000c1e1500 */
[----:B------:R-:W-:Y:S01]  /*0600*/  @!P5 VIADD R0, R0, 0x80 ;  /* 0x000000800000d836 */ /* 0x000fe20000000000 */
[----:B------:R-:W-:Y:S02]  /*0610*/  PLOP3.LUT P4, PT, PT, PT, PT, 0x8, 0x80 ;  /* 0x000000000080781c */ /* 0x000fe40003f8e170 */
[----:B----4-:R-:W-:-:S04]  /*0620*/  @!P5 ISETP.NE.AND P6, PT, R12, RZ, PT ;  /* 0x000000ff0c00d20c */ /* 0x010fc80003fc5270 */
[----:B-----5:R-:W-:Y:S02]  /*0630*/  @!P5 ISETP.NE.AND P4, PT, R10, RZ, P6 ;  /* 0x000000ff0a00d20c */ /* 0x020fe40003785270 */
[----:B------:R-:W-:-:S13]  /*0640*/  ISETP.GE.U32.AND P5, PT, R0, R5, PT ;  /* 0x000000050000720c */ /* 0x000fda0003fa6070 */
[----:B------:R-:W-:-:S04]  /*0650*/  @!P5 IMAD.IADD R17, R3, 0x1, R0 ;  /* 0x000000010311d824 */ /* 0x000fc800078e0200 */
[----:B---3--:R-:W-:-:S04]  /*0660*/  @!P5 IMAD.WIDE.U32 R6, R17, 0x2, R6 ;  /* 0x000000021106d825 */ /* 0x008fc800078e0006 */
[----:B--2---:R-:W-:Y:S02]  /*0670*/  @!P5 IMAD.WIDE.U32 R8, R17, 0x2, R8 ;  /* 0x000000021108d825 */ /* 0x004fe400078e0008 */
[----:B------:R-:W2:Y:S04]  /*0680*/  @!P5 LDG.E.U16 R6, desc[UR4][R6.64] ;  /* 0x000000040606d981 */ /* 0x000ea8000c1e1500 */
[----:B------:R-:W3:Y:S01]  /*0690*/  @!P5 LDG.E.U16 R8, desc[UR4][R8.64] ;  /* 0x000000040808d981 */ /* 0x000ee2000c1e1500 */
[----:B------:R-:W-:Y:S02]  /*06a0*/  P2R R15, PR, RZ, 0x1 ;  /* 0x00000001ff0f7803 */ /* 0x000fe40000000000 */
[----:B------:R-:W-:Y:S01]  /*06b0*/  PLOP3.LUT P6, PT, PT, PT, PT, 0x8, 0x80 ;  /* 0x000000000080781c */ /* 0x000fe20003fce170 */
[----:B------:R-:W-:Y:S04]  /*06c0*/  BSSY.RECONVERGENT B0, `(.L_x_36852) ;  /* 0x0000048000007945 */ /* 0x000fe80003800200 */
[----:B------:R-:W-:Y:S01]  /*06d0*/  BSSY.RELIABLE B1, `(.L_x_36853) ;  /* 0x000003f000017945 */ /* 0x000fe20003800100 */
[----:B------:R-:W-:-:S02]  /*06e0*/  SEL R17, RZ, 0x1, !P1 ;  /* 0x00000001ff117807 */ /* 0x000fc40004800000 */
[----:B------:R-:W-:Y:S02]  /*06f0*/  SEL R19, RZ, 0x1, !P2 ;  /* 0x00000001ff137807 */ /* 0x000fe40005000000 */
[----:B--2---:R-:W-:-:S04]  /*0700*/  @!P5 ISETP.NE.AND P0, PT, R6, RZ, PT ;  /* 0x000000ff0600d20c */ /* 0x004fc80003f05270 */
[----:B---3--:R-:W-:Y:S02]  /*0710*/  @!P5 ISETP.NE.AND P6, PT, R8, RZ, P0 ;  /* 0x000000ff0800d20c */ /* 0x008fe400007c5270 */
[----:B------:R-:W-:-:S04]  /*0720*/  ISETP.NE.AND P5, PT, R14, RZ, PT ;  /* 0x000000ff0e00720c */ /* 0x000fc80003fa5270 */
        /* <DEDUP_REMOVED lines=24> */
.L_x_36854:
        /* <DEDUP_REMOVED lines=8> */
.L_x_36855:
        /* <DEDUP_REMOVED lines=8> */
.L_x_36856:
        /* <DEDUP_REMOVED lines=8> */
.L_x_36857:
        /* <DEDUP_REMOVED lines=9> */
.L_x_36858:
[----:B------:R-:W-:Y:S05]  /*0ac0*/  BSYNC.RELIABLE B1 ;  /* 0x0000000000017941 */ /* 0x000fea0003800100 */
.L_x_36853:
[----:B------:R-:W-:-:S13]  /*0ad0*/  ISETP.GE.U32.AND P0, PT, R2, R5, PT ;  /* 0x000000050200720c */ /* 0x000fda0003f06070 */
[----:B012---:R-:W0:Y:S01]  /*0ae0*/  @!P0 LDC.64 R8, c[0x0][0x388] ;  /* 0x0000e200ff088b82 */ /* 0x007e220000000a00 */
[----:B------:R-:W-:Y:S02]  /*0af0*/  @!P0 IMAD.IADD R7, R3, 0x1, R2 ;  /* 0x0000000103078824 */ /* 0x000fe400078e0202 */
[----:B------:R-:W-:-:S03]  /*0b00*/  @!P0 VIADD R2, R2, 0x80 ;  /* 0x0000008002028836 */ /* 0x000fc60000000000 */
[----:B0-----:R-:W-:-:S05]  /*0b10*/  @!P0 IADD3 R6, P1, PT, R7, R8, RZ ;  /* 0x0000000807068210 */ /* 0x001fca0007f3e0ff */
[----:B------:R-:W-:-:S05]  /*0b20*/  @!P0 IMAD.X R7, RZ, RZ, R9, P1 ;  /* 0x000000ffff078224 */ /* 0x000fca00008e0609 */
[----:B------:R3:W-:Y:S03]  /*0b30*/  @!P0 STG.E.U8 desc[UR4][R6.64], R4 ;  /* 0x0000000406008986 */ /* 0x0007e6000c101104 */
.L_x_36859:
[----:B------:R-:W-:Y:S05]  /*0b40*/  BSYNC.RECONVERGENT B0 ;  /* 0x0000000000007941 */ /* 0x000fea0003800200 */
.L_x_36852:
        /* <DEDUP_REMOVED lines=9> */
.L_x_36851:
        /* <DEDUP_REMOVED lines=16> */
[----:B--2---:R-:W-:-:S05]  /*0ce0*/  IADD3 R2, P0, PT, R3, UR6, RZ ;  /* 0x0000000603027c10 */ /* 0x004fca000ff1e0ff */
[----:B------:R-:W-:Y:S02]  /*0cf0*/  IMAD.X R3, RZ, RZ, UR7, P0 ;  /* 0x00000007ff037e24 */ /* 0x000fe400080e06ff */
[----:B------:R-:W-:Y:S01]  /*0d00*/  IMAD.WIDE.U32 R2, R5, 0x2, R2 ;  /* 0x0000000205027825 */ /* 0x000fe200078e0002 */
[----:B---3--:R-:W-:-:S04]  /*0d10*/  PRMT R16, R14, 0x9910, RZ ;  /* 0x000099100e107816 */ /* 0x008fc800000000ff */
[----:B------:R-:W-:Y:S02]  /*0d20*/  ISETP.NE.AND P5, PT, R16, RZ, PT ;  /* 0x000000ff1000720c */ /* 0x000fe40003fa5270 */
[----:B------:R-:W-:Y:S02]  /*0d30*/  PRMT R16, R14, 0xbb32, RZ ;  /* 0x0000bb320e107816 */ /* 0x000fe400000000ff */
[----:B----4-:R-:W-:Y:S02]  /*0d40*/  PRMT R13, R15, 0x9910, RZ ;  /* 0x000099100f0d7816 */ /* 0x010fe400000000ff */
[----:B-----5:R-:W-:-:S03]  /*0d50*/  PRMT R14, R9, 0x9910, RZ ;  /* 0x00009910090e7816 */ /* 0x020fc600000000ff */
[----:B------:R-:W-:Y:S01]  /*0d60*/  IMAD.MOV.U32 R5, RZ, RZ, R13 ;  /* 0x000000ffff057224 */ /* 0x000fe200078e000d */
[----:B------:R-:W-:Y:S01]  /*0d70*/  PRMT R15, R15, 0xbb32, RZ ;  /* 0x0000bb320f0f7816 */ /* 0x000fe200000000ff */
[----:B0-----:R-:W-:-:S03]  /*0d80*/  IMAD.MOV.U32 R10, RZ, RZ, R14 ;  /* 0x000000ffff0a7224 */ /* 0x001fc600078e000e */
[----:B------:R-:W-:Y:S02]  /*0d90*/  ISETP.NE.AND P1, PT, R5, RZ, PT ;  /* 0x000000ff0500720c */ /* 0x000fe40003f25270 */
[----:B------:R-:W-:Y:S01]  /*0da0*/  PRMT R5, R9, 0xbb32, RZ ;  /* 0x0000bb3209057816 */ /* 0x000fe200000000ff */
[----:B------:R-:W-:Y:S01]  /*0db0*/  IMAD.MOV.U32 R9, RZ, RZ, R15 ;  /* 0x000000ffff097224 */ /* 0x000fe200078e000f */
[----:B------:R-:W-:Y:S02]  /*0dc0*/  ISETP.NE.AND P5, PT, R10, RZ, P5 ;  /* 0x000000ff0a00720c */ /* 0x000fe40002fa5270 */
[C---:B------:R-:W-:Y:S02]  /*0dd0*/  PRMT R10, R8.reuse, 0x9910, RZ ;  /* 0x00009910080a7816 */ /* 0x040fe400000000ff */
[----:B------:R-:W-:Y:S01]  /*0de0*/  PRMT R11, R8, 0xbb32, RZ ;  /* 0x0000bb32080b7816 */ /* 0x000fe200000000ff */
[----:B------:R-:W-:Y:S01]  /*0df0*/  IMAD.MOV.U32 R12, RZ, RZ, R16 ;  /* 0x000000ffff0c7224 */ /* 0x000fe200078e0010 */
[----:B------:R-:W-:Y:S01]  /*0e00*/  ISETP.NE.AND P2, PT, R9, RZ, PT ;  /* 0x000000ff0900720c */ /* 0x000fe20003f45270 */
[----:B------:R-:W-:-:S02]  /*0e10*/  IMAD.MOV.U32 R8, RZ, RZ, R10 ;  /* 0x000000ffff087224 */ /* 0x000fc400078e000a */
[----:B------:R-:W-:Y:S01]  /*0e20*/  IMAD.MOV.U32 R9, RZ, RZ, R11 ;  /* 0x000000ffff097224 */ /* 0x000fe200078e000b */
[----:B------:R-:W-:Y:S02]  /*0e30*/  ISETP.NE.AND P0, PT, R12, RZ, PT ;  /* 0x000000ff0c00720c */ /* 0x000fe40003f05270 */
[----:B------:R-:W-:Y:S02]  /*0e40*/  ISETP.NE.AND P1, PT, R8, RZ, P1 ;  /* 0x000000ff0800720c */ /* 0x000fe40000f25270 */
[----:B------:R-:W-:Y:S02]  /*0e50*/  ISETP.NE.AND P2, PT, R9, RZ, P2 ;  /* 0x000000ff0900720c */ /* 0x000fe40001745270 */
[C---:B------:R-:W-:Y:S02]  /*0e60*/  PRMT R8, R7.reuse, 0x9910, RZ ;  /* 0x0000991007087816 */ /* 0x040fe400000000ff */
[----:B------:R-:W-:Y:S02]  /*0e70*/  PRMT R9, R7, 0xbb32, RZ ;  /* 0x0000bb3207097816 */ /* 0x000fe400000000ff */
[----:B------:R-:W-:Y:S01]  /*0e80*/  ISETP.NE.AND P0, PT, R5, RZ, P0 ;  /* 0x000000ff0500720c */ /* 0x000fe20000705270 */
        /* <DEDUP_REMOVED lines=37> */
.L_x_36860:
        /* <DEDUP_REMOVED lines=10> */
.L_x_43049:


//--------------------- .text._ZN2at6native29vectorized_elementwise_kernelILi4ENS0_13BinaryFunctorIssbZZZNS0_23logical_and_kernel_cudaERNS_14TensorIteratorEENKUlvE0_clEvENKUlvE3_clEvEUlssE_EESt5arrayIPcLm3EEEEviT0_T1_ --------------------------
	.section	.text._ZN2at6native29vectorized_elementwise_kernelILi4ENS0_13BinaryFunctorIssbZZZNS0_23logical_and_kernel_cudaERNS_14TensorIteratorEENKUlvE0_clEvENKUlvE3_clEvEUlssE_EESt5arrayIPcLm3EEEEviT0_T1_,"ax",@progbits
	.align	128
        .global         _ZN2at6native29vectorized_elementwise_kernelILi4ENS0_13BinaryFunctorIssbZZZNS0_23logical_and_kernel_cudaERNS_14TensorIteratorEENKUlvE0_clEvENKUlvE3_clEvEUlssE_EESt5arrayIPcLm3EEEEviT0_T1_
        .type           _ZN2at6native29vectorized_elementwise_kernelILi4ENS0_13BinaryFunctorIssbZZZNS0_23logical_and_kernel_cudaERNS_14TensorIteratorEENKUlvE0_clEvENKUlvE3_clEvEUlssE_EESt5arrayIPcLm3EEEEviT0_T1_,@function
        .size           _ZN2at6native29vectorized_elementwise_kernelILi4ENS0_13BinaryFunctorIssbZZZNS0_23logical_and_kernel_cudaERNS_14TensorIteratorEENKUlvE0_clEvENKUlvE3_clEvEUlssE_EESt5arrayIPcLm3EEEEviT0_T1_,(.L_x_43050 - _ZN2at6native29vectorized_elementwise_kernelILi4ENS0_13BinaryFunctorIssbZZZNS0_23logical_and_kernel_cudaERNS_14TensorIteratorEENKUlvE0_clEvENKUlvE3_clEvEUlssE_EESt5arrayIPcLm3EEEEviT0_T1_)
        .other          _ZN2at6native29vectorized_elementwise_kernelILi4ENS0_13BinaryFunctorIssbZZZNS0_23logical_and_kernel_cudaERNS_14TensorIteratorEENKUlvE0_clEvENKUlvE3_clEvEUlssE_EESt5arrayIPcLm3EEEEviT0_T1_,@"STO_CUDA_ENTRY STV_DEFAULT"
_ZN2at6native29vectorized_elementwise_kernelILi4ENS0_13BinaryFunctorIssbZZZNS0_23logical_and_kernel_cudaERNS_14TensorIteratorEENKUlvE0_clEvENKUlvE3_clEvEUlssE_EESt5arrayIPcLm3EEEEviT0_T1_:
.text._ZN2at6native29vectorized_elementwise_kernelILi4ENS0_13BinaryFunctorIssbZZZNS0_23logical_and_kernel_cudaERNS_14TensorIteratorEENKUlvE0_clEvENKUlvE3_clEvEUlssE_EESt5arrayIPcLm3EEEEviT0_T1_:
        /* <DEDUP_REMOVED lines=139> */
.L_x_36864:
        /* <DEDUP_REMOVED lines=8> */
.L_x_36865:
        /* <DEDUP_REMOVED lines=8> */
.L_x_36866:
        /* <DEDUP_REMOVED lines=8> */
.L_x_36867:
        /* <DEDUP_REMOVED lines=9> */
.L_x_36868:
[----:B------:R-:W-:Y:S05]  /*0ac0*/  BSYNC.RELIABLE B1 ;  /* 0x0000000000017941 */ /* 0x000fea0003800100 */
.L_x_36863:
[----:B------:R-:W-:-:S13]  /*0ad0*/  ISETP.GE.U32.AND P0, PT, R2, R5, PT ;  /* 0x000000050200720c */ /* 0x000fda0003f06070 */
[----:B012---:R-:W0:Y:S01]  /*0ae0*/  @!P0 LDC.64 R8, c[0x0][0x388] ;  /* 0x0000e200ff088b82 */ /* 0x007e220000000a00 */
[----:B------:R-:W-:Y:S02]  /*0af0*/  @!P0 IMAD.IADD R7, R3, 0x1, R2 ;  /* 0x0000000103078824 */ /* 0x000fe400078e0202 */
[----:B------:R-:W-:-:S03]  /*0b00*/  @!P0 VIADD R2, R2, 0x80 ;  /* 0x0000008002028836 */ /* 0x000fc60000000000 */
[----:B0-----:R-:W-:-:S05]  /*0b10*/  @!P0 IADD3 R6, P1, PT, R7, R8, RZ ;  /* 0x0000000807068210 */ /* 0x001fca0007f3e0ff */
[----:B------:R-:W-:-:S05]  /*0b20*/  @!P0 IMAD.X R7, RZ, RZ, R9, P1 ;  /* 0x000000ffff078224 */ /* 0x000fca00008e0609 */
[----:B------:R3:W-:Y:S03]  /*0b30*/  @!P0 STG.E.U8 desc[UR4][R6.64], R4 ;  /* 0x0000000406008986 */ /* 0x0007e6000c101104 */
.L_x_36869:
[----:B------:R-:W-:Y:S05]  /*0b40*/  BSYNC.RECONVERGENT B0 ;  /* 0x0000000000007941 */ /* 0x000fea0003800200 */
.L_x_36862:
        /* <DEDUP_REMOVED lines=9> */
.L_x_36861:
        /* <DEDUP_REMOVED lines=12> */
[----:B---3--:R-:W-:Y:S02]  /*0ca0*/  PRMT R2, R14, 0x9910, RZ ;  /* 0x000099100e027816 */ /* 0x008fe400000000ff */
[----:B------:R-:W-:Y:S02]  /*0cb0*/  PRMT R17, R15, 0xbb32, RZ ;  /* 0x0000bb320f117816 */ /* 0x000fe400000000ff */
[----:B------:R-:W-:-:S03]  /*0cc0*/  ISETP.NE.AND P2, PT, R2, RZ, PT ;  /* 0x000000ff0200720c */ /* 0x000fc60003f45270 */
[----:B------:R-:W-:Y:S01]  /*0cd0*/  IMAD.MOV.U32 R2, RZ, RZ, R17 ;  /* 0x000000ffff027224 */ /* 0x000fe200078e0011 */
[----:B-----5:R-:W-:Y:S02]  /*0ce0*/  PRMT R10, R8, 0x9910, RZ ;  /* 0x00009910080a7816 */ /* 0x020fe400000000ff */
[----:B------:R-:W-:Y:S02]  /*0cf0*/  PRMT R14, R14, 0xbb32, RZ ;  /* 0x0000bb320e0e7816 */ /* 0x000fe400000000ff */
[----:B------:R-:W-:Y:S02]  /*0d00*/  PRMT R16, R15, 0x9910, RZ ;  /* 0x000099100f107816 */ /* 0x000fe400000000ff */
[----:B------:R-:W-:Y:S01]  /*0d10*/  ISETP.NE.AND P0, PT, R2, RZ, PT ;  /* 0x000000ff0200720c */ /* 0x000fe20003f05270 */
[----:B------:R-:W-:Y:S01]  /*0d20*/  IMAD.MOV.U32 R2, RZ, RZ, R10 ;  /* 0x000000ffff027224 */ /* 0x000fe200078e000a */
[----:B------:R-:W-:Y:S01]  /*0d30*/  PRMT R10, R9, 0xbb32, RZ ;  /* 0x0000bb32090a7816 */ /* 0x000fe200000000ff */
[----:B------:R-:W-:Y:S01]  /*0d40*/  IMAD.MOV.U32 R15, RZ, RZ, R16 ;  /* 0x000000ffff0f7224 */ /* 0x000fe200078e0010 */
[----:B------:R-:W-:-:S02]  /*0d50*/  ISETP.NE.AND P5, PT, R14, RZ, PT ;  /* 0x000000ff0e00720c */ /* 0x000fc40003fa5270 */
[----:B------:R-:W-:Y:S02]  /*0d60*/  PRMT R8, R8, 0xbb32, RZ ;  /* 0x0000bb3208087816 */ /* 0x000fe400000000ff */
[----:B------:R-:W-:Y:S02]  /*0d70*/  PRMT R11, R9, 0x9910, RZ ;  /* 0x00009910090b7816 */ /* 0x000fe400000000ff */
[----:B------:R-:W-:Y:S01]  /*0d80*/  ISETP.NE.AND P2, PT, R2, RZ, P2 ;  /* 0x000000ff0200720c */ /* 0x000fe20001745270 */
[----:B------:R-:W-:Y:S01]  /*0d90*/  IMAD.MOV.U32 R2, RZ, RZ, R10 ;  /* 0x000000ffff027224 */ /* 0x000fe200078e000a */
[----:B------:R-:W-:Y:S01]  /*0da0*/  ISETP.NE.AND P5, PT, R8, RZ, P5 ;  /* 0x000000ff0800720c */ /* 0x000fe20002fa5270 */
[----:B------:R-:W-:Y:S01]  /*0db0*/  IMAD.MOV.U32 R9, RZ, RZ, R11 ;  /* 0x000000ffff097224 */ /* 0x000fe200078e000b */
[----:B----4-:R-:W-:Y:S02]  /*0dc0*/  PRMT R8, R6, 0x9910, RZ ;  /* 0x0000991006087816 */ /* 0x010fe400000000ff */
[----:B------:R-:W-:-:S02]  /*0dd0*/  ISETP.NE.AND P1, PT, R15, RZ, PT ;  /* 0x000000ff0f00720c */ /* 0x000fc40003f25270 */
[----:B------:R-:W-:Y:S01]  /*0de0*/  ISETP.NE.AND P0, PT, R2, RZ, P0 ;  /* 0x000000ff0200720c */ /* 0x000fe20000705270 */
[----:B------:R-:W-:Y:S01]  /*0df0*/  IMAD.MOV.U32 R2, RZ, RZ, R8 ;  /* 0x000000ffff027224 */ /* 0x000fe200078e0008 */
[----:B------:R-:W-:Y:S02]  /*0e00*/  ISETP.NE.AND P1, PT, R9, RZ, P1 ;  /* 0x000000ff0900720c */ /* 0x000fe40000f25270 */
[----:B------:R-:W-:Y:S02]  /*0e10*/  PRMT R9, R7, 0x9910, RZ ;  /* 0x0000991007097816 */ /* 0x000fe400000000ff */
[----:B------:R-:W-:Y:S02]  /*0e20*/  ISETP.NE.AND P6, PT, R2, RZ, PT ;  /* 0x000000ff0200720c */ /* 0x000fe40003fc5270 */
[----:B------:R-:W-:Y:S01]  /*0e30*/  PRMT R6, R6, 0xbb32, RZ ;  /* 0x0000bb3206067816 */ /* 0x000fe200000000ff */
[----:B------:R-:W-:Y:S01]  /*0e40*/  IMAD.MOV.U32 R2, RZ, RZ, R9 ;  /* 0x000000ffff027224 */ /* 0x000fe200078e0009 */
[----:B--2---:R-:W-:-:S02]  /*0e50*/  PRMT R8, R4, 0x9910, RZ ;  /* 0x0000991004087816 */ /* 0x004fc400000000ff */
[----:B------:R-:W-:Y:S02]  /*0e60*/  PRMT R7, R7, 0xbb32, RZ ;  /* 0x0000bb3207077816 */ /* 0x000fe400000000ff */
[----:B------:R-:W-:Y:S02]  /*0e70*/  PRMT R4, R4, 0xbb32, RZ ;  /* 0x0000bb3204047816 */ /* 0x000fe400000000ff */
[----:B------:R-:W-:Y:S02]  /*0e80*/  ISETP.NE.AND P3, PT, R6, RZ, PT ;  /* 0x000000ff0600720c */ /* 0x000fe40003f65270 */
[----:B------:R-:W-:Y:S01]  /*0e90*/  ISETP.NE.AND P4, PT, R2, RZ, PT ;  /* 0x000000ff0200720c */ /* 0x000fe20003f85270 */
[----:B------:R-:W-:Y:S01]  /*0ea0*/  IMAD.MOV.U32 R2, RZ, RZ, R8 ;  /* 0x000000ffff027224 */ /* 0x000fe200078e0008 */
[----:B------:R-:W-:Y:S02]  /*0eb0*/  SEL R6, RZ, 0x1, !P5 ;  /* 0x00000001ff067807 */ /* 0x000fe40006800000 */
[----:B------:R-:W-:-:S02]  /*0ec0*/  ISETP.NE.AND P5, PT, R7, RZ, PT ;  /* 0x000000ff0700720c */ /* 0x000fc40003fa5270 */
[C---:B------:R-:W-:Y:S02]  /*0ed0*/  PRMT R7, R5.reuse, 0x9910, RZ ;  /* 0x0000991005077816 */ /* 0x040fe400000000ff */
[----:B------:R-:W-:Y:S01]  /*0ee0*/  PRMT R8, R5, 0xbb32, RZ ;  /* 0x0000bb3205087816 */ /* 0x000fe200000000ff */
[----:B------:R-:W-:Y:S01]  /*0ef0*/  IMAD.MOV.U32 R5, RZ, RZ, R4 ;  /* 0x000000ffff057224 */ /* 0x000fe200078e0004 */
[----:B------:R-:W-:Y:S02]  /*0f00*/  ISETP.NE.AND P6, PT, R2, RZ, P6 ;  /* 0x000000ff0200720c */ /* 0x000fe400037c5270 */
[----:B------:R-:W-:Y:S02]  /*0f10*/  ISETP.NE.AND P4, PT, R7, RZ, P4 ;  /* 0x000000ff0700720c */ /* 0x000fe40002785270 */
[----:B------:R-:W-:Y:S02]  /*0f20*/  ISETP.NE.AND P3, PT, R5, RZ, P3 ;  /* 0x000000ff0500720c */ /* 0x000fe40001f65270 */
[----:B------:R-:W-:-:S02]  /*0f30*/  ISETP.NE.AND P5, PT, R8, RZ, P5 ;  /* 0x000000ff0800720c */ /* 0x000fc40002fa5270 */
[----:B------:R-:W-:Y:S02]  /*0f40*/  SEL R4, RZ, 0x1, !P0 ;  /* 0x00000001ff047807 */ /* 0x000fe40004000000 */
[----:B------:R-:W-:Y:S02]  /*0f50*/  IADD3 R2, P0, PT, R3, UR6, RZ ;  /* 0x0000000603027c10 */ /* 0x000fe4000ff1e0ff */
[----:B------:R-:W-:Y:S02]  /*0f60*/  SEL R5, RZ, 0x1, !P1 ;  /* 0x00000001ff057807 */ /* 0x000fe40004800000 */
[----:B------:R-:W-:Y:S02]  /*0f70*/  SEL R7, RZ, 0x1, !P2 ;  /* 0x00000001ff077807 */ /* 0x000fe40005000000 */
[----:B------:R-:W-:Y:S02]  /*0f80*/  SEL R10, RZ, 0x1, !P3 ;  /* 0x00000001ff0a7807 */ /* 0x000fe40005800000 */
[----:B------:R-:W-:-:S02]  /*0f90*/  SEL R8, RZ, 0x1, !P5 ;  /* 0x00000001ff087807 */ /* 0x000fc40006800000 */
[----:B------:R-:W-:Y:S02]  /*0fa0*/  SEL R9, RZ, 0x1, !P4 ;  /* 0x00000001ff097807 */ /* 0x000fe40006000000 */
        /* <DEDUP_REMOVED lines=12> */
.L_x_36870:
        /* <DEDUP_REMOVED lines=9> */
.L_x_43050:


//--------------------- .text._ZN2at6native29vectorized_elementwise_kernelILi8ENS0_13BinaryFunctorIssbZZZNS0_23logical_and_kernel_cudaERNS_14TensorIteratorEENKUlvE0_clEvENKUlvE3_clEvEUlssE_EESt5arrayIPcLm3EEEEviT0_T1_ --------------------------
	.section	.text._ZN2at6native29vectorized_elementwise_kernelILi8ENS0_13BinaryFunctorIssbZZZNS0_23logical_and_kernel_cudaERNS_14TensorIteratorEENKUlvE0_clEvENKUlvE3_clEvEUlssE_EESt5arrayIPcLm3EEEEviT0_T1_,"ax",@progbits
	.align	128
        .global         _ZN2at6native29vectorized_elementwise_kernelILi8ENS0_13BinaryFunctorIssbZZZNS0_23logical_and_kernel_cudaERNS_14TensorIteratorEENKUlvE0_clEvENKUlvE3_clEvEUlssE_EESt5arrayIPcLm3EEEEviT0_T1_
        .type           _ZN2at6native29vectorized_elementwise_kernelILi8ENS0_13BinaryFunctorIssbZZZNS0_23logical_and_kernel_cudaERNS_14TensorIteratorEENKUlvE0_clEvENKUlvE3_clEvEUlssE_EESt5arrayIPcLm3EEEEviT0_T1_,@function
        .size           _ZN2at6native29vectorized_elementwise_kernelILi8ENS0_13BinaryFunctorIssbZZZNS0_23logical_and_kernel_cudaERNS_14TensorIteratorEENKUlvE0_clEvENKUlvE3_clEvEUlssE_EESt5arrayIPcLm3EEEEviT0_T1_,(.L_x_43051 - _ZN2at6native29vectorized_elementwise_kernelILi8ENS0_13BinaryFunctorIssbZZZNS0_23logical_and_kernel_cudaERNS_14TensorIteratorEENKUlvE0_clEvENKUlvE3_clEvEUlssE_EESt5arrayIPcLm3EEEEviT0_T1_)
        .other          _ZN2at6native29vectorized_elementwise_kernelILi8ENS0_13BinaryFunctorIssbZZZNS0_23logical_and_kernel_cudaERNS_14TensorIteratorEENKUlvE0_clEvENKUlvE3_clEvEUlssE_EESt5arrayIPcLm3EEEEviT0_T1_,@"STO_CUDA_ENTRY STV_DEFAULT"
_ZN2at6native29vectorized_elementwise_kernelILi8ENS0_13BinaryFunctorIssbZZZNS0_23logical_and_kernel_cudaERNS_14TensorIteratorEENKUlvE0_clEvENKUlvE3_clEvEUlssE_EESt5arrayIPcLm3EEEEviT0_T1_:
.text._ZN2at6native29vectorized_elementwise_kernelILi8ENS0_13BinaryFunctorIssbZZZNS0_23logical_and_kernel_cudaERNS_14TensorIteratorEENKUlvE0_clEvENKUlvE3_clEvEUlssE_EESt5arrayIPcLm3EEEEviT0_T1_:
[----:B------:R-:W-:Y:S01]  /*0000*/  LDC R1, c[0x0][0x37c] ;  /* 0x0000df00ff017b82 */ /* 0x000fe20000000800 */
[----:B------:R-:W-:Y:S05]  /*0010*/  EXIT ;  /* 0x000000000000794d */ /* 0x000fea0003800000 */
.L_x_36871:
        /* <DEDUP_REMOVED lines=14> */
.L_x_43051:


//--------------------- .text._ZN2at6native18elementwise_kernelILi128ELi4EZNS0_15gpu_kernel_implINS0_13AUnaryFunctorIllbZZZNS0_23logical_and_kernel_cudaERNS_14TensorIteratorEENKUlvE0_clEvENKUlvE2_clEvEUlllE_EEEEvRNS_18TensorIteratorBaseERKT_EUliE_EEviT1_ --------------------------
	.section	.text._ZN2at6native18elementwise_kernelILi128ELi4EZNS0_15gpu_kernel_implINS0_13AUnaryFunctorIllbZZZNS0_23logical_and_kernel_cudaERNS_14TensorIteratorEENKUlvE0_clEvENKUlvE2_clEvEUlllE_EEEEvRNS_18TensorIteratorBaseERKT_EUliE_EEviT1_,"ax",@progbits
	.align	128
        .global         _ZN2at6native18elementwise_kernelILi128ELi4EZNS0_15gpu_kernel_implINS0_13AUnaryFunctorIllbZZZNS0_23logical_and_kernel_cudaERNS_14TensorIteratorEENKUlvE0_clEvENKUlvE2_clEvEUlllE_EEEEvRNS_18TensorIteratorBaseERKT_EUliE_EEviT1_
        .type           _ZN2at6native18elementwise_kernelILi128ELi4EZNS0_15gpu_kernel_implINS0_13AUnaryFunctorIllbZZZNS0_23logical_and_kernel_cudaERNS_14TensorIteratorEENKUlvE0_clEvENKUlvE2_clEvEUlllE_EEEEvRNS_18TensorIteratorBaseERKT_EUliE_EEviT1_,@function
        .size           _ZN2at6native18elementwise_kernelILi128ELi4EZNS0_15gpu_kernel_implINS0_13AUnaryFunctorIllbZZZNS0_23logical_and_kernel_cudaERNS_14TensorIteratorEENKUlvE0_clEvENKUlvE2_clEvEUlllE_EEEEvRNS_18TensorIteratorBaseERKT_EUliE_EEviT1_,(.L_x_43052 - _ZN2at6native18elementwise_kernelILi128ELi4EZNS0_15gpu_kernel_implINS0_13AUnaryFunctorIllbZZZNS0_23logical_and_kernel_cudaERNS_14TensorIteratorEENKUlvE0_clEvENKUlvE2_clEvEUlllE_EEEEvRNS_18TensorIteratorBaseERKT_EUliE_EEviT1_)
        .other          _ZN2at6native18elementwise_kernelILi128ELi4EZNS0_15gpu_kernel_implINS0_13AUnaryFunctorIllbZZZNS0_23logical_and_kernel_cudaERNS_14TensorIteratorEENKUlvE0_clEvENKUlvE2_clEvEUlllE_EEEEvRNS_18TensorIteratorBaseERKT_EUliE_EEviT1_,@"STO_CUDA_ENTRY STV_DEFAULT"
_ZN2at6native18elementwise_kernelILi128ELi4EZNS0_15gpu_kernel_implINS0_13AUnaryFunctorIllbZZZNS0_23logical_and_kernel_cudaERNS_14TensorIteratorEENKUlvE0_clEvENKUlvE2_clEvEUlllE_EEEEvRNS_18TensorIteratorBaseERKT_EUliE_EEviT1_:
.text._ZN2at6native18elementwise_kernelILi128ELi4EZNS0_15gpu_kernel_implINS0_13AUnaryFunctorIllbZZZNS0_23logical_and_kernel_cudaERNS_14TensorIteratorEENKUlvE0_clEvENKUlvE2_clEvEUlllE_EEEEvRNS_18TensorIteratorBaseERKT_EUliE_EEviT1_:
        /* <DEDUP_REMOVED lines=319> */
.L_x_36874:
        /* <DEDUP_REMOVED lines=17> */
.L_x_36878:
[----:B------:R4:W5:Y:S01]  /*1500*/  LDG.E.U8 R2, desc[UR36][R4.64] ;  /* 0x0000002404027981 */ /* 0x000962000c1e1100 */
[----:B------:R-:W-:Y:S01]  /*1510*/  MOV R3, RZ ;  /* 0x000000ff00037202 */ /* 0x000fe20000000f00 */
[----:B------:R-:W-:Y:S06]  /*1520*/  BRA `(.L_x_36880) ;  /* 0x0000000c00407947 */ /* 0x000fec0003800000 */
.L_x_36877:
        /* <DEDUP_REMOVED lines=8> */
.L_x_36882:
[----:B------:R-:W2:Y:S02]  /*15b0*/  LDG.E R2, desc[UR36][R4.64] ;  /* 0x0000002404027981 */ /* 0x000ea4000c1e1900 */
[----:B--2---:R-:W-:Y:S01]  /*15c0*/  SHF.R.S32.HI R3, RZ, 0x1f, R2 ;  /* 0x0000001fff037819 */ /* 0x004fe20000011402 */
[----:B------:R-:W-:Y:S06]  /*15d0*/  BRA `(.L_x_36880) ;  /* 0x0000000c00147947 */ /* 0x000fec0003800000 */
.L_x_36881:
[----:B------:R-:W2:Y:S02]  /*15e0*/  LDG.E.S16 R2, desc[UR36][R4.64] ;  /* 0x0000002404027981 */ /* 0x000ea4000c1e1700 */
[----:B--2---:R-:W-:Y:S01]  /*15f0*/  SHF.R.S32.HI R3, RZ, 0x1f, R2 ;  /* 0x0000001fff037819 */ /* 0x004fe20000011402 */
[----:B------:R-:W-:Y:S06]  /*1600*/  BRA `(.L_x_36880) ;  /* 0x0000000c00087947 */ /* 0x000fec0003800000 */
.L_x_36876:
        /* <DEDUP_REMOVED lines=9> */
.L_x_36884:
[----:B------:R-:W2:Y:S02]  /*16a0*/  LDG.E.U16 R4, desc[UR36][R4.64] ;  /* 0x0000002404047981 */ /* 0x000ea4000c1e1500 */
[----:B--2---:R-:W-:-:S06]  /*16b0*/  HADD2.F32 R2, -RZ, R4.H0_H0 ;  /* 0x20000004ff027230 */ /* 0x004fcc0000004100 */
[----:B------:R-:W3:Y:S02]  /*16c0*/  F2I.S64.TRUNC R2, R2 ;  /* 0x0000000200027311 */ /* 0x000ee4000020d900 */
[----:B---3--:R-:W-:Y:S05]  /*16d0*/  BRA `(.L_x_36880) ;  /* 0x0000000800d47947 */ /* 0x008fea0003800000 */
.L_x_36883:
        /* <DEDUP_REMOVED lines=9> */
.L_x_36886:
[----:B------:R-:W2:Y:S02]  /*1770*/  LDG.E.U16 R4, desc[UR36][R4.64] ;  /* 0x0000002404047981 */ /* 0x000ea4000c1e1500 */
[----:B--2---:R-:W-:-:S06]  /*1780*/  HADD2.F32 R2, -RZ, R4.H0_H0 ;  /* 0x20000004ff027230 */ /* 0x004fcc0000004100 */
[----:B------:R-:W3:Y:S02]  /*1790*/  F2I.S64.TRUNC R2, R2 ;  /* 0x0000000200027311 */ /* 0x000ee4000020d900 */
[----:B---3--:R-:W-:Y:S05]  /*17a0*/  BRA `(.L_x_36880) ;  /* 0x0000000800a07947 */ /* 0x008fea0003800000 */
.L_x_36885:
[----:B------:R-:W2:Y:S02]  /*17b0*/  LDG.E.64 R2, desc[UR36][R4.64] ;  /* 0x0000002404027981 */ /* 0x000ea4000c1e1b00 */
[----:B--2---:R-:W3:Y:S02]  /*17c0*/  F2I.S64.F64.TRUNC R2, R2 ;  /* 0x0000000200027311 */ /* 0x004ee4000030d900 */
[----:B---3--:R-:W-:Y:S05]  /*17d0*/  BRA `(.L_x_36880) ;  /* 0x0000000800947947 */ /* 0x008fea0003800000 */
.L_x_36875:
        /* <DEDUP_REMOVED lines=13> */
.L_x_36889:
[----:B------:R-:W2:Y:S02]  /*18b0*/  LDG.E.64 R2, desc[UR36][R4.64] ;  /* 0x0000002404027981 */ /* 0x000ea4000c1e1b00 */
[----:B--2---:R-:W3:Y:S02]  /*18c0*/  F2I.S64.F64.TRUNC R2, R2 ;  /* 0x0000000200027311 */ /* 0x004ee4000030d900 */
[----:B---3--:R-:W-:Y:S05]  /*18d0*/  BRA `(.L_x_36880) ;  /* 0x0000000800547947 */ /* 0x008fea0003800000 */
.L_x_36888:
        /* <DEDUP_REMOVED lines=26> */
.L_x_36891:
        /* <DEDUP_REMOVED lines=13> */
.L_x_36890:
[----:B------:R-:W2:Y:S02]  /*1b50*/  LDG.E.U16 R2, desc[UR36][R4.64] ;  /* 0x0000002404027981 */ /* 0x000ea4000c1e1500 */
[----:B--2---:R-:W-:-:S06]  /*1b60*/  IMAD.U32 R2, R2, 0x10000, RZ ;  /* 0x0001000002027824 */ /* 0x004fcc00078e00ff */
[----:B------:R-:W3:Y:S02]  /*1b70*/  F2I.S64.TRUNC R2, R2 ;  /* 0x0000000200027311 */ /* 0x000ee4000020d900 */
[----:B---3--:R-:W-:Y:S05]  /*1b80*/  BRA `(.L_x_36880) ;  /* 0x0000000400a87947 */ /* 0x008fea0003800000 */
.L_x_36887:
        /* <DEDUP_REMOVED lines=11> */
.L_x_36894:
        /* <DEDUP_REMOVED lines=21> */
.L_x_36898:
[----:B------:R-:W-:Y:S05]  /*1d90*/  BSYNC.RECONVERGENT B1 ;  /* 0x0000000000017941 */ /* 0x000fea0003800200 */
.L_x_36897:
[----:B------:R-:W-:Y:S01]  /*1da0*/  IMAD.SHL.U32 R0, R0, 0x100000, RZ ;  /* 0x0010000000007824 */ /* 0x000fe200078e00ff */
[----:B------:R-:W-:-:S04]  /*1db0*/  LEA R2, R2, 0x3b800000, 0x17 ;  /* 0x3b80000002027811 */ /* 0x000fc800078eb8ff */
[----:B------:R-:W-:-:S07]  /*1dc0*/  LOP3.LUT R2, R2, R0, R7, 0xfe, !PT ;  /* 0x0000000002027212 */ /* 0x000fce00078efe07 */
.L_x_36896:
[----:B------:R-:W-:Y:S05]  /*1dd0*/  BSYNC.RECONVERGENT B0 ;  /* 0x0000000000007941 */ /* 0x000fea0003800200 */
.L_x_36895:
[----:B------:R-:W1:Y:S02]  /*1de0*/  F2I.S64.TRUNC R2, R2 ;  /* 0x0000000200027311 */ /* 0x000e64000020d900 */
[----:B-1----:R-:W-:Y:S05]  /*1df0*/  BRA `(.L_x_36880) ;  /* 0x00000004000c7947 */ /* 0x002fea0003800000 */
.L_x_36893:
        /* <DEDUP_REMOVED lines=21> */
.L_x_36902:
[----:B------:R-:W-:Y:S05]  /*1f50*/  BSYNC.RECONVERGENT B1 ;  /* 0x0000000000017941 */ /* 0x000fea0003800200 */
.L_x_36901:
[----:B------:R-:W-:Y:S01]  /*1f60*/  IMAD.SHL.U32 R0, R0, 0x200000, RZ ;  /* 0x0020000000007824 */ /* 0x000fe200078e00ff */
[----:B------:R-:W-:-:S04]  /*1f70*/  LEA R2, R2, 0x37800000, 0x17 ;  /* 0x3780000002027811 */ /* 0x000fc800078eb8ff */
[----:B------:R-:W-:-:S07]  /*1f80*/  LOP3.LUT R2, R2, R0, R7, 0xfe, !PT ;  /* 0x0000000002027212 */ /* 0x000fce00078efe07 */
.L_x_36900:
[----:B------:R-:W-:Y:S05]  /*1f90*/  BSYNC.RECONVERGENT B0 ;  /* 0x0000000000007941 */ /* 0x000fea0003800200 */
.L_x_36899:
[----:B------:R-:W1:Y:S02]  /*1fa0*/  F2I.S64.TRUNC R2, R2 ;  /* 0x0000000200027311 */ /* 0x000e64000020d900 */
[----:B-1----:R-:W-:Y:S05]  /*1fb0*/  BRA `(.L_x_36880) ;  /* 0x00000000009c7947 */ /* 0x002fea0003800000 */
.L_x_36892:
[----:B------:R-:W-:-:S09]  /*1fc0*/  UISETP.NE.AND UP0, UPT, UR4, 0x1c, UPT ;  /* 0x0000001c0400788c */ /* 0x000fd2000bf05270 */
[----:B------:R-:W-:Y:S05]  /*1fd0*/  BRA.U !UP0, `(.L_x_36903) ;  /* 0x00000001088c7547 */ /* 0x000fea000b800000 */
[----:B------:R-:W-:-:S09]  /*1fe0*/  UISETP.NE.AND UP0, UPT, UR4, 0x1d, UPT ;  /* 0x0000001d0400788c */ /* 0x000fd2000bf05270 */
[----:B------:R-:W-:Y:S05]  /*1ff0*/  BRA.U !UP0, `(.L_x_36904) ;  /* 0x00000001087c7547 */ /* 0x000fea000b800000 */
[----:B------:R-:W-:-:S09]  /*2000*/  UISETP.NE.AND UP0, UPT, UR4, 0x2c, UPT ;  /* 0x0000002c0400788c */ /* 0x000fd2000bf05270 */
[----:B------:R-:W-:Y:S05]  /*2010*/  BRA.U !UP0, `(.L_x_36905) ;  /* 0x0000000108487547 */ /* 0x000fea000b800000 */
.L_x_36879:
        /* <DEDUP_REMOVED lines=16> */
.L_x_36906:
[----:B------:R-:W-:Y:S01]  /*2120*/  CS2R R2, SRZ ;  /* 0x0000000000027805 */ /* 0x000fe2000001ff00 */
[----:B------:R-:W-:Y:S06]  /*2130*/  BRA `(.L_x_36880) ;  /* 0x00000000003c7947 */ /* 0x000fec0003800000 */
.L_x_36905:
        /* <DEDUP_REMOVED lines=8> */
.L_x_36908:
[----:B------:R-:W-:Y:S05]  /*21c0*/  BSYNC.RECONVERGENT B0 ;  /* 0x0000000000007941 */ /* 0x000fea0003800200 */
.L_x_36907:
[----:B------:R-:W2:Y:S02]  /*21d0*/  F2I.S64.TRUNC R2, R2 ;  /* 0x0000000200027311 */ /* 0x000ea4000020d900 */
[----:B--2---:R-:W-:Y:S05]  /*21e0*/  BRA `(.L_x_36880) ;  /* 0x0000000000107947 */ /* 0x004fea0003800000 */
.L_x_36904:
[----:B------:R2:W5:Y:S01]  /*21f0*/  LDG.E.64 R2, desc[UR36][R4.64] ;  /* 0x0000002404027981 */ /* 0x000562000c1e1b00 */
[----:B------:R-:W-:Y:S05]  /*2200*/  BRA `(.L_x_36880) ;  /* 0x0000000000087947 */ /* 0x000fea0003800000 */
.L_x_36903:
[----:B------:R1:W5:Y:S01]  /*2210*/  LDG.E R2, desc[UR36][R4.64] ;  /* 0x0000002404027981 */ /* 0x000362000c1e1900 */
[----:B------:R-:W-:-:S07]  /*2220*/  IMAD.MOV.U32 R3, RZ, RZ, RZ ;  /* 0x000000ffff037224 */ /* 0x000fce00078e00ff */
.L_x_36880:
[----:B------:R-:W0:Y:S01]  /*2230*/  LDCU.64 UR8, c[0x0][0x598] ;  /* 0x0000b300ff0877ac */ /* 0x000e220008000a00 */
[----:B-----5:R-:W-:Y:S01]  /*2240*/  ISETP.NE.U32.AND P0, PT, R2, RZ, PT ;  /* 0x000000ff0200720c */ /* 0x020fe20003f05070 */
[----:B------:R-:W-:Y:S01]  /*2250*/  BSSY.RECONVERGENT B6, `(.L_x_36909) ;  /* 0x00000d7000067945 */ /* 0x000fe20003800200 */
[----:B------:R-:W1:Y:S02]  /*2260*/  LDCU.64 UR6, c[0x0][0x580] ;  /* 0x0000b000ff0677ac */ /* 0x000e640008000a00 */
[----:B------:R-:W-:Y:S01]  /*2270*/  ISETP.NE.AND.EX P0, PT, R3, RZ, PT, P0 ;  /* 0x000000ff0300720c */ /* 0x000fe20003f05300 */
[----:B------:R-:W-:-:S04]  /*2280*/  UPRMT UR4, UR41, 0x9910, URZ ;  /* 0x0000991029047896 */ /* 0x000fc800080000ff */
[----:B------:R-:W-:Y:S01]  /*2290*/  UISETP.GT.AND UP0, UPT, UR4, 0x9, UPT ;  /* 0x000000090400788c */ /* 0x000fe2000bf04270 */
[----:B0-----:R-:W-:Y:S02]  /*22a0*/  ISETP.NE.U32.AND P1, PT, RZ, UR8, PT ;  /* 0x00000008ff007c0c */ /* 0x001fe4000bf25070 */
[----:B-1----:R-:W-:Y:S02]  /*22b0*/  IADD3 R2, P2, PT, R16, UR6, RZ ;  /* 0x0000000610027c10 */ /* 0x002fe4000ff5e0ff */
[----:B------:R-:W-:Y:S02]  /*22c0*/  ISETP.NE.AND.EX P0, PT, RZ, UR9, P0, P1 ;  /* 0x00000009ff007c0c */ /* 0x000fe40008705310 */
        /* <DEDUP_REMOVED lines=13> */
.L_x_36913:
[----:B------:R3:W-:Y:S01]  /*23a0*/  STG.E.U8 desc[UR36][R2.64], R4 ;  /* 0x0000000402007986 */ /* 0x0007e2000c101124 */
[----:B------:R-:W-:Y:S05]  /*23b0*/  BRA `(.L_x_36915) ;  /* 0x0000000c00007947 */ /* 0x000fea0003800000 */
.L_x_36912:
        /* <DEDUP_REMOVED lines=9> */
.L_x_36917:
[----:B------:R1:W-:Y:S01]  /*2450*/  STG.E desc[UR36][R2.64], R4 ;  /* 0x0000000402007986 */ /* 0x0003e2000c101924 */
[----:B------:R-:W-:Y:S05]  /*2460*/  BRA `(.L_x_36915) ;  /* 0x0000000800d47947 */ /* 0x000fea0003800000 */
.L_x_36916:
[----:B------:R2:W-:Y:S01]  /*2470*/  STG.E.U16 desc[UR36][R2.64], R4 ;  /* 0x0000000402007986 */ /* 0x0005e2000c101524 */
[----:B------:R-:W-:Y:S05]  /*2480*/  BRA `(.L_x_36915) ;  /* 0x0000000800cc7947 */ /* 0x000fea0003800000 */
.L_x_36911:
        /* <DEDUP_REMOVED lines=9> */
.L_x_36919:
[----:B------:R-:W-:-:S04]  /*2520*/  I2FP.F32.U32 R0, R4 ;  /* 0x0000000400007245 */ /* 0x000fc80000201000 */
[----:B------:R-:W-:-:S05]  /*2530*/  F2FP.F16.F32.PACK_AB R0, RZ, R0 ;  /* 0x00000000ff00723e */ /* 0x000fca00000000ff */
[----:B------:R0:W-:Y:S01]  /*2540*/  STG.E.U16 desc[UR36][R2.64], R0 ;  /* 0x0000000002007986 */ /* 0x0001e2000c101524 */
[----:B------:R-:W-:Y:S05]  /*2550*/  BRA `(.L_x_36915) ;  /* 0x0000000800987947 */ /* 0x000fea0003800000 */
.L_x_36918:
        /* <DEDUP_REMOVED lines=10> */
.L_x_36921:
[----:B------:R-:W-:-:S04]  /*2600*/  I2FP.F32.U32 R4, R4 ;  /* 0x0000000400047245 */ /* 0x000fc80000201000 */
[----:B------:R-:W-:-:S04]  /*2610*/  F2FP.F16.F32.PACK_AB R5, RZ, R4 ;  /* 0x00000004ff05723e */ /* 0x000fc800000000ff */
[----:B------:R-:W-:-:S05]  /*2620*/  PRMT R5, R5, 0x5410, RZ ;  /* 0x0000541005057816 */ /* 0x000fca00000000ff */
[----:B------:R0:W-:Y:S01]  /*2630*/  STG.E desc[UR36][R2.64], R5 ;  /* 0x0000000502007986 */ /* 0x0001e2000c101924 */
[----:B------:R-:W-:Y:S05]  /*2640*/  BRA `(.L_x_36915) ;  /* 0x00000008005c7947 */ /* 0x000fea0003800000 */
.L_x_36920:
[----:B------:R-:W0:Y:S02]  /*2650*/  I2F.F64.U32 R4, R4 ;  /* 0x0000000400047312 */ /* 0x000e240000201800 */
[----:B0-----:R0:W-:Y:S01]  /*2660*/  STG.E.64 desc[UR36][R2.64], R4 ;  /* 0x0000000402007986 */ /* 0x0011e2000c101b24 */
[----:B------:R-:W-:Y:S05]  /*2670*/  BRA `(.L_x_36915) ;  /* 0x0000000800507947 */ /* 0x000fea0003800000 */
.L_x_36910:
        /* <DEDUP_REMOVED lines=10> */
.L_x_36924:
[----:B------:R-:W-:Y:S01]  /*2720*/  CS2R R6, SRZ ;  /* 0x0000000000067805 */ /* 0x000fe2000001ff00 */
[----:B------:R-:W0:Y:S04]  /*2730*/  I2F.F64.U32 R4, R4 ;  /* 0x0000000400047312 */ /* 0x000e280000201800 */
[----:B0-----:R0:W-:Y:S01]  /*2740*/  STG.E.128 desc[UR36][R2.64], R4 ;  /* 0x0000000402007986 */ /* 0x0011e2000c101d24 */
[----:B------:R-:W-:Y:S05]  /*2750*/  BRA `(.L_x_36915) ;  /* 0x0000000800187947 */ /* 0x000fea0003800000 */
.L_x_36923:
        /* <DEDUP_REMOVED lines=17> */
.L_x_36928:
[----:B------:R-:W-:Y:S05]  /*2870*/  BSYNC.RECONVERGENT B0 ;  /* 0x0000000000007941 */ /* 0x000fea0003800200 */
.L_x_36927:
[----:B------:R0:W-:Y:S01]  /*2880*/  STG.E.U8 desc[UR36][R2.64], R5 ;  /* 0x0000000502007986 */ /* 0x0001e2000c101124 */
[----:B------:R-:W-:Y:S05]  /*2890*/  BRA `(.L_x_36915) ;  /* 0x0000000400c87947 */ /* 0x000fea0003800000 */
.L_x_36926:
        /* <DEDUP_REMOVED lines=16> */
.L_x_36925:
[----:B------:R-:W-:-:S04]  /*29a0*/  I2FP.F32.U32 R0, R4 ;  /* 0x0000000400007245 */ /* 0x000fc80000201000 */
[----:B------:R-:W-:-:S05]  /*29b0*/  F2FP.BF16.F32.PACK_AB R0, RZ, R0 ;  /* 0x00000000ff00723e */ /* 0x000fca00000010ff */
[----:B------:R0:W-:Y:S01]  /*29c0*/  STG.E.U16 desc[UR36][R2.64], R0 ;  /* 0x0000000002007986 */ /* 0x0001e2000c101524 */
[----:B------:R-:W-:Y:S05]  /*29d0*/  BRA `(.L_x_36915) ;  /* 0x0000000400787947 */ /* 0x000fea0003800000 */
.L_x_36922:
        /* <DEDUP_REMOVED lines=10> */
.L_x_36931:
        /* <DEDUP_REMOVED lines=12> */
.L_x_36934:
[----:B------:R-:W-:-:S04]  /*2b40*/  SHF.R.U32.HI R0, RZ, 0x14, R5 ;  /* 0x00000014ff007819 */ /* 0x000fc80000011605 */
[----:B------:R-:W-:-:S04]  /*2b50*/  LOP3.LUT R0, R0, 0x1, RZ, 0xc0, !PT ;  /* 0x0000000100007812 */ /* 0x000fc800078ec0ff */
[----:B------:R-:W-:-:S04]  /*2b60*/  IADD3 R0, PT, PT, R5, 0x487ffff, R0 ;  /* 0x0487ffff05007810 */ /* 0x000fc80007ffe000 */
[----:B------:R-:W-:-:S04]  /*2b70*/  SHF.R.U32.HI R0, RZ, 0x14, R0 ;  /* 0x00000014ff007819 */ /* 0x000fc80000011600 */
[----:B------:R-:W-:-:S07]  /*2b80*/  LOP3.LUT R4, R0, 0xff, RZ, 0xc0, !PT ;  /* 0x000000ff00047812 */ /* 0x000fce00078ec0ff */
.L_x_36935:
[----:B------:R-:W-:-:S07]  /*2b90*/  PRMT R0, R4, 0x7610, R0 ;  /* 0x0000761004007816 */ /* 0x000fce0000000000 */
.L_x_36933:
[----:B------:R-:W-:Y:S05]  /*2ba0*/  BSYNC.RECONVERGENT B0 ;  /* 0x0000000000007941 */ /* 0x000fea0003800200 */
.L_x_36932:
[----:B------:R0:W-:Y:S01]  /*2bb0*/  STG.E.U8 desc[UR36][R2.64], R0 ;  /* 0x0000000002007986 */ /* 0x0001e2000c101124 */
[----:B------:R-:W-:Y:S05]  /*2bc0*/  BRA `(.L_x_36915) ;  /* 0x0000000000fc7947 */ /* 0x000fea0003800000 */
.L_x_36930:
        /* <DEDUP_REMOVED lines=12> */
.L_x_36938:
[----:B------:R-:W-:-:S04]  /*2c90*/  SHF.R.U32.HI R0, RZ, 0x15, R5 ;  /* 0x00000015ff007819 */ /* 0x000fc80000011605 */
[----:B------:R-:W-:-:S04]  /*2ca0*/  LOP3.LUT R0, R0, 0x1, RZ, 0xc0, !PT ;  /* 0x0000000100007812 */ /* 0x000fc800078ec0ff */
[----:B------:R-:W-:-:S04]  /*2cb0*/  IADD3 R0, PT, PT, R5, 0x88fffff, R0 ;  /* 0x088fffff05007810 */ /* 0x000fc80007ffe000 */
[----:B------:R-:W-:-:S04]  /*2cc0*/  SHF.R.U32.HI R0, RZ, 0x15, R0 ;  /* 0x00000015ff007819 */ /* 0x000fc80000011600 */
[----:B------:R-:W-:-:S07]  /*2cd0*/  LOP3.LUT R4, R0, 0xff, RZ, 0xc0, !PT ;  /* 0x000000ff00047812 */ /* 0x000fce00078ec0ff */
.L_x_36939:
[----:B------:R-:W-:-:S07]  /*2ce0*/  PRMT R0, R4, 0x7610, R0 ;  /* 0x0000761004007816 */ /* 0x000fce0000000000 */
.L_x_36937:
[----:B------:R-:W-:Y:S05]  /*2cf0*/  BSYNC.RECONVERGENT B0 ;  /* 0x0000000000007941 */ /* 0x000fea0003800200 */
.L_x_36936:
[----:B------:R0:W-:Y:S01]  /*2d00*/  STG.E.U8 desc[UR36][R2.64], R0 ;  /* 0x0000000002007986 */ /* 0x0001e2000c101124 */
[----:B------:R-:W-:Y:S05]  /*2d10*/  BRA `(.L_x_36915) ;  /* 0x0000000000a87947 */ /* 0x000fea0003800000 */
.L_x_36929:
[----:B------:R-:W-:-:S09]  /*2d20*/  UISETP.NE.AND UP0, UPT, UR4, 0x1c, UPT ;  /* 0x0000001c0400788c */ /* 0x000fd2000bf05270 */
[----:B------:R-:W-:Y:S05]  /*2d30*/  BRA.U !UP0, `(.L_x_36940) ;  /* 0x00000001089c7547 */ /* 0x000fea000b800000 */
[----:B------:R-:W-:-:S09]  /*2d40*/  UISETP.NE.AND UP0, UPT, UR4, 0x1d, UPT ;  /* 0x0000001d0400788c */ /* 0x000fd2000bf05270 */
[----:B------:R-:W-:Y:S05]  /*2d50*/  BRA.U !UP0, `(.L_x_36941) ;  /* 0x0000000108887547 */ /* 0x000fea000b800000 */
[----:B------:R-:W-:-:S09]  /*2d60*/  UISETP.NE.AND UP0, UPT, UR4, 0x2c, UPT ;  /* 0x0000002c0400788c */ /* 0x000fd2000bf05270 */
[----:B------:R-:W-:Y:S05]  /*2d70*/  BRA.U !UP0, `(.L_x_36942) ;  /* 0x0000000108447547 */ /* 0x000fea000b800000 */
.L_x_36914:
        /* <DEDUP_REMOVED lines=16> */
.L_x_36943:
[----:B------:R-:W-:Y:S05]  /*2e80*/  BRA `(.L_x_36915) ;  /* 0x00000000004c7947 */ /* 0x000fea0003800000 */
.L_x_36942:
        /* <DEDUP_REMOVED lines=15> */
.L_x_36941:
[----:B------:R-:W-:-:S05]  /*2f80*/  IMAD.MOV.U32 R5, RZ, RZ, RZ ;  /* 0x000000ffff057224 */ /* 0x000fca00078e00ff */
[----:B------:R0:W-:Y:S01]  /*2f90*/  STG.E.64 desc[UR36][R2.64], R4 ;  /* 0x0000000402007986 */ /* 0x0001e2000c101b24 */
[----:B------:R-:W-:Y:S05]  /*2fa0*/  BRA `(.L_x_36915) ;  /* 0x0000000000047947 */ /* 0x000fea0003800000 */
.L_x_36940:
[----:B------:R0:W-:Y:S02]  /*2fb0*/  STG.E desc[UR36][R2.64], R4 ;  /* 0x0000000402007986 */ /* 0x0001e4000c101924 */
.L_x_36915:
[----:B------:R-:W-:Y:S05]  /*2fc0*/  BSYNC.RECONVERGENT B6 ;  /* 0x0000000000067941 */ /* 0x000fea0003800200 */
.L_x_36909:
[----:B------:R-:W-:-:S07]  /*2fd0*/  IADD3 R17, PT, PT, R17, 0x80, RZ ;  /* 0x0000008011117810 */ /* 0x000fce0007ffe0ff */
.L_x_36873:
[----:B------:R-:W-:Y:S05]  /*2fe0*/  BSYNC.RECONVERGENT B7 ;  /* 0x0000000000077941 */ /* 0x000fea0003800200 */
.L_x_36872:
        /* <DEDUP_REMOVED lines=307> */
.L_x_36946:
        /* <DEDUP_REMOVED lines=17> */
.L_x_36950:
[----:B------:R3:W5:Y:S01]  /*4430*/  LDG.E.U8 R2, desc[UR36][R4.64] ;  /* 0x0000002404027981 */ /* 0x000762000c1e1100 */
[----:B------:R-:W-:Y:S01]  /*4440*/  MOV R3, RZ ;  /* 0x000000ff00037202 */ /* 0x000fe20000000f00 */
[----:B------:R-:W-:Y:S06]  /*4450*/  BRA `(.L_x_36952) ;  /* 0x0000000c00407947 */ /* 0x000fec0003800000 */
.L_x_36949:
        /* <DEDUP_REMOVED lines=8> */
.L_x_36954:
[----:B------:R-:W2:Y:S02]  /*44e0*/  LDG.E R2, desc[UR36][R4.64] ;  /* 0x0000002404027981 */ /* 0x000ea4000c1e1900 */
[----:B--2---:R-:W-:Y:S01]  /*44f0*/  SHF.R.S32.HI R3, RZ, 0x1f, R2 ;  /* 0x0000001fff037819 */ /* 0x004fe20000011402 */
[----:B------:R-:W-:Y:S06]  /*4500*/  BRA `(.L_x_36952) ;  /* 0x0000000c00147947 */ /* 0x000fec0003800000 */
.L_x_36953:
[----:B------:R-:W2:Y:S02]  /*4510*/  LDG.E.S16 R2, desc[UR36][R4.64] ;  /* 0x0000002404027981 */ /* 0x000ea4000c1e1700 */
[----:B--2---:R-:W-:Y:S01]  /*4520*/  SHF.R.S32.HI R3, RZ, 0x1f, R2 ;  /* 0x0000001fff037819 */ /* 0x004fe20000011402 */
[----:B------:R-:W-:Y:S06]  /*4530*/  BRA `(.L_x_36952) ;  /* 0x0000000c00087947 */ /* 0x000fec0003800000 */
.L_x_36948:
        /* <DEDUP_REMOVED lines=9> */
.L_x_36956:
[----:B------:R-:W2:Y:S02]  /*45d0*/  LDG.E.U16 R4, desc[UR36][R4.64] ;  /* 0x0000002404047981 */ /* 0x000ea4000c1e1500 */
[----:B--2---:R-:W-:-:S06]  /*45e0*/  HADD2.F32 R2, -RZ, R4.H0_H0 ;  /* 0x20000004ff027230 */ /* 0x004fcc0000004100 */
[----:B------:R-:W3:Y:S02]  /*45f0*/  F2I.S64.TRUNC R2, R2 ;  /* 0x0000000200027311 */ /* 0x000ee4000020d900 */
[----:B---3--:R-:W-:Y:S05]  /*4600*/  BRA `(.L_x_36952) ;  /* 0x0000000800d47947 */ /* 0x008fea0003800000 */
.L_x_36955:
        /* <DEDUP_REMOVED lines=9> */
.L_x_36958:
[----:B------:R-:W2:Y:S02]  /*46a0*/  LDG.E.U16 R4, desc[UR36][R4.64] ;  /* 0x0000002404047981 */ /* 0x000ea4000c1e1500 */
[----:B--2---:R-:W-:-:S06]  /*46b0*/  HADD2.F32 R2, -RZ, R4.H0_H0 ;  /* 0x20000004ff027230 */ /* 0x004fcc0000004100 */
[----:B------:R-:W3:Y:S02]  /*46c0*/  F2I.S64.TRUNC R2, R2 ;  /* 0x0000000200027311 */ /* 0x000ee4000020d900 */
[----:B---3--:R-:W-:Y:S05]  /*46d0*/  BRA `(.L_x_36952) ;  /* 0x0000000800a07947 */ /* 0x008fea0003800000 */
.L_x_36957:
[----:B------:R-:W2:Y:S02]  /*46e0*/  LDG.E.64 R2, desc[UR36][R4.64] ;  /* 0x0000002404027981 */ /* 0x000ea4000c1e1b00 */
[----:B--2---:R-:W3:Y:S02]  /*46f0*/  F2I.S64.F64.TRUNC R2, R2 ;  /* 0x0000000200027311 */ /* 0x004ee4000030d900 */
[----:B---3--:R-:W-:Y:S05]  /*4700*/  BRA `(.L_x_36952) ;  /* 0x0000000800947947 */ /* 0x008fea0003800000 */
.L_x_36947:
        /* <DEDUP_REMOVED lines=13> */
.L_x_36961:
[----:B------:R-:W2:Y:S02]  /*47e0*/  LDG.E.64 R2, desc[UR36][R4.64] ;  /* 0x0000002404027981 */ /* 0x000ea4000c1e1b00 */
[----:B--2---:R-:W3:Y:S02]  /*47f0*/  F2I.S64.F64.TRUNC R2, R2 ;  /* 0x0000000200027311 */ /* 0x004ee4000030d900 */
[----:B---3--:R-:W-:Y:S05]  /*4800*/  BRA `(.L_x_36952) ;  /* 0x0000000800547947 */ /* 0x008fea0003800000 */
.L_x_36960:
        /* <DEDUP_REMOVED lines=26> */
.L_x_36963:
        /* <DEDUP_REMOVED lines=13> */
.L_x_36962:
[----:B------:R-:W2:Y:S02]  /*4a80*/  LDG.E.U16 R2, desc[UR36][R4.64] ;  /* 0x0000002404027981 */ /* 0x000ea4000c1e1500 */
[----:B--2---:R-:W-:-:S06]  /*4a90*/  IMAD.U32 R2, R2, 0x10000, RZ ;  /* 0x0001000002027824 */ /* 0x004fcc00078e00ff */
[----:B------:R-:W3:Y:S02]  /*4aa0*/  F2I.S64.TRUNC R2, R2 ;  /* 0x0000000200027311 */ /* 0x000ee4000020d900 */
[----:B---3--:R-:W-:Y:S05]  /*4ab0*/  BRA `(.L_x_36952) ;  /* 0x0000000400a87947 */ /* 0x008fea0003800000 */
.L_x_36959:
        /* <DEDUP_REMOVED lines=11> */
.L_x_36966:
        /* <DEDUP_REMOVED lines=21> */
.L_x_36970:
[----:B------:R-:W-:Y:S05]  /*4cc0*/  BSYNC.RECONVERGENT B1 ;  /* 0x0000000000017941 */ /* 0x000fea0003800200 */
.L_x_36969:
[----:B------:R-:W-:Y:S01]  /*4cd0*/  IMAD.SHL.U32 R0, R0, 0x100000, RZ ;  /* 0x0010000000007824 */ /* 0x000fe200078e00ff */
[----:B------:R-:W-:-:S04]  /*4ce0*/  LEA R2, R2, 0x3b800000, 0x17 ;  /* 0x3b80000002027811 */ /* 0x000fc800078eb8ff */
[----:B------:R-:W-:-:S07]  /*4cf0*/  LOP3.LUT R2, R2, R0, R7, 0xfe, !PT ;  /* 0x0000000002027212 */ /* 0x000fce00078efe07 */
.L_x_36968:
[----:B------:R-:W-:Y:S05]  /*4d00*/  BSYNC.RECONVERGENT B0 ;  /* 0x0000000000007941 */ /* 0x000fea0003800200 */
.L_x_36967:
[----:B------:R-:W0:Y:S02]  /*4d10*/  F2I.S64.TRUNC R2, R2 ;  /* 0x0000000200027311 */ /* 0x000e24000020d900 */
[----:B0-----:R-:W-:Y:S05]  /*4d20*/  BRA `(.L_x_36952) ;  /* 0x00000004000c7947 */ /* 0x001fea0003800000 */
.L_x_36965:
        /* <DEDUP_REMOVED lines=21> */
.L_x_36974:
[----:B------:R-:W-:Y:S05]  /*4e80*/  BSYNC.RECONVERGENT B1 ;  /* 0x0000000000017941 */ /* 0x000fea0003800200 */
.L_x_36973:
[----:B------:R-:W-:Y:S01]  /*4e90*/  IMAD.SHL.U32 R0, R0, 0x200000, RZ ;  /* 0x0020000000007824 */ /* 0x000fe200078e00ff */
[----:B------:R-:W-:-:S04]  /*4ea0*/  LEA R2, R2, 0x37800000, 0x17 ;  /* 0x3780000002027811 */ /* 0x000fc800078eb8ff */
[----:B------:R-:W-:-:S07]  /*4eb0*/  LOP3.LUT R2, R2, R0, R7, 0xfe, !PT ;  /* 0x0000000002027212 */ /* 0x000fce00078efe07 */
.L_x_36972:
[----:B------:R-:W-:Y:S05]  /*4ec0*/  BSYNC.RECONVERGENT B0 ;  /* 0x0000000000007941 */ /* 0x000fea0003800200 */
.L_x_36971:
[----:B------:R-:W0:Y:S02]  /*4ed0*/  F2I.S64.TRUNC R2, R2 ;  /* 0x0000000200027311 */ /* 0x000e24000020d900 */
[----:B0-----:R-:W-:Y:S05]  /*4ee0*/  BRA `(.L_x_36952) ;  /* 0x00000000009c7947 */ /* 0x001fea0003800000 */
.L_x_36964:
        /* <DEDUP_REMOVED lines=14> */
.L_x_36978:
[----:B------:R-:W-:Y:S05]  /*4fd0*/  BSYNC.RECONVERGENT B0 ;  /* 0x0000000000007941 */ /* 0x000fea0003800200 */
.L_x_36977:
[----:B------:R-:W1:Y:S02]  /*4fe0*/  F2I.S64.TRUNC R2, R2 ;  /* 0x0000000200027311 */ /* 0x000e64000020d900 */
[----:B-1----:R-:W-:Y:S05]  /*4ff0*/  BRA `(.L_x_36952) ;  /* 0x0000000000587947 */ /* 0x002fea0003800000 */
.L_x_36951:
        /* <DEDUP_REMOVED lines=16> */
.L_x_36979:
[----:B------:R-:W-:Y:S01]  /*5100*/  CS2R R2, SRZ ;  /* 0x0000000000027805 */ /* 0x000fe2000001ff00 */
[----:B------:R-:W-:Y:S06]  /*5110*/  BRA `(.L_x_36952) ;  /* 0x0000000000107947 */ /* 0x000fec0003800000 */
.L_x_36976:
[----:B------:R1:W5:Y:S01]  /*5120*/  LDG.E.64 R2, desc[UR36][R4.64] ;  /* 0x0000002404027981 */ /* 0x000362000c1e1b00 */
[----:B------:R-:W-:Y:S05]  /*5130*/  BRA `(.L_x_36952) ;  /* 0x0000000000087947 */ /* 0x000fea0003800000 */
.L_x_36975:
[----:B------:R2:W5:Y:S01]  /*5140*/  LDG.E R2, desc[UR36][R4.64] ;  /* 0x0000002404027981 */ /* 0x000562000c1e1900 */
[----:B------:R-:W-:-:S07]  /*5150*/  IMAD.MOV.U32 R3, RZ, RZ, RZ ;  /* 0x000000ffff037224 */ /* 0x000fce00078e00ff */
.L_x_36952:
[----:B------:R-:W0:Y:S01]  /*5160*/  LDCU.64 UR8, c[0x0][0x598] ;  /* 0x0000b300ff0877ac */ /* 0x000e220008000a00 */
[----:B-----5:R-:W-:Y:S01]  /*5170*/  ISETP.NE.U32.AND P0, PT, R2, RZ, PT ;  /* 0x000000ff0200720c */ /* 0x020fe20003f05070 */
[----:B------:R-:W-:Y:S01]  /*5180*/  BSSY.RECONVERGENT B6, `(.L_x_36980) ;  /* 0x00000d6000067945 */ /* 0x000fe20003800200 */
[----:B------:R-:W2:Y:S02]  /*5190*/  LDCU.64 UR6, c[0x0][0x580] ;  /* 0x0000b000ff0677ac */ /* 0x000ea40008000a00 */
[----:B------:R-:W-:Y:S01]  /*51a0*/  ISETP.NE.AND.EX P0, PT, R3, RZ, PT, P0 ;  /* 0x000000ff0300720c */ /* 0x000fe20003f05300 */
[----:B------:R-:W-:-:S04]  /*51b0*/  UPRMT UR4, UR41, 0x9910, URZ ;  /* 0x0000991029047896 */ /* 0x000fc800080000ff */
[----:B------:R-:W-:Y:S01]  /*51c0*/  UISETP.GT.AND UP0, UPT, UR4, 0x9, UPT ;  /* 0x000000090400788c */ /* 0x000fe2000bf04270 */
[----:B0-----:R-:W-:Y:S02]  /*51d0*/  ISETP.NE.U32.AND P2, PT, RZ, UR8, PT ;  /* 0x00000008ff007c0c */ /* 0x001fe4000bf45070 */
[----:B--2---:R-:W-:Y:S02]  /*51e0*/  IADD3 R2, P1, PT, R16, UR6, RZ ;  /* 0x0000000610027c10 */ /* 0x004fe4000ff3e0ff */
[----:B------:R-:W-:Y:S02]  /*51f0*/  ISETP.NE.AND.EX P0, PT, RZ, UR9, P0, P2 ;  /* 0x00000009ff007c0c */ /* 0x000fe40008705320 */
        /* <DEDUP_REMOVED lines=13> */
.L_x_36984:
[----:B------:R0:W-:Y:S01]  /*52d0*/  STG.E.U8 desc[UR36][R2.64], R4 ;  /* 0x0000000402007986 */ /* 0x0001e2000c101124 */
[----:B------:R-:W-:Y:S05]  /*52e0*/  BRA `(.L_x_36986) ;  /* 0x0000000800fc7947 */ /* 0x000fea0003800000 */
.L_x_36983:
        /* <DEDUP_REMOVED lines=9> */
.L_x_36988:
[----:B------:R0:W-:Y:S01]  /*5380*/  STG.E desc[UR36][R2.64], R4 ;  /* 0x0000000402007986 */ /* 0x0001e2000c101924 */
[----:B------:R-:W-:Y:S05]  /*5390*/  BRA `(.L_x_36986) ;  /* 0x0000000800d07947 */ /* 0x000fea0003800000 */
.L_x_36987:
[----:B------:R0:W-:Y:S01]  /*53a0*/  STG.E.U16 desc[UR36][R2.64], R4 ;  /* 0x0000000402007986 */ /* 0x0001e2000c101524 */
[----:B------:R-:W-:Y:S05]  /*53b0*/  BRA `(.L_x_36986) ;  /* 0x0000000800c87947 */ /* 0x000fea0003800000 */
.L_x_36982:
        /* <DEDUP_REMOVED lines=9> */
.L_x_36990:
[----:B------:R-:W-:-:S04]  /*5450*/  I2FP.F32.U32 R0, R4 ;  /* 0x0000000400007245 */ /* 0x000fc80000201000 */
[----:B------:R-:W-:-:S05]  /*5460*/  F2FP.F16.F32.PACK_AB R0, RZ, R0 ;  /* 0x00000000ff00723e */ /* 0x000fca00000000ff */
[----:B------:R0:W-:Y:S01]  /*5470*/  STG.E.U16 desc[UR36][R2.64], R0 ;  /* 0x0000000002007986 */ /* 0x0001e2000c101524 */
[----:B------:R-:W-:Y:S05]  /*5480*/  BRA `(.L_x_36986) ;  /* 0x0000000800947947 */ /* 0x000fea0003800000 */
.L_x_36989:
        /* <DEDUP_REMOVED lines=10> */
.L_x_36992:
[----:B------:R-:W-:-:S04]  /*5530*/  I2FP.F32.U32 R4, R4 ;  /* 0x0000000400047245 */ /* 0x000fc80000201000 */
[----:B------:R-:W-:-:S04]  /*5540*/  F2FP.F16.F32.PACK_AB R5, RZ, R4 ;  /* 0x00000004ff05723e */ /* 0x000fc800000000ff */
[----:B------:R-:W-:-:S05]  /*5550*/  PRMT R5, R5, 0x5410, RZ ;  /* 0x0000541005057816 */ /* 0x000fca00000000ff */
[----:B------:R0:W-:Y:S01]  /*5560*/  STG.E desc[UR36][R2.64], R5 ;  /* 0x0000000502007986 */ /* 0x0001e2000c101924 */
[----:B------:R-:W-:Y:S05]  /*5570*/  BRA `(.L_x_36986) ;  /* 0x0000000800587947 */ /* 0x000fea0003800000 */
.L_x_36991:
[----:B------:R-:W0:Y:S02]  /*5580*/  I2F.F64.U32 R4, R4 ;  /* 0x0000000400047312 */ /* 0x000e240000201800 */
[----:B0-----:R0:W-:Y:S01]  /*5590*/  STG.E.64 desc[UR36][R2.64], R4 ;  /* 0x0000000402007986 */ /* 0x0011e2000c101b24 */
[----:B------:R-:W-:Y:S05]  /*55a0*/  BRA `(.L_x_36986) ;  /* 0x00000008004c7947 */ /* 0x000fea0003800000 */
.L_x_36981:
        /* <DEDUP_REMOVED lines=12> */
.L_x_36996:
        /* <DEDUP_REMOVED lines=17> */
.L_x_36998:
[----:B------:R-:W-:Y:S05]  /*5780*/  BSYNC.RECONVERGENT B0 ;  /* 0x0000000000007941 */ /* 0x000fea0003800200 */
.L_x_36997:
[----:B------:R0:W-:Y:S01]  /*5790*/  STG.E.U8 desc[UR36][R2.64], R0 ;  /* 0x0000000002007986 */ /* 0x0001e2000c101124 */
[----:B------:R-:W-:Y:S05]  /*57a0*/  BRA `(.L_x_36986) ;  /* 0x0000000400cc7947 */ /* 0x000fea0003800000 */
.L_x_36995:
        /* <DEDUP_REMOVED lines=17> */
.L_x_37000:
[----:B------:R-:W-:Y:S05]  /*58c0*/  BSYNC.RECONVERGENT B0 ;  /* 0x0000000000007941 */ /* 0x000fea0003800200 */
.L_x_36999:
[----:B------:R0:W-:Y:S01]  /*58d0*/  STG.E.U8 desc[UR36][R2.64], R0 ;  /* 0x0000000002007986 */ /* 0x0001e2000c101124 */
[----:B------:R-:W-:Y:S05]  /*58e0*/  BRA `(.L_x_36986) ;  /* 0x00000004007c7947 */ /* 0x000fea0003800000 */
.L_x_36994:
        /* <DEDUP_REMOVED lines=21> */
.L_x_37002:
[----:B------:R-:W-:-:S05]  /*5a40*/  IMAD.MOV.U32 R5, RZ, RZ, RZ ;  /* 0x000000ffff057224 */ /* 0x000fca00078e00ff */
[----:B------:R0:W-:Y:S01]  /*5a50*/  STG.E.64 desc[UR36][R2.64], R4 ;  /* 0x0000000402007986 */ /* 0x0001e2000c101b24 */
[----:B------:R-:W-:Y:S05]  /*5a60*/  BRA `(.L_x_36986) ;  /* 0x00000004001c7947 */ /* 0x000fea0003800000 */
.L_x_37001:
[----:B------:R0:W-:Y:S01]  /*5a70*/  STG.E desc[UR36][R2.64], R4 ;  /* 0x0000000402007986 */ /* 0x0001e2000c101924 */
[----:B------:R-:W-:Y:S05]  /*5a80*/  BRA `(.L_x_36986) ;  /* 0x0000000400147947 */ /* 0x000fea0003800000 */
.L_x_36993:
        /* <DEDUP_REMOVED lines=8> */
.L_x_37004:
[----:B------:R-:W-:Y:S01]  /*5b10*/  CS2R R6, SRZ ;  /* 0x0000000000067805 */ /* 0x000fe2000001ff00 */
[----:B------:R-:W0:Y:S04]  /*5b20*/  I2F.F64.U32 R4, R4 ;  /* 0x0000000400047312 */ /* 0x000e280000201800 */
[----:B0-----:R4:W-:Y:S01]  /*5b30*/  STG.E.128 desc[UR36][R2.64], R4 ;  /* 0x0000000402007986 */ /* 0x0019e2000c101d24 */
[----:B------:R-:W-:Y:S05]  /*5b40*/  BRA `(.L_x_36986) ;  /* 0x0000000000e47947 */ /* 0x000fea0003800000 */
.L_x_37003:
[----:B------:R-:W-:-:S09]  /*5b50*/  UISETP.NE.AND UP0, UPT, UR4, 0xf, UPT ;  /* 0x0000000f0400788c */ /* 0x000fd2000bf05270 */
[----:B------:R-:W-:Y:S05]  /*5b60*/  BRA.U !UP0, `(.L_x_37005) ;  /* 0x0000000108d07547 */ /* 0x000fea000b800000 */
[----:B------:R-:W-:-:S09]  /*5b70*/  UISETP.NE.AND UP0, UPT, UR4, 0x17, UPT ;  /* 0x000000170400788c */ /* 0x000fd2000bf05270 */
[----:B------:R-:W-:Y:S05]  /*5b80*/  BRA.U !UP0, `(.L_x_37006) ;  /* 0x0000000108847547 */ /* 0x000fea000b800000 */
[----:B------:R-:W-:-:S09]  /*5b90*/  UISETP.NE.AND UP0, UPT, UR4, 0x18, UPT ;  /* 0x000000180400788c */ /* 0x000fd2000bf05270 */
[----:B------:R-:W-:Y:S05]  /*5ba0*/  BRA.U !UP0, `(.L_x_37007) ;  /* 0x0000000108447547 */ /* 0x000fea000b800000 */
.L_x_36985:
        /* <DEDUP_REMOVED lines=16> */
.L_x_37008:
[----:B------:R-:W-:Y:S05]  /*5cb0*/  BRA `(.L_x_36986) ;  /* 0x0000000000887947 */ /* 0x000fea0003800000 */
.L_x_37007:
        /* <DEDUP_REMOVED lines=11> */
.L_x_37010:
[----:B------:R-:W-:Y:S05]  /*5d70*/  BSYNC.RECONVERGENT B0 ;  /* 0x0000000000007941 */ /* 0x000fea0003800200 */
.L_x_37009:
[----:B------:R3:W-:Y:S01]  /*5d80*/  STG.E.U8 desc[UR36][R2.64], R5 ;  /* 0x0000000502007986 */ /* 0x0007e2000c101124 */
[----:B------:R-:W-:Y:S05]  /*5d90*/  BRA `(.L_x_36986) ;  /* 0x0000000000507947 */ /* 0x000fea0003800000 */
.L_x_37006:
        /* <DEDUP_REMOVED lines=12> */
.L_x_37011:
[----:B------:R-:W-:Y:S01]  /*5e60*/  IMAD.MOV.U32 R5, RZ, RZ, 0x7f ;  /* 0x0000007fff057424 */ /* 0x000fe200078e00ff */
[----:B------:R-:W-:-:S04]  /*5e70*/  ISETP.GT.U32.AND P0, PT, R7, 0x7f800000, PT ;  /* 0x7f8000000700780c */ /* 0x000fc80003f04070 */
[----:B------:R-:W-:-:S05]  /*5e80*/  SEL R5, R5, 0x7c, P0 ;  /* 0x0000007c05057807 */ /* 0x000fca0000000000 */
[----:B------:R2:W-:Y:S01]  /*5e90*/  STG.E.U8 desc[UR36][R2.64], R5 ;  /* 0x0000000502007986 */ /* 0x0005e2000c101124 */
[----:B------:R-:W-:Y:S05]  /*5ea0*/  BRA `(.L_x_36986) ;  /* 0x00000000000c7947 */ /* 0x000fea0003800000 */
.L_x_37005:
[----:B------:R-:W-:-:S04]  /*5eb0*/  I2FP.F32.U32 R0, R4 ;  /* 0x0000000400007245 */ /* 0x000fc80000201000 */
[----:B------:R-:W-:-:S05]  /*5ec0*/  F2FP.BF16.F32.PACK_AB R0, RZ, R0 ;  /* 0x00000000ff00723e */ /* 0x000fca00000010ff */
[----:B------:R0:W-:Y:S02]  /*5ed0*/  STG.E.U16 desc[UR36][R2.64], R0 ;  /* 0x0000000002007986 */ /* 0x0001e4000c101524 */
.L_x_36986:
[----:B------:R-:W-:Y:S05]  /*5ee0*/  BSYNC.RECONVERGENT B6 ;  /* 0x0000000000067941 */ /* 0x000fea0003800200 */
.L_x_36980:
[----:B------:R-:W-:-:S07]  /*5ef0*/  VIADD R17, R17, 0x80 ;  /* 0x0000008011117836 */ /* 0x000fce0000000000 */
.L_x_36945:
[----:B------:R-:W-:Y:S05]  /*5f00*/  BSYNC.RECONVERGENT B7 ;  /* 0x0000000000077941 */ /* 0x000fea0003800200 */
.L_x_36944:
        /* <DEDUP_REMOVED lines=307> */
.L_x_37014:
        /* <DEDUP_REMOVED lines=17> */
.L_x_37018:
[----:B------:R0:W5:Y:S01]  /*7350*/  LDG.E.U8 R2, desc[UR36][R4.64] ;  /* 0x0000002404027981 */ /* 0x000162000c1e1100 */
[----:B------:R-:W-:Y:S01]  /*7360*/  IMAD.MOV.U32 R3, RZ, RZ, RZ ;  /* 0x000000ffff037224 */ /* 0x000fe200078e00ff */
[----:B------:R-:W-:Y:S06]  /*7370*/  BRA `(.L_x_37020) ;  /* 0x0000000c00407947 */ /* 0x000fec0003800000 */
.L_x_37017:
        /* <DEDUP_REMOVED lines=8> */
.L_x_37022:
[----:B------:R-:W2:Y:S02]  /*7400*/  LDG.E R2, desc[UR36][R4.64] ;  /* 0x0000002404027981 */ /* 0x000ea4000c1e1900 */
[----:B--2---:R-:W-:Y:S01]  /*7410*/  SHF.R.S32.HI R3, RZ, 0x1f, R2 ;  /* 0x0000001fff037819 */ /* 0x004fe20000011402 */
[----:B------:R-:W-:Y:S06]  /*7420*/  BRA `(.L_x_37020) ;  /* 0x0000000c00147947 */ /* 0x000fec0003800000 */
.L_x_37021:
[----:B------:R-:W2:Y:S02]  /*7430*/  LDG.E.S16 R2, desc[UR36][R4.64] ;  /* 0x0000002404027981 */ /* 0x000ea4000c1e1700 */
[----:B--2---:R-:W-:Y:S01]  /*7440*/  SHF.R.S32.HI R3, RZ, 0x1f, R2 ;  /* 0x0000001fff037819 */ /* 0x004fe20000011402 */
[----:B------:R-:W-:Y:S06]  /*7450*/  BRA `(.L_x_37020) ;  /* 0x0000000c00087947 */ /* 0x000fec0003800000 */
.L_x_37016:
        /* <DEDUP_REMOVED lines=9> */
.L_x_37024:
[----:B------:R-:W2:Y:S02]  /*74f0*/  LDG.E.U16 R4, desc[UR36][R4.64] ;  /* 0x0000002404047981 */ /* 0x000ea4000c1e1500 */
[----:B--2---:R-:W-:-:S06]  /*7500*/  HADD2.F32 R2, -RZ, R4.H0_H0 ;  /* 0x20000004ff027230 */ /* 0x004fcc0000004100 */
[----:B------:R-:W2:Y:S02]  /*7510*/  F2I.S64.TRUNC R2, R2 ;  /* 0x0000000200027311 */ /* 0x000ea4000020d900 */
[----:B--2---:R-:W-:Y:S05]  /*7520*/  BRA `(.L_x_37020) ;  /* 0x0000000800d47947 */ /* 0x004fea0003800000 */
.L_x_37023:
        /* <DEDUP_REMOVED lines=9> */
.L_x_37026:
[----:B------:R-:W2:Y:S02]  /*75c0*/  LDG.E.U16 R4, desc[UR36][R4.64] ;  /* 0x0000002404047981 */ /* 0x000ea4000c1e1500 */
[----:B--2---:R-:W-:-:S06]  /*75d0*/  HADD2.F32 R2, -RZ, R4.H0_H0 ;  /* 0x20000004ff027230 */ /* 0x004fcc0000004100 */
[----:B------:R-:W2:Y:S02]  /*75e0*/  F2I.S64.TRUNC R2, R2 ;  /* 0x0000000200027311 */ /* 0x000ea4000020d900 */
[----:B--2---:R-:W-:Y:S05]  /*75f0*/  BRA `(.L_x_37020) ;  /* 0x0000000800a07947 */ /* 0x004fea0003800000 */
.L_x_37025:
[----:B------:R-:W2:Y:S02]  /*7600*/  LDG.E.64 R2, desc[UR36][R4.64] ;  /* 0x0000002404027981 */ /* 0x000ea4000c1e1b00 */
[----:B--2---:R-:W2:Y:S02]  /*7610*/  F2I.S64.F64.TRUNC R2, R2 ;  /* 0x0000000200027311 */ /* 0x004ea4000030d900 */
[----:B--2---:R-:W-:Y:S05]  /*7620*/  BRA `(.L_x_37020) ;  /* 0x0000000800947947 */ /* 0x004fea0003800000 */
.L_x_37015:
        /* <DEDUP_REMOVED lines=13> */
.L_x_37029:
[----:B------:R-:W2:Y:S02]  /*7700*/  LDG.E.64 R2, desc[UR36][R4.64] ;  /* 0x0000002404027981 */ /* 0x000ea4000c1e1b00 */
[----:B--2---:R-:W2:Y:S02]  /*7710*/  F2I.S64.F64.TRUNC R2, R2 ;  /* 0x0000000200027311 */ /* 0x004ea4000030d900 */
[----:B--2---:R-:W-:Y:S05]  /*7720*/  BRA `(.L_x_37020) ;  /* 0x0000000800547947 */ /* 0x004fea0003800000 */
.L_x_37028:
        /* <DEDUP_REMOVED lines=26> */
.L_x_37031:
        /* <DEDUP_REMOVED lines=13> */
.L_x_37030:
[----:B------:R-:W2:Y:S02]  /*79a0*/  LDG.E.U16 R2, desc[UR36][R4.64] ;  /* 0x0000002404027981 */ /* 0x000ea4000c1e1500 */
[----:B--2---:R-:W-:-:S06]  /*79b0*/  IMAD.U32 R2, R2, 0x10000, RZ ;  /* 0x0001000002027824 */ /* 0x004fcc00078e00ff */
[----:B------:R-:W2:Y:S02]  /*79c0*/  F2I.S64.TRUNC R2, R2 ;  /* 0x0000000200027311 */ /* 0x000ea4000020d900 */
[----:B--2---:R-:W-:Y:S05]  /*79d0*/  BRA `(.L_x_37020) ;  /* 0x0000000400a87947 */ /* 0x004fea0003800000 */
.L_x_37027:
        /* <DEDUP_REMOVED lines=11> */
.L_x_37034:
        /* <DEDUP_REMOVED lines=21> */
.L_x_37038:
[----:B------:R-:W-:Y:S05]  /*7be0*/  BSYNC.RECONVERGENT B1 ;  /* 0x0000000000017941 */ /* 0x000fea0003800200 */
.L_x_37037:
[----:B------:R-:W-:Y:S01]  /*7bf0*/  IMAD.SHL.U32 R0, R0, 0x100000, RZ ;  /* 0x0010000000007824 */ /* 0x000fe200078e00ff */
[----:B------:R-:W-:-:S04]  /*7c00*/  LEA R2, R2, 0x3b800000, 0x17 ;  /* 0x3b80000002027811 */ /* 0x000fc800078eb8ff */
[----:B------:R-:W-:-:S07]  /*7c10*/  LOP3.LUT R2, R2, R0, R7, 0xfe, !PT ;  /* 0x0000000002027212 */ /* 0x000fce00078efe07 */
.L_x_37036:
[----:B------:R-:W-:Y:S05]  /*7c20*/  BSYNC.RECONVERGENT B0 ;  /* 0x0000000000007941 */ /* 0x000fea0003800200 */
.L_x_37035:
[----:B------:R-:W4:Y:S02]  /*7c30*/  F2I.S64.TRUNC R2, R2 ;  /* 0x0000000200027311 */ /* 0x000f24000020d900 */
[----:B----4-:R-:W-:Y:S05]  /*7c40*/  BRA `(.L_x_37020) ;  /* 0x00000004000c7947 */ /* 0x010fea0003800000 */
.L_x_37033:
        /* <DEDUP_REMOVED lines=21> */
.L_x_37042:
[----:B------:R-:W-:Y:S05]  /*7da0*/  BSYNC.RECONVERGENT B1 ;  /* 0x0000000000017941 */ /* 0x000fea0003800200 */
.L_x_37041:
[----:B------:R-:W-:Y:S02]  /*7db0*/  SHF.L.U32 R0, R0, 0x15, RZ ;  /* 0x0000001500007819 */ /* 0x000fe400000006ff */
[----:B------:R-:W-:-:S04]  /*7dc0*/  LEA R2, R2, 0x37800000, 0x17 ;  /* 0x3780000002027811 */ /* 0x000fc800078eb8ff */
[----:B------:R-:W-:-:S07]  /*7dd0*/  LOP3.LUT R2, R2, R0, R7, 0xfe, !PT ;  /* 0x0000000002027212 */ /* 0x000fce00078efe07 */
.L_x_37040:
[----:B------:R-:W-:Y:S05]  /*7de0*/  BSYNC.RECONVERGENT B0 ;  /* 0x0000000000007941 */ /* 0x000fea0003800200 */
.L_x_37039:
[----:B------:R-:W0:Y:S02]  /*7df0*/  F2I.S64.TRUNC R2, R2 ;  /* 0x0000000200027311 */ /* 0x000e24000020d900 */
[----:B0-----:R-:W-:Y:S05]  /*7e00*/  BRA `(.L_x_37020) ;  /* 0x00000000009c7947 */ /* 0x001fea0003800000 */
.L_x_37032:
        /* <DEDUP_REMOVED lines=14> */
.L_x_37046:
[----:B------:R-:W-:Y:S05]  /*7ef0*/  BSYNC.RECONVERGENT B0 ;  /* 0x0000000000007941 */ /* 0x000fea0003800200 */
.L_x_37045:
[----:B------:R-:W2:Y:S02]  /*7f00*/  F2I.S64.TRUNC R2, R2 ;  /* 0x0000000200027311 */ /* 0x000ea4000020d900 */
[----:B--2---:R-:W-:Y:S05]  /*7f10*/  BRA `(.L_x_37020) ;  /* 0x0000000000587947 */ /* 0x004fea0003800000 */
.L_x_37019:
        /* <DEDUP_REMOVED lines=16> */
.L_x_37047:
[----:B------:R-:W-:Y:S01]  /*8020*/  CS2R R2, SRZ ;  /* 0x0000000000027805 */ /* 0x000fe2000001ff00 */
[----:B------:R-:W-:Y:S06]  /*8030*/  BRA `(.L_x_37020) ;  /* 0x0000000000107947 */ /* 0x000fec0003800000 */
.L_x_37044:
[----:B------:R2:W5:Y:S01]  /*8040*/  LDG.E.64 R2, desc[UR36][R4.64] ;  /* 0x0000002404027981 */ /* 0x000562000c1e1b00 */
[----:B------:R-:W-:Y:S05]  /*8050*/  BRA `(.L_x_37020) ;  /* 0x0000000000087947 */ /* 0x000fea0003800000 */
.L_x_37043:
[----:B------:R3:W5:Y:S01]  /*8060*/  LDG.E R2, desc[UR36][R4.64] ;  /* 0x0000002404027981 */ /* 0x000762000c1e1900 */
[----:B------:R-:W-:-:S07]  /*8070*/  IMAD.MOV.U32 R3, RZ, RZ, RZ ;  /* 0x000000ffff037224 */ /* 0x000fce00078e00ff */
.L_x_37020:
[----:B------:R-:W0:Y:S01]  /*8080*/  LDCU.64 UR8, c[0x0][0x598] ;  /* 0x0000b300ff0877ac */ /* 0x000e220008000a00 */
[----:B-----5:R-:W-:Y:S01]  /*8090*/  ISETP.NE.U32.AND P0, PT, R2, RZ, PT ;  /* 0x000000ff0200720c */ /* 0x020fe20003f05070 */
[----:B------:R-:W-:Y:S01]  /*80a0*/  BSSY.RECONVERGENT B6, `(.L_x_37048) ;  /* 0x00000d6000067945 */ /* 0x000fe20003800200 */
[----:B------:R-:W3:Y:S02]  /*80b0*/  LDCU.64 UR6, c[0x0][0x580] ;  /* 0x0000b000ff0677ac */ /* 0x000ee40008000a00 */
[----:B------:R-:W-:Y:S01]  /*80c0*/  ISETP.NE.AND.EX P0, PT, R3, RZ, PT, P0 ;  /* 0x000000ff0300720c */ /* 0x000fe20003f05300 */
[----:B------:R-:W-:-:S04]  /*80d0*/  UPRMT UR4, UR41, 0x9910, URZ ;  /* 0x0000991029047896 */ /* 0x000fc800080000ff */
[----:B------:R-:W-:Y:S01]  /*80e0*/  UISETP.GT.AND UP0, UPT, UR4, 0x9, UPT ;  /* 0x000000090400788c */ /* 0x000fe2000bf04270 */
[----:B0-----:R-:W-:Y:S02]  /*80f0*/  ISETP.NE.U32.AND P2, PT, RZ, UR8, PT ;  /* 0x00000008ff007c0c */ /* 0x001fe4000bf45070 */
[----:B---3--:R-:W-:Y:S02]  /*8100*/  IADD3 R2, P1, PT, R16, UR6, RZ ;  /* 0x0000000610027c10 */ /* 0x008fe4000ff3e0ff */
[----:B------:R-:W-:-:S03]  /*8110*/  ISETP.NE.AND.EX P0, PT, RZ, UR9, P0, P2 ;  /* 0x00000009ff007c0c */ /* 0x000fc60008705320 */
        /* <DEDUP_REMOVED lines=13> */
.L_x_37052:
[----:B------:R0:W-:Y:S01]  /*81f0*/  STG.E.U8 desc[UR36][R2.64], R4 ;  /* 0x0000000402007986 */ /* 0x0001e2000c101124 */
[----:B------:R-:W-:Y:S05]  /*8200*/  BRA `(.L_x_37054) ;  /* 0x0000000800fc7947 */ /* 0x000fea0003800000 */
.L_x_37051:
        /* <DEDUP_REMOVED lines=9> */
.L_x_37056:
[----:B------:R0:W-:Y:S01]  /*82a0*/  STG.E desc[UR36][R2.64], R4 ;  /* 0x0000000402007986 */ /* 0x0001e2000c101924 */
[----:B------:R-:W-:Y:S05]  /*82b0*/  BRA `(.L_x_37054) ;  /* 0x0000000800d07947 */ /* 0x000fea0003800000 */
.L_x_37055:
[----:B------:R0:W-:Y:S01]  /*82c0*/  STG.E.U16 desc[UR36][R2.64], R4 ;  /* 0x0000000402007986 */ /* 0x0001e2000c101524 */
[----:B------:R-:W-:Y:S05]  /*82d0*/  BRA `(.L_x_37054) ;  /* 0x0000000800c87947 */ /* 0x000fea0003800000 */
.L_x_37050:
        /* <DEDUP_REMOVED lines=9> */
.L_x_37058:
[----:B------:R-:W-:-:S04]  /*8370*/  I2FP.F32.U32 R0, R4 ;  /* 0x0000000400007245 */ /* 0x000fc80000201000 */
[----:B------:R-:W-:-:S05]  /*8380*/  F2FP.F16.F32.PACK_AB R0, RZ, R0 ;  /* 0x00000000ff00723e */ /* 0x000fca00000000ff */
[----:B------:R0:W-:Y:S01]  /*8390*/  STG.E.U16 desc[UR36][R2.64], R0 ;  /* 0x0000000002007986 */ /* 0x0001e2000c101524 */
[----:B------:R-:W-:Y:S05]  /*83a0*/  BRA `(.L_x_37054) ;  /* 0x0000000800947947 */ /* 0x000fea0003800000 */
.L_x_37057:
        /* <DEDUP_REMOVED lines=10> */
.L_x_37060:
[----:B------:R-:W-:-:S04]  /*8450*/  I2FP.F32.U32 R4, R4 ;  /* 0x0000000400047245 */ /* 0x000fc80000201000 */
[----:B------:R-:W-:-:S04]  /*8460*/  F2FP.F16.F32.PACK_AB R5, RZ, R4 ;  /* 0x00000004ff05723e */ /* 0x000fc800000000ff */
[----:B------:R-:W-:-:S05]  /*8470*/  PRMT R5, R5, 0x5410, RZ ;  /* 0x0000541005057816 */ /* 0x000fca00000000ff */
[----:B------:R0:W-:Y:S01]  /*8480*/  STG.E desc[UR36][R2.64], R5 ;  /* 0x0000000502007986 */ /* 0x0001e2000c101924 */
[----:B------:R-:W-:Y:S05]  /*8490*/  BRA `(.L_x_37054) ;  /* 0x0000000800587947 */ /* 0x000fea0003800000 */
.L_x_37059:
[----:B------:R-:W0:Y:S02]  /*84a0*/  I2F.F64.U32 R4, R4 ;  /* 0x0000000400047312 */ /* 0x000e240000201800 */
[----:B0-----:R0:W-:Y:S01]  /*84b0*/  STG.E.64 desc[UR36][R2.64], R4 ;  /* 0x0000000402007986 */ /* 0x0011e2000c101b24 */
[----:B------:R-:W-:Y:S05]  /*84c0*/  BRA `(.L_x_37054) ;  /* 0x00000008004c7947 */ /* 0x000fea0003800000 */
.L_x_37049:
        /* <DEDUP_REMOVED lines=12> */
.L_x_37064:
        /* <DEDUP_REMOVED lines=17> */
.L_x_37066:
[----:B------:R-:W-:Y:S05]  /*86a0*/  BSYNC.RECONVERGENT B0 ;  /* 0x0000000000007941 */ /* 0x000fea0003800200 */
.L_x_37065:
[----:B------:R0:W-:Y:S01]  /*86b0*/  STG.E.U8 desc[UR36][R2.64], R0 ;  /* 0x0000000002007986 */ /* 0x0001e2000c101124 */
[----:B------:R-:W-:Y:S05]  /*86c0*/  BRA `(.L_x_37054) ;  /* 0x0000000400cc7947 */ /* 0x000fea0003800000 */
.L_x_37063:
        /* <DEDUP_REMOVED lines=17> */
.L_x_37068:
[----:B------:R-:W-:Y:S05]  /*87e0*/  BSYNC.RECONVERGENT B0 ;  /* 0x0000000000007941 */ /* 0x000fea0003800200 */
.L_x_37067:
[----:B------:R0:W-:Y:S01]  /*87f0*/  STG.E.U8 desc[UR36][R2.64], R0 ;  /* 0x0000000002007986 */ /* 0x0001e2000c101124 */
[----:B------:R-:W-:Y:S05]  /*8800*/  BRA `(.L_x_37054) ;  /* 0x00000004007c7947 */ /* 0x000fea0003800000 */
.L_x_37062:
        /* <DEDUP_REMOVED lines=21> */
.L_x_37070:
[----:B------:R-:W-:-:S05]  /*8960*/  IMAD.MOV.U32 R5, RZ, RZ, RZ ;  /* 0x000000ffff057224 */ /* 0x000fca00078e00ff */
[----:B------:R0:W-:Y:S01]  /*8970*/  STG.E.64 desc[UR36][R2.64], R4 ;  /* 0x0000000402007986 */ /* 0x0001e2000c101b24 */
[----:B------:R-:W-:Y:S05]  /*8980*/  BRA `(.L_x_37054) ;  /* 0x00000004001c7947 */ /* 0x000fea0003800000 */
.L_x_37069:
[----:B------:R0:W-:Y:S01]  /*8990*/  STG.E desc[UR36][R2.64], R4 ;  /* 0x0000000402007986 */ /* 0x0001e2000c101924 */
[----:B------:R-:W-:Y:S05]  /*89a0*/  BRA `(.L_x_37054) ;  /* 0x0000000400147947 */ /* 0x000fea0003800000 */
.L_x_37061:
        /* <DEDUP_REMOVED lines=8> */
.L_x_37072:
[----:B------:R-:W-:Y:S01]  /*8a30*/  CS2R R6, SRZ ;  /* 0x0000000000067805 */ /* 0x000fe2000001ff00 */
[----:B------:R-:W0:Y:S04]  /*8a40*/  I2F.F64.U32 R4, R4 ;  /* 0x0000000400047312 */ /* 0x000e280000201800 */
[----:B0-----:R4:W-:Y:S01]  /*8a50*/  STG.E.128 desc[UR36][R2.64], R4 ;  /* 0x0000000402007986 */ /* 0x0019e2000c101d24 */
[----:B------:R-:W-:Y:S05]  /*8a60*/  BRA `(.L_x_37054) ;  /* 0x0000000000e47947 */ /* 0x000fea0003800000 */
.L_x_37071:
[----:B------:R-:W-:-:S09]  /*8a70*/  UISETP.NE.AND UP0, UPT, UR4, 0xf, UPT ;  /* 0x0000000f0400788c */ /* 0x000fd2000bf05270 */
[----:B------:R-:W-:Y:S05]  /*8a80*/  BRA.U !UP0, `(.L_x_37073) ;  /* 0x0000000108d07547 */ /* 0x000fea000b800000 */
[----:B------:R-:W-:-:S09]  /*8a90*/  UISETP.NE.AND UP0, UPT, UR4, 0x17, UPT ;  /* 0x000000170400788c */ /* 0x000fd2000bf05270 */
[----:B------:R-:W-:Y:S05]  /*8aa0*/  BRA.U !UP0, `(.L_x_37074) ;  /* 0x0000000108847547 */ /* 0x000fea000b800000 */
[----:B------:R-:W-:-:S09]  /*8ab0*/  UISETP.NE.AND UP0, UPT, UR4, 0x18, UPT ;  /* 0x000000180400788c */ /* 0x000fd2000bf05270 */
[----:B------:R-:W-:Y:S05]  /*8ac0*/  BRA.U !UP0, `(.L_x_37075) ;  /* 0x0000000108447547 */ /* 0x000fea000b800000 */
.L_x_37053:
        /* <DEDUP_REMOVED lines=16> */
.L_x_37076:
[----:B------:R-:W-:Y:S05]  /*8bd0*/  BRA `(.L_x_37054) ;  /* 0x0000000000887947 */ /* 0x000fea0003800000 */
.L_x_37075:
        /* <DEDUP_REMOVED lines=11> */
.L_x_37078:
[----:B------:R-:W-:Y:S05]  /*8c90*/  BSYNC.RECONVERGENT B0 ;  /* 0x0000000000007941 */ /* 0x000fea0003800200 */
.L_x_37077:
[----:B------:R3:W-:Y:S01]  /*8ca0*/  STG.E.U8 desc[UR36][R2.64], R5 ;  /* 0x0000000502007986 */ /* 0x0007e2000c101124 */
[----:B------:R-:W-:Y:S05]  /*8cb0*/  BRA `(.L_x_37054) ;  /* 0x0000000000507947 */ /* 0x000fea0003800000 */
.L_x_37074:
        /* <DEDUP_REMOVED lines=12> */
.L_x_37079:
[----:B------:R-:W-:Y:S02]  /*8d80*/  ISETP.GT.U32.AND P0, PT, R7, 0x7f800000, PT ;  /* 0x7f8000000700780c */ /* 0x000fe40003f04070 */
[----:B------:R-:W-:-:S04]  /*8d90*/  MOV R5, 0x7f ;  /* 0x0000007f00057802 */ /* 0x000fc80000000f00 */
[----:B------:R-:W-:-:S05]  /*8da0*/  SEL R5, R5, 0x7c, P0 ;  /* 0x0000007c05057807 */ /* 0x000fca0000000000 */
[----:B------:R2:W-:Y:S01]  /*8db0*/  STG.E.U8 desc[UR36][R2.64], R5 ;  /* 0x0000000502007986 */ /* 0x0005e2000c101124 */
[----:B------:R-:W-:Y:S05]  /*8dc0*/  BRA `(.L_x_37054) ;  /* 0x00000000000c7947 */ /* 0x000fea0003800000 */
.L_x_37073:
[----:B------:R-:W-:-:S04]  /*8dd0*/  I2FP.F32.U32 R0, R4 ;  /* 0x0000000400007245 */ /* 0x000fc80000201000 */
[----:B------:R-:W-:-:S05]  /*8de0*/  F2FP.BF16.F32.PACK_AB R0, RZ, R0 ;  /* 0x00000000ff00723e */ /* 0x000fca00000010ff */
[----:B------:R0:W-:Y:S02]  /*8df0*/  STG.E.U16 desc[UR36][R2.64], R0 ;  /* 0x0000000002007986 */ /* 0x0001e4000c101524 */
.L_x_37054:
[----:B------:R-:W-:Y:S05]  /*8e00*/  BSYNC.RECONVERGENT B6 ;  /* 0x0000000000067941 */ /* 0x000fea0003800200 */
.L_x_37048:
[----:B------:R-:W-:-:S07]  /*8e10*/  VIADD R17, R17, 0x80 ;  /* 0x0000008011117836 */ /* 0x000fce0000000000 */
.L_x_37013:
[----:B------:R-:W-:Y:S05]  /*8e20*/  BSYNC.RECONVERGENT B7 ;  /* 0x0000000000077941 */ /* 0x000fea0003800200 */
.L_x_37012:
        /* <DEDUP_REMOVED lines=306> */
.L_x_37080:
        /* <DEDUP_REMOVED lines=19> */
.L_x_37084:
[----:B------:R1:W5:Y:S01]  /*a280*/  LDG.E.U8 R2, desc[UR36][R4.64] ;  /* 0x0000002404027981 */ /* 0x000362000c1e1100 */
[----:B------:R-:W-:Y:S01]  /*a290*/  IMAD.MOV.U32 R3, RZ, RZ, RZ ;  /* 0x000000ffff037224 */ /* 0x000fe200078e00ff */
[----:B------:R-:W-:Y:S06]  /*a2a0*/  BRA `(.L_x_37086) ;  /* 0x0000000c00407947 */ /* 0x000fec0003800000 */
.L_x_37083:
        /* <DEDUP_REMOVED lines=8> */
.L_x_37088:
[----:B------:R-:W2:Y:S02]  /*a330*/  LDG.E R2, desc[UR36][R4.64] ;  /* 0x0000002404027981 */ /* 0x000ea4000c1e1900 */
[----:B--2---:R-:W-:Y:S01]  /*a340*/  SHF.R.S32.HI R3, RZ, 0x1f, R2 ;  /* 0x0000001fff037819 */ /* 0x004fe20000011402 */
[----:B------:R-:W-:Y:S06]  /*a350*/  BRA `(.L_x_37086) ;  /* 0x0000000c00147947 */ /* 0x000fec0003800000 */
.L_x_37087:
[----:B------:R-:W2:Y:S02]  /*a360*/  LDG.E.S16 R2, desc[UR36][R4.64] ;  /* 0x0000002404027981 */ /* 0x000ea4000c1e1700 */
[----:B--2---:R-:W-:Y:S01]  /*a370*/  SHF.R.S32.HI R3, RZ, 0x1f, R2 ;  /* 0x0000001fff037819 */ /* 0x004fe20000011402 */
[----:B------:R-:W-:Y:S06]  /*a380*/  BRA `(.L_x_37086) ;  /* 0x0000000c00087947 */ /* 0x000fec0003800000 */
.L_x_37082:
        /* <DEDUP_REMOVED lines=9> */
.L_x_37090:
[----:B------:R-:W2:Y:S02]  /*a420*/  LDG.E.U16 R4, desc[UR36][R4.64] ;  /* 0x0000002404047981 */ /* 0x000ea4000c1e1500 */
[----:B--2---:R-:W-:-:S06]  /*a430*/  HADD2.F32 R2, -RZ, R4.H0_H0 ;  /* 0x20000004ff027230 */ /* 0x004fcc0000004100 */
[----:B------:R-:W2:Y:S02]  /*a440*/  F2I.S64.TRUNC R2, R2 ;  /* 0x0000000200027311 */ /* 0x000ea4000020d900 */
[----:B--2---:R-:W-:Y:S05]  /*a450*/  BRA `(.L_x_37086) ;  /* 0x0000000800d47947 */ /* 0x004fea0003800000 */
.L_x_37089:
        /* <DEDUP_REMOVED lines=9> */
.L_x_37092:
[----:B------:R-:W2:Y:S02]  /*a4f0*/  LDG.E.U16 R4, desc[UR36][R4.64] ;  /* 0x0000002404047981 */ /* 0x000ea4000c1e1500 */
[----:B--2---:R-:W-:-:S06]  /*a500*/  HADD2.F32 R2, -RZ, R4.H0_H0 ;  /* 0x20000004ff027230 */ /* 0x004fcc0000004100 */
[----:B------:R-:W2:Y:S02]  /*a510*/  F2I.S64.TRUNC R2, R2 ;  /* 0x0000000200027311 */ /* 0x000ea4000020d900 */
[----:B--2---:R-:W-:Y:S05]  /*a520*/  BRA `(.L_x_37086) ;  /* 0x0000000800a07947 */ /* 0x004fea0003800000 */
.L_x_37091:
[----:B------:R-:W2:Y:S02]  /*a530*/  LDG.E.64 R2, desc[UR36][R4.64] ;  /* 0x0000002404027981 */ /* 0x000ea4000c1e1b00 */
[----:B--2---:R-:W2:Y:S02]  /*a540*/  F2I.S64.F64.TRUNC R2, R2 ;  /* 0x0000000200027311 */ /* 0x004ea4000030d900 */
[----:B--2---:R-:W-:Y:S05]  /*a550*/  BRA `(.L_x_37086) ;  /* 0x0000000800947947 */ /* 0x004fea0003800000 */
.L_x_37081:
        /* <DEDUP_REMOVED lines=13> */
.L_x_37095:
[----:B------:R-:W2:Y:S02]  /*a630*/  LDG.E.64 R2, desc[UR36][R4.64] ;  /* 0x0000002404027981 */ /* 0x000ea4000c1e1b00 */
[----:B--2---:R-:W0:Y:S02]  /*a640*/  F2I.S64.F64.TRUNC R2, R2 ;  /* 0x0000000200027311 */ /* 0x004e24000030d900 */
[----:B0-----:R-:W-:Y:S05]  /*a650*/  BRA `(.L_x_37086) ;  /* 0x0000000800547947 */ /* 0x001fea0003800000 */
.L_x_37094:
        /* <DEDUP_REMOVED lines=26> */
.L_x_37097:
        /* <DEDUP_REMOVED lines=13> */
.L_x_37096:
[----:B------:R-:W2:Y:S02]  /*a8d0*/  LDG.E.U16 R2, desc[UR36][R4.64] ;  /* 0x0000002404027981 */ /* 0x000ea4000c1e1500 */
[----:B--2---:R-:W-:-:S06]  /*a8e0*/  SHF.L.U32 R2, R2, 0x10, RZ ;  /* 0x0000001002027819 */ /* 0x004fcc00000006ff */
[----:B------:R-:W0:Y:S02]  /*a8f0*/  F2I.S64.TRUNC R2, R2 ;  /* 0x0000000200027311 */ /* 0x000e24000020d900 */
[----:B0-----:R-:W-:Y:S05]  /*a900*/  BRA `(.L_x_37086) ;  /* 0x0000000400a87947 */ /* 0x001fea0003800000 */
.L_x_37093:
        /* <DEDUP_REMOVED lines=11> */
.L_x_37100:
        /* <DEDUP_REMOVED lines=21> */
.L_x_37104:
[----:B------:R-:W-:Y:S05]  /*ab10*/  BSYNC.RECONVERGENT B1 ;  /* 0x0000000000017941 */ /* 0x000fea0003800200 */
.L_x_37103:
[----:B------:R-:W-:Y:S02]  /*ab20*/  SHF.L.U32 R0, R0, 0x14, RZ ;  /* 0x0000001400007819 */ /* 0x000fe400000006ff */
[----:B------:R-:W-:-:S04]  /*ab30*/  LEA R2, R2, 0x3b800000, 0x17 ;  /* 0x3b80000002027811 */ /* 0x000fc800078eb8ff */
[----:B------:R-:W-:-:S07]  /*ab40*/  LOP3.LUT R2, R2, R0, R7, 0xfe, !PT ;  /* 0x0000000002027212 */ /* 0x000fce00078efe07 */
.L_x_37102:
[----:B------:R-:W-:Y:S05]  /*ab50*/  BSYNC.RECONVERGENT B0 ;  /* 0x0000000000007941 */ /* 0x000fea0003800200 */
.L_x_37101:
[----:B------:R-:W0:Y:S02]  /*ab60*/  F2I.S64.TRUNC R2, R2 ;  /* 0x0000000200027311 */ /* 0x000e24000020d900 */
[----:B0-----:R-:W-:Y:S05]  /*ab70*/  BRA `(.L_x_37086) ;  /* 0x00000004000c7947 */ /* 0x001fea0003800000 */
.L_x_37099:
        /* <DEDUP_REMOVED lines=21> */
.L_x_37108:
[----:B------:R-:W-:Y:S05]  /*acd0*/  BSYNC.RECONVERGENT B1 ;  /* 0x0000000000017941 */ /* 0x000fea0003800200 */
.L_x_37107:
[----:B------:R-:W-:Y:S01]  /*ace0*/  IMAD.SHL.U32 R0, R0, 0x200000, RZ ;  /* 0x0020000000007824 */ /* 0x000fe200078e00ff */
[----:B------:R-:W-:-:S04]  /*acf0*/  LEA R2, R2, 0x37800000, 0x17 ;  /* 0x3780000002027811 */ /* 0x000fc800078eb8ff */
[----:B------:R-:W-:-:S07]  /*ad00*/  LOP3.LUT R2, R2, R0, R7, 0xfe, !PT ;  /* 0x0000000002027212 */ /* 0x000fce00078efe07 */
.L_x_37106:
[----:B------:R-:W-:Y:S05]  /*ad10*/  BSYNC.RECONVERGENT B0 ;  /* 0x0000000000007941 */ /* 0x000fea0003800200 */
.L_x_37105:
[----:B------:R-:W4:Y:S02]  /*ad20*/  F2I.S64.TRUNC R2, R2 ;  /* 0x0000000200027311 */ /* 0x000f24000020d900 */
[----:B----4-:R-:W-:Y:S05]  /*ad30*/  BRA `(.L_x_37086) ;  /* 0x00000000009c7947 */ /* 0x010fea0003800000 */
.L_x_37098:
        /* <DEDUP_REMOVED lines=14> */
.L_x_37112:
[----:B------:R-:W-:Y:S05]  /*ae20*/  BSYNC.RECONVERGENT B0 ;  /* 0x0000000000007941 */ /* 0x000fea0003800200 */
.L_x_37111:
[----:B------:R-:W3:Y:S02]  /*ae30*/  F2I.S64.TRUNC R2, R2 ;  /* 0x0000000200027311 */ /* 0x000ee4000020d900 */
[----:B---3--:R-:W-:Y:S05]  /*ae40*/  BRA `(.L_x_37086) ;  /* 0x0000000000587947 */ /* 0x008fea0003800000 */
.L_x_37085:
        /* <DEDUP_REMOVED lines=16> */
.L_x_37113:
[----:B------:R-:W-:Y:S01]  /*af50*/  CS2R R2, SRZ ;  /* 0x0000000000027805 */ /* 0x000fe2000001ff00 */
[----:B------:R-:W-:Y:S06]  /*af60*/  BRA `(.L_x_37086) ;  /* 0x0000000000107947 */ /* 0x000fec0003800000 */
.L_x_37110:
[----:B------:R2:W5:Y:S01]  /*af70*/  LDG.E.64 R2, desc[UR36][R4.64] ;  /* 0x0000002404027981 */ /* 0x000562000c1e1b00 */
[----:B------:R-:W-:Y:S05]  /*af80*/  BRA `(.L_x_37086) ;  /* 0x0000000000087947 */ /* 0x000fea0003800000 */
.L_x_37109:
[----:B------:R3:W5:Y:S01]  /*af90*/  LDG.E R2, desc[UR36][R4.64] ;  /* 0x0000002404027981 */ /* 0x000762000c1e1900 */
[----:B------:R-:W-:-:S07]  /*afa0*/  MOV R3, RZ ;  /* 0x000000ff00037202 */ /* 0x000fce0000000f00 */
.L_x_37086:
[----:B------:R-:W1:Y:S01]  /*afb0*/  LDCU.64 UR6, c[0x0][0x598] ;  /* 0x0000b300ff0677ac */ /* 0x000e620008000a00 */
[----:B-----5:R-:W-:Y:S01]  /*afc0*/  ISETP.NE.U32.AND P0, PT, R2, RZ, PT ;  /* 0x000000ff0200720c */ /* 0x020fe20003f05070 */
[----:B------:R-:W-:-:S03]  /*afd0*/  UPRMT UR4, UR41, 0x9910, URZ ;  /* 0x0000991029047896 */ /* 0x000fc600080000ff */
[----:B------:R-:W-:Y:S01]  /*afe0*/  ISETP.NE.AND.EX P0, PT, R3, RZ, PT, P0 ;  /* 0x000000ff0300720c */ /* 0x000fe20003f05300 */
[----:B------:R-:W-:Y:S01]  /*aff0*/  UISETP.GT.AND UP0, UPT, UR4, 0x9, UPT ;  /* 0x000000090400788c */ /* 0x000fe2000bf04270 */
[----:B-1----:R-:W-:-:S04]  /*b000*/  ISETP.NE.U32.AND P1, PT, RZ, UR6, PT ;  /* 0x00000006ff007c0c */ /* 0x002fc8000bf25070 */
[----:B------:R-:W-:-:S04]  /*b010*/  ISETP.NE.AND.EX P0, PT, RZ, UR7, P0, P1 ;  /* 0x00000007ff007c0c */ /* 0x000fc80008705310 */
        /* <DEDUP_REMOVED lines=12> */
.L_x_37117:
[----:B------:R-:W-:Y:S01]  /*b0e0*/  STG.E.U8 desc[UR36][R16.64], R2 ;  /* 0x0000000210007986 */ /* 0x000fe2000c101124 */
[----:B------:R-:W-:Y:S05]  /*b0f0*/  EXIT ;  /* 0x000000000000794d */ /* 0x000fea0003800000 */
.L_x_37116:
        /* <DEDUP_REMOVED lines=9> */
.L_x_37120:
[----:B------:R-:W-:Y:S01]  /*b190*/  STG.E desc[UR36][R16.64], R2 ;  /* 0x0000000210007986 */ /* 0x000fe2000c101924 */
[----:B------:R-:W-:Y:S05]  /*b1a0*/  EXIT ;  /* 0x000000000000794d */ /* 0x000fea0003800000 */
.L_x_37119:
[----:B------:R-:W-:Y:S01]  /*b1b0*/  STG.E.U16 desc[UR36][R16.64], R2 ;  /* 0x0000000210007986 */ /* 0x000fe2000c101524 */
[----:B------:R-:W-:Y:S05]  /*b1c0*/  EXIT ;  /* 0x000000000000794d */ /* 0x000fea0003800000 */
.L_x_37115:
        /* <DEDUP_REMOVED lines=9> */
.L_x_37122:
[----:B------:R-:W-:-:S04]  /*b260*/  I2FP.F32.U32 R0, R2 ;  /* 0x0000000200007245 */ /* 0x000fc80000201000 */
[----:B------:R-:W-:-:S05]  /*b270*/  F2FP.F16.F32.PACK_AB R0, RZ, R0 ;  /* 0x00000000ff00723e */ /* 0x000fca00000000ff */
[----:B------:R-:W-:Y:S01]  /*b280*/  STG.E.U16 desc[UR36][R16.64], R0 ;  /* 0x0000000010007986 */ /* 0x000fe2000c101524 */
[----:B------:R-:W-:Y:S05]  /*b290*/  EXIT ;  /* 0x000000000000794d */ /* 0x000fea0003800000 */
.L_x_37121:
        /* <DEDUP_REMOVED lines=10> */
.L_x_37124:
[----:B------:R-:W-:-:S04]  /*b340*/  I2FP.F32.U32 R2, R2 ;  /* 0x0000000200027245 */ /* 0x000fc80000201000 */
[----:B------:R-:W-:-:S04]  /*b350*/  F2FP.F16.F32.PACK_AB R3, RZ, R2 ;  /* 0x00000002ff03723e */ /* 0x000fc800000000ff */
[----:B------:R-:W-:-:S05]  /*b360*/  PRMT R3, R3, 0x5410, RZ ;  /* 0x0000541003037816 */ /* 0x000fca00000000ff */
[----:B------:R-:W-:Y:S01]  /*b370*/  STG.E desc[UR36][R16.64], R3 ;  /* 0x0000000310007986 */ /* 0x000fe2000c101924 */
[----:B------:R-:W-:Y:S05]  /*b380*/  EXIT ;  /* 0x000000000000794d */ /* 0x000fea0003800000 */
.L_x_37123:
[----:B------:R-:W1:Y:S02]  /*b390*/  I2F.F64.U32 R2, R2 ;  /* 0x0000000200027312 */ /* 0x000e640000201800 */
[----:B-1----:R-:W-:Y:S01]  /*b3a0*/  STG.E.64 desc[UR36][R16.64], R2 ;  /* 0x0000000210007986 */ /* 0x002fe2000c101b24 */
[----:B------:R-:W-:Y:S05]  /*b3b0*/  EXIT ;  /* 0x000000000000794d */ /* 0x000fea0003800000 */
.L_x_37114:
        /* <DEDUP_REMOVED lines=12> */
.L_x_37128:
        /* <DEDUP_REMOVED lines=16> */
.L_x_37131:
[----:B------:R-:W-:-:S07]  /*b580*/  PRMT R8, R0, 0x7610, R8 ;  /* 0x0000761000087816 */ /* 0x000fce0000000008 */
.L_x_37130:
[----:B------:R-:W-:Y:S05]  /*b590*/  BSYNC.RECONVERGENT B0 ;  /* 0x0000000000007941 */ /* 0x000fea0003800200 */
.L_x_37129:
[----:B------:R-:W-:Y:S01]  /*b5a0*/  STG.E.U8 desc[UR36][R16.64], R8 ;  /* 0x0000000810007986 */ /* 0x000fe2000c101124 */
[----:B------:R-:W-:Y:S05]  /*b5b0*/  EXIT ;  /* 0x000000000000794d */ /* 0x000fea0003800000 */
.L_x_37127:
        /* <DEDUP_REMOVED lines=16> */
.L_x_37134:
[----:B------:R-:W-:-:S07]  /*b6c0*/  PRMT R8, R0, 0x7610, R8 ;  /* 0x0000761000087816 */ /* 0x000fce0000000008 */
.L_x_37133:
[----:B------:R-:W-:Y:S05]  /*b6d0*/  BSYNC.RECONVERGENT B0 ;  /* 0x0000000000007941 */ /* 0x000fea0003800200 */
.L_x_37132:
[----:B------:R-:W-:Y:S01]  /*b6e0*/  STG.E.U8 desc[UR36][R16.64], R8 ;  /* 0x0000000810007986 */ /* 0x000fe2000c101124 */
[----:B------:R-:W-:Y:S05]  /*b6f0*/  EXIT ;  /* 0x000000000000794d */ /* 0x000fea0003800000 */
.L_x_37126:
        /* <DEDUP_REMOVED lines=21> */
.L_x_37136:
[----:B------:R-:W-:-:S05]  /*b850*/  IMAD.MOV.U32 R3, RZ, RZ, RZ ;  /* 0x000000ffff037224 */ /* 0x000fca00078e00ff */
[----:B------:R-:W-:Y:S01]  /*b860*/  STG.E.64 desc[UR36][R16.64], R2 ;  /* 0x0000000210007986 */ /* 0x000fe2000c101b24 */
[----:B------:R-:W-:Y:S05]  /*b870*/  EXIT ;  /* 0x000000000000794d */ /* 0x000fea0003800000 */
.L_x_37135:
[----:B------:R-:W-:Y:S01]  /*b880*/  STG.E desc[UR36][R16.64], R2 ;  /* 0x0000000210007986 */ /* 0x000fe2000c101924 */
[----:B------:R-:W-:Y:S05]  /*b890*/  EXIT ;  /* 0x000000000000794d */ /* 0x000fea0003800000 */
.L_x_37125:
        /* <DEDUP_REMOVED lines=8> */
.L_x_37138:
[----:B------:R-:W-:Y:S01]  /*b920*/  CS2R R6, SRZ ;  /* 0x0000000000067805 */ /* 0x000fe2000001ff00 */
[----:B0-234-:R-:W0:Y:S04]  /*b930*/  I2F.F64.U32 R4, R2 ;  /* 0x0000000200047312 */ /* 0x01de280000201800 */
[----:B0-----:R-:W-:Y:S01]  /*b940*/  STG.E.128 desc[UR36][R16.64], R4 ;  /* 0x0000000410007986 */ /* 0x001fe2000c101d24 */
[----:B------:R-:W-:Y:S05]  /*b950*/  EXIT ;  /* 0x000000000000794d */ /* 0x000fea0003800000 */
.L_x_37137:
[----:B------:R-:W-:-:S09]  /*b960*/  UISETP.NE.AND UP0, UPT, UR4, 0xf, UPT ;  /* 0x0000000f0400788c */ /* 0x000fd2000bf05270 */
[----:B------:R-:W-:Y:S05]  /*b970*/  BRA.U !UP0, `(.L_x_37139) ;  /* 0x0000000108d47547 */ /* 0x000fea000b800000 */
[----:B------:R-:W-:-:S09]  /*b980*/  UISETP.NE.AND UP0, UPT, UR4, 0x17, UPT ;  /* 0x000000170400788c */ /* 0x000fd2000bf05270 */
[----:B------:R-:W-:Y:S05]  /*b990*/  BRA.U !UP0, `(.L_x_37140) ;  /* 0x0000000108847547 */ /* 0x000fea000b800000 */
[----:B------:R-:W-:-:S09]  /*b9a0*/  UISETP.NE.AND UP0, UPT, UR4, 0x18, UPT ;  /* 0x000000180400788c */ /* 0x000fd2000bf05270 */
[----:B------:R-:W-:Y:S05]  /*b9b0*/  BRA.U !UP0, `(.L_x_37141) ;  /* 0x0000000108447547 */ /* 0x000fea000b800000 */
.L_x_37118:
        /* <DEDUP_REMOVED lines=16> */
.L_x_37142:
[----:B------:R-:W-:Y:S05]  /*bac0*/  EXIT ;  /* 0x000000000000794d */ /* 0x000fea0003800000 */
.L_x_37141:
        /* <DEDUP_REMOVED lines=11> */
.L_x_37144:
[----:B------:R-:W-:Y:S05]  /*bb80*/  BSYNC.RECONVERGENT B0 ;  /* 0x0000000000007941 */ /* 0x000fea0003800200 */
.L_x_37143:
[----:B------:R-:W-:Y:S01]  /*bb90*/  STG.E.U8 desc[UR36][R16.64], R3 ;  /* 0x0000000310007986 */ /* 0x000fe2000c101124 */
[----:B------:R-:W-:Y:S05]  /*bba0*/  EXIT ;  /* 0x000000000000794d */ /* 0x000fea0003800000 */
.L_x_37140:
        /* <DEDUP_REMOVED lines=13> */
.L_x_37145:
[----:B------:R-:W-:Y:S01]  /*bc80*/  HFMA2 R3, -RZ, RZ, 0, 7.569789886474609375e-06 ;  /* 0x0000007fff037431 */ /* 0x000fe200000001ff */
[----:B------:R-:W-:-:S04]  /*bc90*/  ISETP.GT.U32.AND P0, PT, R5, 0x7f800000, PT ;  /* 0x7f8000000500780c */ /* 0x000fc80003f04070 */
[----:B------:R-:W-:-:S05]  /*bca0*/  SEL R3, R3, 0x7c, P0 ;  /* 0x0000007c03037807 */ /* 0x000fca0000000000 */
[----:B------:R-:W-:Y:S01]  /*bcb0*/  STG.E.U8 desc[UR36][R16.64], R3 ;  /* 0x0000000310007986 */ /* 0x000fe2000c101124 */
[----:B------:R-:W-:Y:S05]  /*bcc0*/  EXIT ;  /* 0x000000000000794d */ /* 0x000fea0003800000 */
.L_x_37139:
[----:B------:R-:W-:-:S04]  /*bcd0*/  I2FP.F32.U32 R0, R2 ;  /* 0x0000000200007245 */ /* 0x000fc80000201000 */
[----:B------:R-:W-:-:S05]  /*bce0*/  F2FP.BF16.F32.PACK_AB R0, RZ, R0 ;  /* 0x00000000ff00723e */ /* 0x000fca00000010ff */
[----:B------:R-:W-:Y:S01]  /*bcf0*/  STG.E.U16 desc[UR36][R16.64], R0 ;  /* 0x0000000010007986 */ /* 0x000fe2000c101524 */
[----:B------:R-:W-:Y:S05]  /*bd00*/  EXIT ;  /* 0x000000000000794d */ /* 0x000fea0003800000 */
.L_x_37146:
        /* <DEDUP_REMOVED lines=15> */
.L_x_43052:


//--------------------- .text._ZN2at6native27unrolled_elementwise_kernelINS0_13AUnaryFunctorIllbZZZNS0_23logical_and_kernel_cudaERNS_14TensorIteratorEENKUlvE0_clEvENKUlvE2_clEvEUlllE_EESt5arrayIPcLm2EELi4E23TrivialOffsetCalculatorILi1EjESD_NS0_6memory12LoadWithCastILi1EEENSE_13StoreWithCastILi1EEEEEviT_T0_T2_T3_T4_T5_ --------------------------
	.section	.text._ZN2at6native27unrolled_elementwise_kernelINS0_13AUnaryFunctorIllbZZZNS0_23logical_and_kernel_cudaERNS_14TensorIteratorEENKUlvE0_clEvENKUlvE2_clEvEUlllE_EESt5arrayIPcLm2EELi4E23TrivialOffsetCalculatorILi1EjESD_NS0_6memory12LoadWithCastILi1EEENSE_13StoreWithCastILi1EEEEEviT_T0_T2_T3_T4_T5_,"ax",@progbits
	.align	128
        .global         _ZN2at6native27unrolled_elementwise_kernelINS0_13AUnaryFunctorIllbZZZNS0_23logical_and_kernel_cudaERNS_14TensorIteratorEENKUlvE0_clEvENKUlvE2_clEvEUlllE_EESt5arrayIPcLm2EELi4E23TrivialOffsetCalculatorILi1EjESD_NS0_6memory12LoadWithCastILi1EEENSE_13StoreWithCastILi1EEEEEviT_T0_T2_T3_T4_T5_
        .type           _ZN2at6native27unrolled_elementwise_kernelINS0_13AUnaryFunctorIllbZZZNS0_23logical_and_kernel_cudaERNS_14TensorIteratorEENKUlvE0_clEvENKUlvE2_clEvEUlllE_EESt5arrayIPcLm2EELi4E23TrivialOffsetCalculatorILi1EjESD_NS0_6memory12LoadWithCastILi1EEENSE_13StoreWithCastILi1EEEEEviT_T0_T2_T3_T4_T5_,@function
        .size           _ZN2at6native27unrolled_elementwise_kernelINS0_13AUnaryFunctorIllbZZZNS0_23logical_and_kernel_cudaERNS_14TensorIteratorEENKUlvE0_clEvENKUlvE2_clEvEUlllE_EESt5arrayIPcLm2EELi4E23TrivialOffsetCalculatorILi1EjESD_NS0_6memory12LoadWithCastILi1EEENSE_13StoreWithCastILi1EEEEEviT_T0_T2_T3_T4_T5_,(.L_x_43053 - _ZN2at6native27unrolled_elementwise_kernelINS0_13AUnaryFunctorIllbZZZNS0_23logical_and_kernel_cudaERNS_14TensorIteratorEENKUlvE0_clEvENKUlvE2_clEvEUlllE_EESt5arrayIPcLm2EELi4E23TrivialOffsetCalculatorILi1EjESD_NS0_6memory12LoadWithCastILi1EEENSE_13StoreWithCastILi1EEEEEviT_T0_T2_T3_T4_T5_)
        .other          _ZN2at6native27unrolled_elementwise_kernelINS0_13AUnaryFunctorIllbZZZNS0_23logical_and_kernel_cudaERNS_14TensorIteratorEENKUlvE0_clEvENKUlvE2_clEvEUlllE_EESt5arrayIPcLm2EELi4E23TrivialOffsetCalculatorILi1EjESD_NS0_6memory12LoadWithCastILi1EEENSE_13StoreWithCastILi1EEEEEviT_T0_T2_T3_T4_T5_,@"STO_CUDA_ENTRY STV_DEFAULT"
_ZN2at6native27unrolled_elementwise_kernelINS0_13AUnaryFunctorIllbZZZNS0_23logical_and_kernel_cudaERNS_14TensorIteratorEENKUlvE0_clEvENKUlvE2_clEvEUlllE_EESt5arrayIPcLm2EELi4E23TrivialOffsetCalculatorILi1EjESD_NS0_6memory12LoadWithCastILi1EEENSE_13StoreWithCastILi1EEEEEviT_T0_T2_T3_T4_T5_:
.text._ZN2at6native27unrolled_elementwise_kernelINS0_13AUnaryFunctorIllbZZZNS0_23logical_and_kernel_cudaERNS_14TensorIteratorEENKUlvE0_clEvENKUlvE2_clEvEUlllE_EESt5arrayIPcLm2EELi4E23TrivialOffsetCalculatorILi1EjESD_NS0_6memory12LoadWithCastILi1EEENSE_13StoreWithCastILi1EEEEEviT_T0_T2_T3_T4_T5_:
        /* <DEDUP_REMOVED lines=33> */
.L_x_37152:
[----:B------:R1:W5:Y:S01]  /*0210*/  LDG.E.U8 R4, desc[UR36][R6.64] ;  /* 0x0000002406047981 */ /* 0x000362000c1e1100 */
[----:B------:R-:W-:Y:S01]  /*0220*/  IMAD.MOV.U32 R5, RZ, RZ, RZ ;  /* 0x000000ffff057224 */ /* 0x000fe200078e00ff */
[----:B------:R-:W-:Y:S06]  /*0230*/  BRA `(.L_x_37154) ;  /* 0x0000000c00447947 */ /* 0x000fec0003800000 */
.L_x_37151:
        /* <DEDUP_REMOVED lines=8> */
.L_x_37156:
[----:B------:R-:W2:Y:S02]  /*02c0*/  LDG.E R4, desc[UR36][R6.64] ;  /* 0x0000002406047981 */ /* 0x000ea4000c1e1900 */
[----:B--2---:R-:W-:Y:S01]  /*02d0*/  SHF.R.S32.HI R5, RZ, 0x1f, R4 ;  /* 0x0000001fff057819 */ /* 0x004fe20000011404 */
[----:B------:R-:W-:Y:S06]  /*02e0*/  BRA `(.L_x_37154) ;  /* 0x0000000c00187947 */ /* 0x000fec0003800000 */
.L_x_37155:
[----:B------:R-:W2:Y:S02]  /*02f0*/  LDG.E.S16 R4, desc[UR36][R6.64] ;  /* 0x0000002406047981 */ /* 0x000ea4000c1e1700 */
[----:B--2---:R-:W-:Y:S01]  /*0300*/  SHF.R.S32.HI R5, RZ, 0x1f, R4 ;  /* 0x0000001fff057819 */ /* 0x004fe20000011404 */
[----:B------:R-:W-:Y:S06]  /*0310*/  BRA `(.L_x_37154) ;  /* 0x0000000c000c7947 */ /* 0x000fec0003800000 */
.L_x_37150:
        /* <DEDUP_REMOVED lines=9> */
.L_x_37158:
[----:B------:R-:W2:Y:S02]  /*03b0*/  LDG.E.U16 R6, desc[UR36][R6.64] ;  /* 0x0000002406067981 */ /* 0x000ea4000c1e1500 */
[----:B--2---:R-:W-:-:S06]  /*03c0*/  HADD2.F32 R4, -RZ, R6.H0_H0 ;  /* 0x20000006ff047230 */ /* 0x004fcc0000004100 */
[----:B------:R-:W2:Y:S02]  /*03d0*/  F2I.S64.TRUNC R4, R4 ;  /* 0x0000000400047311 */ /* 0x000ea4000020d900 */
[----:B--2---:R-:W-:Y:S05]  /*03e0*/  BRA `(.L_x_37154) ;  /* 0x0000000800d87947 */ /* 0x004fea0003800000 */
.L_x_37157:
        /* <DEDUP_REMOVED lines=9> */
.L_x_37160:
[----:B------:R-:W2:Y:S02]  /*0480*/  LDG.E.U16 R6, desc[UR36][R6.64] ;  /* 0x0000002406067981 */ /* 0x000ea4000c1e1500 */
[----:B--2---:R-:W-:-:S06]  /*0490*/  HADD2.F32 R4, -RZ, R6.H0_H0 ;  /* 0x20000006ff047230 */ /* 0x004fcc0000004100 */
[----:B------:R-:W2:Y:S02]  /*04a0*/  F2I.S64.TRUNC R4, R4 ;  /* 0x0000000400047311 */ /* 0x000ea4000020d900 */
[----:B--2---:R-:W-:Y:S05]  /*04b0*/  BRA `(.L_x_37154) ;  /* 0x0000000800a47947 */ /* 0x004fea0003800000 */
.L_x_37159:
[----:B------:R-:W2:Y:S02]  /*04c0*/  LDG.E.64 R4, desc[UR36][R6.64] ;  /* 0x0000002406047981 */ /* 0x000ea4000c1e1b00 */
[----:B--2---:R-:W2:Y:S02]  /*04d0*/  F2I.S64.F64.TRUNC R4, R4 ;  /* 0x0000000400047311 */ /* 0x004ea4000030d900 */
[----:B--2---:R-:W-:Y:S05]  /*04e0*/  BRA `(.L_x_37154) ;  /* 0x0000000800987947 */ /* 0x004fea0003800000 */
.L_x_37149:
        /* <DEDUP_REMOVED lines=13> */
.L_x_37163:
[----:B------:R-:W2:Y:S02]  /*05c0*/  LDG.E.64 R4, desc[UR36][R6.64] ;  /* 0x0000002406047981 */ /* 0x000ea4000c1e1b00 */
[----:B--2---:R-:W2:Y:S02]  /*05d0*/  F2I.S64.F64.TRUNC R4, R4 ;  /* 0x0000000400047311 */ /* 0x004ea4000030d900 */
[----:B--2---:R-:W-:Y:S05]  /*05e0*/  BRA `(.L_x_37154) ;  /* 0x0000000800587947 */ /* 0x004fea0003800000 */
.L_x_37162:
        /* <DEDUP_REMOVED lines=26> */
.L_x_37165:
        /* <DEDUP_REMOVED lines=14> */
.L_x_37164:
[----:B------:R-:W2:Y:S02]  /*0870*/  LDG.E.U16 R4, desc[UR36][R6.64] ;  /* 0x0000002406047981 */ /* 0x000ea4000c1e1500 */
[----:B--2---:R-:W-:-:S06]  /*0880*/  IMAD.U32 R4, R4, 0x10000, RZ ;  /* 0x0001000004047824 */ /* 0x004fcc00078e00ff */
[----:B------:R-:W2:Y:S02]  /*0890*/  F2I.S64.TRUNC R4, R4 ;  /* 0x0000000400047311 */ /* 0x000ea4000020d900 */
[----:B--2---:R-:W-:Y:S05]  /*08a0*/  BRA `(.L_x_37154) ;  /* 0x0000000400a87947 */ /* 0x004fea0003800000 */
.L_x_37161:
        /* <DEDUP_REMOVED lines=11> */
.L_x_37168:
        /* <DEDUP_REMOVED lines=21> */
.L_x_37172:
[----:B------:R-:W-:Y:S05]  /*0ab0*/  BSYNC.RECONVERGENT B1 ;  /* 0x0000000000017941 */ /* 0x000fea0003800200 */
.L_x_37171:
[----:B------:R-:W-:Y:S01]  /*0ac0*/  IMAD.SHL.U32 R0, R0, 0x100000, RZ ;  /* 0x0010000000007824 */ /* 0x000fe200078e00ff */
[----:B------:R-:W-:-:S04]  /*0ad0*/  LEA R3, R3, 0x3b800000, 0x17 ;  /* 0x3b80000003037811 */ /* 0x000fc800078eb8ff */
[----:B------:R-:W-:-:S07]  /*0ae0*/  LOP3.LUT R4, R3, R0, R7, 0xfe, !PT ;  /* 0x0000000003047212 */ /* 0x000fce00078efe07 */
.L_x_37170:
[----:B------:R-:W-:Y:S05]  /*0af0*/  BSYNC.RECONVERGENT B0 ;  /* 0x0000000000007941 */ /* 0x000fea0003800200 */
.L_x_37169:
[----:B------:R-:W4:Y:S02]  /*0b00*/  F2I.S64.TRUNC R4, R4 ;  /* 0x0000000400047311 */ /* 0x000f24000020d900 */
[----:B----4-:R-:W-:Y:S05]  /*0b10*/  BRA `(.L_x_37154) ;  /* 0x00000004000c7947 */ /* 0x010fea0003800000 */
.L_x_37167:
        /* <DEDUP_REMOVED lines=21> */
.L_x_37176:
[----:B------:R-:W-:Y:S05]  /*0c70*/  BSYNC.RECONVERGENT B1 ;  /* 0x0000000000017941 */ /* 0x000fea0003800200 */
.L_x_37175:
[----:B------:R-:W-:Y:S01]  /*0c80*/  IMAD.SHL.U32 R0, R0, 0x200000, RZ ;  /* 0x0020000000007824 */ /* 0x000fe200078e00ff */
[----:B------:R-:W-:-:S04]  /*0c90*/  LEA R3, R3, 0x37800000, 0x17 ;  /* 0x3780000003037811 */ /* 0x000fc800078eb8ff */
[----:B------:R-:W-:-:S07]  /*0ca0*/  LOP3.LUT R4, R3, R0, R7, 0xfe, !PT ;  /* 0x0000000003047212 */ /* 0x000fce00078efe07 */
.L_x_37174:
[----:B------:R-:W-:Y:S05]  /*0cb0*/  BSYNC.RECONVERGENT B0 ;  /* 0x0000000000007941 */ /* 0x000fea0003800200 */
.L_x_37173:
[----:B------:R-:W4:Y:S02]  /*0cc0*/  F2I.S64.TRUNC R4, R4 ;  /* 0x0000000400047311 */ /* 0x000f24000020d900 */
[----:B----4-:R-:W-:Y:S05]  /*0cd0*/  BRA `(.L_x_37154) ;  /* 0x00000000009c7947 */ /* 0x010fea0003800000 */
.L_x_37166:
[----:B------:R-:W-:-:S09]  /*0ce0*/  UISETP.NE.AND UP0, UPT, UR4, 0x1c, UPT ;  /* 0x0000001c0400788c */ /* 0x000fd2000bf05270 */
[----:B------:R-:W-:Y:S05]  /*0cf0*/  BRA.U !UP0, `(.L_x_37177) ;  /* 0x00000001088c7547 */ /* 0x000fea000b800000 */
[----:B------:R-:W-:-:S09]  /*0d00*/  UISETP.NE.AND UP0, UPT, UR4, 0x1d, UPT ;  /* 0x0000001d0400788c */ /* 0x000fd2000bf05270 */
[----:B------:R-:W-:Y:S05]  /*0d10*/  BRA.U !UP0, `(.L_x_37178) ;  /* 0x00000001087c7547 */ /* 0x000fea000b800000 */
[----:B------:R-:W-:-:S09]  /*0d20*/  UISETP.NE.AND UP0, UPT, UR4, 0x2c, UPT ;  /* 0x0000002c0400788c */ /* 0x000fd2000bf05270 */
[----:B------:R-:W-:Y:S05]  /*0d30*/  BRA.U !UP0, `(.L_x_37179) ;  /* 0x0000000108487547 */ /* 0x000fea000b800000 */
.L_x_37153:
        /* <DEDUP_REMOVED lines=16> */
.L_x_37180:
[----:B------:R-:W-:Y:S01]  /*0e40*/  CS2R R4, SRZ ;  /* 0x0000000000047805 */ /* 0x000fe2000001ff00 */
[----:B------:R-:W-:Y:S06]  /*0e50*/  BRA `(.L_x_37154) ;  /* 0x00000000003c7947 */ /* 0x000fec0003800000 */
.L_x_37179:
        /* <DEDUP_REMOVED lines=8> */
.L_x_37182:
[----:B------:R-:W-:Y:S05]  /*0ee0*/  BSYNC.RECONVERGENT B0 ;  /* 0x0000000000007941 */ /* 0x000fea0003800200 */
.L_x_37181:
[----:B------:R-:W2:Y:S02]  /*0ef0*/  F2I.S64.TRUNC R4, R4 ;  /* 0x0000000400047311 */ /* 0x000ea4000020d900 */
[----:B--2---:R-:W-:Y:S05]  /*0f00*/  BRA `(.L_x_37154) ;  /* 0x0000000000107947 */ /* 0x004fea0003800000 */
.L_x_37178:
[----:B------:R2:W5:Y:S01]  /*0f10*/  LDG.E.64 R4, desc[UR36][R6.64] ;  /* 0x0000002406047981 */ /* 0x000562000c1e1b00 */
[----:B------:R-:W-:Y:S05]  /*0f20*/  BRA `(.L_x_37154) ;  /* 0x0000000000087947 */ /* 0x000fea0003800000 */
.L_x_37177:
[----:B------:R3:W5:Y:S01]  /*0f30*/  LDG.E R4, desc[UR36][R6.64] ;  /* 0x0000002406047981 */ /* 0x000762000c1e1900 */
[----:B------:R-:W-:-:S07]  /*0f40*/  IMAD.MOV.U32 R5, RZ, RZ, RZ ;  /* 0x000000ffff057224 */ /* 0x000fce00078e00ff */
.L_x_37154:
[----:B-----5:R-:W-:Y:S01]  /*0f50*/  ISETP.NE.U32.AND P0, PT, R4, RZ, PT ;  /* 0x000000ff0400720c */ /* 0x020fe20003f05070 */
[----:B------:R-:W-:-:S03]  /*0f60*/  VIADD R19, R17, 0x80 ;  /* 0x0000008011137836 */ /* 0x000fc60000000000 */
[----:B------:R-:W-:-:S04]  /*0f70*/  ISETP.NE.AND.EX P0, PT, R5, RZ, PT, P0 ;  /* 0x000000ff0500720c */ /* 0x000fc80003f05300 */
[----:B------:R-:W-:-:S09]  /*0f80*/  P2R R18, PR, RZ, 0x1 ;  /* 0x00000001ff127803 */ /* 0x000fd20000000000 */
.L_x_37148:
[----:B------:R-:W-:Y:S05]  /*0f90*/  BSYNC.RECONVERGENT B6 ;  /* 0x0000000000067941 */ /* 0x000fea0003800200 */
.L_x_37147:
        /* <DEDUP_REMOVED lines=25> */
.L_x_37188:
[----:B------:R4:W5:Y:S01]  /*1130*/  LDG.E.U8 R4, desc[UR36][R6.64] ;  /* 0x0000002406047981 */ /* 0x000962000c1e1100 */
[----:B------:R-:W-:Y:S01]  /*1140*/  IMAD.MOV.U32 R5, RZ, RZ, RZ ;  /* 0x000000ffff057224 */ /* 0x000fe200078e00ff */
[----:B------:R-:W-:Y:S06]  /*1150*/  BRA `(.L_x_37190) ;  /* 0x0000000c00447947 */ /* 0x000fec0003800000 */
.L_x_37187:
        /* <DEDUP_REMOVED lines=8> */
.L_x_37192:
[----:B------:R-:W2:Y:S02]  /*11e0*/  LDG.E R4, desc[UR36][R6.64] ;  /* 0x0000002406047981 */ /* 0x000ea4000c1e1900 */
[----:B--2---:R-:W-:Y:S01]  /*11f0*/  SHF.R.S32.HI R5, RZ, 0x1f, R4 ;  /* 0x0000001fff057819 */ /* 0x004fe20000011404 */
[----:B------:R-:W-:Y:S06]  /*1200*/  BRA `(.L_x_37190) ;  /* 0x0000000c00187947 */ /* 0x000fec0003800000 */
.L_x_37191:
[----:B------:R-:W2:Y:S02]  /*1210*/  LDG.E.S16 R4, desc[UR36][R6.64] ;  /* 0x0000002406047981 */ /* 0x000ea4000c1e1700 */
[----:B--2---:R-:W-:Y:S01]  /*1220*/  SHF.R.S32.HI R5, RZ, 0x1f, R4 ;  /* 0x0000001fff057819 */ /* 0x004fe20000011404 */
[----:B------:R-:W-:Y:S06]  /*1230*/  BRA `(.L_x_37190) ;  /* 0x0000000c000c7947 */ /* 0x000fec0003800000 */
.L_x_37186:
        /* <DEDUP_REMOVED lines=9> */
.L_x_37194:
[----:B------:R-:W2:Y:S02]  /*12d0*/  LDG.E.U16 R6, desc[UR36][R6.64] ;  /* 0x0000002406067981 */ /* 0x000ea4000c1e1500 */
[----:B--2---:R-:W-:-:S06]  /*12e0*/  HADD2.F32 R4, -RZ, R6.H0_H0 ;  /* 0x20000006ff047230 */ /* 0x004fcc0000004100 */
[----:B------:R-:W3:Y:S02]  /*12f0*/  F2I.S64.TRUNC R4, R4 ;  /* 0x0000000400047311 */ /* 0x000ee4000020d900 */
[----:B---3--:R-:W-:Y:S05]  /*1300*/  BRA `(.L_x_37190) ;  /* 0x0000000800d87947 */ /* 0x008fea0003800000 */
.L_x_37193:
        /* <DEDUP_REMOVED lines=9> */
.L_x_37196:
[----:B------:R-:W2:Y:S02]  /*13a0*/  LDG.E.U16 R6, desc[UR36][R6.64] ;  /* 0x0000002406067981 */ /* 0x000ea4000c1e1500 */
[----:B--2---:R-:W-:-:S06]  /*13b0*/  HADD2.F32 R4, -RZ, R6.H0_H0 ;  /* 0x20000006ff047230 */ /* 0x004fcc0000004100 */
[----:B------:R-:W3:Y:S02]  /*13c0*/  F2I.S64.TRUNC R4, R4 ;  /* 0x0000000400047311 */ /* 0x000ee4000020d900 */
[----:B---3--:R-:W-:Y:S05]  /*13d0*/  BRA `(.L_x_37190) ;  /* 0x0000000800a47947 */ /* 0x008fea0003800000 */
.L_x_37195:
[----:B------:R-:W2:Y:S02]  /*13e0*/  LDG.E.64 R4, desc[UR36][R6.64] ;  /* 0x0000002406047981 */ /* 0x000ea4000c1e1b00 */
[----:B--2---:R-:W3:Y:S02]  /*13f0*/  F2I.S64.F64.TRUNC R4, R4 ;  /* 0x0000000400047311 */ /* 0x004ee4000030d900 */
[----:B---3--:R-:W-:Y:S05]  /*1400*/  BRA `(.L_x_37190) ;  /* 0x0000000800987947 */ /* 0x008fea0003800000 */
.L_x_37185:
        /* <DEDUP_REMOVED lines=13> */
.L_x_37199:
[----:B------:R-:W2:Y:S02]  /*14e0*/  LDG.E.64 R4, desc[UR36][R6.64] ;  /* 0x0000002406047981 */ /* 0x000ea4000c1e1b00 */
[----:B--2---:R-:W0:Y:S02]  /*14f0*/  F2I.S64.F64.TRUNC R4, R4 ;  /* 0x0000000400047311 */ /* 0x004e24000030d900 */
[----:B0-----:R-:W-:Y:S05]  /*1500*/  BRA `(.L_x_37190) ;  /* 0x0000000800587947 */ /* 0x001fea0003800000 */
.L_x_37198:
        /* <DEDUP_REMOVED lines=26> */
.L_x_37201:
        /* <DEDUP_REMOVED lines=14> */
.L_x_37200:
[----:B------:R-:W2:Y:S02]  /*1790*/  LDG.E.U16 R4, desc[UR36][R6.64] ;  /* 0x0000002406047981 */ /* 0x000ea4000c1e1500 */
[----:B--2---:R-:W-:-:S06]  /*17a0*/  IMAD.U32 R4, R4, 0x10000, RZ ;  /* 0x0001000004047824 */ /* 0x004fcc00078e00ff */
[----:B------:R-:W0:Y:S02]  /*17b0*/  F2I.S64.TRUNC R4, R4 ;  /* 0x0000000400047311 */ /* 0x000e24000020d900 */
[----:B0-----:R-:W-:Y:S05]  /*17c0*/  BRA `(.L_x_37190) ;  /* 0x0000000400a87947 */ /* 0x001fea0003800000 */
.L_x_37197:
        /* <DEDUP_REMOVED lines=11> */
.L_x_37204:
        /* <DEDUP_REMOVED lines=21> */
.L_x_37208:
[----:B------:R-:W-:Y:S05]  /*19d0*/  BSYNC.RECONVERGENT B1 ;  /* 0x0000000000017941 */ /* 0x000fea0003800200 */
.L_x_37207:
[----:B------:R-:W-:Y:S01]  /*19e0*/  IMAD.SHL.U32 R0, R0, 0x100000, RZ ;  /* 0x0010000000007824 */ /* 0x000fe200078e00ff */
[----:B------:R-:W-:-:S04]  /*19f0*/  LEA R3, R3, 0x3b800000, 0x17 ;  /* 0x3b80000003037811 */ /* 0x000fc800078eb8ff */
[----:B------:R-:W-:-:S07]  /*1a00*/  LOP3.LUT R4, R3, R0, R7, 0xfe, !PT ;  /* 0x0000000003047212 */ /* 0x000fce00078efe07 */
.L_x_37206:
[----:B------:R-:W-:Y:S05]  /*1a10*/  BSYNC.RECONVERGENT B0 ;  /* 0x0000000000007941 */ /* 0x000fea0003800200 */
.L_x_37205:
[----:B------:R-:W2:Y:S02]  /*1a20*/  F2I.S64.TRUNC R4, R4 ;  /* 0x0000000400047311 */ /* 0x000ea4000020d900 */
[----:B--2---:R-:W-:Y:S05]  /*1a30*/  BRA `(.L_x_37190) ;  /* 0x00000004000c7947 */ /* 0x004fea0003800000 */
.L_x_37203:
        /* <DEDUP_REMOVED lines=21> */
.L_x_37212:
[----:B------:R-:W-:Y:S05]  /*1b90*/  BSYNC.RECONVERGENT B1 ;  /* 0x0000000000017941 */ /* 0x000fea0003800200 */
.L_x_37211:
[----:B------:R-:W-:Y:S01]  /*1ba0*/  IMAD.SHL.U32 R0, R0, 0x200000, RZ ;  /* 0x0020000000007824 */ /* 0x000fe200078e00ff */
[----:B------:R-:W-:-:S04]  /*1bb0*/  LEA R3, R3, 0x37800000, 0x17 ;  /* 0x3780000003037811 */ /* 0x000fc800078eb8ff */
[----:B------:R-:W-:-:S07]  /*1bc0*/  LOP3.LUT R4, R3, R0, R7, 0xfe, !PT ;  /* 0x0000000003047212 */ /* 0x000fce00078efe07 */
.L_x_37210:
[----:B------:R-:W-:Y:S05]  /*1bd0*/  BSYNC.RECONVERGENT B0 ;  /* 0x0000000000007941 */ /* 0x000fea0003800200 */
.L_x_37209:
[----:B------:R-:W2:Y:S02]  /*1be0*/  F2I.S64.TRUNC R4, R4 ;  /* 0x0000000400047311 */ /* 0x000ea4000020d900 */
[----:B--2---:R-:W-:Y:S05]  /*1bf0*/  BRA `(.L_x_37190) ;  /* 0x00000000009c7947 */ /* 0x004fea0003800000 */
.L_x_37202:
        /* <DEDUP_REMOVED lines=14> */
.L_x_37216:
[----:B------:R-:W-:Y:S05]  /*1ce0*/  BSYNC.RECONVERGENT B0 ;  /* 0x0000000000007941 */ /* 0x000fea0003800200 */
.L_x_37215:
[----:B------:R-:W2:Y:S02]  /*1cf0*/  F2I.S64.TRUNC R4, R4 ;  /* 0x0000000400047311 */ /* 0x000ea4000020d900 */
[----:B--2---:R-:W-:Y:S05]  /*1d00*/  BRA `(.L_x_37190) ;  /* 0x0000000000587947 */ /* 0x004fea0003800000 */
.L_x_37189:
        /* <DEDUP_REMOVED lines=16> */
.L_x_37217:
[----:B------:R-:W-:Y:S01]  /*1e10*/  CS2R R4, SRZ ;  /* 0x0000000000047805 */ /* 0x000fe2000001ff00 */
[----:B------:R-:W-:Y:S06]  /*1e20*/  BRA `(.L_x_37190) ;  /* 0x0000000000107947 */ /* 0x000fec0003800000 */
.L_x_37214:
[----:B------:R1:W5:Y:S01]  /*1e30*/  LDG.E.64 R4, desc[UR36][R6.64] ;  /* 0x0000002406047981 */ /* 0x000362000c1e1b00 */
[----:B------:R-:W-:Y:S05]  /*1e40*/  BRA `(.L_x_37190) ;  /* 0x0000000000087947 */ /* 0x000fea0003800000 */
.L_x_37213:
[----:B------:R0:W5:Y:S01]  /*1e50*/  LDG.E R4, desc[UR36][R6.64] ;  /* 0x0000002406047981 */ /* 0x000162000c1e1900 */
[----:B------:R-:W-:-:S07]  /*1e60*/  IMAD.MOV.U32 R5, RZ, RZ, RZ ;  /* 0x000000ffff057224 */ /* 0x000fce00078e00ff */
.L_x_37190:
[----:B-----5:R-:W-:Y:S01]  /*1e70*/  ISETP.NE.U32.AND P0, PT, R4, RZ, PT ;  /* 0x000000ff0400720c */ /* 0x020fe20003f05070 */
[----:B------:R-:W-:-:S03]  /*1e80*/  VIADD R19, R19, 0x80 ;  /* 0x0000008013137836 */ /* 0x000fc60000000000 */
[----:B------:R-:W-:-:S04]  /*1e90*/  ISETP.NE.AND.EX P0, PT, R5, RZ, PT, P0 ;  /* 0x000000ff0500720c */ /* 0x000fc80003f05300 */
[----:B------:R-:W-:-:S09]  /*1ea0*/  P2R R22, PR, RZ, 0x1 ;  /* 0x00000001ff167803 */ /* 0x000fd20000000000 */
.L_x_37184:
[----:B------:R-:W-:Y:S05]  /*1eb0*/  BSYNC.RECONVERGENT B6 ;  /* 0x0000000000067941 */ /* 0x000fea0003800200 */
.L_x_37183:
        /* <DEDUP_REMOVED lines=25> */
.L_x_37223:
[----:B------:R4:W5:Y:S01]  /*2050*/  LDG.E.U8 R4, desc[UR36][R6.64] ;  /* 0x0000002406047981 */ /* 0x000962000c1e1100 */
[----:B------:R-:W-:Y:S01]  /*2060*/  IMAD.MOV.U32 R5, RZ, RZ, RZ ;  /* 0x000000ffff057224 */ /* 0x000fe200078e00ff */
[----:B------:R-:W-:Y:S06]  /*2070*/  BRA `(.L_x_37225) ;  /* 0x0000000c00447947 */ /* 0x000fec0003800000 */
.L_x_37222:
        /* <DEDUP_REMOVED lines=8> */
.L_x_37227:
[----:B------:R-:W2:Y:S02]  /*2100*/  LDG.E R4, desc[UR36][R6.64] ;  /* 0x0000002406047981 */ /* 0x000ea4000c1e1900 */
[----:B--2---:R-:W-:Y:S01]  /*2110*/  SHF.R.S32.HI R5, RZ, 0x1f, R4 ;  /* 0x0000001fff057819 */ /* 0x004fe20000011404 */
[----:B------:R-:W-:Y:S06]  /*2120*/  BRA `(.L_x_37225) ;  /* 0x0000000c00187947 */ /* 0x000fec0003800000 */
.L_x_37226:
[----:B------:R-:W2:Y:S02]  /*2130*/  LDG.E.S16 R4, desc[UR36][R6.64] ;  /* 0x0000002406047981 */ /* 0x000ea4000c1e1700 */
[----:B--2---:R-:W-:Y:S01]  /*2140*/  SHF.R.S32.HI R5, RZ, 0x1f, R4 ;  /* 0x0000001fff057819 */ /* 0x004fe20000011404 */
[----:B------:R-:W-:Y:S06]  /*2150*/  BRA `(.L_x_37225) ;  /* 0x0000000c000c7947 */ /* 0x000fec0003800000 */
.L_x_37221:
        /* <DEDUP_REMOVED lines=9> */
.L_x_37229:
[----:B------:R-:W2:Y:S02]  /*21f0*/  LDG.E.U16 R6, desc[UR36][R6.64] ;  /* 0x0000002406067981 */ /* 0x000ea4000c1e1500 */
[----:B--2---:R-:W-:-:S06]  /*2200*/  HADD2.F32 R4, -RZ, R6.H0_H0 ;  /* 0x20000006ff047230 */ /* 0x004fcc0000004100 */
[----:B------:R-:W3:Y:S02]  /*2210*/  F2I.S64.TRUNC R4, R4 ;  /* 0x0000000400047311 */ /* 0x000ee4000020d900 */
[----:B---3--:R-:W-:Y:S05]  /*2220*/  BRA `(.L_x_37225) ;  /* 0x0000000800d87947 */ /* 0x008fea0003800000 */
.L_x_37228:
        /* <DEDUP_REMOVED lines=9> */
.L_x_37231:
[----:B------:R-:W2:Y:S02]  /*22c0*/  LDG.E.U16 R6, desc[UR36][R6.64] ;  /* 0x0000002406067981 */ /* 0x000ea4000c1e1500 */
[----:B--2---:R-:W-:-:S06]  /*22d0*/  HADD2.F32 R4, -RZ, R6.H0_H0 ;  /* 0x20000006ff047230 */ /* 0x004fcc0000004100 */
[----:B------:R-:W3:Y:S02]  /*22e0*/  F2I.S64.TRUNC R4, R4 ;  /* 0x0000000400047311 */ /* 0x000ee4000020d900 */
[----:B---3--:R-:W-:Y:S05]  /*22f0*/  BRA `(.L_x_37225) ;  /* 0x0000000800a47947 */ /* 0x008fea0003800000 */
.L_x_37230:
[----:B------:R-:W2:Y:S02]  /*2300*/  LDG.E.64 R4, desc[UR36][R6.64] ;  /* 0x0000002406047981 */ /* 0x000ea4000c1e1b00 */
[----:B--2---:R-:W3:Y:S02]  /*2310*/  F2I.S64.F64.TRUNC R4, R4 ;  /* 0x0000000400047311 */ /* 0x004ee4000030d900 */
[----:B---3--:R-:W-:Y:S05]  /*2320*/  BRA `(.L_x_37225) ;  /* 0x0000000800987947 */ /* 0x008fea0003800000 */
.L_x_37220:
        /* <DEDUP_REMOVED lines=13> */
.L_x_37234:
[----:B------:R-:W2:Y:S02]  /*2400*/  LDG.E.64 R4, desc[UR36][R6.64] ;  /* 0x0000002406047981 */ /* 0x000ea4000c1e1b00 */
[----:B--2---:R-:W3:Y:S02]  /*2410*/  F2I.S64.F64.TRUNC R4, R4 ;  /* 0x0000000400047311 */ /* 0x004ee4000030d900 */
[----:B---3--:R-:W-:Y:S05]  /*2420*/  BRA `(.L_x_37225) ;  /* 0x0000000800587947 */ /* 0x008fea0003800000 */
.L_x_37233:
        /* <DEDUP_REMOVED lines=26> */
.L_x_37236:
        /* <DEDUP_REMOVED lines=14> */
.L_x_37235:
[----:B------:R-:W2:Y:S02]  /*26b0*/  LDG.E.U16 R4, desc[UR36][R6.64] ;  /* 0x0000002406047981 */ /* 0x000ea4000c1e1500 */
[----:B--2---:R-:W-:-:S06]  /*26c0*/  IMAD.U32 R4, R4, 0x10000, RZ ;  /* 0x0001000004047824 */ /* 0x004fcc00078e00ff */
[----:B------:R-:W3:Y:S02]  /*26d0*/  F2I.S64.TRUNC R4, R4 ;  /* 0x0000000400047311 */ /* 0x000ee4000020d900 */
[----:B---3--:R-:W-:Y:S05]  /*26e0*/  BRA `(.L_x_37225) ;  /* 0x0000000400a87947 */ /* 0x008fea0003800000 */
.L_x_37232:
        /* <DEDUP_REMOVED lines=11> */
.L_x_37239:
        /* <DEDUP_REMOVED lines=21> */
.L_x_37243:
[----:B------:R-:W-:Y:S05]  /*28f0*/  BSYNC.RECONVERGENT B1 ;  /* 0x0000000000017941 */ /* 0x000fea0003800200 */
.L_x_37242:
[----:B------:R-:W-:Y:S01]  /*2900*/  IMAD.SHL.U32 R0, R0, 0x100000, RZ ;  /* 0x0010000000007824 */ /* 0x000fe200078e00ff */
[----:B------:R-:W-:-:S04]  /*2910*/  LEA R3, R3, 0x3b800000, 0x17 ;  /* 0x3b80000003037811 */ /* 0x000fc800078eb8ff */
[----:B------:R-:W-:-:S07]  /*2920*/  LOP3.LUT R4, R3, R0, R7, 0xfe, !PT ;  /* 0x0000000003047212 */ /* 0x000fce00078efe07 */
.L_x_37241:
[----:B------:R-:W-:Y:S05]  /*2930*/  BSYNC.RECONVERGENT B0 ;  /* 0x0000000000007941 */ /* 0x000fea0003800200 */
.L_x_37240:
[----:B------:R-:W1:Y:S02]  /*2940*/  F2I.S64.TRUNC R4, R4 ;  /* 0x0000000400047311 */ /* 0x000e64000020d900 */
[----:B-1----:R-:W-:Y:S05]  /*2950*/  BRA `(.L_x_37225) ;  /* 0x00000004000c7947 */ /* 0x002fea0003800000 */
.L_x_37238:
        /* <DEDUP_REMOVED lines=21> */
.L_x_37247:
[----:B------:R-:W-:Y:S05]  /*2ab0*/  BSYNC.RECONVERGENT B1 ;  /* 0x0000000000017941 */ /* 0x000fea0003800200 */
.L_x_37246:
[----:B------:R-:W-:Y:S01]  /*2ac0*/  IMAD.SHL.U32 R0, R0, 0x200000, RZ ;  /* 0x0020000000007824 */ /* 0x000fe200078e00ff */
[----:B------:R-:W-:-:S04]  /*2ad0*/  LEA R3, R3, 0x37800000, 0x17 ;  /* 0x3780000003037811 */ /* 0x000fc800078eb8ff */
[----:B------:R-:W-:-:S07]  /*2ae0*/  LOP3.LUT R4, R3, R0, R7, 0xfe, !PT ;  /* 0x0000000003047212 */ /* 0x000fce00078efe07 */
.L_x_37245:
[----:B------:R-:W-:Y:S05]  /*2af0*/  BSYNC.RECONVERGENT B0 ;  /* 0x0000000000007941 */ /* 0x000fea0003800200 */
.L_x_37244:
[----:B------:R-:W1:Y:S02]  /*2b00*/  F2I.S64.TRUNC R4, R4 ;  /* 0x0000000400047311 */ /* 0x000e64000020d900 */
[----:B-1----:R-:W-:Y:S05]  /*2b10*/  BRA `(.L_x_37225) ;  /* 0x00000000009c7947 */ /* 0x002fea0003800000 */
.L_x_37237:
        /* <DEDUP_REMOVED lines=14> */
.L_x_37251:
[----:B------:R-:W-:Y:S05]  /*2c00*/  BSYNC.RECONVERGENT B0 ;  /* 0x0000000000007941 */ /* 0x000fea0003800200 */
.L_x_37250:
[----:B------:R-:W2:Y:S02]  /*2c10*/  F2I.S64.TRUNC R4, R4 ;  /* 0x0000000400047311 */ /* 0x000ea4000020d900 */
[----:B--2---:R-:W-:Y:S05]  /*2c20*/  BRA `(.L_x_37225) ;  /* 0x0000000000587947 */ /* 0x004fea0003800000 */
.L_x_37224:
        /* <DEDUP_REMOVED lines=16> */
.L_x_37252:
[----:B------:R-:W-:Y:S01]  /*2d30*/  CS2R R4, SRZ ;  /* 0x0000000000047805 */ /* 0x000fe2000001ff00 */
[----:B------:R-:W-:Y:S06]  /*2d40*/  BRA `(.L_x_37225) ;  /* 0x0000000000107947 */ /* 0x000fec0003800000 */
.L_x_37249:
[----:B------:R2:W5:Y:S01]  /*2d50*/  LDG.E.64 R4, desc[UR36][R6.64] ;  /* 0x0000002406047981 */ /* 0x000562000c1e1b00 */
[----:B------:R-:W-:Y:S05]  /*2d60*/  BRA `(.L_x_37225) ;  /* 0x0000000000087947 */ /* 0x000fea0003800000 */
.L_x_37248:
[----:B------:R1:W5:Y:S01]  /*2d70*/  LDG.E R4, desc[UR36][R6.64] ;  /* 0x0000002406047981 */ /* 0x000362000c1e1900 */
[----:B------:R-:W-:-:S07]  /*2d80*/  IMAD.MOV.U32 R5, RZ, RZ, RZ ;  /* 0x000000ffff057224 */ /* 0x000fce00078e00ff */
.L_x_37225:
[----:B-----5:R-:W-:Y:S01]  /*2d90*/  ISETP.NE.U32.AND P0, PT, R4, RZ, PT ;  /* 0x000000ff0400720c */ /* 0x020fe20003f05070 */
[----:B------:R-:W-:-:S03]  /*2da0*/  VIADD R19, R19, 0x80 ;  /* 0x0000008013137836 */ /* 0x000fc60000000000 */
[----:B------:R-:W-:-:S04]  /*2db0*/  ISETP.NE.AND.EX P0, PT, R5, RZ, PT, P0 ;  /* 0x000000ff0500720c */ /* 0x000fc80003f05300 */
[----:B------:R-:W-:-:S09]  /*2dc0*/  P2R R23, PR, RZ, 0x1 ;  /* 0x00000001ff177803 */ /* 0x000fd20000000000 */
.L_x_37219:
[----:B------:R-:W-:Y:S05]  /*2dd0*/  BSYNC.RECONVERGENT B6 ;  /* 0x0000000000067941 */ /* 0x000fea0003800200 */
.L_x_37218:
        /* <DEDUP_REMOVED lines=24> */
.L_x_37258:
[----:B------:R4:W5:Y:S01]  /*2f60*/  LDG.E.U8 R4, desc[UR36][R6.64] ;  /* 0x0000002406047981 */ /* 0x000962000c1e1100 */
[----:B------:R-:W-:Y:S01]  /*2f70*/  IMAD.MOV.U32 R5, RZ, RZ, RZ ;  /* 0x000000ffff057224 */ /* 0x000fe200078e00ff */
[----:B------:R-:W-:Y:S06]  /*2f80*/  BRA `(.L_x_37260) ;  /* 0x0000000c00447947 */ /* 0x000fec0003800000 */
.L_x_37257:
        /* <DEDUP_REMOVED lines=8> */
.L_x_37262:
[----:B------:R-:W2:Y:S02]  /*3010*/  LDG.E R4, desc[UR36][R6.64] ;  /* 0x0000002406047981 */ /* 0x000ea4000c1e1900 */
[----:B--2---:R-:W-:Y:S01]  /*3020*/  SHF.R.S32.HI R5, RZ, 0x1f, R4 ;  /* 0x0000001fff057819 */ /* 0x004fe20000011404 */
[----:B------:R-:W-:Y:S06]  /*3030*/  BRA `(.L_x_37260) ;  /* 0x0000000c00187947 */ /* 0x000fec0003800000 */
.L_x_37261:
[----:B------:R-:W2:Y:S02]  /*3040*/  LDG.E.S16 R4, desc[UR36][R6.64] ;  /* 0x0000002406047981 */ /* 0x000ea4000c1e1700 */
[----:B--2---:R-:W-:Y:S01]  /*3050*/  SHF.R.S32.HI R5, RZ, 0x1f, R4 ;  /* 0x0000001fff057819 */ /* 0x004fe20000011404 */
[----:B------:R-:W-:Y:S06]  /*3060*/  BRA `(.L_x_37260) ;  /* 0x0000000c000c7947 */ /* 0x000fec0003800000 */
.L_x_37256:
        /* <DEDUP_REMOVED lines=9> */
.L_x_37264:
[----:B------:R-:W2:Y:S02]  /*3100*/  LDG.E.U16 R6, desc[UR36][R6.64] ;  /* 0x0000002406067981 */ /* 0x000ea4000c1e1500 */
[----:B--2---:R-:W-:-:S06]  /*3110*/  HADD2.F32 R4, -RZ, R6.H0_H0 ;  /* 0x20000006ff047230 */ /* 0x004fcc0000004100 */
[----:B------:R-:W3:Y:S02]  /*3120*/  F2I.S64.TRUNC R4, R4 ;  /* 0x0000000400047311 */ /* 0x000ee4000020d900 */
[----:B---3--:R-:W-:Y:S05]  /*3130*/  BRA `(.L_x_37260) ;  /* 0x0000000800d87947 */ /* 0x008fea0003800000 */
.L_x_37263:
        /* <DEDUP_REMOVED lines=9> */
.L_x_37266:
[----:B------:R-:W2:Y:S02]  /*31d0*/  LDG.E.U16 R6, desc[UR36][R6.64] ;  /* 0x0000002406067981 */ /* 0x000ea4000c1e1500 */
[----:B--2---:R-:W-:-:S06]  /*31e0*/  HADD2.F32 R4, -RZ, R6.H0_H0 ;  /* 0x20000006ff047230 */ /* 0x004fcc0000004100 */
[----:B------:R-:W3:Y:S02]  /*31f0*/  F2I.S64.TRUNC R4, R4 ;  /* 0x0000000400047311 */ /* 0x000ee4000020d900 */
[----:B---3--:R-:W-:Y:S05]  /*3200*/  BRA `(.L_x_37260) ;  /* 0x0000000800a47947 */ /* 0x008fea0003800000 */
.L_x_37265:
[----:B------:R-:W2:Y:S02]  /*3210*/  LDG.E.64 R4, desc[UR36][R6.64] ;  /* 0x0000002406047981 */ /* 0x000ea4000c1e1b00 */
[----:B--2---:R-:W3:Y:S02]  /*3220*/  F2I.S64.F64.TRUNC R4, R4 ;  /* 0x0000000400047311 */ /* 0x004ee4000030d900 */
[----:B---3--:R-:W-:Y:S05]  /*3230*/  BRA `(.L_x_37260) ;  /* 0x0000000800987947 */ /* 0x008fea0003800000 */
.L_x_37255:
        /* <DEDUP_REMOVED lines=13> */
.L_x_37269:
[----:B------:R-:W2:Y:S02]  /*3310*/  LDG.E.64 R4, desc[UR36][R6.64] ;  /* 0x0000002406047981 */ /* 0x000ea4000c1e1b00 */
[----:B--2---:R-:W3:Y:S02]  /*3320*/  F2I.S64.F64.TRUNC R4, R4 ;  /* 0x0000000400047311 */ /* 0x004ee4000030d900 */
[----:B---3--:R-:W-:Y:S05]  /*3330*/  BRA `(.L_x_37260) ;  /* 0x0000000800587947 */ /* 0x008fea0003800000 */
.L_x_37268:
        /* <DEDUP_REMOVED lines=26> */
.L_x_37271:
        /* <DEDUP_REMOVED lines=14> */
.L_x_37270:
[----:B------:R-:W2:Y:S02]  /*35c0*/  LDG.E.U16 R4, desc[UR36][R6.64] ;  /* 0x0000002406047981 */ /* 0x000ea4000c1e1500 */
[----:B--2---:R-:W-:-:S06]  /*35d0*/  IMAD.U32 R4, R4, 0x10000, RZ ;  /* 0x0001000004047824 */ /* 0x004fcc00078e00ff */
[----:B------:R-:W3:Y:S02]  /*35e0*/  F2I.S64.TRUNC R4, R4 ;  /* 0x0000000400047311 */ /* 0x000ee4000020d900 */
[----:B---3--:R-:W-:Y:S05]  /*35f0*/  BRA `(.L_x_37260) ;  /* 0x0000000400a87947 */ /* 0x008fea0003800000 */
.L_x_37267:
        /* <DEDUP_REMOVED lines=11> */
.L_x_37274:
        /* <DEDUP_REMOVED lines=21> */
.L_x_37278:
[----:B------:R-:W-:Y:S05]  /*3800*/  BSYNC.RECONVERGENT B1 ;  /* 0x0000000000017941 */ /* 0x000fea0003800200 */
.L_x_37277:
[----:B------:R-:W-:Y:S01]  /*3810*/  IMAD.SHL.U32 R0, R0, 0x100000, RZ ;  /* 0x0010000000007824 */ /* 0x000fe200078e00ff */
[----:B------:R-:W-:-:S04]  /*3820*/  LEA R3, R3, 0x3b800000, 0x17 ;  /* 0x3b80000003037811 */ /* 0x000fc800078eb8ff */
[----:B------:R-:W-:-:S07]  /*3830*/  LOP3.LUT R4, R3, R0, R7, 0xfe, !PT ;  /* 0x0000000003047212 */ /* 0x000fce00078efe07 */
.L_x_37276:
[----:B------:R-:W-:Y:S05]  /*3840*/  BSYNC.RECONVERGENT B0 ;  /* 0x0000000000007941 */ /* 0x000fea0003800200 */
.L_x_37275:
[----:B------:R-:W0:Y:S02]  /*3850*/  F2I.S64.TRUNC R4, R4 ;  /* 0x0000000400047311 */ /* 0x000e24000020d900 */
[----:B0-----:R-:W-:Y:S05]  /*3860*/  BRA `(.L_x_37260) ;  /* 0x00000004000c7947 */ /* 0x001fea0003800000 */
.L_x_37273:
        /* <DEDUP_REMOVED lines=21> */
.L_x_37282:
[----:B------:R-:W-:Y:S05]  /*39c0*/  BSYNC.RECONVERGENT B1 ;  /* 0x0000000000017941 */ /* 0x000fea0003800200 */
.L_x_37281:
[----:B------:R-:W-:Y:S01]  /*39d0*/  IMAD.SHL.U32 R0, R0, 0x200000, RZ ;  /* 0x0020000000007824 */ /* 0x000fe200078e00ff */
[----:B------:R-:W-:-:S04]  /*39e0*/  LEA R3, R3, 0x37800000, 0x17 ;  /* 0x3780000003037811 */ /* 0x000fc800078eb8ff */
[----:B------:R-:W-:-:S07]  /*39f0*/  LOP3.LUT R4, R3, R0, R7, 0xfe, !PT ;  /* 0x0000000003047212 */ /* 0x000fce00078efe07 */
.L_x_37280:
[----:B------:R-:W-:Y:S05]  /*3a00*/  BSYNC.RECONVERGENT B0 ;  /* 0x0000000000007941 */ /* 0x000fea0003800200 */
.L_x_37279:
[----:B------:R-:W1:Y:S02]  /*3a10*/  F2I.S64.TRUNC R4, R4 ;  /* 0x0000000400047311 */ /* 0x000e64000020d900 */
[----:B-1----:R-:W-:Y:S05]  /*3a20*/  BRA `(.L_x_37260) ;  /* 0x00000000009c7947 */ /* 0x002fea0003800000 */
.L_x_37272:
        /* <DEDUP_REMOVED lines=14> */
.L_x_37286:
[----:B------:R-:W-:Y:S05]  /*3b10*/  BSYNC.RECONVERGENT B0 ;  /* 0x0000000000007941 */ /* 0x000fea0003800200 */
.L_x_37285:
[----:B------:R-:W2:Y:S02]  /*3b20*/  F2I.S64.TRUNC R4, R4 ;  /* 0x0000000400047311 */ /* 0x000ea4000020d900 */
[----:B--2---:R-:W-:Y:S05]  /*3b30*/  BRA `(.L_x_37260) ;  /* 0x0000000000587947 */ /* 0x004fea0003800000 */
.L_x_37259:
        /* <DEDUP_REMOVED lines=16> */
.L_x_37287:
[----:B------:R-:W-:Y:S01]  /*3c40*/  CS2R R4, SRZ ;  /* 0x0000000000047805 */ /* 0x000fe2000001ff00 */
[----:B------:R-:W-:Y:S06]  /*3c50*/  BRA `(.L_x_37260) ;  /* 0x0000000000107947 */ /* 0x000fec0003800000 */
.L_x_37284:
[----:B------:R2:W5:Y:S01]  /*3c60*/  LDG.E.64 R4, desc[UR36][R6.64] ;  /* 0x0000002406047981 */ /* 0x000562000c1e1b00 */
[----:B------:R-:W-:Y:S05]  /*3c70*/  BRA `(.L_x_37260) ;  /* 0x0000000000087947 */ /* 0x000fea0003800000 */
.L_x_37283:
[----:B------:R1:W5:Y:S01]  /*3c80*/  LDG.E R4, desc[UR36][R6.64] ;  /* 0x0000002406047981 */ /* 0x000362000c1e1900 */
[----:B------:R-:W-:-:S07]  /*3c90*/  IMAD.MOV.U32 R5, RZ, RZ, RZ ;  /* 0x000000ffff057224 */ /* 0x000fce00078e00ff */
.L_x_37260:
[----:B-----5:R-:W-:-:S04]  /*3ca0*/  ISETP.NE.U32.AND P1, PT, R4, RZ, PT ;  /* 0x000000ff0400720c */ /* 0x020fc80003f25070 */
[----:B------:R-:W-:-:S13]  /*3cb0*/  ISETP.NE.AND.EX P1, PT, R5, RZ, PT, P1 ;  /* 0x000000ff0500720c */ /* 0x000fda0003f25310 */
.L_x_37254:
[----:B------:R-:W-:Y:S05]  /*3cc0*/  BSYNC.RECONVERGENT B6 ;  /* 0x0000000000067941 */ /* 0x000fea0003800200 */
.L_x_37253:
        /* <DEDUP_REMOVED lines=8> */
[----:B------:R-:W-:Y:S02]  /*3d50*/  ISETP.NE.AND.EX P2, PT, RZ, UR5, P2, P0 ;  /* 0x00000005ff007c0c */ /* 0x000fe40009745300 */
[----:B------:R-:W-:Y:S02]  /*3d60*/  ISETP.NE.AND.EX P3, PT, RZ, UR5, P3, P0 ;  /* 0x00000005ff007c0c */ /* 0x000fe40009f65300 */
[----:B------:R-:W-:Y:S02]  /*3d70*/  ISETP.NE.AND.EX P4, PT, RZ, UR5, P4, P0 ;  /* 0x00000005ff007c0c */ /* 0x000fe4000a785300 */
[----:B------:R-:W-:Y:S02]  /*3d80*/  ISETP.NE.AND.EX P1, PT, RZ, UR5, P1, P0 ;  /* 0x00000005ff007c0c */ /* 0x000fe40008f25300 */
        /* <DEDUP_REMOVED lines=28> */
.L_x_37295:
[----:B------:R0:W-:Y:S01]  /*3f50*/  STG.E.U8 desc[UR36][R8.64], R11 ;  /* 0x0000000b08007986 */ /* 0x0001e2000c101124 */
[----:B------:R-:W-:Y:S05]  /*3f60*/  BRA `(.L_x_37297) ;  /* 0x0000000c00087947 */ /* 0x000fea0003800000 */
.L_x_37294:
        /* <DEDUP_REMOVED lines=10> */
.L_x_37299:
[----:B------:R0:W-:Y:S01]  /*4010*/  STG.E desc[UR36][R8.64], R11 ;  /* 0x0000000b08007986 */ /* 0x0001e2000c101924 */
[----:B------:R-:W-:Y:S05]  /*4020*/  BRA `(.L_x_37297) ;  /* 0x0000000800d87947 */ /* 0x000fea0003800000 */
.L_x_37298:
[----:B------:R0:W-:Y:S01]  /*4030*/  STG.E.U16 desc[UR36][R8.64], R11 ;  /* 0x0000000b08007986 */ /* 0x0001e2000c101524 */
[----:B------:R-:W-:Y:S05]  /*4040*/  BRA `(.L_x_37297) ;  /* 0x0000000800d07947 */ /* 0x000fea0003800000 */
.L_x_37293:
        /* <DEDUP_REMOVED lines=9> */
.L_x_37301:
[----:B------:R-:W0:Y:S02]  /*40e0*/  I2F.S16 R0, R11 ;  /* 0x0000000b00007306 */ /* 0x000e240000101400 */
[----:B0-----:R-:W-:-:S05]  /*40f0*/  F2FP.F16.F32.PACK_AB R0, RZ, R0 ;  /* 0x00000000ff00723e */ /* 0x001fca00000000ff */
[----:B------:R0:W-:Y:S01]  /*4100*/  STG.E.U16 desc[UR36][R8.64], R0 ;  /* 0x0000000008007986 */ /* 0x0001e2000c101524 */
[----:B------:R-:W-:Y:S05]  /*4110*/  BRA `(.L_x_37297) ;  /* 0x00000008009c7947 */ /* 0x000fea0003800000 */
.L_x_37300:
        /* <DEDUP_REMOVED lines=10> */
.L_x_37303:
[----:B------:R-:W0:Y:S02]  /*41c0*/  I2F.S16 R11, R11 ;  /* 0x0000000b000b7306 */ /* 0x000e240000101400 */
[----:B0-----:R-:W-:-:S04]  /*41d0*/  F2FP.F16.F32.PACK_AB R3, RZ, R11 ;  /* 0x0000000bff03723e */ /* 0x001fc800000000ff */
[----:B------:R-:W-:-:S05]  /*41e0*/  PRMT R3, R3, 0x5410, RZ ;  /* 0x0000541003037816 */ /* 0x000fca00000000ff */
[----:B------:R0:W-:Y:S01]  /*41f0*/  STG.E desc[UR36][R8.64], R3 ;  /* 0x0000000308007986 */ /* 0x0001e2000c101924 */
[----:B------:R-:W-:Y:S05]  /*4200*/  BRA `(.L_x_37297) ;  /* 0x0000000800607947 */ /* 0x000fea0003800000 */
.L_x_37302:
[----:B------:R-:W0:Y:S02]  /*4210*/  I2F.F64.S16 R4, R11 ;  /* 0x0000000b00047312 */ /* 0x000e240000101c00 */
[----:B0-----:R0:W-:Y:S01]  /*4220*/  STG.E.64 desc[UR36][R8.64], R4 ;  /* 0x0000000408007986 */ /* 0x0011e2000c101b24 */
[----:B------:R-:W-:Y:S05]  /*4230*/  BRA `(.L_x_37297) ;  /* 0x0000000800547947 */ /* 0x000fea0003800000 */
.L_x_37292:
        /* <DEDUP_REMOVED lines=10> */
.L_x_37306:
[----:B--234-:R-:W-:Y:S01]  /*42e0*/  CS2R R6, SRZ ;  /* 0x0000000000067805 */ /* 0x01cfe2000001ff00 */
[----:B------:R-:W0:Y:S04]  /*42f0*/  I2F.F64.S16 R4, R11 ;  /* 0x0000000b00047312 */ /* 0x000e280000101c00 */
[----:B0-----:R0:W-:Y:S01]  /*4300*/  STG.E.128 desc[UR36][R8.64], R4 ;  /* 0x0000000408007986 */ /* 0x0011e2000c101d24 */
[----:B------:R-:W-:Y:S05]  /*4310*/  BRA `(.L_x_37297) ;  /* 0x00000008001c7947 */ /* 0x000fea0003800000 */
.L_x_37305:
        /* <DEDUP_REMOVED lines=17> */
.L_x_37310:
[----:B------:R-:W-:Y:S05]  /*4430*/  BSYNC.RECONVERGENT B0 ;  /* 0x0000000000007941 */ /* 0x000fea0003800200 */
.L_x_37309:
[----:B------:R0:W-:Y:S01]  /*4440*/  STG.E.U8 desc[UR36][R8.64], R3 ;  /* 0x0000000308007986 */ /* 0x0001e2000c101124 */
[----:B------:R-:W-:Y:S05]  /*4450*/  BRA `(.L_x_37297) ;  /* 0x0000000400cc7947 */ /* 0x000fea0003800000 */
.L_x_37308:
        /* <DEDUP_REMOVED lines=16> */
.L_x_37307:
[----:B------:R-:W0:Y:S02]  /*4560*/  I2F.S16 R0, R11 ;  /* 0x0000000b00007306 */ /* 0x000e240000101400 */
[----:B0-----:R-:W-:-:S05]  /*4570*/  F2FP.BF16.F32.PACK_AB R0, RZ, R0 ;  /* 0x00000000ff00723e */ /* 0x001fca00000010ff */
[----:B------:R0:W-:Y:S01]  /*4580*/  STG.E.U16 desc[UR36][R8.64], R0 ;  /* 0x0000000008007986 */ /* 0x0001e2000c101524 */
[----:B------:R-:W-:Y:S05]  /*4590*/  BRA `(.L_x_37297) ;  /* 0x00000004007c7947 */ /* 0x000fea0003800000 */
.L_x_37304:
        /* <DEDUP_REMOVED lines=10> */
.L_x_37313:
        /* <DEDUP_REMOVED lines=12> */
.L_x_37316:
[----:B------:R-:W-:-:S04]  /*4700*/  SHF.R.U32.HI R0, RZ, 0x14, R11 ;  /* 0x00000014ff007819 */ /* 0x000fc8000001160b */
[----:B------:R-:W-:-:S04]  /*4710*/  LOP3.LUT R0, R0, 0x1, RZ, 0xc0, !PT ;  /* 0x0000000100007812 */ /* 0x000fc800078ec0ff */
[----:B------:R-:W-:-:S04]  /*4720*/  IADD3 R0, PT, PT, R11, 0x487ffff, R0 ;  /* 0x0487ffff0b007810 */ /* 0x000fc80007ffe000 */
[----:B------:R-:W-:-:S04]  /*4730*/  SHF.R.U32.HI R0, RZ, 0x14, R0 ;  /* 0x00000014ff007819 */ /* 0x000fc80000011600 */
[----:B------:R-:W-:-:S07]  /*4740*/  LOP3.LUT R0, R0, 0xff, RZ, 0xc0, !PT ;  /* 0x000000ff00007812 */ /* 0x000fce00078ec0ff */
.L_x_37317:
[----:B------:R-:W-:-:S07]  /*4750*/  PRMT R4, R0, 0x7610, R4 ;  /* 0x0000761000047816 */ /* 0x000fce0000000004 */
.L_x_37315:
[----:B------:R-:W-:Y:S05]  /*4760*/  BSYNC.RECONVERGENT B0 ;  /* 0x0000000000007941 */ /* 0x000fea0003800200 */
.L_x_37314:
[----:B------:R0:W-:Y:S01]  /*4770*/  STG.E.U8 desc[UR36][R8.64], R4 ;  /* 0x0000000408007986 */ /* 0x0001e2000c101124 */
[----:B------:R-:W-:Y:S05]  /*4780*/  BRA `(.L_x_37297) ;  /* 0x0000000400007947 */ /* 0x000fea0003800000 */
.L_x_37312:
        /* <DEDUP_REMOVED lines=12> */
.L_x_37320:
[----:B------:R-:W-:-:S04]  /*4850*/  SHF.R.U32.HI R0, RZ, 0x15, R11 ;  /* 0x00000015ff007819 */ /* 0x000fc8000001160b */
[----:B------:R-:W-:-:S04]  /*4860*/  LOP3.LUT R0, R0, 0x1, RZ, 0xc0, !PT ;  /* 0x0000000100007812 */ /* 0x000fc800078ec0ff */
[----:B------:R-:W-:-:S04]  /*4870*/  IADD3 R0, PT, PT, R11, 0x88fffff, R0 ;  /* 0x088fffff0b007810 */ /* 0x000fc80007ffe000 */
[----:B------:R-:W-:-:S04]  /*4880*/  SHF.R.U32.HI R0, RZ, 0x15, R0 ;  /* 0x00000015ff007819 */ /* 0x000fc80000011600 */
[----:B------:R-:W-:-:S07]  /*4890*/  LOP3.LUT R0, R0, 0xff, RZ, 0xc0, !PT ;  /* 0x000000ff00007812 */ /* 0x000fce00078ec0ff */
.L_x_37321:
[----:B------:R-:W-:-:S07]  /*48a0*/  PRMT R4, R0, 0x7610, R4 ;  /* 0x0000761000047816 */ /* 0x000fce0000000004 */
.L_x_37319:
[----:B------:R-:W-:Y:S05]  /*48b0*/  BSYNC.RECONVERGENT B0 ;  /* 0x0000000000007941 */ /* 0x000fea0003800200 */
.L_x_37318:
[----:B------:R0:W-:Y:S01]  /*48c0*/  STG.E.U8 desc[UR36][R8.64], R4 ;  /* 0x0000000408007986 */ /* 0x0001e2000c101124 */
[----:B------:R-:W-:Y:S05]  /*48d0*/  BRA `(.L_x_37297) ;  /* 0x0000000000ac7947 */ /* 0x000fea0003800000 */
.L_x_37311:
[----:B------:R-:W-:-:S13]  /*48e0*/  ISETP.NE.AND P0, PT, R0, 0x1c, PT ;  /* 0x0000001c0000780c */ /* 0x000fda0003f05270 */
[----:B------:R-:W-:Y:S05]  /*48f0*/  @!P0 BRA `(.L_x_37322) ;  /* 0x0000000000a08947 */ /* 0x000fea0003800000 */
[----:B------:R-:W-:-:S13]  /*4900*/  ISETP.NE.AND P0, PT, R0, 0x1d, PT ;  /* 0x0000001d0000780c */ /* 0x000fda0003f05270 */
[----:B------:R-:W-:Y:S05]  /*4910*/  @!P0 BRA `(.L_x_37323) ;  /* 0x0000000000888947 */ /* 0x000fea0003800000 */
[----:B------:R-:W-:-:S13]  /*4920*/  ISETP.NE.AND P0, PT, R0, 0x2c, PT ;  /* 0x0000002c0000780c */ /* 0x000fda0003f05270 */
[----:B------:R-:W-:Y:S05]  /*4930*/  @!P0 BRA `(.L_x_37324) ;  /* 0x0000000000448947 */ /* 0x000fea0003800000 */
.L_x_37296:
        /* <DEDUP_REMOVED lines=16> */
.L_x_37325:
[----:B------:R-:W-:Y:S05]  /*4a40*/  BRA `(.L_x_37297) ;  /* 0x0000000000507947 */ /* 0x000fea0003800000 */
.L_x_37324:
        /* <DEDUP_REMOVED lines=15> */
.L_x_37323:
[----:B------:R-:W-:Y:S02]  /*4b40*/  IMAD.MOV.U32 R4, RZ, RZ, R11 ;  /* 0x000000ffff047224 */ /* 0x000fe400078e000b */
[----:B------:R-:W-:-:S05]  /*4b50*/  IMAD.MOV.U32 R5, RZ, RZ, RZ ;  /* 0x000000ffff057224 */ /* 0x000fca00078e00ff */
[----:B------:R0:W-:Y:S01]  /*4b60*/  STG.E.64 desc[UR36][R8.64], R4 ;  /* 0x0000000408007986 */ /* 0x0001e2000c101b24 */
[----:B------:R-:W-:Y:S05]  /*4b70*/  BRA `(.L_x_37297) ;  /* 0x0000000000047947 */ /* 0x000fea0003800000 */
.L_x_37322:
[----:B------:R0:W-:Y:S02]  /*4b80*/  STG.E desc[UR36][R8.64], R11 ;  /* 0x0000000b08007986 */ /* 0x0001e4000c101924 */
.L_x_37297:
[----:B------:R-:W-:Y:S05]  /*4b90*/  BSYNC.RECONVERGENT B6 ;  /* 0x0000000000067941 */ /* 0x000fea0003800200 */
.L_x_37291:
        /* <DEDUP_REMOVED lines=24> */
.L_x_37331:
[----:B------:R0:W-:Y:S01]  /*4d20*/  STG.E.U8 desc[UR36][R8.64], R26 ;  /* 0x0000001a08007986 */ /* 0x0001e2000c101124 */
[----:B------:R-:W-:Y:S05]  /*4d30*/  BRA `(.L_x_37333) ;  /* 0x0000000800fc7947 */ /* 0x000fea0003800000 */
.L_x_37330:
        /* <DEDUP_REMOVED lines=9> */
.L_x_37335:
[----:B------:R0:W-:Y:S01]  /*4dd0*/  STG.E desc[UR36][R8.64], R26 ;  /* 0x0000001a08007986 */ /* 0x0001e2000c101924 */
[----:B------:R-:W-:Y:S05]  /*4de0*/  BRA `(.L_x_37333) ;  /* 0x0000000800d07947 */ /* 0x000fea0003800000 */
.L_x_37334:
[----:B------:R0:W-:Y:S01]  /*4df0*/  STG.E.U16 desc[UR36][R8.64], R26 ;  /* 0x0000001a08007986 */ /* 0x0001e2000c101524 */
[----:B------:R-:W-:Y:S05]  /*4e00*/  BRA `(.L_x_37333) ;  /* 0x0000000800c87947 */ /* 0x000fea0003800000 */
.L_x_37329:
        /* <DEDUP_REMOVED lines=9> */
.L_x_37337:
[----:B------:R-:W0:Y:S02]  /*4ea0*/  I2F.S16 R0, R26 ;  /* 0x0000001a00007306 */ /* 0x000e240000101400 */
[----:B0-----:R-:W-:-:S05]  /*4eb0*/  F2FP.F16.F32.PACK_AB R0, RZ, R0 ;  /* 0x00000000ff00723e */ /* 0x001fca00000000ff */
[----:B------:R0:W-:Y:S01]  /*4ec0*/  STG.E.U16 desc[UR36][R8.64], R0 ;  /* 0x0000000008007986 */ /* 0x0001e2000c101524 */
[----:B------:R-:W-:Y:S05]  /*4ed0*/  BRA `(.L_x_37333) ;  /* 0x0000000800947947 */ /* 0x000fea0003800000 */
.L_x_37336:
        /* <DEDUP_REMOVED lines=10> */
.L_x_37339:
[----:B------:R-:W0:Y:S02]  /*4f80*/  I2F.S16 R26, R26 ;  /* 0x0000001a001a7306 */ /* 0x000e240000101400 */
[----:B0-----:R-:W-:-:S04]  /*4f90*/  F2FP.F16.F32.PACK_AB R3, RZ, R26 ;  /* 0x0000001aff03723e */ /* 0x001fc800000000ff */
[----:B------:R-:W-:-:S05]  /*4fa0*/  PRMT R3, R3, 0x5410, RZ ;  /* 0x0000541003037816 */ /* 0x000fca00000000ff */
[----:B------:R0:W-:Y:S01]  /*4fb0*/  STG.E desc[UR36][R8.64], R3 ;  /* 0x0000000308007986 */ /* 0x0001e2000c101924 */
[----:B------:R-:W-:Y:S05]  /*4fc0*/  BRA `(.L_x_37333) ;  /* 0x0000000800587947 */ /* 0x000fea0003800000 */
.L_x_37338:
[----:B------:R-:W0:Y:S02]  /*4fd0*/  I2F.F64.S16 R26, R26 ;  /* 0x0000001a001a7312 */ /* 0x000e240000101c00 */
[----:B0-----:R0:W-:Y:S01]  /*4fe0*/  STG.E.64 desc[UR36][R8.64], R26 ;  /* 0x0000001a08007986 */ /* 0x0011e2000c101b24 */
[----:B------:R-:W-:Y:S05]  /*4ff0*/  BRA `(.L_x_37333) ;  /* 0x00000008004c7947 */ /* 0x000fea0003800000 */
.L_x_37328:
        /* <DEDUP_REMOVED lines=12> */
.L_x_37343:
        /* <DEDUP_REMOVED lines=16> */
.L_x_37346:
[----:B------:R-:W-:-:S07]  /*51c0*/  PRMT R4, R0, 0x7610, R4 ;  /* 0x0000761000047816 */ /* 0x000fce0000000004 */
.L_x_37345:
[----:B------:R-:W-:Y:S05]  /*51d0*/  BSYNC.RECONVERGENT B0 ;  /* 0x0000000000007941 */ /* 0x000fea0003800200 */
.L_x_37344:
[----:B------:R0:W-:Y:S01]  /*51e0*/  STG.E.U8 desc[UR36][R8.64], R4 ;  /* 0x0000000408007986 */ /* 0x0001e2000c101124 */
[----:B------:R-:W-:Y:S05]  /*51f0*/  BRA `(.L_x_37333) ;  /* 0x0000000400cc7947 */ /* 0x000fea0003800000 */
.L_x_37342:
        /* <DEDUP_REMOVED lines=16> */
.L_x_37349:
[----:B------:R-:W-:-:S07]  /*5300*/  PRMT R4, R0, 0x7610, R4 ;  /* 0x0000761000047816 */ /* 0x000fce0000000004 */
.L_x_37348:
[----:B------:R-:W-:Y:S05]  /*5310*/  BSYNC.RECONVERGENT B0 ;  /* 0x0000000000007941 */ /* 0x000fea0003800200 */
.L_x_37347:
[----:B------:R0:W-:Y:S01]  /*5320*/  STG.E.U8 desc[UR36][R8.64], R4 ;  /* 0x0000000408007986 */ /* 0x0001e2000c101124 */
[----:B------:R-:W-:Y:S05]  /*5330*/  BRA `(.L_x_37333) ;  /* 0x00000004007c7947 */ /* 0x000fea0003800000 */
.L_x_37341:
        /* <DEDUP_REMOVED lines=21> */
.L_x_37351:
[----:B------:R-:W-:-:S05]  /*5490*/  IMAD.MOV.U32 R27, RZ, RZ, RZ ;  /* 0x000000ffff1b7224 */ /* 0x000fca00078e00ff */
[----:B------:R0:W-:Y:S01]  /*54a0*/  STG.E.64 desc[UR36][R8.64], R26 ;  /* 0x0000001a08007986 */ /* 0x0001e2000c101b24 */
[----:B------:R-:W-:Y:S05]  /*54b0*/  BRA `(.L_x_37333) ;  /* 0x00000004001c7947 */ /* 0x000fea0003800000 */
.L_x_37350:
[----:B------:R0:W-:Y:S01]  /*54c0*/  STG.E desc[UR36][R8.64], R26 ;  /* 0x0000001a08007986 */ /* 0x0001e2000c101924 */
[----:B------:R-:W-:Y:S05]  /*54d0*/  BRA `(.L_x_37333) ;  /* 0x0000000400147947 */ /* 0x000fea0003800000 */
.L_x_37340:
        /* <DEDUP_REMOVED lines=8> */
.L_x_37353:
[----:B--234-:R-:W-:Y:S01]  /*5560*/  CS2R R6, SRZ ;  /* 0x0000000000067805 */ /* 0x01cfe2000001ff00 */
[----:B------:R-:W0:Y:S04]  /*5570*/  I2F.F64.S16 R4, R26 ;  /* 0x0000001a00047312 */ /* 0x000e280000101c00 */
[----:B0-----:R0:W-:Y:S01]  /*5580*/  STG.E.128 desc[UR36][R8.64], R4 ;  /* 0x0000000408007986 */ /* 0x0011e2000c101d24 */
[----:B------:R-:W-:Y:S05]  /*5590*/  BRA `(.L_x_37333) ;  /* 0x0000000000e47947 */ /* 0x000fea0003800000 */
.L_x_37352:
[----:B------:R-:W-:-:S13]  /*55a0*/  ISETP.NE.AND P0, PT, R0, 0xf, PT ;  /* 0x0000000f0000780c */ /* 0x000fda0003f05270 */
[----:B------:R-:W-:Y:S05]  /*55b0*/  @!P0 BRA `(.L_x_37354) ;  /* 0x0000000000d08947 */ /* 0x000fea0003800000 */
[----:B------:R-:W-:-:S13]  /*55c0*/  ISETP.NE.AND P0, PT, R0, 0x17, PT ;  /* 0x000000170000780c */ /* 0x000fda0003f05270 */
[----:B------:R-:W-:Y:S05]  /*55d0*/  @!P0 BRA `(.L_x_37355) ;  /* 0x0000000000848947 */ /* 0x000fea0003800000 */
[----:B------:R-:W-:-:S13]  /*55e0*/  ISETP.NE.AND P0, PT, R0, 0x18, PT ;  /* 0x000000180000780c */ /* 0x000fda0003f05270 */
[----:B------:R-:W-:Y:S05]  /*55f0*/  @!P0 BRA `(.L_x_37356) ;  /* 0x0000000000448947 */ /* 0x000fea0003800000 */
.L_x_37332:
        /* <DEDUP_REMOVED lines=16> */
.L_x_37357:
[----:B------:R-:W-:Y:S05]  /*5700*/  BRA `(.L_x_37333) ;  /* 0x0000000000887947 */ /* 0x000fea0003800000 */
.L_x_37356:
        /* <DEDUP_REMOVED lines=11> */
.L_x_37359:
[----:B------:R-:W-:Y:S05]  /*57c0*/  BSYNC.RECONVERGENT B0 ;  /* 0x0000000000007941 */ /* 0x000fea0003800200 */
.L_x_37358:
[----:B------:R0:W-:Y:S01]  /*57d0*/  STG.E.U8 desc[UR36][R8.64], R3 ;  /* 0x0000000308007986 */ /* 0x0001e2000c101124 */
[----:B------:R-:W-:Y:S05]  /*57e0*/  BRA `(.L_x_37333) ;  /* 0x0000000000507947 */ /* 0x000fea0003800000 */
.L_x_37355:
        /* <DEDUP_REMOVED lines=12> */
.L_x_37360:
[----:B------:R-:W-:Y:S01]  /*58b0*/  IMAD.MOV.U32 R3, RZ, RZ, 0x7f ;  /* 0x0000007fff037424 */ /* 0x000fe200078e00ff */
[----:B------:R-:W-:-:S04]  /*58c0*/  ISETP.GT.U32.AND P0, PT, R5, 0x7f800000, PT ;  /* 0x7f8000000500780c */ /* 0x000fc80003f04070 */
[----:B------:R-:W-:-:S05]  /*58d0*/  SEL R3, R3, 0x7c, P0 ;  /* 0x0000007c03037807 */ /* 0x000fca0000000000 */
[----:B------:R0:W-:Y:S01]  /*58e0*/  STG.E.U8 desc[UR36][R8.64], R3 ;  /* 0x0000000308007986 */ /* 0x0001e2000c101124 */
[----:B------:R-:W-:Y:S05]  /*58f0*/  BRA `(.L_x_37333) ;  /* 0x00000000000c7947 */ /* 0x000fea0003800000 */
.L_x_37354:
[----:B------:R-:W0:Y:S02]  /*5900*/  I2F.S16 R0, R26 ;  /* 0x0000001a00007306 */ /* 0x000e240000101400 */
[----:B0-----:R-:W-:-:S05]  /*5910*/  F2FP.BF16.F32.PACK_AB R0, RZ, R0 ;  /* 0x00000000ff00723e */ /* 0x001fca00000010ff */
[----:B------:R0:W-:Y:S02]  /*5920*/  STG.E.U16 desc[UR36][R8.64], R0 ;  /* 0x0000000008007986 */ /* 0x0001e4000c101524 */
.L_x_37333:
[----:B------:R-:W-:Y:S05]  /*5930*/  BSYNC.RECONVERGENT B6 ;  /* 0x0000000000067941 */ /* 0x000fea0003800200 */
.L_x_37327:
[----:B------:R-:W-:-:S07]  /*5940*/  VIADD R17, R17, 0x80 ;  /* 0x0000008011117836 */ /* 0x000fce0000000000 */
.L_x_37290:
[----:B------:R-:W-:-:S13]  /*5950*/  ISETP.GE.AND P0, PT, R17, R16, PT ;  /* 0x000000101100720c */ /* 0x000fda0003f06270 */
[----:B------:R-:W-:Y:S05]  /*5960*/  @P0 BREAK.RELIABLE B7 ;  /* 0x0000000000070942 */ /* 0x000fea0003800100 */
[----:B------:R-:W-:Y:S05]  /*5970*/  @P0 BRA `(.L_x_37326) ;  /* 0x0000000c00640947 */ /* 0x000fea0003800000 */
[----:B------:R-:W-:Y:S05]  /*5980*/  BSYNC.RELIABLE B7 ;  /* 0x0000000000077941 */ /* 0x000fea0003800100 */
.L_x_37289:
        /* <DEDUP_REMOVED lines=21> */
.L_x_37365:
[----:B------:R0:W-:Y:S01]  /*5ae0*/  STG.E.U8 desc[UR36][R8.64], R24 ;  /* 0x0000001808007986 */ /* 0x0001e2000c101124 */
[----:B------:R-:W-:Y:S05]  /*5af0*/  BRA `(.L_x_37367) ;  /* 0x0000000800fc7947 */ /* 0x000fea0003800000 */
.L_x_37364:
        /* <DEDUP_REMOVED lines=9> */
.L_x_37369:
[----:B------:R0:W-:Y:S01]  /*5b90*/  STG.E desc[UR36][R8.64], R24 ;  /* 0x0000001808007986 */ /* 0x0001e2000c101924 */
[----:B------:R-:W-:Y:S05]  /*5ba0*/  BRA `(.L_x_37367) ;  /* 0x0000000800d07947 */ /* 0x000fea0003800000 */
.L_x_37368:
[----:B------:R0:W-:Y:S01]  /*5bb0*/  STG.E.U16 desc[UR36][R8.64], R24 ;  /* 0x0000001808007986 */ /* 0x0001e2000c101524 */
[----:B------:R-:W-:Y:S05]  /*5bc0*/  BRA `(.L_x_37367) ;  /* 0x0000000800c87947 */ /* 0x000fea0003800000 */
.L_x_37363:
        /* <DEDUP_REMOVED lines=9> */
.L_x_37371:
[----:B------:R-:W0:Y:S02]  /*5c60*/  I2F.S16 R0, R24 ;  /* 0x0000001800007306 */ /* 0x000e240000101400 */
[----:B0-----:R-:W-:-:S05]  /*5c70*/  F2FP.F16.F32.PACK_AB R0, RZ, R0 ;  /* 0x00000000ff00723e */ /* 0x001fca00000000ff */
[----:B------:R0:W-:Y:S01]  /*5c80*/  STG.E.U16 desc[UR36][R8.64], R0 ;  /* 0x0000000008007986 */ /* 0x0001e2000c101524 */
[----:B------:R-:W-:Y:S05]  /*5c90*/  BRA `(.L_x_37367) ;  /* 0x0000000800947947 */ /* 0x000fea0003800000 */
.L_x_37370:
        /* <DEDUP_REMOVED lines=10> */
.L_x_37373:
[----:B------:R-:W0:Y:S02]  /*5d40*/  I2F.S16 R24, R24 ;  /* 0x0000001800187306 */ /* 0x000e240000101400 */
[----:B0-----:R-:W-:-:S04]  /*5d50*/  F2FP.F16.F32.PACK_AB R3, RZ, R24 ;  /* 0x00000018ff03723e */ /* 0x001fc800000000ff */
[----:B------:R-:W-:-:S05]  /*5d60*/  PRMT R3, R3, 0x5410, RZ ;  /* 0x0000541003037816 */ /* 0x000fca00000000ff */
[----:B------:R0:W-:Y:S01]  /*5d70*/  STG.E desc[UR36][R8.64], R3 ;  /* 0x0000000308007986 */ /* 0x0001e2000c101924 */
[----:B------:R-:W-:Y:S05]  /*5d80*/  BRA `(.L_x_37367) ;  /* 0x0000000800587947 */ /* 0x000fea0003800000 */
.L_x_37372:
[----:B------:R-:W0:Y:S02]  /*5d90*/  I2F.F64.S16 R24, R24 ;  /* 0x0000001800187312 */ /* 0x000e240000101c00 */
[----:B0-----:R0:W-:Y:S01]  /*5da0*/  STG.E.64 desc[UR36][R8.64], R24 ;  /* 0x0000001808007986 */ /* 0x0011e2000c101b24 */
[----:B------:R-:W-:Y:S05]  /*5db0*/  BRA `(.L_x_37367) ;  /* 0x00000008004c7947 */ /* 0x000fea0003800000 */
.L_x_37362:
        /* <DEDUP_REMOVED lines=12> */
.L_x_37377:
        /* <DEDUP_REMOVED lines=16> */
.L_x_37380:
[----:B------:R-:W-:-:S07]  /*5f80*/  PRMT R4, R0, 0x7610, R4 ;  /* 0x0000761000047816 */ /* 0x000fce0000000004 */
.L_x_37379:
[----:B------:R-:W-:Y:S05]  /*5f90*/  BSYNC.RECONVERGENT B0 ;  /* 0x0000000000007941 */ /* 0x000fea0003800200 */
.L_x_37378:
[----:B------:R0:W-:Y:S01]  /*5fa0*/  STG.E.U8 desc[UR36][R8.64], R4 ;  /* 0x0000000408007986 */ /* 0x0001e2000c101124 */
[----:B------:R-:W-:Y:S05]  /*5fb0*/  BRA `(.L_x_37367) ;  /* 0x0000000400cc7947 */ /* 0x000fea0003800000 */
.L_x_37376:
        /* <DEDUP_REMOVED lines=16> */
.L_x_37383:
[----:B------:R-:W-:-:S07]  /*60c0*/  PRMT R4, R0, 0x7610, R4 ;  /* 0x0000761000047816 */ /* 0x000fce0000000004 */
.L_x_37382:
[----:B------:R-:W-:Y:S05]  /*60d0*/  BSYNC.RECONVERGENT B0 ;  /* 0x0000000000007941 */ /* 0x000fea0003800200 */
.L_x_37381:
[----:B------:R0:W-:Y:S01]  /*60e0*/  STG.E.U8 desc[UR36][R8.64], R4 ;  /* 0x0000000408007986 */ /* 0x0001e2000c101124 */
[----:B------:R-:W-:Y:S05]  /*60f0*/  BRA `(.L_x_37367) ;  /* 0x00000004007c7947 */ /* 0x000fea0003800000 */
.L_x_37375:
        /* <DEDUP_REMOVED lines=21> */
.L_x_37385:
[----:B------:R-:W-:-:S05]  /*6250*/  IMAD.MOV.U32 R25, RZ, RZ, RZ ;  /* 0x000000ffff197224 */ /* 0x000fca00078e00ff */
[----:B------:R0:W-:Y:S01]  /*6260*/  STG.E.64 desc[UR36][R8.64], R24 ;  /* 0x0000001808007986 */ /* 0x0001e2000c101b24 */
[----:B------:R-:W-:Y:S05]  /*6270*/  BRA `(.L_x_37367) ;  /* 0x00000004001c7947 */ /* 0x000fea0003800000 */
.L_x_37384:
[----:B------:R0:W-:Y:S01]  /*6280*/  STG.E desc[UR36][R8.64], R24 ;  /* 0x0000001808007986 */ /* 0x0001e2000c101924 */
[----:B------:R-:W-:Y:S05]  /*6290*/  BRA `(.L_x_37367) ;  /* 0x0000000400147947 */ /* 0x000fea0003800000 */
.L_x_37374:
        /* <DEDUP_REMOVED lines=8> */
.L_x_37387:
[----:B--234-:R-:W-:Y:S01]  /*6320*/  CS2R R6, SRZ ;  /* 0x0000000000067805 */ /* 0x01cfe2000001ff00 */
[----:B------:R-:W0:Y:S04]  /*6330*/  I2F.F64.S16 R4, R24 ;  /* 0x0000001800047312 */ /* 0x000e280000101c00 */
[----:B0-----:R0:W-:Y:S01]  /*6340*/  STG.E.128 desc[UR36][R8.64], R4 ;  /* 0x0000000408007986 */ /* 0x0011e2000c101d24 */
[----:B------:R-:W-:Y:S05]  /*6350*/  BRA `(.L_x_37367) ;  /* 0x0000000000e47947 */ /* 0x000fea0003800000 */
.L_x_37386:
[----:B------:R-:W-:-:S13]  /*6360*/  ISETP.NE.AND P0, PT, R0, 0xf, PT ;  /* 0x0000000f0000780c */ /* 0x000fda0003f05270 */
[----:B------:R-:W-:Y:S05]  /*6370*/  @!P0 BRA `(.L_x_37388) ;  /* 0x0000000000d08947 */ /* 0x000fea0003800000 */
[----:B------:R-:W-:-:S13]  /*6380*/  ISETP.NE.AND P0, PT, R0, 0x17, PT ;  /* 0x000000170000780c */ /* 0x000fda0003f05270 */
[----:B------:R-:W-:Y:S05]  /*6390*/  @!P0 BRA `(.L_x_37389) ;  /* 0x0000000000848947 */ /* 0x000fea0003800000 */
[----:B------:R-:W-:-:S13]  /*63a0*/  ISETP.NE.AND P0, PT, R0, 0x18, PT ;  /* 0x000000180000780c */ /* 0x000fda0003f05270 */
[----:B------:R-:W-:Y:S05]  /*63b0*/  @!P0 BRA `(.L_x_37390) ;  /* 0x0000000000448947 */ /* 0x000fea0003800000 */
.L_x_37366:
        /* <DEDUP_REMOVED lines=16> */
.L_x_37391:
[----:B------:R-:W-:Y:S05]  /*64c0*/  BRA `(.L_x_37367) ;  /* 0x0000000000887947 */ /* 0x000fea0003800000 */
.L_x_37390:
        /* <DEDUP_REMOVED lines=11> */
.L_x_37393:
[----:B------:R-:W-:Y:S05]  /*6580*/  BSYNC.RECONVERGENT B0 ;  /* 0x0000000000007941 */ /* 0x000fea0003800200 */
.L_x_37392:
[----:B------:R0:W-:Y:S01]  /*6590*/  STG.E.U8 desc[UR36][R8.64], R3 ;  /* 0x0000000308007986 */ /* 0x0001e2000c101124 */
[----:B------:R-:W-:Y:S05]  /*65a0*/  BRA `(.L_x_37367) ;  /* 0x0000000000507947 */ /* 0x000fea0003800000 */
.L_x_37389:
        /* <DEDUP_REMOVED lines=12> */
.L_x_37394:
[----:B------:R-:W-:Y:S01]  /*6670*/  IMAD.MOV.U32 R3, RZ, RZ, 0x7f ;  /* 0x0000007fff037424 */ /* 0x000fe200078e00ff */
[----:B------:R-:W-:-:S04]  /*6680*/  ISETP.GT.U32.AND P0, PT, R5, 0x7f800000, PT ;  /* 0x7f8000000500780c */ /* 0x000fc80003f04070 */
[----:B------:R-:W-:-:S05]  /*6690*/  SEL R3, R3, 0x7c, P0 ;  /* 0x0000007c03037807 */ /* 0x000fca0000000000 */
[----:B------:R0:W-:Y:S01]  /*66a0*/  STG.E.U8 desc[UR36][R8.64], R3 ;  /* 0x0000000308007986 */ /* 0x0001e2000c101124 */
[----:B------:R-:W-:Y:S05]  /*66b0*/  BRA `(.L_x_37367) ;  /* 0x00000000000c7947 */ /* 0x000fea0003800000 */
.L_x_37388:
[----:B------:R-:W0:Y:S02]  /*66c0*/  I2F.S16 R0, R24 ;  /* 0x0000001800007306 */ /* 0x000e240000101400 */
[----:B0-----:R-:W-:-:S05]  /*66d0*/  F2FP.BF16.F32.PACK_AB R0, RZ, R0 ;  /* 0x00000000ff00723e */ /* 0x001fca00000010ff */
[----:B------:R0:W-:Y:S02]  /*66e0*/  STG.E.U16 desc[UR36][R8.64], R0 ;  /* 0x0000000008007986 */ /* 0x0001e4000c101524 */
.L_x_37367:
[----:B------:R-:W-:Y:S05]  /*66f0*/  BSYNC.RECONVERGENT B6 ;  /* 0x0000000000067941 */ /* 0x000fea0003800200 */
.L_x_37361:
[----:B------:R-:W-:-:S07]  /*6700*/  VIADD R17, R17, 0x80 ;  /* 0x0000008011117836 */ /* 0x000fce0000000000 */
.L_x_37326:
[----:B------:R-:W-:Y:S05]  /*6710*/  BSYNC.RECONVERGENT B8 ;  /* 0x0000000000087941 */ /* 0x000fea0003800200 */
.L_x_37288:
        /* <DEDUP_REMOVED lines=21> */
.L_x_37398:
[----:B------:R-:W-:Y:S01]  /*6870*/  STG.E.U8 desc[UR36][R2.64], R22 ;  /* 0x0000001602007986 */ /* 0x000fe2000c101124 */
[----:B------:R-:W-:Y:S05]  /*6880*/  EXIT ;  /* 0x000000000000794d */ /* 0x000fea0003800000 */
.L_x_37397:
        /* <DEDUP_REMOVED lines=9> */
.L_x_37401:
[----:B------:R-:W-:Y:S01]  /*6920*/  STG.E desc[UR36][R2.64], R22 ;  /* 0x0000001602007986 */ /* 0x000fe2000c101924 */
[----:B------:R-:W-:Y:S05]  /*6930*/  EXIT ;  /* 0x000000000000794d */ /* 0x000fea0003800000 */
.L_x_37400:
[----:B------:R-:W-:Y:S01]  /*6940*/  STG.E.U16 desc[UR36][R2.64], R22 ;  /* 0x0000001602007986 */ /* 0x000fe2000c101524 */
[----:B------:R-:W-:Y:S05]  /*6950*/  EXIT ;  /* 0x000000000000794d */ /* 0x000fea0003800000 */
.L_x_37396:
        /* <DEDUP_REMOVED lines=9> */
.L_x_37403:
[----:B------:R-:W0:Y:S02]  /*69f0*/  I2F.S16 R0, R22 ;  /* 0x0000001600007306 */ /* 0x000e240000101400 */
[----:B0-----:R-:W-:-:S05]  /*6a00*/  F2FP.F16.F32.PACK_AB R0, RZ, R0 ;  /* 0x00000000ff00723e */ /* 0x001fca00000000ff */
[----:B------:R-:W-:Y:S01]  /*6a10*/  STG.E.U16 desc[UR36][R2.64], R0 ;  /* 0x0000000002007986 */ /* 0x000fe2000c101524 */
[----:B------:R-:W-:Y:S05]  /*6a20*/  EXIT ;  /* 0x000000000000794d */ /* 0x000fea0003800000 */
.L_x_37402:
        /* <DEDUP_REMOVED lines=10> */
.L_x_37405:
[----:B------:R-:W0:Y:S02]  /*6ad0*/  I2F.S16 R22, R22 ;  /* 0x0000001600167306 */ /* 0x000e240000101400 */
[----:B0-----:R-:W-:-:S04]  /*6ae0*/  F2FP.F16.F32.PACK_AB R5, RZ, R22 ;  /* 0x00000016ff05723e */ /* 0x001fc800000000ff */
[----:B------:R-:W-:-:S05]  /*6af0*/  PRMT R5, R5, 0x5410, RZ ;  /* 0x0000541005057816 */ /* 0x000fca00000000ff */
[----:B------:R-:W-:Y:S01]  /*6b00*/  STG.E desc[UR36][R2.64], R5 ;  /* 0x0000000502007986 */ /* 0x000fe2000c101924 */
[----:B------:R-:W-:Y:S05]  /*6b10*/  EXIT ;  /* 0x000000000000794d */ /* 0x000fea0003800000 */
.L_x_37404:
[----:B------:R-:W0:Y:S02]  /*6b20*/  I2F.F64.S16 R22, R22 ;  /* 0x0000001600167312 */ /* 0x000e240000101c00 */
[----:B0-----:R-:W-:Y:S01]  /*6b30*/  STG.E.64 desc[UR36][R2.64], R22 ;  /* 0x0000001602007986 */ /* 0x001fe2000c101b24 */
[----:B------:R-:W-:Y:S05]  /*6b40*/  EXIT ;  /* 0x000000000000794d */ /* 0x000fea0003800000 */
.L_x_37395:
        /* <DEDUP_REMOVED lines=12> */
.L_x_37409:
        /* <DEDUP_REMOVED lines=17> */
.L_x_37411:
[----:B------:R-:W-:Y:S05]  /*6d20*/  BSYNC.RECONVERGENT B0 ;  /* 0x0000000000007941 */ /* 0x000fea0003800200 */
.L_x_37410:
[----:B------:R-:W-:Y:S01]  /*6d30*/  STG.E.U8 desc[UR36][R2.64], R0 ;  /* 0x0000000002007986 */ /* 0x000fe2000c101124 */
[----:B------:R-:W-:Y:S05]  /*6d40*/  EXIT ;  /* 0x000000000000794d */ /* 0x000fea0003800000 */
.L_x_37408:
        /* <DEDUP_REMOVED lines=17> */
.L_x_37413:
[----:B------:R-:W-:Y:S05]  /*6e60*/  BSYNC.RECONVERGENT B0 ;  /* 0x0000000000007941 */ /* 0x000fea0003800200 */
.L_x_37412:
[----:B------:R-:W-:Y:S01]  /*6e70*/  STG.E.U8 desc[UR36][R2.64], R0 ;  /* 0x0000000002007986 */ /* 0x000fe2000c101124 */
[----:B------:R-:W-:Y:S05]  /*6e80*/  EXIT ;  /* 0x000000000000794d */ /* 0x000fea0003800000 */
.L_x_37407:
        /* <DEDUP_REMOVED lines=21> */
.L_x_37415:
[----:B------:R-:W-:-:S05]  /*6fe0*/  IMAD.MOV.U32 R23, RZ, RZ, RZ ;  /* 0x000000ffff177224 */ /* 0x000fca00078e00ff */
[----:B------:R-:W-:Y:S01]  /*6ff0*/  STG.E.64 desc[UR36][R2.64], R22 ;  /* 0x0000001602007986 */ /* 0x000fe2000c101b24 */
[----:B------:R-:W-:Y:S05]  /*7000*/  EXIT ;  /* 0x000000000000794d */ /* 0x000fea0003800000 */
.L_x_37414:
[----:B------:R-:W-:Y:S01]  /*7010*/  STG.E desc[UR36][R2.64], R22 ;  /* 0x0000001602007986 */ /* 0x000fe2000c101924 */
[----:B------:R-:W-:Y:S05]  /*7020*/  EXIT ;  /* 0x000000000000794d */ /* 0x000fea0003800000 */
.L_x_37406:
        /* <DEDUP_REMOVED lines=8> */
.L_x_37417:
[----:B--234-:R-:W-:Y:S01]  /*70b0*/  CS2R R6, SRZ ;  /* 0x0000000000067805 */ /* 0x01cfe2000001ff00 */
[----:B------:R-:W0:Y:S04]  /*70c0*/  I2F.F64.S16 R4, R22 ;  /* 0x0000001600047312 */ /* 0x000e280000101c00 */
[----:B0-----:R-:W-:Y:S01]  /*70d0*/  STG.E.128 desc[UR36][R2.64], R4 ;  /* 0x0000000402007986 */ /* 0x001fe2000c101d24 */
[----:B------:R-:W-:Y:S05]  /*70e0*/  EXIT ;  /* 0x000000000000794d */ /* 0x000fea0003800000 */
.L_x_37416:
[----:B------:R-:W-:-:S13]  /*70f0*/  ISETP.NE.AND P0, PT, R0, 0xf, PT ;  /* 0x0000000f0000780c */ /* 0x000fda0003f05270 */
[----:B------:R-:W-:Y:S05]  /*7100*/  @!P0 BRA `(.L_x_37418) ;  /* 0x0000000000d48947 */ /* 0x000fea0003800000 */
[----:B------:R-:W-:-:S13]  /*7110*/  ISETP.NE.AND P0, PT, R0, 0x17, PT ;  /* 0x000000170000780c */ /* 0x000fda0003f05270 */
[----:B------:R-:W-:Y:S05]  /*7120*/  @!P0 BRA `(.L_x_37419) ;  /* 0x0000000000848947 */ /* 0x000fea0003800000 */
[----:B------:R-:W-:-:S13]  /*7130*/  ISETP.NE.AND P0, PT, R0, 0x18, PT ;  /* 0x000000180000780c */ /* 0x000fda0003f05270 */
[----:B------:R-:W-:Y:S05]  /*7140*/  @!P0 BRA `(.L_x_37420) ;  /* 0x0000000000448947 */ /* 0x000fea0003800000 */
.L_x_37399:
        /* <DEDUP_REMOVED lines=16> */
.L_x_37421:
[----:B------:R-:W-:Y:S05]  /*7250*/  EXIT ;  /* 0x000000000000794d */ /* 0x000fea0003800000 */
.L_x_37420:
        /* <DEDUP_REMOVED lines=11> */
.L_x_37423:
[----:B------:R-:W-:Y:S05]  /*7310*/  BSYNC.RECONVERGENT B0 ;  /* 0x0000000000007941 */ /* 0x000fea0003800200 */
.L_x_37422:
[----:B------:R-:W-:Y:S01]  /*7320*/  STG.E.U8 desc[UR36][R2.64], R5 ;  /* 0x0000000502007986 */ /* 0x000fe2000c101124 */
[----:B------:R-:W-:Y:S05]  /*7330*/  EXIT ;  /* 0x000000000000794d */ /* 0x000fea0003800000 */
.L_x_37419:
        /* <DEDUP_REMOVED lines=13> */
.L_x_37424:
[----:B------:R-:W-:Y:S01]  /*7410*/  IMAD.MOV.U32 R5, RZ, RZ, 0x7f ;  /* 0x0000007fff057424 */ /* 0x000fe200078e00ff */
[----:B------:R-:W-:-:S04]  /*7420*/  ISETP.GT.U32.AND P0, PT, R7, 0x7f800000, PT ;  /* 0x7f8000000700780c */ /* 0x000fc80003f04070 */
[----:B------:R-:W-:-:S05]  /*7430*/  SEL R5, R5, 0x7c, P0 ;  /* 0x0000007c05057807 */ /* 0x000fca0000000000 */
[----:B------:R-:W-:Y:S01]  /*7440*/  STG.E.U8 desc[UR36][R2.64], R5 ;  /* 0x0000000502007986 */ /* 0x000fe2000c101124 */
[----:B------:R-:W-:Y:S05]  /*7450*/  EXIT ;  /* 0x000000000000794d */ /* 0x000fea0003800000 */
.L_x_37418:
[----:B------:R-:W0:Y:S02]  /*7460*/  I2F.S16 R0, R22 ;  /* 0x0000001600007306 */ /* 0x000e240000101400 */
[----:B0-----:R-:W-:-:S05]  /*7470*/  F2FP.BF16.F32.PACK_AB R0, RZ, R0 ;  /* 0x00000000ff00723e */ /* 0x001fca00000010ff */
[----:B------:R-:W-:Y:S01]  /*7480*/  STG.E.U16 desc[UR36][R2.64], R0 ;  /* 0x0000000002007986 */ /* 0x000fe2000c101524 */
[----:B------:R-:W-:Y:S05]  /*7490*/  EXIT ;  /* 0x000000000000794d */ /* 0x000fea0003800000 */
.L_x_37425:
        /* <DEDUP_REMOVED lines=14> */
.L_x_43053:


//--------------------- .text._ZN2at6native18elementwise_kernelILi128ELi4EZNS0_22gpu_kernel_impl_nocastINS0_13AUnaryFunctorIllbZZZNS0_23logical_and_kernel_cudaERNS_14TensorIteratorEENKUlvE0_clEvENKUlvE2_clEvEUlllE_EEEEvRNS_18TensorIteratorBaseERKT_EUliE_EEviT1_ --------------------------
	.section	.text._ZN2at6native18elementwise_kernelILi128ELi4EZNS0_22gpu_kernel_impl_nocastINS0_13AUnaryFunctorIllbZZZNS0_23logical_and_kernel_cudaERNS_14TensorIteratorEENKUlvE0_clEvENKUlvE2_clEvEUlllE_EEEEvRNS_18TensorIteratorBaseERKT_EUliE_EEviT1_,"ax",@progbits
	.align	128
        .global         _ZN2at6native18elementwise_kernelILi128ELi4EZNS0_22gpu_kernel_impl_nocastINS0_13AUnaryFunctorIllbZZZNS0_23logical_and_kernel_cudaERNS_14TensorIteratorEENKUlvE0_clEvENKUlvE2_clEvEUlllE_EEEEvRNS_18TensorIteratorBaseERKT_EUliE_EEviT1_
        .type           _ZN2at6native18elementwise_kernelILi128ELi4EZNS0_22gpu_kernel_impl_nocastINS0_13AUnaryFunctorIllbZZZNS0_23logical_and_kernel_cudaERNS_14TensorIteratorEENKUlvE0_clEvENKUlvE2_clEvEUlllE_EEEEvRNS_18TensorIteratorBaseERKT_EUliE_EEviT1_,@function
        .size           _ZN2at6native18elementwise_kernelILi128ELi4EZNS0_22gpu_kernel_impl_nocastINS0_13AUnaryFunctorIllbZZZNS0_23logical_and_kernel_cudaERNS_14TensorIteratorEENKUlvE0_clEvENKUlvE2_clEvEUlllE_EEEEvRNS_18TensorIteratorBaseERKT_EUliE_EEviT1_,(.L_x_43054 - _ZN2at6native18elementwise_kernelILi128ELi4EZNS0_22gpu_kernel_impl_nocastINS0_13AUnaryFunctorIllbZZZNS0_23logical_and_kernel_cudaERNS_14TensorIteratorEENKUlvE0_clEvENKUlvE2_clEvEUlllE_EEEEvRNS_18TensorIteratorBaseERKT_EUliE_EEviT1_)
        .other          _ZN2at6native18elementwise_kernelILi128ELi4EZNS0_22gpu_kernel_impl_nocastINS0_13AUnaryFunctorIllbZZZNS0_23logical_and_kernel_cudaERNS_14TensorIteratorEENKUlvE0_clEvENKUlvE2_clEvEUlllE_EEEEvRNS_18TensorIteratorBaseERKT_EUliE_EEviT1_,@"STO_CUDA_ENTRY STV_DEFAULT"
_ZN2at6native18elementwise_kernelILi128ELi4EZNS0_22gpu_kernel_impl_nocastINS0_13AUnaryFunctorIllbZZZNS0_23logical_and_kernel_cudaERNS_14TensorIteratorEENKUlvE0_clEvENKUlvE2_clEvEUlllE_EEEEvRNS_18TensorIteratorBaseERKT_EUliE_EEviT1_:
.text._ZN2at6native18elementwise_kernelILi128ELi4EZNS0_22gpu_kernel_impl_nocastINS0_13AUnaryFunctorIllbZZZNS0_23logical_and_kernel_cudaERNS_14TensorIteratorEENKUlvE0_clEvENKUlvE2_clEvEUlllE_EEEEvRNS_18TensorIteratorBaseERKT_EUliE_EEviT1_:
        /* <DEDUP_REMOVED lines=16> */
[----:B0-----:R-:W2:Y:S07]  /*0100*/  LDG.E.64 R4, desc[UR6][R4.64] ;  /* 0x0000000604047981 */ /* 0x001eae000c1e1b00 */
[----:B------:R-:W0:Y:S01]  /*0110*/  LDC.64 R6, c[0x0][0x580] ;  /* 0x00016000ff067b82 */ /* 0x000e220000000a00 */
[----:B------:R-:W-:-:S02]  /*0120*/  IADD3 R3, PT, PT, R3, 0x80, RZ ;  /* 0x0000008003037810 */ /* 0x000fc40007ffe0ff */
[----:B-1----:R-:W-:Y:S02]  /*0130*/  ISETP.NE.U32.AND P1, PT, R8, RZ, PT ;  /* 0x000000ff0800720c */ /* 0x002fe40003f25070 */
[----:B--2---:R-:W-:-:S04]  /*0140*/  ISETP.NE.U32.AND P0, PT, R4, RZ, PT ;  /* 0x000000ff0400720c */ /* 0x004fc80003f05070 */
[----:B------:R-:W-:-:S04]  /*0150*/  ISETP.NE.AND.EX P0, PT, R5, RZ, PT, P0 ;  /* 0x000000ff0500720c */ /* 0x000fc80003f05300 */
[----:B------:R-:W-:-:S04]  /*0160*/  ISETP.NE.AND.EX P0, PT, R9, RZ, P0, P1 ;  /* 0x000000ff0900720c */ /* 0x000fc80000705310 */
[----:B------:R-:W-:Y:S02]  /*0170*/  SEL R9, RZ, 0x1, !P0 ;  /* 0x00000001ff097807 */ /* 0x000fe40004000000 */
[----:B------:R-:W-:-:S03]  /*0180*/  ISETP.GE.AND P0, PT, R3, UR4, PT ;  /* 0x0000000403007c0c */ /* 0x000fc6000bf06270 */
[----:B0-----:R0:W-:Y:S10]  /*0190*/  STG.E.U8 desc[UR6][R6.64], R9 ;  /* 0x0000000906007986 */ /* 0x0011f4000c101106 */
[----:B------:R-:W-:Y:S05]  /*01a0*/  @P0 BREAK.RELIABLE B1 ;  /* 0x0000000000010942 */ /* 0x000fea0003800100 */
[----:B------:R-:W-:Y:S05]  /*01b0*/  @P0 BRA `(.L_x_37430) ;  /* 0x0000000000680947 */ /* 0x000fea0003800000 */
[----:B------:R-:W1:Y:S08]  /*01c0*/  LDC.64 R4, c[0x0][0x588] ;  /* 0x00016200ff047b82 */ /* 0x000e700000000a00 */
[----:B0-----:R-:W0:Y:S01]  /*01d0*/  LDC.64 R8, c[0x0][0x598] ;  /* 0x00016600ff087b82 */ /* 0x001e220000000a00 */
[----:B-1----:R-:W2:Y:S07]  /*01e0*/  LDG.E.64 R4, desc[UR6][R4.64] ;  /* 0x0000000604047981 */ /* 0x002eae000c1e1b00 */
[----:B------:R-:W1:Y:S01]  /*01f0*/  LDC.64 R6, c[0x0][0x580] ;  /* 0x00016000ff067b82 */ /* 0x000e620000000a00 */
[----:B------:R-:W-:-:S02]  /*0200*/  IADD3 R3, PT, PT, R3, 0x80, RZ ;  /* 0x0000008003037810 */ /* 0x000fc40007ffe0ff */
[----:B0-----:R-:W-:Y:S02]  /*0210*/  ISETP.NE.U32.AND P1, PT, R8, RZ, PT ;  /* 0x000000ff0800720c */ /* 0x001fe40003f25070 */
[----:B--2---:R-:W-:-:S04]  /*0220*/  ISETP.NE.U32.AND P0, PT, R4, RZ, PT ;  /* 0x000000ff0400720c */ /* 0x004fc80003f05070 */
[----:B------:R-:W-:-:S04]  /*0230*/  ISETP.NE.AND.EX P0, PT, R5, RZ, PT, P0 ;  /* 0x000000ff0500720c */ /* 0x000fc80003f05300 */
[----:B------:R-:W-:-:S04]  /*0240*/  ISETP.NE.AND.EX P0, PT, R9, RZ, P0, P1 ;  /* 0x000000ff0900720c */ /* 0x000fc80000705310 */
[----:B------:R-:W-:-:S05]  /*0250*/  SEL R9, RZ, 0x1, !P0 ;  /* 0x00000001ff097807 */ /* 0x000fca0004000000 */
[----:B-1----:R0:W-:Y:S04]  /*0260*/  STG.E.U8 desc[UR6][R6.64], R9 ;  /* 0x0000000906007986 */ /* 0x0021e8000c101106 */
.L_x_37429:
[----:B------:R-:W-:-:S13]  /*0270*/  ISETP.GE.AND P0, PT, R3, UR4, PT ;  /* 0x0000000403007c0c */ /* 0x000fda000bf06270 */
[----:B------:R-:W-:Y:S05]  /*0280*/  @P0 BREAK.RELIABLE B1 ;  /* 0x0000000000010942 */ /* 0x000fea0003800100 */
[----:B------:R-:W-:Y:S05]  /*0290*/  @P0 BRA `(.L_x_37430) ;  /* 0x0000000000300947 */ /* 0x000fea0003800000 */
[----:B------:R-:W-:Y:S05]  /*02a0*/  BSYNC.RELIABLE B1 ;  /* 0x0000000000017941 */ /* 0x000fea0003800100 */
.L_x_37428:
        /* <DEDUP_REMOVED lines=11> */
.L_x_37430:
[----:B------:R-:W-:Y:S05]  /*0360*/  BSYNC.RECONVERGENT B0 ;  /* 0x0000000000007941 */ /* 0x000fea0003800200 */
.L_x_37427:
[----:B------:R-:W-:Y:S05]  /*0370*/  WARPSYNC.ALL ;  /* 0x0000000000007948 */ /* 0x000fea0003800000 */
[----:B------:R-:W-:-:S13]  /*0380*/  ISETP.GE.AND P0, PT, R3, UR4, PT ;  /* 0x0000000403007c0c */ /* 0x000fda000bf06270 */
[----:B------:R-:W-:Y:S05]  /*0390*/  @P0 EXIT ;  /* 0x000000000000094d */ /* 0x000fea0003800000 */
[----:B------:R-:W2:Y:S08]  /*03a0*/  LDC.64 R2, c[0x0][0x588] ;  /* 0x00016200ff027b82 */ /* 0x000eb00000000a00 */
[----:B01----:R-:W0:Y:S01]  /*03b0*/  LDC.64 R6, c[0x0][0x598] ;  /* 0x00016600ff067b82 */ /* 0x003e220000000a00 */
[----:B--2---:R-:W2:Y:S07]  /*03c0*/  LDG.E.64 R2, desc[UR6][R2.64] ;  /* 0x0000000602027981 */ /* 0x004eae000c1e1b00 */
[----:B------:R-:W1:Y:S01]  /*03d0*/  LDC.64 R4, c[0x0][0x580] ;  /* 0x00016000ff047b82 */ /* 0x000e620000000a00 */
[----:B0-----:R-:W-:-:S02]  /*03e0*/  ISETP.NE.U32.AND P1, PT, R6, RZ, PT ;  /* 0x000000ff0600720c */ /* 0x001fc40003f25070 */
[----:B--2---:R-:W-:-:S04]  /*03f0*/  ISETP.NE.U32.AND P0, PT, R2, RZ, PT ;  /* 0x000000ff0200720c */ /* 0x004fc80003f05070 */
[----:B------:R-:W-:-:S04]  /*0400*/  ISETP.NE.AND.EX P0, PT, R3, RZ, PT, P0 ;  /* 0x000000ff0300720c */ /* 0x000fc80003f05300 */
[----:B------:R-:W-:-:S04]  /*0410*/  ISETP.NE.AND.EX P0, PT, R7, RZ, P0, P1 ;  /* 0x000000ff0700720c */ /* 0x000fc80000705310 */
[----:B------:R-:W-:-:S05]  /*0420*/  SEL R7, RZ, 0x1, !P0 ;  /* 0x00000001ff077807 */ /* 0x000fca0004000000 */
[----:B-1----:R-:W-:Y:S01]  /*0430*/  STG.E.U8 desc[UR6][R4.64], R7 ;  /* 0x0000000704007986 */ /* 0x002fe2000c101106 */
[----:B------:R-:W-:Y:S05]  /*0440*/  EXIT ;  /* 0x000000000000794d */ /* 0x000fea0003800000 */
.L_x_37426:
        /* <DEDUP_REMOVED lines=306> */
.L_x_37434:
        /* <DEDUP_REMOVED lines=8> */
[----:B0-----:R-:W-:Y:S02]  /*17f0*/  ISETP.NE.U32.AND P0, PT, RZ, UR10, PT ;  /* 0x0000000aff007c0c */ /* 0x001fe4000bf05070 */
[----:B--2---:R-:W-:-:S04]  /*1800*/  ISETP.NE.U32.AND P1, PT, R6, RZ, PT ;  /* 0x000000ff0600720c */ /* 0x004fc80003f25070 */
[----:B------:R-:W-:-:S04]  /*1810*/  ISETP.NE.AND.EX P1, PT, R7, RZ, PT, P1 ;  /* 0x000000ff0700720c */ /* 0x000fc80003f25310 */
[----:B------:R-:W-:-:S04]  /*1820*/  ISETP.NE.AND.EX P0, PT, RZ, UR11, P1, P0 ;  /* 0x0000000bff007c0c */ /* 0x000fc80008f05300 */
        /* <DEDUP_REMOVED lines=303> */
.L_x_37436:
        /* <DEDUP_REMOVED lines=12> */
[----:B------:R-:W-:-:S05]  /*2be0*/  SEL R9, RZ, 0x1, !P0 ;  /* 0x00000001ff097807 */ /* 0x000fca0004000000 */
[----:B------:R0:W-:Y:S04]  /*2bf0*/  STG.E.U8 desc[UR6][R4.64], R9 ;  /* 0x0000000904007986 */ /* 0x0001e8000c101106 */
.L_x_37433:
[----:B------:R-:W-:-:S13]  /*2c00*/  ISETP.GE.AND P0, PT, R3, UR4, PT ;  /* 0x0000000403007c0c */ /* 0x000fda000bf06270 */
[----:B------:R-:W-:Y:S05]  /*2c10*/  @P0 BREAK.RELIABLE B1 ;  /* 0x0000000000010942 */ /* 0x000fea0003800100 */
[----:B------:R-:W-:Y:S05]  /*2c20*/  @P0 BRA `(.L_x_37435) ;  /* 0x0000001000e40947 */ /* 0x000fea0003800000 */
[----:B------:R-:W-:Y:S05]  /*2c30*/  BSYNC.RELIABLE B1 ;  /* 0x0000000000017941 */ /* 0x000fea0003800100 */
.L_x_37432:
        /* <DEDUP_REMOVED lines=298> */
.L_x_37437:
        /* <DEDUP_REMOVED lines=14> */
.L_x_37435:
[----:B------:R-:W-:Y:S05]  /*3fc0*/  BSYNC.RECONVERGENT B0 ;  /* 0x0000000000007941 */ /* 0x000fea0003800200 */
.L_x_37431:
        /* <DEDUP_REMOVED lines=301> */
.L_x_37438:
[----:B------:R-:W0:Y:S01]  /*52a0*/  LDCU.128 UR8, c[0x0][0x580] ;  /* 0x0000b000ff0877ac */ /* 0x000e220008000c00 */
[----:B------:R-:W1:Y:S01]  /*52b0*/  LDCU.64 UR4, c[0x0][0x598] ;  /* 0x0000b300ff0477ac */ /* 0x000e620008000a00 */
[----:B0-----:R-:W-:-:S04]  /*52c0*/  IADD3 R4, P0, PT, R2, UR10, RZ ;  /* 0x0000000a02047c10 */ /* 0x001fc8000ff1e0ff */
[----:B------:R-:W-:-:S06]  /*52d0*/  IADD3.X R5, PT, PT, RZ, UR11, RZ, P0, !PT ;  /* 0x0000000bff057c10 */ /* 0x000fcc00087fe4ff */
[----:B------:R-:W2:Y:S01]  /*52e0*/  LDG.E.64 R4, desc[UR6][R4.64] ;  /* 0x0000000604047981 */ /* 0x000ea2000c1e1b00 */
[----:B-1----:R-:W-:Y:S02]  /*52f0*/  ISETP.NE.U32.AND P0, PT, RZ, UR4, PT ;  /* 0x00000004ff007c0c */ /* 0x002fe4000bf05070 */
[----:B------:R-:W-:-:S04]  /*5300*/  IADD3 R2, P2, PT, R3, UR8, RZ ;  /* 0x0000000803027c10 */ /* 0x000fc8000ff5e0ff */
[----:B------:R-:W-:Y:S02]  /*5310*/  IADD3.X R3, PT, PT, RZ, UR9, RZ, P2, !PT ;  /* 0x00000009ff037c10 */ /* 0x000fe400097fe4ff */
[----:B--2---:R-:W-:-:S04]  /*5320*/  ISETP.NE.U32.AND P1, PT, R4, RZ, PT ;  /* 0x000000ff0400720c */ /* 0x004fc80003f25070 */
[----:B------:R-:W-:-:S04]  /*5330*/  ISETP.NE.AND.EX P1, PT, R5, RZ, PT, P1 ;  /* 0x000000ff0500720c */ /* 0x000fc80003f25310 */
[----:B------:R-:W-:-:S04]  /*5340*/  ISETP.NE.AND.EX P0, PT, RZ, UR5, P1, P0 ;  /* 0x00000005ff007c0c */ /* 0x000fc80008f05300 */
[----:B------:R-:W-:-:S05]  /*5350*/  SEL R7, RZ, 0x1, !P0 ;  /* 0x00000001ff077807 */ /* 0x000fca0004000000 */
[----:B------:R-:W-:Y:S01]  /*5360*/  STG.E.U8 desc[UR6][R2.64], R7 ;  /* 0x0000000702007986 */ /* 0x000fe2000c101106 */
[----:B------:R-:W-:Y:S05]  /*5370*/  EXIT ;  /* 0x000000000000794d */ /* 0x000fea0003800000 */
.L_x_37439:
        /* <DEDUP_REMOVED lines=16> */
.L_x_43054:


//--------------------- .text._ZN2at6native27unrolled_elementwise_kernelINS0_13AUnaryFunctorIllbZZZNS0_23logical_and_kernel_cudaERNS_14TensorIteratorEENKUlvE0_clEvENKUlvE2_clEvEUlllE_EESt5arrayIPcLm2EELi4E23TrivialOffsetCalculatorILi1EjESD_NS0_6memory15LoadWithoutCastENSE_16StoreWithoutCastEEEviT_T0_T2_T3_T4_T5_ --------------------------
	.section	.text._ZN2at6native27unrolled_elementwise_kernelINS0_13AUnaryFunctorIllbZZZNS0_23logical_and_kernel_cudaERNS_14TensorIteratorEENKUlvE0_clEvENKUlvE2_clEvEUlllE_EESt5arrayIPcLm2EELi4E23TrivialOffsetCalculatorILi1EjESD_NS0_6memory15LoadWithoutCastENSE_16StoreWithoutCastEEEviT_T0_T2_T3_T4_T5_,"ax",@progbits
	.align	128
        .global         _ZN2at6native27unrolled_elementwise_kernelINS0_13AUnaryFunctorIllbZZZNS0_23logical_and_kernel_cudaERNS_14TensorIteratorEENKUlvE0_clEvENKUlvE2_clEvEUlllE_EESt5arrayIPcLm2EELi4E23TrivialOffsetCalculatorILi1EjESD_NS0_6memory15LoadWithoutCastENSE_16StoreWithoutCastEEEviT_T0_T2_T3_T4_T5_
        .type           _ZN2at6native27unrolled_elementwise_kernelINS0_13AUnaryFunctorIllbZZZNS0_23logical_and_kernel_cudaERNS_14TensorIteratorEENKUlvE0_clEvENKUlvE2_clEvEUlllE_EESt5arrayIPcLm2EELi4E23TrivialOffsetCalculatorILi1EjESD_NS0_6memory15LoadWithoutCastENSE_16StoreWithoutCastEEEviT_T0_T2_T3_T4_T5_,@function
        .size           _ZN2at6native27unrolled_elementwise_kernelINS0_13AUnaryFunctorIllbZZZNS0_23logical_and_kernel_cudaERNS_14TensorIteratorEENKUlvE0_clEvENKUlvE2_clEvEUlllE_EESt5arrayIPcLm2EELi4E23TrivialOffsetCalculatorILi1EjESD_NS0_6memory15LoadWithoutCastENSE_16StoreWithoutCastEEEviT_T0_T2_T3_T4_T5_,(.L_x_43055 - _ZN2at6native27unrolled_elementwise_kernelINS0_13AUnaryFunctorIllbZZZNS0_23logical_and_kernel_cudaERNS_14TensorIteratorEENKUlvE0_clEvENKUlvE2_clEvEUlllE_EESt5arrayIPcLm2EELi4E23TrivialOffsetCalculatorILi1EjESD_NS0_6memory15LoadWithoutCastENSE_16StoreWithoutCastEEEviT_T0_T2_T3_T4_T5_)
        .other          _ZN2at6native27unrolled_elementwise_kernelINS0_13AUnaryFunctorIllbZZZNS0_23logical_and_kernel_cudaERNS_14TensorIteratorEENKUlvE0_clEvENKUlvE2_clEvEUlllE_EESt5arrayIPcLm2EELi4E23TrivialOffsetCalculatorILi1EjESD_NS0_6memory15LoadWithoutCastENSE_16StoreWithoutCastEEEviT_T0_T2_T3_T4_T5_,@"STO_CUDA_ENTRY STV_DEFAULT"
_ZN2at6native27unrolled_elementwise_kernelINS0_13AUnaryFunctorIllbZZZNS0_23logical_and_kernel_cudaERNS_14TensorIteratorEENKUlvE0_clEvENKUlvE2_clEvEUlllE_EESt5arrayIPcLm2EELi4E23TrivialOffsetCalculatorILi1EjESD_NS0_6memory15LoadWithoutCastENSE_16StoreWithoutCastEEEviT_T0_T2_T3_T4_T5_:
.text._ZN2at6native27unrolled_elementwise_kernelINS0_13AUnaryFunctorIllbZZZNS0_23logical_and_kernel_cudaERNS_14TensorIteratorEENKUlvE0_clEvENKUlvE2_clEvEUlllE_EESt5arrayIPcLm2EELi4E23TrivialOffsetCalculatorILi1EjESD_NS0_6memory15LoadWithoutCastENSE_16StoreWithoutCastEEEviT_T0_T2_T3_T4_T5_:
        /* <DEDUP_REMOVED lines=46> */
[----:B------:R-:W-:Y:S02]  /*02e0*/  ISETP.NE.AND.EX P2, PT, RZ, UR7, P2, P1 ;  /* 0x00000007ff007c0c */ /* 0x000fe40009745310 */
[----:B------:R-:W-:Y:S02]  /*02f0*/  ISETP.NE.AND.EX P4, PT, RZ, UR7, P4, P1 ;  /* 0x00000007ff007c0c */ /* 0x000fe4000a785310 */
[----:B------:R-:W-:Y:S02]  /*0300*/  ISETP.NE.AND.EX P3, PT, RZ, UR7, P3, P1 ;  /* 0x00000007ff007c0c */ /* 0x000fe40009f65310 */
[----:B------:R-:W-:Y:S02]  /*0310*/  ISETP.NE.AND.EX P0, PT, RZ, UR7, P0, P1 ;  /* 0x00000007ff007c0c */ /* 0x000fe40008705310 */
        /* <DEDUP_REMOVED lines=21> */
.L_x_37442:
[----:B------:R-:W-:Y:S05]  /*0470*/  BSYNC.RELIABLE B1 ;  /* 0x0000000000017941 */ /* 0x000fea0003800100 */
.L_x_37441:
[----:B------:R-:W-:-:S13]  /*0480*/  ISETP.GE.AND P0, PT, R3, R2, PT ;  /* 0x000000020300720c */ /* 0x000fda0003f06270 */
[----:B------:R-:W1:Y:S01]  /*0490*/  @!P0 LDC.64 R6, c[0x0][0x398] ;  /* 0x0000e600ff068b82 */ /* 0x000e620000000a00 */
[----:B0-----:R-:W-:Y:S02]  /*04a0*/  @!P0 IMAD R5, R0, 0x200, R3 ;  /* 0x0000020000058824 */ /* 0x001fe400078e0203 */
[----:B------:R-:W-:-:S03]  /*04b0*/  @!P0 VIADD R3, R3, 0x80 ;  /* 0x0000008003038836 */ /* 0x000fc60000000000 */
[----:B-1----:R-:W-:-:S05]  /*04c0*/  @!P0 IADD3 R4, P1, PT, R5, R6, RZ ;  /* 0x0000000605048210 */ /* 0x002fca0007f3e0ff */
[----:B------:R-:W-:-:S05]  /*04d0*/  @!P0 IMAD.X R5, RZ, RZ, R7, P1 ;  /* 0x000000ffff058224 */ /* 0x000fca00008e0607 */
[----:B------:R1:W-:Y:S03]  /*04e0*/  @!P0 STG.E.U8 desc[UR4][R4.64], R11 ;  /* 0x0000000b04008986 */ /* 0x0003e6000c101104 */
.L_x_37443:
[----:B------:R-:W-:Y:S05]  /*04f0*/  BSYNC.RECONVERGENT B0 ;  /* 0x0000000000007941 */ /* 0x000fea0003800200 */
.L_x_37440:
        /* <DEDUP_REMOVED lines=9> */
.L_x_37444:
        /* <DEDUP_REMOVED lines=15> */
.L_x_43055:


//--------------------- .text._ZN2at6native29vectorized_elementwise_kernelILi2ENS0_13AUnaryFunctorIllbZZZNS0_23logical_and_kernel_cudaERNS_14TensorIteratorEENKUlvE0_clEvENKUlvE2_clEvEUlllE_EESt5arrayIPcLm2EEEEviT0_T1_ --------------------------
	.section	.text._ZN2at6native29vectorized_elementwise_kernelILi2ENS0_13AUnaryFunctorIllbZZZNS0_23logical_and_kernel_cudaERNS_14TensorIteratorEENKUlvE0_clEvENKUlvE2_clEvEUlllE_EESt5arrayIPcLm2EEEEviT0_T1_,"ax",@progbits
	.align	128
        .global         _ZN2at6native29vectorized_elementwise_kernelILi2ENS0_13AUnaryFunctorIllbZZZNS0_23logical_and_kernel_cudaERNS_14TensorIteratorEENKUlvE0_clEvENKUlvE2_clEvEUlllE_EESt5arrayIPcLm2EEEEviT0_T1_
        .type           _ZN2at6native29vectorized_elementwise_kernelILi2ENS0_13AUnaryFunctorIllbZZZNS0_23logical_and_kernel_cudaERNS_14TensorIteratorEENKUlvE0_clEvENKUlvE2_clEvEUlllE_EESt5arrayIPcLm2EEEEviT0_T1_,@function
        .size           _ZN2at6native29vectorized_elementwise_kernelILi2ENS0_13AUnaryFunctorIllbZZZNS0_23logical_and_kernel_cudaERNS_14TensorIteratorEENKUlvE0_clEvENKUlvE2_clEvEUlllE_EESt5arrayIPcLm2EEEEviT0_T1_,(.L_x_43056 - _ZN2at6native29vectorized_elementwise_kernelILi2ENS0_13AUnaryFunctorIllbZZZNS0_23logical_and_kernel_cudaERNS_14TensorIteratorEENKUlvE0_clEvENKUlvE2_clEvEUlllE_EESt5arrayIPcLm2EEEEviT0_T1_)
        .other          _ZN2at6native29vectorized_elementwise_kernelILi2ENS0_13AUnaryFunctorIllbZZZNS0_23logical_and_kernel_cudaERNS_14TensorIteratorEENKUlvE0_clEvENKUlvE2_clEvEUlllE_EESt5arrayIPcLm2EEEEviT0_T1_,@"STO_CUDA_ENTRY STV_DEFAULT"
_ZN2at6native29vectorized_elementwise_kernelILi2ENS0_13AUnaryFunctorIllbZZZNS0_23logical_and_kernel_cudaERNS_14TensorIteratorEENKUlvE0_clEvENKUlvE2_clEvEUlllE_EESt5arrayIPcLm2EEEEviT0_T1_:
.text._ZN2at6native29vectorized_elementwise_kernelILi2ENS0_13AUnaryFunctorIllbZZZNS0_23logical_and_kernel_cudaERNS_14TensorIteratorEENKUlvE0_clEvENKUlvE2_clEvEUlllE_EESt5arrayIPcLm2EEEEviT0_T1_:
        /* <DEDUP_REMOVED lines=89> */
[----:B------:R-:W-:Y:S02]  /*0590*/  ISETP.NE.AND.EX P2, PT, RZ, UR7, P2, P5 ;  /* 0x00000007ff007c0c */ /* 0x000fe40009745350 */
[----:B------:R-:W-:Y:S02]  /*05a0*/  ISETP.NE.AND.EX P1, PT, RZ, UR7, P1, P5 ;  /* 0x00000007ff007c0c */ /* 0x000fe40008f25350 */
[----:B------:R-:W-:Y:S02]  /*05b0*/  P2R R5, PR, RZ, 0x4 ;  /* 0x00000004ff057803 */ /* 0x000fe40000000000 */
[----:B------:R-:W-:Y:S02]  /*05c0*/  P2R R6, PR, RZ, 0x2 ;  /* 0x00000002ff067803 */ /* 0x000fe40000000000 */
[----:B------:R-:W-:Y:S02]  /*05d0*/  ISETP.NE.AND P2, PT, R8, RZ, PT ;  /* 0x000000ff0800720c */ /* 0x000fe40003f45270 */
[----:B------:R-:W-:-:S02]  /*05e0*/  ISETP.NE.AND P1, PT, R10, RZ, PT ;  /* 0x000000ff0a00720c */ /* 0x000fc40003f25270 */
[----:B------:R-:W-:Y:S02]  /*05f0*/  ISETP.NE.AND.EX P4, PT, RZ, UR7, P4, P5 ;  /* 0x00000007ff007c0c */ /* 0x000fe4000a785350 */
[----:B------:R-:W-:Y:S02]  /*0600*/  ISETP.NE.AND.EX P0, PT, RZ, UR7, P0, P5 ;  /* 0x00000007ff007c0c */ /* 0x000fe40008705350 */
[----:B------:R-:W-:Y:S02]  /*0610*/  ISETP.NE.AND.EX P3, PT, RZ, UR7, P3, P5 ;  /* 0x00000007ff007c0c */ /* 0x000fe40009f65350 */
[----:B------:R-:W-:Y:S02]  /*0620*/  ISETP.NE.AND.EX P1, PT, RZ, UR7, P1, P5 ;  /* 0x00000007ff007c0c */ /* 0x000fe40008f25350 */
[----:B------:R-:W-:Y:S02]  /*0630*/  ISETP.NE.AND.EX P2, PT, RZ, UR7, P2, P5 ;  /* 0x00000007ff007c0c */ /* 0x000fe40009745350 */
[----:B------:R-:W-:-:S02]  /*0640*/  ISETP.NE.AND.EX P6, PT, RZ, UR7, P6, P5 ;  /* 0x00000007ff007c0c */ /* 0x000fc4000b7c5350 */
        /* <DEDUP_REMOVED lines=28> */
.L_x_37448:
        /* <DEDUP_REMOVED lines=8> */
.L_x_37449:
        /* <DEDUP_REMOVED lines=8> */
.L_x_37450:
        /* <DEDUP_REMOVED lines=8> */
.L_x_37451:
        /* <DEDUP_REMOVED lines=9> */
.L_x_37452:
[----:B------:R-:W-:Y:S05]  /*0a20*/  BSYNC.RELIABLE B1 ;  /* 0x0000000000017941 */ /* 0x000fea0003800100 */
.L_x_37447:
[----:B------:R-:W-:-:S13]  /*0a30*/  ISETP.GE.U32.AND P0, PT, R3, R2, PT ;  /* 0x000000020300720c */ /* 0x000fda0003f06070 */
[----:B012---:R-:W0:Y:S01]  /*0a40*/  @!P0 LDC.64 R8, c[0x0][0x398] ;  /* 0x0000e600ff088b82 */ /* 0x007e220000000a00 */
[----:B------:R-:W-:Y:S02]  /*0a50*/  @!P0 IMAD.IADD R7, R0, 0x1, R3 ;  /* 0x0000000100078824 */ /* 0x000fe400078e0203 */
[----:B------:R-:W-:-:S03]  /*0a60*/  @!P0 VIADD R3, R3, 0x80 ;  /* 0x0000008003038836 */ /* 0x000fc60000000000 */
[----:B0-----:R-:W-:-:S05]  /*0a70*/  @!P0 IADD3 R6, P1, PT, R7, R8, RZ ;  /* 0x0000000807068210 */ /* 0x001fca0007f3e0ff */
[----:B------:R-:W-:-:S05]  /*0a80*/  @!P0 IMAD.X R7, RZ, RZ, R9, P1 ;  /* 0x000000ffff078224 */ /* 0x000fca00008e0609 */
[----:B------:R3:W-:Y:S03]  /*0a90*/  @!P0 STG.E.U8 desc[UR4][R6.64], R5 ;  /* 0x0000000506008986 */ /* 0x0007e6000c101104 */
.L_x_37453:
[----:B------:R-:W-:Y:S05]  /*0aa0*/  BSYNC.RECONVERGENT B0 ;  /* 0x0000000000007941 */ /* 0x000fea0003800200 */
.L_x_37446:
        /* <DEDUP_REMOVED lines=9> */
.L_x_37445:
        /* <DEDUP_REMOVED lines=17> */
[----:B------:R-:W-:Y:S02]  /*0c50*/  ISETP.NE.AND.EX P2, PT, R17, RZ, P4, P2 ;  /* 0x000000ff1100720c */ /* 0x000fe40002745320 */
[----:B------:R-:W-:-:S02]  /*0c60*/  ISETP.NE.AND.EX P1, PT, R19, RZ, P4, P1 ;  /* 0x000000ff1300720c */ /* 0x000fc40002725310 */
[----:B------:R-:W-:Y:S02]  /*0c70*/  ISETP.NE.AND.EX P0, PT, R5, RZ, P4, P0 ;  /* 0x000000ff0500720c */ /* 0x000fe40002705300 */
[----:B------:R-:W-:Y:S02]  /*0c80*/  SEL R0, RZ, 0x1, !P2 ;  /* 0x00000001ff007807 */ /* 0x000fe40005000000 */
[----:B------:R-:W-:Y:S02]  /*0c90*/  SEL R5, RZ, 0x1, !P1 ;  /* 0x00000001ff057807 */ /* 0x000fe40004800000 */
[----:B------:R-:W-:Y:S02]  /*0ca0*/  ISETP.NE.U32.AND P3, PT, R6, RZ, PT ;  /* 0x000000ff0600720c */ /* 0x000fe40003f65070 */
[----:B-----5:R-:W-:Y:S02]  /*0cb0*/  ISETP.NE.U32.AND P6, PT, R8, RZ, PT ;  /* 0x000000ff0800720c */ /* 0x020fe40003fc5070 */
[----:B------:R-:W-:-:S02]  /*0cc0*/  ISETP.NE.U32.AND P5, PT, R10, RZ, PT ;  /* 0x000000ff0a00720c */ /* 0x000fc40003fa5070 */
[----:B------:R-:W-:Y:S02]  /*0cd0*/  ISETP.NE.U32.AND P2, PT, R12, RZ, PT ;  /* 0x000000ff0c00720c */ /* 0x000fe40003f45070 */
[----:B------:R-:W-:Y:S02]  /*0ce0*/  ISETP.NE.U32.AND P1, PT, R14, RZ, PT ;  /* 0x000000ff0e00720c */ /* 0x000fe40003f25070 */
[----:B------:R-:W-:Y:S02]  /*0cf0*/  ISETP.NE.AND.EX P3, PT, R7, RZ, P4, P3 ;  /* 0x000000ff0700720c */ /* 0x000fe40002765330 */
[----:B------:R-:W-:Y:S02]  /*0d00*/  ISETP.NE.AND.EX P6, PT, R9, RZ, P4, P6 ;  /* 0x000000ff0900720c */ /* 0x000fe400027c5360 */
[----:B------:R-:W-:Y:S02]  /*0d10*/  ISETP.NE.AND.EX P5, PT, R11, RZ, P4, P5 ;  /* 0x000000ff0b00720c */ /* 0x000fe400027a5350 */
[----:B------:R-:W-:-:S02]  /*0d20*/  ISETP.NE.AND.EX P2, PT, R13, RZ, P4, P2 ;  /* 0x000000ff0d00720c */ /* 0x000fc40002745320 */
[----:B------:R-:W-:Y:S02]  /*0d30*/  ISETP.NE.AND.EX P1, PT, R15, RZ, P4, P1 ;  /* 0x000000ff0f00720c */ /* 0x000fe40002725310 */
        /* <DEDUP_REMOVED lines=15> */
.L_x_37454:
        /* <DEDUP_REMOVED lines=13> */
.L_x_43056:


//--------------------- .text._ZN2at6native29vectorized_elementwise_kernelILi4ENS0_13AUnaryFunctorIllbZZZNS0_23logical_and_kernel_cudaERNS_14TensorIteratorEENKUlvE0_clEvENKUlvE2_clEvEUlllE_EESt5arrayIPcLm2EEEEviT0_T1_ --------------------------
	.section	.text._ZN2at6native29vectorized_elementwise_kernelILi4ENS0_13AUnaryFunctorIllbZZZNS0_23logical_and_kernel_cudaERNS_14TensorIteratorEENKUlvE0_clEvENKUlvE2_clEvEUlllE_EESt5arrayIPcLm2EEEEviT0_T1_,"ax",@progbits
	.align	128
        .global         _ZN2at6native29vectorized_elementwise_kernelILi4ENS0_13AUnaryFunctorIllbZZZNS0_23logical_and_kernel_cudaERNS_14TensorIteratorEENKUlvE0_clEvENKUlvE2_clEvEUlllE_EESt5arrayIPcLm2EEEEviT0_T1_
        .type           _ZN2at6native29vectorized_elementwise_kernelILi4ENS0_13AUnaryFunctorIllbZZZNS0_23logical_and_kernel_cudaERNS_14TensorIteratorEENKUlvE0_clEvENKUlvE2_clEvEUlllE_EESt5arrayIPcLm2EEEEviT0_T1_,@function
        .size           _ZN2at6native29vectorized_elementwise_kernelILi4ENS0_13AUnaryFunctorIllbZZZNS0_23logical_and_kernel_cudaERNS_14TensorIteratorEENKUlvE0_clEvENKUlvE2_clEvEUlllE_EESt5arrayIPcLm2EEEEviT0_T1_,(.L_x_43057 - _ZN2at6native29vectorized_elementwise_kernelILi4ENS0_13AUnaryFunctorIllbZZZNS0_23logical_and_kernel_cudaERNS_14TensorIteratorEENKUlvE0_clEvENKUlvE2_clEvEUlllE_EESt5arrayIPcLm2EEEEviT0_T1_)
        .other          _ZN2at6native29vectorized_elementwise_kernelILi4ENS0_13AUnaryFunctorIllbZZZNS0_23logical_and_kernel_cudaERNS_14TensorIteratorEENKUlvE0_clEvENKUlvE2_clEvEUlllE_EESt5arrayIPcLm2EEEEviT0_T1_,@"STO_CUDA_ENTRY STV_DEFAULT"
_ZN2at6native29vectorized_elementwise_kernelILi4ENS0_13AUnaryFunctorIllbZZZNS0_23logical_and_kernel_cudaERNS_14TensorIteratorEENKUlvE0_clEvENKUlvE2_clEvEUlllE_EESt5arrayIPcLm2EEEEviT0_T1_:
.text._ZN2at6native29vectorized_elementwise_kernelILi4ENS0_13AUnaryFunctorIllbZZZNS0_23logical_and_kernel_cudaERNS_14TensorIteratorEENKUlvE0_clEvENKUlvE2_clEvEUlllE_EESt5arrayIPcLm2EEEEviT0_T1_:
        /* <DEDUP_REMOVED lines=129> */
.L_x_37458:
        /* <DEDUP_REMOVED lines=8> */
.L_x_37459:
        /* <DEDUP_REMOVED lines=8> */
.L_x_37460:
        /* <DEDUP_REMOVED lines=8> */
.L_x_37461:
        /* <DEDUP_REMOVED lines=9> */
.L_x_37462:
[----:B------:R-:W-:Y:S05]  /*0a20*/  BSYNC.RELIABLE B1 ;  /* 0x0000000000017941 */ /* 0x000fea0003800100 */
.L_x_37457:
[----:B------:R-:W-:-:S13]  /*0a30*/  ISETP.GE.U32.AND P0, PT, R3, R2, PT ;  /* 0x000000020300720c */ /* 0x000fda0003f06070 */
[----:B012---:R-:W0:Y:S01]  /*0a40*/  @!P0 LDC.64 R8, c[0x0][0x398] ;  /* 0x0000e600ff088b82 */ /* 0x007e220000000a00 */
[----:B------:R-:W-:Y:S02]  /*0a50*/  @!P0 IMAD.IADD R7, R0, 0x1, R3 ;  /* 0x0000000100078824 */ /* 0x000fe400078e0203 */
[----:B------:R-:W-:-:S03]  /*0a60*/  @!P0 VIADD R3, R3, 0x80 ;  /* 0x0000008003038836 */ /* 0x000fc60000000000 */
[----:B0-----:R-:W-:-:S05]  /*0a70*/  @!P0 IADD3 R6, P1, PT, R7, R8, RZ ;  /* 0x0000000807068210 */ /* 0x001fca0007f3e0ff */
[----:B------:R-:W-:-:S05]  /*0a80*/  @!P0 IMAD.X R7, RZ, RZ, R9, P1 ;  /* 0x000000ffff078224 */ /* 0x000fca00008e0609 */
[----:B------:R3:W-:Y:S03]  /*0a90*/  @!P0 STG.E.U8 desc[UR4][R6.64], R5 ;  /* 0x0000000506008986 */ /* 0x0007e6000c101104 */
.L_x_37463:
[----:B------:R-:W-:Y:S05]  /*0aa0*/  BSYNC.RECONVERGENT B0 ;  /* 0x0000000000007941 */ /* 0x000fea0003800200 */
.L_x_37456:
        /* <DEDUP_REMOVED lines=9> */
.L_x_37455:
        /* <DEDUP_REMOVED lines=14> */
[----:B------:R-:W-:Y:S02]  /*0c20*/  ISETP.NE.AND.EX P3, PT, R19, RZ, P1, P3 ;  /* 0x000000ff1300720c */ /* 0x000fe40000f65330 */
[----:B------:R-:W-:Y:S02]  /*0c30*/  ISETP.NE.AND.EX P4, PT, R13, RZ, P1, P4 ;  /* 0x000000ff0d00720c */ /* 0x000fe40000f85340 */
        /* <DEDUP_REMOVED lines=8> */
[----:B------:R-:W-:Y:S02]  /*0cc0*/  ISETP.NE.AND.EX P0, PT, R15, RZ, P1, P0 ;  /* 0x000000ff0f00720c */ /* 0x000fe40000f05300 */
        /* <DEDUP_REMOVED lines=20> */
.L_x_37464:
        /* <DEDUP_REMOVED lines=15> */
.L_x_43057:


//--------------------- .text._ZN2at6native29vectorized_elementwise_kernelILi8ENS0_13AUnaryFunctorIllbZZZNS0_23logical_and_kernel_cudaERNS_14TensorIteratorEENKUlvE0_clEvENKUlvE2_clEvEUlllE_EESt5arrayIPcLm2EEEEviT0_T1_ --------------------------
	.section	.text._ZN2at6native29vectorized_elementwise_kernelILi8ENS0_13AUnaryFunctorIllbZZZNS0_23logical_and_kernel_cudaERNS_14TensorIteratorEENKUlvE0_clEvENKUlvE2_clEvEUlllE_EESt5arrayIPcLm2EEEEviT0_T1_,"ax",@progbits
	.align	128
        .global         _ZN2at6native29vectorized_elementwise_kernelILi8ENS0_13AUnaryFunctorIllbZZZNS0_23logical_and_kernel_cudaERNS_14TensorIteratorEENKUlvE0_clEvENKUlvE2_clEvEUlllE_EESt5arrayIPcLm2EEEEviT0_T1_
        .type           _ZN2at6native29vectorized_elementwise_kernelILi8ENS0_13AUnaryFunctorIllbZZZNS0_23logical_and_kernel_cudaERNS_14TensorIteratorEENKUlvE0_clEvENKUlvE2_clEvEUlllE_EESt5arrayIPcLm2EEEEviT0_T1_,@function
        .size           _ZN2at6native29vectorized_elementwise_kernelILi8ENS0_13AUnaryFunctorIllbZZZNS0_23logical_and_kernel_cudaERNS_14TensorIteratorEENKUlvE0_clEvENKUlvE2_clEvEUlllE_EESt5arrayIPcLm2EEEEviT0_T1_,(.L_x_43058 - _ZN2at6native29vectorized_elementwise_kernelILi8ENS0_13AUnaryFunctorIllbZZZNS0_23logical_and_kernel_cudaERNS_14TensorIteratorEENKUlvE0_clEvENKUlvE2_clEvEUlllE_EESt5arrayIPcLm2EEEEviT0_T1_)
        .other          _ZN2at6native29vectorized_elementwise_kernelILi8ENS0_13AUnaryFunctorIllbZZZNS0_23logical_and_kernel_cudaERNS_14TensorIteratorEENKUlvE0_clEvENKUlvE2_clEvEUlllE_EESt5arrayIPcLm2EEEEviT0_T1_,@"STO_CUDA_ENTRY STV_DEFAULT"
_ZN2at6native29vectorized_elementwise_kernelILi8ENS0_13AUnaryFunctorIllbZZZNS0_23logical_and_kernel_cudaERNS_14TensorIteratorEENKUlvE0_clEvENKUlvE2_clEvEUlllE_EESt5arrayIPcLm2EEEEviT0_T1_:
.text._ZN2at6native29vectorized_elementwise_kernelILi8ENS0_13AUnaryFunctorIllbZZZNS0_23logical_and_kernel_cudaERNS_14TensorIteratorEENKUlvE0_clEvENKUlvE2_clEvEUlllE_EESt5arrayIPcLm2EEEEviT0_T1_:
[----:B------:R-:W-:Y:S01]  /*0000*/  LDC R1, c[0x0][0x37c] ;  /* 0x0000df00ff017b82 */ /* 0x000fe20000000800 */
[----:B------:R-:W-:Y:S05]  /*0010*/  EXIT ;  /* 0x000000000000794d */ /* 0x000fea0003800000 */
.L_x_37465:
        /* <DEDUP_REMOVED lines=14> */
.L_x_43058:


//--------------------- .text._ZN2at6native18elementwise_kernelILi128ELi4EZNS0_15gpu_kernel_implINS0_13BinaryFunctorIllbZZZNS0_23logical_and_kernel_cudaERNS_14TensorIteratorEENKUlvE0_clEvENKUlvE2_clEvEUlllE_EEEEvRNS_18TensorIteratorBaseERKT_EUliE_EEviT1_ --------------------------
	.section	.text._ZN2at6native18elementwise_kernelILi128ELi4EZNS0_15gpu_kernel_implINS0_13BinaryFunctorIllbZZZNS0_23logical_and_kernel_cudaERNS_14TensorIteratorEENKUlvE0_clEvENKUlvE2_clEvEUlllE_EEEEvRNS_18TensorIteratorBaseERKT_EUliE_EEviT1_,"ax",@progbits
	.align	128
        .global         _ZN2at6native18elementwise_kernelILi128ELi4EZNS0_15gpu_kernel_implINS0_13BinaryFunctorIllbZZZNS0_23logical_and_kernel_cudaERNS_14TensorIteratorEENKUlvE0_clEvENKUlvE2_clEvEUlllE_EEEEvRNS_18TensorIteratorBaseERKT_EUliE_EEviT1_
        .type           _ZN2at6native18elementwise_kernelILi128ELi4EZNS0_15gpu_kernel_implINS0_13BinaryFunctorIllbZZZNS0_23logical_and_kernel_cudaERNS_14TensorIteratorEENKUlvE0_clEvENKUlvE2_clEvEUlllE_EEEEvRNS_18TensorIteratorBaseERKT_EUliE_EEviT1_,@function
        .size           _ZN2at6native18elementwise_kernelILi128ELi4EZNS0_15gpu_kernel_implINS0_13BinaryFunctorIllbZZZNS0_23logical_and_kernel_cudaERNS_14TensorIteratorEENKUlvE0_clEvENKUlvE2_clEvEUlllE_EEEEvRNS_18TensorIteratorBaseERKT_EUliE_EEviT1_,(.L_x_43059 - _ZN2at6native18elementwise_kernelILi128ELi4EZNS0_15gpu_kernel_implINS0_13BinaryFunctorIllbZZZNS0_23logical_and_kernel_cudaERNS_14TensorIteratorEENKUlvE0_clEvENKUlvE2_clEvEUlllE_EEEEvRNS_18TensorIteratorBaseERKT_EUliE_EEviT1_)
        .other          _ZN2at6native18elementwise_kernelILi128ELi4EZNS0_15gpu_kernel_implINS0_13BinaryFunctorIllbZZZNS0_23logical_and_kernel_cudaERNS_14TensorIteratorEENKUlvE0_clEvENKUlvE2_clEvEUlllE_EEEEvRNS_18TensorIteratorBaseERKT_EUliE_EEviT1_,@"STO_CUDA_ENTRY STV_DEFAULT"
_ZN2at6native18elementwise_kernelILi128ELi4EZNS0_15gpu_kernel_implINS0_13BinaryFunctorIllbZZZNS0_23logical_and_kernel_cudaERNS_14TensorIteratorEENKUlvE0_clEvENKUlvE2_clEvEUlllE_EEEEvRNS_18TensorIteratorBaseERKT_EUliE_EEviT1_:
.text._ZN2at6native18elementwise_kernelILi128ELi4EZNS0_15gpu_kernel_implINS0_13BinaryFunctorIllbZZZNS0_23logical_and_kernel_cudaERNS_14TensorIteratorEENKUlvE0_clEvENKUlvE2_clEvEUlllE_EEEEvRNS_18TensorIteratorBaseERKT_EUliE_EEviT1_:
        /* <DEDUP_REMOVED lines=371> */
.L_x_37468:
        /* <DEDUP_REMOVED lines=17> */
.L_x_37472:
[----:B------:R4:W5:Y:S01]  /*1840*/  LDG.E.U8 R16, desc[UR36][R2.64] ;  /* 0x0000002402107981 */ /* 0x000962000c1e1100 */
[----:B------:R-:W-:Y:S01]  /*1850*/  IMAD.MOV.U32 R17, RZ, RZ, RZ ;  /* 0x000000ffff117224 */ /* 0x000fe200078e00ff */
[----:B------:R-:W-:Y:S06]  /*1860*/  BRA `(.L_x_37474) ;  /* 0x0000000c00407947 */ /* 0x000fec0003800000 */
.L_x_37471:
        /* <DEDUP_REMOVED lines=8> */
.L_x_37476:
[----:B------:R-:W2:Y:S02]  /*18f0*/  LDG.E R16, desc[UR36][R2.64] ;  /* 0x0000002402107981 */ /* 0x000ea4000c1e1900 */
[----:B--2---:R-:W-:Y:S01]  /*1900*/  SHF.R.S32.HI R17, RZ, 0x1f, R16 ;  /* 0x0000001fff117819 */ /* 0x004fe20000011410 */
[----:B------:R-:W-:Y:S06]  /*1910*/  BRA `(.L_x_37474) ;  /* 0x0000000c00147947 */ /* 0x000fec0003800000 */
.L_x_37475:
[----:B------:R-:W2:Y:S02]  /*1920*/  LDG.E.S16 R16, desc[UR36][R2.64] ;  /* 0x0000002402107981 */ /* 0x000ea4000c1e1700 */
[----:B--2---:R-:W-:Y:S01]  /*1930*/  SHF.R.S32.HI R17, RZ, 0x1f, R16 ;  /* 0x0000001fff117819 */ /* 0x004fe20000011410 */
[----:B------:R-:W-:Y:S06]  /*1940*/  BRA `(.L_x_37474) ;  /* 0x0000000c00087947 */ /* 0x000fec0003800000 */
.L_x_37470:
        /* <DEDUP_REMOVED lines=9> */
.L_x_37478:
[----:B------:R-:W2:Y:S02]  /*19e0*/  LDG.E.U16 R2, desc[UR36][R2.64] ;  /* 0x0000002402027981 */ /* 0x000ea4000c1e1500 */
[----:B--2---:R-:W-:-:S06]  /*19f0*/  HADD2.F32 R16, -RZ, R2.H0_H0 ;  /* 0x20000002ff107230 */ /* 0x004fcc0000004100 */
[----:B------:R-:W3:Y:S02]  /*1a00*/  F2I.S64.TRUNC R16, R16 ;  /* 0x0000001000107311 */ /* 0x000ee4000020d900 */
[----:B---3--:R-:W-:Y:S05]  /*1a10*/  BRA `(.L_x_37474) ;  /* 0x0000000800d47947 */ /* 0x008fea0003800000 */
.L_x_37477:
        /* <DEDUP_REMOVED lines=9> */
.L_x_37480:
[----:B------:R-:W2:Y:S02]  /*1ab0*/  LDG.E.U16 R2, desc[UR36][R2.64] ;  /* 0x0000002402027981 */ /* 0x000ea4000c1e1500 */
[----:B--2---:R-:W-:-:S06]  /*1ac0*/  HADD2.F32 R16, -RZ, R2.H0_H0 ;  /* 0x20000002ff107230 */ /* 0x004fcc0000004100 */
[----:B------:R-:W3:Y:S02]  /*1ad0*/  F2I.S64.TRUNC R16, R16 ;  /* 0x0000001000107311 */ /* 0x000ee4000020d900 */
[----:B---3--:R-:W-:Y:S05]  /*1ae0*/  BRA `(.L_x_37474) ;  /* 0x0000000800a07947 */ /* 0x008fea0003800000 */
.L_x_37479:
[----:B------:R-:W2:Y:S02]  /*1af0*/  LDG.E.64 R2, desc[UR36][R2.64] ;  /* 0x0000002402027981 */ /* 0x000ea4000c1e1b00 */
[----:B--2---:R3:W4:Y:S02]  /*1b00*/  F2I.S64.F64.TRUNC R16, R2 ;  /* 0x0000000200107311 */ /* 0x004724000030d900 */
[----:B---34-:R-:W-:Y:S05]  /*1b10*/  BRA `(.L_x_37474) ;  /* 0x0000000800947947 */ /* 0x018fea0003800000 */
.L_x_37469:
        /* <DEDUP_REMOVED lines=13> */
.L_x_37483:
[----:B------:R-:W2:Y:S02]  /*1bf0*/  LDG.E.64 R2, desc[UR36][R2.64] ;  /* 0x0000002402027981 */ /* 0x000ea4000c1e1b00 */
[----:B--2---:R3:W4:Y:S02]  /*1c00*/  F2I.S64.F64.TRUNC R16, R2 ;  /* 0x0000000200107311 */ /* 0x004724000030d900 */
[----:B---34-:R-:W-:Y:S05]  /*1c10*/  BRA `(.L_x_37474) ;  /* 0x0000000800547947 */ /* 0x018fea0003800000 */
.L_x_37482:
        /* <DEDUP_REMOVED lines=26> */
.L_x_37485:
        /* <DEDUP_REMOVED lines=13> */
.L_x_37484:
[----:B------:R-:W2:Y:S02]  /*1e90*/  LDG.E.U16 R16, desc[UR36][R2.64] ;  /* 0x0000002402107981 */ /* 0x000ea4000c1e1500 */
[----:B--2---:R-:W-:-:S06]  /*1ea0*/  IMAD.U32 R16, R16, 0x10000, RZ ;  /* 0x0001000010107824 */ /* 0x004fcc00078e00ff */
[----:B------:R-:W3:Y:S02]  /*1eb0*/  F2I.S64.TRUNC R16, R16 ;  /* 0x0000001000107311 */ /* 0x000ee4000020d900 */
[----:B---3--:R-:W-:Y:S05]  /*1ec0*/  BRA `(.L_x_37474) ;  /* 0x0000000400a87947 */ /* 0x008fea0003800000 */
.L_x_37481:
        /* <DEDUP_REMOVED lines=11> */
.L_x_37488:
        /* <DEDUP_REMOVED lines=21> */
.L_x_37492:
[----:B------:R-:W-:Y:S05]  /*20d0*/  BSYNC.RECONVERGENT B1 ;  /* 0x0000000000017941 */ /* 0x000fea0003800200 */
.L_x_37491:
[----:B------:R-:W-:Y:S01]  /*20e0*/  IMAD.SHL.U32 R0, R0, 0x100000, RZ ;  /* 0x0010000000007824 */ /* 0x000fe200078e00ff */
[----:B------:R-:W-:-:S04]  /*20f0*/  LEA R2, R2, 0x3b800000, 0x17 ;  /* 0x3b80000002027811 */ /* 0x000fc800078eb8ff */
[----:B------:R-:W-:-:S07]  /*2100*/  LOP3.LUT R16, R2, R0, R7, 0xfe, !PT ;  /* 0x0000000002107212 */ /* 0x000fce00078efe07 */
.L_x_37490:
[----:B------:R-:W-:Y:S05]  /*2110*/  BSYNC.RECONVERGENT B0 ;  /* 0x0000000000007941 */ /* 0x000fea0003800200 */
.L_x_37489:
[----:B------:R-:W1:Y:S02]  /*2120*/  F2I.S64.TRUNC R16, R16 ;  /* 0x0000001000107311 */ /* 0x000e64000020d900 */
[----:B-1----:R-:W-:Y:S05]  /*2130*/  BRA `(.L_x_37474) ;  /* 0x00000004000c7947 */ /* 0x002fea0003800000 */
.L_x_37487:
        /* <DEDUP_REMOVED lines=21> */
.L_x_37496:
[----:B------:R-:W-:Y:S05]  /*2290*/  BSYNC.RECONVERGENT B1 ;  /* 0x0000000000017941 */ /* 0x000fea0003800200 */
.L_x_37495:
[----:B------:R-:W-:Y:S01]  /*22a0*/  IMAD.SHL.U32 R0, R0, 0x200000, RZ ;  /* 0x0020000000007824 */ /* 0x000fe200078e00ff */
[----:B------:R-:W-:-:S04]  /*22b0*/  LEA R2, R2, 0x37800000, 0x17 ;  /* 0x3780000002027811 */ /* 0x000fc800078eb8ff */
[----:B------:R-:W-:-:S07]  /*22c0*/  LOP3.LUT R16, R2, R0, R7, 0xfe, !PT ;  /* 0x0000000002107212 */ /* 0x000fce00078efe07 */
.L_x_37494:
[----:B------:R-:W-:Y:S05]  /*22d0*/  BSYNC.RECONVERGENT B0 ;  /* 0x0000000000007941 */ /* 0x000fea0003800200 */
.L_x_37493:
[----:B------:R-:W1:Y:S02]  /*22e0*/  F2I.S64.TRUNC R16, R16 ;  /* 0x0000001000107311 */ /* 0x000e64000020d900 */
[----:B-1----:R-:W-:Y:S05]  /*22f0*/  BRA `(.L_x_37474) ;  /* 0x00000000009c7947 */ /* 0x002fea0003800000 */
.L_x_37486:
[----:B------:R-:W-:-:S09]  /*2300*/  UISETP.NE.AND UP0, UPT, UR4, 0x1c, UPT ;  /* 0x0000001c0400788c */ /* 0x000fd2000bf05270 */
[----:B------:R-:W-:Y:S05]  /*2310*/  BRA.U !UP0, `(.L_x_37497) ;  /* 0x00000001088c7547 */ /* 0x000fea000b800000 */
[----:B------:R-:W-:-:S09]  /*2320*/  UISETP.NE.AND UP0, UPT, UR4, 0x1d, UPT ;  /* 0x0000001d0400788c */ /* 0x000fd2000bf05270 */
[----:B------:R-:W-:Y:S05]  /*2330*/  BRA.U !UP0, `(.L_x_37498) ;  /* 0x00000001087c7547 */ /* 0x000fea000b800000 */
[----:B------:R-:W-:-:S09]  /*2340*/  UISETP.NE.AND UP0, UPT, UR4, 0x2c, UPT ;  /* 0x0000002c0400788c */ /* 0x000fd2000bf05270 */
[----:B------:R-:W-:Y:S05]  /*2350*/  BRA.U !UP0, `(.L_x_37499) ;  /* 0x0000000108487547 */ /* 0x000fea000b800000 */
.L_x_37473:
        /* <DEDUP_REMOVED lines=16> */
.L_x_37500:
[----:B------:R-:W-:Y:S01]  /*2460*/  CS2R R16, SRZ ;  /* 0x0000000000107805 */ /* 0x000fe2000001ff00 */
[----:B------:R-:W-:Y:S06]  /*2470*/  BRA `(.L_x_37474) ;  /* 0x00000000003c7947 */ /* 0x000fec0003800000 */
.L_x_37499:
        /* <DEDUP_REMOVED lines=8> */
.L_x_37502:
[----:B------:R-:W-:Y:S05]  /*2500*/  BSYNC.RECONVERGENT B0 ;  /* 0x0000000000007941 */ /* 0x000fea0003800200 */
.L_x_37501:
[----:B------:R-:W2:Y:S02]  /*2510*/  F2I.S64.TRUNC R16, R16 ;  /* 0x0000001000107311 */ /* 0x000ea4000020d900 */
[----:B--2---:R-:W-:Y:S05]  /*2520*/  BRA `(.L_x_37474) ;  /* 0x0000000000107947 */ /* 0x004fea0003800000 */
.L_x_37498:
[----:B------:R2:W5:Y:S01]  /*2530*/  LDG.E.64 R16, desc[UR36][R2.64] ;  /* 0x0000002402107981 */ /* 0x000562000c1e1b00 */
[----:B------:R-:W-:Y:S05]  /*2540*/  BRA `(.L_x_37474) ;  /* 0x0000000000087947 */ /* 0x000fea0003800000 */
.L_x_37497:
[----:B------:R1:W5:Y:S01]  /*2550*/  LDG.E R16, desc[UR36][R2.64] ;  /* 0x0000002402107981 */ /* 0x000362000c1e1900 */
[----:B------:R-:W-:-:S07]  /*2560*/  IMAD.MOV.U32 R17, RZ, RZ, RZ ;  /* 0x000000ffff117224 */ /* 0x000fce00078e00ff */
.L_x_37474:
        /* <DEDUP_REMOVED lines=17> */
.L_x_37506:
[----:B-1234-:R1:W5:Y:S01]  /*2680*/  LDG.E.U8 R2, desc[UR36][R22.64] ;  /* 0x0000002416027981 */ /* 0x01e362000c1e1100 */
[----:B------:R-:W-:Y:S01]  /*2690*/  IMAD.MOV.U32 R3, RZ, RZ, RZ ;  /* 0x000000ffff037224 */ /* 0x000fe200078e00ff */
[----:B------:R-:W-:Y:S06]  /*26a0*/  BRA `(.L_x_37508) ;  /* 0x0000000c00407947 */ /* 0x000fec0003800000 */
.L_x_37505:
        /* <DEDUP_REMOVED lines=8> */
.L_x_37510:
[----:B-1234-:R-:W2:Y:S02]  /*2730*/  LDG.E R2, desc[UR36][R22.64] ;  /* 0x0000002416027981 */ /* 0x01eea4000c1e1900 */
[----:B--2---:R-:W-:Y:S01]  /*2740*/  SHF.R.S32.HI R3, RZ, 0x1f, R2 ;  /* 0x0000001fff037819 */ /* 0x004fe20000011402 */
[----:B------:R-:W-:Y:S06]  /*2750*/  BRA `(.L_x_37508) ;  /* 0x0000000c00147947 */ /* 0x000fec0003800000 */
.L_x_37509:
[----:B-1234-:R-:W2:Y:S02]  /*2760*/  LDG.E.S16 R2, desc[UR36][R22.64] ;  /* 0x0000002416027981 */ /* 0x01eea4000c1e1700 */
[----:B--2---:R-:W-:Y:S01]  /*2770*/  SHF.R.S32.HI R3, RZ, 0x1f, R2 ;  /* 0x0000001fff037819 */ /* 0x004fe20000011402 */
[----:B------:R-:W-:Y:S06]  /*2780*/  BRA `(.L_x_37508) ;  /* 0x0000000c00087947 */ /* 0x000fec0003800000 */
.L_x_37504:
        /* <DEDUP_REMOVED lines=9> */
.L_x_37512:
[----:B------:R-:W1:Y:S02]  /*2820*/  LDG.E.U16 R22, desc[UR36][R22.64] ;  /* 0x0000002416167981 */ /* 0x000e64000c1e1500 */
[----:B-1234-:R-:W-:-:S06]  /*2830*/  HADD2.F32 R2, -RZ, R22.H0_H0 ;  /* 0x20000016ff027230 */ /* 0x01efcc0000004100 */
[----:B------:R-:W2:Y:S02]  /*2840*/  F2I.S64.TRUNC R2, R2 ;  /* 0x0000000200027311 */ /* 0x000ea4000020d900 */
[----:B--2---:R-:W-:Y:S05]  /*2850*/  BRA `(.L_x_37508) ;  /* 0x0000000800d47947 */ /* 0x004fea0003800000 */
.L_x_37511:
        /* <DEDUP_REMOVED lines=9> */
.L_x_37514:
[----:B------:R-:W1:Y:S02]  /*28f0*/  LDG.E.U16 R22, desc[UR36][R22.64] ;  /* 0x0000002416167981 */ /* 0x000e64000c1e1500 */
[----:B-1234-:R-:W-:-:S06]  /*2900*/  HADD2.F32 R2, -RZ, R22.H0_H0 ;  /* 0x20000016ff027230 */ /* 0x01efcc0000004100 */
[----:B------:R-:W2:Y:S02]  /*2910*/  F2I.S64.TRUNC R2, R2 ;  /* 0x0000000200027311 */ /* 0x000ea4000020d900 */
[----:B--2---:R-:W-:Y:S05]  /*2920*/  BRA `(.L_x_37508) ;  /* 0x0000000800a07947 */ /* 0x004fea0003800000 */
.L_x_37513:
[----:B-1234-:R-:W2:Y:S02]  /*2930*/  LDG.E.64 R2, desc[UR36][R22.64] ;  /* 0x0000002416027981 */ /* 0x01eea4000c1e1b00 */
[----:B--2---:R-:W2:Y:S02]  /*2940*/  F2I.S64.F64.TRUNC R2, R2 ;  /* 0x0000000200027311 */ /* 0x004ea4000030d900 */
[----:B--2---:R-:W-:Y:S05]  /*2950*/  BRA `(.L_x_37508) ;  /* 0x0000000800947947 */ /* 0x004fea0003800000 */
.L_x_37503:
        /* <DEDUP_REMOVED lines=13> */
.L_x_37517:
[----:B-1234-:R-:W2:Y:S02]  /*2a30*/  LDG.E.64 R2, desc[UR36][R22.64] ;  /* 0x0000002416027981 */ /* 0x01eea4000c1e1b00 */
[----:B--2---:R-:W2:Y:S02]  /*2a40*/  F2I.S64.F64.TRUNC R2, R2 ;  /* 0x0000000200027311 */ /* 0x004ea4000030d900 */
[----:B--2---:R-:W-:Y:S05]  /*2a50*/  BRA `(.L_x_37508) ;  /* 0x0000000800547947 */ /* 0x004fea0003800000 */
.L_x_37516:
        /* <DEDUP_REMOVED lines=26> */
.L_x_37519:
        /* <DEDUP_REMOVED lines=13> */
.L_x_37518:
[----:B-1234-:R-:W2:Y:S02]  /*2cd0*/  LDG.E.U16 R2, desc[UR36][R22.64] ;  /* 0x0000002416027981 */ /* 0x01eea4000c1e1500 */
[----:B--2---:R-:W-:-:S06]  /*2ce0*/  SHF.L.U32 R2, R2, 0x10, RZ ;  /* 0x0000001002027819 */ /* 0x004fcc00000006ff */
[----:B------:R-:W2:Y:S02]  /*2cf0*/  F2I.S64.TRUNC R2, R2 ;  /* 0x0000000200027311 */ /* 0x000ea4000020d900 */
[----:B--2---:R-:W-:Y:S05]  /*2d00*/  BRA `(.L_x_37508) ;  /* 0x0000000400a87947 */ /* 0x004fea0003800000 */
.L_x_37515:
        /* <DEDUP_REMOVED lines=11> */
.L_x_37522:
        /* <DEDUP_REMOVED lines=21> */
.L_x_37526:
[----:B------:R-:W-:Y:S05]  /*2f10*/  BSYNC.RECONVERGENT B1 ;  /* 0x0000000000017941 */ /* 0x000fea0003800200 */
.L_x_37525:
[----:B------:R-:W-:Y:S02]  /*2f20*/  SHF.L.U32 R0, R0, 0x14, RZ ;  /* 0x0000001400007819 */ /* 0x000fe400000006ff */
[----:B------:R-:W-:-:S04]  /*2f30*/  LEA R2, R2, 0x3b800000, 0x17 ;  /* 0x3b80000002027811 */ /* 0x000fc800078eb8ff */
[----:B------:R-:W-:-:S07]  /*2f40*/  LOP3.LUT R2, R2, R0, R7, 0xfe, !PT ;  /* 0x0000000002027212 */ /* 0x000fce00078efe07 */
.L_x_37524:
[----:B------:R-:W-:Y:S05]  /*2f50*/  BSYNC.RECONVERGENT B0 ;  /* 0x0000000000007941 */ /* 0x000fea0003800200 */
.L_x_37523:
[----:B------:R-:W4:Y:S02]  /*2f60*/  F2I.S64.TRUNC R2, R2 ;  /* 0x0000000200027311 */ /* 0x000f24000020d900 */
[----:B----4-:R-:W-:Y:S05]  /*2f70*/  BRA `(.L_x_37508) ;  /* 0x00000004000c7947 */ /* 0x010fea0003800000 */
.L_x_37521:
        /* <DEDUP_REMOVED lines=21> */
.L_x_37530:
[----:B------:R-:W-:Y:S05]  /*30d0*/  BSYNC.RECONVERGENT B1 ;  /* 0x0000000000017941 */ /* 0x000fea0003800200 */
.L_x_37529:
[----:B------:R-:W-:Y:S01]  /*30e0*/  IMAD.SHL.U32 R0, R0, 0x200000, RZ ;  /* 0x0020000000007824 */ /* 0x000fe200078e00ff */
[----:B------:R-:W-:-:S04]  /*30f0*/  LEA R2, R2, 0x37800000, 0x17 ;  /* 0x3780000002027811 */ /* 0x000fc800078eb8ff */
[----:B------:R-:W-:-:S07]  /*3100*/  LOP3.LUT R2, R2, R0, R7, 0xfe, !PT ;  /* 0x0000000002027212 */ /* 0x000fce00078efe07 */
.L_x_37528:
[----:B------:R-:W-:Y:S05]  /*3110*/  BSYNC.RECONVERGENT B0 ;  /* 0x0000000000007941 */ /* 0x000fea0003800200 */
.L_x_37527:
[----:B------:R-:W4:Y:S02]  /*3120*/  F2I.S64.TRUNC R2, R2 ;  /* 0x0000000200027311 */ /* 0x000f24000020d900 */
[----:B----4-:R-:W-:Y:S05]  /*3130*/  BRA `(.L_x_37508) ;  /* 0x00000000009c7947 */ /* 0x010fea0003800000 */
.L_x_37520:
[----:B------:R-:W-:-:S09]  /*3140*/  UISETP.NE.AND UP0, UPT, UR4, 0x1c, UPT ;  /* 0x0000001c0400788c */ /* 0x000fd2000bf05270 */
[----:B------:R-:W-:Y:S05]  /*3150*/  BRA.U !UP0, `(.L_x_37531) ;  /* 0x00000001088c7547 */ /* 0x000fea000b800000 */
[----:B------:R-:W-:-:S09]  /*3160*/  UISETP.NE.AND UP0, UPT, UR4, 0x1d, UPT ;  /* 0x0000001d0400788c */ /* 0x000fd2000bf05270 */
[----:B------:R-:W-:Y:S05]  /*3170*/  BRA.U !UP0, `(.L_x_37532) ;  /* 0x00000001087c7547 */ /* 0x000fea000b800000 */
[----:B------:R-:W-:-:S09]  /*3180*/  UISETP.NE.AND UP0, UPT, UR4, 0x2c, UPT ;  /* 0x0000002c0400788c */ /* 0x000fd2000bf05270 */
[----:B------:R-:W-:Y:S05]  /*3190*/  BRA.U !UP0, `(.L_x_37533) ;  /* 0x0000000108487547 */ /* 0x000fea000b800000 */
.L_x_37507:
        /* <DEDUP_REMOVED lines=16> */
.L_x_37534:
[----:B------:R-:W-:Y:S01]  /*32a0*/  CS2R R2, SRZ ;  /* 0x0000000000027805 */ /* 0x000fe2000001ff00 */
[----:B------:R-:W-:Y:S06]  /*32b0*/  BRA `(.L_x_37508) ;  /* 0x00000000003c7947 */ /* 0x000fec0003800000 */
.L_x_37533:
        /* <DEDUP_REMOVED lines=8> */
.L_x_37536:
[----:B------:R-:W-:Y:S05]  /*3340*/  BSYNC.RECONVERGENT B0 ;  /* 0x0000000000007941 */ /* 0x000fea0003800200 */
.L_x_37535:
[----:B------:R-:W2:Y:S02]  /*3350*/  F2I.S64.TRUNC R2, R2 ;  /* 0x0000000200027311 */ /* 0x000ea4000020d900 */
[----:B--2---:R-:W-:Y:S05]  /*3360*/  BRA `(.L_x_37508) ;  /* 0x0000000000107947 */ /* 0x004fea0003800000 */
.L_x_37532:
[----:B-1234-:R2:W5:Y:S01]  /*3370*/  LDG.E.64 R2, desc[UR36][R22.64] ;  /* 0x0000002416027981 */ /* 0x01e562000c1e1b00 */
[----:B------:R-:W-:Y:S05]  /*3380*/  BRA `(.L_x_37508) ;  /* 0x0000000000087947 */ /* 0x000fea0003800000 */
.L_x_37531:
[----:B-1234-:R3:W5:Y:S01]  /*3390*/  LDG.E R2, desc[UR36][R22.64] ;  /* 0x0000002416027981 */ /* 0x01e762000c1e1900 */
[----:B------:R-:W-:-:S07]  /*33a0*/  HFMA2 R3, -RZ, RZ, 0, 0 ;  /* 0x00000000ff037431 */ /* 0x000fce00000001ff */
.L_x_37508:
[----:B------:R-:W1:Y:S01]  /*33b0*/  LDCU.64 UR6, c[0x0][0x5e8] ;  /* 0x0000bd00ff0677ac */ /* 0x000e620008000a00 */
[----:B-----5:R-:W-:Y:S01]  /*33c0*/  ISETP.NE.U32.AND P0, PT, R2, RZ, PT ;  /* 0x000000ff0200720c */ /* 0x020fe20003f05070 */
[----:B------:R-:W-:Y:S01]  /*33d0*/  BSSY.RECONVERGENT B6, `(.L_x_37537) ;  /* 0x00000d6000067945 */ /* 0x000fe20003800200 */
[----:B------:R-:W-:Y:S01]  /*33e0*/  ISETP.NE.U32.AND P1, PT, R16, RZ, PT ;  /* 0x000000ff1000720c */ /* 0x000fe20003f25070 */
[----:B------:R-:W-:Y:S01]  /*33f0*/  UPRMT UR4, UR43, 0x9910, URZ ;  /* 0x000099102b047896 */ /* 0x000fe200080000ff */
[----:B------:R-:W-:-:S03]  /*3400*/  ISETP.NE.AND.EX P0, PT, R3, RZ, PT, P0 ;  /* 0x000000ff0300720c */ /* 0x000fc60003f05300 */
[----:B------:R-:W-:Y:S01]  /*3410*/  UISETP.GT.AND UP0, UPT, UR4, 0x9, UPT ;  /* 0x000000090400788c */ /* 0x000fe2000bf04270 */
[----:B------:R-:W-:-:S04]  /*3420*/  ISETP.NE.AND.EX P0, PT, R17, RZ, P0, P1 ;  /* 0x000000ff1100720c */ /* 0x000fc80000705310 */
        /* <DEDUP_REMOVED lines=14> */
.L_x_37541:
[----:B------:R1:W-:Y:S01]  /*3510*/  STG.E.U8 desc[UR36][R2.64], R4 ;  /* 0x0000000402007986 */ /* 0x0003e2000c101124 */
[----:B------:R-:W-:Y:S05]  /*3520*/  BRA `(.L_x_37543) ;  /* 0x0000000c00007947 */ /* 0x000fea0003800000 */
.L_x_37540:
        /* <DEDUP_REMOVED lines=9> */
.L_x_37545:
[----:B------:R1:W-:Y:S01]  /*35c0*/  STG.E desc[UR36][R2.64], R4 ;  /* 0x0000000402007986 */ /* 0x0003e2000c101924 */
[----:B------:R-:W-:Y:S05]  /*35d0*/  BRA `(.L_x_37543) ;  /* 0x0000000800d47947 */ /* 0x000fea0003800000 */
.L_x_37544:
[----:B------:R1:W-:Y:S01]  /*35e0*/  STG.E.U16 desc[UR36][R2.64], R4 ;  /* 0x0000000402007986 */ /* 0x0003e2000c101524 */
[----:B------:R-:W-:Y:S05]  /*35f0*/  BRA `(.L_x_37543) ;  /* 0x0000000800cc7947 */ /* 0x000fea0003800000 */
.L_x_37539:
        /* <DEDUP_REMOVED lines=9> */
.L_x_37547:
[----:B------:R-:W-:-:S04]  /*3690*/  I2FP.F32.U32 R0, R4 ;  /* 0x0000000400007245 */ /* 0x000fc80000201000 */
[----:B------:R-:W-:-:S05]  /*36a0*/  F2FP.F16.F32.PACK_AB R0, RZ, R0 ;  /* 0x00000000ff00723e */ /* 0x000fca00000000ff */
[----:B------:R1:W-:Y:S01]  /*36b0*/  STG.E.U16 desc[UR36][R2.64], R0 ;  /* 0x0000000002007986 */ /* 0x0003e2000c101524 */
[----:B------:R-:W-:Y:S05]  /*36c0*/  BRA `(.L_x_37543) ;  /* 0x0000000800987947 */ /* 0x000fea0003800000 */
.L_x_37546:
        /* <DEDUP_REMOVED lines=10> */
.L_x_37549:
[----:B------:R-:W-:-:S04]  /*3770*/  I2FP.F32.U32 R4, R4 ;  /* 0x0000000400047245 */ /* 0x000fc80000201000 */
[----:B------:R-:W-:-:S04]  /*3780*/  F2FP.F16.F32.PACK_AB R5, RZ, R4 ;  /* 0x00000004ff05723e */ /* 0x000fc800000000ff */
[----:B------:R-:W-:-:S05]  /*3790*/  PRMT R5, R5, 0x5410, RZ ;  /* 0x0000541005057816 */ /* 0x000fca00000000ff */
[----:B------:R1:W-:Y:S01]  /*37a0*/  STG.E desc[UR36][R2.64], R5 ;  /* 0x0000000502007986 */ /* 0x0003e2000c101924 */
[----:B------:R-:W-:Y:S05]  /*37b0*/  BRA `(.L_x_37543) ;  /* 0x00000008005c7947 */ /* 0x000fea0003800000 */
.L_x_37548:
[----:B------:R-:W1:Y:S02]  /*37c0*/  I2F.F64.U32 R4, R4 ;  /* 0x0000000400047312 */ /* 0x000e640000201800 */
[----:B-1----:R1:W-:Y:S01]  /*37d0*/  STG.E.64 desc[UR36][R2.64], R4 ;  /* 0x0000000402007986 */ /* 0x0023e2000c101b24 */
[----:B------:R-:W-:Y:S05]  /*37e0*/  BRA `(.L_x_37543) ;  /* 0x0000000800507947 */ /* 0x000fea0003800000 */
.L_x_37538:
        /* <DEDUP_REMOVED lines=10> */
.L_x_37552:
[----:B------:R-:W-:Y:S01]  /*3890*/  CS2R R6, SRZ ;  /* 0x0000000000067805 */ /* 0x000fe2000001ff00 */
[----:B------:R-:W1:Y:S04]  /*38a0*/  I2F.F64.U32 R4, R4 ;  /* 0x0000000400047312 */ /* 0x000e680000201800 */
[----:B-1----:R1:W-:Y:S01]  /*38b0*/  STG.E.128 desc[UR36][R2.64], R4 ;  /* 0x0000000402007986 */ /* 0x0023e2000c101d24 */
[----:B------:R-:W-:Y:S05]  /*38c0*/  BRA `(.L_x_37543) ;  /* 0x0000000800187947 */ /* 0x000fea0003800000 */
.L_x_37551:
        /* <DEDUP_REMOVED lines=17> */
.L_x_37556:
[----:B------:R-:W-:Y:S05]  /*39e0*/  BSYNC.RECONVERGENT B0 ;  /* 0x0000000000007941 */ /* 0x000fea0003800200 */
.L_x_37555:
[----:B------:R1:W-:Y:S01]  /*39f0*/  STG.E.U8 desc[UR36][R2.64], R5 ;  /* 0x0000000502007986 */ /* 0x0003e2000c101124 */
[----:B------:R-:W-:Y:S05]  /*3a00*/  BRA `(.L_x_37543) ;  /* 0x0000000400c87947 */ /* 0x000fea0003800000 */
.L_x_37554:
        /* <DEDUP_REMOVED lines=16> */
.L_x_37553:
[----:B------:R-:W-:-:S04]  /*3b10*/  I2FP.F32.U32 R0, R4 ;  /* 0x0000000400007245 */ /* 0x000fc80000201000 */
[----:B------:R-:W-:-:S05]  /*3b20*/  F2FP.BF16.F32.PACK_AB R0, RZ, R0 ;  /* 0x00000000ff00723e */ /* 0x000fca00000010ff */
[----:B------:R1:W-:Y:S01]  /*3b30*/  STG.E.U16 desc[UR36][R2.64], R0 ;  /* 0x0000000002007986 */ /* 0x0003e2000c101524 */
[----:B------:R-:W-:Y:S05]  /*3b40*/  BRA `(.L_x_37543) ;  /* 0x0000000400787947 */ /* 0x000fea0003800000 */
.L_x_37550:
        /* <DEDUP_REMOVED lines=10> */
.L_x_37559:
        /* <DEDUP_REMOVED lines=12> */
.L_x_37562:
[----:B------:R-:W-:-:S04]  /*3cb0*/  SHF.R.U32.HI R0, RZ, 0x14, R5 ;  /* 0x00000014ff007819 */ /* 0x000fc80000011605 */
[----:B------:R-:W-:-:S04]  /*3cc0*/  LOP3.LUT R0, R0, 0x1, RZ, 0xc0, !PT ;  /* 0x0000000100007812 */ /* 0x000fc800078ec0ff */
[----:B------:R-:W-:-:S04]  /*3cd0*/  IADD3 R0, PT, PT, R5, 0x487ffff, R0 ;  /* 0x0487ffff05007810 */ /* 0x000fc80007ffe000 */
[----:B------:R-:W-:-:S04]  /*3ce0*/  SHF.R.U32.HI R0, RZ, 0x14, R0 ;  /* 0x00000014ff007819 */ /* 0x000fc80000011600 */
[----:B------:R-:W-:-:S07]  /*3cf0*/  LOP3.LUT R4, R0, 0xff, RZ, 0xc0, !PT ;  /* 0x000000ff00047812 */ /* 0x000fce00078ec0ff */
.L_x_37563:
[----:B------:R-:W-:-:S07]  /*3d00*/  PRMT R0, R4, 0x7610, R0 ;  /* 0x0000761004007816 */ /* 0x000fce0000000000 */
.L_x_37561:
[----:B------:R-:W-:Y:S05]  /*3d10*/  BSYNC.RECONVERGENT B0 ;  /* 0x0000000000007941 */ /* 0x000fea0003800200 */
.L_x_37560:
[----:B------:R1:W-:Y:S01]  /*3d20*/  STG.E.U8 desc[UR36][R2.64], R0 ;  /* 0x0000000002007986 */ /* 0x0003e2000c101124 */
[----:B------:R-:W-:Y:S05]  /*3d30*/  BRA `(.L_x_37543) ;  /* 0x0000000000fc7947 */ /* 0x000fea0003800000 */
.L_x_37558:
        /* <DEDUP_REMOVED lines=12> */
.L_x_37566:
[----:B------:R-:W-:-:S04]  /*3e00*/  SHF.R.U32.HI R0, RZ, 0x15, R5 ;  /* 0x00000015ff007819 */ /* 0x000fc80000011605 */
[----:B------:R-:W-:-:S04]  /*3e10*/  LOP3.LUT R0, R0, 0x1, RZ, 0xc0, !PT ;  /* 0x0000000100007812 */ /* 0x000fc800078ec0ff */
[----:B------:R-:W-:-:S04]  /*3e20*/  IADD3 R0, PT, PT, R5, 0x88fffff, R0 ;  /* 0x088fffff05007810 */ /* 0x000fc80007ffe000 */
[----:B------:R-:W-:-:S04]  /*3e30*/  SHF.R.U32.HI R0, RZ, 0x15, R0 ;  /* 0x00000015ff007819 */ /* 0x000fc80000011600 */
[----:B------:R-:W-:-:S07]  /*3e40*/  LOP3.LUT R4, R0, 0xff, RZ, 0xc0, !PT ;  /* 0x000000ff00047812 */ /* 0x000fce00078ec0ff */
.L_x_37567:
[----:B------:R-:W-:-:S07]  /*3e50*/  PRMT R0, R4, 0x7610, R0 ;  /* 0x0000761004007816 */ /* 0x000fce0000000000 */
.L_x_37565:
[----:B------:R-:W-:Y:S05]  /*3e60*/  BSYNC.RECONVERGENT B0 ;  /* 0x0000000000007941 */ /* 0x000fea0003800200 */
.L_x_37564:
[----:B------:R1:W-:Y:S01]  /*3e70*/  STG.E.U8 desc[UR36][R2.64], R0 ;  /* 0x0000000002007986 */ /* 0x0003e2000c101124 */
[----:B------:R-:W-:Y:S05]  /*3e80*/  BRA `(.L_x_37543) ;  /* 0x0000000000a87947 */ /* 0x000fea0003800000 */
.L_x_37557:
[----:B------:R-:W-:-:S09]  /*3e90*/  UISETP.NE.AND UP0, UPT, UR4, 0x1c, UPT ;  /* 0x0000001c0400788c */ /* 0x000fd2000bf05270 */
[----:B------:R-:W-:Y:S05]  /*3ea0*/  BRA.U !UP0, `(.L_x_37568) ;  /* 0x00000001089c7547 */ /* 0x000fea000b800000 */
[----:B------:R-:W-:-:S09]  /*3eb0*/  UISETP.NE.AND UP0, UPT, UR4, 0x1d, UPT ;  /* 0x0000001d0400788c */ /* 0x000fd2000bf05270 */
[----:B------:R-:W-:Y:S05]  /*3ec0*/  BRA.U !UP0, `(.L_x_37569) ;  /* 0x0000000108887547 */ /* 0x000fea000b800000 */
[----:B------:R-:W-:-:S09]  /*3ed0*/  UISETP.NE.AND UP0, UPT, UR4, 0x2c, UPT ;  /* 0x0000002c0400788c */ /* 0x000fd2000bf05270 */
[----:B------:R-:W-:Y:S05]  /*3ee0*/  BRA.U !UP0, `(.L_x_37570) ;  /* 0x0000000108447547 */ /* 0x000fea000b800000 */
.L_x_37542:
        /* <DEDUP_REMOVED lines=16> */
.L_x_37571:
[----:B------:R-:W-:Y:S05]  /*3ff0*/  BRA `(.L_x_37543) ;  /* 0x00000000004c7947 */ /* 0x000fea0003800000 */
.L_x_37570:
        /* <DEDUP_REMOVED lines=15> */
.L_x_37569:
[----:B------:R-:W-:-:S05]  /*40f0*/  HFMA2 R5, -RZ, RZ, 0, 0 ;  /* 0x00000000ff057431 */ /* 0x000fca00000001ff */
[----:B------:R1:W-:Y:S01]  /*4100*/  STG.E.64 desc[UR36][R2.64], R4 ;  /* 0x0000000402007986 */ /* 0x0003e2000c101b24 */
[----:B------:R-:W-:Y:S05]  /*4110*/  BRA `(.L_x_37543) ;  /* 0x0000000000047947 */ /* 0x000fea0003800000 */
.L_x_37568:
[----:B------:R1:W-:Y:S02]  /*4120*/  STG.E desc[UR36][R2.64], R4 ;  /* 0x0000000402007986 */ /* 0x0003e4000c101924 */
.L_x_37543:
[----:B------:R-:W-:Y:S05]  /*4130*/  BSYNC.RECONVERGENT B6 ;  /* 0x0000000000067941 */ /* 0x000fea0003800200 */
.L_x_37537:
[----:B------:R-:W-:-:S07]  /*4140*/  VIADD R19, R19, 0x80 ;  /* 0x0000008013137836 */ /* 0x000fce0000000000 */
.L_x_37467:
[----:B------:R-:W-:Y:S05]  /*4150*/  BSYNC.RECONVERGENT B7 ;  /* 0x0000000000077941 */ /* 0x000fea0003800200 */
.L_x_37466:
        /* <DEDUP_REMOVED lines=358> */
.L_x_37574:
        /* <DEDUP_REMOVED lines=17> */
.L_x_37578:
[----:B------:R3:W5:Y:S01]  /*58d0*/  LDG.E.U8 R16, desc[UR36][R2.64] ;  /* 0x0000002402107981 */ /* 0x000762000c1e1100 */
[----:B------:R-:W-:Y:S01]  /*58e0*/  IMAD.MOV.U32 R17, RZ, RZ, RZ ;  /* 0x000000ffff117224 */ /* 0x000fe200078e00ff */
[----:B------:R-:W-:Y:S06]  /*58f0*/  BRA `(.L_x_37580) ;  /* 0x0000000c00407947 */ /* 0x000fec0003800000 */
.L_x_37577:
        /* <DEDUP_REMOVED lines=8> */
.L_x_37582:
[----:B------:R-:W2:Y:S02]  /*5980*/  LDG.E R16, desc[UR36][R2.64] ;  /* 0x0000002402107981 */ /* 0x000ea4000c1e1900 */
[----:B--2---:R-:W-:Y:S01]  /*5990*/  SHF.R.S32.HI R17, RZ, 0x1f, R16 ;  /* 0x0000001fff117819 */ /* 0x004fe20000011410 */
[----:B------:R-:W-:Y:S06]  /*59a0*/  BRA `(.L_x_37580) ;  /* 0x0000000c00147947 */ /* 0x000fec0003800000 */
.L_x_37581:
[----:B------:R-:W2:Y:S02]  /*59b0*/  LDG.E.S16 R16, desc[UR36][R2.64] ;  /* 0x0000002402107981 */ /* 0x000ea4000c1e1700 */
[----:B--2---:R-:W-:Y:S01]  /*59c0*/  SHF.R.S32.HI R17, RZ, 0x1f, R16 ;  /* 0x0000001fff117819 */ /* 0x004fe20000011410 */
[----:B------:R-:W-:Y:S06]  /*59d0*/  BRA `(.L_x_37580) ;  /* 0x0000000c00087947 */ /* 0x000fec0003800000 */
.L_x_37576:
        /* <DEDUP_REMOVED lines=9> */
.L_x_37584:
[----:B------:R-:W2:Y:S02]  /*5a70*/  LDG.E.U16 R2, desc[UR36][R2.64] ;  /* 0x0000002402027981 */ /* 0x000ea4000c1e1500 */
[----:B--2---:R-:W-:-:S06]  /*5a80*/  HADD2.F32 R16, -RZ, R2.H0_H0 ;  /* 0x20000002ff107230 */ /* 0x004fcc0000004100 */
[----:B------:R-:W3:Y:S02]  /*5a90*/  F2I.S64.TRUNC R16, R16 ;  /* 0x0000001000107311 */ /* 0x000ee4000020d900 */
[----:B---3--:R-:W-:Y:S05]  /*5aa0*/  BRA `(.L_x_37580) ;  /* 0x0000000800d47947 */ /* 0x008fea0003800000 */
.L_x_37583:
        /* <DEDUP_REMOVED lines=9> */
.L_x_37586:
[----:B------:R-:W2:Y:S02]  /*5b40*/  LDG.E.U16 R2, desc[UR36][R2.64] ;  /* 0x0000002402027981 */ /* 0x000ea4000c1e1500 */
[----:B--2---:R-:W-:-:S06]  /*5b50*/  HADD2.F32 R16, -RZ, R2.H0_H0 ;  /* 0x20000002ff107230 */ /* 0x004fcc0000004100 */
[----:B------:R-:W3:Y:S02]  /*5b60*/  F2I.S64.TRUNC R16, R16 ;  /* 0x0000001000107311 */ /* 0x000ee4000020d900 */
[----:B---3--:R-:W-:Y:S05]  /*5b70*/  BRA `(.L_x_37580) ;  /* 0x0000000800a07947 */ /* 0x008fea0003800000 */
.L_x_37585:
[----:B------:R-:W2:Y:S02]  /*5b80*/  LDG.E.64 R2, desc[UR36][R2.64] ;  /* 0x0000002402027981 */ /* 0x000ea4000c1e1b00 */
[----:B--2---:R3:W4:Y:S02]  /*5b90*/  F2I.S64.F64.TRUNC R16, R2 ;  /* 0x0000000200107311 */ /* 0x004724000030d900 */
[----:B---34-:R-:W-:Y:S05]  /*5ba0*/  BRA `(.L_x_37580) ;  /* 0x0000000800947947 */ /* 0x018fea0003800000 */
.L_x_37575:
        /* <DEDUP_REMOVED lines=13> */
.L_x_37589:
[----:B------:R-:W2:Y:S02]  /*5c80*/  LDG.E.64 R2, desc[UR36][R2.64] ;  /* 0x0000002402027981 */ /* 0x000ea4000c1e1b00 */
[----:B--2---:R0:W1:Y:S02]  /*5c90*/  F2I.S64.F64.TRUNC R16, R2 ;  /* 0x0000000200107311 */ /* 0x004064000030d900 */
[----:B01----:R-:W-:Y:S05]  /*5ca0*/  BRA `(.L_x_37580) ;  /* 0x0000000800547947 */ /* 0x003fea0003800000 */
.L_x_37588:
        /* <DEDUP_REMOVED lines=26> */
.L_x_37591:
        /* <DEDUP_REMOVED lines=13> */
.L_x_37590:
[----:B------:R-:W2:Y:S02]  /*5f20*/  LDG.E.U16 R16, desc[UR36][R2.64] ;  /* 0x0000002402107981 */ /* 0x000ea4000c1e1500 */
[----:B--2---:R-:W-:-:S06]  /*5f30*/  IMAD.U32 R16, R16, 0x10000, RZ ;  /* 0x0001000010107824 */ /* 0x004fcc00078e00ff */
[----:B------:R-:W0:Y:S02]  /*5f40*/  F2I.S64.TRUNC R16, R16 ;  /* 0x0000001000107311 */ /* 0x000e24000020d900 */
[----:B0-----:R-:W-:Y:S05]  /*5f50*/  BRA `(.L_x_37580) ;  /* 0x0000000400a87947 */ /* 0x001fea0003800000 */
.L_x_37587:
        /* <DEDUP_REMOVED lines=11> */
.L_x_37594:
        /* <DEDUP_REMOVED lines=21> */
.L_x_37598:
[----:B------:R-:W-:Y:S05]  /*6160*/  BSYNC.RECONVERGENT B1 ;  /* 0x0000000000017941 */ /* 0x000fea0003800200 */
.L_x_37597:
[----:B------:R-:W-:Y:S01]  /*6170*/  IMAD.SHL.U32 R0, R0, 0x100000, RZ ;  /* 0x0010000000007824 */ /* 0x000fe200078e00ff */
[----:B------:R-:W-:-:S04]  /*6180*/  LEA R2, R2, 0x3b800000, 0x17 ;  /* 0x3b80000002027811 */ /* 0x000fc800078eb8ff */
[----:B------:R-:W-:-:S07]  /*6190*/  LOP3.LUT R16, R2, R0, R7, 0xfe, !PT ;  /* 0x0000000002107212 */ /* 0x000fce00078efe07 */
.L_x_37596:
[----:B------:R-:W-:Y:S05]  /*61a0*/  BSYNC.RECONVERGENT B0 ;  /* 0x0000000000007941 */ /* 0x000fea0003800200 */
.L_x_37595:
[----:B------:R-:W0:Y:S02]  /*61b0*/  F2I.S64.TRUNC R16, R16 ;  /* 0x0000001000107311 */ /* 0x000e24000020d900 */
[----:B0-----:R-:W-:Y:S05]  /*61c0*/  BRA `(.L_x_37580) ;  /* 0x00000004000c7947 */ /* 0x001fea0003800000 */
.L_x_37593:
        /* <DEDUP_REMOVED lines=21> */
.L_x_37602:
[----:B------:R-:W-:Y:S05]  /*6320*/  BSYNC.RECONVERGENT B1 ;  /* 0x0000000000017941 */ /* 0x000fea0003800200 */
.L_x_37601:
[----:B------:R-:W-:Y:S02]  /*6330*/  SHF.L.U32 R0, R0, 0x15, RZ ;  /* 0x0000001500007819 */ /* 0x000fe400000006ff */
[----:B------:R-:W-:-:S04]  /*6340*/  LEA R2, R2, 0x37800000, 0x17 ;  /* 0x3780000002027811 */ /* 0x000fc800078eb8ff */
[----:B------:R-:W-:-:S07]  /*6350*/  LOP3.LUT R16, R2, R0, R7, 0xfe, !PT ;  /* 0x0000000002107212 */ /* 0x000fce00078efe07 */
.L_x_37600:
[----:B------:R-:W-:Y:S05]  /*6360*/  BSYNC.RECONVERGENT B0 ;  /* 0x0000000000007941 */ /* 0x000fea0003800200 */
.L_x_37599:
[----:B------:R-:W1:Y:S02]  /*6370*/  F2I.S64.TRUNC R16, R16 ;  /* 0x0000001000107311 */ /* 0x000e64000020d900 */
[----:B-1----:R-:W-:Y:S05]  /*6380*/  BRA `(.L_x_37580) ;  /* 0x00000000009c7947 */ /* 0x002fea0003800000 */
.L_x_37592:
        /* <DEDUP_REMOVED lines=14> */
.L_x_37606:
[----:B------:R-:W-:Y:S05]  /*6470*/  BSYNC.RECONVERGENT B0 ;  /* 0x0000000000007941 */ /* 0x000fea0003800200 */
.L_x_37605:
[----:B------:R-:W2:Y:S02]  /*6480*/  F2I.S64.TRUNC R16, R16 ;  /* 0x0000001000107311 */ /* 0x000ea4000020d900 */
[----:B--2---:R-:W-:Y:S05]  /*6490*/  BRA `(.L_x_37580) ;  /* 0x0000000000587947 */ /* 0x004fea0003800000 */
.L_x_37579:
        /* <DEDUP_REMOVED lines=16> */
.L_x_37607:
[----:B------:R-:W-:Y:S01]  /*65a0*/  CS2R R16, SRZ ;  /* 0x0000000000107805 */ /* 0x000fe2000001ff00 */
[----:B------:R-:W-:Y:S06]  /*65b0*/  BRA `(.L_x_37580) ;  /* 0x0000000000107947 */ /* 0x000fec0003800000 */
.L_x_37604:
[----:B------:R2:W5:Y:S01]  /*65c0*/  LDG.E.64 R16, desc[UR36][R2.64] ;  /* 0x0000002402107981 */ /* 0x000562000c1e1b00 */
[----:B------:R-:W-:Y:S05]  /*65d0*/  BRA `(.L_x_37580) ;  /* 0x0000000000087947 */ /* 0x000fea0003800000 */
.L_x_37603:
[----:B------:R1:W5:Y:S01]  /*65e0*/  LDG.E R16, desc[UR36][R2.64] ;  /* 0x0000002402107981 */ /* 0x000362000c1e1900 */
[----:B------:R-:W-:-:S07]  /*65f0*/  IMAD.MOV.U32 R17, RZ, RZ, RZ ;  /* 0x000000ffff117224 */ /* 0x000fce00078e00ff */
.L_x_37580:
        /* <DEDUP_REMOVED lines=17> */
.L_x_37611:
[----:B-1234-:R4:W5:Y:S01]  /*6710*/  LDG.E.U8 R2, desc[UR36][R22.64] ;  /* 0x0000002416027981 */ /* 0x01e962000c1e1100 */
[----:B------:R-:W-:Y:S01]  /*6720*/  MOV R3, RZ ;  /* 0x000000ff00037202 */ /* 0x000fe20000000f00 */
[----:B------:R-:W-:Y:S06]  /*6730*/  BRA `(.L_x_37613) ;  /* 0x0000000c00407947 */ /* 0x000fec0003800000 */
.L_x_37610:
        /* <DEDUP_REMOVED lines=8> */
.L_x_37615:
[----:B-1234-:R-:W2:Y:S02]  /*67c0*/  LDG.E R2, desc[UR36][R22.64] ;  /* 0x0000002416027981 */ /* 0x01eea4000c1e1900 */
[----:B--2---:R-:W-:Y:S01]  /*67d0*/  SHF.R.S32.HI R3, RZ, 0x1f, R2 ;  /* 0x0000001fff037819 */ /* 0x004fe20000011402 */
[----:B------:R-:W-:Y:S06]  /*67e0*/  BRA `(.L_x_37613) ;  /* 0x0000000c00147947 */ /* 0x000fec0003800000 */
.L_x_37614:
[----:B-1234-:R-:W2:Y:S02]  /*67f0*/  LDG.E.S16 R2, desc[UR36][R22.64] ;  /* 0x0000002416027981 */ /* 0x01eea4000c1e1700 */
[----:B--2---:R-:W-:Y:S01]  /*6800*/  SHF.R.S32.HI R3, RZ, 0x1f, R2 ;  /* 0x0000001fff037819 */ /* 0x004fe20000011402 */
[----:B------:R-:W-:Y:S06]  /*6810*/  BRA `(.L_x_37613) ;  /* 0x0000000c00087947 */ /* 0x000fec0003800000 */
.L_x_37609:
        /* <DEDUP_REMOVED lines=9> */
.L_x_37617:
[----:B------:R-:W1:Y:S02]  /*68b0*/  LDG.E.U16 R22, desc[UR36][R22.64] ;  /* 0x0000002416167981 */ /* 0x000e64000c1e1500 */
[----:B-1234-:R-:W-:-:S06]  /*68c0*/  HADD2.F32 R2, -RZ, R22.H0_H0 ;  /* 0x20000016ff027230 */ /* 0x01efcc0000004100 */
[----:B------:R-:W0:Y:S02]  /*68d0*/  F2I.S64.TRUNC R2, R2 ;  /* 0x0000000200027311 */ /* 0x000e24000020d900 */
[----:B0-----:R-:W-:Y:S05]  /*68e0*/  BRA `(.L_x_37613) ;  /* 0x0000000800d47947 */ /* 0x001fea0003800000 */
.L_x_37616:
        /* <DEDUP_REMOVED lines=9> */
.L_x_37619:
[----:B------:R-:W1:Y:S02]  /*6980*/  LDG.E.U16 R22, desc[UR36][R22.64] ;  /* 0x0000002416167981 */ /* 0x000e64000c1e1500 */
[----:B-1234-:R-:W-:-:S06]  /*6990*/  HADD2.F32 R2, -RZ, R22.H0_H0 ;  /* 0x20000016ff027230 */ /* 0x01efcc0000004100 */
[----:B------:R-:W0:Y:S02]  /*69a0*/  F2I.S64.TRUNC R2, R2 ;  /* 0x0000000200027311 */ /* 0x000e24000020d900 */
[----:B0-----:R-:W-:Y:S05]  /*69b0*/  BRA `(.L_x_37613) ;  /* 0x0000000800a07947 */ /* 0x001fea0003800000 */
.L_x_37618:
[----:B-1234-:R-:W2:Y:S02]  /*69c0*/  LDG.E.64 R2, desc[UR36][R22.64] ;  /* 0x0000002416027981 */ /* 0x01eea4000c1e1b00 */
[----:B--2---:R-:W0:Y:S02]  /*69d0*/  F2I.S64.F64.TRUNC R2, R2 ;  /* 0x0000000200027311 */ /* 0x004e24000030d900 */
[----:B0-----:R-:W-:Y:S05]  /*69e0*/  BRA `(.L_x_37613) ;  /* 0x0000000800947947 */ /* 0x001fea0003800000 */
.L_x_37608:
        /* <DEDUP_REMOVED lines=13> */
.L_x_37622:
[----:B-1234-:R-:W2:Y:S02]  /*6ac0*/  LDG.E.64 R2, desc[UR36][R22.64] ;  /* 0x0000002416027981 */ /* 0x01eea4000c1e1b00 */
[----:B--2---:R-:W0:Y:S02]  /*6ad0*/  F2I.S64.F64.TRUNC R2, R2 ;  /* 0x0000000200027311 */ /* 0x004e24000030d900 */
[----:B0-----:R-:W-:Y:S05]  /*6ae0*/  BRA `(.L_x_37613) ;  /* 0x0000000800547947 */ /* 0x001fea0003800000 */
.L_x_37621:
        /* <DEDUP_REMOVED lines=26> */
.L_x_37624:
        /* <DEDUP_REMOVED lines=13> */
.L_x_37623:
[----:B-1234-:R-:W2:Y:S02]  /*6d60*/  LDG.E.U16 R2, desc[UR36][R22.64] ;  /* 0x0000002416027981 */ /* 0x01eea4000c1e1500 */
[----:B--2---:R-:W-:-:S06]  /*6d70*/  IMAD.U32 R2, R2, 0x10000, RZ ;  /* 0x0001000002027824 */ /* 0x004fcc00078e00ff */
[----:B------:R-:W0:Y:S02]  /*6d80*/  F2I.S64.TRUNC R2, R2 ;  /* 0x0000000200027311 */ /* 0x000e24000020d900 */
[----:B0-----:R-:W-:Y:S05]  /*6d90*/  BRA `(.L_x_37613) ;  /* 0x0000000400a87947 */ /* 0x001fea0003800000 */
.L_x_37620:
        /* <DEDUP_REMOVED lines=11> */
.L_x_37627:
        /* <DEDUP_REMOVED lines=21> */
.L_x_37631:
[----:B------:R-:W-:Y:S05]  /*6fa0*/  BSYNC.RECONVERGENT B1 ;  /* 0x0000000000017941 */ /* 0x000fea0003800200 */
.L_x_37630:
[----:B------:R-:W-:Y:S01]  /*6fb0*/  IMAD.SHL.U32 R0, R0, 0x100000, RZ ;  /* 0x0010000000007824 */ /* 0x000fe200078e00ff */
[----:B------:R-:W-:-:S04]  /*6fc0*/  LEA R2, R2, 0x3b800000, 0x17 ;  /* 0x3b80000002027811 */ /* 0x000fc800078eb8ff */
[----:B------:R-:W-:-:S07]  /*6fd0*/  LOP3.LUT R2, R2, R0, R7, 0xfe, !PT ;  /* 0x0000000002027212 */ /* 0x000fce00078efe07 */
.L_x_37629:
[----:B------:R-:W-:Y:S05]  /*6fe0*/  BSYNC.RECONVERGENT B0 ;  /* 0x0000000000007941 */ /* 0x000fea0003800200 */
.L_x_37628:
[----:B------:R-:W1:Y:S02]  /*6ff0*/  F2I.S64.TRUNC R2, R2 ;  /* 0x0000000200027311 */ /* 0x000e64000020d900 */
[----:B-1----:R-:W-:Y:S05]  /*7000*/  BRA `(.L_x_37613) ;  /* 0x00000004000c7947 */ /* 0x002fea0003800000 */
.L_x_37626:
        /* <DEDUP_REMOVED lines=21> */
.L_x_37635:
[----:B------:R-:W-:Y:S05]  /*7160*/  BSYNC.RECONVERGENT B1 ;  /* 0x0000000000017941 */ /* 0x000fea0003800200 */
.L_x_37634:
[----:B------:R-:W-:Y:S01]  /*7170*/  IMAD.SHL.U32 R0, R0, 0x200000, RZ ;  /* 0x0020000000007824 */ /* 0x000fe200078e00ff */
[----:B------:R-:W-:-:S04]  /*7180*/  LEA R2, R2, 0x37800000, 0x17 ;  /* 0x3780000002027811 */ /* 0x000fc800078eb8ff */
[----:B------:R-:W-:-:S07]  /*7190*/  LOP3.LUT R2, R2, R0, R7, 0xfe, !PT ;  /* 0x0000000002027212 */ /* 0x000fce00078efe07 */
.L_x_37633:
[----:B------:R-:W-:Y:S05]  /*71a0*/  BSYNC.RECONVERGENT B0 ;  /* 0x0000000000007941 */ /* 0x000fea0003800200 */
.L_x_37632:
[----:B------:R-:W1:Y:S02]  /*71b0*/  F2I.S64.TRUNC R2, R2 ;  /* 0x0000000200027311 */ /* 0x000e64000020d900 */
[----:B-1----:R-:W-:Y:S05]  /*71c0*/  BRA `(.L_x_37613) ;  /* 0x00000000009c7947 */ /* 0x002fea0003800000 */
.L_x_37625:
        /* <DEDUP_REMOVED lines=14> */
.L_x_37639:
[----:B------:R-:W-:Y:S05]  /*72b0*/  BSYNC.RECONVERGENT B0 ;  /* 0x0000000000007941 */ /* 0x000fea0003800200 */
.L_x_37638:
[----:B------:R-:W1:Y:S02]  /*72c0*/  F2I.S64.TRUNC R2, R2 ;  /* 0x0000000200027311 */ /* 0x000e64000020d900 */
[----:B-1----:R-:W-:Y:S05]  /*72d0*/  BRA `(.L_x_37613) ;  /* 0x0000000000587947 */ /* 0x002fea0003800000 */
.L_x_37612:
        /* <DEDUP_REMOVED lines=16> */
.L_x_37640:
[----:B------:R-:W-:Y:S01]  /*73e0*/  CS2R R2, SRZ ;  /* 0x0000000000027805 */ /* 0x000fe2000001ff00 */
[----:B------:R-:W-:Y:S06]  /*73f0*/  BRA `(.L_x_37613) ;  /* 0x0000000000107947 */ /* 0x000fec0003800000 */
.L_x_37637:
[----:B-1234-:R1:W5:Y:S01]  /*7400*/  LDG.E.64 R2, desc[UR36][R22.64] ;  /* 0x0000002416027981 */ /* 0x01e362000c1e1b00 */
[----:B------:R-:W-:Y:S05]  /*7410*/  BRA `(.L_x_37613) ;  /* 0x0000000000087947 */ /* 0x000fea0003800000 */
.L_x_37636:
[----:B-1234-:R2:W5:Y:S01]  /*7420*/  LDG.E R2, desc[UR36][R22.64] ;  /* 0x0000002416027981 */ /* 0x01e562000c1e1900 */
[----:B------:R-:W-:-:S07]  /*7430*/  IMAD.MOV.U32 R3, RZ, RZ, RZ ;  /* 0x000000ffff037224 */ /* 0x000fce00078e00ff */
.L_x_37613:
[----:B------:R-:W0:Y:S01]  /*7440*/  LDCU.64 UR6, c[0x0][0x5e8] ;  /* 0x0000bd00ff0677ac */ /* 0x000e220008000a00 */
        /* <DEDUP_REMOVED lines=21> */
.L_x_37645:
[----:B------:R0:W-:Y:S01]  /*75a0*/  STG.E.U8 desc[UR36][R2.64], R4 ;  /* 0x0000000402007986 */ /* 0x0001e2000c101124 */
[----:B------:R-:W-:Y:S05]  /*75b0*/  BRA `(.L_x_37647) ;  /* 0x0000000800fc7947 */ /* 0x000fea0003800000 */
.L_x_37644:
        /* <DEDUP_REMOVED lines=9> */
.L_x_37649:
[----:B------:R0:W-:Y:S01]  /*7650*/  STG.E desc[UR36][R2.64], R4 ;  /* 0x0000000402007986 */ /* 0x0001e2000c101924 */
[----:B------:R-:W-:Y:S05]  /*7660*/  BRA `(.L_x_37647) ;  /* 0x0000000800d07947 */ /* 0x000fea0003800000 */
.L_x_37648:
[----:B------:R0:W-:Y:S01]  /*7670*/  STG.E.U16 desc[UR36][R2.64], R4 ;  /* 0x0000000402007986 */ /* 0x0001e2000c101524 */
[----:B------:R-:W-:Y:S05]  /*7680*/  BRA `(.L_x_37647) ;  /* 0x0000000800c87947 */ /* 0x000fea0003800000 */
.L_x_37643:
        /* <DEDUP_REMOVED lines=9> */
.L_x_37651:
[----:B------:R-:W-:-:S04]  /*7720*/  I2FP.F32.U32 R0, R4 ;  /* 0x0000000400007245 */ /* 0x000fc80000201000 */
[----:B------:R-:W-:-:S05]  /*7730*/  F2FP.F16.F32.PACK_AB R0, RZ, R0 ;  /* 0x00000000ff00723e */ /* 0x000fca00000000ff */
[----:B------:R0:W-:Y:S01]  /*7740*/  STG.E.U16 desc[UR36][R2.64], R0 ;  /* 0x0000000002007986 */ /* 0x0001e2000c101524 */
[----:B------:R-:W-:Y:S05]  /*7750*/  BRA `(.L_x_37647) ;  /* 0x0000000800947947 */ /* 0x000fea0003800000 */
.L_x_37650:
        /* <DEDUP_REMOVED lines=10> */
.L_x_37653:
[----:B------:R-:W-:-:S04]  /*7800*/  I2FP.F32.U32 R4, R4 ;  /* 0x0000000400047245 */ /* 0x000fc80000201000 */
[----:B------:R-:W-:-:S04]  /*7810*/  F2FP.F16.F32.PACK_AB R5, RZ, R4 ;  /* 0x00000004ff05723e */ /* 0x000fc800000000ff */
[----:B------:R-:W-:-:S05]  /*7820*/  PRMT R5, R5, 0x5410, RZ ;  /* 0x0000541005057816 */ /* 0x000fca00000000ff */
[----:B------:R0:W-:Y:S01]  /*7830*/  STG.E desc[UR36][R2.64], R5 ;  /* 0x0000000502007986 */ /* 0x0001e2000c101924 */
[----:B------:R-:W-:Y:S05]  /*7840*/  BRA `(.L_x_37647) ;  /* 0x0000000800587947 */ /* 0x000fea0003800000 */
.L_x_37652:
[----:B------:R-:W0:Y:S02]  /*7850*/  I2F.F64.U32 R4, R4 ;  /* 0x0000000400047312 */ /* 0x000e240000201800 */
[----:B0-----:R0:W-:Y:S01]  /*7860*/  STG.E.64 desc[UR36][R2.64], R4 ;  /* 0x0000000402007986 */ /* 0x0011e2000c101b24 */
[----:B------:R-:W-:Y:S05]  /*7870*/  BRA `(.L_x_37647) ;  /* 0x00000008004c7947 */ /* 0x000fea0003800000 */
.L_x_37642:
        /* <DEDUP_REMOVED lines=12> */
.L_x_37657:
        /* <DEDUP_REMOVED lines=17> */
.L_x_37659:
[----:B------:R-:W-:Y:S05]  /*7a50*/  BSYNC.RECONVERGENT B0 ;  /* 0x0000000000007941 */ /* 0x000fea0003800200 */
.L_x_37658:
[----:B------:R0:W-:Y:S01]  /*7a60*/  STG.E.U8 desc[UR36][R2.64], R0 ;  /* 0x0000000002007986 */ /* 0x0001e2000c101124 */
[----:B------:R-:W-:Y:S05]  /*7a70*/  BRA `(.L_x_37647) ;  /* 0x0000000400cc7947 */ /* 0x000fea0003800000 */
.L_x_37656:
        /* <DEDUP_REMOVED lines=17> */
.L_x_37661:
[----:B------:R-:W-:Y:S05]  /*7b90*/  BSYNC.RECONVERGENT B0 ;  /* 0x0000000000007941 */ /* 0x000fea0003800200 */
.L_x_37660:
[----:B------:R0:W-:Y:S01]  /*7ba0*/  STG.E.U8 desc[UR36][R2.64], R0 ;  /* 0x0000000002007986 */ /* 0x0001e2000c101124 */
[----:B------:R-:W-:Y:S05]  /*7bb0*/  BRA `(.L_x_37647) ;  /* 0x00000004007c7947 */ /* 0x000fea0003800000 */
.L_x_37655:
        /* <DEDUP_REMOVED lines=21> */
.L_x_37663:
[----:B------:R-:W-:-:S05]  /*7d10*/  IMAD.MOV.U32 R5, RZ, RZ, RZ ;  /* 0x000000ffff057224 */ /* 0x000fca00078e00ff */
[----:B------:R0:W-:Y:S01]  /*7d20*/  STG.E.64 desc[UR36][R2.64], R4 ;  /* 0x0000000402007986 */ /* 0x0001e2000c101b24 */
[----:B------:R-:W-:Y:S05]  /*7d30*/  BRA `(.L_x_37647) ;  /* 0x00000004001c7947 */ /* 0x000fea0003800000 */
.L_x_37662:
[----:B------:R0:W-:Y:S01]  /*7d40*/  STG.E desc[UR36][R2.64], R4 ;  /* 0x0000000402007986 */ /* 0x0001e2000c101924 */
[----:B------:R-:W-:Y:S05]  /*7d50*/  BRA `(.L_x_37647) ;  /* 0x0000000400147947 */ /* 0x000fea0003800000 */
.L_x_37654:
        /* <DEDUP_REMOVED lines=8> */
.L_x_37665:
[----:B------:R-:W-:Y:S01]  /*7de0*/  CS2R R6, SRZ ;  /* 0x0000000000067805 */ /* 0x000fe2000001ff00 */
[----:B------:R-:W0:Y:S04]  /*7df0*/  I2F.F64.U32 R4, R4 ;  /* 0x0000000400047312 */ /* 0x000e280000201800 */
[----:B0-----:R0:W-:Y:S01]  /*7e00*/  STG.E.128 desc[UR36][R2.64], R4 ;  /* 0x0000000402007986 */ /* 0x0011e2000c101d24 */
[----:B------:R-:W-:Y:S05]  /*7e10*/  BRA `(.L_x_37647) ;  /* 0x0000000000e47947 */ /* 0x000fea0003800000 */
.L_x_37664:
[----:B------:R-:W-:-:S09]  /*7e20*/  UISETP.NE.AND UP0, UPT, UR4, 0xf, UPT ;  /* 0x0000000f0400788c */ /* 0x000fd2000bf05270 */
[----:B------:R-:W-:Y:S05]  /*7e30*/  BRA.U !UP0, `(.L_x_37666) ;  /* 0x0000000108d07547 */ /* 0x000fea000b800000 */
[----:B------:R-:W-:-:S09]  /*7e40*/  UISETP.NE.AND UP0, UPT, UR4, 0x17, UPT ;  /* 0x000000170400788c */ /* 0x000fd2000bf05270 */
[----:B------:R-:W-:Y:S05]  /*7e50*/  BRA.U !UP0, `(.L_x_37667) ;  /* 0x0000000108847547 */ /* 0x000fea000b800000 */
[----:B------:R-:W-:-:S09]  /*7e60*/  UISETP.NE.AND UP0, UPT, UR4, 0x18, UPT ;  /* 0x000000180400788c */ /* 0x000fd2000bf05270 */
[----:B------:R-:W-:Y:S05]  /*7e70*/  BRA.U !UP0, `(.L_x_37668) ;  /* 0x0000000108447547 */ /* 0x000fea000b800000 */
.L_x_37646:
        /* <DEDUP_REMOVED lines=16> */
.L_x_37669:
[----:B------:R-:W-:Y:S05]  /*7f80*/  BRA `(.L_x_37647) ;  /* 0x0000000000887947 */ /* 0x000fea0003800000 */
.L_x_37668:
        /* <DEDUP_REMOVED lines=11> */
.L_x_37671:
[----:B------:R-:W-:Y:S05]  /*8040*/  BSYNC.RECONVERGENT B0 ;  /* 0x0000000000007941 */ /* 0x000fea0003800200 */
.L_x_37670:
[----:B------:R0:W-:Y:S01]  /*8050*/  STG.E.U8 desc[UR36][R2.64], R5 ;  /* 0x0000000502007986 */ /* 0x0001e2000c101124 */
[----:B------:R-:W-:Y:S05]  /*8060*/  BRA `(.L_x_37647) ;  /* 0x0000000000507947 */ /* 0x000fea0003800000 */
.L_x_37667:
        /* <DEDUP_REMOVED lines=12> */
.L_x_37672:
[----:B------:R-:W-:Y:S01]  /*8130*/  IMAD.MOV.U32 R5, RZ, RZ, 0x7f ;  /* 0x0000007fff057424 */ /* 0x000fe200078e00ff */
[----:B------:R-:W-:-:S04]  /*8140*/  ISETP.GT.U32.AND P0, PT, R7, 0x7f800000, PT ;  /* 0x7f8000000700780c */ /* 0x000fc80003f04070 */
[----:B------:R-:W-:-:S05]  /*8150*/  SEL R5, R5, 0x7c, P0 ;  /* 0x0000007c05057807 */ /* 0x000fca0000000000 */
[----:B------:R0:W-:Y:S01]  /*8160*/  STG.E.U8 desc[UR36][R2.64], R5 ;  /* 0x0000000502007986 */ /* 0x0001e2000c101124 */
[----:B------:R-:W-:Y:S05]  /*8170*/  BRA `(.L_x_37647) ;  /* 0x00000000000c7947 */ /* 0x000fea0003800000 */
.L_x_37666:
[----:B------:R-:W-:-:S04]  /*8180*/  I2FP.F32.U32 R0, R4 ;  /* 0x0000000400007245 */ /* 0x000fc80000201000 */
[----:B------:R-:W-:-:S05]  /*8190*/  F2FP.BF16.F32.PACK_AB R0, RZ, R0 ;  /* 0x00000000ff00723e */ /* 0x000fca00000010ff */
[----:B------:R0:W-:Y:S02]  /*81a0*/  STG.E.U16 desc[UR36][R2.64], R0 ;  /* 0x0000000002007986 */ /* 0x0001e4000c101524 */
.L_x_37647:
[----:B------:R-:W-:Y:S05]  /*81b0*/  BSYNC.RECONVERGENT B6 ;  /* 0x0000000000067941 */ /* 0x000fea0003800200 */
.L_x_37641:
[----:B------:R-:W-:-:S07]  /*81c0*/  VIADD R19, R19, 0x80 ;  /* 0x0000008013137836 */ /* 0x000fce0000000000 */
.L_x_37573:
[----:B------:R-:W-:Y:S05]  /*81d0*/  BSYNC.RECONVERGENT B7 ;  /* 0x0000000000077941 */ /* 0x000fea0003800200 */
.L_x_37572:
        /* <DEDUP_REMOVED lines=358> */
.L_x_37675:
        /* <DEDUP_REMOVED lines=17> */
.L_x_37679:
[----:B------:R3:W5:Y:S01]  /*9950*/  LDG.E.U8 R16, desc[UR36][R2.64] ;  /* 0x0000002402107981 */ /* 0x000762000c1e1100 */
[----:B------:R-:W-:Y:S01]  /*9960*/  MOV R17, RZ ;  /* 0x000000ff00117202 */ /* 0x000fe20000000f00 */
[----:B------:R-:W-:Y:S06]  /*9970*/  BRA `(.L_x_37681) ;  /* 0x0000000c00407947 */ /* 0x000fec0003800000 */
.L_x_37678:
        /* <DEDUP_REMOVED lines=8> */
.L_x_37683:
[----:B------:R-:W2:Y:S02]  /*9a00*/  LDG.E R16, desc[UR36][R2.64] ;  /* 0x0000002402107981 */ /* 0x000ea4000c1e1900 */
[----:B--2---:R-:W-:Y:S01]  /*9a10*/  SHF.R.S32.HI R17, RZ, 0x1f, R16 ;  /* 0x0000001fff117819 */ /* 0x004fe20000011410 */
[----:B------:R-:W-:Y:S06]  /*9a20*/  BRA `(.L_x_37681) ;  /* 0x0000000c00147947 */ /* 0x000fec0003800000 */
.L_x_37682:
[----:B------:R-:W2:Y:S02]  /*9a30*/  LDG.E.S16 R16, desc[UR36][R2.64] ;  /* 0x0000002402107981 */ /* 0x000ea4000c1e1700 */
[----:B--2---:R-:W-:Y:S01]  /*9a40*/  SHF.R.S32.HI R17, RZ, 0x1f, R16 ;  /* 0x0000001fff117819 */ /* 0x004fe20000011410 */
[----:B------:R-:W-:Y:S06]  /*9a50*/  BRA `(.L_x_37681) ;  /* 0x0000000c00087947 */ /* 0x000fec0003800000 */
.L_x_37677:
        /* <DEDUP_REMOVED lines=9> */
.L_x_37685:
[----:B------:R-:W2:Y:S02]  /*9af0*/  LDG.E.U16 R2, desc[UR36][R2.64] ;  /* 0x0000002402027981 */ /* 0x000ea4000c1e1500 */
[----:B--2---:R-:W-:-:S06]  /*9b00*/  HADD2.F32 R16, -RZ, R2.H0_H0 ;  /* 0x20000002ff107230 */ /* 0x004fcc0000004100 */
[----:B------:R-:W0:Y:S02]  /*9b10*/  F2I.S64.TRUNC R16, R16 ;  /* 0x0000001000107311 */ /* 0x000e24000020d900 */
[----:B0-----:R-:W-:Y:S05]  /*9b20*/  BRA `(.L_x_37681) ;  /* 0x0000000800d47947 */ /* 0x001fea0003800000 */
.L_x_37684:
        /* <DEDUP_REMOVED lines=9> */
.L_x_37687:
[----:B------:R-:W2:Y:S02]  /*9bc0*/  LDG.E.U16 R2, desc[UR36][R2.64] ;  /* 0x0000002402027981 */ /* 0x000ea4000c1e1500 */
[----:B--2---:R-:W-:-:S06]  /*9bd0*/  HADD2.F32 R16, -RZ, R2.H0_H0 ;  /* 0x20000002ff107230 */ /* 0x004fcc0000004100 */
[----:B------:R-:W0:Y:S02]  /*9be0*/  F2I.S64.TRUNC R16, R16 ;  /* 0x0000001000107311 */ /* 0x000e24000020d900 */
[----:B0-----:R-:W-:Y:S05]  /*9bf0*/  BRA `(.L_x_37681) ;  /* 0x0000000800a07947 */ /* 0x001fea0003800000 */
.L_x_37686:
[----:B------:R-:W2:Y:S02]  /*9c00*/  LDG.E.64 R2, desc[UR36][R2.64] ;  /* 0x0000002402027981 */ /* 0x000ea4000c1e1b00 */
[----:B--2---:R0:W1:Y:S02]  /*9c10*/  F2I.S64.F64.TRUNC R16, R2 ;  /* 0x0000000200107311 */ /* 0x004064000030d900 */
[----:B01----:R-:W-:Y:S05]  /*9c20*/  BRA `(.L_x_37681) ;  /* 0x0000000800947947 */ /* 0x003fea0003800000 */
.L_x_37676:
        /* <DEDUP_REMOVED lines=13> */
.L_x_37690:
[----:B------:R-:W2:Y:S02]  /*9d00*/  LDG.E.64 R2, desc[UR36][R2.64] ;  /* 0x0000002402027981 */ /* 0x000ea4000c1e1b00 */
[----:B--2---:R3:W4:Y:S02]  /*9d10*/  F2I.S64.F64.TRUNC R16, R2 ;  /* 0x0000000200107311 */ /* 0x004724000030d900 */
[----:B---34-:R-:W-:Y:S05]  /*9d20*/  BRA `(.L_x_37681) ;  /* 0x0000000800547947 */ /* 0x018fea0003800000 */
.L_x_37689:
        /* <DEDUP_REMOVED lines=26> */
.L_x_37692:
        /* <DEDUP_REMOVED lines=13> */
.L_x_37691:
[----:B------:R-:W2:Y:S02]  /*9fa0*/  LDG.E.U16 R16, desc[UR36][R2.64] ;  /* 0x0000002402107981 */ /* 0x000ea4000c1e1500 */
[----:B--2---:R-:W-:-:S06]  /*9fb0*/  IMAD.U32 R16, R16, 0x10000, RZ ;  /* 0x0001000010107824 */ /* 0x004fcc00078e00ff */
[----:B------:R-:W3:Y:S02]  /*9fc0*/  F2I.S64.TRUNC R16, R16 ;  /* 0x0000001000107311 */ /* 0x000ee4000020d900 */
[----:B---3--:R-:W-:Y:S05]  /*9fd0*/  BRA `(.L_x_37681) ;  /* 0x0000000400a87947 */ /* 0x008fea0003800000 */
.L_x_37688:
        /* <DEDUP_REMOVED lines=11> */
.L_x_37695:
        /* <DEDUP_REMOVED lines=21> */
.L_x_37699:
[----:B------:R-:W-:Y:S05]  /*a1e0*/  BSYNC.RECONVERGENT B1 ;  /* 0x0000000000017941 */ /* 0x000fea0003800200 */
.L_x_37698:
[----:B------:R-:W-:Y:S01]  /*a1f0*/  IMAD.SHL.U32 R0, R0, 0x100000, RZ ;  /* 0x0010000000007824 */ /* 0x000fe200078e00ff */
[----:B------:R-:W-:-:S04]  /*a200*/  LEA R2, R2, 0x3b800000, 0x17 ;  /* 0x3b80000002027811 */ /* 0x000fc800078eb8ff */
[----:B------:R-:W-:-:S07]  /*a210*/  LOP3.LUT R16, R2, R0, R7, 0xfe, !PT ;  /* 0x0000000002107212 */ /* 0x000fce00078efe07 */
.L_x_37697:
[----:B------:R-:W-:Y:S05]  /*a220*/  BSYNC.RECONVERGENT B0 ;  /* 0x0000000000007941 */ /* 0x000fea0003800200 */
.L_x_37696:
[----:B------:R-:W1:Y:S02]  /*a230*/  F2I.S64.TRUNC R16, R16 ;  /* 0x0000001000107311 */ /* 0x000e64000020d900 */
[----:B-1----:R-:W-:Y:S05]  /*a240*/  BRA `(.L_x_37681) ;  /* 0x00000004000c7947 */ /* 0x002fea0003800000 */
.L_x_37694:
        /* <DEDUP_REMOVED lines=21> */
.L_x_37703:
[----:B------:R-:W-:Y:S05]  /*a3a0*/  BSYNC.RECONVERGENT B1 ;  /* 0x0000000000017941 */ /* 0x000fea0003800200 */
.L_x_37702:
[----:B------:R-:W-:Y:S01]  /*a3b0*/  IMAD.SHL.U32 R0, R0, 0x200000, RZ ;  /* 0x0020000000007824 */ /* 0x000fe200078e00ff */
[----:B------:R-:W-:-:S04]  /*a3c0*/  LEA R2, R2, 0x37800000, 0x17 ;  /* 0x3780000002027811 */ /* 0x000fc800078eb8ff */
[----:B------:R-:W-:-:S07]  /*a3d0*/  LOP3.LUT R16, R2, R0, R7, 0xfe, !PT ;  /* 0x0000000002107212 */ /* 0x000fce00078efe07 */
.L_x_37701:
[----:B------:R-:W-:Y:S05]  /*a3e0*/  BSYNC.RECONVERGENT B0 ;  /* 0x0000000000007941 */ /* 0x000fea0003800200 */
.L_x_37700:
[----:B------:R-:W1:Y:S02]  /*a3f0*/  F2I.S64.TRUNC R16, R16 ;  /* 0x0000001000107311 */ /* 0x000e64000020d900 */
[----:B-1----:R-:W-:Y:S05]  /*a400*/  BRA `(.L_x_37681) ;  /* 0x00000000009c7947 */ /* 0x002fea0003800000 */
.L_x_37693:
        /* <DEDUP_REMOVED lines=14> */
.L_x_37707:
[----:B------:R-:W-:Y:S05]  /*a4f0*/  BSYNC.RECONVERGENT B0 ;  /* 0x0000000000007941 */ /* 0x000fea0003800200 */
.L_x_37706:
[----:B------:R-:W2:Y:S02]  /*a500*/  F2I.S64.TRUNC R16, R16 ;  /* 0x0000001000107311 */ /* 0x000ea4000020d900 */
[----:B--2---:R-:W-:Y:S05]  /*a510*/  BRA `(.L_x_37681) ;  /* 0x0000000000587947 */ /* 0x004fea0003800000 */
.L_x_37680:
        /* <DEDUP_REMOVED lines=16> */
.L_x_37708:
[----:B------:R-:W-:Y:S01]  /*a620*/  CS2R R16, SRZ ;  /* 0x0000000000107805 */ /* 0x000fe2000001ff00 */
[----:B------:R-:W-:Y:S06]  /*a630*/  BRA `(.L_x_37681) ;  /* 0x0000000000107947 */ /* 0x000fec0003800000 */
.L_x_37705:
[----:B------:R2:W5:Y:S01]  /*a640*/  LDG.E.64 R16, desc[UR36][R2.64] ;  /* 0x0000002402107981 */ /* 0x000562000c1e1b00 */
[----:B------:R-:W-:Y:S05]  /*a650*/  BRA `(.L_x_37681) ;  /* 0x0000000000087947 */ /* 0x000fea0003800000 */
.L_x_37704:
[----:B------:R1:W5:Y:S01]  /*a660*/  LDG.E R16, desc[UR36][R2.64] ;  /* 0x0000002402107981 */ /* 0x000362000c1e1900 */
[----:B------:R-:W-:-:S07]  /*a670*/  IMAD.MOV.U32 R17, RZ, RZ, RZ ;  /* 0x000000ffff117224 */ /* 0x000fce00078e00ff */
.L_x_37681:
        /* <DEDUP_REMOVED lines=17> */
.L_x_37712:
[----:B-1234-:R4:W5:Y:S01]  /*a790*/  LDG.E.U8 R2, desc[UR36][R22.64] ;  /* 0x0000002416027981 */ /* 0x01e962000c1e1100 */
[----:B------:R-:W-:Y:S01]  /*a7a0*/  IMAD.MOV.U32 R3, RZ, RZ, RZ ;  /* 0x000000ffff037224 */ /* 0x000fe200078e00ff */
[----:B------:R-:W-:Y:S06]  /*a7b0*/  BRA `(.L_x_37714) ;  /* 0x0000000c00407947 */ /* 0x000fec0003800000 */
.L_x_37711:
        /* <DEDUP_REMOVED lines=8> */
.L_x_37716:
[----:B-1234-:R-:W2:Y:S02]  /*a840*/  LDG.E R2, desc[UR36][R22.64] ;  /* 0x0000002416027981 */ /* 0x01eea4000c1e1900 */
[----:B--2---:R-:W-:Y:S01]  /*a850*/  SHF.R.S32.HI R3, RZ, 0x1f, R2 ;  /* 0x0000001fff037819 */ /* 0x004fe20000011402 */
[----:B------:R-:W-:Y:S06]  /*a860*/  BRA `(.L_x_37714) ;  /* 0x0000000c00147947 */ /* 0x000fec0003800000 */
.L_x_37715:
[----:B-1234-:R-:W2:Y:S02]  /*a870*/  LDG.E.S16 R2, desc[UR36][R22.64] ;  /* 0x0000002416027981 */ /* 0x01eea4000c1e1700 */
[----:B--2---:R-:W-:Y:S01]  /*a880*/  SHF.R.S32.HI R3, RZ, 0x1f, R2 ;  /* 0x0000001fff037819 */ /* 0x004fe20000011402 */
[----:B------:R-:W-:Y:S06]  /*a890*/  BRA `(.L_x_37714) ;  /* 0x0000000c00087947 */ /* 0x000fec0003800000 */
.L_x_37710:
        /* <DEDUP_REMOVED lines=9> */
.L_x_37718:
[----:B------:R-:W1:Y:S02]  /*a930*/  LDG.E.U16 R22, desc[UR36][R22.64] ;  /* 0x0000002416167981 */ /* 0x000e64000c1e1500 */
[----:B-1234-:R-:W-:-:S06]  /*a940*/  HADD2.F32 R2, -RZ, R22.H0_H0 ;  /* 0x20000016ff027230 */ /* 0x01efcc0000004100 */
[----:B------:R-:W3:Y:S02]  /*a950*/  F2I.S64.TRUNC R2, R2 ;  /* 0x0000000200027311 */ /* 0x000ee4000020d900 */
[----:B---3--:R-:W-:Y:S05]  /*a960*/  BRA `(.L_x_37714) ;  /* 0x0000000800d47947 */ /* 0x008fea0003800000 */
.L_x_37717:
        /* <DEDUP_REMOVED lines=9> */
.L_x_37720:
[----:B------:R-:W1:Y:S02]  /*aa00*/  LDG.E.U16 R22, desc[UR36][R22.64] ;  /* 0x0000002416167981 */ /* 0x000e64000c1e1500 */
[----:B-1234-:R-:W-:-:S06]  /*aa10*/  HADD2.F32 R2, -RZ, R22.H0_H0 ;  /* 0x20000016ff027230 */ /* 0x01efcc0000004100 */
[----:B------:R-:W3:Y:S02]  /*aa20*/  F2I.S64.TRUNC R2, R2 ;  /* 0x0000000200027311 */ /* 0x000ee4000020d900 */
[----:B---3--:R-:W-:Y:S05]  /*aa30*/  BRA `(.L_x_37714) ;  /* 0x0000000800a07947 */ /* 0x008fea0003800000 */
.L_x_37719:
[----:B-1234-:R-:W2:Y:S02]  /*aa40*/  LDG.E.64 R2, desc[UR36][R22.64] ;  /* 0x0000002416027981 */ /* 0x01eea4000c1e1b00 */
[----:B--2---:R-:W3:Y:S02]  /*aa50*/  F2I.S64.F64.TRUNC R2, R2 ;  /* 0x0000000200027311 */ /* 0x004ee4000030d900 */
[----:B---3--:R-:W-:Y:S05]  /*aa60*/  BRA `(.L_x_37714) ;  /* 0x0000000800947947 */ /* 0x008fea0003800000 */
.L_x_37709:
        /* <DEDUP_REMOVED lines=13> */
.L_x_37723:
[----:B-1234-:R-:W2:Y:S02]  /*ab40*/  LDG.E.64 R2, desc[UR36][R22.64] ;  /* 0x0000002416027981 */ /* 0x01eea4000c1e1b00 */
[----:B--2---:R-:W3:Y:S02]  /*ab50*/  F2I.S64.F64.TRUNC R2, R2 ;  /* 0x0000000200027311 */ /* 0x004ee4000030d900 */
[----:B---3--:R-:W-:Y:S05]  /*ab60*/  BRA `(.L_x_37714) ;  /* 0x0000000800547947 */ /* 0x008fea0003800000 */
.L_x_37722:
        /* <DEDUP_REMOVED lines=26> */
.L_x_37725:
        /* <DEDUP_REMOVED lines=13> */
.L_x_37724:
[----:B-1234-:R-:W2:Y:S02]  /*ade0*/  LDG.E.U16 R2, desc[UR36][R22.64] ;  /* 0x0000002416027981 */ /* 0x01eea4000c1e1500 */
[----:B--2---:R-:W-:-:S06]  /*adf0*/  SHF.L.U32 R2, R2, 0x10, RZ ;  /* 0x0000001002027819 */ /* 0x004fcc00000006ff */
[----:B------:R-:W3:Y:S02]  /*ae00*/  F2I.S64.TRUNC R2, R2 ;  /* 0x0000000200027311 */ /* 0x000ee4000020d900 */
[----:B---3--:R-:W-:Y:S05]  /*ae10*/  BRA `(.L_x_37714) ;  /* 0x0000000400a87947 */ /* 0x008fea0003800000 */
.L_x_37721:
        /* <DEDUP_REMOVED lines=11> */
.L_x_37728:
        /* <DEDUP_REMOVED lines=21> */
.L_x_37732:
[----:B------:R-:W-:Y:S05]  /*b020*/  BSYNC.RECONVERGENT B1 ;  /* 0x0000000000017941 */ /* 0x000fea0003800200 */
.L_x_37731:
[----:B------:R-:W-:Y:S02]  /*b030*/  SHF.L.U32 R0, R0, 0x14, RZ ;  /* 0x0000001400007819 */ /* 0x000fe400000006ff */
[----:B------:R-:W-:-:S04]  /*b040*/  LEA R2, R2, 0x3b800000, 0x17 ;  /* 0x3b80000002027811 */ /* 0x000fc800078eb8ff */
[----:B------:R-:W-:-:S07]  /*b050*/  LOP3.LUT R2, R2, R0, R7, 0xfe, !PT ;  /* 0x0000000002027212 */ /* 0x000fce00078efe07 */
.L_x_37730:
[----:B------:R-:W-:Y:S05]  /*b060*/  BSYNC.RECONVERGENT B0 ;  /* 0x0000000000007941 */ /* 0x000fea0003800200 */
.L_x_37729:
[----:B------:R-:W1:Y:S02]  /*b070*/  F2I.S64.TRUNC R2, R2 ;  /* 0x0000000200027311 */ /* 0x000e64000020d900 */
[----:B-1----:R-:W-:Y:S05]  /*b080*/  BRA `(.L_x_37714) ;  /* 0x00000004000c7947 */ /* 0x002fea0003800000 */
.L_x_37727:
        /* <DEDUP_REMOVED lines=21> */
.L_x_37736:
[----:B------:R-:W-:Y:S05]  /*b1e0*/  BSYNC.RECONVERGENT B1 ;  /* 0x0000000000017941 */ /* 0x000fea0003800200 */
.L_x_37735:
[----:B------:R-:W-:Y:S01]  /*b1f0*/  IMAD.SHL.U32 R0, R0, 0x200000, RZ ;  /* 0x0020000000007824 */ /* 0x000fe200078e00ff */
[----:B------:R-:W-:-:S04]  /*b200*/  LEA R2, R2, 0x37800000, 0x17 ;  /* 0x3780000002027811 */ /* 0x000fc800078eb8ff */
[----:B------:R-:W-:-:S07]  /*b210*/  LOP3.LUT R2, R2, R0, R7, 0xfe, !PT ;  /* 0x0000000002027212 */ /* 0x000fce00078efe07 */
.L_x_37734:
[----:B------:R-:W-:Y:S05]  /*b220*/  BSYNC.RECONVERGENT B0 ;  /* 0x0000000000007941 */ /* 0x000fea0003800200 */
.L_x_37733:
[----:B------:R-:W0:Y:S02]  /*b230*/  F2I.S64.TRUNC R2, R2 ;  /* 0x0000000200027311 */ /* 0x000e24000020d900 */
[----:B0-----:R-:W-:Y:S05]  /*b240*/  BRA `(.L_x_37714) ;  /* 0x00000000009c7947 */ /* 0x001fea0003800000 */
.L_x_37726:
        /* <DEDUP_REMOVED lines=14> */
.L_x_37740:
[----:B------:R-:W-:Y:S05]  /*b330*/  BSYNC.RECONVERGENT B0 ;  /* 0x0000000000007941 */ /* 0x000fea0003800200 */
.L_x_37739:
[----:B------:R-:W3:Y:S02]  /*b340*/  F2I.S64.TRUNC R2, R2 ;  /* 0x0000000200027311 */ /* 0x000ee4000020d900 */
[----:B---3--:R-:W-:Y:S05]  /*b350*/  BRA `(.L_x_37714) ;  /* 0x0000000000587947 */ /* 0x008fea0003800000 */
.L_x_37713:
        /* <DEDUP_REMOVED lines=16> */
.L_x_37741:
[----:B------:R-:W-:Y:S01]  /*b460*/  CS2R R2, SRZ ;  /* 0x0000000000027805 */ /* 0x000fe2000001ff00 */
[----:B------:R-:W-:Y:S06]  /*b470*/  BRA `(.L_x_37714) ;  /* 0x0000000000107947 */ /* 0x000fec0003800000 */
.L_x_37738:
[----:B-1234-:R2:W5:Y:S01]  /*b480*/  LDG.E.64 R2, desc[UR36][R22.64] ;  /* 0x0000002416027981 */ /* 0x01e562000c1e1b00 */
[----:B------:R-:W-:Y:S05]  /*b490*/  BRA `(.L_x_37714) ;  /* 0x0000000000087947 */ /* 0x000fea0003800000 */
.L_x_37737:
[----:B-1234-:R1:W5:Y:S01]  /*b4a0*/  LDG.E R2, desc[UR36][R22.64] ;  /* 0x0000002416027981 */ /* 0x01e362000c1e1900 */
[----:B------:R-:W-:-:S07]  /*b4b0*/  MOV R3, RZ ;  /* 0x000000ff00037202 */ /* 0x000fce0000000f00 */
.L_x_37714:
        /* <DEDUP_REMOVED lines=22> */
.L_x_37746:
[----:B------:R0:W-:Y:S01]  /*b620*/  STG.E.U8 desc[UR36][R2.64], R4 ;  /* 0x0000000402007986 */ /* 0x0001e2000c101124 */
[----:B------:R-:W-:Y:S05]  /*b630*/  BRA `(.L_x_37748) ;  /* 0x0000000800fc7947 */ /* 0x000fea0003800000 */
.L_x_37745:
        /* <DEDUP_REMOVED lines=9> */
.L_x_37750:
[----:B------:R0:W-:Y:S01]  /*b6d0*/  STG.E desc[UR36][R2.64], R4 ;  /* 0x0000000402007986 */ /* 0x0001e2000c101924 */
[----:B------:R-:W-:Y:S05]  /*b6e0*/  BRA `(.L_x_37748) ;  /* 0x0000000800d07947 */ /* 0x000fea0003800000 */
.L_x_37749:
[----:B------:R0:W-:Y:S01]  /*b6f0*/  STG.E.U16 desc[UR36][R2.64], R4 ;  /* 0x0000000402007986 */ /* 0x0001e2000c101524 */
[----:B------:R-:W-:Y:S05]  /*b700*/  BRA `(.L_x_37748) ;  /* 0x0000000800c87947 */ /* 0x000fea0003800000 */
.L_x_37744:
        /* <DEDUP_REMOVED lines=9> */
.L_x_37752:
[----:B------:R-:W-:-:S04]  /*b7a0*/  I2FP.F32.U32 R0, R4 ;  /* 0x0000000400007245 */ /* 0x000fc80000201000 */
[----:B------:R-:W-:-:S05]  /*b7b0*/  F2FP.F16.F32.PACK_AB R0, RZ, R0 ;  /* 0x00000000ff00723e */ /* 0x000fca00000000ff */
[----:B------:R0:W-:Y:S01]  /*b7c0*/  STG.E.U16 desc[UR36][R2.64], R0 ;  /* 0x0000000002007986 */ /* 0x0001e2000c101524 */
[----:B------:R-:W-:Y:S05]  /*b7d0*/  BRA `(.L_x_37748) ;  /* 0x0000000800947947 */ /* 0x000fea0003800000 */
.L_x_37751:
        /* <DEDUP_REMOVED lines=10> */
.L_x_37754:
[----:B------:R-:W-:-:S04]  /*b880*/  I2FP.F32.U32 R4, R4 ;  /* 0x0000000400047245 */ /* 0x000fc80000201000 */
[----:B------:R-:W-:-:S04]  /*b890*/  F2FP.F16.F32.PACK_AB R5, RZ, R4 ;  /* 0x00000004ff05723e */ /* 0x000fc800000000ff */
[----:B------:R-:W-:-:S05]  /*b8a0*/  PRMT R5, R5, 0x5410, RZ ;  /* 0x0000541005057816 */ /* 0x000fca00000000ff */
[----:B------:R0:W-:Y:S01]  /*b8b0*/  STG.E desc[UR36][R2.64], R5 ;  /* 0x0000000502007986 */ /* 0x0001e2000c101924 */
[----:B------:R-:W-:Y:S05]  /*b8c0*/  BRA `(.L_x_37748) ;  /* 0x0000000800587947 */ /* 0x000fea0003800000 */
.L_x_37753:
[----:B------:R-:W0:Y:S02]  /*b8d0*/  I2F.F64.U32 R4, R4 ;  /* 0x0000000400047312 */ /* 0x000e240000201800 */
[----:B0-----:R0:W-:Y:S01]  /*b8e0*/  STG.E.64 desc[UR36][R2.64], R4 ;  /* 0x0000000402007986 */ /* 0x0011e2000c101b24 */
[----:B------:R-:W-:Y:S05]  /*b8f0*/  BRA `(.L_x_37748) ;  /* 0x00000008004c7947 */ /* 0x000fea0003800000 */
.L_x_37743:
        /* <DEDUP_REMOVED lines=12> */
.L_x_37758:
        /* <DEDUP_REMOVED lines=17> */
.L_x_37760:
[----:B------:R-:W-:Y:S05]  /*bad0*/  BSYNC.RECONVERGENT B0 ;  /* 0x0000000000007941 */ /* 0x000fea0003800200 */
.L_x_37759:
[----:B------:R0:W-:Y:S01]  /*bae0*/  STG.E.U8 desc[UR36][R2.64], R0 ;  /* 0x0000000002007986 */ /* 0x0001e2000c101124 */
[----:B------:R-:W-:Y:S05]  /*baf0*/  BRA `(.L_x_37748) ;  /* 0x0000000400cc7947 */ /* 0x000fea0003800000 */
.L_x_37757:
        /* <DEDUP_REMOVED lines=17> */
.L_x_37762:
[----:B------:R-:W-:Y:S05]  /*bc10*/  BSYNC.RECONVERGENT B0 ;  /* 0x0000000000007941 */ /* 0x000fea0003800200 */
.L_x_37761:
[----:B------:R0:W-:Y:S01]  /*bc20*/  STG.E.U8 desc[UR36][R2.64], R0 ;  /* 0x0000000002007986 */ /* 0x0001e2000c101124 */
[----:B------:R-:W-:Y:S05]  /*bc30*/  BRA `(.L_x_37748) ;  /* 0x00000004007c7947 */ /* 0x000fea0003800000 */
.L_x_37756:
        /* <DEDUP_REMOVED lines=21> */
.L_x_37764:
[----:B------:R-:W-:-:S05]  /*bd90*/  HFMA2 R5, -RZ, RZ, 0, 0 ;  /* 0x00000000ff057431 */ /* 0x000fca00000001ff */
[----:B------:R0:W-:Y:S01]  /*bda0*/  STG.E.64 desc[UR36][R2.64], R4 ;  /* 0x0000000402007986 */ /* 0x0001e2000c101b24 */
[----:B------:R-:W-:Y:S05]  /*bdb0*/  BRA `(.L_x_37748) ;  /* 0x00000004001c7947 */ /* 0x000fea0003800000 */
.L_x_37763:
[----:B------:R0:W-:Y:S01]  /*bdc0*/  STG.E desc[UR36][R2.64], R4 ;  /* 0x0000000402007986 */ /* 0x0001e2000c101924 */
[----:B------:R-:W-:Y:S05]  /*bdd0*/  BRA `(.L_x_37748) ;  /* 0x0000000400147947 */ /* 0x000fea0003800000 */
.L_x_37755:
        /* <DEDUP_REMOVED lines=8> */
.L_x_37766:
[----:B------:R-:W-:Y:S01]  /*be60*/  CS2R R6, SRZ ;  /* 0x0000000000067805 */ /* 0x000fe2000001ff00 */
[----:B------:R-:W0:Y:S04]  /*be70*/  I2F.F64.U32 R4, R4 ;  /* 0x0000000400047312 */ /* 0x000e280000201800 */
[----:B0-----:R0:W-:Y:S01]  /*be80*/  STG.E.128 desc[UR36][R2.64], R4 ;  /* 0x0000000402007986 */ /* 0x0011e2000c101d24 */
[----:B------:R-:W-:Y:S05]  /*be90*/  BRA `(.L_x_37748) ;  /* 0x0000000000e47947 */ /* 0x000fea0003800000 */
.L_x_37765:
[----:B------:R-:W-:-:S09]  /*bea0*/  UISETP.NE.AND UP0, UPT, UR4, 0xf, UPT ;  /* 0x0000000f0400788c */ /* 0x000fd2000bf05270 */
[----:B------:R-:W-:Y:S05]  /*beb0*/  BRA.U !UP0, `(.L_x_37767) ;  /* 0x0000000108d07547 */ /* 0x000fea000b800000 */
[----:B------:R-:W-:-:S09]  /*bec0*/  UISETP.NE.AND UP0, UPT, UR4, 0x17, UPT ;  /* 0x000000170400788c */ /* 0x000fd2000bf05270 */
[----:B------:R-:W-:Y:S05]  /*bed0*/  BRA.U !UP0, `(.L_x_37768) ;  /* 0x0000000108847547 */ /* 0x000fea000b800000 */
[----:B------:R-:W-:-:S09]  /*bee0*/  UISETP.NE.AND UP0, UPT, UR4, 0x18, UPT ;  /* 0x000000180400788c */ /* 0x000fd2000bf05270 */
[----:B------:R-:W-:Y:S05]  /*bef0*/  BRA.U !UP0, `(.L_x_37769) ;  /* 0x0000000108447547 */ /* 0x000fea000b800000 */
.L_x_37747:
        /* <DEDUP_REMOVED lines=16> */
.L_x_37770:
[----:B------:R-:W-:Y:S05]  /*c000*/  BRA `(.L_x_37748) ;  /* 0x0000000000887947 */ /* 0x000fea0003800000 */
.L_x_37769:
        /* <DEDUP_REMOVED lines=11> */
.L_x_37772:
[----:B------:R-:W-:Y:S05]  /*c0c0*/  BSYNC.RECONVERGENT B0 ;  /* 0x0000000000007941 */ /* 0x000fea0003800200 */
.L_x_37771:
[----:B------:R0:W-:Y:S01]  /*c0d0*/  STG.E.U8 desc[UR36][R2.64], R5 ;  /* 0x0000000502007986 */ /* 0x0001e2000c101124 */
[----:B------:R-:W-:Y:S05]  /*c0e0*/  BRA `(.L_x_37748) ;  /* 0x0000000000507947 */ /* 0x000fea0003800000 */
.L_x_37768:
        /* <DEDUP_REMOVED lines=12> */
.L_x_37773:
[----:B------:R-:W-:Y:S01]  /*c1b0*/  IMAD.MOV.U32 R5, RZ, RZ, 0x7f ;  /* 0x0000007fff057424 */ /* 0x000fe200078e00ff */
[----:B------:R-:W-:-:S04]  /*c1c0*/  ISETP.GT.U32.AND P0, PT, R7, 0x7f800000, PT ;  /* 0x7f8000000700780c */ /* 0x000fc80003f04070 */
[----:B------:R-:W-:-:S05]  /*c1d0*/  SEL R5, R5, 0x7c, P0 ;  /* 0x0000007c05057807 */ /* 0x000fca0000000000 */
[----:B------:R0:W-:Y:S01]  /*c1e0*/  STG.E.U8 desc[UR36][R2.64], R5 ;  /* 0x0000000502007986 */ /* 0x0001e2000c101124 */
[----:B------:R-:W-:Y:S05]  /*c1f0*/  BRA `(.L_x_37748) ;  /* 0x00000000000c7947 */ /* 0x000fea0003800000 */
.L_x_37767:
[----:B------:R-:W-:-:S04]  /*c200*/  I2FP.F32.U32 R0, R4 ;  /* 0x0000000400007245 */ /* 0x000fc80000201000 */
[----:B------:R-:W-:-:S05]  /*c210*/  F2FP.BF16.F32.PACK_AB R0, RZ, R0 ;  /* 0x00000000ff00723e */ /* 0x000fca00000010ff */
[----:B------:R0:W-:Y:S02]  /*c220*/  STG.E.U16 desc[UR36][R2.64], R0 ;  /* 0x0000000002007986 */ /* 0x0001e4000c101524 */
.L_x_37748:
[----:B------:R-:W-:Y:S05]  /*c230*/  BSYNC.RECONVERGENT B6 ;  /* 0x0000000000067941 */ /* 0x000fea0003800200 */
.L_x_37742:
[----:B------:R-:W-:-:S07]  /*c240*/  IADD3 R19, PT, PT, R19, 0x80, RZ ;  /* 0x0000008013137810 */ /* 0x000fce0007ffe0ff */
.L_x_37674:
[----:B------:R-:W-:Y:S05]  /*c250*/  BSYNC.RECONVERGENT B7 ;  /* 0x0000000000077941 */ /* 0x000fea0003800200 */
.L_x_37673:
        /* <DEDUP_REMOVED lines=357> */
.L_x_37774:
        /* <DEDUP_REMOVED lines=20> */
.L_x_37778:
[----:B------:R4:W5:Y:S01]  /*d9f0*/  LDG.E.U8 R18, desc[UR36][R2.64] ;  /* 0x0000002402127981 */ /* 0x000962000c1e1100 */
[----:B------:R-:W-:Y:S01]  /*da00*/  IMAD.MOV.U32 R19, RZ, RZ, RZ ;  /* 0x000000ffff137224 */ /* 0x000fe200078e00ff */
[----:B------:R-:W-:Y:S06]  /*da10*/  BRA `(.L_x_37780) ;  /* 0x0000000c00407947 */ /* 0x000fec0003800000 */
.L_x_37777:
        /* <DEDUP_REMOVED lines=8> */
.L_x_37782:
[----:B------:R-:W2:Y:S02]  /*daa0*/  LDG.E R18, desc[UR36][R2.64] ;  /* 0x0000002402127981 */ /* 0x000ea4000c1e1900 */
[----:B--2---:R-:W-:Y:S01]  /*dab0*/  SHF.R.S32.HI R19, RZ, 0x1f, R18 ;  /* 0x0000001fff137819 */ /* 0x004fe20000011412 */
[----:B------:R-:W-:Y:S06]  /*dac0*/  BRA `(.L_x_37780) ;  /* 0x0000000c00147947 */ /* 0x000fec0003800000 */
.L_x_37781:
[----:B------:R-:W2:Y:S02]  /*dad0*/  LDG.E.S16 R18, desc[UR36][R2.64] ;  /* 0x0000002402127981 */ /* 0x000ea4000c1e1700 */
[----:B--2---:R-:W-:Y:S01]  /*dae0*/  SHF.R.S32.HI R19, RZ, 0x1f, R18 ;  /* 0x0000001fff137819 */ /* 0x004fe20000011412 */
[----:B------:R-:W-:Y:S06]  /*daf0*/  BRA `(.L_x_37780) ;  /* 0x0000000c00087947 */ /* 0x000fec0003800000 */
.L_x_37776:
        /* <DEDUP_REMOVED lines=9> */
.L_x_37784:
[----:B------:R-:W2:Y:S02]  /*db90*/  LDG.E.U16 R2, desc[UR36][R2.64] ;  /* 0x0000002402027981 */ /* 0x000ea4000c1e1500 */
[----:B--2---:R-:W-:-:S06]  /*dba0*/  HADD2.F32 R18, -RZ, R2.H0_H0 ;  /* 0x20000002ff127230 */ /* 0x004fcc0000004100 */
[----:B------:R-:W3:Y:S02]  /*dbb0*/  F2I.S64.TRUNC R18, R18 ;  /* 0x0000001200127311 */ /* 0x000ee4000020d900 */
[----:B---3--:R-:W-:Y:S05]  /*dbc0*/  BRA `(.L_x_37780) ;  /* 0x0000000800d47947 */ /* 0x008fea0003800000 */
.L_x_37783:
        /* <DEDUP_REMOVED lines=9> */
.L_x_37786:
[----:B------:R-:W2:Y:S02]  /*dc60*/  LDG.E.U16 R2, desc[UR36][R2.64] ;  /* 0x0000002402027981 */ /* 0x000ea4000c1e1500 */
[----:B--2---:R-:W-:-:S06]  /*dc70*/  HADD2.F32 R18, -RZ, R2.H0_H0 ;  /* 0x20000002ff127230 */ /* 0x004fcc0000004100 */
[----:B------:R-:W3:Y:S02]  /*dc80*/  F2I.S64.TRUNC R18, R18 ;  /* 0x0000001200127311 */ /* 0x000ee4000020d900 */
[----:B---3--:R-:W-:Y:S05]  /*dc90*/  BRA `(.L_x_37780) ;  /* 0x0000000800a07947 */ /* 0x008fea0003800000 */
.L_x_37785:
[----:B------:R-:W2:Y:S02]  /*dca0*/  LDG.E.64 R2, desc[UR36][R2.64] ;  /* 0x0000002402027981 */ /* 0x000ea4000c1e1b00 */
[----:B--2---:R3:W4:Y:S02]  /*dcb0*/  F2I.S64.F64.TRUNC R18, R2 ;  /* 0x0000000200127311 */ /* 0x004724000030d900 */
[----:B---34-:R-:W-:Y:S05]  /*dcc0*/  BRA `(.L_x_37780) ;  /* 0x0000000800947947 */ /* 0x018fea0003800000 */
.L_x_37775:
        /* <DEDUP_REMOVED lines=13> */
.L_x_37789:
[----:B------:R-:W2:Y:S02]  /*dda0*/  LDG.E.64 R2, desc[UR36][R2.64] ;  /* 0x0000002402027981 */ /* 0x000ea4000c1e1b00 */
[----:B--2---:R0:W1:Y:S02]  /*ddb0*/  F2I.S64.F64.TRUNC R18, R2 ;  /* 0x0000000200127311 */ /* 0x004064000030d900 */
[----:B01----:R-:W-:Y:S05]  /*ddc0*/  BRA `(.L_x_37780) ;  /* 0x0000000800547947 */ /* 0x003fea0003800000 */
.L_x_37788:
        /* <DEDUP_REMOVED lines=26> */
.L_x_37791:
        /* <DEDUP_REMOVED lines=13> */
.L_x_37790:
[----:B------:R-:W2:Y:S02]  /*e040*/  LDG.E.U16 R18, desc[UR36][R2.64] ;  /* 0x0000002402127981 */ /* 0x000ea4000c1e1500 */
[----:B--2---:R-:W-:-:S06]  /*e050*/  IMAD.U32 R18, R18, 0x10000, RZ ;  /* 0x0001000012127824 */ /* 0x004fcc00078e00ff */
[----:B------:R-:W0:Y:S02]  /*e060*/  F2I.S64.TRUNC R18, R18 ;  /* 0x0000001200127311 */ /* 0x000e24000020d900 */
[----:B0-----:R-:W-:Y:S05]  /*e070*/  BRA `(.L_x_37780) ;  /* 0x0000000400a87947 */ /* 0x001fea0003800000 */
.L_x_37787:
        /* <DEDUP_REMOVED lines=11> */
.L_x_37794:
        /* <DEDUP_REMOVED lines=21> */
.L_x_37798:
[----:B------:R-:W-:Y:S05]  /*e280*/  BSYNC.RECONVERGENT B1 ;  /* 0x0000000000017941 */ /* 0x000fea0003800200 */
.L_x_37797:
[----:B------:R-:W-:Y:S01]  /*e290*/  IMAD.SHL.U32 R0, R0, 0x100000, RZ ;  /* 0x0010000000007824 */ /* 0x000fe200078e00ff */
[----:B------:R-:W-:-:S04]  /*e2a0*/  LEA R2, R2, 0x3b800000, 0x17 ;  /* 0x3b80000002027811 */ /* 0x000fc800078eb8ff */
[----:B------:R-:W-:-:S07]  /*e2b0*/  LOP3.LUT R18, R2, R0, R7, 0xfe, !PT ;  /* 0x0000000002127212 */ /* 0x000fce00078efe07 */
.L_x_37796:
[----:B------:R-:W-:Y:S05]  /*e2c0*/  BSYNC.RECONVERGENT B0 ;  /* 0x0000000000007941 */ /* 0x000fea0003800200 */
.L_x_37795:
[----:B------:R-:W3:Y:S02]  /*e2d0*/  F2I.S64.TRUNC R18, R18 ;  /* 0x0000001200127311 */ /* 0x000ee4000020d900 */
[----:B---3--:R-:W-:Y:S05]  /*e2e0*/  BRA `(.L_x_37780) ;  /* 0x00000004000c7947 */ /* 0x008fea0003800000 */
.L_x_37793:
        /* <DEDUP_REMOVED lines=21> */
.L_x_37802:
[----:B------:R-:W-:Y:S05]  /*e440*/  BSYNC.RECONVERGENT B1 ;  /* 0x0000000000017941 */ /* 0x000fea0003800200 */
.L_x_37801:
[----:B------:R-:W-:Y:S02]  /*e450*/  SHF.L.U32 R0, R0, 0x15, RZ ;  /* 0x0000001500007819 */ /* 0x000fe400000006ff */
[----:B------:R-:W-:-:S04]  /*e460*/  LEA R2, R2, 0x37800000, 0x17 ;  /* 0x3780000002027811 */ /* 0x000fc800078eb8ff */
[----:B------:R-:W-:-:S07]  /*e470*/  LOP3.LUT R18, R2, R0, R7, 0xfe, !PT ;  /* 0x0000000002127212 */ /* 0x000fce00078efe07 */
.L_x_37800:
[----:B------:R-:W-:Y:S05]  /*e480*/  BSYNC.RECONVERGENT B0 ;  /* 0x0000000000007941 */ /* 0x000fea0003800200 */
.L_x_37799:
[----:B------:R-:W3:Y:S02]  /*e490*/  F2I.S64.TRUNC R18, R18 ;  /* 0x0000001200127311 */ /* 0x000ee4000020d900 */
[----:B---3--:R-:W-:Y:S05]  /*e4a0*/  BRA `(.L_x_37780) ;  /* 0x00000000009c7947 */ /* 0x008fea0003800000 */
.L_x_37792:
        /* <DEDUP_REMOVED lines=14> */
.L_x_37806:
[----:B------:R-:W-:Y:S05]  /*e590*/  BSYNC.RECONVERGENT B0 ;  /* 0x0000000000007941 */ /* 0x000fea0003800200 */
.L_x_37805:
[----:B------:R-:W0:Y:S02]  /*e5a0*/  F2I.S64.TRUNC R18, R18 ;  /* 0x0000001200127311 */ /* 0x000e24000020d900 */
[----:B0-----:R-:W-:Y:S05]  /*e5b0*/  BRA `(.L_x_37780) ;  /* 0x0000000000587947 */ /* 0x001fea0003800000 */
.L_x_37779:
        /* <DEDUP_REMOVED lines=16> */
.L_x_37807:
[----:B------:R-:W-:Y:S01]  /*e6c0*/  CS2R R18, SRZ ;  /* 0x0000000000127805 */ /* 0x000fe2000001ff00 */
[----:B------:R-:W-:Y:S06]  /*e6d0*/  BRA `(.L_x_37780) ;  /* 0x0000000000107947 */ /* 0x000fec0003800000 */
.L_x_37804:
[----:B------:R0:W5:Y:S01]  /*e6e0*/  LDG.E.64 R18, desc[UR36][R2.64] ;  /* 0x0000002402127981 */ /* 0x000162000c1e1b00 */
[----:B------:R-:W-:Y:S05]  /*e6f0*/  BRA `(.L_x_37780) ;  /* 0x0000000000087947 */ /* 0x000fea0003800000 */
.L_x_37803:
[----:B------:R1:W5:Y:S01]  /*e700*/  LDG.E R18, desc[UR36][R2.64] ;  /* 0x0000002402127981 */ /* 0x000362000c1e1900 */
[----:B------:R-:W-:-:S07]  /*e710*/  IMAD.MOV.U32 R19, RZ, RZ, RZ ;  /* 0x000000ffff137224 */ /* 0x000fce00078e00ff */
.L_x_37780:
        /* <DEDUP_REMOVED lines=17> */
.L_x_37811:
[----:B0-234-:R0:W5:Y:S01]  /*e830*/  LDG.E.U8 R2, desc[UR36][R22.64] ;  /* 0x0000002416027981 */ /* 0x01d162000c1e1100 */
[----:B------:R-:W-:Y:S01]  /*e840*/  MOV R3, RZ ;  /* 0x000000ff00037202 */ /* 0x000fe20000000f00 */
[----:B------:R-:W-:Y:S06]  /*e850*/  BRA `(.L_x_37813) ;  /* 0x0000000c00407947 */ /* 0x000fec0003800000 */
.L_x_37810:
        /* <DEDUP_REMOVED lines=8> */
.L_x_37815:
[----:B0-234-:R-:W2:Y:S02]  /*e8e0*/  LDG.E R2, desc[UR36][R22.64] ;  /* 0x0000002416027981 */ /* 0x01dea4000c1e1900 */
[----:B--2---:R-:W-:Y:S01]  /*e8f0*/  SHF.R.S32.HI R3, RZ, 0x1f, R2 ;  /* 0x0000001fff037819 */ /* 0x004fe20000011402 */
[----:B------:R-:W-:Y:S06]  /*e900*/  BRA `(.L_x_37813) ;  /* 0x0000000c00147947 */ /* 0x000fec0003800000 */
.L_x_37814:
[----:B0-234-:R-:W2:Y:S02]  /*e910*/  LDG.E.S16 R2, desc[UR36][R22.64] ;  /* 0x0000002416027981 */ /* 0x01dea4000c1e1700 */
[----:B--2---:R-:W-:Y:S01]  /*e920*/  SHF.R.S32.HI R3, RZ, 0x1f, R2 ;  /* 0x0000001fff037819 */ /* 0x004fe20000011402 */
[----:B------:R-:W-:Y:S06]  /*e930*/  BRA `(.L_x_37813) ;  /* 0x0000000c00087947 */ /* 0x000fec0003800000 */
.L_x_37809:
        /* <DEDUP_REMOVED lines=9> */
.L_x_37817:
[----:B------:R-:W0:Y:S02]  /*e9d0*/  LDG.E.U16 R22, desc[UR36][R22.64] ;  /* 0x0000002416167981 */ /* 0x000e24000c1e1500 */
[----:B0-234-:R-:W-:-:S06]  /*e9e0*/  HADD2.F32 R2, -RZ, R22.H0_H0 ;  /* 0x20000016ff027230 */ /* 0x01dfcc0000004100 */
[----:B------:R-:W2:Y:S02]  /*e9f0*/  F2I.S64.TRUNC R2, R2 ;  /* 0x0000000200027311 */ /* 0x000ea4000020d900 */
[----:B--2---:R-:W-:Y:S05]  /*ea00*/  BRA `(.L_x_37813) ;  /* 0x0000000800d47947 */ /* 0x004fea0003800000 */
.L_x_37816:
        /* <DEDUP_REMOVED lines=9> */
.L_x_37819:
[----:B------:R-:W0:Y:S02]  /*eaa0*/  LDG.E.U16 R22, desc[UR36][R22.64] ;  /* 0x0000002416167981 */ /* 0x000e24000c1e1500 */
[----:B0-234-:R-:W-:-:S06]  /*eab0*/  HADD2.F32 R2, -RZ, R22.H0_H0 ;  /* 0x20000016ff027230 */ /* 0x01dfcc0000004100 */
[----:B------:R-:W2:Y:S02]  /*eac0*/  F2I.S64.TRUNC R2, R2 ;  /* 0x0000000200027311 */ /* 0x000ea4000020d900 */
[----:B--2---:R-:W-:Y:S05]  /*ead0*/  BRA `(.L_x_37813) ;  /* 0x0000000800a07947 */ /* 0x004fea0003800000 */
.L_x_37818:
[----:B0-234-:R-:W2:Y:S02]  /*eae0*/  LDG.E.64 R2, desc[UR36][R22.64] ;  /* 0x0000002416027981 */ /* 0x01dea4000c1e1b00 */
[----:B--2---:R-:W2:Y:S02]  /*eaf0*/  F2I.S64.F64.TRUNC R2, R2 ;  /* 0x0000000200027311 */ /* 0x004ea4000030d900 */
[----:B--2---:R-:W-:Y:S05]  /*eb00*/  BRA `(.L_x_37813) ;  /* 0x0000000800947947 */ /* 0x004fea0003800000 */
.L_x_37808:
        /* <DEDUP_REMOVED lines=13> */
.L_x_37822:
[----:B0-234-:R-:W2:Y:S02]  /*ebe0*/  LDG.E.64 R2, desc[UR36][R22.64] ;  /* 0x0000002416027981 */ /* 0x01dea4000c1e1b00 */
[----:B--2---:R-:W2:Y:S02]  /*ebf0*/  F2I.S64.F64.TRUNC R2, R2 ;  /* 0x0000000200027311 */ /* 0x004ea4000030d900 */
[----:B--2---:R-:W-:Y:S05]  /*ec00*/  BRA `(.L_x_37813) ;  /* 0x0000000800547947 */ /* 0x004fea0003800000 */
.L_x_37821:
        /* <DEDUP_REMOVED lines=26> */
.L_x_37824:
        /* <DEDUP_REMOVED lines=13> */
.L_x_37823:
[----:B0-234-:R-:W2:Y:S02]  /*ee80*/  LDG.E.U16 R2, desc[UR36][R22.64] ;  /* 0x0000002416027981 */ /* 0x01dea4000c1e1500 */
[----:B--2---:R-:W-:-:S06]  /*ee90*/  IMAD.U32 R2, R2, 0x10000, RZ ;  /* 0x0001000002027824 */ /* 0x004fcc00078e00ff */
[----:B------:R-:W2:Y:S02]  /*eea0*/  F2I.S64.TRUNC R2, R2 ;  /* 0x0000000200027311 */ /* 0x000ea4000020d900 */
[----:B--2---:R-:W-:Y:S05]  /*eeb0*/  BRA `(.L_x_37813) ;  /* 0x0000000400a87947 */ /* 0x004fea0003800000 */
.L_x_37820:
        /* <DEDUP_REMOVED lines=11> */
.L_x_37827:
        /* <DEDUP_REMOVED lines=21> */
.L_x_37831:
[----:B------:R-:W-:Y:S05]  /*f0c0*/  BSYNC.RECONVERGENT B1 ;  /* 0x0000000000017941 */ /* 0x000fea0003800200 */
.L_x_37830:
[----:B------:R-:W-:Y:S01]  /*f0d0*/  IMAD.SHL.U32 R0, R0, 0x100000, RZ ;  /* 0x0010000000007824 */ /* 0x000fe200078e00ff */
[----:B------:R-:W-:-:S04]  /*f0e0*/  LEA R2, R2, 0x3b800000, 0x17 ;  /* 0x3b80000002027811 */ /* 0x000fc800078eb8ff */
[----:B------:R-:W-:-:S07]  /*f0f0*/  LOP3.LUT R2, R2, R0, R7, 0xfe, !PT ;  /* 0x0000000002027212 */ /* 0x000fce00078efe07 */
.L_x_37829:
[----:B------:R-:W-:Y:S05]  /*f100*/  BSYNC.RECONVERGENT B0 ;  /* 0x0000000000007941 */ /* 0x000fea0003800200 */
.L_x_37828:
[----:B------:R-:W4:Y:S02]  /*f110*/  F2I.S64.TRUNC R2, R2 ;  /* 0x0000000200027311 */ /* 0x000f24000020d900 */
[----:B----4-:R-:W-:Y:S05]  /*f120*/  BRA `(.L_x_37813) ;  /* 0x00000004000c7947 */ /* 0x010fea0003800000 */
.L_x_37826:
        /* <DEDUP_REMOVED lines=21> */
.L_x_37835:
[----:B------:R-:W-:Y:S05]  /*f280*/  BSYNC.RECONVERGENT B1 ;  /* 0x0000000000017941 */ /* 0x000fea0003800200 */
.L_x_37834:
[----:B------:R-:W-:Y:S01]  /*f290*/  IMAD.SHL.U32 R0, R0, 0x200000, RZ ;  /* 0x0020000000007824 */ /* 0x000fe200078e00ff */
[----:B------:R-:W-:-:S04]  /*f2a0*/  LEA R2, R2, 0x37800000, 0x17 ;  /* 0x3780000002027811 */ /* 0x000fc800078eb8ff */
[----:B------:R-:W-:-:S07]  /*f2b0*/  LOP3.LUT R2, R2, R0, R7, 0xfe, !PT ;  /* 0x0000000002027212 */ /* 0x000fce00078efe07 */
.L_x_37833:
[----:B------:R-:W-:Y:S05]  /*f2c0*/  BSYNC.RECONVERGENT B0 ;  /* 0x0000000000007941 */ /* 0x000fea0003800200 */
.L_x_37832:
[----:B------:R-:W4:Y:S02]  /*f2d0*/  F2I.S64.TRUNC R2, R2 ;  /* 0x0000000200027311 */ /* 0x000f24000020d900 */
[----:B----4-:R-:W-:Y:S05]  /*f2e0*/  BRA `(.L_x_37813) ;  /* 0x00000000009c7947 */ /* 0x010fea0003800000 */
.L_x_37825:
        /* <DEDUP_REMOVED lines=14> */
.L_x_37839:
[----:B------:R-:W-:Y:S05]  /*f3d0*/  BSYNC.RECONVERGENT B0 ;  /* 0x0000000000007941 */ /* 0x000fea0003800200 */
.L_x_37838:
[----:B------:R-:W2:Y:S02]  /*f3e0*/  F2I.S64.TRUNC R2, R2 ;  /* 0x0000000200027311 */ /* 0x000ea4000020d900 */
[----:B--2---:R-:W-:Y:S05]  /*f3f0*/  BRA `(.L_x_37813) ;  /* 0x0000000000587947 */ /* 0x004fea0003800000 */
.L_x_37812:
        /* <DEDUP_REMOVED lines=16> */
.L_x_37840:
[----:B------:R-:W-:Y:S01]  /*f500*/  CS2R R2, SRZ ;  /* 0x0000000000027805 */ /* 0x000fe2000001ff00 */
[----:B------:R-:W-:Y:S06]  /*f510*/  BRA `(.L_x_37813) ;  /* 0x0000000000107947 */ /* 0x000fec0003800000 */
.L_x_37837:
[----:B0-234-:R2:W5:Y:S01]  /*f520*/  LDG.E.64 R2, desc[UR36][R22.64] ;  /* 0x0000002416027981 */ /* 0x01d562000c1e1b00 */
[----:B------:R-:W-:Y:S05]  /*f530*/  BRA `(.L_x_37813) ;  /* 0x0000000000087947 */ /* 0x000fea0003800000 */
.L_x_37836:
[----:B0-234-:R3:W5:Y:S01]  /*f540*/  LDG.E R2, desc[UR36][R22.64] ;  /* 0x0000002416027981 */ /* 0x01d762000c1e1900 */
[----:B------:R-:W-:-:S07]  /*f550*/  IMAD.MOV.U32 R3, RZ, RZ, RZ ;  /* 0x000000ffff037224 */ /* 0x000fce00078e00ff */
.L_x_37813:
[----:B------:R-:W-:Y:S01]  /*f560*/  UPRMT UR4, UR43, 0x9910, URZ ;  /* 0x000099102b047896 */ /* 0x000fe200080000ff */
[----:B-----5:R-:W-:Y:S02]  /*f570*/  ISETP.NE.U32.AND P0, PT, R2, RZ, PT ;  /* 0x000000ff0200720c */ /* 0x020fe40003f05070 */
[----:B------:R-:W-:Y:S01]  /*f580*/  ISETP.NE.U32.AND P1, PT, R18, RZ, PT ;  /* 0x000000ff1200720c */ /* 0x000fe20003f25070 */
[----:B------:R-:W-:Y:S01]  /*f590*/  UISETP.GT.AND UP0, UPT, UR4, 0x9, UPT ;  /* 0x000000090400788c */ /* 0x000fe2000bf04270 */
[----:B------:R-:W-:-:S04]  /*f5a0*/  ISETP.NE.AND.EX P0, PT, R3, RZ, PT, P0 ;  /* 0x000000ff0300720c */ /* 0x000fc80003f05300 */
[----:B------:R-:W-:-:S04]  /*f5b0*/  ISETP.NE.AND.EX P0, PT, R19, RZ, P0, P1 ;  /* 0x000000ff1300720c */ /* 0x000fc80000705310 */
        /* <DEDUP_REMOVED lines=12> */
.L_x_37844:
[----:B------:R-:W-:Y:S01]  /*f680*/  STG.E.U8 desc[UR36][R16.64], R2 ;  /* 0x0000000210007986 */ /* 0x000fe2000c101124 */
[----:B------:R-:W-:Y:S05]  /*f690*/  EXIT ;  /* 0x000000000000794d */ /* 0x000fea0003800000 */
.L_x_37843:
        /* <DEDUP_REMOVED lines=9> */
.L_x_37847:
[----:B------:R-:W-:Y:S01]  /*f730*/  STG.E desc[UR36][R16.64], R2 ;  /* 0x0000000210007986 */ /* 0x000fe2000c101924 */
[----:B------:R-:W-:Y:S05]  /*f740*/  EXIT ;  /* 0x000000000000794d */ /* 0x000fea0003800000 */
.L_x_37846:
[----:B------:R-:W-:Y:S01]  /*f750*/  STG.E.U16 desc[UR36][R16.64], R2 ;  /* 0x0000000210007986 */ /* 0x000fe2000c101524 */
[----:B------:R-:W-:Y:S05]  /*f760*/  EXIT ;  /* 0x000000000000794d */ /* 0x000fea0003800000 */
.L_x_37842:
        /* <DEDUP_REMOVED lines=9> */
.L_x_37849:
[----:B------:R-:W-:-:S04]  /*f800*/  I2FP.F32.U32 R0, R2 ;  /* 0x0000000200007245 */ /* 0x000fc80000201000 */
[----:B------:R-:W-:-:S05]  /*f810*/  F2FP.F16.F32.PACK_AB R0, RZ, R0 ;  /* 0x00000000ff00723e */ /* 0x000fca00000000ff */
[----:B------:R-:W-:Y:S01]  /*f820*/  STG.E.U16 desc[UR36][R16.64], R0 ;  /* 0x0000000010007986 */ /* 0x000fe2000c101524 */
[----:B------:R-:W-:Y:S05]  /*f830*/  EXIT ;  /* 0x000000000000794d */ /* 0x000fea0003800000 */
.L_x_37848:
        /* <DEDUP_REMOVED lines=10> */
.L_x_37851:
[----:B------:R-:W-:-:S04]  /*f8e0*/  I2FP.F32.U32 R2, R2 ;  /* 0x0000000200027245 */ /* 0x000fc80000201000 */
[----:B------:R-:W-:-:S04]  /*f8f0*/  F2FP.F16.F32.PACK_AB R3, RZ, R2 ;  /* 0x00000002ff03723e */ /* 0x000fc800000000ff */
[----:B------:R-:W-:-:S05]  /*f900*/  PRMT R3, R3, 0x5410, RZ ;  /* 0x0000541003037816 */ /* 0x000fca00000000ff */
[----:B------:R-:W-:Y:S01]  /*f910*/  STG.E desc[UR36][R16.64], R3 ;  /* 0x0000000310007986 */ /* 0x000fe2000c101924 */
[----:B------:R-:W-:Y:S05]  /*f920*/  EXIT ;  /* 0x000000000000794d */ /* 0x000fea0003800000 */
.L_x_37850:
[----:B------:R-:W5:Y:S02]  /*f930*/  I2F.F64.U32 R2, R2 ;  /* 0x0000000200027312 */ /* 0x000f640000201800 */
[----:B-----5:R-:W-:Y:S01]  /*f940*/  STG.E.64 desc[UR36][R16.64], R2 ;  /* 0x0000000210007986 */ /* 0x020fe2000c101b24 */
[----:B------:R-:W-:Y:S05]  /*f950*/  EXIT ;  /* 0x000000000000794d */ /* 0x000fea0003800000 */
.L_x_37841:
        /* <DEDUP_REMOVED lines=12> */
.L_x_37855:
        /* <DEDUP_REMOVED lines=16> */
.L_x_37858:
[----:B------:R-:W-:-:S07]  /*fb20*/  PRMT R8, R0, 0x7610, R8 ;  /* 0x0000761000087816 */ /* 0x000fce0000000008 */
.L_x_37857:
[----:B------:R-:W-:Y:S05]  /*fb30*/  BSYNC.RECONVERGENT B0 ;  /* 0x0000000000007941 */ /* 0x000fea0003800200 */
.L_x_37856:
[----:B------:R-:W-:Y:S01]  /*fb40*/  STG.E.U8 desc[UR36][R16.64], R8 ;  /* 0x0000000810007986 */ /* 0x000fe2000c101124 */
[----:B------:R-:W-:Y:S05]  /*fb50*/  EXIT ;  /* 0x000000000000794d */ /* 0x000fea0003800000 */
.L_x_37854:
        /* <DEDUP_REMOVED lines=16> */
.L_x_37861:
[----:B------:R-:W-:-:S07]  /*fc60*/  PRMT R8, R0, 0x7610, R8 ;  /* 0x0000761000087816 */ /* 0x000fce0000000008 */
.L_x_37860:
[----:B------:R-:W-:Y:S05]  /*fc70*/  BSYNC.RECONVERGENT B0 ;  /* 0x0000000000007941 */ /* 0x000fea0003800200 */
.L_x_37859:
[----:B------:R-:W-:Y:S01]  /*fc80*/  STG.E.U8 desc[UR36][R16.64], R8 ;  /* 0x0000000810007986 */ /* 0x000fe2000c101124 */
[----:B------:R-:W-:Y:S05]  /*fc90*/  EXIT ;  /* 0x000000000000794d */ /* 0x000fea0003800000 */
.L_x_37853:
        /* <DEDUP_REMOVED lines=21> */
.L_x_37863:
[----:B------:R-:W-:-:S05]  /*fdf0*/  IMAD.MOV.U32 R3, RZ, RZ, RZ ;  /* 0x000000ffff037224 */ /* 0x000fca00078e00ff */
[----:B------:R-:W-:Y:S01]  /*fe00*/  STG.E.64 desc[UR36][R16.64], R2 ;  /* 0x0000000210007986 */ /* 0x000fe2000c101b24 */
[----:B------:R-:W-:Y:S05]  /*fe10*/  EXIT ;  /* 0x000000000000794d */ /* 0x000fea0003800000 */
.L_x_37862:
[----:B------:R-:W-:Y:S01]  /*fe20*/  STG.E desc[UR36][R16.64], R2 ;  /* 0x0000000210007986 */ /* 0x000fe2000c101924 */
[----:B------:R-:W-:Y:S05]  /*fe30*/  EXIT ;  /* 0x000000000000794d */ /* 0x000fea0003800000 */
.L_x_37852:
        /* <DEDUP_REMOVED lines=8> */
.L_x_37865:
[----:B------:R-:W-:Y:S01]  /*fec0*/  CS2R R6, SRZ ;  /* 0x0000000000067805 */ /* 0x000fe2000001ff00 */
[----:B------:R-:W5:Y:S04]  /*fed0*/  I2F.F64.U32 R4, R2 ;  /* 0x0000000200047312 */ /* 0x000f680000201800 */
[----:B-----5:R-:W-:Y:S01]  /*fee0*/  STG.E.128 desc[UR36][R16.64], R4 ;  /* 0x0000000410007986 */ /* 0x020fe2000c101d24 */
[----:B------:R-:W-:Y:S05]  /*fef0*/  EXIT ;  /* 0x000000000000794d */ /* 0x000fea0003800000 */
.L_x_37864:
[----:B------:R-:W-:-:S09]  /*ff00*/  UISETP.NE.AND UP0, UPT, UR4, 0xf, UPT ;  /* 0x0000000f0400788c */ /* 0x000fd2000bf05270 */
[----:B------:R-:W-:Y:S05]  /*ff10*/  BRA.U !UP0, `(.L_x_37866) ;  /* 0x0000000108d47547 */ /* 0x000fea000b800000 */
[----:B------:R-:W-:-:S09]  /*ff20*/  UISETP.NE.AND UP0, UPT, UR4, 0x17, UPT ;  /* 0x000000170400788c */ /* 0x000fd2000bf05270 */
[----:B------:R-:W-:Y:S05]  /*ff30*/  BRA.U !UP0, `(.L_x_37867) ;  /* 0x0000000108847547 */ /* 0x000fea000b800000 */
[----:B------:R-:W-:-:S09]  /*ff40*/  UISETP.NE.AND UP0, UPT, UR4, 0x18, UPT ;  /* 0x000000180400788c */ /* 0x000fd2000bf05270 */
[----:B------:R-:W-:Y:S05]  /*ff50*/  BRA.U !UP0, `(.L_x_37868) ;  /* 0x0000000108447547 */ /* 0x000fea000b800000 */
.L_x_37845:
        /* <DEDUP_REMOVED lines=16> */
.L_x_37869:
[----:B------:R-:W-:Y:S05]  /*10060*/  EXIT ;  /* 0x000000000000794d */ /* 0x000fea0003800000 */
.L_x_37868:
        /* <DEDUP_REMOVED lines=11> */
.L_x_37871:
[----:B------:R-:W-:Y:S05]  /*10120*/  BSYNC.RECONVERGENT B0 ;  /* 0x0000000000007941 */ /* 0x000fea0003800200 */
.L_x_37870:
[----:B------:R-:W-:Y:S01]  /*10130*/  STG.E.U8 desc[UR36][R16.64], R3 ;  /* 0x0000000310007986 */ /* 0x000fe2000c101124 */
[----:B------:R-:W-:Y:S05]  /*10140*/  EXIT ;  /* 0x000000000000794d */ /* 0x000fea0003800000 */
.L_x_37867:
        /* <DEDUP_REMOVED lines=13> */
.L_x_37872:
[----:B------:R-:W-:Y:S01]  /*10220*/  IMAD.MOV.U32 R3, RZ, RZ, 0x7f ;  /* 0x0000007fff037424 */ /* 0x000fe200078e00ff */
[----:B------:R-:W-:-:S04]  /*10230*/  ISETP.GT.U32.AND P0, PT, R5, 0x7f800000, PT ;  /* 0x7f8000000500780c */ /* 0x000fc80003f04070 */
[----:B------:R-:W-:-:S05]  /*10240*/  SEL R3, R3, 0x7c, P0 ;  /* 0x0000007c03037807 */ /* 0x000fca0000000000 */
[----:B------:R-:W-:Y:S01]  /*10250*/  STG.E.U8 desc[UR36][R16.64], R3 ;  /* 0x0000000310007986 */ /* 0x000fe2000c101124 */
[----:B------:R-:W-:Y:S05]  /*10260*/  EXIT ;  /* 0x000000000000794d */ /* 0x000fea0003800000 */
.L_x_37866:
[----:B------:R-:W-:-:S04]  /*10270*/  I2FP.F32.U32 R0, R2 ;  /* 0x0000000200007245 */ /* 0x000fc80000201000 */
[----:B------:R-:W-:-:S05]  /*10280*/  F2FP.BF16.F32.PACK_AB R0, RZ, R0 ;  /* 0x00000000ff00723e */ /* 0x000fca00000010ff */
[----:B------:R-:W-:Y:S01]  /*10290*/  STG.E.U16 desc[UR36][R16.64], R0 ;  /* 0x0000000010007986 */ /* 0x000fe2000c101524 */
[----:B------:R-:W-:Y:S05]  /*102a0*/  EXIT ;  /* 0x000000000000794d */ /* 0x000fea0003800000 */
.L_x_37873:
        /* <DEDUP_REMOVED lines=13> */
.L_x_43059:


//--------------------- .text._ZN2at6native27unrolled_elementwise_kernelINS0_13BinaryFunctorIllbZZZNS0_23logical_and_kernel_cudaERNS_14TensorIteratorEENKUlvE0_clEvENKUlvE2_clEvEUlllE_EESt5arrayIPcLm3EELi4E23TrivialOffsetCalculatorILi2EjESC_ILi1EjENS0_6memory12LoadWithCastILi2EEENSF_13StoreWithCastILi1EEEEEviT_T0_T2_T3_T4_T5_ --------------------------
	.section	.text._ZN2at6native27unrolled_elementwise_kernelINS0_13BinaryFunctorIllbZZZNS0_23logical_and_kernel_cudaERNS_14TensorIteratorEENKUlvE0_clEvENKUlvE2_clEvEUlllE_EESt5arrayIPcLm3EELi4E23TrivialOffsetCalculatorILi2EjESC_ILi1EjENS0_6memory12LoadWithCastILi2EEENSF_13StoreWithCastILi1EEEEEviT_T0_T2_T3_T4_T5_,"ax",@progbits
	.align	128
        .global         _ZN2at6native27unrolled_elementwise_kernelINS0_13BinaryFunctorIllbZZZNS0_23logical_and_kernel_cudaERNS_14TensorIteratorEENKUlvE0_clEvENKUlvE2_clEvEUlllE_EESt5arrayIPcLm3EELi4E23TrivialOffsetCalculatorILi2EjESC_ILi1EjENS0_6memory12LoadWithCastILi2EEENSF_13StoreWithCastILi1EEEEEviT_T0_T2_T3_T4_T5_
        .type           _ZN2at6native27unrolled_elementwise_kernelINS0_13BinaryFunctorIllbZZZNS0_23logical_and_kernel_cudaERNS_14TensorIteratorEENKUlvE0_clEvENKUlvE2_clEvEUlllE_EESt5arrayIPcLm3EELi4E23TrivialOffsetCalculatorILi2EjESC_ILi1EjENS0_6memory12LoadWithCastILi2EEENSF_13StoreWithCastILi1EEEEEviT_T0_T2_T3_T4_T5_,@function
        .size           _ZN2at6native27unrolled_elementwise_kernelINS0_13BinaryFunctorIllbZZZNS0_23logical_and_kernel_cudaERNS_14TensorIteratorEENKUlvE0_clEvENKUlvE2_clEvEUlllE_EESt5arrayIPcLm3EELi4E23TrivialOffsetCalculatorILi2EjESC_ILi1EjENS0_6memory12LoadWithCastILi2EEENSF_13StoreWithCastILi1EEEEEviT_T0_T2_T3_T4_T5_,(.L_x_43060 - _ZN2at6native27unrolled_elementwise_kernelINS0_13BinaryFunctorIllbZZZNS0_23logical_and_kernel_cudaERNS_14TensorIteratorEENKUlvE0_clEvENKUlvE2_clEvEUlllE_EESt5arrayIPcLm3EELi4E23TrivialOffsetCalculatorILi2EjESC_ILi1EjENS0_6memory12LoadWithCastILi2EEENSF_13StoreWithCastILi1EEEEEviT_T0_T2_T3_T4_T5_)
        .other          _ZN2at6native27unrolled_elementwise_kernelINS0_13BinaryFunctorIllbZZZNS0_23logical_and_kernel_cudaERNS_14TensorIteratorEENKUlvE0_clEvENKUlvE2_clEvEUlllE_EESt5arrayIPcLm3EELi4E23TrivialOffsetCalculatorILi2EjESC_ILi1EjENS0_6memory12LoadWithCastILi2EEENSF_13StoreWithCastILi1EEEEEviT_T0_T2_T3_T4_T5_,@"STO_CUDA_ENTRY STV_DEFAULT"
_ZN2at6native27unrolled_elementwise_kernelINS0_13BinaryFunctorIllbZZZNS0_23logical_and_kernel_cudaERNS_14TensorIteratorEENKUlvE0_clEvENKUlvE2_clEvEUlllE_EESt5arrayIPcLm3EELi4E23TrivialOffsetCalculatorILi2EjESC_ILi1EjENS0_6memory12LoadWithCastILi2EEENSF_13StoreWithCastILi1EEEEEviT_T0_T2_T3_T4_T5_:
.text._ZN2at6native27unrolled_elementwise_kernelINS0_13BinaryFunctorIllbZZZNS0_23logical_and_kernel_cudaERNS_14TensorIteratorEENKUlvE0_clEvENKUlvE2_clEvEUlllE_EESt5arrayIPcLm3EELi4E23TrivialOffsetCalculatorILi2EjESC_ILi1EjENS0_6memory12LoadWithCastILi2EEENSF_13StoreWithCastILi1EEEEEviT_T0_T2_T3_T4_T5_:
        /* <DEDUP_REMOVED lines=34> */
.L_x_37879:
[----:B------:R1:W5:Y:S01]  /*0220*/  LDG.E.U8 R18, desc[UR36][R4.64] ;  /* 0x0000002404127981 */ /* 0x000362000c1e1100 */
[----:B------:R-:W-:Y:S01]  /*0230*/  IMAD.MOV.U32 R19, RZ, RZ, RZ ;  /* 0x000000ffff137224 */ /* 0x000fe200078e00ff */
[----:B------:R-:W-:Y:S06]  /*0240*/  BRA `(.L_x_37881) ;  /* 0x0000000c00447947 */ /* 0x000fec0003800000 */
.L_x_37878:
        /* <DEDUP_REMOVED lines=8> */
.L_x_37883:
[----:B------:R-:W2:Y:S02]  /*02d0*/  LDG.E R18, desc[UR36][R4.64] ;  /* 0x0000002404127981 */ /* 0x000ea4000c1e1900 */
[----:B--2---:R-:W-:Y:S01]  /*02e0*/  SHF.R.S32.HI R19, RZ, 0x1f, R18 ;  /* 0x0000001fff137819 */ /* 0x004fe20000011412 */
[----:B------:R-:W-:Y:S06]  /*02f0*/  BRA `(.L_x_37881) ;  /* 0x0000000c00187947 */ /* 0x000fec0003800000 */
.L_x_37882:
[----:B------:R-:W2:Y:S02]  /*0300*/  LDG.E.S16 R18, desc[UR36][R4.64] ;  /* 0x0000002404127981 */ /* 0x000ea4000c1e1700 */
[----:B--2---:R-:W-:Y:S01]  /*0310*/  SHF.R.S32.HI R19, RZ, 0x1f, R18 ;  /* 0x0000001fff137819 */ /* 0x004fe20000011412 */
[----:B------:R-:W-:Y:S06]  /*0320*/  BRA `(.L_x_37881) ;  /* 0x0000000c000c7947 */ /* 0x000fec0003800000 */
.L_x_37877:
        /* <DEDUP_REMOVED lines=9> */
.L_x_37885:
[----:B------:R-:W2:Y:S02]  /*03c0*/  LDG.E.U16 R4, desc[UR36][R4.64] ;  /* 0x0000002404047981 */ /* 0x000ea4000c1e1500 */
[----:B--2---:R-:W-:-:S06]  /*03d0*/  HADD2.F32 R18, -RZ, R4.H0_H0 ;  /* 0x20000004ff127230 */ /* 0x004fcc0000004100 */
[----:B------:R-:W2:Y:S02]  /*03e0*/  F2I.S64.TRUNC R18, R18 ;  /* 0x0000001200127311 */ /* 0x000ea4000020d900 */
[----:B--2---:R-:W-:Y:S05]  /*03f0*/  BRA `(.L_x_37881) ;  /* 0x0000000800d87947 */ /* 0x004fea0003800000 */
.L_x_37884:
        /* <DEDUP_REMOVED lines=9> */
.L_x_37887:
[----:B------:R-:W2:Y:S02]  /*0490*/  LDG.E.U16 R4, desc[UR36][R4.64] ;  /* 0x0000002404047981 */ /* 0x000ea4000c1e1500 */
[----:B--2---:R-:W-:-:S06]  /*04a0*/  HADD2.F32 R18, -RZ, R4.H0_H0 ;  /* 0x20000004ff127230 */ /* 0x004fcc0000004100 */
[----:B------:R-:W2:Y:S02]  /*04b0*/  F2I.S64.TRUNC R18, R18 ;  /* 0x0000001200127311 */ /* 0x000ea4000020d900 */
[----:B--2---:R-:W-:Y:S05]  /*04c0*/  BRA `(.L_x_37881) ;  /* 0x0000000800a47947 */ /* 0x004fea0003800000 */
.L_x_37886:
[----:B------:R-:W2:Y:S02]  /*04d0*/  LDG.E.64 R4, desc[UR36][R4.64] ;  /* 0x0000002404047981 */ /* 0x000ea4000c1e1b00 */
[----:B--2---:R2:W3:Y:S02]  /*04e0*/  F2I.S64.F64.TRUNC R18, R4 ;  /* 0x0000000400127311 */ /* 0x0044e4000030d900 */
[----:B--23--:R-:W-:Y:S05]  /*04f0*/  BRA `(.L_x_37881) ;  /* 0x0000000800987947 */ /* 0x00cfea0003800000 */
.L_x_37876:
        /* <DEDUP_REMOVED lines=13> */
.L_x_37890:
[----:B------:R-:W2:Y:S02]  /*05d0*/  LDG.E.64 R4, desc[UR36][R4.64] ;  /* 0x0000002404047981 */ /* 0x000ea4000c1e1b00 */
[----:B--2---:R2:W3:Y:S02]  /*05e0*/  F2I.S64.F64.TRUNC R18, R4 ;  /* 0x0000000400127311 */ /* 0x0044e4000030d900 */
[----:B--23--:R-:W-:Y:S05]  /*05f0*/  BRA `(.L_x_37881) ;  /* 0x0000000800587947 */ /* 0x00cfea0003800000 */
.L_x_37889:
        /* <DEDUP_REMOVED lines=26> */
.L_x_37892:
        /* <DEDUP_REMOVED lines=14> */
.L_x_37891:
[----:B------:R-:W2:Y:S02]  /*0880*/  LDG.E.U16 R18, desc[UR36][R4.64] ;  /* 0x0000002404127981 */ /* 0x000ea4000c1e1500 */
[----:B--2---:R-:W-:-:S06]  /*0890*/  IMAD.U32 R18, R18, 0x10000, RZ ;  /* 0x0001000012127824 */ /* 0x004fcc00078e00ff */
[----:B------:R-:W2:Y:S02]  /*08a0*/  F2I.S64.TRUNC R18, R18 ;  /* 0x0000001200127311 */ /* 0x000ea4000020d900 */
[----:B--2---:R-:W-:Y:S05]  /*08b0*/  BRA `(.L_x_37881) ;  /* 0x0000000400a87947 */ /* 0x004fea0003800000 */
.L_x_37888:
        /* <DEDUP_REMOVED lines=11> */
.L_x_37895:
        /* <DEDUP_REMOVED lines=21> */
.L_x_37899:
[----:B------:R-:W-:Y:S05]  /*0ac0*/  BSYNC.RECONVERGENT B1 ;  /* 0x0000000000017941 */ /* 0x000fea0003800200 */
.L_x_37898:
[----:B------:R-:W-:Y:S01]  /*0ad0*/  IMAD.SHL.U32 R0, R0, 0x100000, RZ ;  /* 0x0010000000007824 */ /* 0x000fe200078e00ff */
[----:B------:R-:W-:-:S04]  /*0ae0*/  LEA R3, R3, 0x3b800000, 0x17 ;  /* 0x3b80000003037811 */ /* 0x000fc800078eb8ff */
[----:B------:R-:W-:-:S07]  /*0af0*/  LOP3.LUT R18, R3, R0, R7, 0xfe, !PT ;  /* 0x0000000003127212 */ /* 0x000fce00078efe07 */
.L_x_37897:
[----:B------:R-:W-:Y:S05]  /*0b00*/  BSYNC.RECONVERGENT B0 ;  /* 0x0000000000007941 */ /* 0x000fea0003800200 */
.L_x_37896:
[----:B------:R-:W4:Y:S02]  /*0b10*/  F2I.S64.TRUNC R18, R18 ;  /* 0x0000001200127311 */ /* 0x000f24000020d900 */
[----:B----4-:R-:W-:Y:S05]  /*0b20*/  BRA `(.L_x_37881) ;  /* 0x00000004000c7947 */ /* 0x010fea0003800000 */
.L_x_37894:
        /* <DEDUP_REMOVED lines=21> */
.L_x_37903:
[----:B------:R-:W-:Y:S05]  /*0c80*/  BSYNC.RECONVERGENT B1 ;  /* 0x0000000000017941 */ /* 0x000fea0003800200 */
.L_x_37902:
[----:B------:R-:W-:Y:S01]  /*0c90*/  IMAD.SHL.U32 R0, R0, 0x200000, RZ ;  /* 0x0020000000007824 */ /* 0x000fe200078e00ff */
[----:B------:R-:W-:-:S04]  /*0ca0*/  LEA R3, R3, 0x37800000, 0x17 ;  /* 0x3780000003037811 */ /* 0x000fc800078eb8ff */
[----:B------:R-:W-:-:S07]  /*0cb0*/  LOP3.LUT R18, R3, R0, R7, 0xfe, !PT ;  /* 0x0000000003127212 */ /* 0x000fce00078efe07 */
.L_x_37901:
[----:B------:R-:W-:Y:S05]  /*0cc0*/  BSYNC.RECONVERGENT B0 ;  /* 0x0000000000007941 */ /* 0x000fea0003800200 */
.L_x_37900:
[----:B------:R-:W4:Y:S02]  /*0cd0*/  F2I.S64.TRUNC R18, R18 ;  /* 0x0000001200127311 */ /* 0x000f24000020d900 */
[----:B----4-:R-:W-:Y:S05]  /*0ce0*/  BRA `(.L_x_37881) ;  /* 0x00000000009c7947 */ /* 0x010fea0003800000 */
.L_x_37893:
[----:B------:R-:W-:-:S09]  /*0cf0*/  UISETP.NE.AND UP0, UPT, UR4, 0x1c, UPT ;  /* 0x0000001c0400788c */ /* 0x000fd2000bf05270 */
[----:B------:R-:W-:Y:S05]  /*0d00*/  BRA.U !UP0, `(.L_x_37904) ;  /* 0x00000001088c7547 */ /* 0x000fea000b800000 */
[----:B------:R-:W-:-:S09]  /*0d10*/  UISETP.NE.AND UP0, UPT, UR4, 0x1d, UPT ;  /* 0x0000001d0400788c */ /* 0x000fd2000bf05270 */
[----:B------:R-:W-:Y:S05]  /*0d20*/  BRA.U !UP0, `(.L_x_37905) ;  /* 0x00000001087c7547 */ /* 0x000fea000b800000 */
[----:B------:R-:W-:-:S09]  /*0d30*/  UISETP.NE.AND UP0, UPT, UR4, 0x2c, UPT ;  /* 0x0000002c0400788c */ /* 0x000fd2000bf05270 */
[----:B------:R-:W-:Y:S05]  /*0d40*/  BRA.U !UP0, `(.L_x_37906) ;  /* 0x0000000108487547 */ /* 0x000fea000b800000 */
.L_x_37880:
        /* <DEDUP_REMOVED lines=16> */
.L_x_37907:
[----:B------:R-:W-:Y:S01]  /*0e50*/  CS2R R18, SRZ ;  /* 0x0000000000127805 */ /* 0x000fe2000001ff00 */
[----:B------:R-:W-:Y:S06]  /*0e60*/  BRA `(.L_x_37881) ;  /* 0x00000000003c7947 */ /* 0x000fec0003800000 */
.L_x_37906:
        /* <DEDUP_REMOVED lines=8> */
.L_x_37909:
[----:B------:R-:W-:Y:S05]  /*0ef0*/  BSYNC.RECONVERGENT B0 ;  /* 0x0000000000007941 */ /* 0x000fea0003800200 */
.L_x_37908:
[----:B------:R-:W2:Y:S02]  /*0f00*/  F2I.S64.TRUNC R18, R18 ;  /* 0x0000001200127311 */ /* 0x000ea4000020d900 */
[----:B--2---:R-:W-:Y:S05]  /*0f10*/  BRA `(.L_x_37881) ;  /* 0x0000000000107947 */ /* 0x004fea0003800000 */
.L_x_37905:
[----:B------:R2:W5:Y:S01]  /*0f20*/  LDG.E.64 R18, desc[UR36][R4.64] ;  /* 0x0000002404127981 */ /* 0x000562000c1e1b00 */
[----:B------:R-:W-:Y:S05]  /*0f30*/  BRA `(.L_x_37881) ;  /* 0x0000000000087947 */ /* 0x000fea0003800000 */
.L_x_37904:
[----:B------:R3:W5:Y:S01]  /*0f40*/  LDG.E R18, desc[UR36][R4.64] ;  /* 0x0000002404127981 */ /* 0x000762000c1e1900 */
[----:B------:R-:W-:-:S07]  /*0f50*/  IMAD.MOV.U32 R19, RZ, RZ, RZ ;  /* 0x000000ffff137224 */ /* 0x000fce00078e00ff */
.L_x_37881:
        /* <DEDUP_REMOVED lines=19> */
.L_x_37913:
[----:B0-2-4-:R0:W5:Y:S01]  /*1090*/  LDG.E.U8 R4, desc[UR36][R6.64] ;  /* 0x0000002406047981 */ /* 0x015162000c1e1100 */
[----:B------:R-:W-:Y:S01]  /*10a0*/  IMAD.MOV.U32 R5, RZ, RZ, RZ ;  /* 0x000000ffff057224 */ /* 0x000fe200078e00ff */
[----:B------:R-:W-:Y:S06]  /*10b0*/  BRA `(.L_x_37915) ;  /* 0x0000000c00447947 */ /* 0x000fec0003800000 */
.L_x_37912:
        /* <DEDUP_REMOVED lines=8> */
.L_x_37917:
[----:B0-2-4-:R-:W2:Y:S02]  /*1140*/  LDG.E R4, desc[UR36][R6.64] ;  /* 0x0000002406047981 */ /* 0x015ea4000c1e1900 */
[----:B--2---:R-:W-:Y:S01]  /*1150*/  SHF.R.S32.HI R5, RZ, 0x1f, R4 ;  /* 0x0000001fff057819 */ /* 0x004fe20000011404 */
[----:B------:R-:W-:Y:S06]  /*1160*/  BRA `(.L_x_37915) ;  /* 0x0000000c00187947 */ /* 0x000fec0003800000 */
.L_x_37916:
[----:B0-2-4-:R-:W2:Y:S02]  /*1170*/  LDG.E.S16 R4, desc[UR36][R6.64] ;  /* 0x0000002406047981 */ /* 0x015ea4000c1e1700 */
[----:B--2---:R-:W-:Y:S01]  /*1180*/  SHF.R.S32.HI R5, RZ, 0x1f, R4 ;  /* 0x0000001fff057819 */ /* 0x004fe20000011404 */
[----:B------:R-:W-:Y:S06]  /*1190*/  BRA `(.L_x_37915) ;  /* 0x0000000c000c7947 */ /* 0x000fec0003800000 */
.L_x_37911:
        /* <DEDUP_REMOVED lines=9> */
.L_x_37919:
[----:B------:R-:W0:Y:S02]  /*1230*/  LDG.E.U16 R6, desc[UR36][R6.64] ;  /* 0x0000002406067981 */ /* 0x000e24000c1e1500 */
[----:B0-2-4-:R-:W-:-:S06]  /*1240*/  HADD2.F32 R4, -RZ, R6.H0_H0 ;  /* 0x20000006ff047230 */ /* 0x015fcc0000004100 */
[----:B------:R-:W2:Y:S02]  /*1250*/  F2I.S64.TRUNC R4, R4 ;  /* 0x0000000400047311 */ /* 0x000ea4000020d900 */
[----:B--2---:R-:W-:Y:S05]  /*1260*/  BRA `(.L_x_37915) ;  /* 0x0000000800d87947 */ /* 0x004fea0003800000 */
.L_x_37918:
        /* <DEDUP_REMOVED lines=9> */
.L_x_37921:
[----:B------:R-:W0:Y:S02]  /*1300*/  LDG.E.U16 R6, desc[UR36][R6.64] ;  /* 0x0000002406067981 */ /* 0x000e24000c1e1500 */
[----:B0-2-4-:R-:W-:-:S06]  /*1310*/  HADD2.F32 R4, -RZ, R6.H0_H0 ;  /* 0x20000006ff047230 */ /* 0x015fcc0000004100 */
[----:B------:R-:W2:Y:S02]  /*1320*/  F2I.S64.TRUNC R4, R4 ;  /* 0x0000000400047311 */ /* 0x000ea4000020d900 */
[----:B--2---:R-:W-:Y:S05]  /*1330*/  BRA `(.L_x_37915) ;  /* 0x0000000800a47947 */ /* 0x004fea0003800000 */
.L_x_37920:
[----:B0-2-4-:R-:W2:Y:S02]  /*1340*/  LDG.E.64 R4, desc[UR36][R6.64] ;  /* 0x0000002406047981 */ /* 0x015ea4000c1e1b00 */
[----:B--2---:R-:W2:Y:S02]  /*1350*/  F2I.S64.F64.TRUNC R4, R4 ;  /* 0x0000000400047311 */ /* 0x004ea4000030d900 */
[----:B--2---:R-:W-:Y:S05]  /*1360*/  BRA `(.L_x_37915) ;  /* 0x0000000800987947 */ /* 0x004fea0003800000 */
.L_x_37910:
        /* <DEDUP_REMOVED lines=13> */
.L_x_37924:
[----:B0-2-4-:R-:W2:Y:S02]  /*1440*/  LDG.E.64 R4, desc[UR36][R6.64] ;  /* 0x0000002406047981 */ /* 0x015ea4000c1e1b00 */
[----:B--2---:R-:W0:Y:S02]  /*1450*/  F2I.S64.F64.TRUNC R4, R4 ;  /* 0x0000000400047311 */ /* 0x004e24000030d900 */
[----:B0-----:R-:W-:Y:S05]  /*1460*/  BRA `(.L_x_37915) ;  /* 0x0000000800587947 */ /* 0x001fea0003800000 */
.L_x_37923:
        /* <DEDUP_REMOVED lines=26> */
.L_x_37926:
        /* <DEDUP_REMOVED lines=14> */
.L_x_37925:
[----:B0-2-4-:R-:W2:Y:S02]  /*16f0*/  LDG.E.U16 R4, desc[UR36][R6.64] ;  /* 0x0000002406047981 */ /* 0x015ea4000c1e1500 */
[----:B--2---:R-:W-:-:S06]  /*1700*/  IMAD.U32 R4, R4, 0x10000, RZ ;  /* 0x0001000004047824 */ /* 0x004fcc00078e00ff */
[----:B------:R-:W0:Y:S02]  /*1710*/  F2I.S64.TRUNC R4, R4 ;  /* 0x0000000400047311 */ /* 0x000e24000020d900 */
[----:B0-----:R-:W-:Y:S05]  /*1720*/  BRA `(.L_x_37915) ;  /* 0x0000000400a87947 */ /* 0x001fea0003800000 */
.L_x_37922:
        /* <DEDUP_REMOVED lines=11> */
.L_x_37929:
        /* <DEDUP_REMOVED lines=21> */
.L_x_37933:
[----:B------:R-:W-:Y:S05]  /*1930*/  BSYNC.RECONVERGENT B1 ;  /* 0x0000000000017941 */ /* 0x000fea0003800200 */
.L_x_37932:
[----:B------:R-:W-:Y:S01]  /*1940*/  IMAD.SHL.U32 R0, R0, 0x100000, RZ ;  /* 0x0010000000007824 */ /* 0x000fe200078e00ff */
[----:B------:R-:W-:-:S04]  /*1950*/  LEA R3, R3, 0x3b800000, 0x17 ;  /* 0x3b80000003037811 */ /* 0x000fc800078eb8ff */
[----:B------:R-:W-:-:S07]  /*1960*/  LOP3.LUT R4, R3, R0, R7, 0xfe, !PT ;  /* 0x0000000003047212 */ /* 0x000fce00078efe07 */
.L_x_37931:
[----:B------:R-:W-:Y:S05]  /*1970*/  BSYNC.RECONVERGENT B0 ;  /* 0x0000000000007941 */ /* 0x000fea0003800200 */
.L_x_37930:
[----:B------:R-:W4:Y:S02]  /*1980*/  F2I.S64.TRUNC R4, R4 ;  /* 0x0000000400047311 */ /* 0x000f24000020d900 */
[----:B----4-:R-:W-:Y:S05]  /*1990*/  BRA `(.L_x_37915) ;  /* 0x00000004000c7947 */ /* 0x010fea0003800000 */
.L_x_37928:
        /* <DEDUP_REMOVED lines=21> */
.L_x_37937:
[----:B------:R-:W-:Y:S05]  /*1af0*/  BSYNC.RECONVERGENT B1 ;  /* 0x0000000000017941 */ /* 0x000fea0003800200 */
.L_x_37936:
[----:B------:R-:W-:Y:S01]  /*1b00*/  IMAD.SHL.U32 R0, R0, 0x200000, RZ ;  /* 0x0020000000007824 */ /* 0x000fe200078e00ff */
[----:B------:R-:W-:-:S04]  /*1b10*/  LEA R3, R3, 0x37800000, 0x17 ;  /* 0x3780000003037811 */ /* 0x000fc800078eb8ff */
[----:B------:R-:W-:-:S07]  /*1b20*/  LOP3.LUT R4, R3, R0, R7, 0xfe, !PT ;  /* 0x0000000003047212 */ /* 0x000fce00078efe07 */
.L_x_37935:
[----:B------:R-:W-:Y:S05]  /*1b30*/  BSYNC.RECONVERGENT B0 ;  /* 0x0000000000007941 */ /* 0x000fea0003800200 */
.L_x_37934:
[----:B------:R-:W4:Y:S02]  /*1b40*/  F2I.S64.TRUNC R4, R4 ;  /* 0x0000000400047311 */ /* 0x000f24000020d900 */
[----:B----4-:R-:W-:Y:S05]  /*1b50*/  BRA `(.L_x_37915) ;  /* 0x00000000009c7947 */ /* 0x010fea0003800000 */
.L_x_37927:
[----:B------:R-:W-:-:S09]  /*1b60*/  UISETP.NE.AND UP0, UPT, UR4, 0x1c, UPT ;  /* 0x0000001c0400788c */ /* 0x000fd2000bf05270 */
[----:B------:R-:W-:Y:S05]  /*1b70*/  BRA.U !UP0, `(.L_x_37938) ;  /* 0x00000001088c7547 */ /* 0x000fea000b800000 */
[----:B------:R-:W-:-:S09]  /*1b80*/  UISETP.NE.AND UP0, UPT, UR4, 0x1d, UPT ;  /* 0x0000001d0400788c */ /* 0x000fd2000bf05270 */
[----:B------:R-:W-:Y:S05]  /*1b90*/  BRA.U !UP0, `(.L_x_37939) ;  /* 0x00000001087c7547 */ /* 0x000fea000b800000 */
[----:B------:R-:W-:-:S09]  /*1ba0*/  UISETP.NE.AND UP0, UPT, UR4, 0x2c, UPT ;  /* 0x0000002c0400788c */ /* 0x000fd2000bf05270 */
[----:B------:R-:W-:Y:S05]  /*1bb0*/  BRA.U !UP0, `(.L_x_37940) ;  /* 0x0000000108487547 */ /* 0x000fea000b800000 */
.L_x_37914:
        /* <DEDUP_REMOVED lines=16> */
.L_x_37941:
[----:B------:R-:W-:Y:S01]  /*1cc0*/  CS2R R4, SRZ ;  /* 0x0000000000047805 */ /* 0x000fe2000001ff00 */
[----:B------:R-:W-:Y:S06]  /*1cd0*/  BRA `(.L_x_37915) ;  /* 0x00000000003c7947 */ /* 0x000fec0003800000 */
.L_x_37940:
        /* <DEDUP_REMOVED lines=8> */
.L_x_37943:
[----:B------:R-:W-:Y:S05]  /*1d60*/  BSYNC.RECONVERGENT B0 ;  /* 0x0000000000007941 */ /* 0x000fea0003800200 */
.L_x_37942:
[----:B------:R-:W2:Y:S02]  /*1d70*/  F2I.S64.TRUNC R4, R4 ;  /* 0x0000000400047311 */ /* 0x000ea4000020d900 */
[----:B--2---:R-:W-:Y:S05]  /*1d80*/  BRA `(.L_x_37915) ;  /* 0x0000000000107947 */ /* 0x004fea0003800000 */
.L_x_37939:
[----:B0-2-4-:R2:W5:Y:S01]  /*1d90*/  LDG.E.64 R4, desc[UR36][R6.64] ;  /* 0x0000002406047981 */ /* 0x015562000c1e1b00 */
[----:B------:R-:W-:Y:S05]  /*1da0*/  BRA `(.L_x_37915) ;  /* 0x0000000000087947 */ /* 0x000fea0003800000 */
.L_x_37938:
[----:B0-2-4-:R3:W5:Y:S01]  /*1db0*/  LDG.E R4, desc[UR36][R6.64] ;  /* 0x0000002406047981 */ /* 0x015762000c1e1900 */
[----:B------:R-:W-:-:S07]  /*1dc0*/  IMAD.MOV.U32 R5, RZ, RZ, RZ ;  /* 0x000000ffff057224 */ /* 0x000fce00078e00ff */
.L_x_37915:
[----:B-----5:R-:W-:Y:S01]  /*1dd0*/  ISETP.NE.U32.AND P0, PT, R4, RZ, PT ;  /* 0x000000ff0400720c */ /* 0x020fe20003f05070 */
[----:B------:R-:W-:Y:S01]  /*1de0*/  VIADD R23, R17, 0x80 ;  /* 0x0000008011177836 */ /* 0x000fe20000000000 */
[----:B------:R-:W-:Y:S02]  /*1df0*/  ISETP.NE.U32.AND P1, PT, R18, RZ, PT ;  /* 0x000000ff1200720c */ /* 0x000fe40003f25070 */
[----:B------:R-:W-:-:S04]  /*1e00*/  ISETP.NE.AND.EX P0, PT, R5, RZ, PT, P0 ;  /* 0x000000ff0500720c */ /* 0x000fc80003f05300 */
[----:B------:R-:W-:-:S04]  /*1e10*/  ISETP.NE.AND.EX P0, PT, R19, RZ, P0, P1 ;  /* 0x000000ff1300720c */ /* 0x000fc80000705310 */
[----:B------:R-:W-:-:S09]  /*1e20*/  P2R R22, PR, RZ, 0x1 ;  /* 0x00000001ff167803 */ /* 0x000fd20000000000 */
.L_x_37875:
[----:B------:R-:W-:Y:S05]  /*1e30*/  BSYNC.RECONVERGENT B6 ;  /* 0x0000000000067941 */ /* 0x000fea0003800200 */
.L_x_37874:
        /* <DEDUP_REMOVED lines=25> */
.L_x_37949:
[----:B------:R0:W5:Y:S01]  /*1fd0*/  LDG.E.U8 R18, desc[UR36][R4.64] ;  /* 0x0000002404127981 */ /* 0x000162000c1e1100 */
[----:B------:R-:W-:Y:S01]  /*1fe0*/  IMAD.MOV.U32 R19, RZ, RZ, RZ ;  /* 0x000000ffff137224 */ /* 0x000fe200078e00ff */
[----:B------:R-:W-:Y:S06]  /*1ff0*/  BRA `(.L_x_37951) ;  /* 0x0000000c00447947 */ /* 0x000fec0003800000 */
.L_x_37948:
        /* <DEDUP_REMOVED lines=8> */
.L_x_37953:
[----:B------:R-:W5:Y:S02]  /*2080*/  LDG.E R18, desc[UR36][R4.64] ;  /* 0x0000002404127981 */ /* 0x000f64000c1e1900 */
[----:B-----5:R-:W-:Y:S01]  /*2090*/  SHF.R.S32.HI R19, RZ, 0x1f, R18 ;  /* 0x0000001fff137819 */ /* 0x020fe20000011412 */
[----:B------:R-:W-:Y:S06]  /*20a0*/  BRA `(.L_x_37951) ;  /* 0x0000000c00187947 */ /* 0x000fec0003800000 */
.L_x_37952:
[----:B------:R-:W5:Y:S02]  /*20b0*/  LDG.E.S16 R18, desc[UR36][R4.64] ;  /* 0x0000002404127981 */ /* 0x000f64000c1e1700 */
[----:B-----5:R-:W-:Y:S01]  /*20c0*/  SHF.R.S32.HI R19, RZ, 0x1f, R18 ;  /* 0x0000001fff137819 */ /* 0x020fe20000011412 */
[----:B------:R-:W-:Y:S06]  /*20d0*/  BRA `(.L_x_37951) ;  /* 0x0000000c000c7947 */ /* 0x000fec0003800000 */
.L_x_37947:
        /* <DEDUP_REMOVED lines=9> */
.L_x_37955:
[----:B------:R-:W5:Y:S02]  /*2170*/  LDG.E.U16 R4, desc[UR36][R4.64] ;  /* 0x0000002404047981 */ /* 0x000f64000c1e1500 */
[----:B-----5:R-:W-:-:S06]  /*2180*/  HADD2.F32 R18, -RZ, R4.H0_H0 ;  /* 0x20000004ff127230 */ /* 0x020fcc0000004100 */
[----:B------:R-:W0:Y:S02]  /*2190*/  F2I.S64.TRUNC R18, R18 ;  /* 0x0000001200127311 */ /* 0x000e24000020d900 */
[----:B0-----:R-:W-:Y:S05]  /*21a0*/  BRA `(.L_x_37951) ;  /* 0x0000000800d87947 */ /* 0x001fea0003800000 */
.L_x_37954:
        /* <DEDUP_REMOVED lines=9> */
.L_x_37957:
[----:B------:R-:W5:Y:S02]  /*2240*/  LDG.E.U16 R4, desc[UR36][R4.64] ;  /* 0x0000002404047981 */ /* 0x000f64000c1e1500 */
[----:B-----5:R-:W-:-:S06]  /*2250*/  HADD2.F32 R18, -RZ, R4.H0_H0 ;  /* 0x20000004ff127230 */ /* 0x020fcc0000004100 */
[----:B------:R-:W0:Y:S02]  /*2260*/  F2I.S64.TRUNC R18, R18 ;  /* 0x0000001200127311 */ /* 0x000e24000020d900 */
[----:B0-----:R-:W-:Y:S05]  /*2270*/  BRA `(.L_x_37951) ;  /* 0x0000000800a47947 */ /* 0x001fea0003800000 */
.L_x_37956:
[----:B------:R-:W5:Y:S02]  /*2280*/  LDG.E.64 R4, desc[UR36][R4.64] ;  /* 0x0000002404047981 */ /* 0x000f64000c1e1b00 */
[----:B-----5:R0:W0:Y:S02]  /*2290*/  F2I.S64.F64.TRUNC R18, R4 ;  /* 0x0000000400127311 */ /* 0x020024000030d900 */
[----:B0-----:R-:W-:Y:S05]  /*22a0*/  BRA `(.L_x_37951) ;  /* 0x0000000800987947 */ /* 0x001fea0003800000 */
.L_x_37946:
        /* <DEDUP_REMOVED lines=13> */
.L_x_37960:
[----:B------:R-:W5:Y:S02]  /*2380*/  LDG.E.64 R4, desc[UR36][R4.64] ;  /* 0x0000002404047981 */ /* 0x000f64000c1e1b00 */
[----:B-----5:R0:W0:Y:S02]  /*2390*/  F2I.S64.F64.TRUNC R18, R4 ;  /* 0x0000000400127311 */ /* 0x020024000030d900 */
[----:B0-----:R-:W-:Y:S05]  /*23a0*/  BRA `(.L_x_37951) ;  /* 0x0000000800587947 */ /* 0x001fea0003800000 */
.L_x_37959:
        /* <DEDUP_REMOVED lines=26> */
.L_x_37962:
        /* <DEDUP_REMOVED lines=14> */
.L_x_37961:
[----:B------:R-:W5:Y:S02]  /*2630*/  LDG.E.U16 R18, desc[UR36][R4.64] ;  /* 0x0000002404127981 */ /* 0x000f64000c1e1500 */
[----:B-----5:R-:W-:-:S06]  /*2640*/  IMAD.U32 R18, R18, 0x10000, RZ ;  /* 0x0001000012127824 */ /* 0x020fcc00078e00ff */
[----:B------:R-:W0:Y:S02]  /*2650*/  F2I.S64.TRUNC R18, R18 ;  /* 0x0000001200127311 */ /* 0x000e24000020d900 */
[----:B0-----:R-:W-:Y:S05]  /*2660*/  BRA `(.L_x_37951) ;  /* 0x0000000400a87947 */ /* 0x001fea0003800000 */
.L_x_37958:
        /* <DEDUP_REMOVED lines=11> */
.L_x_37965:
        /* <DEDUP_REMOVED lines=21> */
.L_x_37969:
[----:B------:R-:W-:Y:S05]  /*2870*/  BSYNC.RECONVERGENT B1 ;  /* 0x0000000000017941 */ /* 0x000fea0003800200 */
.L_x_37968:
[----:B------:R-:W-:Y:S01]  /*2880*/  IMAD.SHL.U32 R0, R0, 0x100000, RZ ;  /* 0x0010000000007824 */ /* 0x000fe200078e00ff */
[----:B------:R-:W-:-:S04]  /*2890*/  LEA R3, R3, 0x3b800000, 0x17 ;  /* 0x3b80000003037811 */ /* 0x000fc800078eb8ff */
[----:B------:R-:W-:-:S07]  /*28a0*/  LOP3.LUT R18, R3, R0, R7, 0xfe, !PT ;  /* 0x0000000003127212 */ /* 0x000fce00078efe07 */
.L_x_37967:
[----:B------:R-:W-:Y:S05]  /*28b0*/  BSYNC.RECONVERGENT B0 ;  /* 0x0000000000007941 */ /* 0x000fea0003800200 */
.L_x_37966:
[----:B------:R-:W0:Y:S02]  /*28c0*/  F2I.S64.TRUNC R18, R18 ;  /* 0x0000001200127311 */ /* 0x000e24000020d900 */
[----:B0-----:R-:W-:Y:S05]  /*28d0*/  BRA `(.L_x_37951) ;  /* 0x00000004000c7947 */ /* 0x001fea0003800000 */
.L_x_37964:
        /* <DEDUP_REMOVED lines=21> */
.L_x_37973:
[----:B------:R-:W-:Y:S05]  /*2a30*/  BSYNC.RECONVERGENT B1 ;  /* 0x0000000000017941 */ /* 0x000fea0003800200 */
.L_x_37972:
[----:B------:R-:W-:Y:S01]  /*2a40*/  IMAD.SHL.U32 R0, R0, 0x200000, RZ ;  /* 0x0020000000007824 */ /* 0x000fe200078e00ff */
[----:B------:R-:W-:-:S04]  /*2a50*/  LEA R3, R3, 0x37800000, 0x17 ;  /* 0x3780000003037811 */ /* 0x000fc800078eb8ff */
[----:B------:R-:W-:-:S07]  /*2a60*/  LOP3.LUT R18, R3, R0, R7, 0xfe, !PT ;  /* 0x0000000003127212 */ /* 0x000fce00078efe07 */
.L_x_37971:
[----:B------:R-:W-:Y:S05]  /*2a70*/  BSYNC.RECONVERGENT B0 ;  /* 0x0000000000007941 */ /* 0x000fea0003800200 */
.L_x_37970:
[----:B------:R-:W0:Y:S02]  /*2a80*/  F2I.S64.TRUNC R18, R18 ;  /* 0x0000001200127311 */ /* 0x000e24000020d900 */
[----:B0-----:R-:W-:Y:S05]  /*2a90*/  BRA `(.L_x_37951) ;  /* 0x00000000009c7947 */ /* 0x001fea0003800000 */
.L_x_37963:
        /* <DEDUP_REMOVED lines=14> */
.L_x_37977:
[----:B------:R-:W-:Y:S05]  /*2b80*/  BSYNC.RECONVERGENT B0 ;  /* 0x0000000000007941 */ /* 0x000fea0003800200 */
.L_x_37976:
[----:B------:R-:W0:Y:S02]  /*2b90*/  F2I.S64.TRUNC R18, R18 ;  /* 0x0000001200127311 */ /* 0x000e24000020d900 */
[----:B0-----:R-:W-:Y:S05]  /*2ba0*/  BRA `(.L_x_37951) ;  /* 0x0000000000587947 */ /* 0x001fea0003800000 */
.L_x_37950:
        /* <DEDUP_REMOVED lines=16> */
.L_x_37978:
[----:B------:R-:W-:Y:S01]  /*2cb0*/  CS2R R18, SRZ ;  /* 0x0000000000127805 */ /* 0x000fe2000001ff00 */
[----:B------:R-:W-:Y:S06]  /*2cc0*/  BRA `(.L_x_37951) ;  /* 0x0000000000107947 */ /* 0x000fec0003800000 */
.L_x_37975:
[----:B------:R0:W5:Y:S01]  /*2cd0*/  LDG.E.64 R18, desc[UR36][R4.64] ;  /* 0x0000002404127981 */ /* 0x000162000c1e1b00 */
[----:B------:R-:W-:Y:S05]  /*2ce0*/  BRA `(.L_x_37951) ;  /* 0x0000000000087947 */ /* 0x000fea0003800000 */
.L_x_37974:
[----:B------:R0:W5:Y:S01]  /*2cf0*/  LDG.E R18, desc[UR36][R4.64] ;  /* 0x0000002404127981 */ /* 0x000162000c1e1900 */
[----:B------:R-:W-:-:S07]  /*2d00*/  IMAD.MOV.U32 R19, RZ, RZ, RZ ;  /* 0x000000ffff137224 */ /* 0x000fce00078e00ff */
.L_x_37951:
        /* <DEDUP_REMOVED lines=19> */
.L_x_37982:
[----:B0-----:R3:W5:Y:S01]  /*2e40*/  LDG.E.U8 R4, desc[UR36][R6.64] ;  /* 0x0000002406047981 */ /* 0x001762000c1e1100 */
[----:B------:R-:W-:Y:S01]  /*2e50*/  IMAD.MOV.U32 R5, RZ, RZ, RZ ;  /* 0x000000ffff057224 */ /* 0x000fe200078e00ff */
[----:B------:R-:W-:Y:S06]  /*2e60*/  BRA `(.L_x_37984) ;  /* 0x0000000c00447947 */ /* 0x000fec0003800000 */
.L_x_37981:
        /* <DEDUP_REMOVED lines=8> */
.L_x_37986:
[----:B0-----:R-:W2:Y:S02]  /*2ef0*/  LDG.E R4, desc[UR36][R6.64] ;  /* 0x0000002406047981 */ /* 0x001ea4000c1e1900 */
[----:B--2---:R-:W-:Y:S01]  /*2f00*/  SHF.R.S32.HI R5, RZ, 0x1f, R4 ;  /* 0x0000001fff057819 */ /* 0x004fe20000011404 */
[----:B------:R-:W-:Y:S06]  /*2f10*/  BRA `(.L_x_37984) ;  /* 0x0000000c00187947 */ /* 0x000fec0003800000 */
.L_x_37985:
[----:B0-----:R-:W2:Y:S02]  /*2f20*/  LDG.E.S16 R4, desc[UR36][R6.64] ;  /* 0x0000002406047981 */ /* 0x001ea4000c1e1700 */
[----:B--2---:R-:W-:Y:S01]  /*2f30*/  SHF.R.S32.HI R5, RZ, 0x1f, R4 ;  /* 0x0000001fff057819 */ /* 0x004fe20000011404 */
[----:B------:R-:W-:Y:S06]  /*2f40*/  BRA `(.L_x_37984) ;  /* 0x0000000c000c7947 */ /* 0x000fec0003800000 */
.L_x_37980:
        /* <DEDUP_REMOVED lines=9> */
.L_x_37988:
[----:B------:R-:W0:Y:S02]  /*2fe0*/  LDG.E.U16 R6, desc[UR36][R6.64] ;  /* 0x0000002406067981 */ /* 0x000e24000c1e1500 */
[----:B0-----:R-:W-:-:S06]  /*2ff0*/  HADD2.F32 R4, -RZ, R6.H0_H0 ;  /* 0x20000006ff047230 */ /* 0x001fcc0000004100 */
[----:B------:R-:W3:Y:S02]  /*3000*/  F2I.S64.TRUNC R4, R4 ;  /* 0x0000000400047311 */ /* 0x000ee4000020d900 */
[----:B---3--:R-:W-:Y:S05]  /*3010*/  BRA `(.L_x_37984) ;  /* 0x0000000800d87947 */ /* 0x008fea0003800000 */
.L_x_37987:
        /* <DEDUP_REMOVED lines=9> */
.L_x_37990:
[----:B------:R-:W0:Y:S02]  /*30b0*/  LDG.E.U16 R6, desc[UR36][R6.64] ;  /* 0x0000002406067981 */ /* 0x000e24000c1e1500 */
[----:B0-----:R-:W-:-:S06]  /*30c0*/  HADD2.F32 R4, -RZ, R6.H0_H0 ;  /* 0x20000006ff047230 */ /* 0x001fcc0000004100 */
[----:B------:R-:W3:Y:S02]  /*30d0*/  F2I.S64.TRUNC R4, R4 ;  /* 0x0000000400047311 */ /* 0x000ee4000020d900 */
[----:B---3--:R-:W-:Y:S05]  /*30e0*/  BRA `(.L_x_37984) ;  /* 0x0000000800a47947 */ /* 0x008fea0003800000 */
.L_x_37989:
[----:B0-----:R-:W2:Y:S02]  /*30f0*/  LDG.E.64 R4, desc[UR36][R6.64] ;  /* 0x0000002406047981 */ /* 0x001ea4000c1e1b00 */
[----:B--2---:R-:W3:Y:S02]  /*3100*/  F2I.S64.F64.TRUNC R4, R4 ;  /* 0x0000000400047311 */ /* 0x004ee4000030d900 */
[----:B---3--:R-:W-:Y:S05]  /*3110*/  BRA `(.L_x_37984) ;  /* 0x0000000800987947 */ /* 0x008fea0003800000 */
.L_x_37979:
        /* <DEDUP_REMOVED lines=13> */
.L_x_37993:
[----:B0-----:R-:W2:Y:S02]  /*31f0*/  LDG.E.64 R4, desc[UR36][R6.64] ;  /* 0x0000002406047981 */ /* 0x001ea4000c1e1b00 */
[----:B--2---:R-:W3:Y:S02]  /*3200*/  F2I.S64.F64.TRUNC R4, R4 ;  /* 0x0000000400047311 */ /* 0x004ee4000030d900 */
[----:B---3--:R-:W-:Y:S05]  /*3210*/  BRA `(.L_x_37984) ;  /* 0x0000000800587947 */ /* 0x008fea0003800000 */
.L_x_37992:
        /* <DEDUP_REMOVED lines=26> */
.L_x_37995:
        /* <DEDUP_REMOVED lines=14> */
.L_x_37994:
[----:B0-----:R-:W2:Y:S02]  /*34a0*/  LDG.E.U16 R4, desc[UR36][R6.64] ;  /* 0x0000002406047981 */ /* 0x001ea4000c1e1500 */
[----:B--2---:R-:W-:-:S06]  /*34b0*/  IMAD.U32 R4, R4, 0x10000, RZ ;  /* 0x0001000004047824 */ /* 0x004fcc00078e00ff */
[----:B------:R-:W3:Y:S02]  /*34c0*/  F2I.S64.TRUNC R4, R4 ;  /* 0x0000000400047311 */ /* 0x000ee4000020d900 */
[----:B---3--:R-:W-:Y:S05]  /*34d0*/  BRA `(.L_x_37984) ;  /* 0x0000000400a87947 */ /* 0x008fea0003800000 */
.L_x_37991:
        /* <DEDUP_REMOVED lines=11> */
.L_x_37998:
        /* <DEDUP_REMOVED lines=21> */
.L_x_38002:
[----:B------:R-:W-:Y:S05]  /*36e0*/  BSYNC.RECONVERGENT B1 ;  /* 0x0000000000017941 */ /* 0x000fea0003800200 */
.L_x_38001:
[----:B------:R-:W-:Y:S01]  /*36f0*/  IMAD.SHL.U32 R0, R0, 0x100000, RZ ;  /* 0x0010000000007824 */ /* 0x000fe200078e00ff */
[----:B------:R-:W-:-:S04]  /*3700*/  LEA R3, R3, 0x3b800000, 0x17 ;  /* 0x3b80000003037811 */ /* 0x000fc800078eb8ff */
[----:B------:R-:W-:-:S07]  /*3710*/  LOP3.LUT R4, R3, R0, R7, 0xfe, !PT ;  /* 0x0000000003047212 */ /* 0x000fce00078efe07 */
.L_x_38000:
[----:B------:R-:W-:Y:S05]  /*3720*/  BSYNC.RECONVERGENT B0 ;  /* 0x0000000000007941 */ /* 0x000fea0003800200 */
.L_x_37999:
[----:B------:R-:W0:Y:S02]  /*3730*/  F2I.S64.TRUNC R4, R4 ;  /* 0x0000000400047311 */ /* 0x000e24000020d900 */
[----:B0-----:R-:W-:Y:S05]  /*3740*/  BRA `(.L_x_37984) ;  /* 0x00000004000c7947 */ /* 0x001fea0003800000 */
.L_x_37997:
        /* <DEDUP_REMOVED lines=21> */
.L_x_38006:
[----:B------:R-:W-:Y:S05]  /*38a0*/  BSYNC.RECONVERGENT B1 ;  /* 0x0000000000017941 */ /* 0x000fea0003800200 */
.L_x_38005:
[----:B------:R-:W-:Y:S01]  /*38b0*/  IMAD.SHL.U32 R0, R0, 0x200000, RZ ;  /* 0x0020000000007824 */ /* 0x000fe200078e00ff */
[----:B------:R-:W-:-:S04]  /*38c0*/  LEA R3, R3, 0x37800000, 0x17 ;  /* 0x3780000003037811 */ /* 0x000fc800078eb8ff */
[----:B------:R-:W-:-:S07]  /*38d0*/  LOP3.LUT R4, R3, R0, R7, 0xfe, !PT ;  /* 0x0000000003047212 */ /* 0x000fce00078efe07 */
.L_x_38004:
[----:B------:R-:W-:Y:S05]  /*38e0*/  BSYNC.RECONVERGENT B0 ;  /* 0x0000000000007941 */ /* 0x000fea0003800200 */
.L_x_38003:
[----:B------:R-:W0:Y:S02]  /*38f0*/  F2I.S64.TRUNC R4, R4 ;  /* 0x0000000400047311 */ /* 0x000e24000020d900 */
[----:B0-----:R-:W-:Y:S05]  /*3900*/  BRA `(.L_x_37984) ;  /* 0x00000000009c7947 */ /* 0x001fea0003800000 */
.L_x_37996:
        /* <DEDUP_REMOVED lines=14> */
.L_x_38010:
[----:B------:R-:W-:Y:S05]  /*39f0*/  BSYNC.RECONVERGENT B0 ;  /* 0x0000000000007941 */ /* 0x000fea0003800200 */
.L_x_38009:
[----:B------:R-:W1:Y:S02]  /*3a00*/  F2I.S64.TRUNC R4, R4 ;  /* 0x0000000400047311 */ /* 0x000e64000020d900 */
[----:B-1----:R-:W-:Y:S05]  /*3a10*/  BRA `(.L_x_37984) ;  /* 0x0000000000587947 */ /* 0x002fea0003800000 */
.L_x_37983:
        /* <DEDUP_REMOVED lines=16> */
.L_x_38011:
[----:B------:R-:W-:Y:S01]  /*3b20*/  CS2R R4, SRZ ;  /* 0x0000000000047805 */ /* 0x000fe2000001ff00 */
[----:B------:R-:W-:Y:S06]  /*3b30*/  BRA `(.L_x_37984) ;  /* 0x0000000000107947 */ /* 0x000fec0003800000 */
.L_x_38008:
[----:B0-----:R1:W5:Y:S01]  /*3b40*/  LDG.E.64 R4, desc[UR36][R6.64] ;  /* 0x0000002406047981 */ /* 0x001362000c1e1b00 */
[----:B------:R-:W-:Y:S05]  /*3b50*/  BRA `(.L_x_37984) ;  /* 0x0000000000087947 */ /* 0x000fea0003800000 */
.L_x_38007:
[----:B0-----:R2:W5:Y:S01]  /*3b60*/  LDG.E R4, desc[UR36][R6.64] ;  /* 0x0000002406047981 */ /* 0x001562000c1e1900 */
[----:B------:R-:W-:-:S07]  /*3b70*/  IMAD.MOV.U32 R5, RZ, RZ, RZ ;  /* 0x000000ffff057224 */ /* 0x000fce00078e00ff */
.L_x_37984:
[----:B-----5:R-:W-:Y:S01]  /*3b80*/  ISETP.NE.U32.AND P0, PT, R4, RZ, PT ;  /* 0x000000ff0400720c */ /* 0x020fe20003f05070 */
[----:B------:R-:W-:Y:S01]  /*3b90*/  VIADD R23, R23, 0x80 ;  /* 0x0000008017177836 */ /* 0x000fe20000000000 */
[----:B------:R-:W-:Y:S02]  /*3ba0*/  ISETP.NE.U32.AND P1, PT, R18, RZ, PT ;  /* 0x000000ff1200720c */ /* 0x000fe40003f25070 */
[----:B------:R-:W-:-:S04]  /*3bb0*/  ISETP.NE.AND.EX P0, PT, R5, RZ, PT, P0 ;  /* 0x000000ff0500720c */ /* 0x000fc80003f05300 */
[----:B------:R-:W-:-:S04]  /*3bc0*/  ISETP.NE.AND.EX P0, PT, R19, RZ, P0, P1 ;  /* 0x000000ff1300720c */ /* 0x000fc80000705310 */
[----:B------:R-:W-:-:S09]  /*3bd0*/  P2R R24, PR, RZ, 0x1 ;  /* 0x00000001ff187803 */ /* 0x000fd20000000000 */
.L_x_37945:
[----:B------:R-:W-:Y:S05]  /*3be0*/  BSYNC.RECONVERGENT B6 ;  /* 0x0000000000067941 */ /* 0x000fea0003800200 */
.L_x_37944:
        /* <DEDUP_REMOVED lines=25> */
.L_x_38017:
[----:B------:R0:W5:Y:S01]  /*3d80*/  LDG.E.U8 R18, desc[UR36][R4.64] ;  /* 0x0000002404127981 */ /* 0x000162000c1e1100 */
[----:B------:R-:W-:Y:S01]  /*3d90*/  IMAD.MOV.U32 R19, RZ, RZ, RZ ;  /* 0x000000ffff137224 */ /* 0x000fe200078e00ff */
[----:B------:R-:W-:Y:S06]  /*3da0*/  BRA `(.L_x_38019) ;  /* 0x0000000c00447947 */ /* 0x000fec0003800000 */
.L_x_38016:
        /* <DEDUP_REMOVED lines=8> */
.L_x_38021:
[----:B------:R-:W5:Y:S02]  /*3e30*/  LDG.E R18, desc[UR36][R4.64] ;  /* 0x0000002404127981 */ /* 0x000f64000c1e1900 */
[----:B-----5:R-:W-:Y:S01]  /*3e40*/  SHF.R.S32.HI R19, RZ, 0x1f, R18 ;  /* 0x0000001fff137819 */ /* 0x020fe20000011412 */
[----:B------:R-:W-:Y:S06]  /*3e50*/  BRA `(.L_x_38019) ;  /* 0x0000000c00187947 */ /* 0x000fec0003800000 */
.L_x_38020:
[----:B------:R-:W5:Y:S02]  /*3e60*/  LDG.E.S16 R18, desc[UR36][R4.64] ;  /* 0x0000002404127981 */ /* 0x000f64000c1e1700 */
[----:B-----5:R-:W-:Y:S01]  /*3e70*/  SHF.R.S32.HI R19, RZ, 0x1f, R18 ;  /* 0x0000001fff137819 */ /* 0x020fe20000011412 */
[----:B------:R-:W-:Y:S06]  /*3e80*/  BRA `(.L_x_38019) ;  /* 0x0000000c000c7947 */ /* 0x000fec0003800000 */
.L_x_38015:
        /* <DEDUP_REMOVED lines=9> */
.L_x_38023:
[----:B------:R-:W5:Y:S02]  /*3f20*/  LDG.E.U16 R4, desc[UR36][R4.64] ;  /* 0x0000002404047981 */ /* 0x000f64000c1e1500 */
[----:B-----5:R-:W-:-:S06]  /*3f30*/  HADD2.F32 R18, -RZ, R4.H0_H0 ;  /* 0x20000004ff127230 */ /* 0x020fcc0000004100 */
[----:B------:R-:W0:Y:S02]  /*3f40*/  F2I.S64.TRUNC R18, R18 ;  /* 0x0000001200127311 */ /* 0x000e24000020d900 */
[----:B0-----:R-:W-:Y:S05]  /*3f50*/  BRA `(.L_x_38019) ;  /* 0x0000000800d87947 */ /* 0x001fea0003800000 */
.L_x_38022:
        /* <DEDUP_REMOVED lines=9> */
.L_x_38025:
[----:B------:R-:W5:Y:S02]  /*3ff0*/  LDG.E.U16 R4, desc[UR36][R4.64] ;  /* 0x0000002404047981 */ /* 0x000f64000c1e1500 */
[----:B-----5:R-:W-:-:S06]  /*4000*/  HADD2.F32 R18, -RZ, R4.H0_H0 ;  /* 0x20000004ff127230 */ /* 0x020fcc0000004100 */
[----:B------:R-:W0:Y:S02]  /*4010*/  F2I.S64.TRUNC R18, R18 ;  /* 0x0000001200127311 */ /* 0x000e24000020d900 */
[----:B0-----:R-:W-:Y:S05]  /*4020*/  BRA `(.L_x_38019) ;  /* 0x0000000800a47947 */ /* 0x001fea0003800000 */
.L_x_38024:
[----:B------:R-:W5:Y:S02]  /*4030*/  LDG.E.64 R4, desc[UR36][R4.64] ;  /* 0x0000002404047981 */ /* 0x000f64000c1e1b00 */
[----:B-----5:R0:W0:Y:S02]  /*4040*/  F2I.S64.F64.TRUNC R18, R4 ;  /* 0x0000000400127311 */ /* 0x020024000030d900 */
[----:B0-----:R-:W-:Y:S05]  /*4050*/  BRA `(.L_x_38019) ;  /* 0x0000000800987947 */ /* 0x001fea0003800000 */
.L_x_38014:
        /* <DEDUP_REMOVED lines=13> */
.L_x_38028:
[----:B------:R-:W5:Y:S02]  /*4130*/  LDG.E.64 R4, desc[UR36][R4.64] ;  /* 0x0000002404047981 */ /* 0x000f64000c1e1b00 */
[----:B-----5:R0:W0:Y:S02]  /*4140*/  F2I.S64.F64.TRUNC R18, R4 ;  /* 0x0000000400127311 */ /* 0x020024000030d900 */
[----:B0-----:R-:W-:Y:S05]  /*4150*/  BRA `(.L_x_38019) ;  /* 0x0000000800587947 */ /* 0x001fea0003800000 */
.L_x_38027:
        /* <DEDUP_REMOVED lines=26> */
.L_x_38030:
        /* <DEDUP_REMOVED lines=14> */
.L_x_38029:
[----:B------:R-:W5:Y:S02]  /*43e0*/  LDG.E.U16 R18, desc[UR36][R4.64] ;  /* 0x0000002404127981 */ /* 0x000f64000c1e1500 */
[----:B-----5:R-:W-:-:S06]  /*43f0*/  IMAD.U32 R18, R18, 0x10000, RZ ;  /* 0x0001000012127824 */ /* 0x020fcc00078e00ff */
[----:B------:R-:W0:Y:S02]  /*4400*/  F2I.S64.TRUNC R18, R18 ;  /* 0x0000001200127311 */ /* 0x000e24000020d900 */
[----:B0-----:R-:W-:Y:S05]  /*4410*/  BRA `(.L_x_38019) ;  /* 0x0000000400a87947 */ /* 0x001fea0003800000 */
.L_x_38026:
        /* <DEDUP_REMOVED lines=11> */
.L_x_38033:
        /* <DEDUP_REMOVED lines=21> */
.L_x_38037:
[----:B------:R-:W-:Y:S05]  /*4620*/  BSYNC.RECONVERGENT B1 ;  /* 0x0000000000017941 */ /* 0x000fea0003800200 */
.L_x_38036:
[----:B------:R-:W-:Y:S01]  /*4630*/  IMAD.SHL.U32 R0, R0, 0x100000, RZ ;  /* 0x0010000000007824 */ /* 0x000fe200078e00ff */
[----:B------:R-:W-:-:S04]  /*4640*/  LEA R3, R3, 0x3b800000, 0x17 ;  /* 0x3b80000003037811 */ /* 0x000fc800078eb8ff */
[----:B------:R-:W-:-:S07]  /*4650*/  LOP3.LUT R18, R3, R0, R7, 0xfe, !PT ;  /* 0x0000000003127212 */ /* 0x000fce00078efe07 */
.L_x_38035:
[----:B------:R-:W-:Y:S05]  /*4660*/  BSYNC.RECONVERGENT B0 ;  /* 0x0000000000007941 */ /* 0x000fea0003800200 */
.L_x_38034:
[----:B------:R-:W0:Y:S02]  /*4670*/  F2I.S64.TRUNC R18, R18 ;  /* 0x0000001200127311 */ /* 0x000e24000020d900 */
[----:B0-----:R-:W-:Y:S05]  /*4680*/  BRA `(.L_x_38019) ;  /* 0x00000004000c7947 */ /* 0x001fea0003800000 */
.L_x_38032:
        /* <DEDUP_REMOVED lines=21> */
.L_x_38041:
[----:B------:R-:W-:Y:S05]  /*47e0*/  BSYNC.RECONVERGENT B1 ;  /* 0x0000000000017941 */ /* 0x000fea0003800200 */
.L_x_38040:
[----:B------:R-:W-:Y:S01]  /*47f0*/  IMAD.SHL.U32 R0, R0, 0x200000, RZ ;  /* 0x0020000000007824 */ /* 0x000fe200078e00ff */
[----:B------:R-:W-:-:S04]  /*4800*/  LEA R3, R3, 0x37800000, 0x17 ;  /* 0x3780000003037811 */ /* 0x000fc800078eb8ff */
[----:B------:R-:W-:-:S07]  /*4810*/  LOP3.LUT R18, R3, R0, R7, 0xfe, !PT ;  /* 0x0000000003127212 */ /* 0x000fce00078efe07 */
.L_x_38039:
[----:B------:R-:W-:Y:S05]  /*4820*/  BSYNC.RECONVERGENT B0 ;  /* 0x0000000000007941 */ /* 0x000fea0003800200 */
.L_x_38038:
[----:B------:R-:W0:Y:S02]  /*4830*/  F2I.S64.TRUNC R18, R18 ;  /* 0x0000001200127311 */ /* 0x000e24000020d900 */
[----:B0-----:R-:W-:Y:S05]  /*4840*/  BRA `(.L_x_38019) ;  /* 0x00000000009c7947 */ /* 0x001fea0003800000 */
.L_x_38031:
        /* <DEDUP_REMOVED lines=14> */
.L_x_38045:
[----:B------:R-:W-:Y:S05]  /*4930*/  BSYNC.RECONVERGENT B0 ;  /* 0x0000000000007941 */ /* 0x000fea0003800200 */
.L_x_38044:
[----:B------:R-:W0:Y:S02]  /*4940*/  F2I.S64.TRUNC R18, R18 ;  /* 0x0000001200127311 */ /* 0x000e24000020d900 */
[----:B0-----:R-:W-:Y:S05]  /*4950*/  BRA `(.L_x_38019) ;  /* 0x0000000000587947 */ /* 0x001fea0003800000 */
.L_x_38018:
        /* <DEDUP_REMOVED lines=16> */
.L_x_38046:
[----:B------:R-:W-:Y:S01]  /*4a60*/  CS2R R18, SRZ ;  /* 0x0000000000127805 */ /* 0x000fe2000001ff00 */
[----:B------:R-:W-:Y:S06]  /*4a70*/  BRA `(.L_x_38019) ;  /* 0x0000000000107947 */ /* 0x000fec0003800000 */
.L_x_38043:
[----:B------:R0:W5:Y:S01]  /*4a80*/  LDG.E.64 R18, desc[UR36][R4.64] ;  /* 0x0000002404127981 */ /* 0x000162000c1e1b00 */
[----:B------:R-:W-:Y:S05]  /*4a90*/  BRA `(.L_x_38019) ;  /* 0x0000000000087947 */ /* 0x000fea0003800000 */
.L_x_38042:
[----:B------:R0:W5:Y:S01]  /*4aa0*/  LDG.E R18, desc[UR36][R4.64] ;  /* 0x0000002404127981 */ /* 0x000162000c1e1900 */
[----:B------:R-:W-:-:S07]  /*4ab0*/  IMAD.MOV.U32 R19, RZ, RZ, RZ ;  /* 0x000000ffff137224 */ /* 0x000fce00078e00ff */
.L_x_38019:
        /* <DEDUP_REMOVED lines=19> */
.L_x_38050:
[----:B0-----:R4:W5:Y:S01]  /*4bf0*/  LDG.E.U8 R4, desc[UR36][R6.64] ;  /* 0x0000002406047981 */ /* 0x001962000c1e1100 */
[----:B------:R-:W-:Y:S01]  /*4c00*/  IMAD.MOV.U32 R5, RZ, RZ, RZ ;  /* 0x000000ffff057224 */ /* 0x000fe200078e00ff */
[----:B------:R-:W-:Y:S06]  /*4c10*/  BRA `(.L_x_38052) ;  /* 0x0000000c00447947 */ /* 0x000fec0003800000 */
.L_x_38049:
        /* <DEDUP_REMOVED lines=8> */
.L_x_38054:
[----:B0-----:R-:W2:Y:S02]  /*4ca0*/  LDG.E R4, desc[UR36][R6.64] ;  /* 0x0000002406047981 */ /* 0x001ea4000c1e1900 */
[----:B--2---:R-:W-:Y:S01]  /*4cb0*/  SHF.R.S32.HI R5, RZ, 0x1f, R4 ;  /* 0x0000001fff057819 */ /* 0x004fe20000011404 */
[----:B------:R-:W-:Y:S06]  /*4cc0*/  BRA `(.L_x_38052) ;  /* 0x0000000c00187947 */ /* 0x000fec0003800000 */
.L_x_38053:
[----:B0-----:R-:W2:Y:S02]  /*4cd0*/  LDG.E.S16 R4, desc[UR36][R6.64] ;  /* 0x0000002406047981 */ /* 0x001ea4000c1e1700 */
[----:B--2---:R-:W-:Y:S01]  /*4ce0*/  SHF.R.S32.HI R5, RZ, 0x1f, R4 ;  /* 0x0000001fff057819 */ /* 0x004fe20000011404 */
[----:B------:R-:W-:Y:S06]  /*4cf0*/  BRA `(.L_x_38052) ;  /* 0x0000000c000c7947 */ /* 0x000fec0003800000 */
.L_x_38048:
        /* <DEDUP_REMOVED lines=9> */
.L_x_38056:
[----:B------:R-:W0:Y:S02]  /*4d90*/  LDG.E.U16 R6, desc[UR36][R6.64] ;  /* 0x0000002406067981 */ /* 0x000e24000c1e1500 */
[----:B0-----:R-:W-:-:S06]  /*4da0*/  HADD2.F32 R4, -RZ, R6.H0_H0 ;  /* 0x20000006ff047230 */ /* 0x001fcc0000004100 */
[----:B------:R-:W0:Y:S02]  /*4db0*/  F2I.S64.TRUNC R4, R4 ;  /* 0x0000000400047311 */ /* 0x000e24000020d900 */
[----:B0-----:R-:W-:Y:S05]  /*4dc0*/  BRA `(.L_x_38052) ;  /* 0x0000000800d87947 */ /* 0x001fea0003800000 */
.L_x_38055:
        /* <DEDUP_REMOVED lines=9> */
.L_x_38058:
[----:B------:R-:W0:Y:S02]  /*4e60*/  LDG.E.U16 R6, desc[UR36][R6.64] ;  /* 0x0000002406067981 */ /* 0x000e24000c1e1500 */
[----:B0-----:R-:W-:-:S06]  /*4e70*/  HADD2.F32 R4, -RZ, R6.H0_H0 ;  /* 0x20000006ff047230 */ /* 0x001fcc0000004100 */
[----:B------:R-:W0:Y:S02]  /*4e80*/  F2I.S64.TRUNC R4, R4 ;  /* 0x0000000400047311 */ /* 0x000e24000020d900 */
[----:B0-----:R-:W-:Y:S05]  /*4e90*/  BRA `(.L_x_38052) ;  /* 0x0000000800a47947 */ /* 0x001fea0003800000 */
.L_x_38057:
[----:B0-----:R-:W2:Y:S02]  /*4ea0*/  LDG.E.64 R4, desc[UR36][R6.64] ;  /* 0x0000002406047981 */ /* 0x001ea4000c1e1b00 */
[----:B--2---:R-:W0:Y:S02]  /*4eb0*/  F2I.S64.F64.TRUNC R4, R4 ;  /* 0x0000000400047311 */ /* 0x004e24000030d900 */
[----:B0-----:R-:W-:Y:S05]  /*4ec0*/  BRA `(.L_x_38052) ;  /* 0x0000000800987947 */ /* 0x001fea0003800000 */
.L_x_38047:
        /* <DEDUP_REMOVED lines=13> */
.L_x_38061:
[----:B0-----:R-:W2:Y:S02]  /*4fa0*/  LDG.E.64 R4, desc[UR36][R6.64] ;  /* 0x0000002406047981 */ /* 0x001ea4000c1e1b00 */
[----:B--2---:R-:W3:Y:S02]  /*4fb0*/  F2I.S64.F64.TRUNC R4, R4 ;  /* 0x0000000400047311 */ /* 0x004ee4000030d900 */
[----:B---3--:R-:W-:Y:S05]  /*4fc0*/  BRA `(.L_x_38052) ;  /* 0x0000000800587947 */ /* 0x008fea0003800000 */
.L_x_38060:
        /* <DEDUP_REMOVED lines=26> */
.L_x_38063:
        /* <DEDUP_REMOVED lines=14> */
.L_x_38062:
[----:B0-----:R-:W2:Y:S02]  /*5250*/  LDG.E.U16 R4, desc[UR36][R6.64] ;  /* 0x0000002406047981 */ /* 0x001ea4000c1e1500 */
[----:B--2---:R-:W-:-:S06]  /*5260*/  IMAD.U32 R4, R4, 0x10000, RZ ;  /* 0x0001000004047824 */ /* 0x004fcc00078e00ff */
[----:B------:R-:W3:Y:S02]  /*5270*/  F2I.S64.TRUNC R4, R4 ;  /* 0x0000000400047311 */ /* 0x000ee4000020d900 */
[----:B---3--:R-:W-:Y:S05]  /*5280*/  BRA `(.L_x_38052) ;  /* 0x0000000400a87947 */ /* 0x008fea0003800000 */
.L_x_38059:
        /* <DEDUP_REMOVED lines=11> */
.L_x_38066:
        /* <DEDUP_REMOVED lines=21> */
.L_x_38070:
[----:B------:R-:W-:Y:S05]  /*5490*/  BSYNC.RECONVERGENT B1 ;  /* 0x0000000000017941 */ /* 0x000fea0003800200 */
.L_x_38069:
[----:B------:R-:W-:Y:S01]  /*54a0*/  IMAD.SHL.U32 R0, R0, 0x100000, RZ ;  /* 0x0010000000007824 */ /* 0x000fe200078e00ff */
[----:B------:R-:W-:-:S04]  /*54b0*/  LEA R3, R3, 0x3b800000, 0x17 ;  /* 0x3b80000003037811 */ /* 0x000fc800078eb8ff */
[----:B------:R-:W-:-:S07]  /*54c0*/  LOP3.LUT R4, R3, R0, R7, 0xfe, !PT ;  /* 0x0000000003047212 */ /* 0x000fce00078efe07 */
.L_x_38068:
[----:B------:R-:W-:Y:S05]  /*54d0*/  BSYNC.RECONVERGENT B0 ;  /* 0x0000000000007941 */ /* 0x000fea0003800200 */
.L_x_38067:
[----:B------:R-:W1:Y:S02]  /*54e0*/  F2I.S64.TRUNC R4, R4 ;  /* 0x0000000400047311 */ /* 0x000e64000020d900 */
[----:B-1----:R-:W-:Y:S05]  /*54f0*/  BRA `(.L_x_38052) ;  /* 0x00000004000c7947 */ /* 0x002fea0003800000 */
.L_x_38065:
        /* <DEDUP_REMOVED lines=21> */
.L_x_38074:
[----:B------:R-:W-:Y:S05]  /*5650*/  BSYNC.RECONVERGENT B1 ;  /* 0x0000000000017941 */ /* 0x000fea0003800200 */
.L_x_38073:
[----:B------:R-:W-:Y:S01]  /*5660*/  IMAD.SHL.U32 R0, R0, 0x200000, RZ ;  /* 0x0020000000007824 */ /* 0x000fe200078e00ff */
[----:B------:R-:W-:-:S04]  /*5670*/  LEA R3, R3, 0x37800000, 0x17 ;  /* 0x3780000003037811 */ /* 0x000fc800078eb8ff */
[----:B------:R-:W-:-:S07]  /*5680*/  LOP3.LUT R4, R3, R0, R7, 0xfe, !PT ;  /* 0x0000000003047212 */ /* 0x000fce00078efe07 */
.L_x_38072:
[----:B------:R-:W-:Y:S05]  /*5690*/  BSYNC.RECONVERGENT B0 ;  /* 0x0000000000007941 */ /* 0x000fea0003800200 */
.L_x_38071:
[----:B------:R-:W1:Y:S02]  /*56a0*/  F2I.S64.TRUNC R4, R4 ;  /* 0x0000000400047311 */ /* 0x000e64000020d900 */
[----:B-1----:R-:W-:Y:S05]  /*56b0*/  BRA `(.L_x_38052) ;  /* 0x00000000009c7947 */ /* 0x002fea0003800000 */
.L_x_38064:
        /* <DEDUP_REMOVED lines=14> */
.L_x_38078:
[----:B------:R-:W-:Y:S05]  /*57a0*/  BSYNC.RECONVERGENT B0 ;  /* 0x0000000000007941 */ /* 0x000fea0003800200 */
.L_x_38077:
[----:B------:R-:W2:Y:S02]  /*57b0*/  F2I.S64.TRUNC R4, R4 ;  /* 0x0000000400047311 */ /* 0x000ea4000020d900 */
[----:B--2---:R-:W-:Y:S05]  /*57c0*/  BRA `(.L_x_38052) ;  /* 0x0000000000587947 */ /* 0x004fea0003800000 */
.L_x_38051:
        /* <DEDUP_REMOVED lines=16> */
.L_x_38079:
[----:B------:R-:W-:Y:S01]  /*58d0*/  CS2R R4, SRZ ;  /* 0x0000000000047805 */ /* 0x000fe2000001ff00 */
[----:B------:R-:W-:Y:S06]  /*58e0*/  BRA `(.L_x_38052) ;  /* 0x0000000000107947 */ /* 0x000fec0003800000 */
.L_x_38076:
[----:B0-----:R1:W5:Y:S01]  /*58f0*/  LDG.E.64 R4, desc[UR36][R6.64] ;  /* 0x0000002406047981 */ /* 0x001362000c1e1b00 */
[----:B------:R-:W-:Y:S05]  /*5900*/  BRA `(.L_x_38052) ;  /* 0x0000000000087947 */ /* 0x000fea0003800000 */
.L_x_38075:
[----:B0-----:R2:W5:Y:S01]  /*5910*/  LDG.E R4, desc[UR36][R6.64] ;  /* 0x0000002406047981 */ /* 0x001562000c1e1900 */
[----:B------:R-:W-:-:S07]  /*5920*/  IMAD.MOV.U32 R5, RZ, RZ, RZ ;  /* 0x000000ffff057224 */ /* 0x000fce00078e00ff */
.L_x_38052:
[----:B-----5:R-:W-:Y:S01]  /*5930*/  ISETP.NE.U32.AND P0, PT, R4, RZ, PT ;  /* 0x000000ff0400720c */ /* 0x020fe20003f05070 */
[----:B------:R-:W-:Y:S01]  /*5940*/  VIADD R23, R23, 0x80 ;  /* 0x0000008017177836 */ /* 0x000fe20000000000 */
[----:B------:R-:W-:Y:S02]  /*5950*/  ISETP.NE.U32.AND P1, PT, R18, RZ, PT ;  /* 0x000000ff1200720c */ /* 0x000fe40003f25070 */
[----:B------:R-:W-:-:S04]  /*5960*/  ISETP.NE.AND.EX P0, PT, R5, RZ, PT, P0 ;  /* 0x000000ff0500720c */ /* 0x000fc80003f05300 */
[----:B------:R-:W-:-:S04]  /*5970*/  ISETP.NE.AND.EX P0, PT, R19, RZ, P0, P1 ;  /* 0x000000ff1300720c */ /* 0x000fc80000705310 */
[----:B------:R-:W-:-:S09]  /*5980*/  P2R R25, PR, RZ, 0x1 ;  /* 0x00000001ff197803 */ /* 0x000fd20000000000 */
.L_x_38013:
[----:B------:R-:W-:Y:S05]  /*5990*/  BSYNC.RECONVERGENT B6 ;  /* 0x0000000000067941 */ /* 0x000fea0003800200 */
.L_x_38012:
        /* <DEDUP_REMOVED lines=24> */
.L_x_38085:
[----:B------:R0:W5:Y:S01]  /*5b20*/  LDG.E.U8 R18, desc[UR36][R4.64] ;  /* 0x0000002404127981 */ /* 0x000162000c1e1100 */
[----:B------:R-:W-:Y:S01]  /*5b30*/  IMAD.MOV.U32 R19, RZ, RZ, RZ ;  /* 0x000000ffff137224 */ /* 0x000fe200078e00ff */
[----:B------:R-:W-:Y:S06]  /*5b40*/  BRA `(.L_x_38087) ;  /* 0x0000000c00447947 */ /* 0x000fec0003800000 */
.L_x_38084:
        /* <DEDUP_REMOVED lines=8> */
.L_x_38089:
[----:B------:R-:W5:Y:S02]  /*5bd0*/  LDG.E R18, desc[UR36][R4.64] ;  /* 0x0000002404127981 */ /* 0x000f64000c1e1900 */
[----:B-----5:R-:W-:Y:S01]  /*5be0*/  SHF.R.S32.HI R19, RZ, 0x1f, R18 ;  /* 0x0000001fff137819 */ /* 0x020fe20000011412 */
[----:B------:R-:W-:Y:S06]  /*5bf0*/  BRA `(.L_x_38087) ;  /* 0x0000000c00187947 */ /* 0x000fec0003800000 */
.L_x_38088:
[----:B------:R-:W5:Y:S02]  /*5c00*/  LDG.E.S16 R18, desc[UR36][R4.64] ;  /* 0x0000002404127981 */ /* 0x000f64000c1e1700 */
[----:B-----5:R-:W-:Y:S01]  /*5c10*/  SHF.R.S32.HI R19, RZ, 0x1f, R18 ;  /* 0x0000001fff137819 */ /* 0x020fe20000011412 */
[----:B------:R-:W-:Y:S06]  /*5c20*/  BRA `(.L_x_38087) ;  /* 0x0000000c000c7947 */ /* 0x000fec0003800000 */
.L_x_38083:
        /* <DEDUP_REMOVED lines=9> */
.L_x_38091:
[----:B------:R-:W5:Y:S02]  /*5cc0*/  LDG.E.U16 R4, desc[UR36][R4.64] ;  /* 0x0000002404047981 */ /* 0x000f64000c1e1500 */
[----:B-----5:R-:W-:-:S06]  /*5cd0*/  HADD2.F32 R18, -RZ, R4.H0_H0 ;  /* 0x20000004ff127230 */ /* 0x020fcc0000004100 */
[----:B------:R-:W0:Y:S02]  /*5ce0*/  F2I.S64.TRUNC R18, R18 ;  /* 0x0000001200127311 */ /* 0x000e24000020d900 */
[----:B0-----:R-:W-:Y:S05]  /*5cf0*/  BRA `(.L_x_38087) ;  /* 0x0000000800d87947 */ /* 0x001fea0003800000 */
.L_x_38090:
        /* <DEDUP_REMOVED lines=9> */
.L_x_38093:
[----:B------:R-:W5:Y:S02]  /*5d90*/  LDG.E.U16 R4, desc[UR36][R4.64] ;  /* 0x0000002404047981 */ /* 0x000f64000c1e1500 */
[----:B-----5:R-:W-:-:S06]  /*5da0*/  HADD2.F32 R18, -RZ, R4.H0_H0 ;  /* 0x20000004ff127230 */ /* 0x020fcc0000004100 */
[----:B------:R-:W0:Y:S02]  /*5db0*/  F2I.S64.TRUNC R18, R18 ;  /* 0x0000001200127311 */ /* 0x000e24000020d900 */
[----:B0-----:R-:W-:Y:S05]  /*5dc0*/  BRA `(.L_x_38087) ;  /* 0x0000000800a47947 */ /* 0x001fea0003800000 */
.L_x_38092:
[----:B------:R-:W5:Y:S02]  /*5dd0*/  LDG.E.64 R4, desc[UR36][R4.64] ;  /* 0x0000002404047981 */ /* 0x000f64000c1e1b00 */
[----:B-----5:R0:W0:Y:S02]  /*5de0*/  F2I.S64.F64.TRUNC R18, R4 ;  /* 0x0000000400127311 */ /* 0x020024000030d900 */
[----:B0-----:R-:W-:Y:S05]  /*5df0*/  BRA `(.L_x_38087) ;  /* 0x0000000800987947 */ /* 0x001fea0003800000 */
.L_x_38082:
        /* <DEDUP_REMOVED lines=13> */
.L_x_38096:
[----:B------:R-:W5:Y:S02]  /*5ed0*/  LDG.E.64 R4, desc[UR36][R4.64] ;  /* 0x0000002404047981 */ /* 0x000f64000c1e1b00 */
[----:B-----5:R0:W0:Y:S02]  /*5ee0*/  F2I.S64.F64.TRUNC R18, R4 ;  /* 0x0000000400127311 */ /* 0x020024000030d900 */
[----:B0-----:R-:W-:Y:S05]  /*5ef0*/  BRA `(.L_x_38087) ;  /* 0x0000000800587947 */ /* 0x001fea0003800000 */
.L_x_38095:
        /* <DEDUP_REMOVED lines=26> */
.L_x_38098:
        /* <DEDUP_REMOVED lines=14> */
.L_x_38097:
[----:B------:R-:W5:Y:S02]  /*6180*/  LDG.E.U16 R18, desc[UR36][R4.64] ;  /* 0x0000002404127981 */ /* 0x000f64000c1e1500 */
[----:B-----5:R-:W-:-:S06]  /*6190*/  IMAD.U32 R18, R18, 0x10000, RZ ;  /* 0x0001000012127824 */ /* 0x020fcc00078e00ff */
[----:B------:R-:W0:Y:S02]  /*61a0*/  F2I.S64.TRUNC R18, R18 ;  /* 0x0000001200127311 */ /* 0x000e24000020d900 */
[----:B0-----:R-:W-:Y:S05]  /*61b0*/  BRA `(.L_x_38087) ;  /* 0x0000000400a87947 */ /* 0x001fea0003800000 */
.L_x_38094:
        /* <DEDUP_REMOVED lines=11> */
.L_x_38101:
        /* <DEDUP_REMOVED lines=21> */
.L_x_38105:
[----:B------:R-:W-:Y:S05]  /*63c0*/  BSYNC.RECONVERGENT B1 ;  /* 0x0000000000017941 */ /* 0x000fea0003800200 */
.L_x_38104:
[----:B------:R-:W-:Y:S01]  /*63d0*/  IMAD.SHL.U32 R0, R0, 0x100000, RZ ;  /* 0x0010000000007824 */ /* 0x000fe200078e00ff */
[----:B------:R-:W-:-:S04]  /*63e0*/  LEA R3, R3, 0x3b800000, 0x17 ;  /* 0x3b80000003037811 */ /* 0x000fc800078eb8ff */
[----:B------:R-:W-:-:S07]  /*63f0*/  LOP3.LUT R18, R3, R0, R7, 0xfe, !PT ;  /* 0x0000000003127212 */ /* 0x000fce00078efe07 */
.L_x_38103:
[----:B------:R-:W-:Y:S05]  /*6400*/  BSYNC.RECONVERGENT B0 ;  /* 0x0000000000007941 */ /* 0x000fea0003800200 */
.L_x_38102:
[----:B------:R-:W0:Y:S02]  /*6410*/  F2I.S64.TRUNC R18, R18 ;  /* 0x0000001200127311 */ /* 0x000e24000020d900 */
[----:B0-----:R-:W-:Y:S05]  /*6420*/  BRA `(.L_x_38087) ;  /* 0x00000004000c7947 */ /* 0x001fea0003800000 */
.L_x_38100:
        /* <DEDUP_REMOVED lines=21> */
.L_x_38109:
[----:B------:R-:W-:Y:S05]  /*6580*/  BSYNC.RECONVERGENT B1 ;  /* 0x0000000000017941 */ /* 0x000fea0003800200 */
.L_x_38108:
[----:B------:R-:W-:Y:S01]  /*6590*/  IMAD.SHL.U32 R0, R0, 0x200000, RZ ;  /* 0x0020000000007824 */ /* 0x000fe200078e00ff */
[----:B------:R-:W-:-:S04]  /*65a0*/  LEA R3, R3, 0x37800000, 0x17 ;  /* 0x3780000003037811 */ /* 0x000fc800078eb8ff */
[----:B------:R-:W-:-:S07]  /*65b0*/  LOP3.LUT R18, R3, R0, R7, 0xfe, !PT ;  /* 0x0000000003127212 */ /* 0x000fce00078efe07 */
.L_x_38107:
[----:B------:R-:W-:Y:S05]  /*65c0*/  BSYNC.RECONVERGENT B0 ;  /* 0x0000000000007941 */ /* 0x000fea0003800200 */
.L_x_38106:
[----:B------:R-:W0:Y:S02]  /*65d0*/  F2I.S64.TRUNC R18, R18 ;  /* 0x0000001200127311 */ /* 0x000e24000020d900 */
[----:B0-----:R-:W-:Y:S05]  /*65e0*/  BRA `(.L_x_38087) ;  /* 0x00000000009c7947 */ /* 0x001fea0003800000 */
.L_x_38099:
        /* <DEDUP_REMOVED lines=14> */
.L_x_38113:
[----:B------:R-:W-:Y:S05]  /*66d0*/  BSYNC.RECONVERGENT B0 ;  /* 0x0000000000007941 */ /* 0x000fea0003800200 */
.L_x_38112:
[----:B------:R-:W0:Y:S02]  /*66e0*/  F2I.S64.TRUNC R18, R18 ;  /* 0x0000001200127311 */ /* 0x000e24000020d900 */
[----:B0-----:R-:W-:Y:S05]  /*66f0*/  BRA `(.L_x_38087) ;  /* 0x0000000000587947 */ /* 0x001fea0003800000 */
.L_x_38086:
        /* <DEDUP_REMOVED lines=16> */
.L_x_38114:
[----:B------:R-:W-:Y:S01]  /*6800*/  CS2R R18, SRZ ;  /* 0x0000000000127805 */ /* 0x000fe2000001ff00 */
[----:B------:R-:W-:Y:S06]  /*6810*/  BRA `(.L_x_38087) ;  /* 0x0000000000107947 */ /* 0x000fec0003800000 */
.L_x_38111:
[----:B------:R0:W5:Y:S01]  /*6820*/  LDG.E.64 R18, desc[UR36][R4.64] ;  /* 0x0000002404127981 */ /* 0x000162000c1e1b00 */
[----:B------:R-:W-:Y:S05]  /*6830*/  BRA `(.L_x_38087) ;  /* 0x0000000000087947 */ /* 0x000fea0003800000 */
.L_x_38110:
[----:B------:R0:W5:Y:S01]  /*6840*/  LDG.E R18, desc[UR36][R4.64] ;  /* 0x0000002404127981 */ /* 0x000162000c1e1900 */
[----:B------:R-:W-:-:S07]  /*6850*/  IMAD.MOV.U32 R19, RZ, RZ, RZ ;  /* 0x000000ffff137224 */ /* 0x000fce00078e00ff */
.L_x_38087:
        /* <DEDUP_REMOVED lines=20> */
.L_x_38118:
[----:B------:R3:W5:Y:S01]  /*69a0*/  LDG.E.U8 R4, desc[UR36][R6.64] ;  /* 0x0000002406047981 */ /* 0x000762000c1e1100 */
[----:B------:R-:W-:Y:S01]  /*69b0*/  IMAD.MOV.U32 R5, RZ, RZ, RZ ;  /* 0x000000ffff057224 */ /* 0x000fe200078e00ff */
[----:B------:R-:W-:Y:S06]  /*69c0*/  BRA `(.L_x_38120) ;  /* 0x0000000c00447947 */ /* 0x000fec0003800000 */
.L_x_38117:
        /* <DEDUP_REMOVED lines=8> */
.L_x_38122:
[----:B------:R-:W2:Y:S02]  /*6a50*/  LDG.E R4, desc[UR36][R6.64] ;  /* 0x0000002406047981 */ /* 0x000ea4000c1e1900 */
[----:B--2---:R-:W-:Y:S01]  /*6a60*/  SHF.R.S32.HI R5, RZ, 0x1f, R4 ;  /* 0x0000001fff057819 */ /* 0x004fe20000011404 */
[----:B------:R-:W-:Y:S06]  /*6a70*/  BRA `(.L_x_38120) ;  /* 0x0000000c00187947 */ /* 0x000fec0003800000 */
.L_x_38121:
[----:B------:R-:W2:Y:S02]  /*6a80*/  LDG.E.S16 R4, desc[UR36][R6.64] ;  /* 0x0000002406047981 */ /* 0x000ea4000c1e1700 */
[----:B--2---:R-:W-:Y:S01]  /*6a90*/  SHF.R.S32.HI R5, RZ, 0x1f, R4 ;  /* 0x0000001fff057819 */ /* 0x004fe20000011404 */
[----:B------:R-:W-:Y:S06]  /*6aa0*/  BRA `(.L_x_38120) ;  /* 0x0000000c000c7947 */ /* 0x000fec0003800000 */
.L_x_38116:
        /* <DEDUP_REMOVED lines=9> */
.L_x_38124:
[----:B------:R-:W2:Y:S02]  /*6b40*/  LDG.E.U16 R6, desc[UR36][R6.64] ;  /* 0x0000002406067981 */ /* 0x000ea4000c1e1500 */
[----:B--2---:R-:W-:-:S06]  /*6b50*/  HADD2.F32 R4, -RZ, R6.H0_H0 ;  /* 0x20000006ff047230 */ /* 0x004fcc0000004100 */
[----:B------:R-:W3:Y:S02]  /*6b60*/  F2I.S64.TRUNC R4, R4 ;  /* 0x0000000400047311 */ /* 0x000ee4000020d900 */
[----:B---3--:R-:W-:Y:S05]  /*6b70*/  BRA `(.L_x_38120) ;  /* 0x0000000800d87947 */ /* 0x008fea0003800000 */
.L_x_38123:
        /* <DEDUP_REMOVED lines=9> */
.L_x_38126:
[----:B------:R-:W2:Y:S02]  /*6c10*/  LDG.E.U16 R6, desc[UR36][R6.64] ;  /* 0x0000002406067981 */ /* 0x000ea4000c1e1500 */
[----:B--2---:R-:W-:-:S06]  /*6c20*/  HADD2.F32 R4, -RZ, R6.H0_H0 ;  /* 0x20000006ff047230 */ /* 0x004fcc0000004100 */
[----:B------:R-:W3:Y:S02]  /*6c30*/  F2I.S64.TRUNC R4, R4 ;  /* 0x0000000400047311 */ /* 0x000ee4000020d900 */
[----:B---3--:R-:W-:Y:S05]  /*6c40*/  BRA `(.L_x_38120) ;  /* 0x0000000800a47947 */ /* 0x008fea0003800000 */
.L_x_38125:
[----:B------:R-:W2:Y:S02]  /*6c50*/  LDG.E.64 R4, desc[UR36][R6.64] ;  /* 0x0000002406047981 */ /* 0x000ea4000c1e1b00 */
[----:B--2---:R-:W3:Y:S02]  /*6c60*/  F2I.S64.F64.TRUNC R4, R4 ;  /* 0x0000000400047311 */ /* 0x004ee4000030d900 */
[----:B---3--:R-:W-:Y:S05]  /*6c70*/  BRA `(.L_x_38120) ;  /* 0x0000000800987947 */ /* 0x008fea0003800000 */
.L_x_38115:
        /* <DEDUP_REMOVED lines=13> */
.L_x_38129:
[----:B------:R-:W2:Y:S02]  /*6d50*/  LDG.E.64 R4, desc[UR36][R6.64] ;  /* 0x0000002406047981 */ /* 0x000ea4000c1e1b00 */
[----:B--2---:R-:W3:Y:S02]  /*6d60*/  F2I.S64.F64.TRUNC R4, R4 ;  /* 0x0000000400047311 */ /* 0x004ee4000030d900 */
[----:B---3--:R-:W-:Y:S05]  /*6d70*/  BRA `(.L_x_38120) ;  /* 0x0000000800587947 */ /* 0x008fea0003800000 */
.L_x_38128:
        /* <DEDUP_REMOVED lines=26> */
.L_x_38131:
        /* <DEDUP_REMOVED lines=14> */
.L_x_38130:
[----:B------:R-:W2:Y:S02]  /*7000*/  LDG.E.U16 R4, desc[UR36][R6.64] ;  /* 0x0000002406047981 */ /* 0x000ea4000c1e1500 */
[----:B--2---:R-:W-:-:S06]  /*7010*/  IMAD.U32 R4, R4, 0x10000, RZ ;  /* 0x0001000004047824 */ /* 0x004fcc00078e00ff */
[----:B------:R-:W3:Y:S02]  /*7020*/  F2I.S64.TRUNC R4, R4 ;  /* 0x0000000400047311 */ /* 0x000ee4000020d900 */
[----:B---3--:R-:W-:Y:S05]  /*7030*/  BRA `(.L_x_38120) ;  /* 0x0000000400a87947 */ /* 0x008fea0003800000 */
.L_x_38127:
        /* <DEDUP_REMOVED lines=11> */
.L_x_38134:
        /* <DEDUP_REMOVED lines=21> */
.L_x_38138:
[----:B------:R-:W-:Y:S05]  /*7240*/  BSYNC.RECONVERGENT B1 ;  /* 0x0000000000017941 */ /* 0x000fea0003800200 */
.L_x_38137:
[----:B------:R-:W-:Y:S01]  /*7250*/  IMAD.SHL.U32 R0, R0, 0x100000, RZ ;  /* 0x0010000000007824 */ /* 0x000fe200078e00ff */
[----:B------:R-:W-:-:S04]  /*7260*/  LEA R3, R3, 0x3b800000, 0x17 ;  /* 0x3b80000003037811 */ /* 0x000fc800078eb8ff */
[----:B------:R-:W-:-:S07]  /*7270*/  LOP3.LUT R4, R3, R0, R7, 0xfe, !PT ;  /* 0x0000000003047212 */ /* 0x000fce00078efe07 */
.L_x_38136:
[----:B------:R-:W-:Y:S05]  /*7280*/  BSYNC.RECONVERGENT B0 ;  /* 0x0000000000007941 */ /* 0x000fea0003800200 */
.L_x_38135:
[----:B------:R-:W2:Y:S02]  /*7290*/  F2I.S64.TRUNC R4, R4 ;  /* 0x0000000400047311 */ /* 0x000ea4000020d900 */
[----:B--2---:R-:W-:Y:S05]  /*72a0*/  BRA `(.L_x_38120) ;  /* 0x00000004000c7947 */ /* 0x004fea0003800000 */
.L_x_38133:
        /* <DEDUP_REMOVED lines=21> */
.L_x_38142:
[----:B------:R-:W-:Y:S05]  /*7400*/  BSYNC.RECONVERGENT B1 ;  /* 0x0000000000017941 */ /* 0x000fea0003800200 */
.L_x_38141:
[----:B------:R-:W-:Y:S01]  /*7410*/  IMAD.SHL.U32 R0, R0, 0x200000, RZ ;  /* 0x0020000000007824 */ /* 0x000fe200078e00ff */
[----:B------:R-:W-:-:S04]  /*7420*/  LEA R3, R3, 0x37800000, 0x17 ;  /* 0x3780000003037811 */ /* 0x000fc800078eb8ff */
[----:B------:R-:W-:-:S07]  /*7430*/  LOP3.LUT R4, R3, R0, R7, 0xfe, !PT ;  /* 0x0000000003047212 */ /* 0x000fce00078efe07 */
.L_x_38140:
[----:B------:R-:W-:Y:S05]  /*7440*/  BSYNC.RECONVERGENT B0 ;  /* 0x0000000000007941 */ /* 0x000fea0003800200 */
.L_x_38139:
[----:B------:R-:W2:Y:S02]  /*7450*/  F2I.S64.TRUNC R4, R4 ;  /* 0x0000000400047311 */ /* 0x000ea4000020d900 */
[----:B--2---:R-:W-:Y:S05]  /*7460*/  BRA `(.L_x_38120) ;  /* 0x00000000009c7947 */ /* 0x004fea0003800000 */
.L_x_38132:
        /* <DEDUP_REMOVED lines=14> */
.L_x_38146:
[----:B------:R-:W-:Y:S05]  /*7550*/  BSYNC.RECONVERGENT B0 ;  /* 0x0000000000007941 */ /* 0x000fea0003800200 */
.L_x_38145:
[----:B------:R-:W2:Y:S02]  /*7560*/  F2I.S64.TRUNC R4, R4 ;  /* 0x0000000400047311 */ /* 0x000ea4000020d900 */
[----:B--2---:R-:W-:Y:S05]  /*7570*/  BRA `(.L_x_38120) ;  /* 0x0000000000587947 */ /* 0x004fea0003800000 */
.L_x_38119:
        /* <DEDUP_REMOVED lines=16> */
.L_x_38147:
[----:B------:R-:W-:Y:S01]  /*7680*/  CS2R R4, SRZ ;  /* 0x0000000000047805 */ /* 0x000fe2000001ff00 */
[----:B------:R-:W-:Y:S06]  /*7690*/  BRA `(.L_x_38120) ;  /* 0x0000000000107947 */ /* 0x000fec0003800000 */
.L_x_38144:
[----:B------:R1:W5:Y:S01]  /*76a0*/  LDG.E.64 R4, desc[UR36][R6.64] ;  /* 0x0000002406047981 */ /* 0x000362000c1e1b00 */
[----:B------:R-:W-:Y:S05]  /*76b0*/  BRA `(.L_x_38120) ;  /* 0x0000000000087947 */ /* 0x000fea0003800000 */
.L_x_38143:
[----:B------:R0:W5:Y:S01]  /*76c0*/  LDG.E R4, desc[UR36][R6.64] ;  /* 0x0000002406047981 */ /* 0x000162000c1e1900 */
[----:B------:R-:W-:-:S07]  /*76d0*/  IMAD.MOV.U32 R5, RZ, RZ, RZ ;  /* 0x000000ffff057224 */ /* 0x000fce00078e00ff */
.L_x_38120:
[----:B-----5:R-:W-:Y:S02]  /*76e0*/  ISETP.NE.U32.AND P1, PT, R4, RZ, PT ;  /* 0x000000ff0400720c */ /* 0x020fe40003f25070 */
[----:B------:R-:W-:Y:S02]  /*76f0*/  ISETP.NE.U32.AND P0, PT, R18, RZ, PT ;  /* 0x000000ff1200720c */ /* 0x000fe40003f05070 */
[----:B------:R-:W-:-:S04]  /*7700*/  ISETP.NE.AND.EX P1, PT, R5, RZ, PT, P1 ;  /* 0x000000ff0500720c */ /* 0x000fc80003f25310 */
[----:B------:R-:W-:-:S13]  /*7710*/  ISETP.NE.AND.EX P0, PT, R19, RZ, P1, P0 ;  /* 0x000000ff1300720c */ /* 0x000fda0000f05300 */
.L_x_38081:
[----:B------:R-:W-:Y:S05]  /*7720*/  BSYNC.RECONVERGENT B6 ;  /* 0x0000000000067941 */ /* 0x000fea0003800200 */
.L_x_38080:
        /* <DEDUP_REMOVED lines=34> */
.L_x_38155:
[----:B------:R0:W-:Y:S01]  /*7950*/  STG.E.U8 desc[UR36][R8.64], R11 ;  /* 0x0000000b08007986 */ /* 0x0001e2000c101124 */
[----:B------:R-:W-:Y:S05]  /*7960*/  BRA `(.L_x_38157) ;  /* 0x0000000c00087947 */ /* 0x000fea0003800000 */
.L_x_38154:
        /* <DEDUP_REMOVED lines=10> */
.L_x_38159:
[----:B------:R0:W-:Y:S01]  /*7a10*/  STG.E desc[UR36][R8.64], R11 ;  /* 0x0000000b08007986 */ /* 0x0001e2000c101924 */
[----:B------:R-:W-:Y:S05]  /*7a20*/  BRA `(.L_x_38157) ;  /* 0x0000000800d87947 */ /* 0x000fea0003800000 */
.L_x_38158:
[----:B------:R0:W-:Y:S01]  /*7a30*/  STG.E.U16 desc[UR36][R8.64], R11 ;  /* 0x0000000b08007986 */ /* 0x0001e2000c101524 */
[----:B------:R-:W-:Y:S05]  /*7a40*/  BRA `(.L_x_38157) ;  /* 0x0000000800d07947 */ /* 0x000fea0003800000 */
.L_x_38153:
        /* <DEDUP_REMOVED lines=9> */
.L_x_38161:
[----:B------:R-:W0:Y:S02]  /*7ae0*/  I2F.S16 R0, R11 ;  /* 0x0000000b00007306 */ /* 0x000e240000101400 */
[----:B0-----:R-:W-:-:S05]  /*7af0*/  F2FP.F16.F32.PACK_AB R0, RZ, R0 ;  /* 0x00000000ff00723e */ /* 0x001fca00000000ff */
[----:B------:R0:W-:Y:S01]  /*7b00*/  STG.E.U16 desc[UR36][R8.64], R0 ;  /* 0x0000000008007986 */ /* 0x0001e2000c101524 */
[----:B------:R-:W-:Y:S05]  /*7b10*/  BRA `(.L_x_38157) ;  /* 0x00000008009c7947 */ /* 0x000fea0003800000 */
.L_x_38160:
        /* <DEDUP_REMOVED lines=10> */
.L_x_38163:
[----:B------:R-:W0:Y:S02]  /*7bc0*/  I2F.S16 R11, R11 ;  /* 0x0000000b000b7306 */ /* 0x000e240000101400 */
[----:B0-----:R-:W-:-:S04]  /*7bd0*/  F2FP.F16.F32.PACK_AB R3, RZ, R11 ;  /* 0x0000000bff03723e */ /* 0x001fc800000000ff */
[----:B------:R-:W-:-:S05]  /*7be0*/  PRMT R3, R3, 0x5410, RZ ;  /* 0x0000541003037816 */ /* 0x000fca00000000ff */
[----:B------:R0:W-:Y:S01]  /*7bf0*/  STG.E desc[UR36][R8.64], R3 ;  /* 0x0000000308007986 */ /* 0x0001e2000c101924 */
[----:B------:R-:W-:Y:S05]  /*7c00*/  BRA `(.L_x_38157) ;  /* 0x0000000800607947 */ /* 0x000fea0003800000 */
.L_x_38162:
[----:B------:R-:W0:Y:S02]  /*7c10*/  I2F.F64.S16 R4, R11 ;  /* 0x0000000b00047312 */ /* 0x000e240000101c00 */
[----:B0-----:R0:W-:Y:S01]  /*7c20*/  STG.E.64 desc[UR36][R8.64], R4 ;  /* 0x0000000408007986 */ /* 0x0011e2000c101b24 */
[----:B------:R-:W-:Y:S05]  /*7c30*/  BRA `(.L_x_38157) ;  /* 0x0000000800547947 */ /* 0x000fea0003800000 */
.L_x_38152:
        /* <DEDUP_REMOVED lines=10> */
.L_x_38166:
[----:B--234-:R-:W-:Y:S01]  /*7ce0*/  CS2R R6, SRZ ;  /* 0x0000000000067805 */ /* 0x01cfe2000001ff00 */
[----:B------:R-:W0:Y:S04]  /*7cf0*/  I2F.F64.S16 R4, R11 ;  /* 0x0000000b00047312 */ /* 0x000e280000101c00 */
[----:B0-----:R0:W-:Y:S01]  /*7d00*/  STG.E.128 desc[UR36][R8.64], R4 ;  /* 0x0000000408007986 */ /* 0x0011e2000c101d24 */
[----:B------:R-:W-:Y:S05]  /*7d10*/  BRA `(.L_x_38157) ;  /* 0x00000008001c7947 */ /* 0x000fea0003800000 */
.L_x_38165:
        /* <DEDUP_REMOVED lines=17> */
.L_x_38170:
[----:B------:R-:W-:Y:S05]  /*7e30*/  BSYNC.RECONVERGENT B0 ;  /* 0x0000000000007941 */ /* 0x000fea0003800200 */
.L_x_38169:
[----:B------:R0:W-:Y:S01]  /*7e40*/  STG.E.U8 desc[UR36][R8.64], R3 ;  /* 0x0000000308007986 */ /* 0x0001e2000c101124 */
[----:B------:R-:W-:Y:S05]  /*7e50*/  BRA `(.L_x_38157) ;  /* 0x0000000400cc7947 */ /* 0x000fea0003800000 */
.L_x_38168:
        /* <DEDUP_REMOVED lines=16> */
.L_x_38167:
[----:B------:R-:W0:Y:S02]  /*7f60*/  I2F.S16 R0, R11 ;  /* 0x0000000b00007306 */ /* 0x000e240000101400 */
[----:B0-----:R-:W-:-:S05]  /*7f70*/  F2FP.BF16.F32.PACK_AB R0, RZ, R0 ;  /* 0x00000000ff00723e */ /* 0x001fca00000010ff */
[----:B------:R0:W-:Y:S01]  /*7f80*/  STG.E.U16 desc[UR36][R8.64], R0 ;  /* 0x0000000008007986 */ /* 0x0001e2000c101524 */
[----:B------:R-:W-:Y:S05]  /*7f90*/  BRA `(.L_x_38157) ;  /* 0x00000004007c7947 */ /* 0x000fea0003800000 */
.L_x_38164:
        /* <DEDUP_REMOVED lines=10> */
.L_x_38173:
        /* <DEDUP_REMOVED lines=12> */
.L_x_38176:
[----:B------:R-:W-:-:S04]  /*8100*/  SHF.R.U32.HI R0, RZ, 0x14, R11 ;  /* 0x00000014ff007819 */ /* 0x000fc8000001160b */
[----:B------:R-:W-:-:S04]  /*8110*/  LOP3.LUT R0, R0, 0x1, RZ, 0xc0, !PT ;  /* 0x0000000100007812 */ /* 0x000fc800078ec0ff */
[----:B------:R-:W-:-:S04]  /*8120*/  IADD3 R0, PT, PT, R11, 0x487ffff, R0 ;  /* 0x0487ffff0b007810 */ /* 0x000fc80007ffe000 */
[----:B------:R-:W-:-:S04]  /*8130*/  SHF.R.U32.HI R0, RZ, 0x14, R0 ;  /* 0x00000014ff007819 */ /* 0x000fc80000011600 */
[----:B------:R-:W-:-:S07]  /*8140*/  LOP3.LUT R0, R0, 0xff, RZ, 0xc0, !PT ;  /* 0x000000ff00007812 */ /* 0x000fce00078ec0ff */
.L_x_38177:
[----:B------:R-:W-:-:S07]  /*8150*/  PRMT R4, R0, 0x7610, R4 ;  /* 0x0000761000047816 */ /* 0x000fce0000000004 */
.L_x_38175:
[----:B------:R-:W-:Y:S05]  /*8160*/  BSYNC.RECONVERGENT B0 ;  /* 0x0000000000007941 */ /* 0x000fea0003800200 */
.L_x_38174:
[----:B------:R0:W-:Y:S01]  /*8170*/  STG.E.U8 desc[UR36][R8.64], R4 ;  /* 0x0000000408007986 */ /* 0x0001e2000c101124 */
[----:B------:R-:W-:Y:S05]  /*8180*/  BRA `(.L_x_38157) ;  /* 0x0000000400007947 */ /* 0x000fea0003800000 */
.L_x_38172:
        /* <DEDUP_REMOVED lines=12> */
.L_x_38180:
[----:B------:R-:W-:-:S04]  /*8250*/  SHF.R.U32.HI R0, RZ, 0x15, R11 ;  /* 0x00000015ff007819 */ /* 0x000fc8000001160b */
[----:B------:R-:W-:-:S04]  /*8260*/  LOP3.LUT R0, R0, 0x1, RZ, 0xc0, !PT ;  /* 0x0000000100007812 */ /* 0x000fc800078ec0ff */
[----:B------:R-:W-:-:S04]  /*8270*/  IADD3 R0, PT, PT, R11, 0x88fffff, R0 ;  /* 0x088fffff0b007810 */ /* 0x000fc80007ffe000 */
[----:B------:R-:W-:-:S04]  /*8280*/  SHF.R.U32.HI R0, RZ, 0x15, R0 ;  /* 0x00000015ff007819 */ /* 0x000fc80000011600 */
[----:B------:R-:W-:-:S07]  /*8290*/  LOP3.LUT R0, R0, 0xff, RZ, 0xc0, !PT ;  /* 0x000000ff00007812 */ /* 0x000fce00078ec0ff */
.L_x_38181:
[----:B------:R-:W-:-:S07]  /*82a0*/  PRMT R4, R0, 0x7610, R4 ;  /* 0x0000761000047816 */ /* 0x000fce0000000004 */
.L_x_38179:
[----:B------:R-:W-:Y:S05]  /*82b0*/  BSYNC.RECONVERGENT B0 ;  /* 0x0000000000007941 */ /* 0x000fea0003800200 */
.L_x_38178:
[----:B------:R0:W-:Y:S01]  /*82c0*/  STG.E.U8 desc[UR36][R8.64], R4 ;  /* 0x0000000408007986 */ /* 0x0001e2000c101124 */
[----:B------:R-:W-:Y:S05]  /*82d0*/  BRA `(.L_x_38157) ;  /* 0x0000000000ac7947 */ /* 0x000fea0003800000 */
.L_x_38171:
[----:B------:R-:W-:-:S13]  /*82e0*/  ISETP.NE.AND P0, PT, R0, 0x1c, PT ;  /* 0x0000001c0000780c */ /* 0x000fda0003f05270 */
[----:B------:R-:W-:Y:S05]  /*82f0*/  @!P0 BRA `(.L_x_38182) ;  /* 0x0000000000a08947 */ /* 0x000fea0003800000 */
[----:B------:R-:W-:-:S13]  /*8300*/  ISETP.NE.AND P0, PT, R0, 0x1d, PT ;  /* 0x0000001d0000780c */ /* 0x000fda0003f05270 */
[----:B------:R-:W-:Y:S05]  /*8310*/  @!P0 BRA `(.L_x_38183) ;  /* 0x0000000000888947 */ /* 0x000fea0003800000 */
[----:B------:R-:W-:-:S13]  /*8320*/  ISETP.NE.AND P0, PT, R0, 0x2c, PT ;  /* 0x0000002c0000780c */ /* 0x000fda0003f05270 */
[----:B------:R-:W-:Y:S05]  /*8330*/  @!P0 BRA `(.L_x_38184) ;  /* 0x0000000000448947 */ /* 0x000fea0003800000 */
.L_x_38156:
        /* <DEDUP_REMOVED lines=16> */
.L_x_38185:
[----:B------:R-:W-:Y:S05]  /*8440*/  BRA `(.L_x_38157) ;  /* 0x0000000000507947 */ /* 0x000fea0003800000 */
.L_x_38184:
        /* <DEDUP_REMOVED lines=15> */
.L_x_38183:
[----:B------:R-:W-:Y:S02]  /*8540*/  IMAD.MOV.U32 R4, RZ, RZ, R11 ;  /* 0x000000ffff047224 */ /* 0x000fe400078e000b */
[----:B------:R-:W-:-:S05]  /*8550*/  IMAD.MOV.U32 R5, RZ, RZ, RZ ;  /* 0x000000ffff057224 */ /* 0x000fca00078e00ff */
[----:B------:R1:W-:Y:S01]  /*8560*/  STG.E.64 desc[UR36][R8.64], R4 ;  /* 0x0000000408007986 */ /* 0x0003e2000c101b24 */
[----:B------:R-:W-:Y:S05]  /*8570*/  BRA `(.L_x_38157) ;  /* 0x0000000000047947 */ /* 0x000fea0003800000 */
.L_x_38182:
[----:B------:R0:W-:Y:S02]  /*8580*/  STG.E desc[UR36][R8.64], R11 ;  /* 0x0000000b08007986 */ /* 0x0001e4000c101924 */
.L_x_38157:
[----:B------:R-:W-:Y:S05]  /*8590*/  BSYNC.RECONVERGENT B6 ;  /* 0x0000000000067941 */ /* 0x000fea0003800200 */
.L_x_38151:
        /* <DEDUP_REMOVED lines=24> */
.L_x_38191:
[----:B------:R0:W-:Y:S01]  /*8720*/  STG.E.U8 desc[UR36][R8.64], R26 ;  /* 0x0000001a08007986 */ /* 0x0001e2000c101124 */
[----:B------:R-:W-:Y:S05]  /*8730*/  BRA `(.L_x_38193) ;  /* 0x0000000800fc7947 */ /* 0x000fea0003800000 */
.L_x_38190:
        /* <DEDUP_REMOVED lines=9> */
.L_x_38195:
[----:B------:R0:W-:Y:S01]  /*87d0*/  STG.E desc[UR36][R8.64], R26 ;  /* 0x0000001a08007986 */ /* 0x0001e2000c101924 */
[----:B------:R-:W-:Y:S05]  /*87e0*/  BRA `(.L_x_38193) ;  /* 0x0000000800d07947 */ /* 0x000fea0003800000 */
.L_x_38194:
[----:B------:R0:W-:Y:S01]  /*87f0*/  STG.E.U16 desc[UR36][R8.64], R26 ;  /* 0x0000001a08007986 */ /* 0x0001e2000c101524 */
[----:B------:R-:W-:Y:S05]  /*8800*/  BRA `(.L_x_38193) ;  /* 0x0000000800c87947 */ /* 0x000fea0003800000 */
.L_x_38189:
        /* <DEDUP_REMOVED lines=9> */
.L_x_38197:
[----:B------:R-:W0:Y:S02]  /*88a0*/  I2F.S16 R0, R26 ;  /* 0x0000001a00007306 */ /* 0x000e240000101400 */
[----:B0-----:R-:W-:-:S05]  /*88b0*/  F2FP.F16.F32.PACK_AB R0, RZ, R0 ;  /* 0x00000000ff00723e */ /* 0x001fca00000000ff */
[----:B------:R0:W-:Y:S01]  /*88c0*/  STG.E.U16 desc[UR36][R8.64], R0 ;  /* 0x0000000008007986 */ /* 0x0001e2000c101524 */
[----:B------:R-:W-:Y:S05]  /*88d0*/  BRA `(.L_x_38193) ;  /* 0x0000000800947947 */ /* 0x000fea0003800000 */
.L_x_38196:
        /* <DEDUP_REMOVED lines=10> */
.L_x_38199:
[----:B------:R-:W0:Y:S02]  /*8980*/  I2F.S16 R26, R26 ;  /* 0x0000001a001a7306 */ /* 0x000e240000101400 */
[----:B0-----:R-:W-:-:S04]  /*8990*/  F2FP.F16.F32.PACK_AB R3, RZ, R26 ;  /* 0x0000001aff03723e */ /* 0x001fc800000000ff */
[----:B------:R-:W-:-:S05]  /*89a0*/  PRMT R3, R3, 0x5410, RZ ;  /* 0x0000541003037816 */ /* 0x000fca00000000ff */
[----:B------:R0:W-:Y:S01]  /*89b0*/  STG.E desc[UR36][R8.64], R3 ;  /* 0x0000000308007986 */ /* 0x0001e2000c101924 */
[----:B------:R-:W-:Y:S05]  /*89c0*/  BRA `(.L_x_38193) ;  /* 0x0000000800587947 */ /* 0x000fea0003800000 */
.L_x_38198:
[----:B------:R-:W0:Y:S02]  /*89d0*/  I2F.F64.S16 R26, R26 ;  /* 0x0000001a001a7312 */ /* 0x000e240000101c00 */
[----:B0-----:R0:W-:Y:S01]  /*89e0*/  STG.E.64 desc[UR36][R8.64], R26 ;  /* 0x0000001a08007986 */ /* 0x0011e2000c101b24 */
[----:B------:R-:W-:Y:S05]  /*89f0*/  BRA `(.L_x_38193) ;  /* 0x00000008004c7947 */ /* 0x000fea0003800000 */
.L_x_38188:
        /* <DEDUP_REMOVED lines=12> */
.L_x_38203:
        /* <DEDUP_REMOVED lines=16> */
.L_x_38206:
[----:B------:R-:W-:-:S07]  /*8bc0*/  PRMT R4, R0, 0x7610, R4 ;  /* 0x0000761000047816 */ /* 0x000fce0000000004 */
.L_x_38205:
[----:B------:R-:W-:Y:S05]  /*8bd0*/  BSYNC.RECONVERGENT B0 ;  /* 0x0000000000007941 */ /* 0x000fea0003800200 */
.L_x_38204:
[----:B------:R0:W-:Y:S01]  /*8be0*/  STG.E.U8 desc[UR36][R8.64], R4 ;  /* 0x0000000408007986 */ /* 0x0001e2000c101124 */
[----:B------:R-:W-:Y:S05]  /*8bf0*/  BRA `(.L_x_38193) ;  /* 0x0000000400cc7947 */ /* 0x000fea0003800000 */
.L_x_38202:
        /* <DEDUP_REMOVED lines=16> */
.L_x_38209:
[----:B------:R-:W-:-:S07]  /*8d00*/  PRMT R4, R0, 0x7610, R4 ;  /* 0x0000761000047816 */ /* 0x000fce0000000004 */
.L_x_38208:
[----:B------:R-:W-:Y:S05]  /*8d10*/  BSYNC.RECONVERGENT B0 ;  /* 0x0000000000007941 */ /* 0x000fea0003800200 */
.L_x_38207:
[----:B------:R0:W-:Y:S01]  /*8d20*/  STG.E.U8 desc[UR36][R8.64], R4 ;  /* 0x0000000408007986 */ /* 0x0001e2000c101124 */
[----:B------:R-:W-:Y:S05]  /*8d30*/  BRA `(.L_x_38193) ;  /* 0x00000004007c7947 */ /* 0x000fea0003800000 */
.L_x_38201:
        /* <DEDUP_REMOVED lines=21> */
.L_x_38211:
[----:B------:R-:W-:-:S05]  /*8e90*/  IMAD.MOV.U32 R27, RZ, RZ, RZ ;  /* 0x000000ffff1b7224 */ /* 0x000fca00078e00ff */
[----:B------:R0:W-:Y:S01]  /*8ea0*/  STG.E.64 desc[UR36][R8.64], R26 ;  /* 0x0000001a08007986 */ /* 0x0001e2000c101b24 */
[----:B------:R-:W-:Y:S05]  /*8eb0*/  BRA `(.L_x_38193) ;  /* 0x00000004001c7947 */ /* 0x000fea0003800000 */
.L_x_38210:
[----:B------:R0:W-:Y:S01]  /*8ec0*/  STG.E desc[UR36][R8.64], R26 ;  /* 0x0000001a08007986 */ /* 0x0001e2000c101924 */
[----:B------:R-:W-:Y:S05]  /*8ed0*/  BRA `(.L_x_38193) ;  /* 0x0000000400147947 */ /* 0x000fea0003800000 */
.L_x_38200:
        /* <DEDUP_REMOVED lines=8> */
.L_x_38213:
[----:B--234-:R-:W-:Y:S01]  /*8f60*/  CS2R R6, SRZ ;  /* 0x0000000000067805 */ /* 0x01cfe2000001ff00 */
[----:B------:R-:W0:Y:S04]  /*8f70*/  I2F.F64.S16 R4, R26 ;  /* 0x0000001a00047312 */ /* 0x000e280000101c00 */
[----:B0-----:R0:W-:Y:S01]  /*8f80*/  STG.E.128 desc[UR36][R8.64], R4 ;  /* 0x0000000408007986 */ /* 0x0011e2000c101d24 */
[----:B------:R-:W-:Y:S05]  /*8f90*/  BRA `(.L_x_38193) ;  /* 0x0000000000e47947 */ /* 0x000fea0003800000 */
.L_x_38212:
[----:B------:R-:W-:-:S13]  /*8fa0*/  ISETP.NE.AND P0, PT, R0, 0xf, PT ;  /* 0x0000000f0000780c */ /* 0x000fda0003f05270 */
[----:B------:R-:W-:Y:S05]  /*8fb0*/  @!P0 BRA `(.L_x_38214) ;  /* 0x0000000000d08947 */ /* 0x000fea0003800000 */
[----:B------:R-:W-:-:S13]  /*8fc0*/  ISETP.NE.AND P0, PT, R0, 0x17, PT ;  /* 0x000000170000780c */ /* 0x000fda0003f05270 */
[----:B------:R-:W-:Y:S05]  /*8fd0*/  @!P0 BRA `(.L_x_38215) ;  /* 0x0000000000848947 */ /* 0x000fea0003800000 */
[----:B------:R-:W-:-:S13]  /*8fe0*/  ISETP.NE.AND P0, PT, R0, 0x18, PT ;  /* 0x000000180000780c */ /* 0x000fda0003f05270 */
[----:B------:R-:W-:Y:S05]  /*8ff0*/  @!P0 BRA `(.L_x_38216) ;  /* 0x0000000000448947 */ /* 0x000fea0003800000 */
.L_x_38192:
        /* <DEDUP_REMOVED lines=16> */
.L_x_38217:
[----:B------:R-:W-:Y:S05]  /*9100*/  BRA `(.L_x_38193) ;  /* 0x0000000000887947 */ /* 0x000fea0003800000 */
.L_x_38216:
        /* <DEDUP_REMOVED lines=11> */
.L_x_38219:
[----:B------:R-:W-:Y:S05]  /*91c0*/  BSYNC.RECONVERGENT B0 ;  /* 0x0000000000007941 */ /* 0x000fea0003800200 */
.L_x_38218:
[----:B------:R0:W-:Y:S01]  /*91d0*/  STG.E.U8 desc[UR36][R8.64], R3 ;  /* 0x0000000308007986 */ /* 0x0001e2000c101124 */
[----:B------:R-:W-:Y:S05]  /*91e0*/  BRA `(.L_x_38193) ;  /* 0x0000000000507947 */ /* 0x000fea0003800000 */
.L_x_38215:
        /* <DEDUP_REMOVED lines=12> */
.L_x_38220:
[----:B------:R-:W-:Y:S01]  /*92b0*/  IMAD.MOV.U32 R3, RZ, RZ, 0x7f ;  /* 0x0000007fff037424 */ /* 0x000fe200078e00ff */
[----:B------:R-:W-:-:S04]  /*92c0*/  ISETP.GT.U32.AND P0, PT, R5, 0x7f800000, PT ;  /* 0x7f8000000500780c */ /* 0x000fc80003f04070 */
[----:B------:R-:W-:-:S05]  /*92d0*/  SEL R3, R3, 0x7c, P0 ;  /* 0x0000007c03037807 */ /* 0x000fca0000000000 */
[----:B------:R0:W-:Y:S01]  /*92e0*/  STG.E.U8 desc[UR36][R8.64], R3 ;  /* 0x0000000308007986 */ /* 0x0001e2000c101124 */
[----:B------:R-:W-:Y:S05]  /*92f0*/  BRA `(.L_x_38193) ;  /* 0x00000000000c7947 */ /* 0x000fea0003800000 */
.L_x_38214:
[----:B------:R-:W0:Y:S02]  /*9300*/  I2F.S16 R0, R26 ;  /* 0x0000001a00007306 */ /* 0x000e240000101400 */
[----:B0-----:R-:W-:-:S05]  /*9310*/  F2FP.BF16.F32.PACK_AB R0, RZ, R0 ;  /* 0x00000000ff00723e */ /* 0x001fca00000010ff */
[----:B------:R0:W-:Y:S02]  /*9320*/  STG.E.U16 desc[UR36][R8.64], R0 ;  /* 0x0000000008007986 */ /* 0x0001e4000c101524 */
.L_x_38193:
[----:B------:R-:W-:Y:S05]  /*9330*/  BSYNC.RECONVERGENT B6 ;  /* 0x0000000000067941 */ /* 0x000fea0003800200 */
.L_x_38187:
[----:B------:R-:W-:-:S07]  /*9340*/  VIADD R17, R17, 0x80 ;  /* 0x0000008011117836 */ /* 0x000fce0000000000 */
.L_x_38150:
[----:B------:R-:W-:-:S13]  /*9350*/  ISETP.GE.AND P0, PT, R17, R16, PT ;  /* 0x000000101100720c */ /* 0x000fda0003f06270 */
[----:B------:R-:W-:Y:S05]  /*9360*/  @P0 BREAK.RELIABLE B7 ;  /* 0x0000000000070942 */ /* 0x000fea0003800100 */
[----:B------:R-:W-:Y:S05]  /*9370*/  @P0 BRA `(.L_x_38186) ;  /* 0x0000000c00640947 */ /* 0x000fea0003800000 */
[----:B------:R-:W-:Y:S05]  /*9380*/  BSYNC.RELIABLE B7 ;  /* 0x0000000000077941 */ /* 0x000fea0003800100 */
.L_x_38149:
        /* <DEDUP_REMOVED lines=21> */
.L_x_38225:
[----:B------:R0:W-:Y:S01]  /*94e0*/  STG.E.U8 desc[UR36][R8.64], R24 ;  /* 0x0000001808007986 */ /* 0x0001e2000c101124 */
[----:B------:R-:W-:Y:S05]  /*94f0*/  BRA `(.L_x_38227) ;  /* 0x0000000800fc7947 */ /* 0x000fea0003800000 */
.L_x_38224:
        /* <DEDUP_REMOVED lines=9> */
.L_x_38229:
[----:B------:R0:W-:Y:S01]  /*9590*/  STG.E desc[UR36][R8.64], R24 ;  /* 0x0000001808007986 */ /* 0x0001e2000c101924 */
[----:B------:R-:W-:Y:S05]  /*95a0*/  BRA `(.L_x_38227) ;  /* 0x0000000800d07947 */ /* 0x000fea0003800000 */
.L_x_38228:
[----:B------:R0:W-:Y:S01]  /*95b0*/  STG.E.U16 desc[UR36][R8.64], R24 ;  /* 0x0000001808007986 */ /* 0x0001e2000c101524 */
[----:B------:R-:W-:Y:S05]  /*95c0*/  BRA `(.L_x_38227) ;  /* 0x0000000800c87947 */ /* 0x000fea0003800000 */
.L_x_38223:
        /* <DEDUP_REMOVED lines=9> */
.L_x_38231:
[----:B------:R-:W0:Y:S02]  /*9660*/  I2F.S16 R0, R24 ;  /* 0x0000001800007306 */ /* 0x000e240000101400 */
[----:B0-----:R-:W-:-:S05]  /*9670*/  F2FP.F16.F32.PACK_AB R0, RZ, R0 ;  /* 0x00000000ff00723e */ /* 0x001fca00000000ff */
[----:B------:R0:W-:Y:S01]  /*9680*/  STG.E.U16 desc[UR36][R8.64], R0 ;  /* 0x0000000008007986 */ /* 0x0001e2000c101524 */
[----:B------:R-:W-:Y:S05]  /*9690*/  BRA `(.L_x_38227) ;  /* 0x0000000800947947 */ /* 0x000fea0003800000 */
.L_x_38230:
        /* <DEDUP_REMOVED lines=10> */
.L_x_38233:
[----:B------:R-:W0:Y:S02]  /*9740*/  I2F.S16 R24, R24 ;  /* 0x0000001800187306 */ /* 0x000e240000101400 */
[----:B0-----:R-:W-:-:S04]  /*9750*/  F2FP.F16.F32.PACK_AB R3, RZ, R24 ;  /* 0x00000018ff03723e */ /* 0x001fc800000000ff */
[----:B------:R-:W-:-:S05]  /*9760*/  PRMT R3, R3, 0x5410, RZ ;  /* 0x0000541003037816 */ /* 0x000fca00000000ff */
[----:B------:R0:W-:Y:S01]  /*9770*/  STG.E desc[UR36][R8.64], R3 ;  /* 0x0000000308007986 */ /* 0x0001e2000c101924 */
[----:B------:R-:W-:Y:S05]  /*9780*/  BRA `(.L_x_38227) ;  /* 0x0000000800587947 */ /* 0x000fea0003800000 */
.L_x_38232:
[----:B------:R-:W0:Y:S02]  /*9790*/  I2F.F64.S16 R24, R24 ;  /* 0x0000001800187312 */ /* 0x000e240000101c00 */
[----:B0-----:R0:W-:Y:S01]  /*97a0*/  STG.E.64 desc[UR36][R8.64], R24 ;  /* 0x0000001808007986 */ /* 0x0011e2000c101b24 */
[----:B------:R-:W-:Y:S05]  /*97b0*/  BRA `(.L_x_38227) ;  /* 0x00000008004c7947 */ /* 0x000fea0003800000 */
.L_x_38222:
        /* <DEDUP_REMOVED lines=12> */
.L_x_38237:
        /* <DEDUP_REMOVED lines=16> */
.L_x_38240:
[----:B------:R-:W-:-:S07]  /*9980*/  PRMT R4, R0, 0x7610, R4 ;  /* 0x0000761000047816 */ /* 0x000fce0000000004 */
.L_x_38239:
[----:B------:R-:W-:Y:S05]  /*9990*/  BSYNC.RECONVERGENT B0 ;  /* 0x0000000000007941 */ /* 0x000fea0003800200 */
.L_x_38238:
[----:B------:R0:W-:Y:S01]  /*99a0*/  STG.E.U8 desc[UR36][R8.64], R4 ;  /* 0x0000000408007986 */ /* 0x0001e2000c101124 */
[----:B------:R-:W-:Y:S05]  /*99b0*/  BRA `(.L_x_38227) ;  /* 0x0000000400cc7947 */ /* 0x000fea0003800000 */
.L_x_38236:
        /* <DEDUP_REMOVED lines=16> */
.L_x_38243:
[----:B------:R-:W-:-:S07]  /*9ac0*/  PRMT R4, R0, 0x7610, R4 ;  /* 0x0000761000047816 */ /* 0x000fce0000000004 */
.L_x_38242:
[----:B------:R-:W-:Y:S05]  /*9ad0*/  BSYNC.RECONVERGENT B0 ;  /* 0x0000000000007941 */ /* 0x000fea0003800200 */
.L_x_38241:
[----:B------:R0:W-:Y:S01]  /*9ae0*/  STG.E.U8 desc[UR36][R8.64], R4 ;  /* 0x0000000408007986 */ /* 0x0001e2000c101124 */
[----:B------:R-:W-:Y:S05]  /*9af0*/  BRA `(.L_x_38227) ;  /* 0x00000004007c7947 */ /* 0x000fea0003800000 */
.L_x_38235:
        /* <DEDUP_REMOVED lines=21> */
.L_x_38245:
[----:B------:R-:W-:-:S05]  /*9c50*/  IMAD.MOV.U32 R25, RZ, RZ, RZ ;  /* 0x000000ffff197224 */ /* 0x000fca00078e00ff */
[----:B------:R0:W-:Y:S01]  /*9c60*/  STG.E.64 desc[UR36][R8.64], R24 ;  /* 0x0000001808007986 */ /* 0x0001e2000c101b24 */
[----:B------:R-:W-:Y:S05]  /*9c70*/  BRA `(.L_x_38227) ;  /* 0x00000004001c7947 */ /* 0x000fea0003800000 */
.L_x_38244:
[----:B------:R0:W-:Y:S01]  /*9c80*/  STG.E desc[UR36][R8.64], R24 ;  /* 0x0000001808007986 */ /* 0x0001e2000c101924 */
[----:B------:R-:W-:Y:S05]  /*9c90*/  BRA `(.L_x_38227) ;  /* 0x0000000400147947 */ /* 0x000fea0003800000 */
.L_x_38234:
        /* <DEDUP_REMOVED lines=8> */
.L_x_38247:
[----:B--234-:R-:W-:Y:S01]  /*9d20*/  CS2R R6, SRZ ;  /* 0x0000000000067805 */ /* 0x01cfe2000001ff00 */
[----:B------:R-:W0:Y:S04]  /*9d30*/  I2F.F64.S16 R4, R24 ;  /* 0x0000001800047312 */ /* 0x000e280000101c00 */
[----:B0-----:R0:W-:Y:S01]  /*9d40*/  STG.E.128 desc[UR36][R8.64], R4 ;  /* 0x0000000408007986 */ /* 0x0011e2000c101d24 */
[----:B------:R-:W-:Y:S05]  /*9d50*/  BRA `(.L_x_38227) ;  /* 0x0000000000e47947 */ /* 0x000fea0003800000 */
.L_x_38246:
[----:B------:R-:W-:-:S13]  /*9d60*/  ISETP.NE.AND P0, PT, R0, 0xf, PT ;  /* 0x0000000f0000780c */ /* 0x000fda0003f05270 */
[----:B------:R-:W-:Y:S05]  /*9d70*/  @!P0 BRA `(.L_x_38248) ;  /* 0x0000000000d08947 */ /* 0x000fea0003800000 */
[----:B------:R-:W-:-:S13]  /*9d80*/  ISETP.NE.AND P0, PT, R0, 0x17, PT ;  /* 0x000000170000780c */ /* 0x000fda0003f05270 */
[----:B------:R-:W-:Y:S05]  /*9d90*/  @!P0 BRA `(.L_x_38249) ;  /* 0x0000000000848947 */ /* 0x000fea0003800000 */
[----:B------:R-:W-:-:S13]  /*9da0*/  ISETP.NE.AND P0, PT, R0, 0x18, PT ;  /* 0x000000180000780c */ /* 0x000fda0003f05270 */
[----:B------:R-:W-:Y:S05]  /*9db0*/  @!P0 BRA `(.L_x_38250) ;  /* 0x0000000000448947 */ /* 0x000fea0003800000 */
.L_x_38226:
        /* <DEDUP_REMOVED lines=16> */
.L_x_38251:
[----:B------:R-:W-:Y:S05]  /*9ec0*/  BRA `(.L_x_38227) ;  /* 0x0000000000887947 */ /* 0x000fea0003800000 */
.L_x_38250:
        /* <DEDUP_REMOVED lines=11> */
.L_x_38253:
[----:B------:R-:W-:Y:S05]  /*9f80*/  BSYNC.RECONVERGENT B0 ;  /* 0x0000000000007941 */ /* 0x000fea0003800200 */
.L_x_38252:
[----:B------:R0:W-:Y:S01]  /*9f90*/  STG.E.U8 desc[UR36][R8.64], R3 ;  /* 0x0000000308007986 */ /* 0x0001e2000c101124 */
[----:B------:R-:W-:Y:S05]  /*9fa0*/  BRA `(.L_x_38227) ;  /* 0x0000000000507947 */ /* 0x000fea0003800000 */
.L_x_38249:
        /* <DEDUP_REMOVED lines=12> */
.L_x_38254:
[----:B------:R-:W-:Y:S01]  /*a070*/  IMAD.MOV.U32 R3, RZ, RZ, 0x7f ;  /* 0x0000007fff037424 */ /* 0x000fe200078e00ff */
[----:B------:R-:W-:-:S04]  /*a080*/  ISETP.GT.U32.AND P0, PT, R5, 0x7f800000, PT ;  /* 0x7f8000000500780c */ /* 0x000fc80003f04070 */
[----:B------:R-:W-:-:S05]  /*a090*/  SEL R3, R3, 0x7c, P0 ;  /* 0x0000007c03037807 */ /* 0x000fca0000000000 */
[----:B------:R0:W-:Y:S01]  /*a0a0*/  STG.E.U8 desc[UR36][R8.64], R3 ;  /* 0x0000000308007986 */ /* 0x0001e2000c101124 */
[----:B------:R-:W-:Y:S05]  /*a0b0*/  BRA `(.L_x_38227) ;  /* 0x00000000000c7947 */ /* 0x000fea0003800000 */
.L_x_38248:
[----:B------:R-:W0:Y:S02]  /*a0c0*/  I2F.S16 R0, R24 ;  /* 0x0000001800007306 */ /* 0x000e240000101400 */
[----:B0-----:R-:W-:-:S05]  /*a0d0*/  F2FP.BF16.F32.PACK_AB R0, RZ, R0 ;  /* 0x00000000ff00723e */ /* 0x001fca00000010ff */
[----:B------:R0:W-:Y:S02]  /*a0e0*/  STG.E.U16 desc[UR36][R8.64], R0 ;  /* 0x0000000008007986 */ /* 0x0001e4000c101524 */
.L_x_38227:
[----:B------:R-:W-:Y:S05]  /*a0f0*/  BSYNC.RECONVERGENT B6 ;  /* 0x0000000000067941 */ /* 0x000fea0003800200 */
.L_x_38221:
[----:B------:R-:W-:-:S07]  /*a100*/  VIADD R17, R17, 0x80 ;  /* 0x0000008011117836 */ /* 0x000fce0000000000 */
.L_x_38186:
[----:B------:R-:W-:Y:S05]  /*a110*/  BSYNC.RECONVERGENT B8 ;  /* 0x0000000000087941 */ /* 0x000fea0003800200 */
.L_x_38148:
        /* <DEDUP_REMOVED lines=21> */
.L_x_38258:
[----:B------:R-:W-:Y:S01]  /*a270*/  STG.E.U8 desc[UR36][R2.64], R22 ;  /* 0x0000001602007986 */ /* 0x000fe2000c101124 */
[----:B------:R-:W-:Y:S05]  /*a280*/  EXIT ;  /* 0x000000000000794d */ /* 0x000fea0003800000 */
.L_x_38257:
        /* <DEDUP_REMOVED lines=9> */
.L_x_38261:
[----:B------:R-:W-:Y:S01]  /*a320*/  STG.E desc[UR36][R2.64], R22 ;  /* 0x0000001602007986 */ /* 0x000fe2000c101924 */
[----:B------:R-:W-:Y:S05]  /*a330*/  EXIT ;  /* 0x000000000000794d */ /* 0x000fea0003800000 */
.L_x_38260:
[----:B------:R-:W-:Y:S01]  /*a340*/  STG.E.U16 desc[UR36][R2.64], R22 ;  /* 0x0000001602007986 */ /* 0x000fe2000c101524 */
[----:B------:R-:W-:Y:S05]  /*a350*/  EXIT ;  /* 0x000000000000794d */ /* 0x000fea0003800000 */
.L_x_38256:
        /* <DEDUP_REMOVED lines=9> */
.L_x_38263:
[----:B------:R-:W0:Y:S02]  /*a3f0*/  I2F.S16 R0, R22 ;  /* 0x0000001600007306 */ /* 0x000e240000101400 */
[----:B0-----:R-:W-:-:S05]  /*a400*/  F2FP.F16.F32.PACK_AB R0, RZ, R0 ;  /* 0x00000000ff00723e */ /* 0x001fca00000000ff */
[----:B------:R-:W-:Y:S01]  /*a410*/  STG.E.U16 desc[UR36][R2.64], R0 ;  /* 0x0000000002007986 */ /* 0x000fe2000c101524 */
[----:B------:R-:W-:Y:S05]  /*a420*/  EXIT ;  /* 0x000000000000794d */ /* 0x000fea0003800000 */
.L_x_38262:
        /* <DEDUP_REMOVED lines=10> */
.L_x_38265:
[----:B------:R-:W0:Y:S02]  /*a4d0*/  I2F.S16 R22, R22 ;  /* 0x0000001600167306 */ /* 0x000e240000101400 */
[----:B0-----:R-:W-:-:S04]  /*a4e0*/  F2FP.F16.F32.PACK_AB R5, RZ, R22 ;  /* 0x00000016ff05723e */ /* 0x001fc800000000ff */
[----:B------:R-:W-:-:S05]  /*a4f0*/  PRMT R5, R5, 0x5410, RZ ;  /* 0x0000541005057816 */ /* 0x000fca00000000ff */
[----:B------:R-:W-:Y:S01]  /*a500*/  STG.E desc[UR36][R2.64], R5 ;  /* 0x0000000502007986 */ /* 0x000fe2000c101924 */
[----:B------:R-:W-:Y:S05]  /*a510*/  EXIT ;  /* 0x000000000000794d */ /* 0x000fea0003800000 */
.L_x_38264:
[----:B------:R-:W0:Y:S02]  /*a520*/  I2F.F64.S16 R22, R22 ;  /* 0x0000001600167312 */ /* 0x000e240000101c00 */
[----:B0-----:R-:W-:Y:S01]  /*a530*/  STG.E.64 desc[UR36][R2.64], R22 ;  /* 0x0000001602007986 */ /* 0x001fe2000c101b24 */
[----:B------:R-:W-:Y:S05]  /*a540*/  EXIT ;  /* 0x000000000000794d */ /* 0x000fea0003800000 */
.L_x_38255:
        /* <DEDUP_REMOVED lines=12> */
.L_x_38269:
        /* <DEDUP_REMOVED lines=17> */
.L_x_38271:
[----:B------:R-:W-:Y:S05]  /*a720*/  BSYNC.RECONVERGENT B0 ;  /* 0x0000000000007941 */ /* 0x000fea0003800200 */
.L_x_38270:
[----:B------:R-:W-:Y:S01]  /*a730*/  STG.E.U8 desc[UR36][R2.64], R0 ;  /* 0x0000000002007986 */ /* 0x000fe2000c101124 */
[----:B------:R-:W-:Y:S05]  /*a740*/  EXIT ;  /* 0x000000000000794d */ /* 0x000fea0003800000 */
.L_x_38268:
        /* <DEDUP_REMOVED lines=17> */
.L_x_38273:
[----:B------:R-:W-:Y:S05]  /*a860*/  BSYNC.RECONVERGENT B0 ;  /* 0x0000000000007941 */ /* 0x000fea0003800200 */
.L_x_38272:
[----:B------:R-:W-:Y:S01]  /*a870*/  STG.E.U8 desc[UR36][R2.64], R0 ;  /* 0x0000000002007986 */ /* 0x000fe2000c101124 */
[----:B------:R-:W-:Y:S05]  /*a880*/  EXIT ;  /* 0x000000000000794d */ /* 0x000fea0003800000 */
.L_x_38267:
        /* <DEDUP_REMOVED lines=21> */
.L_x_38275:
[----:B------:R-:W-:-:S05]  /*a9e0*/  IMAD.MOV.U32 R23, RZ, RZ, RZ ;  /* 0x000000ffff177224 */ /* 0x000fca00078e00ff */
[----:B------:R-:W-:Y:S01]  /*a9f0*/  STG.E.64 desc[UR36][R2.64], R22 ;  /* 0x0000001602007986 */ /* 0x000fe2000c101b24 */
[----:B------:R-:W-:Y:S05]  /*aa00*/  EXIT ;  /* 0x000000000000794d */ /* 0x000fea0003800000 */
.L_x_38274:
[----:B------:R-:W-:Y:S01]  /*aa10*/  STG.E desc[UR36][R2.64], R22 ;  /* 0x0000001602007986 */ /* 0x000fe2000c101924 */
[----:B------:R-:W-:Y:S05]  /*aa20*/  EXIT ;  /* 0x000000000000794d */ /* 0x000fea0003800000 */
.L_x_38266:
        /* <DEDUP_REMOVED lines=8> */
.L_x_38277:
[----:B--234-:R-:W-:Y:S01]  /*aab0*/  CS2R R6, SRZ ;  /* 0x0000000000067805 */ /* 0x01cfe2000001ff00 */
[----:B------:R-:W0:Y:S04]  /*aac0*/  I2F.F64.S16 R4, R22 ;  /* 0x0000001600047312 */ /* 0x000e280000101c00 */
[----:B0-----:R-:W-:Y:S01]  /*aad0*/  STG.E.128 desc[UR36][R2.64], R4 ;  /* 0x0000000402007986 */ /* 0x001fe2000c101d24 */
[----:B------:R-:W-:Y:S05]  /*aae0*/  EXIT ;  /* 0x000000000000794d */ /* 0x000fea0003800000 */
.L_x_38276:
[----:B------:R-:W-:-:S13]  /*aaf0*/  ISETP.NE.AND P0, PT, R0, 0xf, PT ;  /* 0x0000000f0000780c */ /* 0x000fda0003f05270 */
[----:B------:R-:W-:Y:S05]  /*ab00*/  @!P0 BRA `(.L_x_38278) ;  /* 0x0000000000d48947 */ /* 0x000fea0003800000 */
[----:B------:R-:W-:-:S13]  /*ab10*/  ISETP.NE.AND P0, PT, R0, 0x17, PT ;  /* 0x000000170000780c */ /* 0x000fda0003f05270 */
[----:B------:R-:W-:Y:S05]  /*ab20*/  @!P0 BRA `(.L_x_38279) ;  /* 0x0000000000848947 */ /* 0x000fea0003800000 */
[----:B------:R-:W-:-:S13]  /*ab30*/  ISETP.NE.AND P0, PT, R0, 0x18, PT ;  /* 0x000000180000780c */ /* 0x000fda0003f05270 */
[----:B------:R-:W-:Y:S05]  /*ab40*/  @!P0 BRA `(.L_x_38280) ;  /* 0x0000000000448947 */ /* 0x000fea0003800000 */
.L_x_38259:
        /* <DEDUP_REMOVED lines=16> */
.L_x_38281:
[----:B------:R-:W-:Y:S05]  /*ac50*/  EXIT ;  /* 0x000000000000794d */ /* 0x000fea0003800000 */
.L_x_38280:
        /* <DEDUP_REMOVED lines=11> */
.L_x_38283:
[----:B------:R-:W-:Y:S05]  /*ad10*/  BSYNC.RECONVERGENT B0 ;  /* 0x0000000000007941 */ /* 0x000fea0003800200 */
.L_x_38282:
[----:B------:R-:W-:Y:S01]  /*ad20*/  STG.E.U8 desc[UR36][R2.64], R5 ;  /* 0x0000000502007986 */ /* 0x000fe2000c101124 */
[----:B------:R-:W-:Y:S05]  /*ad30*/  EXIT ;  /* 0x000000000000794d */ /* 0x000fea0003800000 */
.L_x_38279:
        /* <DEDUP_REMOVED lines=13> */
.L_x_38284:
[----:B------:R-:W-:Y:S01]  /*ae10*/  IMAD.MOV.U32 R5, RZ, RZ, 0x7f ;  /* 0x0000007fff057424 */ /* 0x000fe200078e00ff */
[----:B------:R-:W-:-:S04]  /*ae20*/  ISETP.GT.U32.AND P0, PT, R7, 0x7f800000, PT ;  /* 0x7f8000000700780c */ /* 0x000fc80003f04070 */
[----:B------:R-:W-:-:S05]  /*ae30*/  SEL R5, R5, 0x7c, P0 ;  /* 0x0000007c05057807 */ /* 0x000fca0000000000 */
[----:B------:R-:W-:Y:S01]  /*ae40*/  STG.E.U8 desc[UR36][R2.64], R5 ;  /* 0x0000000502007986 */ /* 0x000fe2000c101124 */
[----:B------:R-:W-:Y:S05]  /*ae50*/  EXIT ;  /* 0x000000000000794d */ /* 0x000fea0003800000 */
.L_x_38278:
[----:B------:R-:W0:Y:S02]  /*ae60*/  I2F.S16 R0, R22 ;  /* 0x0000001600007306 */ /* 0x000e240000101400 */
[----:B0-----:R-:W-:-:S05]  /*ae70*/  F2FP.BF16.F32.PACK_AB R0, RZ, R0 ;  /* 0x00000000ff00723e */ /* 0x001fca00000010ff */
[----:B------:R-:W-:Y:S01]  /*ae80*/  STG.E.U16 desc[UR36][R2.64], R0 ;  /* 0x0000000002007986 */ /* 0x000fe2000c101524 */
[----:B------:R-:W-:Y:S05]  /*ae90*/  EXIT ;  /* 0x000000000000794d */ /* 0x000fea0003800000 */
.L_x_38285:
        /* <DEDUP_REMOVED lines=14> */
.L_x_43060:


//--------------------- .text._ZN2at6native18elementwise_kernelILi128ELi4EZNS0_22gpu_kernel_impl_nocastINS0_13BinaryFunctorIllbZZZNS0_23logical_and_kernel_cudaERNS_14TensorIteratorEENKUlvE0_clEvENKUlvE2_clEvEUlllE_EEEEvRNS_18TensorIteratorBaseERKT_EUliE_EEviT1_ --------------------------
	.section	.text._ZN2at6native18elementwise_kernelILi128ELi4EZNS0_22gpu_kernel_impl_nocastINS0_13BinaryFunctorIllbZZZNS0_23logical_and_kernel_cudaERNS_14TensorIteratorEENKUlvE0_clEvENKUlvE2_clEvEUlllE_EEEEvRNS_18TensorIteratorBaseERKT_EUliE_EEviT1_,"ax",@progbits
	.align	128
        .global         _ZN2at6native18elementwise_kernelILi128ELi4EZNS0_22gpu_kernel_impl_nocastINS0_13BinaryFunctorIllbZZZNS0_23logical_and_kernel_cudaERNS_14TensorIteratorEENKUlvE0_clEvENKUlvE2_clEvEUlllE_EEEEvRNS_18TensorIteratorBaseERKT_EUliE_EEviT1_
        .type           _ZN2at6native18elementwise_kernelILi128ELi4EZNS0_22gpu_kernel_impl_nocastINS0_13BinaryFunctorIllbZZZNS0_23logical_and_kernel_cudaERNS_14TensorIteratorEENKUlvE0_clEvENKUlvE2_clEvEUlllE_EEEEvRNS_18TensorIteratorBaseERKT_EUliE_EEviT1_,@function
        .size           _ZN2at6native18elementwise_kernelILi128ELi4EZNS0_22gpu_kernel_impl_nocastINS0_13BinaryFunctorIllbZZZNS0_23logical_and_kernel_cudaERNS_14TensorIteratorEENKUlvE0_clEvENKUlvE2_clEvEUlllE_EEEEvRNS_18TensorIteratorBaseERKT_EUliE_EEviT1_,(.L_x_43061 - _ZN2at6native18elementwise_kernelILi128ELi4EZNS0_22gpu_kernel_impl_nocastINS0_13BinaryFunctorIllbZZZNS0_23logical_and_kernel_cudaERNS_14TensorIteratorEENKUlvE0_clEvENKUlvE2_clEvEUlllE_EEEEvRNS_18TensorIteratorBaseERKT_EUliE_EEviT1_)
        .other          _ZN2at6native18elementwise_kernelILi128ELi4EZNS0_22gpu_kernel_impl_nocastINS0_13BinaryFunctorIllbZZZNS0_23logical_and_kernel_cudaERNS_14TensorIteratorEENKUlvE0_clEvENKUlvE2_clEvEUlllE_EEEEvRNS_18TensorIteratorBaseERKT_EUliE_EEviT1_,@"STO_CUDA_ENTRY STV_DEFAULT"
_ZN2at6native18elementwise_kernelILi128ELi4EZNS0_22gpu_kernel_impl_nocastINS0_13BinaryFunctorIllbZZZNS0_23logical_and_kernel_cudaERNS_14TensorIteratorEENKUlvE0_clEvENKUlvE2_clEvEUlllE_EEEEvRNS_18TensorIteratorBaseERKT_EUliE_EEviT1_:
.text._ZN2at6native18elementwise_kernelILi128ELi4EZNS0_22gpu_kernel_impl_nocastINS0_13BinaryFunctorIllbZZZNS0_23logical_and_kernel_cudaERNS_14TensorIteratorEENKUlvE0_clEvENKUlvE2_clEvEUlllE_EEEEvRNS_18TensorIteratorBaseERKT_EUliE_EEviT1_:
        /* <DEDUP_REMOVED lines=23> */
[----:B------:R-:W-:-:S04]  /*0170*/  ISETP.NE.AND.EX P0, PT, R5, RZ, P0, P1 ;  /* 0x000000ff0500720c */ /* 0x000fc80000705310 */
        /* <DEDUP_REMOVED lines=14> */
[----:B------:R-:W-:-:S04]  /*0260*/  ISETP.NE.AND.EX P0, PT, R5, RZ, P0, P1 ;  /* 0x000000ff0500720c */ /* 0x000fc80000705310 */
[----:B------:R-:W-:-:S05]  /*0270*/  SEL R11, RZ, 0x1, !P0 ;  /* 0x00000001ff0b7807 */ /* 0x000fca0004000000 */
[----:B0-----:R0:W-:Y:S04]  /*0280*/  STG.E.U8 desc[UR6][R8.64], R11 ;  /* 0x0000000b08007986 */ /* 0x0011e8000c101106 */
.L_x_38289:
[----:B------:R-:W-:-:S13]  /*0290*/  ISETP.GE.AND P0, PT, R3, UR4, PT ;  /* 0x0000000403007c0c */ /* 0x000fda000bf06270 */
[----:B------:R-:W-:Y:S05]  /*02a0*/  @P0 BREAK.RELIABLE B1 ;  /* 0x0000000000010942 */ /* 0x000fea0003800100 */
[----:B------:R-:W-:Y:S05]  /*02b0*/  @P0 BRA `(.L_x_38290) ;  /* 0x0000000000340947 */ /* 0x000fea0003800000 */
[----:B------:R-:W-:Y:S05]  /*02c0*/  BSYNC.RELIABLE B1 ;  /* 0x0000000000017941 */ /* 0x000fea0003800100 */
.L_x_38288:
        /* <DEDUP_REMOVED lines=12> */
.L_x_38290:
[----:B------:R-:W-:Y:S05]  /*0390*/  BSYNC.RECONVERGENT B0 ;  /* 0x0000000000007941 */ /* 0x000fea0003800200 */
.L_x_38287:
        /* <DEDUP_REMOVED lines=11> */
[----:B------:R-:W-:-:S04]  /*0450*/  ISETP.NE.AND.EX P0, PT, R3, RZ, P0, P1 ;  /* 0x000000ff0300720c */ /* 0x000fc80000705310 */
[----:B01----:R-:W-:-:S05]  /*0460*/  SEL R9, RZ, 0x1, !P0 ;  /* 0x00000001ff097807 */ /* 0x003fca0004000000 */
[----:B----4-:R-:W-:Y:S01]  /*0470*/  STG.E.U8 desc[UR6][R6.64], R9 ;  /* 0x0000000906007986 */ /* 0x010fe2000c101106 */
[----:B------:R-:W-:Y:S05]  /*0480*/  EXIT ;  /* 0x000000000000794d */ /* 0x000fea0003800000 */
.L_x_38286:
        /* <DEDUP_REMOVED lines=356> */
.L_x_38294:
        /* <DEDUP_REMOVED lines=14> */
[----:B------:R-:W-:-:S04]  /*1bb0*/  ISETP.NE.AND.EX P0, PT, R7, RZ, P1, P0 ;  /* 0x000000ff0700720c */ /* 0x000fc80000f05300 */
        /* <DEDUP_REMOVED lines=353> */
.L_x_38296:
        /* <DEDUP_REMOVED lines=15> */
[----:B------:R-:W-:-:S05]  /*32c0*/  SEL R11, RZ, 0x1, !P0 ;  /* 0x00000001ff0b7807 */ /* 0x000fca0004000000 */
[----:B------:R0:W-:Y:S04]  /*32d0*/  STG.E.U8 desc[UR6][R4.64], R11 ;  /* 0x0000000b04007986 */ /* 0x0001e8000c101106 */
.L_x_38293:
[----:B------:R-:W-:-:S13]  /*32e0*/  ISETP.GE.AND P0, PT, R3, UR4, PT ;  /* 0x0000000403007c0c */ /* 0x000fda000bf06270 */
[----:B------:R-:W-:Y:S05]  /*32f0*/  @P0 BREAK.RELIABLE B1 ;  /* 0x0000000000010942 */ /* 0x000fea0003800100 */
[----:B------:R-:W-:Y:S05]  /*3300*/  @P0 BRA `(.L_x_38295) ;  /* 0x0000001400b80947 */ /* 0x000fea0003800000 */
[----:B------:R-:W-:Y:S05]  /*3310*/  BSYNC.RELIABLE B1 ;  /* 0x0000000000017941 */ /* 0x000fea0003800100 */
.L_x_38292:
        /* <DEDUP_REMOVED lines=348> */
.L_x_38297:
        /* <DEDUP_REMOVED lines=17> */
.L_x_38295:
[----:B------:R-:W-:Y:S05]  /*49f0*/  BSYNC.RECONVERGENT B0 ;  /* 0x0000000000007941 */ /* 0x000fea0003800200 */
.L_x_38291:
        /* <DEDUP_REMOVED lines=351> */
.L_x_38298:
        /* <DEDUP_REMOVED lines=13> */
[----:B------:R-:W-:-:S04]  /*60c0*/  ISETP.NE.AND.EX P0, PT, R5, RZ, P1, P0 ;  /* 0x000000ff0500720c */ /* 0x000fc80000f05300 */
[----:B------:R-:W-:-:S05]  /*60d0*/  SEL R9, RZ, 0x1, !P0 ;  /* 0x00000001ff097807 */ /* 0x000fca0004000000 */
[----:B------:R-:W-:Y:S01]  /*60e0*/  STG.E.U8 desc[UR6][R2.64], R9 ;  /* 0x0000000902007986 */ /* 0x000fe2000c101106 */
[----:B------:R-:W-:Y:S05]  /*60f0*/  EXIT ;  /* 0x000000000000794d */ /* 0x000fea0003800000 */
.L_x_38299:
        /* <DEDUP_REMOVED lines=16> */
.L_x_43061:


//--------------------- .text._ZN2at6native27unrolled_elementwise_kernelINS0_13BinaryFunctorIllbZZZNS0_23logical_and_kernel_cudaERNS_14TensorIteratorEENKUlvE0_clEvENKUlvE2_clEvEUlllE_EESt5arrayIPcLm3EELi4E23TrivialOffsetCalculatorILi2EjESC_ILi1EjENS0_6memory15LoadWithoutCastENSF_16StoreWithoutCastEEEviT_T0_T2_T3_T4_T5_ --------------------------
	.section	.text._ZN2at6native27unrolled_elementwise_kernelINS0_13BinaryFunctorIllbZZZNS0_23logical_and_kernel_cudaERNS_14TensorIteratorEENKUlvE0_clEvENKUlvE2_clEvEUlllE_EESt5arrayIPcLm3EELi4E23TrivialOffsetCalculatorILi2EjESC_ILi1EjENS0_6memory15LoadWithoutCastENSF_16StoreWithoutCastEEEviT_T0_T2_T3_T4_T5_,"ax",@progbits
	.align	128
        .global         _ZN2at6native27unrolled_elementwise_kernelINS0_13BinaryFunctorIllbZZZNS0_23logical_and_kernel_cudaERNS_14TensorIteratorEENKUlvE0_clEvENKUlvE2_clEvEUlllE_EESt5arrayIPcLm3EELi4E23TrivialOffsetCalculatorILi2EjESC_ILi1EjENS0_6memory15LoadWithoutCastENSF_16StoreWithoutCastEEEviT_T0_T2_T3_T4_T5_
        .type           _ZN2at6native27unrolled_elementwise_kernelINS0_13BinaryFunctorIllbZZZNS0_23logical_and_kernel_cudaERNS_14TensorIteratorEENKUlvE0_clEvENKUlvE2_clEvEUlllE_EESt5arrayIPcLm3EELi4E23TrivialOffsetCalculatorILi2EjESC_ILi1EjENS0_6memory15LoadWithoutCastENSF_16StoreWithoutCastEEEviT_T0_T2_T3_T4_T5_,@function
        .size           _ZN2at6native27unrolled_elementwise_kernelINS0_13BinaryFunctorIllbZZZNS0_23logical_and_kernel_cudaERNS_14TensorIteratorEENKUlvE0_clEvENKUlvE2_clEvEUlllE_EESt5arrayIPcLm3EELi4E23TrivialOffsetCalculatorILi2EjESC_ILi1EjENS0_6memory15LoadWithoutCastENSF_16StoreWithoutCastEEEviT_T0_T2_T3_T4_T5_,(.L_x_43062 - _ZN2at6native27unrolled_elementwise_kernelINS0_13BinaryFunctorIllbZZZNS0_23logical_and_kernel_cudaERNS_14TensorIteratorEENKUlvE0_clEvENKUlvE2_clEvEUlllE_EESt5arrayIPcLm3EELi4E23TrivialOffsetCalculatorILi2EjESC_ILi1EjENS0_6memory15LoadWithoutCastENSF_16StoreWithoutCastEEEviT_T0_T2_T3_T4_T5_)
        .other          _ZN2at6native27unrolled_elementwise_kernelINS0_13BinaryFunctorIllbZZZNS0_23logical_and_kernel_cudaERNS_14TensorIteratorEENKUlvE0_clEvENKUlvE2_clEvEUlllE_EESt5arrayIPcLm3EELi4E23TrivialOffsetCalculatorILi2EjESC_ILi1EjENS0_6memory15LoadWithoutCastENSF_16StoreWithoutCastEEEviT_T0_T2_T3_T4_T5_,@"STO_CUDA_ENTRY STV_DEFAULT"
_ZN2at6native27unrolled_elementwise_kernelINS0_13BinaryFunctorIllbZZZNS0_23logical_and_kernel_cudaERNS_14TensorIteratorEENKUlvE0_clEvENKUlvE2_clEvEUlllE_EESt5arrayIPcLm3EELi4E23TrivialOffsetCalculatorILi2EjESC_ILi1EjENS0_6memory15LoadWithoutCastENSF_16StoreWithoutCastEEEviT_T0_T2_T3_T4_T5_:
.text._ZN2at6native27unrolled_elementwise_kernelINS0_13BinaryFunctorIllbZZZNS0_23logical_and_kernel_cudaERNS_14TensorIteratorEENKUlvE0_clEvENKUlvE2_clEvEUlllE_EESt5arrayIPcLm3EELi4E23TrivialOffsetCalculatorILi2EjESC_ILi1EjENS0_6memory15LoadWithoutCastENSF_16StoreWithoutCastEEEviT_T0_T2_T3_T4_T5_:
        /* <DEDUP_REMOVED lines=18> */
[----:B------:R-:W3:Y:S05]  /*0120*/  LDC.64 R6, c[0x0][0x398] ;  /* 0x0000e600ff067b82 */ /* 0x000eea0000000a00 */
[----:B-1----:R-:W3:Y:S01]  /*0130*/  @!P5 LDG.E.64 R12, desc[UR4][R12.64] ;  /* 0x000000040c0cd981 */ /* 0x002ee2000c1e1b00 */
[----:B--2---:R-:W-:Y:S02]  /*0140*/  @!P5 IMAD.WIDE.U32 R2, R5, 0x8, R2 ;  /* 0x000000080502d825 */ /* 0x004fe400078e0002 */
[----:B------:R-:W1:Y:S03]  /*0150*/  LDC.64 R4, c[0x0][0x390] ;  /* 0x0000e400ff047b82 */ /* 0x000e660000000a00 */
[----:B------:R-:W-:-:S02]  /*0160*/  @!P4 IMAD R25, R15, 0x200, R0 ;  /* 0x000002000f19c824 */ /* 0x000fc400078e0200 */
[----:B------:R-:W-:Y:S01]  /*0170*/  @!P4 VIADD R0, R0, 0x80 ;  /* 0x000000800000c836 */ /* 0x000fe20000000000 */
[----:B------:R-:W2:Y:S04]  /*0180*/  @!P5 LDG.E.64 R2, desc[UR4][R2.64] ;  /* 0x000000040202d981 */ /* 0x000ea8000c1e1b00 */
[----:B------:R-:W-:Y:S01]  /*0190*/  ISETP.GE.AND P3, PT, R0, R17, PT ;  /* 0x000000110000720c */ /* 0x000fe20003f66270 */
[----:B----4-:R-:W-:-:S12]  /*01a0*/  @!P4 IMAD.WIDE.U32 R22, R25, 0x8, R22 ;  /* 0x000000081916c825 */ /* 0x010fd800078e0016 */
[----:B------:R-:W-:Y:S02]  /*01b0*/  @!P3 IMAD R21, R15, 0x200, R0 ;  /* 0x000002000f15b824 */ /* 0x000fe400078e0200 */
[----:B------:R-:W-:Y:S02]  /*01c0*/  @!P3 VIADD R0, R0, 0x80 ;  /* 0x000000800000b836 */ /* 0x000fe40000000000 */
[----:B-----5:R-:W-:Y:S02]  /*01d0*/  @!P4 IMAD.WIDE.U32 R24, R25, 0x8, R18 ;  /* 0x000000081918c825 */ /* 0x020fe400078e0012 */
[----:B------:R-:W4:Y:S01]  /*01e0*/  @!P4 LDG.E.64 R18, desc[UR4][R22.64] ;  /* 0x000000041612c981 */ /* 0x000f22000c1e1b00 */
[----:B------:R-:W-:Y:S01]  /*01f0*/  ISETP.GE.AND P1, PT, R0, R17, PT ;  /* 0x000000110000720c */ /* 0x000fe20003f26270 */
[C---:B0-----:R-:W-:Y:S02]  /*0200*/  @!P3 IMAD.WIDE.U32 R26, R21.reuse, 0x8, R10 ;  /* 0x00000008151ab825 */ /* 0x041fe400078e000a */
[----:B------:R-:W5:Y:S02]  /*0210*/  @!P4 LDG.E.64 R24, desc[UR4][R24.64] ;  /* 0x000000041818c981 */ /* 0x000f64000c1e1b00 */
[----:B------:R-:W-:-:S02]  /*0220*/  @!P3 IMAD.WIDE.U32 R10, R21, 0x8, R8 ;  /* 0x00000008150ab825 */ /* 0x000fc400078e0008 */
[----:B------:R-:W5:Y:S04]  /*0230*/  @!P3 LDG.E.64 R8, desc[UR4][R26.64] ;  /* 0x000000041a08b981 */ /* 0x000f68000c1e1b00 */
[----:B------:R-:W5:Y:S02]  /*0240*/  @!P3 LDG.E.64 R10, desc[UR4][R10.64] ;  /* 0x000000040a0ab981 */ /* 0x000f64000c1e1b00 */
[----:B------:R-:W-:-:S04]  /*0250*/  @!P1 IMAD R21, R15, 0x200, R0 ;  /* 0x000002000f159824 */ /* 0x000fc800078e0200 */
[----:B---3--:R-:W-:-:S04]  /*0260*/  @!P1 IMAD.WIDE.U32 R6, R21, 0x8, R6 ;  /* 0x0000000815069825 */ /* 0x008fc800078e0006 */
[----:B-1----:R-:W-:Y:S02]  /*0270*/  @!P1 IMAD.WIDE.U32 R4, R21, 0x8, R4 ;  /* 0x0000000815049825 */ /* 0x002fe400078e0004 */
[----:B------:R-:W3:Y:S04]  /*0280*/  @!P1 LDG.E.64 R6, desc[UR4][R6.64] ;  /* 0x0000000406069981 */ /* 0x000ee8000c1e1b00 */
[----:B------:R-:W3:Y:S01]  /*0290*/  @!P1 LDG.E.64 R4, desc[UR4][R4.64] ;  /* 0x0000000404049981 */ /* 0x000ee2000c1e1b00 */
[----:B------:R-:W-:Y:S01]  /*02a0*/  PLOP3.LUT P2, PT, PT, PT, PT, 0x8, 0x80 ;  /* 0x000000000080781c */ /* 0x000fe20003f4e170 */
[----:B------:R-:W-:Y:S04]  /*02b0*/  BSSY.RECONVERGENT B0, `(.L_x_38300) ;  /* 0x0000032000007945 */ /* 0x000fe80003800200 */
[----:B------:R-:W-:Y:S01]  /*02c0*/  BSSY.RELIABLE B1, `(.L_x_38301) ;  /* 0x0000029000017945 */ /* 0x000fe20003800100 */
[----:B------:R-:W-:-:S02]  /*02d0*/  @!P5 ISETP.NE.U32.AND P6, PT, R12, RZ, PT ;  /* 0x000000ff0c00d20c */ /* 0x000fc40003fc5070 */
[----:B--2---:R-:W-:-:S04]  /*02e0*/  @!P5 ISETP.NE.U32.AND P0, PT, R2, RZ, PT ;  /* 0x000000ff0200d20c */ /* 0x004fc80003f05070 */
[----:B------:R-:W-:-:S04]  /*02f0*/  @!P5 ISETP.NE.AND.EX P0, PT, R3, RZ, PT, P0 ;  /* 0x000000ff0300d20c */ /* 0x000fc80003f05300 */
[----:B------:R-:W-:Y:S02]  /*0300*/  @!P5 ISETP.NE.AND.EX P2, PT, R13, RZ, P0, P6 ;  /* 0x000000ff0d00d20c */ /* 0x000fe40000745360 */
[----:B------:R-:W-:Y:S02]  /*0310*/  PLOP3.LUT P5, PT, PT, PT, PT, 0x8, 0x80 ;  /* 0x000000000080781c */ /* 0x000fe40003fae170 */
[----:B----4-:R-:W-:-:S04]  /*0320*/  @!P4 ISETP.NE.U32.AND P0, PT, R18, RZ, PT ;  /* 0x000000ff1200c20c */ /* 0x010fc80003f05070 */
[----:B------:R-:W-:Y:S02]  /*0330*/  @!P4 ISETP.NE.AND.EX P0, PT, R19, RZ, PT, P0 ;  /* 0x000000ff1300c20c */ /* 0x000fe40003f05300 */
[----:B-----5:R-:W-:-:S04]  /*0340*/  @!P4 ISETP.NE.U32.AND P6, PT, R24, RZ, PT ;  /* 0x000000ff1800c20c */ /* 0x020fc80003fc5070 */
[----:B------:R-:W-:Y:S02]  /*0350*/  @!P4 ISETP.NE.AND.EX P5, PT, R25, RZ, P0, P6 ;  /* 0x000000ff1900c20c */ /* 0x000fe400007a5360 */
[----:B------:R-:W-:Y:S02]  /*0360*/  @!P3 ISETP.NE.U32.AND P0, PT, R8, RZ, PT ;  /* 0x000000ff0800b20c */ /* 0x000fe40003f05070 */
[----:B------:R-:W-:Y:S02]  /*0370*/  @!P3 ISETP.NE.U32.AND P6, PT, R10, RZ, PT ;  /* 0x000000ff0a00b20c */ /* 0x000fe40003fc5070 */
[----:B------:R-:W-:Y:S02]  /*0380*/  @!P3 ISETP.NE.AND.EX P0, PT, R9, RZ, PT, P0 ;  /* 0x000000ff0900b20c */ /* 0x000fe40003f05300 */
[----:B------:R-:W-:Y:S02]  /*0390*/  PLOP3.LUT P4, PT, PT, PT, PT, 0x8, 0x80 ;  /* 0x000000000080781c */ /* 0x000fe40003f8e170 */
[----:B------:R-:W-:-:S02]  /*03a0*/  @!P3 ISETP.NE.AND.EX P4, PT, R11, RZ, P0, P6 ;  /* 0x000000ff0b00b20c */ /* 0x000fc40000785360 */
[----:B---3--:R-:W-:-:S04]  /*03b0*/  @!P1 ISETP.NE.U32.AND P0, PT, R6, RZ, PT ;  /* 0x000000ff0600920c */ /* 0x008fc80003f05070 */
[----:B------:R-:W-:Y:S02]  /*03c0*/  @!P1 ISETP.NE.AND.EX P0, PT, R7, RZ, PT, P0 ;  /* 0x000000ff0700920c */ /* 0x000fe40003f05300 */
[----:B------:R-:W-:Y:S02]  /*03d0*/  @!P1 ISETP.NE.U32.AND P6, PT, R4, RZ, PT ;  /* 0x000000ff0400920c */ /* 0x000fe40003fc5070 */
[----:B------:R-:W-:Y:S02]  /*03e0*/  PLOP3.LUT P3, PT, PT, PT, PT, 0x8, 0x80 ;  /* 0x000000000080781c */ /* 0x000fe40003f6e170 */
[----:B------:R-:W-:Y:S02]  /*03f0*/  @!P1 ISETP.NE.AND.EX P3, PT, R5, RZ, P0, P6 ;  /* 0x000000ff0500920c */ /* 0x000fe40000765360 */
[----:B------:R-:W-:Y:S02]  /*0400*/  ISETP.GE.AND P0, PT, R14, R17, PT ;  /* 0x000000110e00720c */ /* 0x000fe40003f06270 */
[----:B------:R-:W-:-:S02]  /*0410*/  SEL R5, RZ, 0x1, !P2 ;  /* 0x00000001ff057807 */ /* 0x000fc40005000000 */
        /* <DEDUP_REMOVED lines=19> */
.L_x_38302:
[----:B------:R-:W-:Y:S05]  /*0550*/  BSYNC.RELIABLE B1 ;  /* 0x0000000000017941 */ /* 0x000fea0003800100 */
.L_x_38301:
[----:B------:R-:W-:-:S13]  /*0560*/  ISETP.GE.AND P0, PT, R14, R17, PT ;  /* 0x000000110e00720c */ /* 0x000fda0003f06270 */
[----:B------:R-:W1:Y:S01]  /*0570*/  @!P0 LDC.64 R4, c[0x0][0x388] ;  /* 0x0000e200ff048b82 */ /* 0x000e620000000a00 */
[----:B0-----:R-:W-:Y:S02]  /*0580*/  @!P0 IMAD R3, R15, 0x200, R14 ;  /* 0x000002000f038824 */ /* 0x001fe400078e020e */
[----:B------:R-:W-:-:S03]  /*0590*/  @!P0 VIADD R14, R14, 0x80 ;  /* 0x000000800e0e8836 */ /* 0x000fc60000000000 */
[----:B-1----:R-:W-:-:S05]  /*05a0*/  @!P0 IADD3 R2, P1, PT, R3, R4, RZ ;  /* 0x0000000403028210 */ /* 0x002fca0007f3e0ff */
[----:B------:R-:W-:-:S05]  /*05b0*/  @!P0 IMAD.X R3, RZ, RZ, R5, P1 ;  /* 0x000000ffff038224 */ /* 0x000fca00008e0605 */
[----:B------:R1:W-:Y:S03]  /*05c0*/  @!P0 STG.E.U8 desc[UR4][R2.64], R9 ;  /* 0x0000000902008986 */ /* 0x0003e6000c101104 */
.L_x_38303:
[----:B------:R-:W-:Y:S05]  /*05d0*/  BSYNC.RECONVERGENT B0 ;  /* 0x0000000000007941 */ /* 0x000fea0003800200 */
.L_x_38300:
        /* <DEDUP_REMOVED lines=9> */
.L_x_38304:
        /* <DEDUP_REMOVED lines=9> */
.L_x_43062:


//--------------------- .text._ZN2at6native29vectorized_elementwise_kernelILi2ENS0_13BinaryFunctorIllbZZZNS0_23logical_and_kernel_cudaERNS_14TensorIteratorEENKUlvE0_clEvENKUlvE2_clEvEUlllE_EESt5arrayIPcLm3EEEEviT0_T1_ --------------------------
	.section	.text._ZN2at6native29vectorized_elementwise_kernelILi2ENS0_13BinaryFunctorIllbZZZNS0_23logical_and_kernel_cudaERNS_14TensorIteratorEENKUlvE0_clEvENKUlvE2_clEvEUlllE_EESt5arrayIPcLm3EEEEviT0_T1_,"ax",@progbits
	.align	128
        .global         _ZN2at6native29vectorized_elementwise_kernelILi2ENS0_13BinaryFunctorIllbZZZNS0_23logical_and_kernel_cudaERNS_14TensorIteratorEENKUlvE0_clEvENKUlvE2_clEvEUlllE_EESt5arrayIPcLm3EEEEviT0_T1_
        .type           _ZN2at6native29vectorized_elementwise_kernelILi2ENS0_13BinaryFunctorIllbZZZNS0_23logical_and_kernel_cudaERNS_14TensorIteratorEENKUlvE0_clEvENKUlvE2_clEvEUlllE_EESt5arrayIPcLm3EEEEviT0_T1_,@function
        .size           _ZN2at6native29vectorized_elementwise_kernelILi2ENS0_13BinaryFunctorIllbZZZNS0_23logical_and_kernel_cudaERNS_14TensorIteratorEENKUlvE0_clEvENKUlvE2_clEvEUlllE_EESt5arrayIPcLm3EEEEviT0_T1_,(.L_x_43063 - _ZN2at6native29vectorized_elementwise_kernelILi2ENS0_13BinaryFunctorIllbZZZNS0_23logical_and_kernel_cudaERNS_14TensorIteratorEENKUlvE0_clEvENKUlvE2_clEvEUlllE_EESt5arrayIPcLm3EEEEviT0_T1_)
        .other          _ZN2at6native29vectorized_elementwise_kernelILi2ENS0_13BinaryFunctorIllbZZZNS0_23logical_and_kernel_cudaERNS_14TensorIteratorEENKUlvE0_clEvENKUlvE2_clEvEUlllE_EESt5arrayIPcLm3EEEEviT0_T1_,@"STO_CUDA_ENTRY STV_DEFAULT"
_ZN2at6native29vectorized_elementwise_kernelILi2ENS0_13BinaryFunctorIllbZZZNS0_23logical_and_kernel_cudaERNS_14TensorIteratorEENKUlvE0_clEvENKUlvE2_clEvEUlllE_EESt5arrayIPcLm3EEEEviT0_T1_:
.text._ZN2at6native29vectorized_elementwise_kernelILi2ENS0_13BinaryFunctorIllbZZZNS0_23logical_and_kernel_cudaERNS_14TensorIteratorEENKUlvE0_clEvENKUlvE2_clEvEUlllE_EESt5arrayIPcLm3EEEEviT0_T1_:
        /* <DEDUP_REMOVED lines=27> */
[----:B------:R-:W-:-:S05]  /*01b0*/  @!P3 VIADD R15, R15, 0x80 ;  /* 0x000000800f0fb836 */ /* 0x000fca0000000000 */
[----:B------:R-:W-:Y:S01]  /*01c0*/  ISETP.GE.U32.AND P2, PT, R15, R14, PT ;  /* 0x0000000e0f00720c */ /* 0x000fe20003f46070 */
[----:B---3--:R-:W-:-:S04]  /*01d0*/  @!P3 IMAD.WIDE.U32 R22, R25, 0x8, R22 ;  /* 0x000000081916b825 */ /* 0x008fc800078e0016 */
[----:B----4-:R-:W-:Y:S02]  /*01e0*/  @!P3 IMAD.WIDE.U32 R18, R25, 0x8, R18 ;  /* 0x000000081912b825 */ /* 0x010fe400078e0012 */
[----:B------:R-:W3:Y:S04]  /*01f0*/  @!P3 LDG.E.64 R22, desc[UR4][R22.64] ;  /* 0x000000041616b981 */ /* 0x000ee8000c1e1b00 */
[----:B------:R-:W4:Y:S02]  /*0200*/  @!P3 LDG.E.64 R18, desc[UR4][R18.64] ;  /* 0x000000041212b981 */ /* 0x000f24000c1e1b00 */
[----:B------:R-:W-:Y:S02]  /*0210*/  @!P2 IMAD.IADD R21, R0, 0x1, R15 ;  /* 0x000000010015a824 */ /* 0x000fe400078e020f */
[----:B------:R-:W-:-:S05]  /*0220*/  @!P2 VIADD R15, R15, 0x80 ;  /* 0x000000800f0fa836 */ /* 0x000fca0000000000 */
[----:B------:R-:W-:Y:S01]  /*0230*/  ISETP.GE.U32.AND P1, PT, R15, R14, PT ;  /* 0x0000000e0f00720c */ /* 0x000fe20003f26070 */
[----:B0-----:R-:W-:-:S04]  /*0240*/  @!P2 IMAD.WIDE.U32 R10, R21, 0x8, R10 ;  /* 0x00000008150aa825 */ /* 0x001fc800078e000a */
[----:B-----5:R-:W-:Y:S02]  /*0250*/  @!P2 IMAD.WIDE.U32 R2, R21, 0x8, R2 ;  /* 0x000000081502a825 */ /* 0x020fe400078e0002 */
[----:B------:R-:W5:Y:S04]  /*0260*/  @!P2 LDG.E.64 R10, desc[UR4][R10.64] ;  /* 0x000000040a0aa981 */ /* 0x000f68000c1e1b00 */
[----:B------:R-:W5:Y:S02]  /*0270*/  @!P2 LDG.E.64 R2, desc[UR4][R2.64] ;  /* 0x000000040202a981 */ /* 0x000f64000c1e1b00 */
[----:B------:R-:W-:-:S04]  /*0280*/  @!P1 IMAD.IADD R25, R0, 0x1, R15 ;  /* 0x0000000100199824 */ /* 0x000fc800078e020f */
[----:B-1----:R-:W-:-:S04]  /*0290*/  @!P1 IMAD.WIDE.U32 R20, R25, 0x8, R6 ;  /* 0x0000000819149825 */ /* 0x002fc800078e0006 */
[----:B------:R-:W-:Y:S02]  /*02a0*/  @!P1 IMAD.WIDE.U32 R6, R25, 0x8, R8 ;  /* 0x0000000819069825 */ /* 0x000fe400078e0008 */
[----:B------:R-:W5:Y:S04]  /*02b0*/  @!P1 LDG.E.64 R20, desc[UR4][R20.64] ;  /* 0x0000000414149981 */ /* 0x000f68000c1e1b00 */
[----:B------:R-:W5:Y:S01]  /*02c0*/  @!P1 LDG.E.64 R6, desc[UR4][R6.64] ;  /* 0x0000000406069981 */ /* 0x000f62000c1e1b00 */
[----:B------:R-:W-:Y:S01]  /*02d0*/  PLOP3.LUT P6, PT, PT, PT, PT, 0x8, 0x80 ;  /* 0x000000000080781c */ /* 0x000fe20003fce170 */
[----:B------:R-:W-:Y:S01]  /*02e0*/  @!P1 VIADD R15, R15, 0x80 ;  /* 0x000000800f0f9836 */ /* 0x000fe20000000000 */
[----:B--2---:R-:W-:-:S04]  /*02f0*/  @!P4 ISETP.NE.U32.AND P0, PT, R4, RZ, PT ;  /* 0x000000ff0400c20c */ /* 0x004fc80003f05070 */
[----:B------:R-:W-:Y:S02]  /*0300*/  @!P4 ISETP.NE.AND.EX P0, PT, R5, RZ, PT, P0 ;  /* 0x000000ff0500c20c */ /* 0x000fe40003f05300 */
[----:B------:R-:W-:Y:S01]  /*0310*/  @!P4 ISETP.NE.U32.AND P5, PT, R12, RZ, PT ;  /* 0x000000ff0c00c20c */ /* 0x000fe20003fa5070 */
[----:B------:R-:W0:Y:S03]  /*0320*/  LDC.64 R4, c[0x0][0x398] ;  /* 0x0000e600ff047b82 */ /* 0x000e260000000a00 */
[----:B------:R-:W-:-:S04]  /*0330*/  @!P4 ISETP.NE.AND.EX P6, PT, R13, RZ, P0, P5 ;  /* 0x000000ff0d00c20c */ /* 0x000fc800007c5350 */
[----:B------:R-:W-:Y:S02]  /*0340*/  P2R R12, PR, RZ, 0x40 ;  /* 0x00000040ff0c7803 */ /* 0x000fe40000000000 */
[----:B---3--:R-:W-:-:S04]  /*0350*/  @!P3 ISETP.NE.U32.AND P0, PT, R22, RZ, PT ;  /* 0x000000ff1600b20c */ /* 0x008fc80003f05070 */
[----:B------:R-:W-:Y:S02]  /*0360*/  @!P3 ISETP.NE.AND.EX P0, PT, R23, RZ, PT, P0 ;  /* 0x000000ff1700b20c */ /* 0x000fe40003f05300 */
[----:B----4-:R-:W-:Y:S02]  /*0370*/  @!P3 ISETP.NE.U32.AND P4, PT, R18, RZ, PT ;  /* 0x000000ff1200b20c */ /* 0x010fe40003f85070 */
[----:B------:R-:W-:Y:S02]  /*0380*/  PLOP3.LUT P6, PT, PT, PT, PT, 0x8, 0x80 ;  /* 0x000000000080781c */ /* 0x000fe40003fce170 */
[----:B------:R-:W-:Y:S02]  /*0390*/  @!P3 ISETP.NE.AND.EX P6, PT, R19, RZ, P0, P4 ;  /* 0x000000ff1300b20c */ /* 0x000fe400007c5340 */
[----:B------:R-:W-:Y:S02]  /*03a0*/  PLOP3.LUT P5, PT, PT, PT, PT, 0x8, 0x80 ;  /* 0x000000000080781c */ /* 0x000fe40003fae170 */
[----:B-----5:R-:W-:-:S04]  /*03b0*/  @!P2 ISETP.NE.U32.AND P0, PT, R10, RZ, PT ;  /* 0x000000ff0a00a20c */ /* 0x020fc80003f05070 */
[----:B------:R-:W-:Y:S02]  /*03c0*/  @!P2 ISETP.NE.AND.EX P0, PT, R11, RZ, PT, P0 ;  /* 0x000000ff0b00a20c */ /* 0x000fe40003f05300 */
[----:B------:R-:W-:-:S04]  /*03d0*/  @!P2 ISETP.NE.U32.AND P3, PT, R2, RZ, PT ;  /* 0x000000ff0200a20c */ /* 0x000fc80003f65070 */
[----:B------:R-:W-:Y:S02]  /*03e0*/  @!P2 ISETP.NE.AND.EX P5, PT, R3, RZ, P0, P3 ;  /* 0x000000ff0300a20c */ /* 0x000fe400007a5330 */
[----:B------:R-:W1:Y:S01]  /*03f0*/  LDC.64 R2, c[0x0][0x390] ;  /* 0x0000e400ff027b82 */ /* 0x000e620000000a00 */
[----:B------:R-:W-:-:S04]  /*0400*/  @!P1 ISETP.NE.U32.AND P0, PT, R20, RZ, PT ;  /* 0x000000ff1400920c */ /* 0x000fc80003f05070 */
[----:B------:R-:W-:Y:S02]  /*0410*/  @!P1 ISETP.NE.AND.EX P0, PT, R21, RZ, PT, P0 ;  /* 0x000000ff1500920c */ /* 0x000fe40003f05300 */
[----:B------:R-:W-:Y:S02]  /*0420*/  @!P1 ISETP.NE.U32.AND P2, PT, R6, RZ, PT ;  /* 0x000000ff0600920c */ /* 0x000fe40003f45070 */
[----:B------:R-:W-:Y:S02]  /*0430*/  PLOP3.LUT P3, PT, PT, PT, PT, 0x8, 0x80 ;  /* 0x000000000080781c */ /* 0x000fe40003f6e170 */
[----:B------:R-:W-:Y:S02]  /*0440*/  @!P1 ISETP.NE.AND.EX P3, PT, R7, RZ, P0, P2 ;  /* 0x000000ff0700920c */ /* 0x000fe40000765320 */
[----:B------:R-:W-:-:S13]  /*0450*/  ISETP.GE.U32.AND P1, PT, R15, R14, PT ;  /* 0x0000000e0f00720c */ /* 0x000fda0003f26070 */
[----:B------:R-:W-:-:S04]  /*0460*/  @!P1 IMAD.IADD R11, R0, 0x1, R15 ;  /* 0x00000001000b9824 */ /* 0x000fc800078e020f */
[----:B0-----:R-:W-:-:S04]  /*0470*/  @!P1 IMAD.WIDE.U32 R4, R11, 0x8, R4 ;  /* 0x000000080b049825 */ /* 0x001fc800078e0004 */
[----:B-1----:R-:W-:Y:S02]  /*0480*/  @!P1 IMAD.WIDE.U32 R2, R11, 0x8, R2 ;  /* 0x000000080b029825 */ /* 0x002fe400078e0002 */
[----:B------:R-:W2:Y:S01]  /*0490*/  @!P1 LDG.E.64 R4, desc[UR4][R4.64] ;  /* 0x0000000404049981 */ /* 0x000ea2000c1e1b00 */
[----:B------:R-:W-:Y:S01]  /*04a0*/  P2R R6, PR, RZ, 0x8 ;  /* 0x00000008ff067803 */ /* 0x000fe20000000000 */
[----:B------:R-:W-:Y:S01]  /*04b0*/  @!P1 VIADD R15, R15, 0x80 ;  /* 0x000000800f0f9836 */ /* 0x000fe20000000000 */
[----:B------:R-:W0:Y:S01]  /*04c0*/  LDC.64 R10, c[0x0][0x390] ;  /* 0x0000e400ff0a7b82 */ /* 0x000e220000000a00 */
[----:B------:R-:W3:Y:S01]  /*04d0*/  @!P1 LDG.E.64 R2, desc[UR4][R2.64] ;  /* 0x0000000402029981 */ /* 0x000ee2000c1e1b00 */
[----:B------:R-:W-:-:S06]  /*04e0*/  ISETP.NE.AND P3, PT, R12, RZ, PT ;  /* 0x000000ff0c00720c */ /* 0x000fcc0003f65270 */
[----:B------:R-:W1:Y:S01]  /*04f0*/  LDC.64 R12, c[0x0][0x398] ;  /* 0x0000e600ff0c7b82 */ /* 0x000e620000000a00 */
[----:B------:R-:W-:Y:S02]  /*0500*/  PLOP3.LUT P2, PT, PT, PT, PT, 0x8, 0x80 ;  /* 0x000000000080781c */ /* 0x000fe40003f4e170 */
[----:B--2---:R-:W-:-:S04]  /*0510*/  @!P1 ISETP.NE.U32.AND P0, PT, R4, RZ, PT ;  /* 0x000000ff0400920c */ /* 0x004fc80003f05070 */
[----:B------:R-:W-:Y:S02]  /*0520*/  @!P1 ISETP.NE.AND.EX P0, PT, R5, RZ, PT, P0 ;  /* 0x000000ff0500920c */ /* 0x000fe40003f05300 */
[----:B---3--:R-:W-:-:S04]  /*0530*/  @!P1 ISETP.NE.U32.AND P4, PT, R2, RZ, PT ;  /* 0x000000ff0200920c */ /* 0x008fc80003f85070 */
[----:B------:R-:W-:Y:S02]  /*0540*/  @!P1 ISETP.NE.AND.EX P2, PT, R3, RZ, P0, P4 ;  /* 0x000000ff0300920c */ /* 0x000fe40000745340 */
[----:B------:R-:W-:Y:S01]  /*0550*/  ISETP.GE.U32.AND P0, PT, R15, R14, PT ;  /* 0x0000000e0f00720c */ /* 0x000fe20003f06070 */
[----:B------:R-:W2:-:S12]  /*0560*/  LDC.64 R2, c[0x0][0x390] ;  /* 0x0000e400ff027b82 */ /* 0x000e980000000a00 */
[----:B------:R-:W-:-:S04]  /*0570*/  @!P0 IMAD.IADD R5, R0, 0x1, R15 ;  /* 0x0000000100058824 */ /* 0x000fc800078e020f */
[----:B-1----:R-:W-:-:S04]  /*0580*/  @!P0 IMAD.WIDE.U32 R12, R5, 0x8, R12 ;  /* 0x00000008050c8825 */ /* 0x002fc800078e000c */
[----:B0-----:R-:W-:Y:S02]  /*0590*/  @!P0 IMAD.WIDE.U32 R10, R5, 0x8, R10 ;  /* 0x00000008050a8825 */ /* 0x001fe400078e000a */
[----:B------:R-:W3:Y:S01]  /*05a0*/  @!P0 LDG.E.64 R12, desc[UR4][R12.64] ;  /* 0x000000040c0c8981 */ /* 0x000ee2000c1e1b00 */
[----:B------:R-:W0:Y:S03]  /*05b0*/  LDC.64 R4, c[0x0][0x398] ;  /* 0x0000e600ff047b82 */ /* 0x000e260000000a00 */
[----:B------:R-:W4:Y:S01]  /*05c0*/  @!P0 LDG.E.64 R10, desc[UR4][R10.64] ;  /* 0x000000040a0a8981 */ /* 0x000f22000c1e1b00 */
[----:B------:R-:W-:Y:S01]  /*05d0*/  P2R R9, PR, RZ, 0x20 ;  /* 0x00000020ff097803 */ /* 0x000fe20000000000 */
[----:B------:R-:W-:Y:S01]  /*05e0*/  @!P0 VIADD R15, R15, 0x80 ;  /* 0x000000800f0f8836 */ /* 0x000fe20000000000 */
[----:B------:R-:W-:Y:S02]  /*05f0*/  PLOP3.LUT P1, PT, PT, PT, PT, 0x8, 0x80 ;  /* 0x000000000080781c */ /* 0x000fe40003f2e170 */
[----:B---3--:R-:W-:-:S04]  /*0600*/  @!P0 ISETP.NE.U32.AND P4, PT, R12, RZ, PT ;  /* 0x000000ff0c00820c */ /* 0x008fc80003f85070 */
[----:B------:R-:W-:Y:S02]  /*0610*/  @!P0 ISETP.NE.AND.EX P4, PT, R13, RZ, PT, P4 ;  /* 0x000000ff0d00820c */ /* 0x000fe40003f85340 */
[----:B----4-:R-:W-:-:S04]  /*0620*/  @!P0 ISETP.NE.U32.AND P5, PT, R10, RZ, PT ;  /* 0x000000ff0a00820c */ /* 0x010fc80003fa5070 */
[----:B------:R-:W-:Y:S02]  /*0630*/  @!P0 ISETP.NE.AND.EX P1, PT, R11, RZ, P4, P5 ;  /* 0x000000ff0b00820c */ /* 0x000fe40002725350 */
[----:B------:R-:W-:Y:S01]  /*0640*/  ISETP.GE.U32.AND P4, PT, R15, R14, PT ;  /* 0x0000000e0f00720c */ /* 0x000fe20003f86070 */
[----:B------:R-:W1:-:S12]  /*0650*/  LDC.64 R10, c[0x0][0x390] ;  /* 0x0000e400ff0a7b82 */ /* 0x000e580000000a00 */
[----:B------:R-:W-:-:S04]  /*0660*/  @!P4 IMAD.IADD R13, R0, 0x1, R15 ;  /* 0x00000001000dc824 */ /* 0x000fc800078e020f */
[----:B0-----:R-:W-:-:S04]  /*0670*/  @!P4 IMAD.WIDE.U32 R4, R13, 0x8, R4 ;  /* 0x000000080d04c825 */ /* 0x001fc800078e0004 */
[----:B--2---:R-:W-:Y:S02]  /*0680*/  @!P4 IMAD.WIDE.U32 R2, R13, 0x8, R2 ;  /* 0x000000080d02c825 */ /* 0x004fe400078e0002 */
[----:B------:R-:W2:Y:S01]  /*0690*/  @!P4 LDG.E.64 R4, desc[UR4][R4.64] ;  /* 0x000000040404c981 */ /* 0x000ea2000c1e1b00 */
[----:B------:R-:W0:Y:S03]  /*06a0*/  LDC.64 R12, c[0x0][0x398] ;  /* 0x0000e600ff0c7b82 */ /* 0x000e260000000a00 */
[----:B------:R-:W3:Y:S01]  /*06b0*/  @!P4 LDG.E.64 R2, desc[UR4][R2.64] ;  /* 0x000000040202c981 */ /* 0x000ee2000c1e1b00 */
[----:B------:R-:W-:Y:S01]  /*06c0*/  P2R R8, PR, RZ, 0x40 ;  /* 0x00000040ff087803 */ /* 0x000fe20000000000 */
[----:B------:R-:W-:Y:S01]  /*06d0*/  @!P4 VIADD R15, R15, 0x80 ;  /* 0x000000800f0fc836 */ /* 0x000fe20000000000 */
[----:B------:R-:W-:Y:S02]  /*06e0*/  PLOP3.LUT P0, PT, PT, PT, PT, 0x8, 0x80 ;  /* 0x000000000080781c */ /* 0x000fe40003f0e170 */
[----:B--2---:R-:W-:-:S04]  /*06f0*/  @!P4 ISETP.NE.U32.AND P5, PT, R4, RZ, PT ;  /* 0x000000ff0400c20c */ /* 0x004fc80003fa5070 */
[----:B------:R-:W-:Y:S02]  /*0700*/  @!P4 ISETP.NE.AND.EX P5, PT, R5, RZ, PT, P5 ;  /* 0x000000ff0500c20c */ /* 0x000fe40003fa5350 */
[----:B---3--:R-:W-:-:S04]  /*0710*/  @!P4 ISETP.NE.U32.AND P6, PT, R2, RZ, PT ;  /* 0x000000ff0200c20c */ /* 0x008fc80003fc5070 */
[----:B------:R-:W-:Y:S02]  /*0720*/  @!P4 ISETP.NE.AND.EX P0, PT, R3, RZ, P5, P6 ;  /* 0x000000ff0300c20c */ /* 0x000fe40002f05360 */
[----:B------:R-:W-:-:S13]  /*0730*/  ISETP.GE.U32.AND P4, PT, R15, R14, PT ;  /* 0x0000000e0f00720c */ /* 0x000fda0003f86070 */
[----:B------:R-:W-:-:S04]  /*0740*/  @!P4 IMAD.IADD R15, R0, 0x1, R15 ;  /* 0x00000001000fc824 */ /* 0x000fc800078e020f */
[----:B0-----:R-:W-:-:S04]  /*0750*/  @!P4 IMAD.WIDE.U32 R4, R15, 0x8, R12 ;  /* 0x000000080f04c825 */ /* 0x001fc800078e000c */
[----:B-1----:R-:W-:Y:S02]  /*0760*/  @!P4 IMAD.WIDE.U32 R2, R15, 0x8, R10 ;  /* 0x000000080f02c825 */ /* 0x002fe400078e000a */
[----:B------:R-:W2:Y:S04]  /*0770*/  @!P4 LDG.E.64 R4, desc[UR4][R4.64] ;  /* 0x000000040404c981 */ /* 0x000ea8000c1e1b00 */
[----:B------:R-:W3:Y:S01]  /*0780*/  @!P4 LDG.E.64 R2, desc[UR4][R2.64] ;  /* 0x000000040202c981 */ /* 0x000ee2000c1e1b00 */
[----:B------:R-:W-:Y:S02]  /*0790*/  P2R R7, PR, RZ, 0x8 ;  /* 0x00000008ff077803 */ /* 0x000fe40000000000 */
[----:B------:R-:W-:Y:S01]  /*07a0*/  PLOP3.LUT P6, PT, PT, PT, PT, 0x8, 0x80 ;  /* 0x000000000080781c */ /* 0x000fe20003fce170 */
[----:B------:R-:W-:Y:S04]  /*07b0*/  BSSY.RECONVERGENT B0, `(.L_x_38306) ;  /* 0x000004b000007945 */ /* 0x000fe80003800200 */
[----:B------:R-:W-:Y:S01]  /*07c0*/  BSSY.RELIABLE B1, `(.L_x_38307) ;  /* 0x0000042000017945 */ /* 0x000fe20003800100 */
[----:B------:R-:W-:-:S02]  /*07d0*/  SEL R15, RZ, 0x1, !P2 ;  /* 0x00000001ff0f7807 */ /* 0x000fc40005000000 */
[----:B--2---:R-:W-:-:S04]  /*07e0*/  @!P4 ISETP.NE.U32.AND P5, PT, R4, RZ, PT ;  /* 0x000000ff0400c20c */ /* 0x004fc80003fa5070 */
[----:B------:R-:W-:Y:S02]  /*07f0*/  @!P4 ISETP.NE.AND.EX P3, PT, R5, RZ, PT, P5 ;  /* 0x000000ff0500c20c */ /* 0x000fe40003f65350 */
[----:B---3--:R-:W-:-:S04]  /*0800*/  @!P4 ISETP.NE.U32.AND P5, PT, R2, RZ, PT ;  /* 0x000000ff0200c20c */ /* 0x008fc80003fa5070 */
[----:B------:R-:W-:Y:S02]  /*0810*/  @!P4 ISETP.NE.AND.EX P6, PT, R3, RZ, P3, P5 ;  /* 0x000000ff0300c20c */ /* 0x000fe40001fc5350 */
        /* <DEDUP_REMOVED lines=27> */
.L_x_38308:
        /* <DEDUP_REMOVED lines=8> */
.L_x_38309:
        /* <DEDUP_REMOVED lines=8> */
.L_x_38310:
        /* <DEDUP_REMOVED lines=8> */
.L_x_38311:
        /* <DEDUP_REMOVED lines=9> */
.L_x_38312:
[----:B------:R-:W-:Y:S05]  /*0be0*/  BSYNC.RELIABLE B1 ;  /* 0x0000000000017941 */ /* 0x000fea0003800100 */
.L_x_38307:
[----:B------:R-:W-:-:S13]  /*0bf0*/  ISETP.GE.U32.AND P0, PT, R17, R14, PT ;  /* 0x0000000e1100720c */ /* 0x000fda0003f06070 */
[----:B012---:R-:W0:Y:S01]  /*0c00*/  @!P0 LDC.64 R6, c[0x0][0x388] ;  /* 0x0000e200ff068b82 */ /* 0x007e220000000a00 */
[----:B------:R-:W-:Y:S02]  /*0c10*/  @!P0 IMAD.IADD R5, R0, 0x1, R17 ;  /* 0x0000000100058824 */ /* 0x000fe400078e0211 */
[----:B------:R-:W-:-:S03]  /*0c20*/  @!P0 VIADD R17, R17, 0x80 ;  /* 0x0000008011118836 */ /* 0x000fc60000000000 */
[----:B0-----:R-:W-:-:S05]  /*0c30*/  @!P0 IADD3 R4, P1, PT, R5, R6, RZ ;  /* 0x0000000605048210 */ /* 0x001fca0007f3e0ff */
[----:B------:R-:W-:-:S05]  /*0c40*/  @!P0 IMAD.X R5, RZ, RZ, R7, P1 ;  /* 0x000000ffff058224 */ /* 0x000fca00008e0607 */
[----:B------:R3:W-:Y:S03]  /*0c50*/  @!P0 STG.E.U8 desc[UR4][R4.64], R3 ;  /* 0x0000000304008986 */ /* 0x0007e6000c101104 */
.L_x_38313:
[----:B------:R-:W-:Y:S05]  /*0c60*/  BSYNC.RECONVERGENT B0 ;  /* 0x0000000000007941 */ /* 0x000fea0003800200 */
.L_x_38306:
        /* <DEDUP_REMOVED lines=9> */
.L_x_38305:
        /* <DEDUP_REMOVED lines=20> */
[----:B------:R-:W-:Y:S02]  /*0e40*/  ISETP.NE.AND.EX P2, PT, R27, RZ, P2, P0 ;  /* 0x000000ff1b00720c */ /* 0x000fe40001745300 */
[----:B------:R-:W-:-:S04]  /*0e50*/  ISETP.NE.U32.AND P0, PT, R24, RZ, PT ;  /* 0x000000ff1800720c */ /* 0x000fc80003f05070 */
[----:B------:R-:W-:Y:S02]  /*0e60*/  ISETP.NE.AND.EX P1, PT, R25, RZ, P1, P0 ;  /* 0x000000ff1900720c */ /* 0x000fe40000f25300 */
        /* <DEDUP_REMOVED lines=8> */
[----:B------:R-:W-:Y:S01]  /*0ef0*/  ISETP.NE.AND.EX P0, PT, R5, RZ, P0, P6 ;  /* 0x000000ff0500720c */ /* 0x000fe20000705360 */
[----:B------:R-:W1:Y:S01]  /*0f00*/  S2R R21, SR_TID.X ;  /* 0x0000000000157919 */ /* 0x000e620000002100 */
[----:B------:R-:W-:Y:S02]  /*0f10*/  ISETP.NE.AND.EX P3, PT, R7, RZ, P3, P5 ;  /* 0x000000ff0700720c */ /* 0x000fe40001f65350 */
[----:B------:R-:W-:Y:S02]  /*0f20*/  ISETP.NE.AND.EX P4, PT, R17, RZ, PT, P4 ;  /* 0x000000ff1100720c */ /* 0x000fe40003f85340 */
[----:B------:R-:W-:-:S02]  /*0f30*/  ISETP.NE.U32.AND P6, PT, R12, RZ, PT ;  /* 0x000000ff0c00720c */ /* 0x000fc40003fc5070 */
[----:B------:R-:W-:Y:S02]  /*0f40*/  ISETP.NE.U32.AND P5, PT, R18, RZ, PT ;  /* 0x000000ff1200720c */ /* 0x000fe40003fa5070 */
[----:B------:R-:W-:Y:S02]  /*0f50*/  ISETP.NE.AND.EX P4, PT, R13, RZ, P4, P6 ;  /* 0x000000ff0d00720c */ /* 0x000fe40002785360 */
[----:B------:R-:W-:Y:S02]  /*0f60*/  ISETP.NE.AND.EX P5, PT, R19, RZ, PT, P5 ;  /* 0x000000ff1300720c */ /* 0x000fe40003fa5350 */
[----:B------:R-:W-:Y:S02]  /*0f70*/  ISETP.NE.U32.AND P6, PT, R14, RZ, PT ;  /* 0x000000ff0e00720c */ /* 0x000fe40003fc5070 */
[----:B------:R-:W-:Y:S02]  /*0f80*/  SEL R5, RZ, 0x1, !P2 ;  /* 0x00000001ff057807 */ /* 0x000fe40005000000 */
[----:B------:R-:W-:-:S02]  /*0f90*/  ISETP.NE.AND.EX P5, PT, R15, RZ, P5, P6 ;  /* 0x000000ff0f00720c */ /* 0x000fc40002fa5360 */
        /* <DEDUP_REMOVED lines=16> */
[----:B------:R-:W-:Y:S02]  /*10a0*/  ISETP.NE.AND.EX P2, PT, R25, RZ, P2, P6 ;  /* 0x000000ff1900720c */ /* 0x000fe40001745360 */
[----:B------:R-:W-:-:S04]  /*10b0*/  ISETP.NE.U32.AND P6, PT, R26, RZ, PT ;  /* 0x000000ff1a00720c */ /* 0x000fc80003fc5070 */
[----:B------:R-:W-:Y:S02]  /*10c0*/  ISETP.NE.AND.EX P1, PT, R27, RZ, P1, P6 ;  /* 0x000000ff1b00720c */ /* 0x000fe40000f25360 */
        /* <DEDUP_REMOVED lines=8> */
.L_x_38314:
        /* <DEDUP_REMOVED lines=11> */
.L_x_43063:


//--------------------- .text._ZN2at6native29vectorized_elementwise_kernelILi4ENS0_13BinaryFunctorIllbZZZNS0_23logical_and_kernel_cudaERNS_14TensorIteratorEENKUlvE0_clEvENKUlvE2_clEvEUlllE_EESt5arrayIPcLm3EEEEviT0_T1_ --------------------------
	.section	.text._ZN2at6native29vectorized_elementwise_kernelILi4ENS0_13BinaryFunctorIllbZZZNS0_23logical_and_kernel_cudaERNS_14TensorIteratorEENKUlvE0_clEvENKUlvE2_clEvEUlllE_EESt5arrayIPcLm3EEEEviT0_T1_,"ax",@progbits
	.align	128
        .global         _ZN2at6native29vectorized_elementwise_kernelILi4ENS0_13BinaryFunctorIllbZZZNS0_23logical_and_kernel_cudaERNS_14TensorIteratorEENKUlvE0_clEvENKUlvE2_clEvEUlllE_EESt5arrayIPcLm3EEEEviT0_T1_
        .type           _ZN2at6native29vectorized_elementwise_kernelILi4ENS0_13BinaryFunctorIllbZZZNS0_23logical_and_kernel_cudaERNS_14TensorIteratorEENKUlvE0_clEvENKUlvE2_clEvEUlllE_EESt5arrayIPcLm3EEEEviT0_T1_,@function
        .size           _ZN2at6native29vectorized_elementwise_kernelILi4ENS0_13BinaryFunctorIllbZZZNS0_23logical_and_kernel_cudaERNS_14TensorIteratorEENKUlvE0_clEvENKUlvE2_clEvEUlllE_EESt5arrayIPcLm3EEEEviT0_T1_,(.L_x_43064 - _ZN2at6native29vectorized_elementwise_kernelILi4ENS0_13BinaryFunctorIllbZZZNS0_23logical_and_kernel_cudaERNS_14TensorIteratorEENKUlvE0_clEvENKUlvE2_clEvEUlllE_EESt5arrayIPcLm3EEEEviT0_T1_)
        .other          _ZN2at6native29vectorized_elementwise_kernelILi4ENS0_13BinaryFunctorIllbZZZNS0_23logical_and_kernel_cudaERNS_14TensorIteratorEENKUlvE0_clEvENKUlvE2_clEvEUlllE_EESt5arrayIPcLm3EEEEviT0_T1_,@"STO_CUDA_ENTRY STV_DEFAULT"
_ZN2at6native29vectorized_elementwise_kernelILi4ENS0_13BinaryFunctorIllbZZZNS0_23logical_and_kernel_cudaERNS_14TensorIteratorEENKUlvE0_clEvENKUlvE2_clEvEUlllE_EESt5arrayIPcLm3EEEEviT0_T1_:
.text._ZN2at6native29vectorized_elementwise_kernelILi4ENS0_13BinaryFunctorIllbZZZNS0_23logical_and_kernel_cudaERNS_14TensorIteratorEENKUlvE0_clEvENKUlvE2_clEvEUlllE_EESt5arrayIPcLm3EEEEviT0_T1_:
        /* <DEDUP_REMOVED lines=157> */
.L_x_38318:
        /* <DEDUP_REMOVED lines=8> */
.L_x_38319:
        /* <DEDUP_REMOVED lines=8> */
.L_x_38320:
        /* <DEDUP_REMOVED lines=8> */
.L_x_38321:
        /* <DEDUP_REMOVED lines=9> */
.L_x_38322:
[----:B------:R-:W-:Y:S05]  /*0be0*/  BSYNC.RELIABLE B1 ;  /* 0x0000000000017941 */ /* 0x000fea0003800100 */
.L_x_38317:
[----:B------:R-:W-:-:S13]  /*0bf0*/  ISETP.GE.U32.AND P0, PT, R17, R14, PT ;  /* 0x0000000e1100720c */ /* 0x000fda0003f06070 */
[----:B012---:R-:W0:Y:S01]  /*0c00*/  @!P0 LDC.64 R6, c[0x0][0x388] ;  /* 0x0000e200ff068b82 */ /* 0x007e220000000a00 */
[----:B------:R-:W-:Y:S02]  /*0c10*/  @!P0 IMAD.IADD R5, R0, 0x1, R17 ;  /* 0x0000000100058824 */ /* 0x000fe400078e0211 */
[----:B------:R-:W-:-:S03]  /*0c20*/  @!P0 VIADD R17, R17, 0x80 ;  /* 0x0000008011118836 */ /* 0x000fc60000000000 */
[----:B0-----:R-:W-:-:S05]  /*0c30*/  @!P0 IADD3 R4, P1, PT, R5, R6, RZ ;  /* 0x0000000605048210 */ /* 0x001fca0007f3e0ff */
[----:B------:R-:W-:-:S05]  /*0c40*/  @!P0 IMAD.X R5, RZ, RZ, R7, P1 ;  /* 0x000000ffff058224 */ /* 0x000fca00008e0607 */
[----:B------:R3:W-:Y:S03]  /*0c50*/  @!P0 STG.E.U8 desc[UR4][R4.64], R3 ;  /* 0x0000000304008986 */ /* 0x0007e6000c101104 */
.L_x_38323:
[----:B------:R-:W-:Y:S05]  /*0c60*/  BSYNC.RECONVERGENT B0 ;  /* 0x0000000000007941 */ /* 0x000fea0003800200 */
.L_x_38316:
        /* <DEDUP_REMOVED lines=9> */
.L_x_38315:
        /* <DEDUP_REMOVED lines=23> */
[----:B------:R-:W-:Y:S02]  /*0e70*/  ISETP.NE.AND.EX P1, PT, R29, RZ, P1, P4 ;  /* 0x000000ff1d00720c */ /* 0x000fe40000f25340 */
[----:B------:R-:W-:Y:S02]  /*0e80*/  ISETP.NE.AND.EX P0, PT, R31, RZ, P0, P6 ;  /* 0x000000ff1f00720c */ /* 0x000fe40000705360 */
[----:B----4-:R-:W-:Y:S02]  /*0e90*/  ISETP.NE.U32.AND P4, PT, R12, RZ, PT ;  /* 0x000000ff0c00720c */ /* 0x010fe40003f85070 */
[----:B--2---:R-:W-:Y:S02]  /*0ea0*/  IADD3 R2, P6, PT, R0, UR6, RZ ;  /* 0x0000000600027c10 */ /* 0x004fe4000ffde0ff */
[----:B------:R-:W-:Y:S02]  /*0eb0*/  ISETP.NE.AND.EX P2, PT, R11, RZ, P2, P5 ;  /* 0x000000ff0b00720c */ /* 0x000fe40001745350 */
[----:B------:R-:W-:Y:S01]  /*0ec0*/  ISETP.NE.U32.AND P5, PT, R8, RZ, PT ;  /* 0x000000ff0800720c */ /* 0x000fe20003fa5070 */
[----:B------:R-:W-:Y:S01]  /*0ed0*/  IMAD.X R3, RZ, RZ, UR7, P6 ;  /* 0x00000007ff037e24 */ /* 0x000fe2000b0e06ff */
[----:B------:R-:W-:-:S02]  /*0ee0*/  ISETP.NE.AND.EX P4, PT, R13, RZ, PT, P4 ;  /* 0x000000ff0d00720c */ /* 0x000fc40003f85340 */
[----:B------:R-:W0:Y:S01]  /*0ef0*/  S2R R13, SR_TID.X ;  /* 0x00000000000d7919 */ /* 0x000e220000002100 */
[----:B------:R-:W-:Y:S02]  /*0f00*/  ISETP.NE.AND.EX P3, PT, R9, RZ, P3, P5 ;  /* 0x000000ff0900720c */ /* 0x000fe40001f65350 */
        /* <DEDUP_REMOVED lines=16> */
[----:B------:R-:W-:Y:S02]  /*1010*/  ISETP.NE.AND.EX P4, PT, R21, RZ, P4, P6 ;  /* 0x000000ff1500720c */ /* 0x000fe40002785360 */
[----:B------:R-:W-:-:S04]  /*1020*/  ISETP.NE.U32.AND P6, PT, R22, RZ, PT ;  /* 0x000000ff1600720c */ /* 0x000fc80003fc5070 */
[----:B------:R-:W-:Y:S02]  /*1030*/  ISETP.NE.AND.EX P5, PT, R23, RZ, P5, P6 ;  /* 0x000000ff1700720c */ /* 0x000fe40002fa5360 */
[----:B------:R-:W-:-:S04]  /*1040*/  ISETP.NE.U32.AND P6, PT, R24, RZ, PT ;  /* 0x000000ff1800720c */ /* 0x000fc80003fc5070 */
[----:B------:R-:W-:Y:S02]  /*1050*/  ISETP.NE.AND.EX P2, PT, R25, RZ, P2, P6 ;  /* 0x000000ff1900720c */ /* 0x000fe40001745360 */
[----:B------:R-:W-:-:S04]  /*1060*/  ISETP.NE.U32.AND P6, PT, R26, RZ, PT ;  /* 0x000000ff1a00720c */ /* 0x000fc80003fc5070 */
[----:B------:R-:W-:Y:S02]  /*1070*/  ISETP.NE.AND.EX P1, PT, R27, RZ, P1, P6 ;  /* 0x000000ff1b00720c */ /* 0x000fe40000f25360 */
        /* <DEDUP_REMOVED lines=9> */
.L_x_38324:
        /* <DEDUP_REMOVED lines=15> */
.L_x_43064:


//--------------------- .text._ZN2at6native29vectorized_elementwise_kernelILi8ENS0_13BinaryFunctorIllbZZZNS0_23logical_and_kernel_cudaERNS_14TensorIteratorEENKUlvE0_clEvENKUlvE2_clEvEUlllE_EESt5arrayIPcLm3EEEEviT0_T1_ --------------------------
	.section	.text._ZN2at6native29vectorized_elementwise_kernelILi8ENS0_13BinaryFunctorIllbZZZNS0_23logical_and_kernel_cudaERNS_14TensorIteratorEENKUlvE0_clEvENKUlvE2_clEvEUlllE_EESt5arrayIPcLm3EEEEviT0_T1_,"ax",@progbits
	.align	128
        .global         _ZN2at6native29vectorized_elementwise_kernelILi8ENS0_13BinaryFunctorIllbZZZNS0_23logical_and_kernel_cudaERNS_14TensorIteratorEENKUlvE0_clEvENKUlvE2_clEvEUlllE_EESt5arrayIPcLm3EEEEviT0_T1_
        .type           _ZN2at6native29vectorized_elementwise_kernelILi8ENS0_13BinaryFunctorIllbZZZNS0_23logical_and_kernel_cudaERNS_14TensorIteratorEENKUlvE0_clEvENKUlvE2_clEvEUlllE_EESt5arrayIPcLm3EEEEviT0_T1_,@function
        .size           _ZN2at6native29vectorized_elementwise_kernelILi8ENS0_13BinaryFunctorIllbZZZNS0_23logical_and_kernel_cudaERNS_14TensorIteratorEENKUlvE0_clEvENKUlvE2_clEvEUlllE_EESt5arrayIPcLm3EEEEviT0_T1_,(.L_x_43065 - _ZN2at6native29vectorized_elementwise_kernelILi8ENS0_13BinaryFunctorIllbZZZNS0_23logical_and_kernel_cudaERNS_14TensorIteratorEENKUlvE0_clEvENKUlvE2_clEvEUlllE_EESt5arrayIPcLm3EEEEviT0_T1_)
        .other          _ZN2at6native29vectorized_elementwise_kernelILi8ENS0_13BinaryFunctorIllbZZZNS0_23logical_and_kernel_cudaERNS_14TensorIteratorEENKUlvE0_clEvENKUlvE2_clEvEUlllE_EESt5arrayIPcLm3EEEEviT0_T1_,@"STO_CUDA_ENTRY STV_DEFAULT"
_ZN2at6native29vectorized_elementwise_kernelILi8ENS0_13BinaryFunctorIllbZZZNS0_23logical_and_kernel_cudaERNS_14TensorIteratorEENKUlvE0_clEvENKUlvE2_clEvEUlllE_EESt5arrayIPcLm3EEEEviT0_T1_:
.text._ZN2at6native29vectorized_elementwise_kernelILi8ENS0_13BinaryFunctorIllbZZZNS0_23logical_and_kernel_cudaERNS_14TensorIteratorEENKUlvE0_clEvENKUlvE2_clEvEUlllE_EESt5arrayIPcLm3EEEEviT0_T1_:
[----:B------:R-:W-:Y:S01]  /*0000*/  LDC R1, c[0x0][0x37c] ;  /* 0x0000df00ff017b82 */ /* 0x000fe20000000800 */
[----:B------:R-:W-:Y:S05]  /*0010*/  EXIT ;  /* 0x000000000000794d */ /* 0x000fea0003800000 */
.L_x_38325:
        /* <DEDUP_REMOVED lines=14> */
.L_x_43065:


//--------------------- .text._ZN2at6native18elementwise_kernelILi128ELi4EZNS0_15gpu_kernel_implINS0_13AUnaryFunctorIiibZZZNS0_23logical_and_kernel_cudaERNS_14TensorIteratorEENKUlvE0_clEvENKUlvE1_clEvEUliiE_EEEEvRNS_18TensorIteratorBaseERKT_EUliE_EEviT1_ --------------------------
	.section	.text._ZN2at6native18elementwise_kernelILi128ELi4EZNS0_15gpu_kernel_implINS0_13AUnaryFunctorIiibZZZNS0_23logical_and_kernel_cudaERNS_14TensorIteratorEENKUlvE0_clEvENKUlvE1_clEvEUliiE_EEEEvRNS_18TensorIteratorBaseERKT_EUliE_EEviT1_,"ax",@progbits
	.align	128
        .global         _ZN2at6native18elementwise_kernelILi128ELi4EZNS0_15gpu_kernel_implINS0_13AUnaryFunctorIiibZZZNS0_23logical_and_kernel_cudaERNS_14TensorIteratorEENKUlvE0_clEvENKUlvE1_clEvEUliiE_EEEEvRNS_18TensorIteratorBaseERKT_EUliE_EEviT1_
        .type           _ZN2at6native18elementwise_kernelILi128ELi4EZNS0_15gpu_kernel_implINS0_13AUnaryFunctorIiibZZZNS0_23logical_and_kernel_cudaERNS_14TensorIteratorEENKUlvE0_clEvENKUlvE1_clEvEUliiE_EEEEvRNS_18TensorIteratorBaseERKT_EUliE_EEviT1_,@function
        .size           _ZN2at6native18elementwise_kernelILi128ELi4EZNS0_15gpu_kernel_implINS0_13AUnaryFunctorIiibZZZNS0_23logical_and_kernel_cudaERNS_14TensorIteratorEENKUlvE0_clEvENKUlvE1_clEvEUliiE_EEEEvRNS_18TensorIteratorBaseERKT_EUliE_EEviT1_,(.L_x_43066 - _ZN2at6native18elementwise_kernelILi128ELi4EZNS0_15gpu_kernel_implINS0_13AUnaryFunctorIiibZZZNS0_23logical_and_kernel_cudaERNS_14TensorIteratorEENKUlvE0_clEvENKUlvE1_clEvEUliiE_EEEEvRNS_18TensorIteratorBaseERKT_EUliE_EEviT1_)
        .other          _ZN2at6native18elementwise_kernelILi128ELi4EZNS0_15gpu_kernel_implINS0_13AUnaryFunctorIiibZZZNS0_23logical_and_kernel_cudaERNS_14TensorIteratorEENKUlvE0_clEvENKUlvE1_clEvEUliiE_EEEEvRNS_18TensorIteratorBaseERKT_EUliE_EEviT1_,@"STO_CUDA_ENTRY STV_DEFAULT"
_ZN2at6native18elementwise_kernelILi128ELi4EZNS0_15gpu_kernel_implINS0_13AUnaryFunctorIiibZZZNS0_23logical_and_kernel_cudaERNS_14TensorIteratorEENKUlvE0_clEvENKUlvE1_clEvEUliiE_EEEEvRNS_18TensorIteratorBaseERKT_EUliE_EEviT1_:
.text._ZN2at6native18elementwise_kernelILi128ELi4EZNS0_15gpu_kernel_implINS0_13AUnaryFunctorIiibZZZNS0_23logical_and_kernel_cudaERNS_14TensorIteratorEENKUlvE0_clEvENKUlvE1_clEvEUliiE_EEEEvRNS_18TensorIteratorBaseERKT_EUliE_EEviT1_:
        /* <DEDUP_REMOVED lines=319> */
.L_x_38328:
        /* <DEDUP_REMOVED lines=16> */
.L_x_38332:
[----:B------:R0:W5:Y:S01]  /*14f0*/  LDG.E.U8 R0, desc[UR36][R2.64] ;  /* 0x0000002402007981 */ /* 0x000162000c1e1100 */
[----:B------:R-:W-:Y:S05]  /*1500*/  BRA `(.L_x_38334) ;  /* 0x0000000c002c7947 */ /* 0x000fea0003800000 */
.L_x_38331:
        /* <DEDUP_REMOVED lines=8> */
.L_x_38336:
[----:B------:R0:W5:Y:S01]  /*1590*/  LDG.E R0, desc[UR36][R2.64] ;  /* 0x0000002402007981 */ /* 0x000162000c1e1900 */
[----:B------:R-:W-:Y:S05]  /*15a0*/  BRA `(.L_x_38334) ;  /* 0x0000000c00047947 */ /* 0x000fea0003800000 */
.L_x_38335:
[----:B------:R0:W5:Y:S01]  /*15b0*/  LDG.E.S16 R0, desc[UR36][R2.64] ;  /* 0x0000002402007981 */ /* 0x000162000c1e1700 */
[----:B------:R-:W-:Y:S05]  /*15c0*/  BRA `(.L_x_38334) ;  /* 0x0000000800fc7947 */ /* 0x000fea0003800000 */
.L_x_38330:
        /* <DEDUP_REMOVED lines=9> */
.L_x_38338:
[----:B------:R-:W2:Y:S02]  /*1660*/  LDG.E.U16 R2, desc[UR36][R2.64] ;  /* 0x0000002402027981 */ /* 0x000ea4000c1e1500 */
[----:B--2---:R-:W-:-:S06]  /*1670*/  HADD2.F32 R0, -RZ, R2.H0_H0 ;  /* 0x20000002ff007230 */ /* 0x004fcc0000004100 */
[----:B------:R-:W0:Y:S01]  /*1680*/  F2I.FTZ.TRUNC.NTZ R0, R0 ;  /* 0x0000000000007305 */ /* 0x000e22000021f100 */
[----:B------:R-:W-:Y:S05]  /*1690*/  BRA `(.L_x_38334) ;  /* 0x0000000800c87947 */ /* 0x000fea0003800000 */
.L_x_38337:
        /* <DEDUP_REMOVED lines=9> */
.L_x_38340:
[----:B------:R-:W2:Y:S02]  /*1730*/  LDG.E.U16 R2, desc[UR36][R2.64] ;  /* 0x0000002402027981 */ /* 0x000ea4000c1e1500 */
[----:B--2---:R-:W-:-:S06]  /*1740*/  HADD2.F32 R0, -RZ, R2.H0_H0 ;  /* 0x20000002ff007230 */ /* 0x004fcc0000004100 */
[----:B------:R-:W0:Y:S01]  /*1750*/  F2I.FTZ.TRUNC.NTZ R0, R0 ;  /* 0x0000000000007305 */ /* 0x000e22000021f100 */
[----:B------:R-:W-:Y:S05]  /*1760*/  BRA `(.L_x_38334) ;  /* 0x0000000800947947 */ /* 0x000fea0003800000 */
.L_x_38339:
[----:B------:R-:W2:Y:S02]  /*1770*/  LDG.E.64 R2, desc[UR36][R2.64] ;  /* 0x0000002402027981 */ /* 0x000ea4000c1e1b00 */
[----:B--2---:R0:W1:Y:S02]  /*1780*/  F2I.F64.TRUNC R0, R2 ;  /* 0x0000000200007311 */ /* 0x004064000030d100 */
[----:B01----:R-:W-:Y:S05]  /*1790*/  BRA `(.L_x_38334) ;  /* 0x0000000800887947 */ /* 0x003fea0003800000 */
.L_x_38329:
        /* <DEDUP_REMOVED lines=12> */
.L_x_38343:
[----:B------:R-:W2:Y:S02]  /*1860*/  LDG.E.64 R2, desc[UR36][R2.64] ;  /* 0x0000002402027981 */ /* 0x000ea4000c1e1b00 */
[----:B--2---:R0:W1:Y:S02]  /*1870*/  F2I.F64.TRUNC R0, R2 ;  /* 0x0000000200007311 */ /* 0x004064000030d100 */
[----:B01----:R-:W-:Y:S05]  /*1880*/  BRA `(.L_x_38334) ;  /* 0x00000008004c7947 */ /* 0x003fea0003800000 */
.L_x_38342:
        /* <DEDUP_REMOVED lines=26> */
.L_x_38345:
        /* <DEDUP_REMOVED lines=13> */
.L_x_38344:
[----:B------:R-:W2:Y:S02]  /*1b00*/  LDG.E.U16 R0, desc[UR36][R2.64] ;  /* 0x0000002402007981 */ /* 0x000ea4000c1e1500 */
[----:B--2---:R-:W-:-:S06]  /*1b10*/  SHF.L.U32 R0, R0, 0x10, RZ ;  /* 0x0000001000007819 */ /* 0x004fcc00000006ff */
[----:B------:R-:W0:Y:S01]  /*1b20*/  F2I.FTZ.TRUNC.NTZ R0, R0 ;  /* 0x0000000000007305 */ /* 0x000e22000021f100 */
[----:B------:R-:W-:Y:S05]  /*1b30*/  BRA `(.L_x_38334) ;  /* 0x0000000400a07947 */ /* 0x000fea0003800000 */
.L_x_38341:
        /* <DEDUP_REMOVED lines=10> */
.L_x_38348:
        /* <DEDUP_REMOVED lines=21> */
.L_x_38352:
[----:B------:R-:W-:Y:S05]  /*1d30*/  BSYNC.RECONVERGENT B1 ;  /* 0x0000000000017941 */ /* 0x000fea0003800200 */
.L_x_38351:
[----:B------:R-:W-:Y:S01]  /*1d40*/  IMAD.SHL.U32 R0, R0, 0x100000, RZ ;  /* 0x0010000000007824 */ /* 0x000fe200078e00ff */
[----:B------:R-:W-:-:S04]  /*1d50*/  LEA R2, R2, 0x3b800000, 0x17 ;  /* 0x3b80000002027811 */ /* 0x000fc800078eb8ff */
[----:B------:R-:W-:-:S07]  /*1d60*/  LOP3.LUT R0, R2, R0, R7, 0xfe, !PT ;  /* 0x0000000002007212 */ /* 0x000fce00078efe07 */
.L_x_38350:
[----:B------:R-:W-:Y:S05]  /*1d70*/  BSYNC.RECONVERGENT B0 ;  /* 0x0000000000007941 */ /* 0x000fea0003800200 */
.L_x_38349:
[----:B------:R-:W1:Y:S01]  /*1d80*/  F2I.FTZ.TRUNC.NTZ R0, R0 ;  /* 0x0000000000007305 */ /* 0x000e62000021f100 */
[----:B------:R-:W-:Y:S05]  /*1d90*/  BRA `(.L_x_38334) ;  /* 0x0000000400087947 */ /* 0x000fea0003800000 */
.L_x_38347:
        /* <DEDUP_REMOVED lines=21> */
.L_x_38356:
[----:B------:R-:W-:Y:S05]  /*1ef0*/  BSYNC.RECONVERGENT B1 ;  /* 0x0000000000017941 */ /* 0x000fea0003800200 */
.L_x_38355:
[----:B------:R-:W-:Y:S01]  /*1f00*/  IMAD.SHL.U32 R0, R0, 0x200000, RZ ;  /* 0x0020000000007824 */ /* 0x000fe200078e00ff */
[----:B------:R-:W-:-:S04]  /*1f10*/  LEA R2, R2, 0x37800000, 0x17 ;  /* 0x3780000002027811 */ /* 0x000fc800078eb8ff */
[----:B------:R-:W-:-:S07]  /*1f20*/  LOP3.LUT R0, R2, R0, R7, 0xfe, !PT ;  /* 0x0000000002007212 */ /* 0x000fce00078efe07 */
.L_x_38354:
[----:B------:R-:W-:Y:S05]  /*1f30*/  BSYNC.RECONVERGENT B0 ;  /* 0x0000000000007941 */ /* 0x000fea0003800200 */
.L_x_38353:
[----:B------:R-:W2:Y:S01]  /*1f40*/  F2I.FTZ.TRUNC.NTZ R0, R0 ;  /* 0x0000000000007305 */ /* 0x000ea2000021f100 */
[----:B------:R-:W-:Y:S05]  /*1f50*/  BRA `(.L_x_38334) ;  /* 0x0000000000987947 */ /* 0x000fea0003800000 */
.L_x_38346:
[----:B------:R-:W-:-:S09]  /*1f60*/  UISETP.NE.AND UP0, UPT, UR4, 0x1c, UPT ;  /* 0x0000001c0400788c */ /* 0x000fd2000bf05270 */
[----:B------:R-:W-:Y:S05]  /*1f70*/  BRA.U !UP0, `(.L_x_38357) ;  /* 0x00000001088c7547 */ /* 0x000fea000b800000 */
[----:B------:R-:W-:-:S09]  /*1f80*/  UISETP.NE.AND UP0, UPT, UR4, 0x1d, UPT ;  /* 0x0000001d0400788c */ /* 0x000fd2000bf05270 */
[----:B------:R-:W-:Y:S05]  /*1f90*/  BRA.U !UP0, `(.L_x_38358) ;  /* 0x00000001087c7547 */ /* 0x000fea000b800000 */
[----:B------:R-:W-:-:S09]  /*1fa0*/  UISETP.NE.AND UP0, UPT, UR4, 0x2c, UPT ;  /* 0x0000002c0400788c */ /* 0x000fd2000bf05270 */
[----:B------:R-:W-:Y:S05]  /*1fb0*/  BRA.U !UP0, `(.L_x_38359) ;  /* 0x0000000108487547 */ /* 0x000fea000b800000 */
.L_x_38333:
        /* <DEDUP_REMOVED lines=16> */
.L_x_38360:
[----:B------:R-:W-:Y:S01]  /*20c0*/  IMAD.MOV.U32 R0, RZ, RZ, RZ ;  /* 0x000000ffff007224 */ /* 0x000fe200078e00ff */
[----:B------:R-:W-:Y:S06]  /*20d0*/  BRA `(.L_x_38334) ;  /* 0x0000000000387947 */ /* 0x000fec0003800000 */
.L_x_38359:
        /* <DEDUP_REMOVED lines=8> */
.L_x_38362:
[----:B------:R-:W-:Y:S05]  /*2160*/  BSYNC.RECONVERGENT B0 ;  /* 0x0000000000007941 */ /* 0x000fea0003800200 */
.L_x_38361:
[----:B------:R-:W4:Y:S01]  /*2170*/  F2I.FTZ.TRUNC.NTZ R0, R0 ;  /* 0x0000000000007305 */ /* 0x000f22000021f100 */
[----:B------:R-:W-:Y:S05]  /*2180*/  BRA `(.L_x_38334) ;  /* 0x00000000000c7947 */ /* 0x000fea0003800000 */
.L_x_38358:
[----:B------:R0:W5:Y:S01]  /*2190*/  LDG.E R0, desc[UR36][R2.64] ;  /* 0x0000002402007981 */ /* 0x000162000c1e1900 */
[----:B------:R-:W-:Y:S05]  /*21a0*/  BRA `(.L_x_38334) ;  /* 0x0000000000047947 */ /* 0x000fea0003800000 */
.L_x_38357:
[----:B------:R3:W5:Y:S02]  /*21b0*/  LDG.E R0, desc[UR36][R2.64] ;  /* 0x0000002402007981 */ /* 0x000764000c1e1900 */
.L_x_38334:
[----:B------:R-:W3:Y:S01]  /*21c0*/  LDCU.64 UR6, c[0x0][0x580] ;  /* 0x0000b000ff0677ac */ /* 0x000ee20008000a00 */
[----:B012-45:R-:W-:Y:S01]  /*21d0*/  ISETP.NE.AND P0, PT, R0, RZ, PT ;  /* 0x000000ff0000720c */ /* 0x037fe20003f05270 */
[----:B------:R-:W-:Y:S01]  /*21e0*/  BSSY.RECONVERGENT B6, `(.L_x_38363) ;  /* 0x00000d5000067945 */ /* 0x000fe20003800200 */
[----:B------:R-:W0:Y:S01]  /*21f0*/  LDCU UR5, c[0x0][0x594] ;  /* 0x0000b280ff0577ac */ /* 0x000e220008000800 */
[----:B------:R-:W-:-:S04]  /*2200*/  UPRMT UR4, UR41, 0x9910, URZ ;  /* 0x0000991029047896 */ /* 0x000fc800080000ff */
[----:B------:R-:W-:Y:S01]  /*2210*/  UISETP.GT.AND UP0, UPT, UR4, 0x9, UPT ;  /* 0x000000090400788c */ /* 0x000fe2000bf04270 */
[----:B---3--:R-:W-:Y:S02]  /*2220*/  IADD3 R2, P1, PT, R16, UR6, RZ ;  /* 0x0000000610027c10 */ /* 0x008fe4000ff3e0ff */
[----:B0-----:R-:W-:Y:S02]  /*2230*/  ISETP.NE.AND P0, PT, RZ, UR5, P0 ;  /* 0x00000005ff007c0c */ /* 0x001fe40008705270 */
[----:B------:R-:W-:Y:S02]  /*2240*/  IADD3.X R3, PT, PT, RZ, UR7, RZ, P1, !PT ;  /* 0x00000007ff037c10 */ /* 0x000fe40008ffe4ff */
        /* <DEDUP_REMOVED lines=12> */
.L_x_38367:
[----:B------:R3:W-:Y:S01]  /*2310*/  STG.E.U8 desc[UR36][R2.64], R4 ;  /* 0x0000000402007986 */ /* 0x0007e2000c101124 */
[----:B------:R-:W-:Y:S05]  /*2320*/  BRA `(.L_x_38369) ;  /* 0x0000000c00007947 */ /* 0x000fea0003800000 */
.L_x_38366:
        /* <DEDUP_REMOVED lines=9> */
.L_x_38371:
[----:B------:R1:W-:Y:S01]  /*23c0*/  STG.E desc[UR36][R2.64], R4 ;  /* 0x0000000402007986 */ /* 0x0003e2000c101924 */
[----:B------:R-:W-:Y:S05]  /*23d0*/  BRA `(.L_x_38369) ;  /* 0x0000000800d47947 */ /* 0x000fea0003800000 */
.L_x_38370:
[----:B------:R2:W-:Y:S01]  /*23e0*/  STG.E.U16 desc[UR36][R2.64], R4 ;  /* 0x0000000402007986 */ /* 0x0005e2000c101524 */
[----:B------:R-:W-:Y:S05]  /*23f0*/  BRA `(.L_x_38369) ;  /* 0x0000000800cc7947 */ /* 0x000fea0003800000 */
.L_x_38365:
        /* <DEDUP_REMOVED lines=9> */
.L_x_38373:
[----:B------:R-:W-:-:S04]  /*2490*/  I2FP.F32.U32 R0, R4 ;  /* 0x0000000400007245 */ /* 0x000fc80000201000 */
[----:B------:R-:W-:-:S05]  /*24a0*/  F2FP.F16.F32.PACK_AB R0, RZ, R0 ;  /* 0x00000000ff00723e */ /* 0x000fca00000000ff */
[----:B------:R0:W-:Y:S01]  /*24b0*/  STG.E.U16 desc[UR36][R2.64], R0 ;  /* 0x0000000002007986 */ /* 0x0001e2000c101524 */
[----:B------:R-:W-:Y:S05]  /*24c0*/  BRA `(.L_x_38369) ;  /* 0x0000000800987947 */ /* 0x000fea0003800000 */
.L_x_38372:
        /* <DEDUP_REMOVED lines=10> */
.L_x_38375:
[----:B------:R-:W-:-:S04]  /*2570*/  I2FP.F32.U32 R4, R4 ;  /* 0x0000000400047245 */ /* 0x000fc80000201000 */
[----:B------:R-:W-:-:S04]  /*2580*/  F2FP.F16.F32.PACK_AB R5, RZ, R4 ;  /* 0x00000004ff05723e */ /* 0x000fc800000000ff */
[----:B------:R-:W-:-:S05]  /*2590*/  PRMT R5, R5, 0x5410, RZ ;  /* 0x0000541005057816 */ /* 0x000fca00000000ff */
[----:B------:R0:W-:Y:S01]  /*25a0*/  STG.E desc[UR36][R2.64], R5 ;  /* 0x0000000502007986 */ /* 0x0001e2000c101924 */
[----:B------:R-:W-:Y:S05]  /*25b0*/  BRA `(.L_x_38369) ;  /* 0x00000008005c7947 */ /* 0x000fea0003800000 */
.L_x_38374:
[----:B------:R-:W0:Y:S02]  /*25c0*/  I2F.F64.U32 R4, R4 ;  /* 0x0000000400047312 */ /* 0x000e240000201800 */
[----:B0-----:R0:W-:Y:S01]  /*25d0*/  STG.E.64 desc[UR36][R2.64], R4 ;  /* 0x0000000402007986 */ /* 0x0011e2000c101b24 */
[----:B------:R-:W-:Y:S05]  /*25e0*/  BRA `(.L_x_38369) ;  /* 0x0000000800507947 */ /* 0x000fea0003800000 */
.L_x_38364:
        /* <DEDUP_REMOVED lines=10> */
.L_x_38378:
[----:B------:R-:W-:Y:S01]  /*2690*/  CS2R R6, SRZ ;  /* 0x0000000000067805 */ /* 0x000fe2000001ff00 */
[----:B------:R-:W0:Y:S04]  /*26a0*/  I2F.F64.U32 R4, R4 ;  /* 0x0000000400047312 */ /* 0x000e280000201800 */
[----:B0-----:R0:W-:Y:S01]  /*26b0*/  STG.E.128 desc[UR36][R2.64], R4 ;  /* 0x0000000402007986 */ /* 0x0011e2000c101d24 */
[----:B------:R-:W-:Y:S05]  /*26c0*/  BRA `(.L_x_38369) ;  /* 0x0000000800187947 */ /* 0x000fea0003800000 */
.L_x_38377:
        /* <DEDUP_REMOVED lines=17> */
.L_x_38382:
[----:B------:R-:W-:Y:S05]  /*27e0*/  BSYNC.RECONVERGENT B0 ;  /* 0x0000000000007941 */ /* 0x000fea0003800200 */
.L_x_38381:
[----:B------:R0:W-:Y:S01]  /*27f0*/  STG.E.U8 desc[UR36][R2.64], R5 ;  /* 0x0000000502007986 */ /* 0x0001e2000c101124 */
[----:B------:R-:W-:Y:S05]  /*2800*/  BRA `(.L_x_38369) ;  /* 0x0000000400c87947 */ /* 0x000fea0003800000 */
.L_x_38380:
        /* <DEDUP_REMOVED lines=16> */
.L_x_38379:
[----:B------:R-:W-:-:S04]  /*2910*/  I2FP.F32.U32 R0, R4 ;  /* 0x0000000400007245 */ /* 0x000fc80000201000 */
[----:B------:R-:W-:-:S05]  /*2920*/  F2FP.BF16.F32.PACK_AB R0, RZ, R0 ;  /* 0x00000000ff00723e */ /* 0x000fca00000010ff */
[----:B------:R0:W-:Y:S01]  /*2930*/  STG.E.U16 desc[UR36][R2.64], R0 ;  /* 0x0000000002007986 */ /* 0x0001e2000c101524 */
[----:B------:R-:W-:Y:S05]  /*2940*/  BRA `(.L_x_38369) ;  /* 0x0000000400787947 */ /* 0x000fea0003800000 */
.L_x_38376:
        /* <DEDUP_REMOVED lines=10> */
.L_x_38385:
        /* <DEDUP_REMOVED lines=12> */
.L_x_38388:
[----:B------:R-:W-:-:S04]  /*2ab0*/  SHF.R.U32.HI R0, RZ, 0x14, R5 ;  /* 0x00000014ff007819 */ /* 0x000fc80000011605 */
[----:B------:R-:W-:-:S04]  /*2ac0*/  LOP3.LUT R0, R0, 0x1, RZ, 0xc0, !PT ;  /* 0x0000000100007812 */ /* 0x000fc800078ec0ff */
[----:B------:R-:W-:-:S04]  /*2ad0*/  IADD3 R0, PT, PT, R5, 0x487ffff, R0 ;  /* 0x0487ffff05007810 */ /* 0x000fc80007ffe000 */
[----:B------:R-:W-:-:S04]  /*2ae0*/  SHF.R.U32.HI R0, RZ, 0x14, R0 ;  /* 0x00000014ff007819 */ /* 0x000fc80000011600 */
[----:B------:R-:W-:-:S07]  /*2af0*/  LOP3.LUT R4, R0, 0xff, RZ, 0xc0, !PT ;  /* 0x000000ff00047812 */ /* 0x000fce00078ec0ff */
.L_x_38389:
[----:B------:R-:W-:-:S07]  /*2b00*/  PRMT R0, R4, 0x7610, R0 ;  /* 0x0000761004007816 */ /* 0x000fce0000000000 */
.L_x_38387:
[----:B------:R-:W-:Y:S05]  /*2b10*/  BSYNC.RECONVERGENT B0 ;  /* 0x0000000000007941 */ /* 0x000fea0003800200 */
.L_x_38386:
[----:B------:R0:W-:Y:S01]  /*2b20*/  STG.E.U8 desc[UR36][R2.64], R0 ;  /* 0x0000000002007986 */ /* 0x0001e2000c101124 */
[----:B------:R-:W-:Y:S05]  /*2b30*/  BRA `(.L_x_38369) ;  /* 0x0000000000fc7947 */ /* 0x000fea0003800000 */
.L_x_38384:
        /* <DEDUP_REMOVED lines=12> */
.L_x_38392:
[----:B------:R-:W-:-:S04]  /*2c00*/  SHF.R.U32.HI R0, RZ, 0x15, R5 ;  /* 0x00000015ff007819 */ /* 0x000fc80000011605 */
[----:B------:R-:W-:-:S04]  /*2c10*/  LOP3.LUT R0, R0, 0x1, RZ, 0xc0, !PT ;  /* 0x0000000100007812 */ /* 0x000fc800078ec0ff */
[----:B------:R-:W-:-:S04]  /*2c20*/  IADD3 R0, PT, PT, R5, 0x88fffff, R0 ;  /* 0x088fffff05007810 */ /* 0x000fc80007ffe000 */
[----:B------:R-:W-:-:S04]  /*2c30*/  SHF.R.U32.HI R0, RZ, 0x15, R0 ;  /* 0x00000015ff007819 */ /* 0x000fc80000011600 */
[----:B------:R-:W-:-:S07]  /*2c40*/  LOP3.LUT R4, R0, 0xff, RZ, 0xc0, !PT ;  /* 0x000000ff00047812 */ /* 0x000fce00078ec0ff */
.L_x_38393:
[----:B------:R-:W-:-:S07]  /*2c50*/  PRMT R0, R4, 0x7610, R0 ;  /* 0x0000761004007816 */ /* 0x000fce0000000000 */
.L_x_38391:
[----:B------:R-:W-:Y:S05]  /*2c60*/  BSYNC.RECONVERGENT B0 ;  /* 0x0000000000007941 */ /* 0x000fea0003800200 */
.L_x_38390:
[----:B------:R0:W-:Y:S01]  /*2c70*/  STG.E.U8 desc[UR36][R2.64], R0 ;  /* 0x0000000002007986 */ /* 0x0001e2000c101124 */
[----:B------:R-:W-:Y:S05]  /*2c80*/  BRA `(.L_x_38369) ;  /* 0x0000000000a87947 */ /* 0x000fea0003800000 */
.L_x_38383:
[----:B------:R-:W-:-:S09]  /*2c90*/  UISETP.NE.AND UP0, UPT, UR4, 0x1c, UPT ;  /* 0x0000001c0400788c */ /* 0x000fd2000bf05270 */
[----:B------:R-:W-:Y:S05]  /*2ca0*/  BRA.U !UP0, `(.L_x_38394) ;  /* 0x00000001089c7547 */ /* 0x000fea000b800000 */
[----:B------:R-:W-:-:S09]  /*2cb0*/  UISETP.NE.AND UP0, UPT, UR4, 0x1d, UPT ;  /* 0x0000001d0400788c */ /* 0x000fd2000bf05270 */
[----:B------:R-:W-:Y:S05]  /*2cc0*/  BRA.U !UP0, `(.L_x_38395) ;  /* 0x0000000108887547 */ /* 0x000fea000b800000 */
[----:B------:R-:W-:-:S09]  /*2cd0*/  UISETP.NE.AND UP0, UPT, UR4, 0x2c, UPT ;  /* 0x0000002c0400788c */ /* 0x000fd2000bf05270 */
[----:B------:R-:W-:Y:S05]  /*2ce0*/  BRA.U !UP0, `(.L_x_38396) ;  /* 0x0000000108447547 */ /* 0x000fea000b800000 */
.L_x_38368:
        /* <DEDUP_REMOVED lines=16> */
.L_x_38397:
[----:B------:R-:W-:Y:S05]  /*2df0*/  BRA `(.L_x_38369) ;  /* 0x00000000004c7947 */ /* 0x000fea0003800000 */
.L_x_38396:
        /* <DEDUP_REMOVED lines=15> */
.L_x_38395:
[----:B------:R-:W-:-:S05]  /*2ef0*/  IMAD.MOV.U32 R5, RZ, RZ, RZ ;  /* 0x000000ffff057224 */ /* 0x000fca00078e00ff */
[----:B------:R0:W-:Y:S01]  /*2f00*/  STG.E.64 desc[UR36][R2.64], R4 ;  /* 0x0000000402007986 */ /* 0x0001e2000c101b24 */
[----:B------:R-:W-:Y:S05]  /*2f10*/  BRA `(.L_x_38369) ;  /* 0x0000000000047947 */ /* 0x000fea0003800000 */
.L_x_38394:
[----:B------:R0:W-:Y:S02]  /*2f20*/  STG.E desc[UR36][R2.64], R4 ;  /* 0x0000000402007986 */ /* 0x0001e4000c101924 */
.L_x_38369:
[----:B------:R-:W-:Y:S05]  /*2f30*/  BSYNC.RECONVERGENT B6 ;  /* 0x0000000000067941 */ /* 0x000fea0003800200 */
.L_x_38363:
[----:B------:R-:W-:-:S07]  /*2f40*/  IADD3 R17, PT, PT, R17, 0x80, RZ ;  /* 0x0000008011117810 */ /* 0x000fce0007ffe0ff */
.L_x_38327:
[----:B------:R-:W-:Y:S05]  /*2f50*/  BSYNC.RECONVERGENT B7 ;  /* 0x0000000000077941 */ /* 0x000fea0003800200 */
.L_x_38326:
        /* <DEDUP_REMOVED lines=307> */
.L_x_38400:
        /* <DEDUP_REMOVED lines=16> */
.L_x_38404:
[----:B------:R0:W5:Y:S01]  /*4390*/  LDG.E.U8 R0, desc[UR36][R2.64] ;  /* 0x0000002402007981 */ /* 0x000162000c1e1100 */
[----:B------:R-:W-:Y:S05]  /*43a0*/  BRA `(.L_x_38406) ;  /* 0x0000000c002c7947 */ /* 0x000fea0003800000 */
.L_x_38403:
        /* <DEDUP_REMOVED lines=8> */
.L_x_38408:
[----:B------:R0:W5:Y:S01]  /*4430*/  LDG.E R0, desc[UR36][R2.64] ;  /* 0x0000002402007981 */ /* 0x000162000c1e1900 */
[----:B------:R-:W-:Y:S05]  /*4440*/  BRA `(.L_x_38406) ;  /* 0x0000000c00047947 */ /* 0x000fea0003800000 */
.L_x_38407:
[----:B------:R0:W5:Y:S01]  /*4450*/  LDG.E.S16 R0, desc[UR36][R2.64] ;  /* 0x0000002402007981 */ /* 0x000162000c1e1700 */
[----:B------:R-:W-:Y:S05]  /*4460*/  BRA `(.L_x_38406) ;  /* 0x0000000800fc7947 */ /* 0x000fea0003800000 */
.L_x_38402:
        /* <DEDUP_REMOVED lines=9> */
.L_x_38410:
[----:B------:R-:W2:Y:S02]  /*4500*/  LDG.E.U16 R2, desc[UR36][R2.64] ;  /* 0x0000002402027981 */ /* 0x000ea4000c1e1500 */
[----:B--2---:R-:W-:-:S06]  /*4510*/  HADD2.F32 R0, -RZ, R2.H0_H0 ;  /* 0x20000002ff007230 */ /* 0x004fcc0000004100 */
[----:B------:R-:W0:Y:S01]  /*4520*/  F2I.FTZ.TRUNC.NTZ R0, R0 ;  /* 0x0000000000007305 */ /* 0x000e22000021f100 */
[----:B------:R-:W-:Y:S05]  /*4530*/  BRA `(.L_x_38406) ;  /* 0x0000000800c87947 */ /* 0x000fea0003800000 */
.L_x_38409:
        /* <DEDUP_REMOVED lines=9> */
.L_x_38412:
[----:B------:R-:W2:Y:S02]  /*45d0*/  LDG.E.U16 R2, desc[UR36][R2.64] ;  /* 0x0000002402027981 */ /* 0x000ea4000c1e1500 */
[----:B--2---:R-:W-:-:S06]  /*45e0*/  HADD2.F32 R0, -RZ, R2.H0_H0 ;  /* 0x20000002ff007230 */ /* 0x004fcc0000004100 */
[----:B------:R-:W0:Y:S01]  /*45f0*/  F2I.FTZ.TRUNC.NTZ R0, R0 ;  /* 0x0000000000007305 */ /* 0x000e22000021f100 */
[----:B------:R-:W-:Y:S05]  /*4600*/  BRA `(.L_x_38406) ;  /* 0x0000000800947947 */ /* 0x000fea0003800000 */
.L_x_38411:
[----:B------:R-:W2:Y:S02]  /*4610*/  LDG.E.64 R2, desc[UR36][R2.64] ;  /* 0x0000002402027981 */ /* 0x000ea4000c1e1b00 */
[----:B--2---:R0:W1:Y:S02]  /*4620*/  F2I.F64.TRUNC R0, R2 ;  /* 0x0000000200007311 */ /* 0x004064000030d100 */
[----:B01----:R-:W-:Y:S05]  /*4630*/  BRA `(.L_x_38406) ;  /* 0x0000000800887947 */ /* 0x003fea0003800000 */
.L_x_38401:
        /* <DEDUP_REMOVED lines=12> */
.L_x_38415:
[----:B------:R-:W2:Y:S02]  /*4700*/  LDG.E.64 R2, desc[UR36][R2.64] ;  /* 0x0000002402027981 */ /* 0x000ea4000c1e1b00 */
[----:B--2---:R0:W1:Y:S02]  /*4710*/  F2I.F64.TRUNC R0, R2 ;  /* 0x0000000200007311 */ /* 0x004064000030d100 */
[----:B01----:R-:W-:Y:S05]  /*4720*/  BRA `(.L_x_38406) ;  /* 0x00000008004c7947 */ /* 0x003fea0003800000 */
.L_x_38414:
        /* <DEDUP_REMOVED lines=26> */
.L_x_38417:
        /* <DEDUP_REMOVED lines=13> */
.L_x_38416:
[----:B------:R-:W2:Y:S02]  /*49a0*/  LDG.E.U16 R0, desc[UR36][R2.64] ;  /* 0x0000002402007981 */ /* 0x000ea4000c1e1500 */
[----:B--2---:R-:W-:-:S06]  /*49b0*/  SHF.L.U32 R0, R0, 0x10, RZ ;  /* 0x0000001000007819 */ /* 0x004fcc00000006ff */
[----:B------:R-:W0:Y:S01]  /*49c0*/  F2I.FTZ.TRUNC.NTZ R0, R0 ;  /* 0x0000000000007305 */ /* 0x000e22000021f100 */
[----:B------:R-:W-:Y:S05]  /*49d0*/  BRA `(.L_x_38406) ;  /* 0x0000000400a07947 */ /* 0x000fea0003800000 */
.L_x_38413:
        /* <DEDUP_REMOVED lines=10> */
.L_x_38420:
        /* <DEDUP_REMOVED lines=21> */
.L_x_38424:
[----:B------:R-:W-:Y:S05]  /*4bd0*/  BSYNC.RECONVERGENT B1 ;  /* 0x0000000000017941 */ /* 0x000fea0003800200 */
.L_x_38423:
[----:B------:R-:W-:Y:S01]  /*4be0*/  IMAD.SHL.U32 R0, R0, 0x100000, RZ ;  /* 0x0010000000007824 */ /* 0x000fe200078e00ff */
[----:B------:R-:W-:-:S04]  /*4bf0*/  LEA R2, R2, 0x3b800000, 0x17 ;  /* 0x3b80000002027811 */ /* 0x000fc800078eb8ff */
[----:B------:R-:W-:-:S07]  /*4c00*/  LOP3.LUT R0, R2, R0, R7, 0xfe, !PT ;  /* 0x0000000002007212 */ /* 0x000fce00078efe07 */
.L_x_38422:
[----:B------:R-:W-:Y:S05]  /*4c10*/  BSYNC.RECONVERGENT B0 ;  /* 0x0000000000007941 */ /* 0x000fea0003800200 */
.L_x_38421:
[----:B------:R-:W1:Y:S01]  /*4c20*/  F2I.FTZ.TRUNC.NTZ R0, R0 ;  /* 0x0000000000007305 */ /* 0x000e62000021f100 */
[----:B------:R-:W-:Y:S05]  /*4c30*/  BRA `(.L_x_38406) ;  /* 0x0000000400087947 */ /* 0x000fea0003800000 */
.L_x_38419:
        /* <DEDUP_REMOVED lines=21> */
.L_x_38428:
[----:B------:R-:W-:Y:S05]  /*4d90*/  BSYNC.RECONVERGENT B1 ;  /* 0x0000000000017941 */ /* 0x000fea0003800200 */
.L_x_38427:
[----:B------:R-:W-:Y:S01]  /*4da0*/  IMAD.SHL.U32 R0, R0, 0x200000, RZ ;  /* 0x0020000000007824 */ /* 0x000fe200078e00ff */
[----:B------:R-:W-:-:S04]  /*4db0*/  LEA R2, R2, 0x37800000, 0x17 ;  /* 0x3780000002027811 */ /* 0x000fc800078eb8ff */
[----:B------:R-:W-:-:S07]  /*4dc0*/  LOP3.LUT R0, R2, R0, R7, 0xfe, !PT ;  /* 0x0000000002007212 */ /* 0x000fce00078efe07 */
.L_x_38426:
[----:B------:R-:W-:Y:S05]  /*4dd0*/  BSYNC.RECONVERGENT B0 ;  /* 0x0000000000007941 */ /* 0x000fea0003800200 */
.L_x_38425:
[----:B------:R-:W0:Y:S01]  /*4de0*/  F2I.FTZ.TRUNC.NTZ R0, R0 ;  /* 0x0000000000007305 */ /* 0x000e22000021f100 */
[----:B------:R-:W-:Y:S05]  /*4df0*/  BRA `(.L_x_38406) ;  /* 0x0000000000987947 */ /* 0x000fea0003800000 */
.L_x_38418:
        /* <DEDUP_REMOVED lines=14> */
.L_x_38432:
[----:B------:R-:W-:Y:S05]  /*4ee0*/  BSYNC.RECONVERGENT B0 ;  /* 0x0000000000007941 */ /* 0x000fea0003800200 */
.L_x_38431:
[----:B------:R-:W3:Y:S01]  /*4ef0*/  F2I.FTZ.TRUNC.NTZ R0, R0 ;  /* 0x0000000000007305 */ /* 0x000ee2000021f100 */
[----:B------:R-:W-:Y:S05]  /*4f00*/  BRA `(.L_x_38406) ;  /* 0x0000000000547947 */ /* 0x000fea0003800000 */
.L_x_38405:
        /* <DEDUP_REMOVED lines=16> */
.L_x_38433:
[----:B------:R-:W-:Y:S01]  /*5010*/  IMAD.MOV.U32 R0, RZ, RZ, RZ ;  /* 0x000000ffff007224 */ /* 0x000fe200078e00ff */
[----:B------:R-:W-:Y:S06]  /*5020*/  BRA `(.L_x_38406) ;  /* 0x00000000000c7947 */ /* 0x000fec0003800000 */
.L_x_38430:
[----:B------:R4:W5:Y:S01]  /*5030*/  LDG.E R0, desc[UR36][R2.64] ;  /* 0x0000002402007981 */ /* 0x000962000c1e1900 */
[----:B------:R-:W-:Y:S05]  /*5040*/  BRA `(.L_x_38406) ;  /* 0x0000000000047947 */ /* 0x000fea0003800000 */
.L_x_38429:
[----:B------:R0:W5:Y:S02]  /*5050*/  LDG.E R0, desc[UR36][R2.64] ;  /* 0x0000002402007981 */ /* 0x000164000c1e1900 */
.L_x_38406:
[----:B------:R-:W2:Y:S01]  /*5060*/  LDCU.64 UR6, c[0x0][0x580] ;  /* 0x0000b000ff0677ac */ /* 0x000ea20008000a00 */
[----:B01-3-5:R-:W-:Y:S01]  /*5070*/  ISETP.NE.AND P0, PT, R0, RZ, PT ;  /* 0x000000ff0000720c */ /* 0x02bfe20003f05270 */
[----:B------:R-:W-:Y:S01]  /*5080*/  BSSY.RECONVERGENT B6, `(.L_x_38434) ;  /* 0x00000d4000067945 */ /* 0x000fe20003800200 */
[----:B------:R-:W0:Y:S01]  /*5090*/  LDCU UR5, c[0x0][0x594] ;  /* 0x0000b280ff0577ac */ /* 0x000e220008000800 */
[----:B------:R-:W-:-:S04]  /*50a0*/  UPRMT UR4, UR41, 0x9910, URZ ;  /* 0x0000991029047896 */ /* 0x000fc800080000ff */
[----:B------:R-:W-:Y:S01]  /*50b0*/  UISETP.GT.AND UP0, UPT, UR4, 0x9, UPT ;  /* 0x000000090400788c */ /* 0x000fe2000bf04270 */
[----:B--2-4-:R-:W-:Y:S02]  /*50c0*/  IADD3 R2, P1, PT, R16, UR6, RZ ;  /* 0x0000000610027c10 */ /* 0x014fe4000ff3e0ff */
        /* <DEDUP_REMOVED lines=14> */
.L_x_38438:
[----:B------:R0:W-:Y:S01]  /*51b0*/  STG.E.U8 desc[UR36][R2.64], R4 ;  /* 0x0000000402007986 */ /* 0x0001e2000c101124 */
[----:B------:R-:W-:Y:S05]  /*51c0*/  BRA `(.L_x_38440) ;  /* 0x0000000800fc7947 */ /* 0x000fea0003800000 */
.L_x_38437:
        /* <DEDUP_REMOVED lines=9> */
.L_x_38442:
[----:B------:R0:W-:Y:S01]  /*5260*/  STG.E desc[UR36][R2.64], R4 ;  /* 0x0000000402007986 */ /* 0x0001e2000c101924 */
[----:B------:R-:W-:Y:S05]  /*5270*/  BRA `(.L_x_38440) ;  /* 0x0000000800d07947 */ /* 0x000fea0003800000 */
.L_x_38441:
[----:B------:R0:W-:Y:S01]  /*5280*/  STG.E.U16 desc[UR36][R2.64], R4 ;  /* 0x0000000402007986 */ /* 0x0001e2000c101524 */
[----:B------:R-:W-:Y:S05]  /*5290*/  BRA `(.L_x_38440) ;  /* 0x0000000800c87947 */ /* 0x000fea0003800000 */
.L_x_38436:
        /* <DEDUP_REMOVED lines=9> */
.L_x_38444:
[----:B------:R-:W-:-:S04]  /*5330*/  I2FP.F32.U32 R0, R4 ;  /* 0x0000000400007245 */ /* 0x000fc80000201000 */
[----:B------:R-:W-:-:S05]  /*5340*/  F2FP.F16.F32.PACK_AB R0, RZ, R0 ;  /* 0x00000000ff00723e */ /* 0x000fca00000000ff */
[----:B------:R0:W-:Y:S01]  /*5350*/  STG.E.U16 desc[UR36][R2.64], R0 ;  /* 0x0000000002007986 */ /* 0x0001e2000c101524 */
[----:B------:R-:W-:Y:S05]  /*5360*/  BRA `(.L_x_38440) ;  /* 0x0000000800947947 */ /* 0x000fea0003800000 */
.L_x_38443:
        /* <DEDUP_REMOVED lines=10> */
.L_x_38446:
[----:B------:R-:W-:-:S04]  /*5410*/  I2FP.F32.U32 R4, R4 ;  /* 0x0000000400047245 */ /* 0x000fc80000201000 */
[----:B------:R-:W-:-:S04]  /*5420*/  F2FP.F16.F32.PACK_AB R5, RZ, R4 ;  /* 0x00000004ff05723e */ /* 0x000fc800000000ff */
[----:B------:R-:W-:-:S05]  /*5430*/  PRMT R5, R5, 0x5410, RZ ;  /* 0x0000541005057816 */ /* 0x000fca00000000ff */
[----:B------:R0:W-:Y:S01]  /*5440*/  STG.E desc[UR36][R2.64], R5 ;  /* 0x0000000502007986 */ /* 0x0001e2000c101924 */
[----:B------:R-:W-:Y:S05]  /*5450*/  BRA `(.L_x_38440) ;  /* 0x0000000800587947 */ /* 0x000fea0003800000 */
.L_x_38445:
[----:B------:R-:W0:Y:S02]  /*5460*/  I2F.F64.U32 R4, R4 ;  /* 0x0000000400047312 */ /* 0x000e240000201800 */
[----:B0-----:R0:W-:Y:S01]  /*5470*/  STG.E.64 desc[UR36][R2.64], R4 ;  /* 0x0000000402007986 */ /* 0x0011e2000c101b24 */
[----:B------:R-:W-:Y:S05]  /*5480*/  BRA `(.L_x_38440) ;  /* 0x00000008004c7947 */ /* 0x000fea0003800000 */
.L_x_38435:
        /* <DEDUP_REMOVED lines=12> */
.L_x_38450:
        /* <DEDUP_REMOVED lines=17> */
.L_x_38452:
[----:B------:R-:W-:Y:S05]  /*5660*/  BSYNC.RECONVERGENT B0 ;  /* 0x0000000000007941 */ /* 0x000fea0003800200 */
.L_x_38451:
[----:B------:R0:W-:Y:S01]  /*5670*/  STG.E.U8 desc[UR36][R2.64], R0 ;  /* 0x0000000002007986 */ /* 0x0001e2000c101124 */
[----:B------:R-:W-:Y:S05]  /*5680*/  BRA `(.L_x_38440) ;  /* 0x0000000400cc7947 */ /* 0x000fea0003800000 */
.L_x_38449:
        /* <DEDUP_REMOVED lines=17> */
.L_x_38454:
[----:B------:R-:W-:Y:S05]  /*57a0*/  BSYNC.RECONVERGENT B0 ;  /* 0x0000000000007941 */ /* 0x000fea0003800200 */
.L_x_38453:
[----:B------:R0:W-:Y:S01]  /*57b0*/  STG.E.U8 desc[UR36][R2.64], R0 ;  /* 0x0000000002007986 */ /* 0x0001e2000c101124 */
[----:B------:R-:W-:Y:S05]  /*57c0*/  BRA `(.L_x_38440) ;  /* 0x00000004007c7947 */ /* 0x000fea0003800000 */
.L_x_38448:
        /* <DEDUP_REMOVED lines=21> */
.L_x_38456:
[----:B------:R-:W-:-:S05]  /*5920*/  IMAD.MOV.U32 R5, RZ, RZ, RZ ;  /* 0x000000ffff057224 */ /* 0x000fca00078e00ff */
[----:B------:R0:W-:Y:S01]  /*5930*/  STG.E.64 desc[UR36][R2.64], R4 ;  /* 0x0000000402007986 */ /* 0x0001e2000c101b24 */
[----:B------:R-:W-:Y:S05]  /*5940*/  BRA `(.L_x_38440) ;  /* 0x00000004001c7947 */ /* 0x000fea0003800000 */
.L_x_38455:
[----:B------:R0:W-:Y:S01]  /*5950*/  STG.E desc[UR36][R2.64], R4 ;  /* 0x0000000402007986 */ /* 0x0001e2000c101924 */
[----:B------:R-:W-:Y:S05]  /*5960*/  BRA `(.L_x_38440) ;  /* 0x0000000400147947 */ /* 0x000fea0003800000 */
.L_x_38447:
        /* <DEDUP_REMOVED lines=8> */
.L_x_38458:
[----:B------:R-:W-:Y:S01]  /*59f0*/  CS2R R6, SRZ ;  /* 0x0000000000067805 */ /* 0x000fe2000001ff00 */
[----:B------:R-:W0:Y:S04]  /*5a00*/  I2F.F64.U32 R4, R4 ;  /* 0x0000000400047312 */ /* 0x000e280000201800 */
[----:B0-----:R4:W-:Y:S01]  /*5a10*/  STG.E.128 desc[UR36][R2.64], R4 ;  /* 0x0000000402007986 */ /* 0x0019e2000c101d24 */
[----:B------:R-:W-:Y:S05]  /*5a20*/  BRA `(.L_x_38440) ;  /* 0x0000000000e47947 */ /* 0x000fea0003800000 */
.L_x_38457:
[----:B------:R-:W-:-:S09]  /*5a30*/  UISETP.NE.AND UP0, UPT, UR4, 0xf, UPT ;  /* 0x0000000f0400788c */ /* 0x000fd2000bf05270 */
[----:B------:R-:W-:Y:S05]  /*5a40*/  BRA.U !UP0, `(.L_x_38459) ;  /* 0x0000000108d07547 */ /* 0x000fea000b800000 */
[----:B------:R-:W-:-:S09]  /*5a50*/  UISETP.NE.AND UP0, UPT, UR4, 0x17, UPT ;  /* 0x000000170400788c */ /* 0x000fd2000bf05270 */
[----:B------:R-:W-:Y:S05]  /*5a60*/  BRA.U !UP0, `(.L_x_38460) ;  /* 0x0000000108847547 */ /* 0x000fea000b800000 */
[----:B------:R-:W-:-:S09]  /*5a70*/  UISETP.NE.AND UP0, UPT, UR4, 0x18, UPT ;  /* 0x000000180400788c */ /* 0x000fd2000bf05270 */
[----:B------:R-:W-:Y:S05]  /*5a80*/  BRA.U !UP0, `(.L_x_38461) ;  /* 0x0000000108447547 */ /* 0x000fea000b800000 */
.L_x_38439:
        /* <DEDUP_REMOVED lines=16> */
.L_x_38462:
[----:B------:R-:W-:Y:S05]  /*5b90*/  BRA `(.L_x_38440) ;  /* 0x0000000000887947 */ /* 0x000fea0003800000 */
.L_x_38461:
        /* <DEDUP_REMOVED lines=11> */
.L_x_38464:
[----:B------:R-:W-:Y:S05]  /*5c50*/  BSYNC.RECONVERGENT B0 ;  /* 0x0000000000007941 */ /* 0x000fea0003800200 */
.L_x_38463:
[----:B------:R3:W-:Y:S01]  /*5c60*/  STG.E.U8 desc[UR36][R2.64], R5 ;  /* 0x0000000502007986 */ /* 0x0007e2000c101124 */
[----:B------:R-:W-:Y:S05]  /*5c70*/  BRA `(.L_x_38440) ;  /* 0x0000000000507947 */ /* 0x000fea0003800000 */
.L_x_38460:
        /* <DEDUP_REMOVED lines=12> */
.L_x_38465:
[----:B------:R-:W-:Y:S01]  /*5d40*/  IMAD.MOV.U32 R5, RZ, RZ, 0x7f ;  /* 0x0000007fff057424 */ /* 0x000fe200078e00ff */
[----:B------:R-:W-:-:S04]  /*5d50*/  ISETP.GT.U32.AND P0, PT, R7, 0x7f800000, PT ;  /* 0x7f8000000700780c */ /* 0x000fc80003f04070 */
[----:B------:R-:W-:-:S05]  /*5d60*/  SEL R5, R5, 0x7c, P0 ;  /* 0x0000007c05057807 */ /* 0x000fca0000000000 */
[----:B------:R2:W-:Y:S01]  /*5d70*/  STG.E.U8 desc[UR36][R2.64], R5 ;  /* 0x0000000502007986 */ /* 0x0005e2000c101124 */
[----:B------:R-:W-:Y:S05]  /*5d80*/  BRA `(.L_x_38440) ;  /* 0x00000000000c7947 */ /* 0x000fea0003800000 */
.L_x_38459:
[----:B------:R-:W-:-:S04]  /*5d90*/  I2FP.F32.U32 R0, R4 ;  /* 0x0000000400007245 */ /* 0x000fc80000201000 */
[----:B------:R-:W-:-:S05]  /*5da0*/  F2FP.BF16.F32.PACK_AB R0, RZ, R0 ;  /* 0x00000000ff00723e */ /* 0x000fca00000010ff */
[----:B------:R0:W-:Y:S02]  /*5db0*/  STG.E.U16 desc[UR36][R2.64], R0 ;  /* 0x0000000002007986 */ /* 0x0001e4000c101524 */
.L_x_38440:
[----:B------:R-:W-:Y:S05]  /*5dc0*/  BSYNC.RECONVERGENT B6 ;  /* 0x0000000000067941 */ /* 0x000fea0003800200 */
.L_x_38434:
[----:B------:R-:W-:-:S07]  /*5dd0*/  VIADD R17, R17, 0x80 ;  /* 0x0000008011117836 */ /* 0x000fce0000000000 */
.L_x_38399:
[----:B------:R-:W-:Y:S05]  /*5de0*/  BSYNC.RECONVERGENT B7 ;  /* 0x0000000000077941 */ /* 0x000fea0003800200 */
.L_x_38398:
        /* <DEDUP_REMOVED lines=307> */
.L_x_38468:
        /* <DEDUP_REMOVED lines=16> */
.L_x_38472:
[----:B------:R0:W5:Y:S01]  /*7220*/  LDG.E.U8 R0, desc[UR36][R2.64] ;  /* 0x0000002402007981 */ /* 0x000162000c1e1100 */
[----:B------:R-:W-:Y:S05]  /*7230*/  BRA `(.L_x_38474) ;  /* 0x0000000c002c7947 */ /* 0x000fea0003800000 */
.L_x_38471:
        /* <DEDUP_REMOVED lines=8> */
.L_x_38476:
[----:B------:R3:W5:Y:S01]  /*72c0*/  LDG.E R0, desc[UR36][R2.64] ;  /* 0x0000002402007981 */ /* 0x000762000c1e1900 */
[----:B------:R-:W-:Y:S05]  /*72d0*/  BRA `(.L_x_38474) ;  /* 0x0000000c00047947 */ /* 0x000fea0003800000 */
.L_x_38475:
[----:B------:R2:W5:Y:S01]  /*72e0*/  LDG.E.S16 R0, desc[UR36][R2.64] ;  /* 0x0000002402007981 */ /* 0x000562000c1e1700 */
[----:B------:R-:W-:Y:S05]  /*72f0*/  BRA `(.L_x_38474) ;  /* 0x0000000800fc7947 */ /* 0x000fea0003800000 */
.L_x_38470:
        /* <DEDUP_REMOVED lines=9> */
.L_x_38478:
[----:B------:R-:W2:Y:S02]  /*7390*/  LDG.E.U16 R2, desc[UR36][R2.64] ;  /* 0x0000002402027981 */ /* 0x000ea4000c1e1500 */
[----:B--2---:R-:W-:-:S06]  /*73a0*/  HADD2.F32 R0, -RZ, R2.H0_H0 ;  /* 0x20000002ff007230 */ /* 0x004fcc0000004100 */
[----:B------:R-:W0:Y:S01]  /*73b0*/  F2I.FTZ.TRUNC.NTZ R0, R0 ;  /* 0x0000000000007305 */ /* 0x000e22000021f100 */
[----:B------:R-:W-:Y:S05]  /*73c0*/  BRA `(.L_x_38474) ;  /* 0x0000000800c87947 */ /* 0x000fea0003800000 */
.L_x_38477:
        /* <DEDUP_REMOVED lines=9> */
.L_x_38480:
[----:B------:R-:W2:Y:S02]  /*7460*/  LDG.E.U16 R2, desc[UR36][R2.64] ;  /* 0x0000002402027981 */ /* 0x000ea4000c1e1500 */
[----:B--2---:R-:W-:-:S06]  /*7470*/  HADD2.F32 R0, -RZ, R2.H0_H0 ;  /* 0x20000002ff007230 */ /* 0x004fcc0000004100 */
[----:B------:R-:W0:Y:S01]  /*7480*/  F2I.FTZ.TRUNC.NTZ R0, R0 ;  /* 0x0000000000007305 */ /* 0x000e22000021f100 */
[----:B------:R-:W-:Y:S05]  /*7490*/  BRA `(.L_x_38474) ;  /* 0x0000000800947947 */ /* 0x000fea0003800000 */
.L_x_38479:
[----:B------:R-:W2:Y:S02]  /*74a0*/  LDG.E.64 R2, desc[UR36][R2.64] ;  /* 0x0000002402027981 */ /* 0x000ea4000c1e1b00 */
[----:B--2---:R0:W1:Y:S02]  /*74b0*/  F2I.F64.TRUNC R0, R2 ;  /* 0x0000000200007311 */ /* 0x004064000030d100 */
[----:B01----:R-:W-:Y:S05]  /*74c0*/  BRA `(.L_x_38474) ;  /* 0x0000000800887947 */ /* 0x003fea0003800000 */
.L_x_38469:
        /* <DEDUP_REMOVED lines=12> */
.L_x_38483:
[----:B------:R-:W2:Y:S02]  /*7590*/  LDG.E.64 R2, desc[UR36][R2.64] ;  /* 0x0000002402027981 */ /* 0x000ea4000c1e1b00 */
[----:B--2---:R0:W1:Y:S02]  /*75a0*/  F2I.F64.TRUNC R0, R2 ;  /* 0x0000000200007311 */ /* 0x004064000030d100 */
[----:B01----:R-:W-:Y:S05]  /*75b0*/  BRA `(.L_x_38474) ;  /* 0x00000008004c7947 */ /* 0x003fea0003800000 */
.L_x_38482:
        /* <DEDUP_REMOVED lines=26> */
.L_x_38485:
        /* <DEDUP_REMOVED lines=13> */
.L_x_38484:
[----:B------:R-:W2:Y:S02]  /*7830*/  LDG.E.U16 R0, desc[UR36][R2.64] ;  /* 0x0000002402007981 */ /* 0x000ea4000c1e1500 */
[----:B--2---:R-:W-:-:S06]  /*7840*/  IMAD.U32 R0, R0, 0x10000, RZ ;  /* 0x0001000000007824 */ /* 0x004fcc00078e00ff */
[----:B------:R-:W0:Y:S01]  /*7850*/  F2I.FTZ.TRUNC.NTZ R0, R0 ;  /* 0x0000000000007305 */ /* 0x000e22000021f100 */
[----:B------:R-:W-:Y:S05]  /*7860*/  BRA `(.L_x_38474) ;  /* 0x0000000400a07947 */ /* 0x000fea0003800000 */
.L_x_38481:
        /* <DEDUP_REMOVED lines=10> */
.L_x_38488:
        /* <DEDUP_REMOVED lines=21> */
.L_x_38492:
[----:B------:R-:W-:Y:S05]  /*7a60*/  BSYNC.RECONVERGENT B1 ;  /* 0x0000000000017941 */ /* 0x000fea0003800200 */
.L_x_38491:
[----:B------:R-:W-:Y:S01]  /*7a70*/  IMAD.SHL.U32 R0, R0, 0x100000, RZ ;  /* 0x0010000000007824 */ /* 0x000fe200078e00ff */
[----:B------:R-:W-:-:S04]  /*7a80*/  LEA R2, R2, 0x3b800000, 0x17 ;  /* 0x3b80000002027811 */ /* 0x000fc800078eb8ff */
[----:B------:R-:W-:-:S07]  /*7a90*/  LOP3.LUT R0, R2, R0, R7, 0xfe, !PT ;  /* 0x0000000002007212 */ /* 0x000fce00078efe07 */
.L_x_38490:
[----:B------:R-:W-:Y:S05]  /*7aa0*/  BSYNC.RECONVERGENT B0 ;  /* 0x0000000000007941 */ /* 0x000fea0003800200 */
.L_x_38489:
[----:B------:R-:W0:Y:S01]  /*7ab0*/  F2I.FTZ.TRUNC.NTZ R0, R0 ;  /* 0x0000000000007305 */ /* 0x000e22000021f100 */
[----:B------:R-:W-:Y:S05]  /*7ac0*/  BRA `(.L_x_38474) ;  /* 0x0000000400087947 */ /* 0x000fea0003800000 */
.L_x_38487:
        /* <DEDUP_REMOVED lines=21> */
.L_x_38496:
[----:B------:R-:W-:Y:S05]  /*7c20*/  BSYNC.RECONVERGENT B1 ;  /* 0x0000000000017941 */ /* 0x000fea0003800200 */
.L_x_38495:
[----:B------:R-:W-:Y:S02]  /*7c30*/  SHF.L.U32 R0, R0, 0x15, RZ ;  /* 0x0000001500007819 */ /* 0x000fe400000006ff */
[----:B------:R-:W-:-:S04]  /*7c40*/  LEA R2, R2, 0x37800000, 0x17 ;  /* 0x3780000002027811 */ /* 0x000fc800078eb8ff */
[----:B------:R-:W-:-:S07]  /*7c50*/  LOP3.LUT R0, R2, R0, R7, 0xfe, !PT ;  /* 0x0000000002007212 */ /* 0x000fce00078efe07 */
.L_x_38494:
[----:B------:R-:W-:Y:S05]  /*7c60*/  BSYNC.RECONVERGENT B0 ;  /* 0x0000000000007941 */ /* 0x000fea0003800200 */
.L_x_38493:
[----:B------:R-:W0:Y:S01]  /*7c70*/  F2I.FTZ.TRUNC.NTZ R0, R0 ;  /* 0x0000000000007305 */ /* 0x000e22000021f100 */
[----:B------:R-:W-:Y:S05]  /*7c80*/  BRA `(.L_x_38474) ;  /* 0x0000000000987947 */ /* 0x000fea0003800000 */
.L_x_38486:
        /* <DEDUP_REMOVED lines=14> */
.L_x_38500:
[----:B------:R-:W-:Y:S05]  /*7d70*/  BSYNC.RECONVERGENT B0 ;  /* 0x0000000000007941 */ /* 0x000fea0003800200 */
.L_x_38499:
[----:B------:R-:W0:Y:S01]  /*7d80*/  F2I.FTZ.TRUNC.NTZ R0, R0 ;  /* 0x0000000000007305 */ /* 0x000e22000021f100 */
[----:B------:R-:W-:Y:S05]  /*7d90*/  BRA `(.L_x_38474) ;  /* 0x0000000000547947 */ /* 0x000fea0003800000 */
.L_x_38473:
        /* <DEDUP_REMOVED lines=16> */
.L_x_38501:
[----:B------:R-:W-:Y:S01]  /*7ea0*/  IMAD.MOV.U32 R0, RZ, RZ, RZ ;  /* 0x000000ffff007224 */ /* 0x000fe200078e00ff */
[----:B------:R-:W-:Y:S06]  /*7eb0*/  BRA `(.L_x_38474) ;  /* 0x00000000000c7947 */ /* 0x000fec0003800000 */
.L_x_38498:
[----:B------:R0:W5:Y:S01]  /*7ec0*/  LDG.E R0, desc[UR36][R2.64] ;  /* 0x0000002402007981 */ /* 0x000162000c1e1900 */
[----:B------:R-:W-:Y:S05]  /*7ed0*/  BRA `(.L_x_38474) ;  /* 0x0000000000047947 */ /* 0x000fea0003800000 */
.L_x_38497:
[----:B------:R0:W5:Y:S02]  /*7ee0*/  LDG.E R0, desc[UR36][R2.64] ;  /* 0x0000002402007981 */ /* 0x000164000c1e1900 */
.L_x_38474:
[----:B------:R-:W1:Y:S01]  /*7ef0*/  LDCU.64 UR6, c[0x0][0x580] ;  /* 0x0000b000ff0677ac */ /* 0x000e620008000a00 */
[----:B0----5:R-:W-:Y:S01]  /*7f00*/  ISETP.NE.AND P0, PT, R0, RZ, PT ;  /* 0x000000ff0000720c */ /* 0x021fe20003f05270 */
[----:B------:R-:W-:Y:S01]  /*7f10*/  BSSY.RECONVERGENT B6, `(.L_x_38502) ;  /* 0x00000d4000067945 */ /* 0x000fe20003800200 */
[----:B------:R-:W0:Y:S01]  /*7f20*/  LDCU UR5, c[0x0][0x594] ;  /* 0x0000b280ff0577ac */ /* 0x000e220008000800 */
[----:B------:R-:W-:-:S04]  /*7f30*/  UPRMT UR4, UR41, 0x9910, URZ ;  /* 0x0000991029047896 */ /* 0x000fc800080000ff */
[----:B------:R-:W-:Y:S01]  /*7f40*/  UISETP.GT.AND UP0, UPT, UR4, 0x9, UPT ;  /* 0x000000090400788c */ /* 0x000fe2000bf04270 */
[----:B-1234-:R-:W-:Y:S02]  /*7f50*/  IADD3 R2, P1, PT, R16, UR6, RZ ;  /* 0x0000000610027c10 */ /* 0x01efe4000ff3e0ff */
[----:B0-----:R-:W-:-:S03]  /*7f60*/  ISETP.NE.AND P0, PT, RZ, UR5, P0 ;  /* 0x00000005ff007c0c */ /* 0x001fc60008705270 */
[----:B------:R-:W-:Y:S01]  /*7f70*/  IMAD.X R3, RZ, RZ, UR7, P1 ;  /* 0x00000007ff037e24 */ /* 0x000fe200088e06ff */
        /* <DEDUP_REMOVED lines=12> */
.L_x_38506:
[----:B------:R0:W-:Y:S01]  /*8040*/  STG.E.U8 desc[UR36][R2.64], R4 ;  /* 0x0000000402007986 */ /* 0x0001e2000c101124 */
[----:B------:R-:W-:Y:S05]  /*8050*/  BRA `(.L_x_38508) ;  /* 0x0000000800fc7947 */ /* 0x000fea0003800000 */
.L_x_38505:
        /* <DEDUP_REMOVED lines=9> */
.L_x_38510:
[----:B------:R0:W-:Y:S01]  /*80f0*/  STG.E desc[UR36][R2.64], R4 ;  /* 0x0000000402007986 */ /* 0x0001e2000c101924 */
[----:B------:R-:W-:Y:S05]  /*8100*/  BRA `(.L_x_38508) ;  /* 0x0000000800d07947 */ /* 0x000fea0003800000 */
.L_x_38509:
[----:B------:R0:W-:Y:S01]  /*8110*/  STG.E.U16 desc[UR36][R2.64], R4 ;  /* 0x0000000402007986 */ /* 0x0001e2000c101524 */
[----:B------:R-:W-:Y:S05]  /*8120*/  BRA `(.L_x_38508) ;  /* 0x0000000800c87947 */ /* 0x000fea0003800000 */
.L_x_38504:
        /* <DEDUP_REMOVED lines=9> */
.L_x_38512:
[----:B------:R-:W-:-:S04]  /*81c0*/  I2FP.F32.U32 R0, R4 ;  /* 0x0000000400007245 */ /* 0x000fc80000201000 */
[----:B------:R-:W-:-:S05]  /*81d0*/  F2FP.F16.F32.PACK_AB R0, RZ, R0 ;  /* 0x00000000ff00723e */ /* 0x000fca00000000ff */
[----:B------:R0:W-:Y:S01]  /*81e0*/  STG.E.U16 desc[UR36][R2.64], R0 ;  /* 0x0000000002007986 */ /* 0x0001e2000c101524 */
[----:B------:R-:W-:Y:S05]  /*81f0*/  BRA `(.L_x_38508) ;  /* 0x0000000800947947 */ /* 0x000fea0003800000 */
.L_x_38511:
        /* <DEDUP_REMOVED lines=10> */
.L_x_38514:
[----:B------:R-:W-:-:S04]  /*82a0*/  I2FP.F32.U32 R4, R4 ;  /* 0x0000000400047245 */ /* 0x000fc80000201000 */
[----:B------:R-:W-:-:S04]  /*82b0*/  F2FP.F16.F32.PACK_AB R5, RZ, R4 ;  /* 0x00000004ff05723e */ /* 0x000fc800000000ff */
[----:B------:R-:W-:-:S05]  /*82c0*/  PRMT R5, R5, 0x5410, RZ ;  /* 0x0000541005057816 */ /* 0x000fca00000000ff */
[----:B------:R0:W-:Y:S01]  /*82d0*/  STG.E desc[UR36][R2.64], R5 ;  /* 0x0000000502007986 */ /* 0x0001e2000c101924 */
[----:B------:R-:W-:Y:S05]  /*82e0*/  BRA `(.L_x_38508) ;  /* 0x0000000800587947 */ /* 0x000fea0003800000 */
.L_x_38513:
[----:B------:R-:W0:Y:S02]  /*82f0*/  I2F.F64.U32 R4, R4 ;  /* 0x0000000400047312 */ /* 0x000e240000201800 */
[----:B0-----:R0:W-:Y:S01]  /*8300*/  STG.E.64 desc[UR36][R2.64], R4 ;  /* 0x0000000402007986 */ /* 0x0011e2000c101b24 */
[----:B------:R-:W-:Y:S05]  /*8310*/  BRA `(.L_x_38508) ;  /* 0x00000008004c7947 */ /* 0x000fea0003800000 */
.L_x_38503:
        /* <DEDUP_REMOVED lines=12> */
.L_x_38518:
        /* <DEDUP_REMOVED lines=17> */
.L_x_38520:
[----:B------:R-:W-:Y:S05]  /*84f0*/  BSYNC.RECONVERGENT B0 ;  /* 0x0000000000007941 */ /* 0x000fea0003800200 */
.L_x_38519:
[----:B------:R0:W-:Y:S01]  /*8500*/  STG.E.U8 desc[UR36][R2.64], R0 ;  /* 0x0000000002007986 */ /* 0x0001e2000c101124 */
[----:B------:R-:W-:Y:S05]  /*8510*/  BRA `(.L_x_38508) ;  /* 0x0000000400cc7947 */ /* 0x000fea0003800000 */
.L_x_38517:
        /* <DEDUP_REMOVED lines=17> */
.L_x_38522:
[----:B------:R-:W-:Y:S05]  /*8630*/  BSYNC.RECONVERGENT B0 ;  /* 0x0000000000007941 */ /* 0x000fea0003800200 */
.L_x_38521:
[----:B------:R0:W-:Y:S01]  /*8640*/  STG.E.U8 desc[UR36][R2.64], R0 ;  /* 0x0000000002007986 */ /* 0x0001e2000c101124 */
[----:B------:R-:W-:Y:S05]  /*8650*/  BRA `(.L_x_38508) ;  /* 0x00000004007c7947 */ /* 0x000fea0003800000 */
.L_x_38516:
        /* <DEDUP_REMOVED lines=21> */
.L_x_38524:
[----:B------:R-:W-:-:S05]  /*87b0*/  IMAD.MOV.U32 R5, RZ, RZ, RZ ;  /* 0x000000ffff057224 */ /* 0x000fca00078e00ff */
[----:B------:R0:W-:Y:S01]  /*87c0*/  STG.E.64 desc[UR36][R2.64], R4 ;  /* 0x0000000402007986 */ /* 0x0001e2000c101b24 */
[----:B------:R-:W-:Y:S05]  /*87d0*/  BRA `(.L_x_38508) ;  /* 0x00000004001c7947 */ /* 0x000fea0003800000 */
.L_x_38523:
[----:B------:R0:W-:Y:S01]  /*87e0*/  STG.E desc[UR36][R2.64], R4 ;  /* 0x0000000402007986 */ /* 0x0001e2000c101924 */
[----:B------:R-:W-:Y:S05]  /*87f0*/  BRA `(.L_x_38508) ;  /* 0x0000000400147947 */ /* 0x000fea0003800000 */
.L_x_38515:
        /* <DEDUP_REMOVED lines=8> */
.L_x_38526:
[----:B------:R-:W-:Y:S01]  /*8880*/  CS2R R6, SRZ ;  /* 0x0000000000067805 */ /* 0x000fe2000001ff00 */
[----:B------:R-:W0:Y:S04]  /*8890*/  I2F.F64.U32 R4, R4 ;  /* 0x0000000400047312 */ /* 0x000e280000201800 */
[----:B0-----:R4:W-:Y:S01]  /*88a0*/  STG.E.128 desc[UR36][R2.64], R4 ;  /* 0x0000000402007986 */ /* 0x0019e2000c101d24 */
[----:B------:R-:W-:Y:S05]  /*88b0*/  BRA `(.L_x_38508) ;  /* 0x0000000000e47947 */ /* 0x000fea0003800000 */
.L_x_38525:
[----:B------:R-:W-:-:S09]  /*88c0*/  UISETP.NE.AND UP0, UPT, UR4, 0xf, UPT ;  /* 0x0000000f0400788c */ /* 0x000fd2000bf05270 */
[----:B------:R-:W-:Y:S05]  /*88d0*/  BRA.U !UP0, `(.L_x_38527) ;  /* 0x0000000108d07547 */ /* 0x000fea000b800000 */
[----:B------:R-:W-:-:S09]  /*88e0*/  UISETP.NE.AND UP0, UPT, UR4, 0x17, UPT ;  /* 0x000000170400788c */ /* 0x000fd2000bf05270 */
[----:B------:R-:W-:Y:S05]  /*88f0*/  BRA.U !UP0, `(.L_x_38528) ;  /* 0x0000000108847547 */ /* 0x000fea000b800000 */
[----:B------:R-:W-:-:S09]  /*8900*/  UISETP.NE.AND UP0, UPT, UR4, 0x18, UPT ;  /* 0x000000180400788c */ /* 0x000fd2000bf05270 */
[----:B------:R-:W-:Y:S05]  /*8910*/  BRA.U !UP0, `(.L_x_38529) ;  /* 0x0000000108447547 */ /* 0x000fea000b800000 */
.L_x_38507:
        /* <DEDUP_REMOVED lines=16> */
.L_x_38530:
[----:B------:R-:W-:Y:S05]  /*8a20*/  BRA `(.L_x_38508) ;  /* 0x0000000000887947 */ /* 0x000fea0003800000 */
.L_x_38529:
        /* <DEDUP_REMOVED lines=11> */
.L_x_38532:
[----:B------:R-:W-:Y:S05]  /*8ae0*/  BSYNC.RECONVERGENT B0 ;  /* 0x0000000000007941 */ /* 0x000fea0003800200 */
.L_x_38531:
[----:B------:R3:W-:Y:S01]  /*8af0*/  STG.E.U8 desc[UR36][R2.64], R5 ;  /* 0x0000000502007986 */ /* 0x0007e2000c101124 */
[----:B------:R-:W-:Y:S05]  /*8b00*/  BRA `(.L_x_38508) ;  /* 0x0000000000507947 */ /* 0x000fea0003800000 */
.L_x_38528:
        /* <DEDUP_REMOVED lines=12> */
.L_x_38533:
[----:B------:R-:W-:Y:S01]  /*8bd0*/  HFMA2 R5, -RZ, RZ, 0, 7.569789886474609375e-06 ;  /* 0x0000007fff057431 */ /* 0x000fe200000001ff */
[----:B------:R-:W-:-:S04]  /*8be0*/  ISETP.GT.U32.AND P0, PT, R7, 0x7f800000, PT ;  /* 0x7f8000000700780c */ /* 0x000fc80003f04070 */
[----:B------:R-:W-:-:S05]  /*8bf0*/  SEL R5, R5, 0x7c, P0 ;  /* 0x0000007c05057807 */ /* 0x000fca0000000000 */
[----:B------:R2:W-:Y:S01]  /*8c00*/  STG.E.U8 desc[UR36][R2.64], R5 ;  /* 0x0000000502007986 */ /* 0x0005e2000c101124 */
[----:B------:R-:W-:Y:S05]  /*8c10*/  BRA `(.L_x_38508) ;  /* 0x00000000000c7947 */ /* 0x000fea0003800000 */
.L_x_38527:
[----:B------:R-:W-:-:S04]  /*8c20*/  I2FP.F32.U32 R0, R4 ;  /* 0x0000000400007245 */ /* 0x000fc80000201000 */
[----:B------:R-:W-:-:S05]  /*8c30*/  F2FP.BF16.F32.PACK_AB R0, RZ, R0 ;  /* 0x00000000ff00723e */ /* 0x000fca00000010ff */
[----:B------:R0:W-:Y:S02]  /*8c40*/  STG.E.U16 desc[UR36][R2.64], R0 ;  /* 0x0000000002007986 */ /* 0x0001e4000c101524 */
.L_x_38508:
[----:B------:R-:W-:Y:S05]  /*8c50*/  BSYNC.RECONVERGENT B6 ;  /* 0x0000000000067941 */ /* 0x000fea0003800200 */
.L_x_38502:
[----:B------:R-:W-:-:S07]  /*8c60*/  VIADD R17, R17, 0x80 ;  /* 0x0000008011117836 */ /* 0x000fce0000000000 */
.L_x_38467:
[----:B------:R-:W-:Y:S05]  /*8c70*/  BSYNC.RECONVERGENT B7 ;  /* 0x0000000000077941 */ /* 0x000fea0003800200 */
.L_x_38466:
        /* <DEDUP_REMOVED lines=306> */
.L_x_38534:
        /* <DEDUP_REMOVED lines=18> */
.L_x_38538:
[----:B------:R4:W5:Y:S01]  /*a0c0*/  LDG.E.U8 R0, desc[UR36][R2.64] ;  /* 0x0000002402007981 */ /* 0x000962000c1e1100 */
[----:B------:R-:W-:Y:S05]  /*a0d0*/  BRA `(.L_x_38540) ;  /* 0x0000000c002c7947 */ /* 0x000fea0003800000 */
.L_x_38537:
        /* <DEDUP_REMOVED lines=8> */
.L_x_38542:
[----:B------:R2:W5:Y:S01]  /*a160*/  LDG.E R0, desc[UR36][R2.64] ;  /* 0x0000002402007981 */ /* 0x000562000c1e1900 */
[----:B------:R-:W-:Y:S05]  /*a170*/  BRA `(.L_x_38540) ;  /* 0x0000000c00047947 */ /* 0x000fea0003800000 */
.L_x_38541:
[----:B------:R0:W5:Y:S01]  /*a180*/  LDG.E.S16 R0, desc[UR36][R2.64] ;  /* 0x0000002402007981 */ /* 0x000162000c1e1700 */
[----:B------:R-:W-:Y:S05]  /*a190*/  BRA `(.L_x_38540) ;  /* 0x0000000800fc7947 */ /* 0x000fea0003800000 */
.L_x_38536:
        /* <DEDUP_REMOVED lines=9> */
.L_x_38544:
[----:B------:R-:W2:Y:S02]  /*a230*/  LDG.E.U16 R2, desc[UR36][R2.64] ;  /* 0x0000002402027981 */ /* 0x000ea4000c1e1500 */
[----:B--2---:R-:W-:-:S06]  /*a240*/  HADD2.F32 R0, -RZ, R2.H0_H0 ;  /* 0x20000002ff007230 */ /* 0x004fcc0000004100 */
[----:B------:R-:W0:Y:S01]  /*a250*/  F2I.FTZ.TRUNC.NTZ R0, R0 ;  /* 0x0000000000007305 */ /* 0x000e22000021f100 */
[----:B------:R-:W-:Y:S05]  /*a260*/  BRA `(.L_x_38540) ;  /* 0x0000000800c87947 */ /* 0x000fea0003800000 */
.L_x_38543:
        /* <DEDUP_REMOVED lines=9> */
.L_x_38546:
[----:B------:R-:W2:Y:S02]  /*a300*/  LDG.E.U16 R2, desc[UR36][R2.64] ;  /* 0x0000002402027981 */ /* 0x000ea4000c1e1500 */
[----:B--2---:R-:W-:-:S06]  /*a310*/  HADD2.F32 R0, -RZ, R2.H0_H0 ;  /* 0x20000002ff007230 */ /* 0x004fcc0000004100 */
[----:B------:R-:W0:Y:S01]  /*a320*/  F2I.FTZ.TRUNC.NTZ R0, R0 ;  /* 0x0000000000007305 */ /* 0x000e22000021f100 */
[----:B------:R-:W-:Y:S05]  /*a330*/  BRA `(.L_x_38540) ;  /* 0x0000000800947947 */ /* 0x000fea0003800000 */
.L_x_38545:
[----:B------:R-:W2:Y:S02]  /*a340*/  LDG.E.64 R2, desc[UR36][R2.64] ;  /* 0x0000002402027981 */ /* 0x000ea4000c1e1b00 */
[----:B--2---:R0:W1:Y:S02]  /*a350*/  F2I.F64.TRUNC R0, R2 ;  /* 0x0000000200007311 */ /* 0x004064000030d100 */
[----:B01----:R-:W-:Y:S05]  /*a360*/  BRA `(.L_x_38540) ;  /* 0x0000000800887947 */ /* 0x003fea0003800000 */
.L_x_38535:
        /* <DEDUP_REMOVED lines=12> */
.L_x_38549:
[----:B------:R-:W2:Y:S02]  /*a430*/  LDG.E.64 R2, desc[UR36][R2.64] ;  /* 0x0000002402027981 */ /* 0x000ea4000c1e1b00 */
[----:B--2---:R0:W1:Y:S02]  /*a440*/  F2I.F64.TRUNC R0, R2 ;  /* 0x0000000200007311 */ /* 0x004064000030d100 */
[----:B01----:R-:W-:Y:S05]  /*a450*/  BRA `(.L_x_38540) ;  /* 0x00000008004c7947 */ /* 0x003fea0003800000 */
.L_x_38548:
        /* <DEDUP_REMOVED lines=26> */
.L_x_38551:
        /* <DEDUP_REMOVED lines=13> */
.L_x_38550:
[----:B------:R-:W2:Y:S02]  /*a6d0*/  LDG.E.U16 R0, desc[UR36][R2.64] ;  /* 0x0000002402007981 */ /* 0x000ea4000c1e1500 */
[----:B--2---:R-:W-:-:S06]  /*a6e0*/  IMAD.U32 R0, R0, 0x10000, RZ ;  /* 0x0001000000007824 */ /* 0x004fcc00078e00ff */
[----:B------:R-:W0:Y:S01]  /*a6f0*/  F2I.FTZ.TRUNC.NTZ R0, R0 ;  /* 0x0000000000007305 */ /* 0x000e22000021f100 */
[----:B------:R-:W-:Y:S05]  /*a700*/  BRA `(.L_x_38540) ;  /* 0x0000000400a07947 */ /* 0x000fea0003800000 */
.L_x_38547:
        /* <DEDUP_REMOVED lines=10> */
.L_x_38554:
        /* <DEDUP_REMOVED lines=21> */
.L_x_38558:
[----:B------:R-:W-:Y:S05]  /*a900*/  BSYNC.RECONVERGENT B1 ;  /* 0x0000000000017941 */ /* 0x000fea0003800200 */
.L_x_38557:
[----:B------:R-:W-:Y:S02]  /*a910*/  SHF.L.U32 R0, R0, 0x14, RZ ;  /* 0x0000001400007819 */ /* 0x000fe400000006ff */
[----:B------:R-:W-:-:S04]  /*a920*/  LEA R2, R2, 0x3b800000, 0x17 ;  /* 0x3b80000002027811 */ /* 0x000fc800078eb8ff */
[----:B------:R-:W-:-:S07]  /*a930*/  LOP3.LUT R0, R2, R0, R7, 0xfe, !PT ;  /* 0x0000000002007212 */ /* 0x000fce00078efe07 */
.L_x_38556:
[----:B------:R-:W-:Y:S05]  /*a940*/  BSYNC.RECONVERGENT B0 ;  /* 0x0000000000007941 */ /* 0x000fea0003800200 */
.L_x_38555:
[----:B------:R-:W0:Y:S01]  /*a950*/  F2I.FTZ.TRUNC.NTZ R0, R0 ;  /* 0x0000000000007305 */ /* 0x000e22000021f100 */
[----:B------:R-:W-:Y:S05]  /*a960*/  BRA `(.L_x_38540) ;  /* 0x0000000400087947 */ /* 0x000fea0003800000 */
.L_x_38553:
        /* <DEDUP_REMOVED lines=21> */
.L_x_38562:
[----:B------:R-:W-:Y:S05]  /*aac0*/  BSYNC.RECONVERGENT B1 ;  /* 0x0000000000017941 */ /* 0x000fea0003800200 */
.L_x_38561:
[----:B------:R-:W-:Y:S01]  /*aad0*/  IMAD.SHL.U32 R0, R0, 0x200000, RZ ;  /* 0x0020000000007824 */ /* 0x000fe200078e00ff */
[----:B------:R-:W-:-:S04]  /*aae0*/  LEA R2, R2, 0x37800000, 0x17 ;  /* 0x3780000002027811 */ /* 0x000fc800078eb8ff */
[----:B------:R-:W-:-:S07]  /*aaf0*/  LOP3.LUT R0, R2, R0, R7, 0xfe, !PT ;  /* 0x0000000002007212 */ /* 0x000fce00078efe07 */
.L_x_38560:
[----:B------:R-:W-:Y:S05]  /*ab00*/  BSYNC.RECONVERGENT B0 ;  /* 0x0000000000007941 */ /* 0x000fea0003800200 */
.L_x_38559:
[----:B------:R-:W0:Y:S01]  /*ab10*/  F2I.FTZ.TRUNC.NTZ R0, R0 ;  /* 0x0000000000007305 */ /* 0x000e22000021f100 */
[----:B------:R-:W-:Y:S05]  /*ab20*/  BRA `(.L_x_38540) ;  /* 0x0000000000987947 */ /* 0x000fea0003800000 */
.L_x_38552:
        /* <DEDUP_REMOVED lines=14> */
.L_x_38566:
[----:B------:R-:W-:Y:S05]  /*ac10*/  BSYNC.RECONVERGENT B0 ;  /* 0x0000000000007941 */ /* 0x000fea0003800200 */
.L_x_38565:
[----:B------:R-:W0:Y:S01]  /*ac20*/  F2I.FTZ.TRUNC.NTZ R0, R0 ;  /* 0x0000000000007305 */ /* 0x000e22000021f100 */
[----:B------:R-:W-:Y:S05]  /*ac30*/  BRA `(.L_x_38540) ;  /* 0x0000000000547947 */ /* 0x000fea0003800000 */
.L_x_38539:
        /* <DEDUP_REMOVED lines=16> */
.L_x_38567:
[----:B------:R-:W-:Y:S01]  /*ad40*/  MOV R0, RZ ;  /* 0x000000ff00007202 */ /* 0x000fe20000000f00 */
[----:B------:R-:W-:Y:S06]  /*ad50*/  BRA `(.L_x_38540) ;  /* 0x00000000000c7947 */ /* 0x000fec0003800000 */
.L_x_38564:
[----:B------:R0:W5:Y:S01]  /*ad60*/  LDG.E R0, desc[UR36][R2.64] ;  /* 0x0000002402007981 */ /* 0x000162000c1e1900 */
[----:B------:R-:W-:Y:S05]  /*ad70*/  BRA `(.L_x_38540) ;  /* 0x0000000000047947 */ /* 0x000fea0003800000 */
.L_x_38563:
[----:B------:R0:W5:Y:S02]  /*ad80*/  LDG.E R0, desc[UR36][R2.64] ;  /* 0x0000002402007981 */ /* 0x000164000c1e1900 */
.L_x_38540:
[----:B------:R-:W1:Y:S01]  /*ad90*/  LDCU UR5, c[0x0][0x594] ;  /* 0x0000b280ff0577ac */ /* 0x000e620008000800 */
[----:B0----5:R-:W-:Y:S01]  /*ada0*/  ISETP.NE.AND P0, PT, R0, RZ, PT ;  /* 0x000000ff0000720c */ /* 0x021fe20003f05270 */
[----:B------:R-:W-:-:S04]  /*adb0*/  UPRMT UR4, UR41, 0x9910, URZ ;  /* 0x0000991029047896 */ /* 0x000fc800080000ff */
[----:B------:R-:W-:Y:S01]  /*adc0*/  UISETP.GT.AND UP0, UPT, UR4, 0x9, UPT ;  /* 0x000000090400788c */ /* 0x000fe2000bf04270 */
[----:B-1----:R-:W-:-:S04]  /*add0*/  ISETP.NE.AND P0, PT, RZ, UR5, P0 ;  /* 0x00000005ff007c0c */ /* 0x002fc80008705270 */
[----:B--234-:R-:W-:-:S04]  /*ade0*/  SEL R2, RZ, 0x1, !P0 ;  /* 0x00000001ff027807 */ /* 0x01cfc80004000000 */
        /* <DEDUP_REMOVED lines=11> */
.L_x_38571:
[----:B------:R-:W-:Y:S01]  /*aea0*/  STG.E.U8 desc[UR36][R16.64], R2 ;  /* 0x0000000210007986 */ /* 0x000fe2000c101124 */
[----:B------:R-:W-:Y:S05]  /*aeb0*/  EXIT ;  /* 0x000000000000794d */ /* 0x000fea0003800000 */
.L_x_38570:
        /* <DEDUP_REMOVED lines=9> */
.L_x_38574:
[----:B------:R-:W-:Y:S01]  /*af50*/  STG.E desc[UR36][R16.64], R2 ;  /* 0x0000000210007986 */ /* 0x000fe2000c101924 */
[----:B------:R-:W-:Y:S05]  /*af60*/  EXIT ;  /* 0x000000000000794d */ /* 0x000fea0003800000 */
.L_x_38573:
[----:B------:R-:W-:Y:S01]  /*af70*/  STG.E.U16 desc[UR36][R16.64], R2 ;  /* 0x0000000210007986 */ /* 0x000fe2000c101524 */
[----:B------:R-:W-:Y:S05]  /*af80*/  EXIT ;  /* 0x000000000000794d */ /* 0x000fea0003800000 */
.L_x_38569:
        /* <DEDUP_REMOVED lines=9> */
.L_x_38576:
[----:B------:R-:W-:-:S04]  /*b020*/  I2FP.F32.U32 R0, R2 ;  /* 0x0000000200007245 */ /* 0x000fc80000201000 */
[----:B------:R-:W-:-:S05]  /*b030*/  F2FP.F16.F32.PACK_AB R0, RZ, R0 ;  /* 0x00000000ff00723e */ /* 0x000fca00000000ff */
[----:B------:R-:W-:Y:S01]  /*b040*/  STG.E.U16 desc[UR36][R16.64], R0 ;  /* 0x0000000010007986 */ /* 0x000fe2000c101524 */
[----:B------:R-:W-:Y:S05]  /*b050*/  EXIT ;  /* 0x000000000000794d */ /* 0x000fea0003800000 */
.L_x_38575:
        /* <DEDUP_REMOVED lines=10> */
.L_x_38578:
[----:B------:R-:W-:-:S04]  /*b100*/  I2FP.F32.U32 R2, R2 ;  /* 0x0000000200027245 */ /* 0x000fc80000201000 */
[----:B------:R-:W-:-:S04]  /*b110*/  F2FP.F16.F32.PACK_AB R3, RZ, R2 ;  /* 0x00000002ff03723e */ /* 0x000fc800000000ff */
[----:B------:R-:W-:-:S05]  /*b120*/  PRMT R3, R3, 0x5410, RZ ;  /* 0x0000541003037816 */ /* 0x000fca00000000ff */
[----:B------:R-:W-:Y:S01]  /*b130*/  STG.E desc[UR36][R16.64], R3 ;  /* 0x0000000310007986 */ /* 0x000fe2000c101924 */
[----:B------:R-:W-:Y:S05]  /*b140*/  EXIT ;  /* 0x000000000000794d */ /* 0x000fea0003800000 */
.L_x_38577:
[----:B------:R-:W0:Y:S02]  /*b150*/  I2F.F64.U32 R2, R2 ;  /* 0x0000000200027312 */ /* 0x000e240000201800 */
[----:B0-----:R-:W-:Y:S01]  /*b160*/  STG.E.64 desc[UR36][R16.64], R2 ;  /* 0x0000000210007986 */ /* 0x001fe2000c101b24 */
[----:B------:R-:W-:Y:S05]  /*b170*/  EXIT ;  /* 0x000000000000794d */ /* 0x000fea0003800000 */
.L_x_38568:
        /* <DEDUP_REMOVED lines=12> */
.L_x_38582:
        /* <DEDUP_REMOVED lines=16> */
.L_x_38585:
[----:B------:R-:W-:-:S07]  /*b340*/  PRMT R8, R0, 0x7610, R8 ;  /* 0x0000761000087816 */ /* 0x000fce0000000008 */
.L_x_38584:
[----:B------:R-:W-:Y:S05]  /*b350*/  BSYNC.RECONVERGENT B0 ;  /* 0x0000000000007941 */ /* 0x000fea0003800200 */
.L_x_38583:
[----:B------:R-:W-:Y:S01]  /*b360*/  STG.E.U8 desc[UR36][R16.64], R8 ;  /* 0x0000000810007986 */ /* 0x000fe2000c101124 */
[----:B------:R-:W-:Y:S05]  /*b370*/  EXIT ;  /* 0x000000000000794d */ /* 0x000fea0003800000 */
.L_x_38581:
        /* <DEDUP_REMOVED lines=16> */
.L_x_38588:
[----:B------:R-:W-:-:S07]  /*b480*/  PRMT R8, R0, 0x7610, R8 ;  /* 0x0000761000087816 */ /* 0x000fce0000000008 */
.L_x_38587:
[----:B------:R-:W-:Y:S05]  /*b490*/  BSYNC.RECONVERGENT B0 ;  /* 0x0000000000007941 */ /* 0x000fea0003800200 */
.L_x_38586:
[----:B------:R-:W-:Y:S01]  /*b4a0*/  STG.E.U8 desc[UR36][R16.64], R8 ;  /* 0x0000000810007986 */ /* 0x000fe2000c101124 */
[----:B------:R-:W-:Y:S05]  /*b4b0*/  EXIT ;  /* 0x000000000000794d */ /* 0x000fea0003800000 */
.L_x_38580:
        /* <DEDUP_REMOVED lines=21> */
.L_x_38590:
[----:B------:R-:W-:-:S05]  /*b610*/  IMAD.MOV.U32 R3, RZ, RZ, RZ ;  /* 0x000000ffff037224 */ /* 0x000fca00078e00ff */
[----:B------:R-:W-:Y:S01]  /*b620*/  STG.E.64 desc[UR36][R16.64], R2 ;  /* 0x0000000210007986 */ /* 0x000fe2000c101b24 */
[----:B------:R-:W-:Y:S05]  /*b630*/  EXIT ;  /* 0x000000000000794d */ /* 0x000fea0003800000 */
.L_x_38589:
[----:B------:R-:W-:Y:S01]  /*b640*/  STG.E desc[UR36][R16.64], R2 ;  /* 0x0000000210007986 */ /* 0x000fe2000c101924 */
[----:B------:R-:W-:Y:S05]  /*b650*/  EXIT ;  /* 0x000000000000794d */ /* 0x000fea0003800000 */
.L_x_38579:
        /* <DEDUP_REMOVED lines=8> */
.L_x_38592:
[----:B------:R-:W-:Y:S01]  /*b6e0*/  CS2R R6, SRZ ;  /* 0x0000000000067805 */ /* 0x000fe2000001ff00 */
[----:B------:R-:W0:Y:S04]  /*b6f0*/  I2F.F64.U32 R4, R2 ;  /* 0x0000000200047312 */ /* 0x000e280000201800 */
[----:B0-----:R-:W-:Y:S01]  /*b700*/  STG.E.128 desc[UR36][R16.64], R4 ;  /* 0x0000000410007986 */ /* 0x001fe2000c101d24 */
[----:B------:R-:W-:Y:S05]  /*b710*/  EXIT ;  /* 0x000000000000794d */ /* 0x000fea0003800000 */
.L_x_38591:
[----:B------:R-:W-:-:S09]  /*b720*/  UISETP.NE.AND UP0, UPT, UR4, 0xf, UPT ;  /* 0x0000000f0400788c */ /* 0x000fd2000bf05270 */
[----:B------:R-:W-:Y:S05]  /*b730*/  BRA.U !UP0, `(.L_x_38593) ;  /* 0x0000000108d47547 */ /* 0x000fea000b800000 */
[----:B------:R-:W-:-:S09]  /*b740*/  UISETP.NE.AND UP0, UPT, UR4, 0x17, UPT ;  /* 0x000000170400788c */ /* 0x000fd2000bf05270 */
[----:B------:R-:W-:Y:S05]  /*b750*/  BRA.U !UP0, `(.L_x_38594) ;  /* 0x0000000108847547 */ /* 0x000fea000b800000 */
[----:B------:R-:W-:-:S09]  /*b760*/  UISETP.NE.AND UP0, UPT, UR4, 0x18, UPT ;  /* 0x000000180400788c */ /* 0x000fd2000bf05270 */
[----:B------:R-:W-:Y:S05]  /*b770*/  BRA.U !UP0, `(.L_x_38595) ;  /* 0x0000000108447547 */ /* 0x000fea000b800000 */
.L_x_38572:
        /* <DEDUP_REMOVED lines=16> */
.L_x_38596:
[----:B------:R-:W-:Y:S05]  /*b880*/  EXIT ;  /* 0x000000000000794d */ /* 0x000fea0003800000 */
.L_x_38595:
        /* <DEDUP_REMOVED lines=11> */
.L_x_38598:
[----:B------:R-:W-:Y:S05]  /*b940*/  BSYNC.RECONVERGENT B0 ;  /* 0x0000000000007941 */ /* 0x000fea0003800200 */
.L_x_38597:
[----:B------:R-:W-:Y:S01]  /*b950*/  STG.E.U8 desc[UR36][R16.64], R3 ;  /* 0x0000000310007986 */ /* 0x000fe2000c101124 */
[----:B------:R-:W-:Y:S05]  /*b960*/  EXIT ;  /* 0x000000000000794d */ /* 0x000fea0003800000 */
.L_x_38594:
        /* <DEDUP_REMOVED lines=13> */
.L_x_38599:
[----:B------:R-:W-:Y:S01]  /*ba40*/  HFMA2 R3, -RZ, RZ, 0, 7.569789886474609375e-06 ;  /* 0x0000007fff037431 */ /* 0x000fe200000001ff */
[----:B------:R-:W-:-:S04]  /*ba50*/  ISETP.GT.U32.AND P0, PT, R5, 0x7f800000, PT ;  /* 0x7f8000000500780c */ /* 0x000fc80003f04070 */
[----:B------:R-:W-:-:S05]  /*ba60*/  SEL R3, R3, 0x7c, P0 ;  /* 0x0000007c03037807 */ /* 0x000fca0000000000 */
[----:B------:R-:W-:Y:S01]  /*ba70*/  STG.E.U8 desc[UR36][R16.64], R3 ;  /* 0x0000000310007986 */ /* 0x000fe2000c101124 */
[----:B------:R-:W-:Y:S05]  /*ba80*/  EXIT ;  /* 0x000000000000794d */ /* 0x000fea0003800000 */
.L_x_38593:
[----:B------:R-:W-:-:S04]  /*ba90*/  I2FP.F32.U32 R0, R2 ;  /* 0x0000000200007245 */ /* 0x000fc80000201000 */
[----:B------:R-:W-:-:S05]  /*baa0*/  F2FP.BF16.F32.PACK_AB R0, RZ, R0 ;  /* 0x00000000ff00723e */ /* 0x000fca00000010ff */
[----:B------:R-:W-:Y:S01]  /*bab0*/  STG.E.U16 desc[UR36][R16.64], R0 ;  /* 0x0000000010007986 */ /* 0x000fe2000c101524 */
[----:B------:R-:W-:Y:S05]  /*bac0*/  EXIT ;  /* 0x000000000000794d */ /* 0x000fea0003800000 */
.L_x_38600:
        /* <DEDUP_REMOVED lines=11> */
.L_x_43066:


//--------------------- .text._ZN2at6native27unrolled_elementwise_kernelINS0_13AUnaryFunctorIiibZZZNS0_23logical_and_kernel_cudaERNS_14TensorIteratorEENKUlvE0_clEvENKUlvE1_clEvEUliiE_EESt5arrayIPcLm2EELi4E23TrivialOffsetCalculatorILi1EjESD_NS0_6memory12LoadWithCastILi1EEENSE_13StoreWithCastILi1EEEEEviT_T0_T2_T3_T4_T5_ --------------------------
	.section	.text._ZN2at6native27unrolled_elementwise_kernelINS0_13AUnaryFunctorIiibZZZNS0_23logical_and_kernel_cudaERNS_14TensorIteratorEENKUlvE0_clEvENKUlvE1_clEvEUliiE_EESt5arrayIPcLm2EELi4E23TrivialOffsetCalculatorILi1EjESD_NS0_6memory12LoadWithCastILi1EEENSE_13StoreWithCastILi1EEEEEviT_T0_T2_T3_T4_T5_,"ax",@progbits
	.align	128
        .global         _ZN2at6native27unrolled_elementwise_kernelINS0_13AUnaryFunctorIiibZZZNS0_23logical_and_kernel_cudaERNS_14TensorIteratorEENKUlvE0_clEvENKUlvE1_clEvEUliiE_EESt5arrayIPcLm2EELi4E23TrivialOffsetCalculatorILi1EjESD_NS0_6memory12LoadWithCastILi1EEENSE_13StoreWithCastILi1EEEEEviT_T0_T2_T3_T4_T5_
        .type           _ZN2at6native27unrolled_elementwise_kernelINS0_13AUnaryFunctorIiibZZZNS0_23logical_and_kernel_cudaERNS_14TensorIteratorEENKUlvE0_clEvENKUlvE1_clEvEUliiE_EESt5arrayIPcLm2EELi4E23TrivialOffsetCalculatorILi1EjESD_NS0_6memory12LoadWithCastILi1EEENSE_13StoreWithCastILi1EEEEEviT_T0_T2_T3_T4_T5_,@function
        .size           _ZN2at6native27unrolled_elementwise_kernelINS0_13AUnaryFunctorIiibZZZNS0_23logical_and_kernel_cudaERNS_14TensorIteratorEENKUlvE0_clEvENKUlvE1_clEvEUliiE_EESt5arrayIPcLm2EELi4E23TrivialOffsetCalculatorILi1EjESD_NS0_6memory12LoadWithCastILi1EEENSE_13StoreWithCastILi1EEEEEviT_T0_T2_T3_T4_T5_,(.L_x_43067 - _ZN2at6native27unrolled_elementwise_kernelINS0_13AUnaryFunctorIiibZZZNS0_23logical_and_kernel_cudaERNS_14TensorIteratorEENKUlvE0_clEvENKUlvE1_clEvEUliiE_EESt5arrayIPcLm2EELi4E23TrivialOffsetCalculatorILi1EjESD_NS0_6memory12LoadWithCastILi1EEENSE_13StoreWithCastILi1EEEEEviT_T0_T2_T3_T4_T5_)
        .other          _ZN2at6native27unrolled_elementwise_kernelINS0_13AUnaryFunctorIiibZZZNS0_23logical_and_kernel_cudaERNS_14TensorIteratorEENKUlvE0_clEvENKUlvE1_clEvEUliiE_EESt5arrayIPcLm2EELi4E23TrivialOffsetCalculatorILi1EjESD_NS0_6memory12LoadWithCastILi1EEENSE_13StoreWithCastILi1EEEEEviT_T0_T2_T3_T4_T5_,@"STO_CUDA_ENTRY STV_DEFAULT"
_ZN2at6native27unrolled_elementwise_kernelINS0_13AUnaryFunctorIiibZZZNS0_23logical_and_kernel_cudaERNS_14TensorIteratorEENKUlvE0_clEvENKUlvE1_clEvEUliiE_EESt5arrayIPcLm2EELi4E23TrivialOffsetCalculatorILi1EjESD_NS0_6memory12LoadWithCastILi1EEENSE_13StoreWithCastILi1EEEEEviT_T0_T2_T3_T4_T5_:
.text._ZN2at6native27unrolled_elementwise_kernelINS0_13AUnaryFunctorIiibZZZNS0_23logical_and_kernel_cudaERNS_14TensorIteratorEENKUlvE0_clEvENKUlvE1_clEvEUliiE_EESt5arrayIPcLm2EELi4E23TrivialOffsetCalculatorILi1EjESD_NS0_6memory12LoadWithCastILi1EEENSE_13StoreWithCastILi1EEEEEviT_T0_T2_T3_T4_T5_:
        /* <DEDUP_REMOVED lines=32> */
.L_x_38606:
[----:B------:R3:W5:Y:S01]  /*0200*/  LDG.E.U8 R0, desc[UR36][R4.64] ;  /* 0x0000002404007981 */ /* 0x000762000c1e1100 */
[----:B------:R-:W-:Y:S05]  /*0210*/  BRA `(.L_x_38608) ;  /* 0x0000000c00307947 */ /* 0x000fea0003800000 */
.L_x_38605:
        /* <DEDUP_REMOVED lines=8> */
.L_x_38610:
[----:B------:R1:W5:Y:S01]  /*02a0*/  LDG.E R0, desc[UR36][R4.64] ;  /* 0x0000002404007981 */ /* 0x000362000c1e1900 */
[----:B------:R-:W-:Y:S05]  /*02b0*/  BRA `(.L_x_38608) ;  /* 0x0000000c00087947 */ /* 0x000fea0003800000 */
.L_x_38609:
[----:B------:R2:W5:Y:S01]  /*02c0*/  LDG.E.S16 R0, desc[UR36][R4.64] ;  /* 0x0000002404007981 */ /* 0x000562000c1e1700 */
[----:B------:R-:W-:Y:S05]  /*02d0*/  BRA `(.L_x_38608) ;  /* 0x0000000c00007947 */ /* 0x000fea0003800000 */
.L_x_38604:
        /* <DEDUP_REMOVED lines=9> */
.L_x_38612:
[----:B------:R-:W2:Y:S02]  /*0370*/  LDG.E.U16 R4, desc[UR36][R4.64] ;  /* 0x0000002404047981 */ /* 0x000ea4000c1e1500 */
[----:B--2---:R-:W-:-:S06]  /*0380*/  HADD2.F32 R0, -RZ, R4.H0_H0 ;  /* 0x20000004ff007230 */ /* 0x004fcc0000004100 */
[----:B------:R-:W0:Y:S01]  /*0390*/  F2I.FTZ.TRUNC.NTZ R0, R0 ;  /* 0x0000000000007305 */ /* 0x000e22000021f100 */
[----:B------:R-:W-:Y:S05]  /*03a0*/  BRA `(.L_x_38608) ;  /* 0x0000000800cc7947 */ /* 0x000fea0003800000 */
.L_x_38611:
        /* <DEDUP_REMOVED lines=9> */
.L_x_38614:
[----:B------:R-:W2:Y:S02]  /*0440*/  LDG.E.U16 R4, desc[UR36][R4.64] ;  /* 0x0000002404047981 */ /* 0x000ea4000c1e1500 */
[----:B--2---:R-:W-:-:S06]  /*0450*/  HADD2.F32 R0, -RZ, R4.H0_H0 ;  /* 0x20000004ff007230 */ /* 0x004fcc0000004100 */
[----:B------:R-:W0:Y:S01]  /*0460*/  F2I.FTZ.TRUNC.NTZ R0, R0 ;  /* 0x0000000000007305 */ /* 0x000e22000021f100 */
[----:B------:R-:W-:Y:S05]  /*0470*/  BRA `(.L_x_38608) ;  /* 0x0000000800987947 */ /* 0x000fea0003800000 */
.L_x_38613:
[----:B------:R-:W2:Y:S02]  /*0480*/  LDG.E.64 R4, desc[UR36][R4.64] ;  /* 0x0000002404047981 */ /* 0x000ea4000c1e1b00 */
[----:B--2---:R0:W1:Y:S02]  /*0490*/  F2I.F64.TRUNC R0, R4 ;  /* 0x0000000400007311 */ /* 0x004064000030d100 */
[----:B01----:R-:W-:Y:S05]  /*04a0*/  BRA `(.L_x_38608) ;  /* 0x00000008008c7947 */ /* 0x003fea0003800000 */
.L_x_38603:
        /* <DEDUP_REMOVED lines=12> */
.L_x_38617:
[----:B------:R-:W2:Y:S02]  /*0570*/  LDG.E.64 R4, desc[UR36][R4.64] ;  /* 0x0000002404047981 */ /* 0x000ea4000c1e1b00 */
[----:B--2---:R0:W1:Y:S02]  /*0580*/  F2I.F64.TRUNC R0, R4 ;  /* 0x0000000400007311 */ /* 0x004064000030d100 */
[----:B01----:R-:W-:Y:S05]  /*0590*/  BRA `(.L_x_38608) ;  /* 0x0000000800507947 */ /* 0x003fea0003800000 */
.L_x_38616:
        /* <DEDUP_REMOVED lines=26> */
.L_x_38619:
        /* <DEDUP_REMOVED lines=14> */
.L_x_38618:
[----:B------:R-:W2:Y:S02]  /*0820*/  LDG.E.U16 R0, desc[UR36][R4.64] ;  /* 0x0000002404007981 */ /* 0x000ea4000c1e1500 */
[----:B--2---:R-:W-:-:S06]  /*0830*/  IMAD.U32 R0, R0, 0x10000, RZ ;  /* 0x0001000000007824 */ /* 0x004fcc00078e00ff */
[----:B------:R-:W0:Y:S01]  /*0840*/  F2I.FTZ.TRUNC.NTZ R0, R0 ;  /* 0x0000000000007305 */ /* 0x000e22000021f100 */
[----:B------:R-:W-:Y:S05]  /*0850*/  BRA `(.L_x_38608) ;  /* 0x0000000400a07947 */ /* 0x000fea0003800000 */
.L_x_38615:
        /* <DEDUP_REMOVED lines=10> */
.L_x_38622:
        /* <DEDUP_REMOVED lines=21> */
.L_x_38626:
[----:B------:R-:W-:Y:S05]  /*0a50*/  BSYNC.RECONVERGENT B1 ;  /* 0x0000000000017941 */ /* 0x000fea0003800200 */
.L_x_38625:
[----:B------:R-:W-:Y:S01]  /*0a60*/  IMAD.SHL.U32 R0, R0, 0x100000, RZ ;  /* 0x0010000000007824 */ /* 0x000fe200078e00ff */
[----:B------:R-:W-:-:S04]  /*0a70*/  LEA R3, R3, 0x3b800000, 0x17 ;  /* 0x3b80000003037811 */ /* 0x000fc800078eb8ff */
[----:B------:R-:W-:-:S07]  /*0a80*/  LOP3.LUT R0, R3, R0, R7, 0xfe, !PT ;  /* 0x0000000003007212 */ /* 0x000fce00078efe07 */
.L_x_38624:
[----:B------:R-:W-:Y:S05]  /*0a90*/  BSYNC.RECONVERGENT B0 ;  /* 0x0000000000007941 */ /* 0x000fea0003800200 */
.L_x_38623:
[----:B------:R-:W0:Y:S01]  /*0aa0*/  F2I.FTZ.TRUNC.NTZ R0, R0 ;  /* 0x0000000000007305 */ /* 0x000e22000021f100 */
[----:B------:R-:W-:Y:S05]  /*0ab0*/  BRA `(.L_x_38608) ;  /* 0x0000000400087947 */ /* 0x000fea0003800000 */
.L_x_38621:
        /* <DEDUP_REMOVED lines=21> */
.L_x_38630:
[----:B------:R-:W-:Y:S05]  /*0c10*/  BSYNC.RECONVERGENT B1 ;  /* 0x0000000000017941 */ /* 0x000fea0003800200 */
.L_x_38629:
[----:B------:R-:W-:Y:S01]  /*0c20*/  IMAD.SHL.U32 R0, R0, 0x200000, RZ ;  /* 0x0020000000007824 */ /* 0x000fe200078e00ff */
[----:B------:R-:W-:-:S04]  /*0c30*/  LEA R3, R3, 0x37800000, 0x17 ;  /* 0x3780000003037811 */ /* 0x000fc800078eb8ff */
[----:B------:R-:W-:-:S07]  /*0c40*/  LOP3.LUT R0, R3, R0, R7, 0xfe, !PT ;  /* 0x0000000003007212 */ /* 0x000fce00078efe07 */
.L_x_38628:
[----:B------:R-:W-:Y:S05]  /*0c50*/  BSYNC.RECONVERGENT B0 ;  /* 0x0000000000007941 */ /* 0x000fea0003800200 */
.L_x_38627:
[----:B------:R-:W0:Y:S01]  /*0c60*/  F2I.FTZ.TRUNC.NTZ R0, R0 ;  /* 0x0000000000007305 */ /* 0x000e22000021f100 */
[----:B------:R-:W-:Y:S05]  /*0c70*/  BRA `(.L_x_38608) ;  /* 0x0000000000987947 */ /* 0x000fea0003800000 */
.L_x_38620:
[----:B------:R-:W-:-:S09]  /*0c80*/  UISETP.NE.AND UP0, UPT, UR4, 0x1c, UPT ;  /* 0x0000001c0400788c */ /* 0x000fd2000bf05270 */
[----:B------:R-:W-:Y:S05]  /*0c90*/  BRA.U !UP0, `(.L_x_38631) ;  /* 0x00000001088c7547 */ /* 0x000fea000b800000 */
[----:B------:R-:W-:-:S09]  /*0ca0*/  UISETP.NE.AND UP0, UPT, UR4, 0x1d, UPT ;  /* 0x0000001d0400788c */ /* 0x000fd2000bf05270 */
[----:B------:R-:W-:Y:S05]  /*0cb0*/  BRA.U !UP0, `(.L_x_38632) ;  /* 0x00000001087c7547 */ /* 0x000fea000b800000 */
[----:B------:R-:W-:-:S09]  /*0cc0*/  UISETP.NE.AND UP0, UPT, UR4, 0x2c, UPT ;  /* 0x0000002c0400788c */ /* 0x000fd2000bf05270 */
[----:B------:R-:W-:Y:S05]  /*0cd0*/  BRA.U !UP0, `(.L_x_38633) ;  /* 0x0000000108487547 */ /* 0x000fea000b800000 */
.L_x_38607:
        /* <DEDUP_REMOVED lines=16> */
.L_x_38634:
[----:B------:R-:W-:Y:S01]  /*0de0*/  IMAD.MOV.U32 R0, RZ, RZ, RZ ;  /* 0x000000ffff007224 */ /* 0x000fe200078e00ff */
[----:B------:R-:W-:Y:S06]  /*0df0*/  BRA `(.L_x_38608) ;  /* 0x0000000000387947 */ /* 0x000fec0003800000 */
.L_x_38633:
        /* <DEDUP_REMOVED lines=8> */
.L_x_38636:
[----:B------:R-:W-:Y:S05]  /*0e80*/  BSYNC.RECONVERGENT B0 ;  /* 0x0000000000007941 */ /* 0x000fea0003800200 */
.L_x_38635:
[----:B------:R-:W0:Y:S01]  /*0e90*/  F2I.FTZ.TRUNC.NTZ R0, R0 ;  /* 0x0000000000007305 */ /* 0x000e22000021f100 */
[----:B------:R-:W-:Y:S05]  /*0ea0*/  BRA `(.L_x_38608) ;  /* 0x00000000000c7947 */ /* 0x000fea0003800000 */
.L_x_38632:
[----:B------:R0:W5:Y:S01]  /*0eb0*/  LDG.E R0, desc[UR36][R4.64] ;  /* 0x0000002404007981 */ /* 0x000162000c1e1900 */
[----:B------:R-:W-:Y:S05]  /*0ec0*/  BRA `(.L_x_38608) ;  /* 0x0000000000047947 */ /* 0x000fea0003800000 */
.L_x_38631:
[----:B------:R0:W5:Y:S02]  /*0ed0*/  LDG.E R0, desc[UR36][R4.64] ;  /* 0x0000002404007981 */ /* 0x000164000c1e1900 */
.L_x_38608:
[----:B0----5:R-:W-:Y:S01]  /*0ee0*/  ISETP.NE.AND P0, PT, R0, RZ, PT ;  /* 0x000000ff0000720c */ /* 0x021fe20003f05270 */
[----:B------:R-:W-:-:S03]  /*0ef0*/  VIADD R19, R17, 0x80 ;  /* 0x0000008011137836 */ /* 0x000fc60000000000 */
[----:B------:R-:W-:-:S09]  /*0f00*/  P2R R18, PR, RZ, 0x1 ;  /* 0x00000001ff127803 */ /* 0x000fd20000000000 */
.L_x_38602:
[----:B------:R-:W-:Y:S05]  /*0f10*/  BSYNC.RECONVERGENT B6 ;  /* 0x0000000000067941 */ /* 0x000fea0003800200 */
.L_x_38601:
        /* <DEDUP_REMOVED lines=24> */
.L_x_38642:
[----:B------:R0:W5:Y:S01]  /*10a0*/  LDG.E.U8 R0, desc[UR36][R4.64] ;  /* 0x0000002404007981 */ /* 0x000162000c1e1100 */
[----:B------:R-:W-:Y:S05]  /*10b0*/  BRA `(.L_x_38644) ;  /* 0x0000000c00307947 */ /* 0x000fea0003800000 */
.L_x_38641:
        /* <DEDUP_REMOVED lines=8> */
.L_x_38646:
[----:B------:R0:W5:Y:S01]  /*1140*/  LDG.E R0, desc[UR36][R4.64] ;  /* 0x0000002404007981 */ /* 0x000162000c1e1900 */
[----:B------:R-:W-:Y:S05]  /*1150*/  BRA `(.L_x_38644) ;  /* 0x0000000c00087947 */ /* 0x000fea0003800000 */
.L_x_38645:
[----:B------:R0:W5:Y:S01]  /*1160*/  LDG.E.S16 R0, desc[UR36][R4.64] ;  /* 0x0000002404007981 */ /* 0x000162000c1e1700 */
[----:B------:R-:W-:Y:S05]  /*1170*/  BRA `(.L_x_38644) ;  /* 0x0000000c00007947 */ /* 0x000fea0003800000 */
.L_x_38640:
        /* <DEDUP_REMOVED lines=9> */
.L_x_38648:
[----:B------:R-:W2:Y:S02]  /*1210*/  LDG.E.U16 R4, desc[UR36][R4.64] ;  /* 0x0000002404047981 */ /* 0x000ea4000c1e1500 */
[----:B--2---:R-:W-:-:S06]  /*1220*/  HADD2.F32 R0, -RZ, R4.H0_H0 ;  /* 0x20000004ff007230 */ /* 0x004fcc0000004100 */
[----:B------:R-:W0:Y:S01]  /*1230*/  F2I.FTZ.TRUNC.NTZ R0, R0 ;  /* 0x0000000000007305 */ /* 0x000e22000021f100 */
[----:B------:R-:W-:Y:S05]  /*1240*/  BRA `(.L_x_38644) ;  /* 0x0000000800cc7947 */ /* 0x000fea0003800000 */
.L_x_38647:
        /* <DEDUP_REMOVED lines=9> */
.L_x_38650:
[----:B------:R-:W2:Y:S02]  /*12e0*/  LDG.E.U16 R4, desc[UR36][R4.64] ;  /* 0x0000002404047981 */ /* 0x000ea4000c1e1500 */
[----:B--2---:R-:W-:-:S06]  /*12f0*/  HADD2.F32 R0, -RZ, R4.H0_H0 ;  /* 0x20000004ff007230 */ /* 0x004fcc0000004100 */
[----:B------:R-:W0:Y:S01]  /*1300*/  F2I.FTZ.TRUNC.NTZ R0, R0 ;  /* 0x0000000000007305 */ /* 0x000e22000021f100 */
[----:B------:R-:W-:Y:S05]  /*1310*/  BRA `(.L_x_38644) ;  /* 0x0000000800987947 */ /* 0x000fea0003800000 */
.L_x_38649:
[----:B------:R-:W2:Y:S02]  /*1320*/  LDG.E.64 R4, desc[UR36][R4.64] ;  /* 0x0000002404047981 */ /* 0x000ea4000c1e1b00 */
[----:B--2---:R0:W1:Y:S02]  /*1330*/  F2I.F64.TRUNC R0, R4 ;  /* 0x0000000400007311 */ /* 0x004064000030d100 */
[----:B01----:R-:W-:Y:S05]  /*1340*/  BRA `(.L_x_38644) ;  /* 0x00000008008c7947 */ /* 0x003fea0003800000 */
.L_x_38639:
        /* <DEDUP_REMOVED lines=12> */
.L_x_38653:
[----:B------:R-:W2:Y:S02]  /*1410*/  LDG.E.64 R4, desc[UR36][R4.64] ;  /* 0x0000002404047981 */ /* 0x000ea4000c1e1b00 */
[----:B--2---:R3:W4:Y:S02]  /*1420*/  F2I.F64.TRUNC R0, R4 ;  /* 0x0000000400007311 */ /* 0x004724000030d100 */
[----:B---34-:R-:W-:Y:S05]  /*1430*/  BRA `(.L_x_38644) ;  /* 0x0000000800507947 */ /* 0x018fea0003800000 */
.L_x_38652:
        /* <DEDUP_REMOVED lines=26> */
.L_x_38655:
        /* <DEDUP_REMOVED lines=14> */
.L_x_38654:
[----:B------:R-:W2:Y:S02]  /*16c0*/  LDG.E.U16 R0, desc[UR36][R4.64] ;  /* 0x0000002404007981 */ /* 0x000ea4000c1e1500 */
[----:B--2---:R-:W-:-:S06]  /*16d0*/  IMAD.U32 R0, R0, 0x10000, RZ ;  /* 0x0001000000007824 */ /* 0x004fcc00078e00ff */
[----:B------:R-:W2:Y:S01]  /*16e0*/  F2I.FTZ.TRUNC.NTZ R0, R0 ;  /* 0x0000000000007305 */ /* 0x000ea2000021f100 */
[----:B------:R-:W-:Y:S05]  /*16f0*/  BRA `(.L_x_38644) ;  /* 0x0000000400a07947 */ /* 0x000fea0003800000 */
.L_x_38651:
        /* <DEDUP_REMOVED lines=10> */
.L_x_38658:
        /* <DEDUP_REMOVED lines=21> */
.L_x_38662:
[----:B------:R-:W-:Y:S05]  /*18f0*/  BSYNC.RECONVERGENT B1 ;  /* 0x0000000000017941 */ /* 0x000fea0003800200 */
.L_x_38661:
[----:B------:R-:W-:Y:S01]  /*1900*/  IMAD.SHL.U32 R0, R0, 0x100000, RZ ;  /* 0x0010000000007824 */ /* 0x000fe200078e00ff */
[----:B------:R-:W-:-:S04]  /*1910*/  LEA R3, R3, 0x3b800000, 0x17 ;  /* 0x3b80000003037811 */ /* 0x000fc800078eb8ff */
[----:B------:R-:W-:-:S07]  /*1920*/  LOP3.LUT R0, R3, R0, R7, 0xfe, !PT ;  /* 0x0000000003007212 */ /* 0x000fce00078efe07 */
.L_x_38660:
[----:B------:R-:W-:Y:S05]  /*1930*/  BSYNC.RECONVERGENT B0 ;  /* 0x0000000000007941 */ /* 0x000fea0003800200 */
.L_x_38659:
[----:B------:R-:W0:Y:S01]  /*1940*/  F2I.FTZ.TRUNC.NTZ R0, R0 ;  /* 0x0000000000007305 */ /* 0x000e22000021f100 */
[----:B------:R-:W-:Y:S05]  /*1950*/  BRA `(.L_x_38644) ;  /* 0x0000000400087947 */ /* 0x000fea0003800000 */
.L_x_38657:
        /* <DEDUP_REMOVED lines=21> */
.L_x_38666:
[----:B------:R-:W-:Y:S05]  /*1ab0*/  BSYNC.RECONVERGENT B1 ;  /* 0x0000000000017941 */ /* 0x000fea0003800200 */
.L_x_38665:
[----:B------:R-:W-:Y:S01]  /*1ac0*/  IMAD.SHL.U32 R0, R0, 0x200000, RZ ;  /* 0x0020000000007824 */ /* 0x000fe200078e00ff */
[----:B------:R-:W-:-:S04]  /*1ad0*/  LEA R3, R3, 0x37800000, 0x17 ;  /* 0x3780000003037811 */ /* 0x000fc800078eb8ff */
[----:B------:R-:W-:-:S07]  /*1ae0*/  LOP3.LUT R0, R3, R0, R7, 0xfe, !PT ;  /* 0x0000000003007212 */ /* 0x000fce00078efe07 */
.L_x_38664:
[----:B------:R-:W-:Y:S05]  /*1af0*/  BSYNC.RECONVERGENT B0 ;  /* 0x0000000000007941 */ /* 0x000fea0003800200 */
.L_x_38663:
[----:B------:R-:W0:Y:S01]  /*1b00*/  F2I.FTZ.TRUNC.NTZ R0, R0 ;  /* 0x0000000000007305 */ /* 0x000e22000021f100 */
[----:B------:R-:W-:Y:S05]  /*1b10*/  BRA `(.L_x_38644) ;  /* 0x0000000000987947 */ /* 0x000fea0003800000 */
.L_x_38656:
        /* <DEDUP_REMOVED lines=14> */
.L_x_38670:
[----:B------:R-:W-:Y:S05]  /*1c00*/  BSYNC.RECONVERGENT B0 ;  /* 0x0000000000007941 */ /* 0x000fea0003800200 */
.L_x_38669:
[----:B------:R-:W0:Y:S01]  /*1c10*/  F2I.FTZ.TRUNC.NTZ R0, R0 ;  /* 0x0000000000007305 */ /* 0x000e22000021f100 */
[----:B------:R-:W-:Y:S05]  /*1c20*/  BRA `(.L_x_38644) ;  /* 0x0000000000547947 */ /* 0x000fea0003800000 */
.L_x_38643:
        /* <DEDUP_REMOVED lines=16> */
.L_x_38671:
[----:B------:R-:W-:Y:S01]  /*1d30*/  IMAD.MOV.U32 R0, RZ, RZ, RZ ;  /* 0x000000ffff007224 */ /* 0x000fe200078e00ff */
[----:B------:R-:W-:Y:S06]  /*1d40*/  BRA `(.L_x_38644) ;  /* 0x00000000000c7947 */ /* 0x000fec0003800000 */
.L_x_38668:
[----:B------:R4:W5:Y:S01]  /*1d50*/  LDG.E R0, desc[UR36][R4.64] ;  /* 0x0000002404007981 */ /* 0x000962000c1e1900 */
[----:B------:R-:W-:Y:S05]  /*1d60*/  BRA `(.L_x_38644) ;  /* 0x0000000000047947 */ /* 0x000fea0003800000 */
.L_x_38667:
[----:B------:R3:W5:Y:S02]  /*1d70*/  LDG.E R0, desc[UR36][R4.64] ;  /* 0x0000002404007981 */ /* 0x000764000c1e1900 */
.L_x_38644:
[----:B012--5:R-:W-:Y:S01]  /*1d80*/  ISETP.NE.AND P0, PT, R0, RZ, PT ;  /* 0x000000ff0000720c */ /* 0x027fe20003f05270 */
[----:B------:R-:W-:-:S03]  /*1d90*/  VIADD R19, R19, 0x80 ;  /* 0x0000008013137836 */ /* 0x000fc60000000000 */
[----:B------:R-:W-:-:S09]  /*1da0*/  P2R R22, PR, RZ, 0x1 ;  /* 0x00000001ff167803 */ /* 0x000fd20000000000 */
.L_x_38638:
[----:B------:R-:W-:Y:S05]  /*1db0*/  BSYNC.RECONVERGENT B6 ;  /* 0x0000000000067941 */ /* 0x000fea0003800200 */
.L_x_38637:
        /* <DEDUP_REMOVED lines=24> */
.L_x_38677:
[----:B------:R0:W5:Y:S01]  /*1f40*/  LDG.E.U8 R0, desc[UR36][R4.64] ;  /* 0x0000002404007981 */ /* 0x000162000c1e1100 */
[----:B------:R-:W-:Y:S05]  /*1f50*/  BRA `(.L_x_38679) ;  /* 0x0000000c00307947 */ /* 0x000fea0003800000 */
.L_x_38676:
        /* <DEDUP_REMOVED lines=8> */
.L_x_38681:
[----:B------:R0:W5:Y:S01]  /*1fe0*/  LDG.E R0, desc[UR36][R4.64] ;  /* 0x0000002404007981 */ /* 0x000162000c1e1900 */
[----:B------:R-:W-:Y:S05]  /*1ff0*/  BRA `(.L_x_38679) ;  /* 0x0000000c00087947 */ /* 0x000fea0003800000 */
.L_x_38680:
[----:B------:R0:W5:Y:S01]  /*2000*/  LDG.E.S16 R0, desc[UR36][R4.64] ;  /* 0x0000002404007981 */ /* 0x000162000c1e1700 */
[----:B------:R-:W-:Y:S05]  /*2010*/  BRA `(.L_x_38679) ;  /* 0x0000000c00007947 */ /* 0x000fea0003800000 */
.L_x_38675:
        /* <DEDUP_REMOVED lines=9> */
.L_x_38683:
[----:B------:R-:W2:Y:S02]  /*20b0*/  LDG.E.U16 R4, desc[UR36][R4.64] ;  /* 0x0000002404047981 */ /* 0x000ea4000c1e1500 */
[----:B--2---:R-:W-:-:S06]  /*20c0*/  HADD2.F32 R0, -RZ, R4.H0_H0 ;  /* 0x20000004ff007230 */ /* 0x004fcc0000004100 */
[----:B------:R-:W0:Y:S01]  /*20d0*/  F2I.FTZ.TRUNC.NTZ R0, R0 ;  /* 0x0000000000007305 */ /* 0x000e22000021f100 */
[----:B------:R-:W-:Y:S05]  /*20e0*/  BRA `(.L_x_38679) ;  /* 0x0000000800cc7947 */ /* 0x000fea0003800000 */
.L_x_38682:
        /* <DEDUP_REMOVED lines=9> */
.L_x_38685:
[----:B------:R-:W2:Y:S02]  /*2180*/  LDG.E.U16 R4, desc[UR36][R4.64] ;  /* 0x0000002404047981 */ /* 0x000ea4000c1e1500 */
[----:B--2---:R-:W-:-:S06]  /*2190*/  HADD2.F32 R0, -RZ, R4.H0_H0 ;  /* 0x20000004ff007230 */ /* 0x004fcc0000004100 */
[----:B------:R-:W0:Y:S01]  /*21a0*/  F2I.FTZ.TRUNC.NTZ R0, R0 ;  /* 0x0000000000007305 */ /* 0x000e22000021f100 */
[----:B------:R-:W-:Y:S05]  /*21b0*/  BRA `(.L_x_38679) ;  /* 0x0000000800987947 */ /* 0x000fea0003800000 */
.L_x_38684:
[----:B------:R-:W2:Y:S02]  /*21c0*/  LDG.E.64 R4, desc[UR36][R4.64] ;  /* 0x0000002404047981 */ /* 0x000ea4000c1e1b00 */
[----:B--2---:R0:W1:Y:S02]  /*21d0*/  F2I.F64.TRUNC R0, R4 ;  /* 0x0000000400007311 */ /* 0x004064000030d100 */
[----:B01----:R-:W-:Y:S05]  /*21e0*/  BRA `(.L_x_38679) ;  /* 0x00000008008c7947 */ /* 0x003fea0003800000 */
.L_x_38674:
        /* <DEDUP_REMOVED lines=12> */
.L_x_38688:
[----:B------:R-:W2:Y:S02]  /*22b0*/  LDG.E.64 R4, desc[UR36][R4.64] ;  /* 0x0000002404047981 */ /* 0x000ea4000c1e1b00 */
[----:B--2---:R0:W1:Y:S02]  /*22c0*/  F2I.F64.TRUNC R0, R4 ;  /* 0x0000000400007311 */ /* 0x004064000030d100 */
[----:B01----:R-:W-:Y:S05]  /*22d0*/  BRA `(.L_x_38679) ;  /* 0x0000000800507947 */ /* 0x003fea0003800000 */
.L_x_38687:
        /* <DEDUP_REMOVED lines=26> */
.L_x_38690:
        /* <DEDUP_REMOVED lines=14> */
.L_x_38689:
[----:B------:R-:W2:Y:S02]  /*2560*/  LDG.E.U16 R0, desc[UR36][R4.64] ;  /* 0x0000002404007981 */ /* 0x000ea4000c1e1500 */
[----:B--2---:R-:W-:-:S06]  /*2570*/  IMAD.U32 R0, R0, 0x10000, RZ ;  /* 0x0001000000007824 */ /* 0x004fcc00078e00ff */
[----:B------:R-:W0:Y:S01]  /*2580*/  F2I.FTZ.TRUNC.NTZ R0, R0 ;  /* 0x0000000000007305 */ /* 0x000e22000021f100 */
[----:B------:R-:W-:Y:S05]  /*2590*/  BRA `(.L_x_38679) ;  /* 0x0000000400a07947 */ /* 0x000fea0003800000 */
.L_x_38686:
        /* <DEDUP_REMOVED lines=10> */
.L_x_38693:
        /* <DEDUP_REMOVED lines=21> */
.L_x_38697:
[----:B------:R-:W-:Y:S05]  /*2790*/  BSYNC.RECONVERGENT B1 ;  /* 0x0000000000017941 */ /* 0x000fea0003800200 */
.L_x_38696:
[----:B------:R-:W-:Y:S01]  /*27a0*/  IMAD.SHL.U32 R0, R0, 0x100000, RZ ;  /* 0x0010000000007824 */ /* 0x000fe200078e00ff */
[----:B------:R-:W-:-:S04]  /*27b0*/  LEA R3, R3, 0x3b800000, 0x17 ;  /* 0x3b80000003037811 */ /* 0x000fc800078eb8ff */
[----:B------:R-:W-:-:S07]  /*27c0*/  LOP3.LUT R0, R3, R0, R7, 0xfe, !PT ;  /* 0x0000000003007212 */ /* 0x000fce00078efe07 */
.L_x_38695:
[----:B------:R-:W-:Y:S05]  /*27d0*/  BSYNC.RECONVERGENT B0 ;  /* 0x0000000000007941 */ /* 0x000fea0003800200 */
.L_x_38694:
[----:B------:R-:W1:Y:S01]  /*27e0*/  F2I.FTZ.TRUNC.NTZ R0, R0 ;  /* 0x0000000000007305 */ /* 0x000e62000021f100 */
[----:B------:R-:W-:Y:S05]  /*27f0*/  BRA `(.L_x_38679) ;  /* 0x0000000400087947 */ /* 0x000fea0003800000 */
.L_x_38692:
        /* <DEDUP_REMOVED lines=21> */
.L_x_38701:
[----:B------:R-:W-:Y:S05]  /*2950*/  BSYNC.RECONVERGENT B1 ;  /* 0x0000000000017941 */ /* 0x000fea0003800200 */
.L_x_38700:
[----:B------:R-:W-:Y:S01]  /*2960*/  IMAD.SHL.U32 R0, R0, 0x200000, RZ ;  /* 0x0020000000007824 */ /* 0x000fe200078e00ff */
[----:B------:R-:W-:-:S04]  /*2970*/  LEA R3, R3, 0x37800000, 0x17 ;  /* 0x3780000003037811 */ /* 0x000fc800078eb8ff */
[----:B------:R-:W-:-:S07]  /*2980*/  LOP3.LUT R0, R3, R0, R7, 0xfe, !PT ;  /* 0x0000000003007212 */ /* 0x000fce00078efe07 */
.L_x_38699:
[----:B------:R-:W-:Y:S05]  /*2990*/  BSYNC.RECONVERGENT B0 ;  /* 0x0000000000007941 */ /* 0x000fea0003800200 */
.L_x_38698:
[----:B------:R-:W2:Y:S01]  /*29a0*/  F2I.FTZ.TRUNC.NTZ R0, R0 ;  /* 0x0000000000007305 */ /* 0x000ea2000021f100 */
[----:B------:R-:W-:Y:S05]  /*29b0*/  BRA `(.L_x_38679) ;  /* 0x0000000000987947 */ /* 0x000fea0003800000 */
.L_x_38691:
        /* <DEDUP_REMOVED lines=14> */
.L_x_38705:
[----:B------:R-:W-:Y:S05]  /*2aa0*/  BSYNC.RECONVERGENT B0 ;  /* 0x0000000000007941 */ /* 0x000fea0003800200 */
.L_x_38704:
[----:B------:R-:W4:Y:S01]  /*2ab0*/  F2I.FTZ.TRUNC.NTZ R0, R0 ;  /* 0x0000000000007305 */ /* 0x000f22000021f100 */
[----:B------:R-:W-:Y:S05]  /*2ac0*/  BRA `(.L_x_38679) ;  /* 0x0000000000547947 */ /* 0x000fea0003800000 */
.L_x_38678:
        /* <DEDUP_REMOVED lines=16> */
.L_x_38706:
[----:B------:R-:W-:Y:S01]  /*2bd0*/  IMAD.MOV.U32 R0, RZ, RZ, RZ ;  /* 0x000000ffff007224 */ /* 0x000fe200078e00ff */
[----:B------:R-:W-:Y:S06]  /*2be0*/  BRA `(.L_x_38679) ;  /* 0x00000000000c7947 */ /* 0x000fec0003800000 */
.L_x_38703:
[----:B------:R0:W5:Y:S01]  /*2bf0*/  LDG.E R0, desc[UR36][R4.64] ;  /* 0x0000002404007981 */ /* 0x000162000c1e1900 */
[----:B------:R-:W-:Y:S05]  /*2c00*/  BRA `(.L_x_38679) ;  /* 0x0000000000047947 */ /* 0x000fea0003800000 */
.L_x_38702:
[----:B------:R3:W5:Y:S02]  /*2c10*/  LDG.E R0, desc[UR36][R4.64] ;  /* 0x0000002404007981 */ /* 0x000764000c1e1900 */
.L_x_38679:
[----:B012-45:R-:W-:Y:S01]  /*2c20*/  ISETP.NE.AND P0, PT, R0, RZ, PT ;  /* 0x000000ff0000720c */ /* 0x037fe20003f05270 */
[----:B------:R-:W-:-:S03]  /*2c30*/  VIADD R19, R19, 0x80 ;  /* 0x0000008013137836 */ /* 0x000fc60000000000 */
[----:B------:R-:W-:-:S09]  /*2c40*/  P2R R23, PR, RZ, 0x1 ;  /* 0x00000001ff177803 */ /* 0x000fd20000000000 */
.L_x_38673:
[----:B------:R-:W-:Y:S05]  /*2c50*/  BSYNC.RECONVERGENT B6 ;  /* 0x0000000000067941 */ /* 0x000fea0003800200 */
.L_x_38672:
        /* <DEDUP_REMOVED lines=23> */
.L_x_38712:
[----:B------:R0:W5:Y:S01]  /*2dd0*/  LDG.E.U8 R0, desc[UR36][R4.64] ;  /* 0x0000002404007981 */ /* 0x000162000c1e1100 */
[----:B------:R-:W-:Y:S05]  /*2de0*/  BRA `(.L_x_38714) ;  /* 0x0000000c00307947 */ /* 0x000fea0003800000 */
.L_x_38711:
        /* <DEDUP_REMOVED lines=8> */
.L_x_38716:
[----:B------:R0:W5:Y:S01]  /*2e70*/  LDG.E R0, desc[UR36][R4.64] ;  /* 0x0000002404007981 */ /* 0x000162000c1e1900 */
[----:B------:R-:W-:Y:S05]  /*2e80*/  BRA `(.L_x_38714) ;  /* 0x0000000c00087947 */ /* 0x000fea0003800000 */
.L_x_38715:
[----:B------:R0:W5:Y:S01]  /*2e90*/  LDG.E.S16 R0, desc[UR36][R4.64] ;  /* 0x0000002404007981 */ /* 0x000162000c1e1700 */
[----:B------:R-:W-:Y:S05]  /*2ea0*/  BRA `(.L_x_38714) ;  /* 0x0000000c00007947 */ /* 0x000fea0003800000 */
.L_x_38710:
        /* <DEDUP_REMOVED lines=9> */
.L_x_38718:
[----:B------:R-:W2:Y:S02]  /*2f40*/  LDG.E.U16 R4, desc[UR36][R4.64] ;  /* 0x0000002404047981 */ /* 0x000ea4000c1e1500 */
[----:B--2---:R-:W-:-:S06]  /*2f50*/  HADD2.F32 R0, -RZ, R4.H0_H0 ;  /* 0x20000004ff007230 */ /* 0x004fcc0000004100 */
[----:B------:R-:W0:Y:S01]  /*2f60*/  F2I.FTZ.TRUNC.NTZ R0, R0 ;  /* 0x0000000000007305 */ /* 0x000e22000021f100 */
[----:B------:R-:W-:Y:S05]  /*2f70*/  BRA `(.L_x_38714) ;  /* 0x0000000800cc7947 */ /* 0x000fea0003800000 */
.L_x_38717:
        /* <DEDUP_REMOVED lines=9> */
.L_x_38720:
[----:B------:R-:W2:Y:S02]  /*3010*/  LDG.E.U16 R4, desc[UR36][R4.64] ;  /* 0x0000002404047981 */ /* 0x000ea4000c1e1500 */
[----:B--2---:R-:W-:-:S06]  /*3020*/  HADD2.F32 R0, -RZ, R4.H0_H0 ;  /* 0x20000004ff007230 */ /* 0x004fcc0000004100 */
[----:B------:R-:W0:Y:S01]  /*3030*/  F2I.FTZ.TRUNC.NTZ R0, R0 ;  /* 0x0000000000007305 */ /* 0x000e22000021f100 */
[----:B------:R-:W-:Y:S05]  /*3040*/  BRA `(.L_x_38714) ;  /* 0x0000000800987947 */ /* 0x000fea0003800000 */
.L_x_38719:
[----:B------:R-:W2:Y:S02]  /*3050*/  LDG.E.64 R4, desc[UR36][R4.64] ;  /* 0x0000002404047981 */ /* 0x000ea4000c1e1b00 */
[----:B--2---:R0:W1:Y:S02]  /*3060*/  F2I.F64.TRUNC R0, R4 ;  /* 0x0000000400007311 */ /* 0x004064000030d100 */
[----:B01----:R-:W-:Y:S05]  /*3070*/  BRA `(.L_x_38714) ;  /* 0x00000008008c7947 */ /* 0x003fea0003800000 */
.L_x_38709:
        /* <DEDUP_REMOVED lines=12> */
.L_x_38723:
[----:B------:R-:W2:Y:S02]  /*3140*/  LDG.E.64 R4, desc[UR36][R4.64] ;  /* 0x0000002404047981 */ /* 0x000ea4000c1e1b00 */
[----:B--2---:R0:W1:Y:S02]  /*3150*/  F2I.F64.TRUNC R0, R4 ;  /* 0x0000000400007311 */ /* 0x004064000030d100 */
[----:B01----:R-:W-:Y:S05]  /*3160*/  BRA `(.L_x_38714) ;  /* 0x0000000800507947 */ /* 0x003fea0003800000 */
.L_x_38722:
        /* <DEDUP_REMOVED lines=26> */
.L_x_38725:
        /* <DEDUP_REMOVED lines=14> */
.L_x_38724:
[----:B------:R-:W2:Y:S02]  /*33f0*/  LDG.E.U16 R0, desc[UR36][R4.64] ;  /* 0x0000002404007981 */ /* 0x000ea4000c1e1500 */
[----:B--2---:R-:W-:-:S06]  /*3400*/  IMAD.U32 R0, R0, 0x10000, RZ ;  /* 0x0001000000007824 */ /* 0x004fcc00078e00ff */
[----:B------:R-:W0:Y:S01]  /*3410*/  F2I.FTZ.TRUNC.NTZ R0, R0 ;  /* 0x0000000000007305 */ /* 0x000e22000021f100 */
[----:B------:R-:W-:Y:S05]  /*3420*/  BRA `(.L_x_38714) ;  /* 0x0000000400a07947 */ /* 0x000fea0003800000 */
.L_x_38721:
        /* <DEDUP_REMOVED lines=10> */
.L_x_38728:
        /* <DEDUP_REMOVED lines=21> */
.L_x_38732:
[----:B------:R-:W-:Y:S05]  /*3620*/  BSYNC.RECONVERGENT B1 ;  /* 0x0000000000017941 */ /* 0x000fea0003800200 */
.L_x_38731:
[----:B------:R-:W-:Y:S01]  /*3630*/  IMAD.SHL.U32 R0, R0, 0x100000, RZ ;  /* 0x0010000000007824 */ /* 0x000fe200078e00ff */
[----:B------:R-:W-:-:S04]  /*3640*/  LEA R3, R3, 0x3b800000, 0x17 ;  /* 0x3b80000003037811 */ /* 0x000fc800078eb8ff */
[----:B------:R-:W-:-:S07]  /*3650*/  LOP3.LUT R0, R3, R0, R7, 0xfe, !PT ;  /* 0x0000000003007212 */ /* 0x000fce00078efe07 */
.L_x_38730:
[----:B------:R-:W-:Y:S05]  /*3660*/  BSYNC.RECONVERGENT B0 ;  /* 0x0000000000007941 */ /* 0x000fea0003800200 */
.L_x_38729:
[----:B------:R-:W0:Y:S01]  /*3670*/  F2I.FTZ.TRUNC.NTZ R0, R0 ;  /* 0x0000000000007305 */ /* 0x000e22000021f100 */
[----:B------:R-:W-:Y:S05]  /*3680*/  BRA `(.L_x_38714) ;  /* 0x0000000400087947 */ /* 0x000fea0003800000 */
.L_x_38727:
        /* <DEDUP_REMOVED lines=21> */
.L_x_38736:
[----:B------:R-:W-:Y:S05]  /*37e0*/  BSYNC.RECONVERGENT B1 ;  /* 0x0000000000017941 */ /* 0x000fea0003800200 */
.L_x_38735:
[----:B------:R-:W-:Y:S01]  /*37f0*/  IMAD.SHL.U32 R0, R0, 0x200000, RZ ;  /* 0x0020000000007824 */ /* 0x000fe200078e00ff */
[----:B------:R-:W-:-:S04]  /*3800*/  LEA R3, R3, 0x37800000, 0x17 ;  /* 0x3780000003037811 */ /* 0x000fc800078eb8ff */
[----:B------:R-:W-:-:S07]  /*3810*/  LOP3.LUT R0, R3, R0, R7, 0xfe, !PT ;  /* 0x0000000003007212 */ /* 0x000fce00078efe07 */
.L_x_38734:
[----:B------:R-:W-:Y:S05]  /*3820*/  BSYNC.RECONVERGENT B0 ;  /* 0x0000000000007941 */ /* 0x000fea0003800200 */
.L_x_38733:
[----:B------:R-:W2:Y:S01]  /*3830*/  F2I.FTZ.TRUNC.NTZ R0, R0 ;  /* 0x0000000000007305 */ /* 0x000ea2000021f100 */
[----:B------:R-:W-:Y:S05]  /*3840*/  BRA `(.L_x_38714) ;  /* 0x0000000000987947 */ /* 0x000fea0003800000 */
.L_x_38726:
        /* <DEDUP_REMOVED lines=14> */
.L_x_38740:
[----:B------:R-:W-:Y:S05]  /*3930*/  BSYNC.RECONVERGENT B0 ;  /* 0x0000000000007941 */ /* 0x000fea0003800200 */
.L_x_38739:
[----:B------:R-:W4:Y:S01]  /*3940*/  F2I.FTZ.TRUNC.NTZ R0, R0 ;  /* 0x0000000000007305 */ /* 0x000f22000021f100 */
[----:B------:R-:W-:Y:S05]  /*3950*/  BRA `(.L_x_38714) ;  /* 0x0000000000547947 */ /* 0x000fea0003800000 */
.L_x_38713:
        /* <DEDUP_REMOVED lines=16> */
.L_x_38741:
[----:B------:R-:W-:Y:S01]  /*3a60*/  IMAD.MOV.U32 R0, RZ, RZ, RZ ;  /* 0x000000ffff007224 */ /* 0x000fe200078e00ff */
[----:B------:R-:W-:Y:S06]  /*3a70*/  BRA `(.L_x_38714) ;  /* 0x00000000000c7947 */ /* 0x000fec0003800000 */
.L_x_38738:
[----:B------:R0:W5:Y:S01]  /*3a80*/  LDG.E R0, desc[UR36][R4.64] ;  /* 0x0000002404007981 */ /* 0x000162000c1e1900 */
[----:B------:R-:W-:Y:S05]  /*3a90*/  BRA `(.L_x_38714) ;  /* 0x0000000000047947 */ /* 0x000fea0003800000 */
.L_x_38737:
[----:B------:R3:W5:Y:S02]  /*3aa0*/  LDG.E R0, desc[UR36][R4.64] ;  /* 0x0000002404007981 */ /* 0x000764000c1e1900 */
.L_x_38714:
[----:B0-2-45:R-:W-:-:S13]  /*3ab0*/  ISETP.NE.AND P0, PT, R0, RZ, PT ;  /* 0x000000ff0000720c */ /* 0x035fda0003f05270 */
.L_x_38708:
[----:B------:R-:W-:Y:S05]  /*3ac0*/  BSYNC.RECONVERGENT B6 ;  /* 0x0000000000067941 */ /* 0x000fea0003800200 */
.L_x_38707:
        /* <DEDUP_REMOVED lines=8> */
[----:B0-----:R-:W-:-:S02]  /*3b50*/  ISETP.NE.AND P2, PT, RZ, UR4, P2 ;  /* 0x00000004ff007c0c */ /* 0x001fc40009745270 */
[----:B------:R-:W-:Y:S02]  /*3b60*/  ISETP.NE.AND P3, PT, RZ, UR4, P3 ;  /* 0x00000004ff007c0c */ /* 0x000fe40009f65270 */
[----:B------:R-:W-:Y:S02]  /*3b70*/  ISETP.NE.AND P4, PT, RZ, UR4, P4 ;  /* 0x00000004ff007c0c */ /* 0x000fe4000a785270 */
[----:B------:R-:W-:Y:S02]  /*3b80*/  ISETP.NE.AND P0, PT, RZ, UR4, P0 ;  /* 0x00000004ff007c0c */ /* 0x000fe40008705270 */
        /* <DEDUP_REMOVED lines=27> */
.L_x_38749:
[----:B------:R0:W-:Y:S01]  /*3d40*/  STG.E.U8 desc[UR36][R8.64], R11 ;  /* 0x0000000b08007986 */ /* 0x0001e2000c101124 */
[----:B------:R-:W-:Y:S05]  /*3d50*/  BRA `(.L_x_38751) ;  /* 0x0000000c00087947 */ /* 0x000fea0003800000 */
.L_x_38748:
        /* <DEDUP_REMOVED lines=10> */
.L_x_38753:
[----:B------:R0:W-:Y:S01]  /*3e00*/  STG.E desc[UR36][R8.64], R11 ;  /* 0x0000000b08007986 */ /* 0x0001e2000c101924 */
[----:B------:R-:W-:Y:S05]  /*3e10*/  BRA `(.L_x_38751) ;  /* 0x0000000800d87947 */ /* 0x000fea0003800000 */
.L_x_38752:
[----:B------:R0:W-:Y:S01]  /*3e20*/  STG.E.U16 desc[UR36][R8.64], R11 ;  /* 0x0000000b08007986 */ /* 0x0001e2000c101524 */
[----:B------:R-:W-:Y:S05]  /*3e30*/  BRA `(.L_x_38751) ;  /* 0x0000000800d07947 */ /* 0x000fea0003800000 */
.L_x_38747:
        /* <DEDUP_REMOVED lines=9> */
.L_x_38755:
[----:B------:R-:W0:Y:S02]  /*3ed0*/  I2F.S16 R0, R11 ;  /* 0x0000000b00007306 */ /* 0x000e240000101400 */
[----:B0-----:R-:W-:-:S05]  /*3ee0*/  F2FP.F16.F32.PACK_AB R0, RZ, R0 ;  /* 0x00000000ff00723e */ /* 0x001fca00000000ff */
[----:B------:R0:W-:Y:S01]  /*3ef0*/  STG.E.U16 desc[UR36][R8.64], R0 ;  /* 0x0000000008007986 */ /* 0x0001e2000c101524 */
[----:B------:R-:W-:Y:S05]  /*3f00*/  BRA `(.L_x_38751) ;  /* 0x00000008009c7947 */ /* 0x000fea0003800000 */
.L_x_38754:
        /* <DEDUP_REMOVED lines=10> */
.L_x_38757:
[----:B------:R-:W0:Y:S02]  /*3fb0*/  I2F.S16 R11, R11 ;  /* 0x0000000b000b7306 */ /* 0x000e240000101400 */
[----:B0-----:R-:W-:-:S04]  /*3fc0*/  F2FP.F16.F32.PACK_AB R3, RZ, R11 ;  /* 0x0000000bff03723e */ /* 0x001fc800000000ff */
[----:B------:R-:W-:-:S05]  /*3fd0*/  PRMT R3, R3, 0x5410, RZ ;  /* 0x0000541003037816 */ /* 0x000fca00000000ff */
[----:B------:R0:W-:Y:S01]  /*3fe0*/  STG.E desc[UR36][R8.64], R3 ;  /* 0x0000000308007986 */ /* 0x0001e2000c101924 */
[----:B------:R-:W-:Y:S05]  /*3ff0*/  BRA `(.L_x_38751) ;  /* 0x0000000800607947 */ /* 0x000fea0003800000 */
.L_x_38756:
[----:B------:R-:W0:Y:S02]  /*4000*/  I2F.F64.S16 R4, R11 ;  /* 0x0000000b00047312 */ /* 0x000e240000101c00 */
[----:B0-----:R0:W-:Y:S01]  /*4010*/  STG.E.64 desc[UR36][R8.64], R4 ;  /* 0x0000000408007986 */ /* 0x0011e2000c101b24 */
[----:B------:R-:W-:Y:S05]  /*4020*/  BRA `(.L_x_38751) ;  /* 0x0000000800547947 */ /* 0x000fea0003800000 */
.L_x_38746:
        /* <DEDUP_REMOVED lines=10> */
.L_x_38760:
[----:B------:R-:W-:Y:S01]  /*40d0*/  CS2R R6, SRZ ;  /* 0x0000000000067805 */ /* 0x000fe2000001ff00 */
[----:B------:R-:W0:Y:S04]  /*40e0*/  I2F.F64.S16 R4, R11 ;  /* 0x0000000b00047312 */ /* 0x000e280000101c00 */
[----:B0-----:R0:W-:Y:S01]  /*40f0*/  STG.E.128 desc[UR36][R8.64], R4 ;  /* 0x0000000408007986 */ /* 0x0011e2000c101d24 */
[----:B------:R-:W-:Y:S05]  /*4100*/  BRA `(.L_x_38751) ;  /* 0x00000008001c7947 */ /* 0x000fea0003800000 */
.L_x_38759:
        /* <DEDUP_REMOVED lines=17> */
.L_x_38764:
[----:B------:R-:W-:Y:S05]  /*4220*/  BSYNC.RECONVERGENT B0 ;  /* 0x0000000000007941 */ /* 0x000fea0003800200 */
.L_x_38763:
[----:B------:R0:W-:Y:S01]  /*4230*/  STG.E.U8 desc[UR36][R8.64], R3 ;  /* 0x0000000308007986 */ /* 0x0001e2000c101124 */
[----:B------:R-:W-:Y:S05]  /*4240*/  BRA `(.L_x_38751) ;  /* 0x0000000400cc7947 */ /* 0x000fea0003800000 */
.L_x_38762:
        /* <DEDUP_REMOVED lines=16> */
.L_x_38761:
[----:B------:R-:W0:Y:S02]  /*4350*/  I2F.S16 R0, R11 ;  /* 0x0000000b00007306 */ /* 0x000e240000101400 */
[----:B0-----:R-:W-:-:S05]  /*4360*/  F2FP.BF16.F32.PACK_AB R0, RZ, R0 ;  /* 0x00000000ff00723e */ /* 0x001fca00000010ff */
[----:B------:R0:W-:Y:S01]  /*4370*/  STG.E.U16 desc[UR36][R8.64], R0 ;  /* 0x0000000008007986 */ /* 0x0001e2000c101524 */
[----:B------:R-:W-:Y:S05]  /*4380*/  BRA `(.L_x_38751) ;  /* 0x00000004007c7947 */ /* 0x000fea0003800000 */
.L_x_38758:
        /* <DEDUP_REMOVED lines=10> */
.L_x_38767:
        /* <DEDUP_REMOVED lines=12> */
.L_x_38770:
[----:B------:R-:W-:-:S04]  /*44f0*/  SHF.R.U32.HI R0, RZ, 0x14, R11 ;  /* 0x00000014ff007819 */ /* 0x000fc8000001160b */
[----:B------:R-:W-:-:S04]  /*4500*/  LOP3.LUT R0, R0, 0x1, RZ, 0xc0, !PT ;  /* 0x0000000100007812 */ /* 0x000fc800078ec0ff */
[----:B------:R-:W-:-:S04]  /*4510*/  IADD3 R0, PT, PT, R11, 0x487ffff, R0 ;  /* 0x0487ffff0b007810 */ /* 0x000fc80007ffe000 */
[----:B------:R-:W-:-:S04]  /*4520*/  SHF.R.U32.HI R0, RZ, 0x14, R0 ;  /* 0x00000014ff007819 */ /* 0x000fc80000011600 */
[----:B------:R-:W-:-:S07]  /*4530*/  LOP3.LUT R0, R0, 0xff, RZ, 0xc0, !PT ;  /* 0x000000ff00007812 */ /* 0x000fce00078ec0ff */
.L_x_38771:
[----:B------:R-:W-:-:S07]  /*4540*/  PRMT R4, R0, 0x7610, R4 ;  /* 0x0000761000047816 */ /* 0x000fce0000000004 */
.L_x_38769:
[----:B------:R-:W-:Y:S05]  /*4550*/  BSYNC.RECONVERGENT B0 ;  /* 0x0000000000007941 */ /* 0x000fea0003800200 */
.L_x_38768:
[----:B------:R3:W-:Y:S01]  /*4560*/  STG.E.U8 desc[UR36][R8.64], R4 ;  /* 0x0000000408007986 */ /* 0x0007e2000c101124 */
[----:B------:R-:W-:Y:S05]  /*4570*/  BRA `(.L_x_38751) ;  /* 0x0000000400007947 */ /* 0x000fea0003800000 */
.L_x_38766:
        /* <DEDUP_REMOVED lines=12> */
.L_x_38774:
[----:B------:R-:W-:-:S04]  /*4640*/  SHF.R.U32.HI R0, RZ, 0x15, R11 ;  /* 0x00000015ff007819 */ /* 0x000fc8000001160b */
[----:B------:R-:W-:-:S04]  /*4650*/  LOP3.LUT R0, R0, 0x1, RZ, 0xc0, !PT ;  /* 0x0000000100007812 */ /* 0x000fc800078ec0ff */
[----:B------:R-:W-:-:S04]  /*4660*/  IADD3 R0, PT, PT, R11, 0x88fffff, R0 ;  /* 0x088fffff0b007810 */ /* 0x000fc80007ffe000 */
[----:B------:R-:W-:-:S04]  /*4670*/  SHF.R.U32.HI R0, RZ, 0x15, R0 ;  /* 0x00000015ff007819 */ /* 0x000fc80000011600 */
[----:B------:R-:W-:-:S07]  /*4680*/  LOP3.LUT R0, R0, 0xff, RZ, 0xc0, !PT ;  /* 0x000000ff00007812 */ /* 0x000fce00078ec0ff */
.L_x_38775:
[----:B------:R-:W-:-:S07]  /*4690*/  PRMT R4, R0, 0x7610, R4 ;  /* 0x0000761000047816 */ /* 0x000fce0000000004 */
.L_x_38773:
[----:B------:R-:W-:Y:S05]  /*46a0*/  BSYNC.RECONVERGENT B0 ;  /* 0x0000000000007941 */ /* 0x000fea0003800200 */
.L_x_38772:
[----:B------:R0:W-:Y:S01]  /*46b0*/  STG.E.U8 desc[UR36][R8.64], R4 ;  /* 0x0000000408007986 */ /* 0x0001e2000c101124 */
[----:B------:R-:W-:Y:S05]  /*46c0*/  BRA `(.L_x_38751) ;  /* 0x0000000000ac7947 */ /* 0x000fea0003800000 */
.L_x_38765:
[----:B------:R-:W-:-:S13]  /*46d0*/  ISETP.NE.AND P0, PT, R0, 0x1c, PT ;  /* 0x0000001c0000780c */ /* 0x000fda0003f05270 */
[----:B------:R-:W-:Y:S05]  /*46e0*/  @!P0 BRA `(.L_x_38776) ;  /* 0x0000000000a08947 */ /* 0x000fea0003800000 */
[----:B------:R-:W-:-:S13]  /*46f0*/  ISETP.NE.AND P0, PT, R0, 0x1d, PT ;  /* 0x0000001d0000780c */ /* 0x000fda0003f05270 */
[----:B------:R-:W-:Y:S05]  /*4700*/  @!P0 BRA `(.L_x_38777) ;  /* 0x0000000000888947 */ /* 0x000fea0003800000 */
[----:B------:R-:W-:-:S13]  /*4710*/  ISETP.NE.AND P0, PT, R0, 0x2c, PT ;  /* 0x0000002c0000780c */ /* 0x000fda0003f05270 */
[----:B------:R-:W-:Y:S05]  /*4720*/  @!P0 BRA `(.L_x_38778) ;  /* 0x0000000000448947 */ /* 0x000fea0003800000 */
.L_x_38750:
        /* <DEDUP_REMOVED lines=16> */
.L_x_38779:
[----:B------:R-:W-:Y:S05]  /*4830*/  BRA `(.L_x_38751) ;  /* 0x0000000000507947 */ /* 0x000fea0003800000 */
.L_x_38778:
        /* <DEDUP_REMOVED lines=15> */
.L_x_38777:
[----:B------:R-:W-:Y:S02]  /*4930*/  IMAD.MOV.U32 R4, RZ, RZ, R11 ;  /* 0x000000ffff047224 */ /* 0x000fe400078e000b */
[----:B------:R-:W-:-:S05]  /*4940*/  IMAD.MOV.U32 R5, RZ, RZ, RZ ;  /* 0x000000ffff057224 */ /* 0x000fca00078e00ff */
[----:B------:R2:W-:Y:S01]  /*4950*/  STG.E.64 desc[UR36][R8.64], R4 ;  /* 0x0000000408007986 */ /* 0x0005e2000c101b24 */
[----:B------:R-:W-:Y:S05]  /*4960*/  BRA `(.L_x_38751) ;  /* 0x0000000000047947 */ /* 0x000fea0003800000 */
.L_x_38776:
[----:B------:R0:W-:Y:S02]  /*4970*/  STG.E desc[UR36][R8.64], R11 ;  /* 0x0000000b08007986 */ /* 0x0001e4000c101924 */
.L_x_38751:
[----:B------:R-:W-:Y:S05]  /*4980*/  BSYNC.RECONVERGENT B6 ;  /* 0x0000000000067941 */ /* 0x000fea0003800200 */
.L_x_38745:
        /* <DEDUP_REMOVED lines=24> */
.L_x_38785:
[----:B------:R0:W-:Y:S01]  /*4b10*/  STG.E.U8 desc[UR36][R8.64], R26 ;  /* 0x0000001a08007986 */ /* 0x0001e2000c101124 */
[----:B------:R-:W-:Y:S05]  /*4b20*/  BRA `(.L_x_38787) ;  /* 0x0000000800fc7947 */ /* 0x000fea0003800000 */
.L_x_38784:
        /* <DEDUP_REMOVED lines=9> */
.L_x_38789:
[----:B------:R3:W-:Y:S01]  /*4bc0*/  STG.E desc[UR36][R8.64], R26 ;  /* 0x0000001a08007986 */ /* 0x0007e2000c101924 */
[----:B------:R-:W-:Y:S05]  /*4bd0*/  BRA `(.L_x_38787) ;  /* 0x0000000800d07947 */ /* 0x000fea0003800000 */
.L_x_38788:
[----:B------:R2:W-:Y:S01]  /*4be0*/  STG.E.U16 desc[UR36][R8.64], R26 ;  /* 0x0000001a08007986 */ /* 0x0005e2000c101524 */
[----:B------:R-:W-:Y:S05]  /*4bf0*/  BRA `(.L_x_38787) ;  /* 0x0000000800c87947 */ /* 0x000fea0003800000 */
.L_x_38783:
        /* <DEDUP_REMOVED lines=9> */
.L_x_38791:
[----:B------:R-:W0:Y:S02]  /*4c90*/  I2F.S16 R0, R26 ;  /* 0x0000001a00007306 */ /* 0x000e240000101400 */
[----:B0-----:R-:W-:-:S05]  /*4ca0*/  F2FP.F16.F32.PACK_AB R0, RZ, R0 ;  /* 0x00000000ff00723e */ /* 0x001fca00000000ff */
[----:B------:R0:W-:Y:S01]  /*4cb0*/  STG.E.U16 desc[UR36][R8.64], R0 ;  /* 0x0000000008007986 */ /* 0x0001e2000c101524 */
[----:B------:R-:W-:Y:S05]  /*4cc0*/  BRA `(.L_x_38787) ;  /* 0x0000000800947947 */ /* 0x000fea0003800000 */
.L_x_38790:
        /* <DEDUP_REMOVED lines=10> */
.L_x_38793:
[----:B------:R-:W0:Y:S02]  /*4d70*/  I2F.S16 R26, R26 ;  /* 0x0000001a001a7306 */ /* 0x000e240000101400 */
[----:B0-----:R-:W-:-:S04]  /*4d80*/  F2FP.F16.F32.PACK_AB R3, RZ, R26 ;  /* 0x0000001aff03723e */ /* 0x001fc800000000ff */
[----:B------:R-:W-:-:S05]  /*4d90*/  PRMT R3, R3, 0x5410, RZ ;  /* 0x0000541003037816 */ /* 0x000fca00000000ff */
[----:B------:R0:W-:Y:S01]  /*4da0*/  STG.E desc[UR36][R8.64], R3 ;  /* 0x0000000308007986 */ /* 0x0001e2000c101924 */
[----:B------:R-:W-:Y:S05]  /*4db0*/  BRA `(.L_x_38787) ;  /* 0x0000000800587947 */ /* 0x000fea0003800000 */
.L_x_38792:
[----:B------:R-:W0:Y:S02]  /*4dc0*/  I2F.F64.S16 R26, R26 ;  /* 0x0000001a001a7312 */ /* 0x000e240000101c00 */
[----:B0-----:R0:W-:Y:S01]  /*4dd0*/  STG.E.64 desc[UR36][R8.64], R26 ;  /* 0x0000001a08007986 */ /* 0x0011e2000c101b24 */
[----:B------:R-:W-:Y:S05]  /*4de0*/  BRA `(.L_x_38787) ;  /* 0x00000008004c7947 */ /* 0x000fea0003800000 */
.L_x_38782:
        /* <DEDUP_REMOVED lines=12> */
.L_x_38797:
        /* <DEDUP_REMOVED lines=16> */
.L_x_38800:
[----:B------:R-:W-:-:S07]  /*4fb0*/  PRMT R4, R0, 0x7610, R4 ;  /* 0x0000761000047816 */ /* 0x000fce0000000004 */
.L_x_38799:
[----:B------:R-:W-:Y:S05]  /*4fc0*/  BSYNC.RECONVERGENT B0 ;  /* 0x0000000000007941 */ /* 0x000fea0003800200 */
.L_x_38798:
[----:B------:R0:W-:Y:S01]  /*4fd0*/  STG.E.U8 desc[UR36][R8.64], R4 ;  /* 0x0000000408007986 */ /* 0x0001e2000c101124 */
[----:B------:R-:W-:Y:S05]  /*4fe0*/  BRA `(.L_x_38787) ;  /* 0x0000000400cc7947 */ /* 0x000fea0003800000 */
.L_x_38796:
        /* <DEDUP_REMOVED lines=16> */
.L_x_38803:
[----:B------:R-:W-:-:S07]  /*50f0*/  PRMT R4, R0, 0x7610, R4 ;  /* 0x0000761000047816 */ /* 0x000fce0000000004 */
.L_x_38802:
[----:B------:R-:W-:Y:S05]  /*5100*/  BSYNC.RECONVERGENT B0 ;  /* 0x0000000000007941 */ /* 0x000fea0003800200 */
.L_x_38801:
[----:B------:R0:W-:Y:S01]  /*5110*/  STG.E.U8 desc[UR36][R8.64], R4 ;  /* 0x0000000408007986 */ /* 0x0001e2000c101124 */
[----:B------:R-:W-:Y:S05]  /*5120*/  BRA `(.L_x_38787) ;  /* 0x00000004007c7947 */ /* 0x000fea0003800000 */
.L_x_38795:
        /* <DEDUP_REMOVED lines=21> */
.L_x_38805:
[----:B------:R-:W-:-:S05]  /*5280*/  IMAD.MOV.U32 R27, RZ, RZ, RZ ;  /* 0x000000ffff1b7224 */ /* 0x000fca00078e00ff */
[----:B------:R0:W-:Y:S01]  /*5290*/  STG.E.64 desc[UR36][R8.64], R26 ;  /* 0x0000001a08007986 */ /* 0x0001e2000c101b24 */
[----:B------:R-:W-:Y:S05]  /*52a0*/  BRA `(.L_x_38787) ;  /* 0x00000004001c7947 */ /* 0x000fea0003800000 */
.L_x_38804:
[----:B------:R0:W-:Y:S01]  /*52b0*/  STG.E desc[UR36][R8.64], R26 ;  /* 0x0000001a08007986 */ /* 0x0001e2000c101924 */
[----:B------:R-:W-:Y:S05]  /*52c0*/  BRA `(.L_x_38787) ;  /* 0x0000000400147947 */ /* 0x000fea0003800000 */
.L_x_38794:
        /* <DEDUP_REMOVED lines=8> */
.L_x_38807:
[----:B------:R-:W-:Y:S01]  /*5350*/  CS2R R6, SRZ ;  /* 0x0000000000067805 */ /* 0x000fe2000001ff00 */
[----:B------:R-:W0:Y:S04]  /*5360*/  I2F.F64.S16 R4, R26 ;  /* 0x0000001a00047312 */ /* 0x000e280000101c00 */
[----:B0-----:R0:W-:Y:S01]  /*5370*/  STG.E.128 desc[UR36][R8.64], R4 ;  /* 0x0000000408007986 */ /* 0x0011e2000c101d24 */
[----:B------:R-:W-:Y:S05]  /*5380*/  BRA `(.L_x_38787) ;  /* 0x0000000000e47947 */ /* 0x000fea0003800000 */
.L_x_38806:
[----:B------:R-:W-:-:S13]  /*5390*/  ISETP.NE.AND P0, PT, R0, 0xf, PT ;  /* 0x0000000f0000780c */ /* 0x000fda0003f05270 */
[----:B------:R-:W-:Y:S05]  /*53a0*/  @!P0 BRA `(.L_x_38808) ;  /* 0x0000000000d08947 */ /* 0x000fea0003800000 */
[----:B------:R-:W-:-:S13]  /*53b0*/  ISETP.NE.AND P0, PT, R0, 0x17, PT ;  /* 0x000000170000780c */ /* 0x000fda0003f05270 */
[----:B------:R-:W-:Y:S05]  /*53c0*/  @!P0 BRA `(.L_x_38809) ;  /* 0x0000000000848947 */ /* 0x000fea0003800000 */
[----:B------:R-:W-:-:S13]  /*53d0*/  ISETP.NE.AND P0, PT, R0, 0x18, PT ;  /* 0x000000180000780c */ /* 0x000fda0003f05270 */
[----:B------:R-:W-:Y:S05]  /*53e0*/  @!P0 BRA `(.L_x_38810) ;  /* 0x0000000000448947 */ /* 0x000fea0003800000 */
.L_x_38786:
        /* <DEDUP_REMOVED lines=16> */
.L_x_38811:
[----:B------:R-:W-:Y:S05]  /*54f0*/  BRA `(.L_x_38787) ;  /* 0x0000000000887947 */ /* 0x000fea0003800000 */
.L_x_38810:
        /* <DEDUP_REMOVED lines=11> */
.L_x_38813:
[----:B------:R-:W-:Y:S05]  /*55b0*/  BSYNC.RECONVERGENT B0 ;  /* 0x0000000000007941 */ /* 0x000fea0003800200 */
.L_x_38812:
[----:B------:R0:W-:Y:S01]  /*55c0*/  STG.E.U8 desc[UR36][R8.64], R3 ;  /* 0x0000000308007986 */ /* 0x0001e2000c101124 */
[----:B------:R-:W-:Y:S05]  /*55d0*/  BRA `(.L_x_38787) ;  /* 0x0000000000507947 */ /* 0x000fea0003800000 */
.L_x_38809:
        /* <DEDUP_REMOVED lines=12> */
.L_x_38814:
[----:B------:R-:W-:Y:S01]  /*56a0*/  IMAD.MOV.U32 R3, RZ, RZ, 0x7f ;  /* 0x0000007fff037424 */ /* 0x000fe200078e00ff */
[----:B------:R-:W-:-:S04]  /*56b0*/  ISETP.GT.U32.AND P0, PT, R5, 0x7f800000, PT ;  /* 0x7f8000000500780c */ /* 0x000fc80003f04070 */
[----:B------:R-:W-:-:S05]  /*56c0*/  SEL R3, R3, 0x7c, P0 ;  /* 0x0000007c03037807 */ /* 0x000fca0000000000 */
[----:B------:R0:W-:Y:S01]  /*56d0*/  STG.E.U8 desc[UR36][R8.64], R3 ;  /* 0x0000000308007986 */ /* 0x0001e2000c101124 */
[----:B------:R-:W-:Y:S05]  /*56e0*/  BRA `(.L_x_38787) ;  /* 0x00000000000c7947 */ /* 0x000fea0003800000 */
.L_x_38808:
[----:B------:R-:W0:Y:S02]  /*56f0*/  I2F.S16 R0, R26 ;  /* 0x0000001a00007306 */ /* 0x000e240000101400 */
[----:B0-----:R-:W-:-:S05]  /*5700*/  F2FP.BF16.F32.PACK_AB R0, RZ, R0 ;  /* 0x00000000ff00723e */ /* 0x001fca00000010ff */
[----:B------:R0:W-:Y:S02]  /*5710*/  STG.E.U16 desc[UR36][R8.64], R0 ;  /* 0x0000000008007986 */ /* 0x0001e4000c101524 */
.L_x_38787:
[----:B------:R-:W-:Y:S05]  /*5720*/  BSYNC.RECONVERGENT B6 ;  /* 0x0000000000067941 */ /* 0x000fea0003800200 */
.L_x_38781:
[----:B------:R-:W-:-:S07]  /*5730*/  VIADD R17, R17, 0x80 ;  /* 0x0000008011117836 */ /* 0x000fce0000000000 */
.L_x_38744:
[----:B------:R-:W-:-:S13]  /*5740*/  ISETP.GE.AND P0, PT, R17, R16, PT ;  /* 0x000000101100720c */ /* 0x000fda0003f06270 */
[----:B------:R-:W-:Y:S05]  /*5750*/  @P0 BREAK.RELIABLE B7 ;  /* 0x0000000000070942 */ /* 0x000fea0003800100 */
[----:B------:R-:W-:Y:S05]  /*5760*/  @P0 BRA `(.L_x_38780) ;  /* 0x0000000c00640947 */ /* 0x000fea0003800000 */
[----:B------:R-:W-:Y:S05]  /*5770*/  BSYNC.RELIABLE B7 ;  /* 0x0000000000077941 */ /* 0x000fea0003800100 */
.L_x_38743:
        /* <DEDUP_REMOVED lines=21> */
.L_x_38819:
[----:B------:R0:W-:Y:S01]  /*58d0*/  STG.E.U8 desc[UR36][R8.64], R24 ;  /* 0x0000001808007986 */ /* 0x0001e2000c101124 */
[----:B------:R-:W-:Y:S05]  /*58e0*/  BRA `(.L_x_38821) ;  /* 0x0000000800fc7947 */ /* 0x000fea0003800000 */
.L_x_38818:
        /* <DEDUP_REMOVED lines=9> */
.L_x_38823:
[----:B------:R3:W-:Y:S01]  /*5980*/  STG.E desc[UR36][R8.64], R24 ;  /* 0x0000001808007986 */ /* 0x0007e2000c101924 */
[----:B------:R-:W-:Y:S05]  /*5990*/  BRA `(.L_x_38821) ;  /* 0x0000000800d07947 */ /* 0x000fea0003800000 */
.L_x_38822:
[----:B------:R2:W-:Y:S01]  /*59a0*/  STG.E.U16 desc[UR36][R8.64], R24 ;  /* 0x0000001808007986 */ /* 0x0005e2000c101524 */
[----:B------:R-:W-:Y:S05]  /*59b0*/  BRA `(.L_x_38821) ;  /* 0x0000000800c87947 */ /* 0x000fea0003800000 */
.L_x_38817:
        /* <DEDUP_REMOVED lines=9> */
.L_x_38825:
[----:B------:R-:W0:Y:S02]  /*5a50*/  I2F.S16 R0, R24 ;  /* 0x0000001800007306 */ /* 0x000e240000101400 */
[----:B0-----:R-:W-:-:S05]  /*5a60*/  F2FP.F16.F32.PACK_AB R0, RZ, R0 ;  /* 0x00000000ff00723e */ /* 0x001fca00000000ff */
[----:B------:R0:W-:Y:S01]  /*5a70*/  STG.E.U16 desc[UR36][R8.64], R0 ;  /* 0x0000000008007986 */ /* 0x0001e2000c101524 */
[----:B------:R-:W-:Y:S05]  /*5a80*/  BRA `(.L_x_38821) ;  /* 0x0000000800947947 */ /* 0x000fea0003800000 */
.L_x_38824:
        /* <DEDUP_REMOVED lines=10> */
.L_x_38827:
[----:B------:R-:W0:Y:S02]  /*5b30*/  I2F.S16 R24, R24 ;  /* 0x0000001800187306 */ /* 0x000e240000101400 */
[----:B0-----:R-:W-:-:S04]  /*5b40*/  F2FP.F16.F32.PACK_AB R3, RZ, R24 ;  /* 0x00000018ff03723e */ /* 0x001fc800000000ff */
[----:B------:R-:W-:-:S05]  /*5b50*/  PRMT R3, R3, 0x5410, RZ ;  /* 0x0000541003037816 */ /* 0x000fca00000000ff */
[----:B------:R0:W-:Y:S01]  /*5b60*/  STG.E desc[UR36][R8.64], R3 ;  /* 0x0000000308007986 */ /* 0x0001e2000c101924 */
[----:B------:R-:W-:Y:S05]  /*5b70*/  BRA `(.L_x_38821) ;  /* 0x0000000800587947 */ /* 0x000fea0003800000 */
.L_x_38826:
[----:B------:R-:W0:Y:S02]  /*5b80*/  I2F.F64.S16 R24, R24 ;  /* 0x0000001800187312 */ /* 0x000e240000101c00 */
[----:B0-----:R0:W-:Y:S01]  /*5b90*/  STG.E.64 desc[UR36][R8.64], R24 ;  /* 0x0000001808007986 */ /* 0x0011e2000c101b24 */
[----:B------:R-:W-:Y:S05]  /*5ba0*/  BRA `(.L_x_38821) ;  /* 0x00000008004c7947 */ /* 0x000fea0003800000 */
.L_x_38816:
        /* <DEDUP_REMOVED lines=12> */
.L_x_38831:
        /* <DEDUP_REMOVED lines=16> */
.L_x_38834:
[----:B------:R-:W-:-:S07]  /*5d70*/  PRMT R4, R0, 0x7610, R4 ;  /* 0x0000761000047816 */ /* 0x000fce0000000004 */
.L_x_38833:
[----:B------:R-:W-:Y:S05]  /*5d80*/  BSYNC.RECONVERGENT B0 ;  /* 0x0000000000007941 */ /* 0x000fea0003800200 */
.L_x_38832:
[----:B------:R0:W-:Y:S01]  /*5d90*/  STG.E.U8 desc[UR36][R8.64], R4 ;  /* 0x0000000408007986 */ /* 0x0001e2000c101124 */
[----:B------:R-:W-:Y:S05]  /*5da0*/  BRA `(.L_x_38821) ;  /* 0x0000000400cc7947 */ /* 0x000fea0003800000 */
.L_x_38830:
        /* <DEDUP_REMOVED lines=16> */
.L_x_38837:
[----:B------:R-:W-:-:S07]  /*5eb0*/  PRMT R4, R0, 0x7610, R4 ;  /* 0x0000761000047816 */ /* 0x000fce0000000004 */
.L_x_38836:
[----:B------:R-:W-:Y:S05]  /*5ec0*/  BSYNC.RECONVERGENT B0 ;  /* 0x0000000000007941 */ /* 0x000fea0003800200 */
.L_x_38835:
[----:B------:R0:W-:Y:S01]  /*5ed0*/  STG.E.U8 desc[UR36][R8.64], R4 ;  /* 0x0000000408007986 */ /* 0x0001e2000c101124 */
[----:B------:R-:W-:Y:S05]  /*5ee0*/  BRA `(.L_x_38821) ;  /* 0x00000004007c7947 */ /* 0x000fea0003800000 */
.L_x_38829:
        /* <DEDUP_REMOVED lines=21> */
.L_x_38839:
[----:B------:R-:W-:-:S05]  /*6040*/  IMAD.MOV.U32 R25, RZ, RZ, RZ ;  /* 0x000000ffff197224 */ /* 0x000fca00078e00ff */
[----:B------:R0:W-:Y:S01]  /*6050*/  STG.E.64 desc[UR36][R8.64], R24 ;  /* 0x0000001808007986 */ /* 0x0001e2000c101b24 */
[----:B------:R-:W-:Y:S05]  /*6060*/  BRA `(.L_x_38821) ;  /* 0x00000004001c7947 */ /* 0x000fea0003800000 */
.L_x_38838:
[----:B------:R0:W-:Y:S01]  /*6070*/  STG.E desc[UR36][R8.64], R24 ;  /* 0x0000001808007986 */ /* 0x0001e2000c101924 */
[----:B------:R-:W-:Y:S05]  /*6080*/  BRA `(.L_x_38821) ;  /* 0x0000000400147947 */ /* 0x000fea0003800000 */
.L_x_38828:
        /* <DEDUP_REMOVED lines=8> */
.L_x_38841:
[----:B------:R-:W-:Y:S01]  /*6110*/  CS2R R6, SRZ ;  /* 0x0000000000067805 */ /* 0x000fe2000001ff00 */
[----:B------:R-:W0:Y:S04]  /*6120*/  I2F.F64.S16 R4, R24 ;  /* 0x0000001800047312 */ /* 0x000e280000101c00 */
[----:B0-----:R0:W-:Y:S01]  /*6130*/  STG.E.128 desc[UR36][R8.64], R4 ;  /* 0x0000000408007986 */ /* 0x0011e2000c101d24 */
[----:B------:R-:W-:Y:S05]  /*6140*/  BRA `(.L_x_38821) ;  /* 0x0000000000e47947 */ /* 0x000fea0003800000 */
.L_x_38840:
[----:B------:R-:W-:-:S13]  /*6150*/  ISETP.NE.AND P0, PT, R0, 0xf, PT ;  /* 0x0000000f0000780c */ /* 0x000fda0003f05270 */
[----:B------:R-:W-:Y:S05]  /*6160*/  @!P0 BRA `(.L_x_38842) ;  /* 0x0000000000d08947 */ /* 0x000fea0003800000 */
[----:B------:R-:W-:-:S13]  /*6170*/  ISETP.NE.AND P0, PT, R0, 0x17, PT ;  /* 0x000000170000780c */ /* 0x000fda0003f05270 */
[----:B------:R-:W-:Y:S05]  /*6180*/  @!P0 BRA `(.L_x_38843) ;  /* 0x0000000000848947 */ /* 0x000fea0003800000 */
[----:B------:R-:W-:-:S13]  /*6190*/  ISETP.NE.AND P0, PT, R0, 0x18, PT ;  /* 0x000000180000780c */ /* 0x000fda0003f05270 */
[----:B------:R-:W-:Y:S05]  /*61a0*/  @!P0 BRA `(.L_x_38844) ;  /* 0x0000000000448947 */ /* 0x000fea0003800000 */
.L_x_38820:
        /* <DEDUP_REMOVED lines=16> */
.L_x_38845:
[----:B------:R-:W-:Y:S05]  /*62b0*/  BRA `(.L_x_38821) ;  /* 0x0000000000887947 */ /* 0x000fea0003800000 */
.L_x_38844:
        /* <DEDUP_REMOVED lines=11> */
.L_x_38847:
[----:B------:R-:W-:Y:S05]  /*6370*/  BSYNC.RECONVERGENT B0 ;  /* 0x0000000000007941 */ /* 0x000fea0003800200 */
.L_x_38846:
[----:B------:R0:W-:Y:S01]  /*6380*/  STG.E.U8 desc[UR36][R8.64], R3 ;  /* 0x0000000308007986 */ /* 0x0001e2000c101124 */
[----:B------:R-:W-:Y:S05]  /*6390*/  BRA `(.L_x_38821) ;  /* 0x0000000000507947 */ /* 0x000fea0003800000 */
.L_x_38843:
        /* <DEDUP_REMOVED lines=12> */
.L_x_38848:
[----:B------:R-:W-:Y:S01]  /*6460*/  IMAD.MOV.U32 R3, RZ, RZ, 0x7f ;  /* 0x0000007fff037424 */ /* 0x000fe200078e00ff */
[----:B------:R-:W-:-:S04]  /*6470*/  ISETP.GT.U32.AND P0, PT, R5, 0x7f800000, PT ;  /* 0x7f8000000500780c */ /* 0x000fc80003f04070 */
[----:B------:R-:W-:-:S05]  /*6480*/  SEL R3, R3, 0x7c, P0 ;  /* 0x0000007c03037807 */ /* 0x000fca0000000000 */
[----:B------:R0:W-:Y:S01]  /*6490*/  STG.E.U8 desc[UR36][R8.64], R3 ;  /* 0x0000000308007986 */ /* 0x0001e2000c101124 */
[----:B------:R-:W-:Y:S05]  /*64a0*/  BRA `(.L_x_38821) ;  /* 0x00000000000c7947 */ /* 0x000fea0003800000 */
.L_x_38842:
[----:B------:R-:W0:Y:S02]  /*64b0*/  I2F.S16 R0, R24 ;  /* 0x0000001800007306 */ /* 0x000e240000101400 */
[----:B0-----:R-:W-:-:S05]  /*64c0*/  F2FP.BF16.F32.PACK_AB R0, RZ, R0 ;  /* 0x00000000ff00723e */ /* 0x001fca00000010ff */
[----:B------:R0:W-:Y:S02]  /*64d0*/  STG.E.U16 desc[UR36][R8.64], R0 ;  /* 0x0000000008007986 */ /* 0x0001e4000c101524 */
.L_x_38821:
[----:B------:R-:W-:Y:S05]  /*64e0*/  BSYNC.RECONVERGENT B6 ;  /* 0x0000000000067941 */ /* 0x000fea0003800200 */
.L_x_38815:
[----:B------:R-:W-:-:S07]  /*64f0*/  VIADD R17, R17, 0x80 ;  /* 0x0000008011117836 */ /* 0x000fce0000000000 */
.L_x_38780:
[----:B------:R-:W-:Y:S05]  /*6500*/  BSYNC.RECONVERGENT B8 ;  /* 0x0000000000087941 */ /* 0x000fea0003800200 */
.L_x_38742:
        /* <DEDUP_REMOVED lines=21> */
.L_x_38852:
[----:B------:R-:W-:Y:S01]  /*6660*/  STG.E.U8 desc[UR36][R2.64], R22 ;  /* 0x0000001602007986 */ /* 0x000fe2000c101124 */
[----:B------:R-:W-:Y:S05]  /*6670*/  EXIT ;  /* 0x000000000000794d */ /* 0x000fea0003800000 */
.L_x_38851:
        /* <DEDUP_REMOVED lines=9> */
.L_x_38855:
[----:B------:R-:W-:Y:S01]  /*6710*/  STG.E desc[UR36][R2.64], R22 ;  /* 0x0000001602007986 */ /* 0x000fe2000c101924 */
[----:B------:R-:W-:Y:S05]  /*6720*/  EXIT ;  /* 0x000000000000794d */ /* 0x000fea0003800000 */
.L_x_38854:
[----:B------:R-:W-:Y:S01]  /*6730*/  STG.E.U16 desc[UR36][R2.64], R22 ;  /* 0x0000001602007986 */ /* 0x000fe2000c101524 */
[----:B------:R-:W-:Y:S05]  /*6740*/  EXIT ;  /* 0x000000000000794d */ /* 0x000fea0003800000 */
.L_x_38850:
        /* <DEDUP_REMOVED lines=9> */
.L_x_38857:
[----:B------:R-:W0:Y:S02]  /*67e0*/  I2F.S16 R0, R22 ;  /* 0x0000001600007306 */ /* 0x000e240000101400 */
[----:B0-----:R-:W-:-:S05]  /*67f0*/  F2FP.F16.F32.PACK_AB R0, RZ, R0 ;  /* 0x00000000ff00723e */ /* 0x001fca00000000ff */
[----:B------:R-:W-:Y:S01]  /*6800*/  STG.E.U16 desc[UR36][R2.64], R0 ;  /* 0x0000000002007986 */ /* 0x000fe2000c101524 */
[----:B------:R-:W-:Y:S05]  /*6810*/  EXIT ;  /* 0x000000000000794d */ /* 0x000fea0003800000 */
.L_x_38856:
        /* <DEDUP_REMOVED lines=10> */
.L_x_38859:
[----:B------:R-:W0:Y:S02]  /*68c0*/  I2F.S16 R22, R22 ;  /* 0x0000001600167306 */ /* 0x000e240000101400 */
[----:B0-----:R-:W-:-:S04]  /*68d0*/  F2FP.F16.F32.PACK_AB R5, RZ, R22 ;  /* 0x00000016ff05723e */ /* 0x001fc800000000ff */
[----:B------:R-:W-:-:S05]  /*68e0*/  PRMT R5, R5, 0x5410, RZ ;  /* 0x0000541005057816 */ /* 0x000fca00000000ff */
[----:B------:R-:W-:Y:S01]  /*68f0*/  STG.E desc[UR36][R2.64], R5 ;  /* 0x0000000502007986 */ /* 0x000fe2000c101924 */
[----:B------:R-:W-:Y:S05]  /*6900*/  EXIT ;  /* 0x000000000000794d */ /* 0x000fea0003800000 */
.L_x_38858:
[----:B------:R-:W0:Y:S02]  /*6910*/  I2F.F64.S16 R22, R22 ;  /* 0x0000001600167312 */ /* 0x000e240000101c00 */
[----:B0-----:R-:W-:Y:S01]  /*6920*/  STG.E.64 desc[UR36][R2.64], R22 ;  /* 0x0000001602007986 */ /* 0x001fe2000c101b24 */
[----:B------:R-:W-:Y:S05]  /*6930*/  EXIT ;  /* 0x000000000000794d */ /* 0x000fea0003800000 */
.L_x_38849:
        /* <DEDUP_REMOVED lines=12> */
.L_x_38863:
        /* <DEDUP_REMOVED lines=17> */
.L_x_38865:
[----:B------:R-:W-:Y:S05]  /*6b10*/  BSYNC.RECONVERGENT B0 ;  /* 0x0000000000007941 */ /* 0x000fea0003800200 */
.L_x_38864:
[----:B------:R-:W-:Y:S01]  /*6b20*/  STG.E.U8 desc[UR36][R2.64], R0 ;  /* 0x0000000002007986 */ /* 0x000fe2000c101124 */
[----:B------:R-:W-:Y:S05]  /*6b30*/  EXIT ;  /* 0x000000000000794d */ /* 0x000fea0003800000 */
.L_x_38862:
        /* <DEDUP_REMOVED lines=17> */
.L_x_38867:
[----:B------:R-:W-:Y:S05]  /*6c50*/  BSYNC.RECONVERGENT B0 ;  /* 0x0000000000007941 */ /* 0x000fea0003800200 */
.L_x_38866:
[----:B------:R-:W-:Y:S01]  /*6c60*/  STG.E.U8 desc[UR36][R2.64], R0 ;  /* 0x0000000002007986 */ /* 0x000fe2000c101124 */
[----:B------:R-:W-:Y:S05]  /*6c70*/  EXIT ;  /* 0x000000000000794d */ /* 0x000fea0003800000 */
.L_x_38861:
        /* <DEDUP_REMOVED lines=21> */
.L_x_38869:
[----:B------:R-:W-:-:S05]  /*6dd0*/  IMAD.MOV.U32 R23, RZ, RZ, RZ ;  /* 0x000000ffff177224 */ /* 0x000fca00078e00ff */
[----:B------:R-:W-:Y:S01]  /*6de0*/  STG.E.64 desc[UR36][R2.64], R22 ;  /* 0x0000001602007986 */ /* 0x000fe2000c101b24 */
[----:B------:R-:W-:Y:S05]  /*6df0*/  EXIT ;  /* 0x000000000000794d */ /* 0x000fea0003800000 */
.L_x_38868:
[----:B------:R-:W-:Y:S01]  /*6e00*/  STG.E desc[UR36][R2.64], R22 ;  /* 0x0000001602007986 */ /* 0x000fe2000c101924 */
[----:B------:R-:W-:Y:S05]  /*6e10*/  EXIT ;  /* 0x000000000000794d */ /* 0x000fea0003800000 */
.L_x_38860:
        /* <DEDUP_REMOVED lines=8> */
.L_x_38871:
[----:B------:R-:W-:Y:S01]  /*6ea0*/  CS2R R6, SRZ ;  /* 0x0000000000067805 */ /* 0x000fe2000001ff00 */
[----:B------:R-:W0:Y:S04]  /*6eb0*/  I2F.F64.S16 R4, R22 ;  /* 0x0000001600047312 */ /* 0x000e280000101c00 */
[----:B0-----:R-:W-:Y:S01]  /*6ec0*/  STG.E.128 desc[UR36][R2.64], R4 ;  /* 0x0000000402007986 */ /* 0x001fe2000c101d24 */
[----:B------:R-:W-:Y:S05]  /*6ed0*/  EXIT ;  /* 0x000000000000794d */ /* 0x000fea0003800000 */
.L_x_38870:
[----:B------:R-:W-:-:S13]  /*6ee0*/  ISETP.NE.AND P0, PT, R0, 0xf, PT ;  /* 0x0000000f0000780c */ /* 0x000fda0003f05270 */
[----:B------:R-:W-:Y:S05]  /*6ef0*/  @!P0 BRA `(.L_x_38872) ;  /* 0x0000000000d48947 */ /* 0x000fea0003800000 */
[----:B------:R-:W-:-:S13]  /*6f00*/  ISETP.NE.AND P0, PT, R0, 0x17, PT ;  /* 0x000000170000780c */ /* 0x000fda0003f05270 */
[----:B------:R-:W-:Y:S05]  /*6f10*/  @!P0 BRA `(.L_x_38873) ;  /* 0x0000000000848947 */ /* 0x000fea0003800000 */
[----:B------:R-:W-:-:S13]  /*6f20*/  ISETP.NE.AND P0, PT, R0, 0x18, PT ;  /* 0x000000180000780c */ /* 0x000fda0003f05270 */
[----:B------:R-:W-:Y:S05]  /*6f30*/  @!P0 BRA `(.L_x_38874) ;  /* 0x0000000000448947 */ /* 0x000fea0003800000 */
.L_x_38853:
        /* <DEDUP_REMOVED lines=16> */
.L_x_38875:
[----:B------:R-:W-:Y:S05]  /*7040*/  EXIT ;  /* 0x000000000000794d */ /* 0x000fea0003800000 */
.L_x_38874:
        /* <DEDUP_REMOVED lines=11> */
.L_x_38877:
[----:B------:R-:W-:Y:S05]  /*7100*/  BSYNC.RECONVERGENT B0 ;  /* 0x0000000000007941 */ /* 0x000fea0003800200 */
.L_x_38876:
[----:B------:R-:W-:Y:S01]  /*7110*/  STG.E.U8 desc[UR36][R2.64], R5 ;  /* 0x0000000502007986 */ /* 0x000fe2000c101124 */
[----:B------:R-:W-:Y:S05]  /*7120*/  EXIT ;  /* 0x000000000000794d */ /* 0x000fea0003800000 */
.L_x_38873:
        /* <DEDUP_REMOVED lines=13> */
.L_x_38878:
[----:B------:R-:W-:Y:S01]  /*7200*/  IMAD.MOV.U32 R5, RZ, RZ, 0x7f ;  /* 0x0000007fff057424 */ /* 0x000fe200078e00ff */
[----:B------:R-:W-:-:S04]  /*7210*/  ISETP.GT.U32.AND P0, PT, R7, 0x7f800000, PT ;  /* 0x7f8000000700780c */ /* 0x000fc80003f04070 */
[----:B------:R-:W-:-:S05]  /*7220*/  SEL R5, R5, 0x7c, P0 ;  /* 0x0000007c05057807 */ /* 0x000fca0000000000 */
[----:B------:R-:W-:Y:S01]  /*7230*/  STG.E.U8 desc[UR36][R2.64], R5 ;  /* 0x0000000502007986 */ /* 0x000fe2000c101124 */
[----:B------:R-:W-:Y:S05]  /*7240*/  EXIT ;  /* 0x000000000000794d */ /* 0x000fea0003800000 */
.L_x_38872:
[----:B------:R-:W0:Y:S02]  /*7250*/  I2F.S16 R0, R22 ;  /* 0x0000001600007306 */ /* 0x000e240000101400 */
[----:B0-----:R-:W-:-:S05]  /*7260*/  F2FP.BF16.F32.PACK_AB R0, RZ, R0 ;  /* 0x00000000ff00723e */ /* 0x001fca00000010ff */
[----:B------:R-:W-:Y:S01]  /*7270*/  STG.E.U16 desc[UR36][R2.64], R0 ;  /* 0x0000000002007986 */ /* 0x000fe2000c101524 */
[----:B------:R-:W-:Y:S05]  /*7280*/  EXIT ;  /* 0x000000000000794d */ /* 0x000fea0003800000 */
.L_x_38879:
        /* <DEDUP_REMOVED lines=15> */
.L_x_43067:


//--------------------- .text._ZN2at6native18elementwise_kernelILi128ELi4EZNS0_22gpu_kernel_impl_nocastINS0_13AUnaryFunctorIiibZZZNS0_23logical_and_kernel_cudaERNS_14TensorIteratorEENKUlvE0_clEvENKUlvE1_clEvEUliiE_EEEEvRNS_18TensorIteratorBaseERKT_EUliE_EEviT1_ --------------------------
	.section	.text._ZN2at6native18elementwise_kernelILi128ELi4EZNS0_22gpu_kernel_impl_nocastINS0_13AUnaryFunctorIiibZZZNS0_23logical_and_kernel_cudaERNS_14TensorIteratorEENKUlvE0_clEvENKUlvE1_clEvEUliiE_EEEEvRNS_18TensorIteratorBaseERKT_EUliE_EEviT1_,"ax",@progbits
	.align	128
        .global         _ZN2at6native18elementwise_kernelILi128ELi4EZNS0_22gpu_kernel_impl_nocastINS0_13AUnaryFunctorIiibZZZNS0_23logical_and_kernel_cudaERNS_14TensorIteratorEENKUlvE0_clEvENKUlvE1_clEvEUliiE_EEEEvRNS_18TensorIteratorBaseERKT_EUliE_EEviT1_
        .type           _ZN2at6native18elementwise_kernelILi128ELi4EZNS0_22gpu_kernel_impl_nocastINS0_13AUnaryFunctorIiibZZZNS0_23logical_and_kernel_cudaERNS_14TensorIteratorEENKUlvE0_clEvENKUlvE1_clEvEUliiE_EEEEvRNS_18TensorIteratorBaseERKT_EUliE_EEviT1_,@function
        .size           _ZN2at6native18elementwise_kernelILi128ELi4EZNS0_22gpu_kernel_impl_nocastINS0_13AUnaryFunctorIiibZZZNS0_23logical_and_kernel_cudaERNS_14TensorIteratorEENKUlvE0_clEvENKUlvE1_clEvEUliiE_EEEEvRNS_18TensorIteratorBaseERKT_EUliE_EEviT1_,(.L_x_43068 - _ZN2at6native18elementwise_kernelILi128ELi4EZNS0_22gpu_kernel_impl_nocastINS0_13AUnaryFunctorIiibZZZNS0_23logical_and_kernel_cudaERNS_14TensorIteratorEENKUlvE0_clEvENKUlvE1_clEvEUliiE_EEEEvRNS_18TensorIteratorBaseERKT_EUliE_EEviT1_)
        .other          _ZN2at6native18elementwise_kernelILi128ELi4EZNS0_22gpu_kernel_impl_nocastINS0_13AUnaryFunctorIiibZZZNS0_23logical_and_kernel_cudaERNS_14TensorIteratorEENKUlvE0_clEvENKUlvE1_clEvEUliiE_EEEEvRNS_18TensorIteratorBaseERKT_EUliE_EEviT1_,@"STO_CUDA_ENTRY STV_DEFAULT"
_ZN2at6native18elementwise_kernelILi128ELi4EZNS0_22gpu_kernel_impl_nocastINS0_13AUnaryFunctorIiibZZZNS0_23logical_and_kernel_cudaERNS_14TensorIteratorEENKUlvE0_clEvENKUlvE1_clEvEUliiE_EEEEvRNS_18TensorIteratorBaseERKT_EUliE_EEviT1_:
.text._ZN2at6native18elementwise_kernelILi128ELi4EZNS0_22gpu_kernel_impl_nocastINS0_13AUnaryFunctorIiibZZZNS0_23logical_and_kernel_cudaERNS_14TensorIteratorEENKUlvE0_clEvENKUlvE1_clEvEUliiE_EEEEvRNS_18TensorIteratorBaseERKT_EUliE_EEviT1_:
        /* <DEDUP_REMOVED lines=15> */
[----:B------:R-:W1:Y:S01]  /*00f0*/  LDC R0, c[0x0][0x594] ;  /* 0x00016500ff007b82 */ /* 0x000e620000000800 */
[----:B0-----:R-:W2:Y:S07]  /*0100*/  LDG.E R4, desc[UR6][R4.64] ;  /* 0x0000000604047981 */ /* 0x001eae000c1e1900 */
[----:B------:R-:W0:Y:S01]  /*0110*/  LDC.64 R6, c[0x0][0x580] ;  /* 0x00016000ff067b82 */ /* 0x000e220000000a00 */
[----:B------:R-:W-:-:S02]  /*0120*/  IADD3 R3, PT, PT, R3, 0x80, RZ ;  /* 0x0000008003037810 */ /* 0x000fc40007ffe0ff */
[----:B--2---:R-:W-:-:S04]  /*0130*/  ISETP.NE.AND P0, PT, R4, RZ, PT ;  /* 0x000000ff0400720c */ /* 0x004fc80003f05270 */
[----:B-1----:R-:W-:-:S04]  /*0140*/  ISETP.NE.AND P0, PT, R0, RZ, P0 ;  /* 0x000000ff0000720c */ /* 0x002fc80000705270 */
[----:B------:R-:W-:Y:S02]  /*0150*/  SEL R9, RZ, 0x1, !P0 ;  /* 0x00000001ff097807 */ /* 0x000fe40004000000 */
[----:B------:R-:W-:-:S03]  /*0160*/  ISETP.GE.AND P0, PT, R3, UR4, PT ;  /* 0x0000000403007c0c */ /* 0x000fc6000bf06270 */
[----:B0-----:R0:W-:Y:S10]  /*0170*/  STG.E.U8 desc[UR6][R6.64], R9 ;  /* 0x0000000906007986 */ /* 0x0011f4000c101106 */
[----:B------:R-:W-:Y:S05]  /*0180*/  @P0 BREAK.RELIABLE B1 ;  /* 0x0000000000010942 */ /* 0x000fea0003800100 */
[----:B------:R-:W-:Y:S05]  /*0190*/  @P0 BRA `(.L_x_38884) ;  /* 0x0000000000580947 */ /* 0x000fea0003800000 */
[----:B------:R-:W1:Y:S08]  /*01a0*/  LDC.64 R4, c[0x0][0x588] ;  /* 0x00016200ff047b82 */ /* 0x000e700000000a00 */
[----:B------:R-:W2:Y:S01]  /*01b0*/  LDC R0, c[0x0][0x594] ;  /* 0x00016500ff007b82 */ /* 0x000ea20000000800 */
[----:B-1----:R-:W3:Y:S07]  /*01c0*/  LDG.E R4, desc[UR6][R4.64] ;  /* 0x0000000604047981 */ /* 0x002eee000c1e1900 */
[----:B0-----:R-:W0:Y:S01]  /*01d0*/  LDC.64 R6, c[0x0][0x580] ;  /* 0x00016000ff067b82 */ /* 0x001e220000000a00 */
[----:B------:R-:W-:-:S02]  /*01e0*/  IADD3 R3, PT, PT, R3, 0x80, RZ ;  /* 0x0000008003037810 */ /* 0x000fc40007ffe0ff */
[----:B---3--:R-:W-:-:S04]  /*01f0*/  ISETP.NE.AND P0, PT, R4, RZ, PT ;  /* 0x000000ff0400720c */ /* 0x008fc80003f05270 */
[----:B--2---:R-:W-:-:S04]  /*0200*/  ISETP.NE.AND P0, PT, R0, RZ, P0 ;  /* 0x000000ff0000720c */ /* 0x004fc80000705270 */
[----:B------:R-:W-:-:S05]  /*0210*/  SEL R9, RZ, 0x1, !P0 ;  /* 0x00000001ff097807 */ /* 0x000fca0004000000 */
[----:B0-----:R0:W-:Y:S04]  /*0220*/  STG.E.U8 desc[UR6][R6.64], R9 ;  /* 0x0000000906007986 */ /* 0x0011e8000c101106 */
.L_x_38883:
[----:B------:R-:W-:-:S13]  /*0230*/  ISETP.GE.AND P0, PT, R3, UR4, PT ;  /* 0x0000000403007c0c */ /* 0x000fda000bf06270 */
[----:B------:R-:W-:Y:S05]  /*0240*/  @P0 BREAK.RELIABLE B1 ;  /* 0x0000000000010942 */ /* 0x000fea0003800100 */
[----:B------:R-:W-:Y:S05]  /*0250*/  @P0 BRA `(.L_x_38884) ;  /* 0x0000000000280947 */ /* 0x000fea0003800000 */
[----:B------:R-:W-:Y:S05]  /*0260*/  BSYNC.RELIABLE B1 ;  /* 0x0000000000017941 */ /* 0x000fea0003800100 */
.L_x_38882:
        /* <DEDUP_REMOVED lines=9> */
.L_x_38884:
[----:B------:R-:W-:Y:S05]  /*0300*/  BSYNC.RECONVERGENT B0 ;  /* 0x0000000000007941 */ /* 0x000fea0003800200 */
.L_x_38881:
[----:B------:R-:W-:Y:S05]  /*0310*/  WARPSYNC.ALL ;  /* 0x0000000000007948 */ /* 0x000fea0003800000 */
[----:B------:R-:W-:-:S13]  /*0320*/  ISETP.GE.AND P0, PT, R3, UR4, PT ;  /* 0x0000000403007c0c */ /* 0x000fda000bf06270 */
[----:B------:R-:W-:Y:S05]  /*0330*/  @P0 EXIT ;  /* 0x000000000000094d */ /* 0x000fea0003800000 */
[----:B------:R-:W2:Y:S08]  /*0340*/  LDC.64 R2, c[0x0][0x588] ;  /* 0x00016200ff027b82 */ /* 0x000eb00000000a00 */
[----:B------:R-:W3:Y:S01]  /*0350*/  LDC R0, c[0x0][0x594] ;  /* 0x00016500ff007b82 */ /* 0x000ee20000000800 */
[----:B--2---:R-:W2:Y:S07]  /*0360*/  LDG.E R2, desc[UR6][R2.64] ;  /* 0x0000000602027981 */ /* 0x004eae000c1e1900 */
[----:B------:R-:W4:Y:S01]  /*0370*/  LDC.64 R4, c[0x0][0x580] ;  /* 0x00016000ff047b82 */ /* 0x000f220000000a00 */
[----:B--2---:R-:W-:-:S04]  /*0380*/  ISETP.NE.AND P0, PT, R2, RZ, PT ;  /* 0x000000ff0200720c */ /* 0x004fc80003f05270 */
[----:B---3--:R-:W-:-:S04]  /*0390*/  ISETP.NE.AND P0, PT, R0, RZ, P0 ;  /* 0x000000ff0000720c */ /* 0x008fc80000705270 */
[----:B01----:R-:W-:-:S05]  /*03a0*/  SEL R7, RZ, 0x1, !P0 ;  /* 0x00000001ff077807 */ /* 0x003fca0004000000 */
[----:B----4-:R-:W-:Y:S01]  /*03b0*/  STG.E.U8 desc[UR6][R4.64], R7 ;  /* 0x0000000704007986 */ /* 0x010fe2000c101106 */
[----:B------:R-:W-:Y:S05]  /*03c0*/  EXIT ;  /* 0x000000000000794d */ /* 0x000fea0003800000 */
.L_x_38880:
        /* <DEDUP_REMOVED lines=306> */
.L_x_38888:
[----:B------:R-:W0:Y:S01]  /*16f0*/  LDCU.128 UR8, c[0x0][0x580] ;  /* 0x0000b000ff0877ac */ /* 0x000e220008000c00 */
[----:B------:R-:W1:Y:S01]  /*1700*/  LDCU UR5, c[0x0][0x594] ;  /* 0x0000b280ff0577ac */ /* 0x000e620008000800 */
[----:B0-----:R-:W-:-:S04]  /*1710*/  IADD3 R6, P0, PT, R4, UR10, RZ ;  /* 0x0000000a04067c10 */ /* 0x001fc8000ff1e0ff */
[----:B------:R-:W-:-:S05]  /*1720*/  IADD3.X R7, PT, PT, RZ, UR11, RZ, P0, !PT ;  /* 0x0000000bff077c10 */ /* 0x000fca00087fe4ff */
[----:B------:R-:W2:Y:S01]  /*1730*/  LDG.E R6, desc[UR6][R6.64] ;  /* 0x0000000606067981 */ /* 0x000ea2000c1e1900 */
[----:B------:R-:W-:Y:S02]  /*1740*/  IADD3 R4, P1, PT, R5, UR8, RZ ;  /* 0x0000000805047c10 */ /* 0x000fe4000ff3e0ff */
[----:B------:R-:W-:Y:S02]  /*1750*/  IADD3 R3, PT, PT, R3, 0x80, RZ ;  /* 0x0000008003037810 */ /* 0x000fe40007ffe0ff */
[----:B------:R-:W-:Y:S02]  /*1760*/  IADD3.X R5, PT, PT, RZ, UR9, RZ, P1, !PT ;  /* 0x00000009ff057c10 */ /* 0x000fe40008ffe4ff */
[----:B--2---:R-:W-:-:S04]  /*1770*/  ISETP.NE.AND P0, PT, R6, RZ, PT ;  /* 0x000000ff0600720c */ /* 0x004fc80003f05270 */
[----:B-1----:R-:W-:-:S04]  /*1780*/  ISETP.NE.AND P0, PT, RZ, UR5, P0 ;  /* 0x00000005ff007c0c */ /* 0x002fc80008705270 */
        /* <DEDUP_REMOVED lines=303> */
.L_x_38890:
[----:B------:R-:W0:Y:S01]  /*2a80*/  LDCU.128 UR8, c[0x0][0x580] ;  /* 0x0000b000ff0877ac */ /* 0x000e220008000c00 */
[----:B------:R-:W1:Y:S01]  /*2a90*/  LDCU UR5, c[0x0][0x594] ;  /* 0x0000b280ff0577ac */ /* 0x000e620008000800 */
[----:B0-----:R-:W-:-:S04]  /*2aa0*/  IADD3 R6, P0, PT, R4, UR10, RZ ;  /* 0x0000000a04067c10 */ /* 0x001fc8000ff1e0ff */
[----:B------:R-:W-:-:S05]  /*2ab0*/  IADD3.X R7, PT, PT, RZ, UR11, RZ, P0, !PT ;  /* 0x0000000bff077c10 */ /* 0x000fca00087fe4ff */
[----:B------:R-:W2:Y:S01]  /*2ac0*/  LDG.E R6, desc[UR6][R6.64] ;  /* 0x0000000606067981 */ /* 0x000ea2000c1e1900 */
[----:B------:R-:W-:Y:S02]  /*2ad0*/  IADD3 R4, P1, PT, R5, UR8, RZ ;  /* 0x0000000805047c10 */ /* 0x000fe4000ff3e0ff */
[----:B------:R-:W-:-:S03]  /*2ae0*/  IADD3 R3, PT, PT, R3, 0x80, RZ ;  /* 0x0000008003037810 */ /* 0x000fc60007ffe0ff */
[----:B------:R-:W-:Y:S01]  /*2af0*/  IMAD.X R5, RZ, RZ, UR9, P1 ;  /* 0x00000009ff057e24 */ /* 0x000fe200088e06ff */
[----:B--2---:R-:W-:-:S04]  /*2b00*/  ISETP.NE.AND P0, PT, R6, RZ, PT ;  /* 0x000000ff0600720c */ /* 0x004fc80003f05270 */
[----:B-1----:R-:W-:-:S04]  /*2b10*/  ISETP.NE.AND P0, PT, RZ, UR5, P0 ;  /* 0x00000005ff007c0c */ /* 0x002fc80008705270 */
[----:B------:R-:W-:-:S05]  /*2b20*/  SEL R9, RZ, 0x1, !P0 ;  /* 0x00000001ff097807 */ /* 0x000fca0004000000 */
[----:B------:R0:W-:Y:S04]  /*2b30*/  STG.E.U8 desc[UR6][R4.64], R9 ;  /* 0x0000000904007986 */ /* 0x0001e8000c101106 */
.L_x_38887:
[----:B------:R-:W-:-:S13]  /*2b40*/  ISETP.GE.AND P0, PT, R3, UR4, PT ;  /* 0x0000000403007c0c */ /* 0x000fda000bf06270 */
[----:B------:R-:W-:Y:S05]  /*2b50*/  @P0 BREAK.RELIABLE B1 ;  /* 0x0000000000010942 */ /* 0x000fea0003800100 */
[----:B------:R-:W-:Y:S05]  /*2b60*/  @P0 BRA `(.L_x_38889) ;  /* 0x0000001000dc0947 */ /* 0x000fea0003800000 */
[----:B------:R-:W-:Y:S05]  /*2b70*/  BSYNC.RELIABLE B1 ;  /* 0x0000000000017941 */ /* 0x000fea0003800100 */
.L_x_38886:
        /* <DEDUP_REMOVED lines=298> */
.L_x_38891:
[----:B------:R-:W0:Y:S01]  /*3e20*/  LDCU.128 UR8, c[0x0][0x580] ;  /* 0x0000b000ff0877ac */ /* 0x000e220008000c00 */
[----:B------:R-:W1:Y:S01]  /*3e30*/  LDCU UR5, c[0x0][0x594] ;  /* 0x0000b280ff0577ac */ /* 0x000e620008000800 */
[----:B0-----:R-:W-:-:S05]  /*3e40*/  IADD3 R6, P0, PT, R4, UR10, RZ ;  /* 0x0000000a04067c10 */ /* 0x001fca000ff1e0ff */
[----:B------:R-:W-:-:S05]  /*3e50*/  IMAD.X R7, RZ, RZ, UR11, P0 ;  /* 0x0000000bff077e24 */ /* 0x000fca00080e06ff */
[----:B------:R-:W2:Y:S01]  /*3e60*/  LDG.E R6, desc[UR6][R6.64] ;  /* 0x0000000606067981 */ /* 0x000ea2000c1e1900 */
[----:B------:R-:W-:Y:S02]  /*3e70*/  IADD3 R4, P1, PT, R5, UR8, RZ ;  /* 0x0000000805047c10 */ /* 0x000fe4000ff3e0ff */
[----:B------:R-:W-:Y:S02]  /*3e80*/  IADD3 R3, PT, PT, R3, 0x80, RZ ;  /* 0x0000008003037810 */ /* 0x000fe40007ffe0ff */
[----:B------:R-:W-:Y:S02]  /*3e90*/  IADD3.X R5, PT, PT, RZ, UR9, RZ, P1, !PT ;  /* 0x00000009ff057c10 */ /* 0x000fe40008ffe4ff */
[----:B--2---:R-:W-:-:S04]  /*3ea0*/  ISETP.NE.AND P0, PT, R6, RZ, PT ;  /* 0x000000ff0600720c */ /* 0x004fc80003f05270 */
[----:B-1----:R-:W-:-:S04]  /*3eb0*/  ISETP.NE.AND P0, PT, RZ, UR5, P0 ;  /* 0x00000005ff007c0c */ /* 0x002fc80008705270 */
[----:B------:R-:W-:-:S05]  /*3ec0*/  SEL R9, RZ, 0x1, !P0 ;  /* 0x00000001ff097807 */ /* 0x000fca0004000000 */
[----:B------:R1:W-:Y:S04]  /*3ed0*/  STG.E.U8 desc[UR6][R4.64], R9 ;  /* 0x0000000904007986 */ /* 0x0003e8000c101106 */
.L_x_38889:
[----:B------:R-:W-:Y:S05]  /*3ee0*/  BSYNC.RECONVERGENT B0 ;  /* 0x0000000000007941 */ /* 0x000fea0003800200 */
.L_x_38885:
        /* <DEDUP_REMOVED lines=301> */
.L_x_38892:
[----:B------:R-:W0:Y:S01]  /*51c0*/  LDCU.128 UR8, c[0x0][0x580] ;  /* 0x0000b000ff0877ac */ /* 0x000e220008000c00 */
[----:B------:R-:W1:Y:S01]  /*51d0*/  LDCU UR4, c[0x0][0x594] ;  /* 0x0000b280ff0477ac */ /* 0x000e620008000800 */
[----:B0-----:R-:W-:-:S04]  /*51e0*/  IADD3 R4, P0, PT, R2, UR10, RZ ;  /* 0x0000000a02047c10 */ /* 0x001fc8000ff1e0ff */
[----:B------:R-:W-:-:S05]  /*51f0*/  IADD3.X R5, PT, PT, RZ, UR11, RZ, P0, !PT ;  /* 0x0000000bff057c10 */ /* 0x000fca00087fe4ff */
[----:B------:R-:W2:Y:S01]  /*5200*/  LDG.E R4, desc[UR6][R4.64] ;  /* 0x0000000604047981 */ /* 0x000ea2000c1e1900 */
[----:B------:R-:W-:-:S04]  /*5210*/  IADD3 R2, P1, PT, R3, UR8, RZ ;  /* 0x0000000803027c10 */ /* 0x000fc8000ff3e0ff */
[----:B------:R-:W-:Y:S02]  /*5220*/  IADD3.X R3, PT, PT, RZ, UR9, RZ, P1, !PT ;  /* 0x00000009ff037c10 */ /* 0x000fe40008ffe4ff */
[----:B--2---:R-:W-:-:S04]  /*5230*/  ISETP.NE.AND P0, PT, R4, RZ, PT ;  /* 0x000000ff0400720c */ /* 0x004fc80003f05270 */
[----:B-1----:R-:W-:-:S04]  /*5240*/  ISETP.NE.AND P0, PT, RZ, UR4, P0 ;  /* 0x00000004ff007c0c */ /* 0x002fc80008705270 */
[----:B------:R-:W-:-:S05]  /*5250*/  SEL R7, RZ, 0x1, !P0 ;  /* 0x00000001ff077807 */ /* 0x000fca0004000000 */
[----:B------:R-:W-:Y:S01]  /*5260*/  STG.E.U8 desc[UR6][R2.64], R7 ;  /* 0x0000000702007986 */ /* 0x000fe2000c101106 */
[----:B------:R-:W-:Y:S05]  /*5270*/  EXIT ;  /* 0x000000000000794d */ /* 0x000fea0003800000 */
.L_x_38893:
        /* <DEDUP_REMOVED lines=16> */
.L_x_43068:


//--------------------- .text._ZN2at6native27unrolled_elementwise_kernelINS0_13AUnaryFunctorIiibZZZNS0_23logical_and_kernel_cudaERNS_14TensorIteratorEENKUlvE0_clEvENKUlvE1_clEvEUliiE_EESt5arrayIPcLm2EELi4E23TrivialOffsetCalculatorILi1EjESD_NS0_6memory15LoadWithoutCastENSE_16StoreWithoutCastEEEviT_T0_T2_T3_T4_T5_ --------------------------
	.section	.text._ZN2at6native27unrolled_elementwise_kernelINS0_13AUnaryFunctorIiibZZZNS0_23logical_and_kernel_cudaERNS_14TensorIteratorEENKUlvE0_clEvENKUlvE1_clEvEUliiE_EESt5arrayIPcLm2EELi4E23TrivialOffsetCalculatorILi1EjESD_NS0_6memory15LoadWithoutCastENSE_16StoreWithoutCastEEEviT_T0_T2_T3_T4_T5_,"ax",@progbits
	.align	128
        .global         _ZN2at6native27unrolled_elementwise_kernelINS0_13AUnaryFunctorIiibZZZNS0_23logical_and_kernel_cudaERNS_14TensorIteratorEENKUlvE0_clEvENKUlvE1_clEvEUliiE_EESt5arrayIPcLm2EELi4E23TrivialOffsetCalculatorILi1EjESD_NS0_6memory15LoadWithoutCastENSE_16StoreWithoutCastEEEviT_T0_T2_T3_T4_T5_
        .type           _ZN2at6native27unrolled_elementwise_kernelINS0_13AUnaryFunctorIiibZZZNS0_23logical_and_kernel_cudaERNS_14TensorIteratorEENKUlvE0_clEvENKUlvE1_clEvEUliiE_EESt5arrayIPcLm2EELi4E23TrivialOffsetCalculatorILi1EjESD_NS0_6memory15LoadWithoutCastENSE_16StoreWithoutCastEEEviT_T0_T2_T3_T4_T5_,@function
        .size           _ZN2at6native27unrolled_elementwise_kernelINS0_13AUnaryFunctorIiibZZZNS0_23logical_and_kernel_cudaERNS_14TensorIteratorEENKUlvE0_clEvENKUlvE1_clEvEUliiE_EESt5arrayIPcLm2EELi4E23TrivialOffsetCalculatorILi1EjESD_NS0_6memory15LoadWithoutCastENSE_16StoreWithoutCastEEEviT_T0_T2_T3_T4_T5_,(.L_x_43069 - _ZN2at6native27unrolled_elementwise_kernelINS0_13AUnaryFunctorIiibZZZNS0_23logical_and_kernel_cudaERNS_14TensorIteratorEENKUlvE0_clEvENKUlvE1_clEvEUliiE_EESt5arrayIPcLm2EELi4E23TrivialOffsetCalculatorILi1EjESD_NS0_6memory15LoadWithoutCastENSE_16StoreWithoutCastEEEviT_T0_T2_T3_T4_T5_)
        .other          _ZN2at6native27unrolled_elementwise_kernelINS0_13AUnaryFunctorIiibZZZNS0_23logical_and_kernel_cudaERNS_14TensorIteratorEENKUlvE0_clEvENKUlvE1_clEvEUliiE_EESt5arrayIPcLm2EELi4E23TrivialOffsetCalculatorILi1EjESD_NS0_6memory15LoadWithoutCastENSE_16StoreWithoutCastEEEviT_T0_T2_T3_T4_T5_,@"STO_CUDA_ENTRY STV_DEFAULT"
_ZN2at6native27unrolled_elementwise_kernelINS0_13AUnaryFunctorIiibZZZNS0_23logical_and_kernel_cudaERNS_14TensorIteratorEENKUlvE0_clEvENKUlvE1_clEvEUliiE_EESt5arrayIPcLm2EELi4E23TrivialOffsetCalculatorILi1EjESD_NS0_6memory15LoadWithoutCastENSE_16StoreWithoutCastEEEviT_T0_T2_T3_T4_T5_:
.text._ZN2at6native27unrolled_elementwise_kernelINS0_13AUnaryFunctorIiibZZZNS0_23logical_and_kernel_cudaERNS_14TensorIteratorEENKUlvE0_clEvENKUlvE1_clEvEUliiE_EESt5arrayIPcLm2EELi4E23TrivialOffsetCalculatorILi1EjESD_NS0_6memory15LoadWithoutCastENSE_16StoreWithoutCastEEEviT_T0_T2_T3_T4_T5_:
        /* <DEDUP_REMOVED lines=35> */
[----:B---3--:R-:W-:-:S04]  /*0230*/  ISETP.NE.AND P0, PT, RZ, UR6, P0 ;  /* 0x00000006ff007c0c */ /* 0x008fc80008705270 */
[----:B------:R-:W-:Y:S02]  /*0240*/  SEL R7, RZ, 0x1, !P0 ;  /* 0x00000001ff077807 */ /* 0x000fe40004000000 */
[----:B--2---:R-:W-:-:S04]  /*0250*/  ISETP.NE.AND P3, PT, R8, RZ, !P3 ;  /* 0x000000ff0800720c */ /* 0x004fc80005f65270 */
[----:B------:R-:W-:-:S04]  /*0260*/  ISETP.NE.AND P3, PT, RZ, UR6, P3 ;  /* 0x00000006ff007c0c */ /* 0x000fc80009f65270 */
[----:B------:R-:W-:Y:S02]  /*0270*/  SEL R9, RZ, 0x1, !P3 ;  /* 0x00000001ff097807 */ /* 0x000fe40005800000 */
[----:B-----5:R-:W-:-:S04]  /*0280*/  ISETP.NE.AND P2, PT, R10, RZ, !P2 ;  /* 0x000000ff0a00720c */ /* 0x020fc80005745270 */
[----:B------:R-:W-:-:S04]  /*0290*/  ISETP.NE.AND P2, PT, RZ, UR6, P2 ;  /* 0x00000006ff007c0c */ /* 0x000fc80009745270 */
[----:B------:R-:W-:Y:S02]  /*02a0*/  SEL R11, RZ, 0x1, !P2 ;  /* 0x00000001ff0b7807 */ /* 0x000fe40005000000 */
[----:B------:R-:W-:-:S04]  /*02b0*/  ISETP.NE.AND P1, PT, R4, RZ, !P1 ;  /* 0x000000ff0400720c */ /* 0x000fc80004f25270 */
        /* <DEDUP_REMOVED lines=18> */
.L_x_38896:
[----:B------:R-:W-:Y:S05]  /*03e0*/  BSYNC.RELIABLE B1 ;  /* 0x0000000000017941 */ /* 0x000fea0003800100 */
.L_x_38895:
[----:B------:R-:W-:-:S13]  /*03f0*/  ISETP.GE.AND P0, PT, R3, R2, PT ;  /* 0x000000020300720c */ /* 0x000fda0003f06270 */
[----:B------:R-:W1:Y:S01]  /*0400*/  @!P0 LDC.64 R6, c[0x0][0x390] ;  /* 0x0000e400ff068b82 */ /* 0x000e620000000a00 */
[----:B0-----:R-:W-:Y:S02]  /*0410*/  @!P0 IMAD R5, R0, 0x200, R3 ;  /* 0x0000020000058824 */ /* 0x001fe400078e0203 */
[----:B------:R-:W-:-:S03]  /*0420*/  @!P0 VIADD R3, R3, 0x80 ;  /* 0x0000008003038836 */ /* 0x000fc60000000000 */
[----:B-1----:R-:W-:-:S05]  /*0430*/  @!P0 IADD3 R4, P1, PT, R5, R6, RZ ;  /* 0x0000000605048210 */ /* 0x002fca0007f3e0ff */
[----:B------:R-:W-:-:S05]  /*0440*/  @!P0 IMAD.X R5, RZ, RZ, R7, P1 ;  /* 0x000000ffff058224 */ /* 0x000fca00008e0607 */
[----:B------:R1:W-:Y:S03]  /*0450*/  @!P0 STG.E.U8 desc[UR4][R4.64], R11 ;  /* 0x0000000b04008986 */ /* 0x0003e6000c101104 */
.L_x_38897:
[----:B------:R-:W-:Y:S05]  /*0460*/  BSYNC.RECONVERGENT B0 ;  /* 0x0000000000007941 */ /* 0x000fea0003800200 */
.L_x_38894:
        /* <DEDUP_REMOVED lines=9> */
.L_x_38898:
        /* <DEDUP_REMOVED lines=16> */
.L_x_43069:


//--------------------- .text._ZN2at6native29vectorized_elementwise_kernelILi2ENS0_13AUnaryFunctorIiibZZZNS0_23logical_and_kernel_cudaERNS_14TensorIteratorEENKUlvE0_clEvENKUlvE1_clEvEUliiE_EESt5arrayIPcLm2EEEEviT0_T1_ --------------------------
	.section	.text._ZN2at6native29vectorized_elementwise_kernelILi2ENS0_13AUnaryFunctorIiibZZZNS0_23logical_and_kernel_cudaERNS_14TensorIteratorEENKUlvE0_clEvENKUlvE1_clEvEUliiE_EESt5arrayIPcLm2EEEEviT0_T1_,"ax",@progbits
	.align	128
        .global         _ZN2at6native29vectorized_elementwise_kernelILi2ENS0_13AUnaryFunctorIiibZZZNS0_23logical_and_kernel_cudaERNS_14TensorIteratorEENKUlvE0_clEvENKUlvE1_clEvEUliiE_EESt5arrayIPcLm2EEEEviT0_T1_
        .type           _ZN2at6native29vectorized_elementwise_kernelILi2ENS0_13AUnaryFunctorIiibZZZNS0_23logical_and_kernel_cudaERNS_14TensorIteratorEENKUlvE0_clEvENKUlvE1_clEvEUliiE_EESt5arrayIPcLm2EEEEviT0_T1_,@function
        .size           _ZN2at6native29vectorized_elementwise_kernelILi2ENS0_13AUnaryFunctorIiibZZZNS0_23logical_and_kernel_cudaERNS_14TensorIteratorEENKUlvE0_clEvENKUlvE1_clEvEUliiE_EESt5arrayIPcLm2EEEEviT0_T1_,(.L_x_43070 - _ZN2at6native29vectorized_elementwise_kernelILi2ENS0_13AUnaryFunctorIiibZZZNS0_23logical_and_kernel_cudaERNS_14TensorIteratorEENKUlvE0_clEvENKUlvE1_clEvEUliiE_EESt5arrayIPcLm2EEEEviT0_T1_)
        .other          _ZN2at6native29vectorized_elementwise_kernelILi2ENS0_13AUnaryFunctorIiibZZZNS0_23logical_and_kernel_cudaERNS_14TensorIteratorEENKUlvE0_clEvENKUlvE1_clEvEUliiE_EESt5arrayIPcLm2EEEEviT0_T1_,@"STO_CUDA_ENTRY STV_DEFAULT"
_ZN2at6native29vectorized_elementwise_kernelILi2ENS0_13AUnaryFunctorIiibZZZNS0_23logical_and_kernel_cudaERNS_14TensorIteratorEENKUlvE0_clEvENKUlvE1_clEvEUliiE_EESt5arrayIPcLm2EEEEviT0_T1_:
.text._ZN2at6native29vectorized_elementwise_kernelILi2ENS0_13AUnaryFunctorIiibZZZNS0_23logical_and_kernel_cudaERNS_14TensorIteratorEENKUlvE0_clEvENKUlvE1_clEvEUliiE_EESt5arrayIPcLm2EEEEviT0_T1_:
        /* <DEDUP_REMOVED lines=62> */
[----:B------:R-:W-:-:S04]  /*03e0*/  ISETP.NE.AND P2, PT, RZ, UR6, P2 ;  /* 0x00000006ff007c0c */ /* 0x000fc80009745270 */
[----:B0-----:R-:W-:Y:S02]  /*03f0*/  SEL R5, RZ, 0x1, !P2 ;  /* 0x00000001ff057807 */ /* 0x001fe40005000000 */
[----:B------:R-:W-:Y:S01]  /*0400*/  ISETP.GE.U32.AND P2, PT, R17, R16, PT ;  /* 0x000000101100720c */ /* 0x000fe20003f46070 */
[----:B------:R-:W-:Y:S01]  /*0410*/  BSSY.RECONVERGENT B0, `(.L_x_38900) ;  /* 0x000004c000007945 */ /* 0x000fe20003800200 */
[----:B---3--:R-:W-:-:S03]  /*0420*/  ISETP.NE.AND P0, PT, R14, RZ, !P0 ;  /* 0x000000ff0e00720c */ /* 0x008fc60004705270 */
        /* <DEDUP_REMOVED lines=33> */
.L_x_38902:
        /* <DEDUP_REMOVED lines=8> */
.L_x_38903:
        /* <DEDUP_REMOVED lines=8> */
.L_x_38904:
        /* <DEDUP_REMOVED lines=8> */
.L_x_38905:
        /* <DEDUP_REMOVED lines=9> */
.L_x_38906:
[----:B------:R-:W-:Y:S05]  /*0850*/  BSYNC.RELIABLE B1 ;  /* 0x0000000000017941 */ /* 0x000fea0003800100 */
.L_x_38901:
[----:B------:R-:W-:-:S13]  /*0860*/  ISETP.GE.U32.AND P0, PT, R17, R16, PT ;  /* 0x000000101100720c */ /* 0x000fda0003f06070 */
[----:B012---:R-:W0:Y:S01]  /*0870*/  @!P0 LDC.64 R6, c[0x0][0x390] ;  /* 0x0000e400ff068b82 */ /* 0x007e220000000a00 */
[----:B------:R-:W-:Y:S02]  /*0880*/  @!P0 IMAD.IADD R5, R0, 0x1, R17 ;  /* 0x0000000100058824 */ /* 0x000fe400078e0211 */
[----:B------:R-:W-:-:S03]  /*0890*/  @!P0 VIADD R17, R17, 0x80 ;  /* 0x0000008011118836 */ /* 0x000fc60000000000 */
[----:B0-----:R-:W-:-:S05]  /*08a0*/  @!P0 IADD3 R4, P1, PT, R5, R6, RZ ;  /* 0x0000000605048210 */ /* 0x001fca0007f3e0ff */
[----:B------:R-:W-:-:S05]  /*08b0*/  @!P0 IMAD.X R5, RZ, RZ, R7, P1 ;  /* 0x000000ffff058224 */ /* 0x000fca00008e0607 */
[----:B------:R3:W-:Y:S03]  /*08c0*/  @!P0 STG.E.U8 desc[UR4][R4.64], R3 ;  /* 0x0000000304008986 */ /* 0x0007e6000c101104 */
.L_x_38907:
[----:B------:R-:W-:Y:S05]  /*08d0*/  BSYNC.RECONVERGENT B0 ;  /* 0x0000000000007941 */ /* 0x000fea0003800200 */
.L_x_38900:
        /* <DEDUP_REMOVED lines=9> */
.L_x_38899:
        /* <DEDUP_REMOVED lines=14> */
[----:B----4-:R-:W-:Y:S02]  /*0a50*/  ISETP.NE.AND P1, PT, R14, RZ, P0 ;  /* 0x000000ff0e00720c */ /* 0x010fe40000725270 */
[----:B------:R-:W-:Y:S02]  /*0a60*/  ISETP.NE.AND P6, PT, R15, RZ, P0 ;  /* 0x000000ff0f00720c */ /* 0x000fe400007c5270 */
[----:B------:R-:W-:Y:S02]  /*0a70*/  SEL R0, RZ, 0x1, !P1 ;  /* 0x00000001ff007807 */ /* 0x000fe40004800000 */
[----:B-----5:R-:W-:Y:S02]  /*0a80*/  ISETP.NE.AND P5, PT, R6, RZ, P0 ;  /* 0x000000ff0600720c */ /* 0x020fe400007a5270 */
        /* <DEDUP_REMOVED lines=21> */
.L_x_38908:
        /* <DEDUP_REMOVED lines=10> */
.L_x_43070:


//--------------------- .text._ZN2at6native29vectorized_elementwise_kernelILi4ENS0_13AUnaryFunctorIiibZZZNS0_23logical_and_kernel_cudaERNS_14TensorIteratorEENKUlvE0_clEvENKUlvE1_clEvEUliiE_EESt5arrayIPcLm2EEEEviT0_T1_ --------------------------
	.section	.text._ZN2at6native29vectorized_elementwise_kernelILi4ENS0_13AUnaryFunctorIiibZZZNS0_23logical_and_kernel_cudaERNS_14TensorIteratorEENKUlvE0_clEvENKUlvE1_clEvEUliiE_EESt5arrayIPcLm2EEEEviT0_T1_,"ax",@progbits
	.align	128
        .global         _ZN2at6native29vectorized_elementwise_kernelILi4ENS0_13AUnaryFunctorIiibZZZNS0_23logical_and_kernel_cudaERNS_14TensorIteratorEENKUlvE0_clEvENKUlvE1_clEvEUliiE_EESt5arrayIPcLm2EEEEviT0_T1_
        .type           _ZN2at6native29vectorized_elementwise_kernelILi4ENS0_13AUnaryFunctorIiibZZZNS0_23logical_and_kernel_cudaERNS_14TensorIteratorEENKUlvE0_clEvENKUlvE1_clEvEUliiE_EESt5arrayIPcLm2EEEEviT0_T1_,@function
        .size           _ZN2at6native29vectorized_elementwise_kernelILi4ENS0_13AUnaryFunctorIiibZZZNS0_23logical_and_kernel_cudaERNS_14TensorIteratorEENKUlvE0_clEvENKUlvE1_clEvEUliiE_EESt5arrayIPcLm2EEEEviT0_T1_,(.L_x_43071 - _ZN2at6native29vectorized_elementwise_kernelILi4ENS0_13AUnaryFunctorIiibZZZNS0_23logical_and_kernel_cudaERNS_14TensorIteratorEENKUlvE0_clEvENKUlvE1_clEvEUliiE_EESt5arrayIPcLm2EEEEviT0_T1_)
        .other          _ZN2at6native29vectorized_elementwise_kernelILi4ENS0_13AUnaryFunctorIiibZZZNS0_23logical_and_kernel_cudaERNS_14TensorIteratorEENKUlvE0_clEvENKUlvE1_clEvEUliiE_EESt5arrayIPcLm2EEEEviT0_T1_,@"STO_CUDA_ENTRY STV_DEFAULT"
_ZN2at6native29vectorized_elementwise_kernelILi4ENS0_13AUnaryFunctorIiibZZZNS0_23logical_and_kernel_cudaERNS_14TensorIteratorEENKUlvE0_clEvENKUlvE1_clEvEUliiE_EESt5arrayIPcLm2EEEEviT0_T1_:
.text._ZN2at6native29vectorized_elementwise_kernelILi4ENS0_13AUnaryFunctorIiibZZZNS0_23logical_and_kernel_cudaERNS_14TensorIteratorEENKUlvE0_clEvENKUlvE1_clEvEUliiE_EESt5arrayIPcLm2EEEEviT0_T1_:
        /* <DEDUP_REMOVED lines=100> */
.L_x_38912:
        /* <DEDUP_REMOVED lines=8> */
.L_x_38913:
        /* <DEDUP_REMOVED lines=8> */
.L_x_38914:
        /* <DEDUP_REMOVED lines=8> */
.L_x_38915:
        /* <DEDUP_REMOVED lines=9> */
.L_x_38916:
[----:B------:R-:W-:Y:S05]  /*0850*/  BSYNC.RELIABLE B1 ;  /* 0x0000000000017941 */ /* 0x000fea0003800100 */
.L_x_38911:
[----:B------:R-:W-:-:S13]  /*0860*/  ISETP.GE.U32.AND P0, PT, R17, R16, PT ;  /* 0x000000101100720c */ /* 0x000fda0003f06070 */
[----:B012---:R-:W0:Y:S01]  /*0870*/  @!P0 LDC.64 R6, c[0x0][0x390] ;  /* 0x0000e400ff068b82 */ /* 0x007e220000000a00 */
[----:B------:R-:W-:Y:S02]  /*0880*/  @!P0 IMAD.IADD R5, R0, 0x1, R17 ;  /* 0x0000000100058824 */ /* 0x000fe400078e0211 */
[----:B------:R-:W-:-:S03]  /*0890*/  @!P0 VIADD R17, R17, 0x80 ;  /* 0x0000008011118836 */ /* 0x000fc60000000000 */
[----:B0-----:R-:W-:-:S05]  /*08a0*/  @!P0 IADD3 R4, P1, PT, R5, R6, RZ ;  /* 0x0000000605048210 */ /* 0x001fca0007f3e0ff */
[----:B------:R-:W-:-:S05]  /*08b0*/  @!P0 IMAD.X R5, RZ, RZ, R7, P1 ;  /* 0x000000ffff058224 */ /* 0x000fca00008e0607 */
[----:B------:R3:W-:Y:S03]  /*08c0*/  @!P0 STG.E.U8 desc[UR4][R4.64], R3 ;  /* 0x0000000304008986 */ /* 0x0007e6000c101104 */
.L_x_38917:
[----:B------:R-:W-:Y:S05]  /*08d0*/  BSYNC.RECONVERGENT B0 ;  /* 0x0000000000007941 */ /* 0x000fea0003800200 */
.L_x_38910:
        /* <DEDUP_REMOVED lines=9> */
.L_x_38909:
        /* <DEDUP_REMOVED lines=9> */
[----:B----4-:R-:W-:Y:S02]  /*0a00*/  ISETP.NE.AND P3, PT, R14, RZ, P0 ;  /* 0x000000ff0e00720c */ /* 0x010fe40000765270 */
[----:B------:R-:W-:Y:S02]  /*0a10*/  ISETP.NE.AND P6, PT, R15, RZ, P0 ;  /* 0x000000ff0f00720c */ /* 0x000fe400007c5270 */
[----:B------:R-:W-:Y:S02]  /*0a20*/  SEL R7, RZ, 0x1, !P3 ;  /* 0x00000001ff077807 */ /* 0x000fe40005800000 */
[----:B------:R-:W-:Y:S02]  /*0a30*/  ISETP.NE.AND P4, PT, R12, RZ, P0 ;  /* 0x000000ff0c00720c */ /* 0x000fe40000785270 */
[----:B------:R-:W-:Y:S02]  /*0a40*/  ISETP.NE.AND P5, PT, R13, RZ, P0 ;  /* 0x000000ff0d00720c */ /* 0x000fe400007a5270 */
[----:B-----5:R-:W-:-:S02]  /*0a50*/  ISETP.NE.AND P1, PT, R8, RZ, P0 ;  /* 0x000000ff0800720c */ /* 0x020fc40000725270 */
[----:B------:R-:W-:Y:S02]  /*0a60*/  ISETP.NE.AND P2, PT, R9, RZ, P0 ;  /* 0x000000ff0900720c */ /* 0x000fe40000745270 */
[----:B------:R-:W-:Y:S02]  /*0a70*/  ISETP.NE.AND P3, PT, R10, RZ, P0 ;  /* 0x000000ff0a00720c */ /* 0x000fe40000765270 */
[----:B------:R-:W-:Y:S02]  /*0a80*/  ISETP.NE.AND P0, PT, R11, RZ, P0 ;  /* 0x000000ff0b00720c */ /* 0x000fe40000705270 */
        /* <DEDUP_REMOVED lines=19> */
.L_x_38918:
        /* <DEDUP_REMOVED lines=12> */
.L_x_43071:


//--------------------- .text._ZN2at6native29vectorized_elementwise_kernelILi8ENS0_13AUnaryFunctorIiibZZZNS0_23logical_and_kernel_cudaERNS_14TensorIteratorEENKUlvE0_clEvENKUlvE1_clEvEUliiE_EESt5arrayIPcLm2EEEEviT0_T1_ --------------------------
	.section	.text._ZN2at6native29vectorized_elementwise_kernelILi8ENS0_13AUnaryFunctorIiibZZZNS0_23logical_and_kernel_cudaERNS_14TensorIteratorEENKUlvE0_clEvENKUlvE1_clEvEUliiE_EESt5arrayIPcLm2EEEEviT0_T1_,"ax",@progbits
	.align	128
        .global         _ZN2at6native29vectorized_elementwise_kernelILi8ENS0_13AUnaryFunctorIiibZZZNS0_23logical_and_kernel_cudaERNS_14TensorIteratorEENKUlvE0_clEvENKUlvE1_clEvEUliiE_EESt5arrayIPcLm2EEEEviT0_T1_
        .type           _ZN2at6native29vectorized_elementwise_kernelILi8ENS0_13AUnaryFunctorIiibZZZNS0_23logical_and_kernel_cudaERNS_14TensorIteratorEENKUlvE0_clEvENKUlvE1_clEvEUliiE_EESt5arrayIPcLm2EEEEviT0_T1_,@function
        .size           _ZN2at6native29vectorized_elementwise_kernelILi8ENS0_13AUnaryFunctorIiibZZZNS0_23logical_and_kernel_cudaERNS_14TensorIteratorEENKUlvE0_clEvENKUlvE1_clEvEUliiE_EESt5arrayIPcLm2EEEEviT0_T1_,(.L_x_43072 - _ZN2at6native29vectorized_elementwise_kernelILi8ENS0_13AUnaryFunctorIiibZZZNS0_23logical_and_kernel_cudaERNS_14TensorIteratorEENKUlvE0_clEvENKUlvE1_clEvEUliiE_EESt5arrayIPcLm2EEEEviT0_T1_)
        .other          _ZN2at6native29vectorized_elementwise_kernelILi8ENS0_13AUnaryFunctorIiibZZZNS0_23logical_and_kernel_cudaERNS_14TensorIteratorEENKUlvE0_clEvENKUlvE1_clEvEUliiE_EESt5arrayIPcLm2EEEEviT0_T1_,@"STO_CUDA_ENTRY STV_DEFAULT"
_ZN2at6native29vectorized_elementwise_kernelILi8ENS0_13AUnaryFunctorIiibZZZNS0_23logical_and_kernel_cudaERNS_14TensorIteratorEENKUlvE0_clEvENKUlvE1_clEvEUliiE_EESt5arrayIPcLm2EEEEviT0_T1_:
.text._ZN2at6native29vectorized_elementwise_kernelILi8ENS0_13AUnaryFunctorIiibZZZNS0_23logical_and_kernel_cudaERNS_14TensorIteratorEENKUlvE0_clEvENKUlvE1_clEvEUliiE_EESt5arrayIPcLm2EEEEviT0_T1_:
[----:B------:R-:W-:Y:S01]  /*0000*/  LDC R1, c[0x0][0x37c] ;  /* 0x0000df00ff017b82 */ /* 0x000fe20000000800 */
[----:B------:R-:W-:Y:S05]  /*0010*/  EXIT ;  /* 0x000000000000794d */ /* 0x000fea0003800000 */
.L_x_38919:
        /* <DEDUP_REMOVED lines=14> */
.L_x_43072:


//--------------------- .text._ZN2at6native18elementwise_kernelILi128ELi4EZNS0_15gpu_kernel_implINS0_13BinaryFunctorIiibZZZNS0_23logical_and_kernel_cudaERNS_14TensorIteratorEENKUlvE0_clEvENKUlvE1_clEvEUliiE_EEEEvRNS_18TensorIteratorBaseERKT_EUliE_EEviT1_ --------------------------
	.section	.text._ZN2at6native18elementwise_kernelILi128ELi4EZNS0_15gpu_kernel_implINS0_13BinaryFunctorIiibZZZNS0_23logical_and_kernel_cudaERNS_14TensorIteratorEENKUlvE0_clEvENKUlvE1_clEvEUliiE_EEEEvRNS_18TensorIteratorBaseERKT_EUliE_EEviT1_,"ax",@progbits
	.align	128
        .global         _ZN2at6native18elementwise_kernelILi128ELi4EZNS0_15gpu_kernel_implINS0_13BinaryFunctorIiibZZZNS0_23logical_and_kernel_cudaERNS_14TensorIteratorEENKUlvE0_clEvENKUlvE1_clEvEUliiE_EEEEvRNS_18TensorIteratorBaseERKT_EUliE_EEviT1_
        .type           _ZN2at6native18elementwise_kernelILi128ELi4EZNS0_15gpu_kernel_implINS0_13BinaryFunctorIiibZZZNS0_23logical_and_kernel_cudaERNS_14TensorIteratorEENKUlvE0_clEvENKUlvE1_clEvEUliiE_EEEEvRNS_18TensorIteratorBaseERKT_EUliE_EEviT1_,@function
        .size           _ZN2at6native18elementwise_kernelILi128ELi4EZNS0_15gpu_kernel_implINS0_13BinaryFunctorIiibZZZNS0_23logical_and_kernel_cudaERNS_14TensorIteratorEENKUlvE0_clEvENKUlvE1_clEvEUliiE_EEEEvRNS_18TensorIteratorBaseERKT_EUliE_EEviT1_,(.L_x_43073 - _ZN2at6native18elementwise_kernelILi128ELi4EZNS0_15gpu_kernel_implINS0_13BinaryFunctorIiibZZZNS0_23logical_and_kernel_cudaERNS_14TensorIteratorEENKUlvE0_clEvENKUlvE1_clEvEUliiE_EEEEvRNS_18TensorIteratorBaseERKT_EUliE_EEviT1_)
        .other          _ZN2at6native18elementwise_kernelILi128ELi4EZNS0_15gpu_kernel_implINS0_13BinaryFunctorIiibZZZNS0_23logical_and_kernel_cudaERNS_14TensorIteratorEENKUlvE0_clEvENKUlvE1_clEvEUliiE_EEEEvRNS_18TensorIteratorBaseERKT_EUliE_EEviT1_,@"STO_CUDA_ENTRY STV_DEFAULT"
_ZN2at6native18elementwise_kernelILi128ELi4EZNS0_15gpu_kernel_implINS0_13BinaryFunctorIiibZZZNS0_23logical_and_kernel_cudaERNS_14TensorIteratorEENKUlvE0_clEvENKUlvE1_clEvEUliiE_EEEEvRNS_18TensorIteratorBaseERKT_EUliE_EEviT1_:
.text._ZN2at6native18elementwise_kernelILi128ELi4EZNS0_15gpu_kernel_implINS0_13BinaryFunctorIiibZZZNS0_23logical_and_kernel_cudaERNS_14TensorIteratorEENKUlvE0_clEvENKUlvE1_clEvEUliiE_EEEEvRNS_18TensorIteratorBaseERKT_EUliE_EEviT1_:
        /* <DEDUP_REMOVED lines=371> */
.L_x_38922:
        /* <DEDUP_REMOVED lines=16> */
.L_x_38926:
[----:B------:R0:W5:Y:S01]  /*1830*/  LDG.E.U8 R19, desc[UR36][R2.64] ;  /* 0x0000002402137981 */ /* 0x000162000c1e1100 */
[----:B------:R-:W-:Y:S05]  /*1840*/  BRA `(.L_x_38928) ;  /* 0x0000000c002c7947 */ /* 0x000fea0003800000 */
.L_x_38925:
        /* <DEDUP_REMOVED lines=8> */
.L_x_38930:
[----:B------:R0:W5:Y:S01]  /*18d0*/  LDG.E R19, desc[UR36][R2.64] ;  /* 0x0000002402137981 */ /* 0x000162000c1e1900 */
[----:B------:R-:W-:Y:S05]  /*18e0*/  BRA `(.L_x_38928) ;  /* 0x0000000c00047947 */ /* 0x000fea0003800000 */
.L_x_38929:
[----:B------:R0:W5:Y:S01]  /*18f0*/  LDG.E.S16 R19, desc[UR36][R2.64] ;  /* 0x0000002402137981 */ /* 0x000162000c1e1700 */
[----:B------:R-:W-:Y:S05]  /*1900*/  BRA `(.L_x_38928) ;  /* 0x0000000800fc7947 */ /* 0x000fea0003800000 */
.L_x_38924:
        /* <DEDUP_REMOVED lines=9> */
.L_x_38932:
[----:B------:R-:W2:Y:S02]  /*19a0*/  LDG.E.U16 R2, desc[UR36][R2.64] ;  /* 0x0000002402027981 */ /* 0x000ea4000c1e1500 */
[----:B--2---:R-:W-:-:S06]  /*19b0*/  HADD2.F32 R19, -RZ, R2.H0_H0 ;  /* 0x20000002ff137230 */ /* 0x004fcc0000004100 */
[----:B------:R-:W0:Y:S01]  /*19c0*/  F2I.FTZ.TRUNC.NTZ R19, R19 ;  /* 0x0000001300137305 */ /* 0x000e22000021f100 */
[----:B------:R-:W-:Y:S05]  /*19d0*/  BRA `(.L_x_38928) ;  /* 0x0000000800c87947 */ /* 0x000fea0003800000 */
.L_x_38931:
        /* <DEDUP_REMOVED lines=9> */
.L_x_38934:
[----:B------:R-:W2:Y:S02]  /*1a70*/  LDG.E.U16 R2, desc[UR36][R2.64] ;  /* 0x0000002402027981 */ /* 0x000ea4000c1e1500 */
[----:B--2---:R-:W-:-:S06]  /*1a80*/  HADD2.F32 R19, -RZ, R2.H0_H0 ;  /* 0x20000002ff137230 */ /* 0x004fcc0000004100 */
[----:B------:R-:W0:Y:S01]  /*1a90*/  F2I.FTZ.TRUNC.NTZ R19, R19 ;  /* 0x0000001300137305 */ /* 0x000e22000021f100 */
[----:B------:R-:W-:Y:S05]  /*1aa0*/  BRA `(.L_x_38928) ;  /* 0x0000000800947947 */ /* 0x000fea0003800000 */
.L_x_38933:
[----:B------:R-:W2:Y:S02]  /*1ab0*/  LDG.E.64 R2, desc[UR36][R2.64] ;  /* 0x0000002402027981 */ /* 0x000ea4000c1e1b00 */
[----:B--2---:R0:W1:Y:S02]  /*1ac0*/  F2I.F64.TRUNC R19, R2 ;  /* 0x0000000200137311 */ /* 0x004064000030d100 */
[----:B01----:R-:W-:Y:S05]  /*1ad0*/  BRA `(.L_x_38928) ;  /* 0x0000000800887947 */ /* 0x003fea0003800000 */
.L_x_38923:
        /* <DEDUP_REMOVED lines=12> */
.L_x_38937:
[----:B------:R-:W2:Y:S02]  /*1ba0*/  LDG.E.64 R2, desc[UR36][R2.64] ;  /* 0x0000002402027981 */ /* 0x000ea4000c1e1b00 */
[----:B--2---:R0:W1:Y:S02]  /*1bb0*/  F2I.F64.TRUNC R19, R2 ;  /* 0x0000000200137311 */ /* 0x004064000030d100 */
[----:B01----:R-:W-:Y:S05]  /*1bc0*/  BRA `(.L_x_38928) ;  /* 0x00000008004c7947 */ /* 0x003fea0003800000 */
.L_x_38936:
        /* <DEDUP_REMOVED lines=26> */
.L_x_38939:
        /* <DEDUP_REMOVED lines=13> */
.L_x_38938:
[----:B------:R-:W2:Y:S02]  /*1e40*/  LDG.E.U16 R19, desc[UR36][R2.64] ;  /* 0x0000002402137981 */ /* 0x000ea4000c1e1500 */
[----:B--2---:R-:W-:-:S06]  /*1e50*/  IMAD.U32 R19, R19, 0x10000, RZ ;  /* 0x0001000013137824 */ /* 0x004fcc00078e00ff */
[----:B------:R-:W0:Y:S01]  /*1e60*/  F2I.FTZ.TRUNC.NTZ R19, R19 ;  /* 0x0000001300137305 */ /* 0x000e22000021f100 */
[----:B------:R-:W-:Y:S05]  /*1e70*/  BRA `(.L_x_38928) ;  /* 0x0000000400a07947 */ /* 0x000fea0003800000 */
.L_x_38935:
        /* <DEDUP_REMOVED lines=10> */
.L_x_38942:
        /* <DEDUP_REMOVED lines=21> */
.L_x_38946:
[----:B------:R-:W-:Y:S05]  /*2070*/  BSYNC.RECONVERGENT B1 ;  /* 0x0000000000017941 */ /* 0x000fea0003800200 */
.L_x_38945:
[----:B------:R-:W-:Y:S02]  /*2080*/  SHF.L.U32 R0, R0, 0x14, RZ ;  /* 0x0000001400007819 */ /* 0x000fe400000006ff */
[----:B------:R-:W-:-:S04]  /*2090*/  LEA R2, R2, 0x3b800000, 0x17 ;  /* 0x3b80000002027811 */ /* 0x000fc800078eb8ff */
[----:B------:R-:W-:-:S07]  /*20a0*/  LOP3.LUT R19, R2, R0, R19, 0xfe, !PT ;  /* 0x0000000002137212 */ /* 0x000fce00078efe13 */
.L_x_38944:
[----:B------:R-:W-:Y:S05]  /*20b0*/  BSYNC.RECONVERGENT B0 ;  /* 0x0000000000007941 */ /* 0x000fea0003800200 */
.L_x_38943:
[----:B------:R-:W1:Y:S01]  /*20c0*/  F2I.FTZ.TRUNC.NTZ R19, R19 ;  /* 0x0000001300137305 */ /* 0x000e62000021f100 */
[----:B------:R-:W-:Y:S05]  /*20d0*/  BRA `(.L_x_38928) ;  /* 0x0000000400087947 */ /* 0x000fea0003800000 */
.L_x_38941:
        /* <DEDUP_REMOVED lines=21> */
.L_x_38950:
[----:B------:R-:W-:Y:S05]  /*2230*/  BSYNC.RECONVERGENT B1 ;  /* 0x0000000000017941 */ /* 0x000fea0003800200 */
.L_x_38949:
[----:B------:R-:W-:Y:S01]  /*2240*/  IMAD.SHL.U32 R0, R0, 0x200000, RZ ;  /* 0x0020000000007824 */ /* 0x000fe200078e00ff */
[----:B------:R-:W-:-:S04]  /*2250*/  LEA R2, R2, 0x37800000, 0x17 ;  /* 0x3780000002027811 */ /* 0x000fc800078eb8ff */
[----:B------:R-:W-:-:S07]  /*2260*/  LOP3.LUT R19, R2, R0, R19, 0xfe, !PT ;  /* 0x0000000002137212 */ /* 0x000fce00078efe13 */
.L_x_38948:
[----:B------:R-:W-:Y:S05]  /*2270*/  BSYNC.RECONVERGENT B0 ;  /* 0x0000000000007941 */ /* 0x000fea0003800200 */
.L_x_38947:
[----:B------:R-:W2:Y:S01]  /*2280*/  F2I.FTZ.TRUNC.NTZ R19, R19 ;  /* 0x0000001300137305 */ /* 0x000ea2000021f100 */
[----:B------:R-:W-:Y:S05]  /*2290*/  BRA `(.L_x_38928) ;  /* 0x0000000000987947 */ /* 0x000fea0003800000 */
.L_x_38940:
[----:B------:R-:W-:-:S09]  /*22a0*/  UISETP.NE.AND UP0, UPT, UR4, 0x1c, UPT ;  /* 0x0000001c0400788c */ /* 0x000fd2000bf05270 */
[----:B------:R-:W-:Y:S05]  /*22b0*/  BRA.U !UP0, `(.L_x_38951) ;  /* 0x00000001088c7547 */ /* 0x000fea000b800000 */
[----:B------:R-:W-:-:S09]  /*22c0*/  UISETP.NE.AND UP0, UPT, UR4, 0x1d, UPT ;  /* 0x0000001d0400788c */ /* 0x000fd2000bf05270 */
[----:B------:R-:W-:Y:S05]  /*22d0*/  BRA.U !UP0, `(.L_x_38952) ;  /* 0x00000001087c7547 */ /* 0x000fea000b800000 */
[----:B------:R-:W-:-:S09]  /*22e0*/  UISETP.NE.AND UP0, UPT, UR4, 0x2c, UPT ;  /* 0x0000002c0400788c */ /* 0x000fd2000bf05270 */
[----:B------:R-:W-:Y:S05]  /*22f0*/  BRA.U !UP0, `(.L_x_38953) ;  /* 0x0000000108487547 */ /* 0x000fea000b800000 */
.L_x_38927:
        /* <DEDUP_REMOVED lines=16> */
.L_x_38954:
[----:B------:R-:W-:Y:S01]  /*2400*/  MOV R19, RZ ;  /* 0x000000ff00137202 */ /* 0x000fe20000000f00 */
[----:B------:R-:W-:Y:S06]  /*2410*/  BRA `(.L_x_38928) ;  /* 0x0000000000387947 */ /* 0x000fec0003800000 */
.L_x_38953:
        /* <DEDUP_REMOVED lines=8> */
.L_x_38956:
[----:B------:R-:W-:Y:S05]  /*24a0*/  BSYNC.RECONVERGENT B0 ;  /* 0x0000000000007941 */ /* 0x000fea0003800200 */
.L_x_38955:
[----:B------:R-:W4:Y:S01]  /*24b0*/  F2I.FTZ.TRUNC.NTZ R19, R19 ;  /* 0x0000001300137305 */ /* 0x000f22000021f100 */
[----:B------:R-:W-:Y:S05]  /*24c0*/  BRA `(.L_x_38928) ;  /* 0x00000000000c7947 */ /* 0x000fea0003800000 */
.L_x_38952:
[----:B------:R0:W5:Y:S01]  /*24d0*/  LDG.E R19, desc[UR36][R2.64] ;  /* 0x0000002402137981 */ /* 0x000162000c1e1900 */
[----:B------:R-:W-:Y:S05]  /*24e0*/  BRA `(.L_x_38928) ;  /* 0x0000000000047947 */ /* 0x000fea0003800000 */
.L_x_38951:
[----:B------:R3:W5:Y:S02]  /*24f0*/  LDG.E R19, desc[UR36][R2.64] ;  /* 0x0000002402137981 */ /* 0x000764000c1e1900 */
.L_x_38928:
        /* <DEDUP_REMOVED lines=16> */
.L_x_38960:
[----:B------:R0:W5:Y:S01]  /*2600*/  LDG.E.U8 R0, desc[UR36][R2.64] ;  /* 0x0000002402007981 */ /* 0x000162000c1e1100 */
[----:B------:R-:W-:Y:S05]  /*2610*/  BRA `(.L_x_38962) ;  /* 0x0000000c002c7947 */ /* 0x000fea0003800000 */
.L_x_38959:
        /* <DEDUP_REMOVED lines=8> */
.L_x_38964:
[----:B------:R3:W5:Y:S01]  /*26a0*/  LDG.E R0, desc[UR36][R2.64] ;  /* 0x0000002402007981 */ /* 0x000762000c1e1900 */
[----:B------:R-:W-:Y:S05]  /*26b0*/  BRA `(.L_x_38962) ;  /* 0x0000000c00047947 */ /* 0x000fea0003800000 */
.L_x_38963:
[----:B------:R0:W5:Y:S01]  /*26c0*/  LDG.E.S16 R0, desc[UR36][R2.64] ;  /* 0x0000002402007981 */ /* 0x000162000c1e1700 */
[----:B------:R-:W-:Y:S05]  /*26d0*/  BRA `(.L_x_38962) ;  /* 0x0000000800fc7947 */ /* 0x000fea0003800000 */
.L_x_38958:
        /* <DEDUP_REMOVED lines=9> */
.L_x_38966:
[----:B------:R-:W3:Y:S02]  /*2770*/  LDG.E.U16 R2, desc[UR36][R2.64] ;  /* 0x0000002402027981 */ /* 0x000ee4000c1e1500 */
[----:B---3--:R-:W-:-:S06]  /*2780*/  HADD2.F32 R0, -RZ, R2.H0_H0 ;  /* 0x20000002ff007230 */ /* 0x008fcc0000004100 */
[----:B------:R-:W0:Y:S01]  /*2790*/  F2I.FTZ.TRUNC.NTZ R0, R0 ;  /* 0x0000000000007305 */ /* 0x000e22000021f100 */
[----:B------:R-:W-:Y:S05]  /*27a0*/  BRA `(.L_x_38962) ;  /* 0x0000000800c87947 */ /* 0x000fea0003800000 */
.L_x_38965:
        /* <DEDUP_REMOVED lines=9> */
.L_x_38968:
[----:B------:R-:W3:Y:S02]  /*2840*/  LDG.E.U16 R2, desc[UR36][R2.64] ;  /* 0x0000002402027981 */ /* 0x000ee4000c1e1500 */
[----:B---3--:R-:W-:-:S06]  /*2850*/  HADD2.F32 R0, -RZ, R2.H0_H0 ;  /* 0x20000002ff007230 */ /* 0x008fcc0000004100 */
[----:B------:R-:W0:Y:S01]  /*2860*/  F2I.FTZ.TRUNC.NTZ R0, R0 ;  /* 0x0000000000007305 */ /* 0x000e22000021f100 */
[----:B------:R-:W-:Y:S05]  /*2870*/  BRA `(.L_x_38962) ;  /* 0x0000000800947947 */ /* 0x000fea0003800000 */
.L_x_38967:
[----:B------:R-:W3:Y:S02]  /*2880*/  LDG.E.64 R2, desc[UR36][R2.64] ;  /* 0x0000002402027981 */ /* 0x000ee4000c1e1b00 */
[----:B---3--:R0:W3:Y:S02]  /*2890*/  F2I.F64.TRUNC R0, R2 ;  /* 0x0000000200007311 */ /* 0x0080e4000030d100 */
[----:B0--3--:R-:W-:Y:S05]  /*28a0*/  BRA `(.L_x_38962) ;  /* 0x0000000800887947 */ /* 0x009fea0003800000 */
.L_x_38957:
        /* <DEDUP_REMOVED lines=12> */
.L_x_38971:
[----:B------:R-:W3:Y:S02]  /*2970*/  LDG.E.64 R2, desc[UR36][R2.64] ;  /* 0x0000002402027981 */ /* 0x000ee4000c1e1b00 */
[----:B---3--:R0:W3:Y:S02]  /*2980*/  F2I.F64.TRUNC R0, R2 ;  /* 0x0000000200007311 */ /* 0x0080e4000030d100 */
[----:B0--3--:R-:W-:Y:S05]  /*2990*/  BRA `(.L_x_38962) ;  /* 0x00000008004c7947 */ /* 0x009fea0003800000 */
.L_x_38970:
        /* <DEDUP_REMOVED lines=26> */
.L_x_38973:
        /* <DEDUP_REMOVED lines=13> */
.L_x_38972:
[----:B------:R-:W3:Y:S02]  /*2c10*/  LDG.E.U16 R0, desc[UR36][R2.64] ;  /* 0x0000002402007981 */ /* 0x000ee4000c1e1500 */
[----:B---3--:R-:W-:-:S06]  /*2c20*/  IMAD.U32 R0, R0, 0x10000, RZ ;  /* 0x0001000000007824 */ /* 0x008fcc00078e00ff */
[----:B------:R-:W0:Y:S01]  /*2c30*/  F2I.FTZ.TRUNC.NTZ R0, R0 ;  /* 0x0000000000007305 */ /* 0x000e22000021f100 */
[----:B------:R-:W-:Y:S05]  /*2c40*/  BRA `(.L_x_38962) ;  /* 0x0000000400a07947 */ /* 0x000fea0003800000 */
.L_x_38969:
        /* <DEDUP_REMOVED lines=10> */
.L_x_38976:
        /* <DEDUP_REMOVED lines=21> */
.L_x_38980:
[----:B------:R-:W-:Y:S05]  /*2e40*/  BSYNC.RECONVERGENT B1 ;  /* 0x0000000000017941 */ /* 0x000fea0003800200 */
.L_x_38979:
[----:B------:R-:W-:Y:S01]  /*2e50*/  IMAD.SHL.U32 R0, R0, 0x100000, RZ ;  /* 0x0010000000007824 */ /* 0x000fe200078e00ff */
[----:B------:R-:W-:-:S04]  /*2e60*/  LEA R2, R2, 0x3b800000, 0x17 ;  /* 0x3b80000002027811 */ /* 0x000fc800078eb8ff */
[----:B------:R-:W-:-:S07]  /*2e70*/  LOP3.LUT R0, R2, R0, R7, 0xfe, !PT ;  /* 0x0000000002007212 */ /* 0x000fce00078efe07 */
.L_x_38978:
[----:B------:R-:W-:Y:S05]  /*2e80*/  BSYNC.RECONVERGENT B0 ;  /* 0x0000000000007941 */ /* 0x000fea0003800200 */
.L_x_38977:
[----:B------:R-:W0:Y:S01]  /*2e90*/  F2I.FTZ.TRUNC.NTZ R0, R0 ;  /* 0x0000000000007305 */ /* 0x000e22000021f100 */
[----:B------:R-:W-:Y:S05]  /*2ea0*/  BRA `(.L_x_38962) ;  /* 0x0000000400087947 */ /* 0x000fea0003800000 */
.L_x_38975:
        /* <DEDUP_REMOVED lines=21> */
.L_x_38984:
[----:B------:R-:W-:Y:S05]  /*3000*/  BSYNC.RECONVERGENT B1 ;  /* 0x0000000000017941 */ /* 0x000fea0003800200 */
.L_x_38983:
[----:B------:R-:W-:Y:S02]  /*3010*/  SHF.L.U32 R0, R0, 0x15, RZ ;  /* 0x0000001500007819 */ /* 0x000fe400000006ff */
[----:B------:R-:W-:-:S04]  /*3020*/  LEA R2, R2, 0x37800000, 0x17 ;  /* 0x3780000002027811 */ /* 0x000fc800078eb8ff */
[----:B------:R-:W-:-:S07]  /*3030*/  LOP3.LUT R0, R2, R0, R7, 0xfe, !PT ;  /* 0x0000000002007212 */ /* 0x000fce00078efe07 */
.L_x_38982:
[----:B------:R-:W-:Y:S05]  /*3040*/  BSYNC.RECONVERGENT B0 ;  /* 0x0000000000007941 */ /* 0x000fea0003800200 */
.L_x_38981:
[----:B------:R-:W0:Y:S01]  /*3050*/  F2I.FTZ.TRUNC.NTZ R0, R0 ;  /* 0x0000000000007305 */ /* 0x000e22000021f100 */
[----:B------:R-:W-:Y:S05]  /*3060*/  BRA `(.L_x_38962) ;  /* 0x0000000000987947 */ /* 0x000fea0003800000 */
.L_x_38974:
[----:B------:R-:W-:-:S09]  /*3070*/  UISETP.NE.AND UP0, UPT, UR4, 0x1c, UPT ;  /* 0x0000001c0400788c */ /* 0x000fd2000bf05270 */
[----:B------:R-:W-:Y:S05]  /*3080*/  BRA.U !UP0, `(.L_x_38985) ;  /* 0x00000001088c7547 */ /* 0x000fea000b800000 */
[----:B------:R-:W-:-:S09]  /*3090*/  UISETP.NE.AND UP0, UPT, UR4, 0x1d, UPT ;  /* 0x0000001d0400788c */ /* 0x000fd2000bf05270 */
[----:B------:R-:W-:Y:S05]  /*30a0*/  BRA.U !UP0, `(.L_x_38986) ;  /* 0x00000001087c7547 */ /* 0x000fea000b800000 */
[----:B------:R-:W-:-:S09]  /*30b0*/  UISETP.NE.AND UP0, UPT, UR4, 0x2c, UPT ;  /* 0x0000002c0400788c */ /* 0x000fd2000bf05270 */
[----:B------:R-:W-:Y:S05]  /*30c0*/  BRA.U !UP0, `(.L_x_38987) ;  /* 0x0000000108487547 */ /* 0x000fea000b800000 */
.L_x_38961:
        /* <DEDUP_REMOVED lines=16> */
.L_x_38988:
[----:B------:R-:W-:Y:S01]  /*31d0*/  IMAD.MOV.U32 R0, RZ, RZ, RZ ;  /* 0x000000ffff007224 */ /* 0x000fe200078e00ff */
[----:B------:R-:W-:Y:S06]  /*31e0*/  BRA `(.L_x_38962) ;  /* 0x0000000000387947 */ /* 0x000fec0003800000 */
.L_x_38987:
        /* <DEDUP_REMOVED lines=8> */
.L_x_38990:
[----:B------:R-:W-:Y:S05]  /*3270*/  BSYNC.RECONVERGENT B0 ;  /* 0x0000000000007941 */ /* 0x000fea0003800200 */
.L_x_38989:
[----:B------:R-:W0:Y:S01]  /*3280*/  F2I.FTZ.TRUNC.NTZ R0, R0 ;  /* 0x0000000000007305 */ /* 0x000e22000021f100 */
[----:B------:R-:W-:Y:S05]  /*3290*/  BRA `(.L_x_38962) ;  /* 0x00000000000c7947 */ /* 0x000fea0003800000 */
.L_x_38986:
[----:B------:R0:W5:Y:S01]  /*32a0*/  LDG.E R0, desc[UR36][R2.64] ;  /* 0x0000002402007981 */ /* 0x000162000c1e1900 */
[----:B------:R-:W-:Y:S05]  /*32b0*/  BRA `(.L_x_38962) ;  /* 0x0000000000047947 */ /* 0x000fea0003800000 */
.L_x_38985:
[----:B------:R0:W5:Y:S02]  /*32c0*/  LDG.E R0, desc[UR36][R2.64] ;  /* 0x0000002402007981 */ /* 0x000164000c1e1900 */
.L_x_38962:
[----:B------:R-:W3:Y:S01]  /*32d0*/  LDCU.64 UR6, c[0x0][0x5e8] ;  /* 0x0000bd00ff0677ac */ /* 0x000ee20008000a00 */
[----:B0----5:R-:W-:Y:S01]  /*32e0*/  ISETP.NE.AND P0, PT, R0, RZ, PT ;  /* 0x000000ff0000720c */ /* 0x021fe20003f05270 */
[----:B------:R-:W-:Y:S01]  /*32f0*/  BSSY.RECONVERGENT B6, `(.L_x_38991) ;  /* 0x00000d4000067945 */ /* 0x000fe20003800200 */
[----:B------:R-:W-:Y:S02]  /*3300*/  UPRMT UR4, UR43, 0x9910, URZ ;  /* 0x000099102b047896 */ /* 0x000fe400080000ff */
[----:B-12-4-:R-:W-:Y:S02]  /*3310*/  ISETP.NE.AND P0, PT, R19, RZ, P0 ;  /* 0x000000ff1300720c */ /* 0x016fe40000705270 */
        /* <DEDUP_REMOVED lines=15> */
.L_x_38995:
[----:B------:R1:W-:Y:S01]  /*3410*/  STG.E.U8 desc[UR36][R2.64], R4 ;  /* 0x0000000402007986 */ /* 0x0003e2000c101124 */
[----:B------:R-:W-:Y:S05]  /*3420*/  BRA `(.L_x_38997) ;  /* 0x0000000c00007947 */ /* 0x000fea0003800000 */
.L_x_38994:
        /* <DEDUP_REMOVED lines=9> */
.L_x_38999:
[----:B------:R3:W-:Y:S01]  /*34c0*/  STG.E desc[UR36][R2.64], R4 ;  /* 0x0000000402007986 */ /* 0x0007e2000c101924 */
[----:B------:R-:W-:Y:S05]  /*34d0*/  BRA `(.L_x_38997) ;  /* 0x0000000800d47947 */ /* 0x000fea0003800000 */
.L_x_38998:
[----:B------:R2:W-:Y:S01]  /*34e0*/  STG.E.U16 desc[UR36][R2.64], R4 ;  /* 0x0000000402007986 */ /* 0x0005e2000c101524 */
[----:B------:R-:W-:Y:S05]  /*34f0*/  BRA `(.L_x_38997) ;  /* 0x0000000800cc7947 */ /* 0x000fea0003800000 */
.L_x_38993:
        /* <DEDUP_REMOVED lines=9> */
.L_x_39001:
[----:B------:R-:W-:-:S04]  /*3590*/  I2FP.F32.U32 R0, R4 ;  /* 0x0000000400007245 */ /* 0x000fc80000201000 */
[----:B------:R-:W-:-:S05]  /*35a0*/  F2FP.F16.F32.PACK_AB R0, RZ, R0 ;  /* 0x00000000ff00723e */ /* 0x000fca00000000ff */
[----:B------:R0:W-:Y:S01]  /*35b0*/  STG.E.U16 desc[UR36][R2.64], R0 ;  /* 0x0000000002007986 */ /* 0x0001e2000c101524 */
[----:B------:R-:W-:Y:S05]  /*35c0*/  BRA `(.L_x_38997) ;  /* 0x0000000800987947 */ /* 0x000fea0003800000 */
.L_x_39000:
        /* <DEDUP_REMOVED lines=10> */
.L_x_39003:
[----:B------:R-:W-:-:S04]  /*3670*/  I2FP.F32.U32 R4, R4 ;  /* 0x0000000400047245 */ /* 0x000fc80000201000 */
[----:B------:R-:W-:-:S04]  /*3680*/  F2FP.F16.F32.PACK_AB R5, RZ, R4 ;  /* 0x00000004ff05723e */ /* 0x000fc800000000ff */
[----:B------:R-:W-:-:S05]  /*3690*/  PRMT R5, R5, 0x5410, RZ ;  /* 0x0000541005057816 */ /* 0x000fca00000000ff */
[----:B------:R0:W-:Y:S01]  /*36a0*/  STG.E desc[UR36][R2.64], R5 ;  /* 0x0000000502007986 */ /* 0x0001e2000c101924 */
[----:B------:R-:W-:Y:S05]  /*36b0*/  BRA `(.L_x_38997) ;  /* 0x00000008005c7947 */ /* 0x000fea0003800000 */
.L_x_39002:
[----:B------:R-:W0:Y:S02]  /*36c0*/  I2F.F64.U32 R4, R4 ;  /* 0x0000000400047312 */ /* 0x000e240000201800 */
[----:B0-----:R0:W-:Y:S01]  /*36d0*/  STG.E.64 desc[UR36][R2.64], R4 ;  /* 0x0000000402007986 */ /* 0x0011e2000c101b24 */
[----:B------:R-:W-:Y:S05]  /*36e0*/  BRA `(.L_x_38997) ;  /* 0x0000000800507947 */ /* 0x000fea0003800000 */
.L_x_38992:
        /* <DEDUP_REMOVED lines=10> */
.L_x_39006:
[----:B------:R-:W-:Y:S01]  /*3790*/  CS2R R6, SRZ ;  /* 0x0000000000067805 */ /* 0x000fe2000001ff00 */
[----:B------:R-:W0:Y:S04]  /*37a0*/  I2F.F64.U32 R4, R4 ;  /* 0x0000000400047312 */ /* 0x000e280000201800 */
[----:B0-----:R0:W-:Y:S01]  /*37b0*/  STG.E.128 desc[UR36][R2.64], R4 ;  /* 0x0000000402007986 */ /* 0x0011e2000c101d24 */
[----:B------:R-:W-:Y:S05]  /*37c0*/  BRA `(.L_x_38997) ;  /* 0x0000000800187947 */ /* 0x000fea0003800000 */
.L_x_39005:
        /* <DEDUP_REMOVED lines=17> */
.L_x_39010:
[----:B------:R-:W-:Y:S05]  /*38e0*/  BSYNC.RECONVERGENT B0 ;  /* 0x0000000000007941 */ /* 0x000fea0003800200 */
.L_x_39009:
[----:B------:R0:W-:Y:S01]  /*38f0*/  STG.E.U8 desc[UR36][R2.64], R5 ;  /* 0x0000000502007986 */ /* 0x0001e2000c101124 */
[----:B------:R-:W-:Y:S05]  /*3900*/  BRA `(.L_x_38997) ;  /* 0x0000000400c87947 */ /* 0x000fea0003800000 */
.L_x_39008:
        /* <DEDUP_REMOVED lines=16> */
.L_x_39007:
[----:B------:R-:W-:-:S04]  /*3a10*/  I2FP.F32.U32 R0, R4 ;  /* 0x0000000400007245 */ /* 0x000fc80000201000 */
[----:B------:R-:W-:-:S05]  /*3a20*/  F2FP.BF16.F32.PACK_AB R0, RZ, R0 ;  /* 0x00000000ff00723e */ /* 0x000fca00000010ff */
[----:B------:R0:W-:Y:S01]  /*3a30*/  STG.E.U16 desc[UR36][R2.64], R0 ;  /* 0x0000000002007986 */ /* 0x0001e2000c101524 */
[----:B------:R-:W-:Y:S05]  /*3a40*/  BRA `(.L_x_38997) ;  /* 0x0000000400787947 */ /* 0x000fea0003800000 */
.L_x_39004:
        /* <DEDUP_REMOVED lines=10> */
.L_x_39013:
        /* <DEDUP_REMOVED lines=12> */
.L_x_39016:
[----:B------:R-:W-:-:S04]  /*3bb0*/  SHF.R.U32.HI R0, RZ, 0x14, R5 ;  /* 0x00000014ff007819 */ /* 0x000fc80000011605 */
[----:B------:R-:W-:-:S04]  /*3bc0*/  LOP3.LUT R0, R0, 0x1, RZ, 0xc0, !PT ;  /* 0x0000000100007812 */ /* 0x000fc800078ec0ff */
[----:B------:R-:W-:-:S04]  /*3bd0*/  IADD3 R0, PT, PT, R5, 0x487ffff, R0 ;  /* 0x0487ffff05007810 */ /* 0x000fc80007ffe000 */
[----:B------:R-:W-:-:S04]  /*3be0*/  SHF.R.U32.HI R0, RZ, 0x14, R0 ;  /* 0x00000014ff007819 */ /* 0x000fc80000011600 */
[----:B------:R-:W-:-:S07]  /*3bf0*/  LOP3.LUT R4, R0, 0xff, RZ, 0xc0, !PT ;  /* 0x000000ff00047812 */ /* 0x000fce00078ec0ff */
.L_x_39017:
[----:B------:R-:W-:-:S07]  /*3c00*/  PRMT R0, R4, 0x7610, R0 ;  /* 0x0000761004007816 */ /* 0x000fce0000000000 */
.L_x_39015:
[----:B------:R-:W-:Y:S05]  /*3c10*/  BSYNC.RECONVERGENT B0 ;  /* 0x0000000000007941 */ /* 0x000fea0003800200 */
.L_x_39014:
[----:B------:R0:W-:Y:S01]  /*3c20*/  STG.E.U8 desc[UR36][R2.64], R0 ;  /* 0x0000000002007986 */ /* 0x0001e2000c101124 */
[----:B------:R-:W-:Y:S05]  /*3c30*/  BRA `(.L_x_38997) ;  /* 0x0000000000fc7947 */ /* 0x000fea0003800000 */
.L_x_39012:
        /* <DEDUP_REMOVED lines=12> */
.L_x_39020:
[----:B------:R-:W-:-:S04]  /*3d00*/  SHF.R.U32.HI R0, RZ, 0x15, R5 ;  /* 0x00000015ff007819 */ /* 0x000fc80000011605 */
[----:B------:R-:W-:-:S04]  /*3d10*/  LOP3.LUT R0, R0, 0x1, RZ, 0xc0, !PT ;  /* 0x0000000100007812 */ /* 0x000fc800078ec0ff */
[----:B------:R-:W-:-:S04]  /*3d20*/  IADD3 R0, PT, PT, R5, 0x88fffff, R0 ;  /* 0x088fffff05007810 */ /* 0x000fc80007ffe000 */
[----:B------:R-:W-:-:S04]  /*3d30*/  SHF.R.U32.HI R0, RZ, 0x15, R0 ;  /* 0x00000015ff007819 */ /* 0x000fc80000011600 */
[----:B------:R-:W-:-:S07]  /*3d40*/  LOP3.LUT R4, R0, 0xff, RZ, 0xc0, !PT ;  /* 0x000000ff00047812 */ /* 0x000fce00078ec0ff */
.L_x_39021:
[----:B------:R-:W-:-:S07]  /*3d50*/  PRMT R0, R4, 0x7610, R0 ;  /* 0x0000761004007816 */ /* 0x000fce0000000000 */
.L_x_39019:
[----:B------:R-:W-:Y:S05]  /*3d60*/  BSYNC.RECONVERGENT B0 ;  /* 0x0000000000007941 */ /* 0x000fea0003800200 */
.L_x_39018:
[----:B------:R0:W-:Y:S01]  /*3d70*/  STG.E.U8 desc[UR36][R2.64], R0 ;  /* 0x0000000002007986 */ /* 0x0001e2000c101124 */
[----:B------:R-:W-:Y:S05]  /*3d80*/  BRA `(.L_x_38997) ;  /* 0x0000000000a87947 */ /* 0x000fea0003800000 */
.L_x_39011:
[----:B------:R-:W-:-:S09]  /*3d90*/  UISETP.NE.AND UP0, UPT, UR4, 0x1c, UPT ;  /* 0x0000001c0400788c */ /* 0x000fd2000bf05270 */
[----:B------:R-:W-:Y:S05]  /*3da0*/  BRA.U !UP0, `(.L_x_39022) ;  /* 0x00000001089c7547 */ /* 0x000fea000b800000 */
[----:B------:R-:W-:-:S09]  /*3db0*/  UISETP.NE.AND UP0, UPT, UR4, 0x1d, UPT ;  /* 0x0000001d0400788c */ /* 0x000fd2000bf05270 */
[----:B------:R-:W-:Y:S05]  /*3dc0*/  BRA.U !UP0, `(.L_x_39023) ;  /* 0x0000000108887547 */ /* 0x000fea000b800000 */
[----:B------:R-:W-:-:S09]  /*3dd0*/  UISETP.NE.AND UP0, UPT, UR4, 0x2c, UPT ;  /* 0x0000002c0400788c */ /* 0x000fd2000bf05270 */
[----:B------:R-:W-:Y:S05]  /*3de0*/  BRA.U !UP0, `(.L_x_39024) ;  /* 0x0000000108447547 */ /* 0x000fea000b800000 */
.L_x_38996:
        /* <DEDUP_REMOVED lines=16> */
.L_x_39025:
[----:B------:R-:W-:Y:S05]  /*3ef0*/  BRA `(.L_x_38997) ;  /* 0x00000000004c7947 */ /* 0x000fea0003800000 */
.L_x_39024:
        /* <DEDUP_REMOVED lines=15> */
.L_x_39023:
[----:B------:R-:W-:-:S05]  /*3ff0*/  IMAD.MOV.U32 R5, RZ, RZ, RZ ;  /* 0x000000ffff057224 */ /* 0x000fca00078e00ff */
[----:B------:R0:W-:Y:S01]  /*4000*/  STG.E.64 desc[UR36][R2.64], R4 ;  /* 0x0000000402007986 */ /* 0x0001e2000c101b24 */
[----:B------:R-:W-:Y:S05]  /*4010*/  BRA `(.L_x_38997) ;  /* 0x0000000000047947 */ /* 0x000fea0003800000 */
.L_x_39022:
[----:B------:R0:W-:Y:S02]  /*4020*/  STG.E desc[UR36][R2.64], R4 ;  /* 0x0000000402007986 */ /* 0x0001e4000c101924 */
.L_x_38997:
[----:B------:R-:W-:Y:S05]  /*4030*/  BSYNC.RECONVERGENT B6 ;  /* 0x0000000000067941 */ /* 0x000fea0003800200 */
.L_x_38991:
[----:B------:R-:W-:-:S07]  /*4040*/  VIADD R17, R17, 0x80 ;  /* 0x0000008011117836 */ /* 0x000fce0000000000 */
.L_x_38921:
[----:B------:R-:W-:Y:S05]  /*4050*/  BSYNC.RECONVERGENT B7 ;  /* 0x0000000000077941 */ /* 0x000fea0003800200 */
.L_x_38920:
        /* <DEDUP_REMOVED lines=358> */
.L_x_39028:
        /* <DEDUP_REMOVED lines=16> */
.L_x_39032:
[----:B------:R0:W5:Y:S01]  /*57c0*/  LDG.E.U8 R19, desc[UR36][R2.64] ;  /* 0x0000002402137981 */ /* 0x000162000c1e1100 */
[----:B------:R-:W-:Y:S05]  /*57d0*/  BRA `(.L_x_39034) ;  /* 0x0000000c002c7947 */ /* 0x000fea0003800000 */
.L_x_39031:
        /* <DEDUP_REMOVED lines=8> */
.L_x_39036:
[----:B------:R0:W5:Y:S01]  /*5860*/  LDG.E R19, desc[UR36][R2.64] ;  /* 0x0000002402137981 */ /* 0x000162000c1e1900 */
[----:B------:R-:W-:Y:S05]  /*5870*/  BRA `(.L_x_39034) ;  /* 0x0000000c00047947 */ /* 0x000fea0003800000 */
.L_x_39035:
[----:B------:R0:W5:Y:S01]  /*5880*/  LDG.E.S16 R19, desc[UR36][R2.64] ;  /* 0x0000002402137981 */ /* 0x000162000c1e1700 */
[----:B------:R-:W-:Y:S05]  /*5890*/  BRA `(.L_x_39034) ;  /* 0x0000000800fc7947 */ /* 0x000fea0003800000 */
.L_x_39030:
        /* <DEDUP_REMOVED lines=9> */
.L_x_39038:
[----:B------:R-:W2:Y:S02]  /*5930*/  LDG.E.U16 R2, desc[UR36][R2.64] ;  /* 0x0000002402027981 */ /* 0x000ea4000c1e1500 */
[----:B--2---:R-:W-:-:S06]  /*5940*/  HADD2.F32 R19, -RZ, R2.H0_H0 ;  /* 0x20000002ff137230 */ /* 0x004fcc0000004100 */
[----:B------:R-:W0:Y:S01]  /*5950*/  F2I.FTZ.TRUNC.NTZ R19, R19 ;  /* 0x0000001300137305 */ /* 0x000e22000021f100 */
[----:B------:R-:W-:Y:S05]  /*5960*/  BRA `(.L_x_39034) ;  /* 0x0000000800c87947 */ /* 0x000fea0003800000 */
.L_x_39037:
        /* <DEDUP_REMOVED lines=9> */
.L_x_39040:
[----:B------:R-:W2:Y:S02]  /*5a00*/  LDG.E.U16 R2, desc[UR36][R2.64] ;  /* 0x0000002402027981 */ /* 0x000ea4000c1e1500 */
[----:B--2---:R-:W-:-:S06]  /*5a10*/  HADD2.F32 R19, -RZ, R2.H0_H0 ;  /* 0x20000002ff137230 */ /* 0x004fcc0000004100 */
[----:B------:R-:W0:Y:S01]  /*5a20*/  F2I.FTZ.TRUNC.NTZ R19, R19 ;  /* 0x0000001300137305 */ /* 0x000e22000021f100 */
[----:B------:R-:W-:Y:S05]  /*5a30*/  BRA `(.L_x_39034) ;  /* 0x0000000800947947 */ /* 0x000fea0003800000 */
.L_x_39039:
[----:B------:R-:W2:Y:S02]  /*5a40*/  LDG.E.64 R2, desc[UR36][R2.64] ;  /* 0x0000002402027981 */ /* 0x000ea4000c1e1b00 */
[----:B--2---:R0:W1:Y:S02]  /*5a50*/  F2I.F64.TRUNC R19, R2 ;  /* 0x0000000200137311 */ /* 0x004064000030d100 */
[----:B01----:R-:W-:Y:S05]  /*5a60*/  BRA `(.L_x_39034) ;  /* 0x0000000800887947 */ /* 0x003fea0003800000 */
.L_x_39029:
        /* <DEDUP_REMOVED lines=12> */
.L_x_39043:
[----:B------:R-:W2:Y:S02]  /*5b30*/  LDG.E.64 R2, desc[UR36][R2.64] ;  /* 0x0000002402027981 */ /* 0x000ea4000c1e1b00 */
[----:B--2---:R0:W1:Y:S02]  /*5b40*/  F2I.F64.TRUNC R19, R2 ;  /* 0x0000000200137311 */ /* 0x004064000030d100 */
[----:B01----:R-:W-:Y:S05]  /*5b50*/  BRA `(.L_x_39034) ;  /* 0x00000008004c7947 */ /* 0x003fea0003800000 */
.L_x_39042:
        /* <DEDUP_REMOVED lines=26> */
.L_x_39045:
        /* <DEDUP_REMOVED lines=13> */
.L_x_39044:
[----:B------:R-:W2:Y:S02]  /*5dd0*/  LDG.E.U16 R19, desc[UR36][R2.64] ;  /* 0x0000002402137981 */ /* 0x000ea4000c1e1500 */
[----:B--2---:R-:W-:-:S06]  /*5de0*/  SHF.L.U32 R19, R19, 0x10, RZ ;  /* 0x0000001013137819 */ /* 0x004fcc00000006ff */
[----:B------:R-:W0:Y:S01]  /*5df0*/  F2I.FTZ.TRUNC.NTZ R19, R19 ;  /* 0x0000001300137305 */ /* 0x000e22000021f100 */
[----:B------:R-:W-:Y:S05]  /*5e00*/  BRA `(.L_x_39034) ;  /* 0x0000000400a07947 */ /* 0x000fea0003800000 */
.L_x_39041:
        /* <DEDUP_REMOVED lines=10> */
.L_x_39048:
        /* <DEDUP_REMOVED lines=21> */
.L_x_39052:
[----:B------:R-:W-:Y:S05]  /*6000*/  BSYNC.RECONVERGENT B1 ;  /* 0x0000000000017941 */ /* 0x000fea0003800200 */
.L_x_39051:
[----:B------:R-:W-:Y:S01]  /*6010*/  IMAD.SHL.U32 R0, R0, 0x100000, RZ ;  /* 0x0010000000007824 */ /* 0x000fe200078e00ff */
[----:B------:R-:W-:-:S04]  /*6020*/  LEA R2, R2, 0x3b800000, 0x17 ;  /* 0x3b80000002027811 */ /* 0x000fc800078eb8ff */
[----:B------:R-:W-:-:S07]  /*6030*/  LOP3.LUT R19, R2, R0, R19, 0xfe, !PT ;  /* 0x0000000002137212 */ /* 0x000fce00078efe13 */
.L_x_39050:
[----:B------:R-:W-:Y:S05]  /*6040*/  BSYNC.RECONVERGENT B0 ;  /* 0x0000000000007941 */ /* 0x000fea0003800200 */
.L_x_39049:
[----:B------:R-:W0:Y:S01]  /*6050*/  F2I.FTZ.TRUNC.NTZ R19, R19 ;  /* 0x0000001300137305 */ /* 0x000e22000021f100 */
[----:B------:R-:W-:Y:S05]  /*6060*/  BRA `(.L_x_39034) ;  /* 0x0000000400087947 */ /* 0x000fea0003800000 */
.L_x_39047:
        /* <DEDUP_REMOVED lines=21> */
.L_x_39056:
[----:B------:R-:W-:Y:S05]  /*61c0*/  BSYNC.RECONVERGENT B1 ;  /* 0x0000000000017941 */ /* 0x000fea0003800200 */
.L_x_39055:
[----:B------:R-:W-:Y:S01]  /*61d0*/  IMAD.SHL.U32 R0, R0, 0x200000, RZ ;  /* 0x0020000000007824 */ /* 0x000fe200078e00ff */
[----:B------:R-:W-:-:S04]  /*61e0*/  LEA R2, R2, 0x37800000, 0x17 ;  /* 0x3780000002027811 */ /* 0x000fc800078eb8ff */
[----:B------:R-:W-:-:S07]  /*61f0*/  LOP3.LUT R19, R2, R0, R19, 0xfe, !PT ;  /* 0x0000000002137212 */ /* 0x000fce00078efe13 */
.L_x_39054:
[----:B------:R-:W-:Y:S05]  /*6200*/  BSYNC.RECONVERGENT B0 ;  /* 0x0000000000007941 */ /* 0x000fea0003800200 */
.L_x_39053:
[----:B------:R-:W0:Y:S01]  /*6210*/  F2I.FTZ.TRUNC.NTZ R19, R19 ;  /* 0x0000001300137305 */ /* 0x000e22000021f100 */
[----:B------:R-:W-:Y:S05]  /*6220*/  BRA `(.L_x_39034) ;  /* 0x0000000000987947 */ /* 0x000fea0003800000 */
.L_x_39046:
        /* <DEDUP_REMOVED lines=14> */
.L_x_39060:
[----:B------:R-:W-:Y:S05]  /*6310*/  BSYNC.RECONVERGENT B0 ;  /* 0x0000000000007941 */ /* 0x000fea0003800200 */
.L_x_39059:
[----:B------:R-:W0:Y:S01]  /*6320*/  F2I.FTZ.TRUNC.NTZ R19, R19 ;  /* 0x0000001300137305 */ /* 0x000e22000021f100 */
[----:B------:R-:W-:Y:S05]  /*6330*/  BRA `(.L_x_39034) ;  /* 0x0000000000547947 */ /* 0x000fea0003800000 */
.L_x_39033:
        /* <DEDUP_REMOVED lines=16> */
.L_x_39061:
[----:B------:R-:W-:Y:S01]  /*6440*/  IMAD.MOV.U32 R19, RZ, RZ, RZ ;  /* 0x000000ffff137224 */ /* 0x000fe200078e00ff */
[----:B------:R-:W-:Y:S06]  /*6450*/  BRA `(.L_x_39034) ;  /* 0x00000000000c7947 */ /* 0x000fec0003800000 */
.L_x_39058:
[----:B------:R0:W5:Y:S01]  /*6460*/  LDG.E R19, desc[UR36][R2.64] ;  /* 0x0000002402137981 */ /* 0x000162000c1e1900 */
[----:B------:R-:W-:Y:S05]  /*6470*/  BRA `(.L_x_39034) ;  /* 0x0000000000047947 */ /* 0x000fea0003800000 */
.L_x_39057:
[----:B------:R0:W5:Y:S02]  /*6480*/  LDG.E R19, desc[UR36][R2.64] ;  /* 0x0000002402137981 */ /* 0x000164000c1e1900 */
.L_x_39034:
        /* <DEDUP_REMOVED lines=16> */
.L_x_39065:
[----:B---3--:R0:W5:Y:S01]  /*6590*/  LDG.E.U8 R0, desc[UR36][R2.64] ;  /* 0x0000002402007981 */ /* 0x008162000c1e1100 */
[----:B------:R-:W-:Y:S05]  /*65a0*/  BRA `(.L_x_39067) ;  /* 0x0000000c002c7947 */ /* 0x000fea0003800000 */
.L_x_39064:
        /* <DEDUP_REMOVED lines=8> */
.L_x_39069:
[----:B---3--:R0:W5:Y:S01]  /*6630*/  LDG.E R0, desc[UR36][R2.64] ;  /* 0x0000002402007981 */ /* 0x008162000c1e1900 */
[----:B------:R-:W-:Y:S05]  /*6640*/  BRA `(.L_x_39067) ;  /* 0x0000000c00047947 */ /* 0x000fea0003800000 */
.L_x_39068:
[----:B---3--:R0:W5:Y:S01]  /*6650*/  LDG.E.S16 R0, desc[UR36][R2.64] ;  /* 0x0000002402007981 */ /* 0x008162000c1e1700 */
[----:B------:R-:W-:Y:S05]  /*6660*/  BRA `(.L_x_39067) ;  /* 0x0000000800fc7947 */ /* 0x000fea0003800000 */
.L_x_39063:
        /* <DEDUP_REMOVED lines=9> */
.L_x_39071:
[----:B------:R-:W3:Y:S02]  /*6700*/  LDG.E.U16 R2, desc[UR36][R2.64] ;  /* 0x0000002402027981 */ /* 0x000ee4000c1e1500 */
[----:B---3--:R-:W-:-:S06]  /*6710*/  HADD2.F32 R0, -RZ, R2.H0_H0 ;  /* 0x20000002ff007230 */ /* 0x008fcc0000004100 */
[----:B------:R-:W0:Y:S01]  /*6720*/  F2I.FTZ.TRUNC.NTZ R0, R0 ;  /* 0x0000000000007305 */ /* 0x000e22000021f100 */
[----:B------:R-:W-:Y:S05]  /*6730*/  BRA `(.L_x_39067) ;  /* 0x0000000800c87947 */ /* 0x000fea0003800000 */
.L_x_39070:
        /* <DEDUP_REMOVED lines=9> */
.L_x_39073:
[----:B------:R-:W3:Y:S02]  /*67d0*/  LDG.E.U16 R2, desc[UR36][R2.64] ;  /* 0x0000002402027981 */ /* 0x000ee4000c1e1500 */
[----:B---3--:R-:W-:-:S06]  /*67e0*/  HADD2.F32 R0, -RZ, R2.H0_H0 ;  /* 0x20000002ff007230 */ /* 0x008fcc0000004100 */
[----:B------:R-:W0:Y:S01]  /*67f0*/  F2I.FTZ.TRUNC.NTZ R0, R0 ;  /* 0x0000000000007305 */ /* 0x000e22000021f100 */
[----:B------:R-:W-:Y:S05]  /*6800*/  BRA `(.L_x_39067) ;  /* 0x0000000800947947 */ /* 0x000fea0003800000 */
.L_x_39072:
[----:B------:R-:W3:Y:S02]  /*6810*/  LDG.E.64 R2, desc[UR36][R2.64] ;  /* 0x0000002402027981 */ /* 0x000ee4000c1e1b00 */
[----:B---3--:R0:W3:Y:S02]  /*6820*/  F2I.F64.TRUNC R0, R2 ;  /* 0x0000000200007311 */ /* 0x0080e4000030d100 */
[----:B0--3--:R-:W-:Y:S05]  /*6830*/  BRA `(.L_x_39067) ;  /* 0x0000000800887947 */ /* 0x009fea0003800000 */
.L_x_39062:
        /* <DEDUP_REMOVED lines=12> */
.L_x_39076:
[----:B------:R-:W3:Y:S02]  /*6900*/  LDG.E.64 R2, desc[UR36][R2.64] ;  /* 0x0000002402027981 */ /* 0x000ee4000c1e1b00 */
[----:B---3--:R0:W3:Y:S02]  /*6910*/  F2I.F64.TRUNC R0, R2 ;  /* 0x0000000200007311 */ /* 0x0080e4000030d100 */
[----:B0--3--:R-:W-:Y:S05]  /*6920*/  BRA `(.L_x_39067) ;  /* 0x00000008004c7947 */ /* 0x009fea0003800000 */
.L_x_39075:
        /* <DEDUP_REMOVED lines=26> */
.L_x_39078:
        /* <DEDUP_REMOVED lines=13> */
.L_x_39077:
[----:B---3--:R-:W3:Y:S02]  /*6ba0*/  LDG.E.U16 R0, desc[UR36][R2.64] ;  /* 0x0000002402007981 */ /* 0x008ee4000c1e1500 */
[----:B---3--:R-:W-:-:S06]  /*6bb0*/  IMAD.U32 R0, R0, 0x10000, RZ ;  /* 0x0001000000007824 */ /* 0x008fcc00078e00ff */
[----:B------:R-:W0:Y:S01]  /*6bc0*/  F2I.FTZ.TRUNC.NTZ R0, R0 ;  /* 0x0000000000007305 */ /* 0x000e22000021f100 */
[----:B------:R-:W-:Y:S05]  /*6bd0*/  BRA `(.L_x_39067) ;  /* 0x0000000400a07947 */ /* 0x000fea0003800000 */
.L_x_39074:
        /* <DEDUP_REMOVED lines=10> */
.L_x_39081:
        /* <DEDUP_REMOVED lines=21> */
.L_x_39085:
[----:B------:R-:W-:Y:S05]  /*6dd0*/  BSYNC.RECONVERGENT B1 ;  /* 0x0000000000017941 */ /* 0x000fea0003800200 */
.L_x_39084:
[----:B------:R-:W-:Y:S02]  /*6de0*/  SHF.L.U32 R0, R0, 0x14, RZ ;  /* 0x0000001400007819 */ /* 0x000fe400000006ff */
[----:B------:R-:W-:-:S04]  /*6df0*/  LEA R2, R2, 0x3b800000, 0x17 ;  /* 0x3b80000002027811 */ /* 0x000fc800078eb8ff */
[----:B------:R-:W-:-:S07]  /*6e00*/  LOP3.LUT R0, R2, R0, R7, 0xfe, !PT ;  /* 0x0000000002007212 */ /* 0x000fce00078efe07 */
.L_x_39083:
[----:B------:R-:W-:Y:S05]  /*6e10*/  BSYNC.RECONVERGENT B0 ;  /* 0x0000000000007941 */ /* 0x000fea0003800200 */
.L_x_39082:
[----:B------:R-:W0:Y:S01]  /*6e20*/  F2I.FTZ.TRUNC.NTZ R0, R0 ;  /* 0x0000000000007305 */ /* 0x000e22000021f100 */
[----:B------:R-:W-:Y:S05]  /*6e30*/  BRA `(.L_x_39067) ;  /* 0x0000000400087947 */ /* 0x000fea0003800000 */
.L_x_39080:
        /* <DEDUP_REMOVED lines=21> */
.L_x_39089:
[----:B------:R-:W-:Y:S05]  /*6f90*/  BSYNC.RECONVERGENT B1 ;  /* 0x0000000000017941 */ /* 0x000fea0003800200 */
.L_x_39088:
[----:B------:R-:W-:Y:S01]  /*6fa0*/  IMAD.SHL.U32 R0, R0, 0x200000, RZ ;  /* 0x0020000000007824 */ /* 0x000fe200078e00ff */
[----:B------:R-:W-:-:S04]  /*6fb0*/  LEA R2, R2, 0x37800000, 0x17 ;  /* 0x3780000002027811 */ /* 0x000fc800078eb8ff */
[----:B------:R-:W-:-:S07]  /*6fc0*/  LOP3.LUT R0, R2, R0, R7, 0xfe, !PT ;  /* 0x0000000002007212 */ /* 0x000fce00078efe07 */
.L_x_39087:
[----:B------:R-:W-:Y:S05]  /*6fd0*/  BSYNC.RECONVERGENT B0 ;  /* 0x0000000000007941 */ /* 0x000fea0003800200 */
.L_x_39086:
[----:B------:R-:W0:Y:S01]  /*6fe0*/  F2I.FTZ.TRUNC.NTZ R0, R0 ;  /* 0x0000000000007305 */ /* 0x000e22000021f100 */
[----:B------:R-:W-:Y:S05]  /*6ff0*/  BRA `(.L_x_39067) ;  /* 0x0000000000987947 */ /* 0x000fea0003800000 */
.L_x_39079:
        /* <DEDUP_REMOVED lines=14> */
.L_x_39093:
[----:B------:R-:W-:Y:S05]  /*70e0*/  BSYNC.RECONVERGENT B0 ;  /* 0x0000000000007941 */ /* 0x000fea0003800200 */
.L_x_39092:
[----:B------:R-:W0:Y:S01]  /*70f0*/  F2I.FTZ.TRUNC.NTZ R0, R0 ;  /* 0x0000000000007305 */ /* 0x000e22000021f100 */
[----:B------:R-:W-:Y:S05]  /*7100*/  BRA `(.L_x_39067) ;  /* 0x0000000000547947 */ /* 0x000fea0003800000 */
.L_x_39066:
        /* <DEDUP_REMOVED lines=16> */
.L_x_39094:
[----:B------:R-:W-:Y:S01]  /*7210*/  MOV R0, RZ ;  /* 0x000000ff00007202 */ /* 0x000fe20000000f00 */
[----:B------:R-:W-:Y:S06]  /*7220*/  BRA `(.L_x_39067) ;  /* 0x00000000000c7947 */ /* 0x000fec0003800000 */
.L_x_39091:
[----:B---3--:R0:W5:Y:S01]  /*7230*/  LDG.E R0, desc[UR36][R2.64] ;  /* 0x0000002402007981 */ /* 0x008162000c1e1900 */
[----:B------:R-:W-:Y:S05]  /*7240*/  BRA `(.L_x_39067) ;  /* 0x0000000000047947 */ /* 0x000fea0003800000 */
.L_x_39090:
[----:B---3--:R0:W5:Y:S02]  /*7250*/  LDG.E R0, desc[UR36][R2.64] ;  /* 0x0000002402007981 */ /* 0x008164000c1e1900 */
.L_x_39067:
[----:B------:R-:W1:Y:S01]  /*7260*/  LDCU.64 UR6, c[0x0][0x5e8] ;  /* 0x0000bd00ff0677ac */ /* 0x000e620008000a00 */
[----:B0--3-5:R-:W-:Y:S01]  /*7270*/  ISETP.NE.AND P0, PT, R0, RZ, PT ;  /* 0x000000ff0000720c */ /* 0x029fe20003f05270 */
[----:B------:R-:W-:Y:S01]  /*7280*/  BSSY.RECONVERGENT B6, `(.L_x_39095) ;  /* 0x00000d3000067945 */ /* 0x000fe20003800200 */
[----:B------:R-:W-:Y:S02]  /*7290*/  UPRMT UR4, UR43, 0x9910, URZ ;  /* 0x000099102b047896 */ /* 0x000fe400080000ff */
[----:B-12-4-:R-:W-:Y:S02]  /*72a0*/  ISETP.NE.AND P0, PT, R19, RZ, P0 ;  /* 0x000000ff1300720c */ /* 0x016fe40000705270 */
        /* <DEDUP_REMOVED lines=15> */
.L_x_39099:
[----:B------:R4:W-:Y:S01]  /*73a0*/  STG.E.U8 desc[UR36][R2.64], R4 ;  /* 0x0000000402007986 */ /* 0x0009e2000c101124 */
[----:B------:R-:W-:Y:S05]  /*73b0*/  BRA `(.L_x_39101) ;  /* 0x0000000800fc7947 */ /* 0x000fea0003800000 */
.L_x_39098:
        /* <DEDUP_REMOVED lines=9> */
.L_x_39103:
[----:B------:R2:W-:Y:S01]  /*7450*/  STG.E desc[UR36][R2.64], R4 ;  /* 0x0000000402007986 */ /* 0x0005e2000c101924 */
[----:B------:R-:W-:Y:S05]  /*7460*/  BRA `(.L_x_39101) ;  /* 0x0000000800d07947 */ /* 0x000fea0003800000 */
.L_x_39102:
[----:B------:R0:W-:Y:S01]  /*7470*/  STG.E.U16 desc[UR36][R2.64], R4 ;  /* 0x0000000402007986 */ /* 0x0001e2000c101524 */
[----:B------:R-:W-:Y:S05]  /*7480*/  BRA `(.L_x_39101) ;  /* 0x0000000800c87947 */ /* 0x000fea0003800000 */
.L_x_39097:
        /* <DEDUP_REMOVED lines=9> */
.L_x_39105:
[----:B------:R-:W-:-:S04]  /*7520*/  I2FP.F32.U32 R0, R4 ;  /* 0x0000000400007245 */ /* 0x000fc80000201000 */
[----:B------:R-:W-:-:S05]  /*7530*/  F2FP.F16.F32.PACK_AB R0, RZ, R0 ;  /* 0x00000000ff00723e */ /* 0x000fca00000000ff */
[----:B------:R0:W-:Y:S01]  /*7540*/  STG.E.U16 desc[UR36][R2.64], R0 ;  /* 0x0000000002007986 */ /* 0x0001e2000c101524 */
[----:B------:R-:W-:Y:S05]  /*7550*/  BRA `(.L_x_39101) ;  /* 0x0000000800947947 */ /* 0x000fea0003800000 */
.L_x_39104:
        /* <DEDUP_REMOVED lines=10> */
.L_x_39107:
[----:B------:R-:W-:-:S04]  /*7600*/  I2FP.F32.U32 R4, R4 ;  /* 0x0000000400047245 */ /* 0x000fc80000201000 */
[----:B------:R-:W-:-:S04]  /*7610*/  F2FP.F16.F32.PACK_AB R5, RZ, R4 ;  /* 0x00000004ff05723e */ /* 0x000fc800000000ff */
[----:B------:R-:W-:-:S05]  /*7620*/  PRMT R5, R5, 0x5410, RZ ;  /* 0x0000541005057816 */ /* 0x000fca00000000ff */
[----:B------:R0:W-:Y:S01]  /*7630*/  STG.E desc[UR36][R2.64], R5 ;  /* 0x0000000502007986 */ /* 0x0001e2000c101924 */
[----:B------:R-:W-:Y:S05]  /*7640*/  BRA `(.L_x_39101) ;  /* 0x0000000800587947 */ /* 0x000fea0003800000 */
.L_x_39106:
[----:B------:R-:W0:Y:S02]  /*7650*/  I2F.F64.U32 R4, R4 ;  /* 0x0000000400047312 */ /* 0x000e240000201800 */
[----:B0-----:R0:W-:Y:S01]  /*7660*/  STG.E.64 desc[UR36][R2.64], R4 ;  /* 0x0000000402007986 */ /* 0x0011e2000c101b24 */
[----:B------:R-:W-:Y:S05]  /*7670*/  BRA `(.L_x_39101) ;  /* 0x00000008004c7947 */ /* 0x000fea0003800000 */
.L_x_39096:
        /* <DEDUP_REMOVED lines=12> */
.L_x_39111:
        /* <DEDUP_REMOVED lines=17> */
.L_x_39113:
[----:B------:R-:W-:Y:S05]  /*7850*/  BSYNC.RECONVERGENT B0 ;  /* 0x0000000000007941 */ /* 0x000fea0003800200 */
.L_x_39112:
[----:B------:R0:W-:Y:S01]  /*7860*/  STG.E.U8 desc[UR36][R2.64], R0 ;  /* 0x0000000002007986 */ /* 0x0001e2000c101124 */
[----:B------:R-:W-:Y:S05]  /*7870*/  BRA `(.L_x_39101) ;  /* 0x0000000400cc7947 */ /* 0x000fea0003800000 */
.L_x_39110:
        /* <DEDUP_REMOVED lines=17> */
.L_x_39115:
[----:B------:R-:W-:Y:S05]  /*7990*/  BSYNC.RECONVERGENT B0 ;  /* 0x0000000000007941 */ /* 0x000fea0003800200 */
.L_x_39114:
[----:B------:R0:W-:Y:S01]  /*79a0*/  STG.E.U8 desc[UR36][R2.64], R0 ;  /* 0x0000000002007986 */ /* 0x0001e2000c101124 */
[----:B------:R-:W-:Y:S05]  /*79b0*/  BRA `(.L_x_39101) ;  /* 0x00000004007c7947 */ /* 0x000fea0003800000 */
.L_x_39109:
        /* <DEDUP_REMOVED lines=21> */
.L_x_39117:
[----:B------:R-:W-:-:S05]  /*7b10*/  HFMA2 R5, -RZ, RZ, 0, 0 ;  /* 0x00000000ff057431 */ /* 0x000fca00000001ff */
[----:B------:R0:W-:Y:S01]  /*7b20*/  STG.E.64 desc[UR36][R2.64], R4 ;  /* 0x0000000402007986 */ /* 0x0001e2000c101b24 */
[----:B------:R-:W-:Y:S05]  /*7b30*/  BRA `(.L_x_39101) ;  /* 0x00000004001c7947 */ /* 0x000fea0003800000 */
.L_x_39116:
[----:B------:R0:W-:Y:S01]  /*7b40*/  STG.E desc[UR36][R2.64], R4 ;  /* 0x0000000402007986 */ /* 0x0001e2000c101924 */
[----:B------:R-:W-:Y:S05]  /*7b50*/  BRA `(.L_x_39101) ;  /* 0x0000000400147947 */ /* 0x000fea0003800000 */
.L_x_39108:
        /* <DEDUP_REMOVED lines=8> */
.L_x_39119:
[----:B------:R-:W-:Y:S01]  /*7be0*/  CS2R R6, SRZ ;  /* 0x0000000000067805 */ /* 0x000fe2000001ff00 */
[----:B------:R-:W0:Y:S04]  /*7bf0*/  I2F.F64.U32 R4, R4 ;  /* 0x0000000400047312 */ /* 0x000e280000201800 */
[----:B0-----:R0:W-:Y:S01]  /*7c00*/  STG.E.128 desc[UR36][R2.64], R4 ;  /* 0x0000000402007986 */ /* 0x0011e2000c101d24 */
[----:B------:R-:W-:Y:S05]  /*7c10*/  BRA `(.L_x_39101) ;  /* 0x0000000000e47947 */ /* 0x000fea0003800000 */
.L_x_39118:
[----:B------:R-:W-:-:S09]  /*7c20*/  UISETP.NE.AND UP0, UPT, UR4, 0xf, UPT ;  /* 0x0000000f0400788c */ /* 0x000fd2000bf05270 */
[----:B------:R-:W-:Y:S05]  /*7c30*/  BRA.U !UP0, `(.L_x_39120) ;  /* 0x0000000108d07547 */ /* 0x000fea000b800000 */
[----:B------:R-:W-:-:S09]  /*7c40*/  UISETP.NE.AND UP0, UPT, UR4, 0x17, UPT ;  /* 0x000000170400788c */ /* 0x000fd2000bf05270 */
[----:B------:R-:W-:Y:S05]  /*7c50*/  BRA.U !UP0, `(.L_x_39121) ;  /* 0x0000000108847547 */ /* 0x000fea000b800000 */
[----:B------:R-:W-:-:S09]  /*7c60*/  UISETP.NE.AND UP0, UPT, UR4, 0x18, UPT ;  /* 0x000000180400788c */ /* 0x000fd2000bf05270 */
[----:B------:R-:W-:Y:S05]  /*7c70*/  BRA.U !UP0, `(.L_x_39122) ;  /* 0x0000000108447547 */ /* 0x000fea000b800000 */
.L_x_39100:
        /* <DEDUP_REMOVED lines=16> */
.L_x_39123:
[----:B------:R-:W-:Y:S05]  /*7d80*/  BRA `(.L_x_39101) ;  /* 0x0000000000887947 */ /* 0x000fea0003800000 */
.L_x_39122:
        /* <DEDUP_REMOVED lines=11> */
.L_x_39125:
[----:B------:R-:W-:Y:S05]  /*7e40*/  BSYNC.RECONVERGENT B0 ;  /* 0x0000000000007941 */ /* 0x000fea0003800200 */
.L_x_39124:
[----:B------:R0:W-:Y:S01]  /*7e50*/  STG.E.U8 desc[UR36][R2.64], R5 ;  /* 0x0000000502007986 */ /* 0x0001e2000c101124 */
[----:B------:R-:W-:Y:S05]  /*7e60*/  BRA `(.L_x_39101) ;  /* 0x0000000000507947 */ /* 0x000fea0003800000 */
.L_x_39121:
        /* <DEDUP_REMOVED lines=12> */
.L_x_39126:
[----:B------:R-:W-:Y:S01]  /*7f30*/  IMAD.MOV.U32 R5, RZ, RZ, 0x7f ;  /* 0x0000007fff057424 */ /* 0x000fe200078e00ff */
[----:B------:R-:W-:-:S04]  /*7f40*/  ISETP.GT.U32.AND P0, PT, R7, 0x7f800000, PT ;  /* 0x7f8000000700780c */ /* 0x000fc80003f04070 */
[----:B------:R-:W-:-:S05]  /*7f50*/  SEL R5, R5, 0x7c, P0 ;  /* 0x0000007c05057807 */ /* 0x000fca0000000000 */
[----:B------:R0:W-:Y:S01]  /*7f60*/  STG.E.U8 desc[UR36][R2.64], R5 ;  /* 0x0000000502007986 */ /* 0x0001e2000c101124 */
[----:B------:R-:W-:Y:S05]  /*7f70*/  BRA `(.L_x_39101) ;  /* 0x00000000000c7947 */ /* 0x000fea0003800000 */
.L_x_39120:
[----:B------:R-:W-:-:S04]  /*7f80*/  I2FP.F32.U32 R0, R4 ;  /* 0x0000000400007245 */ /* 0x000fc80000201000 */
[----:B------:R-:W-:-:S05]  /*7f90*/  F2FP.BF16.F32.PACK_AB R0, RZ, R0 ;  /* 0x00000000ff00723e */ /* 0x000fca00000010ff */
[----:B------:R0:W-:Y:S02]  /*7fa0*/  STG.E.U16 desc[UR36][R2.64], R0 ;  /* 0x0000000002007986 */ /* 0x0001e4000c101524 */
.L_x_39101:
[----:B------:R-:W-:Y:S05]  /*7fb0*/  BSYNC.RECONVERGENT B6 ;  /* 0x0000000000067941 */ /* 0x000fea0003800200 */
.L_x_39095:
[----:B------:R-:W-:-:S07]  /*7fc0*/  IADD3 R17, PT, PT, R17, 0x80, RZ ;  /* 0x0000008011117810 */ /* 0x000fce0007ffe0ff */
.L_x_39027:
[----:B------:R-:W-:Y:S05]  /*7fd0*/  BSYNC.RECONVERGENT B7 ;  /* 0x0000000000077941 */ /* 0x000fea0003800200 */
.L_x_39026:
        /* <DEDUP_REMOVED lines=358> */
.L_x_39129:
        /* <DEDUP_REMOVED lines=16> */
.L_x_39133:
[----:B------:R0:W5:Y:S01]  /*9740*/  LDG.E.U8 R19, desc[UR36][R2.64] ;  /* 0x0000002402137981 */ /* 0x000162000c1e1100 */
[----:B------:R-:W-:Y:S05]  /*9750*/  BRA `(.L_x_39135) ;  /* 0x0000000c002c7947 */ /* 0x000fea0003800000 */
.L_x_39132:
        /* <DEDUP_REMOVED lines=8> */
.L_x_39137:
[----:B------:R0:W5:Y:S01]  /*97e0*/  LDG.E R19, desc[UR36][R2.64] ;  /* 0x0000002402137981 */ /* 0x000162000c1e1900 */
[----:B------:R-:W-:Y:S05]  /*97f0*/  BRA `(.L_x_39135) ;  /* 0x0000000c00047947 */ /* 0x000fea0003800000 */
.L_x_39136:
[----:B------:R0:W5:Y:S01]  /*9800*/  LDG.E.S16 R19, desc[UR36][R2.64] ;  /* 0x0000002402137981 */ /* 0x000162000c1e1700 */
[----:B------:R-:W-:Y:S05]  /*9810*/  BRA `(.L_x_39135) ;  /* 0x0000000800fc7947 */ /* 0x000fea0003800000 */
.L_x_39131:
        /* <DEDUP_REMOVED lines=9> */
.L_x_39139:
[----:B------:R-:W2:Y:S02]  /*98b0*/  LDG.E.U16 R2, desc[UR36][R2.64] ;  /* 0x0000002402027981 */ /* 0x000ea4000c1e1500 */
[----:B--2---:R-:W-:-:S06]  /*98c0*/  HADD2.F32 R19, -RZ, R2.H0_H0 ;  /* 0x20000002ff137230 */ /* 0x004fcc0000004100 */
[----:B------:R-:W0:Y:S01]  /*98d0*/  F2I.FTZ.TRUNC.NTZ R19, R19 ;  /* 0x0000001300137305 */ /* 0x000e22000021f100 */
[----:B------:R-:W-:Y:S05]  /*98e0*/  BRA `(.L_x_39135) ;  /* 0x0000000800c87947 */ /* 0x000fea0003800000 */
.L_x_39138:
        /* <DEDUP_REMOVED lines=9> */
.L_x_39141:
[----:B------:R-:W2:Y:S02]  /*9980*/  LDG.E.U16 R2, desc[UR36][R2.64] ;  /* 0x0000002402027981 */ /* 0x000ea4000c1e1500 */
[----:B--2---:R-:W-:-:S06]  /*9990*/  HADD2.F32 R19, -RZ, R2.H0_H0 ;  /* 0x20000002ff137230 */ /* 0x004fcc0000004100 */
[----:B------:R-:W0:Y:S01]  /*99a0*/  F2I.FTZ.TRUNC.NTZ R19, R19 ;  /* 0x0000001300137305 */ /* 0x000e22000021f100 */
[----:B------:R-:W-:Y:S05]  /*99b0*/  BRA `(.L_x_39135) ;  /* 0x0000000800947947 */ /* 0x000fea0003800000 */
.L_x_39140:
[----:B------:R-:W2:Y:S02]  /*99c0*/  LDG.E.64 R2, desc[UR36][R2.64] ;  /* 0x0000002402027981 */ /* 0x000ea4000c1e1b00 */
[----:B--2---:R0:W1:Y:S02]  /*99d0*/  F2I.F64.TRUNC R19, R2 ;  /* 0x0000000200137311 */ /* 0x004064000030d100 */
[----:B01----:R-:W-:Y:S05]  /*99e0*/  BRA `(.L_x_39135) ;  /* 0x0000000800887947 */ /* 0x003fea0003800000 */
.L_x_39130:
        /* <DEDUP_REMOVED lines=12> */
.L_x_39144:
[----:B------:R-:W2:Y:S02]  /*9ab0*/  LDG.E.64 R2, desc[UR36][R2.64] ;  /* 0x0000002402027981 */ /* 0x000ea4000c1e1b00 */
[----:B--2---:R0:W1:Y:S02]  /*9ac0*/  F2I.F64.TRUNC R19, R2 ;  /* 0x0000000200137311 */ /* 0x004064000030d100 */
[----:B01----:R-:W-:Y:S05]  /*9ad0*/  BRA `(.L_x_39135) ;  /* 0x00000008004c7947 */ /* 0x003fea0003800000 */
.L_x_39143:
        /* <DEDUP_REMOVED lines=26> */
.L_x_39146:
        /* <DEDUP_REMOVED lines=13> */
.L_x_39145:
[----:B------:R-:W2:Y:S02]  /*9d50*/  LDG.E.U16 R19, desc[UR36][R2.64] ;  /* 0x0000002402137981 */ /* 0x000ea4000c1e1500 */
[----:B--2---:R-:W-:-:S06]  /*9d60*/  IMAD.U32 R19, R19, 0x10000, RZ ;  /* 0x0001000013137824 */ /* 0x004fcc00078e00ff */
[----:B------:R-:W0:Y:S01]  /*9d70*/  F2I.FTZ.TRUNC.NTZ R19, R19 ;  /* 0x0000001300137305 */ /* 0x000e22000021f100 */
[----:B------:R-:W-:Y:S05]  /*9d80*/  BRA `(.L_x_39135) ;  /* 0x0000000400a07947 */ /* 0x000fea0003800000 */
.L_x_39142:
        /* <DEDUP_REMOVED lines=10> */
.L_x_39149:
        /* <DEDUP_REMOVED lines=21> */
.L_x_39153:
[----:B------:R-:W-:Y:S05]  /*9f80*/  BSYNC.RECONVERGENT B1 ;  /* 0x0000000000017941 */ /* 0x000fea0003800200 */
.L_x_39152:
[----:B------:R-:W-:Y:S02]  /*9f90*/  SHF.L.U32 R0, R0, 0x14, RZ ;  /* 0x0000001400007819 */ /* 0x000fe400000006ff */
[----:B------:R-:W-:-:S04]  /*9fa0*/  LEA R2, R2, 0x3b800000, 0x17 ;  /* 0x3b80000002027811 */ /* 0x000fc800078eb8ff */
[----:B------:R-:W-:-:S07]  /*9fb0*/  LOP3.LUT R19, R2, R0, R19, 0xfe, !PT ;  /* 0x0000000002137212 */ /* 0x000fce00078efe13 */
.L_x_39151:
[----:B------:R-:W-:Y:S05]  /*9fc0*/  BSYNC.RECONVERGENT B0 ;  /* 0x0000000000007941 */ /* 0x000fea0003800200 */
.L_x_39150:
[----:B------:R-:W1:Y:S01]  /*9fd0*/  F2I.FTZ.TRUNC.NTZ R19, R19 ;  /* 0x0000001300137305 */ /* 0x000e62000021f100 */
[----:B------:R-:W-:Y:S05]  /*9fe0*/  BRA `(.L_x_39135) ;  /* 0x0000000400087947 */ /* 0x000fea0003800000 */
.L_x_39148:
        /* <DEDUP_REMOVED lines=21> */
.L_x_39157:
[----:B------:R-:W-:Y:S05]  /*a140*/  BSYNC.RECONVERGENT B1 ;  /* 0x0000000000017941 */ /* 0x000fea0003800200 */
.L_x_39156:
[----:B------:R-:W-:Y:S01]  /*a150*/  IMAD.SHL.U32 R0, R0, 0x200000, RZ ;  /* 0x0020000000007824 */ /* 0x000fe200078e00ff */
[----:B------:R-:W-:-:S04]  /*a160*/  LEA R2, R2, 0x37800000, 0x17 ;  /* 0x3780000002027811 */ /* 0x000fc800078eb8ff */
[----:B------:R-:W-:-:S07]  /*a170*/  LOP3.LUT R19, R2, R0, R19, 0xfe, !PT ;  /* 0x0000000002137212 */ /* 0x000fce00078efe13 */
.L_x_39155:
[----:B------:R-:W-:Y:S05]  /*a180*/  BSYNC.RECONVERGENT B0 ;  /* 0x0000000000007941 */ /* 0x000fea0003800200 */
.L_x_39154:
[----:B------:R-:W2:Y:S01]  /*a190*/  F2I.FTZ.TRUNC.NTZ R19, R19 ;  /* 0x0000001300137305 */ /* 0x000ea2000021f100 */
[----:B------:R-:W-:Y:S05]  /*a1a0*/  BRA `(.L_x_39135) ;  /* 0x0000000000987947 */ /* 0x000fea0003800000 */
.L_x_39147:
        /* <DEDUP_REMOVED lines=14> */
.L_x_39161:
[----:B------:R-:W-:Y:S05]  /*a290*/  BSYNC.RECONVERGENT B0 ;  /* 0x0000000000007941 */ /* 0x000fea0003800200 */
.L_x_39160:
[----:B------:R-:W4:Y:S01]  /*a2a0*/  F2I.FTZ.TRUNC.NTZ R19, R19 ;  /* 0x0000001300137305 */ /* 0x000f22000021f100 */
[----:B------:R-:W-:Y:S05]  /*a2b0*/  BRA `(.L_x_39135) ;  /* 0x0000000000547947 */ /* 0x000fea0003800000 */
.L_x_39134:
        /* <DEDUP_REMOVED lines=16> */
.L_x_39162:
[----:B------:R-:W-:Y:S01]  /*a3c0*/  MOV R19, RZ ;  /* 0x000000ff00137202 */ /* 0x000fe20000000f00 */
[----:B------:R-:W-:Y:S06]  /*a3d0*/  BRA `(.L_x_39135) ;  /* 0x00000000000c7947 */ /* 0x000fec0003800000 */
.L_x_39159:
[----:B------:R0:W5:Y:S01]  /*a3e0*/  LDG.E R19, desc[UR36][R2.64] ;  /* 0x0000002402137981 */ /* 0x000162000c1e1900 */
[----:B------:R-:W-:Y:S05]  /*a3f0*/  BRA `(.L_x_39135) ;  /* 0x0000000000047947 */ /* 0x000fea0003800000 */
.L_x_39158:
[----:B------:R3:W5:Y:S02]  /*a400*/  LDG.E R19, desc[UR36][R2.64] ;  /* 0x0000002402137981 */ /* 0x000764000c1e1900 */
.L_x_39135:
        /* <DEDUP_REMOVED lines=16> */
.L_x_39166:
[----:B------:R0:W5:Y:S01]  /*a510*/  LDG.E.U8 R0, desc[UR36][R2.64] ;  /* 0x0000002402007981 */ /* 0x000162000c1e1100 */
[----:B------:R-:W-:Y:S05]  /*a520*/  BRA `(.L_x_39168) ;  /* 0x0000000c002c7947 */ /* 0x000fea0003800000 */
.L_x_39165:
        /* <DEDUP_REMOVED lines=8> */
.L_x_39170:
[----:B------:R0:W5:Y:S01]  /*a5b0*/  LDG.E R0, desc[UR36][R2.64] ;  /* 0x0000002402007981 */ /* 0x000162000c1e1900 */
[----:B------:R-:W-:Y:S05]  /*a5c0*/  BRA `(.L_x_39168) ;  /* 0x0000000c00047947 */ /* 0x000fea0003800000 */
.L_x_39169:
[----:B------:R0:W5:Y:S01]  /*a5d0*/  LDG.E.S16 R0, desc[UR36][R2.64] ;  /* 0x0000002402007981 */ /* 0x000162000c1e1700 */
[----:B------:R-:W-:Y:S05]  /*a5e0*/  BRA `(.L_x_39168) ;  /* 0x0000000800fc7947 */ /* 0x000fea0003800000 */
.L_x_39164:
        /* <DEDUP_REMOVED lines=9> */
.L_x_39172:
[----:B------:R-:W3:Y:S02]  /*a680*/  LDG.E.U16 R2, desc[UR36][R2.64] ;  /* 0x0000002402027981 */ /* 0x000ee4000c1e1500 */
[----:B---3--:R-:W-:-:S06]  /*a690*/  HADD2.F32 R0, -RZ, R2.H0_H0 ;  /* 0x20000002ff007230 */ /* 0x008fcc0000004100 */
[----:B------:R-:W0:Y:S01]  /*a6a0*/  F2I.FTZ.TRUNC.NTZ R0, R0 ;  /* 0x0000000000007305 */ /* 0x000e22000021f100 */
[----:B------:R-:W-:Y:S05]  /*a6b0*/  BRA `(.L_x_39168) ;  /* 0x0000000800c87947 */ /* 0x000fea0003800000 */
.L_x_39171:
        /* <DEDUP_REMOVED lines=9> */
.L_x_39174:
[----:B------:R-:W3:Y:S02]  /*a750*/  LDG.E.U16 R2, desc[UR36][R2.64] ;  /* 0x0000002402027981 */ /* 0x000ee4000c1e1500 */
[----:B---3--:R-:W-:-:S06]  /*a760*/  HADD2.F32 R0, -RZ, R2.H0_H0 ;  /* 0x20000002ff007230 */ /* 0x008fcc0000004100 */
[----:B------:R-:W0:Y:S01]  /*a770*/  F2I.FTZ.TRUNC.NTZ R0, R0 ;  /* 0x0000000000007305 */ /* 0x000e22000021f100 */
[----:B------:R-:W-:Y:S05]  /*a780*/  BRA `(.L_x_39168) ;  /* 0x0000000800947947 */ /* 0x000fea0003800000 */
.L_x_39173:
[----:B------:R-:W3:Y:S02]  /*a790*/  LDG.E.64 R2, desc[UR36][R2.64] ;  /* 0x0000002402027981 */ /* 0x000ee4000c1e1b00 */
[----:B---3--:R0:W3:Y:S02]  /*a7a0*/  F2I.F64.TRUNC R0, R2 ;  /* 0x0000000200007311 */ /* 0x0080e4000030d100 */
[----:B0--3--:R-:W-:Y:S05]  /*a7b0*/  BRA `(.L_x_39168) ;  /* 0x0000000800887947 */ /* 0x009fea0003800000 */
.L_x_39163:
        /* <DEDUP_REMOVED lines=12> */
.L_x_39177:
[----:B------:R-:W3:Y:S02]  /*a880*/  LDG.E.64 R2, desc[UR36][R2.64] ;  /* 0x0000002402027981 */ /* 0x000ee4000c1e1b00 */
[----:B---3--:R0:W3:Y:S02]  /*a890*/  F2I.F64.TRUNC R0, R2 ;  /* 0x0000000200007311 */ /* 0x0080e4000030d100 */
[----:B0--3--:R-:W-:Y:S05]  /*a8a0*/  BRA `(.L_x_39168) ;  /* 0x00000008004c7947 */ /* 0x009fea0003800000 */
.L_x_39176:
        /* <DEDUP_REMOVED lines=26> */
.L_x_39179:
        /* <DEDUP_REMOVED lines=13> */
.L_x_39178:
[----:B------:R-:W3:Y:S02]  /*ab20*/  LDG.E.U16 R0, desc[UR36][R2.64] ;  /* 0x0000002402007981 */ /* 0x000ee4000c1e1500 */
[----:B---3--:R-:W-:-:S06]  /*ab30*/  IMAD.U32 R0, R0, 0x10000, RZ ;  /* 0x0001000000007824 */ /* 0x008fcc00078e00ff */
[----:B------:R-:W0:Y:S01]  /*ab40*/  F2I.FTZ.TRUNC.NTZ R0, R0 ;  /* 0x0000000000007305 */ /* 0x000e22000021f100 */
[----:B------:R-:W-:Y:S05]  /*ab50*/  BRA `(.L_x_39168) ;  /* 0x0000000400a07947 */ /* 0x000fea0003800000 */
.L_x_39175:
        /* <DEDUP_REMOVED lines=10> */
.L_x_39182:
        /* <DEDUP_REMOVED lines=21> */
.L_x_39186:
[----:B------:R-:W-:Y:S05]  /*ad50*/  BSYNC.RECONVERGENT B1 ;  /* 0x0000000000017941 */ /* 0x000fea0003800200 */
.L_x_39185:
[----:B------:R-:W-:Y:S01]  /*ad60*/  IMAD.SHL.U32 R0, R0, 0x100000, RZ ;  /* 0x0010000000007824 */ /* 0x000fe200078e00ff */
[----:B------:R-:W-:-:S04]  /*ad70*/  LEA R2, R2, 0x3b800000, 0x17 ;  /* 0x3b80000002027811 */ /* 0x000fc800078eb8ff */
[----:B------:R-:W-:-:S07]  /*ad80*/  LOP3.LUT R0, R2, R0, R7, 0xfe, !PT ;  /* 0x0000000002007212 */ /* 0x000fce00078efe07 */
.L_x_39184:
[----:B------:R-:W-:Y:S05]  /*ad90*/  BSYNC.RECONVERGENT B0 ;  /* 0x0000000000007941 */ /* 0x000fea0003800200 */
.L_x_39183:
[----:B------:R-:W0:Y:S01]  /*ada0*/  F2I.FTZ.TRUNC.NTZ R0, R0 ;  /* 0x0000000000007305 */ /* 0x000e22000021f100 */
[----:B------:R-:W-:Y:S05]  /*adb0*/  BRA `(.L_x_39168) ;  /* 0x0000000400087947 */ /* 0x000fea0003800000 */
.L_x_39181:
        /* <DEDUP_REMOVED lines=21> */
.L_x_39190:
[----:B------:R-:W-:Y:S05]  /*af10*/  BSYNC.RECONVERGENT B1 ;  /* 0x0000000000017941 */ /* 0x000fea0003800200 */
.L_x_39189:
[----:B------:R-:W-:Y:S02]  /*af20*/  SHF.L.U32 R0, R0, 0x15, RZ ;  /* 0x0000001500007819 */ /* 0x000fe400000006ff */
[----:B------:R-:W-:-:S04]  /*af30*/  LEA R2, R2, 0x37800000, 0x17 ;  /* 0x3780000002027811 */ /* 0x000fc800078eb8ff */
[----:B------:R-:W-:-:S07]  /*af40*/  LOP3.LUT R0, R2, R0, R7, 0xfe, !PT ;  /* 0x0000000002007212 */ /* 0x000fce00078efe07 */
.L_x_39188:
[----:B------:R-:W-:Y:S05]  /*af50*/  BSYNC.RECONVERGENT B0 ;  /* 0x0000000000007941 */ /* 0x000fea0003800200 */
.L_x_39187:
[----:B------:R-:W0:Y:S01]  /*af60*/  F2I.FTZ.TRUNC.NTZ R0, R0 ;  /* 0x0000000000007305 */ /* 0x000e22000021f100 */
[----:B------:R-:W-:Y:S05]  /*af70*/  BRA `(.L_x_39168) ;  /* 0x0000000000987947 */ /* 0x000fea0003800000 */
.L_x_39180:
        /* <DEDUP_REMOVED lines=14> */
.L_x_39194:
[----:B------:R-:W-:Y:S05]  /*b060*/  BSYNC.RECONVERGENT B0 ;  /* 0x0000000000007941 */ /* 0x000fea0003800200 */
.L_x_39193:
[----:B------:R-:W0:Y:S01]  /*b070*/  F2I.FTZ.TRUNC.NTZ R0, R0 ;  /* 0x0000000000007305 */ /* 0x000e22000021f100 */
[----:B------:R-:W-:Y:S05]  /*b080*/  BRA `(.L_x_39168) ;  /* 0x0000000000547947 */ /* 0x000fea0003800000 */
.L_x_39167:
        /* <DEDUP_REMOVED lines=16> */
.L_x_39195:
[----:B------:R-:W-:Y:S01]  /*b190*/  IMAD.MOV.U32 R0, RZ, RZ, RZ ;  /* 0x000000ffff007224 */ /* 0x000fe200078e00ff */
[----:B------:R-:W-:Y:S06]  /*b1a0*/  BRA `(.L_x_39168) ;  /* 0x00000000000c7947 */ /* 0x000fec0003800000 */
.L_x_39192:
[----:B------:R0:W5:Y:S01]  /*b1b0*/  LDG.E R0, desc[UR36][R2.64] ;  /* 0x0000002402007981 */ /* 0x000162000c1e1900 */
[----:B------:R-:W-:Y:S05]  /*b1c0*/  BRA `(.L_x_39168) ;  /* 0x0000000000047947 */ /* 0x000fea0003800000 */
.L_x_39191:
[----:B------:R0:W5:Y:S02]  /*b1d0*/  LDG.E R0, desc[UR36][R2.64] ;  /* 0x0000002402007981 */ /* 0x000164000c1e1900 */
.L_x_39168:
        /* <DEDUP_REMOVED lines=20> */
.L_x_39200:
[----:B------:R4:W-:Y:S01]  /*b320*/  STG.E.U8 desc[UR36][R2.64], R4 ;  /* 0x0000000402007986 */ /* 0x0009e2000c101124 */
[----:B------:R-:W-:Y:S05]  /*b330*/  BRA `(.L_x_39202) ;  /* 0x0000000800fc7947 */ /* 0x000fea0003800000 */
.L_x_39199:
        /* <DEDUP_REMOVED lines=9> */
.L_x_39204:
[----:B------:R2:W-:Y:S01]  /*b3d0*/  STG.E desc[UR36][R2.64], R4 ;  /* 0x0000000402007986 */ /* 0x0005e2000c101924 */
[----:B------:R-:W-:Y:S05]  /*b3e0*/  BRA `(.L_x_39202) ;  /* 0x0000000800d07947 */ /* 0x000fea0003800000 */
.L_x_39203:
[----:B------:R0:W-:Y:S01]  /*b3f0*/  STG.E.U16 desc[UR36][R2.64], R4 ;  /* 0x0000000402007986 */ /* 0x0001e2000c101524 */
[----:B------:R-:W-:Y:S05]  /*b400*/  BRA `(.L_x_39202) ;  /* 0x0000000800c87947 */ /* 0x000fea0003800000 */
.L_x_39198:
        /* <DEDUP_REMOVED lines=9> */
.L_x_39206:
[----:B------:R-:W-:-:S04]  /*b4a0*/  I2FP.F32.U32 R0, R4 ;  /* 0x0000000400007245 */ /* 0x000fc80000201000 */
[----:B------:R-:W-:-:S05]  /*b4b0*/  F2FP.F16.F32.PACK_AB R0, RZ, R0 ;  /* 0x00000000ff00723e */ /* 0x000fca00000000ff */
[----:B------:R0:W-:Y:S01]  /*b4c0*/  STG.E.U16 desc[UR36][R2.64], R0 ;  /* 0x0000000002007986 */ /* 0x0001e2000c101524 */
[----:B------:R-:W-:Y:S05]  /*b4d0*/  BRA `(.L_x_39202) ;  /* 0x0000000800947947 */ /* 0x000fea0003800000 */
.L_x_39205:
        /* <DEDUP_REMOVED lines=10> */
.L_x_39208:
[----:B------:R-:W-:-:S04]  /*b580*/  I2FP.F32.U32 R4, R4 ;  /* 0x0000000400047245 */ /* 0x000fc80000201000 */
[----:B------:R-:W-:-:S04]  /*b590*/  F2FP.F16.F32.PACK_AB R5, RZ, R4 ;  /* 0x00000004ff05723e */ /* 0x000fc800000000ff */
[----:B------:R-:W-:-:S05]  /*b5a0*/  PRMT R5, R5, 0x5410, RZ ;  /* 0x0000541005057816 */ /* 0x000fca00000000ff */
[----:B------:R0:W-:Y:S01]  /*b5b0*/  STG.E desc[UR36][R2.64], R5 ;  /* 0x0000000502007986 */ /* 0x0001e2000c101924 */
[----:B------:R-:W-:Y:S05]  /*b5c0*/  BRA `(.L_x_39202) ;  /* 0x0000000800587947 */ /* 0x000fea0003800000 */
.L_x_39207:
[----:B------:R-:W0:Y:S02]  /*b5d0*/  I2F.F64.U32 R4, R4 ;  /* 0x0000000400047312 */ /* 0x000e240000201800 */
[----:B0-----:R0:W-:Y:S01]  /*b5e0*/  STG.E.64 desc[UR36][R2.64], R4 ;  /* 0x0000000402007986 */ /* 0x0011e2000c101b24 */
[----:B------:R-:W-:Y:S05]  /*b5f0*/  BRA `(.L_x_39202) ;  /* 0x00000008004c7947 */ /* 0x000fea0003800000 */
.L_x_39197:
        /* <DEDUP_REMOVED lines=12> */
.L_x_39212:
        /* <DEDUP_REMOVED lines=17> */
.L_x_39214:
[----:B------:R-:W-:Y:S05]  /*b7d0*/  BSYNC.RECONVERGENT B0 ;  /* 0x0000000000007941 */ /* 0x000fea0003800200 */
.L_x_39213:
[----:B------:R0:W-:Y:S01]  /*b7e0*/  STG.E.U8 desc[UR36][R2.64], R0 ;  /* 0x0000000002007986 */ /* 0x0001e2000c101124 */
[----:B------:R-:W-:Y:S05]  /*b7f0*/  BRA `(.L_x_39202) ;  /* 0x0000000400cc7947 */ /* 0x000fea0003800000 */
.L_x_39211:
        /* <DEDUP_REMOVED lines=17> */
.L_x_39216:
[----:B------:R-:W-:Y:S05]  /*b910*/  BSYNC.RECONVERGENT B0 ;  /* 0x0000000000007941 */ /* 0x000fea0003800200 */
.L_x_39215:
[----:B------:R0:W-:Y:S01]  /*b920*/  STG.E.U8 desc[UR36][R2.64], R0 ;  /* 0x0000000002007986 */ /* 0x0001e2000c101124 */
[----:B------:R-:W-:Y:S05]  /*b930*/  BRA `(.L_x_39202) ;  /* 0x00000004007c7947 */ /* 0x000fea0003800000 */
.L_x_39210:
        /* <DEDUP_REMOVED lines=21> */
.L_x_39218:
[----:B------:R-:W-:-:S05]  /*ba90*/  IMAD.MOV.U32 R5, RZ, RZ, RZ ;  /* 0x000000ffff057224 */ /* 0x000fca00078e00ff */
[----:B------:R0:W-:Y:S01]  /*baa0*/  STG.E.64 desc[UR36][R2.64], R4 ;  /* 0x0000000402007986 */ /* 0x0001e2000c101b24 */
[----:B------:R-:W-:Y:S05]  /*bab0*/  BRA `(.L_x_39202) ;  /* 0x00000004001c7947 */ /* 0x000fea0003800000 */
.L_x_39217:
[----:B------:R0:W-:Y:S01]  /*bac0*/  STG.E desc[UR36][R2.64], R4 ;  /* 0x0000000402007986 */ /* 0x0001e2000c101924 */
[----:B------:R-:W-:Y:S05]  /*bad0*/  BRA `(.L_x_39202) ;  /* 0x0000000400147947 */ /* 0x000fea0003800000 */
.L_x_39209:
        /* <DEDUP_REMOVED lines=8> */
.L_x_39220:
[----:B------:R-:W-:Y:S01]  /*bb60*/  CS2R R6, SRZ ;  /* 0x0000000000067805 */ /* 0x000fe2000001ff00 */
[----:B------:R-:W0:Y:S04]  /*bb70*/  I2F.F64.U32 R4, R4 ;  /* 0x0000000400047312 */ /* 0x000e280000201800 */
[----:B0-----:R0:W-:Y:S01]  /*bb80*/  STG.E.128 desc[UR36][R2.64], R4 ;  /* 0x0000000402007986 */ /* 0x0011e2000c101d24 */
[----:B------:R-:W-:Y:S05]  /*bb90*/  BRA `(.L_x_39202) ;  /* 0x0000000000e47947 */ /* 0x000fea0003800000 */
.L_x_39219:
[----:B------:R-:W-:-:S09]  /*bba0*/  UISETP.NE.AND UP0, UPT, UR4, 0xf, UPT ;  /* 0x0000000f0400788c */ /* 0x000fd2000bf05270 */
[----:B------:R-:W-:Y:S05]  /*bbb0*/  BRA.U !UP0, `(.L_x_39221) ;  /* 0x0000000108d07547 */ /* 0x000fea000b800000 */
[----:B------:R-:W-:-:S09]  /*bbc0*/  UISETP.NE.AND UP0, UPT, UR4, 0x17, UPT ;  /* 0x000000170400788c */ /* 0x000fd2000bf05270 */
[----:B------:R-:W-:Y:S05]  /*bbd0*/  BRA.U !UP0, `(.L_x_39222) ;  /* 0x0000000108847547 */ /* 0x000fea000b800000 */
[----:B------:R-:W-:-:S09]  /*bbe0*/  UISETP.NE.AND UP0, UPT, UR4, 0x18, UPT ;  /* 0x000000180400788c */ /* 0x000fd2000bf05270 */
[----:B------:R-:W-:Y:S05]  /*bbf0*/  BRA.U !UP0, `(.L_x_39223) ;  /* 0x0000000108447547 */ /* 0x000fea000b800000 */
.L_x_39201:
        /* <DEDUP_REMOVED lines=16> */
.L_x_39224:
[----:B------:R-:W-:Y:S05]  /*bd00*/  BRA `(.L_x_39202) ;  /* 0x0000000000887947 */ /* 0x000fea0003800000 */
.L_x_39223:
        /* <DEDUP_REMOVED lines=11> */
.L_x_39226:
[----:B------:R-:W-:Y:S05]  /*bdc0*/  BSYNC.RECONVERGENT B0 ;  /* 0x0000000000007941 */ /* 0x000fea0003800200 */
.L_x_39225:
[----:B------:R0:W-:Y:S01]  /*bdd0*/  STG.E.U8 desc[UR36][R2.64], R5 ;  /* 0x0000000502007986 */ /* 0x0001e2000c101124 */
[----:B------:R-:W-:Y:S05]  /*bde0*/  BRA `(.L_x_39202) ;  /* 0x0000000000507947 */ /* 0x000fea0003800000 */
.L_x_39222:
        /* <DEDUP_REMOVED lines=12> */
.L_x_39227:
[----:B------:R-:W-:Y:S02]  /*beb0*/  ISETP.GT.U32.AND P0, PT, R7, 0x7f800000, PT ;  /* 0x7f8000000700780c */ /* 0x000fe40003f04070 */
[----:B------:R-:W-:-:S04]  /*bec0*/  MOV R5, 0x7f ;  /* 0x0000007f00057802 */ /* 0x000fc80000000f00 */
[----:B------:R-:W-:-:S05]  /*bed0*/  SEL R5, R5, 0x7c, P0 ;  /* 0x0000007c05057807 */ /* 0x000fca0000000000 */
[----:B------:R0:W-:Y:S01]  /*bee0*/  STG.E.U8 desc[UR36][R2.64], R5 ;  /* 0x0000000502007986 */ /* 0x0001e2000c101124 */
[----:B------:R-:W-:Y:S05]  /*bef0*/  BRA `(.L_x_39202) ;  /* 0x00000000000c7947 */ /* 0x000fea0003800000 */
.L_x_39221:
[----:B------:R-:W-:-:S04]  /*bf00*/  I2FP.F32.U32 R0, R4 ;  /* 0x0000000400007245 */ /* 0x000fc80000201000 */
[----:B------:R-:W-:-:S05]  /*bf10*/  F2FP.BF16.F32.PACK_AB R0, RZ, R0 ;  /* 0x00000000ff00723e */ /* 0x000fca00000010ff */
[----:B------:R0:W-:Y:S02]  /*bf20*/  STG.E.U16 desc[UR36][R2.64], R0 ;  /* 0x0000000002007986 */ /* 0x0001e4000c101524 */
.L_x_39202:
[----:B------:R-:W-:Y:S05]  /*bf30*/  BSYNC.RECONVERGENT B6 ;  /* 0x0000000000067941 */ /* 0x000fea0003800200 */
.L_x_39196:
[----:B------:R-:W-:-:S07]  /*bf40*/  VIADD R17, R17, 0x80 ;  /* 0x0000008011117836 */ /* 0x000fce0000000000 */
.L_x_39128:
[----:B------:R-:W-:Y:S05]  /*bf50*/  BSYNC.RECONVERGENT B7 ;  /* 0x0000000000077941 */ /* 0x000fea0003800200 */
.L_x_39127:
        /* <DEDUP_REMOVED lines=357> */
.L_x_39228:
        /* <DEDUP_REMOVED lines=19> */
.L_x_39232:
[----:B------:R0:W5:Y:S01]  /*d6e0*/  LDG.E.U8 R19, desc[UR36][R2.64] ;  /* 0x0000002402137981 */ /* 0x000162000c1e1100 */
[----:B------:R-:W-:Y:S05]  /*d6f0*/  BRA `(.L_x_39234) ;  /* 0x0000000c002c7947 */ /* 0x000fea0003800000 */
.L_x_39231:
        /* <DEDUP_REMOVED lines=8> */
.L_x_39236:
[----:B------:R0:W5:Y:S01]  /*d780*/  LDG.E R19, desc[UR36][R2.64] ;  /* 0x0000002402137981 */ /* 0x000162000c1e1900 */
[----:B------:R-:W-:Y:S05]  /*d790*/  BRA `(.L_x_39234) ;  /* 0x0000000c00047947 */ /* 0x000fea0003800000 */
.L_x_39235:
[----:B------:R0:W5:Y:S01]  /*d7a0*/  LDG.E.S16 R19, desc[UR36][R2.64] ;  /* 0x0000002402137981 */ /* 0x000162000c1e1700 */
[----:B------:R-:W-:Y:S05]  /*d7b0*/  BRA `(.L_x_39234) ;  /* 0x0000000800fc7947 */ /* 0x000fea0003800000 */
.L_x_39230:
        /* <DEDUP_REMOVED lines=9> */
.L_x_39238:
[----:B------:R-:W2:Y:S02]  /*d850*/  LDG.E.U16 R2, desc[UR36][R2.64] ;  /* 0x0000002402027981 */ /* 0x000ea4000c1e1500 */
[----:B--2---:R-:W-:-:S06]  /*d860*/  HADD2.F32 R19, -RZ, R2.H0_H0 ;  /* 0x20000002ff137230 */ /* 0x004fcc0000004100 */
[----:B------:R-:W0:Y:S01]  /*d870*/  F2I.FTZ.TRUNC.NTZ R19, R19 ;  /* 0x0000001300137305 */ /* 0x000e22000021f100 */
[----:B------:R-:W-:Y:S05]  /*d880*/  BRA `(.L_x_39234) ;  /* 0x0000000800c87947 */ /* 0x000fea0003800000 */
.L_x_39237:
        /* <DEDUP_REMOVED lines=9> */
.L_x_39240:
[----:B------:R-:W2:Y:S02]  /*d920*/  LDG.E.U16 R2, desc[UR36][R2.64] ;  /* 0x0000002402027981 */ /* 0x000ea4000c1e1500 */
[----:B--2---:R-:W-:-:S06]  /*d930*/  HADD2.F32 R19, -RZ, R2.H0_H0 ;  /* 0x20000002ff137230 */ /* 0x004fcc0000004100 */
[----:B------:R-:W0:Y:S01]  /*d940*/  F2I.FTZ.TRUNC.NTZ R19, R19 ;  /* 0x0000001300137305 */ /* 0x000e22000021f100 */
[----:B------:R-:W-:Y:S05]  /*d950*/  BRA `(.L_x_39234) ;  /* 0x0000000800947947 */ /* 0x000fea0003800000 */
.L_x_39239:
[----:B------:R-:W2:Y:S02]  /*d960*/  LDG.E.64 R2, desc[UR36][R2.64] ;  /* 0x0000002402027981 */ /* 0x000ea4000c1e1b00 */
[----:B--2---:R0:W1:Y:S02]  /*d970*/  F2I.F64.TRUNC R19, R2 ;  /* 0x0000000200137311 */ /* 0x004064000030d100 */
[----:B01----:R-:W-:Y:S05]  /*d980*/  BRA `(.L_x_39234) ;  /* 0x0000000800887947 */ /* 0x003fea0003800000 */
.L_x_39229:
        /* <DEDUP_REMOVED lines=12> */
.L_x_39243:
[----:B------:R-:W2:Y:S02]  /*da50*/  LDG.E.64 R2, desc[UR36][R2.64] ;  /* 0x0000002402027981 */ /* 0x000ea4000c1e1b00 */
[----:B--2---:R0:W1:Y:S02]  /*da60*/  F2I.F64.TRUNC R19, R2 ;  /* 0x0000000200137311 */ /* 0x004064000030d100 */
[----:B01----:R-:W-:Y:S05]  /*da70*/  BRA `(.L_x_39234) ;  /* 0x00000008004c7947 */ /* 0x003fea0003800000 */
.L_x_39242:
        /* <DEDUP_REMOVED lines=26> */
.L_x_39245:
        /* <DEDUP_REMOVED lines=13> */
.L_x_39244:
[----:B------:R-:W2:Y:S02]  /*dcf0*/  LDG.E.U16 R19, desc[UR36][R2.64] ;  /* 0x0000002402137981 */ /* 0x000ea4000c1e1500 */
[----:B--2---:R-:W-:-:S06]  /*dd00*/  SHF.L.U32 R19, R19, 0x10, RZ ;  /* 0x0000001013137819 */ /* 0x004fcc00000006ff */
[----:B------:R-:W4:Y:S01]  /*dd10*/  F2I.FTZ.TRUNC.NTZ R19, R19 ;  /* 0x0000001300137305 */ /* 0x000f22000021f100 */
[----:B------:R-:W-:Y:S05]  /*dd20*/  BRA `(.L_x_39234) ;  /* 0x0000000400a07947 */ /* 0x000fea0003800000 */
.L_x_39241:
        /* <DEDUP_REMOVED lines=10> */
.L_x_39248:
        /* <DEDUP_REMOVED lines=21> */
.L_x_39252:
[----:B------:R-:W-:Y:S05]  /*df20*/  BSYNC.RECONVERGENT B1 ;  /* 0x0000000000017941 */ /* 0x000fea0003800200 */
.L_x_39251:
[----:B------:R-:W-:Y:S01]  /*df30*/  IMAD.SHL.U32 R0, R0, 0x100000, RZ ;  /* 0x0010000000007824 */ /* 0x000fe200078e00ff */
[----:B------:R-:W-:-:S04]  /*df40*/  LEA R2, R2, 0x3b800000, 0x17 ;  /* 0x3b80000002027811 */ /* 0x000fc800078eb8ff */
[----:B------:R-:W-:-:S07]  /*df50*/  LOP3.LUT R19, R2, R0, R19, 0xfe, !PT ;  /* 0x0000000002137212 */ /* 0x000fce00078efe13 */
.L_x_39250:
[----:B------:R-:W-:Y:S05]  /*df60*/  BSYNC.RECONVERGENT B0 ;  /* 0x0000000000007941 */ /* 0x000fea0003800200 */
.L_x_39249:
[----:B------:R-:W0:Y:S01]  /*df70*/  F2I.FTZ.TRUNC.NTZ R19, R19 ;  /* 0x0000001300137305 */ /* 0x000e22000021f100 */
[----:B------:R-:W-:Y:S05]  /*df80*/  BRA `(.L_x_39234) ;  /* 0x0000000400087947 */ /* 0x000fea0003800000 */
.L_x_39247:
        /* <DEDUP_REMOVED lines=21> */
.L_x_39256:
[----:B------:R-:W-:Y:S05]  /*e0e0*/  BSYNC.RECONVERGENT B1 ;  /* 0x0000000000017941 */ /* 0x000fea0003800200 */
.L_x_39255:
[----:B------:R-:W-:Y:S01]  /*e0f0*/  IMAD.SHL.U32 R0, R0, 0x200000, RZ ;  /* 0x0020000000007824 */ /* 0x000fe200078e00ff */
[----:B------:R-:W-:-:S04]  /*e100*/  LEA R2, R2, 0x37800000, 0x17 ;  /* 0x3780000002027811 */ /* 0x000fc800078eb8ff */
[----:B------:R-:W-:-:S07]  /*e110*/  LOP3.LUT R19, R2, R0, R19, 0xfe, !PT ;  /* 0x0000000002137212 */ /* 0x000fce00078efe13 */
.L_x_39254:
[----:B------:R-:W-:Y:S05]  /*e120*/  BSYNC.RECONVERGENT B0 ;  /* 0x0000000000007941 */ /* 0x000fea0003800200 */
.L_x_39253:
[----:B------:R-:W0:Y:S01]  /*e130*/  F2I.FTZ.TRUNC.NTZ R19, R19 ;  /* 0x0000001300137305 */ /* 0x000e22000021f100 */
[----:B------:R-:W-:Y:S05]  /*e140*/  BRA `(.L_x_39234) ;  /* 0x0000000000987947 */ /* 0x000fea0003800000 */
.L_x_39246:
        /* <DEDUP_REMOVED lines=14> */
.L_x_39260:
[----:B------:R-:W-:Y:S05]  /*e230*/  BSYNC.RECONVERGENT B0 ;  /* 0x0000000000007941 */ /* 0x000fea0003800200 */
.L_x_39259:
[----:B------:R-:W0:Y:S01]  /*e240*/  F2I.FTZ.TRUNC.NTZ R19, R19 ;  /* 0x0000001300137305 */ /* 0x000e22000021f100 */
[----:B------:R-:W-:Y:S05]  /*e250*/  BRA `(.L_x_39234) ;  /* 0x0000000000547947 */ /* 0x000fea0003800000 */
.L_x_39233:
        /* <DEDUP_REMOVED lines=16> */
.L_x_39261:
[----:B------:R-:W-:Y:S01]  /*e360*/  MOV R19, RZ ;  /* 0x000000ff00137202 */ /* 0x000fe20000000f00 */
[----:B------:R-:W-:Y:S06]  /*e370*/  BRA `(.L_x_39234) ;  /* 0x00000000000c7947 */ /* 0x000fec0003800000 */
.L_x_39258:
[----:B------:R0:W5:Y:S01]  /*e380*/  LDG.E R19, desc[UR36][R2.64] ;  /* 0x0000002402137981 */ /* 0x000162000c1e1900 */
[----:B------:R-:W-:Y:S05]  /*e390*/  BRA `(.L_x_39234) ;  /* 0x0000000000047947 */ /* 0x000fea0003800000 */
.L_x_39257:
[----:B------:R0:W5:Y:S02]  /*e3a0*/  LDG.E R19, desc[UR36][R2.64] ;  /* 0x0000002402137981 */ /* 0x000164000c1e1900 */
.L_x_39234:
        /* <DEDUP_REMOVED lines=16> */
.L_x_39265:
[----:B--2---:R2:W5:Y:S01]  /*e4b0*/  LDG.E.U8 R0, desc[UR36][R2.64] ;  /* 0x0000002402007981 */ /* 0x004562000c1e1100 */
[----:B------:R-:W-:Y:S05]  /*e4c0*/  BRA `(.L_x_39267) ;  /* 0x0000000c002c7947 */ /* 0x000fea0003800000 */
.L_x_39264:
        /* <DEDUP_REMOVED lines=8> */
.L_x_39269:
[----:B--2---:R0:W5:Y:S01]  /*e550*/  LDG.E R0, desc[UR36][R2.64] ;  /* 0x0000002402007981 */ /* 0x004162000c1e1900 */
[----:B------:R-:W-:Y:S05]  /*e560*/  BRA `(.L_x_39267) ;  /* 0x0000000c00047947 */ /* 0x000fea0003800000 */
.L_x_39268:
[----:B--2---:R0:W5:Y:S01]  /*e570*/  LDG.E.S16 R0, desc[UR36][R2.64] ;  /* 0x0000002402007981 */ /* 0x004162000c1e1700 */
[----:B------:R-:W-:Y:S05]  /*e580*/  BRA `(.L_x_39267) ;  /* 0x0000000800fc7947 */ /* 0x000fea0003800000 */
.L_x_39263:
        /* <DEDUP_REMOVED lines=9> */
.L_x_39271:
[----:B------:R-:W2:Y:S02]  /*e620*/  LDG.E.U16 R2, desc[UR36][R2.64] ;  /* 0x0000002402027981 */ /* 0x000ea4000c1e1500 */
[----:B--2---:R-:W-:-:S06]  /*e630*/  HADD2.F32 R0, -RZ, R2.H0_H0 ;  /* 0x20000002ff007230 */ /* 0x004fcc0000004100 */
[----:B------:R-:W0:Y:S01]  /*e640*/  F2I.FTZ.TRUNC.NTZ R0, R0 ;  /* 0x0000000000007305 */ /* 0x000e22000021f100 */
[----:B------:R-:W-:Y:S05]  /*e650*/  BRA `(.L_x_39267) ;  /* 0x0000000800c87947 */ /* 0x000fea0003800000 */
.L_x_39270:
        /* <DEDUP_REMOVED lines=9> */
.L_x_39273:
[----:B------:R-:W2:Y:S02]  /*e6f0*/  LDG.E.U16 R2, desc[UR36][R2.64] ;  /* 0x0000002402027981 */ /* 0x000ea4000c1e1500 */
[----:B--2---:R-:W-:-:S06]  /*e700*/  HADD2.F32 R0, -RZ, R2.H0_H0 ;  /* 0x20000002ff007230 */ /* 0x004fcc0000004100 */
[----:B------:R-:W0:Y:S01]  /*e710*/  F2I.FTZ.TRUNC.NTZ R0, R0 ;  /* 0x0000000000007305 */ /* 0x000e22000021f100 */
[----:B------:R-:W-:Y:S05]  /*e720*/  BRA `(.L_x_39267) ;  /* 0x0000000800947947 */ /* 0x000fea0003800000 */
.L_x_39272:
[----:B------:R-:W2:Y:S02]  /*e730*/  LDG.E.64 R2, desc[UR36][R2.64] ;  /* 0x0000002402027981 */ /* 0x000ea4000c1e1b00 */
[----:B--2---:R0:W2:Y:S02]  /*e740*/  F2I.F64.TRUNC R0, R2 ;  /* 0x0000000200007311 */ /* 0x0040a4000030d100 */
[----:B0-2---:R-:W-:Y:S05]  /*e750*/  BRA `(.L_x_39267) ;  /* 0x0000000800887947 */ /* 0x005fea0003800000 */
.L_x_39262:
        /* <DEDUP_REMOVED lines=12> */
.L_x_39276:
[----:B------:R-:W2:Y:S02]  /*e820*/  LDG.E.64 R2, desc[UR36][R2.64] ;  /* 0x0000002402027981 */ /* 0x000ea4000c1e1b00 */
[----:B--2---:R0:W2:Y:S02]  /*e830*/  F2I.F64.TRUNC R0, R2 ;  /* 0x0000000200007311 */ /* 0x0040a4000030d100 */
[----:B0-2---:R-:W-:Y:S05]  /*e840*/  BRA `(.L_x_39267) ;  /* 0x00000008004c7947 */ /* 0x005fea0003800000 */
.L_x_39275:
        /* <DEDUP_REMOVED lines=26> */
.L_x_39278:
        /* <DEDUP_REMOVED lines=13> */
.L_x_39277:
[----:B--2---:R-:W2:Y:S02]  /*eac0*/  LDG.E.U16 R0, desc[UR36][R2.64] ;  /* 0x0000002402007981 */ /* 0x004ea4000c1e1500 */
[----:B--2---:R-:W-:-:S06]  /*ead0*/  IMAD.U32 R0, R0, 0x10000, RZ ;  /* 0x0001000000007824 */ /* 0x004fcc00078e00ff */
[----:B------:R-:W0:Y:S01]  /*eae0*/  F2I.FTZ.TRUNC.NTZ R0, R0 ;  /* 0x0000000000007305 */ /* 0x000e22000021f100 */
[----:B------:R-:W-:Y:S05]  /*eaf0*/  BRA `(.L_x_39267) ;  /* 0x0000000400a07947 */ /* 0x000fea0003800000 */
.L_x_39274:
        /* <DEDUP_REMOVED lines=10> */
.L_x_39281:
        /* <DEDUP_REMOVED lines=21> */
.L_x_39285:
[----:B------:R-:W-:Y:S05]  /*ecf0*/  BSYNC.RECONVERGENT B1 ;  /* 0x0000000000017941 */ /* 0x000fea0003800200 */
.L_x_39284:
[----:B------:R-:W-:Y:S02]  /*ed00*/  SHF.L.U32 R0, R0, 0x14, RZ ;  /* 0x0000001400007819 */ /* 0x000fe400000006ff */
[----:B------:R-:W-:-:S04]  /*ed10*/  LEA R2, R2, 0x3b800000, 0x17 ;  /* 0x3b80000002027811 */ /* 0x000fc800078eb8ff */
[----:B------:R-:W-:-:S07]  /*ed20*/  LOP3.LUT R0, R2, R0, R7, 0xfe, !PT ;  /* 0x0000000002007212 */ /* 0x000fce00078efe07 */
.L_x_39283:
[----:B------:R-:W-:Y:S05]  /*ed30*/  BSYNC.RECONVERGENT B0 ;  /* 0x0000000000007941 */ /* 0x000fea0003800200 */
.L_x_39282:
[----:B------:R-:W0:Y:S01]  /*ed40*/  F2I.FTZ.TRUNC.NTZ R0, R0 ;  /* 0x0000000000007305 */ /* 0x000e22000021f100 */
[----:B------:R-:W-:Y:S05]  /*ed50*/  BRA `(.L_x_39267) ;  /* 0x0000000400087947 */ /* 0x000fea0003800000 */
.L_x_39280:
        /* <DEDUP_REMOVED lines=21> */
.L_x_39289:
[----:B------:R-:W-:Y:S05]  /*eeb0*/  BSYNC.RECONVERGENT B1 ;  /* 0x0000000000017941 */ /* 0x000fea0003800200 */
.L_x_39288:
[----:B------:R-:W-:Y:S01]  /*eec0*/  IMAD.SHL.U32 R0, R0, 0x200000, RZ ;  /* 0x0020000000007824 */ /* 0x000fe200078e00ff */
[----:B------:R-:W-:-:S04]  /*eed0*/  LEA R2, R2, 0x37800000, 0x17 ;  /* 0x3780000002027811 */ /* 0x000fc800078eb8ff */
[----:B------:R-:W-:-:S07]  /*eee0*/  LOP3.LUT R0, R2, R0, R7, 0xfe, !PT ;  /* 0x0000000002007212 */ /* 0x000fce00078efe07 */
.L_x_39287:
[----:B------:R-:W-:Y:S05]  /*eef0*/  BSYNC.RECONVERGENT B0 ;  /* 0x0000000000007941 */ /* 0x000fea0003800200 */
.L_x_39286:
[----:B------:R-:W0:Y:S01]  /*ef00*/  F2I.FTZ.TRUNC.NTZ R0, R0 ;  /* 0x0000000000007305 */ /* 0x000e22000021f100 */
[----:B------:R-:W-:Y:S05]  /*ef10*/  BRA `(.L_x_39267) ;  /* 0x0000000000987947 */ /* 0x000fea0003800000 */
.L_x_39279:
        /* <DEDUP_REMOVED lines=14> */
.L_x_39293:
[----:B------:R-:W-:Y:S05]  /*f000*/  BSYNC.RECONVERGENT B0 ;  /* 0x0000000000007941 */ /* 0x000fea0003800200 */
.L_x_39292:
[----:B------:R-:W0:Y:S01]  /*f010*/  F2I.FTZ.TRUNC.NTZ R0, R0 ;  /* 0x0000000000007305 */ /* 0x000e22000021f100 */
[----:B------:R-:W-:Y:S05]  /*f020*/  BRA `(.L_x_39267) ;  /* 0x0000000000547947 */ /* 0x000fea0003800000 */
.L_x_39266:
        /* <DEDUP_REMOVED lines=16> */
.L_x_39294:
[----:B------:R-:W-:Y:S01]  /*f130*/  MOV R0, RZ ;  /* 0x000000ff00007202 */ /* 0x000fe20000000f00 */
[----:B------:R-:W-:Y:S06]  /*f140*/  BRA `(.L_x_39267) ;  /* 0x00000000000c7947 */ /* 0x000fec0003800000 */
.L_x_39291:
[----:B--2---:R0:W5:Y:S01]  /*f150*/  LDG.E R0, desc[UR36][R2.64] ;  /* 0x0000002402007981 */ /* 0x004162000c1e1900 */
[----:B------:R-:W-:Y:S05]  /*f160*/  BRA `(.L_x_39267) ;  /* 0x0000000000047947 */ /* 0x000fea0003800000 */
.L_x_39290:
[----:B--2---:R0:W5:Y:S02]  /*f170*/  LDG.E R0, desc[UR36][R2.64] ;  /* 0x0000002402007981 */ /* 0x004164000c1e1900 */
.L_x_39267:
[----:B------:R-:W-:Y:S01]  /*f180*/  UPRMT UR4, UR43, 0x9910, URZ ;  /* 0x000099102b047896 */ /* 0x000fe200080000ff */
[----:B0----5:R-:W-:-:S03]  /*f190*/  ISETP.NE.AND P0, PT, R0, RZ, PT ;  /* 0x000000ff0000720c */ /* 0x021fc60003f05270 */
[----:B------:R-:W-:Y:S01]  /*f1a0*/  UISETP.GT.AND UP0, UPT, UR4, 0x9, UPT ;  /* 0x000000090400788c */ /* 0x000fe2000bf04270 */
[----:B-1-34-:R-:W-:-:S04]  /*f1b0*/  ISETP.NE.AND P0, PT, R19, RZ, P0 ;  /* 0x000000ff1300720c */ /* 0x01afc80000705270 */
        /* <DEDUP_REMOVED lines=12> */
.L_x_39298:
[----:B------:R-:W-:Y:S01]  /*f280*/  STG.E.U8 desc[UR36][R16.64], R2 ;  /* 0x0000000210007986 */ /* 0x000fe2000c101124 */
[----:B------:R-:W-:Y:S05]  /*f290*/  EXIT ;  /* 0x000000000000794d */ /* 0x000fea0003800000 */
.L_x_39297:
        /* <DEDUP_REMOVED lines=9> */
.L_x_39301:
[----:B------:R-:W-:Y:S01]  /*f330*/  STG.E desc[UR36][R16.64], R2 ;  /* 0x0000000210007986 */ /* 0x000fe2000c101924 */
[----:B------:R-:W-:Y:S05]  /*f340*/  EXIT ;  /* 0x000000000000794d */ /* 0x000fea0003800000 */
.L_x_39300:
[----:B------:R-:W-:Y:S01]  /*f350*/  STG.E.U16 desc[UR36][R16.64], R2 ;  /* 0x0000000210007986 */ /* 0x000fe2000c101524 */
[----:B------:R-:W-:Y:S05]  /*f360*/  EXIT ;  /* 0x000000000000794d */ /* 0x000fea0003800000 */
.L_x_39296:
        /* <DEDUP_REMOVED lines=9> */
.L_x_39303:
[----:B------:R-:W-:-:S04]  /*f400*/  I2FP.F32.U32 R0, R2 ;  /* 0x0000000200007245 */ /* 0x000fc80000201000 */
[----:B------:R-:W-:-:S05]  /*f410*/  F2FP.F16.F32.PACK_AB R0, RZ, R0 ;  /* 0x00000000ff00723e */ /* 0x000fca00000000ff */
[----:B------:R-:W-:Y:S01]  /*f420*/  STG.E.U16 desc[UR36][R16.64], R0 ;  /* 0x0000000010007986 */ /* 0x000fe2000c101524 */
[----:B------:R-:W-:Y:S05]  /*f430*/  EXIT ;  /* 0x000000000000794d */ /* 0x000fea0003800000 */
.L_x_39302:
        /* <DEDUP_REMOVED lines=10> */
.L_x_39305:
[----:B------:R-:W-:-:S04]  /*f4e0*/  I2FP.F32.U32 R2, R2 ;  /* 0x0000000200027245 */ /* 0x000fc80000201000 */
[----:B------:R-:W-:-:S04]  /*f4f0*/  F2FP.F16.F32.PACK_AB R3, RZ, R2 ;  /* 0x00000002ff03723e */ /* 0x000fc800000000ff */
[----:B------:R-:W-:-:S05]  /*f500*/  PRMT R3, R3, 0x5410, RZ ;  /* 0x0000541003037816 */ /* 0x000fca00000000ff */
[----:B------:R-:W-:Y:S01]  /*f510*/  STG.E desc[UR36][R16.64], R3 ;  /* 0x0000000310007986 */ /* 0x000fe2000c101924 */
[----:B------:R-:W-:Y:S05]  /*f520*/  EXIT ;  /* 0x000000000000794d */ /* 0x000fea0003800000 */
.L_x_39304:
[----:B------:R-:W0:Y:S02]  /*f530*/  I2F.F64.U32 R2, R2 ;  /* 0x0000000200027312 */ /* 0x000e240000201800 */
[----:B0-----:R-:W-:Y:S01]  /*f540*/  STG.E.64 desc[UR36][R16.64], R2 ;  /* 0x0000000210007986 */ /* 0x001fe2000c101b24 */
[----:B------:R-:W-:Y:S05]  /*f550*/  EXIT ;  /* 0x000000000000794d */ /* 0x000fea0003800000 */
.L_x_39295:
        /* <DEDUP_REMOVED lines=12> */
.L_x_39309:
        /* <DEDUP_REMOVED lines=16> */
.L_x_39312:
[----:B------:R-:W-:-:S07]  /*f720*/  PRMT R8, R0, 0x7610, R8 ;  /* 0x0000761000087816 */ /* 0x000fce0000000008 */
.L_x_39311:
[----:B------:R-:W-:Y:S05]  /*f730*/  BSYNC.RECONVERGENT B0 ;  /* 0x0000000000007941 */ /* 0x000fea0003800200 */
.L_x_39310:
[----:B------:R-:W-:Y:S01]  /*f740*/  STG.E.U8 desc[UR36][R16.64], R8 ;  /* 0x0000000810007986 */ /* 0x000fe2000c101124 */
[----:B------:R-:W-:Y:S05]  /*f750*/  EXIT ;  /* 0x000000000000794d */ /* 0x000fea0003800000 */
.L_x_39308:
        /* <DEDUP_REMOVED lines=16> */
.L_x_39315:
[----:B------:R-:W-:-:S07]  /*f860*/  PRMT R8, R0, 0x7610, R8 ;  /* 0x0000761000087816 */ /* 0x000fce0000000008 */
.L_x_39314:
[----:B------:R-:W-:Y:S05]  /*f870*/  BSYNC.RECONVERGENT B0 ;  /* 0x0000000000007941 */ /* 0x000fea0003800200 */
.L_x_39313:
[----:B------:R-:W-:Y:S01]  /*f880*/  STG.E.U8 desc[UR36][R16.64], R8 ;  /* 0x0000000810007986 */ /* 0x000fe2000c101124 */
[----:B------:R-:W-:Y:S05]  /*f890*/  EXIT ;  /* 0x000000000000794d */ /* 0x000fea0003800000 */
.L_x_39307:
        /* <DEDUP_REMOVED lines=21> */
.L_x_39317:
[----:B------:R-:W-:-:S05]  /*f9f0*/  IMAD.MOV.U32 R3, RZ, RZ, RZ ;  /* 0x000000ffff037224 */ /* 0x000fca00078e00ff */
[----:B------:R-:W-:Y:S01]  /*fa00*/  STG.E.64 desc[UR36][R16.64], R2 ;  /* 0x0000000210007986 */ /* 0x000fe2000c101b24 */
[----:B------:R-:W-:Y:S05]  /*fa10*/  EXIT ;  /* 0x000000000000794d */ /* 0x000fea0003800000 */
.L_x_39316:
[----:B------:R-:W-:Y:S01]  /*fa20*/  STG.E desc[UR36][R16.64], R2 ;  /* 0x0000000210007986 */ /* 0x000fe2000c101924 */
[----:B------:R-:W-:Y:S05]  /*fa30*/  EXIT ;  /* 0x000000000000794d */ /* 0x000fea0003800000 */
.L_x_39306:
        /* <DEDUP_REMOVED lines=8> */
.L_x_39319:
[----:B------:R-:W-:Y:S01]  /*fac0*/  CS2R R6, SRZ ;  /* 0x0000000000067805 */ /* 0x000fe2000001ff00 */
[----:B------:R-:W0:Y:S04]  /*fad0*/  I2F.F64.U32 R4, R2 ;  /* 0x0000000200047312 */ /* 0x000e280000201800 */
[----:B0-----:R-:W-:Y:S01]  /*fae0*/  STG.E.128 desc[UR36][R16.64], R4 ;  /* 0x0000000410007986 */ /* 0x001fe2000c101d24 */
[----:B------:R-:W-:Y:S05]  /*faf0*/  EXIT ;  /* 0x000000000000794d */ /* 0x000fea0003800000 */
.L_x_39318:
[----:B------:R-:W-:-:S09]  /*fb00*/  UISETP.NE.AND UP0, UPT, UR4, 0xf, UPT ;  /* 0x0000000f0400788c */ /* 0x000fd2000bf05270 */
[----:B------:R-:W-:Y:S05]  /*fb10*/  BRA.U !UP0, `(.L_x_39320) ;  /* 0x0000000108d47547 */ /* 0x000fea000b800000 */
[----:B------:R-:W-:-:S09]  /*fb20*/  UISETP.NE.AND UP0, UPT, UR4, 0x17, UPT ;  /* 0x000000170400788c */ /* 0x000fd2000bf05270 */
[----:B------:R-:W-:Y:S05]  /*fb30*/  BRA.U !UP0, `(.L_x_39321) ;  /* 0x0000000108847547 */ /* 0x000fea000b800000 */
[----:B------:R-:W-:-:S09]  /*fb40*/  UISETP.NE.AND UP0, UPT, UR4, 0x18, UPT ;  /* 0x000000180400788c */ /* 0x000fd2000bf05270 */
[----:B------:R-:W-:Y:S05]  /*fb50*/  BRA.U !UP0, `(.L_x_39322) ;  /* 0x0000000108447547 */ /* 0x000fea000b800000 */
.L_x_39299:
        /* <DEDUP_REMOVED lines=16> */
.L_x_39323:
[----:B------:R-:W-:Y:S05]  /*fc60*/  EXIT ;  /* 0x000000000000794d */ /* 0x000fea0003800000 */
.L_x_39322:
        /* <DEDUP_REMOVED lines=11> */
.L_x_39325:
[----:B------:R-:W-:Y:S05]  /*fd20*/  BSYNC.RECONVERGENT B0 ;  /* 0x0000000000007941 */ /* 0x000fea0003800200 */
.L_x_39324:
[----:B------:R-:W-:Y:S01]  /*fd30*/  STG.E.U8 desc[UR36][R16.64], R3 ;  /* 0x0000000310007986 */ /* 0x000fe2000c101124 */
[----:B------:R-:W-:Y:S05]  /*fd40*/  EXIT ;  /* 0x000000000000794d */ /* 0x000fea0003800000 */
.L_x_39321:
        /* <DEDUP_REMOVED lines=13> */
.L_x_39326:
[----:B------:R-:W-:Y:S01]  /*fe20*/  HFMA2 R3, -RZ, RZ, 0, 7.569789886474609375e-06 ;  /* 0x0000007fff037431 */ /* 0x000fe200000001ff */
[----:B------:R-:W-:-:S04]  /*fe30*/  ISETP.GT.U32.AND P0, PT, R5, 0x7f800000, PT ;  /* 0x7f8000000500780c */ /* 0x000fc80003f04070 */
[----:B------:R-:W-:-:S05]  /*fe40*/  SEL R3, R3, 0x7c, P0 ;  /* 0x0000007c03037807 */ /* 0x000fca0000000000 */
[----:B------:R-:W-:Y:S01]  /*fe50*/  STG.E.U8 desc[UR36][R16.64], R3 ;  /* 0x0000000310007986 */ /* 0x000fe2000c101124 */
[----:B------:R-:W-:Y:S05]  /*fe60*/  EXIT ;  /* 0x000000000000794d */ /* 0x000fea0003800000 */
.L_x_39320:
[----:B------:R-:W-:-:S04]  /*fe70*/  I2FP.F32.U32 R0, R2 ;  /* 0x0000000200007245 */ /* 0x000fc80000201000 */
[----:B------:R-:W-:-:S05]  /*fe80*/  F2FP.BF16.F32.PACK_AB R0, RZ, R0 ;  /* 0x00000000ff00723e */ /* 0x000fca00000010ff */
[----:B------:R-:W-:Y:S01]  /*fe90*/  STG.E.U16 desc[UR36][R16.64], R0 ;  /* 0x0000000010007986 */ /* 0x000fe2000c101524 */
[----:B------:R-:W-:Y:S05]  /*fea0*/  EXIT ;  /* 0x000000000000794d */ /* 0x000fea0003800000 */
.L_x_39327:
        /* <DEDUP_REMOVED lines=13> */
.L_x_43073:


//--------------------- .text._ZN2at6native27unrolled_elementwise_kernelINS0_13BinaryFunctorIiibZZZNS0_23logical_and_kernel_cudaERNS_14TensorIteratorEENKUlvE0_clEvENKUlvE1_clEvEUliiE_EESt5arrayIPcLm3EELi4E23TrivialOffsetCalculatorILi2EjESC_ILi1EjENS0_6memory12LoadWithCastILi2EEENSF_13StoreWithCastILi1EEEEEviT_T0_T2_T3_T4_T5_ --------------------------
	.section	.text._ZN2at6native27unrolled_elementwise_kernelINS0_13BinaryFunctorIiibZZZNS0_23logical_and_kernel_cudaERNS_14TensorIteratorEENKUlvE0_clEvENKUlvE1_clEvEUliiE_EESt5arrayIPcLm3EELi4E23TrivialOffsetCalculatorILi2EjESC_ILi1EjENS0_6memory12LoadWithCastILi2EEENSF_13StoreWithCastILi1EEEEEviT_T0_T2_T3_T4_T5_,"ax",@progbits
	.align	128
        .global         _ZN2at6native27unrolled_elementwise_kernelINS0_13BinaryFunctorIiibZZZNS0_23logical_and_kernel_cudaERNS_14TensorIteratorEENKUlvE0_clEvENKUlvE1_clEvEUliiE_EESt5arrayIPcLm3EELi4E23TrivialOffsetCalculatorILi2EjESC_ILi1EjENS0_6memory12LoadWithCastILi2EEENSF_13StoreWithCastILi1EEEEEviT_T0_T2_T3_T4_T5_
        .type           _ZN2at6native27unrolled_elementwise_kernelINS0_13BinaryFunctorIiibZZZNS0_23logical_and_kernel_cudaERNS_14TensorIteratorEENKUlvE0_clEvENKUlvE1_clEvEUliiE_EESt5arrayIPcLm3EELi4E23TrivialOffsetCalculatorILi2EjESC_ILi1EjENS0_6memory12LoadWithCastILi2EEENSF_13StoreWithCastILi1EEEEEviT_T0_T2_T3_T4_T5_,@function
        .size           _ZN2at6native27unrolled_elementwise_kernelINS0_13BinaryFunctorIiibZZZNS0_23logical_and_kernel_cudaERNS_14TensorIteratorEENKUlvE0_clEvENKUlvE1_clEvEUliiE_EESt5arrayIPcLm3EELi4E23TrivialOffsetCalculatorILi2EjESC_ILi1EjENS0_6memory12LoadWithCastILi2EEENSF_13StoreWithCastILi1EEEEEviT_T0_T2_T3_T4_T5_,(.L_x_43074 - _ZN2at6native27unrolled_elementwise_kernelINS0_13BinaryFunctorIiibZZZNS0_23logical_and_kernel_cudaERNS_14TensorIteratorEENKUlvE0_clEvENKUlvE1_clEvEUliiE_EESt5arrayIPcLm3EELi4E23TrivialOffsetCalculatorILi2EjESC_ILi1EjENS0_6memory12LoadWithCastILi2EEENSF_13StoreWithCastILi1EEEEEviT_T0_T2_T3_T4_T5_)
        .other          _ZN2at6native27unrolled_elementwise_kernelINS0_13BinaryFunctorIiibZZZNS0_23logical_and_kernel_cudaERNS_14TensorIteratorEENKUlvE0_clEvENKUlvE1_clEvEUliiE_EESt5arrayIPcLm3EELi4E23TrivialOffsetCalculatorILi2EjESC_ILi1EjENS0_6memory12LoadWithCastILi2EEENSF_13StoreWithCastILi1EEEEEviT_T0_T2_T3_T4_T5_,@"STO_CUDA_ENTRY STV_DEFAULT"
_ZN2at6native27unrolled_elementwise_kernelINS0_13BinaryFunctorIiibZZZNS0_23logical_and_kernel_cudaERNS_14TensorIteratorEENKUlvE0_clEvENKUlvE1_clEvEUliiE_EESt5arrayIPcLm3EELi4E23TrivialOffsetCalculatorILi2EjESC_ILi1EjENS0_6memory12LoadWithCastILi2EEENSF_13StoreWithCastILi1EEEEEviT_T0_T2_T3_T4_T5_:
.text._ZN2at6native27unrolled_elementwise_kernelINS0_13BinaryFunctorIiibZZZNS0_23logical_and_kernel_cudaERNS_14TensorIteratorEENKUlvE0_clEvENKUlvE1_clEvEUliiE_EESt5arrayIPcLm3EELi4E23TrivialOffsetCalculatorILi2EjESC_ILi1EjENS0_6memory12LoadWithCastILi2EEENSF_13StoreWithCastILi1EEEEEviT_T0_T2_T3_T4_T5_:
        /* <DEDUP_REMOVED lines=33> */
.L_x_39333:
[----:B------:R3:W5:Y:S01]  /*0210*/  LDG.E.U8 R19, desc[UR36][R4.64] ;  /* 0x0000002404137981 */ /* 0x000762000c1e1100 */
[----:B------:R-:W-:Y:S05]  /*0220*/  BRA `(.L_x_39335) ;  /* 0x0000000c00307947 */ /* 0x000fea0003800000 */
.L_x_39332:
        /* <DEDUP_REMOVED lines=8> */
.L_x_39337:
[----:B------:R1:W5:Y:S01]  /*02b0*/  LDG.E R19, desc[UR36][R4.64] ;  /* 0x0000002404137981 */ /* 0x000362000c1e1900 */
[----:B------:R-:W-:Y:S05]  /*02c0*/  BRA `(.L_x_39335) ;  /* 0x0000000c00087947 */ /* 0x000fea0003800000 */
.L_x_39336:
[----:B------:R2:W5:Y:S01]  /*02d0*/  LDG.E.S16 R19, desc[UR36][R4.64] ;  /* 0x0000002404137981 */ /* 0x000562000c1e1700 */
[----:B------:R-:W-:Y:S05]  /*02e0*/  BRA `(.L_x_39335) ;  /* 0x0000000c00007947 */ /* 0x000fea0003800000 */
.L_x_39331:
        /* <DEDUP_REMOVED lines=9> */
.L_x_39339:
[----:B------:R-:W2:Y:S02]  /*0380*/  LDG.E.U16 R4, desc[UR36][R4.64] ;  /* 0x0000002404047981 */ /* 0x000ea4000c1e1500 */
[----:B--2---:R-:W-:-:S06]  /*0390*/  HADD2.F32 R19, -RZ, R4.H0_H0 ;  /* 0x20000004ff137230 */ /* 0x004fcc0000004100 */
[----:B------:R-:W0:Y:S01]  /*03a0*/  F2I.FTZ.TRUNC.NTZ R19, R19 ;  /* 0x0000001300137305 */ /* 0x000e22000021f100 */
[----:B------:R-:W-:Y:S05]  /*03b0*/  BRA `(.L_x_39335) ;  /* 0x0000000800cc7947 */ /* 0x000fea0003800000 */
.L_x_39338:
        /* <DEDUP_REMOVED lines=9> */
.L_x_39341:
[----:B------:R-:W2:Y:S02]  /*0450*/  LDG.E.U16 R4, desc[UR36][R4.64] ;  /* 0x0000002404047981 */ /* 0x000ea4000c1e1500 */
[----:B--2---:R-:W-:-:S06]  /*0460*/  HADD2.F32 R19, -RZ, R4.H0_H0 ;  /* 0x20000004ff137230 */ /* 0x004fcc0000004100 */
[----:B------:R-:W0:Y:S01]  /*0470*/  F2I.FTZ.TRUNC.NTZ R19, R19 ;  /* 0x0000001300137305 */ /* 0x000e22000021f100 */
[----:B------:R-:W-:Y:S05]  /*0480*/  BRA `(.L_x_39335) ;  /* 0x0000000800987947 */ /* 0x000fea0003800000 */
.L_x_39340:
[----:B------:R-:W2:Y:S02]  /*0490*/  LDG.E.64 R4, desc[UR36][R4.64] ;  /* 0x0000002404047981 */ /* 0x000ea4000c1e1b00 */
[----:B--2---:R0:W1:Y:S02]  /*04a0*/  F2I.F64.TRUNC R19, R4 ;  /* 0x0000000400137311 */ /* 0x004064000030d100 */
[----:B01----:R-:W-:Y:S05]  /*04b0*/  BRA `(.L_x_39335) ;  /* 0x00000008008c7947 */ /* 0x003fea0003800000 */
.L_x_39330:
        /* <DEDUP_REMOVED lines=12> */
.L_x_39344:
[----:B------:R-:W2:Y:S02]  /*0580*/  LDG.E.64 R4, desc[UR36][R4.64] ;  /* 0x0000002404047981 */ /* 0x000ea4000c1e1b00 */
[----:B--2---:R0:W1:Y:S02]  /*0590*/  F2I.F64.TRUNC R19, R4 ;  /* 0x0000000400137311 */ /* 0x004064000030d100 */
[----:B01----:R-:W-:Y:S05]  /*05a0*/  BRA `(.L_x_39335) ;  /* 0x0000000800507947 */ /* 0x003fea0003800000 */
.L_x_39343:
        /* <DEDUP_REMOVED lines=26> */
.L_x_39346:
        /* <DEDUP_REMOVED lines=14> */
.L_x_39345:
[----:B------:R-:W2:Y:S02]  /*0830*/  LDG.E.U16 R19, desc[UR36][R4.64] ;  /* 0x0000002404137981 */ /* 0x000ea4000c1e1500 */
[----:B--2---:R-:W-:-:S06]  /*0840*/  IMAD.U32 R19, R19, 0x10000, RZ ;  /* 0x0001000013137824 */ /* 0x004fcc00078e00ff */
[----:B------:R-:W0:Y:S01]  /*0850*/  F2I.FTZ.TRUNC.NTZ R19, R19 ;  /* 0x0000001300137305 */ /* 0x000e22000021f100 */
[----:B------:R-:W-:Y:S05]  /*0860*/  BRA `(.L_x_39335) ;  /* 0x0000000400a07947 */ /* 0x000fea0003800000 */
.L_x_39342:
        /* <DEDUP_REMOVED lines=10> */
.L_x_39349:
        /* <DEDUP_REMOVED lines=21> */
.L_x_39353:
[----:B------:R-:W-:Y:S05]  /*0a60*/  BSYNC.RECONVERGENT B1 ;  /* 0x0000000000017941 */ /* 0x000fea0003800200 */
.L_x_39352:
[----:B------:R-:W-:Y:S01]  /*0a70*/  IMAD.SHL.U32 R0, R0, 0x100000, RZ ;  /* 0x0010000000007824 */ /* 0x000fe200078e00ff */
[----:B------:R-:W-:-:S04]  /*0a80*/  LEA R3, R3, 0x3b800000, 0x17 ;  /* 0x3b80000003037811 */ /* 0x000fc800078eb8ff */
[----:B------:R-:W-:-:S07]  /*0a90*/  LOP3.LUT R19, R3, R0, R19, 0xfe, !PT ;  /* 0x0000000003137212 */ /* 0x000fce00078efe13 */
.L_x_39351:
[----:B------:R-:W-:Y:S05]  /*0aa0*/  BSYNC.RECONVERGENT B0 ;  /* 0x0000000000007941 */ /* 0x000fea0003800200 */
.L_x_39350:
[----:B------:R-:W0:Y:S01]  /*0ab0*/  F2I.FTZ.TRUNC.NTZ R19, R19 ;  /* 0x0000001300137305 */ /* 0x000e22000021f100 */
[----:B------:R-:W-:Y:S05]  /*0ac0*/  BRA `(.L_x_39335) ;  /* 0x0000000400087947 */ /* 0x000fea0003800000 */
.L_x_39348:
        /* <DEDUP_REMOVED lines=21> */
.L_x_39357:
[----:B------:R-:W-:Y:S05]  /*0c20*/  BSYNC.RECONVERGENT B1 ;  /* 0x0000000000017941 */ /* 0x000fea0003800200 */
.L_x_39356:
[----:B------:R-:W-:Y:S01]  /*0c30*/  IMAD.SHL.U32 R0, R0, 0x200000, RZ ;  /* 0x0020000000007824 */ /* 0x000fe200078e00ff */
[----:B------:R-:W-:-:S04]  /*0c40*/  LEA R3, R3, 0x37800000, 0x17 ;  /* 0x3780000003037811 */ /* 0x000fc800078eb8ff */
[----:B------:R-:W-:-:S07]  /*0c50*/  LOP3.LUT R19, R3, R0, R19, 0xfe, !PT ;  /* 0x0000000003137212 */ /* 0x000fce00078efe13 */
.L_x_39355:
[----:B------:R-:W-:Y:S05]  /*0c60*/  BSYNC.RECONVERGENT B0 ;  /* 0x0000000000007941 */ /* 0x000fea0003800200 */
.L_x_39354:
[----:B------:R-:W0:Y:S01]  /*0c70*/  F2I.FTZ.TRUNC.NTZ R19, R19 ;  /* 0x0000001300137305 */ /* 0x000e22000021f100 */
[----:B------:R-:W-:Y:S05]  /*0c80*/  BRA `(.L_x_39335) ;  /* 0x0000000000987947 */ /* 0x000fea0003800000 */
.L_x_39347:
[----:B------:R-:W-:-:S09]  /*0c90*/  UISETP.NE.AND UP0, UPT, UR4, 0x1c, UPT ;  /* 0x0000001c0400788c */ /* 0x000fd2000bf05270 */
[----:B------:R-:W-:Y:S05]  /*0ca0*/  BRA.U !UP0, `(.L_x_39358) ;  /* 0x00000001088c7547 */ /* 0x000fea000b800000 */
[----:B------:R-:W-:-:S09]  /*0cb0*/  UISETP.NE.AND UP0, UPT, UR4, 0x1d, UPT ;  /* 0x0000001d0400788c */ /* 0x000fd2000bf05270 */
[----:B------:R-:W-:Y:S05]  /*0cc0*/  BRA.U !UP0, `(.L_x_39359) ;  /* 0x00000001087c7547 */ /* 0x000fea000b800000 */
[----:B------:R-:W-:-:S09]  /*0cd0*/  UISETP.NE.AND UP0, UPT, UR4, 0x2c, UPT ;  /* 0x0000002c0400788c */ /* 0x000fd2000bf05270 */
[----:B------:R-:W-:Y:S05]  /*0ce0*/  BRA.U !UP0, `(.L_x_39360) ;  /* 0x0000000108487547 */ /* 0x000fea000b800000 */
.L_x_39334:
        /* <DEDUP_REMOVED lines=16> */
.L_x_39361:
[----:B------:R-:W-:Y:S01]  /*0df0*/  IMAD.MOV.U32 R19, RZ, RZ, RZ ;  /* 0x000000ffff137224 */ /* 0x000fe200078e00ff */
[----:B------:R-:W-:Y:S06]  /*0e00*/  BRA `(.L_x_39335) ;  /* 0x0000000000387947 */ /* 0x000fec0003800000 */
.L_x_39360:
        /* <DEDUP_REMOVED lines=8> */
.L_x_39363:
[----:B------:R-:W-:Y:S05]  /*0e90*/  BSYNC.RECONVERGENT B0 ;  /* 0x0000000000007941 */ /* 0x000fea0003800200 */
.L_x_39362:
[----:B------:R-:W0:Y:S01]  /*0ea0*/  F2I.FTZ.TRUNC.NTZ R19, R19 ;  /* 0x0000001300137305 */ /* 0x000e22000021f100 */
[----:B------:R-:W-:Y:S05]  /*0eb0*/  BRA `(.L_x_39335) ;  /* 0x00000000000c7947 */ /* 0x000fea0003800000 */
.L_x_39359:
[----:B------:R0:W5:Y:S01]  /*0ec0*/  LDG.E R19, desc[UR36][R4.64] ;  /* 0x0000002404137981 */ /* 0x000162000c1e1900 */
[----:B------:R-:W-:Y:S05]  /*0ed0*/  BRA `(.L_x_39335) ;  /* 0x0000000000047947 */ /* 0x000fea0003800000 */
.L_x_39358:
[----:B------:R0:W5:Y:S02]  /*0ee0*/  LDG.E R19, desc[UR36][R4.64] ;  /* 0x0000002404137981 */ /* 0x000164000c1e1900 */
.L_x_39335:
        /* <DEDUP_REMOVED lines=18> */
.L_x_39367:
[----:B------:R1:W5:Y:S01]  /*1010*/  LDG.E.U8 R0, desc[UR36][R4.64] ;  /* 0x0000002404007981 */ /* 0x000362000c1e1100 */
[----:B------:R-:W-:Y:S05]  /*1020*/  BRA `(.L_x_39369) ;  /* 0x0000000c00307947 */ /* 0x000fea0003800000 */
.L_x_39366:
        /* <DEDUP_REMOVED lines=8> */
.L_x_39371:
[----:B------:R3:W5:Y:S01]  /*10b0*/  LDG.E R0, desc[UR36][R4.64] ;  /* 0x0000002404007981 */ /* 0x000762000c1e1900 */
[----:B------:R-:W-:Y:S05]  /*10c0*/  BRA `(.L_x_39369) ;  /* 0x0000000c00087947 */ /* 0x000fea0003800000 */
.L_x_39370:
[----:B------:R2:W5:Y:S01]  /*10d0*/  LDG.E.S16 R0, desc[UR36][R4.64] ;  /* 0x0000002404007981 */ /* 0x000562000c1e1700 */
[----:B------:R-:W-:Y:S05]  /*10e0*/  BRA `(.L_x_39369) ;  /* 0x0000000c00007947 */ /* 0x000fea0003800000 */
.L_x_39365:
        /* <DEDUP_REMOVED lines=9> */
.L_x_39373:
[----:B------:R-:W2:Y:S02]  /*1180*/  LDG.E.U16 R4, desc[UR36][R4.64] ;  /* 0x0000002404047981 */ /* 0x000ea4000c1e1500 */
[----:B--2---:R-:W-:-:S06]  /*1190*/  HADD2.F32 R0, -RZ, R4.H0_H0 ;  /* 0x20000004ff007230 */ /* 0x004fcc0000004100 */
[----:B------:R-:W0:Y:S01]  /*11a0*/  F2I.FTZ.TRUNC.NTZ R0, R0 ;  /* 0x0000000000007305 */ /* 0x000e22000021f100 */
[----:B------:R-:W-:Y:S05]  /*11b0*/  BRA `(.L_x_39369) ;  /* 0x0000000800cc7947 */ /* 0x000fea0003800000 */
.L_x_39372:
        /* <DEDUP_REMOVED lines=9> */
.L_x_39375:
[----:B------:R-:W2:Y:S02]  /*1250*/  LDG.E.U16 R4, desc[UR36][R4.64] ;  /* 0x0000002404047981 */ /* 0x000ea4000c1e1500 */
[----:B--2---:R-:W-:-:S06]  /*1260*/  HADD2.F32 R0, -RZ, R4.H0_H0 ;  /* 0x20000004ff007230 */ /* 0x004fcc0000004100 */
[----:B------:R-:W0:Y:S01]  /*1270*/  F2I.FTZ.TRUNC.NTZ R0, R0 ;  /* 0x0000000000007305 */ /* 0x000e22000021f100 */
[----:B------:R-:W-:Y:S05]  /*1280*/  BRA `(.L_x_39369) ;  /* 0x0000000800987947 */ /* 0x000fea0003800000 */
.L_x_39374:
[----:B------:R-:W2:Y:S02]  /*1290*/  LDG.E.64 R4, desc[UR36][R4.64] ;  /* 0x0000002404047981 */ /* 0x000ea4000c1e1b00 */
[----:B--2---:R0:W1:Y:S02]  /*12a0*/  F2I.F64.TRUNC R0, R4 ;  /* 0x0000000400007311 */ /* 0x004064000030d100 */
[----:B01----:R-:W-:Y:S05]  /*12b0*/  BRA `(.L_x_39369) ;  /* 0x00000008008c7947 */ /* 0x003fea0003800000 */
.L_x_39364:
        /* <DEDUP_REMOVED lines=12> */
.L_x_39378:
[----:B------:R-:W2:Y:S02]  /*1380*/  LDG.E.64 R4, desc[UR36][R4.64] ;  /* 0x0000002404047981 */ /* 0x000ea4000c1e1b00 */
[----:B--2---:R0:W1:Y:S02]  /*1390*/  F2I.F64.TRUNC R0, R4 ;  /* 0x0000000400007311 */ /* 0x004064000030d100 */
[----:B01----:R-:W-:Y:S05]  /*13a0*/  BRA `(.L_x_39369) ;  /* 0x0000000800507947 */ /* 0x003fea0003800000 */
.L_x_39377:
        /* <DEDUP_REMOVED lines=26> */
.L_x_39380:
        /* <DEDUP_REMOVED lines=14> */
.L_x_39379:
[----:B------:R-:W2:Y:S02]  /*1630*/  LDG.E.U16 R0, desc[UR36][R4.64] ;  /* 0x0000002404007981 */ /* 0x000ea4000c1e1500 */
[----:B--2---:R-:W-:-:S06]  /*1640*/  IMAD.U32 R0, R0, 0x10000, RZ ;  /* 0x0001000000007824 */ /* 0x004fcc00078e00ff */
[----:B------:R-:W0:Y:S01]  /*1650*/  F2I.FTZ.TRUNC.NTZ R0, R0 ;  /* 0x0000000000007305 */ /* 0x000e22000021f100 */
[----:B------:R-:W-:Y:S05]  /*1660*/  BRA `(.L_x_39369) ;  /* 0x0000000400a07947 */ /* 0x000fea0003800000 */
.L_x_39376:
        /* <DEDUP_REMOVED lines=10> */
.L_x_39383:
        /* <DEDUP_REMOVED lines=21> */
.L_x_39387:
[----:B------:R-:W-:Y:S05]  /*1860*/  BSYNC.RECONVERGENT B1 ;  /* 0x0000000000017941 */ /* 0x000fea0003800200 */
.L_x_39386:
[----:B------:R-:W-:Y:S01]  /*1870*/  IMAD.SHL.U32 R0, R0, 0x100000, RZ ;  /* 0x0010000000007824 */ /* 0x000fe200078e00ff */
[----:B------:R-:W-:-:S04]  /*1880*/  LEA R3, R3, 0x3b800000, 0x17 ;  /* 0x3b80000003037811 */ /* 0x000fc800078eb8ff */
[----:B------:R-:W-:-:S07]  /*1890*/  LOP3.LUT R0, R3, R0, R7, 0xfe, !PT ;  /* 0x0000000003007212 */ /* 0x000fce00078efe07 */
.L_x_39385:
[----:B------:R-:W-:Y:S05]  /*18a0*/  BSYNC.RECONVERGENT B0 ;  /* 0x0000000000007941 */ /* 0x000fea0003800200 */
.L_x_39384:
[----:B------:R-:W0:Y:S01]  /*18b0*/  F2I.FTZ.TRUNC.NTZ R0, R0 ;  /* 0x0000000000007305 */ /* 0x000e22000021f100 */
[----:B------:R-:W-:Y:S05]  /*18c0*/  BRA `(.L_x_39369) ;  /* 0x0000000400087947 */ /* 0x000fea0003800000 */
.L_x_39382:
        /* <DEDUP_REMOVED lines=21> */
.L_x_39391:
[----:B------:R-:W-:Y:S05]  /*1a20*/  BSYNC.RECONVERGENT B1 ;  /* 0x0000000000017941 */ /* 0x000fea0003800200 */
.L_x_39390:
[----:B------:R-:W-:Y:S01]  /*1a30*/  IMAD.SHL.U32 R0, R0, 0x200000, RZ ;  /* 0x0020000000007824 */ /* 0x000fe200078e00ff */
[----:B------:R-:W-:-:S04]  /*1a40*/  LEA R3, R3, 0x37800000, 0x17 ;  /* 0x3780000003037811 */ /* 0x000fc800078eb8ff */
[----:B------:R-:W-:-:S07]  /*1a50*/  LOP3.LUT R0, R3, R0, R7, 0xfe, !PT ;  /* 0x0000000003007212 */ /* 0x000fce00078efe07 */
.L_x_39389:
[----:B------:R-:W-:Y:S05]  /*1a60*/  BSYNC.RECONVERGENT B0 ;  /* 0x0000000000007941 */ /* 0x000fea0003800200 */
.L_x_39388:
[----:B------:R-:W0:Y:S01]  /*1a70*/  F2I.FTZ.TRUNC.NTZ R0, R0 ;  /* 0x0000000000007305 */ /* 0x000e22000021f100 */
[----:B------:R-:W-:Y:S05]  /*1a80*/  BRA `(.L_x_39369) ;  /* 0x0000000000987947 */ /* 0x000fea0003800000 */
.L_x_39381:
[----:B------:R-:W-:-:S09]  /*1a90*/  UISETP.NE.AND UP0, UPT, UR4, 0x1c, UPT ;  /* 0x0000001c0400788c */ /* 0x000fd2000bf05270 */
[----:B------:R-:W-:Y:S05]  /*1aa0*/  BRA.U !UP0, `(.L_x_39392) ;  /* 0x00000001088c7547 */ /* 0x000fea000b800000 */
[----:B------:R-:W-:-:S09]  /*1ab0*/  UISETP.NE.AND UP0, UPT, UR4, 0x1d, UPT ;  /* 0x0000001d0400788c */ /* 0x000fd2000bf05270 */
[----:B------:R-:W-:Y:S05]  /*1ac0*/  BRA.U !UP0, `(.L_x_39393) ;  /* 0x00000001087c7547 */ /* 0x000fea000b800000 */
[----:B------:R-:W-:-:S09]  /*1ad0*/  UISETP.NE.AND UP0, UPT, UR4, 0x2c, UPT ;  /* 0x0000002c0400788c */ /* 0x000fd2000bf05270 */
[----:B------:R-:W-:Y:S05]  /*1ae0*/  BRA.U !UP0, `(.L_x_39394) ;  /* 0x0000000108487547 */ /* 0x000fea000b800000 */
.L_x_39368:
        /* <DEDUP_REMOVED lines=16> */
.L_x_39395:
[----:B------:R-:W-:Y:S01]  /*1bf0*/  IMAD.MOV.U32 R0, RZ, RZ, RZ ;  /* 0x000000ffff007224 */ /* 0x000fe200078e00ff */
[----:B------:R-:W-:Y:S06]  /*1c00*/  BRA `(.L_x_39369) ;  /* 0x0000000000387947 */ /* 0x000fec0003800000 */
.L_x_39394:
        /* <DEDUP_REMOVED lines=8> */
.L_x_39397:
[----:B------:R-:W-:Y:S05]  /*1c90*/  BSYNC.RECONVERGENT B0 ;  /* 0x0000000000007941 */ /* 0x000fea0003800200 */
.L_x_39396:
[----:B------:R-:W0:Y:S01]  /*1ca0*/  F2I.FTZ.TRUNC.NTZ R0, R0 ;  /* 0x0000000000007305 */ /* 0x000e22000021f100 */
[----:B------:R-:W-:Y:S05]  /*1cb0*/  BRA `(.L_x_39369) ;  /* 0x00000000000c7947 */ /* 0x000fea0003800000 */
.L_x_39393:
[----:B------:R0:W5:Y:S01]  /*1cc0*/  LDG.E R0, desc[UR36][R4.64] ;  /* 0x0000002404007981 */ /* 0x000162000c1e1900 */
[----:B------:R-:W-:Y:S05]  /*1cd0*/  BRA `(.L_x_39369) ;  /* 0x0000000000047947 */ /* 0x000fea0003800000 */
.L_x_39392:
[----:B------:R0:W5:Y:S02]  /*1ce0*/  LDG.E R0, desc[UR36][R4.64] ;  /* 0x0000002404007981 */ /* 0x000164000c1e1900 */
.L_x_39369:
[----:B0----5:R-:W-:Y:S01]  /*1cf0*/  ISETP.NE.AND P0, PT, R0, RZ, PT ;  /* 0x000000ff0000720c */ /* 0x021fe20003f05270 */
[----:B------:R-:W-:-:S03]  /*1d00*/  VIADD R23, R17, 0x80 ;  /* 0x0000008011177836 */ /* 0x000fc60000000000 */
[----:B------:R-:W-:-:S04]  /*1d10*/  ISETP.NE.AND P0, PT, R19, RZ, P0 ;  /* 0x000000ff1300720c */ /* 0x000fc80000705270 */
[----:B------:R-:W-:-:S09]  /*1d20*/  P2R R18, PR, RZ, 0x1 ;  /* 0x00000001ff127803 */ /* 0x000fd20000000000 */
.L_x_39329:
[----:B------:R-:W-:Y:S05]  /*1d30*/  BSYNC.RECONVERGENT B6 ;  /* 0x0000000000067941 */ /* 0x000fea0003800200 */
.L_x_39328:
        /* <DEDUP_REMOVED lines=24> */
.L_x_39403:
[----:B------:R0:W5:Y:S01]  /*1ec0*/  LDG.E.U8 R22, desc[UR36][R4.64] ;  /* 0x0000002404167981 */ /* 0x000162000c1e1100 */
[----:B------:R-:W-:Y:S05]  /*1ed0*/  BRA `(.L_x_39405) ;  /* 0x0000000c00307947 */ /* 0x000fea0003800000 */
.L_x_39402:
        /* <DEDUP_REMOVED lines=8> */
.L_x_39407:
[----:B------:R0:W5:Y:S01]  /*1f60*/  LDG.E R22, desc[UR36][R4.64] ;  /* 0x0000002404167981 */ /* 0x000162000c1e1900 */
[----:B------:R-:W-:Y:S05]  /*1f70*/  BRA `(.L_x_39405) ;  /* 0x0000000c00087947 */ /* 0x000fea0003800000 */
.L_x_39406:
[----:B------:R0:W5:Y:S01]  /*1f80*/  LDG.E.S16 R22, desc[UR36][R4.64] ;  /* 0x0000002404167981 */ /* 0x000162000c1e1700 */
[----:B------:R-:W-:Y:S05]  /*1f90*/  BRA `(.L_x_39405) ;  /* 0x0000000c00007947 */ /* 0x000fea0003800000 */
.L_x_39401:
        /* <DEDUP_REMOVED lines=9> */
.L_x_39409:
[----:B------:R-:W2:Y:S02]  /*2030*/  LDG.E.U16 R4, desc[UR36][R4.64] ;  /* 0x0000002404047981 */ /* 0x000ea4000c1e1500 */
[----:B--2---:R-:W-:-:S06]  /*2040*/  HADD2.F32 R22, -RZ, R4.H0_H0 ;  /* 0x20000004ff167230 */ /* 0x004fcc0000004100 */
[----:B------:R-:W0:Y:S01]  /*2050*/  F2I.FTZ.TRUNC.NTZ R22, R22 ;  /* 0x0000001600167305 */ /* 0x000e22000021f100 */
[----:B------:R-:W-:Y:S05]  /*2060*/  BRA `(.L_x_39405) ;  /* 0x0000000800cc7947 */ /* 0x000fea0003800000 */
.L_x_39408:
        /* <DEDUP_REMOVED lines=9> */
.L_x_39411:
[----:B------:R-:W2:Y:S02]  /*2100*/  LDG.E.U16 R4, desc[UR36][R4.64] ;  /* 0x0000002404047981 */ /* 0x000ea4000c1e1500 */
[----:B--2---:R-:W-:-:S06]  /*2110*/  HADD2.F32 R22, -RZ, R4.H0_H0 ;  /* 0x20000004ff167230 */ /* 0x004fcc0000004100 */
[----:B------:R-:W0:Y:S01]  /*2120*/  F2I.FTZ.TRUNC.NTZ R22, R22 ;  /* 0x0000001600167305 */ /* 0x000e22000021f100 */
[----:B------:R-:W-:Y:S05]  /*2130*/  BRA `(.L_x_39405) ;  /* 0x0000000800987947 */ /* 0x000fea0003800000 */
.L_x_39410:
[----:B------:R-:W2:Y:S02]  /*2140*/  LDG.E.64 R4, desc[UR36][R4.64] ;  /* 0x0000002404047981 */ /* 0x000ea4000c1e1b00 */
[----:B--2---:R0:W1:Y:S02]  /*2150*/  F2I.F64.TRUNC R22, R4 ;  /* 0x0000000400167311 */ /* 0x004064000030d100 */
[----:B01----:R-:W-:Y:S05]  /*2160*/  BRA `(.L_x_39405) ;  /* 0x00000008008c7947 */ /* 0x003fea0003800000 */
.L_x_39400:
        /* <DEDUP_REMOVED lines=12> */
.L_x_39414:
[----:B------:R-:W2:Y:S02]  /*2230*/  LDG.E.64 R4, desc[UR36][R4.64] ;  /* 0x0000002404047981 */ /* 0x000ea4000c1e1b00 */
[----:B--2---:R0:W1:Y:S02]  /*2240*/  F2I.F64.TRUNC R22, R4 ;  /* 0x0000000400167311 */ /* 0x004064000030d100 */
[----:B01----:R-:W-:Y:S05]  /*2250*/  BRA `(.L_x_39405) ;  /* 0x0000000800507947 */ /* 0x003fea0003800000 */
.L_x_39413:
        /* <DEDUP_REMOVED lines=26> */
.L_x_39416:
        /* <DEDUP_REMOVED lines=14> */
.L_x_39415:
[----:B------:R-:W2:Y:S02]  /*24e0*/  LDG.E.U16 R22, desc[UR36][R4.64] ;  /* 0x0000002404167981 */ /* 0x000ea4000c1e1500 */
[----:B--2---:R-:W-:-:S06]  /*24f0*/  IMAD.U32 R22, R22, 0x10000, RZ ;  /* 0x0001000016167824 */ /* 0x004fcc00078e00ff */
[----:B------:R-:W0:Y:S01]  /*2500*/  F2I.FTZ.TRUNC.NTZ R22, R22 ;  /* 0x0000001600167305 */ /* 0x000e22000021f100 */
[----:B------:R-:W-:Y:S05]  /*2510*/  BRA `(.L_x_39405) ;  /* 0x0000000400a07947 */ /* 0x000fea0003800000 */
.L_x_39412:
        /* <DEDUP_REMOVED lines=10> */
.L_x_39419:
        /* <DEDUP_REMOVED lines=21> */
.L_x_39423:
[----:B------:R-:W-:Y:S05]  /*2710*/  BSYNC.RECONVERGENT B1 ;  /* 0x0000000000017941 */ /* 0x000fea0003800200 */
.L_x_39422:
[----:B------:R-:W-:Y:S01]  /*2720*/  IMAD.SHL.U32 R0, R0, 0x100000, RZ ;  /* 0x0010000000007824 */ /* 0x000fe200078e00ff */
[----:B------:R-:W-:-:S04]  /*2730*/  LEA R3, R3, 0x3b800000, 0x17 ;  /* 0x3b80000003037811 */ /* 0x000fc800078eb8ff */
[----:B------:R-:W-:-:S07]  /*2740*/  LOP3.LUT R22, R3, R0, R7, 0xfe, !PT ;  /* 0x0000000003167212 */ /* 0x000fce00078efe07 */
.L_x_39421:
[----:B------:R-:W-:Y:S05]  /*2750*/  BSYNC.RECONVERGENT B0 ;  /* 0x0000000000007941 */ /* 0x000fea0003800200 */
.L_x_39420:
[----:B------:R-:W0:Y:S01]  /*2760*/  F2I.FTZ.TRUNC.NTZ R22, R22 ;  /* 0x0000001600167305 */ /* 0x000e22000021f100 */
[----:B------:R-:W-:Y:S05]  /*2770*/  BRA `(.L_x_39405) ;  /* 0x0000000400087947 */ /* 0x000fea0003800000 */
.L_x_39418:
        /* <DEDUP_REMOVED lines=21> */
.L_x_39427:
[----:B------:R-:W-:Y:S05]  /*28d0*/  BSYNC.RECONVERGENT B1 ;  /* 0x0000000000017941 */ /* 0x000fea0003800200 */
.L_x_39426:
[----:B------:R-:W-:Y:S01]  /*28e0*/  IMAD.SHL.U32 R0, R0, 0x200000, RZ ;  /* 0x0020000000007824 */ /* 0x000fe200078e00ff */
[----:B------:R-:W-:-:S04]  /*28f0*/  LEA R3, R3, 0x37800000, 0x17 ;  /* 0x3780000003037811 */ /* 0x000fc800078eb8ff */
[----:B------:R-:W-:-:S07]  /*2900*/  LOP3.LUT R22, R3, R0, R7, 0xfe, !PT ;  /* 0x0000000003167212 */ /* 0x000fce00078efe07 */
.L_x_39425:
[----:B------:R-:W-:Y:S05]  /*2910*/  BSYNC.RECONVERGENT B0 ;  /* 0x0000000000007941 */ /* 0x000fea0003800200 */
.L_x_39424:
[----:B------:R-:W0:Y:S01]  /*2920*/  F2I.FTZ.TRUNC.NTZ R22, R22 ;  /* 0x0000001600167305 */ /* 0x000e22000021f100 */
[----:B------:R-:W-:Y:S05]  /*2930*/  BRA `(.L_x_39405) ;  /* 0x0000000000987947 */ /* 0x000fea0003800000 */
.L_x_39417:
        /* <DEDUP_REMOVED lines=14> */
.L_x_39431:
[----:B------:R-:W-:Y:S05]  /*2a20*/  BSYNC.RECONVERGENT B0 ;  /* 0x0000000000007941 */ /* 0x000fea0003800200 */
.L_x_39430:
[----:B------:R-:W0:Y:S01]  /*2a30*/  F2I.FTZ.TRUNC.NTZ R22, R22 ;  /* 0x0000001600167305 */ /* 0x000e22000021f100 */
[----:B------:R-:W-:Y:S05]  /*2a40*/  BRA `(.L_x_39405) ;  /* 0x0000000000547947 */ /* 0x000fea0003800000 */
.L_x_39404:
        /* <DEDUP_REMOVED lines=16> */
.L_x_39432:
[----:B------:R-:W-:Y:S01]  /*2b50*/  IMAD.MOV.U32 R22, RZ, RZ, RZ ;  /* 0x000000ffff167224 */ /* 0x000fe200078e00ff */
[----:B------:R-:W-:Y:S06]  /*2b60*/  BRA `(.L_x_39405) ;  /* 0x00000000000c7947 */ /* 0x000fec0003800000 */
.L_x_39429:
[----:B------:R0:W5:Y:S01]  /*2b70*/  LDG.E R22, desc[UR36][R4.64] ;  /* 0x0000002404167981 */ /* 0x000162000c1e1900 */
[----:B------:R-:W-:Y:S05]  /*2b80*/  BRA `(.L_x_39405) ;  /* 0x0000000000047947 */ /* 0x000fea0003800000 */
.L_x_39428:
[----:B------:R0:W5:Y:S02]  /*2b90*/  LDG.E R22, desc[UR36][R4.64] ;  /* 0x0000002404167981 */ /* 0x000164000c1e1900 */
.L_x_39405:
        /* <DEDUP_REMOVED lines=18> */
.L_x_39436:
[----:B-1----:R0:W5:Y:S01]  /*2cc0*/  LDG.E.U8 R0, desc[UR36][R4.64] ;  /* 0x0000002404007981 */ /* 0x002162000c1e1100 */
[----:B------:R-:W-:Y:S05]  /*2cd0*/  BRA `(.L_x_39438) ;  /* 0x0000000c00307947 */ /* 0x000fea0003800000 */
.L_x_39435:
        /* <DEDUP_REMOVED lines=8> */
.L_x_39440:
[----:B-1----:R0:W5:Y:S01]  /*2d60*/  LDG.E R0, desc[UR36][R4.64] ;  /* 0x0000002404007981 */ /* 0x002162000c1e1900 */
[----:B------:R-:W-:Y:S05]  /*2d70*/  BRA `(.L_x_39438) ;  /* 0x0000000c00087947 */ /* 0x000fea0003800000 */
.L_x_39439:
[----:B-1----:R0:W5:Y:S01]  /*2d80*/  LDG.E.S16 R0, desc[UR36][R4.64] ;  /* 0x0000002404007981 */ /* 0x002162000c1e1700 */
[----:B------:R-:W-:Y:S05]  /*2d90*/  BRA `(.L_x_39438) ;  /* 0x0000000c00007947 */ /* 0x000fea0003800000 */
.L_x_39434:
        /* <DEDUP_REMOVED lines=9> */
.L_x_39442:
[----:B------:R-:W1:Y:S02]  /*2e30*/  LDG.E.U16 R4, desc[UR36][R4.64] ;  /* 0x0000002404047981 */ /* 0x000e64000c1e1500 */
[----:B-1----:R-:W-:-:S06]  /*2e40*/  HADD2.F32 R0, -RZ, R4.H0_H0 ;  /* 0x20000004ff007230 */ /* 0x002fcc0000004100 */
[----:B------:R-:W0:Y:S01]  /*2e50*/  F2I.FTZ.TRUNC.NTZ R0, R0 ;  /* 0x0000000000007305 */ /* 0x000e22000021f100 */
[----:B------:R-:W-:Y:S05]  /*2e60*/  BRA `(.L_x_39438) ;  /* 0x0000000800cc7947 */ /* 0x000fea0003800000 */
.L_x_39441:
        /* <DEDUP_REMOVED lines=9> */
.L_x_39444:
[----:B------:R-:W1:Y:S02]  /*2f00*/  LDG.E.U16 R4, desc[UR36][R4.64] ;  /* 0x0000002404047981 */ /* 0x000e64000c1e1500 */
[----:B-1----:R-:W-:-:S06]  /*2f10*/  HADD2.F32 R0, -RZ, R4.H0_H0 ;  /* 0x20000004ff007230 */ /* 0x002fcc0000004100 */
[----:B------:R-:W0:Y:S01]  /*2f20*/  F2I.FTZ.TRUNC.NTZ R0, R0 ;  /* 0x0000000000007305 */ /* 0x000e22000021f100 */
[----:B------:R-:W-:Y:S05]  /*2f30*/  BRA `(.L_x_39438) ;  /* 0x0000000800987947 */ /* 0x000fea0003800000 */
.L_x_39443:
[----:B------:R-:W1:Y:S02]  /*2f40*/  LDG.E.64 R4, desc[UR36][R4.64] ;  /* 0x0000002404047981 */ /* 0x000e64000c1e1b00 */
[----:B-1----:R0:W1:Y:S02]  /*2f50*/  F2I.F64.TRUNC R0, R4 ;  /* 0x0000000400007311 */ /* 0x002064000030d100 */
[----:B01----:R-:W-:Y:S05]  /*2f60*/  BRA `(.L_x_39438) ;  /* 0x00000008008c7947 */ /* 0x003fea0003800000 */
.L_x_39433:
        /* <DEDUP_REMOVED lines=12> */
.L_x_39447:
[----:B------:R-:W1:Y:S02]  /*3030*/  LDG.E.64 R4, desc[UR36][R4.64] ;  /* 0x0000002404047981 */ /* 0x000e64000c1e1b00 */
[----:B-1----:R0:W1:Y:S02]  /*3040*/  F2I.F64.TRUNC R0, R4 ;  /* 0x0000000400007311 */ /* 0x002064000030d100 */
[----:B01----:R-:W-:Y:S05]  /*3050*/  BRA `(.L_x_39438) ;  /* 0x0000000800507947 */ /* 0x003fea0003800000 */
.L_x_39446:
        /* <DEDUP_REMOVED lines=26> */
.L_x_39449:
        /* <DEDUP_REMOVED lines=14> */
.L_x_39448:
[----:B-1----:R-:W3:Y:S02]  /*32e0*/  LDG.E.U16 R0, desc[UR36][R4.64] ;  /* 0x0000002404007981 */ /* 0x002ee4000c1e1500 */
[----:B---3--:R-:W-:-:S06]  /*32f0*/  IMAD.U32 R0, R0, 0x10000, RZ ;  /* 0x0001000000007824 */ /* 0x008fcc00078e00ff */
[----:B------:R-:W0:Y:S01]  /*3300*/  F2I.FTZ.TRUNC.NTZ R0, R0 ;  /* 0x0000000000007305 */ /* 0x000e22000021f100 */
[----:B------:R-:W-:Y:S05]  /*3310*/  BRA `(.L_x_39438) ;  /* 0x0000000400a07947 */ /* 0x000fea0003800000 */
.L_x_39445:
        /* <DEDUP_REMOVED lines=10> */
.L_x_39452:
        /* <DEDUP_REMOVED lines=21> */
.L_x_39456:
[----:B------:R-:W-:Y:S05]  /*3510*/  BSYNC.RECONVERGENT B1 ;  /* 0x0000000000017941 */ /* 0x000fea0003800200 */
.L_x_39455:
[----:B------:R-:W-:Y:S01]  /*3520*/  IMAD.SHL.U32 R0, R0, 0x100000, RZ ;  /* 0x0010000000007824 */ /* 0x000fe200078e00ff */
[----:B------:R-:W-:-:S04]  /*3530*/  LEA R3, R3, 0x3b800000, 0x17 ;  /* 0x3b80000003037811 */ /* 0x000fc800078eb8ff */
[----:B------:R-:W-:-:S07]  /*3540*/  LOP3.LUT R0, R3, R0, R7, 0xfe, !PT ;  /* 0x0000000003007212 */ /* 0x000fce00078efe07 */
.L_x_39454:
[----:B------:R-:W-:Y:S05]  /*3550*/  BSYNC.RECONVERGENT B0 ;  /* 0x0000000000007941 */ /* 0x000fea0003800200 */
.L_x_39453:
[----:B------:R-:W1:Y:S01]  /*3560*/  F2I.FTZ.TRUNC.NTZ R0, R0 ;  /* 0x0000000000007305 */ /* 0x000e62000021f100 */
[----:B------:R-:W-:Y:S05]  /*3570*/  BRA `(.L_x_39438) ;  /* 0x0000000400087947 */ /* 0x000fea0003800000 */
.L_x_39451:
        /* <DEDUP_REMOVED lines=21> */
.L_x_39460:
[----:B------:R-:W-:Y:S05]  /*36d0*/  BSYNC.RECONVERGENT B1 ;  /* 0x0000000000017941 */ /* 0x000fea0003800200 */
.L_x_39459:
[----:B------:R-:W-:Y:S01]  /*36e0*/  IMAD.SHL.U32 R0, R0, 0x200000, RZ ;  /* 0x0020000000007824 */ /* 0x000fe200078e00ff */
[----:B------:R-:W-:-:S04]  /*36f0*/  LEA R3, R3, 0x37800000, 0x17 ;  /* 0x3780000003037811 */ /* 0x000fc800078eb8ff */
[----:B------:R-:W-:-:S07]  /*3700*/  LOP3.LUT R0, R3, R0, R7, 0xfe, !PT ;  /* 0x0000000003007212 */ /* 0x000fce00078efe07 */
.L_x_39458:
[----:B------:R-:W-:Y:S05]  /*3710*/  BSYNC.RECONVERGENT B0 ;  /* 0x0000000000007941 */ /* 0x000fea0003800200 */
.L_x_39457:
[----:B------:R-:W0:Y:S01]  /*3720*/  F2I.FTZ.TRUNC.NTZ R0, R0 ;  /* 0x0000000000007305 */ /* 0x000e22000021f100 */
[----:B------:R-:W-:Y:S05]  /*3730*/  BRA `(.L_x_39438) ;  /* 0x0000000000987947 */ /* 0x000fea0003800000 */
.L_x_39450:
        /* <DEDUP_REMOVED lines=14> */
.L_x_39464:
[----:B------:R-:W-:Y:S05]  /*3820*/  BSYNC.RECONVERGENT B0 ;  /* 0x0000000000007941 */ /* 0x000fea0003800200 */
.L_x_39463:
[----:B------:R-:W0:Y:S01]  /*3830*/  F2I.FTZ.TRUNC.NTZ R0, R0 ;  /* 0x0000000000007305 */ /* 0x000e22000021f100 */
[----:B------:R-:W-:Y:S05]  /*3840*/  BRA `(.L_x_39438) ;  /* 0x0000000000547947 */ /* 0x000fea0003800000 */
.L_x_39437:
        /* <DEDUP_REMOVED lines=16> */
.L_x_39465:
[----:B------:R-:W-:Y:S01]  /*3950*/  IMAD.MOV.U32 R0, RZ, RZ, RZ ;  /* 0x000000ffff007224 */ /* 0x000fe200078e00ff */
[----:B------:R-:W-:Y:S06]  /*3960*/  BRA `(.L_x_39438) ;  /* 0x00000000000c7947 */ /* 0x000fec0003800000 */
.L_x_39462:
[----:B-1----:R0:W5:Y:S01]  /*3970*/  LDG.E R0, desc[UR36][R4.64] ;  /* 0x0000002404007981 */ /* 0x002162000c1e1900 */
[----:B------:R-:W-:Y:S05]  /*3980*/  BRA `(.L_x_39438) ;  /* 0x0000000000047947 */ /* 0x000fea0003800000 */
.L_x_39461:
[----:B-1----:R0:W5:Y:S02]  /*3990*/  LDG.E R0, desc[UR36][R4.64] ;  /* 0x0000002404007981 */ /* 0x002164000c1e1900 */
.L_x_39438:
[----:B01---5:R-:W-:Y:S01]  /*39a0*/  ISETP.NE.AND P0, PT, R0, RZ, PT ;  /* 0x000000ff0000720c */ /* 0x023fe20003f05270 */
[----:B------:R-:W-:-:S03]  /*39b0*/  VIADD R23, R23, 0x80 ;  /* 0x0000008017177836 */ /* 0x000fc60000000000 */
[----:B--2-4-:R-:W-:-:S04]  /*39c0*/  ISETP.NE.AND P0, PT, R22, RZ, P0 ;  /* 0x000000ff1600720c */ /* 0x014fc80000705270 */
[----:B------:R-:W-:-:S09]  /*39d0*/  P2R R19, PR, RZ, 0x1 ;  /* 0x00000001ff137803 */ /* 0x000fd20000000000 */
.L_x_39399:
[----:B------:R-:W-:Y:S05]  /*39e0*/  BSYNC.RECONVERGENT B6 ;  /* 0x0000000000067941 */ /* 0x000fea0003800200 */
.L_x_39398:
        /* <DEDUP_REMOVED lines=24> */
.L_x_39471:
[----:B------:R0:W5:Y:S01]  /*3b70*/  LDG.E.U8 R22, desc[UR36][R4.64] ;  /* 0x0000002404167981 */ /* 0x000162000c1e1100 */
[----:B------:R-:W-:Y:S05]  /*3b80*/  BRA `(.L_x_39473) ;  /* 0x0000000c00307947 */ /* 0x000fea0003800000 */
.L_x_39470:
        /* <DEDUP_REMOVED lines=8> */
.L_x_39475:
[----:B------:R0:W5:Y:S01]  /*3c10*/  LDG.E R22, desc[UR36][R4.64] ;  /* 0x0000002404167981 */ /* 0x000162000c1e1900 */
[----:B------:R-:W-:Y:S05]  /*3c20*/  BRA `(.L_x_39473) ;  /* 0x0000000c00087947 */ /* 0x000fea0003800000 */
.L_x_39474:
[----:B------:R0:W5:Y:S01]  /*3c30*/  LDG.E.S16 R22, desc[UR36][R4.64] ;  /* 0x0000002404167981 */ /* 0x000162000c1e1700 */
[----:B------:R-:W-:Y:S05]  /*3c40*/  BRA `(.L_x_39473) ;  /* 0x0000000c00007947 */ /* 0x000fea0003800000 */
.L_x_39469:
        /* <DEDUP_REMOVED lines=9> */
.L_x_39477:
[----:B------:R-:W2:Y:S02]  /*3ce0*/  LDG.E.U16 R4, desc[UR36][R4.64] ;  /* 0x0000002404047981 */ /* 0x000ea4000c1e1500 */
[----:B--2---:R-:W-:-:S06]  /*3cf0*/  HADD2.F32 R22, -RZ, R4.H0_H0 ;  /* 0x20000004ff167230 */ /* 0x004fcc0000004100 */
[----:B------:R-:W0:Y:S01]  /*3d00*/  F2I.FTZ.TRUNC.NTZ R22, R22 ;  /* 0x0000001600167305 */ /* 0x000e22000021f100 */
[----:B------:R-:W-:Y:S05]  /*3d10*/  BRA `(.L_x_39473) ;  /* 0x0000000800cc7947 */ /* 0x000fea0003800000 */
.L_x_39476:
        /* <DEDUP_REMOVED lines=9> */
.L_x_39479:
[----:B------:R-:W2:Y:S02]  /*3db0*/  LDG.E.U16 R4, desc[UR36][R4.64] ;  /* 0x0000002404047981 */ /* 0x000ea4000c1e1500 */
[----:B--2---:R-:W-:-:S06]  /*3dc0*/  HADD2.F32 R22, -RZ, R4.H0_H0 ;  /* 0x20000004ff167230 */ /* 0x004fcc0000004100 */
[----:B------:R-:W0:Y:S01]  /*3dd0*/  F2I.FTZ.TRUNC.NTZ R22, R22 ;  /* 0x0000001600167305 */ /* 0x000e22000021f100 */
[----:B------:R-:W-:Y:S05]  /*3de0*/  BRA `(.L_x_39473) ;  /* 0x0000000800987947 */ /* 0x000fea0003800000 */
.L_x_39478:
[----:B------:R-:W2:Y:S02]  /*3df0*/  LDG.E.64 R4, desc[UR36][R4.64] ;  /* 0x0000002404047981 */ /* 0x000ea4000c1e1b00 */
[----:B--2---:R0:W1:Y:S02]  /*3e00*/  F2I.F64.TRUNC R22, R4 ;  /* 0x0000000400167311 */ /* 0x004064000030d100 */
[----:B01----:R-:W-:Y:S05]  /*3e10*/  BRA `(.L_x_39473) ;  /* 0x00000008008c7947 */ /* 0x003fea0003800000 */
.L_x_39468:
        /* <DEDUP_REMOVED lines=12> */
.L_x_39482:
[----:B------:R-:W2:Y:S02]  /*3ee0*/  LDG.E.64 R4, desc[UR36][R4.64] ;  /* 0x0000002404047981 */ /* 0x000ea4000c1e1b00 */
[----:B--2---:R0:W1:Y:S02]  /*3ef0*/  F2I.F64.TRUNC R22, R4 ;  /* 0x0000000400167311 */ /* 0x004064000030d100 */
[----:B01----:R-:W-:Y:S05]  /*3f00*/  BRA `(.L_x_39473) ;  /* 0x0000000800507947 */ /* 0x003fea0003800000 */
.L_x_39481:
        /* <DEDUP_REMOVED lines=26> */
.L_x_39484:
        /* <DEDUP_REMOVED lines=14> */
.L_x_39483:
[----:B------:R-:W2:Y:S02]  /*4190*/  LDG.E.U16 R22, desc[UR36][R4.64] ;  /* 0x0000002404167981 */ /* 0x000ea4000c1e1500 */
[----:B--2---:R-:W-:-:S06]  /*41a0*/  IMAD.U32 R22, R22, 0x10000, RZ ;  /* 0x0001000016167824 */ /* 0x004fcc00078e00ff */
[----:B------:R-:W0:Y:S01]  /*41b0*/  F2I.FTZ.TRUNC.NTZ R22, R22 ;  /* 0x0000001600167305 */ /* 0x000e22000021f100 */
[----:B------:R-:W-:Y:S05]  /*41c0*/  BRA `(.L_x_39473) ;  /* 0x0000000400a07947 */ /* 0x000fea0003800000 */
.L_x_39480:
        /* <DEDUP_REMOVED lines=10> */
.L_x_39487:
        /* <DEDUP_REMOVED lines=21> */
.L_x_39491:
[----:B------:R-:W-:Y:S05]  /*43c0*/  BSYNC.RECONVERGENT B1 ;  /* 0x0000000000017941 */ /* 0x000fea0003800200 */
.L_x_39490:
[----:B------:R-:W-:Y:S01]  /*43d0*/  IMAD.SHL.U32 R0, R0, 0x100000, RZ ;  /* 0x0010000000007824 */ /* 0x000fe200078e00ff */
[----:B------:R-:W-:-:S04]  /*43e0*/  LEA R3, R3, 0x3b800000, 0x17 ;  /* 0x3b80000003037811 */ /* 0x000fc800078eb8ff */
[----:B------:R-:W-:-:S07]  /*43f0*/  LOP3.LUT R22, R3, R0, R7, 0xfe, !PT ;  /* 0x0000000003167212 */ /* 0x000fce00078efe07 */
.L_x_39489:
[----:B------:R-:W-:Y:S05]  /*4400*/  BSYNC.RECONVERGENT B0 ;  /* 0x0000000000007941 */ /* 0x000fea0003800200 */
.L_x_39488:
[----:B------:R-:W0:Y:S01]  /*4410*/  F2I.FTZ.TRUNC.NTZ R22, R22 ;  /* 0x0000001600167305 */ /* 0x000e22000021f100 */
[----:B------:R-:W-:Y:S05]  /*4420*/  BRA `(.L_x_39473) ;  /* 0x0000000400087947 */ /* 0x000fea0003800000 */
.L_x_39486:
        /* <DEDUP_REMOVED lines=21> */
.L_x_39495:
[----:B------:R-:W-:Y:S05]  /*4580*/  BSYNC.RECONVERGENT B1 ;  /* 0x0000000000017941 */ /* 0x000fea0003800200 */
.L_x_39494:
[----:B------:R-:W-:Y:S01]  /*4590*/  IMAD.SHL.U32 R0, R0, 0x200000, RZ ;  /* 0x0020000000007824 */ /* 0x000fe200078e00ff */
[----:B------:R-:W-:-:S04]  /*45a0*/  LEA R3, R3, 0x37800000, 0x17 ;  /* 0x3780000003037811 */ /* 0x000fc800078eb8ff */
[----:B------:R-:W-:-:S07]  /*45b0*/  LOP3.LUT R22, R3, R0, R7, 0xfe, !PT ;  /* 0x0000000003167212 */ /* 0x000fce00078efe07 */
.L_x_39493:
[----:B------:R-:W-:Y:S05]  /*45c0*/  BSYNC.RECONVERGENT B0 ;  /* 0x0000000000007941 */ /* 0x000fea0003800200 */
.L_x_39492:
[----:B------:R-:W0:Y:S01]  /*45d0*/  F2I.FTZ.TRUNC.NTZ R22, R22 ;  /* 0x0000001600167305 */ /* 0x000e22000021f100 */
[----:B------:R-:W-:Y:S05]  /*45e0*/  BRA `(.L_x_39473) ;  /* 0x0000000000987947 */ /* 0x000fea0003800000 */
.L_x_39485:
        /* <DEDUP_REMOVED lines=14> */
.L_x_39499:
[----:B------:R-:W-:Y:S05]  /*46d0*/  BSYNC.RECONVERGENT B0 ;  /* 0x0000000000007941 */ /* 0x000fea0003800200 */
.L_x_39498:
[----:B------:R-:W0:Y:S01]  /*46e0*/  F2I.FTZ.TRUNC.NTZ R22, R22 ;  /* 0x0000001600167305 */ /* 0x000e22000021f100 */
[----:B------:R-:W-:Y:S05]  /*46f0*/  BRA `(.L_x_39473) ;  /* 0x0000000000547947 */ /* 0x000fea0003800000 */
.L_x_39472:
        /* <DEDUP_REMOVED lines=16> */
.L_x_39500:
[----:B------:R-:W-:Y:S01]  /*4800*/  IMAD.MOV.U32 R22, RZ, RZ, RZ ;  /* 0x000000ffff167224 */ /* 0x000fe200078e00ff */
[----:B------:R-:W-:Y:S06]  /*4810*/  BRA `(.L_x_39473) ;  /* 0x00000000000c7947 */ /* 0x000fec0003800000 */
.L_x_39497:
[----:B------:R0:W5:Y:S01]  /*4820*/  LDG.E R22, desc[UR36][R4.64] ;  /* 0x0000002404167981 */ /* 0x000162000c1e1900 */
[----:B------:R-:W-:Y:S05]  /*4830*/  BRA `(.L_x_39473) ;  /* 0x0000000000047947 */ /* 0x000fea0003800000 */
.L_x_39496:
[----:B------:R0:W5:Y:S02]  /*4840*/  LDG.E R22, desc[UR36][R4.64] ;  /* 0x0000002404167981 */ /* 0x000164000c1e1900 */
.L_x_39473:
        /* <DEDUP_REMOVED lines=19> */
.L_x_39504:
[----:B------:R0:W5:Y:S01]  /*4980*/  LDG.E.U8 R0, desc[UR36][R4.64] ;  /* 0x0000002404007981 */ /* 0x000162000c1e1100 */
[----:B------:R-:W-:Y:S05]  /*4990*/  BRA `(.L_x_39506) ;  /* 0x0000000c00307947 */ /* 0x000fea0003800000 */
.L_x_39503:
        /* <DEDUP_REMOVED lines=8> */
.L_x_39508:
[----:B------:R0:W5:Y:S01]  /*4a20*/  LDG.E R0, desc[UR36][R4.64] ;  /* 0x0000002404007981 */ /* 0x000162000c1e1900 */
[----:B------:R-:W-:Y:S05]  /*4a30*/  BRA `(.L_x_39506) ;  /* 0x0000000c00087947 */ /* 0x000fea0003800000 */
.L_x_39507:
[----:B------:R0:W5:Y:S01]  /*4a40*/  LDG.E.S16 R0, desc[UR36][R4.64] ;  /* 0x0000002404007981 */ /* 0x000162000c1e1700 */
[----:B------:R-:W-:Y:S05]  /*4a50*/  BRA `(.L_x_39506) ;  /* 0x0000000c00007947 */ /* 0x000fea0003800000 */
.L_x_39502:
        /* <DEDUP_REMOVED lines=9> */
.L_x_39510:
[----:B------:R-:W3:Y:S02]  /*4af0*/  LDG.E.U16 R4, desc[UR36][R4.64] ;  /* 0x0000002404047981 */ /* 0x000ee4000c1e1500 */
[----:B---3--:R-:W-:-:S06]  /*4b00*/  HADD2.F32 R0, -RZ, R4.H0_H0 ;  /* 0x20000004ff007230 */ /* 0x008fcc0000004100 */
[----:B------:R-:W0:Y:S01]  /*4b10*/  F2I.FTZ.TRUNC.NTZ R0, R0 ;  /* 0x0000000000007305 */ /* 0x000e22000021f100 */
[----:B------:R-:W-:Y:S05]  /*4b20*/  BRA `(.L_x_39506) ;  /* 0x0000000800cc7947 */ /* 0x000fea0003800000 */
.L_x_39509:
        /* <DEDUP_REMOVED lines=9> */
.L_x_39512:
[----:B------:R-:W3:Y:S02]  /*4bc0*/  LDG.E.U16 R4, desc[UR36][R4.64] ;  /* 0x0000002404047981 */ /* 0x000ee4000c1e1500 */
[----:B---3--:R-:W-:-:S06]  /*4bd0*/  HADD2.F32 R0, -RZ, R4.H0_H0 ;  /* 0x20000004ff007230 */ /* 0x008fcc0000004100 */
[----:B------:R-:W0:Y:S01]  /*4be0*/  F2I.FTZ.TRUNC.NTZ R0, R0 ;  /* 0x0000000000007305 */ /* 0x000e22000021f100 */
[----:B------:R-:W-:Y:S05]  /*4bf0*/  BRA `(.L_x_39506) ;  /* 0x0000000800987947 */ /* 0x000fea0003800000 */
.L_x_39511:
[----:B------:R-:W3:Y:S02]  /*4c00*/  LDG.E.64 R4, desc[UR36][R4.64] ;  /* 0x0000002404047981 */ /* 0x000ee4000c1e1b00 */
[----:B---3--:R0:W1:Y:S02]  /*4c10*/  F2I.F64.TRUNC R0, R4 ;  /* 0x0000000400007311 */ /* 0x008064000030d100 */
[----:B01----:R-:W-:Y:S05]  /*4c20*/  BRA `(.L_x_39506) ;  /* 0x00000008008c7947 */ /* 0x003fea0003800000 */
.L_x_39501:
        /* <DEDUP_REMOVED lines=12> */
.L_x_39515:
[----:B------:R-:W3:Y:S02]  /*4cf0*/  LDG.E.64 R4, desc[UR36][R4.64] ;  /* 0x0000002404047981 */ /* 0x000ee4000c1e1b00 */
[----:B---3--:R0:W1:Y:S02]  /*4d00*/  F2I.F64.TRUNC R0, R4 ;  /* 0x0000000400007311 */ /* 0x008064000030d100 */
[----:B01----:R-:W-:Y:S05]  /*4d10*/  BRA `(.L_x_39506) ;  /* 0x0000000800507947 */ /* 0x003fea0003800000 */
.L_x_39514:
        /* <DEDUP_REMOVED lines=26> */
.L_x_39517:
        /* <DEDUP_REMOVED lines=14> */
.L_x_39516:
[----:B------:R-:W3:Y:S02]  /*4fa0*/  LDG.E.U16 R0, desc[UR36][R4.64] ;  /* 0x0000002404007981 */ /* 0x000ee4000c1e1500 */
[----:B---3--:R-:W-:-:S06]  /*4fb0*/  IMAD.U32 R0, R0, 0x10000, RZ ;  /* 0x0001000000007824 */ /* 0x008fcc00078e00ff */
[----:B------:R-:W0:Y:S01]  /*4fc0*/  F2I.FTZ.TRUNC.NTZ R0, R0 ;  /* 0x0000000000007305 */ /* 0x000e22000021f100 */
[----:B------:R-:W-:Y:S05]  /*4fd0*/  BRA `(.L_x_39506) ;  /* 0x0000000400a07947 */ /* 0x000fea0003800000 */
.L_x_39513:
        /* <DEDUP_REMOVED lines=10> */
.L_x_39520:
        /* <DEDUP_REMOVED lines=21> */
.L_x_39524:
[----:B------:R-:W-:Y:S05]  /*51d0*/  BSYNC.RECONVERGENT B1 ;  /* 0x0000000000017941 */ /* 0x000fea0003800200 */
.L_x_39523:
[----:B------:R-:W-:Y:S01]  /*51e0*/  IMAD.SHL.U32 R0, R0, 0x100000, RZ ;  /* 0x0010000000007824 */ /* 0x000fe200078e00ff */
[----:B------:R-:W-:-:S04]  /*51f0*/  LEA R3, R3, 0x3b800000, 0x17 ;  /* 0x3b80000003037811 */ /* 0x000fc800078eb8ff */
[----:B------:R-:W-:-:S07]  /*5200*/  LOP3.LUT R0, R3, R0, R7, 0xfe, !PT ;  /* 0x0000000003007212 */ /* 0x000fce00078efe07 */
.L_x_39522:
[----:B------:R-:W-:Y:S05]  /*5210*/  BSYNC.RECONVERGENT B0 ;  /* 0x0000000000007941 */ /* 0x000fea0003800200 */
.L_x_39521:
[----:B------:R-:W1:Y:S01]  /*5220*/  F2I.FTZ.TRUNC.NTZ R0, R0 ;  /* 0x0000000000007305 */ /* 0x000e62000021f100 */
[----:B------:R-:W-:Y:S05]  /*5230*/  BRA `(.L_x_39506) ;  /* 0x0000000400087947 */ /* 0x000fea0003800000 */
.L_x_39519:
        /* <DEDUP_REMOVED lines=21> */
.L_x_39528:
[----:B------:R-:W-:Y:S05]  /*5390*/  BSYNC.RECONVERGENT B1 ;  /* 0x0000000000017941 */ /* 0x000fea0003800200 */
.L_x_39527:
[----:B------:R-:W-:Y:S01]  /*53a0*/  IMAD.SHL.U32 R0, R0, 0x200000, RZ ;  /* 0x0020000000007824 */ /* 0x000fe200078e00ff */
[----:B------:R-:W-:-:S04]  /*53b0*/  LEA R3, R3, 0x37800000, 0x17 ;  /* 0x3780000003037811 */ /* 0x000fc800078eb8ff */
[----:B------:R-:W-:-:S07]  /*53c0*/  LOP3.LUT R0, R3, R0, R7, 0xfe, !PT ;  /* 0x0000000003007212 */ /* 0x000fce00078efe07 */
.L_x_39526:
[----:B------:R-:W-:Y:S05]  /*53d0*/  BSYNC.RECONVERGENT B0 ;  /* 0x0000000000007941 */ /* 0x000fea0003800200 */
.L_x_39525:
[----:B------:R-:W3:Y:S01]  /*53e0*/  F2I.FTZ.TRUNC.NTZ R0, R0 ;  /* 0x0000000000007305 */ /* 0x000ee2000021f100 */
[----:B------:R-:W-:Y:S05]  /*53f0*/  BRA `(.L_x_39506) ;  /* 0x0000000000987947 */ /* 0x000fea0003800000 */
.L_x_39518:
        /* <DEDUP_REMOVED lines=14> */
.L_x_39532:
[----:B------:R-:W-:Y:S05]  /*54e0*/  BSYNC.RECONVERGENT B0 ;  /* 0x0000000000007941 */ /* 0x000fea0003800200 */
.L_x_39531:
[----:B------:R-:W0:Y:S01]  /*54f0*/  F2I.FTZ.TRUNC.NTZ R0, R0 ;  /* 0x0000000000007305 */ /* 0x000e22000021f100 */
[----:B------:R-:W-:Y:S05]  /*5500*/  BRA `(.L_x_39506) ;  /* 0x0000000000547947 */ /* 0x000fea0003800000 */
.L_x_39505:
        /* <DEDUP_REMOVED lines=16> */
.L_x_39533:
[----:B------:R-:W-:Y:S01]  /*5610*/  IMAD.MOV.U32 R0, RZ, RZ, RZ ;  /* 0x000000ffff007224 */ /* 0x000fe200078e00ff */
[----:B------:R-:W-:Y:S06]  /*5620*/  BRA `(.L_x_39506) ;  /* 0x00000000000c7947 */ /* 0x000fec0003800000 */
.L_x_39530:
[----:B------:R0:W5:Y:S01]  /*5630*/  LDG.E R0, desc[UR36][R4.64] ;  /* 0x0000002404007981 */ /* 0x000162000c1e1900 */
[----:B------:R-:W-:Y:S05]  /*5640*/  BRA `(.L_x_39506) ;  /* 0x0000000000047947 */ /* 0x000fea0003800000 */
.L_x_39529:
[----:B------:R0:W5:Y:S02]  /*5650*/  LDG.E R0, desc[UR36][R4.64] ;  /* 0x0000002404007981 */ /* 0x000164000c1e1900 */
.L_x_39506:
[----:B01-3-5:R-:W-:Y:S01]  /*5660*/  ISETP.NE.AND P0, PT, R0, RZ, PT ;  /* 0x000000ff0000720c */ /* 0x02bfe20003f05270 */
[----:B------:R-:W-:-:S03]  /*5670*/  VIADD R23, R23, 0x80 ;  /* 0x0000008017177836 */ /* 0x000fc60000000000 */
[----:B--2-4-:R-:W-:-:S04]  /*5680*/  ISETP.NE.AND P0, PT, R22, RZ, P0 ;  /* 0x000000ff1600720c */ /* 0x014fc80000705270 */
[----:B------:R-:W-:-:S09]  /*5690*/  P2R R22, PR, RZ, 0x1 ;  /* 0x00000001ff167803 */ /* 0x000fd20000000000 */
.L_x_39467:
[----:B------:R-:W-:Y:S05]  /*56a0*/  BSYNC.RECONVERGENT B6 ;  /* 0x0000000000067941 */ /* 0x000fea0003800200 */
.L_x_39466:
        /* <DEDUP_REMOVED lines=23> */
.L_x_39539:
[----:B------:R0:W5:Y:S01]  /*5820*/  LDG.E.U8 R23, desc[UR36][R4.64] ;  /* 0x0000002404177981 */ /* 0x000162000c1e1100 */
[----:B------:R-:W-:Y:S05]  /*5830*/  BRA `(.L_x_39541) ;  /* 0x0000000c00307947 */ /* 0x000fea0003800000 */
.L_x_39538:
        /* <DEDUP_REMOVED lines=8> */
.L_x_39543:
[----:B------:R3:W5:Y:S01]  /*58c0*/  LDG.E R23, desc[UR36][R4.64] ;  /* 0x0000002404177981 */ /* 0x000762000c1e1900 */
[----:B------:R-:W-:Y:S05]  /*58d0*/  BRA `(.L_x_39541) ;  /* 0x0000000c00087947 */ /* 0x000fea0003800000 */
.L_x_39542:
[----:B------:R2:W5:Y:S01]  /*58e0*/  LDG.E.S16 R23, desc[UR36][R4.64] ;  /* 0x0000002404177981 */ /* 0x000562000c1e1700 */
[----:B------:R-:W-:Y:S05]  /*58f0*/  BRA `(.L_x_39541) ;  /* 0x0000000c00007947 */ /* 0x000fea0003800000 */
.L_x_39537:
        /* <DEDUP_REMOVED lines=9> */
.L_x_39545:
[----:B------:R-:W2:Y:S02]  /*5990*/  LDG.E.U16 R4, desc[UR36][R4.64] ;  /* 0x0000002404047981 */ /* 0x000ea4000c1e1500 */
[----:B--2---:R-:W-:-:S06]  /*59a0*/  HADD2.F32 R23, -RZ, R4.H0_H0 ;  /* 0x20000004ff177230 */ /* 0x004fcc0000004100 */
[----:B------:R-:W0:Y:S01]  /*59b0*/  F2I.FTZ.TRUNC.NTZ R23, R23 ;  /* 0x0000001700177305 */ /* 0x000e22000021f100 */
[----:B------:R-:W-:Y:S05]  /*59c0*/  BRA `(.L_x_39541) ;  /* 0x0000000800cc7947 */ /* 0x000fea0003800000 */
.L_x_39544:
        /* <DEDUP_REMOVED lines=9> */
.L_x_39547:
[----:B------:R-:W2:Y:S02]  /*5a60*/  LDG.E.U16 R4, desc[UR36][R4.64] ;  /* 0x0000002404047981 */ /* 0x000ea4000c1e1500 */
[----:B--2---:R-:W-:-:S06]  /*5a70*/  HADD2.F32 R23, -RZ, R4.H0_H0 ;  /* 0x20000004ff177230 */ /* 0x004fcc0000004100 */
[----:B------:R-:W0:Y:S01]  /*5a80*/  F2I.FTZ.TRUNC.NTZ R23, R23 ;  /* 0x0000001700177305 */ /* 0x000e22000021f100 */
[----:B------:R-:W-:Y:S05]  /*5a90*/  BRA `(.L_x_39541) ;  /* 0x0000000800987947 */ /* 0x000fea0003800000 */
.L_x_39546:
[----:B------:R-:W2:Y:S02]  /*5aa0*/  LDG.E.64 R4, desc[UR36][R4.64] ;  /* 0x0000002404047981 */ /* 0x000ea4000c1e1b00 */
[----:B--2---:R0:W1:Y:S02]  /*5ab0*/  F2I.F64.TRUNC R23, R4 ;  /* 0x0000000400177311 */ /* 0x004064000030d100 */
[----:B01----:R-:W-:Y:S05]  /*5ac0*/  BRA `(.L_x_39541) ;  /* 0x00000008008c7947 */ /* 0x003fea0003800000 */
.L_x_39536:
        /* <DEDUP_REMOVED lines=12> */
.L_x_39550:
[----:B------:R-:W2:Y:S02]  /*5b90*/  LDG.E.64 R4, desc[UR36][R4.64] ;  /* 0x0000002404047981 */ /* 0x000ea4000c1e1b00 */
[----:B--2---:R0:W1:Y:S02]  /*5ba0*/  F2I.F64.TRUNC R23, R4 ;  /* 0x0000000400177311 */ /* 0x004064000030d100 */
[----:B01----:R-:W-:Y:S05]  /*5bb0*/  BRA `(.L_x_39541) ;  /* 0x0000000800507947 */ /* 0x003fea0003800000 */
.L_x_39549:
        /* <DEDUP_REMOVED lines=26> */
.L_x_39552:
        /* <DEDUP_REMOVED lines=14> */
.L_x_39551:
[----:B------:R-:W2:Y:S02]  /*5e40*/  LDG.E.U16 R23, desc[UR36][R4.64] ;  /* 0x0000002404177981 */ /* 0x000ea4000c1e1500 */
[----:B--2---:R-:W-:-:S06]  /*5e50*/  IMAD.U32 R23, R23, 0x10000, RZ ;  /* 0x0001000017177824 */ /* 0x004fcc00078e00ff */
[----:B------:R-:W0:Y:S01]  /*5e60*/  F2I.FTZ.TRUNC.NTZ R23, R23 ;  /* 0x0000001700177305 */ /* 0x000e22000021f100 */
[----:B------:R-:W-:Y:S05]  /*5e70*/  BRA `(.L_x_39541) ;  /* 0x0000000400a07947 */ /* 0x000fea0003800000 */
.L_x_39548:
        /* <DEDUP_REMOVED lines=10> */
.L_x_39555:
        /* <DEDUP_REMOVED lines=21> */
.L_x_39559:
[----:B------:R-:W-:Y:S05]  /*6070*/  BSYNC.RECONVERGENT B1 ;  /* 0x0000000000017941 */ /* 0x000fea0003800200 */
.L_x_39558:
[----:B------:R-:W-:Y:S01]  /*6080*/  IMAD.SHL.U32 R0, R0, 0x100000, RZ ;  /* 0x0010000000007824 */ /* 0x000fe200078e00ff */
[----:B------:R-:W-:-:S04]  /*6090*/  LEA R3, R3, 0x3b800000, 0x17 ;  /* 0x3b80000003037811 */ /* 0x000fc800078eb8ff */
[----:B------:R-:W-:-:S07]  /*60a0*/  LOP3.LUT R23, R3, R0, R23, 0xfe, !PT ;  /* 0x0000000003177212 */ /* 0x000fce00078efe17 */
.L_x_39557:
[----:B------:R-:W-:Y:S05]  /*60b0*/  BSYNC.RECONVERGENT B0 ;  /* 0x0000000000007941 */ /* 0x000fea0003800200 */
.L_x_39556:
[----:B------:R-:W0:Y:S01]  /*60c0*/  F2I.FTZ.TRUNC.NTZ R23, R23 ;  /* 0x0000001700177305 */ /* 0x000e22000021f100 */
[----:B------:R-:W-:Y:S05]  /*60d0*/  BRA `(.L_x_39541) ;  /* 0x0000000400087947 */ /* 0x000fea0003800000 */
.L_x_39554:
        /* <DEDUP_REMOVED lines=21> */
.L_x_39563:
[----:B------:R-:W-:Y:S05]  /*6230*/  BSYNC.RECONVERGENT B1 ;  /* 0x0000000000017941 */ /* 0x000fea0003800200 */
.L_x_39562:
[----:B------:R-:W-:Y:S01]  /*6240*/  IMAD.SHL.U32 R0, R0, 0x200000, RZ ;  /* 0x0020000000007824 */ /* 0x000fe200078e00ff */
[----:B------:R-:W-:-:S04]  /*6250*/  LEA R3, R3, 0x37800000, 0x17 ;  /* 0x3780000003037811 */ /* 0x000fc800078eb8ff */
[----:B------:R-:W-:-:S07]  /*6260*/  LOP3.LUT R23, R3, R0, R23, 0xfe, !PT ;  /* 0x0000000003177212 */ /* 0x000fce00078efe17 */
.L_x_39561:
[----:B------:R-:W-:Y:S05]  /*6270*/  BSYNC.RECONVERGENT B0 ;  /* 0x0000000000007941 */ /* 0x000fea0003800200 */
.L_x_39560:
[----:B------:R-:W0:Y:S01]  /*6280*/  F2I.FTZ.TRUNC.NTZ R23, R23 ;  /* 0x0000001700177305 */ /* 0x000e22000021f100 */
[----:B------:R-:W-:Y:S05]  /*6290*/  BRA `(.L_x_39541) ;  /* 0x0000000000987947 */ /* 0x000fea0003800000 */
.L_x_39553:
        /* <DEDUP_REMOVED lines=14> */
.L_x_39567:
[----:B------:R-:W-:Y:S05]  /*6380*/  BSYNC.RECONVERGENT B0 ;  /* 0x0000000000007941 */ /* 0x000fea0003800200 */
.L_x_39566:
[----:B------:R-:W0:Y:S01]  /*6390*/  F2I.FTZ.TRUNC.NTZ R23, R23 ;  /* 0x0000001700177305 */ /* 0x000e22000021f100 */
[----:B------:R-:W-:Y:S05]  /*63a0*/  BRA `(.L_x_39541) ;  /* 0x0000000000547947 */ /* 0x000fea0003800000 */
.L_x_39540:
        /* <DEDUP_REMOVED lines=16> */
.L_x_39568:
[----:B------:R-:W-:Y:S01]  /*64b0*/  IMAD.MOV.U32 R23, RZ, RZ, RZ ;  /* 0x000000ffff177224 */ /* 0x000fe200078e00ff */
[----:B------:R-:W-:Y:S06]  /*64c0*/  BRA `(.L_x_39541) ;  /* 0x00000000000c7947 */ /* 0x000fec0003800000 */
.L_x_39565:
[----:B------:R0:W5:Y:S01]  /*64d0*/  LDG.E R23, desc[UR36][R4.64] ;  /* 0x0000002404177981 */ /* 0x000162000c1e1900 */
[----:B------:R-:W-:Y:S05]  /*64e0*/  BRA `(.L_x_39541) ;  /* 0x0000000000047947 */ /* 0x000fea0003800000 */
.L_x_39564:
[----:B------:R0:W5:Y:S02]  /*64f0*/  LDG.E R23, desc[UR36][R4.64] ;  /* 0x0000002404177981 */ /* 0x000164000c1e1900 */
.L_x_39541:
        /* <DEDUP_REMOVED lines=19> */
.L_x_39572:
[----:B------:R0:W5:Y:S01]  /*6630*/  LDG.E.U8 R0, desc[UR36][R4.64] ;  /* 0x0000002404007981 */ /* 0x000162000c1e1100 */
[----:B------:R-:W-:Y:S05]  /*6640*/  BRA `(.L_x_39574) ;  /* 0x0000000c00307947 */ /* 0x000fea0003800000 */
.L_x_39571:
        /* <DEDUP_REMOVED lines=8> */
.L_x_39576:
[----:B------:R0:W5:Y:S01]  /*66d0*/  LDG.E R0, desc[UR36][R4.64] ;  /* 0x0000002404007981 */ /* 0x000162000c1e1900 */
[----:B------:R-:W-:Y:S05]  /*66e0*/  BRA `(.L_x_39574) ;  /* 0x0000000c00087947 */ /* 0x000fea0003800000 */
.L_x_39575:
[----:B------:R0:W5:Y:S01]  /*66f0*/  LDG.E.S16 R0, desc[UR36][R4.64] ;  /* 0x0000002404007981 */ /* 0x000162000c1e1700 */
[----:B------:R-:W-:Y:S05]  /*6700*/  BRA `(.L_x_39574) ;  /* 0x0000000c00007947 */ /* 0x000fea0003800000 */
.L_x_39570:
        /* <DEDUP_REMOVED lines=9> */
.L_x_39578:
[----:B------:R-:W2:Y:S02]  /*67a0*/  LDG.E.U16 R4, desc[UR36][R4.64] ;  /* 0x0000002404047981 */ /* 0x000ea4000c1e1500 */
[----:B--2---:R-:W-:-:S06]  /*67b0*/  HADD2.F32 R0, -RZ, R4.H0_H0 ;  /* 0x20000004ff007230 */ /* 0x004fcc0000004100 */
[----:B------:R-:W0:Y:S01]  /*67c0*/  F2I.FTZ.TRUNC.NTZ R0, R0 ;  /* 0x0000000000007305 */ /* 0x000e22000021f100 */
[----:B------:R-:W-:Y:S05]  /*67d0*/  BRA `(.L_x_39574) ;  /* 0x0000000800cc7947 */ /* 0x000fea0003800000 */
.L_x_39577:
        /* <DEDUP_REMOVED lines=9> */
.L_x_39580:
[----:B------:R-:W2:Y:S02]  /*6870*/  LDG.E.U16 R4, desc[UR36][R4.64] ;  /* 0x0000002404047981 */ /* 0x000ea4000c1e1500 */
[----:B--2---:R-:W-:-:S06]  /*6880*/  HADD2.F32 R0, -RZ, R4.H0_H0 ;  /* 0x20000004ff007230 */ /* 0x004fcc0000004100 */
[----:B------:R-:W0:Y:S01]  /*6890*/  F2I.FTZ.TRUNC.NTZ R0, R0 ;  /* 0x0000000000007305 */ /* 0x000e22000021f100 */
[----:B------:R-:W-:Y:S05]  /*68a0*/  BRA `(.L_x_39574) ;  /* 0x0000000800987947 */ /* 0x000fea0003800000 */
.L_x_39579:
[----:B------:R-:W2:Y:S02]  /*68b0*/  LDG.E.64 R4, desc[UR36][R4.64] ;  /* 0x0000002404047981 */ /* 0x000ea4000c1e1b00 */
[----:B--2---:R0:W1:Y:S02]  /*68c0*/  F2I.F64.TRUNC R0, R4 ;  /* 0x0000000400007311 */ /* 0x004064000030d100 */
[----:B01----:R-:W-:Y:S05]  /*68d0*/  BRA `(.L_x_39574) ;  /* 0x00000008008c7947 */ /* 0x003fea0003800000 */
.L_x_39569:
        /* <DEDUP_REMOVED lines=12> */
.L_x_39583:
[----:B------:R-:W2:Y:S02]  /*69a0*/  LDG.E.64 R4, desc[UR36][R4.64] ;  /* 0x0000002404047981 */ /* 0x000ea4000c1e1b00 */
[----:B--2---:R0:W1:Y:S02]  /*69b0*/  F2I.F64.TRUNC R0, R4 ;  /* 0x0000000400007311 */ /* 0x004064000030d100 */
[----:B01----:R-:W-:Y:S05]  /*69c0*/  BRA `(.L_x_39574) ;  /* 0x0000000800507947 */ /* 0x003fea0003800000 */
.L_x_39582:
        /* <DEDUP_REMOVED lines=26> */
.L_x_39585:
        /* <DEDUP_REMOVED lines=14> */
.L_x_39584:
[----:B------:R-:W2:Y:S02]  /*6c50*/  LDG.E.U16 R0, desc[UR36][R4.64] ;  /* 0x0000002404007981 */ /* 0x000ea4000c1e1500 */
[----:B--2---:R-:W-:-:S06]  /*6c60*/  IMAD.U32 R0, R0, 0x10000, RZ ;  /* 0x0001000000007824 */ /* 0x004fcc00078e00ff */
[----:B------:R-:W0:Y:S01]  /*6c70*/  F2I.FTZ.TRUNC.NTZ R0, R0 ;  /* 0x0000000000007305 */ /* 0x000e22000021f100 */
[----:B------:R-:W-:Y:S05]  /*6c80*/  BRA `(.L_x_39574) ;  /* 0x0000000400a07947 */ /* 0x000fea0003800000 */
.L_x_39581:
        /* <DEDUP_REMOVED lines=10> */
.L_x_39588:
        /* <DEDUP_REMOVED lines=21> */
.L_x_39592:
[----:B------:R-:W-:Y:S05]  /*6e80*/  BSYNC.RECONVERGENT B1 ;  /* 0x0000000000017941 */ /* 0x000fea0003800200 */
.L_x_39591:
[----:B------:R-:W-:Y:S01]  /*6e90*/  IMAD.SHL.U32 R0, R0, 0x100000, RZ ;  /* 0x0010000000007824 */ /* 0x000fe200078e00ff */
[----:B------:R-:W-:-:S04]  /*6ea0*/  LEA R3, R3, 0x3b800000, 0x17 ;  /* 0x3b80000003037811 */ /* 0x000fc800078eb8ff */
[----:B------:R-:W-:-:S07]  /*6eb0*/  LOP3.LUT R0, R3, R0, R7, 0xfe, !PT ;  /* 0x0000000003007212 */ /* 0x000fce00078efe07 */
.L_x_39590:
[----:B------:R-:W-:Y:S05]  /*6ec0*/  BSYNC.RECONVERGENT B0 ;  /* 0x0000000000007941 */ /* 0x000fea0003800200 */
.L_x_39589:
[----:B------:R-:W4:Y:S01]  /*6ed0*/  F2I.FTZ.TRUNC.NTZ R0, R0 ;  /* 0x0000000000007305 */ /* 0x000f22000021f100 */
[----:B------:R-:W-:Y:S05]  /*6ee0*/  BRA `(.L_x_39574) ;  /* 0x0000000400087947 */ /* 0x000fea0003800000 */
.L_x_39587:
        /* <DEDUP_REMOVED lines=21> */
.L_x_39596:
[----:B------:R-:W-:Y:S05]  /*7040*/  BSYNC.RECONVERGENT B1 ;  /* 0x0000000000017941 */ /* 0x000fea0003800200 */
.L_x_39595:
[----:B------:R-:W-:Y:S01]  /*7050*/  IMAD.SHL.U32 R0, R0, 0x200000, RZ ;  /* 0x0020000000007824 */ /* 0x000fe200078e00ff */
[----:B------:R-:W-:-:S04]  /*7060*/  LEA R3, R3, 0x37800000, 0x17 ;  /* 0x3780000003037811 */ /* 0x000fc800078eb8ff */
[----:B------:R-:W-:-:S07]  /*7070*/  LOP3.LUT R0, R3, R0, R7, 0xfe, !PT ;  /* 0x0000000003007212 */ /* 0x000fce00078efe07 */
.L_x_39594:
[----:B------:R-:W-:Y:S05]  /*7080*/  BSYNC.RECONVERGENT B0 ;  /* 0x0000000000007941 */ /* 0x000fea0003800200 */
.L_x_39593:
[----:B------:R-:W3:Y:S01]  /*7090*/  F2I.FTZ.TRUNC.NTZ R0, R0 ;  /* 0x0000000000007305 */ /* 0x000ee2000021f100 */
[----:B------:R-:W-:Y:S05]  /*70a0*/  BRA `(.L_x_39574) ;  /* 0x0000000000987947 */ /* 0x000fea0003800000 */
.L_x_39586:
        /* <DEDUP_REMOVED lines=14> */
.L_x_39600:
[----:B------:R-:W-:Y:S05]  /*7190*/  BSYNC.RECONVERGENT B0 ;  /* 0x0000000000007941 */ /* 0x000fea0003800200 */
.L_x_39599:
[----:B------:R-:W2:Y:S01]  /*71a0*/  F2I.FTZ.TRUNC.NTZ R0, R0 ;  /* 0x0000000000007305 */ /* 0x000ea2000021f100 */
[----:B------:R-:W-:Y:S05]  /*71b0*/  BRA `(.L_x_39574) ;  /* 0x0000000000547947 */ /* 0x000fea0003800000 */
.L_x_39573:
        /* <DEDUP_REMOVED lines=16> */
.L_x_39601:
[----:B------:R-:W-:Y:S01]  /*72c0*/  IMAD.MOV.U32 R0, RZ, RZ, RZ ;  /* 0x000000ffff007224 */ /* 0x000fe200078e00ff */
[----:B------:R-:W-:Y:S06]  /*72d0*/  BRA `(.L_x_39574) ;  /* 0x00000000000c7947 */ /* 0x000fec0003800000 */
.L_x_39598:
[----:B------:R1:W5:Y:S01]  /*72e0*/  LDG.E R0, desc[UR36][R4.64] ;  /* 0x0000002404007981 */ /* 0x000362000c1e1900 */
[----:B------:R-:W-:Y:S05]  /*72f0*/  BRA `(.L_x_39574) ;  /* 0x0000000000047947 */ /* 0x000fea0003800000 */
.L_x_39597:
[----:B------:R0:W5:Y:S02]  /*7300*/  LDG.E R0, desc[UR36][R4.64] ;  /* 0x0000002404007981 */ /* 0x000164000c1e1900 */
.L_x_39574:
[----:B0-2345:R-:W-:-:S04]  /*7310*/  ISETP.NE.AND P0, PT, R0, RZ, PT ;  /* 0x000000ff0000720c */ /* 0x03dfc80003f05270 */
[----:B------:R-:W-:-:S13]  /*7320*/  ISETP.NE.AND P0, PT, R23, RZ, P0 ;  /* 0x000000ff1700720c */ /* 0x000fda0000705270 */
.L_x_39535:
[----:B------:R-:W-:Y:S05]  /*7330*/  BSYNC.RECONVERGENT B6 ;  /* 0x0000000000067941 */ /* 0x000fea0003800200 */
.L_x_39534:
        /* <DEDUP_REMOVED lines=34> */
.L_x_39609:
[----:B------:R0:W-:Y:S01]  /*7560*/  STG.E.U8 desc[UR36][R8.64], R11 ;  /* 0x0000000b08007986 */ /* 0x0001e2000c101124 */
[----:B------:R-:W-:Y:S05]  /*7570*/  BRA `(.L_x_39611) ;  /* 0x0000000c00087947 */ /* 0x000fea0003800000 */
.L_x_39608:
        /* <DEDUP_REMOVED lines=10> */
.L_x_39613:
[----:B------:R0:W-:Y:S01]  /*7620*/  STG.E desc[UR36][R8.64], R11 ;  /* 0x0000000b08007986 */ /* 0x0001e2000c101924 */
[----:B------:R-:W-:Y:S05]  /*7630*/  BRA `(.L_x_39611) ;  /* 0x0000000800d87947 */ /* 0x000fea0003800000 */
.L_x_39612:
[----:B------:R0:W-:Y:S01]  /*7640*/  STG.E.U16 desc[UR36][R8.64], R11 ;  /* 0x0000000b08007986 */ /* 0x0001e2000c101524 */
[----:B------:R-:W-:Y:S05]  /*7650*/  BRA `(.L_x_39611) ;  /* 0x0000000800d07947 */ /* 0x000fea0003800000 */
.L_x_39607:
        /* <DEDUP_REMOVED lines=9> */
.L_x_39615:
[----:B------:R-:W0:Y:S02]  /*76f0*/  I2F.S16 R0, R11 ;  /* 0x0000000b00007306 */ /* 0x000e240000101400 */
[----:B0-----:R-:W-:-:S05]  /*7700*/  F2FP.F16.F32.PACK_AB R0, RZ, R0 ;  /* 0x00000000ff00723e */ /* 0x001fca00000000ff */
[----:B------:R0:W-:Y:S01]  /*7710*/  STG.E.U16 desc[UR36][R8.64], R0 ;  /* 0x0000000008007986 */ /* 0x0001e2000c101524 */
[----:B------:R-:W-:Y:S05]  /*7720*/  BRA `(.L_x_39611) ;  /* 0x00000008009c7947 */ /* 0x000fea0003800000 */
.L_x_39614:
        /* <DEDUP_REMOVED lines=10> */
.L_x_39617:
[----:B------:R-:W0:Y:S02]  /*77d0*/  I2F.S16 R11, R11 ;  /* 0x0000000b000b7306 */ /* 0x000e240000101400 */
[----:B0-----:R-:W-:-:S04]  /*77e0*/  F2FP.F16.F32.PACK_AB R3, RZ, R11 ;  /* 0x0000000bff03723e */ /* 0x001fc800000000ff */
[----:B------:R-:W-:-:S05]  /*77f0*/  PRMT R3, R3, 0x5410, RZ ;  /* 0x0000541003037816 */ /* 0x000fca00000000ff */
[----:B------:R0:W-:Y:S01]  /*7800*/  STG.E desc[UR36][R8.64], R3 ;  /* 0x0000000308007986 */ /* 0x0001e2000c101924 */
[----:B------:R-:W-:Y:S05]  /*7810*/  BRA `(.L_x_39611) ;  /* 0x0000000800607947 */ /* 0x000fea0003800000 */
.L_x_39616:
[----:B------:R-:W0:Y:S02]  /*7820*/  I2F.F64.S16 R4, R11 ;  /* 0x0000000b00047312 */ /* 0x000e240000101c00 */
[----:B0-----:R0:W-:Y:S01]  /*7830*/  STG.E.64 desc[UR36][R8.64], R4 ;  /* 0x0000000408007986 */ /* 0x0011e2000c101b24 */
[----:B------:R-:W-:Y:S05]  /*7840*/  BRA `(.L_x_39611) ;  /* 0x0000000800547947 */ /* 0x000fea0003800000 */
.L_x_39606:
        /* <DEDUP_REMOVED lines=10> */
.L_x_39620:
[----:B------:R-:W-:Y:S01]  /*78f0*/  CS2R R6, SRZ ;  /* 0x0000000000067805 */ /* 0x000fe2000001ff00 */
[----:B------:R-:W0:Y:S04]  /*7900*/  I2F.F64.S16 R4, R11 ;  /* 0x0000000b00047312 */ /* 0x000e280000101c00 */
[----:B0-----:R0:W-:Y:S01]  /*7910*/  STG.E.128 desc[UR36][R8.64], R4 ;  /* 0x0000000408007986 */ /* 0x0011e2000c101d24 */
[----:B------:R-:W-:Y:S05]  /*7920*/  BRA `(.L_x_39611) ;  /* 0x00000008001c7947 */ /* 0x000fea0003800000 */
.L_x_39619:
        /* <DEDUP_REMOVED lines=17> */
.L_x_39624:
[----:B------:R-:W-:Y:S05]  /*7a40*/  BSYNC.RECONVERGENT B0 ;  /* 0x0000000000007941 */ /* 0x000fea0003800200 */
.L_x_39623:
[----:B------:R0:W-:Y:S01]  /*7a50*/  STG.E.U8 desc[UR36][R8.64], R3 ;  /* 0x0000000308007986 */ /* 0x0001e2000c101124 */
[----:B------:R-:W-:Y:S05]  /*7a60*/  BRA `(.L_x_39611) ;  /* 0x0000000400cc7947 */ /* 0x000fea0003800000 */
.L_x_39622:
        /* <DEDUP_REMOVED lines=16> */
.L_x_39621:
[----:B------:R-:W0:Y:S02]  /*7b70*/  I2F.S16 R0, R11 ;  /* 0x0000000b00007306 */ /* 0x000e240000101400 */
[----:B0-----:R-:W-:-:S05]  /*7b80*/  F2FP.BF16.F32.PACK_AB R0, RZ, R0 ;  /* 0x00000000ff00723e */ /* 0x001fca00000010ff */
[----:B------:R0:W-:Y:S01]  /*7b90*/  STG.E.U16 desc[UR36][R8.64], R0 ;  /* 0x0000000008007986 */ /* 0x0001e2000c101524 */
[----:B------:R-:W-:Y:S05]  /*7ba0*/  BRA `(.L_x_39611) ;  /* 0x00000004007c7947 */ /* 0x000fea0003800000 */
.L_x_39618:
        /* <DEDUP_REMOVED lines=10> */
.L_x_39627:
        /* <DEDUP_REMOVED lines=12> */
.L_x_39630:
[----:B------:R-:W-:-:S04]  /*7d10*/  SHF.R.U32.HI R0, RZ, 0x14, R11 ;  /* 0x00000014ff007819 */ /* 0x000fc8000001160b */
[----:B------:R-:W-:-:S04]  /*7d20*/  LOP3.LUT R0, R0, 0x1, RZ, 0xc0, !PT ;  /* 0x0000000100007812 */ /* 0x000fc800078ec0ff */
[----:B------:R-:W-:-:S04]  /*7d30*/  IADD3 R0, PT, PT, R11, 0x487ffff, R0 ;  /* 0x0487ffff0b007810 */ /* 0x000fc80007ffe000 */
[----:B------:R-:W-:-:S04]  /*7d40*/  SHF.R.U32.HI R0, RZ, 0x14, R0 ;  /* 0x00000014ff007819 */ /* 0x000fc80000011600 */
[----:B------:R-:W-:-:S07]  /*7d50*/  LOP3.LUT R0, R0, 0xff, RZ, 0xc0, !PT ;  /* 0x000000ff00007812 */ /* 0x000fce00078ec0ff */
.L_x_39631:
[----:B------:R-:W-:-:S07]  /*7d60*/  PRMT R4, R0, 0x7610, R4 ;  /* 0x0000761000047816 */ /* 0x000fce0000000004 */
.L_x_39629:
[----:B------:R-:W-:Y:S05]  /*7d70*/  BSYNC.RECONVERGENT B0 ;  /* 0x0000000000007941 */ /* 0x000fea0003800200 */
.L_x_39628:
[----:B------:R0:W-:Y:S01]  /*7d80*/  STG.E.U8 desc[UR36][R8.64], R4 ;  /* 0x0000000408007986 */ /* 0x0001e2000c101124 */
[----:B------:R-:W-:Y:S05]  /*7d90*/  BRA `(.L_x_39611) ;  /* 0x0000000400007947 */ /* 0x000fea0003800000 */
.L_x_39626:
        /* <DEDUP_REMOVED lines=12> */
.L_x_39634:
[----:B------:R-:W-:-:S04]  /*7e60*/  SHF.R.U32.HI R0, RZ, 0x15, R11 ;  /* 0x00000015ff007819 */ /* 0x000fc8000001160b */
[----:B------:R-:W-:-:S04]  /*7e70*/  LOP3.LUT R0, R0, 0x1, RZ, 0xc0, !PT ;  /* 0x0000000100007812 */ /* 0x000fc800078ec0ff */
[----:B------:R-:W-:-:S04]  /*7e80*/  IADD3 R0, PT, PT, R11, 0x88fffff, R0 ;  /* 0x088fffff0b007810 */ /* 0x000fc80007ffe000 */
[----:B------:R-:W-:-:S04]  /*7e90*/  SHF.R.U32.HI R0, RZ, 0x15, R0 ;  /* 0x00000015ff007819 */ /* 0x000fc80000011600 */
[----:B------:R-:W-:-:S07]  /*7ea0*/  LOP3.LUT R0, R0, 0xff, RZ, 0xc0, !PT ;  /* 0x000000ff00007812 */ /* 0x000fce00078ec0ff */
.L_x_39635:
[----:B------:R-:W-:-:S07]  /*7eb0*/  PRMT R4, R0, 0x7610, R4 ;  /* 0x0000761000047816 */ /* 0x000fce0000000004 */
.L_x_39633:
[----:B------:R-:W-:Y:S05]  /*7ec0*/  BSYNC.RECONVERGENT B0 ;  /* 0x0000000000007941 */ /* 0x000fea0003800200 */
.L_x_39632:
[----:B------:R3:W-:Y:S01]  /*7ed0*/  STG.E.U8 desc[UR36][R8.64], R4 ;  /* 0x0000000408007986 */ /* 0x0007e2000c101124 */
[----:B------:R-:W-:Y:S05]  /*7ee0*/  BRA `(.L_x_39611) ;  /* 0x0000000000ac7947 */ /* 0x000fea0003800000 */
.L_x_39625:
[----:B------:R-:W-:-:S13]  /*7ef0*/  ISETP.NE.AND P0, PT, R0, 0x1c, PT ;  /* 0x0000001c0000780c */ /* 0x000fda0003f05270 */
[----:B------:R-:W-:Y:S05]  /*7f00*/  @!P0 BRA `(.L_x_39636) ;  /* 0x0000000000a08947 */ /* 0x000fea0003800000 */
[----:B------:R-:W-:-:S13]  /*7f10*/  ISETP.NE.AND P0, PT, R0, 0x1d, PT ;  /* 0x0000001d0000780c */ /* 0x000fda0003f05270 */
[----:B------:R-:W-:Y:S05]  /*7f20*/  @!P0 BRA `(.L_x_39637) ;  /* 0x0000000000888947 */ /* 0x000fea0003800000 */
[----:B------:R-:W-:-:S13]  /*7f30*/  ISETP.NE.AND P0, PT, R0, 0x2c, PT ;  /* 0x0000002c0000780c */ /* 0x000fda0003f05270 */
[----:B------:R-:W-:Y:S05]  /*7f40*/  @!P0 BRA `(.L_x_39638) ;  /* 0x0000000000448947 */ /* 0x000fea0003800000 */
.L_x_39610:
        /* <DEDUP_REMOVED lines=16> */
.L_x_39639:
[----:B------:R-:W-:Y:S05]  /*8050*/  BRA `(.L_x_39611) ;  /* 0x0000000000507947 */ /* 0x000fea0003800000 */
.L_x_39638:
        /* <DEDUP_REMOVED lines=15> */
.L_x_39637:
[----:B------:R-:W-:Y:S02]  /*8150*/  IMAD.MOV.U32 R4, RZ, RZ, R11 ;  /* 0x000000ffff047224 */ /* 0x000fe400078e000b */
[----:B------:R-:W-:-:S05]  /*8160*/  IMAD.MOV.U32 R5, RZ, RZ, RZ ;  /* 0x000000ffff057224 */ /* 0x000fca00078e00ff */
[----:B------:R1:W-:Y:S01]  /*8170*/  STG.E.64 desc[UR36][R8.64], R4 ;  /* 0x0000000408007986 */ /* 0x0003e2000c101b24 */
[----:B------:R-:W-:Y:S05]  /*8180*/  BRA `(.L_x_39611) ;  /* 0x0000000000047947 */ /* 0x000fea0003800000 */
.L_x_39636:
[----:B------:R0:W-:Y:S02]  /*8190*/  STG.E desc[UR36][R8.64], R11 ;  /* 0x0000000b08007986 */ /* 0x0001e4000c101924 */
.L_x_39611:
[----:B------:R-:W-:Y:S05]  /*81a0*/  BSYNC.RECONVERGENT B6 ;  /* 0x0000000000067941 */ /* 0x000fea0003800200 */
.L_x_39605:
        /* <DEDUP_REMOVED lines=24> */
.L_x_39645:
[----:B------:R4:W-:Y:S01]  /*8330*/  STG.E.U8 desc[UR36][R8.64], R26 ;  /* 0x0000001a08007986 */ /* 0x0009e2000c101124 */
[----:B------:R-:W-:Y:S05]  /*8340*/  BRA `(.L_x_39647) ;  /* 0x0000000800fc7947 */ /* 0x000fea0003800000 */
.L_x_39644:
        /* <DEDUP_REMOVED lines=9> */
.L_x_39649:
[----:B------:R2:W-:Y:S01]  /*83e0*/  STG.E desc[UR36][R8.64], R26 ;  /* 0x0000001a08007986 */ /* 0x0005e2000c101924 */
[----:B------:R-:W-:Y:S05]  /*83f0*/  BRA `(.L_x_39647) ;  /* 0x0000000800d07947 */ /* 0x000fea0003800000 */
.L_x_39648:
[----:B------:R0:W-:Y:S01]  /*8400*/  STG.E.U16 desc[UR36][R8.64], R26 ;  /* 0x0000001a08007986 */ /* 0x0001e2000c101524 */
[----:B------:R-:W-:Y:S05]  /*8410*/  BRA `(.L_x_39647) ;  /* 0x0000000800c87947 */ /* 0x000fea0003800000 */
.L_x_39643:
        /* <DEDUP_REMOVED lines=9> */
.L_x_39651:
[----:B------:R-:W0:Y:S02]  /*84b0*/  I2F.S16 R0, R26 ;  /* 0x0000001a00007306 */ /* 0x000e240000101400 */
[----:B0-----:R-:W-:-:S05]  /*84c0*/  F2FP.F16.F32.PACK_AB R0, RZ, R0 ;  /* 0x00000000ff00723e */ /* 0x001fca00000000ff */
[----:B------:R0:W-:Y:S01]  /*84d0*/  STG.E.U16 desc[UR36][R8.64], R0 ;  /* 0x0000000008007986 */ /* 0x0001e2000c101524 */
[----:B------:R-:W-:Y:S05]  /*84e0*/  BRA `(.L_x_39647) ;  /* 0x0000000800947947 */ /* 0x000fea0003800000 */
.L_x_39650:
        /* <DEDUP_REMOVED lines=10> */
.L_x_39653:
[----:B------:R-:W0:Y:S02]  /*8590*/  I2F.S16 R26, R26 ;  /* 0x0000001a001a7306 */ /* 0x000e240000101400 */
[----:B0-----:R-:W-:-:S04]  /*85a0*/  F2FP.F16.F32.PACK_AB R3, RZ, R26 ;  /* 0x0000001aff03723e */ /* 0x001fc800000000ff */
[----:B------:R-:W-:-:S05]  /*85b0*/  PRMT R3, R3, 0x5410, RZ ;  /* 0x0000541003037816 */ /* 0x000fca00000000ff */
[----:B------:R0:W-:Y:S01]  /*85c0*/  STG.E desc[UR36][R8.64], R3 ;  /* 0x0000000308007986 */ /* 0x0001e2000c101924 */
[----:B------:R-:W-:Y:S05]  /*85d0*/  BRA `(.L_x_39647) ;  /* 0x0000000800587947 */ /* 0x000fea0003800000 */
.L_x_39652:
[----:B------:R-:W0:Y:S02]  /*85e0*/  I2F.F64.S16 R26, R26 ;  /* 0x0000001a001a7312 */ /* 0x000e240000101c00 */
[----:B0-----:R0:W-:Y:S01]  /*85f0*/  STG.E.64 desc[UR36][R8.64], R26 ;  /* 0x0000001a08007986 */ /* 0x0011e2000c101b24 */
[----:B------:R-:W-:Y:S05]  /*8600*/  BRA `(.L_x_39647) ;  /* 0x00000008004c7947 */ /* 0x000fea0003800000 */
.L_x_39642:
        /* <DEDUP_REMOVED lines=12> */
.L_x_39657:
        /* <DEDUP_REMOVED lines=16> */
.L_x_39660:
[----:B------:R-:W-:-:S07]  /*87d0*/  PRMT R4, R0, 0x7610, R4 ;  /* 0x0000761000047816 */ /* 0x000fce0000000004 */
.L_x_39659:
[----:B------:R-:W-:Y:S05]  /*87e0*/  BSYNC.RECONVERGENT B0 ;  /* 0x0000000000007941 */ /* 0x000fea0003800200 */
.L_x_39658:
[----:B------:R0:W-:Y:S01]  /*87f0*/  STG.E.U8 desc[UR36][R8.64], R4 ;  /* 0x0000000408007986 */ /* 0x0001e2000c101124 */
[----:B------:R-:W-:Y:S05]  /*8800*/  BRA `(.L_x_39647) ;  /* 0x0000000400cc7947 */ /* 0x000fea0003800000 */
.L_x_39656:
        /* <DEDUP_REMOVED lines=16> */
.L_x_39663:
[----:B------:R-:W-:-:S07]  /*8910*/  PRMT R4, R0, 0x7610, R4 ;  /* 0x0000761000047816 */ /* 0x000fce0000000004 */
.L_x_39662:
[----:B------:R-:W-:Y:S05]  /*8920*/  BSYNC.RECONVERGENT B0 ;  /* 0x0000000000007941 */ /* 0x000fea0003800200 */
.L_x_39661:
[----:B------:R0:W-:Y:S01]  /*8930*/  STG.E.U8 desc[UR36][R8.64], R4 ;  /* 0x0000000408007986 */ /* 0x0001e2000c101124 */
[----:B------:R-:W-:Y:S05]  /*8940*/  BRA `(.L_x_39647) ;  /* 0x00000004007c7947 */ /* 0x000fea0003800000 */
.L_x_39655:
        /* <DEDUP_REMOVED lines=21> */
.L_x_39665:
[----:B------:R-:W-:-:S05]  /*8aa0*/  IMAD.MOV.U32 R27, RZ, RZ, RZ ;  /* 0x000000ffff1b7224 */ /* 0x000fca00078e00ff */
[----:B------:R0:W-:Y:S01]  /*8ab0*/  STG.E.64 desc[UR36][R8.64], R26 ;  /* 0x0000001a08007986 */ /* 0x0001e2000c101b24 */
[----:B------:R-:W-:Y:S05]  /*8ac0*/  BRA `(.L_x_39647) ;  /* 0x00000004001c7947 */ /* 0x000fea0003800000 */
.L_x_39664:
[----:B------:R0:W-:Y:S01]  /*8ad0*/  STG.E desc[UR36][R8.64], R26 ;  /* 0x0000001a08007986 */ /* 0x0001e2000c101924 */
[----:B------:R-:W-:Y:S05]  /*8ae0*/  BRA `(.L_x_39647) ;  /* 0x0000000400147947 */ /* 0x000fea0003800000 */
.L_x_39654:
        /* <DEDUP_REMOVED lines=8> */
.L_x_39667:
[----:B------:R-:W-:Y:S01]  /*8b70*/  CS2R R6, SRZ ;  /* 0x0000000000067805 */ /* 0x000fe2000001ff00 */
[----:B------:R-:W0:Y:S04]  /*8b80*/  I2F.F64.S16 R4, R26 ;  /* 0x0000001a00047312 */ /* 0x000e280000101c00 */
[----:B0-----:R0:W-:Y:S01]  /*8b90*/  STG.E.128 desc[UR36][R8.64], R4 ;  /* 0x0000000408007986 */ /* 0x0011e2000c101d24 */
[----:B------:R-:W-:Y:S05]  /*8ba0*/  BRA `(.L_x_39647) ;  /* 0x0000000000e47947 */ /* 0x000fea0003800000 */
.L_x_39666:
[----:B------:R-:W-:-:S13]  /*8bb0*/  ISETP.NE.AND P0, PT, R0, 0xf, PT ;  /* 0x0000000f0000780c */ /* 0x000fda0003f05270 */
[----:B------:R-:W-:Y:S05]  /*8bc0*/  @!P0 BRA `(.L_x_39668) ;  /* 0x0000000000d08947 */ /* 0x000fea0003800000 */
[----:B------:R-:W-:-:S13]  /*8bd0*/  ISETP.NE.AND P0, PT, R0, 0x17, PT ;  /* 0x000000170000780c */ /* 0x000fda0003f05270 */
[----:B------:R-:W-:Y:S05]  /*8be0*/  @!P0 BRA `(.L_x_39669) ;  /* 0x0000000000848947 */ /* 0x000fea0003800000 */
[----:B------:R-:W-:-:S13]  /*8bf0*/  ISETP.NE.AND P0, PT, R0, 0x18, PT ;  /* 0x000000180000780c */ /* 0x000fda0003f05270 */
[----:B------:R-:W-:Y:S05]  /*8c00*/  @!P0 BRA `(.L_x_39670) ;  /* 0x0000000000448947 */ /* 0x000fea0003800000 */
.L_x_39646:
        /* <DEDUP_REMOVED lines=16> */
.L_x_39671:
[----:B------:R-:W-:Y:S05]  /*8d10*/  BRA `(.L_x_39647) ;  /* 0x0000000000887947 */ /* 0x000fea0003800000 */
.L_x_39670:
        /* <DEDUP_REMOVED lines=11> */
.L_x_39673:
[----:B------:R-:W-:Y:S05]  /*8dd0*/  BSYNC.RECONVERGENT B0 ;  /* 0x0000000000007941 */ /* 0x000fea0003800200 */
.L_x_39672:
[----:B------:R0:W-:Y:S01]  /*8de0*/  STG.E.U8 desc[UR36][R8.64], R3 ;  /* 0x0000000308007986 */ /* 0x0001e2000c101124 */
[----:B------:R-:W-:Y:S05]  /*8df0*/  BRA `(.L_x_39647) ;  /* 0x0000000000507947 */ /* 0x000fea0003800000 */
.L_x_39669:
        /* <DEDUP_REMOVED lines=12> */
.L_x_39674:
[----:B------:R-:W-:Y:S01]  /*8ec0*/  IMAD.MOV.U32 R3, RZ, RZ, 0x7f ;  /* 0x0000007fff037424 */ /* 0x000fe200078e00ff */
[----:B------:R-:W-:-:S04]  /*8ed0*/  ISETP.GT.U32.AND P0, PT, R5, 0x7f800000, PT ;  /* 0x7f8000000500780c */ /* 0x000fc80003f04070 */
[----:B------:R-:W-:-:S05]  /*8ee0*/  SEL R3, R3, 0x7c, P0 ;  /* 0x0000007c03037807 */ /* 0x000fca0000000000 */
[----:B------:R0:W-:Y:S01]  /*8ef0*/  STG.E.U8 desc[UR36][R8.64], R3 ;  /* 0x0000000308007986 */ /* 0x0001e2000c101124 */
[----:B------:R-:W-:Y:S05]  /*8f00*/  BRA `(.L_x_39647) ;  /* 0x00000000000c7947 */ /* 0x000fea0003800000 */
.L_x_39668:
[----:B------:R-:W0:Y:S02]  /*8f10*/  I2F.S16 R0, R26 ;  /* 0x0000001a00007306 */ /* 0x000e240000101400 */
[----:B0-----:R-:W-:-:S05]  /*8f20*/  F2FP.BF16.F32.PACK_AB R0, RZ, R0 ;  /* 0x00000000ff00723e */ /* 0x001fca00000010ff */
[----:B------:R0:W-:Y:S02]  /*8f30*/  STG.E.U16 desc[UR36][R8.64], R0 ;  /* 0x0000000008007986 */ /* 0x0001e4000c101524 */
.L_x_39647:
[----:B------:R-:W-:Y:S05]  /*8f40*/  BSYNC.RECONVERGENT B6 ;  /* 0x0000000000067941 */ /* 0x000fea0003800200 */
.L_x_39641:
[----:B------:R-:W-:-:S07]  /*8f50*/  VIADD R17, R17, 0x80 ;  /* 0x0000008011117836 */ /* 0x000fce0000000000 */
.L_x_39604:
[----:B------:R-:W-:-:S13]  /*8f60*/  ISETP.GE.AND P0, PT, R17, R16, PT ;  /* 0x000000101100720c */ /* 0x000fda0003f06270 */
[----:B------:R-:W-:Y:S05]  /*8f70*/  @P0 BREAK.RELIABLE B7 ;  /* 0x0000000000070942 */ /* 0x000fea0003800100 */
[----:B------:R-:W-:Y:S05]  /*8f80*/  @P0 BRA `(.L_x_39640) ;  /* 0x0000000c00640947 */ /* 0x000fea0003800000 */
[----:B------:R-:W-:Y:S05]  /*8f90*/  BSYNC.RELIABLE B7 ;  /* 0x0000000000077941 */ /* 0x000fea0003800100 */
.L_x_39603:
        /* <DEDUP_REMOVED lines=21> */
.L_x_39679:
[----:B------:R4:W-:Y:S01]  /*90f0*/  STG.E.U8 desc[UR36][R8.64], R24 ;  /* 0x0000001808007986 */ /* 0x0009e2000c101124 */
[----:B------:R-:W-:Y:S05]  /*9100*/  BRA `(.L_x_39681) ;  /* 0x0000000800fc7947 */ /* 0x000fea0003800000 */
.L_x_39678:
        /* <DEDUP_REMOVED lines=9> */
.L_x_39683:
[----:B------:R2:W-:Y:S01]  /*91a0*/  STG.E desc[UR36][R8.64], R24 ;  /* 0x0000001808007986 */ /* 0x0005e2000c101924 */
[----:B------:R-:W-:Y:S05]  /*91b0*/  BRA `(.L_x_39681) ;  /* 0x0000000800d07947 */ /* 0x000fea0003800000 */
.L_x_39682:
[----:B------:R0:W-:Y:S01]  /*91c0*/  STG.E.U16 desc[UR36][R8.64], R24 ;  /* 0x0000001808007986 */ /* 0x0001e2000c101524 */
[----:B------:R-:W-:Y:S05]  /*91d0*/  BRA `(.L_x_39681) ;  /* 0x0000000800c87947 */ /* 0x000fea0003800000 */
.L_x_39677:
        /* <DEDUP_REMOVED lines=9> */
.L_x_39685:
[----:B------:R-:W0:Y:S02]  /*9270*/  I2F.S16 R0, R24 ;  /* 0x0000001800007306 */ /* 0x000e240000101400 */
[----:B0-----:R-:W-:-:S05]  /*9280*/  F2FP.F16.F32.PACK_AB R0, RZ, R0 ;  /* 0x00000000ff00723e */ /* 0x001fca00000000ff */
[----:B------:R0:W-:Y:S01]  /*9290*/  STG.E.U16 desc[UR36][R8.64], R0 ;  /* 0x0000000008007986 */ /* 0x0001e2000c101524 */
[----:B------:R-:W-:Y:S05]  /*92a0*/  BRA `(.L_x_39681) ;  /* 0x0000000800947947 */ /* 0x000fea0003800000 */
.L_x_39684:
        /* <DEDUP_REMOVED lines=10> */
.L_x_39687:
[----:B------:R-:W0:Y:S02]  /*9350*/  I2F.S16 R24, R24 ;  /* 0x0000001800187306 */ /* 0x000e240000101400 */
[----:B0-----:R-:W-:-:S04]  /*9360*/  F2FP.F16.F32.PACK_AB R3, RZ, R24 ;  /* 0x00000018ff03723e */ /* 0x001fc800000000ff */
[----:B------:R-:W-:-:S05]  /*9370*/  PRMT R3, R3, 0x5410, RZ ;  /* 0x0000541003037816 */ /* 0x000fca00000000ff */
[----:B------:R0:W-:Y:S01]  /*9380*/  STG.E desc[UR36][R8.64], R3 ;  /* 0x0000000308007986 */ /* 0x0001e2000c101924 */
[----:B------:R-:W-:Y:S05]  /*9390*/  BRA `(.L_x_39681) ;  /* 0x0000000800587947 */ /* 0x000fea0003800000 */
.L_x_39686:
[----:B------:R-:W0:Y:S02]  /*93a0*/  I2F.F64.S16 R24, R24 ;  /* 0x0000001800187312 */ /* 0x000e240000101c00 */
[----:B0-----:R0:W-:Y:S01]  /*93b0*/  STG.E.64 desc[UR36][R8.64], R24 ;  /* 0x0000001808007986 */ /* 0x0011e2000c101b24 */
[----:B------:R-:W-:Y:S05]  /*93c0*/  BRA `(.L_x_39681) ;  /* 0x00000008004c7947 */ /* 0x000fea0003800000 */
.L_x_39676:
        /* <DEDUP_REMOVED lines=12> */
.L_x_39691:
        /* <DEDUP_REMOVED lines=16> */
.L_x_39694:
[----:B------:R-:W-:-:S07]  /*9590*/  PRMT R4, R0, 0x7610, R4 ;  /* 0x0000761000047816 */ /* 0x000fce0000000004 */
.L_x_39693:
[----:B------:R-:W-:Y:S05]  /*95a0*/  BSYNC.RECONVERGENT B0 ;  /* 0x0000000000007941 */ /* 0x000fea0003800200 */
.L_x_39692:
[----:B------:R0:W-:Y:S01]  /*95b0*/  STG.E.U8 desc[UR36][R8.64], R4 ;  /* 0x0000000408007986 */ /* 0x0001e2000c101124 */
[----:B------:R-:W-:Y:S05]  /*95c0*/  BRA `(.L_x_39681) ;  /* 0x0000000400cc7947 */ /* 0x000fea0003800000 */
.L_x_39690:
        /* <DEDUP_REMOVED lines=16> */
.L_x_39697:
[----:B------:R-:W-:-:S07]  /*96d0*/  PRMT R4, R0, 0x7610, R4 ;  /* 0x0000761000047816 */ /* 0x000fce0000000004 */
.L_x_39696:
[----:B------:R-:W-:Y:S05]  /*96e0*/  BSYNC.RECONVERGENT B0 ;  /* 0x0000000000007941 */ /* 0x000fea0003800200 */
.L_x_39695:
[----:B------:R0:W-:Y:S01]  /*96f0*/  STG.E.U8 desc[UR36][R8.64], R4 ;  /* 0x0000000408007986 */ /* 0x0001e2000c101124 */
[----:B------:R-:W-:Y:S05]  /*9700*/  BRA `(.L_x_39681) ;  /* 0x00000004007c7947 */ /* 0x000fea0003800000 */
.L_x_39689:
        /* <DEDUP_REMOVED lines=21> */
.L_x_39699:
[----:B------:R-:W-:-:S05]  /*9860*/  IMAD.MOV.U32 R25, RZ, RZ, RZ ;  /* 0x000000ffff197224 */ /* 0x000fca00078e00ff */
[----:B------:R0:W-:Y:S01]  /*9870*/  STG.E.64 desc[UR36][R8.64], R24 ;  /* 0x0000001808007986 */ /* 0x0001e2000c101b24 */
[----:B------:R-:W-:Y:S05]  /*9880*/  BRA `(.L_x_39681) ;  /* 0x00000004001c7947 */ /* 0x000fea0003800000 */
.L_x_39698:
[----:B------:R0:W-:Y:S01]  /*9890*/  STG.E desc[UR36][R8.64], R24 ;  /* 0x0000001808007986 */ /* 0x0001e2000c101924 */
[----:B------:R-:W-:Y:S05]  /*98a0*/  BRA `(.L_x_39681) ;  /* 0x0000000400147947 */ /* 0x000fea0003800000 */
.L_x_39688:
        /* <DEDUP_REMOVED lines=8> */
.L_x_39701:
[----:B------:R-:W-:Y:S01]  /*9930*/  CS2R R6, SRZ ;  /* 0x0000000000067805 */ /* 0x000fe2000001ff00 */
[----:B------:R-:W0:Y:S04]  /*9940*/  I2F.F64.S16 R4, R24 ;  /* 0x0000001800047312 */ /* 0x000e280000101c00 */
[----:B0-----:R0:W-:Y:S01]  /*9950*/  STG.E.128 desc[UR36][R8.64], R4 ;  /* 0x0000000408007986 */ /* 0x0011e2000c101d24 */
[----:B------:R-:W-:Y:S05]  /*9960*/  BRA `(.L_x_39681) ;  /* 0x0000000000e47947 */ /* 0x000fea0003800000 */
.L_x_39700:
[----:B------:R-:W-:-:S13]  /*9970*/  ISETP.NE.AND P0, PT, R0, 0xf, PT ;  /* 0x0000000f0000780c */ /* 0x000fda0003f05270 */
[----:B------:R-:W-:Y:S05]  /*9980*/  @!P0 BRA `(.L_x_39702) ;  /* 0x0000000000d08947 */ /* 0x000fea0003800000 */
[----:B------:R-:W-:-:S13]  /*9990*/  ISETP.NE.AND P0, PT, R0, 0x17, PT ;  /* 0x000000170000780c */ /* 0x000fda0003f05270 */
[----:B------:R-:W-:Y:S05]  /*99a0*/  @!P0 BRA `(.L_x_39703) ;  /* 0x0000000000848947 */ /* 0x000fea0003800000 */
[----:B------:R-:W-:-:S13]  /*99b0*/  ISETP.NE.AND P0, PT, R0, 0x18, PT ;  /* 0x000000180000780c */ /* 0x000fda0003f05270 */
[----:B------:R-:W-:Y:S05]  /*99c0*/  @!P0 BRA `(.L_x_39704) ;  /* 0x0000000000448947 */ /* 0x000fea0003800000 */
.L_x_39680:
        /* <DEDUP_REMOVED lines=16> */
.L_x_39705:
[----:B------:R-:W-:Y:S05]  /*9ad0*/  BRA `(.L_x_39681) ;  /* 0x0000000000887947 */ /* 0x000fea0003800000 */
.L_x_39704:
        /* <DEDUP_REMOVED lines=11> */
.L_x_39707:
[----:B------:R-:W-:Y:S05]  /*9b90*/  BSYNC.RECONVERGENT B0 ;  /* 0x0000000000007941 */ /* 0x000fea0003800200 */
.L_x_39706:
[----:B------:R0:W-:Y:S01]  /*9ba0*/  STG.E.U8 desc[UR36][R8.64], R3 ;  /* 0x0000000308007986 */ /* 0x0001e2000c101124 */
[----:B------:R-:W-:Y:S05]  /*9bb0*/  BRA `(.L_x_39681) ;  /* 0x0000000000507947 */ /* 0x000fea0003800000 */
.L_x_39703:
        /* <DEDUP_REMOVED lines=12> */
.L_x_39708:
[----:B------:R-:W-:Y:S01]  /*9c80*/  IMAD.MOV.U32 R3, RZ, RZ, 0x7f ;  /* 0x0000007fff037424 */ /* 0x000fe200078e00ff */
[----:B------:R-:W-:-:S04]  /*9c90*/  ISETP.GT.U32.AND P0, PT, R5, 0x7f800000, PT ;  /* 0x7f8000000500780c */ /* 0x000fc80003f04070 */
[----:B------:R-:W-:-:S05]  /*9ca0*/  SEL R3, R3, 0x7c, P0 ;  /* 0x0000007c03037807 */ /* 0x000fca0000000000 */
[----:B------:R0:W-:Y:S01]  /*9cb0*/  STG.E.U8 desc[UR36][R8.64], R3 ;  /* 0x0000000308007986 */ /* 0x0001e2000c101124 */
[----:B------:R-:W-:Y:S05]  /*9cc0*/  BRA `(.L_x_39681) ;  /* 0x00000000000c7947 */ /* 0x000fea0003800000 */
.L_x_39702:
[----:B------:R-:W0:Y:S02]  /*9cd0*/  I2F.S16 R0, R24 ;  /* 0x0000001800007306 */ /* 0x000e240000101400 */
[----:B0-----:R-:W-:-:S05]  /*9ce0*/  F2FP.BF16.F32.PACK_AB R0, RZ, R0 ;  /* 0x00000000ff00723e */ /* 0x001fca00000010ff */
[----:B------:R0:W-:Y:S02]  /*9cf0*/  STG.E.U16 desc[UR36][R8.64], R0 ;  /* 0x0000000008007986 */ /* 0x0001e4000c101524 */
.L_x_39681:
[----:B------:R-:W-:Y:S05]  /*9d00*/  BSYNC.RECONVERGENT B6 ;  /* 0x0000000000067941 */ /* 0x000fea0003800200 */
.L_x_39675:
[----:B------:R-:W-:-:S07]  /*9d10*/  VIADD R17, R17, 0x80 ;  /* 0x0000008011117836 */ /* 0x000fce0000000000 */
.L_x_39640:
[----:B------:R-:W-:Y:S05]  /*9d20*/  BSYNC.RECONVERGENT B8 ;  /* 0x0000000000087941 */ /* 0x000fea0003800200 */
.L_x_39602:
        /* <DEDUP_REMOVED lines=21> */
.L_x_39712:
[----:B------:R-:W-:Y:S01]  /*9e80*/  STG.E.U8 desc[UR36][R2.64], R22 ;  /* 0x0000001602007986 */ /* 0x000fe2000c101124 */
[----:B------:R-:W-:Y:S05]  /*9e90*/  EXIT ;  /* 0x000000000000794d */ /* 0x000fea0003800000 */
.L_x_39711:
        /* <DEDUP_REMOVED lines=9> */
.L_x_39715:
[----:B------:R-:W-:Y:S01]  /*9f30*/  STG.E desc[UR36][R2.64], R22 ;  /* 0x0000001602007986 */ /* 0x000fe2000c101924 */
[----:B------:R-:W-:Y:S05]  /*9f40*/  EXIT ;  /* 0x000000000000794d */ /* 0x000fea0003800000 */
.L_x_39714:
[----:B------:R-:W-:Y:S01]  /*9f50*/  STG.E.U16 desc[UR36][R2.64], R22 ;  /* 0x0000001602007986 */ /* 0x000fe2000c101524 */
[----:B------:R-:W-:Y:S05]  /*9f60*/  EXIT ;  /* 0x000000000000794d */ /* 0x000fea0003800000 */
.L_x_39710:
        /* <DEDUP_REMOVED lines=9> */
.L_x_39717:
[----:B------:R-:W0:Y:S02]  /*a000*/  I2F.S16 R0, R22 ;  /* 0x0000001600007306 */ /* 0x000e240000101400 */
[----:B0-----:R-:W-:-:S05]  /*a010*/  F2FP.F16.F32.PACK_AB R0, RZ, R0 ;  /* 0x00000000ff00723e */ /* 0x001fca00000000ff */
[----:B------:R-:W-:Y:S01]  /*a020*/  STG.E.U16 desc[UR36][R2.64], R0 ;  /* 0x0000000002007986 */ /* 0x000fe2000c101524 */
[----:B------:R-:W-:Y:S05]  /*a030*/  EXIT ;  /* 0x000000000000794d */ /* 0x000fea0003800000 */
.L_x_39716:
        /* <DEDUP_REMOVED lines=10> */
.L_x_39719:
[----:B------:R-:W0:Y:S02]  /*a0e0*/  I2F.S16 R22, R22 ;  /* 0x0000001600167306 */ /* 0x000e240000101400 */
[----:B0-----:R-:W-:-:S04]  /*a0f0*/  F2FP.F16.F32.PACK_AB R5, RZ, R22 ;  /* 0x00000016ff05723e */ /* 0x001fc800000000ff */
[----:B------:R-:W-:-:S05]  /*a100*/  PRMT R5, R5, 0x5410, RZ ;  /* 0x0000541005057816 */ /* 0x000fca00000000ff */
[----:B------:R-:W-:Y:S01]  /*a110*/  STG.E desc[UR36][R2.64], R5 ;  /* 0x0000000502007986 */ /* 0x000fe2000c101924 */
[----:B------:R-:W-:Y:S05]  /*a120*/  EXIT ;  /* 0x000000000000794d */ /* 0x000fea0003800000 */
.L_x_39718:
[----:B------:R-:W0:Y:S02]  /*a130*/  I2F.F64.S16 R22, R22 ;  /* 0x0000001600167312 */ /* 0x000e240000101c00 */
[----:B0-----:R-:W-:Y:S01]  /*a140*/  STG.E.64 desc[UR36][R2.64], R22 ;  /* 0x0000001602007986 */ /* 0x001fe2000c101b24 */
[----:B------:R-:W-:Y:S05]  /*a150*/  EXIT ;  /* 0x000000000000794d */ /* 0x000fea0003800000 */
.L_x_39709:
        /* <DEDUP_REMOVED lines=12> */
.L_x_39723:
        /* <DEDUP_REMOVED lines=17> */
.L_x_39725:
[----:B------:R-:W-:Y:S05]  /*a330*/  BSYNC.RECONVERGENT B0 ;  /* 0x0000000000007941 */ /* 0x000fea0003800200 */
.L_x_39724:
[----:B------:R-:W-:Y:S01]  /*a340*/  STG.E.U8 desc[UR36][R2.64], R0 ;  /* 0x0000000002007986 */ /* 0x000fe2000c101124 */
[----:B------:R-:W-:Y:S05]  /*a350*/  EXIT ;  /* 0x000000000000794d */ /* 0x000fea0003800000 */
.L_x_39722:
        /* <DEDUP_REMOVED lines=17> */
.L_x_39727:
[----:B------:R-:W-:Y:S05]  /*a470*/  BSYNC.RECONVERGENT B0 ;  /* 0x0000000000007941 */ /* 0x000fea0003800200 */
.L_x_39726:
[----:B------:R-:W-:Y:S01]  /*a480*/  STG.E.U8 desc[UR36][R2.64], R0 ;  /* 0x0000000002007986 */ /* 0x000fe2000c101124 */
[----:B------:R-:W-:Y:S05]  /*a490*/  EXIT ;  /* 0x000000000000794d */ /* 0x000fea0003800000 */
.L_x_39721:
        /* <DEDUP_REMOVED lines=21> */
.L_x_39729:
[----:B------:R-:W-:-:S05]  /*a5f0*/  IMAD.MOV.U32 R23, RZ, RZ, RZ ;  /* 0x000000ffff177224 */ /* 0x000fca00078e00ff */
[----:B------:R-:W-:Y:S01]  /*a600*/  STG.E.64 desc[UR36][R2.64], R22 ;  /* 0x0000001602007986 */ /* 0x000fe2000c101b24 */
[----:B------:R-:W-:Y:S05]  /*a610*/  EXIT ;  /* 0x000000000000794d */ /* 0x000fea0003800000 */
.L_x_39728:
[----:B------:R-:W-:Y:S01]  /*a620*/  STG.E desc[UR36][R2.64], R22 ;  /* 0x0000001602007986 */ /* 0x000fe2000c101924 */
[----:B------:R-:W-:Y:S05]  /*a630*/  EXIT ;  /* 0x000000000000794d */ /* 0x000fea0003800000 */
.L_x_39720:
        /* <DEDUP_REMOVED lines=8> */
.L_x_39731:
[----:B------:R-:W-:Y:S01]  /*a6c0*/  CS2R R6, SRZ ;  /* 0x0000000000067805 */ /* 0x000fe2000001ff00 */
[----:B------:R-:W0:Y:S04]  /*a6d0*/  I2F.F64.S16 R4, R22 ;  /* 0x0000001600047312 */ /* 0x000e280000101c00 */
[----:B0-----:R-:W-:Y:S01]  /*a6e0*/  STG.E.128 desc[UR36][R2.64], R4 ;  /* 0x0000000402007986 */ /* 0x001fe2000c101d24 */
[----:B------:R-:W-:Y:S05]  /*a6f0*/  EXIT ;  /* 0x000000000000794d */ /* 0x000fea0003800000 */
.L_x_39730:
[----:B------:R-:W-:-:S13]  /*a700*/  ISETP.NE.AND P0, PT, R0, 0xf, PT ;  /* 0x0000000f0000780c */ /* 0x000fda0003f05270 */
[----:B------:R-:W-:Y:S05]  /*a710*/  @!P0 BRA `(.L_x_39732) ;  /* 0x0000000000d48947 */ /* 0x000fea0003800000 */
[----:B------:R-:W-:-:S13]  /*a720*/  ISETP.NE.AND P0, PT, R0, 0x17, PT ;  /* 0x000000170000780c */ /* 0x000fda0003f05270 */
[----:B------:R-:W-:Y:S05]  /*a730*/  @!P0 BRA `(.L_x_39733) ;  /* 0x0000000000848947 */ /* 0x000fea0003800000 */
[----:B------:R-:W-:-:S13]  /*a740*/  ISETP.NE.AND P0, PT, R0, 0x18, PT ;  /* 0x000000180000780c */ /* 0x000fda0003f05270 */
[----:B------:R-:W-:Y:S05]  /*a750*/  @!P0 BRA `(.L_x_39734) ;  /* 0x0000000000448947 */ /* 0x000fea0003800000 */
.L_x_39713:
        /* <DEDUP_REMOVED lines=16> */
.L_x_39735:
[----:B------:R-:W-:Y:S05]  /*a860*/  EXIT ;  /* 0x000000000000794d */ /* 0x000fea0003800000 */
.L_x_39734:
        /* <DEDUP_REMOVED lines=11> */
.L_x_39737:
[----:B------:R-:W-:Y:S05]  /*a920*/  BSYNC.RECONVERGENT B0 ;  /* 0x0000000000007941 */ /* 0x000fea0003800200 */
.L_x_39736:
[----:B------:R-:W-:Y:S01]  /*a930*/  STG.E.U8 desc[UR36][R2.64], R5 ;  /* 0x0000000502007986 */ /* 0x000fe2000c101124 */
[----:B------:R-:W-:Y:S05]  /*a940*/  EXIT ;  /* 0x000000000000794d */ /* 0x000fea0003800000 */
.L_x_39733:
        /* <DEDUP_REMOVED lines=13> */
.L_x_39738:
[----:B------:R-:W-:Y:S01]  /*aa20*/  IMAD.MOV.U32 R5, RZ, RZ, 0x7f ;  /* 0x0000007fff057424 */ /* 0x000fe200078e00ff */
[----:B------:R-:W-:-:S04]  /*aa30*/  ISETP.GT.U32.AND P0, PT, R7, 0x7f800000, PT ;  /* 0x7f8000000700780c */ /* 0x000fc80003f04070 */
[----:B------:R-:W-:-:S05]  /*aa40*/  SEL R5, R5, 0x7c, P0 ;  /* 0x0000007c05057807 */ /* 0x000fca0000000000 */
[----:B------:R-:W-:Y:S01]  /*aa50*/  STG.E.U8 desc[UR36][R2.64], R5 ;  /* 0x0000000502007986 */ /* 0x000fe2000c101124 */
[----:B------:R-:W-:Y:S05]  /*aa60*/  EXIT ;  /* 0x000000000000794d */ /* 0x000fea0003800000 */
.L_x_39732:
[----:B------:R-:W0:Y:S02]  /*aa70*/  I2F.S16 R0, R22 ;  /* 0x0000001600007306 */ /* 0x000e240000101400 */
[----:B0-----:R-:W-:-:S05]  /*aa80*/  F2FP.BF16.F32.PACK_AB R0, RZ, R0 ;  /* 0x00000000ff00723e */ /* 0x001fca00000010ff */
[----:B------:R-:W-:Y:S01]  /*aa90*/  STG.E.U16 desc[UR36][R2.64], R0 ;  /* 0x0000000002007986 */ /* 0x000fe2000c101524 */
[----:B------:R-:W-:Y:S05]  /*aaa0*/  EXIT ;  /* 0x000000000000794d */ /* 0x000fea0003800000 */
.L_x_39739:
        /* <DEDUP_REMOVED lines=13> */
.L_x_43074:


//--------------------- .text._ZN2at6native18elementwise_kernelILi128ELi4EZNS0_22gpu_kernel_impl_nocastINS0_13BinaryFunctorIiibZZZNS0_23logical_and_kernel_cudaERNS_14TensorIteratorEENKUlvE0_clEvENKUlvE1_clEvEUliiE_EEEEvRNS_18TensorIteratorBaseERKT_EUliE_EEviT1_ --------------------------
	.section	.text._ZN2at6native18elementwise_kernelILi128ELi4EZNS0_22gpu_kernel_impl_nocastINS0_13BinaryFunctorIiibZZZNS0_23logical_and_kernel_cudaERNS_14TensorIteratorEENKUlvE0_clEvENKUlvE1_clEvEUliiE_EEEEvRNS_18TensorIteratorBaseERKT_EUliE_EEviT1_,"ax",@progbits
	.align	128
        .global         _ZN2at6native18elementwise_kernelILi128ELi4EZNS0_22gpu_kernel_impl_nocastINS0_13BinaryFunctorIiibZZZNS0_23logical_and_kernel_cudaERNS_14TensorIteratorEENKUlvE0_clEvENKUlvE1_clEvEUliiE_EEEEvRNS_18TensorIteratorBaseERKT_EUliE_EEviT1_
        .type           _ZN2at6native18elementwise_kernelILi128ELi4EZNS0_22gpu_kernel_impl_nocastINS0_13BinaryFunctorIiibZZZNS0_23logical_and_kernel_cudaERNS_14TensorIteratorEENKUlvE0_clEvENKUlvE1_clEvEUliiE_EEEEvRNS_18TensorIteratorBaseERKT_EUliE_EEviT1_,@function
        .size           _ZN2at6native18elementwise_kernelILi128ELi4EZNS0_22gpu_kernel_impl_nocastINS0_13BinaryFunctorIiibZZZNS0_23logical_and_kernel_cudaERNS_14TensorIteratorEENKUlvE0_clEvENKUlvE1_clEvEUliiE_EEEEvRNS_18TensorIteratorBaseERKT_EUliE_EEviT1_,(.L_x_43075 - _ZN2at6native18elementwise_kernelILi128ELi4EZNS0_22gpu_kernel_impl_nocastINS0_13BinaryFunctorIiibZZZNS0_23logical_and_kernel_cudaERNS_14TensorIteratorEENKUlvE0_clEvENKUlvE1_clEvEUliiE_EEEEvRNS_18TensorIteratorBaseERKT_EUliE_EEviT1_)
        .other          _ZN2at6native18elementwise_kernelILi128ELi4EZNS0_22gpu_kernel_impl_nocastINS0_13BinaryFunctorIiibZZZNS0_23logical_and_kernel_cudaERNS_14TensorIteratorEENKUlvE0_clEvENKUlvE1_clEvEUliiE_EEEEvRNS_18TensorIteratorBaseERKT_EUliE_EEviT1_,@"STO_CUDA_ENTRY STV_DEFAULT"
_ZN2at6native18elementwise_kernelILi128ELi4EZNS0_22gpu_kernel_impl_nocastINS0_13BinaryFunctorIiibZZZNS0_23logical_and_kernel_cudaERNS_14TensorIteratorEENKUlvE0_clEvENKUlvE1_clEvEUliiE_EEEEvRNS_18TensorIteratorBaseERKT_EUliE_EEviT1_:
.text._ZN2at6native18elementwise_kernelILi128ELi4EZNS0_22gpu_kernel_impl_nocastINS0_13BinaryFunctorIiibZZZNS0_23logical_and_kernel_cudaERNS_14TensorIteratorEENKUlvE0_clEvENKUlvE1_clEvEUliiE_EEEEvRNS_18TensorIteratorBaseERKT_EUliE_EEviT1_:
        /* <DEDUP_REMOVED lines=34> */
[----:B--2---:R-:W-:-:S04]  /*0220*/  ISETP.NE.AND P0, PT, R4, RZ, P0 ;  /* 0x000000ff0400720c */ /* 0x004fc80000705270 */
[----:B------:R-:W-:-:S05]  /*0230*/  SEL R11, RZ, 0x1, !P0 ;  /* 0x00000001ff0b7807 */ /* 0x000fca0004000000 */
[----:B0-----:R0:W-:Y:S04]  /*0240*/  STG.E.U8 desc[UR6][R8.64], R11 ;  /* 0x0000000b08007986 */ /* 0x0011e8000c101106 */
.L_x_39743:
[----:B------:R-:W-:-:S13]  /*0250*/  ISETP.GE.AND P0, PT, R3, UR4, PT ;  /* 0x0000000403007c0c */ /* 0x000fda000bf06270 */
[----:B------:R-:W-:Y:S05]  /*0260*/  @P0 BREAK.RELIABLE B1 ;  /* 0x0000000000010942 */ /* 0x000fea0003800100 */
[----:B------:R-:W-:Y:S05]  /*0270*/  @P0 BRA `(.L_x_39744) ;  /* 0x00000000002c0947 */ /* 0x000fea0003800000 */
[----:B------:R-:W-:Y:S05]  /*0280*/  BSYNC.RELIABLE B1 ;  /* 0x0000000000017941 */ /* 0x000fea0003800100 */
.L_x_39742:
        /* <DEDUP_REMOVED lines=10> */
.L_x_39744:
[----:B------:R-:W-:Y:S05]  /*0330*/  BSYNC.RECONVERGENT B0 ;  /* 0x0000000000007941 */ /* 0x000fea0003800200 */
.L_x_39741:
        /* <DEDUP_REMOVED lines=9> */
[----:B---3--:R-:W-:-:S04]  /*03d0*/  ISETP.NE.AND P0, PT, R2, RZ, P0 ;  /* 0x000000ff0200720c */ /* 0x008fc80000705270 */
[----:B01----:R-:W-:-:S05]  /*03e0*/  SEL R9, RZ, 0x1, !P0 ;  /* 0x00000001ff097807 */ /* 0x003fca0004000000 */
[----:B----4-:R-:W-:Y:S01]  /*03f0*/  STG.E.U8 desc[UR6][R6.64], R9 ;  /* 0x0000000906007986 */ /* 0x010fe2000c101106 */
[----:B------:R-:W-:Y:S05]  /*0400*/  EXIT ;  /* 0x000000000000794d */ /* 0x000fea0003800000 */
.L_x_39740:
        /* <DEDUP_REMOVED lines=356> */
.L_x_39748:
        /* <DEDUP_REMOVED lines=366> */
.L_x_39750:
        /* <DEDUP_REMOVED lines=13> */
[----:B------:R-:W-:-:S05]  /*3200*/  SEL R11, RZ, 0x1, !P0 ;  /* 0x00000001ff0b7807 */ /* 0x000fca0004000000 */
[----:B------:R0:W-:Y:S04]  /*3210*/  STG.E.U8 desc[UR6][R4.64], R11 ;  /* 0x0000000b04007986 */ /* 0x0001e8000c101106 */
.L_x_39747:
[----:B------:R-:W-:-:S13]  /*3220*/  ISETP.GE.AND P0, PT, R3, UR4, PT ;  /* 0x0000000403007c0c */ /* 0x000fda000bf06270 */
[----:B------:R-:W-:Y:S05]  /*3230*/  @P0 BREAK.RELIABLE B1 ;  /* 0x0000000000010942 */ /* 0x000fea0003800100 */
[----:B------:R-:W-:Y:S05]  /*3240*/  @P0 BRA `(.L_x_39749) ;  /* 0x0000001400b00947 */ /* 0x000fea0003800000 */
[----:B------:R-:W-:Y:S05]  /*3250*/  BSYNC.RELIABLE B1 ;  /* 0x0000000000017941 */ /* 0x000fea0003800100 */
.L_x_39746:
        /* <DEDUP_REMOVED lines=348> */
.L_x_39751:
        /* <DEDUP_REMOVED lines=15> */
.L_x_39749:
[----:B------:R-:W-:Y:S05]  /*4910*/  BSYNC.RECONVERGENT B0 ;  /* 0x0000000000007941 */ /* 0x000fea0003800200 */
.L_x_39745:
        /* <DEDUP_REMOVED lines=351> */
.L_x_39752:
        /* <DEDUP_REMOVED lines=11> */
[----:B---3--:R-:W-:-:S04]  /*5fc0*/  ISETP.NE.AND P0, PT, R4, RZ, P0 ;  /* 0x000000ff0400720c */ /* 0x008fc80000705270 */
[----:B------:R-:W-:-:S05]  /*5fd0*/  SEL R9, RZ, 0x1, !P0 ;  /* 0x00000001ff097807 */ /* 0x000fca0004000000 */
[----:B------:R-:W-:Y:S01]  /*5fe0*/  STG.E.U8 desc[UR6][R2.64], R9 ;  /* 0x0000000902007986 */ /* 0x000fe2000c101106 */
[----:B------:R-:W-:Y:S05]  /*5ff0*/  EXIT ;  /* 0x000000000000794d */ /* 0x000fea0003800000 */
.L_x_39753:
        /* <DEDUP_REMOVED lines=16> */
.L_x_43075:


//--------------------- .text._ZN2at6native27unrolled_elementwise_kernelINS0_13BinaryFunctorIiibZZZNS0_23logical_and_kernel_cudaERNS_14TensorIteratorEENKUlvE0_clEvENKUlvE1_clEvEUliiE_EESt5arrayIPcLm3EELi4E23TrivialOffsetCalculatorILi2EjESC_ILi1EjENS0_6memory15LoadWithoutCastENSF_16StoreWithoutCastEEEviT_T0_T2_T3_T4_T5_ --------------------------
	.section	.text._ZN2at6native27unrolled_elementwise_kernelINS0_13BinaryFunctorIiibZZZNS0_23logical_and_kernel_cudaERNS_14TensorIteratorEENKUlvE0_clEvENKUlvE1_clEvEUliiE_EESt5arrayIPcLm3EELi4E23TrivialOffsetCalculatorILi2EjESC_ILi1EjENS0_6memory15LoadWithoutCastENSF_16StoreWithoutCastEEEviT_T0_T2_T3_T4_T5_,"ax",@progbits
	.align	128
        .global         _ZN2at6native27unrolled_elementwise_kernelINS0_13BinaryFunctorIiibZZZNS0_23logical_and_kernel_cudaERNS_14TensorIteratorEENKUlvE0_clEvENKUlvE1_clEvEUliiE_EESt5arrayIPcLm3EELi4E23TrivialOffsetCalculatorILi2EjESC_ILi1EjENS0_6memory15LoadWithoutCastENSF_16StoreWithoutCastEEEviT_T0_T2_T3_T4_T5_
        .type           _ZN2at6native27unrolled_elementwise_kernelINS0_13BinaryFunctorIiibZZZNS0_23logical_and_kernel_cudaERNS_14TensorIteratorEENKUlvE0_clEvENKUlvE1_clEvEUliiE_EESt5arrayIPcLm3EELi4E23TrivialOffsetCalculatorILi2EjESC_ILi1EjENS0_6memory15LoadWithoutCastENSF_16StoreWithoutCastEEEviT_T0_T2_T3_T4_T5_,@function
        .size           _ZN2at6native27unrolled_elementwise_kernelINS0_13BinaryFunctorIiibZZZNS0_23logical_and_kernel_cudaERNS_14TensorIteratorEENKUlvE0_clEvENKUlvE1_clEvEUliiE_EESt5arrayIPcLm3EELi4E23TrivialOffsetCalculatorILi2EjESC_ILi1EjENS0_6memory15LoadWithoutCastENSF_16StoreWithoutCastEEEviT_T0_T2_T3_T4_T5_,(.L_x_43076 - _ZN2at6native27unrolled_elementwise_kernelINS0_13BinaryFunctorIiibZZZNS0_23logical_and_kernel_cudaERNS_14TensorIteratorEENKUlvE0_clEvENKUlvE1_clEvEUliiE_EESt5arrayIPcLm3EELi4E23TrivialOffsetCalculatorILi2EjESC_ILi1EjENS0_6memory15LoadWithoutCastENSF_16StoreWithoutCastEEEviT_T0_T2_T3_T4_T5_)
        .other          _ZN2at6native27unrolled_elementwise_kernelINS0_13BinaryFunctorIiibZZZNS0_23logical_and_kernel_cudaERNS_14TensorIteratorEENKUlvE0_clEvENKUlvE1_clEvEUliiE_EESt5arrayIPcLm3EELi4E23TrivialOffsetCalculatorILi2EjESC_ILi1EjENS0_6memory15LoadWithoutCastENSF_16StoreWithoutCastEEEviT_T0_T2_T3_T4_T5_,@"STO_CUDA_ENTRY STV_DEFAULT"
_ZN2at6native27unrolled_elementwise_kernelINS0_13BinaryFunctorIiibZZZNS0_23logical_and_kernel_cudaERNS_14TensorIteratorEENKUlvE0_clEvENKUlvE1_clEvEUliiE_EESt5arrayIPcLm3EELi4E23TrivialOffsetCalculatorILi2EjESC_ILi1EjENS0_6memory15LoadWithoutCastENSF_16StoreWithoutCastEEEviT_T0_T2_T3_T4_T5_:
.text._ZN2at6native27unrolled_elementwise_kernelINS0_13BinaryFunctorIiibZZZNS0_23logical_and_kernel_cudaERNS_14TensorIteratorEENKUlvE0_clEvENKUlvE1_clEvEUliiE_EESt5arrayIPcLm3EELi4E23TrivialOffsetCalculatorILi2EjESC_ILi1EjENS0_6memory15LoadWithoutCastENSF_16StoreWithoutCastEEEviT_T0_T2_T3_T4_T5_:
        /* <DEDUP_REMOVED lines=20> */
[----:B-1----:R-:W5:Y:S03]  /*0140*/  @!P3 LDG.E R12, desc[UR4][R12.64] ;  /* 0x000000040c0cb981 */ /* 0x002f66000c1e1900 */
[----:B------:R-:W1:Y:S01]  /*0150*/  LDC.64 R6, c[0x0][0x390] ;  /* 0x0000e400ff067b82 */ /* 0x000e620000000a00 */
[----:B------:R-:W5:Y:S02]  /*0160*/  @!P3 LDG.E R22, desc[UR4][R22.64] ;  /* 0x000000041616b981 */ /* 0x000f64000c1e1900 */
        /* <DEDUP_REMOVED lines=8> */
[----:B------:R-:W4:Y:S02]  /*01f0*/  @!P5 LDG.E R14, desc[UR4][R14.64] ;  /* 0x000000040e0ed981 */ /* 0x000f24000c1e1900 */
[----:B--2---:R-:W-:Y:S02]  /*0200*/  @!P5 IMAD.WIDE.U32 R4, R21, 0x4, R4 ;  /* 0x000000041504d825 */ /* 0x004fe400078e0004 */
[----:B------:R-:W2:Y:S02]  /*0210*/  @!P4 LDG.E R10, desc[UR4][R10.64] ;  /* 0x000000040a0ac981 */ /* 0x000ea4000c1e1900 */
[----:B------:R-:W-:Y:S02]  /*0220*/  @!P1 IMAD R25, R0, 0x200, R25 ;  /* 0x0000020000199824 */ /* 0x000fe400078e0219 */
[----:B---3--:R-:W-:Y:S01]  /*0230*/  @!P4 IMAD.WIDE.U32 R2, R19, 0x4, R2 ;  /* 0x000000041302c825 */ /* 0x008fe200078e0002 */
[----:B------:R0:W3:Y:S03]  /*0240*/  @!P5 LDG.E R4, desc[UR4][R4.64] ;  /* 0x000000040404d981 */ /* 0x0000e6000c1e1900 */
[----:B------:R-:W-:-:S02]  /*0250*/  @!P1 IMAD.WIDE.U32 R8, R25, 0x4, R8 ;  /* 0x0000000419089825 */ /* 0x000fc400078e0008 */
[----:B------:R-:W3:Y:S02]  /*0260*/  @!P4 LDG.E R2, desc[UR4][R2.64] ;  /* 0x000000040202c981 */ /* 0x000ee4000c1e1900 */
[----:B-1----:R-:W-:Y:S02]  /*0270*/  @!P1 IMAD.WIDE.U32 R6, R25, 0x4, R6 ;  /* 0x0000000419069825 */ /* 0x002fe400078e0006 */
[----:B------:R-:W3:Y:S04]  /*0280*/  @!P1 LDG.E R8, desc[UR4][R8.64] ;  /* 0x0000000408089981 */ /* 0x000ee8000c1e1900 */
[----:B------:R-:W3:Y:S01]  /*0290*/  @!P1 LDG.E R6, desc[UR4][R6.64] ;  /* 0x0000000406069981 */ /* 0x000ee2000c1e1900 */
        /* <DEDUP_REMOVED lines=35> */
.L_x_39756:
[----:B------:R-:W-:Y:S05]  /*04d0*/  BSYNC.RELIABLE B1 ;  /* 0x0000000000017941 */ /* 0x000fea0003800100 */
.L_x_39755:
[----:B------:R-:W-:-:S13]  /*04e0*/  ISETP.GE.AND P0, PT, R17, R16, PT ;  /* 0x000000101100720c */ /* 0x000fda0003f06270 */
[----:B------:R-:W1:Y:S01]  /*04f0*/  @!P0 LDC.64 R4, c[0x0][0x388] ;  /* 0x0000e200ff048b82 */ /* 0x000e620000000a00 */
[----:B0-----:R-:W-:Y:S02]  /*0500*/  @!P0 IMAD R3, R0, 0x200, R17 ;  /* 0x0000020000038824 */ /* 0x001fe400078e0211 */
[----:B------:R-:W-:-:S03]  /*0510*/  @!P0 VIADD R17, R17, 0x80 ;  /* 0x0000008011118836 */ /* 0x000fc60000000000 */
[----:B-1----:R-:W-:-:S05]  /*0520*/  @!P0 IADD3 R2, P1, PT, R3, R4, RZ ;  /* 0x0000000403028210 */ /* 0x002fca0007f3e0ff */
[----:B------:R-:W-:-:S05]  /*0530*/  @!P0 IMAD.X R3, RZ, RZ, R5, P1 ;  /* 0x000000ffff038224 */ /* 0x000fca00008e0605 */
[----:B------:R1:W-:Y:S03]  /*0540*/  @!P0 STG.E.U8 desc[UR4][R2.64], R9 ;  /* 0x0000000902008986 */ /* 0x0003e6000c101104 */
.L_x_39757:
[----:B------:R-:W-:Y:S05]  /*0550*/  BSYNC.RECONVERGENT B0 ;  /* 0x0000000000007941 */ /* 0x000fea0003800200 */
.L_x_39754:
        /* <DEDUP_REMOVED lines=9> */
.L_x_39758:
        /* <DEDUP_REMOVED lines=9> */
.L_x_43076:


//--------------------- .text._ZN2at6native29vectorized_elementwise_kernelILi2ENS0_13BinaryFunctorIiibZZZNS0_23logical_and_kernel_cudaERNS_14TensorIteratorEENKUlvE0_clEvENKUlvE1_clEvEUliiE_EESt5arrayIPcLm3EEEEviT0_T1_ --------------------------
	.section	.text._ZN2at6native29vectorized_elementwise_kernelILi2ENS0_13BinaryFunctorIiibZZZNS0_23logical_and_kernel_cudaERNS_14TensorIteratorEENKUlvE0_clEvENKUlvE1_clEvEUliiE_EESt5arrayIPcLm3EEEEviT0_T1_,"ax",@progbits
	.align	128
        .global         _ZN2at6native29vectorized_elementwise_kernelILi2ENS0_13BinaryFunctorIiibZZZNS0_23logical_and_kernel_cudaERNS_14TensorIteratorEENKUlvE0_clEvENKUlvE1_clEvEUliiE_EESt5arrayIPcLm3EEEEviT0_T1_
        .type           _ZN2at6native29vectorized_elementwise_kernelILi2ENS0_13BinaryFunctorIiibZZZNS0_23logical_and_kernel_cudaERNS_14TensorIteratorEENKUlvE0_clEvENKUlvE1_clEvEUliiE_EESt5arrayIPcLm3EEEEviT0_T1_,@function
        .size           _ZN2at6native29vectorized_elementwise_kernelILi2ENS0_13BinaryFunctorIiibZZZNS0_23logical_and_kernel_cudaERNS_14TensorIteratorEENKUlvE0_clEvENKUlvE1_clEvEUliiE_EESt5arrayIPcLm3EEEEviT0_T1_,(.L_x_43077 - _ZN2at6native29vectorized_elementwise_kernelILi2ENS0_13BinaryFunctorIiibZZZNS0_23logical_and_kernel_cudaERNS_14TensorIteratorEENKUlvE0_clEvENKUlvE1_clEvEUliiE_EESt5arrayIPcLm3EEEEviT0_T1_)
        .other          _ZN2at6native29vectorized_elementwise_kernelILi2ENS0_13BinaryFunctorIiibZZZNS0_23logical_and_kernel_cudaERNS_14TensorIteratorEENKUlvE0_clEvENKUlvE1_clEvEUliiE_EESt5arrayIPcLm3EEEEviT0_T1_,@"STO_CUDA_ENTRY STV_DEFAULT"
_ZN2at6native29vectorized_elementwise_kernelILi2ENS0_13BinaryFunctorIiibZZZNS0_23logical_and_kernel_cudaERNS_14TensorIteratorEENKUlvE0_clEvENKUlvE1_clEvEUliiE_EESt5arrayIPcLm3EEEEviT0_T1_:
.text._ZN2at6native29vectorized_elementwise_kernelILi2ENS0_13BinaryFunctorIiibZZZNS0_23logical_and_kernel_cudaERNS_14TensorIteratorEENKUlvE0_clEvENKUlvE1_clEvEUliiE_EESt5arrayIPcLm3EEEEviT0_T1_:
        /* <DEDUP_REMOVED lines=24> */
[----:B------:R2:W2:Y:S03]  /*0180*/  @!P5 LDG.E R24, desc[UR4][R28.64] ;  /* 0x000000041c18d981 */ /* 0x0004a6000c1e1900 */
[----:B------:R-:W-:Y:S02]  /*0190*/  @!P0 IMAD.IADD R4, R3, 0x1, R0 ;  /* 0x0000000103048824 */ /* 0x000fe400078e0200 */
[----:B------:R-:W-:Y:S01]  /*01a0*/  @!P0 VIADD R0, R0, 0x80 ;  /* 0x0000008000008836 */ /* 0x000fe20000000000 */
[----:B------:R-:W2:Y:S01]  /*01b0*/  LDC.64 R10, c[0x0][0x398] ;  /* 0x0000e600ff0a7b82 */ /* 0x000ea20000000a00 */
[----:B------:R-:W2:Y:S03]  /*01c0*/  @!P5 LDG.E R16, desc[UR4][R16.64] ;  /* 0x000000041010d981 */ /* 0x000ea6000c1e1900 */
[----:B------:R-:W-:-:S04]  /*01d0*/  ISETP.GE.U32.AND P1, PT, R0, R5, PT ;  /* 0x000000050000720c */ /* 0x000fc80003f26070 */
[----:B------:R-:W2:Y:S09]  /*01e0*/  LDC.64 R8, c[0x0][0x390] ;  /* 0x0000e400ff087b82 */ /* 0x000eb20000000a00 */
[----:B------:R-:W-:Y:S02]  /*01f0*/  @!P1 IMAD.IADD R25, R3, 0x1, R0 ;  /* 0x0000000103199824 */ /* 0x000fe400078e0200 */
[----:B------:R-:W-:-:S05]  /*0200*/  @!P1 VIADD R0, R0, 0x80 ;  /* 0x0000008000009836 */ /* 0x000fca0000000000 */
[----:B------:R-:W-:Y:S01]  /*0210*/  ISETP.GE.U32.AND P2, PT, R0, R5, PT ;  /* 0x000000050000720c */ /* 0x000fe20003f46070 */
[----:B---3--:R-:W-:-:S04]  /*0220*/  @!P0 IMAD.WIDE.U32 R22, R4, 0x4, R22 ;  /* 0x0000000404168825 */ /* 0x008fc800078e0016 */
[----:B----4-:R-:W-:Y:S02]  /*0230*/  @!P0 IMAD.WIDE.U32 R20, R4, 0x4, R20 ;  /* 0x0000000404148825 */ /* 0x010fe400078e0014 */
[----:B------:R-:W3:Y:S02]  /*0240*/  @!P0 LDG.E R22, desc[UR4][R22.64] ;  /* 0x0000000416168981 */ /* 0x000ee4000c1e1900 */
[----:B0-----:R-:W-:Y:S02]  /*0250*/  @!P1 IMAD.WIDE.U32 R18, R25, 0x4, R18 ;  /* 0x0000000419129825 */ /* 0x001fe400078e0012 */
[----:B------:R-:W4:Y:S02]  /*0260*/  @!P0 LDG.E R20, desc[UR4][R20.64] ;  /* 0x0000000414148981 */ /* 0x000f24000c1e1900 */
[----:B------:R-:W-:Y:S02]  /*0270*/  @!P2 IMAD.IADD R27, R3, 0x1, R0 ;  /* 0x00000001031ba824 */ /* 0x000fe400078e0200 */
[----:B------:R-:W-:Y:S01]  /*0280*/  @!P2 VIADD R0, R0, 0x80 ;  /* 0x000000800000a836 */ /* 0x000fe20000000000 */
[----:B------:R-:W4:Y:S04]  /*0290*/  @!P1 LDG.E R18, desc[UR4][R18.64] ;  /* 0x0000000412129981 */ /* 0x000f28000c1e1900 */
[----:B------:R-:W-:Y:S01]  /*02a0*/  ISETP.GE.U32.AND P3, PT, R0, R5, PT ;  /* 0x000000050000720c */ /* 0x000fe20003f66070 */
[----:B-----5:R-:W-:-:S04]  /*02b0*/  @!P1 IMAD.WIDE.U32 R6, R25, 0x4, R6 ;  /* 0x0000000419069825 */ /* 0x020fc800078e0006 */
[C---:B------:R-:W-:Y:S02]  /*02c0*/  @!P2 IMAD.WIDE.U32 R14, R27.reuse, 0x4, R14 ;  /* 0x000000041b0ea825 */ /* 0x040fe400078e000e */
[----:B------:R-:W5:Y:S02]  /*02d0*/  @!P1 LDG.E R6, desc[UR4][R6.64] ;  /* 0x0000000406069981 */ /* 0x000f64000c1e1900 */
[----:B-1----:R-:W-:Y:S02]  /*02e0*/  @!P2 IMAD.WIDE.U32 R12, R27, 0x4, R12 ;  /* 0x000000041b0ca825 */ /* 0x002fe400078e000c */
[----:B------:R-:W5:Y:S02]  /*02f0*/  @!P2 LDG.E R25, desc[UR4][R14.64] ;  /* 0x000000040e19a981 */ /* 0x000f64000c1e1900 */
[----:B--2---:R-:W-:Y:S02]  /*0300*/  @!P3 IMAD.IADD R29, R3, 0x1, R0 ;  /* 0x00000001031db824 */ /* 0x004fe400078e0200 */
[----:B------:R-:W2:Y:S02]  /*0310*/  @!P2 LDG.E R12, desc[UR4][R12.64] ;  /* 0x000000040c0ca981 */ /* 0x000ea4000c1e1900 */
[----:B------:R-:W-:-:S04]  /*0320*/  @!P3 IMAD.WIDE.U32 R10, R29, 0x4, R10 ;  /* 0x000000041d0ab825 */ /* 0x000fc800078e000a */
[----:B------:R-:W-:Y:S02]  /*0330*/  @!P3 IMAD.WIDE.U32 R8, R29, 0x4, R8 ;  /* 0x000000041d08b825 */ /* 0x000fe400078e0008 */
[----:B------:R-:W2:Y:S04]  /*0340*/  @!P3 LDG.E R10, desc[UR4][R10.64] ;  /* 0x000000040a0ab981 */ /* 0x000ea8000c1e1900 */
[----:B------:R0:W2:Y:S01]  /*0350*/  @!P3 LDG.E R17, desc[UR4][R8.64] ;  /* 0x000000040811b981 */ /* 0x0000a2000c1e1900 */
        /* <DEDUP_REMOVED lines=26> */
[----:B------:R-:W2:Y:S01]  /*0500*/  @!P4 LDG.E R8, desc[UR4][R8.64] ;  /* 0x000000040808c981 */ /* 0x000ea2000c1e1900 */
[----:B------:R-:W0:Y:S03]  /*0510*/  LDC.64 R10, c[0x0][0x390] ;  /* 0x0000e400ff0a7b82 */ /* 0x000e260000000a00 */
[----:B------:R-:W3:Y:S01]  /*0520*/  @!P4 LDG.E R6, desc[UR4][R6.64] ;  /* 0x000000040606c981 */ /* 0x000ee2000c1e1900 */
        /* <DEDUP_REMOVED lines=11> */
[----:B------:R-:W4:Y:S04]  /*05e0*/  @!P5 LDG.E R12, desc[UR4][R12.64] ;  /* 0x000000040c0cd981 */ /* 0x000f28000c1e1900 */
[----:B------:R-:W5:Y:S01]  /*05f0*/  @!P5 LDG.E R10, desc[UR4][R10.64] ;  /* 0x000000040a0ad981 */ /* 0x000f62000c1e1900 */
        /* <DEDUP_REMOVED lines=8> */
[----:B------:R-:W2:Y:S04]  /*0680*/  @!P5 LDG.E R6, desc[UR4][R6.64] ;  /* 0x000000040606d981 */ /* 0x000ea8000c1e1900 */
[----:B------:R-:W3:Y:S01]  /*0690*/  @!P5 LDG.E R8, desc[UR4][R8.64] ;  /* 0x000000040808d981 */ /* 0x000ee2000c1e1900 */
        /* <DEDUP_REMOVED lines=33> */
.L_x_39762:
        /* <DEDUP_REMOVED lines=8> */
.L_x_39763:
        /* <DEDUP_REMOVED lines=8> */
.L_x_39764:
        /* <DEDUP_REMOVED lines=8> */
.L_x_39765:
        /* <DEDUP_REMOVED lines=9> */
.L_x_39766:
[----:B------:R-:W-:Y:S05]  /*0ac0*/  BSYNC.RELIABLE B1 ;  /* 0x0000000000017941 */ /* 0x000fea0003800100 */
.L_x_39761:
[----:B------:R-:W-:-:S13]  /*0ad0*/  ISETP.GE.U32.AND P0, PT, R2, R5, PT ;  /* 0x000000050200720c */ /* 0x000fda0003f06070 */
[----:B012---:R-:W0:Y:S01]  /*0ae0*/  @!P0 LDC.64 R8, c[0x0][0x388] ;  /* 0x0000e200ff088b82 */ /* 0x007e220000000a00 */
[----:B------:R-:W-:Y:S02]  /*0af0*/  @!P0 IMAD.IADD R7, R3, 0x1, R2 ;  /* 0x0000000103078824 */ /* 0x000fe400078e0202 */
[----:B------:R-:W-:-:S03]  /*0b00*/  @!P0 VIADD R2, R2, 0x80 ;  /* 0x0000008002028836 */ /* 0x000fc60000000000 */
[----:B0-----:R-:W-:-:S05]  /*0b10*/  @!P0 IADD3 R6, P1, PT, R7, R8, RZ ;  /* 0x0000000807068210 */ /* 0x001fca0007f3e0ff */
[----:B------:R-:W-:-:S05]  /*0b20*/  @!P0 IMAD.X R7, RZ, RZ, R9, P1 ;  /* 0x000000ffff078224 */ /* 0x000fca00008e0609 */
[----:B------:R3:W-:Y:S03]  /*0b30*/  @!P0 STG.E.U8 desc[UR4][R6.64], R4 ;  /* 0x0000000406008986 */ /* 0x0007e6000c101104 */
.L_x_39767:
[----:B------:R-:W-:Y:S05]  /*0b40*/  BSYNC.RECONVERGENT B0 ;  /* 0x0000000000007941 */ /* 0x000fea0003800200 */
.L_x_39760:
        /* <DEDUP_REMOVED lines=9> */
.L_x_39759:
        /* <DEDUP_REMOVED lines=23> */
[----:B-----5:R-:W-:-:S02]  /*0d50*/  ISETP.NE.AND P5, PT, R8, RZ, P5 ;  /* 0x000000ff0800720c */ /* 0x020fc40002fa5270 */
[----:B------:R-:W-:Y:S02]  /*0d60*/  ISETP.NE.AND P6, PT, R18, RZ, PT ;  /* 0x000000ff1200720c */ /* 0x000fe40003fc5270 */
[----:B------:R-:W-:Y:S02]  /*0d70*/  SEL R0, RZ, 0x1, !P5 ;  /* 0x00000001ff007807 */ /* 0x000fe40006800000 */
[----:B------:R-:W-:Y:S02]  /*0d80*/  ISETP.NE.AND P3, PT, R19, RZ, PT ;  /* 0x000000ff1300720c */ /* 0x000fe40003f65270 */
[----:B------:R-:W-:Y:S02]  /*0d90*/  ISETP.NE.AND P4, PT, R20, RZ, PT ;  /* 0x000000ff1400720c */ /* 0x000fe40003f85270 */
[----:B------:R-:W-:Y:S02]  /*0da0*/  ISETP.NE.AND P5, PT, R21, RZ, PT ;  /* 0x000000ff1500720c */ /* 0x000fe40003fa5270 */
[----:B------:R-:W-:-:S02]  /*0db0*/  ISETP.NE.AND P0, PT, R9, RZ, P0 ;  /* 0x000000ff0900720c */ /* 0x000fc40000705270 */
[----:B------:R-:W-:Y:S02]  /*0dc0*/  ISETP.NE.AND P1, PT, R10, RZ, P1 ;  /* 0x000000ff0a00720c */ /* 0x000fe40000f25270 */
[----:B------:R-:W-:Y:S02]  /*0dd0*/  ISETP.NE.AND P2, PT, R11, RZ, P2 ;  /* 0x000000ff0b00720c */ /* 0x000fe40001745270 */
[----:B------:R-:W-:Y:S02]  /*0de0*/  ISETP.NE.AND P6, PT, R12, RZ, P6 ;  /* 0x000000ff0c00720c */ /* 0x000fe400037c5270 */
        /* <DEDUP_REMOVED lines=19> */
.L_x_39768:
        /* <DEDUP_REMOVED lines=14> */
.L_x_43077:


//--------------------- .text._ZN2at6native29vectorized_elementwise_kernelILi4ENS0_13BinaryFunctorIiibZZZNS0_23logical_and_kernel_cudaERNS_14TensorIteratorEENKUlvE0_clEvENKUlvE1_clEvEUliiE_EESt5arrayIPcLm3EEEEviT0_T1_ --------------------------
	.section	.text._ZN2at6native29vectorized_elementwise_kernelILi4ENS0_13BinaryFunctorIiibZZZNS0_23logical_and_kernel_cudaERNS_14TensorIteratorEENKUlvE0_clEvENKUlvE1_clEvEUliiE_EESt5arrayIPcLm3EEEEviT0_T1_,"ax",@progbits
	.align	128
        .global         _ZN2at6native29vectorized_elementwise_kernelILi4ENS0_13BinaryFunctorIiibZZZNS0_23logical_and_kernel_cudaERNS_14TensorIteratorEENKUlvE0_clEvENKUlvE1_clEvEUliiE_EESt5arrayIPcLm3EEEEviT0_T1_
        .type           _ZN2at6native29vectorized_elementwise_kernelILi4ENS0_13BinaryFunctorIiibZZZNS0_23logical_and_kernel_cudaERNS_14TensorIteratorEENKUlvE0_clEvENKUlvE1_clEvEUliiE_EESt5arrayIPcLm3EEEEviT0_T1_,@function
        .size           _ZN2at6native29vectorized_elementwise_kernelILi4ENS0_13BinaryFunctorIiibZZZNS0_23logical_and_kernel_cudaERNS_14TensorIteratorEENKUlvE0_clEvENKUlvE1_clEvEUliiE_EESt5arrayIPcLm3EEEEviT0_T1_,(.L_x_43078 - _ZN2at6native29vectorized_elementwise_kernelILi4ENS0_13BinaryFunctorIiibZZZNS0_23logical_and_kernel_cudaERNS_14TensorIteratorEENKUlvE0_clEvENKUlvE1_clEvEUliiE_EESt5arrayIPcLm3EEEEviT0_T1_)
        .other          _ZN2at6native29vectorized_elementwise_kernelILi4ENS0_13BinaryFunctorIiibZZZNS0_23logical_and_kernel_cudaERNS_14TensorIteratorEENKUlvE0_clEvENKUlvE1_clEvEUliiE_EESt5arrayIPcLm3EEEEviT0_T1_,@"STO_CUDA_ENTRY STV_DEFAULT"
_ZN2at6native29vectorized_elementwise_kernelILi4ENS0_13BinaryFunctorIiibZZZNS0_23logical_and_kernel_cudaERNS_14TensorIteratorEENKUlvE0_clEvENKUlvE1_clEvEUliiE_EESt5arrayIPcLm3EEEEviT0_T1_:
.text._ZN2at6native29vectorized_elementwise_kernelILi4ENS0_13BinaryFunctorIiibZZZNS0_23logical_and_kernel_cudaERNS_14TensorIteratorEENKUlvE0_clEvENKUlvE1_clEvEUliiE_EESt5arrayIPcLm3EEEEviT0_T1_:
        /* <DEDUP_REMOVED lines=139> */
.L_x_39772:
        /* <DEDUP_REMOVED lines=8> */
.L_x_39773:
        /* <DEDUP_REMOVED lines=8> */
.L_x_39774:
        /* <DEDUP_REMOVED lines=8> */
.L_x_39775:
        /* <DEDUP_REMOVED lines=9> */
.L_x_39776:
[----:B------:R-:W-:Y:S05]  /*0ac0*/  BSYNC.RELIABLE B1 ;  /* 0x0000000000017941 */ /* 0x000fea0003800100 */
.L_x_39771:
[----:B------:R-:W-:-:S13]  /*0ad0*/  ISETP.GE.U32.AND P0, PT, R2, R5, PT ;  /* 0x000000050200720c */ /* 0x000fda0003f06070 */
[----:B012---:R-:W0:Y:S01]  /*0ae0*/  @!P0 LDC.64 R8, c[0x0][0x388] ;  /* 0x0000e200ff088b82 */ /* 0x007e220000000a00 */
[----:B------:R-:W-:Y:S02]  /*0af0*/  @!P0 IMAD.IADD R7, R3, 0x1, R2 ;  /* 0x0000000103078824 */ /* 0x000fe400078e0202 */
[----:B------:R-:W-:-:S03]  /*0b00*/  @!P0 VIADD R2, R2, 0x80 ;  /* 0x0000008002028836 */ /* 0x000fc60000000000 */
[----:B0-----:R-:W-:-:S05]  /*0b10*/  @!P0 IADD3 R6, P1, PT, R7, R8, RZ ;  /* 0x0000000807068210 */ /* 0x001fca0007f3e0ff */
[----:B------:R-:W-:-:S05]  /*0b20*/  @!P0 IMAD.X R7, RZ, RZ, R9, P1 ;  /* 0x000000ffff078224 */ /* 0x000fca00008e0609 */
[----:B------:R3:W-:Y:S03]  /*0b30*/  @!P0 STG.E.U8 desc[UR4][R6.64], R4 ;  /* 0x0000000406008986 */ /* 0x0007e6000c101104 */
.L_x_39777:
[----:B------:R-:W-:Y:S05]  /*0b40*/  BSYNC.RECONVERGENT B0 ;  /* 0x0000000000007941 */ /* 0x000fea0003800200 */
.L_x_39770:
        /* <DEDUP_REMOVED lines=9> */
.L_x_39769:
        /* <DEDUP_REMOVED lines=11> */
[----:B------:R-:W2:Y:S01]  /*0c90*/  LDG.E.128 R4, desc[UR4][R20.64+0x800] ;  /* 0x0008000414047981 */ /* 0x000ea2000c1e1d00 */
[----:B---3--:R-:W-:Y:S02]  /*0ca0*/  ISETP.NE.AND P0, PT, R19, RZ, PT ;  /* 0x000000ff1300720c */ /* 0x008fe40003f05270 */
[----:B------:R-:W-:Y:S02]  /*0cb0*/  ISETP.NE.AND P3, PT, R16, RZ, PT ;  /* 0x000000ff1000720c */ /* 0x000fe40003f65270 */
[----:B------:R-:W-:Y:S02]  /*0cc0*/  ISETP.NE.AND P6, PT, R18, RZ, PT ;  /* 0x000000ff1200720c */ /* 0x000fe40003fc5270 */
[----:B-----5:R-:W-:-:S02]  /*0cd0*/  ISETP.NE.AND P2, PT, R11, RZ, P0 ;  /* 0x000000ff0b00720c */ /* 0x020fc40000745270 */
[----:B------:R-:W-:Y:S02]  /*0ce0*/  ISETP.NE.AND P3, PT, R8, RZ, P3 ;  /* 0x000000ff0800720c */ /* 0x000fe40001f65270 */
[----:B------:R-:W-:Y:S02]  /*0cf0*/  SEL R8, RZ, 0x1, !P2 ;  /* 0x00000001ff087807 */ /* 0x000fe40005000000 */
[----:B------:R-:W-:Y:S02]  /*0d00*/  ISETP.NE.AND P4, PT, R17, RZ, PT ;  /* 0x000000ff1100720c */ /* 0x000fe40003f85270 */
[----:B----4-:R-:W-:Y:S02]  /*0d10*/  ISETP.NE.AND P0, PT, R12, RZ, PT ;  /* 0x000000ff0c00720c */ /* 0x010fe40003f05270 */
[----:B------:R-:W-:Y:S02]  /*0d20*/  ISETP.NE.AND P5, PT, R13, RZ, PT ;  /* 0x000000ff0d00720c */ /* 0x000fe40003fa5270 */
[----:B------:R-:W-:-:S02]  /*0d30*/  ISETP.NE.AND P1, PT, R14, RZ, PT ;  /* 0x000000ff0e00720c */ /* 0x000fc40003f25270 */
[----:B------:R-:W-:Y:S02]  /*0d40*/  ISETP.NE.AND P2, PT, R15, RZ, PT ;  /* 0x000000ff0f00720c */ /* 0x000fe40003f45270 */
[----:B------:R-:W-:Y:S02]  /*0d50*/  ISETP.NE.AND P6, PT, R10, RZ, P6 ;  /* 0x000000ff0a00720c */ /* 0x000fe400037c5270 */
[----:B------:R-:W-:Y:S02]  /*0d60*/  ISETP.NE.AND P4, PT, R9, RZ, P4 ;  /* 0x000000ff0900720c */ /* 0x000fe40002785270 */
[----:B--2---:R-:W-:Y:S02]  /*0d70*/  ISETP.NE.AND P0, PT, R4, RZ, P0 ;  /* 0x000000ff0400720c */ /* 0x004fe40000705270 */
[----:B------:R-:W-:Y:S02]  /*0d80*/  ISETP.NE.AND P5, PT, R5, RZ, P5 ;  /* 0x000000ff0500720c */ /* 0x000fe40002fa5270 */
[----:B------:R-:W-:-:S02]  /*0d90*/  ISETP.NE.AND P1, PT, R6, RZ, P1 ;  /* 0x000000ff0600720c */ /* 0x000fc40000f25270 */
[----:B------:R-:W-:Y:S02]  /*0da0*/  ISETP.NE.AND P2, PT, R7, RZ, P2 ;  /* 0x000000ff0700720c */ /* 0x000fe40001745270 */
        /* <DEDUP_REMOVED lines=19> */
.L_x_39778:
        /* <DEDUP_REMOVED lines=10> */
.L_x_43078:


//--------------------- .text._ZN2at6native29vectorized_elementwise_kernelILi8ENS0_13BinaryFunctorIiibZZZNS0_23logical_and_kernel_cudaERNS_14TensorIteratorEENKUlvE0_clEvENKUlvE1_clEvEUliiE_EESt5arrayIPcLm3EEEEviT0_T1_ --------------------------
	.section	.text._ZN2at6native29vectorized_elementwise_kernelILi8ENS0_13BinaryFunctorIiibZZZNS0_23logical_and_kernel_cudaERNS_14TensorIteratorEENKUlvE0_clEvENKUlvE1_clEvEUliiE_EESt5arrayIPcLm3EEEEviT0_T1_,"ax",@progbits
	.align	128
        .global         _ZN2at6native29vectorized_elementwise_kernelILi8ENS0_13BinaryFunctorIiibZZZNS0_23logical_and_kernel_cudaERNS_14TensorIteratorEENKUlvE0_clEvENKUlvE1_clEvEUliiE_EESt5arrayIPcLm3EEEEviT0_T1_
        .type           _ZN2at6native29vectorized_elementwise_kernelILi8ENS0_13BinaryFunctorIiibZZZNS0_23logical_and_kernel_cudaERNS_14TensorIteratorEENKUlvE0_clEvENKUlvE1_clEvEUliiE_EESt5arrayIPcLm3EEEEviT0_T1_,@function
        .size           _ZN2at6native29vectorized_elementwise_kernelILi8ENS0_13BinaryFunctorIiibZZZNS0_23logical_and_kernel_cudaERNS_14TensorIteratorEENKUlvE0_clEvENKUlvE1_clEvEUliiE_EESt5arrayIPcLm3EEEEviT0_T1_,(.L_x_43079 - _ZN2at6native29vectorized_elementwise_kernelILi8ENS0_13BinaryFunctorIiibZZZNS0_23logical_and_kernel_cudaERNS_14TensorIteratorEENKUlvE0_clEvENKUlvE1_clEvEUliiE_EESt5arrayIPcLm3EEEEviT0_T1_)
        .other          _ZN2at6native29vectorized_elementwise_kernelILi8ENS0_13BinaryFunctorIiibZZZNS0_23logical_and_kernel_cudaERNS_14TensorIteratorEENKUlvE0_clEvENKUlvE1_clEvEUliiE_EESt5arrayIPcLm3EEEEviT0_T1_,@"STO_CUDA_ENTRY STV_DEFAULT"
_ZN2at6native29vectorized_elementwise_kernelILi8ENS0_13BinaryFunctorIiibZZZNS0_23logical_and_kernel_cudaERNS_14TensorIteratorEENKUlvE0_clEvENKUlvE1_clEvEUliiE_EESt5arrayIPcLm3EEEEviT0_T1_:
.text._ZN2at6native29vectorized_elementwise_kernelILi8ENS0_13BinaryFunctorIiibZZZNS0_23logical_and_kernel_cudaERNS_14TensorIteratorEENKUlvE0_clEvENKUlvE1_clEvEUliiE_EESt5arrayIPcLm3EEEEviT0_T1_:
[----:B------:R-:W-:Y:S01]  /*0000*/  LDC R1, c[0x0][0x37c] ;  /* 0x0000df00ff017b82 */ /* 0x000fe20000000800 */
[----:B------:R-:W-:Y:S05]  /*0010*/  EXIT ;  /* 0x000000000000794d */ /* 0x000fea0003800000 */
.L_x_39779:
        /* <DEDUP_REMOVED lines=14> */
.L_x_43079:


//--------------------- .text._ZN2at6native18elementwise_kernelILi128ELi4EZNS0_15gpu_kernel_implINS0_13AUnaryFunctorIaabZZZNS0_23logical_and_kernel_cudaERNS_14TensorIteratorEENKUlvE0_clEvENKUlvE0_clEvEUlaaE_EEEEvRNS_18TensorIteratorBaseERKT_EUliE_EEviT1_ --------------------------
	.section	.text._ZN2at6native18elementwise_kernelILi128ELi4EZNS0_15gpu_kernel_implINS0_13AUnaryFunctorIaabZZZNS0_23logical_and_kernel_cudaERNS_14TensorIteratorEENKUlvE0_clEvENKUlvE0_clEvEUlaaE_EEEEvRNS_18TensorIteratorBaseERKT_EUliE_EEviT1_,"ax",@progbits
	.align	128
        .global         _ZN2at6native18elementwise_kernelILi128ELi4EZNS0_15gpu_kernel_implINS0_13AUnaryFunctorIaabZZZNS0_23logical_and_kernel_cudaERNS_14TensorIteratorEENKUlvE0_clEvENKUlvE0_clEvEUlaaE_EEEEvRNS_18TensorIteratorBaseERKT_EUliE_EEviT1_
        .type           _ZN2at6native18elementwise_kernelILi128ELi4EZNS0_15gpu_kernel_implINS0_13AUnaryFunctorIaabZZZNS0_23logical_and_kernel_cudaERNS_14TensorIteratorEENKUlvE0_clEvENKUlvE0_clEvEUlaaE_EEEEvRNS_18TensorIteratorBaseERKT_EUliE_EEviT1_,@function
        .size           _ZN2at6native18elementwise_kernelILi128ELi4EZNS0_15gpu_kernel_implINS0_13AUnaryFunctorIaabZZZNS0_23logical_and_kernel_cudaERNS_14TensorIteratorEENKUlvE0_clEvENKUlvE0_clEvEUlaaE_EEEEvRNS_18TensorIteratorBaseERKT_EUliE_EEviT1_,(.L_x_43080 - _ZN2at6native18elementwise_kernelILi128ELi4EZNS0_15gpu_kernel_implINS0_13AUnaryFunctorIaabZZZNS0_23logical_and_kernel_cudaERNS_14TensorIteratorEENKUlvE0_clEvENKUlvE0_clEvEUlaaE_EEEEvRNS_18TensorIteratorBaseERKT_EUliE_EEviT1_)
        .other          _ZN2at6native18elementwise_kernelILi128ELi4EZNS0_15gpu_kernel_implINS0_13AUnaryFunctorIaabZZZNS0_23logical_and_kernel_cudaERNS_14TensorIteratorEENKUlvE0_clEvENKUlvE0_clEvEUlaaE_EEEEvRNS_18TensorIteratorBaseERKT_EUliE_EEviT1_,@"STO_CUDA_ENTRY STV_DEFAULT"
_ZN2at6native18elementwise_kernelILi128ELi4EZNS0_15gpu_kernel_implINS0_13AUnaryFunctorIaabZZZNS0_23logical_and_kernel_cudaERNS_14TensorIteratorEENKUlvE0_clEvENKUlvE0_clEvEUlaaE_EEEEvRNS_18TensorIteratorBaseERKT_EUliE_EEviT1_:
.text._ZN2at6native18elementwise_kernelILi128ELi4EZNS0_15gpu_kernel_implINS0_13AUnaryFunctorIaabZZZNS0_23logical_and_kernel_cudaERNS_14TensorIteratorEENKUlvE0_clEvENKUlvE0_clEvEUlaaE_EEEEvRNS_18TensorIteratorBaseERKT_EUliE_EEviT1_:
        /* <DEDUP_REMOVED lines=320> */
.L_x_39782:
        /* <DEDUP_REMOVED lines=16> */
.L_x_39786:
[----:B------:R0:W5:Y:S01]  /*1500*/  LDG.E.U8 R0, desc[UR36][R2.64] ;  /* 0x0000002402007981 */ /* 0x000162000c1e1100 */
[----:B------:R-:W-:Y:S05]  /*1510*/  BRA `(.L_x_39788) ;  /* 0x0000000c004c7947 */ /* 0x000fea0003800000 */
.L_x_39785:
        /* <DEDUP_REMOVED lines=8> */
.L_x_39790:
[----:B------:R0:W5:Y:S01]  /*15a0*/  LDG.E.U8 R0, desc[UR36][R2.64] ;  /* 0x0000002402007981 */ /* 0x000162000c1e1100 */
[----:B------:R-:W-:Y:S05]  /*15b0*/  BRA `(.L_x_39788) ;  /* 0x0000000c00247947 */ /* 0x000fea0003800000 */
.L_x_39789:
[----:B------:R0:W5:Y:S01]  /*15c0*/  LDG.E.U16 R0, desc[UR36][R2.64] ;  /* 0x0000002402007981 */ /* 0x000162000c1e1500 */
[----:B------:R-:W-:Y:S05]  /*15d0*/  BRA `(.L_x_39788) ;  /* 0x0000000c001c7947 */ /* 0x000fea0003800000 */
.L_x_39784:
        /* <DEDUP_REMOVED lines=9> */
.L_x_39792:
[----:B------:R-:W2:Y:S02]  /*1670*/  LDG.E.U16 R4, desc[UR36][R2.64] ;  /* 0x0000002402047981 */ /* 0x000ea4000c1e1500 */
[----:B--2---:R-:W-:-:S06]  /*1680*/  HADD2.F32 R4, -RZ, R4.H0_H0 ;  /* 0x20000004ff047230 */ /* 0x004fcc0000004100 */
[----:B------:R-:W0:Y:S02]  /*1690*/  F2I.FTZ.TRUNC.NTZ R4, R4 ;  /* 0x0000000400047305 */ /* 0x000e24000021f100 */
[----:B0-----:R-:W-:Y:S01]  /*16a0*/  PRMT R0, R4, 0x7610, R0 ;  /* 0x0000761004007816 */ /* 0x001fe20000000000 */
[----:B------:R-:W-:Y:S06]  /*16b0*/  BRA `(.L_x_39788) ;  /* 0x0000000800e47947 */ /* 0x000fec0003800000 */
.L_x_39791:
        /* <DEDUP_REMOVED lines=9> */
.L_x_39794:
[----:B------:R-:W2:Y:S02]  /*1750*/  LDG.E.U16 R2, desc[UR36][R2.64] ;  /* 0x0000002402027981 */ /* 0x000ea4000c1e1500 */
[----:B--2---:R-:W-:-:S06]  /*1760*/  HADD2.F32 R4, -RZ, R2.H0_H0 ;  /* 0x20000002ff047230 */ /* 0x004fcc0000004100 */
[----:B------:R-:W0:Y:S02]  /*1770*/  F2I.FTZ.TRUNC.NTZ R4, R4 ;  /* 0x0000000400047305 */ /* 0x000e24000021f100 */
[----:B0-----:R-:W-:Y:S01]  /*1780*/  PRMT R0, R4, 0x7610, R0 ;  /* 0x0000761004007816 */ /* 0x001fe20000000000 */
[----:B------:R-:W-:Y:S06]  /*1790*/  BRA `(.L_x_39788) ;  /* 0x0000000800ac7947 */ /* 0x000fec0003800000 */
.L_x_39793:
[----:B------:R-:W2:Y:S02]  /*17a0*/  LDG.E.64 R2, desc[UR36][R2.64] ;  /* 0x0000002402027981 */ /* 0x000ea4000c1e1b00 */
[----:B--2---:R0:W1:Y:S02]  /*17b0*/  F2I.F64.TRUNC R0, R2 ;  /* 0x0000000200007311 */ /* 0x004064000030d100 */
[----:B01----:R-:W-:Y:S05]  /*17c0*/  BRA `(.L_x_39788) ;  /* 0x0000000800a07947 */ /* 0x003fea0003800000 */
.L_x_39783:
        /* <DEDUP_REMOVED lines=12> */
.L_x_39797:
[----:B------:R-:W2:Y:S02]  /*1890*/  LDG.E.64 R2, desc[UR36][R2.64] ;  /* 0x0000002402027981 */ /* 0x000ea4000c1e1b00 */
[----:B--2---:R3:W4:Y:S02]  /*18a0*/  F2I.F64.TRUNC R0, R2 ;  /* 0x0000000200007311 */ /* 0x004724000030d100 */
[----:B---34-:R-:W-:Y:S05]  /*18b0*/  BRA `(.L_x_39788) ;  /* 0x0000000800647947 */ /* 0x018fea0003800000 */
.L_x_39796:
        /* <DEDUP_REMOVED lines=27> */
.L_x_39799:
        /* <DEDUP_REMOVED lines=14> */
.L_x_39798:
[----:B------:R-:W2:Y:S02]  /*1b50*/  LDG.E.U16 R4, desc[UR36][R2.64] ;  /* 0x0000002402047981 */ /* 0x000ea4000c1e1500 */
[----:B--2---:R-:W-:-:S06]  /*1b60*/  SHF.L.U32 R4, R4, 0x10, RZ ;  /* 0x0000001004047819 */ /* 0x004fcc00000006ff */
[----:B------:R-:W0:Y:S02]  /*1b70*/  F2I.FTZ.TRUNC.NTZ R4, R4 ;  /* 0x0000000400047305 */ /* 0x000e24000021f100 */
[----:B0-----:R-:W-:Y:S01]  /*1b80*/  PRMT R0, R4, 0x7610, R0 ;  /* 0x0000761004007816 */ /* 0x001fe20000000000 */
[----:B------:R-:W-:Y:S06]  /*1b90*/  BRA `(.L_x_39788) ;  /* 0x0000000400ac7947 */ /* 0x000fec0003800000 */
.L_x_39795:
        /* <DEDUP_REMOVED lines=10> */
.L_x_39802:
        /* <DEDUP_REMOVED lines=21> */
.L_x_39806:
[----:B------:R-:W-:Y:S05]  /*1d90*/  BSYNC.RECONVERGENT B1 ;  /* 0x0000000000017941 */ /* 0x000fea0003800200 */
.L_x_39805:
[----:B------:R-:W-:Y:S01]  /*1da0*/  IMAD.SHL.U32 R0, R0, 0x100000, RZ ;  /* 0x0010000000007824 */ /* 0x000fe200078e00ff */
[----:B------:R-:W-:-:S04]  /*1db0*/  LEA R2, R2, 0x3b800000, 0x17 ;  /* 0x3b80000002027811 */ /* 0x000fc800078eb8ff */
[----:B------:R-:W-:-:S07]  /*1dc0*/  LOP3.LUT R4, R2, R0, R7, 0xfe, !PT ;  /* 0x0000000002047212 */ /* 0x000fce00078efe07 */
.L_x_39804:
[----:B------:R-:W-:Y:S05]  /*1dd0*/  BSYNC.RECONVERGENT B0 ;  /* 0x0000000000007941 */ /* 0x000fea0003800200 */
.L_x_39803:
[----:B------:R-:W0:Y:S02]  /*1de0*/  F2I.FTZ.TRUNC.NTZ R4, R4 ;  /* 0x0000000400047305 */ /* 0x000e24000021f100 */
[----:B0-----:R-:W-:Y:S01]  /*1df0*/  PRMT R0, R4, 0x7610, R0 ;  /* 0x0000761004007816 */ /* 0x001fe20000000000 */
[----:B------:R-:W-:Y:S06]  /*1e00*/  BRA `(.L_x_39788) ;  /* 0x0000000400107947 */ /* 0x000fec0003800000 */
.L_x_39801:
        /* <DEDUP_REMOVED lines=21> */
.L_x_39810:
[----:B------:R-:W-:Y:S05]  /*1f60*/  BSYNC.RECONVERGENT B1 ;  /* 0x0000000000017941 */ /* 0x000fea0003800200 */
.L_x_39809:
[----:B------:R-:W-:Y:S01]  /*1f70*/  IMAD.SHL.U32 R0, R0, 0x200000, RZ ;  /* 0x0020000000007824 */ /* 0x000fe200078e00ff */
[----:B------:R-:W-:-:S04]  /*1f80*/  LEA R2, R2, 0x37800000, 0x17 ;  /* 0x3780000002027811 */ /* 0x000fc800078eb8ff */
[----:B------:R-:W-:-:S07]  /*1f90*/  LOP3.LUT R4, R2, R0, R7, 0xfe, !PT ;  /* 0x0000000002047212 */ /* 0x000fce00078efe07 */
.L_x_39808:
[----:B------:R-:W-:Y:S05]  /*1fa0*/  BSYNC.RECONVERGENT B0 ;  /* 0x0000000000007941 */ /* 0x000fea0003800200 */
.L_x_39807:
[----:B------:R-:W0:Y:S02]  /*1fb0*/  F2I.FTZ.TRUNC.NTZ R4, R4 ;  /* 0x0000000400047305 */ /* 0x000e24000021f100 */
[----:B0-----:R-:W-:Y:S01]  /*1fc0*/  PRMT R0, R4, 0x7610, R0 ;  /* 0x0000761004007816 */ /* 0x001fe20000000000 */
[----:B------:R-:W-:Y:S06]  /*1fd0*/  BRA `(.L_x_39788) ;  /* 0x00000000009c7947 */ /* 0x000fec0003800000 */
.L_x_39800:
[----:B------:R-:W-:-:S09]  /*1fe0*/  UISETP.NE.AND UP0, UPT, UR4, 0x1c, UPT ;  /* 0x0000001c0400788c */ /* 0x000fd2000bf05270 */
[----:B------:R-:W-:Y:S05]  /*1ff0*/  BRA.U !UP0, `(.L_x_39811) ;  /* 0x0000000108907547 */ /* 0x000fea000b800000 */
[----:B------:R-:W-:-:S09]  /*2000*/  UISETP.NE.AND UP0, UPT, UR4, 0x1d, UPT ;  /* 0x0000001d0400788c */ /* 0x000fd2000bf05270 */
[----:B------:R-:W-:Y:S05]  /*2010*/  BRA.U !UP0, `(.L_x_39812) ;  /* 0x0000000108807547 */ /* 0x000fea000b800000 */
[----:B------:R-:W-:-:S09]  /*2020*/  UISETP.NE.AND UP0, UPT, UR4, 0x2c, UPT ;  /* 0x0000002c0400788c */ /* 0x000fd2000bf05270 */
[----:B------:R-:W-:Y:S05]  /*2030*/  BRA.U !UP0, `(.L_x_39813) ;  /* 0x0000000108487547 */ /* 0x000fea000b800000 */
.L_x_39787:
        /* <DEDUP_REMOVED lines=16> */
.L_x_39814:
[----:B------:R-:W-:Y:S01]  /*2140*/  PRMT R0, RZ, 0x7610, R0 ;  /* 0x00007610ff007816 */ /* 0x000fe20000000000 */
[----:B------:R-:W-:Y:S06]  /*2150*/  BRA `(.L_x_39788) ;  /* 0x00000000003c7947 */ /* 0x000fec0003800000 */
.L_x_39813:
        /* <DEDUP_REMOVED lines=8> */
.L_x_39816:
[----:B------:R-:W-:Y:S05]  /*21e0*/  BSYNC.RECONVERGENT B0 ;  /* 0x0000000000007941 */ /* 0x000fea0003800200 */
.L_x_39815:
[----:B------:R-:W0:Y:S02]  /*21f0*/  F2I.FTZ.TRUNC.NTZ R4, R4 ;  /* 0x0000000400047305 */ /* 0x000e24000021f100 */
[----:B0-----:R-:W-:Y:S01]  /*2200*/  PRMT R0, R4, 0x7610, R0 ;  /* 0x0000761004007816 */ /* 0x001fe20000000000 */
[----:B------:R-:W-:Y:S06]  /*2210*/  BRA `(.L_x_39788) ;  /* 0x00000000000c7947 */ /* 0x000fec0003800000 */
.L_x_39812:
[----:B------:R2:W5:Y:S01]  /*2220*/  LDG.E.U8 R0, desc[UR36][R2.64] ;  /* 0x0000002402007981 */ /* 0x000562000c1e1100 */
[----:B------:R-:W-:Y:S05]  /*2230*/  BRA `(.L_x_39788) ;  /* 0x0000000000047947 */ /* 0x000fea0003800000 */
.L_x_39811:
[----:B------:R1:W5:Y:S02]  /*2240*/  LDG.E.U8 R0, desc[UR36][R2.64] ;  /* 0x0000002402007981 */ /* 0x000364000c1e1100 */
.L_x_39788:
[----:B------:R-:W0:Y:S01]  /*2250*/  LDCU.64 UR6, c[0x0][0x580] ;  /* 0x0000b000ff0677ac */ /* 0x000e220008000a00 */
[----:B-1--45:R-:W-:Y:S01]  /*2260*/  LOP3.LUT P0, RZ, R0, 0xff, RZ, 0xc0, !PT ;  /* 0x000000ff00ff7812 */ /* 0x032fe2000780c0ff */
[----:B------:R-:W-:Y:S01]  /*2270*/  BSSY.RECONVERGENT B6, `(.L_x_39817) ;  /* 0x00000d4000067945 */ /* 0x000fe20003800200 */
[----:B------:R-:W-:Y:S02]  /*2280*/  UPRMT UR4, UR40, 0x9910, URZ ;  /* 0x0000991028047896 */ /* 0x000fe400080000ff */
[----:B------:R-:W-:Y:S02]  /*2290*/  ISETP.NE.AND P0, PT, RZ, UR43, P0 ;  /* 0x0000002bff007c0c */ /* 0x000fe40008705270 */
        /* <DEDUP_REMOVED lines=15> */
.L_x_39821:
[----:B------:R3:W-:Y:S01]  /*2390*/  STG.E.U8 desc[UR36][R2.64], R4 ;  /* 0x0000000402007986 */ /* 0x0007e2000c101124 */
[----:B------:R-:W-:Y:S05]  /*23a0*/  BRA `(.L_x_39823) ;  /* 0x0000000c00007947 */ /* 0x000fea0003800000 */
.L_x_39820:
        /* <DEDUP_REMOVED lines=9> */
.L_x_39825:
[----:B------:R1:W-:Y:S01]  /*2440*/  STG.E desc[UR36][R2.64], R4 ;  /* 0x0000000402007986 */ /* 0x0003e2000c101924 */
[----:B------:R-:W-:Y:S05]  /*2450*/  BRA `(.L_x_39823) ;  /* 0x0000000800d47947 */ /* 0x000fea0003800000 */
.L_x_39824:
[----:B------:R2:W-:Y:S01]  /*2460*/  STG.E.U16 desc[UR36][R2.64], R4 ;  /* 0x0000000402007986 */ /* 0x0005e2000c101524 */
[----:B------:R-:W-:Y:S05]  /*2470*/  BRA `(.L_x_39823) ;  /* 0x0000000800cc7947 */ /* 0x000fea0003800000 */
.L_x_39819:
        /* <DEDUP_REMOVED lines=9> */
.L_x_39827:
[----:B------:R-:W-:-:S04]  /*2510*/  I2FP.F32.U32 R0, R4 ;  /* 0x0000000400007245 */ /* 0x000fc80000201000 */
[----:B------:R-:W-:-:S05]  /*2520*/  F2FP.F16.F32.PACK_AB R0, RZ, R0 ;  /* 0x00000000ff00723e */ /* 0x000fca00000000ff */
[----:B------:R0:W-:Y:S01]  /*2530*/  STG.E.U16 desc[UR36][R2.64], R0 ;  /* 0x0000000002007986 */ /* 0x0001e2000c101524 */
[----:B------:R-:W-:Y:S05]  /*2540*/  BRA `(.L_x_39823) ;  /* 0x0000000800987947 */ /* 0x000fea0003800000 */
.L_x_39826:
        /* <DEDUP_REMOVED lines=10> */
.L_x_39829:
[----:B------:R-:W-:-:S04]  /*25f0*/  I2FP.F32.U32 R4, R4 ;  /* 0x0000000400047245 */ /* 0x000fc80000201000 */
[----:B------:R-:W-:-:S04]  /*2600*/  F2FP.F16.F32.PACK_AB R5, RZ, R4 ;  /* 0x00000004ff05723e */ /* 0x000fc800000000ff */
[----:B------:R-:W-:-:S05]  /*2610*/  PRMT R5, R5, 0x5410, RZ ;  /* 0x0000541005057816 */ /* 0x000fca00000000ff */
[----:B------:R0:W-:Y:S01]  /*2620*/  STG.E desc[UR36][R2.64], R5 ;  /* 0x0000000502007986 */ /* 0x0001e2000c101924 */
[----:B------:R-:W-:Y:S05]  /*2630*/  BRA `(.L_x_39823) ;  /* 0x00000008005c7947 */ /* 0x000fea0003800000 */
.L_x_39828:
[----:B------:R-:W0:Y:S02]  /*2640*/  I2F.F64.U32 R4, R4 ;  /* 0x0000000400047312 */ /* 0x000e240000201800 */
[----:B0-----:R0:W-:Y:S01]  /*2650*/  STG.E.64 desc[UR36][R2.64], R4 ;  /* 0x0000000402007986 */ /* 0x0011e2000c101b24 */
[----:B------:R-:W-:Y:S05]  /*2660*/  BRA `(.L_x_39823) ;  /* 0x0000000800507947 */ /* 0x000fea0003800000 */
.L_x_39818:
        /* <DEDUP_REMOVED lines=10> */
.L_x_39832:
[----:B------:R-:W-:Y:S01]  /*2710*/  CS2R R6, SRZ ;  /* 0x0000000000067805 */ /* 0x000fe2000001ff00 */
[----:B------:R-:W0:Y:S04]  /*2720*/  I2F.F64.U32 R4, R4 ;  /* 0x0000000400047312 */ /* 0x000e280000201800 */
[----:B0-----:R0:W-:Y:S01]  /*2730*/  STG.E.128 desc[UR36][R2.64], R4 ;  /* 0x0000000402007986 */ /* 0x0011e2000c101d24 */
[----:B------:R-:W-:Y:S05]  /*2740*/  BRA `(.L_x_39823) ;  /* 0x0000000800187947 */ /* 0x000fea0003800000 */
.L_x_39831:
        /* <DEDUP_REMOVED lines=17> */
.L_x_39836:
[----:B------:R-:W-:Y:S05]  /*2860*/  BSYNC.RECONVERGENT B0 ;  /* 0x0000000000007941 */ /* 0x000fea0003800200 */
.L_x_39835:
[----:B------:R0:W-:Y:S01]  /*2870*/  STG.E.U8 desc[UR36][R2.64], R5 ;  /* 0x0000000502007986 */ /* 0x0001e2000c101124 */
[----:B------:R-:W-:Y:S05]  /*2880*/  BRA `(.L_x_39823) ;  /* 0x0000000400c87947 */ /* 0x000fea0003800000 */
.L_x_39834:
        /* <DEDUP_REMOVED lines=16> */
.L_x_39833:
[----:B------:R-:W-:-:S04]  /*2990*/  I2FP.F32.U32 R0, R4 ;  /* 0x0000000400007245 */ /* 0x000fc80000201000 */
[----:B------:R-:W-:-:S05]  /*29a0*/  F2FP.BF16.F32.PACK_AB R0, RZ, R0 ;  /* 0x00000000ff00723e */ /* 0x000fca00000010ff */
[----:B------:R0:W-:Y:S01]  /*29b0*/  STG.E.U16 desc[UR36][R2.64], R0 ;  /* 0x0000000002007986 */ /* 0x0001e2000c101524 */
[----:B------:R-:W-:Y:S05]  /*29c0*/  BRA `(.L_x_39823) ;  /* 0x0000000400787947 */ /* 0x000fea0003800000 */
.L_x_39830:
        /* <DEDUP_REMOVED lines=10> */
.L_x_39839:
        /* <DEDUP_REMOVED lines=12> */
.L_x_39842:
[----:B------:R-:W-:-:S04]  /*2b30*/  SHF.R.U32.HI R0, RZ, 0x14, R5 ;  /* 0x00000014ff007819 */ /* 0x000fc80000011605 */
[----:B------:R-:W-:-:S04]  /*2b40*/  LOP3.LUT R0, R0, 0x1, RZ, 0xc0, !PT ;  /* 0x0000000100007812 */ /* 0x000fc800078ec0ff */
[----:B------:R-:W-:-:S04]  /*2b50*/  IADD3 R0, PT, PT, R5, 0x487ffff, R0 ;  /* 0x0487ffff05007810 */ /* 0x000fc80007ffe000 */
[----:B------:R-:W-:-:S04]  /*2b60*/  SHF.R.U32.HI R0, RZ, 0x14, R0 ;  /* 0x00000014ff007819 */ /* 0x000fc80000011600 */
[----:B------:R-:W-:-:S07]  /*2b70*/  LOP3.LUT R4, R0, 0xff, RZ, 0xc0, !PT ;  /* 0x000000ff00047812 */ /* 0x000fce00078ec0ff */
.L_x_39843:
[----:B------:R-:W-:-:S07]  /*2b80*/  PRMT R0, R4, 0x7610, R0 ;  /* 0x0000761004007816 */ /* 0x000fce0000000000 */
.L_x_39841:
[----:B------:R-:W-:Y:S05]  /*2b90*/  BSYNC.RECONVERGENT B0 ;  /* 0x0000000000007941 */ /* 0x000fea0003800200 */
.L_x_39840:
[----:B------:R0:W-:Y:S01]  /*2ba0*/  STG.E.U8 desc[UR36][R2.64], R0 ;  /* 0x0000000002007986 */ /* 0x0001e2000c101124 */
[----:B------:R-:W-:Y:S05]  /*2bb0*/  BRA `(.L_x_39823) ;  /* 0x0000000000fc7947 */ /* 0x000fea0003800000 */
.L_x_39838:
        /* <DEDUP_REMOVED lines=12> */
.L_x_39846:
[----:B------:R-:W-:-:S04]  /*2c80*/  SHF.R.U32.HI R0, RZ, 0x15, R5 ;  /* 0x00000015ff007819 */ /* 0x000fc80000011605 */
[----:B------:R-:W-:-:S04]  /*2c90*/  LOP3.LUT R0, R0, 0x1, RZ, 0xc0, !PT ;  /* 0x0000000100007812 */ /* 0x000fc800078ec0ff */
[----:B------:R-:W-:-:S04]  /*2ca0*/  IADD3 R0, PT, PT, R5, 0x88fffff, R0 ;  /* 0x088fffff05007810 */ /* 0x000fc80007ffe000 */
[----:B------:R-:W-:-:S04]  /*2cb0*/  SHF.R.U32.HI R0, RZ, 0x15, R0 ;  /* 0x00000015ff007819 */ /* 0x000fc80000011600 */
[----:B------:R-:W-:-:S07]  /*2cc0*/  LOP3.LUT R4, R0, 0xff, RZ, 0xc0, !PT ;  /* 0x000000ff00047812 */ /* 0x000fce00078ec0ff */
.L_x_39847:
[----:B------:R-:W-:-:S07]  /*2cd0*/  PRMT R0, R4, 0x7610, R0 ;  /* 0x0000761004007816 */ /* 0x000fce0000000000 */
.L_x_39845:
[----:B------:R-:W-:Y:S05]  /*2ce0*/  BSYNC.RECONVERGENT B0 ;  /* 0x0000000000007941 */ /* 0x000fea0003800200 */
.L_x_39844:
[----:B------:R0:W-:Y:S01]  /*2cf0*/  STG.E.U8 desc[UR36][R2.64], R0 ;  /* 0x0000000002007986 */ /* 0x0001e2000c101124 */
[----:B------:R-:W-:Y:S05]  /*2d00*/  BRA `(.L_x_39823) ;  /* 0x0000000000a87947 */ /* 0x000fea0003800000 */
.L_x_39837:
[----:B------:R-:W-:-:S09]  /*2d10*/  UISETP.NE.AND UP0, UPT, UR4, 0x1c, UPT ;  /* 0x0000001c0400788c */ /* 0x000fd2000bf05270 */
[----:B------:R-:W-:Y:S05]  /*2d20*/  BRA.U !UP0, `(.L_x_39848) ;  /* 0x00000001089c7547 */ /* 0x000fea000b800000 */
[----:B------:R-:W-:-:S09]  /*2d30*/  UISETP.NE.AND UP0, UPT, UR4, 0x1d, UPT ;  /* 0x0000001d0400788c */ /* 0x000fd2000bf05270 */
[----:B------:R-:W-:Y:S05]  /*2d40*/  BRA.U !UP0, `(.L_x_39849) ;  /* 0x0000000108887547 */ /* 0x000fea000b800000 */
[----:B------:R-:W-:-:S09]  /*2d50*/  UISETP.NE.AND UP0, UPT, UR4, 0x2c, UPT ;  /* 0x0000002c0400788c */ /* 0x000fd2000bf05270 */
[----:B------:R-:W-:Y:S05]  /*2d60*/  BRA.U !UP0, `(.L_x_39850) ;  /* 0x0000000108447547 */ /* 0x000fea000b800000 */
.L_x_39822:
        /* <DEDUP_REMOVED lines=16> */
.L_x_39851:
[----:B------:R-:W-:Y:S05]  /*2e70*/  BRA `(.L_x_39823) ;  /* 0x00000000004c7947 */ /* 0x000fea0003800000 */
.L_x_39850:
        /* <DEDUP_REMOVED lines=15> */
.L_x_39849:
[----:B------:R-:W-:-:S05]  /*2f70*/  IMAD.MOV.U32 R5, RZ, RZ, RZ ;  /* 0x000000ffff057224 */ /* 0x000fca00078e00ff */
[----:B------:R0:W-:Y:S01]  /*2f80*/  STG.E.64 desc[UR36][R2.64], R4 ;  /* 0x0000000402007986 */ /* 0x0001e2000c101b24 */
[----:B------:R-:W-:Y:S05]  /*2f90*/  BRA `(.L_x_39823) ;  /* 0x0000000000047947 */ /* 0x000fea0003800000 */
.L_x_39848:
[----:B------:R0:W-:Y:S02]  /*2fa0*/  STG.E desc[UR36][R2.64], R4 ;  /* 0x0000000402007986 */ /* 0x0001e4000c101924 */
.L_x_39823:
[----:B------:R-:W-:Y:S05]  /*2fb0*/  BSYNC.RECONVERGENT B6 ;  /* 0x0000000000067941 */ /* 0x000fea0003800200 */
.L_x_39817:
[----:B------:R-:W-:-:S07]  /*2fc0*/  VIADD R17, R17, 0x80 ;  /* 0x0000008011117836 */ /* 0x000fce0000000000 */
.L_x_39781:
[----:B------:R-:W-:Y:S05]  /*2fd0*/  BSYNC.RECONVERGENT B7 ;  /* 0x0000000000077941 */ /* 0x000fea0003800200 */
.L_x_39780:
        /* <DEDUP_REMOVED lines=307> */
.L_x_39854:
        /* <DEDUP_REMOVED lines=16> */
.L_x_39858:
[----:B------:R0:W5:Y:S01]  /*4410*/  LDG.E.U8 R0, desc[UR36][R2.64] ;  /* 0x0000002402007981 */ /* 0x000162000c1e1100 */
[----:B------:R-:W-:Y:S05]  /*4420*/  BRA `(.L_x_39860) ;  /* 0x0000000c004c7947 */ /* 0x000fea0003800000 */
.L_x_39857:
        /* <DEDUP_REMOVED lines=8> */
.L_x_39862:
[----:B------:R0:W5:Y:S01]  /*44b0*/  LDG.E.U8 R0, desc[UR36][R2.64] ;  /* 0x0000002402007981 */ /* 0x000162000c1e1100 */
[----:B------:R-:W-:Y:S05]  /*44c0*/  BRA `(.L_x_39860) ;  /* 0x0000000c00247947 */ /* 0x000fea0003800000 */
.L_x_39861:
[----:B------:R0:W5:Y:S01]  /*44d0*/  LDG.E.U16 R0, desc[UR36][R2.64] ;  /* 0x0000002402007981 */ /* 0x000162000c1e1500 */
[----:B------:R-:W-:Y:S05]  /*44e0*/  BRA `(.L_x_39860) ;  /* 0x0000000c001c7947 */ /* 0x000fea0003800000 */
.L_x_39856:
        /* <DEDUP_REMOVED lines=9> */
.L_x_39864:
[----:B------:R-:W2:Y:S02]  /*4580*/  LDG.E.U16 R4, desc[UR36][R2.64] ;  /* 0x0000002402047981 */ /* 0x000ea4000c1e1500 */
[----:B--2---:R-:W-:-:S06]  /*4590*/  HADD2.F32 R4, -RZ, R4.H0_H0 ;  /* 0x20000004ff047230 */ /* 0x004fcc0000004100 */
[----:B------:R-:W0:Y:S02]  /*45a0*/  F2I.FTZ.TRUNC.NTZ R4, R4 ;  /* 0x0000000400047305 */ /* 0x000e24000021f100 */
[----:B0-----:R-:W-:Y:S01]  /*45b0*/  PRMT R0, R4, 0x7610, R0 ;  /* 0x0000761004007816 */ /* 0x001fe20000000000 */
[----:B------:R-:W-:Y:S06]  /*45c0*/  BRA `(.L_x_39860) ;  /* 0x0000000800e47947 */ /* 0x000fec0003800000 */
.L_x_39863:
        /* <DEDUP_REMOVED lines=9> */
.L_x_39866:
[----:B------:R-:W2:Y:S02]  /*4660*/  LDG.E.U16 R2, desc[UR36][R2.64] ;  /* 0x0000002402027981 */ /* 0x000ea4000c1e1500 */
[----:B--2---:R-:W-:-:S06]  /*4670*/  HADD2.F32 R4, -RZ, R2.H0_H0 ;  /* 0x20000002ff047230 */ /* 0x004fcc0000004100 */
[----:B------:R-:W0:Y:S02]  /*4680*/  F2I.FTZ.TRUNC.NTZ R4, R4 ;  /* 0x0000000400047305 */ /* 0x000e24000021f100 */
[----:B0-----:R-:W-:Y:S01]  /*4690*/  PRMT R0, R4, 0x7610, R0 ;  /* 0x0000761004007816 */ /* 0x001fe20000000000 */
[----:B------:R-:W-:Y:S06]  /*46a0*/  BRA `(.L_x_39860) ;  /* 0x0000000800ac7947 */ /* 0x000fec0003800000 */
.L_x_39865:
[----:B------:R-:W2:Y:S02]  /*46b0*/  LDG.E.64 R2, desc[UR36][R2.64] ;  /* 0x0000002402027981 */ /* 0x000ea4000c1e1b00 */
[----:B--2---:R0:W1:Y:S02]  /*46c0*/  F2I.F64.TRUNC R0, R2 ;  /* 0x0000000200007311 */ /* 0x004064000030d100 */
[----:B01----:R-:W-:Y:S05]  /*46d0*/  BRA `(.L_x_39860) ;  /* 0x0000000800a07947 */ /* 0x003fea0003800000 */
.L_x_39855:
        /* <DEDUP_REMOVED lines=12> */
.L_x_39869:
[----:B------:R-:W2:Y:S02]  /*47a0*/  LDG.E.64 R2, desc[UR36][R2.64] ;  /* 0x0000002402027981 */ /* 0x000ea4000c1e1b00 */
[----:B--2---:R3:W4:Y:S02]  /*47b0*/  F2I.F64.TRUNC R0, R2 ;  /* 0x0000000200007311 */ /* 0x004724000030d100 */
[----:B---34-:R-:W-:Y:S05]  /*47c0*/  BRA `(.L_x_39860) ;  /* 0x0000000800647947 */ /* 0x018fea0003800000 */
.L_x_39868:
        /* <DEDUP_REMOVED lines=27> */
.L_x_39871:
        /* <DEDUP_REMOVED lines=14> */
.L_x_39870:
[----:B------:R-:W2:Y:S02]  /*4a60*/  LDG.E.U16 R4, desc[UR36][R2.64] ;  /* 0x0000002402047981 */ /* 0x000ea4000c1e1500 */
[----:B--2---:R-:W-:-:S06]  /*4a70*/  IMAD.U32 R4, R4, 0x10000, RZ ;  /* 0x0001000004047824 */ /* 0x004fcc00078e00ff */
[----:B------:R-:W0:Y:S02]  /*4a80*/  F2I.FTZ.TRUNC.NTZ R4, R4 ;  /* 0x0000000400047305 */ /* 0x000e24000021f100 */
[----:B0-----:R-:W-:Y:S01]  /*4a90*/  PRMT R0, R4, 0x7610, R0 ;  /* 0x0000761004007816 */ /* 0x001fe20000000000 */
[----:B------:R-:W-:Y:S06]  /*4aa0*/  BRA `(.L_x_39860) ;  /* 0x0000000400ac7947 */ /* 0x000fec0003800000 */
.L_x_39867:
        /* <DEDUP_REMOVED lines=10> */
.L_x_39874:
        /* <DEDUP_REMOVED lines=21> */
.L_x_39878:
[----:B------:R-:W-:Y:S05]  /*4ca0*/  BSYNC.RECONVERGENT B1 ;  /* 0x0000000000017941 */ /* 0x000fea0003800200 */
.L_x_39877:
[----:B------:R-:W-:Y:S01]  /*4cb0*/  IMAD.SHL.U32 R0, R0, 0x100000, RZ ;  /* 0x0010000000007824 */ /* 0x000fe200078e00ff */
[----:B------:R-:W-:-:S04]  /*4cc0*/  LEA R2, R2, 0x3b800000, 0x17 ;  /* 0x3b80000002027811 */ /* 0x000fc800078eb8ff */
[----:B------:R-:W-:-:S07]  /*4cd0*/  LOP3.LUT R4, R2, R0, R7, 0xfe, !PT ;  /* 0x0000000002047212 */ /* 0x000fce00078efe07 */
.L_x_39876:
[----:B------:R-:W-:Y:S05]  /*4ce0*/  BSYNC.RECONVERGENT B0 ;  /* 0x0000000000007941 */ /* 0x000fea0003800200 */
.L_x_39875:
[----:B------:R-:W0:Y:S02]  /*4cf0*/  F2I.FTZ.TRUNC.NTZ R4, R4 ;  /* 0x0000000400047305 */ /* 0x000e24000021f100 */
[----:B0-----:R-:W-:Y:S01]  /*4d00*/  PRMT R0, R4, 0x7610, R0 ;  /* 0x0000761004007816 */ /* 0x001fe20000000000 */
[----:B------:R-:W-:Y:S06]  /*4d10*/  BRA `(.L_x_39860) ;  /* 0x0000000400107947 */ /* 0x000fec0003800000 */
.L_x_39873:
        /* <DEDUP_REMOVED lines=21> */
.L_x_39882:
[----:B------:R-:W-:Y:S05]  /*4e70*/  BSYNC.RECONVERGENT B1 ;  /* 0x0000000000017941 */ /* 0x000fea0003800200 */
.L_x_39881:
[----:B------:R-:W-:Y:S02]  /*4e80*/  SHF.L.U32 R0, R0, 0x15, RZ ;  /* 0x0000001500007819 */ /* 0x000fe400000006ff */
[----:B------:R-:W-:-:S04]  /*4e90*/  LEA R2, R2, 0x37800000, 0x17 ;  /* 0x3780000002027811 */ /* 0x000fc800078eb8ff */
[----:B------:R-:W-:-:S07]  /*4ea0*/  LOP3.LUT R4, R2, R0, R7, 0xfe, !PT ;  /* 0x0000000002047212 */ /* 0x000fce00078efe07 */
.L_x_39880:
[----:B------:R-:W-:Y:S05]  /*4eb0*/  BSYNC.RECONVERGENT B0 ;  /* 0x0000000000007941 */ /* 0x000fea0003800200 */
.L_x_39879:
[----:B------:R-:W0:Y:S02]  /*4ec0*/  F2I.FTZ.TRUNC.NTZ R4, R4 ;  /* 0x0000000400047305 */ /* 0x000e24000021f100 */
[----:B0-----:R-:W-:Y:S01]  /*4ed0*/  PRMT R0, R4, 0x7610, R0 ;  /* 0x0000761004007816 */ /* 0x001fe20000000000 */
[----:B------:R-:W-:Y:S06]  /*4ee0*/  BRA `(.L_x_39860) ;  /* 0x00000000009c7947 */ /* 0x000fec0003800000 */
.L_x_39872:
        /* <DEDUP_REMOVED lines=14> */
.L_x_39886:
[----:B------:R-:W-:Y:S05]  /*4fd0*/  BSYNC.RECONVERGENT B0 ;  /* 0x0000000000007941 */ /* 0x000fea0003800200 */
.L_x_39885:
[----:B------:R-:W0:Y:S02]  /*4fe0*/  F2I.FTZ.TRUNC.NTZ R4, R4 ;  /* 0x0000000400047305 */ /* 0x000e24000021f100 */
[----:B0-----:R-:W-:Y:S01]  /*4ff0*/  PRMT R0, R4, 0x7610, R0 ;  /* 0x0000761004007816 */ /* 0x001fe20000000000 */
[----:B------:R-:W-:Y:S06]  /*5000*/  BRA `(.L_x_39860) ;  /* 0x0000000000547947 */ /* 0x000fec0003800000 */
.L_x_39859:
        /* <DEDUP_REMOVED lines=16> */
.L_x_39887:
[----:B------:R-:W-:Y:S01]  /*5110*/  PRMT R0, RZ, 0x7610, R0 ;  /* 0x00007610ff007816 */ /* 0x000fe20000000000 */
[----:B------:R-:W-:Y:S06]  /*5120*/  BRA `(.L_x_39860) ;  /* 0x00000000000c7947 */ /* 0x000fec0003800000 */
.L_x_39884:
[----:B------:R1:W5:Y:S01]  /*5130*/  LDG.E.U8 R0, desc[UR36][R2.64] ;  /* 0x0000002402007981 */ /* 0x000362000c1e1100 */
[----:B------:R-:W-:Y:S05]  /*5140*/  BRA `(.L_x_39860) ;  /* 0x0000000000047947 */ /* 0x000fea0003800000 */
.L_x_39883:
[----:B------:R2:W5:Y:S02]  /*5150*/  LDG.E.U8 R0, desc[UR36][R2.64] ;  /* 0x0000002402007981 */ /* 0x000564000c1e1100 */
.L_x_39860:
        /* <DEDUP_REMOVED lines=20> */
.L_x_39892:
[----:B------:R0:W-:Y:S01]  /*52a0*/  STG.E.U8 desc[UR36][R2.64], R4 ;  /* 0x0000000402007986 */ /* 0x0001e2000c101124 */
[----:B------:R-:W-:Y:S05]  /*52b0*/  BRA `(.L_x_39894) ;  /* 0x0000000800fc7947 */ /* 0x000fea0003800000 */
.L_x_39891:
        /* <DEDUP_REMOVED lines=9> */
.L_x_39896:
[----:B------:R0:W-:Y:S01]  /*5350*/  STG.E desc[UR36][R2.64], R4 ;  /* 0x0000000402007986 */ /* 0x0001e2000c101924 */
[----:B------:R-:W-:Y:S05]  /*5360*/  BRA `(.L_x_39894) ;  /* 0x0000000800d07947 */ /* 0x000fea0003800000 */
.L_x_39895:
[----:B------:R0:W-:Y:S01]  /*5370*/  STG.E.U16 desc[UR36][R2.64], R4 ;  /* 0x0000000402007986 */ /* 0x0001e2000c101524 */
[----:B------:R-:W-:Y:S05]  /*5380*/  BRA `(.L_x_39894) ;  /* 0x0000000800c87947 */ /* 0x000fea0003800000 */
.L_x_39890:
        /* <DEDUP_REMOVED lines=9> */
.L_x_39898:
[----:B------:R-:W-:-:S04]  /*5420*/  I2FP.F32.U32 R0, R4 ;  /* 0x0000000400007245 */ /* 0x000fc80000201000 */
[----:B------:R-:W-:-:S05]  /*5430*/  F2FP.F16.F32.PACK_AB R0, RZ, R0 ;  /* 0x00000000ff00723e */ /* 0x000fca00000000ff */
[----:B------:R0:W-:Y:S01]  /*5440*/  STG.E.U16 desc[UR36][R2.64], R0 ;  /* 0x0000000002007986 */ /* 0x0001e2000c101524 */
[----:B------:R-:W-:Y:S05]  /*5450*/  BRA `(.L_x_39894) ;  /* 0x0000000800947947 */ /* 0x000fea0003800000 */
.L_x_39897:
        /* <DEDUP_REMOVED lines=10> */
.L_x_39900:
[----:B------:R-:W-:-:S04]  /*5500*/  I2FP.F32.U32 R4, R4 ;  /* 0x0000000400047245 */ /* 0x000fc80000201000 */
[----:B------:R-:W-:-:S04]  /*5510*/  F2FP.F16.F32.PACK_AB R5, RZ, R4 ;  /* 0x00000004ff05723e */ /* 0x000fc800000000ff */
[----:B------:R-:W-:-:S05]  /*5520*/  PRMT R5, R5, 0x5410, RZ ;  /* 0x0000541005057816 */ /* 0x000fca00000000ff */
[----:B------:R0:W-:Y:S01]  /*5530*/  STG.E desc[UR36][R2.64], R5 ;  /* 0x0000000502007986 */ /* 0x0001e2000c101924 */
[----:B------:R-:W-:Y:S05]  /*5540*/  BRA `(.L_x_39894) ;  /* 0x0000000800587947 */ /* 0x000fea0003800000 */
.L_x_39899:
[----:B------:R-:W0:Y:S02]  /*5550*/  I2F.F64.U32 R4, R4 ;  /* 0x0000000400047312 */ /* 0x000e240000201800 */
[----:B0-----:R0:W-:Y:S01]  /*5560*/  STG.E.64 desc[UR36][R2.64], R4 ;  /* 0x0000000402007986 */ /* 0x0011e2000c101b24 */
[----:B------:R-:W-:Y:S05]  /*5570*/  BRA `(.L_x_39894) ;  /* 0x00000008004c7947 */ /* 0x000fea0003800000 */
.L_x_39889:
        /* <DEDUP_REMOVED lines=12> */
.L_x_39904:
        /* <DEDUP_REMOVED lines=17> */
.L_x_39906:
[----:B------:R-:W-:Y:S05]  /*5750*/  BSYNC.RECONVERGENT B0 ;  /* 0x0000000000007941 */ /* 0x000fea0003800200 */
.L_x_39905:
[----:B------:R0:W-:Y:S01]  /*5760*/  STG.E.U8 desc[UR36][R2.64], R0 ;  /* 0x0000000002007986 */ /* 0x0001e2000c101124 */
[----:B------:R-:W-:Y:S05]  /*5770*/  BRA `(.L_x_39894) ;  /* 0x0000000400cc7947 */ /* 0x000fea0003800000 */
.L_x_39903:
        /* <DEDUP_REMOVED lines=17> */
.L_x_39908:
[----:B------:R-:W-:Y:S05]  /*5890*/  BSYNC.RECONVERGENT B0 ;  /* 0x0000000000007941 */ /* 0x000fea0003800200 */
.L_x_39907:
[----:B------:R0:W-:Y:S01]  /*58a0*/  STG.E.U8 desc[UR36][R2.64], R0 ;  /* 0x0000000002007986 */ /* 0x0001e2000c101124 */
[----:B------:R-:W-:Y:S05]  /*58b0*/  BRA `(.L_x_39894) ;  /* 0x00000004007c7947 */ /* 0x000fea0003800000 */
.L_x_39902:
        /* <DEDUP_REMOVED lines=21> */
.L_x_39910:
[----:B------:R-:W-:-:S05]  /*5a10*/  HFMA2 R5, -RZ, RZ, 0, 0 ;  /* 0x00000000ff057431 */ /* 0x000fca00000001ff */
[----:B------:R0:W-:Y:S01]  /*5a20*/  STG.E.64 desc[UR36][R2.64], R4 ;  /* 0x0000000402007986 */ /* 0x0001e2000c101b24 */
[----:B------:R-:W-:Y:S05]  /*5a30*/  BRA `(.L_x_39894) ;  /* 0x00000004001c7947 */ /* 0x000fea0003800000 */
.L_x_39909:
[----:B------:R0:W-:Y:S01]  /*5a40*/  STG.E desc[UR36][R2.64], R4 ;  /* 0x0000000402007986 */ /* 0x0001e2000c101924 */
[----:B------:R-:W-:Y:S05]  /*5a50*/  BRA `(.L_x_39894) ;  /* 0x0000000400147947 */ /* 0x000fea0003800000 */
.L_x_39901:
        /* <DEDUP_REMOVED lines=8> */
.L_x_39912:
[----:B------:R-:W-:Y:S01]  /*5ae0*/  CS2R R6, SRZ ;  /* 0x0000000000067805 */ /* 0x000fe2000001ff00 */
[----:B------:R-:W0:Y:S04]  /*5af0*/  I2F.F64.U32 R4, R4 ;  /* 0x0000000400047312 */ /* 0x000e280000201800 */
[----:B0-----:R4:W-:Y:S01]  /*5b00*/  STG.E.128 desc[UR36][R2.64], R4 ;  /* 0x0000000402007986 */ /* 0x0019e2000c101d24 */
[----:B------:R-:W-:Y:S05]  /*5b10*/  BRA `(.L_x_39894) ;  /* 0x0000000000e47947 */ /* 0x000fea0003800000 */
.L_x_39911:
[----:B------:R-:W-:-:S09]  /*5b20*/  UISETP.NE.AND UP0, UPT, UR4, 0xf, UPT ;  /* 0x0000000f0400788c */ /* 0x000fd2000bf05270 */
[----:B------:R-:W-:Y:S05]  /*5b30*/  BRA.U !UP0, `(.L_x_39913) ;  /* 0x0000000108d07547 */ /* 0x000fea000b800000 */
[----:B------:R-:W-:-:S09]  /*5b40*/  UISETP.NE.AND UP0, UPT, UR4, 0x17, UPT ;  /* 0x000000170400788c */ /* 0x000fd2000bf05270 */
[----:B------:R-:W-:Y:S05]  /*5b50*/  BRA.U !UP0, `(.L_x_39914) ;  /* 0x0000000108847547 */ /* 0x000fea000b800000 */
[----:B------:R-:W-:-:S09]  /*5b60*/  UISETP.NE.AND UP0, UPT, UR4, 0x18, UPT ;  /* 0x000000180400788c */ /* 0x000fd2000bf05270 */
[----:B------:R-:W-:Y:S05]  /*5b70*/  BRA.U !UP0, `(.L_x_39915) ;  /* 0x0000000108447547 */ /* 0x000fea000b800000 */
.L_x_39893:
        /* <DEDUP_REMOVED lines=16> */
.L_x_39916:
[----:B------:R-:W-:Y:S05]  /*5c80*/  BRA `(.L_x_39894) ;  /* 0x0000000000887947 */ /* 0x000fea0003800000 */
.L_x_39915:
        /* <DEDUP_REMOVED lines=11> */
.L_x_39918:
[----:B------:R-:W-:Y:S05]  /*5d40*/  BSYNC.RECONVERGENT B0 ;  /* 0x0000000000007941 */ /* 0x000fea0003800200 */
.L_x_39917:
[----:B------:R3:W-:Y:S01]  /*5d50*/  STG.E.U8 desc[UR36][R2.64], R5 ;  /* 0x0000000502007986 */ /* 0x0007e2000c101124 */
[----:B------:R-:W-:Y:S05]  /*5d60*/  BRA `(.L_x_39894) ;  /* 0x0000000000507947 */ /* 0x000fea0003800000 */
.L_x_39914:
        /* <DEDUP_REMOVED lines=12> */
.L_x_39919:
[----:B------:R-:W-:Y:S01]  /*5e30*/  IMAD.MOV.U32 R5, RZ, RZ, 0x7f ;  /* 0x0000007fff057424 */ /* 0x000fe200078e00ff */
[----:B------:R-:W-:-:S04]  /*5e40*/  ISETP.GT.U32.AND P0, PT, R7, 0x7f800000, PT ;  /* 0x7f8000000700780c */ /* 0x000fc80003f04070 */
[----:B------:R-:W-:-:S05]  /*5e50*/  SEL R5, R5, 0x7c, P0 ;  /* 0x0000007c05057807 */ /* 0x000fca0000000000 */
[----:B------:R2:W-:Y:S01]  /*5e60*/  STG.E.U8 desc[UR36][R2.64], R5 ;  /* 0x0000000502007986 */ /* 0x0005e2000c101124 */
[----:B------:R-:W-:Y:S05]  /*5e70*/  BRA `(.L_x_39894) ;  /* 0x00000000000c7947 */ /* 0x000fea0003800000 */
.L_x_39913:
[----:B------:R-:W-:-:S04]  /*5e80*/  I2FP.F32.U32 R0, R4 ;  /* 0x0000000400007245 */ /* 0x000fc80000201000 */
[----:B------:R-:W-:-:S05]  /*5e90*/  F2FP.BF16.F32.PACK_AB R0, RZ, R0 ;  /* 0x00000000ff00723e */ /* 0x000fca00000010ff */
[----:B------:R0:W-:Y:S02]  /*5ea0*/  STG.E.U16 desc[UR36][R2.64], R0 ;  /* 0x0000000002007986 */ /* 0x0001e4000c101524 */
.L_x_39894:
[----:B------:R-:W-:Y:S05]  /*5eb0*/  BSYNC.RECONVERGENT B6 ;  /* 0x0000000000067941 */ /* 0x000fea0003800200 */
.L_x_39888:
[----:B------:R-:W-:-:S07]  /*5ec0*/  IADD3 R17, PT, PT, R17, 0x80, RZ ;  /* 0x0000008011117810 */ /* 0x000fce0007ffe0ff */
.L_x_39853:
[----:B------:R-:W-:Y:S05]  /*5ed0*/  BSYNC.RECONVERGENT B7 ;  /* 0x0000000000077941 */ /* 0x000fea0003800200 */
.L_x_39852:
        /* <DEDUP_REMOVED lines=307> */
.L_x_39922:
        /* <DEDUP_REMOVED lines=16> */
.L_x_39926:
[----:B------:R0:W5:Y:S01]  /*7310*/  LDG.E.U8 R0, desc[UR36][R2.64] ;  /* 0x0000002402007981 */ /* 0x000162000c1e1100 */
[----:B------:R-:W-:Y:S05]  /*7320*/  BRA `(.L_x_39928) ;  /* 0x0000000c004c7947 */ /* 0x000fea0003800000 */
.L_x_39925:
        /* <DEDUP_REMOVED lines=8> */
.L_x_39930:
[----:B------:R3:W5:Y:S01]  /*73b0*/  LDG.E.U8 R0, desc[UR36][R2.64] ;  /* 0x0000002402007981 */ /* 0x000762000c1e1100 */
[----:B------:R-:W-:Y:S05]  /*73c0*/  BRA `(.L_x_39928) ;  /* 0x0000000c00247947 */ /* 0x000fea0003800000 */
.L_x_39929:
[----:B------:R2:W5:Y:S01]  /*73d0*/  LDG.E.U16 R0, desc[UR36][R2.64] ;  /* 0x0000002402007981 */ /* 0x000562000c1e1500 */
[----:B------:R-:W-:Y:S05]  /*73e0*/  BRA `(.L_x_39928) ;  /* 0x0000000c001c7947 */ /* 0x000fea0003800000 */
.L_x_39924:
        /* <DEDUP_REMOVED lines=9> */
.L_x_39932:
[----:B------:R-:W2:Y:S02]  /*7480*/  LDG.E.U16 R4, desc[UR36][R2.64] ;  /* 0x0000002402047981 */ /* 0x000ea4000c1e1500 */
[----:B--2---:R-:W-:-:S06]  /*7490*/  HADD2.F32 R4, -RZ, R4.H0_H0 ;  /* 0x20000004ff047230 */ /* 0x004fcc0000004100 */
[----:B------:R-:W0:Y:S02]  /*74a0*/  F2I.FTZ.TRUNC.NTZ R4, R4 ;  /* 0x0000000400047305 */ /* 0x000e24000021f100 */
[----:B0-----:R-:W-:Y:S01]  /*74b0*/  PRMT R0, R4, 0x7610, R0 ;  /* 0x0000761004007816 */ /* 0x001fe20000000000 */
[----:B------:R-:W-:Y:S06]  /*74c0*/  BRA `(.L_x_39928) ;  /* 0x0000000800e47947 */ /* 0x000fec0003800000 */
.L_x_39931:
        /* <DEDUP_REMOVED lines=9> */
.L_x_39934:
[----:B------:R-:W2:Y:S02]  /*7560*/  LDG.E.U16 R2, desc[UR36][R2.64] ;  /* 0x0000002402027981 */ /* 0x000ea4000c1e1500 */
[----:B--2---:R-:W-:-:S06]  /*7570*/  HADD2.F32 R4, -RZ, R2.H0_H0 ;  /* 0x20000002ff047230 */ /* 0x004fcc0000004100 */
[----:B------:R-:W0:Y:S02]  /*7580*/  F2I.FTZ.TRUNC.NTZ R4, R4 ;  /* 0x0000000400047305 */ /* 0x000e24000021f100 */
[----:B0-----:R-:W-:Y:S01]  /*7590*/  PRMT R0, R4, 0x7610, R0 ;  /* 0x0000761004007816 */ /* 0x001fe20000000000 */
[----:B------:R-:W-:Y:S06]  /*75a0*/  BRA `(.L_x_39928) ;  /* 0x0000000800ac7947 */ /* 0x000fec0003800000 */
.L_x_39933:
[----:B------:R-:W2:Y:S02]  /*75b0*/  LDG.E.64 R2, desc[UR36][R2.64] ;  /* 0x0000002402027981 */ /* 0x000ea4000c1e1b00 */
[----:B--2---:R0:W1:Y:S02]  /*75c0*/  F2I.F64.TRUNC R0, R2 ;  /* 0x0000000200007311 */ /* 0x004064000030d100 */
[----:B01----:R-:W-:Y:S05]  /*75d0*/  BRA `(.L_x_39928) ;  /* 0x0000000800a07947 */ /* 0x003fea0003800000 */
.L_x_39923:
        /* <DEDUP_REMOVED lines=12> */
.L_x_39937:
[----:B------:R-:W2:Y:S02]  /*76a0*/  LDG.E.64 R2, desc[UR36][R2.64] ;  /* 0x0000002402027981 */ /* 0x000ea4000c1e1b00 */
[----:B--2---:R0:W1:Y:S02]  /*76b0*/  F2I.F64.TRUNC R0, R2 ;  /* 0x0000000200007311 */ /* 0x004064000030d100 */
[----:B01----:R-:W-:Y:S05]  /*76c0*/  BRA `(.L_x_39928) ;  /* 0x0000000800647947 */ /* 0x003fea0003800000 */
.L_x_39936:
        /* <DEDUP_REMOVED lines=27> */
.L_x_39939:
        /* <DEDUP_REMOVED lines=14> */
.L_x_39938:
[----:B------:R-:W2:Y:S02]  /*7960*/  LDG.E.U16 R4, desc[UR36][R2.64] ;  /* 0x0000002402047981 */ /* 0x000ea4000c1e1500 */
[----:B--2---:R-:W-:-:S06]  /*7970*/  SHF.L.U32 R4, R4, 0x10, RZ ;  /* 0x0000001004047819 */ /* 0x004fcc00000006ff */
[----:B------:R-:W0:Y:S02]  /*7980*/  F2I.FTZ.TRUNC.NTZ R4, R4 ;  /* 0x0000000400047305 */ /* 0x000e24000021f100 */
[----:B0-----:R-:W-:Y:S01]  /*7990*/  PRMT R0, R4, 0x7610, R0 ;  /* 0x0000761004007816 */ /* 0x001fe20000000000 */
[----:B------:R-:W-:Y:S06]  /*79a0*/  BRA `(.L_x_39928) ;  /* 0x0000000400ac7947 */ /* 0x000fec0003800000 */
.L_x_39935:
        /* <DEDUP_REMOVED lines=10> */
.L_x_39942:
        /* <DEDUP_REMOVED lines=21> */
.L_x_39946:
[----:B------:R-:W-:Y:S05]  /*7ba0*/  BSYNC.RECONVERGENT B1 ;  /* 0x0000000000017941 */ /* 0x000fea0003800200 */
.L_x_39945:
[----:B------:R-:W-:Y:S01]  /*7bb0*/  IMAD.SHL.U32 R0, R0, 0x100000, RZ ;  /* 0x0010000000007824 */ /* 0x000fe200078e00ff */
[----:B------:R-:W-:-:S04]  /*7bc0*/  LEA R2, R2, 0x3b800000, 0x17 ;  /* 0x3b80000002027811 */ /* 0x000fc800078eb8ff */
[----:B------:R-:W-:-:S07]  /*7bd0*/  LOP3.LUT R4, R2, R0, R7, 0xfe, !PT ;  /* 0x0000000002047212 */ /* 0x000fce00078efe07 */
.L_x_39944:
[----:B------:R-:W-:Y:S05]  /*7be0*/  BSYNC.RECONVERGENT B0 ;  /* 0x0000000000007941 */ /* 0x000fea0003800200 */
.L_x_39943:
[----:B------:R-:W0:Y:S02]  /*7bf0*/  F2I.FTZ.TRUNC.NTZ R4, R4 ;  /* 0x0000000400047305 */ /* 0x000e24000021f100 */
[----:B0-----:R-:W-:Y:S01]  /*7c00*/  PRMT R0, R4, 0x7610, R0 ;  /* 0x0000761004007816 */ /* 0x001fe20000000000 */
[----:B------:R-:W-:Y:S06]  /*7c10*/  BRA `(.L_x_39928) ;  /* 0x0000000400107947 */ /* 0x000fec0003800000 */
.L_x_39941:
        /* <DEDUP_REMOVED lines=21> */
.L_x_39950:
[----:B------:R-:W-:Y:S05]  /*7d70*/  BSYNC.RECONVERGENT B1 ;  /* 0x0000000000017941 */ /* 0x000fea0003800200 */
.L_x_39949:
[----:B------:R-:W-:Y:S01]  /*7d80*/  IMAD.SHL.U32 R0, R0, 0x200000, RZ ;  /* 0x0020000000007824 */ /* 0x000fe200078e00ff */
[----:B------:R-:W-:-:S04]  /*7d90*/  LEA R2, R2, 0x37800000, 0x17 ;  /* 0x3780000002027811 */ /* 0x000fc800078eb8ff */
[----:B------:R-:W-:-:S07]  /*7da0*/  LOP3.LUT R4, R2, R0, R7, 0xfe, !PT ;  /* 0x0000000002047212 */ /* 0x000fce00078efe07 */
.L_x_39948:
[----:B------:R-:W-:Y:S05]  /*7db0*/  BSYNC.RECONVERGENT B0 ;  /* 0x0000000000007941 */ /* 0x000fea0003800200 */
.L_x_39947:
[----:B------:R-:W0:Y:S02]  /*7dc0*/  F2I.FTZ.TRUNC.NTZ R4, R4 ;  /* 0x0000000400047305 */ /* 0x000e24000021f100 */
[----:B0-----:R-:W-:Y:S01]  /*7dd0*/  PRMT R0, R4, 0x7610, R0 ;  /* 0x0000761004007816 */ /* 0x001fe20000000000 */
[----:B------:R-:W-:Y:S06]  /*7de0*/  BRA `(.L_x_39928) ;  /* 0x00000000009c7947 */ /* 0x000fec0003800000 */
.L_x_39940:
        /* <DEDUP_REMOVED lines=14> */
.L_x_39954:
[----:B------:R-:W-:Y:S05]  /*7ed0*/  BSYNC.RECONVERGENT B0 ;  /* 0x0000000000007941 */ /* 0x000fea0003800200 */
.L_x_39953:
[----:B------:R-:W0:Y:S02]  /*7ee0*/  F2I.FTZ.TRUNC.NTZ R4, R4 ;  /* 0x0000000400047305 */ /* 0x000e24000021f100 */
[----:B0-----:R-:W-:Y:S01]  /*7ef0*/  PRMT R0, R4, 0x7610, R0 ;  /* 0x0000761004007816 */ /* 0x001fe20000000000 */
[----:B------:R-:W-:Y:S06]  /*7f00*/  BRA `(.L_x_39928) ;  /* 0x0000000000547947 */ /* 0x000fec0003800000 */
.L_x_39927:
        /* <DEDUP_REMOVED lines=16> */
.L_x_39955:
[----:B------:R-:W-:Y:S01]  /*8010*/  PRMT R0, RZ, 0x7610, R0 ;  /* 0x00007610ff007816 */ /* 0x000fe20000000000 */
[----:B------:R-:W-:Y:S06]  /*8020*/  BRA `(.L_x_39928) ;  /* 0x00000000000c7947 */ /* 0x000fec0003800000 */
.L_x_39952:
[----:B------:R0:W5:Y:S01]  /*8030*/  LDG.E.U8 R0, desc[UR36][R2.64] ;  /* 0x0000002402007981 */ /* 0x000162000c1e1100 */
[----:B------:R-:W-:Y:S05]  /*8040*/  BRA `(.L_x_39928) ;  /* 0x0000000000047947 */ /* 0x000fea0003800000 */
.L_x_39951:
[----:B------:R0:W5:Y:S02]  /*8050*/  LDG.E.U8 R0, desc[UR36][R2.64] ;  /* 0x0000002402007981 */ /* 0x000164000c1e1100 */
.L_x_39928:
[----:B------:R-:W0:Y:S01]  /*8060*/  LDCU.64 UR6, c[0x0][0x580] ;  /* 0x0000b000ff0677ac */ /* 0x000e220008000a00 */
[----:B-1---5:R-:W-:Y:S01]  /*8070*/  LOP3.LUT P0, RZ, R0, 0xff, RZ, 0xc0, !PT ;  /* 0x000000ff00ff7812 */ /* 0x022fe2000780c0ff */
[----:B------:R-:W-:Y:S01]  /*8080*/  BSSY.RECONVERGENT B6, `(.L_x_39956) ;  /* 0x00000d3000067945 */ /* 0x000fe20003800200 */
[----:B------:R-:W-:Y:S02]  /*8090*/  UPRMT UR4, UR40, 0x9910, URZ ;  /* 0x0000991028047896 */ /* 0x000fe400080000ff */
[----:B------:R-:W-:Y:S02]  /*80a0*/  ISETP.NE.AND P0, PT, RZ, UR43, P0 ;  /* 0x0000002bff007c0c */ /* 0x000fe40008705270 */
        /* <DEDUP_REMOVED lines=15> */
.L_x_39960:
[----:B------:R0:W-:Y:S01]  /*81a0*/  STG.E.U8 desc[UR36][R2.64], R4 ;  /* 0x0000000402007986 */ /* 0x0001e2000c101124 */
[----:B------:R-:W-:Y:S05]  /*81b0*/  BRA `(.L_x_39962) ;  /* 0x0000000800fc7947 */ /* 0x000fea0003800000 */
.L_x_39959:
        /* <DEDUP_REMOVED lines=9> */
.L_x_39964:
[----:B------:R0:W-:Y:S01]  /*8250*/  STG.E desc[UR36][R2.64], R4 ;  /* 0x0000000402007986 */ /* 0x0001e2000c101924 */
[----:B------:R-:W-:Y:S05]  /*8260*/  BRA `(.L_x_39962) ;  /* 0x0000000800d07947 */ /* 0x000fea0003800000 */
.L_x_39963:
[----:B------:R0:W-:Y:S01]  /*8270*/  STG.E.U16 desc[UR36][R2.64], R4 ;  /* 0x0000000402007986 */ /* 0x0001e2000c101524 */
[----:B------:R-:W-:Y:S05]  /*8280*/  BRA `(.L_x_39962) ;  /* 0x0000000800c87947 */ /* 0x000fea0003800000 */
.L_x_39958:
        /* <DEDUP_REMOVED lines=9> */
.L_x_39966:
[----:B------:R-:W-:-:S04]  /*8320*/  I2FP.F32.U32 R0, R4 ;  /* 0x0000000400007245 */ /* 0x000fc80000201000 */
[----:B------:R-:W-:-:S05]  /*8330*/  F2FP.F16.F32.PACK_AB R0, RZ, R0 ;  /* 0x00000000ff00723e */ /* 0x000fca00000000ff */
[----:B------:R0:W-:Y:S01]  /*8340*/  STG.E.U16 desc[UR36][R2.64], R0 ;  /* 0x0000000002007986 */ /* 0x0001e2000c101524 */
[----:B------:R-:W-:Y:S05]  /*8350*/  BRA `(.L_x_39962) ;  /* 0x0000000800947947 */ /* 0x000fea0003800000 */
.L_x_39965:
        /* <DEDUP_REMOVED lines=10> */
.L_x_39968:
[----:B------:R-:W-:-:S04]  /*8400*/  I2FP.F32.U32 R4, R4 ;  /* 0x0000000400047245 */ /* 0x000fc80000201000 */
[----:B------:R-:W-:-:S04]  /*8410*/  F2FP.F16.F32.PACK_AB R5, RZ, R4 ;  /* 0x00000004ff05723e */ /* 0x000fc800000000ff */
[----:B------:R-:W-:-:S05]  /*8420*/  PRMT R5, R5, 0x5410, RZ ;  /* 0x0000541005057816 */ /* 0x000fca00000000ff */
[----:B------:R0:W-:Y:S01]  /*8430*/  STG.E desc[UR36][R2.64], R5 ;  /* 0x0000000502007986 */ /* 0x0001e2000c101924 */
[----:B------:R-:W-:Y:S05]  /*8440*/  BRA `(.L_x_39962) ;  /* 0x0000000800587947 */ /* 0x000fea0003800000 */
.L_x_39967:
[----:B------:R-:W0:Y:S02]  /*8450*/  I2F.F64.U32 R4, R4 ;  /* 0x0000000400047312 */ /* 0x000e240000201800 */
[----:B0-----:R0:W-:Y:S01]  /*8460*/  STG.E.64 desc[UR36][R2.64], R4 ;  /* 0x0000000402007986 */ /* 0x0011e2000c101b24 */
[----:B------:R-:W-:Y:S05]  /*8470*/  BRA `(.L_x_39962) ;  /* 0x00000008004c7947 */ /* 0x000fea0003800000 */
.L_x_39957:
        /* <DEDUP_REMOVED lines=12> */
.L_x_39972:
        /* <DEDUP_REMOVED lines=17> */
.L_x_39974:
[----:B------:R-:W-:Y:S05]  /*8650*/  BSYNC.RECONVERGENT B0 ;  /* 0x0000000000007941 */ /* 0x000fea0003800200 */
.L_x_39973:
[----:B------:R0:W-:Y:S01]  /*8660*/  STG.E.U8 desc[UR36][R2.64], R0 ;  /* 0x0000000002007986 */ /* 0x0001e2000c101124 */
[----:B------:R-:W-:Y:S05]  /*8670*/  BRA `(.L_x_39962) ;  /* 0x0000000400cc7947 */ /* 0x000fea0003800000 */
.L_x_39971:
        /* <DEDUP_REMOVED lines=17> */
.L_x_39976:
[----:B------:R-:W-:Y:S05]  /*8790*/  BSYNC.RECONVERGENT B0 ;  /* 0x0000000000007941 */ /* 0x000fea0003800200 */
.L_x_39975:
[----:B------:R0:W-:Y:S01]  /*87a0*/  STG.E.U8 desc[UR36][R2.64], R0 ;  /* 0x0000000002007986 */ /* 0x0001e2000c101124 */
[----:B------:R-:W-:Y:S05]  /*87b0*/  BRA `(.L_x_39962) ;  /* 0x00000004007c7947 */ /* 0x000fea0003800000 */
.L_x_39970:
        /* <DEDUP_REMOVED lines=21> */
.L_x_39978:
[----:B------:R-:W-:-:S05]  /*8910*/  IMAD.MOV.U32 R5, RZ, RZ, RZ ;  /* 0x000000ffff057224 */ /* 0x000fca00078e00ff */
[----:B------:R0:W-:Y:S01]  /*8920*/  STG.E.64 desc[UR36][R2.64], R4 ;  /* 0x0000000402007986 */ /* 0x0001e2000c101b24 */
[----:B------:R-:W-:Y:S05]  /*8930*/  BRA `(.L_x_39962) ;  /* 0x00000004001c7947 */ /* 0x000fea0003800000 */
.L_x_39977:
[----:B------:R0:W-:Y:S01]  /*8940*/  STG.E desc[UR36][R2.64], R4 ;  /* 0x0000000402007986 */ /* 0x0001e2000c101924 */
[----:B------:R-:W-:Y:S05]  /*8950*/  BRA `(.L_x_39962) ;  /* 0x0000000400147947 */ /* 0x000fea0003800000 */
.L_x_39969:
        /* <DEDUP_REMOVED lines=8> */
.L_x_39980:
[----:B------:R-:W-:Y:S01]  /*89e0*/  CS2R R6, SRZ ;  /* 0x0000000000067805 */ /* 0x000fe2000001ff00 */
[----:B------:R-:W0:Y:S04]  /*89f0*/  I2F.F64.U32 R4, R4 ;  /* 0x0000000400047312 */ /* 0x000e280000201800 */
[----:B0-----:R4:W-:Y:S01]  /*8a00*/  STG.E.128 desc[UR36][R2.64], R4 ;  /* 0x0000000402007986 */ /* 0x0019e2000c101d24 */
[----:B------:R-:W-:Y:S05]  /*8a10*/  BRA `(.L_x_39962) ;  /* 0x0000000000e47947 */ /* 0x000fea0003800000 */
.L_x_39979:
[----:B------:R-:W-:-:S09]  /*8a20*/  UISETP.NE.AND UP0, UPT, UR4, 0xf, UPT ;  /* 0x0000000f0400788c */ /* 0x000fd2000bf05270 */
[----:B------:R-:W-:Y:S05]  /*8a30*/  BRA.U !UP0, `(.L_x_39981) ;  /* 0x0000000108d07547 */ /* 0x000fea000b800000 */
[----:B------:R-:W-:-:S09]  /*8a40*/  UISETP.NE.AND UP0, UPT, UR4, 0x17, UPT ;  /* 0x000000170400788c */ /* 0x000fd2000bf05270 */
[----:B------:R-:W-:Y:S05]  /*8a50*/  BRA.U !UP0, `(.L_x_39982) ;  /* 0x0000000108847547 */ /* 0x000fea000b800000 */
[----:B------:R-:W-:-:S09]  /*8a60*/  UISETP.NE.AND UP0, UPT, UR4, 0x18, UPT ;  /* 0x000000180400788c */ /* 0x000fd2000bf05270 */
[----:B------:R-:W-:Y:S05]  /*8a70*/  BRA.U !UP0, `(.L_x_39983) ;  /* 0x0000000108447547 */ /* 0x000fea000b800000 */
.L_x_39961:
        /* <DEDUP_REMOVED lines=16> */
.L_x_39984:
[----:B------:R-:W-:Y:S05]  /*8b80*/  BRA `(.L_x_39962) ;  /* 0x0000000000887947 */ /* 0x000fea0003800000 */
.L_x_39983:
        /* <DEDUP_REMOVED lines=11> */
.L_x_39986:
[----:B------:R-:W-:Y:S05]  /*8c40*/  BSYNC.RECONVERGENT B0 ;  /* 0x0000000000007941 */ /* 0x000fea0003800200 */
.L_x_39985:
[----:B------:R3:W-:Y:S01]  /*8c50*/  STG.E.U8 desc[UR36][R2.64], R5 ;  /* 0x0000000502007986 */ /* 0x0007e2000c101124 */
[----:B------:R-:W-:Y:S05]  /*8c60*/  BRA `(.L_x_39962) ;  /* 0x0000000000507947 */ /* 0x000fea0003800000 */
.L_x_39982:
        /* <DEDUP_REMOVED lines=12> */
.L_x_39987:
[----:B------:R-:W-:Y:S02]  /*8d30*/  ISETP.GT.U32.AND P0, PT, R7, 0x7f800000, PT ;  /* 0x7f8000000700780c */ /* 0x000fe40003f04070 */
[----:B------:R-:W-:-:S04]  /*8d40*/  MOV R5, 0x7f ;  /* 0x0000007f00057802 */ /* 0x000fc80000000f00 */
[----:B------:R-:W-:-:S05]  /*8d50*/  SEL R5, R5, 0x7c, P0 ;  /* 0x0000007c05057807 */ /* 0x000fca0000000000 */
[----:B------:R2:W-:Y:S01]  /*8d60*/  STG.E.U8 desc[UR36][R2.64], R5 ;  /* 0x0000000502007986 */ /* 0x0005e2000c101124 */
[----:B------:R-:W-:Y:S05]  /*8d70*/  BRA `(.L_x_39962) ;  /* 0x00000000000c7947 */ /* 0x000fea0003800000 */
.L_x_39981:
[----:B------:R-:W-:-:S04]  /*8d80*/  I2FP.F32.U32 R0, R4 ;  /* 0x0000000400007245 */ /* 0x000fc80000201000 */
[----:B------:R-:W-:-:S05]  /*8d90*/  F2FP.BF16.F32.PACK_AB R0, RZ, R0 ;  /* 0x00000000ff00723e */ /* 0x000fca00000010ff */
[----:B------:R0:W-:Y:S02]  /*8da0*/  STG.E.U16 desc[UR36][R2.64], R0 ;  /* 0x0000000002007986 */ /* 0x0001e4000c101524 */
.L_x_39962:
[----:B------:R-:W-:Y:S05]  /*8db0*/  BSYNC.RECONVERGENT B6 ;  /* 0x0000000000067941 */ /* 0x000fea0003800200 */
.L_x_39956:
[----:B------:R-:W-:-:S07]  /*8dc0*/  VIADD R17, R17, 0x80 ;  /* 0x0000008011117836 */ /* 0x000fce0000000000 */
.L_x_39921:
[----:B------:R-:W-:Y:S05]  /*8dd0*/  BSYNC.RECONVERGENT B7 ;  /* 0x0000000000077941 */ /* 0x000fea0003800200 */
.L_x_39920:
        /* <DEDUP_REMOVED lines=306> */
.L_x_39988:
        /* <DEDUP_REMOVED lines=18> */
.L_x_39992:
[----:B------:R4:W5:Y:S01]  /*a220*/  LDG.E.U8 R0, desc[UR36][R2.64] ;  /* 0x0000002402007981 */ /* 0x000962000c1e1100 */
[----:B------:R-:W-:Y:S05]  /*a230*/  BRA `(.L_x_39994) ;  /* 0x0000000c004c7947 */ /* 0x000fea0003800000 */
.L_x_39991:
        /* <DEDUP_REMOVED lines=8> */
.L_x_39996:
[----:B------:R2:W5:Y:S01]  /*a2c0*/  LDG.E.U8 R0, desc[UR36][R2.64] ;  /* 0x0000002402007981 */ /* 0x000562000c1e1100 */
[----:B------:R-:W-:Y:S05]  /*a2d0*/  BRA `(.L_x_39994) ;  /* 0x0000000c00247947 */ /* 0x000fea0003800000 */
.L_x_39995:
[----:B------:R0:W5:Y:S01]  /*a2e0*/  LDG.E.U16 R0, desc[UR36][R2.64] ;  /* 0x0000002402007981 */ /* 0x000162000c1e1500 */
[----:B------:R-:W-:Y:S05]  /*a2f0*/  BRA `(.L_x_39994) ;  /* 0x0000000c001c7947 */ /* 0x000fea0003800000 */
.L_x_39990:
        /* <DEDUP_REMOVED lines=9> */
.L_x_39998:
[----:B------:R-:W2:Y:S02]  /*a390*/  LDG.E.U16 R4, desc[UR36][R2.64] ;  /* 0x0000002402047981 */ /* 0x000ea4000c1e1500 */
[----:B--2---:R-:W-:-:S06]  /*a3a0*/  HADD2.F32 R4, -RZ, R4.H0_H0 ;  /* 0x20000004ff047230 */ /* 0x004fcc0000004100 */
[----:B------:R-:W0:Y:S02]  /*a3b0*/  F2I.FTZ.TRUNC.NTZ R4, R4 ;  /* 0x0000000400047305 */ /* 0x000e24000021f100 */
[----:B0-----:R-:W-:Y:S01]  /*a3c0*/  PRMT R0, R4, 0x7610, R0 ;  /* 0x0000761004007816 */ /* 0x001fe20000000000 */
[----:B------:R-:W-:Y:S06]  /*a3d0*/  BRA `(.L_x_39994) ;  /* 0x0000000800e47947 */ /* 0x000fec0003800000 */
.L_x_39997:
        /* <DEDUP_REMOVED lines=9> */
.L_x_40000:
[----:B------:R-:W2:Y:S02]  /*a470*/  LDG.E.U16 R2, desc[UR36][R2.64] ;  /* 0x0000002402027981 */ /* 0x000ea4000c1e1500 */
[----:B--2---:R-:W-:-:S06]  /*a480*/  HADD2.F32 R4, -RZ, R2.H0_H0 ;  /* 0x20000002ff047230 */ /* 0x004fcc0000004100 */
[----:B------:R-:W0:Y:S02]  /*a490*/  F2I.FTZ.TRUNC.NTZ R4, R4 ;  /* 0x0000000400047305 */ /* 0x000e24000021f100 */
[----:B0-----:R-:W-:Y:S01]  /*a4a0*/  PRMT R0, R4, 0x7610, R0 ;  /* 0x0000761004007816 */ /* 0x001fe20000000000 */
[----:B------:R-:W-:Y:S06]  /*a4b0*/  BRA `(.L_x_39994) ;  /* 0x0000000800ac7947 */ /* 0x000fec0003800000 */
.L_x_39999:
[----:B------:R-:W2:Y:S02]  /*a4c0*/  LDG.E.64 R2, desc[UR36][R2.64] ;  /* 0x0000002402027981 */ /* 0x000ea4000c1e1b00 */
[----:B--2---:R0:W1:Y:S02]  /*a4d0*/  F2I.F64.TRUNC R0, R2 ;  /* 0x0000000200007311 */ /* 0x004064000030d100 */
[----:B01----:R-:W-:Y:S05]  /*a4e0*/  BRA `(.L_x_39994) ;  /* 0x0000000800a07947 */ /* 0x003fea0003800000 */
.L_x_39989:
        /* <DEDUP_REMOVED lines=12> */
.L_x_40003:
[----:B------:R-:W2:Y:S02]  /*a5b0*/  LDG.E.64 R2, desc[UR36][R2.64] ;  /* 0x0000002402027981 */ /* 0x000ea4000c1e1b00 */
[----:B--2---:R0:W1:Y:S02]  /*a5c0*/  F2I.F64.TRUNC R0, R2 ;  /* 0x0000000200007311 */ /* 0x004064000030d100 */
[----:B01----:R-:W-:Y:S05]  /*a5d0*/  BRA `(.L_x_39994) ;  /* 0x0000000800647947 */ /* 0x003fea0003800000 */
.L_x_40002:
        /* <DEDUP_REMOVED lines=27> */
.L_x_40005:
        /* <DEDUP_REMOVED lines=14> */
.L_x_40004:
[----:B------:R-:W2:Y:S02]  /*a870*/  LDG.E.U16 R4, desc[UR36][R2.64] ;  /* 0x0000002402047981 */ /* 0x000ea4000c1e1500 */
[----:B--2---:R-:W-:-:S06]  /*a880*/  IMAD.U32 R4, R4, 0x10000, RZ ;  /* 0x0001000004047824 */ /* 0x004fcc00078e00ff */
[----:B------:R-:W0:Y:S02]  /*a890*/  F2I.FTZ.TRUNC.NTZ R4, R4 ;  /* 0x0000000400047305 */ /* 0x000e24000021f100 */
[----:B0-----:R-:W-:Y:S01]  /*a8a0*/  PRMT R0, R4, 0x7610, R0 ;  /* 0x0000761004007816 */ /* 0x001fe20000000000 */
[----:B------:R-:W-:Y:S06]  /*a8b0*/  BRA `(.L_x_39994) ;  /* 0x0000000400ac7947 */ /* 0x000fec0003800000 */
.L_x_40001:
        /* <DEDUP_REMOVED lines=10> */
.L_x_40008:
        /* <DEDUP_REMOVED lines=21> */
.L_x_40012:
[----:B------:R-:W-:Y:S05]  /*aab0*/  BSYNC.RECONVERGENT B1 ;  /* 0x0000000000017941 */ /* 0x000fea0003800200 */
.L_x_40011:
[----:B------:R-:W-:Y:S01]  /*aac0*/  IMAD.SHL.U32 R0, R0, 0x100000, RZ ;  /* 0x0010000000007824 */ /* 0x000fe200078e00ff */
[----:B------:R-:W-:-:S04]  /*aad0*/  LEA R2, R2, 0x3b800000, 0x17 ;  /* 0x3b80000002027811 */ /* 0x000fc800078eb8ff */
[----:B------:R-:W-:-:S07]  /*aae0*/  LOP3.LUT R4, R2, R0, R7, 0xfe, !PT ;  /* 0x0000000002047212 */ /* 0x000fce00078efe07 */
.L_x_40010:
[----:B------:R-:W-:Y:S05]  /*aaf0*/  BSYNC.RECONVERGENT B0 ;  /* 0x0000000000007941 */ /* 0x000fea0003800200 */
.L_x_40009:
[----:B------:R-:W0:Y:S02]  /*ab00*/  F2I.FTZ.TRUNC.NTZ R4, R4 ;  /* 0x0000000400047305 */ /* 0x000e24000021f100 */
[----:B0-----:R-:W-:Y:S01]  /*ab10*/  PRMT R0, R4, 0x7610, R0 ;  /* 0x0000761004007816 */ /* 0x001fe20000000000 */
[----:B------:R-:W-:Y:S06]  /*ab20*/  BRA `(.L_x_39994) ;  /* 0x0000000400107947 */ /* 0x000fec0003800000 */
.L_x_40007:
        /* <DEDUP_REMOVED lines=21> */
.L_x_40016:
[----:B------:R-:W-:Y:S05]  /*ac80*/  BSYNC.RECONVERGENT B1 ;  /* 0x0000000000017941 */ /* 0x000fea0003800200 */
.L_x_40015:
[----:B------:R-:W-:Y:S02]  /*ac90*/  SHF.L.U32 R0, R0, 0x15, RZ ;  /* 0x0000001500007819 */ /* 0x000fe400000006ff */
[----:B------:R-:W-:-:S04]  /*aca0*/  LEA R2, R2, 0x37800000, 0x17 ;  /* 0x3780000002027811 */ /* 0x000fc800078eb8ff */
[----:B------:R-:W-:-:S07]  /*acb0*/  LOP3.LUT R4, R2, R0, R7, 0xfe, !PT ;  /* 0x0000000002047212 */ /* 0x000fce00078efe07 */
.L_x_40014:
[----:B------:R-:W-:Y:S05]  /*acc0*/  BSYNC.RECONVERGENT B0 ;  /* 0x0000000000007941 */ /* 0x000fea0003800200 */
.L_x_40013:
[----:B------:R-:W0:Y:S02]  /*acd0*/  F2I.FTZ.TRUNC.NTZ R4, R4 ;  /* 0x0000000400047305 */ /* 0x000e24000021f100 */
[----:B0-----:R-:W-:Y:S01]  /*ace0*/  PRMT R0, R4, 0x7610, R0 ;  /* 0x0000761004007816 */ /* 0x001fe20000000000 */
[----:B------:R-:W-:Y:S06]  /*acf0*/  BRA `(.L_x_39994) ;  /* 0x00000000009c7947 */ /* 0x000fec0003800000 */
.L_x_40006:
        /* <DEDUP_REMOVED lines=14> */
.L_x_40020:
[----:B------:R-:W-:Y:S05]  /*ade0*/  BSYNC.RECONVERGENT B0 ;  /* 0x0000000000007941 */ /* 0x000fea0003800200 */
.L_x_40019:
[----:B------:R-:W0:Y:S02]  /*adf0*/  F2I.FTZ.TRUNC.NTZ R4, R4 ;  /* 0x0000000400047305 */ /* 0x000e24000021f100 */
[----:B0-----:R-:W-:Y:S01]  /*ae00*/  PRMT R0, R4, 0x7610, R0 ;  /* 0x0000761004007816 */ /* 0x001fe20000000000 */
[----:B------:R-:W-:Y:S06]  /*ae10*/  BRA `(.L_x_39994) ;  /* 0x0000000000547947 */ /* 0x000fec0003800000 */
.L_x_39993:
        /* <DEDUP_REMOVED lines=16> */
.L_x_40021:
[----:B------:R-:W-:Y:S01]  /*af20*/  PRMT R0, RZ, 0x7610, R0 ;  /* 0x00007610ff007816 */ /* 0x000fe20000000000 */
[----:B------:R-:W-:Y:S06]  /*af30*/  BRA `(.L_x_39994) ;  /* 0x00000000000c7947 */ /* 0x000fec0003800000 */
.L_x_40018:
[----:B------:R0:W5:Y:S01]  /*af40*/  LDG.E.U8 R0, desc[UR36][R2.64] ;  /* 0x0000002402007981 */ /* 0x000162000c1e1100 */
[----:B------:R-:W-:Y:S05]  /*af50*/  BRA `(.L_x_39994) ;  /* 0x0000000000047947 */ /* 0x000fea0003800000 */
.L_x_40017:
[----:B------:R0:W5:Y:S02]  /*af60*/  LDG.E.U8 R0, desc[UR36][R2.64] ;  /* 0x0000002402007981 */ /* 0x000164000c1e1100 */
.L_x_39994:
[----:B------:R-:W-:Y:S01]  /*af70*/  UPRMT UR4, UR40, 0x9910, URZ ;  /* 0x0000991028047896 */ /* 0x000fe200080000ff */
[----:B-1---5:R-:W-:-:S03]  /*af80*/  LOP3.LUT P0, RZ, R0, 0xff, RZ, 0xc0, !PT ;  /* 0x000000ff00ff7812 */ /* 0x022fc6000780c0ff */
[----:B------:R-:W-:Y:S01]  /*af90*/  UISETP.GT.AND UP0, UPT, UR4, 0x9, UPT ;  /* 0x000000090400788c */ /* 0x000fe2000bf04270 */
[----:B------:R-:W-:-:S04]  /*afa0*/  ISETP.NE.AND P0, PT, RZ, UR43, P0 ;  /* 0x0000002bff007c0c */ /* 0x000fc80008705270 */
        /* <DEDUP_REMOVED lines=12> */
.L_x_40025:
[----:B------:R-:W-:Y:S01]  /*b070*/  STG.E.U8 desc[UR36][R16.64], R2 ;  /* 0x0000000210007986 */ /* 0x000fe2000c101124 */
[----:B------:R-:W-:Y:S05]  /*b080*/  EXIT ;  /* 0x000000000000794d */ /* 0x000fea0003800000 */
.L_x_40024:
        /* <DEDUP_REMOVED lines=9> */
.L_x_40028:
[----:B------:R-:W-:Y:S01]  /*b120*/  STG.E desc[UR36][R16.64], R2 ;  /* 0x0000000210007986 */ /* 0x000fe2000c101924 */
[----:B------:R-:W-:Y:S05]  /*b130*/  EXIT ;  /* 0x000000000000794d */ /* 0x000fea0003800000 */
.L_x_40027:
[----:B------:R-:W-:Y:S01]  /*b140*/  STG.E.U16 desc[UR36][R16.64], R2 ;  /* 0x0000000210007986 */ /* 0x000fe2000c101524 */
[----:B------:R-:W-:Y:S05]  /*b150*/  EXIT ;  /* 0x000000000000794d */ /* 0x000fea0003800000 */
.L_x_40023:
        /* <DEDUP_REMOVED lines=9> */
.L_x_40030:
[----:B------:R-:W-:-:S04]  /*b1f0*/  I2FP.F32.U32 R0, R2 ;  /* 0x0000000200007245 */ /* 0x000fc80000201000 */
[----:B------:R-:W-:-:S05]  /*b200*/  F2FP.F16.F32.PACK_AB R0, RZ, R0 ;  /* 0x00000000ff00723e */ /* 0x000fca00000000ff */
[----:B------:R-:W-:Y:S01]  /*b210*/  STG.E.U16 desc[UR36][R16.64], R0 ;  /* 0x0000000010007986 */ /* 0x000fe2000c101524 */
[----:B------:R-:W-:Y:S05]  /*b220*/  EXIT ;  /* 0x000000000000794d */ /* 0x000fea0003800000 */
.L_x_40029:
        /* <DEDUP_REMOVED lines=10> */
.L_x_40032:
[----:B------:R-:W-:-:S04]  /*b2d0*/  I2FP.F32.U32 R2, R2 ;  /* 0x0000000200027245 */ /* 0x000fc80000201000 */
[----:B------:R-:W-:-:S04]  /*b2e0*/  F2FP.F16.F32.PACK_AB R3, RZ, R2 ;  /* 0x00000002ff03723e */ /* 0x000fc800000000ff */
[----:B------:R-:W-:-:S05]  /*b2f0*/  PRMT R3, R3, 0x5410, RZ ;  /* 0x0000541003037816 */ /* 0x000fca00000000ff */
[----:B------:R-:W-:Y:S01]  /*b300*/  STG.E desc[UR36][R16.64], R3 ;  /* 0x0000000310007986 */ /* 0x000fe2000c101924 */
[----:B------:R-:W-:Y:S05]  /*b310*/  EXIT ;  /* 0x000000000000794d */ /* 0x000fea0003800000 */
.L_x_40031:
[----:B------:R-:W0:Y:S02]  /*b320*/  I2F.F64.U32 R2, R2 ;  /* 0x0000000200027312 */ /* 0x000e240000201800 */
[----:B0-----:R-:W-:Y:S01]  /*b330*/  STG.E.64 desc[UR36][R16.64], R2 ;  /* 0x0000000210007986 */ /* 0x001fe2000c101b24 */
[----:B------:R-:W-:Y:S05]  /*b340*/  EXIT ;  /* 0x000000000000794d */ /* 0x000fea0003800000 */
.L_x_40022:
        /* <DEDUP_REMOVED lines=12> */
.L_x_40036:
        /* <DEDUP_REMOVED lines=16> */
.L_x_40039:
[----:B------:R-:W-:-:S07]  /*b510*/  PRMT R8, R0, 0x7610, R8 ;  /* 0x0000761000087816 */ /* 0x000fce0000000008 */
.L_x_40038:
[----:B------:R-:W-:Y:S05]  /*b520*/  BSYNC.RECONVERGENT B0 ;  /* 0x0000000000007941 */ /* 0x000fea0003800200 */
.L_x_40037:
[----:B------:R-:W-:Y:S01]  /*b530*/  STG.E.U8 desc[UR36][R16.64], R8 ;  /* 0x0000000810007986 */ /* 0x000fe2000c101124 */
[----:B------:R-:W-:Y:S05]  /*b540*/  EXIT ;  /* 0x000000000000794d */ /* 0x000fea0003800000 */
.L_x_40035:
        /* <DEDUP_REMOVED lines=16> */
.L_x_40042:
[----:B------:R-:W-:-:S07]  /*b650*/  PRMT R8, R0, 0x7610, R8 ;  /* 0x0000761000087816 */ /* 0x000fce0000000008 */
.L_x_40041:
[----:B------:R-:W-:Y:S05]  /*b660*/  BSYNC.RECONVERGENT B0 ;  /* 0x0000000000007941 */ /* 0x000fea0003800200 */
.L_x_40040:
[----:B------:R-:W-:Y:S01]  /*b670*/  STG.E.U8 desc[UR36][R16.64], R8 ;  /* 0x0000000810007986 */ /* 0x000fe2000c101124 */
[----:B------:R-:W-:Y:S05]  /*b680*/  EXIT ;  /* 0x000000000000794d */ /* 0x000fea0003800000 */
.L_x_40034:
        /* <DEDUP_REMOVED lines=21> */
.L_x_40044:
[----:B------:R-:W-:-:S05]  /*b7e0*/  IMAD.MOV.U32 R3, RZ, RZ, RZ ;  /* 0x000000ffff037224 */ /* 0x000fca00078e00ff */
[----:B------:R-:W-:Y:S01]  /*b7f0*/  STG.E.64 desc[UR36][R16.64], R2 ;  /* 0x0000000210007986 */ /* 0x000fe2000c101b24 */
[----:B------:R-:W-:Y:S05]  /*b800*/  EXIT ;  /* 0x000000000000794d */ /* 0x000fea0003800000 */
.L_x_40043:
[----:B------:R-:W-:Y:S01]  /*b810*/  STG.E desc[UR36][R16.64], R2 ;  /* 0x0000000210007986 */ /* 0x000fe2000c101924 */
[----:B------:R-:W-:Y:S05]  /*b820*/  EXIT ;  /* 0x000000000000794d */ /* 0x000fea0003800000 */
.L_x_40033:
        /* <DEDUP_REMOVED lines=8> */
.L_x_40046:
[----:B------:R-:W-:Y:S01]  /*b8b0*/  CS2R R6, SRZ ;  /* 0x0000000000067805 */ /* 0x000fe2000001ff00 */
[----:B------:R-:W0:Y:S04]  /*b8c0*/  I2F.F64.U32 R4, R2 ;  /* 0x0000000200047312 */ /* 0x000e280000201800 */
[----:B0-----:R-:W-:Y:S01]  /*b8d0*/  STG.E.128 desc[UR36][R16.64], R4 ;  /* 0x0000000410007986 */ /* 0x001fe2000c101d24 */
[----:B------:R-:W-:Y:S05]  /*b8e0*/  EXIT ;  /* 0x000000000000794d */ /* 0x000fea0003800000 */
.L_x_40045:
[----:B------:R-:W-:-:S09]  /*b8f0*/  UISETP.NE.AND UP0, UPT, UR4, 0xf, UPT ;  /* 0x0000000f0400788c */ /* 0x000fd2000bf05270 */
[----:B------:R-:W-:Y:S05]  /*b900*/  BRA.U !UP0, `(.L_x_40047) ;  /* 0x0000000108d47547 */ /* 0x000fea000b800000 */
[----:B------:R-:W-:-:S09]  /*b910*/  UISETP.NE.AND UP0, UPT, UR4, 0x17, UPT ;  /* 0x000000170400788c */ /* 0x000fd2000bf05270 */
[----:B------:R-:W-:Y:S05]  /*b920*/  BRA.U !UP0, `(.L_x_40048) ;  /* 0x0000000108847547 */ /* 0x000fea000b800000 */
[----:B------:R-:W-:-:S09]  /*b930*/  UISETP.NE.AND UP0, UPT, UR4, 0x18, UPT ;  /* 0x000000180400788c */ /* 0x000fd2000bf05270 */
[----:B------:R-:W-:Y:S05]  /*b940*/  BRA.U !UP0, `(.L_x_40049) ;  /* 0x0000000108447547 */ /* 0x000fea000b800000 */
.L_x_40026:
        /* <DEDUP_REMOVED lines=16> */
.L_x_40050:
[----:B------:R-:W-:Y:S05]  /*ba50*/  EXIT ;  /* 0x000000000000794d */ /* 0x000fea0003800000 */
.L_x_40049:
        /* <DEDUP_REMOVED lines=11> */
.L_x_40052:
[----:B------:R-:W-:Y:S05]  /*bb10*/  BSYNC.RECONVERGENT B0 ;  /* 0x0000000000007941 */ /* 0x000fea0003800200 */
.L_x_40051:
[----:B------:R-:W-:Y:S01]  /*bb20*/  STG.E.U8 desc[UR36][R16.64], R3 ;  /* 0x0000000310007986 */ /* 0x000fe2000c101124 */
[----:B------:R-:W-:Y:S05]  /*bb30*/  EXIT ;  /* 0x000000000000794d */ /* 0x000fea0003800000 */
.L_x_40048:
        /* <DEDUP_REMOVED lines=13> */
.L_x_40053:
[----:B------:R-:W-:Y:S01]  /*bc10*/  HFMA2 R3, -RZ, RZ, 0, 7.569789886474609375e-06 ;  /* 0x0000007fff037431 */ /* 0x000fe200000001ff */
[----:B------:R-:W-:-:S04]  /*bc20*/  ISETP.GT.U32.AND P0, PT, R5, 0x7f800000, PT ;  /* 0x7f8000000500780c */ /* 0x000fc80003f04070 */
[----:B------:R-:W-:-:S05]  /*bc30*/  SEL R3, R3, 0x7c, P0 ;  /* 0x0000007c03037807 */ /* 0x000fca0000000000 */
[----:B------:R-:W-:Y:S01]  /*bc40*/  STG.E.U8 desc[UR36][R16.64], R3 ;  /* 0x0000000310007986 */ /* 0x000fe2000c101124 */
[----:B------:R-:W-:Y:S05]  /*bc50*/  EXIT ;  /* 0x000000000000794d */ /* 0x000fea0003800000 */
.L_x_40047:
[----:B------:R-:W-:-:S04]  /*bc60*/  I2FP.F32.U32 R0, R2 ;  /* 0x0000000200007245 */ /* 0x000fc80000201000 */
[----:B------:R-:W-:-:S05]  /*bc70*/  F2FP.BF16.F32.PACK_AB R0, RZ, R0 ;  /* 0x00000000ff00723e */ /* 0x000fca00000010ff */
[----:B------:R-:W-:Y:S01]  /*bc80*/  STG.E.U16 desc[UR36][R16.64], R0 ;  /* 0x0000000010007986 */ /* 0x000fe2000c101524 */
[----:B------:R-:W-:Y:S05]  /*bc90*/  EXIT ;  /* 0x000000000000794d */ /* 0x000fea0003800000 */
.L_x_40054:
        /* <DEDUP_REMOVED lines=14> */
.L_x_43080:


//--------------------- .text._ZN2at6native27unrolled_elementwise_kernelINS0_13AUnaryFunctorIaabZZZNS0_23logical_and_kernel_cudaERNS_14TensorIteratorEENKUlvE0_clEvENKUlvE0_clEvEUlaaE_EESt5arrayIPcLm2EELi4E23TrivialOffsetCalculatorILi1EjESD_NS0_6memory12LoadWithCastILi1EEENSE_13StoreWithCastILi1EEEEEviT_T0_T2_T3_T4_T5_ --------------------------
	.section	.text._ZN2at6native27unrolled_elementwise_kernelINS0_13AUnaryFunctorIaabZZZNS0_23logical_and_kernel_cudaERNS_14TensorIteratorEENKUlvE0_clEvENKUlvE0_clEvEUlaaE_EESt5arrayIPcLm2EELi4E23TrivialOffsetCalculatorILi1EjESD_NS0_6memory12LoadWithCastILi1EEENSE_13StoreWithCastILi1EEEEEviT_T0_T2_T3_T4_T5_,"ax",@progbits
	.align	128
        .global         _ZN2at6native27unrolled_elementwise_kernelINS0_13AUnaryFunctorIaabZZZNS0_23logical_and_kernel_cudaERNS_14TensorIteratorEENKUlvE0_clEvENKUlvE0_clEvEUlaaE_EESt5arrayIPcLm2EELi4E23TrivialOffsetCalculatorILi1EjESD_NS0_6memory12LoadWithCastILi1EEENSE_13StoreWithCastILi1EEEEEviT_T0_T2_T3_T4_T5_
        .type           _ZN2at6native27unrolled_elementwise_kernelINS0_13AUnaryFunctorIaabZZZNS0_23logical_and_kernel_cudaERNS_14TensorIteratorEENKUlvE0_clEvENKUlvE0_clEvEUlaaE_EESt5arrayIPcLm2EELi4E23TrivialOffsetCalculatorILi1EjESD_NS0_6memory12LoadWithCastILi1EEENSE_13StoreWithCastILi1EEEEEviT_T0_T2_T3_T4_T5_,@function
        .size           _ZN2at6native27unrolled_elementwise_kernelINS0_13AUnaryFunctorIaabZZZNS0_23logical_and_kernel_cudaERNS_14TensorIteratorEENKUlvE0_clEvENKUlvE0_clEvEUlaaE_EESt5arrayIPcLm2EELi4E23TrivialOffsetCalculatorILi1EjESD_NS0_6memory12LoadWithCastILi1EEENSE_13StoreWithCastILi1EEEEEviT_T0_T2_T3_T4_T5_,(.L_x_43081 - _ZN2at6native27unrolled_elementwise_kernelINS0_13AUnaryFunctorIaabZZZNS0_23logical_and_kernel_cudaERNS_14TensorIteratorEENKUlvE0_clEvENKUlvE0_clEvEUlaaE_EESt5arrayIPcLm2EELi4E23TrivialOffsetCalculatorILi1EjESD_NS0_6memory12LoadWithCastILi1EEENSE_13StoreWithCastILi1EEEEEviT_T0_T2_T3_T4_T5_)
        .other          _ZN2at6native27unrolled_elementwise_kernelINS0_13AUnaryFunctorIaabZZZNS0_23logical_and_kernel_cudaERNS_14TensorIteratorEENKUlvE0_clEvENKUlvE0_clEvEUlaaE_EESt5arrayIPcLm2EELi4E23TrivialOffsetCalculatorILi1EjESD_NS0_6memory12LoadWithCastILi1EEENSE_13StoreWithCastILi1EEEEEviT_T0_T2_T3_T4_T5_,@"STO_CUDA_ENTRY STV_DEFAULT"
_ZN2at6native27unrolled_elementwise_kernelINS0_13AUnaryFunctorIaabZZZNS0_23logical_and_kernel_cudaERNS_14TensorIteratorEENKUlvE0_clEvENKUlvE0_clEvEUlaaE_EESt5arrayIPcLm2EELi4E23TrivialOffsetCalculatorILi1EjESD_NS0_6memory12LoadWithCastILi1EEENSE_13StoreWithCastILi1EEEEEviT_T0_T2_T3_T4_T5_:
.text._ZN2at6native27unrolled_elementwise_kernelINS0_13AUnaryFunctorIaabZZZNS0_23logical_and_kernel_cudaERNS_14TensorIteratorEENKUlvE0_clEvENKUlvE0_clEvEUlaaE_EESt5arrayIPcLm2EELi4E23TrivialOffsetCalculatorILi1EjESD_NS0_6memory12LoadWithCastILi1EEENSE_13StoreWithCastILi1EEEEEviT_T0_T2_T3_T4_T5_:
        /* <DEDUP_REMOVED lines=32> */
.L_x_40060:
[----:B------:R3:W5:Y:S01]  /*0200*/  LDG.E.U8 R0, desc[UR36][R4.64] ;  /* 0x0000002404007981 */ /* 0x000762000c1e1100 */
[----:B------:R-:W-:Y:S05]  /*0210*/  BRA `(.L_x_40062) ;  /* 0x0000000c00507947 */ /* 0x000fea0003800000 */
.L_x_40059:
        /* <DEDUP_REMOVED lines=8> */
.L_x_40064:
[----:B------:R1:W5:Y:S01]  /*02a0*/  LDG.E.U8 R0, desc[UR36][R4.64] ;  /* 0x0000002404007981 */ /* 0x000362000c1e1100 */
[----:B------:R-:W-:Y:S05]  /*02b0*/  BRA `(.L_x_40062) ;  /* 0x0000000c00287947 */ /* 0x000fea0003800000 */
.L_x_40063:
[----:B------:R2:W5:Y:S01]  /*02c0*/  LDG.E.U16 R0, desc[UR36][R4.64] ;  /* 0x0000002404007981 */ /* 0x000562000c1e1500 */
[----:B------:R-:W-:Y:S05]  /*02d0*/  BRA `(.L_x_40062) ;  /* 0x0000000c00207947 */ /* 0x000fea0003800000 */
.L_x_40058:
        /* <DEDUP_REMOVED lines=9> */
.L_x_40066:
[----:B------:R-:W2:Y:S02]  /*0370*/  LDG.E.U16 R3, desc[UR36][R4.64] ;  /* 0x0000002404037981 */ /* 0x000ea4000c1e1500 */
[----:B--2---:R-:W-:-:S06]  /*0380*/  HADD2.F32 R3, -RZ, R3.H0_H0 ;  /* 0x20000003ff037230 */ /* 0x004fcc0000004100 */
[----:B------:R-:W0:Y:S02]  /*0390*/  F2I.FTZ.TRUNC.NTZ R3, R3 ;  /* 0x0000000300037305 */ /* 0x000e24000021f100 */
[----:B0-----:R-:W-:Y:S01]  /*03a0*/  PRMT R0, R3, 0x7610, R0 ;  /* 0x0000761003007816 */ /* 0x001fe20000000000 */
[----:B------:R-:W-:Y:S06]  /*03b0*/  BRA `(.L_x_40062) ;  /* 0x0000000800e87947 */ /* 0x000fec0003800000 */
.L_x_40065:
        /* <DEDUP_REMOVED lines=9> */
.L_x_40068:
[----:B------:R-:W2:Y:S02]  /*0450*/  LDG.E.U16 R4, desc[UR36][R4.64] ;  /* 0x0000002404047981 */ /* 0x000ea4000c1e1500 */
[----:B--2---:R-:W-:-:S06]  /*0460*/  HADD2.F32 R3, -RZ, R4.H0_H0 ;  /* 0x20000004ff037230 */ /* 0x004fcc0000004100 */
[----:B------:R-:W0:Y:S02]  /*0470*/  F2I.FTZ.TRUNC.NTZ R3, R3 ;  /* 0x0000000300037305 */ /* 0x000e24000021f100 */
[----:B0-----:R-:W-:Y:S01]  /*0480*/  PRMT R0, R3, 0x7610, R0 ;  /* 0x0000761003007816 */ /* 0x001fe20000000000 */
[----:B------:R-:W-:Y:S06]  /*0490*/  BRA `(.L_x_40062) ;  /* 0x0000000800b07947 */ /* 0x000fec0003800000 */
.L_x_40067:
[----:B------:R-:W2:Y:S02]  /*04a0*/  LDG.E.64 R4, desc[UR36][R4.64] ;  /* 0x0000002404047981 */ /* 0x000ea4000c1e1b00 */
[----:B--2---:R0:W1:Y:S02]  /*04b0*/  F2I.F64.TRUNC R0, R4 ;  /* 0x0000000400007311 */ /* 0x004064000030d100 */
[----:B01----:R-:W-:Y:S05]  /*04c0*/  BRA `(.L_x_40062) ;  /* 0x0000000800a47947 */ /* 0x003fea0003800000 */
.L_x_40057:
        /* <DEDUP_REMOVED lines=12> */
.L_x_40071:
[----:B------:R-:W2:Y:S02]  /*0590*/  LDG.E.64 R4, desc[UR36][R4.64] ;  /* 0x0000002404047981 */ /* 0x000ea4000c1e1b00 */
[----:B--2---:R0:W1:Y:S02]  /*05a0*/  F2I.F64.TRUNC R0, R4 ;  /* 0x0000000400007311 */ /* 0x004064000030d100 */
[----:B01----:R-:W-:Y:S05]  /*05b0*/  BRA `(.L_x_40062) ;  /* 0x0000000800687947 */ /* 0x003fea0003800000 */
.L_x_40070:
        /* <DEDUP_REMOVED lines=27> */
.L_x_40073:
        /* <DEDUP_REMOVED lines=15> */
.L_x_40072:
[----:B------:R-:W2:Y:S02]  /*0860*/  LDG.E.U16 R3, desc[UR36][R4.64] ;  /* 0x0000002404037981 */ /* 0x000ea4000c1e1500 */
[----:B--2---:R-:W-:-:S06]  /*0870*/  IMAD.U32 R3, R3, 0x10000, RZ ;  /* 0x0001000003037824 */ /* 0x004fcc00078e00ff */
[----:B------:R-:W0:Y:S02]  /*0880*/  F2I.FTZ.TRUNC.NTZ R3, R3 ;  /* 0x0000000300037305 */ /* 0x000e24000021f100 */
[----:B0-----:R-:W-:Y:S01]  /*0890*/  PRMT R0, R3, 0x7610, R0 ;  /* 0x0000761003007816 */ /* 0x001fe20000000000 */
[----:B------:R-:W-:Y:S06]  /*08a0*/  BRA `(.L_x_40062) ;  /* 0x0000000400ac7947 */ /* 0x000fec0003800000 */
.L_x_40069:
        /* <DEDUP_REMOVED lines=10> */
.L_x_40076:
        /* <DEDUP_REMOVED lines=21> */
.L_x_40080:
[----:B------:R-:W-:Y:S05]  /*0aa0*/  BSYNC.RECONVERGENT B1 ;  /* 0x0000000000017941 */ /* 0x000fea0003800200 */
.L_x_40079:
[----:B------:R-:W-:Y:S01]  /*0ab0*/  IMAD.SHL.U32 R0, R0, 0x100000, RZ ;  /* 0x0010000000007824 */ /* 0x000fe200078e00ff */
[----:B------:R-:W-:-:S04]  /*0ac0*/  LEA R3, R3, 0x3b800000, 0x17 ;  /* 0x3b80000003037811 */ /* 0x000fc800078eb8ff */
[----:B------:R-:W-:-:S07]  /*0ad0*/  LOP3.LUT R3, R3, R0, R7, 0xfe, !PT ;  /* 0x0000000003037212 */ /* 0x000fce00078efe07 */
.L_x_40078:
[----:B------:R-:W-:Y:S05]  /*0ae0*/  BSYNC.RECONVERGENT B0 ;  /* 0x0000000000007941 */ /* 0x000fea0003800200 */
.L_x_40077:
[----:B------:R-:W0:Y:S02]  /*0af0*/  F2I.FTZ.TRUNC.NTZ R3, R3 ;  /* 0x0000000300037305 */ /* 0x000e24000021f100 */
[----:B0-----:R-:W-:Y:S01]  /*0b00*/  PRMT R0, R3, 0x7610, R0 ;  /* 0x0000761003007816 */ /* 0x001fe20000000000 */
[----:B------:R-:W-:Y:S06]  /*0b10*/  BRA `(.L_x_40062) ;  /* 0x0000000400107947 */ /* 0x000fec0003800000 */
.L_x_40075:
        /* <DEDUP_REMOVED lines=21> */
.L_x_40084:
[----:B------:R-:W-:Y:S05]  /*0c70*/  BSYNC.RECONVERGENT B1 ;  /* 0x0000000000017941 */ /* 0x000fea0003800200 */
.L_x_40083:
[----:B------:R-:W-:Y:S01]  /*0c80*/  IMAD.SHL.U32 R0, R0, 0x200000, RZ ;  /* 0x0020000000007824 */ /* 0x000fe200078e00ff */
[----:B------:R-:W-:-:S04]  /*0c90*/  LEA R3, R3, 0x37800000, 0x17 ;  /* 0x3780000003037811 */ /* 0x000fc800078eb8ff */
[----:B------:R-:W-:-:S07]  /*0ca0*/  LOP3.LUT R3, R3, R0, R7, 0xfe, !PT ;  /* 0x0000000003037212 */ /* 0x000fce00078efe07 */
.L_x_40082:
[----:B------:R-:W-:Y:S05]  /*0cb0*/  BSYNC.RECONVERGENT B0 ;  /* 0x0000000000007941 */ /* 0x000fea0003800200 */
.L_x_40081:
[----:B------:R-:W0:Y:S02]  /*0cc0*/  F2I.FTZ.TRUNC.NTZ R3, R3 ;  /* 0x0000000300037305 */ /* 0x000e24000021f100 */
[----:B0-----:R-:W-:Y:S01]  /*0cd0*/  PRMT R0, R3, 0x7610, R0 ;  /* 0x0000761003007816 */ /* 0x001fe20000000000 */
[----:B------:R-:W-:Y:S06]  /*0ce0*/  BRA `(.L_x_40062) ;  /* 0x00000000009c7947 */ /* 0x000fec0003800000 */
.L_x_40074:
[----:B------:R-:W-:-:S09]  /*0cf0*/  UISETP.NE.AND UP0, UPT, UR4, 0x1c, UPT ;  /* 0x0000001c0400788c */ /* 0x000fd2000bf05270 */
[----:B------:R-:W-:Y:S05]  /*0d00*/  BRA.U !UP0, `(.L_x_40085) ;  /* 0x0000000108907547 */ /* 0x000fea000b800000 */
[----:B------:R-:W-:-:S09]  /*0d10*/  UISETP.NE.AND UP0, UPT, UR4, 0x1d, UPT ;  /* 0x0000001d0400788c */ /* 0x000fd2000bf05270 */
[----:B------:R-:W-:Y:S05]  /*0d20*/  BRA.U !UP0, `(.L_x_40086) ;  /* 0x0000000108807547 */ /* 0x000fea000b800000 */
[----:B------:R-:W-:-:S09]  /*0d30*/  UISETP.NE.AND UP0, UPT, UR4, 0x2c, UPT ;  /* 0x0000002c0400788c */ /* 0x000fd2000bf05270 */
[----:B------:R-:W-:Y:S05]  /*0d40*/  BRA.U !UP0, `(.L_x_40087) ;  /* 0x0000000108487547 */ /* 0x000fea000b800000 */
.L_x_40061:
        /* <DEDUP_REMOVED lines=16> */
.L_x_40088:
[----:B------:R-:W-:Y:S01]  /*0e50*/  PRMT R0, RZ, 0x7610, R0 ;  /* 0x00007610ff007816 */ /* 0x000fe20000000000 */
[----:B------:R-:W-:Y:S06]  /*0e60*/  BRA `(.L_x_40062) ;  /* 0x00000000003c7947 */ /* 0x000fec0003800000 */
.L_x_40087:
        /* <DEDUP_REMOVED lines=8> */
.L_x_40090:
[----:B------:R-:W-:Y:S05]  /*0ef0*/  BSYNC.RECONVERGENT B0 ;  /* 0x0000000000007941 */ /* 0x000fea0003800200 */
.L_x_40089:
[----:B------:R-:W0:Y:S02]  /*0f00*/  F2I.FTZ.TRUNC.NTZ R3, R3 ;  /* 0x0000000300037305 */ /* 0x000e24000021f100 */
[----:B0-----:R-:W-:Y:S01]  /*0f10*/  PRMT R0, R3, 0x7610, R0 ;  /* 0x0000761003007816 */ /* 0x001fe20000000000 */
[----:B------:R-:W-:Y:S06]  /*0f20*/  BRA `(.L_x_40062) ;  /* 0x00000000000c7947 */ /* 0x000fec0003800000 */
.L_x_40086:
[----:B------:R0:W5:Y:S01]  /*0f30*/  LDG.E.U8 R0, desc[UR36][R4.64] ;  /* 0x0000002404007981 */ /* 0x000162000c1e1100 */
[----:B------:R-:W-:Y:S05]  /*0f40*/  BRA `(.L_x_40062) ;  /* 0x0000000000047947 */ /* 0x000fea0003800000 */
.L_x_40085:
[----:B------:R0:W5:Y:S02]  /*0f50*/  LDG.E.U8 R0, desc[UR36][R4.64] ;  /* 0x0000002404007981 */ /* 0x000164000c1e1100 */
.L_x_40062:
[----:B-1---5:R-:W-:Y:S01]  /*0f60*/  LOP3.LUT P0, RZ, R0, 0xff, RZ, 0xc0, !PT ;  /* 0x000000ff00ff7812 */ /* 0x022fe2000780c0ff */
[----:B------:R-:W-:-:S03]  /*0f70*/  VIADD R25, R17, 0x80 ;  /* 0x0000008011197836 */ /* 0x000fc60000000000 */
[----:B------:R-:W-:-:S09]  /*0f80*/  P2R R18, PR, RZ, 0x1 ;  /* 0x00000001ff127803 */ /* 0x000fd20000000000 */
.L_x_40056:
[----:B------:R-:W-:Y:S05]  /*0f90*/  BSYNC.RECONVERGENT B6 ;  /* 0x0000000000067941 */ /* 0x000fea0003800200 */
.L_x_40055:
        /* <DEDUP_REMOVED lines=24> */
.L_x_40096:
[----:B------:R0:W5:Y:S01]  /*1120*/  LDG.E.U8 R0, desc[UR36][R4.64] ;  /* 0x0000002404007981 */ /* 0x000162000c1e1100 */
[----:B------:R-:W-:Y:S05]  /*1130*/  BRA `(.L_x_40098) ;  /* 0x0000000c00507947 */ /* 0x000fea0003800000 */
.L_x_40095:
        /* <DEDUP_REMOVED lines=8> */
.L_x_40100:
[----:B------:R0:W5:Y:S01]  /*11c0*/  LDG.E.U8 R0, desc[UR36][R4.64] ;  /* 0x0000002404007981 */ /* 0x000162000c1e1100 */
[----:B------:R-:W-:Y:S05]  /*11d0*/  BRA `(.L_x_40098) ;  /* 0x0000000c00287947 */ /* 0x000fea0003800000 */
.L_x_40099:
[----:B------:R0:W5:Y:S01]  /*11e0*/  LDG.E.U16 R0, desc[UR36][R4.64] ;  /* 0x0000002404007981 */ /* 0x000162000c1e1500 */
[----:B------:R-:W-:Y:S05]  /*11f0*/  BRA `(.L_x_40098) ;  /* 0x0000000c00207947 */ /* 0x000fea0003800000 */
.L_x_40094:
        /* <DEDUP_REMOVED lines=9> */
.L_x_40102:
[----:B------:R-:W2:Y:S02]  /*1290*/  LDG.E.U16 R3, desc[UR36][R4.64] ;  /* 0x0000002404037981 */ /* 0x000ea4000c1e1500 */
[----:B--2---:R-:W-:-:S06]  /*12a0*/  HADD2.F32 R3, -RZ, R3.H0_H0 ;  /* 0x20000003ff037230 */ /* 0x004fcc0000004100 */
[----:B------:R-:W0:Y:S02]  /*12b0*/  F2I.FTZ.TRUNC.NTZ R3, R3 ;  /* 0x0000000300037305 */ /* 0x000e24000021f100 */
[----:B0-----:R-:W-:Y:S01]  /*12c0*/  PRMT R0, R3, 0x7610, R0 ;  /* 0x0000761003007816 */ /* 0x001fe20000000000 */
[----:B------:R-:W-:Y:S06]  /*12d0*/  BRA `(.L_x_40098) ;  /* 0x0000000800e87947 */ /* 0x000fec0003800000 */
.L_x_40101:
        /* <DEDUP_REMOVED lines=9> */
.L_x_40104:
[----:B------:R-:W2:Y:S02]  /*1370*/  LDG.E.U16 R4, desc[UR36][R4.64] ;  /* 0x0000002404047981 */ /* 0x000ea4000c1e1500 */
[----:B--2---:R-:W-:-:S06]  /*1380*/  HADD2.F32 R3, -RZ, R4.H0_H0 ;  /* 0x20000004ff037230 */ /* 0x004fcc0000004100 */
[----:B------:R-:W0:Y:S02]  /*1390*/  F2I.FTZ.TRUNC.NTZ R3, R3 ;  /* 0x0000000300037305 */ /* 0x000e24000021f100 */
[----:B0-----:R-:W-:Y:S01]  /*13a0*/  PRMT R0, R3, 0x7610, R0 ;  /* 0x0000761003007816 */ /* 0x001fe20000000000 */
[----:B------:R-:W-:Y:S06]  /*13b0*/  BRA `(.L_x_40098) ;  /* 0x0000000800b07947 */ /* 0x000fec0003800000 */
.L_x_40103:
[----:B------:R-:W2:Y:S02]  /*13c0*/  LDG.E.64 R4, desc[UR36][R4.64] ;  /* 0x0000002404047981 */ /* 0x000ea4000c1e1b00 */
[----:B--2---:R0:W1:Y:S02]  /*13d0*/  F2I.F64.TRUNC R0, R4 ;  /* 0x0000000400007311 */ /* 0x004064000030d100 */
[----:B01----:R-:W-:Y:S05]  /*13e0*/  BRA `(.L_x_40098) ;  /* 0x0000000800a47947 */ /* 0x003fea0003800000 */
.L_x_40093:
        /* <DEDUP_REMOVED lines=12> */
.L_x_40107:
[----:B------:R-:W2:Y:S02]  /*14b0*/  LDG.E.64 R4, desc[UR36][R4.64] ;  /* 0x0000002404047981 */ /* 0x000ea4000c1e1b00 */
[----:B--2---:R0:W1:Y:S02]  /*14c0*/  F2I.F64.TRUNC R0, R4 ;  /* 0x0000000400007311 */ /* 0x004064000030d100 */
[----:B01----:R-:W-:Y:S05]  /*14d0*/  BRA `(.L_x_40098) ;  /* 0x0000000800687947 */ /* 0x003fea0003800000 */
.L_x_40106:
        /* <DEDUP_REMOVED lines=27> */
.L_x_40109:
        /* <DEDUP_REMOVED lines=15> */
.L_x_40108:
[----:B------:R-:W2:Y:S02]  /*1780*/  LDG.E.U16 R3, desc[UR36][R4.64] ;  /* 0x0000002404037981 */ /* 0x000ea4000c1e1500 */
[----:B--2---:R-:W-:-:S06]  /*1790*/  IMAD.U32 R3, R3, 0x10000, RZ ;  /* 0x0001000003037824 */ /* 0x004fcc00078e00ff */
[----:B------:R-:W0:Y:S02]  /*17a0*/  F2I.FTZ.TRUNC.NTZ R3, R3 ;  /* 0x0000000300037305 */ /* 0x000e24000021f100 */
[----:B0-----:R-:W-:Y:S01]  /*17b0*/  PRMT R0, R3, 0x7610, R0 ;  /* 0x0000761003007816 */ /* 0x001fe20000000000 */
[----:B------:R-:W-:Y:S06]  /*17c0*/  BRA `(.L_x_40098) ;  /* 0x0000000400ac7947 */ /* 0x000fec0003800000 */
.L_x_40105:
        /* <DEDUP_REMOVED lines=10> */
.L_x_40112:
        /* <DEDUP_REMOVED lines=21> */
.L_x_40116:
[----:B------:R-:W-:Y:S05]  /*19c0*/  BSYNC.RECONVERGENT B1 ;  /* 0x0000000000017941 */ /* 0x000fea0003800200 */
.L_x_40115:
[----:B------:R-:W-:Y:S01]  /*19d0*/  IMAD.SHL.U32 R0, R0, 0x100000, RZ ;  /* 0x0010000000007824 */ /* 0x000fe200078e00ff */
[----:B------:R-:W-:-:S04]  /*19e0*/  LEA R3, R3, 0x3b800000, 0x17 ;  /* 0x3b80000003037811 */ /* 0x000fc800078eb8ff */
[----:B------:R-:W-:-:S07]  /*19f0*/  LOP3.LUT R3, R3, R0, R7, 0xfe, !PT ;  /* 0x0000000003037212 */ /* 0x000fce00078efe07 */
.L_x_40114:
[----:B------:R-:W-:Y:S05]  /*1a00*/  BSYNC.RECONVERGENT B0 ;  /* 0x0000000000007941 */ /* 0x000fea0003800200 */
.L_x_40113:
[----:B------:R-:W0:Y:S02]  /*1a10*/  F2I.FTZ.TRUNC.NTZ R3, R3 ;  /* 0x0000000300037305 */ /* 0x000e24000021f100 */
[----:B0-----:R-:W-:Y:S01]  /*1a20*/  PRMT R0, R3, 0x7610, R0 ;  /* 0x0000761003007816 */ /* 0x001fe20000000000 */
[----:B------:R-:W-:Y:S06]  /*1a30*/  BRA `(.L_x_40098) ;  /* 0x0000000400107947 */ /* 0x000fec0003800000 */
.L_x_40111:
        /* <DEDUP_REMOVED lines=21> */
.L_x_40120:
[----:B------:R-:W-:Y:S05]  /*1b90*/  BSYNC.RECONVERGENT B1 ;  /* 0x0000000000017941 */ /* 0x000fea0003800200 */
.L_x_40119:
[----:B------:R-:W-:Y:S01]  /*1ba0*/  IMAD.SHL.U32 R0, R0, 0x200000, RZ ;  /* 0x0020000000007824 */ /* 0x000fe200078e00ff */
[----:B------:R-:W-:-:S04]  /*1bb0*/  LEA R3, R3, 0x37800000, 0x17 ;  /* 0x3780000003037811 */ /* 0x000fc800078eb8ff */
[----:B------:R-:W-:-:S07]  /*1bc0*/  LOP3.LUT R3, R3, R0, R7, 0xfe, !PT ;  /* 0x0000000003037212 */ /* 0x000fce00078efe07 */
.L_x_40118:
[----:B------:R-:W-:Y:S05]  /*1bd0*/  BSYNC.RECONVERGENT B0 ;  /* 0x0000000000007941 */ /* 0x000fea0003800200 */
.L_x_40117:
[----:B------:R-:W0:Y:S02]  /*1be0*/  F2I.FTZ.TRUNC.NTZ R3, R3 ;  /* 0x0000000300037305 */ /* 0x000e24000021f100 */
[----:B0-----:R-:W-:Y:S01]  /*1bf0*/  PRMT R0, R3, 0x7610, R0 ;  /* 0x0000761003007816 */ /* 0x001fe20000000000 */
[----:B------:R-:W-:Y:S06]  /*1c00*/  BRA `(.L_x_40098) ;  /* 0x00000000009c7947 */ /* 0x000fec0003800000 */
.L_x_40110:
        /* <DEDUP_REMOVED lines=14> */
.L_x_40124:
[----:B------:R-:W-:Y:S05]  /*1cf0*/  BSYNC.RECONVERGENT B0 ;  /* 0x0000000000007941 */ /* 0x000fea0003800200 */
.L_x_40123:
[----:B------:R-:W0:Y:S02]  /*1d00*/  F2I.FTZ.TRUNC.NTZ R3, R3 ;  /* 0x0000000300037305 */ /* 0x000e24000021f100 */
[----:B0-----:R-:W-:Y:S01]  /*1d10*/  PRMT R0, R3, 0x7610, R0 ;  /* 0x0000761003007816 */ /* 0x001fe20000000000 */
[----:B------:R-:W-:Y:S06]  /*1d20*/  BRA `(.L_x_40098) ;  /* 0x0000000000547947 */ /* 0x000fec0003800000 */
.L_x_40097:
        /* <DEDUP_REMOVED lines=16> */
.L_x_40125:
[----:B------:R-:W-:Y:S01]  /*1e30*/  PRMT R0, RZ, 0x7610, R0 ;  /* 0x00007610ff007816 */ /* 0x000fe20000000000 */
[----:B------:R-:W-:Y:S06]  /*1e40*/  BRA `(.L_x_40098) ;  /* 0x00000000000c7947 */ /* 0x000fec0003800000 */
.L_x_40122:
[----:B------:R1:W5:Y:S01]  /*1e50*/  LDG.E.U8 R0, desc[UR36][R4.64] ;  /* 0x0000002404007981 */ /* 0x000362000c1e1100 */
[----:B------:R-:W-:Y:S05]  /*1e60*/  BRA `(.L_x_40098) ;  /* 0x0000000000047947 */ /* 0x000fea0003800000 */
.L_x_40121:
[----:B------:R0:W5:Y:S02]  /*1e70*/  LDG.E.U8 R0, desc[UR36][R4.64] ;  /* 0x0000002404007981 */ /* 0x000164000c1e1100 */
.L_x_40098:
[----:B-1--45:R-:W-:Y:S01]  /*1e80*/  LOP3.LUT P0, RZ, R0, 0xff, RZ, 0xc0, !PT ;  /* 0x000000ff00ff7812 */ /* 0x032fe2000780c0ff */
[----:B------:R-:W-:-:S03]  /*1e90*/  VIADD R25, R25, 0x80 ;  /* 0x0000008019197836 */ /* 0x000fc60000000000 */
[----:B------:R-:W-:-:S09]  /*1ea0*/  P2R R19, PR, RZ, 0x1 ;  /* 0x00000001ff137803 */ /* 0x000fd20000000000 */
.L_x_40092:
[----:B------:R-:W-:Y:S05]  /*1eb0*/  BSYNC.RECONVERGENT B6 ;  /* 0x0000000000067941 */ /* 0x000fea0003800200 */
.L_x_40091:
        /* <DEDUP_REMOVED lines=24> */
.L_x_40131:
[----:B------:R0:W5:Y:S01]  /*2040*/  LDG.E.U8 R0, desc[UR36][R4.64] ;  /* 0x0000002404007981 */ /* 0x000162000c1e1100 */
[----:B------:R-:W-:Y:S05]  /*2050*/  BRA `(.L_x_40133) ;  /* 0x0000000c00507947 */ /* 0x000fea0003800000 */
.L_x_40130:
        /* <DEDUP_REMOVED lines=8> */
.L_x_40135:
[----:B------:R0:W5:Y:S01]  /*20e0*/  LDG.E.U8 R0, desc[UR36][R4.64] ;  /* 0x0000002404007981 */ /* 0x000162000c1e1100 */
[----:B------:R-:W-:Y:S05]  /*20f0*/  BRA `(.L_x_40133) ;  /* 0x0000000c00287947 */ /* 0x000fea0003800000 */
.L_x_40134:
[----:B------:R0:W5:Y:S01]  /*2100*/  LDG.E.U16 R0, desc[UR36][R4.64] ;  /* 0x0000002404007981 */ /* 0x000162000c1e1500 */
[----:B------:R-:W-:Y:S05]  /*2110*/  BRA `(.L_x_40133) ;  /* 0x0000000c00207947 */ /* 0x000fea0003800000 */
.L_x_40129:
        /* <DEDUP_REMOVED lines=9> */
.L_x_40137:
[----:B------:R-:W2:Y:S02]  /*21b0*/  LDG.E.U16 R3, desc[UR36][R4.64] ;  /* 0x0000002404037981 */ /* 0x000ea4000c1e1500 */
[----:B--2---:R-:W-:-:S06]  /*21c0*/  HADD2.F32 R3, -RZ, R3.H0_H0 ;  /* 0x20000003ff037230 */ /* 0x004fcc0000004100 */
[----:B------:R-:W0:Y:S02]  /*21d0*/  F2I.FTZ.TRUNC.NTZ R3, R3 ;  /* 0x0000000300037305 */ /* 0x000e24000021f100 */
[----:B0-----:R-:W-:Y:S01]  /*21e0*/  PRMT R0, R3, 0x7610, R0 ;  /* 0x0000761003007816 */ /* 0x001fe20000000000 */
[----:B------:R-:W-:Y:S06]  /*21f0*/  BRA `(.L_x_40133) ;  /* 0x0000000800e87947 */ /* 0x000fec0003800000 */
.L_x_40136:
        /* <DEDUP_REMOVED lines=9> */
.L_x_40139:
[----:B------:R-:W2:Y:S02]  /*2290*/  LDG.E.U16 R4, desc[UR36][R4.64] ;  /* 0x0000002404047981 */ /* 0x000ea4000c1e1500 */
[----:B--2---:R-:W-:-:S06]  /*22a0*/  HADD2.F32 R3, -RZ, R4.H0_H0 ;  /* 0x20000004ff037230 */ /* 0x004fcc0000004100 */
[----:B------:R-:W0:Y:S02]  /*22b0*/  F2I.FTZ.TRUNC.NTZ R3, R3 ;  /* 0x0000000300037305 */ /* 0x000e24000021f100 */
[----:B0-----:R-:W-:Y:S01]  /*22c0*/  PRMT R0, R3, 0x7610, R0 ;  /* 0x0000761003007816 */ /* 0x001fe20000000000 */
[----:B------:R-:W-:Y:S06]  /*22d0*/  BRA `(.L_x_40133) ;  /* 0x0000000800b07947 */ /* 0x000fec0003800000 */
.L_x_40138:
[----:B------:R-:W2:Y:S02]  /*22e0*/  LDG.E.64 R4, desc[UR36][R4.64] ;  /* 0x0000002404047981 */ /* 0x000ea4000c1e1b00 */
[----:B--2---:R0:W1:Y:S02]  /*22f0*/  F2I.F64.TRUNC R0, R4 ;  /* 0x0000000400007311 */ /* 0x004064000030d100 */
[----:B01----:R-:W-:Y:S05]  /*2300*/  BRA `(.L_x_40133) ;  /* 0x0000000800a47947 */ /* 0x003fea0003800000 */
.L_x_40128:
        /* <DEDUP_REMOVED lines=12> */
.L_x_40142:
[----:B------:R-:W2:Y:S02]  /*23d0*/  LDG.E.64 R4, desc[UR36][R4.64] ;  /* 0x0000002404047981 */ /* 0x000ea4000c1e1b00 */
[----:B--2---:R3:W4:Y:S02]  /*23e0*/  F2I.F64.TRUNC R0, R4 ;  /* 0x0000000400007311 */ /* 0x004724000030d100 */
[----:B---34-:R-:W-:Y:S05]  /*23f0*/  BRA `(.L_x_40133) ;  /* 0x0000000800687947 */ /* 0x018fea0003800000 */
.L_x_40141:
        /* <DEDUP_REMOVED lines=27> */
.L_x_40144:
        /* <DEDUP_REMOVED lines=15> */
.L_x_40143:
[----:B------:R-:W2:Y:S02]  /*26a0*/  LDG.E.U16 R3, desc[UR36][R4.64] ;  /* 0x0000002404037981 */ /* 0x000ea4000c1e1500 */
[----:B--2---:R-:W-:-:S06]  /*26b0*/  IMAD.U32 R3, R3, 0x10000, RZ ;  /* 0x0001000003037824 */ /* 0x004fcc00078e00ff */
[----:B------:R-:W0:Y:S02]  /*26c0*/  F2I.FTZ.TRUNC.NTZ R3, R3 ;  /* 0x0000000300037305 */ /* 0x000e24000021f100 */
[----:B0-----:R-:W-:Y:S01]  /*26d0*/  PRMT R0, R3, 0x7610, R0 ;  /* 0x0000761003007816 */ /* 0x001fe20000000000 */
[----:B------:R-:W-:Y:S06]  /*26e0*/  BRA `(.L_x_40133) ;  /* 0x0000000400ac7947 */ /* 0x000fec0003800000 */
.L_x_40140:
        /* <DEDUP_REMOVED lines=10> */
.L_x_40147:
        /* <DEDUP_REMOVED lines=21> */
.L_x_40151:
[----:B------:R-:W-:Y:S05]  /*28e0*/  BSYNC.RECONVERGENT B1 ;  /* 0x0000000000017941 */ /* 0x000fea0003800200 */
.L_x_40150:
[----:B------:R-:W-:Y:S01]  /*28f0*/  IMAD.SHL.U32 R0, R0, 0x100000, RZ ;  /* 0x0010000000007824 */ /* 0x000fe200078e00ff */
[----:B------:R-:W-:-:S04]  /*2900*/  LEA R3, R3, 0x3b800000, 0x17 ;  /* 0x3b80000003037811 */ /* 0x000fc800078eb8ff */
[----:B------:R-:W-:-:S07]  /*2910*/  LOP3.LUT R3, R3, R0, R7, 0xfe, !PT ;  /* 0x0000000003037212 */ /* 0x000fce00078efe07 */
.L_x_40149:
[----:B------:R-:W-:Y:S05]  /*2920*/  BSYNC.RECONVERGENT B0 ;  /* 0x0000000000007941 */ /* 0x000fea0003800200 */
.L_x_40148:
[----:B------:R-:W0:Y:S02]  /*2930*/  F2I.FTZ.TRUNC.NTZ R3, R3 ;  /* 0x0000000300037305 */ /* 0x000e24000021f100 */
[----:B0-----:R-:W-:Y:S01]  /*2940*/  PRMT R0, R3, 0x7610, R0 ;  /* 0x0000761003007816 */ /* 0x001fe20000000000 */
[----:B------:R-:W-:Y:S06]  /*2950*/  BRA `(.L_x_40133) ;  /* 0x0000000400107947 */ /* 0x000fec0003800000 */
.L_x_40146:
        /* <DEDUP_REMOVED lines=21> */
.L_x_40155:
[----:B------:R-:W-:Y:S05]  /*2ab0*/  BSYNC.RECONVERGENT B1 ;  /* 0x0000000000017941 */ /* 0x000fea0003800200 */
.L_x_40154:
[----:B------:R-:W-:Y:S01]  /*2ac0*/  IMAD.SHL.U32 R0, R0, 0x200000, RZ ;  /* 0x0020000000007824 */ /* 0x000fe200078e00ff */
[----:B------:R-:W-:-:S04]  /*2ad0*/  LEA R3, R3, 0x37800000, 0x17 ;  /* 0x3780000003037811 */ /* 0x000fc800078eb8ff */
[----:B------:R-:W-:-:S07]  /*2ae0*/  LOP3.LUT R3, R3, R0, R7, 0xfe, !PT ;  /* 0x0000000003037212 */ /* 0x000fce00078efe07 */
.L_x_40153:
[----:B------:R-:W-:Y:S05]  /*2af0*/  BSYNC.RECONVERGENT B0 ;  /* 0x0000000000007941 */ /* 0x000fea0003800200 */
.L_x_40152:
[----:B------:R-:W0:Y:S02]  /*2b00*/  F2I.FTZ.TRUNC.NTZ R3, R3 ;  /* 0x0000000300037305 */ /* 0x000e24000021f100 */
[----:B0-----:R-:W-:Y:S01]  /*2b10*/  PRMT R0, R3, 0x7610, R0 ;  /* 0x0000761003007816 */ /* 0x001fe20000000000 */
[----:B------:R-:W-:Y:S06]  /*2b20*/  BRA `(.L_x_40133) ;  /* 0x00000000009c7947 */ /* 0x000fec0003800000 */
.L_x_40145:
        /* <DEDUP_REMOVED lines=14> */
.L_x_40159:
[----:B------:R-:W-:Y:S05]  /*2c10*/  BSYNC.RECONVERGENT B0 ;  /* 0x0000000000007941 */ /* 0x000fea0003800200 */
.L_x_40158:
[----:B------:R-:W0:Y:S02]  /*2c20*/  F2I.FTZ.TRUNC.NTZ R3, R3 ;  /* 0x0000000300037305 */ /* 0x000e24000021f100 */
[----:B0-----:R-:W-:Y:S01]  /*2c30*/  PRMT R0, R3, 0x7610, R0 ;  /* 0x0000761003007816 */ /* 0x001fe20000000000 */
[----:B------:R-:W-:Y:S06]  /*2c40*/  BRA `(.L_x_40133) ;  /* 0x0000000000547947 */ /* 0x000fec0003800000 */
.L_x_40132:
        /* <DEDUP_REMOVED lines=16> */
.L_x_40160:
[----:B------:R-:W-:Y:S01]  /*2d50*/  PRMT R0, RZ, 0x7610, R0 ;  /* 0x00007610ff007816 */ /* 0x000fe20000000000 */
[----:B------:R-:W-:Y:S06]  /*2d60*/  BRA `(.L_x_40133) ;  /* 0x00000000000c7947 */ /* 0x000fec0003800000 */
.L_x_40157:
[----:B------:R2:W5:Y:S01]  /*2d70*/  LDG.E.U8 R0, desc[UR36][R4.64] ;  /* 0x0000002404007981 */ /* 0x000562000c1e1100 */
[----:B------:R-:W-:Y:S05]  /*2d80*/  BRA `(.L_x_40133) ;  /* 0x0000000000047947 */ /* 0x000fea0003800000 */
.L_x_40156:
[----:B------:R1:W5:Y:S02]  /*2d90*/  LDG.E.U8 R0, desc[UR36][R4.64] ;  /* 0x0000002404007981 */ /* 0x000364000c1e1100 */
.L_x_40133:
[----:B-1--45:R-:W-:Y:S01]  /*2da0*/  LOP3.LUT P0, RZ, R0, 0xff, RZ, 0xc0, !PT ;  /* 0x000000ff00ff7812 */ /* 0x032fe2000780c0ff */
[----:B------:R-:W-:-:S03]  /*2db0*/  VIADD R25, R25, 0x80 ;  /* 0x0000008019197836 */ /* 0x000fc60000000000 */
[----:B------:R-:W-:-:S09]  /*2dc0*/  P2R R23, PR, RZ, 0x1 ;  /* 0x00000001ff177803 */ /* 0x000fd20000000000 */
.L_x_40127:
[----:B------:R-:W-:Y:S05]  /*2dd0*/  BSYNC.RECONVERGENT B6 ;  /* 0x0000000000067941 */ /* 0x000fea0003800200 */
.L_x_40126:
        /* <DEDUP_REMOVED lines=24> */
.L_x_40166:
[----:B------:R0:W5:Y:S01]  /*2f60*/  LDG.E.U8 R0, desc[UR36][R4.64] ;  /* 0x0000002404007981 */ /* 0x000162000c1e1100 */
[----:B------:R-:W-:Y:S05]  /*2f70*/  BRA `(.L_x_40168) ;  /* 0x0000000c00507947 */ /* 0x000fea0003800000 */
.L_x_40165:
        /* <DEDUP_REMOVED lines=8> */
.L_x_40170:
[----:B------:R0:W5:Y:S01]  /*3000*/  LDG.E.U8 R0, desc[UR36][R4.64] ;  /* 0x0000002404007981 */ /* 0x000162000c1e1100 */
[----:B------:R-:W-:Y:S05]  /*3010*/  BRA `(.L_x_40168) ;  /* 0x0000000c00287947 */ /* 0x000fea0003800000 */
.L_x_40169:
[----:B------:R0:W5:Y:S01]  /*3020*/  LDG.E.U16 R0, desc[UR36][R4.64] ;  /* 0x0000002404007981 */ /* 0x000162000c1e1500 */
[----:B------:R-:W-:Y:S05]  /*3030*/  BRA `(.L_x_40168) ;  /* 0x0000000c00207947 */ /* 0x000fea0003800000 */
.L_x_40164:
        /* <DEDUP_REMOVED lines=9> */
.L_x_40172:
[----:B------:R-:W2:Y:S02]  /*30d0*/  LDG.E.U16 R3, desc[UR36][R4.64] ;  /* 0x0000002404037981 */ /* 0x000ea4000c1e1500 */
[----:B--2---:R-:W-:-:S06]  /*30e0*/  HADD2.F32 R3, -RZ, R3.H0_H0 ;  /* 0x20000003ff037230 */ /* 0x004fcc0000004100 */
[----:B------:R-:W0:Y:S02]  /*30f0*/  F2I.FTZ.TRUNC.NTZ R3, R3 ;  /* 0x0000000300037305 */ /* 0x000e24000021f100 */
[----:B0-----:R-:W-:Y:S01]  /*3100*/  PRMT R0, R3, 0x7610, R0 ;  /* 0x0000761003007816 */ /* 0x001fe20000000000 */
[----:B------:R-:W-:Y:S06]  /*3110*/  BRA `(.L_x_40168) ;  /* 0x0000000800e87947 */ /* 0x000fec0003800000 */
.L_x_40171:
        /* <DEDUP_REMOVED lines=9> */
.L_x_40174:
[----:B------:R-:W2:Y:S02]  /*31b0*/  LDG.E.U16 R4, desc[UR36][R4.64] ;  /* 0x0000002404047981 */ /* 0x000ea4000c1e1500 */
[----:B--2---:R-:W-:-:S06]  /*31c0*/  HADD2.F32 R3, -RZ, R4.H0_H0 ;  /* 0x20000004ff037230 */ /* 0x004fcc0000004100 */
[----:B------:R-:W0:Y:S02]  /*31d0*/  F2I.FTZ.TRUNC.NTZ R3, R3 ;  /* 0x0000000300037305 */ /* 0x000e24000021f100 */
[----:B0-----:R-:W-:Y:S01]  /*31e0*/  PRMT R0, R3, 0x7610, R0 ;  /* 0x0000761003007816 */ /* 0x001fe20000000000 */
[----:B------:R-:W-:Y:S06]  /*31f0*/  BRA `(.L_x_40168) ;  /* 0x0000000800b07947 */ /* 0x000fec0003800000 */
.L_x_40173:
[----:B------:R-:W2:Y:S02]  /*3200*/  LDG.E.64 R4, desc[UR36][R4.64] ;  /* 0x0000002404047981 */ /* 0x000ea4000c1e1b00 */
[----:B--2---:R0:W2:Y:S02]  /*3210*/  F2I.F64.TRUNC R0, R4 ;  /* 0x0000000400007311 */ /* 0x0040a4000030d100 */
[----:B0-2---:R-:W-:Y:S05]  /*3220*/  BRA `(.L_x_40168) ;  /* 0x0000000800a47947 */ /* 0x005fea0003800000 */
.L_x_40163:
        /* <DEDUP_REMOVED lines=12> */
.L_x_40177:
[----:B------:R-:W2:Y:S02]  /*32f0*/  LDG.E.64 R4, desc[UR36][R4.64] ;  /* 0x0000002404047981 */ /* 0x000ea4000c1e1b00 */
[----:B--2---:R4:W0:Y:S02]  /*3300*/  F2I.F64.TRUNC R0, R4 ;  /* 0x0000000400007311 */ /* 0x004824000030d100 */
[----:B0---4-:R-:W-:Y:S05]  /*3310*/  BRA `(.L_x_40168) ;  /* 0x0000000800687947 */ /* 0x011fea0003800000 */
.L_x_40176:
        /* <DEDUP_REMOVED lines=27> */
.L_x_40179:
        /* <DEDUP_REMOVED lines=15> */
.L_x_40178:
[----:B------:R-:W2:Y:S02]  /*35c0*/  LDG.E.U16 R3, desc[UR36][R4.64] ;  /* 0x0000002404037981 */ /* 0x000ea4000c1e1500 */
[----:B--2---:R-:W-:-:S06]  /*35d0*/  IMAD.U32 R3, R3, 0x10000, RZ ;  /* 0x0001000003037824 */ /* 0x004fcc00078e00ff */
[----:B------:R-:W0:Y:S02]  /*35e0*/  F2I.FTZ.TRUNC.NTZ R3, R3 ;  /* 0x0000000300037305 */ /* 0x000e24000021f100 */
[----:B0-----:R-:W-:Y:S01]  /*35f0*/  PRMT R0, R3, 0x7610, R0 ;  /* 0x0000761003007816 */ /* 0x001fe20000000000 */
[----:B------:R-:W-:Y:S06]  /*3600*/  BRA `(.L_x_40168) ;  /* 0x0000000400ac7947 */ /* 0x000fec0003800000 */
.L_x_40175:
        /* <DEDUP_REMOVED lines=10> */
.L_x_40182:
        /* <DEDUP_REMOVED lines=21> */
.L_x_40186:
[----:B------:R-:W-:Y:S05]  /*3800*/  BSYNC.RECONVERGENT B1 ;  /* 0x0000000000017941 */ /* 0x000fea0003800200 */
.L_x_40185:
[----:B------:R-:W-:Y:S01]  /*3810*/  IMAD.SHL.U32 R0, R0, 0x100000, RZ ;  /* 0x0010000000007824 */ /* 0x000fe200078e00ff */
[----:B------:R-:W-:-:S04]  /*3820*/  LEA R3, R3, 0x3b800000, 0x17 ;  /* 0x3b80000003037811 */ /* 0x000fc800078eb8ff */
[----:B------:R-:W-:-:S07]  /*3830*/  LOP3.LUT R3, R3, R0, R7, 0xfe, !PT ;  /* 0x0000000003037212 */ /* 0x000fce00078efe07 */
.L_x_40184:
[----:B------:R-:W-:Y:S05]  /*3840*/  BSYNC.RECONVERGENT B0 ;  /* 0x0000000000007941 */ /* 0x000fea0003800200 */
.L_x_40183:
[----:B------:R-:W0:Y:S02]  /*3850*/  F2I.FTZ.TRUNC.NTZ R3, R3 ;  /* 0x0000000300037305 */ /* 0x000e24000021f100 */
[----:B0-----:R-:W-:Y:S01]  /*3860*/  PRMT R0, R3, 0x7610, R0 ;  /* 0x0000761003007816 */ /* 0x001fe20000000000 */
[----:B------:R-:W-:Y:S06]  /*3870*/  BRA `(.L_x_40168) ;  /* 0x0000000400107947 */ /* 0x000fec0003800000 */
.L_x_40181:
        /* <DEDUP_REMOVED lines=21> */
.L_x_40190:
[----:B------:R-:W-:Y:S05]  /*39d0*/  BSYNC.RECONVERGENT B1 ;  /* 0x0000000000017941 */ /* 0x000fea0003800200 */
.L_x_40189:
[----:B------:R-:W-:Y:S01]  /*39e0*/  IMAD.SHL.U32 R0, R0, 0x200000, RZ ;  /* 0x0020000000007824 */ /* 0x000fe200078e00ff */
[----:B------:R-:W-:-:S04]  /*39f0*/  LEA R3, R3, 0x37800000, 0x17 ;  /* 0x3780000003037811 */ /* 0x000fc800078eb8ff */
[----:B------:R-:W-:-:S07]  /*3a00*/  LOP3.LUT R3, R3, R0, R7, 0xfe, !PT ;  /* 0x0000000003037212 */ /* 0x000fce00078efe07 */
.L_x_40188:
[----:B------:R-:W-:Y:S05]  /*3a10*/  BSYNC.RECONVERGENT B0 ;  /* 0x0000000000007941 */ /* 0x000fea0003800200 */
.L_x_40187:
[----:B------:R-:W0:Y:S02]  /*3a20*/  F2I.FTZ.TRUNC.NTZ R3, R3 ;  /* 0x0000000300037305 */ /* 0x000e24000021f100 */
[----:B0-----:R-:W-:Y:S01]  /*3a30*/  PRMT R0, R3, 0x7610, R0 ;  /* 0x0000761003007816 */ /* 0x001fe20000000000 */
[----:B------:R-:W-:Y:S06]  /*3a40*/  BRA `(.L_x_40168) ;  /* 0x00000000009c7947 */ /* 0x000fec0003800000 */
.L_x_40180:
        /* <DEDUP_REMOVED lines=14> */
.L_x_40194:
[----:B------:R-:W-:Y:S05]  /*3b30*/  BSYNC.RECONVERGENT B0 ;  /* 0x0000000000007941 */ /* 0x000fea0003800200 */
.L_x_40193:
[----:B------:R-:W0:Y:S02]  /*3b40*/  F2I.FTZ.TRUNC.NTZ R3, R3 ;  /* 0x0000000300037305 */ /* 0x000e24000021f100 */
[----:B0-----:R-:W-:Y:S01]  /*3b50*/  PRMT R0, R3, 0x7610, R0 ;  /* 0x0000761003007816 */ /* 0x001fe20000000000 */
[----:B------:R-:W-:Y:S06]  /*3b60*/  BRA `(.L_x_40168) ;  /* 0x0000000000547947 */ /* 0x000fec0003800000 */
.L_x_40167:
        /* <DEDUP_REMOVED lines=16> */
.L_x_40195:
[----:B------:R-:W-:Y:S01]  /*3c70*/  PRMT R0, RZ, 0x7610, R0 ;  /* 0x00007610ff007816 */ /* 0x000fe20000000000 */
[----:B------:R-:W-:Y:S06]  /*3c80*/  BRA `(.L_x_40168) ;  /* 0x00000000000c7947 */ /* 0x000fec0003800000 */
.L_x_40192:
[----:B------:R3:W5:Y:S01]  /*3c90*/  LDG.E.U8 R0, desc[UR36][R4.64] ;  /* 0x0000002404007981 */ /* 0x000762000c1e1100 */
[----:B------:R-:W-:Y:S05]  /*3ca0*/  BRA `(.L_x_40168) ;  /* 0x0000000000047947 */ /* 0x000fea0003800000 */
.L_x_40191:
[----:B------:R2:W5:Y:S02]  /*3cb0*/  LDG.E.U8 R0, desc[UR36][R4.64] ;  /* 0x0000002404007981 */ /* 0x000564000c1e1100 */
.L_x_40168:
[----:B0-2--5:R-:W-:-:S13]  /*3cc0*/  LOP3.LUT P0, RZ, R0, 0xff, RZ, 0xc0, !PT ;  /* 0x000000ff00ff7812 */ /* 0x025fda000780c0ff */
.L_x_40162:
[----:B------:R-:W-:Y:S05]  /*3cd0*/  BSYNC.RECONVERGENT B6 ;  /* 0x0000000000067941 */ /* 0x000fea0003800200 */
.L_x_40161:
[----:B------:R-:W-:Y:S01]  /*3ce0*/  ISETP.NE.AND P1, PT, R18, RZ, PT ;  /* 0x000000ff1200720c */ /* 0x000fe20003f25270 */
[----:B------:R-:W-:Y:S01]  /*3cf0*/  BSSY.RECONVERGENT B8, `(.L_x_40196) ;  /* 0x00002a1000087945 */ /* 0x000fe20003800200 */
[----:B------:R-:W0:Y:S01]  /*3d00*/  LDC.U8 R18, c[0x0][0x3a4] ;  /* 0x0000e900ff127b82 */ /* 0x000e220000000000 */
[----:B------:R-:W-:Y:S02]  /*3d10*/  ISETP.GE.AND P4, PT, R17, R16, PT ;  /* 0x000000101100720c */ /* 0x000fe40003f86270 */
[----:B------:R-:W-:Y:S01]  /*3d20*/  BSSY.RELIABLE B7, `(.L_x_40197) ;  /* 0x00001c5000077945 */ /* 0x000fe20003800100 */
[----:B------:R-:W-:Y:S02]  /*3d30*/  ISETP.NE.AND P2, PT, R19, RZ, PT ;  /* 0x000000ff1300720c */ /* 0x000fe40003f45270 */
[----:B------:R-:W-:Y:S02]  /*3d40*/  ISETP.NE.AND P3, PT, R23, RZ, PT ;  /* 0x000000ff1700720c */ /* 0x000fe40003f65270 */
[----:B-1----:R-:W-:-:S02]  /*3d50*/  ISETP.NE.AND P1, PT, R22, RZ, P1 ;  /* 0x000000ff1600720c */ /* 0x002fc40000f25270 */
[C---:B------:R-:W-:Y:S02]  /*3d60*/  ISETP.NE.AND P2, PT, R22.reuse, RZ, P2 ;  /* 0x000000ff1600720c */ /* 0x040fe40001745270 */
[C---:B------:R-:W-:Y:S02]  /*3d70*/  ISETP.NE.AND P3, PT, R22.reuse, RZ, P3 ;  /* 0x000000ff1600720c */ /* 0x040fe40001f65270 */
[----:B------:R-:W-:Y:S02]  /*3d80*/  ISETP.NE.AND P0, PT, R22, RZ, P0 ;  /* 0x000000ff1600720c */ /* 0x000fe40000705270 */
        /* <DEDUP_REMOVED lines=27> */
.L_x_40203:
[----:B------:R0:W-:Y:S01]  /*3f40*/  STG.E.U8 desc[UR36][R8.64], R11 ;  /* 0x0000000b08007986 */ /* 0x0001e2000c101124 */
[----:B------:R-:W-:Y:S05]  /*3f50*/  BRA `(.L_x_40205) ;  /* 0x0000000c00087947 */ /* 0x000fea0003800000 */
.L_x_40202:
        /* <DEDUP_REMOVED lines=10> */
.L_x_40207:
[----:B------:R0:W-:Y:S01]  /*4000*/  STG.E desc[UR36][R8.64], R11 ;  /* 0x0000000b08007986 */ /* 0x0001e2000c101924 */
[----:B------:R-:W-:Y:S05]  /*4010*/  BRA `(.L_x_40205) ;  /* 0x0000000800d87947 */ /* 0x000fea0003800000 */
.L_x_40206:
[----:B------:R0:W-:Y:S01]  /*4020*/  STG.E.U16 desc[UR36][R8.64], R11 ;  /* 0x0000000b08007986 */ /* 0x0001e2000c101524 */
[----:B------:R-:W-:Y:S05]  /*4030*/  BRA `(.L_x_40205) ;  /* 0x0000000800d07947 */ /* 0x000fea0003800000 */
.L_x_40201:
        /* <DEDUP_REMOVED lines=9> */
.L_x_40209:
[----:B------:R-:W0:Y:S02]  /*40d0*/  I2F.S16 R0, R11 ;  /* 0x0000000b00007306 */ /* 0x000e240000101400 */
[----:B0-----:R-:W-:-:S05]  /*40e0*/  F2FP.F16.F32.PACK_AB R0, RZ, R0 ;  /* 0x00000000ff00723e */ /* 0x001fca00000000ff */
[----:B------:R0:W-:Y:S01]  /*40f0*/  STG.E.U16 desc[UR36][R8.64], R0 ;  /* 0x0000000008007986 */ /* 0x0001e2000c101524 */
[----:B------:R-:W-:Y:S05]  /*4100*/  BRA `(.L_x_40205) ;  /* 0x00000008009c7947 */ /* 0x000fea0003800000 */
.L_x_40208:
        /* <DEDUP_REMOVED lines=10> */
.L_x_40211:
[----:B------:R-:W0:Y:S02]  /*41b0*/  I2F.S16 R11, R11 ;  /* 0x0000000b000b7306 */ /* 0x000e240000101400 */
[----:B0-----:R-:W-:-:S04]  /*41c0*/  F2FP.F16.F32.PACK_AB R3, RZ, R11 ;  /* 0x0000000bff03723e */ /* 0x001fc800000000ff */
[----:B------:R-:W-:-:S05]  /*41d0*/  PRMT R3, R3, 0x5410, RZ ;  /* 0x0000541003037816 */ /* 0x000fca00000000ff */
[----:B------:R0:W-:Y:S01]  /*41e0*/  STG.E desc[UR36][R8.64], R3 ;  /* 0x0000000308007986 */ /* 0x0001e2000c101924 */
[----:B------:R-:W-:Y:S05]  /*41f0*/  BRA `(.L_x_40205) ;  /* 0x0000000800607947 */ /* 0x000fea0003800000 */
.L_x_40210:
[----:B------:R-:W0:Y:S02]  /*4200*/  I2F.F64.S16 R4, R11 ;  /* 0x0000000b00047312 */ /* 0x000e240000101c00 */
[----:B0-----:R0:W-:Y:S01]  /*4210*/  STG.E.64 desc[UR36][R8.64], R4 ;  /* 0x0000000408007986 */ /* 0x0011e2000c101b24 */
[----:B------:R-:W-:Y:S05]  /*4220*/  BRA `(.L_x_40205) ;  /* 0x0000000800547947 */ /* 0x000fea0003800000 */
.L_x_40200:
        /* <DEDUP_REMOVED lines=10> */
.L_x_40214:
[----:B------:R-:W-:Y:S01]  /*42d0*/  CS2R R6, SRZ ;  /* 0x0000000000067805 */ /* 0x000fe2000001ff00 */
[----:B------:R-:W0:Y:S04]  /*42e0*/  I2F.F64.S16 R4, R11 ;  /* 0x0000000b00047312 */ /* 0x000e280000101c00 */
[----:B0-----:R0:W-:Y:S01]  /*42f0*/  STG.E.128 desc[UR36][R8.64], R4 ;  /* 0x0000000408007986 */ /* 0x0011e2000c101d24 */
[----:B------:R-:W-:Y:S05]  /*4300*/  BRA `(.L_x_40205) ;  /* 0x00000008001c7947 */ /* 0x000fea0003800000 */
.L_x_40213:
        /* <DEDUP_REMOVED lines=17> */
.L_x_40218:
[----:B------:R-:W-:Y:S05]  /*4420*/  BSYNC.RECONVERGENT B0 ;  /* 0x0000000000007941 */ /* 0x000fea0003800200 */
.L_x_40217:
[----:B------:R0:W-:Y:S01]  /*4430*/  STG.E.U8 desc[UR36][R8.64], R3 ;  /* 0x0000000308007986 */ /* 0x0001e2000c101124 */
[----:B------:R-:W-:Y:S05]  /*4440*/  BRA `(.L_x_40205) ;  /* 0x0000000400cc7947 */ /* 0x000fea0003800000 */
.L_x_40216:
        /* <DEDUP_REMOVED lines=16> */
.L_x_40215:
[----:B------:R-:W0:Y:S02]  /*4550*/  I2F.S16 R0, R11 ;  /* 0x0000000b00007306 */ /* 0x000e240000101400 */
[----:B0-----:R-:W-:-:S05]  /*4560*/  F2FP.BF16.F32.PACK_AB R0, RZ, R0 ;  /* 0x00000000ff00723e */ /* 0x001fca00000010ff */
[----:B------:R0:W-:Y:S01]  /*4570*/  STG.E.U16 desc[UR36][R8.64], R0 ;  /* 0x0000000008007986 */ /* 0x0001e2000c101524 */
[----:B------:R-:W-:Y:S05]  /*4580*/  BRA `(.L_x_40205) ;  /* 0x00000004007c7947 */ /* 0x000fea0003800000 */
.L_x_40212:
        /* <DEDUP_REMOVED lines=10> */
.L_x_40221:
        /* <DEDUP_REMOVED lines=12> */
.L_x_40224:
[----:B------:R-:W-:-:S04]  /*46f0*/  SHF.R.U32.HI R0, RZ, 0x14, R11 ;  /* 0x00000014ff007819 */ /* 0x000fc8000001160b */
[----:B------:R-:W-:-:S04]  /*4700*/  LOP3.LUT R0, R0, 0x1, RZ, 0xc0, !PT ;  /* 0x0000000100007812 */ /* 0x000fc800078ec0ff */
[----:B------:R-:W-:-:S04]  /*4710*/  IADD3 R0, PT, PT, R11, 0x487ffff, R0 ;  /* 0x0487ffff0b007810 */ /* 0x000fc80007ffe000 */
[----:B------:R-:W-:-:S04]  /*4720*/  SHF.R.U32.HI R0, RZ, 0x14, R0 ;  /* 0x00000014ff007819 */ /* 0x000fc80000011600 */
[----:B------:R-:W-:-:S07]  /*4730*/  LOP3.LUT R0, R0, 0xff, RZ, 0xc0, !PT ;  /* 0x000000ff00007812 */ /* 0x000fce00078ec0ff */
.L_x_40225:
[----:B------:R-:W-:-:S07]  /*4740*/  PRMT R4, R0, 0x7610, R4 ;  /* 0x0000761000047816 */ /* 0x000fce0000000004 */
.L_x_40223:
[----:B------:R-:W-:Y:S05]  /*4750*/  BSYNC.RECONVERGENT B0 ;  /* 0x0000000000007941 */ /* 0x000fea0003800200 */
.L_x_40222:
[----:B------:R3:W-:Y:S01]  /*4760*/  STG.E.U8 desc[UR36][R8.64], R4 ;  /* 0x0000000408007986 */ /* 0x0007e2000c101124 */
[----:B------:R-:W-:Y:S05]  /*4770*/  BRA `(.L_x_40205) ;  /* 0x0000000400007947 */ /* 0x000fea0003800000 */
.L_x_40220:
        /* <DEDUP_REMOVED lines=12> */
.L_x_40228:
[----:B------:R-:W-:-:S04]  /*4840*/  SHF.R.U32.HI R0, RZ, 0x15, R11 ;  /* 0x00000015ff007819 */ /* 0x000fc8000001160b */
[----:B------:R-:W-:-:S04]  /*4850*/  LOP3.LUT R0, R0, 0x1, RZ, 0xc0, !PT ;  /* 0x0000000100007812 */ /* 0x000fc800078ec0ff */
[----:B------:R-:W-:-:S04]  /*4860*/  IADD3 R0, PT, PT, R11, 0x88fffff, R0 ;  /* 0x088fffff0b007810 */ /* 0x000fc80007ffe000 */
[----:B------:R-:W-:-:S04]  /*4870*/  SHF.R.U32.HI R0, RZ, 0x15, R0 ;  /* 0x00000015ff007819 */ /* 0x000fc80000011600 */
[----:B------:R-:W-:-:S07]  /*4880*/  LOP3.LUT R0, R0, 0xff, RZ, 0xc0, !PT ;  /* 0x000000ff00007812 */ /* 0x000fce00078ec0ff */
.L_x_40229:
[----:B------:R-:W-:-:S07]  /*4890*/  PRMT R4, R0, 0x7610, R4 ;  /* 0x0000761000047816 */ /* 0x000fce0000000004 */
.L_x_40227:
[----:B------:R-:W-:Y:S05]  /*48a0*/  BSYNC.RECONVERGENT B0 ;  /* 0x0000000000007941 */ /* 0x000fea0003800200 */
.L_x_40226:
[----:B------:R0:W-:Y:S01]  /*48b0*/  STG.E.U8 desc[UR36][R8.64], R4 ;  /* 0x0000000408007986 */ /* 0x0001e2000c101124 */
[----:B------:R-:W-:Y:S05]  /*48c0*/  BRA `(.L_x_40205) ;  /* 0x0000000000ac7947 */ /* 0x000fea0003800000 */
.L_x_40219:
[----:B------:R-:W-:-:S13]  /*48d0*/  ISETP.NE.AND P0, PT, R0, 0x1c, PT ;  /* 0x0000001c0000780c */ /* 0x000fda0003f05270 */
[----:B------:R-:W-:Y:S05]  /*48e0*/  @!P0 BRA `(.L_x_40230) ;  /* 0x0000000000a08947 */ /* 0x000fea0003800000 */
[----:B------:R-:W-:-:S13]  /*48f0*/  ISETP.NE.AND P0, PT, R0, 0x1d, PT ;  /* 0x0000001d0000780c */ /* 0x000fda0003f05270 */
[----:B------:R-:W-:Y:S05]  /*4900*/  @!P0 BRA `(.L_x_40231) ;  /* 0x0000000000888947 */ /* 0x000fea0003800000 */
[----:B------:R-:W-:-:S13]  /*4910*/  ISETP.NE.AND P0, PT, R0, 0x2c, PT ;  /* 0x0000002c0000780c */ /* 0x000fda0003f05270 */
[----:B------:R-:W-:Y:S05]  /*4920*/  @!P0 BRA `(.L_x_40232) ;  /* 0x0000000000448947 */ /* 0x000fea0003800000 */
.L_x_40204:
        /* <DEDUP_REMOVED lines=16> */
.L_x_40233:
[----:B------:R-:W-:Y:S05]  /*4a30*/  BRA `(.L_x_40205) ;  /* 0x0000000000507947 */ /* 0x000fea0003800000 */
.L_x_40232:
        /* <DEDUP_REMOVED lines=15> */
.L_x_40231:
[----:B------:R-:W-:Y:S02]  /*4b30*/  IMAD.MOV.U32 R4, RZ, RZ, R11 ;  /* 0x000000ffff047224 */ /* 0x000fe400078e000b */
[----:B------:R-:W-:-:S05]  /*4b40*/  IMAD.MOV.U32 R5, RZ, RZ, RZ ;  /* 0x000000ffff057224 */ /* 0x000fca00078e00ff */
[----:B------:R2:W-:Y:S01]  /*4b50*/  STG.E.64 desc[UR36][R8.64], R4 ;  /* 0x0000000408007986 */ /* 0x0005e2000c101b24 */
[----:B------:R-:W-:Y:S05]  /*4b60*/  BRA `(.L_x_40205) ;  /* 0x0000000000047947 */ /* 0x000fea0003800000 */
.L_x_40230:
[----:B------:R0:W-:Y:S02]  /*4b70*/  STG.E desc[UR36][R8.64], R11 ;  /* 0x0000000b08007986 */ /* 0x0001e4000c101924 */
.L_x_40205:
[----:B------:R-:W-:Y:S05]  /*4b80*/  BSYNC.RECONVERGENT B6 ;  /* 0x0000000000067941 */ /* 0x000fea0003800200 */
.L_x_40199:
        /* <DEDUP_REMOVED lines=24> */
.L_x_40239:
[----:B------:R0:W-:Y:S01]  /*4d10*/  STG.E.U8 desc[UR36][R8.64], R26 ;  /* 0x0000001a08007986 */ /* 0x0001e2000c101124 */
[----:B------:R-:W-:Y:S05]  /*4d20*/  BRA `(.L_x_40241) ;  /* 0x0000000800fc7947 */ /* 0x000fea0003800000 */
.L_x_40238:
        /* <DEDUP_REMOVED lines=9> */
.L_x_40243:
[----:B------:R3:W-:Y:S01]  /*4dc0*/  STG.E desc[UR36][R8.64], R26 ;  /* 0x0000001a08007986 */ /* 0x0007e2000c101924 */
[----:B------:R-:W-:Y:S05]  /*4dd0*/  BRA `(.L_x_40241) ;  /* 0x0000000800d07947 */ /* 0x000fea0003800000 */
.L_x_40242:
[----:B------:R2:W-:Y:S01]  /*4de0*/  STG.E.U16 desc[UR36][R8.64], R26 ;  /* 0x0000001a08007986 */ /* 0x0005e2000c101524 */
[----:B------:R-:W-:Y:S05]  /*4df0*/  BRA `(.L_x_40241) ;  /* 0x0000000800c87947 */ /* 0x000fea0003800000 */
.L_x_40237:
        /* <DEDUP_REMOVED lines=9> */
.L_x_40245:
[----:B------:R-:W0:Y:S02]  /*4e90*/  I2F.S16 R0, R26 ;  /* 0x0000001a00007306 */ /* 0x000e240000101400 */
[----:B0-----:R-:W-:-:S05]  /*4ea0*/  F2FP.F16.F32.PACK_AB R0, RZ, R0 ;  /* 0x00000000ff00723e */ /* 0x001fca00000000ff */
[----:B------:R0:W-:Y:S01]  /*4eb0*/  STG.E.U16 desc[UR36][R8.64], R0 ;  /* 0x0000000008007986 */ /* 0x0001e2000c101524 */
[----:B------:R-:W-:Y:S05]  /*4ec0*/  BRA `(.L_x_40241) ;  /* 0x0000000800947947 */ /* 0x000fea0003800000 */
.L_x_40244:
        /* <DEDUP_REMOVED lines=10> */
.L_x_40247:
[----:B------:R-:W0:Y:S02]  /*4f70*/  I2F.S16 R26, R26 ;  /* 0x0000001a001a7306 */ /* 0x000e240000101400 */
[----:B0-----:R-:W-:-:S04]  /*4f80*/  F2FP.F16.F32.PACK_AB R3, RZ, R26 ;  /* 0x0000001aff03723e */ /* 0x001fc800000000ff */
[----:B------:R-:W-:-:S05]  /*4f90*/  PRMT R3, R3, 0x5410, RZ ;  /* 0x0000541003037816 */ /* 0x000fca00000000ff */
[----:B------:R0:W-:Y:S01]  /*4fa0*/  STG.E desc[UR36][R8.64], R3 ;  /* 0x0000000308007986 */ /* 0x0001e2000c101924 */
[----:B------:R-:W-:Y:S05]  /*4fb0*/  BRA `(.L_x_40241) ;  /* 0x0000000800587947 */ /* 0x000fea0003800000 */
.L_x_40246:
[----:B------:R-:W0:Y:S02]  /*4fc0*/  I2F.F64.S16 R26, R26 ;  /* 0x0000001a001a7312 */ /* 0x000e240000101c00 */
[----:B0-----:R0:W-:Y:S01]  /*4fd0*/  STG.E.64 desc[UR36][R8.64], R26 ;  /* 0x0000001a08007986 */ /* 0x0011e2000c101b24 */
[----:B------:R-:W-:Y:S05]  /*4fe0*/  BRA `(.L_x_40241) ;  /* 0x00000008004c7947 */ /* 0x000fea0003800000 */
.L_x_40236:
        /* <DEDUP_REMOVED lines=12> */
.L_x_40251:
        /* <DEDUP_REMOVED lines=16> */
.L_x_40254:
[----:B------:R-:W-:-:S07]  /*51b0*/  PRMT R4, R0, 0x7610, R4 ;  /* 0x0000761000047816 */ /* 0x000fce0000000004 */
.L_x_40253:
[----:B------:R-:W-:Y:S05]  /*51c0*/  BSYNC.RECONVERGENT B0 ;  /* 0x0000000000007941 */ /* 0x000fea0003800200 */
.L_x_40252:
[----:B------:R0:W-:Y:S01]  /*51d0*/  STG.E.U8 desc[UR36][R8.64], R4 ;  /* 0x0000000408007986 */ /* 0x0001e2000c101124 */
[----:B------:R-:W-:Y:S05]  /*51e0*/  BRA `(.L_x_40241) ;  /* 0x0000000400cc7947 */ /* 0x000fea0003800000 */
.L_x_40250:
        /* <DEDUP_REMOVED lines=16> */
.L_x_40257:
[----:B------:R-:W-:-:S07]  /*52f0*/  PRMT R4, R0, 0x7610, R4 ;  /* 0x0000761000047816 */ /* 0x000fce0000000004 */
.L_x_40256:
[----:B------:R-:W-:Y:S05]  /*5300*/  BSYNC.RECONVERGENT B0 ;  /* 0x0000000000007941 */ /* 0x000fea0003800200 */
.L_x_40255:
[----:B------:R0:W-:Y:S01]  /*5310*/  STG.E.U8 desc[UR36][R8.64], R4 ;  /* 0x0000000408007986 */ /* 0x0001e2000c101124 */
[----:B------:R-:W-:Y:S05]  /*5320*/  BRA `(.L_x_40241) ;  /* 0x00000004007c7947 */ /* 0x000fea0003800000 */
.L_x_40249:
        /* <DEDUP_REMOVED lines=21> */
.L_x_40259:
[----:B------:R-:W-:-:S05]  /*5480*/  IMAD.MOV.U32 R27, RZ, RZ, RZ ;  /* 0x000000ffff1b7224 */ /* 0x000fca00078e00ff */
[----:B------:R0:W-:Y:S01]  /*5490*/  STG.E.64 desc[UR36][R8.64], R26 ;  /* 0x0000001a08007986 */ /* 0x0001e2000c101b24 */
[----:B------:R-:W-:Y:S05]  /*54a0*/  BRA `(.L_x_40241) ;  /* 0x00000004001c7947 */ /* 0x000fea0003800000 */
.L_x_40258:
[----:B------:R0:W-:Y:S01]  /*54b0*/  STG.E desc[UR36][R8.64], R26 ;  /* 0x0000001a08007986 */ /* 0x0001e2000c101924 */
[----:B------:R-:W-:Y:S05]  /*54c0*/  BRA `(.L_x_40241) ;  /* 0x0000000400147947 */ /* 0x000fea0003800000 */
.L_x_40248:
        /* <DEDUP_REMOVED lines=8> */
.L_x_40261:
[----:B------:R-:W-:Y:S01]  /*5550*/  CS2R R6, SRZ ;  /* 0x0000000000067805 */ /* 0x000fe2000001ff00 */
[----:B------:R-:W0:Y:S04]  /*5560*/  I2F.F64.S16 R4, R26 ;  /* 0x0000001a00047312 */ /* 0x000e280000101c00 */
[----:B0-----:R0:W-:Y:S01]  /*5570*/  STG.E.128 desc[UR36][R8.64], R4 ;  /* 0x0000000408007986 */ /* 0x0011e2000c101d24 */
[----:B------:R-:W-:Y:S05]  /*5580*/  BRA `(.L_x_40241) ;  /* 0x0000000000e47947 */ /* 0x000fea0003800000 */
.L_x_40260:
[----:B------:R-:W-:-:S13]  /*5590*/  ISETP.NE.AND P0, PT, R0, 0xf, PT ;  /* 0x0000000f0000780c */ /* 0x000fda0003f05270 */
[----:B------:R-:W-:Y:S05]  /*55a0*/  @!P0 BRA `(.L_x_40262) ;  /* 0x0000000000d08947 */ /* 0x000fea0003800000 */
[----:B------:R-:W-:-:S13]  /*55b0*/  ISETP.NE.AND P0, PT, R0, 0x17, PT ;  /* 0x000000170000780c */ /* 0x000fda0003f05270 */
[----:B------:R-:W-:Y:S05]  /*55c0*/  @!P0 BRA `(.L_x_40263) ;  /* 0x0000000000848947 */ /* 0x000fea0003800000 */
[----:B------:R-:W-:-:S13]  /*55d0*/  ISETP.NE.AND P0, PT, R0, 0x18, PT ;  /* 0x000000180000780c */ /* 0x000fda0003f05270 */
[----:B------:R-:W-:Y:S05]  /*55e0*/  @!P0 BRA `(.L_x_40264) ;  /* 0x0000000000448947 */ /* 0x000fea0003800000 */
.L_x_40240:
        /* <DEDUP_REMOVED lines=16> */
.L_x_40265:
[----:B------:R-:W-:Y:S05]  /*56f0*/  BRA `(.L_x_40241) ;  /* 0x0000000000887947 */ /* 0x000fea0003800000 */
.L_x_40264:
        /* <DEDUP_REMOVED lines=11> */
.L_x_40267:
[----:B------:R-:W-:Y:S05]  /*57b0*/  BSYNC.RECONVERGENT B0 ;  /* 0x0000000000007941 */ /* 0x000fea0003800200 */
.L_x_40266:
[----:B------:R0:W-:Y:S01]  /*57c0*/  STG.E.U8 desc[UR36][R8.64], R3 ;  /* 0x0000000308007986 */ /* 0x0001e2000c101124 */
[----:B------:R-:W-:Y:S05]  /*57d0*/  BRA `(.L_x_40241) ;  /* 0x0000000000507947 */ /* 0x000fea0003800000 */
.L_x_40263:
        /* <DEDUP_REMOVED lines=12> */
.L_x_40268:
[----:B------:R-:W-:Y:S01]  /*58a0*/  IMAD.MOV.U32 R3, RZ, RZ, 0x7f ;  /* 0x0000007fff037424 */ /* 0x000fe200078e00ff */
[----:B------:R-:W-:-:S04]  /*58b0*/  ISETP.GT.U32.AND P0, PT, R5, 0x7f800000, PT ;  /* 0x7f8000000500780c */ /* 0x000fc80003f04070 */
[----:B------:R-:W-:-:S05]  /*58c0*/  SEL R3, R3, 0x7c, P0 ;  /* 0x0000007c03037807 */ /* 0x000fca0000000000 */
[----:B------:R0:W-:Y:S01]  /*58d0*/  STG.E.U8 desc[UR36][R8.64], R3 ;  /* 0x0000000308007986 */ /* 0x0001e2000c101124 */
[----:B------:R-:W-:Y:S05]  /*58e0*/  BRA `(.L_x_40241) ;  /* 0x00000000000c7947 */ /* 0x000fea0003800000 */
.L_x_40262:
[----:B------:R-:W0:Y:S02]  /*58f0*/  I2F.S16 R0, R26 ;  /* 0x0000001a00007306 */ /* 0x000e240000101400 */
[----:B0-----:R-:W-:-:S05]  /*5900*/  F2FP.BF16.F32.PACK_AB R0, RZ, R0 ;  /* 0x00000000ff00723e */ /* 0x001fca00000010ff */
[----:B------:R0:W-:Y:S02]  /*5910*/  STG.E.U16 desc[UR36][R8.64], R0 ;  /* 0x0000000008007986 */ /* 0x0001e4000c101524 */
.L_x_40241:
[----:B------:R-:W-:Y:S05]  /*5920*/  BSYNC.RECONVERGENT B6 ;  /* 0x0000000000067941 */ /* 0x000fea0003800200 */
.L_x_40235:
[----:B------:R-:W-:-:S07]  /*5930*/  VIADD R17, R17, 0x80 ;  /* 0x0000008011117836 */ /* 0x000fce0000000000 */
.L_x_40198:
[----:B------:R-:W-:-:S13]  /*5940*/  ISETP.GE.AND P0, PT, R17, R16, PT ;  /* 0x000000101100720c */ /* 0x000fda0003f06270 */
[----:B------:R-:W-:Y:S05]  /*5950*/  @P0 BREAK.RELIABLE B7 ;  /* 0x0000000000070942 */ /* 0x000fea0003800100 */
[----:B------:R-:W-:Y:S05]  /*5960*/  @P0 BRA `(.L_x_40234) ;  /* 0x0000000c00640947 */ /* 0x000fea0003800000 */
[----:B------:R-:W-:Y:S05]  /*5970*/  BSYNC.RELIABLE B7 ;  /* 0x0000000000077941 */ /* 0x000fea0003800100 */
.L_x_40197:
        /* <DEDUP_REMOVED lines=21> */
.L_x_40273:
[----:B------:R0:W-:Y:S01]  /*5ad0*/  STG.E.U8 desc[UR36][R8.64], R24 ;  /* 0x0000001808007986 */ /* 0x0001e2000c101124 */
[----:B------:R-:W-:Y:S05]  /*5ae0*/  BRA `(.L_x_40275) ;  /* 0x0000000800fc7947 */ /* 0x000fea0003800000 */
.L_x_40272:
        /* <DEDUP_REMOVED lines=9> */
.L_x_40277:
[----:B------:R3:W-:Y:S01]  /*5b80*/  STG.E desc[UR36][R8.64], R24 ;  /* 0x0000001808007986 */ /* 0x0007e2000c101924 */
[----:B------:R-:W-:Y:S05]  /*5b90*/  BRA `(.L_x_40275) ;  /* 0x0000000800d07947 */ /* 0x000fea0003800000 */
.L_x_40276:
[----:B------:R2:W-:Y:S01]  /*5ba0*/  STG.E.U16 desc[UR36][R8.64], R24 ;  /* 0x0000001808007986 */ /* 0x0005e2000c101524 */
[----:B------:R-:W-:Y:S05]  /*5bb0*/  BRA `(.L_x_40275) ;  /* 0x0000000800c87947 */ /* 0x000fea0003800000 */
.L_x_40271:
        /* <DEDUP_REMOVED lines=9> */
.L_x_40279:
[----:B------:R-:W0:Y:S02]  /*5c50*/  I2F.S16 R0, R24 ;  /* 0x0000001800007306 */ /* 0x000e240000101400 */
[----:B0-----:R-:W-:-:S05]  /*5c60*/  F2FP.F16.F32.PACK_AB R0, RZ, R0 ;  /* 0x00000000ff00723e */ /* 0x001fca00000000ff */
[----:B------:R0:W-:Y:S01]  /*5c70*/  STG.E.U16 desc[UR36][R8.64], R0 ;  /* 0x0000000008007986 */ /* 0x0001e2000c101524 */
[----:B------:R-:W-:Y:S05]  /*5c80*/  BRA `(.L_x_40275) ;  /* 0x0000000800947947 */ /* 0x000fea0003800000 */
.L_x_40278:
        /* <DEDUP_REMOVED lines=10> */
.L_x_40281:
[----:B------:R-:W0:Y:S02]  /*5d30*/  I2F.S16 R24, R24 ;  /* 0x0000001800187306 */ /* 0x000e240000101400 */
[----:B0-----:R-:W-:-:S04]  /*5d40*/  F2FP.F16.F32.PACK_AB R3, RZ, R24 ;  /* 0x00000018ff03723e */ /* 0x001fc800000000ff */
[----:B------:R-:W-:-:S05]  /*5d50*/  PRMT R3, R3, 0x5410, RZ ;  /* 0x0000541003037816 */ /* 0x000fca00000000ff */
[----:B------:R0:W-:Y:S01]  /*5d60*/  STG.E desc[UR36][R8.64], R3 ;  /* 0x0000000308007986 */ /* 0x0001e2000c101924 */
[----:B------:R-:W-:Y:S05]  /*5d70*/  BRA `(.L_x_40275) ;  /* 0x0000000800587947 */ /* 0x000fea0003800000 */
.L_x_40280:
[----:B------:R-:W0:Y:S02]  /*5d80*/  I2F.F64.S16 R24, R24 ;  /* 0x0000001800187312 */ /* 0x000e240000101c00 */
[----:B0-----:R0:W-:Y:S01]  /*5d90*/  STG.E.64 desc[UR36][R8.64], R24 ;  /* 0x0000001808007986 */ /* 0x0011e2000c101b24 */
[----:B------:R-:W-:Y:S05]  /*5da0*/  BRA `(.L_x_40275) ;  /* 0x00000008004c7947 */ /* 0x000fea0003800000 */
.L_x_40270:
        /* <DEDUP_REMOVED lines=12> */
.L_x_40285:
        /* <DEDUP_REMOVED lines=16> */
.L_x_40288:
[----:B------:R-:W-:-:S07]  /*5f70*/  PRMT R4, R0, 0x7610, R4 ;  /* 0x0000761000047816 */ /* 0x000fce0000000004 */
.L_x_40287:
[----:B------:R-:W-:Y:S05]  /*5f80*/  BSYNC.RECONVERGENT B0 ;  /* 0x0000000000007941 */ /* 0x000fea0003800200 */
.L_x_40286:
[----:B------:R0:W-:Y:S01]  /*5f90*/  STG.E.U8 desc[UR36][R8.64], R4 ;  /* 0x0000000408007986 */ /* 0x0001e2000c101124 */
[----:B------:R-:W-:Y:S05]  /*5fa0*/  BRA `(.L_x_40275) ;  /* 0x0000000400cc7947 */ /* 0x000fea0003800000 */
.L_x_40284:
        /* <DEDUP_REMOVED lines=16> */
.L_x_40291:
[----:B------:R-:W-:-:S07]  /*60b0*/  PRMT R4, R0, 0x7610, R4 ;  /* 0x0000761000047816 */ /* 0x000fce0000000004 */
.L_x_40290:
[----:B------:R-:W-:Y:S05]  /*60c0*/  BSYNC.RECONVERGENT B0 ;  /* 0x0000000000007941 */ /* 0x000fea0003800200 */
.L_x_40289:
[----:B------:R0:W-:Y:S01]  /*60d0*/  STG.E.U8 desc[UR36][R8.64], R4 ;  /* 0x0000000408007986 */ /* 0x0001e2000c101124 */
[----:B------:R-:W-:Y:S05]  /*60e0*/  BRA `(.L_x_40275) ;  /* 0x00000004007c7947 */ /* 0x000fea0003800000 */
.L_x_40283:
        /* <DEDUP_REMOVED lines=21> */
.L_x_40293:
[----:B------:R-:W-:-:S05]  /*6240*/  IMAD.MOV.U32 R25, RZ, RZ, RZ ;  /* 0x000000ffff197224 */ /* 0x000fca00078e00ff */
[----:B------:R0:W-:Y:S01]  /*6250*/  STG.E.64 desc[UR36][R8.64], R24 ;  /* 0x0000001808007986 */ /* 0x0001e2000c101b24 */
[----:B------:R-:W-:Y:S05]  /*6260*/  BRA `(.L_x_40275) ;  /* 0x00000004001c7947 */ /* 0x000fea0003800000 */
.L_x_40292:
[----:B------:R0:W-:Y:S01]  /*6270*/  STG.E desc[UR36][R8.64], R24 ;  /* 0x0000001808007986 */ /* 0x0001e2000c101924 */
[----:B------:R-:W-:Y:S05]  /*6280*/  BRA `(.L_x_40275) ;  /* 0x0000000400147947 */ /* 0x000fea0003800000 */
.L_x_40282:
        /* <DEDUP_REMOVED lines=8> */
.L_x_40295:
[----:B------:R-:W-:Y:S01]  /*6310*/  CS2R R6, SRZ ;  /* 0x0000000000067805 */ /* 0x000fe2000001ff00 */
[----:B------:R-:W0:Y:S04]  /*6320*/  I2F.F64.S16 R4, R24 ;  /* 0x0000001800047312 */ /* 0x000e280000101c00 */
[----:B0-----:R0:W-:Y:S01]  /*6330*/  STG.E.128 desc[UR36][R8.64], R4 ;  /* 0x0000000408007986 */ /* 0x0011e2000c101d24 */
[----:B------:R-:W-:Y:S05]  /*6340*/  BRA `(.L_x_40275) ;  /* 0x0000000000e47947 */ /* 0x000fea0003800000 */
.L_x_40294:
[----:B------:R-:W-:-:S13]  /*6350*/  ISETP.NE.AND P0, PT, R0, 0xf, PT ;  /* 0x0000000f0000780c */ /* 0x000fda0003f05270 */
[----:B------:R-:W-:Y:S05]  /*6360*/  @!P0 BRA `(.L_x_40296) ;  /* 0x0000000000d08947 */ /* 0x000fea0003800000 */
[----:B------:R-:W-:-:S13]  /*6370*/  ISETP.NE.AND P0, PT, R0, 0x17, PT ;  /* 0x000000170000780c */ /* 0x000fda0003f05270 */
[----:B------:R-:W-:Y:S05]  /*6380*/  @!P0 BRA `(.L_x_40297) ;  /* 0x0000000000848947 */ /* 0x000fea0003800000 */
[----:B------:R-:W-:-:S13]  /*6390*/  ISETP.NE.AND P0, PT, R0, 0x18, PT ;  /* 0x000000180000780c */ /* 0x000fda0003f05270 */
[----:B------:R-:W-:Y:S05]  /*63a0*/  @!P0 BRA `(.L_x_40298) ;  /* 0x0000000000448947 */ /* 0x000fea0003800000 */
.L_x_40274:
        /* <DEDUP_REMOVED lines=16> */
.L_x_40299:
[----:B------:R-:W-:Y:S05]  /*64b0*/  BRA `(.L_x_40275) ;  /* 0x0000000000887947 */ /* 0x000fea0003800000 */
.L_x_40298:
        /* <DEDUP_REMOVED lines=11> */
.L_x_40301:
[----:B------:R-:W-:Y:S05]  /*6570*/  BSYNC.RECONVERGENT B0 ;  /* 0x0000000000007941 */ /* 0x000fea0003800200 */
.L_x_40300:
[----:B------:R0:W-:Y:S01]  /*6580*/  STG.E.U8 desc[UR36][R8.64], R3 ;  /* 0x0000000308007986 */ /* 0x0001e2000c101124 */
[----:B------:R-:W-:Y:S05]  /*6590*/  BRA `(.L_x_40275) ;  /* 0x0000000000507947 */ /* 0x000fea0003800000 */
.L_x_40297:
        /* <DEDUP_REMOVED lines=12> */
.L_x_40302:
[----:B------:R-:W-:Y:S01]  /*6660*/  IMAD.MOV.U32 R3, RZ, RZ, 0x7f ;  /* 0x0000007fff037424 */ /* 0x000fe200078e00ff */
[----:B------:R-:W-:-:S04]  /*6670*/  ISETP.GT.U32.AND P0, PT, R5, 0x7f800000, PT ;  /* 0x7f8000000500780c */ /* 0x000fc80003f04070 */
[----:B------:R-:W-:-:S05]  /*6680*/  SEL R3, R3, 0x7c, P0 ;  /* 0x0000007c03037807 */ /* 0x000fca0000000000 */
[----:B------:R0:W-:Y:S01]  /*6690*/  STG.E.U8 desc[UR36][R8.64], R3 ;  /* 0x0000000308007986 */ /* 0x0001e2000c101124 */
[----:B------:R-:W-:Y:S05]  /*66a0*/  BRA `(.L_x_40275) ;  /* 0x00000000000c7947 */ /* 0x000fea0003800000 */
.L_x_40296:
[----:B------:R-:W0:Y:S02]  /*66b0*/  I2F.S16 R0, R24 ;  /* 0x0000001800007306 */ /* 0x000e240000101400 */
[----:B0-----:R-:W-:-:S05]  /*66c0*/  F2FP.BF16.F32.PACK_AB R0, RZ, R0 ;  /* 0x00000000ff00723e */ /* 0x001fca00000010ff */
[----:B------:R0:W-:Y:S02]  /*66d0*/  STG.E.U16 desc[UR36][R8.64], R0 ;  /* 0x0000000008007986 */ /* 0x0001e4000c101524 */
.L_x_40275:
[----:B------:R-:W-:Y:S05]  /*66e0*/  BSYNC.RECONVERGENT B6 ;  /* 0x0000000000067941 */ /* 0x000fea0003800200 */
.L_x_40269:
[----:B------:R-:W-:-:S07]  /*66f0*/  VIADD R17, R17, 0x80 ;  /* 0x0000008011117836 */ /* 0x000fce0000000000 */
.L_x_40234:
[----:B------:R-:W-:Y:S05]  /*6700*/  BSYNC.RECONVERGENT B8 ;  /* 0x0000000000087941 */ /* 0x000fea0003800200 */
.L_x_40196:
        /* <DEDUP_REMOVED lines=21> */
.L_x_40306:
[----:B------:R-:W-:Y:S01]  /*6860*/  STG.E.U8 desc[UR36][R2.64], R22 ;  /* 0x0000001602007986 */ /* 0x000fe2000c101124 */
[----:B------:R-:W-:Y:S05]  /*6870*/  EXIT ;  /* 0x000000000000794d */ /* 0x000fea0003800000 */
.L_x_40305:
        /* <DEDUP_REMOVED lines=9> */
.L_x_40309:
[----:B------:R-:W-:Y:S01]  /*6910*/  STG.E desc[UR36][R2.64], R22 ;  /* 0x0000001602007986 */ /* 0x000fe2000c101924 */
[----:B------:R-:W-:Y:S05]  /*6920*/  EXIT ;  /* 0x000000000000794d */ /* 0x000fea0003800000 */
.L_x_40308:
[----:B------:R-:W-:Y:S01]  /*6930*/  STG.E.U16 desc[UR36][R2.64], R22 ;  /* 0x0000001602007986 */ /* 0x000fe2000c101524 */
[----:B------:R-:W-:Y:S05]  /*6940*/  EXIT ;  /* 0x000000000000794d */ /* 0x000fea0003800000 */
.L_x_40304:
        /* <DEDUP_REMOVED lines=9> */
.L_x_40311:
[----:B------:R-:W0:Y:S02]  /*69e0*/  I2F.S16 R0, R22 ;  /* 0x0000001600007306 */ /* 0x000e240000101400 */
[----:B0-----:R-:W-:-:S05]  /*69f0*/  F2FP.F16.F32.PACK_AB R0, RZ, R0 ;  /* 0x00000000ff00723e */ /* 0x001fca00000000ff */
[----:B------:R-:W-:Y:S01]  /*6a00*/  STG.E.U16 desc[UR36][R2.64], R0 ;  /* 0x0000000002007986 */ /* 0x000fe2000c101524 */
[----:B------:R-:W-:Y:S05]  /*6a10*/  EXIT ;  /* 0x000000000000794d */ /* 0x000fea0003800000 */
.L_x_40310:
        /* <DEDUP_REMOVED lines=10> */
.L_x_40313:
[----:B------:R-:W0:Y:S02]  /*6ac0*/  I2F.S16 R22, R22 ;  /* 0x0000001600167306 */ /* 0x000e240000101400 */
[----:B0-----:R-:W-:-:S04]  /*6ad0*/  F2FP.F16.F32.PACK_AB R5, RZ, R22 ;  /* 0x00000016ff05723e */ /* 0x001fc800000000ff */
[----:B------:R-:W-:-:S05]  /*6ae0*/  PRMT R5, R5, 0x5410, RZ ;  /* 0x0000541005057816 */ /* 0x000fca00000000ff */
[----:B------:R-:W-:Y:S01]  /*6af0*/  STG.E desc[UR36][R2.64], R5 ;  /* 0x0000000502007986 */ /* 0x000fe2000c101924 */
[----:B------:R-:W-:Y:S05]  /*6b00*/  EXIT ;  /* 0x000000000000794d */ /* 0x000fea0003800000 */
.L_x_40312:
[----:B------:R-:W0:Y:S02]  /*6b10*/  I2F.F64.S16 R22, R22 ;  /* 0x0000001600167312 */ /* 0x000e240000101c00 */
[----:B0-----:R-:W-:Y:S01]  /*6b20*/  STG.E.64 desc[UR36][R2.64], R22 ;  /* 0x0000001602007986 */ /* 0x001fe2000c101b24 */
[----:B------:R-:W-:Y:S05]  /*6b30*/  EXIT ;  /* 0x000000000000794d */ /* 0x000fea0003800000 */
.L_x_40303:
        /* <DEDUP_REMOVED lines=12> */
.L_x_40317:
        /* <DEDUP_REMOVED lines=17> */
.L_x_40319:
[----:B------:R-:W-:Y:S05]  /*6d10*/  BSYNC.RECONVERGENT B0 ;  /* 0x0000000000007941 */ /* 0x000fea0003800200 */
.L_x_40318:
[----:B------:R-:W-:Y:S01]  /*6d20*/  STG.E.U8 desc[UR36][R2.64], R0 ;  /* 0x0000000002007986 */ /* 0x000fe2000c101124 */
[----:B------:R-:W-:Y:S05]  /*6d30*/  EXIT ;  /* 0x000000000000794d */ /* 0x000fea0003800000 */
.L_x_40316:
        /* <DEDUP_REMOVED lines=17> */
.L_x_40321:
[----:B------:R-:W-:Y:S05]  /*6e50*/  BSYNC.RECONVERGENT B0 ;  /* 0x0000000000007941 */ /* 0x000fea0003800200 */
.L_x_40320:
[----:B------:R-:W-:Y:S01]  /*6e60*/  STG.E.U8 desc[UR36][R2.64], R0 ;  /* 0x0000000002007986 */ /* 0x000fe2000c101124 */
[----:B------:R-:W-:Y:S05]  /*6e70*/  EXIT ;  /* 0x000000000000794d */ /* 0x000fea0003800000 */
.L_x_40315:
        /* <DEDUP_REMOVED lines=21> */
.L_x_40323:
[----:B------:R-:W-:-:S05]  /*6fd0*/  IMAD.MOV.U32 R23, RZ, RZ, RZ ;  /* 0x000000ffff177224 */ /* 0x000fca00078e00ff */
[----:B------:R-:W-:Y:S01]  /*6fe0*/  STG.E.64 desc[UR36][R2.64], R22 ;  /* 0x0000001602007986 */ /* 0x000fe2000c101b24 */
[----:B------:R-:W-:Y:S05]  /*6ff0*/  EXIT ;  /* 0x000000000000794d */ /* 0x000fea0003800000 */
.L_x_40322:
[----:B------:R-:W-:Y:S01]  /*7000*/  STG.E desc[UR36][R2.64], R22 ;  /* 0x0000001602007986 */ /* 0x000fe2000c101924 */
[----:B------:R-:W-:Y:S05]  /*7010*/  EXIT ;  /* 0x000000000000794d */ /* 0x000fea0003800000 */
.L_x_40314:
        /* <DEDUP_REMOVED lines=8> */
.L_x_40325:
[----:B------:R-:W-:Y:S01]  /*70a0*/  CS2R R6, SRZ ;  /* 0x0000000000067805 */ /* 0x000fe2000001ff00 */
[----:B------:R-:W0:Y:S04]  /*70b0*/  I2F.F64.S16 R4, R22 ;  /* 0x0000001600047312 */ /* 0x000e280000101c00 */
[----:B0-----:R-:W-:Y:S01]  /*70c0*/  STG.E.128 desc[UR36][R2.64], R4 ;  /* 0x0000000402007986 */ /* 0x001fe2000c101d24 */
[----:B------:R-:W-:Y:S05]  /*70d0*/  EXIT ;  /* 0x000000000000794d */ /* 0x000fea0003800000 */
.L_x_40324:
[----:B------:R-:W-:-:S13]  /*70e0*/  ISETP.NE.AND P0, PT, R0, 0xf, PT ;  /* 0x0000000f0000780c */ /* 0x000fda0003f05270 */
[----:B------:R-:W-:Y:S05]  /*70f0*/  @!P0 BRA `(.L_x_40326) ;  /* 0x0000000000d48947 */ /* 0x000fea0003800000 */
[----:B------:R-:W-:-:S13]  /*7100*/  ISETP.NE.AND P0, PT, R0, 0x17, PT ;  /* 0x000000170000780c */ /* 0x000fda0003f05270 */
[----:B------:R-:W-:Y:S05]  /*7110*/  @!P0 BRA `(.L_x_40327) ;  /* 0x0000000000848947 */ /* 0x000fea0003800000 */
[----:B------:R-:W-:-:S13]  /*7120*/  ISETP.NE.AND P0, PT, R0, 0x18, PT ;  /* 0x000000180000780c */ /* 0x000fda0003f05270 */
[----:B------:R-:W-:Y:S05]  /*7130*/  @!P0 BRA `(.L_x_40328) ;  /* 0x0000000000448947 */ /* 0x000fea0003800000 */
.L_x_40307:
        /* <DEDUP_REMOVED lines=16> */
.L_x_40329:
[----:B------:R-:W-:Y:S05]  /*7240*/  EXIT ;  /* 0x000000000000794d */ /* 0x000fea0003800000 */
.L_x_40328:
        /* <DEDUP_REMOVED lines=11> */
.L_x_40331:
[----:B------:R-:W-:Y:S05]  /*7300*/  BSYNC.RECONVERGENT B0 ;  /* 0x0000000000007941 */ /* 0x000fea0003800200 */
.L_x_40330:
[----:B------:R-:W-:Y:S01]  /*7310*/  STG.E.U8 desc[UR36][R2.64], R5 ;  /* 0x0000000502007986 */ /* 0x000fe2000c101124 */
[----:B------:R-:W-:Y:S05]  /*7320*/  EXIT ;  /* 0x000000000000794d */ /* 0x000fea0003800000 */
.L_x_40327:
        /* <DEDUP_REMOVED lines=13> */
.L_x_40332:
[----:B------:R-:W-:Y:S01]  /*7400*/  IMAD.MOV.U32 R5, RZ, RZ, 0x7f ;  /* 0x0000007fff057424 */ /* 0x000fe200078e00ff */
[----:B------:R-:W-:-:S04]  /*7410*/  ISETP.GT.U32.AND P0, PT, R7, 0x7f800000, PT ;  /* 0x7f8000000700780c */ /* 0x000fc80003f04070 */
[----:B------:R-:W-:-:S05]  /*7420*/  SEL R5, R5, 0x7c, P0 ;  /* 0x0000007c05057807 */ /* 0x000fca0000000000 */
[----:B------:R-:W-:Y:S01]  /*7430*/  STG.E.U8 desc[UR36][R2.64], R5 ;  /* 0x0000000502007986 */ /* 0x000fe2000c101124 */
[----:B------:R-:W-:Y:S05]  /*7440*/  EXIT ;  /* 0x000000000000794d */ /* 0x000fea0003800000 */
.L_x_40326:
[----:B------:R-:W0:Y:S02]  /*7450*/  I2F.S16 R0, R22 ;  /* 0x0000001600007306 */ /* 0x000e240000101400 */
[----:B0-----:R-:W-:-:S05]  /*7460*/  F2FP.BF16.F32.PACK_AB R0, RZ, R0 ;  /* 0x00000000ff00723e */ /* 0x001fca00000010ff */
[----:B------:R-:W-:Y:S01]  /*7470*/  STG.E.U16 desc[UR36][R2.64], R0 ;  /* 0x0000000002007986 */ /* 0x000fe2000c101524 */
[----:B------:R-:W-:Y:S05]  /*7480*/  EXIT ;  /* 0x000000000000794d */ /* 0x000fea0003800000 */
.L_x_40333:
        /* <DEDUP_REMOVED lines=15> */
.L_x_43081:


//--------------------- .text._ZN2at6native18elementwise_kernelILi128ELi4EZNS0_22gpu_kernel_impl_nocastINS0_13AUnaryFunctorIaabZZZNS0_23logical_and_kernel_cudaERNS_14TensorIteratorEENKUlvE0_clEvENKUlvE0_clEvEUlaaE_EEEEvRNS_18TensorIteratorBaseERKT_EUliE_EEviT1_ --------------------------
	.section	.text._ZN2at6native18elementwise_kernelILi128ELi4EZNS0_22gpu_kernel_impl_nocastINS0_13AUnaryFunctorIaabZZZNS0_23logical_and_kernel_cudaERNS_14TensorIteratorEENKUlvE0_clEvENKUlvE0_clEvEUlaaE_EEEEvRNS_18TensorIteratorBaseERKT_EUliE_EEviT1_,"ax",@progbits
	.align	128
        .global         _ZN2at6native18elementwise_kernelILi128ELi4EZNS0_22gpu_kernel_impl_nocastINS0_13AUnaryFunctorIaabZZZNS0_23logical_and_kernel_cudaERNS_14TensorIteratorEENKUlvE0_clEvENKUlvE0_clEvEUlaaE_EEEEvRNS_18TensorIteratorBaseERKT_EUliE_EEviT1_
        .type           _ZN2at6native18elementwise_kernelILi128ELi4EZNS0_22gpu_kernel_impl_nocastINS0_13AUnaryFunctorIaabZZZNS0_23logical_and_kernel_cudaERNS_14TensorIteratorEENKUlvE0_clEvENKUlvE0_clEvEUlaaE_EEEEvRNS_18TensorIteratorBaseERKT_EUliE_EEviT1_,@function
        .size           _ZN2at6native18elementwise_kernelILi128ELi4EZNS0_22gpu_kernel_impl_nocastINS0_13AUnaryFunctorIaabZZZNS0_23logical_and_kernel_cudaERNS_14TensorIteratorEENKUlvE0_clEvENKUlvE0_clEvEUlaaE_EEEEvRNS_18TensorIteratorBaseERKT_EUliE_EEviT1_,(.L_x_43082 - _ZN2at6native18elementwise_kernelILi128ELi4EZNS0_22gpu_kernel_impl_nocastINS0_13AUnaryFunctorIaabZZZNS0_23logical_and_kernel_cudaERNS_14TensorIteratorEENKUlvE0_clEvENKUlvE0_clEvEUlaaE_EEEEvRNS_18TensorIteratorBaseERKT_EUliE_EEviT1_)
        .other          _ZN2at6native18elementwise_kernelILi128ELi4EZNS0_22gpu_kernel_impl_nocastINS0_13AUnaryFunctorIaabZZZNS0_23logical_and_kernel_cudaERNS_14TensorIteratorEENKUlvE0_clEvENKUlvE0_clEvEUlaaE_EEEEvRNS_18TensorIteratorBaseERKT_EUliE_EEviT1_,@"STO_CUDA_ENTRY STV_DEFAULT"
_ZN2at6native18elementwise_kernelILi128ELi4EZNS0_22gpu_kernel_impl_nocastINS0_13AUnaryFunctorIaabZZZNS0_23logical_and_kernel_cudaERNS_14TensorIteratorEENKUlvE0_clEvENKUlvE0_clEvEUlaaE_EEEEvRNS_18TensorIteratorBaseERKT_EUliE_EEviT1_:
.text._ZN2at6native18elementwise_kernelILi128ELi4EZNS0_22gpu_kernel_impl_nocastINS0_13AUnaryFunctorIaabZZZNS0_23logical_and_kernel_cudaERNS_14TensorIteratorEENKUlvE0_clEvENKUlvE0_clEvEUlaaE_EEEEvRNS_18TensorIteratorBaseERKT_EUliE_EEviT1_:
        /* <DEDUP_REMOVED lines=34> */
.L_x_40337:
[----:B------:R-:W-:-:S13]  /*0220*/  ISETP.GE.AND P0, PT, R3, UR4, PT ;  /* 0x0000000403007c0c */ /* 0x000fda000bf06270 */
[----:B------:R-:W-:Y:S05]  /*0230*/  @P0 BREAK.RELIABLE B1 ;  /* 0x0000000000010942 */ /* 0x000fea0003800100 */
[----:B------:R-:W-:Y:S05]  /*0240*/  @P0 BRA `(.L_x_40338) ;  /* 0x0000000000240947 */ /* 0x000fea0003800000 */
[----:B------:R-:W-:Y:S05]  /*0250*/  BSYNC.RELIABLE B1 ;  /* 0x0000000000017941 */ /* 0x000fea0003800100 */
.L_x_40336:
        /* <DEDUP_REMOVED lines=8> */
.L_x_40338:
[----:B------:R-:W-:Y:S05]  /*02e0*/  BSYNC.RECONVERGENT B0 ;  /* 0x0000000000007941 */ /* 0x000fea0003800200 */
.L_x_40335:
        /* <DEDUP_REMOVED lines=11> */
.L_x_40334:
        /* <DEDUP_REMOVED lines=306> */
.L_x_40342:
        /* <DEDUP_REMOVED lines=312> */
.L_x_40344:
        /* <DEDUP_REMOVED lines=11> */
.L_x_40341:
[----:B------:R-:W-:-:S13]  /*2af0*/  ISETP.GE.AND P0, PT, R3, UR4, PT ;  /* 0x0000000403007c0c */ /* 0x000fda000bf06270 */
[----:B------:R-:W-:Y:S05]  /*2b00*/  @P0 BREAK.RELIABLE B1 ;  /* 0x0000000000010942 */ /* 0x000fea0003800100 */
[----:B------:R-:W-:Y:S05]  /*2b10*/  @P0 BRA `(.L_x_40343) ;  /* 0x0000001000d80947 */ /* 0x000fea0003800000 */
[----:B------:R-:W-:Y:S05]  /*2b20*/  BSYNC.RELIABLE B1 ;  /* 0x0000000000017941 */ /* 0x000fea0003800100 */
.L_x_40340:
        /* <DEDUP_REMOVED lines=298> */
.L_x_40345:
        /* <DEDUP_REMOVED lines=11> */
.L_x_40343:
[----:B------:R-:W-:Y:S05]  /*3e80*/  BSYNC.RECONVERGENT B0 ;  /* 0x0000000000007941 */ /* 0x000fea0003800200 */
.L_x_40339:
        /* <DEDUP_REMOVED lines=301> */
.L_x_40346:
        /* <DEDUP_REMOVED lines=11> */
.L_x_40347:
        /* <DEDUP_REMOVED lines=15> */
.L_x_43082:


//--------------------- .text._ZN2at6native27unrolled_elementwise_kernelINS0_13AUnaryFunctorIaabZZZNS0_23logical_and_kernel_cudaERNS_14TensorIteratorEENKUlvE0_clEvENKUlvE0_clEvEUlaaE_EESt5arrayIPcLm2EELi4E23TrivialOffsetCalculatorILi1EjESD_NS0_6memory15LoadWithoutCastENSE_16StoreWithoutCastEEEviT_T0_T2_T3_T4_T5_ --------------------------
	.section	.text._ZN2at6native27unrolled_elementwise_kernelINS0_13AUnaryFunctorIaabZZZNS0_23logical_and_kernel_cudaERNS_14TensorIteratorEENKUlvE0_clEvENKUlvE0_clEvEUlaaE_EESt5arrayIPcLm2EELi4E23TrivialOffsetCalculatorILi1EjESD_NS0_6memory15LoadWithoutCastENSE_16StoreWithoutCastEEEviT_T0_T2_T3_T4_T5_,"ax",@progbits
	.align	128
        .global         _ZN2at6native27unrolled_elementwise_kernelINS0_13AUnaryFunctorIaabZZZNS0_23logical_and_kernel_cudaERNS_14TensorIteratorEENKUlvE0_clEvENKUlvE0_clEvEUlaaE_EESt5arrayIPcLm2EELi4E23TrivialOffsetCalculatorILi1EjESD_NS0_6memory15LoadWithoutCastENSE_16StoreWithoutCastEEEviT_T0_T2_T3_T4_T5_
        .type           _ZN2at6native27unrolled_elementwise_kernelINS0_13AUnaryFunctorIaabZZZNS0_23logical_and_kernel_cudaERNS_14TensorIteratorEENKUlvE0_clEvENKUlvE0_clEvEUlaaE_EESt5arrayIPcLm2EELi4E23TrivialOffsetCalculatorILi1EjESD_NS0_6memory15LoadWithoutCastENSE_16StoreWithoutCastEEEviT_T0_T2_T3_T4_T5_,@function
        .size           _ZN2at6native27unrolled_elementwise_kernelINS0_13AUnaryFunctorIaabZZZNS0_23logical_and_kernel_cudaERNS_14TensorIteratorEENKUlvE0_clEvENKUlvE0_clEvEUlaaE_EESt5arrayIPcLm2EELi4E23TrivialOffsetCalculatorILi1EjESD_NS0_6memory15LoadWithoutCastENSE_16StoreWithoutCastEEEviT_T0_T2_T3_T4_T5_,(.L_x_43083 - _ZN2at6native27unrolled_elementwise_kernelINS0_13AUnaryFunctorIaabZZZNS0_23logical_and_kernel_cudaERNS_14TensorIteratorEENKUlvE0_clEvENKUlvE0_clEvEUlaaE_EESt5arrayIPcLm2EELi4E23TrivialOffsetCalculatorILi1EjESD_NS0_6memory15LoadWithoutCastENSE_16StoreWithoutCastEEEviT_T0_T2_T3_T4_T5_)
        .other          _ZN2at6native27unrolled_elementwise_kernelINS0_13AUnaryFunctorIaabZZZNS0_23logical_and_kernel_cudaERNS_14TensorIteratorEENKUlvE0_clEvENKUlvE0_clEvEUlaaE_EESt5arrayIPcLm2EELi4E23TrivialOffsetCalculatorILi1EjESD_NS0_6memory15LoadWithoutCastENSE_16StoreWithoutCastEEEviT_T0_T2_T3_T4_T5_,@"STO_CUDA_ENTRY STV_DEFAULT"
_ZN2at6native27unrolled_elementwise_kernelINS0_13AUnaryFunctorIaabZZZNS0_23logical_and_kernel_cudaERNS_14TensorIteratorEENKUlvE0_clEvENKUlvE0_clEvEUlaaE_EESt5arrayIPcLm2EELi4E23TrivialOffsetCalculatorILi1EjESD_NS0_6memory15LoadWithoutCastENSE_16StoreWithoutCastEEEviT_T0_T2_T3_T4_T5_:
.text._ZN2at6native27unrolled_elementwise_kernelINS0_13AUnaryFunctorIaabZZZNS0_23logical_and_kernel_cudaERNS_14TensorIteratorEENKUlvE0_clEvENKUlvE0_clEvEUlaaE_EESt5arrayIPcLm2EELi4E23TrivialOffsetCalculatorILi1EjESD_NS0_6memory15LoadWithoutCastENSE_16StoreWithoutCastEEEviT_T0_T2_T3_T4_T5_:
        /* <DEDUP_REMOVED lines=66> */
.L_x_40350:
[----:B------:R-:W-:Y:S05]  /*0420*/  BSYNC.RELIABLE B1 ;  /* 0x0000000000017941 */ /* 0x000fea0003800100 */
.L_x_40349:
[----:B------:R-:W-:-:S13]  /*0430*/  ISETP.GE.AND P0, PT, R5, R4, PT ;  /* 0x000000040500720c */ /* 0x000fda0003f06270 */
[----:B------:R-:W1:Y:S01]  /*0440*/  @!P0 LDC.64 R6, c[0x0][0x388] ;  /* 0x0000e200ff068b82 */ /* 0x000e620000000a00 */
[----:B0-----:R-:W-:Y:S02]  /*0450*/  @!P0 IMAD R3, R0, 0x200, R5 ;  /* 0x0000020000038824 */ /* 0x001fe400078e0205 */
[----:B------:R-:W-:-:S03]  /*0460*/  @!P0 VIADD R5, R5, 0x80 ;  /* 0x0000008005058836 */ /* 0x000fc60000000000 */
[----:B-1----:R-:W-:-:S05]  /*0470*/  @!P0 IADD3 R2, P1, PT, R3, R6, RZ ;  /* 0x0000000603028210 */ /* 0x002fca0007f3e0ff */
[----:B------:R-:W-:-:S05]  /*0480*/  @!P0 IMAD.X R3, RZ, RZ, R7, P1 ;  /* 0x000000ffff038224 */ /* 0x000fca00008e0607 */
[----:B------:R1:W-:Y:S03]  /*0490*/  @!P0 STG.E.U8 desc[UR4][R2.64], R11 ;  /* 0x0000000b02008986 */ /* 0x0003e6000c101104 */
.L_x_40351:
[----:B------:R-:W-:Y:S05]  /*04a0*/  BSYNC.RECONVERGENT B0 ;  /* 0x0000000000007941 */ /* 0x000fea0003800200 */
.L_x_40348:
        /* <DEDUP_REMOVED lines=9> */
.L_x_40352:
        /* <DEDUP_REMOVED lines=12> */
.L_x_43083:


//--------------------- .text._ZN2at6native29vectorized_elementwise_kernelILi2ENS0_13AUnaryFunctorIaabZZZNS0_23logical_and_kernel_cudaERNS_14TensorIteratorEENKUlvE0_clEvENKUlvE0_clEvEUlaaE_EESt5arrayIPcLm2EEEEviT0_T1_ --------------------------
	.section	.text._ZN2at6native29vectorized_elementwise_kernelILi2ENS0_13AUnaryFunctorIaabZZZNS0_23logical_and_kernel_cudaERNS_14TensorIteratorEENKUlvE0_clEvENKUlvE0_clEvEUlaaE_EESt5arrayIPcLm2EEEEviT0_T1_,"ax",@progbits
	.align	128
        .global         _ZN2at6native29vectorized_elementwise_kernelILi2ENS0_13AUnaryFunctorIaabZZZNS0_23logical_and_kernel_cudaERNS_14TensorIteratorEENKUlvE0_clEvENKUlvE0_clEvEUlaaE_EESt5arrayIPcLm2EEEEviT0_T1_
        .type           _ZN2at6native29vectorized_elementwise_kernelILi2ENS0_13AUnaryFunctorIaabZZZNS0_23logical_and_kernel_cudaERNS_14TensorIteratorEENKUlvE0_clEvENKUlvE0_clEvEUlaaE_EESt5arrayIPcLm2EEEEviT0_T1_,@function
        .size           _ZN2at6native29vectorized_elementwise_kernelILi2ENS0_13AUnaryFunctorIaabZZZNS0_23logical_and_kernel_cudaERNS_14TensorIteratorEENKUlvE0_clEvENKUlvE0_clEvEUlaaE_EESt5arrayIPcLm2EEEEviT0_T1_,(.L_x_43084 - _ZN2at6native29vectorized_elementwise_kernelILi2ENS0_13AUnaryFunctorIaabZZZNS0_23logical_and_kernel_cudaERNS_14TensorIteratorEENKUlvE0_clEvENKUlvE0_clEvEUlaaE_EESt5arrayIPcLm2EEEEviT0_T1_)
        .other          _ZN2at6native29vectorized_elementwise_kernelILi2ENS0_13AUnaryFunctorIaabZZZNS0_23logical_and_kernel_cudaERNS_14TensorIteratorEENKUlvE0_clEvENKUlvE0_clEvEUlaaE_EESt5arrayIPcLm2EEEEviT0_T1_,@"STO_CUDA_ENTRY STV_DEFAULT"
_ZN2at6native29vectorized_elementwise_kernelILi2ENS0_13AUnaryFunctorIaabZZZNS0_23logical_and_kernel_cudaERNS_14TensorIteratorEENKUlvE0_clEvENKUlvE0_clEvEUlaaE_EESt5arrayIPcLm2EEEEviT0_T1_:
.text._ZN2at6native29vectorized_elementwise_kernelILi2ENS0_13AUnaryFunctorIaabZZZNS0_23logical_and_kernel_cudaERNS_14TensorIteratorEENKUlvE0_clEvENKUlvE0_clEvEUlaaE_EESt5arrayIPcLm2EEEEviT0_T1_:
        /* <DEDUP_REMOVED lines=114> */
.L_x_40356:
        /* <DEDUP_REMOVED lines=8> */
.L_x_40357:
        /* <DEDUP_REMOVED lines=8> */
.L_x_40358:
        /* <DEDUP_REMOVED lines=8> */
.L_x_40359:
        /* <DEDUP_REMOVED lines=9> */
.L_x_40360:
[----:B------:R-:W-:Y:S05]  /*0930*/  BSYNC.RELIABLE B1 ;  /* 0x0000000000017941 */ /* 0x000fea0003800100 */
.L_x_40355:
[----:B------:R-:W-:-:S13]  /*0940*/  ISETP.GE.U32.AND P0, PT, R0, UR5, PT ;  /* 0x0000000500007c0c */ /* 0x000fda000bf06070 */
[----:B0-----:R-:W0:Y:S01]  /*0950*/  @!P0 LDC.64 R6, c[0x0][0x388] ;  /* 0x0000e200ff068b82 */ /* 0x001e220000000a00 */
[C---:B-12---:R-:W-:Y:S02]  /*0960*/  @!P0 VIADD R5, R0.reuse, UR4 ;  /* 0x0000000400058c36 */ /* 0x046fe40008000000 */
[----:B------:R-:W-:-:S03]  /*0970*/  @!P0 VIADD R0, R0, 0x80 ;  /* 0x0000008000008836 */ /* 0x000fc60000000000 */
[----:B0-----:R-:W-:-:S05]  /*0980*/  @!P0 IADD3 R4, P1, PT, R5, R6, RZ ;  /* 0x0000000605048210 */ /* 0x001fca0007f3e0ff */
[----:B------:R-:W-:-:S05]  /*0990*/  @!P0 IMAD.X R5, RZ, RZ, R7, P1 ;  /* 0x000000ffff058224 */ /* 0x000fca00008e0607 */
[----:B------:R3:W-:Y:S03]  /*09a0*/  @!P0 STG.E.U8 desc[UR8][R4.64], R3 ;  /* 0x0000000304008986 */ /* 0x0007e6000c101108 */
.L_x_40361:
[----:B------:R-:W-:Y:S05]  /*09b0*/  BSYNC.RECONVERGENT B0 ;  /* 0x0000000000007941 */ /* 0x000fea0003800200 */
.L_x_40354:
        /* <DEDUP_REMOVED lines=9> */
.L_x_40353:
        /* <DEDUP_REMOVED lines=51> */
.L_x_40362:
        /* <DEDUP_REMOVED lines=16> */
.L_x_43084:


//--------------------- .text._ZN2at6native29vectorized_elementwise_kernelILi4ENS0_13AUnaryFunctorIaabZZZNS0_23logical_and_kernel_cudaERNS_14TensorIteratorEENKUlvE0_clEvENKUlvE0_clEvEUlaaE_EESt5arrayIPcLm2EEEEviT0_T1_ --------------------------
	.section	.text._ZN2at6native29vectorized_elementwise_kernelILi4ENS0_13AUnaryFunctorIaabZZZNS0_23logical_and_kernel_cudaERNS_14TensorIteratorEENKUlvE0_clEvENKUlvE0_clEvEUlaaE_EESt5arrayIPcLm2EEEEviT0_T1_,"ax",@progbits
	.align	128
        .global         _ZN2at6native29vectorized_elementwise_kernelILi4ENS0_13AUnaryFunctorIaabZZZNS0_23logical_and_kernel_cudaERNS_14TensorIteratorEENKUlvE0_clEvENKUlvE0_clEvEUlaaE_EESt5arrayIPcLm2EEEEviT0_T1_
        .type           _ZN2at6native29vectorized_elementwise_kernelILi4ENS0_13AUnaryFunctorIaabZZZNS0_23logical_and_kernel_cudaERNS_14TensorIteratorEENKUlvE0_clEvENKUlvE0_clEvEUlaaE_EESt5arrayIPcLm2EEEEviT0_T1_,@function
        .size           _ZN2at6native29vectorized_elementwise_kernelILi4ENS0_13AUnaryFunctorIaabZZZNS0_23logical_and_kernel_cudaERNS_14TensorIteratorEENKUlvE0_clEvENKUlvE0_clEvEUlaaE_EESt5arrayIPcLm2EEEEviT0_T1_,(.L_x_43085 - _ZN2at6native29vectorized_elementwise_kernelILi4ENS0_13AUnaryFunctorIaabZZZNS0_23logical_and_kernel_cudaERNS_14TensorIteratorEENKUlvE0_clEvENKUlvE0_clEvEUlaaE_EESt5arrayIPcLm2EEEEviT0_T1_)
        .other          _ZN2at6native29vectorized_elementwise_kernelILi4ENS0_13AUnaryFunctorIaabZZZNS0_23logical_and_kernel_cudaERNS_14TensorIteratorEENKUlvE0_clEvENKUlvE0_clEvEUlaaE_EESt5arrayIPcLm2EEEEviT0_T1_,@"STO_CUDA_ENTRY STV_DEFAULT"
_ZN2at6native29vectorized_elementwise_kernelILi4ENS0_13AUnaryFunctorIaabZZZNS0_23logical_and_kernel_cudaERNS_14TensorIteratorEENKUlvE0_clEvENKUlvE0_clEvEUlaaE_EESt5arrayIPcLm2EEEEviT0_T1_:
.text._ZN2at6native29vectorized_elementwise_kernelILi4ENS0_13AUnaryFunctorIaabZZZNS0_23logical_and_kernel_cudaERNS_14TensorIteratorEENKUlvE0_clEvENKUlvE0_clEvEUlaaE_EESt5arrayIPcLm2EEEEviT0_T1_:
        /* <DEDUP_REMOVED lines=114> */
.L_x_40366:
        /* <DEDUP_REMOVED lines=8> */
.L_x_40367:
        /* <DEDUP_REMOVED lines=8> */
.L_x_40368:
        /* <DEDUP_REMOVED lines=8> */
.L_x_40369:
        /* <DEDUP_REMOVED lines=9> */
.L_x_40370:
[----:B------:R-:W-:Y:S05]  /*0930*/  BSYNC.RELIABLE B1 ;  /* 0x0000000000017941 */ /* 0x000fea0003800100 */
.L_x_40365:
[----:B------:R-:W-:-:S13]  /*0940*/  ISETP.GE.U32.AND P0, PT, R0, UR5, PT ;  /* 0x0000000500007c0c */ /* 0x000fda000bf06070 */
[----:B0-----:R-:W0:Y:S01]  /*0950*/  @!P0 LDC.64 R6, c[0x0][0x388] ;  /* 0x0000e200ff068b82 */ /* 0x001e220000000a00 */
[C---:B-12---:R-:W-:Y:S02]  /*0960*/  @!P0 VIADD R5, R0.reuse, UR4 ;  /* 0x0000000400058c36 */ /* 0x046fe40008000000 */
[----:B------:R-:W-:-:S03]  /*0970*/  @!P0 VIADD R0, R0, 0x80 ;  /* 0x0000008000008836 */ /* 0x000fc60000000000 */
[----:B0-----:R-:W-:-:S05]  /*0980*/  @!P0 IADD3 R4, P1, PT, R5, R6, RZ ;  /* 0x0000000605048210 */ /* 0x001fca0007f3e0ff */
[----:B------:R-:W-:-:S05]  /*0990*/  @!P0 IMAD.X R5, RZ, RZ, R7, P1 ;  /* 0x000000ffff058224 */ /* 0x000fca00008e0607 */
[----:B------:R3:W-:Y:S03]  /*09a0*/  @!P0 STG.E.U8 desc[UR8][R4.64], R3 ;  /* 0x0000000304008986 */ /* 0x0007e6000c101108 */
.L_x_40371:
[----:B------:R-:W-:Y:S05]  /*09b0*/  BSYNC.RECONVERGENT B0 ;  /* 0x0000000000007941 */ /* 0x000fea0003800200 */
.L_x_40364:
        /* <DEDUP_REMOVED lines=9> */
.L_x_40363:
        /* <DEDUP_REMOVED lines=49> */
.L_x_40372:
        /* <DEDUP_REMOVED lines=10> */
.L_x_43085:


//--------------------- .text._ZN2at6native29vectorized_elementwise_kernelILi8ENS0_13AUnaryFunctorIaabZZZNS0_23logical_and_kernel_cudaERNS_14TensorIteratorEENKUlvE0_clEvENKUlvE0_clEvEUlaaE_EESt5arrayIPcLm2EEEEviT0_T1_ --------------------------
	.section	.text._ZN2at6native29vectorized_elementwise_kernelILi8ENS0_13AUnaryFunctorIaabZZZNS0_23logical_and_kernel_cudaERNS_14TensorIteratorEENKUlvE0_clEvENKUlvE0_clEvEUlaaE_EESt5arrayIPcLm2EEEEviT0_T1_,"ax",@progbits
	.align	128
        .global         _ZN2at6native29vectorized_elementwise_kernelILi8ENS0_13AUnaryFunctorIaabZZZNS0_23logical_and_kernel_cudaERNS_14TensorIteratorEENKUlvE0_clEvENKUlvE0_clEvEUlaaE_EESt5arrayIPcLm2EEEEviT0_T1_
        .type           _ZN2at6native29vectorized_elementwise_kernelILi8ENS0_13AUnaryFunctorIaabZZZNS0_23logical_and_kernel_cudaERNS_14TensorIteratorEENKUlvE0_clEvENKUlvE0_clEvEUlaaE_EESt5arrayIPcLm2EEEEviT0_T1_,@function
        .size           _ZN2at6native29vectorized_elementwise_kernelILi8ENS0_13AUnaryFunctorIaabZZZNS0_23logical_and_kernel_cudaERNS_14TensorIteratorEENKUlvE0_clEvENKUlvE0_clEvEUlaaE_EESt5arrayIPcLm2EEEEviT0_T1_,(.L_x_43086 - _ZN2at6native29vectorized_elementwise_kernelILi8ENS0_13AUnaryFunctorIaabZZZNS0_23logical_and_kernel_cudaERNS_14TensorIteratorEENKUlvE0_clEvENKUlvE0_clEvEUlaaE_EESt5arrayIPcLm2EEEEviT0_T1_)
        .other          _ZN2at6native29vectorized_elementwise_kernelILi8ENS0_13AUnaryFunctorIaabZZZNS0_23logical_and_kernel_cudaERNS_14TensorIteratorEENKUlvE0_clEvENKUlvE0_clEvEUlaaE_EESt5arrayIPcLm2EEEEviT0_T1_,@"STO_CUDA_ENTRY STV_DEFAULT"
_ZN2at6native29vectorized_elementwise_kernelILi8ENS0_13AUnaryFunctorIaabZZZNS0_23logical_and_kernel_cudaERNS_14TensorIteratorEENKUlvE0_clEvENKUlvE0_clEvEUlaaE_EESt5arrayIPcLm2EEEEviT0_T1_:
.text._ZN2at6native29vectorized_elementwise_kernelILi8ENS0_13AUnaryFunctorIaabZZZNS0_23logical_and_kernel_cudaERNS_14TensorIteratorEENKUlvE0_clEvENKUlvE0_clEvEUlaaE_EESt5arrayIPcLm2EEEEviT0_T1_:
[----:B------:R-:W-:Y:S01]  /*0000*/  LDC R1, c[0x0][0x37c] ;  /* 0x0000df00ff017b82 */ /* 0x000fe20000000800 */
[----:B------:R-:W-:Y:S05]  /*0010*/  EXIT ;  /* 0x000000000000794d */ /* 0x000fea0003800000 */
.L_x_40373:
        /* <DEDUP_REMOVED lines=14> */
.L_x_43086:


//--------------------- .text._ZN2at6native18elementwise_kernelILi128ELi4EZNS0_15gpu_kernel_implINS0_13BinaryFunctorIaabZZZNS0_23logical_and_kernel_cudaERNS_14TensorIteratorEENKUlvE0_clEvENKUlvE0_clEvEUlaaE_EEEEvRNS_18TensorIteratorBaseERKT_EUliE_EEviT1_ --------------------------
	.section	.text._ZN2at6native18elementwise_kernelILi128ELi4EZNS0_15gpu_kernel_implINS0_13BinaryFunctorIaabZZZNS0_23logical_and_kernel_cudaERNS_14TensorIteratorEENKUlvE0_clEvENKUlvE0_clEvEUlaaE_EEEEvRNS_18TensorIteratorBaseERKT_EUliE_EEviT1_,"ax",@progbits
	.align	128
        .global         _ZN2at6native18elementwise_kernelILi128ELi4EZNS0_15gpu_kernel_implINS0_13BinaryFunctorIaabZZZNS0_23logical_and_kernel_cudaERNS_14TensorIteratorEENKUlvE0_clEvENKUlvE0_clEvEUlaaE_EEEEvRNS_18TensorIteratorBaseERKT_EUliE_EEviT1_
        .type           _ZN2at6native18elementwise_kernelILi128ELi4EZNS0_15gpu_kernel_implINS0_13BinaryFunctorIaabZZZNS0_23logical_and_kernel_cudaERNS_14TensorIteratorEENKUlvE0_clEvENKUlvE0_clEvEUlaaE_EEEEvRNS_18TensorIteratorBaseERKT_EUliE_EEviT1_,@function
        .size           _ZN2at6native18elementwise_kernelILi128ELi4EZNS0_15gpu_kernel_implINS0_13BinaryFunctorIaabZZZNS0_23logical_and_kernel_cudaERNS_14TensorIteratorEENKUlvE0_clEvENKUlvE0_clEvEUlaaE_EEEEvRNS_18TensorIteratorBaseERKT_EUliE_EEviT1_,(.L_x_43087 - _ZN2at6native18elementwise_kernelILi128ELi4EZNS0_15gpu_kernel_implINS0_13BinaryFunctorIaabZZZNS0_23logical_and_kernel_cudaERNS_14TensorIteratorEENKUlvE0_clEvENKUlvE0_clEvEUlaaE_EEEEvRNS_18TensorIteratorBaseERKT_EUliE_EEviT1_)
        .other          _ZN2at6native18elementwise_kernelILi128ELi4EZNS0_15gpu_kernel_implINS0_13BinaryFunctorIaabZZZNS0_23logical_and_kernel_cudaERNS_14TensorIteratorEENKUlvE0_clEvENKUlvE0_clEvEUlaaE_EEEEvRNS_18TensorIteratorBaseERKT_EUliE_EEviT1_,@"STO_CUDA_ENTRY STV_DEFAULT"
_ZN2at6native18elementwise_kernelILi128ELi4EZNS0_15gpu_kernel_implINS0_13BinaryFunctorIaabZZZNS0_23logical_and_kernel_cudaERNS_14TensorIteratorEENKUlvE0_clEvENKUlvE0_clEvEUlaaE_EEEEvRNS_18TensorIteratorBaseERKT_EUliE_EEviT1_:
.text._ZN2at6native18elementwise_kernelILi128ELi4EZNS0_15gpu_kernel_implINS0_13BinaryFunctorIaabZZZNS0_23logical_and_kernel_cudaERNS_14TensorIteratorEENKUlvE0_clEvENKUlvE0_clEvEUlaaE_EEEEvRNS_18TensorIteratorBaseERKT_EUliE_EEviT1_:
        /* <DEDUP_REMOVED lines=371> */
.L_x_40376:
        /* <DEDUP_REMOVED lines=16> */
.L_x_40380:
[----:B------:R0:W5:Y:S01]  /*1830*/  LDG.E.U8 R19, desc[UR36][R2.64] ;  /* 0x0000002402137981 */ /* 0x000162000c1e1100 */
[----:B------:R-:W-:Y:S05]  /*1840*/  BRA `(.L_x_40382) ;  /* 0x0000000c004c7947 */ /* 0x000fea0003800000 */
.L_x_40379:
        /* <DEDUP_REMOVED lines=8> */
.L_x_40384:
[----:B------:R0:W5:Y:S01]  /*18d0*/  LDG.E.U8 R19, desc[UR36][R2.64] ;  /* 0x0000002402137981 */ /* 0x000162000c1e1100 */
[----:B------:R-:W-:Y:S05]  /*18e0*/  BRA `(.L_x_40382) ;  /* 0x0000000c00247947 */ /* 0x000fea0003800000 */
.L_x_40383:
[----:B------:R0:W5:Y:S01]  /*18f0*/  LDG.E.U16 R19, desc[UR36][R2.64] ;  /* 0x0000002402137981 */ /* 0x000162000c1e1500 */
[----:B------:R-:W-:Y:S05]  /*1900*/  BRA `(.L_x_40382) ;  /* 0x0000000c001c7947 */ /* 0x000fea0003800000 */
.L_x_40378:
        /* <DEDUP_REMOVED lines=9> */
.L_x_40386:
[----:B------:R-:W2:Y:S02]  /*19a0*/  LDG.E.U16 R0, desc[UR36][R2.64] ;  /* 0x0000002402007981 */ /* 0x000ea4000c1e1500 */
[----:B--2---:R-:W-:-:S06]  /*19b0*/  HADD2.F32 R0, -RZ, R0.H0_H0 ;  /* 0x20000000ff007230 */ /* 0x004fcc0000004100 */
[----:B------:R-:W0:Y:S02]  /*19c0*/  F2I.FTZ.TRUNC.NTZ R0, R0 ;  /* 0x0000000000007305 */ /* 0x000e24000021f100 */
[----:B0-----:R-:W-:Y:S01]  /*19d0*/  PRMT R19, R0, 0x7610, R19 ;  /* 0x0000761000137816 */ /* 0x001fe20000000013 */
[----:B------:R-:W-:Y:S06]  /*19e0*/  BRA `(.L_x_40382) ;  /* 0x0000000800e47947 */ /* 0x000fec0003800000 */
.L_x_40385:
        /* <DEDUP_REMOVED lines=9> */
.L_x_40388:
[----:B------:R-:W2:Y:S02]  /*1a80*/  LDG.E.U16 R2, desc[UR36][R2.64] ;  /* 0x0000002402027981 */ /* 0x000ea4000c1e1500 */
[----:B--2---:R-:W-:-:S06]  /*1a90*/  HADD2.F32 R0, -RZ, R2.H0_H0 ;  /* 0x20000002ff007230 */ /* 0x004fcc0000004100 */
[----:B------:R-:W0:Y:S02]  /*1aa0*/  F2I.FTZ.TRUNC.NTZ R0, R0 ;  /* 0x0000000000007305 */ /* 0x000e24000021f100 */
[----:B0-----:R-:W-:Y:S01]  /*1ab0*/  PRMT R19, R0, 0x7610, R19 ;  /* 0x0000761000137816 */ /* 0x001fe20000000013 */
[----:B------:R-:W-:Y:S06]  /*1ac0*/  BRA `(.L_x_40382) ;  /* 0x0000000800ac7947 */ /* 0x000fec0003800000 */
.L_x_40387:
[----:B------:R-:W2:Y:S02]  /*1ad0*/  LDG.E.64 R2, desc[UR36][R2.64] ;  /* 0x0000002402027981 */ /* 0x000ea4000c1e1b00 */
[----:B--2---:R0:W1:Y:S02]  /*1ae0*/  F2I.F64.TRUNC R19, R2 ;  /* 0x0000000200137311 */ /* 0x004064000030d100 */
[----:B01----:R-:W-:Y:S05]  /*1af0*/  BRA `(.L_x_40382) ;  /* 0x0000000800a07947 */ /* 0x003fea0003800000 */
.L_x_40377:
        /* <DEDUP_REMOVED lines=12> */
.L_x_40391:
[----:B------:R-:W2:Y:S02]  /*1bc0*/  LDG.E.64 R2, desc[UR36][R2.64] ;  /* 0x0000002402027981 */ /* 0x000ea4000c1e1b00 */
[----:B--2---:R3:W4:Y:S02]  /*1bd0*/  F2I.F64.TRUNC R19, R2 ;  /* 0x0000000200137311 */ /* 0x004724000030d100 */
[----:B---34-:R-:W-:Y:S05]  /*1be0*/  BRA `(.L_x_40382) ;  /* 0x0000000800647947 */ /* 0x018fea0003800000 */
.L_x_40390:
        /* <DEDUP_REMOVED lines=27> */
.L_x_40393:
        /* <DEDUP_REMOVED lines=14> */
.L_x_40392:
[----:B------:R-:W2:Y:S02]  /*1e80*/  LDG.E.U16 R0, desc[UR36][R2.64] ;  /* 0x0000002402007981 */ /* 0x000ea4000c1e1500 */
[----:B--2---:R-:W-:-:S06]  /*1e90*/  SHF.L.U32 R0, R0, 0x10, RZ ;  /* 0x0000001000007819 */ /* 0x004fcc00000006ff */
[----:B------:R-:W0:Y:S02]  /*1ea0*/  F2I.FTZ.TRUNC.NTZ R0, R0 ;  /* 0x0000000000007305 */ /* 0x000e24000021f100 */
[----:B0-----:R-:W-:Y:S01]  /*1eb0*/  PRMT R19, R0, 0x7610, R19 ;  /* 0x0000761000137816 */ /* 0x001fe20000000013 */
[----:B------:R-:W-:Y:S06]  /*1ec0*/  BRA `(.L_x_40382) ;  /* 0x0000000400ac7947 */ /* 0x000fec0003800000 */
.L_x_40389:
        /* <DEDUP_REMOVED lines=10> */
.L_x_40396:
        /* <DEDUP_REMOVED lines=21> */
.L_x_40400:
[----:B------:R-:W-:Y:S05]  /*20c0*/  BSYNC.RECONVERGENT B1 ;  /* 0x0000000000017941 */ /* 0x000fea0003800200 */
.L_x_40399:
[----:B------:R-:W-:Y:S01]  /*20d0*/  IMAD.SHL.U32 R0, R0, 0x100000, RZ ;  /* 0x0010000000007824 */ /* 0x000fe200078e00ff */
[----:B------:R-:W-:-:S04]  /*20e0*/  LEA R2, R2, 0x3b800000, 0x17 ;  /* 0x3b80000002027811 */ /* 0x000fc800078eb8ff */
[----:B------:R-:W-:-:S07]  /*20f0*/  LOP3.LUT R0, R2, R0, R7, 0xfe, !PT ;  /* 0x0000000002007212 */ /* 0x000fce00078efe07 */
.L_x_40398:
[----:B------:R-:W-:Y:S05]  /*2100*/  BSYNC.RECONVERGENT B0 ;  /* 0x0000000000007941 */ /* 0x000fea0003800200 */
.L_x_40397:
[----:B------:R-:W0:Y:S02]  /*2110*/  F2I.FTZ.TRUNC.NTZ R0, R0 ;  /* 0x0000000000007305 */ /* 0x000e24000021f100 */
[----:B0-----:R-:W-:Y:S01]  /*2120*/  PRMT R19, R0, 0x7610, R19 ;  /* 0x0000761000137816 */ /* 0x001fe20000000013 */
[----:B------:R-:W-:Y:S06]  /*2130*/  BRA `(.L_x_40382) ;  /* 0x0000000400107947 */ /* 0x000fec0003800000 */
.L_x_40395:
        /* <DEDUP_REMOVED lines=21> */
.L_x_40404:
[----:B------:R-:W-:Y:S05]  /*2290*/  BSYNC.RECONVERGENT B1 ;  /* 0x0000000000017941 */ /* 0x000fea0003800200 */
.L_x_40403:
[----:B------:R-:W-:Y:S01]  /*22a0*/  IMAD.SHL.U32 R0, R0, 0x200000, RZ ;  /* 0x0020000000007824 */ /* 0x000fe200078e00ff */
[----:B------:R-:W-:-:S04]  /*22b0*/  LEA R2, R2, 0x37800000, 0x17 ;  /* 0x3780000002027811 */ /* 0x000fc800078eb8ff */
[----:B------:R-:W-:-:S07]  /*22c0*/  LOP3.LUT R0, R2, R0, R7, 0xfe, !PT ;  /* 0x0000000002007212 */ /* 0x000fce00078efe07 */
.L_x_40402:
[----:B------:R-:W-:Y:S05]  /*22d0*/  BSYNC.RECONVERGENT B0 ;  /* 0x0000000000007941 */ /* 0x000fea0003800200 */
.L_x_40401:
[----:B------:R-:W0:Y:S02]  /*22e0*/  F2I.FTZ.TRUNC.NTZ R0, R0 ;  /* 0x0000000000007305 */ /* 0x000e24000021f100 */
[----:B0-----:R-:W-:Y:S01]  /*22f0*/  PRMT R19, R0, 0x7610, R19 ;  /* 0x0000761000137816 */ /* 0x001fe20000000013 */
[----:B------:R-:W-:Y:S06]  /*2300*/  BRA `(.L_x_40382) ;  /* 0x00000000009c7947 */ /* 0x000fec0003800000 */
.L_x_40394:
[----:B------:R-:W-:-:S09]  /*2310*/  UISETP.NE.AND UP0, UPT, UR4, 0x1c, UPT ;  /* 0x0000001c0400788c */ /* 0x000fd2000bf05270 */
[----:B------:R-:W-:Y:S05]  /*2320*/  BRA.U !UP0, `(.L_x_40405) ;  /* 0x0000000108907547 */ /* 0x000fea000b800000 */
[----:B------:R-:W-:-:S09]  /*2330*/  UISETP.NE.AND UP0, UPT, UR4, 0x1d, UPT ;  /* 0x0000001d0400788c */ /* 0x000fd2000bf05270 */
[----:B------:R-:W-:Y:S05]  /*2340*/  BRA.U !UP0, `(.L_x_40406) ;  /* 0x0000000108807547 */ /* 0x000fea000b800000 */
[----:B------:R-:W-:-:S09]  /*2350*/  UISETP.NE.AND UP0, UPT, UR4, 0x2c, UPT ;  /* 0x0000002c0400788c */ /* 0x000fd2000bf05270 */
[----:B------:R-:W-:Y:S05]  /*2360*/  BRA.U !UP0, `(.L_x_40407) ;  /* 0x0000000108487547 */ /* 0x000fea000b800000 */
.L_x_40381:
        /* <DEDUP_REMOVED lines=16> */
.L_x_40408:
[----:B------:R-:W-:Y:S01]  /*2470*/  PRMT R19, RZ, 0x7610, R19 ;  /* 0x00007610ff137816 */ /* 0x000fe20000000013 */
[----:B------:R-:W-:Y:S06]  /*2480*/  BRA `(.L_x_40382) ;  /* 0x00000000003c7947 */ /* 0x000fec0003800000 */
.L_x_40407:
        /* <DEDUP_REMOVED lines=8> */
.L_x_40410:
[----:B------:R-:W-:Y:S05]  /*2510*/  BSYNC.RECONVERGENT B0 ;  /* 0x0000000000007941 */ /* 0x000fea0003800200 */
.L_x_40409:
[----:B------:R-:W0:Y:S02]  /*2520*/  F2I.FTZ.TRUNC.NTZ R0, R0 ;  /* 0x0000000000007305 */ /* 0x000e24000021f100 */
[----:B0-----:R-:W-:Y:S01]  /*2530*/  PRMT R19, R0, 0x7610, R19 ;  /* 0x0000761000137816 */ /* 0x001fe20000000013 */
[----:B------:R-:W-:Y:S06]  /*2540*/  BRA `(.L_x_40382) ;  /* 0x00000000000c7947 */ /* 0x000fec0003800000 */
.L_x_40406:
[----:B------:R2:W5:Y:S01]  /*2550*/  LDG.E.U8 R19, desc[UR36][R2.64] ;  /* 0x0000002402137981 */ /* 0x000562000c1e1100 */
[----:B------:R-:W-:Y:S05]  /*2560*/  BRA `(.L_x_40382) ;  /* 0x0000000000047947 */ /* 0x000fea0003800000 */
.L_x_40405:
[----:B------:R1:W5:Y:S02]  /*2570*/  LDG.E.U8 R19, desc[UR36][R2.64] ;  /* 0x0000002402137981 */ /* 0x000364000c1e1100 */
.L_x_40382:
        /* <DEDUP_REMOVED lines=16> */
.L_x_40414:
[----:B------:R3:W5:Y:S01]  /*2680*/  LDG.E.U8 R0, desc[UR36][R2.64] ;  /* 0x0000002402007981 */ /* 0x000762000c1e1100 */
[----:B------:R-:W-:Y:S05]  /*2690*/  BRA `(.L_x_40416) ;  /* 0x0000000c004c7947 */ /* 0x000fea0003800000 */
.L_x_40413:
        /* <DEDUP_REMOVED lines=8> */
.L_x_40418:
[----:B------:R1:W5:Y:S01]  /*2720*/  LDG.E.U8 R0, desc[UR36][R2.64] ;  /* 0x0000002402007981 */ /* 0x000362000c1e1100 */
[----:B------:R-:W-:Y:S05]  /*2730*/  BRA `(.L_x_40416) ;  /* 0x0000000c00247947 */ /* 0x000fea0003800000 */
.L_x_40417:
[----:B------:R2:W5:Y:S01]  /*2740*/  LDG.E.U16 R0, desc[UR36][R2.64] ;  /* 0x0000002402007981 */ /* 0x000562000c1e1500 */
[----:B------:R-:W-:Y:S05]  /*2750*/  BRA `(.L_x_40416) ;  /* 0x0000000c001c7947 */ /* 0x000fea0003800000 */
.L_x_40412:
        /* <DEDUP_REMOVED lines=9> */
.L_x_40420:
[----:B------:R-:W2:Y:S02]  /*27f0*/  LDG.E.U16 R4, desc[UR36][R2.64] ;  /* 0x0000002402047981 */ /* 0x000ea4000c1e1500 */
[----:B--2---:R-:W-:-:S06]  /*2800*/  HADD2.F32 R4, -RZ, R4.H0_H0 ;  /* 0x20000004ff047230 */ /* 0x004fcc0000004100 */
[----:B------:R-:W0:Y:S02]  /*2810*/  F2I.FTZ.TRUNC.NTZ R4, R4 ;  /* 0x0000000400047305 */ /* 0x000e24000021f100 */
[----:B0-----:R-:W-:Y:S01]  /*2820*/  PRMT R0, R4, 0x7610, R0 ;  /* 0x0000761004007816 */ /* 0x001fe20000000000 */
[----:B------:R-:W-:Y:S06]  /*2830*/  BRA `(.L_x_40416) ;  /* 0x0000000800e47947 */ /* 0x000fec0003800000 */
.L_x_40419:
        /* <DEDUP_REMOVED lines=9> */
.L_x_40422:
[----:B------:R-:W2:Y:S02]  /*28d0*/  LDG.E.U16 R2, desc[UR36][R2.64] ;  /* 0x0000002402027981 */ /* 0x000ea4000c1e1500 */
[----:B--2---:R-:W-:-:S06]  /*28e0*/  HADD2.F32 R4, -RZ, R2.H0_H0 ;  /* 0x20000002ff047230 */ /* 0x004fcc0000004100 */
[----:B------:R-:W0:Y:S02]  /*28f0*/  F2I.FTZ.TRUNC.NTZ R4, R4 ;  /* 0x0000000400047305 */ /* 0x000e24000021f100 */
[----:B0-----:R-:W-:Y:S01]  /*2900*/  PRMT R0, R4, 0x7610, R0 ;  /* 0x0000761004007816 */ /* 0x001fe20000000000 */
[----:B------:R-:W-:Y:S06]  /*2910*/  BRA `(.L_x_40416) ;  /* 0x0000000800ac7947 */ /* 0x000fec0003800000 */
.L_x_40421:
[----:B------:R-:W2:Y:S02]  /*2920*/  LDG.E.64 R2, desc[UR36][R2.64] ;  /* 0x0000002402027981 */ /* 0x000ea4000c1e1b00 */
[----:B--2---:R0:W1:Y:S02]  /*2930*/  F2I.F64.TRUNC R0, R2 ;  /* 0x0000000200007311 */ /* 0x004064000030d100 */
[----:B01----:R-:W-:Y:S05]  /*2940*/  BRA `(.L_x_40416) ;  /* 0x0000000800a07947 */ /* 0x003fea0003800000 */
.L_x_40411:
        /* <DEDUP_REMOVED lines=12> */
.L_x_40425:
[----:B------:R-:W2:Y:S02]  /*2a10*/  LDG.E.64 R2, desc[UR36][R2.64] ;  /* 0x0000002402027981 */ /* 0x000ea4000c1e1b00 */
[----:B--2---:R0:W1:Y:S02]  /*2a20*/  F2I.F64.TRUNC R0, R2 ;  /* 0x0000000200007311 */ /* 0x004064000030d100 */
[----:B01----:R-:W-:Y:S05]  /*2a30*/  BRA `(.L_x_40416) ;  /* 0x0000000800647947 */ /* 0x003fea0003800000 */
.L_x_40424:
        /* <DEDUP_REMOVED lines=27> */
.L_x_40427:
        /* <DEDUP_REMOVED lines=14> */
.L_x_40426:
[----:B------:R-:W2:Y:S02]  /*2cd0*/  LDG.E.U16 R4, desc[UR36][R2.64] ;  /* 0x0000002402047981 */ /* 0x000ea4000c1e1500 */
[----:B--2---:R-:W-:-:S06]  /*2ce0*/  IMAD.U32 R4, R4, 0x10000, RZ ;  /* 0x0001000004047824 */ /* 0x004fcc00078e00ff */
[----:B------:R-:W0:Y:S02]  /*2cf0*/  F2I.FTZ.TRUNC.NTZ R4, R4 ;  /* 0x0000000400047305 */ /* 0x000e24000021f100 */
[----:B0-----:R-:W-:Y:S01]  /*2d00*/  PRMT R0, R4, 0x7610, R0 ;  /* 0x0000761004007816 */ /* 0x001fe20000000000 */
[----:B------:R-:W-:Y:S06]  /*2d10*/  BRA `(.L_x_40416) ;  /* 0x0000000400ac7947 */ /* 0x000fec0003800000 */
.L_x_40423:
        /* <DEDUP_REMOVED lines=10> */
.L_x_40430:
        /* <DEDUP_REMOVED lines=21> */
.L_x_40434:
[----:B------:R-:W-:Y:S05]  /*2f10*/  BSYNC.RECONVERGENT B1 ;  /* 0x0000000000017941 */ /* 0x000fea0003800200 */
.L_x_40433:
[----:B------:R-:W-:Y:S01]  /*2f20*/  IMAD.SHL.U32 R0, R0, 0x100000, RZ ;  /* 0x0010000000007824 */ /* 0x000fe200078e00ff */
[----:B------:R-:W-:-:S04]  /*2f30*/  LEA R2, R2, 0x3b800000, 0x17 ;  /* 0x3b80000002027811 */ /* 0x000fc800078eb8ff */
[----:B------:R-:W-:-:S07]  /*2f40*/  LOP3.LUT R4, R2, R0, R7, 0xfe, !PT ;  /* 0x0000000002047212 */ /* 0x000fce00078efe07 */
.L_x_40432:
[----:B------:R-:W-:Y:S05]  /*2f50*/  BSYNC.RECONVERGENT B0 ;  /* 0x0000000000007941 */ /* 0x000fea0003800200 */
.L_x_40431:
[----:B------:R-:W0:Y:S02]  /*2f60*/  F2I.FTZ.TRUNC.NTZ R4, R4 ;  /* 0x0000000400047305 */ /* 0x000e24000021f100 */
[----:B0-----:R-:W-:Y:S01]  /*2f70*/  PRMT R0, R4, 0x7610, R0 ;  /* 0x0000761004007816 */ /* 0x001fe20000000000 */
[----:B------:R-:W-:Y:S06]  /*2f80*/  BRA `(.L_x_40416) ;  /* 0x0000000400107947 */ /* 0x000fec0003800000 */
.L_x_40429:
        /* <DEDUP_REMOVED lines=21> */
.L_x_40438:
[----:B------:R-:W-:Y:S05]  /*30e0*/  BSYNC.RECONVERGENT B1 ;  /* 0x0000000000017941 */ /* 0x000fea0003800200 */
.L_x_40437:
[----:B------:R-:W-:Y:S01]  /*30f0*/  IMAD.SHL.U32 R0, R0, 0x200000, RZ ;  /* 0x0020000000007824 */ /* 0x000fe200078e00ff */
[----:B------:R-:W-:-:S04]  /*3100*/  LEA R2, R2, 0x37800000, 0x17 ;  /* 0x3780000002027811 */ /* 0x000fc800078eb8ff */
[----:B------:R-:W-:-:S07]  /*3110*/  LOP3.LUT R4, R2, R0, R7, 0xfe, !PT ;  /* 0x0000000002047212 */ /* 0x000fce00078efe07 */
.L_x_40436:
[----:B------:R-:W-:Y:S05]  /*3120*/  BSYNC.RECONVERGENT B0 ;  /* 0x0000000000007941 */ /* 0x000fea0003800200 */
.L_x_40435:
[----:B------:R-:W0:Y:S02]  /*3130*/  F2I.FTZ.TRUNC.NTZ R4, R4 ;  /* 0x0000000400047305 */ /* 0x000e24000021f100 */
[----:B0-----:R-:W-:Y:S01]  /*3140*/  PRMT R0, R4, 0x7610, R0 ;  /* 0x0000761004007816 */ /* 0x001fe20000000000 */
[----:B------:R-:W-:Y:S06]  /*3150*/  BRA `(.L_x_40416) ;  /* 0x00000000009c7947 */ /* 0x000fec0003800000 */
.L_x_40428:
[----:B------:R-:W-:-:S09]  /*3160*/  UISETP.NE.AND UP0, UPT, UR4, 0x1c, UPT ;  /* 0x0000001c0400788c */ /* 0x000fd2000bf05270 */
[----:B------:R-:W-:Y:S05]  /*3170*/  BRA.U !UP0, `(.L_x_40439) ;  /* 0x0000000108907547 */ /* 0x000fea000b800000 */
[----:B------:R-:W-:-:S09]  /*3180*/  UISETP.NE.AND UP0, UPT, UR4, 0x1d, UPT ;  /* 0x0000001d0400788c */ /* 0x000fd2000bf05270 */
[----:B------:R-:W-:Y:S05]  /*3190*/  BRA.U !UP0, `(.L_x_40440) ;  /* 0x0000000108807547 */ /* 0x000fea000b800000 */
[----:B------:R-:W-:-:S09]  /*31a0*/  UISETP.NE.AND UP0, UPT, UR4, 0x2c, UPT ;  /* 0x0000002c0400788c */ /* 0x000fd2000bf05270 */
[----:B------:R-:W-:Y:S05]  /*31b0*/  BRA.U !UP0, `(.L_x_40441) ;  /* 0x0000000108487547 */ /* 0x000fea000b800000 */
.L_x_40415:
        /* <DEDUP_REMOVED lines=16> */
.L_x_40442:
[----:B------:R-:W-:Y:S01]  /*32c0*/  PRMT R0, RZ, 0x7610, R0 ;  /* 0x00007610ff007816 */ /* 0x000fe20000000000 */
[----:B------:R-:W-:Y:S06]  /*32d0*/  BRA `(.L_x_40416) ;  /* 0x00000000003c7947 */ /* 0x000fec0003800000 */
.L_x_40441:
        /* <DEDUP_REMOVED lines=8> */
.L_x_40444:
[----:B------:R-:W-:Y:S05]  /*3360*/  BSYNC.RECONVERGENT B0 ;  /* 0x0000000000007941 */ /* 0x000fea0003800200 */
.L_x_40443:
[----:B------:R-:W0:Y:S02]  /*3370*/  F2I.FTZ.TRUNC.NTZ R4, R4 ;  /* 0x0000000400047305 */ /* 0x000e24000021f100 */
[----:B0-----:R-:W-:Y:S01]  /*3380*/  PRMT R0, R4, 0x7610, R0 ;  /* 0x0000761004007816 */ /* 0x001fe20000000000 */
[----:B------:R-:W-:Y:S06]  /*3390*/  BRA `(.L_x_40416) ;  /* 0x00000000000c7947 */ /* 0x000fec0003800000 */
.L_x_40440:
[----:B------:R0:W5:Y:S01]  /*33a0*/  LDG.E.U8 R0, desc[UR36][R2.64] ;  /* 0x0000002402007981 */ /* 0x000162000c1e1100 */
[----:B------:R-:W-:Y:S05]  /*33b0*/  BRA `(.L_x_40416) ;  /* 0x0000000000047947 */ /* 0x000fea0003800000 */
.L_x_40439:
[----:B------:R0:W5:Y:S02]  /*33c0*/  LDG.E.U8 R0, desc[UR36][R2.64] ;  /* 0x0000002402007981 */ /* 0x000164000c1e1100 */
.L_x_40416:
        /* <DEDUP_REMOVED lines=21> */
.L_x_40449:
[----:B------:R1:W-:Y:S01]  /*3520*/  STG.E.U8 desc[UR36][R2.64], R4 ;  /* 0x0000000402007986 */ /* 0x0003e2000c101124 */
[----:B------:R-:W-:Y:S05]  /*3530*/  BRA `(.L_x_40451) ;  /* 0x0000000c00007947 */ /* 0x000fea0003800000 */
.L_x_40448:
        /* <DEDUP_REMOVED lines=9> */
.L_x_40453:
[----:B------:R3:W-:Y:S01]  /*35d0*/  STG.E desc[UR36][R2.64], R4 ;  /* 0x0000000402007986 */ /* 0x0007e2000c101924 */
[----:B------:R-:W-:Y:S05]  /*35e0*/  BRA `(.L_x_40451) ;  /* 0x0000000800d47947 */ /* 0x000fea0003800000 */
.L_x_40452:
[----:B------:R2:W-:Y:S01]  /*35f0*/  STG.E.U16 desc[UR36][R2.64], R4 ;  /* 0x0000000402007986 */ /* 0x0005e2000c101524 */
[----:B------:R-:W-:Y:S05]  /*3600*/  BRA `(.L_x_40451) ;  /* 0x0000000800cc7947 */ /* 0x000fea0003800000 */
.L_x_40447:
        /* <DEDUP_REMOVED lines=9> */
.L_x_40455:
[----:B------:R-:W-:-:S04]  /*36a0*/  I2FP.F32.U32 R0, R4 ;  /* 0x0000000400007245 */ /* 0x000fc80000201000 */
[----:B------:R-:W-:-:S05]  /*36b0*/  F2FP.F16.F32.PACK_AB R0, RZ, R0 ;  /* 0x00000000ff00723e */ /* 0x000fca00000000ff */
[----:B------:R0:W-:Y:S01]  /*36c0*/  STG.E.U16 desc[UR36][R2.64], R0 ;  /* 0x0000000002007986 */ /* 0x0001e2000c101524 */
[----:B------:R-:W-:Y:S05]  /*36d0*/  BRA `(.L_x_40451) ;  /* 0x0000000800987947 */ /* 0x000fea0003800000 */
.L_x_40454:
        /* <DEDUP_REMOVED lines=10> */
.L_x_40457:
[----:B------:R-:W-:-:S04]  /*3780*/  I2FP.F32.U32 R4, R4 ;  /* 0x0000000400047245 */ /* 0x000fc80000201000 */
[----:B------:R-:W-:-:S04]  /*3790*/  F2FP.F16.F32.PACK_AB R5, RZ, R4 ;  /* 0x00000004ff05723e */ /* 0x000fc800000000ff */
[----:B------:R-:W-:-:S05]  /*37a0*/  PRMT R5, R5, 0x5410, RZ ;  /* 0x0000541005057816 */ /* 0x000fca00000000ff */
[----:B------:R0:W-:Y:S01]  /*37b0*/  STG.E desc[UR36][R2.64], R5 ;  /* 0x0000000502007986 */ /* 0x0001e2000c101924 */
[----:B------:R-:W-:Y:S05]  /*37c0*/  BRA `(.L_x_40451) ;  /* 0x00000008005c7947 */ /* 0x000fea0003800000 */
.L_x_40456:
[----:B------:R-:W0:Y:S02]  /*37d0*/  I2F.F64.U32 R4, R4 ;  /* 0x0000000400047312 */ /* 0x000e240000201800 */
[----:B0-----:R0:W-:Y:S01]  /*37e0*/  STG.E.64 desc[UR36][R2.64], R4 ;  /* 0x0000000402007986 */ /* 0x0011e2000c101b24 */
[----:B------:R-:W-:Y:S05]  /*37f0*/  BRA `(.L_x_40451) ;  /* 0x0000000800507947 */ /* 0x000fea0003800000 */
.L_x_40446:
        /* <DEDUP_REMOVED lines=10> */
.L_x_40460:
[----:B------:R-:W-:Y:S01]  /*38a0*/  CS2R R6, SRZ ;  /* 0x0000000000067805 */ /* 0x000fe2000001ff00 */
[----:B------:R-:W0:Y:S04]  /*38b0*/  I2F.F64.U32 R4, R4 ;  /* 0x0000000400047312 */ /* 0x000e280000201800 */
[----:B0-----:R0:W-:Y:S01]  /*38c0*/  STG.E.128 desc[UR36][R2.64], R4 ;  /* 0x0000000402007986 */ /* 0x0011e2000c101d24 */
[----:B------:R-:W-:Y:S05]  /*38d0*/  BRA `(.L_x_40451) ;  /* 0x0000000800187947 */ /* 0x000fea0003800000 */
.L_x_40459:
        /* <DEDUP_REMOVED lines=17> */
.L_x_40464:
[----:B------:R-:W-:Y:S05]  /*39f0*/  BSYNC.RECONVERGENT B0 ;  /* 0x0000000000007941 */ /* 0x000fea0003800200 */
.L_x_40463:
[----:B------:R0:W-:Y:S01]  /*3a00*/  STG.E.U8 desc[UR36][R2.64], R5 ;  /* 0x0000000502007986 */ /* 0x0001e2000c101124 */
[----:B------:R-:W-:Y:S05]  /*3a10*/  BRA `(.L_x_40451) ;  /* 0x0000000400c87947 */ /* 0x000fea0003800000 */
.L_x_40462:
        /* <DEDUP_REMOVED lines=16> */
.L_x_40461:
[----:B------:R-:W-:-:S04]  /*3b20*/  I2FP.F32.U32 R0, R4 ;  /* 0x0000000400007245 */ /* 0x000fc80000201000 */
[----:B------:R-:W-:-:S05]  /*3b30*/  F2FP.BF16.F32.PACK_AB R0, RZ, R0 ;  /* 0x00000000ff00723e */ /* 0x000fca00000010ff */
[----:B------:R0:W-:Y:S01]  /*3b40*/  STG.E.U16 desc[UR36][R2.64], R0 ;  /* 0x0000000002007986 */ /* 0x0001e2000c101524 */
[----:B------:R-:W-:Y:S05]  /*3b50*/  BRA `(.L_x_40451) ;  /* 0x0000000400787947 */ /* 0x000fea0003800000 */
.L_x_40458:
        /* <DEDUP_REMOVED lines=10> */
.L_x_40467:
        /* <DEDUP_REMOVED lines=12> */
.L_x_40470:
[----:B------:R-:W-:-:S04]  /*3cc0*/  SHF.R.U32.HI R0, RZ, 0x14, R5 ;  /* 0x00000014ff007819 */ /* 0x000fc80000011605 */
[----:B------:R-:W-:-:S04]  /*3cd0*/  LOP3.LUT R0, R0, 0x1, RZ, 0xc0, !PT ;  /* 0x0000000100007812 */ /* 0x000fc800078ec0ff */
[----:B------:R-:W-:-:S04]  /*3ce0*/  IADD3 R0, PT, PT, R5, 0x487ffff, R0 ;  /* 0x0487ffff05007810 */ /* 0x000fc80007ffe000 */
[----:B------:R-:W-:-:S04]  /*3cf0*/  SHF.R.U32.HI R0, RZ, 0x14, R0 ;  /* 0x00000014ff007819 */ /* 0x000fc80000011600 */
[----:B------:R-:W-:-:S07]  /*3d00*/  LOP3.LUT R4, R0, 0xff, RZ, 0xc0, !PT ;  /* 0x000000ff00047812 */ /* 0x000fce00078ec0ff */
.L_x_40471:
[----:B------:R-:W-:-:S07]  /*3d10*/  PRMT R0, R4, 0x7610, R0 ;  /* 0x0000761004007816 */ /* 0x000fce0000000000 */
.L_x_40469:
[----:B------:R-:W-:Y:S05]  /*3d20*/  BSYNC.RECONVERGENT B0 ;  /* 0x0000000000007941 */ /* 0x000fea0003800200 */
.L_x_40468:
[----:B------:R0:W-:Y:S01]  /*3d30*/  STG.E.U8 desc[UR36][R2.64], R0 ;  /* 0x0000000002007986 */ /* 0x0001e2000c101124 */
[----:B------:R-:W-:Y:S05]  /*3d40*/  BRA `(.L_x_40451) ;  /* 0x0000000000fc7947 */ /* 0x000fea0003800000 */
.L_x_40466:
        /* <DEDUP_REMOVED lines=12> */
.L_x_40474:
[----:B------:R-:W-:-:S04]  /*3e10*/  SHF.R.U32.HI R0, RZ, 0x15, R5 ;  /* 0x00000015ff007819 */ /* 0x000fc80000011605 */
[----:B------:R-:W-:-:S04]  /*3e20*/  LOP3.LUT R0, R0, 0x1, RZ, 0xc0, !PT ;  /* 0x0000000100007812 */ /* 0x000fc800078ec0ff */
[----:B------:R-:W-:-:S04]  /*3e30*/  IADD3 R0, PT, PT, R5, 0x88fffff, R0 ;  /* 0x088fffff05007810 */ /* 0x000fc80007ffe000 */
[----:B------:R-:W-:-:S04]  /*3e40*/  SHF.R.U32.HI R0, RZ, 0x15, R0 ;  /* 0x00000015ff007819 */ /* 0x000fc80000011600 */
[----:B------:R-:W-:-:S07]  /*3e50*/  LOP3.LUT R4, R0, 0xff, RZ, 0xc0, !PT ;  /* 0x000000ff00047812 */ /* 0x000fce00078ec0ff */
.L_x_40475:
[----:B------:R-:W-:-:S07]  /*3e60*/  PRMT R0, R4, 0x7610, R0 ;  /* 0x0000761004007816 */ /* 0x000fce0000000000 */
.L_x_40473:
[----:B------:R-:W-:Y:S05]  /*3e70*/  BSYNC.RECONVERGENT B0 ;  /* 0x0000000000007941 */ /* 0x000fea0003800200 */
.L_x_40472:
[----:B------:R0:W-:Y:S01]  /*3e80*/  STG.E.U8 desc[UR36][R2.64], R0 ;  /* 0x0000000002007986 */ /* 0x0001e2000c101124 */
[----:B------:R-:W-:Y:S05]  /*3e90*/  BRA `(.L_x_40451) ;  /* 0x0000000000a87947 */ /* 0x000fea0003800000 */
.L_x_40465:
[----:B------:R-:W-:-:S09]  /*3ea0*/  UISETP.NE.AND UP0, UPT, UR4, 0x1c, UPT ;  /* 0x0000001c0400788c */ /* 0x000fd2000bf05270 */
[----:B------:R-:W-:Y:S05]  /*3eb0*/  BRA.U !UP0, `(.L_x_40476) ;  /* 0x00000001089c7547 */ /* 0x000fea000b800000 */
[----:B------:R-:W-:-:S09]  /*3ec0*/  UISETP.NE.AND UP0, UPT, UR4, 0x1d, UPT ;  /* 0x0000001d0400788c */ /* 0x000fd2000bf05270 */
[----:B------:R-:W-:Y:S05]  /*3ed0*/  BRA.U !UP0, `(.L_x_40477) ;  /* 0x0000000108887547 */ /* 0x000fea000b800000 */
[----:B------:R-:W-:-:S09]  /*3ee0*/  UISETP.NE.AND UP0, UPT, UR4, 0x2c, UPT ;  /* 0x0000002c0400788c */ /* 0x000fd2000bf05270 */
[----:B------:R-:W-:Y:S05]  /*3ef0*/  BRA.U !UP0, `(.L_x_40478) ;  /* 0x0000000108447547 */ /* 0x000fea000b800000 */
.L_x_40450:
        /* <DEDUP_REMOVED lines=16> */
.L_x_40479:
[----:B------:R-:W-:Y:S05]  /*4000*/  BRA `(.L_x_40451) ;  /* 0x00000000004c7947 */ /* 0x000fea0003800000 */
.L_x_40478:
        /* <DEDUP_REMOVED lines=15> */
.L_x_40477:
[----:B------:R-:W-:-:S05]  /*4100*/  MOV R5, RZ ;  /* 0x000000ff00057202 */ /* 0x000fca0000000f00 */
[----:B------:R0:W-:Y:S01]  /*4110*/  STG.E.64 desc[UR36][R2.64], R4 ;  /* 0x0000000402007986 */ /* 0x0001e2000c101b24 */
[----:B------:R-:W-:Y:S05]  /*4120*/  BRA `(.L_x_40451) ;  /* 0x0000000000047947 */ /* 0x000fea0003800000 */
.L_x_40476:
[----:B------:R0:W-:Y:S02]  /*4130*/  STG.E desc[UR36][R2.64], R4 ;  /* 0x0000000402007986 */ /* 0x0001e4000c101924 */
.L_x_40451:
[----:B------:R-:W-:Y:S05]  /*4140*/  BSYNC.RECONVERGENT B6 ;  /* 0x0000000000067941 */ /* 0x000fea0003800200 */
.L_x_40445:
[----:B------:R-:W-:-:S07]  /*4150*/  VIADD R17, R17, 0x80 ;  /* 0x0000008011117836 */ /* 0x000fce0000000000 */
.L_x_40375:
[----:B------:R-:W-:Y:S05]  /*4160*/  BSYNC.RECONVERGENT B7 ;  /* 0x0000000000077941 */ /* 0x000fea0003800200 */
.L_x_40374:
        /* <DEDUP_REMOVED lines=358> */
.L_x_40482:
        /* <DEDUP_REMOVED lines=16> */
.L_x_40486:
[----:B------:R0:W5:Y:S01]  /*58d0*/  LDG.E.U8 R19, desc[UR36][R2.64] ;  /* 0x0000002402137981 */ /* 0x000162000c1e1100 */
[----:B------:R-:W-:Y:S05]  /*58e0*/  BRA `(.L_x_40488) ;  /* 0x0000000c004c7947 */ /* 0x000fea0003800000 */
.L_x_40485:
        /* <DEDUP_REMOVED lines=8> */
.L_x_40490:
[----:B------:R0:W5:Y:S01]  /*5970*/  LDG.E.U8 R19, desc[UR36][R2.64] ;  /* 0x0000002402137981 */ /* 0x000162000c1e1100 */
[----:B------:R-:W-:Y:S05]  /*5980*/  BRA `(.L_x_40488) ;  /* 0x0000000c00247947 */ /* 0x000fea0003800000 */
.L_x_40489:
[----:B------:R0:W5:Y:S01]  /*5990*/  LDG.E.U16 R19, desc[UR36][R2.64] ;  /* 0x0000002402137981 */ /* 0x000162000c1e1500 */
[----:B------:R-:W-:Y:S05]  /*59a0*/  BRA `(.L_x_40488) ;  /* 0x0000000c001c7947 */ /* 0x000fea0003800000 */
.L_x_40484:
        /* <DEDUP_REMOVED lines=9> */
.L_x_40492:
[----:B------:R-:W2:Y:S02]  /*5a40*/  LDG.E.U16 R0, desc[UR36][R2.64] ;  /* 0x0000002402007981 */ /* 0x000ea4000c1e1500 */
[----:B--2---:R-:W-:-:S06]  /*5a50*/  HADD2.F32 R0, -RZ, R0.H0_H0 ;  /* 0x20000000ff007230 */ /* 0x004fcc0000004100 */
[----:B------:R-:W0:Y:S02]  /*5a60*/  F2I.FTZ.TRUNC.NTZ R0, R0 ;  /* 0x0000000000007305 */ /* 0x000e24000021f100 */
[----:B0-----:R-:W-:Y:S01]  /*5a70*/  PRMT R19, R0, 0x7610, R19 ;  /* 0x0000761000137816 */ /* 0x001fe20000000013 */
[----:B------:R-:W-:Y:S06]  /*5a80*/  BRA `(.L_x_40488) ;  /* 0x0000000800e47947 */ /* 0x000fec0003800000 */
.L_x_40491:
        /* <DEDUP_REMOVED lines=9> */
.L_x_40494:
[----:B------:R-:W2:Y:S02]  /*5b20*/  LDG.E.U16 R2, desc[UR36][R2.64] ;  /* 0x0000002402027981 */ /* 0x000ea4000c1e1500 */
[----:B--2---:R-:W-:-:S06]  /*5b30*/  HADD2.F32 R0, -RZ, R2.H0_H0 ;  /* 0x20000002ff007230 */ /* 0x004fcc0000004100 */
[----:B------:R-:W0:Y:S02]  /*5b40*/  F2I.FTZ.TRUNC.NTZ R0, R0 ;  /* 0x0000000000007305 */ /* 0x000e24000021f100 */
[----:B0-----:R-:W-:Y:S01]  /*5b50*/  PRMT R19, R0, 0x7610, R19 ;  /* 0x0000761000137816 */ /* 0x001fe20000000013 */
[----:B------:R-:W-:Y:S06]  /*5b60*/  BRA `(.L_x_40488) ;  /* 0x0000000800ac7947 */ /* 0x000fec0003800000 */
.L_x_40493:
[----:B------:R-:W2:Y:S02]  /*5b70*/  LDG.E.64 R2, desc[UR36][R2.64] ;  /* 0x0000002402027981 */ /* 0x000ea4000c1e1b00 */
[----:B--2---:R0:W1:Y:S02]  /*5b80*/  F2I.F64.TRUNC R19, R2 ;  /* 0x0000000200137311 */ /* 0x004064000030d100 */
[----:B01----:R-:W-:Y:S05]  /*5b90*/  BRA `(.L_x_40488) ;  /* 0x0000000800a07947 */ /* 0x003fea0003800000 */
.L_x_40483:
        /* <DEDUP_REMOVED lines=12> */
.L_x_40497:
[----:B------:R-:W2:Y:S02]  /*5c60*/  LDG.E.64 R2, desc[UR36][R2.64] ;  /* 0x0000002402027981 */ /* 0x000ea4000c1e1b00 */
[----:B--2---:R0:W1:Y:S02]  /*5c70*/  F2I.F64.TRUNC R19, R2 ;  /* 0x0000000200137311 */ /* 0x004064000030d100 */
[----:B01----:R-:W-:Y:S05]  /*5c80*/  BRA `(.L_x_40488) ;  /* 0x0000000800647947 */ /* 0x003fea0003800000 */
.L_x_40496:
        /* <DEDUP_REMOVED lines=27> */
.L_x_40499:
        /* <DEDUP_REMOVED lines=14> */
.L_x_40498:
[----:B------:R-:W2:Y:S02]  /*5f20*/  LDG.E.U16 R0, desc[UR36][R2.64] ;  /* 0x0000002402007981 */ /* 0x000ea4000c1e1500 */
[----:B--2---:R-:W-:-:S06]  /*5f30*/  IMAD.U32 R0, R0, 0x10000, RZ ;  /* 0x0001000000007824 */ /* 0x004fcc00078e00ff */
[----:B------:R-:W0:Y:S02]  /*5f40*/  F2I.FTZ.TRUNC.NTZ R0, R0 ;  /* 0x0000000000007305 */ /* 0x000e24000021f100 */
[----:B0-----:R-:W-:Y:S01]  /*5f50*/  PRMT R19, R0, 0x7610, R19 ;  /* 0x0000761000137816 */ /* 0x001fe20000000013 */
[----:B------:R-:W-:Y:S06]  /*5f60*/  BRA `(.L_x_40488) ;  /* 0x0000000400ac7947 */ /* 0x000fec0003800000 */
.L_x_40495:
        /* <DEDUP_REMOVED lines=10> */
.L_x_40502:
        /* <DEDUP_REMOVED lines=21> */
.L_x_40506:
[----:B------:R-:W-:Y:S05]  /*6160*/  BSYNC.RECONVERGENT B1 ;  /* 0x0000000000017941 */ /* 0x000fea0003800200 */
.L_x_40505:
[----:B------:R-:W-:Y:S01]  /*6170*/  IMAD.SHL.U32 R0, R0, 0x100000, RZ ;  /* 0x0010000000007824 */ /* 0x000fe200078e00ff */
[----:B------:R-:W-:-:S04]  /*6180*/  LEA R2, R2, 0x3b800000, 0x17 ;  /* 0x3b80000002027811 */ /* 0x000fc800078eb8ff */
[----:B------:R-:W-:-:S07]  /*6190*/  LOP3.LUT R0, R2, R0, R7, 0xfe, !PT ;  /* 0x0000000002007212 */ /* 0x000fce00078efe07 */
.L_x_40504:
[----:B------:R-:W-:Y:S05]  /*61a0*/  BSYNC.RECONVERGENT B0 ;  /* 0x0000000000007941 */ /* 0x000fea0003800200 */
.L_x_40503:
[----:B------:R-:W0:Y:S02]  /*61b0*/  F2I.FTZ.TRUNC.NTZ R0, R0 ;  /* 0x0000000000007305 */ /* 0x000e24000021f100 */
[----:B0-----:R-:W-:Y:S01]  /*61c0*/  PRMT R19, R0, 0x7610, R19 ;  /* 0x0000761000137816 */ /* 0x001fe20000000013 */
[----:B------:R-:W-:Y:S06]  /*61d0*/  BRA `(.L_x_40488) ;  /* 0x0000000400107947 */ /* 0x000fec0003800000 */
.L_x_40501:
        /* <DEDUP_REMOVED lines=21> */
.L_x_40510:
[----:B------:R-:W-:Y:S05]  /*6330*/  BSYNC.RECONVERGENT B1 ;  /* 0x0000000000017941 */ /* 0x000fea0003800200 */
.L_x_40509:
[----:B------:R-:W-:Y:S01]  /*6340*/  IMAD.SHL.U32 R0, R0, 0x200000, RZ ;  /* 0x0020000000007824 */ /* 0x000fe200078e00ff */
[----:B------:R-:W-:-:S04]  /*6350*/  LEA R2, R2, 0x37800000, 0x17 ;  /* 0x3780000002027811 */ /* 0x000fc800078eb8ff */
[----:B------:R-:W-:-:S07]  /*6360*/  LOP3.LUT R0, R2, R0, R7, 0xfe, !PT ;  /* 0x0000000002007212 */ /* 0x000fce00078efe07 */
.L_x_40508:
[----:B------:R-:W-:Y:S05]  /*6370*/  BSYNC.RECONVERGENT B0 ;  /* 0x0000000000007941 */ /* 0x000fea0003800200 */
.L_x_40507:
[----:B------:R-:W0:Y:S02]  /*6380*/  F2I.FTZ.TRUNC.NTZ R0, R0 ;  /* 0x0000000000007305 */ /* 0x000e24000021f100 */
[----:B0-----:R-:W-:Y:S01]  /*6390*/  PRMT R19, R0, 0x7610, R19 ;  /* 0x0000761000137816 */ /* 0x001fe20000000013 */
[----:B------:R-:W-:Y:S06]  /*63a0*/  BRA `(.L_x_40488) ;  /* 0x00000000009c7947 */ /* 0x000fec0003800000 */
.L_x_40500:
        /* <DEDUP_REMOVED lines=14> */
.L_x_40514:
[----:B------:R-:W-:Y:S05]  /*6490*/  BSYNC.RECONVERGENT B0 ;  /* 0x0000000000007941 */ /* 0x000fea0003800200 */
.L_x_40513:
[----:B------:R-:W0:Y:S02]  /*64a0*/  F2I.FTZ.TRUNC.NTZ R0, R0 ;  /* 0x0000000000007305 */ /* 0x000e24000021f100 */
[----:B0-----:R-:W-:Y:S01]  /*64b0*/  PRMT R19, R0, 0x7610, R19 ;  /* 0x0000761000137816 */ /* 0x001fe20000000013 */
[----:B------:R-:W-:Y:S06]  /*64c0*/  BRA `(.L_x_40488) ;  /* 0x0000000000547947 */ /* 0x000fec0003800000 */
.L_x_40487:
        /* <DEDUP_REMOVED lines=16> */
.L_x_40515:
[----:B------:R-:W-:Y:S01]  /*65d0*/  PRMT R19, RZ, 0x7610, R19 ;  /* 0x00007610ff137816 */ /* 0x000fe20000000013 */
[----:B------:R-:W-:Y:S06]  /*65e0*/  BRA `(.L_x_40488) ;  /* 0x00000000000c7947 */ /* 0x000fec0003800000 */
.L_x_40512:
[----:B------:R2:W5:Y:S01]  /*65f0*/  LDG.E.U8 R19, desc[UR36][R2.64] ;  /* 0x0000002402137981 */ /* 0x000562000c1e1100 */
[----:B------:R-:W-:Y:S05]  /*6600*/  BRA `(.L_x_40488) ;  /* 0x0000000000047947 */ /* 0x000fea0003800000 */
.L_x_40511:
[----:B------:R1:W5:Y:S02]  /*6610*/  LDG.E.U8 R19, desc[UR36][R2.64] ;  /* 0x0000002402137981 */ /* 0x000364000c1e1100 */
.L_x_40488:
        /* <DEDUP_REMOVED lines=16> */
.L_x_40519:
[----:B------:R0:W5:Y:S01]  /*6720*/  LDG.E.U8 R0, desc[UR36][R2.64] ;  /* 0x0000002402007981 */ /* 0x000162000c1e1100 */
[----:B------:R-:W-:Y:S05]  /*6730*/  BRA `(.L_x_40521) ;  /* 0x0000000c004c7947 */ /* 0x000fea0003800000 */
.L_x_40518:
        /* <DEDUP_REMOVED lines=8> */
.L_x_40523:
[----:B------:R3:W5:Y:S01]  /*67c0*/  LDG.E.U8 R0, desc[UR36][R2.64] ;  /* 0x0000002402007981 */ /* 0x000762000c1e1100 */
[----:B------:R-:W-:Y:S05]  /*67d0*/  BRA `(.L_x_40521) ;  /* 0x0000000c00247947 */ /* 0x000fea0003800000 */
.L_x_40522:
[----:B------:R0:W5:Y:S01]  /*67e0*/  LDG.E.U16 R0, desc[UR36][R2.64] ;  /* 0x0000002402007981 */ /* 0x000162000c1e1500 */
[----:B------:R-:W-:Y:S05]  /*67f0*/  BRA `(.L_x_40521) ;  /* 0x0000000c001c7947 */ /* 0x000fea0003800000 */
.L_x_40517:
        /* <DEDUP_REMOVED lines=9> */
.L_x_40525:
[----:B------:R-:W2:Y:S02]  /*6890*/  LDG.E.U16 R4, desc[UR36][R2.64] ;  /* 0x0000002402047981 */ /* 0x000ea4000c1e1500 */
[----:B--2---:R-:W-:-:S06]  /*68a0*/  HADD2.F32 R4, -RZ, R4.H0_H0 ;  /* 0x20000004ff047230 */ /* 0x004fcc0000004100 */
[----:B------:R-:W0:Y:S02]  /*68b0*/  F2I.FTZ.TRUNC.NTZ R4, R4 ;  /* 0x0000000400047305 */ /* 0x000e24000021f100 */
[----:B0-----:R-:W-:Y:S01]  /*68c0*/  PRMT R0, R4, 0x7610, R0 ;  /* 0x0000761004007816 */ /* 0x001fe20000000000 */
[----:B------:R-:W-:Y:S06]  /*68d0*/  BRA `(.L_x_40521) ;  /* 0x0000000800e47947 */ /* 0x000fec0003800000 */
.L_x_40524:
        /* <DEDUP_REMOVED lines=9> */
.L_x_40527:
[----:B------:R-:W2:Y:S02]  /*6970*/  LDG.E.U16 R2, desc[UR36][R2.64] ;  /* 0x0000002402027981 */ /* 0x000ea4000c1e1500 */
[----:B--2---:R-:W-:-:S06]  /*6980*/  HADD2.F32 R4, -RZ, R2.H0_H0 ;  /* 0x20000002ff047230 */ /* 0x004fcc0000004100 */
[----:B------:R-:W0:Y:S02]  /*6990*/  F2I.FTZ.TRUNC.NTZ R4, R4 ;  /* 0x0000000400047305 */ /* 0x000e24000021f100 */
[----:B0-----:R-:W-:Y:S01]  /*69a0*/  PRMT R0, R4, 0x7610, R0 ;  /* 0x0000761004007816 */ /* 0x001fe20000000000 */
[----:B------:R-:W-:Y:S06]  /*69b0*/  BRA `(.L_x_40521) ;  /* 0x0000000800ac7947 */ /* 0x000fec0003800000 */
.L_x_40526:
[----:B------:R-:W2:Y:S02]  /*69c0*/  LDG.E.64 R2, desc[UR36][R2.64] ;  /* 0x0000002402027981 */ /* 0x000ea4000c1e1b00 */
[----:B--2---:R0:W1:Y:S02]  /*69d0*/  F2I.F64.TRUNC R0, R2 ;  /* 0x0000000200007311 */ /* 0x004064000030d100 */
[----:B01----:R-:W-:Y:S05]  /*69e0*/  BRA `(.L_x_40521) ;  /* 0x0000000800a07947 */ /* 0x003fea0003800000 */
.L_x_40516:
        /* <DEDUP_REMOVED lines=12> */
.L_x_40530:
[----:B------:R-:W2:Y:S02]  /*6ab0*/  LDG.E.64 R2, desc[UR36][R2.64] ;  /* 0x0000002402027981 */ /* 0x000ea4000c1e1b00 */
[----:B--2---:R0:W1:Y:S02]  /*6ac0*/  F2I.F64.TRUNC R0, R2 ;  /* 0x0000000200007311 */ /* 0x004064000030d100 */
[----:B01----:R-:W-:Y:S05]  /*6ad0*/  BRA `(.L_x_40521) ;  /* 0x0000000800647947 */ /* 0x003fea0003800000 */
.L_x_40529:
        /* <DEDUP_REMOVED lines=27> */
.L_x_40532:
        /* <DEDUP_REMOVED lines=14> */
.L_x_40531:
[----:B------:R-:W2:Y:S02]  /*6d70*/  LDG.E.U16 R4, desc[UR36][R2.64] ;  /* 0x0000002402047981 */ /* 0x000ea4000c1e1500 */
[----:B--2---:R-:W-:-:S06]  /*6d80*/  IMAD.U32 R4, R4, 0x10000, RZ ;  /* 0x0001000004047824 */ /* 0x004fcc00078e00ff */
[----:B------:R-:W0:Y:S02]  /*6d90*/  F2I.FTZ.TRUNC.NTZ R4, R4 ;  /* 0x0000000400047305 */ /* 0x000e24000021f100 */
[----:B0-----:R-:W-:Y:S01]  /*6da0*/  PRMT R0, R4, 0x7610, R0 ;  /* 0x0000761004007816 */ /* 0x001fe20000000000 */
[----:B------:R-:W-:Y:S06]  /*6db0*/  BRA `(.L_x_40521) ;  /* 0x0000000400ac7947 */ /* 0x000fec0003800000 */
.L_x_40528:
        /* <DEDUP_REMOVED lines=10> */
.L_x_40535:
        /* <DEDUP_REMOVED lines=21> */
.L_x_40539:
[----:B------:R-:W-:Y:S05]  /*6fb0*/  BSYNC.RECONVERGENT B1 ;  /* 0x0000000000017941 */ /* 0x000fea0003800200 */
.L_x_40538:
[----:B------:R-:W-:Y:S01]  /*6fc0*/  IMAD.SHL.U32 R0, R0, 0x100000, RZ ;  /* 0x0010000000007824 */ /* 0x000fe200078e00ff */
[----:B------:R-:W-:-:S04]  /*6fd0*/  LEA R2, R2, 0x3b800000, 0x17 ;  /* 0x3b80000002027811 */ /* 0x000fc800078eb8ff */
[----:B------:R-:W-:-:S07]  /*6fe0*/  LOP3.LUT R4, R2, R0, R7, 0xfe, !PT ;  /* 0x0000000002047212 */ /* 0x000fce00078efe07 */
.L_x_40537:
[----:B------:R-:W-:Y:S05]  /*6ff0*/  BSYNC.RECONVERGENT B0 ;  /* 0x0000000000007941 */ /* 0x000fea0003800200 */
.L_x_40536:
[----:B------:R-:W0:Y:S02]  /*7000*/  F2I.FTZ.TRUNC.NTZ R4, R4 ;  /* 0x0000000400047305 */ /* 0x000e24000021f100 */
[----:B0-----:R-:W-:Y:S01]  /*7010*/  PRMT R0, R4, 0x7610, R0 ;  /* 0x0000761004007816 */ /* 0x001fe20000000000 */
[----:B------:R-:W-:Y:S06]  /*7020*/  BRA `(.L_x_40521) ;  /* 0x0000000400107947 */ /* 0x000fec0003800000 */
.L_x_40534:
        /* <DEDUP_REMOVED lines=21> */
.L_x_40543:
[----:B------:R-:W-:Y:S05]  /*7180*/  BSYNC.RECONVERGENT B1 ;  /* 0x0000000000017941 */ /* 0x000fea0003800200 */
.L_x_40542:
[----:B------:R-:W-:Y:S02]  /*7190*/  SHF.L.U32 R0, R0, 0x15, RZ ;  /* 0x0000001500007819 */ /* 0x000fe400000006ff */
[----:B------:R-:W-:-:S04]  /*71a0*/  LEA R2, R2, 0x37800000, 0x17 ;  /* 0x3780000002027811 */ /* 0x000fc800078eb8ff */
[----:B------:R-:W-:-:S07]  /*71b0*/  LOP3.LUT R4, R2, R0, R7, 0xfe, !PT ;  /* 0x0000000002047212 */ /* 0x000fce00078efe07 */
.L_x_40541:
[----:B------:R-:W-:Y:S05]  /*71c0*/  BSYNC.RECONVERGENT B0 ;  /* 0x0000000000007941 */ /* 0x000fea0003800200 */
.L_x_40540:
[----:B------:R-:W0:Y:S02]  /*71d0*/  F2I.FTZ.TRUNC.NTZ R4, R4 ;  /* 0x0000000400047305 */ /* 0x000e24000021f100 */
[----:B0-----:R-:W-:Y:S01]  /*71e0*/  PRMT R0, R4, 0x7610, R0 ;  /* 0x0000761004007816 */ /* 0x001fe20000000000 */
[----:B------:R-:W-:Y:S06]  /*71f0*/  BRA `(.L_x_40521) ;  /* 0x00000000009c7947 */ /* 0x000fec0003800000 */
.L_x_40533:
        /* <DEDUP_REMOVED lines=14> */
.L_x_40547:
[----:B------:R-:W-:Y:S05]  /*72e0*/  BSYNC.RECONVERGENT B0 ;  /* 0x0000000000007941 */ /* 0x000fea0003800200 */
.L_x_40546:
[----:B------:R-:W0:Y:S02]  /*72f0*/  F2I.FTZ.TRUNC.NTZ R4, R4 ;  /* 0x0000000400047305 */ /* 0x000e24000021f100 */
[----:B0-----:R-:W-:Y:S01]  /*7300*/  PRMT R0, R4, 0x7610, R0 ;  /* 0x0000761004007816 */ /* 0x001fe20000000000 */
[----:B------:R-:W-:Y:S06]  /*7310*/  BRA `(.L_x_40521) ;  /* 0x0000000000547947 */ /* 0x000fec0003800000 */
.L_x_40520:
        /* <DEDUP_REMOVED lines=16> */
.L_x_40548:
[----:B------:R-:W-:Y:S01]  /*7420*/  PRMT R0, RZ, 0x7610, R0 ;  /* 0x00007610ff007816 */ /* 0x000fe20000000000 */
[----:B------:R-:W-:Y:S06]  /*7430*/  BRA `(.L_x_40521) ;  /* 0x00000000000c7947 */ /* 0x000fec0003800000 */
.L_x_40545:
[----:B------:R1:W5:Y:S01]  /*7440*/  LDG.E.U8 R0, desc[UR36][R2.64] ;  /* 0x0000002402007981 */ /* 0x000362000c1e1100 */
[----:B------:R-:W-:Y:S05]  /*7450*/  BRA `(.L_x_40521) ;  /* 0x0000000000047947 */ /* 0x000fea0003800000 */
.L_x_40544:
[----:B------:R2:W5:Y:S02]  /*7460*/  LDG.E.U8 R0, desc[UR36][R2.64] ;  /* 0x0000002402007981 */ /* 0x000564000c1e1100 */
.L_x_40521:
        /* <DEDUP_REMOVED lines=21> */
.L_x_40553:
[----:B------:R4:W-:Y:S01]  /*75c0*/  STG.E.U8 desc[UR36][R2.64], R4 ;  /* 0x0000000402007986 */ /* 0x0009e2000c101124 */
[----:B------:R-:W-:Y:S05]  /*75d0*/  BRA `(.L_x_40555) ;  /* 0x0000000800fc7947 */ /* 0x000fea0003800000 */
.L_x_40552:
        /* <DEDUP_REMOVED lines=9> */
.L_x_40557:
[----:B------:R2:W-:Y:S01]  /*7670*/  STG.E desc[UR36][R2.64], R4 ;  /* 0x0000000402007986 */ /* 0x0005e2000c101924 */
[----:B------:R-:W-:Y:S05]  /*7680*/  BRA `(.L_x_40555) ;  /* 0x0000000800d07947 */ /* 0x000fea0003800000 */
.L_x_40556:
[----:B------:R0:W-:Y:S01]  /*7690*/  STG.E.U16 desc[UR36][R2.64], R4 ;  /* 0x0000000402007986 */ /* 0x0001e2000c101524 */
[----:B------:R-:W-:Y:S05]  /*76a0*/  BRA `(.L_x_40555) ;  /* 0x0000000800c87947 */ /* 0x000fea0003800000 */
.L_x_40551:
        /* <DEDUP_REMOVED lines=9> */
.L_x_40559:
[----:B------:R-:W-:-:S04]  /*7740*/  I2FP.F32.U32 R0, R4 ;  /* 0x0000000400007245 */ /* 0x000fc80000201000 */
[----:B------:R-:W-:-:S05]  /*7750*/  F2FP.F16.F32.PACK_AB R0, RZ, R0 ;  /* 0x00000000ff00723e */ /* 0x000fca00000000ff */
[----:B------:R0:W-:Y:S01]  /*7760*/  STG.E.U16 desc[UR36][R2.64], R0 ;  /* 0x0000000002007986 */ /* 0x0001e2000c101524 */
[----:B------:R-:W-:Y:S05]  /*7770*/  BRA `(.L_x_40555) ;  /* 0x0000000800947947 */ /* 0x000fea0003800000 */
.L_x_40558:
        /* <DEDUP_REMOVED lines=10> */
.L_x_40561:
[----:B------:R-:W-:-:S04]  /*7820*/  I2FP.F32.U32 R4, R4 ;  /* 0x0000000400047245 */ /* 0x000fc80000201000 */
[----:B------:R-:W-:-:S04]  /*7830*/  F2FP.F16.F32.PACK_AB R5, RZ, R4 ;  /* 0x00000004ff05723e */ /* 0x000fc800000000ff */
[----:B------:R-:W-:-:S05]  /*7840*/  PRMT R5, R5, 0x5410, RZ ;  /* 0x0000541005057816 */ /* 0x000fca00000000ff */
[----:B------:R0:W-:Y:S01]  /*7850*/  STG.E desc[UR36][R2.64], R5 ;  /* 0x0000000502007986 */ /* 0x0001e2000c101924 */
[----:B------:R-:W-:Y:S05]  /*7860*/  BRA `(.L_x_40555) ;  /* 0x0000000800587947 */ /* 0x000fea0003800000 */
.L_x_40560:
[----:B------:R-:W0:Y:S02]  /*7870*/  I2F.F64.U32 R4, R4 ;  /* 0x0000000400047312 */ /* 0x000e240000201800 */
[----:B0-----:R0:W-:Y:S01]  /*7880*/  STG.E.64 desc[UR36][R2.64], R4 ;  /* 0x0000000402007986 */ /* 0x0011e2000c101b24 */
[----:B------:R-:W-:Y:S05]  /*7890*/  BRA `(.L_x_40555) ;  /* 0x00000008004c7947 */ /* 0x000fea0003800000 */
.L_x_40550:
        /* <DEDUP_REMOVED lines=12> */
.L_x_40565:
        /* <DEDUP_REMOVED lines=17> */
.L_x_40567:
[----:B------:R-:W-:Y:S05]  /*7a70*/  BSYNC.RECONVERGENT B0 ;  /* 0x0000000000007941 */ /* 0x000fea0003800200 */
.L_x_40566:
[----:B------:R0:W-:Y:S01]  /*7a80*/  STG.E.U8 desc[UR36][R2.64], R0 ;  /* 0x0000000002007986 */ /* 0x0001e2000c101124 */
[----:B------:R-:W-:Y:S05]  /*7a90*/  BRA `(.L_x_40555) ;  /* 0x0000000400cc7947 */ /* 0x000fea0003800000 */
.L_x_40564:
        /* <DEDUP_REMOVED lines=17> */
.L_x_40569:
[----:B------:R-:W-:Y:S05]  /*7bb0*/  BSYNC.RECONVERGENT B0 ;  /* 0x0000000000007941 */ /* 0x000fea0003800200 */
.L_x_40568:
[----:B------:R0:W-:Y:S01]  /*7bc0*/  STG.E.U8 desc[UR36][R2.64], R0 ;  /* 0x0000000002007986 */ /* 0x0001e2000c101124 */
[----:B------:R-:W-:Y:S05]  /*7bd0*/  BRA `(.L_x_40555) ;  /* 0x00000004007c7947 */ /* 0x000fea0003800000 */
.L_x_40563:
        /* <DEDUP_REMOVED lines=21> */
.L_x_40571:
[----:B------:R-:W-:-:S05]  /*7d30*/  MOV R5, RZ ;  /* 0x000000ff00057202 */ /* 0x000fca0000000f00 */
[----:B------:R0:W-:Y:S01]  /*7d40*/  STG.E.64 desc[UR36][R2.64], R4 ;  /* 0x0000000402007986 */ /* 0x0001e2000c101b24 */
[----:B------:R-:W-:Y:S05]  /*7d50*/  BRA `(.L_x_40555) ;  /* 0x00000004001c7947 */ /* 0x000fea0003800000 */
.L_x_40570:
[----:B------:R0:W-:Y:S01]  /*7d60*/  STG.E desc[UR36][R2.64], R4 ;  /* 0x0000000402007986 */ /* 0x0001e2000c101924 */
[----:B------:R-:W-:Y:S05]  /*7d70*/  BRA `(.L_x_40555) ;  /* 0x0000000400147947 */ /* 0x000fea0003800000 */
.L_x_40562:
        /* <DEDUP_REMOVED lines=8> */
.L_x_40573:
[----:B------:R-:W-:Y:S01]  /*7e00*/  CS2R R6, SRZ ;  /* 0x0000000000067805 */ /* 0x000fe2000001ff00 */
[----:B------:R-:W0:Y:S04]  /*7e10*/  I2F.F64.U32 R4, R4 ;  /* 0x0000000400047312 */ /* 0x000e280000201800 */
[----:B0-----:R0:W-:Y:S01]  /*7e20*/  STG.E.128 desc[UR36][R2.64], R4 ;  /* 0x0000000402007986 */ /* 0x0011e2000c101d24 */
[----:B------:R-:W-:Y:S05]  /*7e30*/  BRA `(.L_x_40555) ;  /* 0x0000000000e47947 */ /* 0x000fea0003800000 */
.L_x_40572:
[----:B------:R-:W-:-:S09]  /*7e40*/  UISETP.NE.AND UP0, UPT, UR4, 0xf, UPT ;  /* 0x0000000f0400788c */ /* 0x000fd2000bf05270 */
[----:B------:R-:W-:Y:S05]  /*7e50*/  BRA.U !UP0, `(.L_x_40574) ;  /* 0x0000000108d07547 */ /* 0x000fea000b800000 */
[----:B------:R-:W-:-:S09]  /*7e60*/  UISETP.NE.AND UP0, UPT, UR4, 0x17, UPT ;  /* 0x000000170400788c */ /* 0x000fd2000bf05270 */
[----:B------:R-:W-:Y:S05]  /*7e70*/  BRA.U !UP0, `(.L_x_40575) ;  /* 0x0000000108847547 */ /* 0x000fea000b800000 */
[----:B------:R-:W-:-:S09]  /*7e80*/  UISETP.NE.AND UP0, UPT, UR4, 0x18, UPT ;  /* 0x000000180400788c */ /* 0x000fd2000bf05270 */
[----:B------:R-:W-:Y:S05]  /*7e90*/  BRA.U !UP0, `(.L_x_40576) ;  /* 0x0000000108447547 */ /* 0x000fea000b800000 */
.L_x_40554:
        /* <DEDUP_REMOVED lines=16> */
.L_x_40577:
[----:B------:R-:W-:Y:S05]  /*7fa0*/  BRA `(.L_x_40555) ;  /* 0x0000000000887947 */ /* 0x000fea0003800000 */
.L_x_40576:
        /* <DEDUP_REMOVED lines=11> */
.L_x_40579:
[----:B------:R-:W-:Y:S05]  /*8060*/  BSYNC.RECONVERGENT B0 ;  /* 0x0000000000007941 */ /* 0x000fea0003800200 */
.L_x_40578:
[----:B------:R0:W-:Y:S01]  /*8070*/  STG.E.U8 desc[UR36][R2.64], R5 ;  /* 0x0000000502007986 */ /* 0x0001e2000c101124 */
[----:B------:R-:W-:Y:S05]  /*8080*/  BRA `(.L_x_40555) ;  /* 0x0000000000507947 */ /* 0x000fea0003800000 */
.L_x_40575:
        /* <DEDUP_REMOVED lines=12> */
.L_x_40580:
[----:B------:R-:W-:Y:S01]  /*8150*/  IMAD.MOV.U32 R5, RZ, RZ, 0x7f ;  /* 0x0000007fff057424 */ /* 0x000fe200078e00ff */
[----:B------:R-:W-:-:S04]  /*8160*/  ISETP.GT.U32.AND P0, PT, R7, 0x7f800000, PT ;  /* 0x7f8000000700780c */ /* 0x000fc80003f04070 */
[----:B------:R-:W-:-:S05]  /*8170*/  SEL R5, R5, 0x7c, P0 ;  /* 0x0000007c05057807 */ /* 0x000fca0000000000 */
[----:B------:R0:W-:Y:S01]  /*8180*/  STG.E.U8 desc[UR36][R2.64], R5 ;  /* 0x0000000502007986 */ /* 0x0001e2000c101124 */
[----:B------:R-:W-:Y:S05]  /*8190*/  BRA `(.L_x_40555) ;  /* 0x00000000000c7947 */ /* 0x000fea0003800000 */
.L_x_40574:
[----:B------:R-:W-:-:S04]  /*81a0*/  I2FP.F32.U32 R0, R4 ;  /* 0x0000000400007245 */ /* 0x000fc80000201000 */
[----:B------:R-:W-:-:S05]  /*81b0*/  F2FP.BF16.F32.PACK_AB R0, RZ, R0 ;  /* 0x00000000ff00723e */ /* 0x000fca00000010ff */
[----:B------:R0:W-:Y:S02]  /*81c0*/  STG.E.U16 desc[UR36][R2.64], R0 ;  /* 0x0000000002007986 */ /* 0x0001e4000c101524 */
.L_x_40555:
[----:B------:R-:W-:Y:S05]  /*81d0*/  BSYNC.RECONVERGENT B6 ;  /* 0x0000000000067941 */ /* 0x000fea0003800200 */
.L_x_40549:
[----:B------:R-:W-:-:S07]  /*81e0*/  IADD3 R17, PT, PT, R17, 0x80, RZ ;  /* 0x0000008011117810 */ /* 0x000fce0007ffe0ff */
.L_x_40481:
[----:B------:R-:W-:Y:S05]  /*81f0*/  BSYNC.RECONVERGENT B7 ;  /* 0x0000000000077941 */ /* 0x000fea0003800200 */
.L_x_40480:
        /* <DEDUP_REMOVED lines=358> */
.L_x_40583:
        /* <DEDUP_REMOVED lines=16> */
.L_x_40587:
[----:B------:R3:W5:Y:S01]  /*9960*/  LDG.E.U8 R19, desc[UR36][R2.64] ;  /* 0x0000002402137981 */ /* 0x000762000c1e1100 */
[----:B------:R-:W-:Y:S05]  /*9970*/  BRA `(.L_x_40589) ;  /* 0x0000000c004c7947 */ /* 0x000fea0003800000 */
.L_x_40586:
        /* <DEDUP_REMOVED lines=8> */
.L_x_40591:
[----:B------:R0:W5:Y:S01]  /*9a00*/  LDG.E.U8 R19, desc[UR36][R2.64] ;  /* 0x0000002402137981 */ /* 0x000162000c1e1100 */
[----:B------:R-:W-:Y:S05]  /*9a10*/  BRA `(.L_x_40589) ;  /* 0x0000000c00247947 */ /* 0x000fea0003800000 */
.L_x_40590:
[----:B------:R0:W5:Y:S01]  /*9a20*/  LDG.E.U16 R19, desc[UR36][R2.64] ;  /* 0x0000002402137981 */ /* 0x000162000c1e1500 */
[----:B------:R-:W-:Y:S05]  /*9a30*/  BRA `(.L_x_40589) ;  /* 0x0000000c001c7947 */ /* 0x000fea0003800000 */
.L_x_40585:
        /* <DEDUP_REMOVED lines=9> */
.L_x_40593:
[----:B------:R-:W2:Y:S02]  /*9ad0*/  LDG.E.U16 R0, desc[UR36][R2.64] ;  /* 0x0000002402007981 */ /* 0x000ea4000c1e1500 */
[----:B--2---:R-:W-:-:S06]  /*9ae0*/  HADD2.F32 R0, -RZ, R0.H0_H0 ;  /* 0x20000000ff007230 */ /* 0x004fcc0000004100 */
[----:B------:R-:W0:Y:S02]  /*9af0*/  F2I.FTZ.TRUNC.NTZ R0, R0 ;  /* 0x0000000000007305 */ /* 0x000e24000021f100 */
[----:B0-----:R-:W-:Y:S01]  /*9b00*/  PRMT R19, R0, 0x7610, R19 ;  /* 0x0000761000137816 */ /* 0x001fe20000000013 */
[----:B------:R-:W-:Y:S06]  /*9b10*/  BRA `(.L_x_40589) ;  /* 0x0000000800e47947 */ /* 0x000fec0003800000 */
.L_x_40592:
        /* <DEDUP_REMOVED lines=9> */
.L_x_40595:
[----:B------:R-:W2:Y:S02]  /*9bb0*/  LDG.E.U16 R2, desc[UR36][R2.64] ;  /* 0x0000002402027981 */ /* 0x000ea4000c1e1500 */
[----:B--2---:R-:W-:-:S06]  /*9bc0*/  HADD2.F32 R0, -RZ, R2.H0_H0 ;  /* 0x20000002ff007230 */ /* 0x004fcc0000004100 */
[----:B------:R-:W0:Y:S02]  /*9bd0*/  F2I.FTZ.TRUNC.NTZ R0, R0 ;  /* 0x0000000000007305 */ /* 0x000e24000021f100 */
[----:B0-----:R-:W-:Y:S01]  /*9be0*/  PRMT R19, R0, 0x7610, R19 ;  /* 0x0000761000137816 */ /* 0x001fe20000000013 */
[----:B------:R-:W-:Y:S06]  /*9bf0*/  BRA `(.L_x_40589) ;  /* 0x0000000800ac7947 */ /* 0x000fec0003800000 */
.L_x_40594:
[----:B------:R-:W2:Y:S02]  /*9c00*/  LDG.E.64 R2, desc[UR36][R2.64] ;  /* 0x0000002402027981 */ /* 0x000ea4000c1e1b00 */
[----:B--2---:R0:W1:Y:S02]  /*9c10*/  F2I.F64.TRUNC R19, R2 ;  /* 0x0000000200137311 */ /* 0x004064000030d100 */
[----:B01----:R-:W-:Y:S05]  /*9c20*/  BRA `(.L_x_40589) ;  /* 0x0000000800a07947 */ /* 0x003fea0003800000 */
.L_x_40584:
        /* <DEDUP_REMOVED lines=12> */
.L_x_40598:
[----:B------:R-:W2:Y:S02]  /*9cf0*/  LDG.E.64 R2, desc[UR36][R2.64] ;  /* 0x0000002402027981 */ /* 0x000ea4000c1e1b00 */
[----:B--2---:R3:W4:Y:S02]  /*9d00*/  F2I.F64.TRUNC R19, R2 ;  /* 0x0000000200137311 */ /* 0x004724000030d100 */
[----:B---34-:R-:W-:Y:S05]  /*9d10*/  BRA `(.L_x_40589) ;  /* 0x0000000800647947 */ /* 0x018fea0003800000 */
.L_x_40597:
        /* <DEDUP_REMOVED lines=27> */
.L_x_40600:
        /* <DEDUP_REMOVED lines=14> */
.L_x_40599:
[----:B------:R-:W2:Y:S02]  /*9fb0*/  LDG.E.U16 R0, desc[UR36][R2.64] ;  /* 0x0000002402007981 */ /* 0x000ea4000c1e1500 */
[----:B--2---:R-:W-:-:S06]  /*9fc0*/  IMAD.U32 R0, R0, 0x10000, RZ ;  /* 0x0001000000007824 */ /* 0x004fcc00078e00ff */
[----:B------:R-:W0:Y:S02]  /*9fd0*/  F2I.FTZ.TRUNC.NTZ R0, R0 ;  /* 0x0000000000007305 */ /* 0x000e24000021f100 */
[----:B0-----:R-:W-:Y:S01]  /*9fe0*/  PRMT R19, R0, 0x7610, R19 ;  /* 0x0000761000137816 */ /* 0x001fe20000000013 */
[----:B------:R-:W-:Y:S06]  /*9ff0*/  BRA `(.L_x_40589) ;  /* 0x0000000400ac7947 */ /* 0x000fec0003800000 */
.L_x_40596:
        /* <DEDUP_REMOVED lines=10> */
.L_x_40603:
        /* <DEDUP_REMOVED lines=21> */
.L_x_40607:
[----:B------:R-:W-:Y:S05]  /*a1f0*/  BSYNC.RECONVERGENT B1 ;  /* 0x0000000000017941 */ /* 0x000fea0003800200 */
.L_x_40606:
[----:B------:R-:W-:Y:S02]  /*a200*/  SHF.L.U32 R0, R0, 0x14, RZ ;  /* 0x0000001400007819 */ /* 0x000fe400000006ff */
[----:B------:R-:W-:-:S04]  /*a210*/  LEA R2, R2, 0x3b800000, 0x17 ;  /* 0x3b80000002027811 */ /* 0x000fc800078eb8ff */
[----:B------:R-:W-:-:S07]  /*a220*/  LOP3.LUT R0, R2, R0, R7, 0xfe, !PT ;  /* 0x0000000002007212 */ /* 0x000fce00078efe07 */
.L_x_40605:
[----:B------:R-:W-:Y:S05]  /*a230*/  BSYNC.RECONVERGENT B0 ;  /* 0x0000000000007941 */ /* 0x000fea0003800200 */
.L_x_40604:
[----:B------:R-:W0:Y:S02]  /*a240*/  F2I.FTZ.TRUNC.NTZ R0, R0 ;  /* 0x0000000000007305 */ /* 0x000e24000021f100 */
[----:B0-----:R-:W-:Y:S01]  /*a250*/  PRMT R19, R0, 0x7610, R19 ;  /* 0x0000761000137816 */ /* 0x001fe20000000013 */
[----:B------:R-:W-:Y:S06]  /*a260*/  BRA `(.L_x_40589) ;  /* 0x0000000400107947 */ /* 0x000fec0003800000 */
.L_x_40602:
        /* <DEDUP_REMOVED lines=21> */
.L_x_40611:
[----:B------:R-:W-:Y:S05]  /*a3c0*/  BSYNC.RECONVERGENT B1 ;  /* 0x0000000000017941 */ /* 0x000fea0003800200 */
.L_x_40610:
[----:B------:R-:W-:Y:S01]  /*a3d0*/  IMAD.SHL.U32 R0, R0, 0x200000, RZ ;  /* 0x0020000000007824 */ /* 0x000fe200078e00ff */
[----:B------:R-:W-:-:S04]  /*a3e0*/  LEA R2, R2, 0x37800000, 0x17 ;  /* 0x3780000002027811 */ /* 0x000fc800078eb8ff */
[----:B------:R-:W-:-:S07]  /*a3f0*/  LOP3.LUT R0, R2, R0, R7, 0xfe, !PT ;  /* 0x0000000002007212 */ /* 0x000fce00078efe07 */
.L_x_40609:
[----:B------:R-:W-:Y:S05]  /*a400*/  BSYNC.RECONVERGENT B0 ;  /* 0x0000000000007941 */ /* 0x000fea0003800200 */
.L_x_40608:
[----:B------:R-:W0:Y:S02]  /*a410*/  F2I.FTZ.TRUNC.NTZ R0, R0 ;  /* 0x0000000000007305 */ /* 0x000e24000021f100 */
[----:B0-----:R-:W-:Y:S01]  /*a420*/  PRMT R19, R0, 0x7610, R19 ;  /* 0x0000761000137816 */ /* 0x001fe20000000013 */
[----:B------:R-:W-:Y:S06]  /*a430*/  BRA `(.L_x_40589) ;  /* 0x00000000009c7947 */ /* 0x000fec0003800000 */
.L_x_40601:
        /* <DEDUP_REMOVED lines=14> */
.L_x_40615:
[----:B------:R-:W-:Y:S05]  /*a520*/  BSYNC.RECONVERGENT B0 ;  /* 0x0000000000007941 */ /* 0x000fea0003800200 */
.L_x_40614:
[----:B------:R-:W0:Y:S02]  /*a530*/  F2I.FTZ.TRUNC.NTZ R0, R0 ;  /* 0x0000000000007305 */ /* 0x000e24000021f100 */
[----:B0-----:R-:W-:Y:S01]  /*a540*/  PRMT R19, R0, 0x7610, R19 ;  /* 0x0000761000137816 */ /* 0x001fe20000000013 */
[----:B------:R-:W-:Y:S06]  /*a550*/  BRA `(.L_x_40589) ;  /* 0x0000000000547947 */ /* 0x000fec0003800000 */
.L_x_40588:
        /* <DEDUP_REMOVED lines=16> */
.L_x_40616:
[----:B------:R-:W-:Y:S01]  /*a660*/  PRMT R19, RZ, 0x7610, R19 ;  /* 0x00007610ff137816 */ /* 0x000fe20000000013 */
[----:B------:R-:W-:Y:S06]  /*a670*/  BRA `(.L_x_40589) ;  /* 0x00000000000c7947 */ /* 0x000fec0003800000 */
.L_x_40613:
[----:B------:R2:W5:Y:S01]  /*a680*/  LDG.E.U8 R19, desc[UR36][R2.64] ;  /* 0x0000002402137981 */ /* 0x000562000c1e1100 */
[----:B------:R-:W-:Y:S05]  /*a690*/  BRA `(.L_x_40589) ;  /* 0x0000000000047947 */ /* 0x000fea0003800000 */
.L_x_40612:
[----:B------:R1:W5:Y:S02]  /*a6a0*/  LDG.E.U8 R19, desc[UR36][R2.64] ;  /* 0x0000002402137981 */ /* 0x000364000c1e1100 */
.L_x_40589:
        /* <DEDUP_REMOVED lines=16> */
.L_x_40620:
[----:B------:R0:W5:Y:S01]  /*a7b0*/  LDG.E.U8 R0, desc[UR36][R2.64] ;  /* 0x0000002402007981 */ /* 0x000162000c1e1100 */
[----:B------:R-:W-:Y:S05]  /*a7c0*/  BRA `(.L_x_40622) ;  /* 0x0000000c004c7947 */ /* 0x000fea0003800000 */
.L_x_40619:
        /* <DEDUP_REMOVED lines=8> */
.L_x_40624:
[----:B------:R0:W5:Y:S01]  /*a850*/  LDG.E.U8 R0, desc[UR36][R2.64] ;  /* 0x0000002402007981 */ /* 0x000162000c1e1100 */
[----:B------:R-:W-:Y:S05]  /*a860*/  BRA `(.L_x_40622) ;  /* 0x0000000c00247947 */ /* 0x000fea0003800000 */
.L_x_40623:
[----:B------:R0:W5:Y:S01]  /*a870*/  LDG.E.U16 R0, desc[UR36][R2.64] ;  /* 0x0000002402007981 */ /* 0x000162000c1e1500 */
[----:B------:R-:W-:Y:S05]  /*a880*/  BRA `(.L_x_40622) ;  /* 0x0000000c001c7947 */ /* 0x000fea0003800000 */
.L_x_40618:
        /* <DEDUP_REMOVED lines=9> */
.L_x_40626:
[----:B------:R-:W2:Y:S02]  /*a920*/  LDG.E.U16 R4, desc[UR36][R2.64] ;  /* 0x0000002402047981 */ /* 0x000ea4000c1e1500 */
[----:B--2---:R-:W-:-:S06]  /*a930*/  HADD2.F32 R4, -RZ, R4.H0_H0 ;  /* 0x20000004ff047230 */ /* 0x004fcc0000004100 */
[----:B------:R-:W0:Y:S02]  /*a940*/  F2I.FTZ.TRUNC.NTZ R4, R4 ;  /* 0x0000000400047305 */ /* 0x000e24000021f100 */
[----:B0-----:R-:W-:Y:S01]  /*a950*/  PRMT R0, R4, 0x7610, R0 ;  /* 0x0000761004007816 */ /* 0x001fe20000000000 */
[----:B------:R-:W-:Y:S06]  /*a960*/  BRA `(.L_x_40622) ;  /* 0x0000000800e47947 */ /* 0x000fec0003800000 */
.L_x_40625:
        /* <DEDUP_REMOVED lines=9> */
.L_x_40628:
[----:B------:R-:W2:Y:S02]  /*aa00*/  LDG.E.U16 R2, desc[UR36][R2.64] ;  /* 0x0000002402027981 */ /* 0x000ea4000c1e1500 */
[----:B--2---:R-:W-:-:S06]  /*aa10*/  HADD2.F32 R4, -RZ, R2.H0_H0 ;  /* 0x20000002ff047230 */ /* 0x004fcc0000004100 */
[----:B------:R-:W0:Y:S02]  /*aa20*/  F2I.FTZ.TRUNC.NTZ R4, R4 ;  /* 0x0000000400047305 */ /* 0x000e24000021f100 */
[----:B0-----:R-:W-:Y:S01]  /*aa30*/  PRMT R0, R4, 0x7610, R0 ;  /* 0x0000761004007816 */ /* 0x001fe20000000000 */
[----:B------:R-:W-:Y:S06]  /*aa40*/  BRA `(.L_x_40622) ;  /* 0x0000000800ac7947 */ /* 0x000fec0003800000 */
.L_x_40627:
[----:B------:R-:W2:Y:S02]  /*aa50*/  LDG.E.64 R2, desc[UR36][R2.64] ;  /* 0x0000002402027981 */ /* 0x000ea4000c1e1b00 */
[----:B--2---:R3:W4:Y:S02]  /*aa60*/  F2I.F64.TRUNC R0, R2 ;  /* 0x0000000200007311 */ /* 0x004724000030d100 */
[----:B---34-:R-:W-:Y:S05]  /*aa70*/  BRA `(.L_x_40622) ;  /* 0x0000000800a07947 */ /* 0x018fea0003800000 */
.L_x_40617:
        /* <DEDUP_REMOVED lines=12> */
.L_x_40631:
[----:B------:R-:W2:Y:S02]  /*ab40*/  LDG.E.64 R2, desc[UR36][R2.64] ;  /* 0x0000002402027981 */ /* 0x000ea4000c1e1b00 */
[----:B--2---:R3:W4:Y:S02]  /*ab50*/  F2I.F64.TRUNC R0, R2 ;  /* 0x0000000200007311 */ /* 0x004724000030d100 */
[----:B---34-:R-:W-:Y:S05]  /*ab60*/  BRA `(.L_x_40622) ;  /* 0x0000000800647947 */ /* 0x018fea0003800000 */
.L_x_40630:
        /* <DEDUP_REMOVED lines=27> */
.L_x_40633:
        /* <DEDUP_REMOVED lines=14> */
.L_x_40632:
[----:B------:R-:W2:Y:S02]  /*ae00*/  LDG.E.U16 R4, desc[UR36][R2.64] ;  /* 0x0000002402047981 */ /* 0x000ea4000c1e1500 */
[----:B--2---:R-:W-:-:S06]  /*ae10*/  IMAD.U32 R4, R4, 0x10000, RZ ;  /* 0x0001000004047824 */ /* 0x004fcc00078e00ff */
[----:B------:R-:W0:Y:S02]  /*ae20*/  F2I.FTZ.TRUNC.NTZ R4, R4 ;  /* 0x0000000400047305 */ /* 0x000e24000021f100 */
[----:B0-----:R-:W-:Y:S01]  /*ae30*/  PRMT R0, R4, 0x7610, R0 ;  /* 0x0000761004007816 */ /* 0x001fe20000000000 */
[----:B------:R-:W-:Y:S06]  /*ae40*/  BRA `(.L_x_40622) ;  /* 0x0000000400ac7947 */ /* 0x000fec0003800000 */
.L_x_40629:
        /* <DEDUP_REMOVED lines=10> */
.L_x_40636:
        /* <DEDUP_REMOVED lines=21> */
.L_x_40640:
[----:B------:R-:W-:Y:S05]  /*b040*/  BSYNC.RECONVERGENT B1 ;  /* 0x0000000000017941 */ /* 0x000fea0003800200 */
.L_x_40639:
[----:B------:R-:W-:Y:S02]  /*b050*/  SHF.L.U32 R0, R0, 0x14, RZ ;  /* 0x0000001400007819 */ /* 0x000fe400000006ff */
[----:B------:R-:W-:-:S04]  /*b060*/  LEA R2, R2, 0x3b800000, 0x17 ;  /* 0x3b80000002027811 */ /* 0x000fc800078eb8ff */
[----:B------:R-:W-:-:S07]  /*b070*/  LOP3.LUT R4, R2, R0, R7, 0xfe, !PT ;  /* 0x0000000002047212 */ /* 0x000fce00078efe07 */
.L_x_40638:
[----:B------:R-:W-:Y:S05]  /*b080*/  BSYNC.RECONVERGENT B0 ;  /* 0x0000000000007941 */ /* 0x000fea0003800200 */
.L_x_40637:
[----:B------:R-:W0:Y:S02]  /*b090*/  F2I.FTZ.TRUNC.NTZ R4, R4 ;  /* 0x0000000400047305 */ /* 0x000e24000021f100 */
[----:B0-----:R-:W-:Y:S01]  /*b0a0*/  PRMT R0, R4, 0x7610, R0 ;  /* 0x0000761004007816 */ /* 0x001fe20000000000 */
[----:B------:R-:W-:Y:S06]  /*b0b0*/  BRA `(.L_x_40622) ;  /* 0x0000000400107947 */ /* 0x000fec0003800000 */
.L_x_40635:
        /* <DEDUP_REMOVED lines=21> */
.L_x_40644:
[----:B------:R-:W-:Y:S05]  /*b210*/  BSYNC.RECONVERGENT B1 ;  /* 0x0000000000017941 */ /* 0x000fea0003800200 */
.L_x_40643:
[----:B------:R-:W-:Y:S01]  /*b220*/  IMAD.SHL.U32 R0, R0, 0x200000, RZ ;  /* 0x0020000000007824 */ /* 0x000fe200078e00ff */
[----:B------:R-:W-:-:S04]  /*b230*/  LEA R2, R2, 0x37800000, 0x17 ;  /* 0x3780000002027811 */ /* 0x000fc800078eb8ff */
[----:B------:R-:W-:-:S07]  /*b240*/  LOP3.LUT R4, R2, R0, R7, 0xfe, !PT ;  /* 0x0000000002047212 */ /* 0x000fce00078efe07 */
.L_x_40642:
[----:B------:R-:W-:Y:S05]  /*b250*/  BSYNC.RECONVERGENT B0 ;  /* 0x0000000000007941 */ /* 0x000fea0003800200 */
.L_x_40641:
[----:B------:R-:W0:Y:S02]  /*b260*/  F2I.FTZ.TRUNC.NTZ R4, R4 ;  /* 0x0000000400047305 */ /* 0x000e24000021f100 */
[----:B0-----:R-:W-:Y:S01]  /*b270*/  PRMT R0, R4, 0x7610, R0 ;  /* 0x0000761004007816 */ /* 0x001fe20000000000 */
[----:B------:R-:W-:Y:S06]  /*b280*/  BRA `(.L_x_40622) ;  /* 0x00000000009c7947 */ /* 0x000fec0003800000 */
.L_x_40634:
        /* <DEDUP_REMOVED lines=14> */
.L_x_40648:
[----:B------:R-:W-:Y:S05]  /*b370*/  BSYNC.RECONVERGENT B0 ;  /* 0x0000000000007941 */ /* 0x000fea0003800200 */
.L_x_40647:
[----:B------:R-:W0:Y:S02]  /*b380*/  F2I.FTZ.TRUNC.NTZ R4, R4 ;  /* 0x0000000400047305 */ /* 0x000e24000021f100 */
[----:B0-----:R-:W-:Y:S01]  /*b390*/  PRMT R0, R4, 0x7610, R0 ;  /* 0x0000761004007816 */ /* 0x001fe20000000000 */
[----:B------:R-:W-:Y:S06]  /*b3a0*/  BRA `(.L_x_40622) ;  /* 0x0000000000547947 */ /* 0x000fec0003800000 */
.L_x_40621:
        /* <DEDUP_REMOVED lines=16> */
.L_x_40649:
[----:B------:R-:W-:Y:S01]  /*b4b0*/  PRMT R0, RZ, 0x7610, R0 ;  /* 0x00007610ff007816 */ /* 0x000fe20000000000 */
[----:B------:R-:W-:Y:S06]  /*b4c0*/  BRA `(.L_x_40622) ;  /* 0x00000000000c7947 */ /* 0x000fec0003800000 */
.L_x_40646:
[----:B------:R2:W5:Y:S01]  /*b4d0*/  LDG.E.U8 R0, desc[UR36][R2.64] ;  /* 0x0000002402007981 */ /* 0x000562000c1e1100 */
[----:B------:R-:W-:Y:S05]  /*b4e0*/  BRA `(.L_x_40622) ;  /* 0x0000000000047947 */ /* 0x000fea0003800000 */
.L_x_40645:
[----:B------:R1:W5:Y:S02]  /*b4f0*/  LDG.E.U8 R0, desc[UR36][R2.64] ;  /* 0x0000002402007981 */ /* 0x000364000c1e1100 */
.L_x_40622:
        /* <DEDUP_REMOVED lines=21> */
.L_x_40654:
[----:B------:R4:W-:Y:S01]  /*b650*/  STG.E.U8 desc[UR36][R2.64], R4 ;  /* 0x0000000402007986 */ /* 0x0009e2000c101124 */
[----:B------:R-:W-:Y:S05]  /*b660*/  BRA `(.L_x_40656) ;  /* 0x0000000800fc7947 */ /* 0x000fea0003800000 */
.L_x_40653:
        /* <DEDUP_REMOVED lines=9> */
.L_x_40658:
[----:B------:R2:W-:Y:S01]  /*b700*/  STG.E desc[UR36][R2.64], R4 ;  /* 0x0000000402007986 */ /* 0x0005e2000c101924 */
[----:B------:R-:W-:Y:S05]  /*b710*/  BRA `(.L_x_40656) ;  /* 0x0000000800d07947 */ /* 0x000fea0003800000 */
.L_x_40657:
[----:B------:R0:W-:Y:S01]  /*b720*/  STG.E.U16 desc[UR36][R2.64], R4 ;  /* 0x0000000402007986 */ /* 0x0001e2000c101524 */
[----:B------:R-:W-:Y:S05]  /*b730*/  BRA `(.L_x_40656) ;  /* 0x0000000800c87947 */ /* 0x000fea0003800000 */
.L_x_40652:
        /* <DEDUP_REMOVED lines=9> */
.L_x_40660:
[----:B------:R-:W-:-:S04]  /*b7d0*/  I2FP.F32.U32 R0, R4 ;  /* 0x0000000400007245 */ /* 0x000fc80000201000 */
[----:B------:R-:W-:-:S05]  /*b7e0*/  F2FP.F16.F32.PACK_AB R0, RZ, R0 ;  /* 0x00000000ff00723e */ /* 0x000fca00000000ff */
[----:B------:R0:W-:Y:S01]  /*b7f0*/  STG.E.U16 desc[UR36][R2.64], R0 ;  /* 0x0000000002007986 */ /* 0x0001e2000c101524 */
[----:B------:R-:W-:Y:S05]  /*b800*/  BRA `(.L_x_40656) ;  /* 0x0000000800947947 */ /* 0x000fea0003800000 */
.L_x_40659:
        /* <DEDUP_REMOVED lines=10> */
.L_x_40662:
[----:B------:R-:W-:-:S04]  /*b8b0*/  I2FP.F32.U32 R4, R4 ;  /* 0x0000000400047245 */ /* 0x000fc80000201000 */
[----:B------:R-:W-:-:S04]  /*b8c0*/  F2FP.F16.F32.PACK_AB R5, RZ, R4 ;  /* 0x00000004ff05723e */ /* 0x000fc800000000ff */
[----:B------:R-:W-:-:S05]  /*b8d0*/  PRMT R5, R5, 0x5410, RZ ;  /* 0x0000541005057816 */ /* 0x000fca00000000ff */
[----:B------:R0:W-:Y:S01]  /*b8e0*/  STG.E desc[UR36][R2.64], R5 ;  /* 0x0000000502007986 */ /* 0x0001e2000c101924 */
[----:B------:R-:W-:Y:S05]  /*b8f0*/  BRA `(.L_x_40656) ;  /* 0x0000000800587947 */ /* 0x000fea0003800000 */
.L_x_40661:
[----:B------:R-:W0:Y:S02]  /*b900*/  I2F.F64.U32 R4, R4 ;  /* 0x0000000400047312 */ /* 0x000e240000201800 */
[----:B0-----:R0:W-:Y:S01]  /*b910*/  STG.E.64 desc[UR36][R2.64], R4 ;  /* 0x0000000402007986 */ /* 0x0011e2000c101b24 */
[----:B------:R-:W-:Y:S05]  /*b920*/  BRA `(.L_x_40656) ;  /* 0x00000008004c7947 */ /* 0x000fea0003800000 */
.L_x_40651:
        /* <DEDUP_REMOVED lines=12> */
.L_x_40666:
        /* <DEDUP_REMOVED lines=17> */
.L_x_40668:
[----:B------:R-:W-:Y:S05]  /*bb00*/  BSYNC.RECONVERGENT B0 ;  /* 0x0000000000007941 */ /* 0x000fea0003800200 */
.L_x_40667:
[----:B------:R0:W-:Y:S01]  /*bb10*/  STG.E.U8 desc[UR36][R2.64], R0 ;  /* 0x0000000002007986 */ /* 0x0001e2000c101124 */
[----:B------:R-:W-:Y:S05]  /*bb20*/  BRA `(.L_x_40656) ;  /* 0x0000000400cc7947 */ /* 0x000fea0003800000 */
.L_x_40665:
        /* <DEDUP_REMOVED lines=17> */
.L_x_40670:
[----:B------:R-:W-:Y:S05]  /*bc40*/  BSYNC.RECONVERGENT B0 ;  /* 0x0000000000007941 */ /* 0x000fea0003800200 */
.L_x_40669:
[----:B------:R0:W-:Y:S01]  /*bc50*/  STG.E.U8 desc[UR36][R2.64], R0 ;  /* 0x0000000002007986 */ /* 0x0001e2000c101124 */
[----:B------:R-:W-:Y:S05]  /*bc60*/  BRA `(.L_x_40656) ;  /* 0x00000004007c7947 */ /* 0x000fea0003800000 */
.L_x_40664:
        /* <DEDUP_REMOVED lines=21> */
.L_x_40672:
[----:B------:R-:W-:-:S05]  /*bdc0*/  IMAD.MOV.U32 R5, RZ, RZ, RZ ;  /* 0x000000ffff057224 */ /* 0x000fca00078e00ff */
[----:B------:R0:W-:Y:S01]  /*bdd0*/  STG.E.64 desc[UR36][R2.64], R4 ;  /* 0x0000000402007986 */ /* 0x0001e2000c101b24 */
[----:B------:R-:W-:Y:S05]  /*bde0*/  BRA `(.L_x_40656) ;  /* 0x00000004001c7947 */ /* 0x000fea0003800000 */
.L_x_40671:
[----:B------:R0:W-:Y:S01]  /*bdf0*/  STG.E desc[UR36][R2.64], R4 ;  /* 0x0000000402007986 */ /* 0x0001e2000c101924 */
[----:B------:R-:W-:Y:S05]  /*be00*/  BRA `(.L_x_40656) ;  /* 0x0000000400147947 */ /* 0x000fea0003800000 */
.L_x_40663:
        /* <DEDUP_REMOVED lines=8> */
.L_x_40674:
[----:B------:R-:W-:Y:S01]  /*be90*/  CS2R R6, SRZ ;  /* 0x0000000000067805 */ /* 0x000fe2000001ff00 */
[----:B------:R-:W0:Y:S04]  /*bea0*/  I2F.F64.U32 R4, R4 ;  /* 0x0000000400047312 */ /* 0x000e280000201800 */
[----:B0-----:R0:W-:Y:S01]  /*beb0*/  STG.E.128 desc[UR36][R2.64], R4 ;  /* 0x0000000402007986 */ /* 0x0011e2000c101d24 */
[----:B------:R-:W-:Y:S05]  /*bec0*/  BRA `(.L_x_40656) ;  /* 0x0000000000e47947 */ /* 0x000fea0003800000 */
.L_x_40673:
[----:B------:R-:W-:-:S09]  /*bed0*/  UISETP.NE.AND UP0, UPT, UR4, 0xf, UPT ;  /* 0x0000000f0400788c */ /* 0x000fd2000bf05270 */
[----:B------:R-:W-:Y:S05]  /*bee0*/  BRA.U !UP0, `(.L_x_40675) ;  /* 0x0000000108d07547 */ /* 0x000fea000b800000 */
[----:B------:R-:W-:-:S09]  /*bef0*/  UISETP.NE.AND UP0, UPT, UR4, 0x17, UPT ;  /* 0x000000170400788c */ /* 0x000fd2000bf05270 */
[----:B------:R-:W-:Y:S05]  /*bf00*/  BRA.U !UP0, `(.L_x_40676) ;  /* 0x0000000108847547 */ /* 0x000fea000b800000 */
[----:B------:R-:W-:-:S09]  /*bf10*/  UISETP.NE.AND UP0, UPT, UR4, 0x18, UPT ;  /* 0x000000180400788c */ /* 0x000fd2000bf05270 */
[----:B------:R-:W-:Y:S05]  /*bf20*/  BRA.U !UP0, `(.L_x_40677) ;  /* 0x0000000108447547 */ /* 0x000fea000b800000 */
.L_x_40655:
        /* <DEDUP_REMOVED lines=16> */
.L_x_40678:
[----:B------:R-:W-:Y:S05]  /*c030*/  BRA `(.L_x_40656) ;  /* 0x0000000000887947 */ /* 0x000fea0003800000 */
.L_x_40677:
        /* <DEDUP_REMOVED lines=11> */
.L_x_40680:
[----:B------:R-:W-:Y:S05]  /*c0f0*/  BSYNC.RECONVERGENT B0 ;  /* 0x0000000000007941 */ /* 0x000fea0003800200 */
.L_x_40679:
[----:B------:R0:W-:Y:S01]  /*c100*/  STG.E.U8 desc[UR36][R2.64], R5 ;  /* 0x0000000502007986 */ /* 0x0001e2000c101124 */
[----:B------:R-:W-:Y:S05]  /*c110*/  BRA `(.L_x_40656) ;  /* 0x0000000000507947 */ /* 0x000fea0003800000 */
.L_x_40676:
        /* <DEDUP_REMOVED lines=12> */
.L_x_40681:
[----:B------:R-:W-:Y:S01]  /*c1e0*/  IMAD.MOV.U32 R5, RZ, RZ, 0x7f ;  /* 0x0000007fff057424 */ /* 0x000fe200078e00ff */
[----:B------:R-:W-:-:S04]  /*c1f0*/  ISETP.GT.U32.AND P0, PT, R7, 0x7f800000, PT ;  /* 0x7f8000000700780c */ /* 0x000fc80003f04070 */
[----:B------:R-:W-:-:S05]  /*c200*/  SEL R5, R5, 0x7c, P0 ;  /* 0x0000007c05057807 */ /* 0x000fca0000000000 */
[----:B------:R0:W-:Y:S01]  /*c210*/  STG.E.U8 desc[UR36][R2.64], R5 ;  /* 0x0000000502007986 */ /* 0x0001e2000c101124 */
[----:B------:R-:W-:Y:S05]  /*c220*/  BRA `(.L_x_40656) ;  /* 0x00000000000c7947 */ /* 0x000fea0003800000 */
.L_x_40675:
[----:B------:R-:W-:-:S04]  /*c230*/  I2FP.F32.U32 R0, R4 ;  /* 0x0000000400007245 */ /* 0x000fc80000201000 */
[----:B------:R-:W-:-:S05]  /*c240*/  F2FP.BF16.F32.PACK_AB R0, RZ, R0 ;  /* 0x00000000ff00723e */ /* 0x000fca00000010ff */
[----:B------:R0:W-:Y:S02]  /*c250*/  STG.E.U16 desc[UR36][R2.64], R0 ;  /* 0x0000000002007986 */ /* 0x0001e4000c101524 */
.L_x_40656:
[----:B------:R-:W-:Y:S05]  /*c260*/  BSYNC.RECONVERGENT B6 ;  /* 0x0000000000067941 */ /* 0x000fea0003800200 */
.L_x_40650:
[----:B------:R-:W-:-:S07]  /*c270*/  VIADD R17, R17, 0x80 ;  /* 0x0000008011117836 */ /* 0x000fce0000000000 */
.L_x_40582:
[----:B------:R-:W-:Y:S05]  /*c280*/  BSYNC.RECONVERGENT B7 ;  /* 0x0000000000077941 */ /* 0x000fea0003800200 */
.L_x_40581:
        /* <DEDUP_REMOVED lines=357> */
.L_x_40682:
        /* <DEDUP_REMOVED lines=19> */
.L_x_40686:
[----:B------:R0:W5:Y:S01]  /*da10*/  LDG.E.U8 R19, desc[UR36][R2.64] ;  /* 0x0000002402137981 */ /* 0x000162000c1e1100 */
[----:B------:R-:W-:Y:S05]  /*da20*/  BRA `(.L_x_40688) ;  /* 0x0000000c004c7947 */ /* 0x000fea0003800000 */
.L_x_40685:
        /* <DEDUP_REMOVED lines=8> */
.L_x_40690:
[----:B------:R0:W5:Y:S01]  /*dab0*/  LDG.E.U8 R19, desc[UR36][R2.64] ;  /* 0x0000002402137981 */ /* 0x000162000c1e1100 */
[----:B------:R-:W-:Y:S05]  /*dac0*/  BRA `(.L_x_40688) ;  /* 0x0000000c00247947 */ /* 0x000fea0003800000 */
.L_x_40689:
[----:B------:R0:W5:Y:S01]  /*dad0*/  LDG.E.U16 R19, desc[UR36][R2.64] ;  /* 0x0000002402137981 */ /* 0x000162000c1e1500 */
[----:B------:R-:W-:Y:S05]  /*dae0*/  BRA `(.L_x_40688) ;  /* 0x0000000c001c7947 */ /* 0x000fea0003800000 */
.L_x_40684:
        /* <DEDUP_REMOVED lines=9> */
.L_x_40692:
[----:B------:R-:W2:Y:S02]  /*db80*/  LDG.E.U16 R0, desc[UR36][R2.64] ;  /* 0x0000002402007981 */ /* 0x000ea4000c1e1500 */
[----:B--2---:R-:W-:-:S06]  /*db90*/  HADD2.F32 R0, -RZ, R0.H0_H0 ;  /* 0x20000000ff007230 */ /* 0x004fcc0000004100 */
[----:B------:R-:W0:Y:S02]  /*dba0*/  F2I.FTZ.TRUNC.NTZ R0, R0 ;  /* 0x0000000000007305 */ /* 0x000e24000021f100 */
[----:B0-----:R-:W-:Y:S01]  /*dbb0*/  PRMT R19, R0, 0x7610, R19 ;  /* 0x0000761000137816 */ /* 0x001fe20000000013 */
[----:B------:R-:W-:Y:S06]  /*dbc0*/  BRA `(.L_x_40688) ;  /* 0x0000000800e47947 */ /* 0x000fec0003800000 */
.L_x_40691:
        /* <DEDUP_REMOVED lines=9> */
.L_x_40694:
[----:B------:R-:W2:Y:S02]  /*dc60*/  LDG.E.U16 R2, desc[UR36][R2.64] ;  /* 0x0000002402027981 */ /* 0x000ea4000c1e1500 */
[----:B--2---:R-:W-:-:S06]  /*dc70*/  HADD2.F32 R0, -RZ, R2.H0_H0 ;  /* 0x20000002ff007230 */ /* 0x004fcc0000004100 */
[----:B------:R-:W0:Y:S02]  /*dc80*/  F2I.FTZ.TRUNC.NTZ R0, R0 ;  /* 0x0000000000007305 */ /* 0x000e24000021f100 */
[----:B0-----:R-:W-:Y:S01]  /*dc90*/  PRMT R19, R0, 0x7610, R19 ;  /* 0x0000761000137816 */ /* 0x001fe20000000013 */
[----:B------:R-:W-:Y:S06]  /*dca0*/  BRA `(.L_x_40688) ;  /* 0x0000000800ac7947 */ /* 0x000fec0003800000 */
.L_x_40693:
[----:B------:R-:W2:Y:S02]  /*dcb0*/  LDG.E.64 R2, desc[UR36][R2.64] ;  /* 0x0000002402027981 */ /* 0x000ea4000c1e1b00 */
[----:B--2---:R3:W4:Y:S02]  /*dcc0*/  F2I.F64.TRUNC R19, R2 ;  /* 0x0000000200137311 */ /* 0x004724000030d100 */
[----:B---34-:R-:W-:Y:S05]  /*dcd0*/  BRA `(.L_x_40688) ;  /* 0x0000000800a07947 */ /* 0x018fea0003800000 */
.L_x_40683:
        /* <DEDUP_REMOVED lines=12> */
.L_x_40697:
[----:B------:R-:W2:Y:S02]  /*dda0*/  LDG.E.64 R2, desc[UR36][R2.64] ;  /* 0x0000002402027981 */ /* 0x000ea4000c1e1b00 */
[----:B--2---:R0:W1:Y:S02]  /*ddb0*/  F2I.F64.TRUNC R19, R2 ;  /* 0x0000000200137311 */ /* 0x004064000030d100 */
[----:B01----:R-:W-:Y:S05]  /*ddc0*/  BRA `(.L_x_40688) ;  /* 0x0000000800647947 */ /* 0x003fea0003800000 */
.L_x_40696:
        /* <DEDUP_REMOVED lines=27> */
.L_x_40699:
        /* <DEDUP_REMOVED lines=14> */
.L_x_40698:
[----:B------:R-:W2:Y:S02]  /*e060*/  LDG.E.U16 R0, desc[UR36][R2.64] ;  /* 0x0000002402007981 */ /* 0x000ea4000c1e1500 */
[----:B--2---:R-:W-:-:S06]  /*e070*/  IMAD.U32 R0, R0, 0x10000, RZ ;  /* 0x0001000000007824 */ /* 0x004fcc00078e00ff */
[----:B------:R-:W0:Y:S02]  /*e080*/  F2I.FTZ.TRUNC.NTZ R0, R0 ;  /* 0x0000000000007305 */ /* 0x000e24000021f100 */
[----:B0-----:R-:W-:Y:S01]  /*e090*/  PRMT R19, R0, 0x7610, R19 ;  /* 0x0000761000137816 */ /* 0x001fe20000000013 */
[----:B------:R-:W-:Y:S06]  /*e0a0*/  BRA `(.L_x_40688) ;  /* 0x0000000400ac7947 */ /* 0x000fec0003800000 */
.L_x_40695:
        /* <DEDUP_REMOVED lines=10> */
.L_x_40702:
        /* <DEDUP_REMOVED lines=21> */
.L_x_40706:
[----:B------:R-:W-:Y:S05]  /*e2a0*/  BSYNC.RECONVERGENT B1 ;  /* 0x0000000000017941 */ /* 0x000fea0003800200 */
.L_x_40705:
[----:B------:R-:W-:Y:S02]  /*e2b0*/  SHF.L.U32 R0, R0, 0x14, RZ ;  /* 0x0000001400007819 */ /* 0x000fe400000006ff */
[----:B------:R-:W-:-:S04]  /*e2c0*/  LEA R2, R2, 0x3b800000, 0x17 ;  /* 0x3b80000002027811 */ /* 0x000fc800078eb8ff */
[----:B------:R-:W-:-:S07]  /*e2d0*/  LOP3.LUT R0, R2, R0, R7, 0xfe, !PT ;  /* 0x0000000002007212 */ /* 0x000fce00078efe07 */
.L_x_40704:
[----:B------:R-:W-:Y:S05]  /*e2e0*/  BSYNC.RECONVERGENT B0 ;  /* 0x0000000000007941 */ /* 0x000fea0003800200 */
.L_x_40703:
[----:B------:R-:W0:Y:S02]  /*e2f0*/  F2I.FTZ.TRUNC.NTZ R0, R0 ;  /* 0x0000000000007305 */ /* 0x000e24000021f100 */
[----:B0-----:R-:W-:Y:S01]  /*e300*/  PRMT R19, R0, 0x7610, R19 ;  /* 0x0000761000137816 */ /* 0x001fe20000000013 */
[----:B------:R-:W-:Y:S06]  /*e310*/  BRA `(.L_x_40688) ;  /* 0x0000000400107947 */ /* 0x000fec0003800000 */
.L_x_40701:
        /* <DEDUP_REMOVED lines=21> */
.L_x_40710:
[----:B------:R-:W-:Y:S05]  /*e470*/  BSYNC.RECONVERGENT B1 ;  /* 0x0000000000017941 */ /* 0x000fea0003800200 */
.L_x_40709:
[----:B------:R-:W-:Y:S01]  /*e480*/  IMAD.SHL.U32 R0, R0, 0x200000, RZ ;  /* 0x0020000000007824 */ /* 0x000fe200078e00ff */
[----:B------:R-:W-:-:S04]  /*e490*/  LEA R2, R2, 0x37800000, 0x17 ;  /* 0x3780000002027811 */ /* 0x000fc800078eb8ff */
[----:B------:R-:W-:-:S07]  /*e4a0*/  LOP3.LUT R0, R2, R0, R7, 0xfe, !PT ;  /* 0x0000000002007212 */ /* 0x000fce00078efe07 */
.L_x_40708:
[----:B------:R-:W-:Y:S05]  /*e4b0*/  BSYNC.RECONVERGENT B0 ;  /* 0x0000000000007941 */ /* 0x000fea0003800200 */
.L_x_40707:
[----:B------:R-:W0:Y:S02]  /*e4c0*/  F2I.FTZ.TRUNC.NTZ R0, R0 ;  /* 0x0000000000007305 */ /* 0x000e24000021f100 */
[----:B0-----:R-:W-:Y:S01]  /*e4d0*/  PRMT R19, R0, 0x7610, R19 ;  /* 0x0000761000137816 */ /* 0x001fe20000000013 */
[----:B------:R-:W-:Y:S06]  /*e4e0*/  BRA `(.L_x_40688) ;  /* 0x00000000009c7947 */ /* 0x000fec0003800000 */
.L_x_40700:
        /* <DEDUP_REMOVED lines=14> */
.L_x_40714:
[----:B------:R-:W-:Y:S05]  /*e5d0*/  BSYNC.RECONVERGENT B0 ;  /* 0x0000000000007941 */ /* 0x000fea0003800200 */
.L_x_40713:
[----:B------:R-:W0:Y:S02]  /*e5e0*/  F2I.FTZ.TRUNC.NTZ R0, R0 ;  /* 0x0000000000007305 */ /* 0x000e24000021f100 */
[----:B0-----:R-:W-:Y:S01]  /*e5f0*/  PRMT R19, R0, 0x7610, R19 ;  /* 0x0000761000137816 */ /* 0x001fe20000000013 */
[----:B------:R-:W-:Y:S06]  /*e600*/  BRA `(.L_x_40688) ;  /* 0x0000000000547947 */ /* 0x000fec0003800000 */
.L_x_40687:
        /* <DEDUP_REMOVED lines=16> */
.L_x_40715:
[----:B------:R-:W-:Y:S01]  /*e710*/  PRMT R19, RZ, 0x7610, R19 ;  /* 0x00007610ff137816 */ /* 0x000fe20000000013 */
[----:B------:R-:W-:Y:S06]  /*e720*/  BRA `(.L_x_40688) ;  /* 0x00000000000c7947 */ /* 0x000fec0003800000 */
.L_x_40712:
[----:B------:R0:W5:Y:S01]  /*e730*/  LDG.E.U8 R19, desc[UR36][R2.64] ;  /* 0x0000002402137981 */ /* 0x000162000c1e1100 */
[----:B------:R-:W-:Y:S05]  /*e740*/  BRA `(.L_x_40688) ;  /* 0x0000000000047947 */ /* 0x000fea0003800000 */
.L_x_40711:
[----:B------:R1:W5:Y:S02]  /*e750*/  LDG.E.U8 R19, desc[UR36][R2.64] ;  /* 0x0000002402137981 */ /* 0x000364000c1e1100 */
.L_x_40688:
        /* <DEDUP_REMOVED lines=16> */
.L_x_40719:
[----:B------:R1:W5:Y:S01]  /*e860*/  LDG.E.U8 R0, desc[UR36][R2.64] ;  /* 0x0000002402007981 */ /* 0x000362000c1e1100 */
[----:B------:R-:W-:Y:S05]  /*e870*/  BRA `(.L_x_40721) ;  /* 0x0000000c004c7947 */ /* 0x000fea0003800000 */
.L_x_40718:
        /* <DEDUP_REMOVED lines=8> */
.L_x_40723:
[----:B------:R3:W5:Y:S01]  /*e900*/  LDG.E.U8 R0, desc[UR36][R2.64] ;  /* 0x0000002402007981 */ /* 0x000762000c1e1100 */
[----:B------:R-:W-:Y:S05]  /*e910*/  BRA `(.L_x_40721) ;  /* 0x0000000c00247947 */ /* 0x000fea0003800000 */
.L_x_40722:
[----:B------:R0:W5:Y:S01]  /*e920*/  LDG.E.U16 R0, desc[UR36][R2.64] ;  /* 0x0000002402007981 */ /* 0x000162000c1e1500 */
[----:B------:R-:W-:Y:S05]  /*e930*/  BRA `(.L_x_40721) ;  /* 0x0000000c001c7947 */ /* 0x000fea0003800000 */
.L_x_40717:
        /* <DEDUP_REMOVED lines=9> */
.L_x_40725:
[----:B------:R-:W2:Y:S02]  /*e9d0*/  LDG.E.U16 R4, desc[UR36][R2.64] ;  /* 0x0000002402047981 */ /* 0x000ea4000c1e1500 */
[----:B--2---:R-:W-:-:S06]  /*e9e0*/  HADD2.F32 R4, -RZ, R4.H0_H0 ;  /* 0x20000004ff047230 */ /* 0x004fcc0000004100 */
[----:B------:R-:W0:Y:S02]  /*e9f0*/  F2I.FTZ.TRUNC.NTZ R4, R4 ;  /* 0x0000000400047305 */ /* 0x000e24000021f100 */
[----:B0-----:R-:W-:Y:S01]  /*ea00*/  PRMT R0, R4, 0x7610, R0 ;  /* 0x0000761004007816 */ /* 0x001fe20000000000 */
[----:B------:R-:W-:Y:S06]  /*ea10*/  BRA `(.L_x_40721) ;  /* 0x0000000800e47947 */ /* 0x000fec0003800000 */
.L_x_40724:
        /* <DEDUP_REMOVED lines=9> */
.L_x_40727:
[----:B------:R-:W2:Y:S02]  /*eab0*/  LDG.E.U16 R2, desc[UR36][R2.64] ;  /* 0x0000002402027981 */ /* 0x000ea4000c1e1500 */
[----:B--2---:R-:W-:-:S06]  /*eac0*/  HADD2.F32 R4, -RZ, R2.H0_H0 ;  /* 0x20000002ff047230 */ /* 0x004fcc0000004100 */
[----:B------:R-:W0:Y:S02]  /*ead0*/  F2I.FTZ.TRUNC.NTZ R4, R4 ;  /* 0x0000000400047305 */ /* 0x000e24000021f100 */
[----:B0-----:R-:W-:Y:S01]  /*eae0*/  PRMT R0, R4, 0x7610, R0 ;  /* 0x0000761004007816 */ /* 0x001fe20000000000 */
[----:B------:R-:W-:Y:S06]  /*eaf0*/  BRA `(.L_x_40721) ;  /* 0x0000000800ac7947 */ /* 0x000fec0003800000 */
.L_x_40726:
[----:B------:R-:W2:Y:S02]  /*eb00*/  LDG.E.64 R2, desc[UR36][R2.64] ;  /* 0x0000002402027981 */ /* 0x000ea4000c1e1b00 */
[----:B--2---:R0:W1:Y:S02]  /*eb10*/  F2I.F64.TRUNC R0, R2 ;  /* 0x0000000200007311 */ /* 0x004064000030d100 */
[----:B01----:R-:W-:Y:S05]  /*eb20*/  BRA `(.L_x_40721) ;  /* 0x0000000800a07947 */ /* 0x003fea0003800000 */
.L_x_40716:
        /* <DEDUP_REMOVED lines=12> */
.L_x_40730:
[----:B------:R-:W2:Y:S02]  /*ebf0*/  LDG.E.64 R2, desc[UR36][R2.64] ;  /* 0x0000002402027981 */ /* 0x000ea4000c1e1b00 */
[----:B--2---:R0:W1:Y:S02]  /*ec00*/  F2I.F64.TRUNC R0, R2 ;  /* 0x0000000200007311 */ /* 0x004064000030d100 */
[----:B01----:R-:W-:Y:S05]  /*ec10*/  BRA `(.L_x_40721) ;  /* 0x0000000800647947 */ /* 0x003fea0003800000 */
.L_x_40729:
        /* <DEDUP_REMOVED lines=27> */
.L_x_40732:
        /* <DEDUP_REMOVED lines=14> */
.L_x_40731:
[----:B------:R-:W2:Y:S02]  /*eeb0*/  LDG.E.U16 R4, desc[UR36][R2.64] ;  /* 0x0000002402047981 */ /* 0x000ea4000c1e1500 */
[----:B--2---:R-:W-:-:S06]  /*eec0*/  IMAD.U32 R4, R4, 0x10000, RZ ;  /* 0x0001000004047824 */ /* 0x004fcc00078e00ff */
[----:B------:R-:W0:Y:S02]  /*eed0*/  F2I.FTZ.TRUNC.NTZ R4, R4 ;  /* 0x0000000400047305 */ /* 0x000e24000021f100 */
[----:B0-----:R-:W-:Y:S01]  /*eee0*/  PRMT R0, R4, 0x7610, R0 ;  /* 0x0000761004007816 */ /* 0x001fe20000000000 */
[----:B------:R-:W-:Y:S06]  /*eef0*/  BRA `(.L_x_40721) ;  /* 0x0000000400ac7947 */ /* 0x000fec0003800000 */
.L_x_40728:
        /* <DEDUP_REMOVED lines=10> */
.L_x_40735:
        /* <DEDUP_REMOVED lines=21> */
.L_x_40739:
[----:B------:R-:W-:Y:S05]  /*f0f0*/  BSYNC.RECONVERGENT B1 ;  /* 0x0000000000017941 */ /* 0x000fea0003800200 */
.L_x_40738:
[----:B------:R-:W-:Y:S02]  /*f100*/  SHF.L.U32 R0, R0, 0x14, RZ ;  /* 0x0000001400007819 */ /* 0x000fe400000006ff */
[----:B------:R-:W-:-:S04]  /*f110*/  LEA R2, R2, 0x3b800000, 0x17 ;  /* 0x3b80000002027811 */ /* 0x000fc800078eb8ff */
[----:B------:R-:W-:-:S07]  /*f120*/  LOP3.LUT R4, R2, R0, R7, 0xfe, !PT ;  /* 0x0000000002047212 */ /* 0x000fce00078efe07 */
.L_x_40737:
[----:B------:R-:W-:Y:S05]  /*f130*/  BSYNC.RECONVERGENT B0 ;  /* 0x0000000000007941 */ /* 0x000fea0003800200 */
.L_x_40736:
[----:B------:R-:W0:Y:S02]  /*f140*/  F2I.FTZ.TRUNC.NTZ R4, R4 ;  /* 0x0000000400047305 */ /* 0x000e24000021f100 */
[----:B0-----:R-:W-:Y:S01]  /*f150*/  PRMT R0, R4, 0x7610, R0 ;  /* 0x0000761004007816 */ /* 0x001fe20000000000 */
[----:B------:R-:W-:Y:S06]  /*f160*/  BRA `(.L_x_40721) ;  /* 0x0000000400107947 */ /* 0x000fec0003800000 */
.L_x_40734:
        /* <DEDUP_REMOVED lines=21> */
.L_x_40743:
[----:B------:R-:W-:Y:S05]  /*f2c0*/  BSYNC.RECONVERGENT B1 ;  /* 0x0000000000017941 */ /* 0x000fea0003800200 */
.L_x_40742:
[----:B------:R-:W-:Y:S01]  /*f2d0*/  IMAD.SHL.U32 R0, R0, 0x200000, RZ ;  /* 0x0020000000007824 */ /* 0x000fe200078e00ff */
[----:B------:R-:W-:-:S04]  /*f2e0*/  LEA R2, R2, 0x37800000, 0x17 ;  /* 0x3780000002027811 */ /* 0x000fc800078eb8ff */
[----:B------:R-:W-:-:S07]  /*f2f0*/  LOP3.LUT R4, R2, R0, R7, 0xfe, !PT ;  /* 0x0000000002047212 */ /* 0x000fce00078efe07 */
.L_x_40741:
[----:B------:R-:W-:Y:S05]  /*f300*/  BSYNC.RECONVERGENT B0 ;  /* 0x0000000000007941 */ /* 0x000fea0003800200 */
.L_x_40740:
[----:B------:R-:W0:Y:S02]  /*f310*/  F2I.FTZ.TRUNC.NTZ R4, R4 ;  /* 0x0000000400047305 */ /* 0x000e24000021f100 */
[----:B0-----:R-:W-:Y:S01]  /*f320*/  PRMT R0, R4, 0x7610, R0 ;  /* 0x0000761004007816 */ /* 0x001fe20000000000 */
[----:B------:R-:W-:Y:S06]  /*f330*/  BRA `(.L_x_40721) ;  /* 0x00000000009c7947 */ /* 0x000fec0003800000 */
.L_x_40733:
        /* <DEDUP_REMOVED lines=14> */
.L_x_40747:
[----:B------:R-:W-:Y:S05]  /*f420*/  BSYNC.RECONVERGENT B0 ;  /* 0x0000000000007941 */ /* 0x000fea0003800200 */
.L_x_40746:
[----:B------:R-:W0:Y:S02]  /*f430*/  F2I.FTZ.TRUNC.NTZ R4, R4 ;  /* 0x0000000400047305 */ /* 0x000e24000021f100 */
[----:B0-----:R-:W-:Y:S01]  /*f440*/  PRMT R0, R4, 0x7610, R0 ;  /* 0x0000761004007816 */ /* 0x001fe20000000000 */
[----:B------:R-:W-:Y:S06]  /*f450*/  BRA `(.L_x_40721) ;  /* 0x0000000000547947 */ /* 0x000fec0003800000 */
.L_x_40720:
        /* <DEDUP_REMOVED lines=16> */
.L_x_40748:
[----:B------:R-:W-:Y:S01]  /*f560*/  PRMT R0, RZ, 0x7610, R0 ;  /* 0x00007610ff007816 */ /* 0x000fe20000000000 */
[----:B------:R-:W-:Y:S06]  /*f570*/  BRA `(.L_x_40721) ;  /* 0x00000000000c7947 */ /* 0x000fec0003800000 */
.L_x_40745:
[----:B------:R0:W5:Y:S01]  /*f580*/  LDG.E.U8 R0, desc[UR36][R2.64] ;  /* 0x0000002402007981 */ /* 0x000162000c1e1100 */
[----:B------:R-:W-:Y:S05]  /*f590*/  BRA `(.L_x_40721) ;  /* 0x0000000000047947 */ /* 0x000fea0003800000 */
.L_x_40744:
[----:B------:R0:W5:Y:S02]  /*f5a0*/  LDG.E.U8 R0, desc[UR36][R2.64] ;  /* 0x0000002402007981 */ /* 0x000164000c1e1100 */
.L_x_40721:
        /* <DEDUP_REMOVED lines=17> */
.L_x_40752:
[----:B------:R-:W-:Y:S01]  /*f6c0*/  STG.E.U8 desc[UR36][R16.64], R2 ;  /* 0x0000000210007986 */ /* 0x000fe2000c101124 */
[----:B------:R-:W-:Y:S05]  /*f6d0*/  EXIT ;  /* 0x000000000000794d */ /* 0x000fea0003800000 */
.L_x_40751:
        /* <DEDUP_REMOVED lines=9> */
.L_x_40755:
[----:B------:R-:W-:Y:S01]  /*f770*/  STG.E desc[UR36][R16.64], R2 ;  /* 0x0000000210007986 */ /* 0x000fe2000c101924 */
[----:B------:R-:W-:Y:S05]  /*f780*/  EXIT ;  /* 0x000000000000794d */ /* 0x000fea0003800000 */
.L_x_40754:
[----:B------:R-:W-:Y:S01]  /*f790*/  STG.E.U16 desc[UR36][R16.64], R2 ;  /* 0x0000000210007986 */ /* 0x000fe2000c101524 */
[----:B------:R-:W-:Y:S05]  /*f7a0*/  EXIT ;  /* 0x000000000000794d */ /* 0x000fea0003800000 */
.L_x_40750:
        /* <DEDUP_REMOVED lines=9> */
.L_x_40757:
[----:B------:R-:W-:-:S04]  /*f840*/  I2FP.F32.U32 R0, R2 ;  /* 0x0000000200007245 */ /* 0x000fc80000201000 */
[----:B------:R-:W-:-:S05]  /*f850*/  F2FP.F16.F32.PACK_AB R0, RZ, R0 ;  /* 0x00000000ff00723e */ /* 0x000fca00000000ff */
[----:B------:R-:W-:Y:S01]  /*f860*/  STG.E.U16 desc[UR36][R16.64], R0 ;  /* 0x0000000010007986 */ /* 0x000fe2000c101524 */
[----:B------:R-:W-:Y:S05]  /*f870*/  EXIT ;  /* 0x000000000000794d */ /* 0x000fea0003800000 */
.L_x_40756:
        /* <DEDUP_REMOVED lines=10> */
.L_x_40759:
[----:B------:R-:W-:-:S04]  /*f920*/  I2FP.F32.U32 R2, R2 ;  /* 0x0000000200027245 */ /* 0x000fc80000201000 */
[----:B------:R-:W-:-:S04]  /*f930*/  F2FP.F16.F32.PACK_AB R3, RZ, R2 ;  /* 0x00000002ff03723e */ /* 0x000fc800000000ff */
[----:B------:R-:W-:-:S05]  /*f940*/  PRMT R3, R3, 0x5410, RZ ;  /* 0x0000541003037816 */ /* 0x000fca00000000ff */
[----:B------:R-:W-:Y:S01]  /*f950*/  STG.E desc[UR36][R16.64], R3 ;  /* 0x0000000310007986 */ /* 0x000fe2000c101924 */
[----:B------:R-:W-:Y:S05]  /*f960*/  EXIT ;  /* 0x000000000000794d */ /* 0x000fea0003800000 */
.L_x_40758:
[----:B------:R-:W0:Y:S02]  /*f970*/  I2F.F64.U32 R2, R2 ;  /* 0x0000000200027312 */ /* 0x000e240000201800 */
[----:B0-----:R-:W-:Y:S01]  /*f980*/  STG.E.64 desc[UR36][R16.64], R2 ;  /* 0x0000000210007986 */ /* 0x001fe2000c101b24 */
[----:B------:R-:W-:Y:S05]  /*f990*/  EXIT ;  /* 0x000000000000794d */ /* 0x000fea0003800000 */
.L_x_40749:
        /* <DEDUP_REMOVED lines=12> */
.L_x_40763:
        /* <DEDUP_REMOVED lines=16> */
.L_x_40766:
[----:B------:R-:W-:-:S07]  /*fb60*/  PRMT R8, R0, 0x7610, R8 ;  /* 0x0000761000087816 */ /* 0x000fce0000000008 */
.L_x_40765:
[----:B------:R-:W-:Y:S05]  /*fb70*/  BSYNC.RECONVERGENT B0 ;  /* 0x0000000000007941 */ /* 0x000fea0003800200 */
.L_x_40764:
[----:B------:R-:W-:Y:S01]  /*fb80*/  STG.E.U8 desc[UR36][R16.64], R8 ;  /* 0x0000000810007986 */ /* 0x000fe2000c101124 */
[----:B------:R-:W-:Y:S05]  /*fb90*/  EXIT ;  /* 0x000000000000794d */ /* 0x000fea0003800000 */
.L_x_40762:
        /* <DEDUP_REMOVED lines=16> */
.L_x_40769:
[----:B------:R-:W-:-:S07]  /*fca0*/  PRMT R8, R0, 0x7610, R8 ;  /* 0x0000761000087816 */ /* 0x000fce0000000008 */
.L_x_40768:
[----:B------:R-:W-:Y:S05]  /*fcb0*/  BSYNC.RECONVERGENT B0 ;  /* 0x0000000000007941 */ /* 0x000fea0003800200 */
.L_x_40767:
[----:B------:R-:W-:Y:S01]  /*fcc0*/  STG.E.U8 desc[UR36][R16.64], R8 ;  /* 0x0000000810007986 */ /* 0x000fe2000c101124 */
[----:B------:R-:W-:Y:S05]  /*fcd0*/  EXIT ;  /* 0x000000000000794d */ /* 0x000fea0003800000 */
.L_x_40761:
        /* <DEDUP_REMOVED lines=21> */
.L_x_40771:
[----:B------:R-:W-:-:S05]  /*fe30*/  IMAD.MOV.U32 R3, RZ, RZ, RZ ;  /* 0x000000ffff037224 */ /* 0x000fca00078e00ff */
[----:B------:R-:W-:Y:S01]  /*fe40*/  STG.E.64 desc[UR36][R16.64], R2 ;  /* 0x0000000210007986 */ /* 0x000fe2000c101b24 */
[----:B------:R-:W-:Y:S05]  /*fe50*/  EXIT ;  /* 0x000000000000794d */ /* 0x000fea0003800000 */
.L_x_40770:
[----:B------:R-:W-:Y:S01]  /*fe60*/  STG.E desc[UR36][R16.64], R2 ;  /* 0x0000000210007986 */ /* 0x000fe2000c101924 */
[----:B------:R-:W-:Y:S05]  /*fe70*/  EXIT ;  /* 0x000000000000794d */ /* 0x000fea0003800000 */
.L_x_40760:
        /* <DEDUP_REMOVED lines=8> */
.L_x_40773:
[----:B------:R-:W-:Y:S01]  /*ff00*/  CS2R R6, SRZ ;  /* 0x0000000000067805 */ /* 0x000fe2000001ff00 */
[----:B------:R-:W0:Y:S04]  /*ff10*/  I2F.F64.U32 R4, R2 ;  /* 0x0000000200047312 */ /* 0x000e280000201800 */
[----:B0-----:R-:W-:Y:S01]  /*ff20*/  STG.E.128 desc[UR36][R16.64], R4 ;  /* 0x0000000410007986 */ /* 0x001fe2000c101d24 */
[----:B------:R-:W-:Y:S05]  /*ff30*/  EXIT ;  /* 0x000000000000794d */ /* 0x000fea0003800000 */
.L_x_40772:
[----:B------:R-:W-:-:S09]  /*ff40*/  UISETP.NE.AND UP0, UPT, UR4, 0xf, UPT ;  /* 0x0000000f0400788c */ /* 0x000fd2000bf05270 */
[----:B------:R-:W-:Y:S05]  /*ff50*/  BRA.U !UP0, `(.L_x_40774) ;  /* 0x0000000108d47547 */ /* 0x000fea000b800000 */
[----:B------:R-:W-:-:S09]  /*ff60*/  UISETP.NE.AND UP0, UPT, UR4, 0x17, UPT ;  /* 0x000000170400788c */ /* 0x000fd2000bf05270 */
[----:B------:R-:W-:Y:S05]  /*ff70*/  BRA.U !UP0, `(.L_x_40775) ;  /* 0x0000000108847547 */ /* 0x000fea000b800000 */
[----:B------:R-:W-:-:S09]  /*ff80*/  UISETP.NE.AND UP0, UPT, UR4, 0x18, UPT ;  /* 0x000000180400788c */ /* 0x000fd2000bf05270 */
[----:B------:R-:W-:Y:S05]  /*ff90*/  BRA.U !UP0, `(.L_x_40776) ;  /* 0x0000000108447547 */ /* 0x000fea000b800000 */
.L_x_40753:
        /* <DEDUP_REMOVED lines=16> */
.L_x_40777:
[----:B------:R-:W-:Y:S05]  /*100a0*/  EXIT ;  /* 0x000000000000794d */ /* 0x000fea0003800000 */
.L_x_40776:
        /* <DEDUP_REMOVED lines=11> */
.L_x_40779:
[----:B------:R-:W-:Y:S05]  /*10160*/  BSYNC.RECONVERGENT B0 ;  /* 0x0000000000007941 */ /* 0x000fea0003800200 */
.L_x_40778:
[----:B------:R-:W-:Y:S01]  /*10170*/  STG.E.U8 desc[UR36][R16.64], R3 ;  /* 0x0000000310007986 */ /* 0x000fe2000c101124 */
[----:B------:R-:W-:Y:S05]  /*10180*/  EXIT ;  /* 0x000000000000794d */ /* 0x000fea0003800000 */
.L_x_40775:
        /* <DEDUP_REMOVED lines=13> */
.L_x_40780:
[----:B------:R-:W-:Y:S01]  /*10260*/  IMAD.MOV.U32 R3, RZ, RZ, 0x7f ;  /* 0x0000007fff037424 */ /* 0x000fe200078e00ff */
[----:B------:R-:W-:-:S04]  /*10270*/  ISETP.GT.U32.AND P0, PT, R5, 0x7f800000, PT ;  /* 0x7f8000000500780c */ /* 0x000fc80003f04070 */
[----:B------:R-:W-:-:S05]  /*10280*/  SEL R3, R3, 0x7c, P0 ;  /* 0x0000007c03037807 */ /* 0x000fca0000000000 */
[----:B------:R-:W-:Y:S01]  /*10290*/  STG.E.U8 desc[UR36][R16.64], R3 ;  /* 0x0000000310007986 */ /* 0x000fe2000c101124 */
[----:B------:R-:W-:Y:S05]  /*102a0*/  EXIT ;  /* 0x000000000000794d */ /* 0x000fea0003800000 */
.L_x_40774:
[----:B------:R-:W-:-:S04]  /*102b0*/  I2FP.F32.U32 R0, R2 ;  /* 0x0000000200007245 */ /* 0x000fc80000201000 */
[----:B------:R-:W-:-:S05]  /*102c0*/  F2FP.BF16.F32.PACK_AB R0, RZ, R0 ;  /* 0x00000000ff00723e */ /* 0x000fca00000010ff */
[----:B------:R-:W-:Y:S01]  /*102d0*/  STG.E.U16 desc[UR36][R16.64], R0 ;  /* 0x0000000010007986 */ /* 0x000fe2000c101524 */
[----:B------:R-:W-:Y:S05]  /*102e0*/  EXIT ;  /* 0x000000000000794d */ /* 0x000fea0003800000 */
.L_x_40781:
        /* <DEDUP_REMOVED lines=9> */
.L_x_43087:


//--------------------- .text._ZN2at6native27unrolled_elementwise_kernelINS0_13BinaryFunctorIaabZZZNS0_23logical_and_kernel_cudaERNS_14TensorIteratorEENKUlvE0_clEvENKUlvE0_clEvEUlaaE_EESt5arrayIPcLm3EELi4E23TrivialOffsetCalculatorILi2EjESC_ILi1EjENS0_6memory12LoadWithCastILi2EEENSF_13StoreWithCastILi1EEEEEviT_T0_T2_T3_T4_T5_ --------------------------
	.section	.text._ZN2at6native27unrolled_elementwise_kernelINS0_13BinaryFunctorIaabZZZNS0_23logical_and_kernel_cudaERNS_14TensorIteratorEENKUlvE0_clEvENKUlvE0_clEvEUlaaE_EESt5arrayIPcLm3EELi4E23TrivialOffsetCalculatorILi2EjESC_ILi1EjENS0_6memory12LoadWithCastILi2EEENSF_13StoreWithCastILi1EEEEEviT_T0_T2_T3_T4_T5_,"ax",@progbits
	.align	128
        .global         _ZN2at6native27unrolled_elementwise_kernelINS0_13BinaryFunctorIaabZZZNS0_23logical_and_kernel_cudaERNS_14TensorIteratorEENKUlvE0_clEvENKUlvE0_clEvEUlaaE_EESt5arrayIPcLm3EELi4E23TrivialOffsetCalculatorILi2EjESC_ILi1EjENS0_6memory12LoadWithCastILi2EEENSF_13StoreWithCastILi1EEEEEviT_T0_T2_T3_T4_T5_
        .type           _ZN2at6native27unrolled_elementwise_kernelINS0_13BinaryFunctorIaabZZZNS0_23logical_and_kernel_cudaERNS_14TensorIteratorEENKUlvE0_clEvENKUlvE0_clEvEUlaaE_EESt5arrayIPcLm3EELi4E23TrivialOffsetCalculatorILi2EjESC_ILi1EjENS0_6memory12LoadWithCastILi2EEENSF_13StoreWithCastILi1EEEEEviT_T0_T2_T3_T4_T5_,@function
        .size           _ZN2at6native27unrolled_elementwise_kernelINS0_13BinaryFunctorIaabZZZNS0_23logical_and_kernel_cudaERNS_14TensorIteratorEENKUlvE0_clEvENKUlvE0_clEvEUlaaE_EESt5arrayIPcLm3EELi4E23TrivialOffsetCalculatorILi2EjESC_ILi1EjENS0_6memory12LoadWithCastILi2EEENSF_13StoreWithCastILi1EEEEEviT_T0_T2_T3_T4_T5_,(.L_x_43088 - _ZN2at6native27unrolled_elementwise_kernelINS0_13BinaryFunctorIaabZZZNS0_23logical_and_kernel_cudaERNS_14TensorIteratorEENKUlvE0_clEvENKUlvE0_clEvEUlaaE_EESt5arrayIPcLm3EELi4E23TrivialOffsetCalculatorILi2EjESC_ILi1EjENS0_6memory12LoadWithCastILi2EEENSF_13StoreWithCastILi1EEEEEviT_T0_T2_T3_T4_T5_)
        .other          _ZN2at6native27unrolled_elementwise_kernelINS0_13BinaryFunctorIaabZZZNS0_23logical_and_kernel_cudaERNS_14TensorIteratorEENKUlvE0_clEvENKUlvE0_clEvEUlaaE_EESt5arrayIPcLm3EELi4E23TrivialOffsetCalculatorILi2EjESC_ILi1EjENS0_6memory12LoadWithCastILi2EEENSF_13StoreWithCastILi1EEEEEviT_T0_T2_T3_T4_T5_,@"STO_CUDA_ENTRY STV_DEFAULT"
_ZN2at6native27unrolled_elementwise_kernelINS0_13BinaryFunctorIaabZZZNS0_23logical_and_kernel_cudaERNS_14TensorIteratorEENKUlvE0_clEvENKUlvE0_clEvEUlaaE_EESt5arrayIPcLm3EELi4E23TrivialOffsetCalculatorILi2EjESC_ILi1EjENS0_6memory12LoadWithCastILi2EEENSF_13StoreWithCastILi1EEEEEviT_T0_T2_T3_T4_T5_:
.text._ZN2at6native27unrolled_elementwise_kernelINS0_13BinaryFunctorIaabZZZNS0_23logical_and_kernel_cudaERNS_14TensorIteratorEENKUlvE0_clEvENKUlvE0_clEvEUlaaE_EESt5arrayIPcLm3EELi4E23TrivialOffsetCalculatorILi2EjESC_ILi1EjENS0_6memory12LoadWithCastILi2EEENSF_13StoreWithCastILi1EEEEEviT_T0_T2_T3_T4_T5_:
        /* <DEDUP_REMOVED lines=33> */
.L_x_40787:
[----:B------:R3:W5:Y:S01]  /*0210*/  LDG.E.U8 R19, desc[UR36][R4.64] ;  /* 0x0000002404137981 */ /* 0x000762000c1e1100 */
[----:B------:R-:W-:Y:S05]  /*0220*/  BRA `(.L_x_40789) ;  /* 0x0000000c00507947 */ /* 0x000fea0003800000 */
.L_x_40786:
        /* <DEDUP_REMOVED lines=8> */
.L_x_40791:
[----:B------:R1:W5:Y:S01]  /*02b0*/  LDG.E.U8 R19, desc[UR36][R4.64] ;  /* 0x0000002404137981 */ /* 0x000362000c1e1100 */
[----:B------:R-:W-:Y:S05]  /*02c0*/  BRA `(.L_x_40789) ;  /* 0x0000000c00287947 */ /* 0x000fea0003800000 */
.L_x_40790:
[----:B------:R2:W5:Y:S01]  /*02d0*/  LDG.E.U16 R19, desc[UR36][R4.64] ;  /* 0x0000002404137981 */ /* 0x000562000c1e1500 */
[----:B------:R-:W-:Y:S05]  /*02e0*/  BRA `(.L_x_40789) ;  /* 0x0000000c00207947 */ /* 0x000fea0003800000 */
.L_x_40785:
        /* <DEDUP_REMOVED lines=9> */
.L_x_40793:
[----:B------:R-:W2:Y:S02]  /*0380*/  LDG.E.U16 R0, desc[UR36][R4.64] ;  /* 0x0000002404007981 */ /* 0x000ea4000c1e1500 */
[----:B--2---:R-:W-:-:S06]  /*0390*/  HADD2.F32 R0, -RZ, R0.H0_H0 ;  /* 0x20000000ff007230 */ /* 0x004fcc0000004100 */
[----:B------:R-:W0:Y:S02]  /*03a0*/  F2I.FTZ.TRUNC.NTZ R0, R0 ;  /* 0x0000000000007305 */ /* 0x000e24000021f100 */
[----:B0-----:R-:W-:Y:S01]  /*03b0*/  PRMT R19, R0, 0x7610, R19 ;  /* 0x0000761000137816 */ /* 0x001fe20000000013 */
[----:B------:R-:W-:Y:S06]  /*03c0*/  BRA `(.L_x_40789) ;  /* 0x0000000800e87947 */ /* 0x000fec0003800000 */
.L_x_40792:
        /* <DEDUP_REMOVED lines=9> */
.L_x_40795:
[----:B------:R-:W2:Y:S02]  /*0460*/  LDG.E.U16 R4, desc[UR36][R4.64] ;  /* 0x0000002404047981 */ /* 0x000ea4000c1e1500 */
[----:B--2---:R-:W-:-:S06]  /*0470*/  HADD2.F32 R0, -RZ, R4.H0_H0 ;  /* 0x20000004ff007230 */ /* 0x004fcc0000004100 */
[----:B------:R-:W0:Y:S02]  /*0480*/  F2I.FTZ.TRUNC.NTZ R0, R0 ;  /* 0x0000000000007305 */ /* 0x000e24000021f100 */
[----:B0-----:R-:W-:Y:S01]  /*0490*/  PRMT R19, R0, 0x7610, R19 ;  /* 0x0000761000137816 */ /* 0x001fe20000000013 */
[----:B------:R-:W-:Y:S06]  /*04a0*/  BRA `(.L_x_40789) ;  /* 0x0000000800b07947 */ /* 0x000fec0003800000 */
.L_x_40794:
[----:B------:R-:W2:Y:S02]  /*04b0*/  LDG.E.64 R4, desc[UR36][R4.64] ;  /* 0x0000002404047981 */ /* 0x000ea4000c1e1b00 */
[----:B--2---:R0:W1:Y:S02]  /*04c0*/  F2I.F64.TRUNC R19, R4 ;  /* 0x0000000400137311 */ /* 0x004064000030d100 */
[----:B01----:R-:W-:Y:S05]  /*04d0*/  BRA `(.L_x_40789) ;  /* 0x0000000800a47947 */ /* 0x003fea0003800000 */
.L_x_40784:
        /* <DEDUP_REMOVED lines=12> */
.L_x_40798:
[----:B------:R-:W2:Y:S02]  /*05a0*/  LDG.E.64 R4, desc[UR36][R4.64] ;  /* 0x0000002404047981 */ /* 0x000ea4000c1e1b00 */
[----:B--2---:R0:W1:Y:S02]  /*05b0*/  F2I.F64.TRUNC R19, R4 ;  /* 0x0000000400137311 */ /* 0x004064000030d100 */
[----:B01----:R-:W-:Y:S05]  /*05c0*/  BRA `(.L_x_40789) ;  /* 0x0000000800687947 */ /* 0x003fea0003800000 */
.L_x_40797:
        /* <DEDUP_REMOVED lines=27> */
.L_x_40800:
        /* <DEDUP_REMOVED lines=15> */
.L_x_40799:
[----:B------:R-:W2:Y:S02]  /*0870*/  LDG.E.U16 R0, desc[UR36][R4.64] ;  /* 0x0000002404007981 */ /* 0x000ea4000c1e1500 */
[----:B--2---:R-:W-:-:S06]  /*0880*/  IMAD.U32 R0, R0, 0x10000, RZ ;  /* 0x0001000000007824 */ /* 0x004fcc00078e00ff */
[----:B------:R-:W0:Y:S02]  /*0890*/  F2I.FTZ.TRUNC.NTZ R0, R0 ;  /* 0x0000000000007305 */ /* 0x000e24000021f100 */
[----:B0-----:R-:W-:Y:S01]  /*08a0*/  PRMT R19, R0, 0x7610, R19 ;  /* 0x0000761000137816 */ /* 0x001fe20000000013 */
[----:B------:R-:W-:Y:S06]  /*08b0*/  BRA `(.L_x_40789) ;  /* 0x0000000400ac7947 */ /* 0x000fec0003800000 */
.L_x_40796:
        /* <DEDUP_REMOVED lines=10> */
.L_x_40803:
        /* <DEDUP_REMOVED lines=21> */
.L_x_40807:
[----:B------:R-:W-:Y:S05]  /*0ab0*/  BSYNC.RECONVERGENT B1 ;  /* 0x0000000000017941 */ /* 0x000fea0003800200 */
.L_x_40806:
[----:B------:R-:W-:Y:S01]  /*0ac0*/  IMAD.SHL.U32 R0, R0, 0x100000, RZ ;  /* 0x0010000000007824 */ /* 0x000fe200078e00ff */
[----:B------:R-:W-:-:S04]  /*0ad0*/  LEA R3, R3, 0x3b800000, 0x17 ;  /* 0x3b80000003037811 */ /* 0x000fc800078eb8ff */
[----:B------:R-:W-:-:S07]  /*0ae0*/  LOP3.LUT R0, R3, R0, R7, 0xfe, !PT ;  /* 0x0000000003007212 */ /* 0x000fce00078efe07 */
.L_x_40805:
[----:B------:R-:W-:Y:S05]  /*0af0*/  BSYNC.RECONVERGENT B0 ;  /* 0x0000000000007941 */ /* 0x000fea0003800200 */
.L_x_40804:
[----:B------:R-:W0:Y:S02]  /*0b00*/  F2I.FTZ.TRUNC.NTZ R0, R0 ;  /* 0x0000000000007305 */ /* 0x000e24000021f100 */
[----:B0-----:R-:W-:Y:S01]  /*0b10*/  PRMT R19, R0, 0x7610, R19 ;  /* 0x0000761000137816 */ /* 0x001fe20000000013 */
[----:B------:R-:W-:Y:S06]  /*0b20*/  BRA `(.L_x_40789) ;  /* 0x0000000400107947 */ /* 0x000fec0003800000 */
.L_x_40802:
        /* <DEDUP_REMOVED lines=21> */
.L_x_40811:
[----:B------:R-:W-:Y:S05]  /*0c80*/  BSYNC.RECONVERGENT B1 ;  /* 0x0000000000017941 */ /* 0x000fea0003800200 */
.L_x_40810:
[----:B------:R-:W-:Y:S01]  /*0c90*/  IMAD.SHL.U32 R0, R0, 0x200000, RZ ;  /* 0x0020000000007824 */ /* 0x000fe200078e00ff */
[----:B------:R-:W-:-:S04]  /*0ca0*/  LEA R3, R3, 0x37800000, 0x17 ;  /* 0x3780000003037811 */ /* 0x000fc800078eb8ff */
[----:B------:R-:W-:-:S07]  /*0cb0*/  LOP3.LUT R0, R3, R0, R7, 0xfe, !PT ;  /* 0x0000000003007212 */ /* 0x000fce00078efe07 */
.L_x_40809:
[----:B------:R-:W-:Y:S05]  /*0cc0*/  BSYNC.RECONVERGENT B0 ;  /* 0x0000000000007941 */ /* 0x000fea0003800200 */
.L_x_40808:
[----:B------:R-:W0:Y:S02]  /*0cd0*/  F2I.FTZ.TRUNC.NTZ R0, R0 ;  /* 0x0000000000007305 */ /* 0x000e24000021f100 */
[----:B0-----:R-:W-:Y:S01]  /*0ce0*/  PRMT R19, R0, 0x7610, R19 ;  /* 0x0000761000137816 */ /* 0x001fe20000000013 */
[----:B------:R-:W-:Y:S06]  /*0cf0*/  BRA `(.L_x_40789) ;  /* 0x00000000009c7947 */ /* 0x000fec0003800000 */
.L_x_40801:
[----:B------:R-:W-:-:S09]  /*0d00*/  UISETP.NE.AND UP0, UPT, UR4, 0x1c, UPT ;  /* 0x0000001c0400788c */ /* 0x000fd2000bf05270 */
[----:B------:R-:W-:Y:S05]  /*0d10*/  BRA.U !UP0, `(.L_x_40812) ;  /* 0x0000000108907547 */ /* 0x000fea000b800000 */
[----:B------:R-:W-:-:S09]  /*0d20*/  UISETP.NE.AND UP0, UPT, UR4, 0x1d, UPT ;  /* 0x0000001d0400788c */ /* 0x000fd2000bf05270 */
[----:B------:R-:W-:Y:S05]  /*0d30*/  BRA.U !UP0, `(.L_x_40813) ;  /* 0x0000000108807547 */ /* 0x000fea000b800000 */
[----:B------:R-:W-:-:S09]  /*0d40*/  UISETP.NE.AND UP0, UPT, UR4, 0x2c, UPT ;  /* 0x0000002c0400788c */ /* 0x000fd2000bf05270 */
[----:B------:R-:W-:Y:S05]  /*0d50*/  BRA.U !UP0, `(.L_x_40814) ;  /* 0x0000000108487547 */ /* 0x000fea000b800000 */
.L_x_40788:
        /* <DEDUP_REMOVED lines=16> */
.L_x_40815:
[----:B------:R-:W-:Y:S01]  /*0e60*/  PRMT R19, RZ, 0x7610, R19 ;  /* 0x00007610ff137816 */ /* 0x000fe20000000013 */
[----:B------:R-:W-:Y:S06]  /*0e70*/  BRA `(.L_x_40789) ;  /* 0x00000000003c7947 */ /* 0x000fec0003800000 */
.L_x_40814:
        /* <DEDUP_REMOVED lines=8> */
.L_x_40817:
[----:B------:R-:W-:Y:S05]  /*0f00*/  BSYNC.RECONVERGENT B0 ;  /* 0x0000000000007941 */ /* 0x000fea0003800200 */
.L_x_40816:
[----:B------:R-:W0:Y:S02]  /*0f10*/  F2I.FTZ.TRUNC.NTZ R0, R0 ;  /* 0x0000000000007305 */ /* 0x000e24000021f100 */
[----:B0-----:R-:W-:Y:S01]  /*0f20*/  PRMT R19, R0, 0x7610, R19 ;  /* 0x0000761000137816 */ /* 0x001fe20000000013 */
[----:B------:R-:W-:Y:S06]  /*0f30*/  BRA `(.L_x_40789) ;  /* 0x00000000000c7947 */ /* 0x000fec0003800000 */
.L_x_40813:
[----:B------:R0:W5:Y:S01]  /*0f40*/  LDG.E.U8 R19, desc[UR36][R4.64] ;  /* 0x0000002404137981 */ /* 0x000162000c1e1100 */
[----:B------:R-:W-:Y:S05]  /*0f50*/  BRA `(.L_x_40789) ;  /* 0x0000000000047947 */ /* 0x000fea0003800000 */
.L_x_40812:
[----:B------:R0:W5:Y:S02]  /*0f60*/  LDG.E.U8 R19, desc[UR36][R4.64] ;  /* 0x0000002404137981 */ /* 0x000164000c1e1100 */
.L_x_40789:
        /* <DEDUP_REMOVED lines=18> */
.L_x_40821:
[----:B------:R1:W5:Y:S01]  /*1090*/  LDG.E.U8 R0, desc[UR36][R4.64] ;  /* 0x0000002404007981 */ /* 0x000362000c1e1100 */
[----:B------:R-:W-:Y:S05]  /*10a0*/  BRA `(.L_x_40823) ;  /* 0x0000000c00507947 */ /* 0x000fea0003800000 */
.L_x_40820:
        /* <DEDUP_REMOVED lines=8> */
.L_x_40825:
[----:B------:R3:W5:Y:S01]  /*1130*/  LDG.E.U8 R0, desc[UR36][R4.64] ;  /* 0x0000002404007981 */ /* 0x000762000c1e1100 */
[----:B------:R-:W-:Y:S05]  /*1140*/  BRA `(.L_x_40823) ;  /* 0x0000000c00287947 */ /* 0x000fea0003800000 */
.L_x_40824:
[----:B------:R2:W5:Y:S01]  /*1150*/  LDG.E.U16 R0, desc[UR36][R4.64] ;  /* 0x0000002404007981 */ /* 0x000562000c1e1500 */
[----:B------:R-:W-:Y:S05]  /*1160*/  BRA `(.L_x_40823) ;  /* 0x0000000c00207947 */ /* 0x000fea0003800000 */
.L_x_40819:
        /* <DEDUP_REMOVED lines=9> */
.L_x_40827:
[----:B------:R-:W2:Y:S02]  /*1200*/  LDG.E.U16 R3, desc[UR36][R4.64] ;  /* 0x0000002404037981 */ /* 0x000ea4000c1e1500 */
[----:B--2---:R-:W-:-:S06]  /*1210*/  HADD2.F32 R3, -RZ, R3.H0_H0 ;  /* 0x20000003ff037230 */ /* 0x004fcc0000004100 */
[----:B------:R-:W0:Y:S02]  /*1220*/  F2I.FTZ.TRUNC.NTZ R3, R3 ;  /* 0x0000000300037305 */ /* 0x000e24000021f100 */
[----:B0-----:R-:W-:Y:S01]  /*1230*/  PRMT R0, R3, 0x7610, R0 ;  /* 0x0000761003007816 */ /* 0x001fe20000000000 */
[----:B------:R-:W-:Y:S06]  /*1240*/  BRA `(.L_x_40823) ;  /* 0x0000000800e87947 */ /* 0x000fec0003800000 */
.L_x_40826:
        /* <DEDUP_REMOVED lines=9> */
.L_x_40829:
[----:B------:R-:W2:Y:S02]  /*12e0*/  LDG.E.U16 R4, desc[UR36][R4.64] ;  /* 0x0000002404047981 */ /* 0x000ea4000c1e1500 */
[----:B--2---:R-:W-:-:S06]  /*12f0*/  HADD2.F32 R3, -RZ, R4.H0_H0 ;  /* 0x20000004ff037230 */ /* 0x004fcc0000004100 */
[----:B------:R-:W0:Y:S02]  /*1300*/  F2I.FTZ.TRUNC.NTZ R3, R3 ;  /* 0x0000000300037305 */ /* 0x000e24000021f100 */
[----:B0-----:R-:W-:Y:S01]  /*1310*/  PRMT R0, R3, 0x7610, R0 ;  /* 0x0000761003007816 */ /* 0x001fe20000000000 */
[----:B------:R-:W-:Y:S06]  /*1320*/  BRA `(.L_x_40823) ;  /* 0x0000000800b07947 */ /* 0x000fec0003800000 */
.L_x_40828:
[----:B------:R-:W2:Y:S02]  /*1330*/  LDG.E.64 R4, desc[UR36][R4.64] ;  /* 0x0000002404047981 */ /* 0x000ea4000c1e1b00 */
[----:B--2---:R0:W1:Y:S02]  /*1340*/  F2I.F64.TRUNC R0, R4 ;  /* 0x0000000400007311 */ /* 0x004064000030d100 */
[----:B01----:R-:W-:Y:S05]  /*1350*/  BRA `(.L_x_40823) ;  /* 0x0000000800a47947 */ /* 0x003fea0003800000 */
.L_x_40818:
        /* <DEDUP_REMOVED lines=12> */
.L_x_40832:
[----:B------:R-:W2:Y:S02]  /*1420*/  LDG.E.64 R4, desc[UR36][R4.64] ;  /* 0x0000002404047981 */ /* 0x000ea4000c1e1b00 */
[----:B--2---:R0:W1:Y:S02]  /*1430*/  F2I.F64.TRUNC R0, R4 ;  /* 0x0000000400007311 */ /* 0x004064000030d100 */
[----:B01----:R-:W-:Y:S05]  /*1440*/  BRA `(.L_x_40823) ;  /* 0x0000000800687947 */ /* 0x003fea0003800000 */
.L_x_40831:
        /* <DEDUP_REMOVED lines=27> */
.L_x_40834:
        /* <DEDUP_REMOVED lines=15> */
.L_x_40833:
[----:B------:R-:W2:Y:S02]  /*16f0*/  LDG.E.U16 R3, desc[UR36][R4.64] ;  /* 0x0000002404037981 */ /* 0x000ea4000c1e1500 */
[----:B--2---:R-:W-:-:S06]  /*1700*/  IMAD.U32 R3, R3, 0x10000, RZ ;  /* 0x0001000003037824 */ /* 0x004fcc00078e00ff */
[----:B------:R-:W0:Y:S02]  /*1710*/  F2I.FTZ.TRUNC.NTZ R3, R3 ;  /* 0x0000000300037305 */ /* 0x000e24000021f100 */
[----:B0-----:R-:W-:Y:S01]  /*1720*/  PRMT R0, R3, 0x7610, R0 ;  /* 0x0000761003007816 */ /* 0x001fe20000000000 */
[----:B------:R-:W-:Y:S06]  /*1730*/  BRA `(.L_x_40823) ;  /* 0x0000000400ac7947 */ /* 0x000fec0003800000 */
.L_x_40830:
        /* <DEDUP_REMOVED lines=10> */
.L_x_40837:
        /* <DEDUP_REMOVED lines=21> */
.L_x_40841:
[----:B------:R-:W-:Y:S05]  /*1930*/  BSYNC.RECONVERGENT B1 ;  /* 0x0000000000017941 */ /* 0x000fea0003800200 */
.L_x_40840:
[----:B------:R-:W-:Y:S01]  /*1940*/  IMAD.SHL.U32 R0, R0, 0x100000, RZ ;  /* 0x0010000000007824 */ /* 0x000fe200078e00ff */
[----:B------:R-:W-:-:S04]  /*1950*/  LEA R3, R3, 0x3b800000, 0x17 ;  /* 0x3b80000003037811 */ /* 0x000fc800078eb8ff */
[----:B------:R-:W-:-:S07]  /*1960*/  LOP3.LUT R3, R3, R0, R7, 0xfe, !PT ;  /* 0x0000000003037212 */ /* 0x000fce00078efe07 */
.L_x_40839:
[----:B------:R-:W-:Y:S05]  /*1970*/  BSYNC.RECONVERGENT B0 ;  /* 0x0000000000007941 */ /* 0x000fea0003800200 */
.L_x_40838:
[----:B------:R-:W0:Y:S02]  /*1980*/  F2I.FTZ.TRUNC.NTZ R3, R3 ;  /* 0x0000000300037305 */ /* 0x000e24000021f100 */
[----:B0-----:R-:W-:Y:S01]  /*1990*/  PRMT R0, R3, 0x7610, R0 ;  /* 0x0000761003007816 */ /* 0x001fe20000000000 */
[----:B------:R-:W-:Y:S06]  /*19a0*/  BRA `(.L_x_40823) ;  /* 0x0000000400107947 */ /* 0x000fec0003800000 */
.L_x_40836:
        /* <DEDUP_REMOVED lines=21> */
.L_x_40845:
[----:B------:R-:W-:Y:S05]  /*1b00*/  BSYNC.RECONVERGENT B1 ;  /* 0x0000000000017941 */ /* 0x000fea0003800200 */
.L_x_40844:
[----:B------:R-:W-:Y:S01]  /*1b10*/  IMAD.SHL.U32 R0, R0, 0x200000, RZ ;  /* 0x0020000000007824 */ /* 0x000fe200078e00ff */
[----:B------:R-:W-:-:S04]  /*1b20*/  LEA R3, R3, 0x37800000, 0x17 ;  /* 0x3780000003037811 */ /* 0x000fc800078eb8ff */
[----:B------:R-:W-:-:S07]  /*1b30*/  LOP3.LUT R3, R3, R0, R7, 0xfe, !PT ;  /* 0x0000000003037212 */ /* 0x000fce00078efe07 */
.L_x_40843:
[----:B------:R-:W-:Y:S05]  /*1b40*/  BSYNC.RECONVERGENT B0 ;  /* 0x0000000000007941 */ /* 0x000fea0003800200 */
.L_x_40842:
[----:B------:R-:W0:Y:S02]  /*1b50*/  F2I.FTZ.TRUNC.NTZ R3, R3 ;  /* 0x0000000300037305 */ /* 0x000e24000021f100 */
[----:B0-----:R-:W-:Y:S01]  /*1b60*/  PRMT R0, R3, 0x7610, R0 ;  /* 0x0000761003007816 */ /* 0x001fe20000000000 */
[----:B------:R-:W-:Y:S06]  /*1b70*/  BRA `(.L_x_40823) ;  /* 0x00000000009c7947 */ /* 0x000fec0003800000 */
.L_x_40835:
[----:B------:R-:W-:-:S09]  /*1b80*/  UISETP.NE.AND UP0, UPT, UR4, 0x1c, UPT ;  /* 0x0000001c0400788c */ /* 0x000fd2000bf05270 */
[----:B------:R-:W-:Y:S05]  /*1b90*/  BRA.U !UP0, `(.L_x_40846) ;  /* 0x0000000108907547 */ /* 0x000fea000b800000 */
[----:B------:R-:W-:-:S09]  /*1ba0*/  UISETP.NE.AND UP0, UPT, UR4, 0x1d, UPT ;  /* 0x0000001d0400788c */ /* 0x000fd2000bf05270 */
[----:B------:R-:W-:Y:S05]  /*1bb0*/  BRA.U !UP0, `(.L_x_40847) ;  /* 0x0000000108807547 */ /* 0x000fea000b800000 */
[----:B------:R-:W-:-:S09]  /*1bc0*/  UISETP.NE.AND UP0, UPT, UR4, 0x2c, UPT ;  /* 0x0000002c0400788c */ /* 0x000fd2000bf05270 */
[----:B------:R-:W-:Y:S05]  /*1bd0*/  BRA.U !UP0, `(.L_x_40848) ;  /* 0x0000000108487547 */ /* 0x000fea000b800000 */
.L_x_40822:
        /* <DEDUP_REMOVED lines=16> */
.L_x_40849:
[----:B------:R-:W-:Y:S01]  /*1ce0*/  PRMT R0, RZ, 0x7610, R0 ;  /* 0x00007610ff007816 */ /* 0x000fe20000000000 */
[----:B------:R-:W-:Y:S06]  /*1cf0*/  BRA `(.L_x_40823) ;  /* 0x00000000003c7947 */ /* 0x000fec0003800000 */
.L_x_40848:
        /* <DEDUP_REMOVED lines=8> */
.L_x_40851:
[----:B------:R-:W-:Y:S05]  /*1d80*/  BSYNC.RECONVERGENT B0 ;  /* 0x0000000000007941 */ /* 0x000fea0003800200 */
.L_x_40850:
[----:B------:R-:W0:Y:S02]  /*1d90*/  F2I.FTZ.TRUNC.NTZ R3, R3 ;  /* 0x0000000300037305 */ /* 0x000e24000021f100 */
[----:B0-----:R-:W-:Y:S01]  /*1da0*/  PRMT R0, R3, 0x7610, R0 ;  /* 0x0000761003007816 */ /* 0x001fe20000000000 */
[----:B------:R-:W-:Y:S06]  /*1db0*/  BRA `(.L_x_40823) ;  /* 0x00000000000c7947 */ /* 0x000fec0003800000 */
.L_x_40847:
[----:B------:R0:W5:Y:S01]  /*1dc0*/  LDG.E.U8 R0, desc[UR36][R4.64] ;  /* 0x0000002404007981 */ /* 0x000162000c1e1100 */
[----:B------:R-:W-:Y:S05]  /*1dd0*/  BRA `(.L_x_40823) ;  /* 0x0000000000047947 */ /* 0x000fea0003800000 */
.L_x_40846:
[----:B------:R0:W5:Y:S02]  /*1de0*/  LDG.E.U8 R0, desc[UR36][R4.64] ;  /* 0x0000002404007981 */ /* 0x000164000c1e1100 */
.L_x_40823:
[----:B-----5:R-:W-:Y:S01]  /*1df0*/  LOP3.LUT P0, RZ, R19, 0xff, RZ, 0xc0, !PT ;  /* 0x000000ff13ff7812 */ /* 0x020fe2000780c0ff */
[----:B------:R-:W-:Y:S01]  /*1e00*/  VIADD R23, R17, 0x80 ;  /* 0x0000008011177836 */ /* 0x000fe20000000000 */
[----:B-1----:R-:W-:-:S04]  /*1e10*/  LOP3.LUT P1, RZ, R0, 0xff, RZ, 0xc0, !PT ;  /* 0x000000ff00ff7812 */ /* 0x002fc8000782c0ff */
[----:B------:R-:W-:-:S04]  /*1e20*/  PLOP3.LUT P0, PT, P0, P1, PT, 0x80, 0x8 ;  /* 0x000000000008781c */ /* 0x000fc80000703070 */
[----:B------:R-:W-:-:S09]  /*1e30*/  P2R R18, PR, RZ, 0x1 ;  /* 0x00000001ff127803 */ /* 0x000fd20000000000 */
.L_x_40783:
[----:B------:R-:W-:Y:S05]  /*1e40*/  BSYNC.RECONVERGENT B6 ;  /* 0x0000000000067941 */ /* 0x000fea0003800200 */
.L_x_40782:
        /* <DEDUP_REMOVED lines=24> */
.L_x_40857:
[----:B------:R3:W5:Y:S01]  /*1fd0*/  LDG.E.U8 R22, desc[UR36][R4.64] ;  /* 0x0000002404167981 */ /* 0x000762000c1e1100 */
[----:B------:R-:W-:Y:S05]  /*1fe0*/  BRA `(.L_x_40859) ;  /* 0x0000000c00507947 */ /* 0x000fea0003800000 */
.L_x_40856:
        /* <DEDUP_REMOVED lines=8> */
.L_x_40861:
[----:B------:R0:W5:Y:S01]  /*2070*/  LDG.E.U8 R22, desc[UR36][R4.64] ;  /* 0x0000002404167981 */ /* 0x000162000c1e1100 */
[----:B------:R-:W-:Y:S05]  /*2080*/  BRA `(.L_x_40859) ;  /* 0x0000000c00287947 */ /* 0x000fea0003800000 */
.L_x_40860:
[----:B------:R0:W5:Y:S01]  /*2090*/  LDG.E.U16 R22, desc[UR36][R4.64] ;  /* 0x0000002404167981 */ /* 0x000162000c1e1500 */
[----:B------:R-:W-:Y:S05]  /*20a0*/  BRA `(.L_x_40859) ;  /* 0x0000000c00207947 */ /* 0x000fea0003800000 */
.L_x_40855:
        /* <DEDUP_REMOVED lines=9> */
.L_x_40863:
[----:B------:R-:W2:Y:S02]  /*2140*/  LDG.E.U16 R0, desc[UR36][R4.64] ;  /* 0x0000002404007981 */ /* 0x000ea4000c1e1500 */
[----:B--2---:R-:W-:-:S06]  /*2150*/  HADD2.F32 R0, -RZ, R0.H0_H0 ;  /* 0x20000000ff007230 */ /* 0x004fcc0000004100 */
[----:B------:R-:W0:Y:S02]  /*2160*/  F2I.FTZ.TRUNC.NTZ R0, R0 ;  /* 0x0000000000007305 */ /* 0x000e24000021f100 */
[----:B0-----:R-:W-:Y:S01]  /*2170*/  PRMT R22, R0, 0x7610, R22 ;  /* 0x0000761000167816 */ /* 0x001fe20000000016 */
[----:B------:R-:W-:Y:S06]  /*2180*/  BRA `(.L_x_40859) ;  /* 0x0000000800e87947 */ /* 0x000fec0003800000 */
.L_x_40862:
        /* <DEDUP_REMOVED lines=9> */
.L_x_40865:
[----:B------:R-:W2:Y:S02]  /*2220*/  LDG.E.U16 R4, desc[UR36][R4.64] ;  /* 0x0000002404047981 */ /* 0x000ea4000c1e1500 */
[----:B--2---:R-:W-:-:S06]  /*2230*/  HADD2.F32 R0, -RZ, R4.H0_H0 ;  /* 0x20000004ff007230 */ /* 0x004fcc0000004100 */
[----:B------:R-:W0:Y:S02]  /*2240*/  F2I.FTZ.TRUNC.NTZ R0, R0 ;  /* 0x0000000000007305 */ /* 0x000e24000021f100 */
[----:B0-----:R-:W-:Y:S01]  /*2250*/  PRMT R22, R0, 0x7610, R22 ;  /* 0x0000761000167816 */ /* 0x001fe20000000016 */
[----:B------:R-:W-:Y:S06]  /*2260*/  BRA `(.L_x_40859) ;  /* 0x0000000800b07947 */ /* 0x000fec0003800000 */
.L_x_40864:
[----:B------:R-:W2:Y:S02]  /*2270*/  LDG.E.64 R4, desc[UR36][R4.64] ;  /* 0x0000002404047981 */ /* 0x000ea4000c1e1b00 */
[----:B--2---:R0:W1:Y:S02]  /*2280*/  F2I.F64.TRUNC R22, R4 ;  /* 0x0000000400167311 */ /* 0x004064000030d100 */
[----:B01----:R-:W-:Y:S05]  /*2290*/  BRA `(.L_x_40859) ;  /* 0x0000000800a47947 */ /* 0x003fea0003800000 */
.L_x_40854:
        /* <DEDUP_REMOVED lines=12> */
.L_x_40868:
[----:B------:R-:W2:Y:S02]  /*2360*/  LDG.E.64 R4, desc[UR36][R4.64] ;  /* 0x0000002404047981 */ /* 0x000ea4000c1e1b00 */
[----:B--2---:R0:W1:Y:S02]  /*2370*/  F2I.F64.TRUNC R22, R4 ;  /* 0x0000000400167311 */ /* 0x004064000030d100 */
[----:B01----:R-:W-:Y:S05]  /*2380*/  BRA `(.L_x_40859) ;  /* 0x0000000800687947 */ /* 0x003fea0003800000 */
.L_x_40867:
        /* <DEDUP_REMOVED lines=27> */
.L_x_40870:
        /* <DEDUP_REMOVED lines=15> */
.L_x_40869:
[----:B------:R-:W2:Y:S02]  /*2630*/  LDG.E.U16 R0, desc[UR36][R4.64] ;  /* 0x0000002404007981 */ /* 0x000ea4000c1e1500 */
[----:B--2---:R-:W-:-:S06]  /*2640*/  IMAD.U32 R0, R0, 0x10000, RZ ;  /* 0x0001000000007824 */ /* 0x004fcc00078e00ff */
[----:B------:R-:W0:Y:S02]  /*2650*/  F2I.FTZ.TRUNC.NTZ R0, R0 ;  /* 0x0000000000007305 */ /* 0x000e24000021f100 */
[----:B0-----:R-:W-:Y:S01]  /*2660*/  PRMT R22, R0, 0x7610, R22 ;  /* 0x0000761000167816 */ /* 0x001fe20000000016 */
[----:B------:R-:W-:Y:S06]  /*2670*/  BRA `(.L_x_40859) ;  /* 0x0000000400ac7947 */ /* 0x000fec0003800000 */
.L_x_40866:
        /* <DEDUP_REMOVED lines=10> */
.L_x_40873:
        /* <DEDUP_REMOVED lines=21> */
.L_x_40877:
[----:B------:R-:W-:Y:S05]  /*2870*/  BSYNC.RECONVERGENT B1 ;  /* 0x0000000000017941 */ /* 0x000fea0003800200 */
.L_x_40876:
[----:B------:R-:W-:Y:S01]  /*2880*/  IMAD.SHL.U32 R0, R0, 0x100000, RZ ;  /* 0x0010000000007824 */ /* 0x000fe200078e00ff */
[----:B------:R-:W-:-:S04]  /*2890*/  LEA R3, R3, 0x3b800000, 0x17 ;  /* 0x3b80000003037811 */ /* 0x000fc800078eb8ff */
[----:B------:R-:W-:-:S07]  /*28a0*/  LOP3.LUT R0, R3, R0, R7, 0xfe, !PT ;  /* 0x0000000003007212 */ /* 0x000fce00078efe07 */
.L_x_40875:
[----:B------:R-:W-:Y:S05]  /*28b0*/  BSYNC.RECONVERGENT B0 ;  /* 0x0000000000007941 */ /* 0x000fea0003800200 */
.L_x_40874:
[----:B------:R-:W0:Y:S02]  /*28c0*/  F2I.FTZ.TRUNC.NTZ R0, R0 ;  /* 0x0000000000007305 */ /* 0x000e24000021f100 */
[----:B0-----:R-:W-:Y:S01]  /*28d0*/  PRMT R22, R0, 0x7610, R22 ;  /* 0x0000761000167816 */ /* 0x001fe20000000016 */
[----:B------:R-:W-:Y:S06]  /*28e0*/  BRA `(.L_x_40859) ;  /* 0x0000000400107947 */ /* 0x000fec0003800000 */
.L_x_40872:
        /* <DEDUP_REMOVED lines=21> */
.L_x_40881:
[----:B------:R-:W-:Y:S05]  /*2a40*/  BSYNC.RECONVERGENT B1 ;  /* 0x0000000000017941 */ /* 0x000fea0003800200 */
.L_x_40880:
[----:B------:R-:W-:Y:S01]  /*2a50*/  IMAD.SHL.U32 R0, R0, 0x200000, RZ ;  /* 0x0020000000007824 */ /* 0x000fe200078e00ff */
[----:B------:R-:W-:-:S04]  /*2a60*/  LEA R3, R3, 0x37800000, 0x17 ;  /* 0x3780000003037811 */ /* 0x000fc800078eb8ff */
[----:B------:R-:W-:-:S07]  /*2a70*/  LOP3.LUT R0, R3, R0, R7, 0xfe, !PT ;  /* 0x0000000003007212 */ /* 0x000fce00078efe07 */
.L_x_40879:
[----:B------:R-:W-:Y:S05]  /*2a80*/  BSYNC.RECONVERGENT B0 ;  /* 0x0000000000007941 */ /* 0x000fea0003800200 */
.L_x_40878:
[----:B------:R-:W0:Y:S02]  /*2a90*/  F2I.FTZ.TRUNC.NTZ R0, R0 ;  /* 0x0000000000007305 */ /* 0x000e24000021f100 */
[----:B0-----:R-:W-:Y:S01]  /*2aa0*/  PRMT R22, R0, 0x7610, R22 ;  /* 0x0000761000167816 */ /* 0x001fe20000000016 */
[----:B------:R-:W-:Y:S06]  /*2ab0*/  BRA `(.L_x_40859) ;  /* 0x00000000009c7947 */ /* 0x000fec0003800000 */
.L_x_40871:
        /* <DEDUP_REMOVED lines=14> */
.L_x_40885:
[----:B------:R-:W-:Y:S05]  /*2ba0*/  BSYNC.RECONVERGENT B0 ;  /* 0x0000000000007941 */ /* 0x000fea0003800200 */
.L_x_40884:
[----:B------:R-:W0:Y:S02]  /*2bb0*/  F2I.FTZ.TRUNC.NTZ R0, R0 ;  /* 0x0000000000007305 */ /* 0x000e24000021f100 */
[----:B0-----:R-:W-:Y:S01]  /*2bc0*/  PRMT R22, R0, 0x7610, R22 ;  /* 0x0000761000167816 */ /* 0x001fe20000000016 */
[----:B------:R-:W-:Y:S06]  /*2bd0*/  BRA `(.L_x_40859) ;  /* 0x0000000000547947 */ /* 0x000fec0003800000 */
.L_x_40858:
        /* <DEDUP_REMOVED lines=16> */
.L_x_40886:
[----:B------:R-:W-:Y:S01]  /*2ce0*/  PRMT R22, RZ, 0x7610, R22 ;  /* 0x00007610ff167816 */ /* 0x000fe20000000016 */
[----:B------:R-:W-:Y:S06]  /*2cf0*/  BRA `(.L_x_40859) ;  /* 0x00000000000c7947 */ /* 0x000fec0003800000 */
.L_x_40883:
[----:B------:R0:W5:Y:S01]  /*2d00*/  LDG.E.U8 R22, desc[UR36][R4.64] ;  /* 0x0000002404167981 */ /* 0x000162000c1e1100 */
[----:B------:R-:W-:Y:S05]  /*2d10*/  BRA `(.L_x_40859) ;  /* 0x0000000000047947 */ /* 0x000fea0003800000 */
.L_x_40882:
[----:B------:R1:W5:Y:S02]  /*2d20*/  LDG.E.U8 R22, desc[UR36][R4.64] ;  /* 0x0000002404167981 */ /* 0x000364000c1e1100 */
.L_x_40859:
        /* <DEDUP_REMOVED lines=18> */
.L_x_40890:
[----:B------:R0:W5:Y:S01]  /*2e50*/  LDG.E.U8 R0, desc[UR36][R4.64] ;  /* 0x0000002404007981 */ /* 0x000162000c1e1100 */
[----:B------:R-:W-:Y:S05]  /*2e60*/  BRA `(.L_x_40892) ;  /* 0x0000000c00507947 */ /* 0x000fea0003800000 */
.L_x_40889:
        /* <DEDUP_REMOVED lines=8> */
.L_x_40894:
[----:B------:R0:W5:Y:S01]  /*2ef0*/  LDG.E.U8 R0, desc[UR36][R4.64] ;  /* 0x0000002404007981 */ /* 0x000162000c1e1100 */
[----:B------:R-:W-:Y:S05]  /*2f00*/  BRA `(.L_x_40892) ;  /* 0x0000000c00287947 */ /* 0x000fea0003800000 */
.L_x_40893:
[----:B------:R0:W5:Y:S01]  /*2f10*/  LDG.E.U16 R0, desc[UR36][R4.64] ;  /* 0x0000002404007981 */ /* 0x000162000c1e1500 */
[----:B------:R-:W-:Y:S05]  /*2f20*/  BRA `(.L_x_40892) ;  /* 0x0000000c00207947 */ /* 0x000fea0003800000 */
.L_x_40888:
        /* <DEDUP_REMOVED lines=9> */
.L_x_40896:
[----:B------:R-:W2:Y:S02]  /*2fc0*/  LDG.E.U16 R3, desc[UR36][R4.64] ;  /* 0x0000002404037981 */ /* 0x000ea4000c1e1500 */
[----:B--2---:R-:W-:-:S06]  /*2fd0*/  HADD2.F32 R3, -RZ, R3.H0_H0 ;  /* 0x20000003ff037230 */ /* 0x004fcc0000004100 */
[----:B------:R-:W0:Y:S02]  /*2fe0*/  F2I.FTZ.TRUNC.NTZ R3, R3 ;  /* 0x0000000300037305 */ /* 0x000e24000021f100 */
[----:B0-----:R-:W-:Y:S01]  /*2ff0*/  PRMT R0, R3, 0x7610, R0 ;  /* 0x0000761003007816 */ /* 0x001fe20000000000 */
[----:B------:R-:W-:Y:S06]  /*3000*/  BRA `(.L_x_40892) ;  /* 0x0000000800e87947 */ /* 0x000fec0003800000 */
.L_x_40895:
        /* <DEDUP_REMOVED lines=9> */
.L_x_40898:
[----:B------:R-:W2:Y:S02]  /*30a0*/  LDG.E.U16 R4, desc[UR36][R4.64] ;  /* 0x0000002404047981 */ /* 0x000ea4000c1e1500 */
[----:B--2---:R-:W-:-:S06]  /*30b0*/  HADD2.F32 R3, -RZ, R4.H0_H0 ;  /* 0x20000004ff037230 */ /* 0x004fcc0000004100 */
[----:B------:R-:W0:Y:S02]  /*30c0*/  F2I.FTZ.TRUNC.NTZ R3, R3 ;  /* 0x0000000300037305 */ /* 0x000e24000021f100 */
[----:B0-----:R-:W-:Y:S01]  /*30d0*/  PRMT R0, R3, 0x7610, R0 ;  /* 0x0000761003007816 */ /* 0x001fe20000000000 */
[----:B------:R-:W-:Y:S06]  /*30e0*/  BRA `(.L_x_40892) ;  /* 0x0000000800b07947 */ /* 0x000fec0003800000 */
.L_x_40897:
[----:B------:R-:W2:Y:S02]  /*30f0*/  LDG.E.64 R4, desc[UR36][R4.64] ;  /* 0x0000002404047981 */ /* 0x000ea4000c1e1b00 */
[----:B--2---:R0:W1:Y:S02]  /*3100*/  F2I.F64.TRUNC R0, R4 ;  /* 0x0000000400007311 */ /* 0x004064000030d100 */
[----:B01----:R-:W-:Y:S05]  /*3110*/  BRA `(.L_x_40892) ;  /* 0x0000000800a47947 */ /* 0x003fea0003800000 */
.L_x_40887:
        /* <DEDUP_REMOVED lines=12> */
.L_x_40901:
[----:B------:R-:W2:Y:S02]  /*31e0*/  LDG.E.64 R4, desc[UR36][R4.64] ;  /* 0x0000002404047981 */ /* 0x000ea4000c1e1b00 */
[----:B--2---:R3:W4:Y:S02]  /*31f0*/  F2I.F64.TRUNC R0, R4 ;  /* 0x0000000400007311 */ /* 0x004724000030d100 */
[----:B---34-:R-:W-:Y:S05]  /*3200*/  BRA `(.L_x_40892) ;  /* 0x0000000800687947 */ /* 0x018fea0003800000 */
.L_x_40900:
        /* <DEDUP_REMOVED lines=27> */
.L_x_40903:
        /* <DEDUP_REMOVED lines=15> */
.L_x_40902:
[----:B------:R-:W2:Y:S02]  /*34b0*/  LDG.E.U16 R3, desc[UR36][R4.64] ;  /* 0x0000002404037981 */ /* 0x000ea4000c1e1500 */
[----:B--2---:R-:W-:-:S06]  /*34c0*/  IMAD.U32 R3, R3, 0x10000, RZ ;  /* 0x0001000003037824 */ /* 0x004fcc00078e00ff */
[----:B------:R-:W0:Y:S02]  /*34d0*/  F2I.FTZ.TRUNC.NTZ R3, R3 ;  /* 0x0000000300037305 */ /* 0x000e24000021f100 */
[----:B0-----:R-:W-:Y:S01]  /*34e0*/  PRMT R0, R3, 0x7610, R0 ;  /* 0x0000761003007816 */ /* 0x001fe20000000000 */
[----:B------:R-:W-:Y:S06]  /*34f0*/  BRA `(.L_x_40892) ;  /* 0x0000000400ac7947 */ /* 0x000fec0003800000 */
.L_x_40899:
        /* <DEDUP_REMOVED lines=10> */
.L_x_40906:
        /* <DEDUP_REMOVED lines=21> */
.L_x_40910:
[----:B------:R-:W-:Y:S05]  /*36f0*/  BSYNC.RECONVERGENT B1 ;  /* 0x0000000000017941 */ /* 0x000fea0003800200 */
.L_x_40909:
[----:B------:R-:W-:Y:S01]  /*3700*/  IMAD.SHL.U32 R0, R0, 0x100000, RZ ;  /* 0x0010000000007824 */ /* 0x000fe200078e00ff */
[----:B------:R-:W-:-:S04]  /*3710*/  LEA R3, R3, 0x3b800000, 0x17 ;  /* 0x3b80000003037811 */ /* 0x000fc800078eb8ff */
[----:B------:R-:W-:-:S07]  /*3720*/  LOP3.LUT R3, R3, R0, R7, 0xfe, !PT ;  /* 0x0000000003037212 */ /* 0x000fce00078efe07 */
.L_x_40908:
[----:B------:R-:W-:Y:S05]  /*3730*/  BSYNC.RECONVERGENT B0 ;  /* 0x0000000000007941 */ /* 0x000fea0003800200 */
.L_x_40907:
[----:B------:R-:W0:Y:S02]  /*3740*/  F2I.FTZ.TRUNC.NTZ R3, R3 ;  /* 0x0000000300037305 */ /* 0x000e24000021f100 */
[----:B0-----:R-:W-:Y:S01]  /*3750*/  PRMT R0, R3, 0x7610, R0 ;  /* 0x0000761003007816 */ /* 0x001fe20000000000 */
[----:B------:R-:W-:Y:S06]  /*3760*/  BRA `(.L_x_40892) ;  /* 0x0000000400107947 */ /* 0x000fec0003800000 */
.L_x_40905:
        /* <DEDUP_REMOVED lines=21> */
.L_x_40914:
[----:B------:R-:W-:Y:S05]  /*38c0*/  BSYNC.RECONVERGENT B1 ;  /* 0x0000000000017941 */ /* 0x000fea0003800200 */
.L_x_40913:
[----:B------:R-:W-:Y:S01]  /*38d0*/  IMAD.SHL.U32 R0, R0, 0x200000, RZ ;  /* 0x0020000000007824 */ /* 0x000fe200078e00ff */
[----:B------:R-:W-:-:S04]  /*38e0*/  LEA R3, R3, 0x37800000, 0x17 ;  /* 0x3780000003037811 */ /* 0x000fc800078eb8ff */
[----:B------:R-:W-:-:S07]  /*38f0*/  LOP3.LUT R3, R3, R0, R7, 0xfe, !PT ;  /* 0x0000000003037212 */ /* 0x000fce00078efe07 */
.L_x_40912:
[----:B------:R-:W-:Y:S05]  /*3900*/  BSYNC.RECONVERGENT B0 ;  /* 0x0000000000007941 */ /* 0x000fea0003800200 */
.L_x_40911:
[----:B------:R-:W0:Y:S02]  /*3910*/  F2I.FTZ.TRUNC.NTZ R3, R3 ;  /* 0x0000000300037305 */ /* 0x000e24000021f100 */
[----:B0-----:R-:W-:Y:S01]  /*3920*/  PRMT R0, R3, 0x7610, R0 ;  /* 0x0000761003007816 */ /* 0x001fe20000000000 */
[----:B------:R-:W-:Y:S06]  /*3930*/  BRA `(.L_x_40892) ;  /* 0x00000000009c7947 */ /* 0x000fec0003800000 */
.L_x_40904:
        /* <DEDUP_REMOVED lines=14> */
.L_x_40918:
[----:B------:R-:W-:Y:S05]  /*3a20*/  BSYNC.RECONVERGENT B0 ;  /* 0x0000000000007941 */ /* 0x000fea0003800200 */
.L_x_40917:
[----:B------:R-:W0:Y:S02]  /*3a30*/  F2I.FTZ.TRUNC.NTZ R3, R3 ;  /* 0x0000000300037305 */ /* 0x000e24000021f100 */
[----:B0-----:R-:W-:Y:S01]  /*3a40*/  PRMT R0, R3, 0x7610, R0 ;  /* 0x0000761003007816 */ /* 0x001fe20000000000 */
[----:B------:R-:W-:Y:S06]  /*3a50*/  BRA `(.L_x_40892) ;  /* 0x0000000000547947 */ /* 0x000fec0003800000 */
.L_x_40891:
        /* <DEDUP_REMOVED lines=16> */
.L_x_40919:
[----:B------:R-:W-:Y:S01]  /*3b60*/  PRMT R0, RZ, 0x7610, R0 ;  /* 0x00007610ff007816 */ /* 0x000fe20000000000 */
[----:B------:R-:W-:Y:S06]  /*3b70*/  BRA `(.L_x_40892) ;  /* 0x00000000000c7947 */ /* 0x000fec0003800000 */
.L_x_40916:
[----:B------:R1:W5:Y:S01]  /*3b80*/  LDG.E.U8 R0, desc[UR36][R4.64] ;  /* 0x0000002404007981 */ /* 0x000362000c1e1100 */
[----:B------:R-:W-:Y:S05]  /*3b90*/  BRA `(.L_x_40892) ;  /* 0x0000000000047947 */ /* 0x000fea0003800000 */
.L_x_40915:
[----:B------:R2:W5:Y:S02]  /*3ba0*/  LDG.E.U8 R0, desc[UR36][R4.64] ;  /* 0x0000002404007981 */ /* 0x000564000c1e1100 */
.L_x_40892:
[----:B-----5:R-:W-:Y:S01]  /*3bb0*/  LOP3.LUT P0, RZ, R22, 0xff, RZ, 0xc0, !PT ;  /* 0x000000ff16ff7812 */ /* 0x020fe2000780c0ff */
[----:B------:R-:W-:Y:S01]  /*3bc0*/  VIADD R23, R23, 0x80 ;  /* 0x0000008017177836 */ /* 0x000fe20000000000 */
[----:B-1--4-:R-:W-:-:S04]  /*3bd0*/  LOP3.LUT P1, RZ, R0, 0xff, RZ, 0xc0, !PT ;  /* 0x000000ff00ff7812 */ /* 0x012fc8000782c0ff */
[----:B------:R-:W-:-:S04]  /*3be0*/  PLOP3.LUT P0, PT, P0, P1, PT, 0x80, 0x8 ;  /* 0x000000000008781c */ /* 0x000fc80000703070 */
[----:B------:R-:W-:-:S09]  /*3bf0*/  P2R R19, PR, RZ, 0x1 ;  /* 0x00000001ff137803 */ /* 0x000fd20000000000 */
.L_x_40853:
[----:B------:R-:W-:Y:S05]  /*3c00*/  BSYNC.RECONVERGENT B6 ;  /* 0x0000000000067941 */ /* 0x000fea0003800200 */
.L_x_40852:
        /* <DEDUP_REMOVED lines=24> */
.L_x_40925:
[----:B------:R3:W5:Y:S01]  /*3d90*/  LDG.E.U8 R22, desc[UR36][R4.64] ;  /* 0x0000002404167981 */ /* 0x000762000c1e1100 */
[----:B------:R-:W-:Y:S05]  /*3da0*/  BRA `(.L_x_40927) ;  /* 0x0000000c00507947 */ /* 0x000fea0003800000 */
.L_x_40924:
        /* <DEDUP_REMOVED lines=8> */
.L_x_40929:
[----:B------:R0:W5:Y:S01]  /*3e30*/  LDG.E.U8 R22, desc[UR36][R4.64] ;  /* 0x0000002404167981 */ /* 0x000162000c1e1100 */
[----:B------:R-:W-:Y:S05]  /*3e40*/  BRA `(.L_x_40927) ;  /* 0x0000000c00287947 */ /* 0x000fea0003800000 */
.L_x_40928:
[----:B------:R0:W5:Y:S01]  /*3e50*/  LDG.E.U16 R22, desc[UR36][R4.64] ;  /* 0x0000002404167981 */ /* 0x000162000c1e1500 */
[----:B------:R-:W-:Y:S05]  /*3e60*/  BRA `(.L_x_40927) ;  /* 0x0000000c00207947 */ /* 0x000fea0003800000 */
.L_x_40923:
        /* <DEDUP_REMOVED lines=9> */
.L_x_40931:
[----:B------:R-:W2:Y:S02]  /*3f00*/  LDG.E.U16 R0, desc[UR36][R4.64] ;  /* 0x0000002404007981 */ /* 0x000ea4000c1e1500 */
[----:B--2---:R-:W-:-:S06]  /*3f10*/  HADD2.F32 R0, -RZ, R0.H0_H0 ;  /* 0x20000000ff007230 */ /* 0x004fcc0000004100 */
[----:B------:R-:W0:Y:S02]  /*3f20*/  F2I.FTZ.TRUNC.NTZ R0, R0 ;  /* 0x0000000000007305 */ /* 0x000e24000021f100 */
[----:B0-----:R-:W-:Y:S01]  /*3f30*/  PRMT R22, R0, 0x7610, R22 ;  /* 0x0000761000167816 */ /* 0x001fe20000000016 */
[----:B------:R-:W-:Y:S06]  /*3f40*/  BRA `(.L_x_40927) ;  /* 0x0000000800e87947 */ /* 0x000fec0003800000 */
.L_x_40930:
        /* <DEDUP_REMOVED lines=9> */
.L_x_40933:
[----:B------:R-:W2:Y:S02]  /*3fe0*/  LDG.E.U16 R4, desc[UR36][R4.64] ;  /* 0x0000002404047981 */ /* 0x000ea4000c1e1500 */
[----:B--2---:R-:W-:-:S06]  /*3ff0*/  HADD2.F32 R0, -RZ, R4.H0_H0 ;  /* 0x20000004ff007230 */ /* 0x004fcc0000004100 */
[----:B------:R-:W0:Y:S02]  /*4000*/  F2I.FTZ.TRUNC.NTZ R0, R0 ;  /* 0x0000000000007305 */ /* 0x000e24000021f100 */
[----:B0-----:R-:W-:Y:S01]  /*4010*/  PRMT R22, R0, 0x7610, R22 ;  /* 0x0000761000167816 */ /* 0x001fe20000000016 */
[----:B------:R-:W-:Y:S06]  /*4020*/  BRA `(.L_x_40927) ;  /* 0x0000000800b07947 */ /* 0x000fec0003800000 */
.L_x_40932:
[----:B------:R-:W2:Y:S02]  /*4030*/  LDG.E.64 R4, desc[UR36][R4.64] ;  /* 0x0000002404047981 */ /* 0x000ea4000c1e1b00 */
[----:B--2---:R0:W1:Y:S02]  /*4040*/  F2I.F64.TRUNC R22, R4 ;  /* 0x0000000400167311 */ /* 0x004064000030d100 */
[----:B01----:R-:W-:Y:S05]  /*4050*/  BRA `(.L_x_40927) ;  /* 0x0000000800a47947 */ /* 0x003fea0003800000 */
.L_x_40922:
        /* <DEDUP_REMOVED lines=12> */
.L_x_40936:
[----:B------:R-:W2:Y:S02]  /*4120*/  LDG.E.64 R4, desc[UR36][R4.64] ;  /* 0x0000002404047981 */ /* 0x000ea4000c1e1b00 */
[----:B--2---:R0:W1:Y:S02]  /*4130*/  F2I.F64.TRUNC R22, R4 ;  /* 0x0000000400167311 */ /* 0x004064000030d100 */
[----:B01----:R-:W-:Y:S05]  /*4140*/  BRA `(.L_x_40927) ;  /* 0x0000000800687947 */ /* 0x003fea0003800000 */
.L_x_40935:
        /* <DEDUP_REMOVED lines=27> */
.L_x_40938:
        /* <DEDUP_REMOVED lines=15> */
.L_x_40937:
[----:B------:R-:W2:Y:S02]  /*43f0*/  LDG.E.U16 R0, desc[UR36][R4.64] ;  /* 0x0000002404007981 */ /* 0x000ea4000c1e1500 */
[----:B--2---:R-:W-:-:S06]  /*4400*/  IMAD.U32 R0, R0, 0x10000, RZ ;  /* 0x0001000000007824 */ /* 0x004fcc00078e00ff */
[----:B------:R-:W0:Y:S02]  /*4410*/  F2I.FTZ.TRUNC.NTZ R0, R0 ;  /* 0x0000000000007305 */ /* 0x000e24000021f100 */
[----:B0-----:R-:W-:Y:S01]  /*4420*/  PRMT R22, R0, 0x7610, R22 ;  /* 0x0000761000167816 */ /* 0x001fe20000000016 */
[----:B------:R-:W-:Y:S06]  /*4430*/  BRA `(.L_x_40927) ;  /* 0x0000000400ac7947 */ /* 0x000fec0003800000 */
.L_x_40934:
        /* <DEDUP_REMOVED lines=10> */
.L_x_40941:
        /* <DEDUP_REMOVED lines=21> */
.L_x_40945:
[----:B------:R-:W-:Y:S05]  /*4630*/  BSYNC.RECONVERGENT B1 ;  /* 0x0000000000017941 */ /* 0x000fea0003800200 */
.L_x_40944:
[----:B------:R-:W-:Y:S01]  /*4640*/  IMAD.SHL.U32 R0, R0, 0x100000, RZ ;  /* 0x0010000000007824 */ /* 0x000fe200078e00ff */
[----:B------:R-:W-:-:S04]  /*4650*/  LEA R3, R3, 0x3b800000, 0x17 ;  /* 0x3b80000003037811 */ /* 0x000fc800078eb8ff */
[----:B------:R-:W-:-:S07]  /*4660*/  LOP3.LUT R0, R3, R0, R7, 0xfe, !PT ;  /* 0x0000000003007212 */ /* 0x000fce00078efe07 */
.L_x_40943:
[----:B------:R-:W-:Y:S05]  /*4670*/  BSYNC.RECONVERGENT B0 ;  /* 0x0000000000007941 */ /* 0x000fea0003800200 */
.L_x_40942:
[----:B------:R-:W0:Y:S02]  /*4680*/  F2I.FTZ.TRUNC.NTZ R0, R0 ;  /* 0x0000000000007305 */ /* 0x000e24000021f100 */
[----:B0-----:R-:W-:Y:S01]  /*4690*/  PRMT R22, R0, 0x7610, R22 ;  /* 0x0000761000167816 */ /* 0x001fe20000000016 */
[----:B------:R-:W-:Y:S06]  /*46a0*/  BRA `(.L_x_40927) ;  /* 0x0000000400107947 */ /* 0x000fec0003800000 */
.L_x_40940:
        /* <DEDUP_REMOVED lines=21> */
.L_x_40949:
[----:B------:R-:W-:Y:S05]  /*4800*/  BSYNC.RECONVERGENT B1 ;  /* 0x0000000000017941 */ /* 0x000fea0003800200 */
.L_x_40948:
[----:B------:R-:W-:Y:S01]  /*4810*/  IMAD.SHL.U32 R0, R0, 0x200000, RZ ;  /* 0x0020000000007824 */ /* 0x000fe200078e00ff */
[----:B------:R-:W-:-:S04]  /*4820*/  LEA R3, R3, 0x37800000, 0x17 ;  /* 0x3780000003037811 */ /* 0x000fc800078eb8ff */
[----:B------:R-:W-:-:S07]  /*4830*/  LOP3.LUT R0, R3, R0, R7, 0xfe, !PT ;  /* 0x0000000003007212 */ /* 0x000fce00078efe07 */
.L_x_40947:
[----:B------:R-:W-:Y:S05]  /*4840*/  BSYNC.RECONVERGENT B0 ;  /* 0x0000000000007941 */ /* 0x000fea0003800200 */
.L_x_40946:
[----:B------:R-:W0:Y:S02]  /*4850*/  F2I.FTZ.TRUNC.NTZ R0, R0 ;  /* 0x0000000000007305 */ /* 0x000e24000021f100 */
[----:B0-----:R-:W-:Y:S01]  /*4860*/  PRMT R22, R0, 0x7610, R22 ;  /* 0x0000761000167816 */ /* 0x001fe20000000016 */
[----:B------:R-:W-:Y:S06]  /*4870*/  BRA `(.L_x_40927) ;  /* 0x00000000009c7947 */ /* 0x000fec0003800000 */
.L_x_40939:
        /* <DEDUP_REMOVED lines=14> */
.L_x_40953:
[----:B------:R-:W-:Y:S05]  /*4960*/  BSYNC.RECONVERGENT B0 ;  /* 0x0000000000007941 */ /* 0x000fea0003800200 */
.L_x_40952:
[----:B------:R-:W0:Y:S02]  /*4970*/  F2I.FTZ.TRUNC.NTZ R0, R0 ;  /* 0x0000000000007305 */ /* 0x000e24000021f100 */
[----:B0-----:R-:W-:Y:S01]  /*4980*/  PRMT R22, R0, 0x7610, R22 ;  /* 0x0000761000167816 */ /* 0x001fe20000000016 */
[----:B------:R-:W-:Y:S06]  /*4990*/  BRA `(.L_x_40927) ;  /* 0x0000000000547947 */ /* 0x000fec0003800000 */
.L_x_40926:
        /* <DEDUP_REMOVED lines=16> */
.L_x_40954:
[----:B------:R-:W-:Y:S01]  /*4aa0*/  PRMT R22, RZ, 0x7610, R22 ;  /* 0x00007610ff167816 */ /* 0x000fe20000000016 */
[----:B------:R-:W-:Y:S06]  /*4ab0*/  BRA `(.L_x_40927) ;  /* 0x00000000000c7947 */ /* 0x000fec0003800000 */
.L_x_40951:
[----:B------:R1:W5:Y:S01]  /*4ac0*/  LDG.E.U8 R22, desc[UR36][R4.64] ;  /* 0x0000002404167981 */ /* 0x000362000c1e1100 */
[----:B------:R-:W-:Y:S05]  /*4ad0*/  BRA `(.L_x_40927) ;  /* 0x0000000000047947 */ /* 0x000fea0003800000 */
.L_x_40950:
[----:B------:R2:W5:Y:S02]  /*4ae0*/  LDG.E.U8 R22, desc[UR36][R4.64] ;  /* 0x0000002404167981 */ /* 0x000564000c1e1100 */
.L_x_40927:
        /* <DEDUP_REMOVED lines=19> */
.L_x_40958:
[----:B------:R0:W5:Y:S01]  /*4c20*/  LDG.E.U8 R0, desc[UR36][R4.64] ;  /* 0x0000002404007981 */ /* 0x000162000c1e1100 */
[----:B------:R-:W-:Y:S05]  /*4c30*/  BRA `(.L_x_40960) ;  /* 0x0000000c00507947 */ /* 0x000fea0003800000 */
.L_x_40957:
        /* <DEDUP_REMOVED lines=8> */
.L_x_40962:
[----:B------:R4:W5:Y:S01]  /*4cc0*/  LDG.E.U8 R0, desc[UR36][R4.64] ;  /* 0x0000002404007981 */ /* 0x000962000c1e1100 */
[----:B------:R-:W-:Y:S05]  /*4cd0*/  BRA `(.L_x_40960) ;  /* 0x0000000c00287947 */ /* 0x000fea0003800000 */
.L_x_40961:
[----:B------:R3:W5:Y:S01]  /*4ce0*/  LDG.E.U16 R0, desc[UR36][R4.64] ;  /* 0x0000002404007981 */ /* 0x000762000c1e1500 */
[----:B------:R-:W-:Y:S05]  /*4cf0*/  BRA `(.L_x_40960) ;  /* 0x0000000c00207947 */ /* 0x000fea0003800000 */
.L_x_40956:
        /* <DEDUP_REMOVED lines=9> */
.L_x_40964:
[----:B------:R-:W2:Y:S02]  /*4d90*/  LDG.E.U16 R3, desc[UR36][R4.64] ;  /* 0x0000002404037981 */ /* 0x000ea4000c1e1500 */
[----:B--2---:R-:W-:-:S06]  /*4da0*/  HADD2.F32 R3, -RZ, R3.H0_H0 ;  /* 0x20000003ff037230 */ /* 0x004fcc0000004100 */
[----:B------:R-:W0:Y:S02]  /*4db0*/  F2I.FTZ.TRUNC.NTZ R3, R3 ;  /* 0x0000000300037305 */ /* 0x000e24000021f100 */
[----:B0-----:R-:W-:Y:S01]  /*4dc0*/  PRMT R0, R3, 0x7610, R0 ;  /* 0x0000761003007816 */ /* 0x001fe20000000000 */
[----:B------:R-:W-:Y:S06]  /*4dd0*/  BRA `(.L_x_40960) ;  /* 0x0000000800e87947 */ /* 0x000fec0003800000 */
.L_x_40963:
        /* <DEDUP_REMOVED lines=9> */
.L_x_40966:
[----:B------:R-:W2:Y:S02]  /*4e70*/  LDG.E.U16 R4, desc[UR36][R4.64] ;  /* 0x0000002404047981 */ /* 0x000ea4000c1e1500 */
[----:B--2---:R-:W-:-:S06]  /*4e80*/  HADD2.F32 R3, -RZ, R4.H0_H0 ;  /* 0x20000004ff037230 */ /* 0x004fcc0000004100 */
[----:B------:R-:W0:Y:S02]  /*4e90*/  F2I.FTZ.TRUNC.NTZ R3, R3 ;  /* 0x0000000300037305 */ /* 0x000e24000021f100 */
[----:B0-----:R-:W-:Y:S01]  /*4ea0*/  PRMT R0, R3, 0x7610, R0 ;  /* 0x0000761003007816 */ /* 0x001fe20000000000 */
[----:B------:R-:W-:Y:S06]  /*4eb0*/  BRA `(.L_x_40960) ;  /* 0x0000000800b07947 */ /* 0x000fec0003800000 */
.L_x_40965:
[----:B------:R-:W2:Y:S02]  /*4ec0*/  LDG.E.64 R4, desc[UR36][R4.64] ;  /* 0x0000002404047981 */ /* 0x000ea4000c1e1b00 */
[----:B--2---:R0:W1:Y:S02]  /*4ed0*/  F2I.F64.TRUNC R0, R4 ;  /* 0x0000000400007311 */ /* 0x004064000030d100 */
[----:B01----:R-:W-:Y:S05]  /*4ee0*/  BRA `(.L_x_40960) ;  /* 0x0000000800a47947 */ /* 0x003fea0003800000 */
.L_x_40955:
        /* <DEDUP_REMOVED lines=12> */
.L_x_40969:
[----:B------:R-:W2:Y:S02]  /*4fb0*/  LDG.E.64 R4, desc[UR36][R4.64] ;  /* 0x0000002404047981 */ /* 0x000ea4000c1e1b00 */
[----:B--2---:R3:W4:Y:S02]  /*4fc0*/  F2I.F64.TRUNC R0, R4 ;  /* 0x0000000400007311 */ /* 0x004724000030d100 */
[----:B---34-:R-:W-:Y:S05]  /*4fd0*/  BRA `(.L_x_40960) ;  /* 0x0000000800687947 */ /* 0x018fea0003800000 */
.L_x_40968:
        /* <DEDUP_REMOVED lines=27> */
.L_x_40971:
        /* <DEDUP_REMOVED lines=15> */
.L_x_40970:
[----:B------:R-:W2:Y:S02]  /*5280*/  LDG.E.U16 R3, desc[UR36][R4.64] ;  /* 0x0000002404037981 */ /* 0x000ea4000c1e1500 */
[----:B--2---:R-:W-:-:S06]  /*5290*/  IMAD.U32 R3, R3, 0x10000, RZ ;  /* 0x0001000003037824 */ /* 0x004fcc00078e00ff */
[----:B------:R-:W0:Y:S02]  /*52a0*/  F2I.FTZ.TRUNC.NTZ R3, R3 ;  /* 0x0000000300037305 */ /* 0x000e24000021f100 */
[----:B0-----:R-:W-:Y:S01]  /*52b0*/  PRMT R0, R3, 0x7610, R0 ;  /* 0x0000761003007816 */ /* 0x001fe20000000000 */
[----:B------:R-:W-:Y:S06]  /*52c0*/  BRA `(.L_x_40960) ;  /* 0x0000000400ac7947 */ /* 0x000fec0003800000 */
.L_x_40967:
        /* <DEDUP_REMOVED lines=10> */
.L_x_40974:
        /* <DEDUP_REMOVED lines=21> */
.L_x_40978:
[----:B------:R-:W-:Y:S05]  /*54c0*/  BSYNC.RECONVERGENT B1 ;  /* 0x0000000000017941 */ /* 0x000fea0003800200 */
.L_x_40977:
[----:B------:R-:W-:Y:S01]  /*54d0*/  IMAD.SHL.U32 R0, R0, 0x100000, RZ ;  /* 0x0010000000007824 */ /* 0x000fe200078e00ff */
[----:B------:R-:W-:-:S04]  /*54e0*/  LEA R3, R3, 0x3b800000, 0x17 ;  /* 0x3b80000003037811 */ /* 0x000fc800078eb8ff */
[----:B------:R-:W-:-:S07]  /*54f0*/  LOP3.LUT R3, R3, R0, R7, 0xfe, !PT ;  /* 0x0000000003037212 */ /* 0x000fce00078efe07 */
.L_x_40976:
[----:B------:R-:W-:Y:S05]  /*5500*/  BSYNC.RECONVERGENT B0 ;  /* 0x0000000000007941 */ /* 0x000fea0003800200 */
.L_x_40975:
[----:B------:R-:W0:Y:S02]  /*5510*/  F2I.FTZ.TRUNC.NTZ R3, R3 ;  /* 0x0000000300037305 */ /* 0x000e24000021f100 */
[----:B0-----:R-:W-:Y:S01]  /*5520*/  PRMT R0, R3, 0x7610, R0 ;  /* 0x0000761003007816 */ /* 0x001fe20000000000 */
[----:B------:R-:W-:Y:S06]  /*5530*/  BRA `(.L_x_40960) ;  /* 0x0000000400107947 */ /* 0x000fec0003800000 */
.L_x_40973:
        /* <DEDUP_REMOVED lines=21> */
.L_x_40982:
[----:B------:R-:W-:Y:S05]  /*5690*/  BSYNC.RECONVERGENT B1 ;  /* 0x0000000000017941 */ /* 0x000fea0003800200 */
.L_x_40981:
[----:B------:R-:W-:Y:S01]  /*56a0*/  IMAD.SHL.U32 R0, R0, 0x200000, RZ ;  /* 0x0020000000007824 */ /* 0x000fe200078e00ff */
[----:B------:R-:W-:-:S04]  /*56b0*/  LEA R3, R3, 0x37800000, 0x17 ;  /* 0x3780000003037811 */ /* 0x000fc800078eb8ff */
[----:B------:R-:W-:-:S07]  /*56c0*/  LOP3.LUT R3, R3, R0, R7, 0xfe, !PT ;  /* 0x0000000003037212 */ /* 0x000fce00078efe07 */
.L_x_40980:
[----:B------:R-:W-:Y:S05]  /*56d0*/  BSYNC.RECONVERGENT B0 ;  /* 0x0000000000007941 */ /* 0x000fea0003800200 */
.L_x_40979:
[----:B------:R-:W0:Y:S02]  /*56e0*/  F2I.FTZ.TRUNC.NTZ R3, R3 ;  /* 0x0000000300037305 */ /* 0x000e24000021f100 */
[----:B0-----:R-:W-:Y:S01]  /*56f0*/  PRMT R0, R3, 0x7610, R0 ;  /* 0x0000761003007816 */ /* 0x001fe20000000000 */
[----:B------:R-:W-:Y:S06]  /*5700*/  BRA `(.L_x_40960) ;  /* 0x00000000009c7947 */ /* 0x000fec0003800000 */
.L_x_40972:
        /* <DEDUP_REMOVED lines=14> */
.L_x_40986:
[----:B------:R-:W-:Y:S05]  /*57f0*/  BSYNC.RECONVERGENT B0 ;  /* 0x0000000000007941 */ /* 0x000fea0003800200 */
.L_x_40985:
[----:B------:R-:W0:Y:S02]  /*5800*/  F2I.FTZ.TRUNC.NTZ R3, R3 ;  /* 0x0000000300037305 */ /* 0x000e24000021f100 */
[----:B0-----:R-:W-:Y:S01]  /*5810*/  PRMT R0, R3, 0x7610, R0 ;  /* 0x0000761003007816 */ /* 0x001fe20000000000 */
[----:B------:R-:W-:Y:S06]  /*5820*/  BRA `(.L_x_40960) ;  /* 0x0000000000547947 */ /* 0x000fec0003800000 */
.L_x_40959:
        /* <DEDUP_REMOVED lines=16> */
.L_x_40987:
[----:B------:R-:W-:Y:S01]  /*5930*/  PRMT R0, RZ, 0x7610, R0 ;  /* 0x00007610ff007816 */ /* 0x000fe20000000000 */
[----:B------:R-:W-:Y:S06]  /*5940*/  BRA `(.L_x_40960) ;  /* 0x00000000000c7947 */ /* 0x000fec0003800000 */
.L_x_40984:
[----:B------:R1:W5:Y:S01]  /*5950*/  LDG.E.U8 R0, desc[UR36][R4.64] ;  /* 0x0000002404007981 */ /* 0x000362000c1e1100 */
[----:B------:R-:W-:Y:S05]  /*5960*/  BRA `(.L_x_40960) ;  /* 0x0000000000047947 */ /* 0x000fea0003800000 */
.L_x_40983:
[----:B------:R2:W5:Y:S02]  /*5970*/  LDG.E.U8 R0, desc[UR36][R4.64] ;  /* 0x0000002404007981 */ /* 0x000564000c1e1100 */
.L_x_40960:
[----:B-----5:R-:W-:Y:S01]  /*5980*/  LOP3.LUT P0, RZ, R22, 0xff, RZ, 0xc0, !PT ;  /* 0x000000ff16ff7812 */ /* 0x020fe2000780c0ff */
[----:B------:R-:W-:Y:S01]  /*5990*/  VIADD R23, R23, 0x80 ;  /* 0x0000008017177836 */ /* 0x000fe20000000000 */
[----:B-1----:R-:W-:-:S04]  /*59a0*/  LOP3.LUT P1, RZ, R0, 0xff, RZ, 0xc0, !PT ;  /* 0x000000ff00ff7812 */ /* 0x002fc8000782c0ff */
[----:B------:R-:W-:-:S04]  /*59b0*/  PLOP3.LUT P0, PT, P0, P1, PT, 0x80, 0x8 ;  /* 0x000000000008781c */ /* 0x000fc80000703070 */
[----:B------:R-:W-:-:S09]  /*59c0*/  P2R R22, PR, RZ, 0x1 ;  /* 0x00000001ff167803 */ /* 0x000fd20000000000 */
.L_x_40921:
[----:B------:R-:W-:Y:S05]  /*59d0*/  BSYNC.RECONVERGENT B6 ;  /* 0x0000000000067941 */ /* 0x000fea0003800200 */
.L_x_40920:
        /* <DEDUP_REMOVED lines=23> */
.L_x_40993:
[----:B------:R0:W5:Y:S01]  /*5b50*/  LDG.E.U8 R23, desc[UR36][R4.64] ;  /* 0x0000002404177981 */ /* 0x000162000c1e1100 */
[----:B------:R-:W-:Y:S05]  /*5b60*/  BRA `(.L_x_40995) ;  /* 0x0000000c00507947 */ /* 0x000fea0003800000 */
.L_x_40992:
        /* <DEDUP_REMOVED lines=8> */
.L_x_40997:
[----:B------:R3:W5:Y:S01]  /*5bf0*/  LDG.E.U8 R23, desc[UR36][R4.64] ;  /* 0x0000002404177981 */ /* 0x000762000c1e1100 */
[----:B------:R-:W-:Y:S05]  /*5c00*/  BRA `(.L_x_40995) ;  /* 0x0000000c00287947 */ /* 0x000fea0003800000 */
.L_x_40996:
[----:B------:R2:W5:Y:S01]  /*5c10*/  LDG.E.U16 R23, desc[UR36][R4.64] ;  /* 0x0000002404177981 */ /* 0x000562000c1e1500 */
[----:B------:R-:W-:Y:S05]  /*5c20*/  BRA `(.L_x_40995) ;  /* 0x0000000c00207947 */ /* 0x000fea0003800000 */
.L_x_40991:
        /* <DEDUP_REMOVED lines=9> */
.L_x_40999:
[----:B------:R-:W2:Y:S02]  /*5cc0*/  LDG.E.U16 R0, desc[UR36][R4.64] ;  /* 0x0000002404007981 */ /* 0x000ea4000c1e1500 */
[----:B--2---:R-:W-:-:S06]  /*5cd0*/  HADD2.F32 R0, -RZ, R0.H0_H0 ;  /* 0x20000000ff007230 */ /* 0x004fcc0000004100 */
[----:B------:R-:W0:Y:S02]  /*5ce0*/  F2I.FTZ.TRUNC.NTZ R0, R0 ;  /* 0x0000000000007305 */ /* 0x000e24000021f100 */
[----:B0-----:R-:W-:Y:S01]  /*5cf0*/  PRMT R23, R0, 0x7610, R23 ;  /* 0x0000761000177816 */ /* 0x001fe20000000017 */
[----:B------:R-:W-:Y:S06]  /*5d00*/  BRA `(.L_x_40995) ;  /* 0x0000000800e87947 */ /* 0x000fec0003800000 */
.L_x_40998:
        /* <DEDUP_REMOVED lines=9> */
.L_x_41001:
[----:B------:R-:W2:Y:S02]  /*5da0*/  LDG.E.U16 R4, desc[UR36][R4.64] ;  /* 0x0000002404047981 */ /* 0x000ea4000c1e1500 */
[----:B--2---:R-:W-:-:S06]  /*5db0*/  HADD2.F32 R0, -RZ, R4.H0_H0 ;  /* 0x20000004ff007230 */ /* 0x004fcc0000004100 */
[----:B------:R-:W0:Y:S02]  /*5dc0*/  F2I.FTZ.TRUNC.NTZ R0, R0 ;  /* 0x0000000000007305 */ /* 0x000e24000021f100 */
[----:B0-----:R-:W-:Y:S01]  /*5dd0*/  PRMT R23, R0, 0x7610, R23 ;  /* 0x0000761000177816 */ /* 0x001fe20000000017 */
[----:B------:R-:W-:Y:S06]  /*5de0*/  BRA `(.L_x_40995) ;  /* 0x0000000800b07947 */ /* 0x000fec0003800000 */
.L_x_41000:
[----:B------:R-:W2:Y:S02]  /*5df0*/  LDG.E.64 R4, desc[UR36][R4.64] ;  /* 0x0000002404047981 */ /* 0x000ea4000c1e1b00 */
[----:B--2---:R0:W1:Y:S02]  /*5e00*/  F2I.F64.TRUNC R23, R4 ;  /* 0x0000000400177311 */ /* 0x004064000030d100 */
[----:B01----:R-:W-:Y:S05]  /*5e10*/  BRA `(.L_x_40995) ;  /* 0x0000000800a47947 */ /* 0x003fea0003800000 */
.L_x_40990:
        /* <DEDUP_REMOVED lines=12> */
.L_x_41004:
[----:B------:R-:W2:Y:S02]  /*5ee0*/  LDG.E.64 R4, desc[UR36][R4.64] ;  /* 0x0000002404047981 */ /* 0x000ea4000c1e1b00 */
[----:B--2---:R0:W1:Y:S02]  /*5ef0*/  F2I.F64.TRUNC R23, R4 ;  /* 0x0000000400177311 */ /* 0x004064000030d100 */
[----:B01----:R-:W-:Y:S05]  /*5f00*/  BRA `(.L_x_40995) ;  /* 0x0000000800687947 */ /* 0x003fea0003800000 */
.L_x_41003:
        /* <DEDUP_REMOVED lines=27> */
.L_x_41006:
        /* <DEDUP_REMOVED lines=15> */
.L_x_41005:
[----:B------:R-:W2:Y:S02]  /*61b0*/  LDG.E.U16 R0, desc[UR36][R4.64] ;  /* 0x0000002404007981 */ /* 0x000ea4000c1e1500 */
[----:B--2---:R-:W-:-:S06]  /*61c0*/  IMAD.U32 R0, R0, 0x10000, RZ ;  /* 0x0001000000007824 */ /* 0x004fcc00078e00ff */
[----:B------:R-:W0:Y:S02]  /*61d0*/  F2I.FTZ.TRUNC.NTZ R0, R0 ;  /* 0x0000000000007305 */ /* 0x000e24000021f100 */
[----:B0-----:R-:W-:Y:S01]  /*61e0*/  PRMT R23, R0, 0x7610, R23 ;  /* 0x0000761000177816 */ /* 0x001fe20000000017 */
[----:B------:R-:W-:Y:S06]  /*61f0*/  BRA `(.L_x_40995) ;  /* 0x0000000400ac7947 */ /* 0x000fec0003800000 */
.L_x_41002:
        /* <DEDUP_REMOVED lines=10> */
.L_x_41009:
        /* <DEDUP_REMOVED lines=21> */
.L_x_41013:
[----:B------:R-:W-:Y:S05]  /*63f0*/  BSYNC.RECONVERGENT B1 ;  /* 0x0000000000017941 */ /* 0x000fea0003800200 */
.L_x_41012:
[----:B------:R-:W-:Y:S01]  /*6400*/  IMAD.SHL.U32 R0, R0, 0x100000, RZ ;  /* 0x0010000000007824 */ /* 0x000fe200078e00ff */
[----:B------:R-:W-:-:S04]  /*6410*/  LEA R3, R3, 0x3b800000, 0x17 ;  /* 0x3b80000003037811 */ /* 0x000fc800078eb8ff */
[----:B------:R-:W-:-:S07]  /*6420*/  LOP3.LUT R0, R3, R0, R7, 0xfe, !PT ;  /* 0x0000000003007212 */ /* 0x000fce00078efe07 */
.L_x_41011:
[----:B------:R-:W-:Y:S05]  /*6430*/  BSYNC.RECONVERGENT B0 ;  /* 0x0000000000007941 */ /* 0x000fea0003800200 */
.L_x_41010:
[----:B------:R-:W0:Y:S02]  /*6440*/  F2I.FTZ.TRUNC.NTZ R0, R0 ;  /* 0x0000000000007305 */ /* 0x000e24000021f100 */
[----:B0-----:R-:W-:Y:S01]  /*6450*/  PRMT R23, R0, 0x7610, R23 ;  /* 0x0000761000177816 */ /* 0x001fe20000000017 */
[----:B------:R-:W-:Y:S06]  /*6460*/  BRA `(.L_x_40995) ;  /* 0x0000000400107947 */ /* 0x000fec0003800000 */
.L_x_41008:
        /* <DEDUP_REMOVED lines=21> */
.L_x_41017:
[----:B------:R-:W-:Y:S05]  /*65c0*/  BSYNC.RECONVERGENT B1 ;  /* 0x0000000000017941 */ /* 0x000fea0003800200 */
.L_x_41016:
[----:B------:R-:W-:Y:S01]  /*65d0*/  IMAD.SHL.U32 R0, R0, 0x200000, RZ ;  /* 0x0020000000007824 */ /* 0x000fe200078e00ff */
[----:B------:R-:W-:-:S04]  /*65e0*/  LEA R3, R3, 0x37800000, 0x17 ;  /* 0x3780000003037811 */ /* 0x000fc800078eb8ff */
[----:B------:R-:W-:-:S07]  /*65f0*/  LOP3.LUT R0, R3, R0, R7, 0xfe, !PT ;  /* 0x0000000003007212 */ /* 0x000fce00078efe07 */
.L_x_41015:
[----:B------:R-:W-:Y:S05]  /*6600*/  BSYNC.RECONVERGENT B0 ;  /* 0x0000000000007941 */ /* 0x000fea0003800200 */
.L_x_41014:
[----:B------:R-:W0:Y:S02]  /*6610*/  F2I.FTZ.TRUNC.NTZ R0, R0 ;  /* 0x0000000000007305 */ /* 0x000e24000021f100 */
[----:B0-----:R-:W-:Y:S01]  /*6620*/  PRMT R23, R0, 0x7610, R23 ;  /* 0x0000761000177816 */ /* 0x001fe20000000017 */
[----:B------:R-:W-:Y:S06]  /*6630*/  BRA `(.L_x_40995) ;  /* 0x00000000009c7947 */ /* 0x000fec0003800000 */
.L_x_41007:
        /* <DEDUP_REMOVED lines=14> */
.L_x_41021:
[----:B------:R-:W-:Y:S05]  /*6720*/  BSYNC.RECONVERGENT B0 ;  /* 0x0000000000007941 */ /* 0x000fea0003800200 */
.L_x_41020:
[----:B------:R-:W0:Y:S02]  /*6730*/  F2I.FTZ.TRUNC.NTZ R0, R0 ;  /* 0x0000000000007305 */ /* 0x000e24000021f100 */
[----:B0-----:R-:W-:Y:S01]  /*6740*/  PRMT R23, R0, 0x7610, R23 ;  /* 0x0000761000177816 */ /* 0x001fe20000000017 */
[----:B------:R-:W-:Y:S06]  /*6750*/  BRA `(.L_x_40995) ;  /* 0x0000000000547947 */ /* 0x000fec0003800000 */
.L_x_40994:
        /* <DEDUP_REMOVED lines=16> */
.L_x_41022:
[----:B------:R-:W-:Y:S01]  /*6860*/  PRMT R23, RZ, 0x7610, R23 ;  /* 0x00007610ff177816 */ /* 0x000fe20000000017 */
[----:B------:R-:W-:Y:S06]  /*6870*/  BRA `(.L_x_40995) ;  /* 0x00000000000c7947 */ /* 0x000fec0003800000 */
.L_x_41019:
[----:B------:R0:W5:Y:S01]  /*6880*/  LDG.E.U8 R23, desc[UR36][R4.64] ;  /* 0x0000002404177981 */ /* 0x000162000c1e1100 */
[----:B------:R-:W-:Y:S05]  /*6890*/  BRA `(.L_x_40995) ;  /* 0x0000000000047947 */ /* 0x000fea0003800000 */
.L_x_41018:
[----:B------:R0:W5:Y:S02]  /*68a0*/  LDG.E.U8 R23, desc[UR36][R4.64] ;  /* 0x0000002404177981 */ /* 0x000164000c1e1100 */
.L_x_40995:
        /* <DEDUP_REMOVED lines=19> */
.L_x_41026:
[----:B------:R0:W5:Y:S01]  /*69e0*/  LDG.E.U8 R0, desc[UR36][R4.64] ;  /* 0x0000002404007981 */ /* 0x000162000c1e1100 */
[----:B------:R-:W-:Y:S05]  /*69f0*/  BRA `(.L_x_41028) ;  /* 0x0000000c00507947 */ /* 0x000fea0003800000 */
.L_x_41025:
        /* <DEDUP_REMOVED lines=8> */
.L_x_41030:
[----:B------:R0:W5:Y:S01]  /*6a80*/  LDG.E.U8 R0, desc[UR36][R4.64] ;  /* 0x0000002404007981 */ /* 0x000162000c1e1100 */
[----:B------:R-:W-:Y:S05]  /*6a90*/  BRA `(.L_x_41028) ;  /* 0x0000000c00287947 */ /* 0x000fea0003800000 */
.L_x_41029:
[----:B------:R0:W5:Y:S01]  /*6aa0*/  LDG.E.U16 R0, desc[UR36][R4.64] ;  /* 0x0000002404007981 */ /* 0x000162000c1e1500 */
[----:B------:R-:W-:Y:S05]  /*6ab0*/  BRA `(.L_x_41028) ;  /* 0x0000000c00207947 */ /* 0x000fea0003800000 */
.L_x_41024:
        /* <DEDUP_REMOVED lines=9> */
.L_x_41032:
[----:B------:R-:W2:Y:S02]  /*6b50*/  LDG.E.U16 R3, desc[UR36][R4.64] ;  /* 0x0000002404037981 */ /* 0x000ea4000c1e1500 */
[----:B--2---:R-:W-:-:S06]  /*6b60*/  HADD2.F32 R3, -RZ, R3.H0_H0 ;  /* 0x20000003ff037230 */ /* 0x004fcc0000004100 */
[----:B------:R-:W0:Y:S02]  /*6b70*/  F2I.FTZ.TRUNC.NTZ R3, R3 ;  /* 0x0000000300037305 */ /* 0x000e24000021f100 */
[----:B0-----:R-:W-:Y:S01]  /*6b80*/  PRMT R0, R3, 0x7610, R0 ;  /* 0x0000761003007816 */ /* 0x001fe20000000000 */
[----:B------:R-:W-:Y:S06]  /*6b90*/  BRA `(.L_x_41028) ;  /* 0x0000000800e87947 */ /* 0x000fec0003800000 */
.L_x_41031:
        /* <DEDUP_REMOVED lines=9> */
.L_x_41034:
[----:B------:R-:W2:Y:S02]  /*6c30*/  LDG.E.U16 R4, desc[UR36][R4.64] ;  /* 0x0000002404047981 */ /* 0x000ea4000c1e1500 */
[----:B--2---:R-:W-:-:S06]  /*6c40*/  HADD2.F32 R3, -RZ, R4.H0_H0 ;  /* 0x20000004ff037230 */ /* 0x004fcc0000004100 */
[----:B------:R-:W0:Y:S02]  /*6c50*/  F2I.FTZ.TRUNC.NTZ R3, R3 ;  /* 0x0000000300037305 */ /* 0x000e24000021f100 */
[----:B0-----:R-:W-:Y:S01]  /*6c60*/  PRMT R0, R3, 0x7610, R0 ;  /* 0x0000761003007816 */ /* 0x001fe20000000000 */
[----:B------:R-:W-:Y:S06]  /*6c70*/  BRA `(.L_x_41028) ;  /* 0x0000000800b07947 */ /* 0x000fec0003800000 */
.L_x_41033:
[----:B------:R-:W2:Y:S02]  /*6c80*/  LDG.E.64 R4, desc[UR36][R4.64] ;  /* 0x0000002404047981 */ /* 0x000ea4000c1e1b00 */
[----:B--2---:R0:W1:Y:S02]  /*6c90*/  F2I.F64.TRUNC R0, R4 ;  /* 0x0000000400007311 */ /* 0x004064000030d100 */
[----:B01----:R-:W-:Y:S05]  /*6ca0*/  BRA `(.L_x_41028) ;  /* 0x0000000800a47947 */ /* 0x003fea0003800000 */
.L_x_41023:
        /* <DEDUP_REMOVED lines=12> */
.L_x_41037:
[----:B------:R-:W2:Y:S02]  /*6d70*/  LDG.E.64 R4, desc[UR36][R4.64] ;  /* 0x0000002404047981 */ /* 0x000ea4000c1e1b00 */
[----:B--2---:R3:W4:Y:S02]  /*6d80*/  F2I.F64.TRUNC R0, R4 ;  /* 0x0000000400007311 */ /* 0x004724000030d100 */
[----:B---34-:R-:W-:Y:S05]  /*6d90*/  BRA `(.L_x_41028) ;  /* 0x0000000800687947 */ /* 0x018fea0003800000 */
.L_x_41036:
        /* <DEDUP_REMOVED lines=27> */
.L_x_41039:
        /* <DEDUP_REMOVED lines=15> */
.L_x_41038:
[----:B------:R-:W2:Y:S02]  /*7040*/  LDG.E.U16 R3, desc[UR36][R4.64] ;  /* 0x0000002404037981 */ /* 0x000ea4000c1e1500 */
[----:B--2---:R-:W-:-:S06]  /*7050*/  IMAD.U32 R3, R3, 0x10000, RZ ;  /* 0x0001000003037824 */ /* 0x004fcc00078e00ff */
[----:B------:R-:W0:Y:S02]  /*7060*/  F2I.FTZ.TRUNC.NTZ R3, R3 ;  /* 0x0000000300037305 */ /* 0x000e24000021f100 */
[----:B0-----:R-:W-:Y:S01]  /*7070*/  PRMT R0, R3, 0x7610, R0 ;  /* 0x0000761003007816 */ /* 0x001fe20000000000 */
[----:B------:R-:W-:Y:S06]  /*7080*/  BRA `(.L_x_41028) ;  /* 0x0000000400ac7947 */ /* 0x000fec0003800000 */
.L_x_41035:
        /* <DEDUP_REMOVED lines=10> */
.L_x_41042:
        /* <DEDUP_REMOVED lines=21> */
.L_x_41046:
[----:B------:R-:W-:Y:S05]  /*7280*/  BSYNC.RECONVERGENT B1 ;  /* 0x0000000000017941 */ /* 0x000fea0003800200 */
.L_x_41045:
[----:B------:R-:W-:Y:S01]  /*7290*/  IMAD.SHL.U32 R0, R0, 0x100000, RZ ;  /* 0x0010000000007824 */ /* 0x000fe200078e00ff */
[----:B------:R-:W-:-:S04]  /*72a0*/  LEA R3, R3, 0x3b800000, 0x17 ;  /* 0x3b80000003037811 */ /* 0x000fc800078eb8ff */
[----:B------:R-:W-:-:S07]  /*72b0*/  LOP3.LUT R3, R3, R0, R7, 0xfe, !PT ;  /* 0x0000000003037212 */ /* 0x000fce00078efe07 */
.L_x_41044:
[----:B------:R-:W-:Y:S05]  /*72c0*/  BSYNC.RECONVERGENT B0 ;  /* 0x0000000000007941 */ /* 0x000fea0003800200 */
.L_x_41043:
[----:B------:R-:W0:Y:S02]  /*72d0*/  F2I.FTZ.TRUNC.NTZ R3, R3 ;  /* 0x0000000300037305 */ /* 0x000e24000021f100 */
[----:B0-----:R-:W-:Y:S01]  /*72e0*/  PRMT R0, R3, 0x7610, R0 ;  /* 0x0000761003007816 */ /* 0x001fe20000000000 */
[----:B------:R-:W-:Y:S06]  /*72f0*/  BRA `(.L_x_41028) ;  /* 0x0000000400107947 */ /* 0x000fec0003800000 */
.L_x_41041:
        /* <DEDUP_REMOVED lines=21> */
.L_x_41050:
[----:B------:R-:W-:Y:S05]  /*7450*/  BSYNC.RECONVERGENT B1 ;  /* 0x0000000000017941 */ /* 0x000fea0003800200 */
.L_x_41049:
[----:B------:R-:W-:Y:S01]  /*7460*/  IMAD.SHL.U32 R0, R0, 0x200000, RZ ;  /* 0x0020000000007824 */ /* 0x000fe200078e00ff */
[----:B------:R-:W-:-:S04]  /*7470*/  LEA R3, R3, 0x37800000, 0x17 ;  /* 0x3780000003037811 */ /* 0x000fc800078eb8ff */
[----:B------:R-:W-:-:S07]  /*7480*/  LOP3.LUT R3, R3, R0, R7, 0xfe, !PT ;  /* 0x0000000003037212 */ /* 0x000fce00078efe07 */
.L_x_41048:
[----:B------:R-:W-:Y:S05]  /*7490*/  BSYNC.RECONVERGENT B0 ;  /* 0x0000000000007941 */ /* 0x000fea0003800200 */
.L_x_41047:
[----:B------:R-:W0:Y:S02]  /*74a0*/  F2I.FTZ.TRUNC.NTZ R3, R3 ;  /* 0x0000000300037305 */ /* 0x000e24000021f100 */
[----:B0-----:R-:W-:Y:S01]  /*74b0*/  PRMT R0, R3, 0x7610, R0 ;  /* 0x0000761003007816 */ /* 0x001fe20000000000 */
[----:B------:R-:W-:Y:S06]  /*74c0*/  BRA `(.L_x_41028) ;  /* 0x00000000009c7947 */ /* 0x000fec0003800000 */
.L_x_41040:
        /* <DEDUP_REMOVED lines=14> */
.L_x_41054:
[----:B------:R-:W-:Y:S05]  /*75b0*/  BSYNC.RECONVERGENT B0 ;  /* 0x0000000000007941 */ /* 0x000fea0003800200 */
.L_x_41053:
[----:B------:R-:W0:Y:S02]  /*75c0*/  F2I.FTZ.TRUNC.NTZ R3, R3 ;  /* 0x0000000300037305 */ /* 0x000e24000021f100 */
[----:B0-----:R-:W-:Y:S01]  /*75d0*/  PRMT R0, R3, 0x7610, R0 ;  /* 0x0000761003007816 */ /* 0x001fe20000000000 */
[----:B------:R-:W-:Y:S06]  /*75e0*/  BRA `(.L_x_41028) ;  /* 0x0000000000547947 */ /* 0x000fec0003800000 */
.L_x_41027:
        /* <DEDUP_REMOVED lines=16> */
.L_x_41055:
[----:B------:R-:W-:Y:S01]  /*76f0*/  PRMT R0, RZ, 0x7610, R0 ;  /* 0x00007610ff007816 */ /* 0x000fe20000000000 */
[----:B------:R-:W-:Y:S06]  /*7700*/  BRA `(.L_x_41028) ;  /* 0x00000000000c7947 */ /* 0x000fec0003800000 */
.L_x_41052:
[----:B------:R1:W5:Y:S01]  /*7710*/  LDG.E.U8 R0, desc[UR36][R4.64] ;  /* 0x0000002404007981 */ /* 0x000362000c1e1100 */
[----:B------:R-:W-:Y:S05]  /*7720*/  BRA `(.L_x_41028) ;  /* 0x0000000000047947 */ /* 0x000fea0003800000 */
.L_x_41051:
[----:B------:R0:W5:Y:S02]  /*7730*/  LDG.E.U8 R0, desc[UR36][R4.64] ;  /* 0x0000002404007981 */ /* 0x000164000c1e1100 */
.L_x_41028:
[----:B-----5:R-:W-:Y:S02]  /*7740*/  LOP3.LUT P0, RZ, R23, 0xff, RZ, 0xc0, !PT ;  /* 0x000000ff17ff7812 */ /* 0x020fe4000780c0ff */
[----:B-1--4-:R-:W-:-:S04]  /*7750*/  LOP3.LUT P1, RZ, R0, 0xff, RZ, 0xc0, !PT ;  /* 0x000000ff00ff7812 */ /* 0x012fc8000782c0ff */
[----:B------:R-:W-:-:S13]  /*7760*/  PLOP3.LUT P0, PT, P0, P1, PT, 0x80, 0x8 ;  /* 0x000000000008781c */ /* 0x000fda0000703070 */
.L_x_40989:
[----:B------:R-:W-:Y:S05]  /*7770*/  BSYNC.RECONVERGENT B6 ;  /* 0x0000000000067941 */ /* 0x000fea0003800200 */
.L_x_40988:
        /* <DEDUP_REMOVED lines=34> */
.L_x_41063:
[----:B------:R0:W-:Y:S01]  /*79a0*/  STG.E.U8 desc[UR36][R8.64], R11 ;  /* 0x0000000b08007986 */ /* 0x0001e2000c101124 */
[----:B------:R-:W-:Y:S05]  /*79b0*/  BRA `(.L_x_41065) ;  /* 0x0000000c00087947 */ /* 0x000fea0003800000 */
.L_x_41062:
        /* <DEDUP_REMOVED lines=10> */
.L_x_41067:
[----:B------:R0:W-:Y:S01]  /*7a60*/  STG.E desc[UR36][R8.64], R11 ;  /* 0x0000000b08007986 */ /* 0x0001e2000c101924 */
[----:B------:R-:W-:Y:S05]  /*7a70*/  BRA `(.L_x_41065) ;  /* 0x0000000800d87947 */ /* 0x000fea0003800000 */
.L_x_41066:
[----:B------:R0:W-:Y:S01]  /*7a80*/  STG.E.U16 desc[UR36][R8.64], R11 ;  /* 0x0000000b08007986 */ /* 0x0001e2000c101524 */
[----:B------:R-:W-:Y:S05]  /*7a90*/  BRA `(.L_x_41065) ;  /* 0x0000000800d07947 */ /* 0x000fea0003800000 */
.L_x_41061:
        /* <DEDUP_REMOVED lines=9> */
.L_x_41069:
[----:B------:R-:W0:Y:S02]  /*7b30*/  I2F.S16 R0, R11 ;  /* 0x0000000b00007306 */ /* 0x000e240000101400 */
[----:B0-----:R-:W-:-:S05]  /*7b40*/  F2FP.F16.F32.PACK_AB R0, RZ, R0 ;  /* 0x00000000ff00723e */ /* 0x001fca00000000ff */
[----:B------:R0:W-:Y:S01]  /*7b50*/  STG.E.U16 desc[UR36][R8.64], R0 ;  /* 0x0000000008007986 */ /* 0x0001e2000c101524 */
[----:B------:R-:W-:Y:S05]  /*7b60*/  BRA `(.L_x_41065) ;  /* 0x00000008009c7947 */ /* 0x000fea0003800000 */
.L_x_41068:
        /* <DEDUP_REMOVED lines=10> */
.L_x_41071:
[----:B------:R-:W0:Y:S02]  /*7c10*/  I2F.S16 R11, R11 ;  /* 0x0000000b000b7306 */ /* 0x000e240000101400 */
[----:B0-----:R-:W-:-:S04]  /*7c20*/  F2FP.F16.F32.PACK_AB R3, RZ, R11 ;  /* 0x0000000bff03723e */ /* 0x001fc800000000ff */
[----:B------:R-:W-:-:S05]  /*7c30*/  PRMT R3, R3, 0x5410, RZ ;  /* 0x0000541003037816 */ /* 0x000fca00000000ff */
[----:B------:R0:W-:Y:S01]  /*7c40*/  STG.E desc[UR36][R8.64], R3 ;  /* 0x0000000308007986 */ /* 0x0001e2000c101924 */
[----:B------:R-:W-:Y:S05]  /*7c50*/  BRA `(.L_x_41065) ;  /* 0x0000000800607947 */ /* 0x000fea0003800000 */
.L_x_41070:
[----:B------:R-:W0:Y:S02]  /*7c60*/  I2F.F64.S16 R4, R11 ;  /* 0x0000000b00047312 */ /* 0x000e240000101c00 */
[----:B0-----:R0:W-:Y:S01]  /*7c70*/  STG.E.64 desc[UR36][R8.64], R4 ;  /* 0x0000000408007986 */ /* 0x0011e2000c101b24 */
[----:B------:R-:W-:Y:S05]  /*7c80*/  BRA `(.L_x_41065) ;  /* 0x0000000800547947 */ /* 0x000fea0003800000 */
.L_x_41060:
        /* <DEDUP_REMOVED lines=10> */
.L_x_41074:
[----:B------:R-:W-:Y:S01]  /*7d30*/  CS2R R6, SRZ ;  /* 0x0000000000067805 */ /* 0x000fe2000001ff00 */
[----:B------:R-:W0:Y:S04]  /*7d40*/  I2F.F64.S16 R4, R11 ;  /* 0x0000000b00047312 */ /* 0x000e280000101c00 */
[----:B0-----:R0:W-:Y:S01]  /*7d50*/  STG.E.128 desc[UR36][R8.64], R4 ;  /* 0x0000000408007986 */ /* 0x0011e2000c101d24 */
[----:B------:R-:W-:Y:S05]  /*7d60*/  BRA `(.L_x_41065) ;  /* 0x00000008001c7947 */ /* 0x000fea0003800000 */
.L_x_41073:
        /* <DEDUP_REMOVED lines=17> */
.L_x_41078:
[----:B------:R-:W-:Y:S05]  /*7e80*/  BSYNC.RECONVERGENT B0 ;  /* 0x0000000000007941 */ /* 0x000fea0003800200 */
.L_x_41077:
[----:B------:R0:W-:Y:S01]  /*7e90*/  STG.E.U8 desc[UR36][R8.64], R3 ;  /* 0x0000000308007986 */ /* 0x0001e2000c101124 */
[----:B------:R-:W-:Y:S05]  /*7ea0*/  BRA `(.L_x_41065) ;  /* 0x0000000400cc7947 */ /* 0x000fea0003800000 */
.L_x_41076:
        /* <DEDUP_REMOVED lines=16> */
.L_x_41075:
[----:B------:R-:W0:Y:S02]  /*7fb0*/  I2F.S16 R0, R11 ;  /* 0x0000000b00007306 */ /* 0x000e240000101400 */
[----:B0-----:R-:W-:-:S05]  /*7fc0*/  F2FP.BF16.F32.PACK_AB R0, RZ, R0 ;  /* 0x00000000ff00723e */ /* 0x001fca00000010ff */
[----:B------:R0:W-:Y:S01]  /*7fd0*/  STG.E.U16 desc[UR36][R8.64], R0 ;  /* 0x0000000008007986 */ /* 0x0001e2000c101524 */
[----:B------:R-:W-:Y:S05]  /*7fe0*/  BRA `(.L_x_41065) ;  /* 0x00000004007c7947 */ /* 0x000fea0003800000 */
.L_x_41072:
        /* <DEDUP_REMOVED lines=10> */
.L_x_41081:
        /* <DEDUP_REMOVED lines=12> */
.L_x_41084:
[----:B------:R-:W-:-:S04]  /*8150*/  SHF.R.U32.HI R0, RZ, 0x14, R11 ;  /* 0x00000014ff007819 */ /* 0x000fc8000001160b */
[----:B------:R-:W-:-:S04]  /*8160*/  LOP3.LUT R0, R0, 0x1, RZ, 0xc0, !PT ;  /* 0x0000000100007812 */ /* 0x000fc800078ec0ff */
[----:B------:R-:W-:-:S04]  /*8170*/  IADD3 R0, PT, PT, R11, 0x487ffff, R0 ;  /* 0x0487ffff0b007810 */ /* 0x000fc80007ffe000 */
[----:B------:R-:W-:-:S04]  /*8180*/  SHF.R.U32.HI R0, RZ, 0x14, R0 ;  /* 0x00000014ff007819 */ /* 0x000fc80000011600 */
[----:B------:R-:W-:-:S07]  /*8190*/  LOP3.LUT R0, R0, 0xff, RZ, 0xc0, !PT ;  /* 0x000000ff00007812 */ /* 0x000fce00078ec0ff */
.L_x_41085:
[----:B------:R-:W-:-:S07]  /*81a0*/  PRMT R4, R0, 0x7610, R4 ;  /* 0x0000761000047816 */ /* 0x000fce0000000004 */
.L_x_41083:
[----:B------:R-:W-:Y:S05]  /*81b0*/  BSYNC.RECONVERGENT B0 ;  /* 0x0000000000007941 */ /* 0x000fea0003800200 */
.L_x_41082:
[----:B------:R0:W-:Y:S01]  /*81c0*/  STG.E.U8 desc[UR36][R8.64], R4 ;  /* 0x0000000408007986 */ /* 0x0001e2000c101124 */
[----:B------:R-:W-:Y:S05]  /*81d0*/  BRA `(.L_x_41065) ;  /* 0x0000000400007947 */ /* 0x000fea0003800000 */
.L_x_41080:
        /* <DEDUP_REMOVED lines=12> */
.L_x_41088:
[----:B------:R-:W-:-:S04]  /*82a0*/  SHF.R.U32.HI R0, RZ, 0x15, R11 ;  /* 0x00000015ff007819 */ /* 0x000fc8000001160b */
[----:B------:R-:W-:-:S04]  /*82b0*/  LOP3.LUT R0, R0, 0x1, RZ, 0xc0, !PT ;  /* 0x0000000100007812 */ /* 0x000fc800078ec0ff */
[----:B------:R-:W-:-:S04]  /*82c0*/  IADD3 R0, PT, PT, R11, 0x88fffff, R0 ;  /* 0x088fffff0b007810 */ /* 0x000fc80007ffe000 */
[----:B------:R-:W-:-:S04]  /*82d0*/  SHF.R.U32.HI R0, RZ, 0x15, R0 ;  /* 0x00000015ff007819 */ /* 0x000fc80000011600 */
[----:B------:R-:W-:-:S07]  /*82e0*/  LOP3.LUT R0, R0, 0xff, RZ, 0xc0, !PT ;  /* 0x000000ff00007812 */ /* 0x000fce00078ec0ff */
.L_x_41089:
[----:B------:R-:W-:-:S07]  /*82f0*/  PRMT R4, R0, 0x7610, R4 ;  /* 0x0000761000047816 */ /* 0x000fce0000000004 */
.L_x_41087:
[----:B------:R-:W-:Y:S05]  /*8300*/  BSYNC.RECONVERGENT B0 ;  /* 0x0000000000007941 */ /* 0x000fea0003800200 */
.L_x_41086:
[----:B------:R3:W-:Y:S01]  /*8310*/  STG.E.U8 desc[UR36][R8.64], R4 ;  /* 0x0000000408007986 */ /* 0x0007e2000c101124 */
[----:B------:R-:W-:Y:S05]  /*8320*/  BRA `(.L_x_41065) ;  /* 0x0000000000ac7947 */ /* 0x000fea0003800000 */
.L_x_41079:
[----:B------:R-:W-:-:S13]  /*8330*/  ISETP.NE.AND P0, PT, R0, 0x1c, PT ;  /* 0x0000001c0000780c */ /* 0x000fda0003f05270 */
[----:B------:R-:W-:Y:S05]  /*8340*/  @!P0 BRA `(.L_x_41090) ;  /* 0x0000000000a08947 */ /* 0x000fea0003800000 */
[----:B------:R-:W-:-:S13]  /*8350*/  ISETP.NE.AND P0, PT, R0, 0x1d, PT ;  /* 0x0000001d0000780c */ /* 0x000fda0003f05270 */
[----:B------:R-:W-:Y:S05]  /*8360*/  @!P0 BRA `(.L_x_41091) ;  /* 0x0000000000888947 */ /* 0x000fea0003800000 */
[----:B------:R-:W-:-:S13]  /*8370*/  ISETP.NE.AND P0, PT, R0, 0x2c, PT ;  /* 0x0000002c0000780c */ /* 0x000fda0003f05270 */
[----:B------:R-:W-:Y:S05]  /*8380*/  @!P0 BRA `(.L_x_41092) ;  /* 0x0000000000448947 */ /* 0x000fea0003800000 */
.L_x_41064:
        /* <DEDUP_REMOVED lines=16> */
.L_x_41093:
[----:B------:R-:W-:Y:S05]  /*8490*/  BRA `(.L_x_41065) ;  /* 0x0000000000507947 */ /* 0x000fea0003800000 */
.L_x_41092:
        /* <DEDUP_REMOVED lines=15> */
.L_x_41091:
[----:B------:R-:W-:Y:S02]  /*8590*/  IMAD.MOV.U32 R4, RZ, RZ, R11 ;  /* 0x000000ffff047224 */ /* 0x000fe400078e000b */
[----:B------:R-:W-:-:S05]  /*85a0*/  IMAD.MOV.U32 R5, RZ, RZ, RZ ;  /* 0x000000ffff057224 */ /* 0x000fca00078e00ff */
[----:B------:R1:W-:Y:S01]  /*85b0*/  STG.E.64 desc[UR36][R8.64], R4 ;  /* 0x0000000408007986 */ /* 0x0003e2000c101b24 */
[----:B------:R-:W-:Y:S05]  /*85c0*/  BRA `(.L_x_41065) ;  /* 0x0000000000047947 */ /* 0x000fea0003800000 */
.L_x_41090:
[----:B------:R0:W-:Y:S02]  /*85d0*/  STG.E desc[UR36][R8.64], R11 ;  /* 0x0000000b08007986 */ /* 0x0001e4000c101924 */
.L_x_41065:
[----:B------:R-:W-:Y:S05]  /*85e0*/  BSYNC.RECONVERGENT B6 ;  /* 0x0000000000067941 */ /* 0x000fea0003800200 */
.L_x_41059:
        /* <DEDUP_REMOVED lines=24> */
.L_x_41099:
[----:B------:R4:W-:Y:S01]  /*8770*/  STG.E.U8 desc[UR36][R8.64], R26 ;  /* 0x0000001a08007986 */ /* 0x0009e2000c101124 */
[----:B------:R-:W-:Y:S05]  /*8780*/  BRA `(.L_x_41101) ;  /* 0x0000000800fc7947 */ /* 0x000fea0003800000 */
.L_x_41098:
        /* <DEDUP_REMOVED lines=9> */
.L_x_41103:
[----:B------:R2:W-:Y:S01]  /*8820*/  STG.E desc[UR36][R8.64], R26 ;  /* 0x0000001a08007986 */ /* 0x0005e2000c101924 */
[----:B------:R-:W-:Y:S05]  /*8830*/  BRA `(.L_x_41101) ;  /* 0x0000000800d07947 */ /* 0x000fea0003800000 */
.L_x_41102:
[----:B------:R0:W-:Y:S01]  /*8840*/  STG.E.U16 desc[UR36][R8.64], R26 ;  /* 0x0000001a08007986 */ /* 0x0001e2000c101524 */
[----:B------:R-:W-:Y:S05]  /*8850*/  BRA `(.L_x_41101) ;  /* 0x0000000800c87947 */ /* 0x000fea0003800000 */
.L_x_41097:
        /* <DEDUP_REMOVED lines=9> */
.L_x_41105:
[----:B------:R-:W0:Y:S02]  /*88f0*/  I2F.S16 R0, R26 ;  /* 0x0000001a00007306 */ /* 0x000e240000101400 */
[----:B0-----:R-:W-:-:S05]  /*8900*/  F2FP.F16.F32.PACK_AB R0, RZ, R0 ;  /* 0x00000000ff00723e */ /* 0x001fca00000000ff */
[----:B------:R0:W-:Y:S01]  /*8910*/  STG.E.U16 desc[UR36][R8.64], R0 ;  /* 0x0000000008007986 */ /* 0x0001e2000c101524 */
[----:B------:R-:W-:Y:S05]  /*8920*/  BRA `(.L_x_41101) ;  /* 0x0000000800947947 */ /* 0x000fea0003800000 */
.L_x_41104:
        /* <DEDUP_REMOVED lines=10> */
.L_x_41107:
[----:B------:R-:W0:Y:S02]  /*89d0*/  I2F.S16 R26, R26 ;  /* 0x0000001a001a7306 */ /* 0x000e240000101400 */
[----:B0-----:R-:W-:-:S04]  /*89e0*/  F2FP.F16.F32.PACK_AB R3, RZ, R26 ;  /* 0x0000001aff03723e */ /* 0x001fc800000000ff */
[----:B------:R-:W-:-:S05]  /*89f0*/  PRMT R3, R3, 0x5410, RZ ;  /* 0x0000541003037816 */ /* 0x000fca00000000ff */
[----:B------:R0:W-:Y:S01]  /*8a00*/  STG.E desc[UR36][R8.64], R3 ;  /* 0x0000000308007986 */ /* 0x0001e2000c101924 */
[----:B------:R-:W-:Y:S05]  /*8a10*/  BRA `(.L_x_41101) ;  /* 0x0000000800587947 */ /* 0x000fea0003800000 */
.L_x_41106:
[----:B------:R-:W0:Y:S02]  /*8a20*/  I2F.F64.S16 R26, R26 ;  /* 0x0000001a001a7312 */ /* 0x000e240000101c00 */
[----:B0-----:R0:W-:Y:S01]  /*8a30*/  STG.E.64 desc[UR36][R8.64], R26 ;  /* 0x0000001a08007986 */ /* 0x0011e2000c101b24 */
[----:B------:R-:W-:Y:S05]  /*8a40*/  BRA `(.L_x_41101) ;  /* 0x00000008004c7947 */ /* 0x000fea0003800000 */
.L_x_41096:
        /* <DEDUP_REMOVED lines=12> */
.L_x_41111:
        /* <DEDUP_REMOVED lines=16> */
.L_x_41114:
[----:B------:R-:W-:-:S07]  /*8c10*/  PRMT R4, R0, 0x7610, R4 ;  /* 0x0000761000047816 */ /* 0x000fce0000000004 */
.L_x_41113:
[----:B------:R-:W-:Y:S05]  /*8c20*/  BSYNC.RECONVERGENT B0 ;  /* 0x0000000000007941 */ /* 0x000fea0003800200 */
.L_x_41112:
[----:B------:R0:W-:Y:S01]  /*8c30*/  STG.E.U8 desc[UR36][R8.64], R4 ;  /* 0x0000000408007986 */ /* 0x0001e2000c101124 */
[----:B------:R-:W-:Y:S05]  /*8c40*/  BRA `(.L_x_41101) ;  /* 0x0000000400cc7947 */ /* 0x000fea0003800000 */
.L_x_41110:
        /* <DEDUP_REMOVED lines=16> */
.L_x_41117:
[----:B------:R-:W-:-:S07]  /*8d50*/  PRMT R4, R0, 0x7610, R4 ;  /* 0x0000761000047816 */ /* 0x000fce0000000004 */
.L_x_41116:
[----:B------:R-:W-:Y:S05]  /*8d60*/  BSYNC.RECONVERGENT B0 ;  /* 0x0000000000007941 */ /* 0x000fea0003800200 */
.L_x_41115:
[----:B------:R0:W-:Y:S01]  /*8d70*/  STG.E.U8 desc[UR36][R8.64], R4 ;  /* 0x0000000408007986 */ /* 0x0001e2000c101124 */
[----:B------:R-:W-:Y:S05]  /*8d80*/  BRA `(.L_x_41101) ;  /* 0x00000004007c7947 */ /* 0x000fea0003800000 */
.L_x_41109:
        /* <DEDUP_REMOVED lines=21> */
.L_x_41119:
[----:B------:R-:W-:-:S05]  /*8ee0*/  IMAD.MOV.U32 R27, RZ, RZ, RZ ;  /* 0x000000ffff1b7224 */ /* 0x000fca00078e00ff */
[----:B------:R0:W-:Y:S01]  /*8ef0*/  STG.E.64 desc[UR36][R8.64], R26 ;  /* 0x0000001a08007986 */ /* 0x0001e2000c101b24 */
[----:B------:R-:W-:Y:S05]  /*8f00*/  BRA `(.L_x_41101) ;  /* 0x00000004001c7947 */ /* 0x000fea0003800000 */
.L_x_41118:
[----:B------:R0:W-:Y:S01]  /*8f10*/  STG.E desc[UR36][R8.64], R26 ;  /* 0x0000001a08007986 */ /* 0x0001e2000c101924 */
[----:B------:R-:W-:Y:S05]  /*8f20*/  BRA `(.L_x_41101) ;  /* 0x0000000400147947 */ /* 0x000fea0003800000 */
.L_x_41108:
        /* <DEDUP_REMOVED lines=8> */
.L_x_41121:
[----:B------:R-:W-:Y:S01]  /*8fb0*/  CS2R R6, SRZ ;  /* 0x0000000000067805 */ /* 0x000fe2000001ff00 */
[----:B------:R-:W0:Y:S04]  /*8fc0*/  I2F.F64.S16 R4, R26 ;  /* 0x0000001a00047312 */ /* 0x000e280000101c00 */
[----:B0-----:R0:W-:Y:S01]  /*8fd0*/  STG.E.128 desc[UR36][R8.64], R4 ;  /* 0x0000000408007986 */ /* 0x0011e2000c101d24 */
[----:B------:R-:W-:Y:S05]  /*8fe0*/  BRA `(.L_x_41101) ;  /* 0x0000000000e47947 */ /* 0x000fea0003800000 */
.L_x_41120:
[----:B------:R-:W-:-:S13]  /*8ff0*/  ISETP.NE.AND P0, PT, R0, 0xf, PT ;  /* 0x0000000f0000780c */ /* 0x000fda0003f05270 */
[----:B------:R-:W-:Y:S05]  /*9000*/  @!P0 BRA `(.L_x_41122) ;  /* 0x0000000000d08947 */ /* 0x000fea0003800000 */
[----:B------:R-:W-:-:S13]  /*9010*/  ISETP.NE.AND P0, PT, R0, 0x17, PT ;  /* 0x000000170000780c */ /* 0x000fda0003f05270 */
[----:B------:R-:W-:Y:S05]  /*9020*/  @!P0 BRA `(.L_x_41123) ;  /* 0x0000000000848947 */ /* 0x000fea0003800000 */
[----:B------:R-:W-:-:S13]  /*9030*/  ISETP.NE.AND P0, PT, R0, 0x18, PT ;  /* 0x000000180000780c */ /* 0x000fda0003f05270 */
[----:B------:R-:W-:Y:S05]  /*9040*/  @!P0 BRA `(.L_x_41124) ;  /* 0x0000000000448947 */ /* 0x000fea0003800000 */
.L_x_41100:
        /* <DEDUP_REMOVED lines=16> */
.L_x_41125:
[----:B------:R-:W-:Y:S05]  /*9150*/  BRA `(.L_x_41101) ;  /* 0x0000000000887947 */ /* 0x000fea0003800000 */
.L_x_41124:
        /* <DEDUP_REMOVED lines=11> */
.L_x_41127:
[----:B------:R-:W-:Y:S05]  /*9210*/  BSYNC.RECONVERGENT B0 ;  /* 0x0000000000007941 */ /* 0x000fea0003800200 */
.L_x_41126:
[----:B------:R0:W-:Y:S01]  /*9220*/  STG.E.U8 desc[UR36][R8.64], R3 ;  /* 0x0000000308007986 */ /* 0x0001e2000c101124 */
[----:B------:R-:W-:Y:S05]  /*9230*/  BRA `(.L_x_41101) ;  /* 0x0000000000507947 */ /* 0x000fea0003800000 */
.L_x_41123:
        /* <DEDUP_REMOVED lines=12> */
.L_x_41128:
[----:B------:R-:W-:Y:S01]  /*9300*/  IMAD.MOV.U32 R3, RZ, RZ, 0x7f ;  /* 0x0000007fff037424 */ /* 0x000fe200078e00ff */
[----:B------:R-:W-:-:S04]  /*9310*/  ISETP.GT.U32.AND P0, PT, R5, 0x7f800000, PT ;  /* 0x7f8000000500780c */ /* 0x000fc80003f04070 */
[----:B------:R-:W-:-:S05]  /*9320*/  SEL R3, R3, 0x7c, P0 ;  /* 0x0000007c03037807 */ /* 0x000fca0000000000 */
[----:B------:R0:W-:Y:S01]  /*9330*/  STG.E.U8 desc[UR36][R8.64], R3 ;  /* 0x0000000308007986 */ /* 0x0001e2000c101124 */
[----:B------:R-:W-:Y:S05]  /*9340*/  BRA `(.L_x_41101) ;  /* 0x00000000000c7947 */ /* 0x000fea0003800000 */
.L_x_41122:
[----:B------:R-:W0:Y:S02]  /*9350*/  I2F.S16 R0, R26 ;  /* 0x0000001a00007306 */ /* 0x000e240000101400 */
[----:B0-----:R-:W-:-:S05]  /*9360*/  F2FP.BF16.F32.PACK_AB R0, RZ, R0 ;  /* 0x00000000ff00723e */ /* 0x001fca00000010ff */
[----:B------:R0:W-:Y:S02]  /*9370*/  STG.E.U16 desc[UR36][R8.64], R0 ;  /* 0x0000000008007986 */ /* 0x0001e4000c101524 */
.L_x_41101:
[----:B------:R-:W-:Y:S05]  /*9380*/  BSYNC.RECONVERGENT B6 ;  /* 0x0000000000067941 */ /* 0x000fea0003800200 */
.L_x_41095:
[----:B------:R-:W-:-:S07]  /*9390*/  VIADD R17, R17, 0x80 ;  /* 0x0000008011117836 */ /* 0x000fce0000000000 */
.L_x_41058:
[----:B------:R-:W-:-:S13]  /*93a0*/  ISETP.GE.AND P0, PT, R17, R16, PT ;  /* 0x000000101100720c */ /* 0x000fda0003f06270 */
[----:B------:R-:W-:Y:S05]  /*93b0*/  @P0 BREAK.RELIABLE B7 ;  /* 0x0000000000070942 */ /* 0x000fea0003800100 */
[----:B------:R-:W-:Y:S05]  /*93c0*/  @P0 BRA `(.L_x_41094) ;  /* 0x0000000c00640947 */ /* 0x000fea0003800000 */
[----:B------:R-:W-:Y:S05]  /*93d0*/  BSYNC.RELIABLE B7 ;  /* 0x0000000000077941 */ /* 0x000fea0003800100 */
.L_x_41057:
        /* <DEDUP_REMOVED lines=21> */
.L_x_41133:
[----:B------:R4:W-:Y:S01]  /*9530*/  STG.E.U8 desc[UR36][R8.64], R24 ;  /* 0x0000001808007986 */ /* 0x0009e2000c101124 */
[----:B------:R-:W-:Y:S05]  /*9540*/  BRA `(.L_x_41135) ;  /* 0x0000000800fc7947 */ /* 0x000fea0003800000 */
.L_x_41132:
        /* <DEDUP_REMOVED lines=9> */
.L_x_41137:
[----:B------:R2:W-:Y:S01]  /*95e0*/  STG.E desc[UR36][R8.64], R24 ;  /* 0x0000001808007986 */ /* 0x0005e2000c101924 */
[----:B------:R-:W-:Y:S05]  /*95f0*/  BRA `(.L_x_41135) ;  /* 0x0000000800d07947 */ /* 0x000fea0003800000 */
.L_x_41136:
[----:B------:R0:W-:Y:S01]  /*9600*/  STG.E.U16 desc[UR36][R8.64], R24 ;  /* 0x0000001808007986 */ /* 0x0001e2000c101524 */
[----:B------:R-:W-:Y:S05]  /*9610*/  BRA `(.L_x_41135) ;  /* 0x0000000800c87947 */ /* 0x000fea0003800000 */
.L_x_41131:
        /* <DEDUP_REMOVED lines=9> */
.L_x_41139:
[----:B------:R-:W0:Y:S02]  /*96b0*/  I2F.S16 R0, R24 ;  /* 0x0000001800007306 */ /* 0x000e240000101400 */
[----:B0-----:R-:W-:-:S05]  /*96c0*/  F2FP.F16.F32.PACK_AB R0, RZ, R0 ;  /* 0x00000000ff00723e */ /* 0x001fca00000000ff */
[----:B------:R0:W-:Y:S01]  /*96d0*/  STG.E.U16 desc[UR36][R8.64], R0 ;  /* 0x0000000008007986 */ /* 0x0001e2000c101524 */
[----:B------:R-:W-:Y:S05]  /*96e0*/  BRA `(.L_x_41135) ;  /* 0x0000000800947947 */ /* 0x000fea0003800000 */
.L_x_41138:
        /* <DEDUP_REMOVED lines=10> */
.L_x_41141:
[----:B------:R-:W0:Y:S02]  /*9790*/  I2F.S16 R24, R24 ;  /* 0x0000001800187306 */ /* 0x000e240000101400 */
[----:B0-----:R-:W-:-:S04]  /*97a0*/  F2FP.F16.F32.PACK_AB R3, RZ, R24 ;  /* 0x00000018ff03723e */ /* 0x001fc800000000ff */
[----:B------:R-:W-:-:S05]  /*97b0*/  PRMT R3, R3, 0x5410, RZ ;  /* 0x0000541003037816 */ /* 0x000fca00000000ff */
[----:B------:R0:W-:Y:S01]  /*97c0*/  STG.E desc[UR36][R8.64], R3 ;  /* 0x0000000308007986 */ /* 0x0001e2000c101924 */
[----:B------:R-:W-:Y:S05]  /*97d0*/  BRA `(.L_x_41135) ;  /* 0x0000000800587947 */ /* 0x000fea0003800000 */
.L_x_41140:
[----:B------:R-:W0:Y:S02]  /*97e0*/  I2F.F64.S16 R24, R24 ;  /* 0x0000001800187312 */ /* 0x000e240000101c00 */
[----:B0-----:R0:W-:Y:S01]  /*97f0*/  STG.E.64 desc[UR36][R8.64], R24 ;  /* 0x0000001808007986 */ /* 0x0011e2000c101b24 */
[----:B------:R-:W-:Y:S05]  /*9800*/  BRA `(.L_x_41135) ;  /* 0x00000008004c7947 */ /* 0x000fea0003800000 */
.L_x_41130:
        /* <DEDUP_REMOVED lines=12> */
.L_x_41145:
        /* <DEDUP_REMOVED lines=16> */
.L_x_41148:
[----:B------:R-:W-:-:S07]  /*99d0*/  PRMT R4, R0, 0x7610, R4 ;  /* 0x0000761000047816 */ /* 0x000fce0000000004 */
.L_x_41147:
[----:B------:R-:W-:Y:S05]  /*99e0*/  BSYNC.RECONVERGENT B0 ;  /* 0x0000000000007941 */ /* 0x000fea0003800200 */
.L_x_41146:
[----:B------:R0:W-:Y:S01]  /*99f0*/  STG.E.U8 desc[UR36][R8.64], R4 ;  /* 0x0000000408007986 */ /* 0x0001e2000c101124 */
[----:B------:R-:W-:Y:S05]  /*9a00*/  BRA `(.L_x_41135) ;  /* 0x0000000400cc7947 */ /* 0x000fea0003800000 */
.L_x_41144:
        /* <DEDUP_REMOVED lines=16> */
.L_x_41151:
[----:B------:R-:W-:-:S07]  /*9b10*/  PRMT R4, R0, 0x7610, R4 ;  /* 0x0000761000047816 */ /* 0x000fce0000000004 */
.L_x_41150:
[----:B------:R-:W-:Y:S05]  /*9b20*/  BSYNC.RECONVERGENT B0 ;  /* 0x0000000000007941 */ /* 0x000fea0003800200 */
.L_x_41149:
[----:B------:R0:W-:Y:S01]  /*9b30*/  STG.E.U8 desc[UR36][R8.64], R4 ;  /* 0x0000000408007986 */ /* 0x0001e2000c101124 */
[----:B------:R-:W-:Y:S05]  /*9b40*/  BRA `(.L_x_41135) ;  /* 0x00000004007c7947 */ /* 0x000fea0003800000 */
.L_x_41143:
        /* <DEDUP_REMOVED lines=21> */
.L_x_41153:
[----:B------:R-:W-:-:S05]  /*9ca0*/  IMAD.MOV.U32 R25, RZ, RZ, RZ ;  /* 0x000000ffff197224 */ /* 0x000fca00078e00ff */
[----:B------:R0:W-:Y:S01]  /*9cb0*/  STG.E.64 desc[UR36][R8.64], R24 ;  /* 0x0000001808007986 */ /* 0x0001e2000c101b24 */
[----:B------:R-:W-:Y:S05]  /*9cc0*/  BRA `(.L_x_41135) ;  /* 0x00000004001c7947 */ /* 0x000fea0003800000 */
.L_x_41152:
[----:B------:R0:W-:Y:S01]  /*9cd0*/  STG.E desc[UR36][R8.64], R24 ;  /* 0x0000001808007986 */ /* 0x0001e2000c101924 */
[----:B------:R-:W-:Y:S05]  /*9ce0*/  BRA `(.L_x_41135) ;  /* 0x0000000400147947 */ /* 0x000fea0003800000 */
.L_x_41142:
        /* <DEDUP_REMOVED lines=8> */
.L_x_41155:
[----:B------:R-:W-:Y:S01]  /*9d70*/  CS2R R6, SRZ ;  /* 0x0000000000067805 */ /* 0x000fe2000001ff00 */
[----:B------:R-:W0:Y:S04]  /*9d80*/  I2F.F64.S16 R4, R24 ;  /* 0x0000001800047312 */ /* 0x000e280000101c00 */
[----:B0-----:R0:W-:Y:S01]  /*9d90*/  STG.E.128 desc[UR36][R8.64], R4 ;  /* 0x0000000408007986 */ /* 0x0011e2000c101d24 */
[----:B------:R-:W-:Y:S05]  /*9da0*/  BRA `(.L_x_41135) ;  /* 0x0000000000e47947 */ /* 0x000fea0003800000 */
.L_x_41154:
[----:B------:R-:W-:-:S13]  /*9db0*/  ISETP.NE.AND P0, PT, R0, 0xf, PT ;  /* 0x0000000f0000780c */ /* 0x000fda0003f05270 */
[----:B------:R-:W-:Y:S05]  /*9dc0*/  @!P0 BRA `(.L_x_41156) ;  /* 0x0000000000d08947 */ /* 0x000fea0003800000 */
[----:B------:R-:W-:-:S13]  /*9dd0*/  ISETP.NE.AND P0, PT, R0, 0x17, PT ;  /* 0x000000170000780c */ /* 0x000fda0003f05270 */
[----:B------:R-:W-:Y:S05]  /*9de0*/  @!P0 BRA `(.L_x_41157) ;  /* 0x0000000000848947 */ /* 0x000fea0003800000 */
[----:B------:R-:W-:-:S13]  /*9df0*/  ISETP.NE.AND P0, PT, R0, 0x18, PT ;  /* 0x000000180000780c */ /* 0x000fda0003f05270 */
[----:B------:R-:W-:Y:S05]  /*9e00*/  @!P0 BRA `(.L_x_41158) ;  /* 0x0000000000448947 */ /* 0x000fea0003800000 */
.L_x_41134:
        /* <DEDUP_REMOVED lines=16> */
.L_x_41159:
[----:B------:R-:W-:Y:S05]  /*9f10*/  BRA `(.L_x_41135) ;  /* 0x0000000000887947 */ /* 0x000fea0003800000 */
.L_x_41158:
        /* <DEDUP_REMOVED lines=11> */
.L_x_41161:
[----:B------:R-:W-:Y:S05]  /*9fd0*/  BSYNC.RECONVERGENT B0 ;  /* 0x0000000000007941 */ /* 0x000fea0003800200 */
.L_x_41160:
[----:B------:R0:W-:Y:S01]  /*9fe0*/  STG.E.U8 desc[UR36][R8.64], R3 ;  /* 0x0000000308007986 */ /* 0x0001e2000c101124 */
[----:B------:R-:W-:Y:S05]  /*9ff0*/  BRA `(.L_x_41135) ;  /* 0x0000000000507947 */ /* 0x000fea0003800000 */
.L_x_41157:
        /* <DEDUP_REMOVED lines=12> */
.L_x_41162:
[----:B------:R-:W-:Y:S01]  /*a0c0*/  IMAD.MOV.U32 R3, RZ, RZ, 0x7f ;  /* 0x0000007fff037424 */ /* 0x000fe200078e00ff */
[----:B------:R-:W-:-:S04]  /*a0d0*/  ISETP.GT.U32.AND P0, PT, R5, 0x7f800000, PT ;  /* 0x7f8000000500780c */ /* 0x000fc80003f04070 */
[----:B------:R-:W-:-:S05]  /*a0e0*/  SEL R3, R3, 0x7c, P0 ;  /* 0x0000007c03037807 */ /* 0x000fca0000000000 */
[----:B------:R0:W-:Y:S01]  /*a0f0*/  STG.E.U8 desc[UR36][R8.64], R3 ;  /* 0x0000000308007986 */ /* 0x0001e2000c101124 */
[----:B------:R-:W-:Y:S05]  /*a100*/  BRA `(.L_x_41135) ;  /* 0x00000000000c7947 */ /* 0x000fea0003800000 */
.L_x_41156:
[----:B------:R-:W0:Y:S02]  /*a110*/  I2F.S16 R0, R24 ;  /* 0x0000001800007306 */ /* 0x000e240000101400 */
[----:B0-----:R-:W-:-:S05]  /*a120*/  F2FP.BF16.F32.PACK_AB R0, RZ, R0 ;  /* 0x00000000ff00723e */ /* 0x001fca00000010ff */
[----:B------:R0:W-:Y:S02]  /*a130*/  STG.E.U16 desc[UR36][R8.64], R0 ;  /* 0x0000000008007986 */ /* 0x0001e4000c101524 */
.L_x_41135:
[----:B------:R-:W-:Y:S05]  /*a140*/  BSYNC.RECONVERGENT B6 ;  /* 0x0000000000067941 */ /* 0x000fea0003800200 */
.L_x_41129:
[----:B------:R-:W-:-:S07]  /*a150*/  VIADD R17, R17, 0x80 ;  /* 0x0000008011117836 */ /* 0x000fce0000000000 */
.L_x_41094:
[----:B------:R-:W-:Y:S05]  /*a160*/  BSYNC.RECONVERGENT B8 ;  /* 0x0000000000087941 */ /* 0x000fea0003800200 */
.L_x_41056:
        /* <DEDUP_REMOVED lines=21> */
.L_x_41166:
[----:B------:R-:W-:Y:S01]  /*a2c0*/  STG.E.U8 desc[UR36][R2.64], R22 ;  /* 0x0000001602007986 */ /* 0x000fe2000c101124 */
[----:B------:R-:W-:Y:S05]  /*a2d0*/  EXIT ;  /* 0x000000000000794d */ /* 0x000fea0003800000 */
.L_x_41165:
        /* <DEDUP_REMOVED lines=9> */
.L_x_41169:
[----:B------:R-:W-:Y:S01]  /*a370*/  STG.E desc[UR36][R2.64], R22 ;  /* 0x0000001602007986 */ /* 0x000fe2000c101924 */
[----:B------:R-:W-:Y:S05]  /*a380*/  EXIT ;  /* 0x000000000000794d */ /* 0x000fea0003800000 */
.L_x_41168:
[----:B------:R-:W-:Y:S01]  /*a390*/  STG.E.U16 desc[UR36][R2.64], R22 ;  /* 0x0000001602007986 */ /* 0x000fe2000c101524 */
[----:B------:R-:W-:Y:S05]  /*a3a0*/  EXIT ;  /* 0x000000000000794d */ /* 0x000fea0003800000 */
.L_x_41164:
        /* <DEDUP_REMOVED lines=9> */
.L_x_41171:
[----:B------:R-:W0:Y:S02]  /*a440*/  I2F.S16 R0, R22 ;  /* 0x0000001600007306 */ /* 0x000e240000101400 */
[----:B0-----:R-:W-:-:S05]  /*a450*/  F2FP.F16.F32.PACK_AB R0, RZ, R0 ;  /* 0x00000000ff00723e */ /* 0x001fca00000000ff */
[----:B------:R-:W-:Y:S01]  /*a460*/  STG.E.U16 desc[UR36][R2.64], R0 ;  /* 0x0000000002007986 */ /* 0x000fe2000c101524 */
[----:B------:R-:W-:Y:S05]  /*a470*/  EXIT ;  /* 0x000000000000794d */ /* 0x000fea0003800000 */
.L_x_41170:
        /* <DEDUP_REMOVED lines=10> */
.L_x_41173:
[----:B------:R-:W0:Y:S02]  /*a520*/  I2F.S16 R22, R22 ;  /* 0x0000001600167306 */ /* 0x000e240000101400 */
[----:B0-----:R-:W-:-:S04]  /*a530*/  F2FP.F16.F32.PACK_AB R5, RZ, R22 ;  /* 0x00000016ff05723e */ /* 0x001fc800000000ff */
[----:B------:R-:W-:-:S05]  /*a540*/  PRMT R5, R5, 0x5410, RZ ;  /* 0x0000541005057816 */ /* 0x000fca00000000ff */
[----:B------:R-:W-:Y:S01]  /*a550*/  STG.E desc[UR36][R2.64], R5 ;  /* 0x0000000502007986 */ /* 0x000fe2000c101924 */
[----:B------:R-:W-:Y:S05]  /*a560*/  EXIT ;  /* 0x000000000000794d */ /* 0x000fea0003800000 */
.L_x_41172:
[----:B------:R-:W0:Y:S02]  /*a570*/  I2F.F64.S16 R22, R22 ;  /* 0x0000001600167312 */ /* 0x000e240000101c00 */
[----:B0-----:R-:W-:Y:S01]  /*a580*/  STG.E.64 desc[UR36][R2.64], R22 ;  /* 0x0000001602007986 */ /* 0x001fe2000c101b24 */
[----:B------:R-:W-:Y:S05]  /*a590*/  EXIT ;  /* 0x000000000000794d */ /* 0x000fea0003800000 */
.L_x_41163:
        /* <DEDUP_REMOVED lines=12> */
.L_x_41177:
        /* <DEDUP_REMOVED lines=17> */
.L_x_41179:
[----:B------:R-:W-:Y:S05]  /*a770*/  BSYNC.RECONVERGENT B0 ;  /* 0x0000000000007941 */ /* 0x000fea0003800200 */
.L_x_41178:
[----:B------:R-:W-:Y:S01]  /*a780*/  STG.E.U8 desc[UR36][R2.64], R0 ;  /* 0x0000000002007986 */ /* 0x000fe2000c101124 */
[----:B------:R-:W-:Y:S05]  /*a790*/  EXIT ;  /* 0x000000000000794d */ /* 0x000fea0003800000 */
.L_x_41176:
        /* <DEDUP_REMOVED lines=17> */
.L_x_41181:
[----:B------:R-:W-:Y:S05]  /*a8b0*/  BSYNC.RECONVERGENT B0 ;  /* 0x0000000000007941 */ /* 0x000fea0003800200 */
.L_x_41180:
[----:B------:R-:W-:Y:S01]  /*a8c0*/  STG.E.U8 desc[UR36][R2.64], R0 ;  /* 0x0000000002007986 */ /* 0x000fe2000c101124 */
[----:B------:R-:W-:Y:S05]  /*a8d0*/  EXIT ;  /* 0x000000000000794d */ /* 0x000fea0003800000 */
.L_x_41175:
        /* <DEDUP_REMOVED lines=21> */
.L_x_41183:
[----:B------:R-:W-:-:S05]  /*aa30*/  IMAD.MOV.U32 R23, RZ, RZ, RZ ;  /* 0x000000ffff177224 */ /* 0x000fca00078e00ff */
[----:B------:R-:W-:Y:S01]  /*aa40*/  STG.E.64 desc[UR36][R2.64], R22 ;  /* 0x0000001602007986 */ /* 0x000fe2000c101b24 */
[----:B------:R-:W-:Y:S05]  /*aa50*/  EXIT ;  /* 0x000000000000794d */ /* 0x000fea0003800000 */
.L_x_41182:
[----:B------:R-:W-:Y:S01]  /*aa60*/  STG.E desc[UR36][R2.64], R22 ;  /* 0x0000001602007986 */ /* 0x000fe2000c101924 */
[----:B------:R-:W-:Y:S05]  /*aa70*/  EXIT ;  /* 0x000000000000794d */ /* 0x000fea0003800000 */
.L_x_41174:
        /* <DEDUP_REMOVED lines=8> */
.L_x_41185:
[----:B------:R-:W-:Y:S01]  /*ab00*/  CS2R R6, SRZ ;  /* 0x0000000000067805 */ /* 0x000fe2000001ff00 */
[----:B------:R-:W0:Y:S04]  /*ab10*/  I2F.F64.S16 R4, R22 ;  /* 0x0000001600047312 */ /* 0x000e280000101c00 */
[----:B0-----:R-:W-:Y:S01]  /*ab20*/  STG.E.128 desc[UR36][R2.64], R4 ;  /* 0x0000000402007986 */ /* 0x001fe2000c101d24 */
[----:B------:R-:W-:Y:S05]  /*ab30*/  EXIT ;  /* 0x000000000000794d */ /* 0x000fea0003800000 */
.L_x_41184:
[----:B------:R-:W-:-:S13]  /*ab40*/  ISETP.NE.AND P0, PT, R0, 0xf, PT ;  /* 0x0000000f0000780c */ /* 0x000fda0003f05270 */
[----:B------:R-:W-:Y:S05]  /*ab50*/  @!P0 BRA `(.L_x_41186) ;  /* 0x0000000000d48947 */ /* 0x000fea0003800000 */
[----:B------:R-:W-:-:S13]  /*ab60*/  ISETP.NE.AND P0, PT, R0, 0x17, PT ;  /* 0x000000170000780c */ /* 0x000fda0003f05270 */
[----:B------:R-:W-:Y:S05]  /*ab70*/  @!P0 BRA `(.L_x_41187) ;  /* 0x0000000000848947 */ /* 0x000fea0003800000 */
[----:B------:R-:W-:-:S13]  /*ab80*/  ISETP.NE.AND P0, PT, R0, 0x18, PT ;  /* 0x000000180000780c */ /* 0x000fda0003f05270 */
[----:B------:R-:W-:Y:S05]  /*ab90*/  @!P0 BRA `(.L_x_41188) ;  /* 0x0000000000448947 */ /* 0x000fea0003800000 */
.L_x_41167:
        /* <DEDUP_REMOVED lines=16> */
.L_x_41189:
[----:B------:R-:W-:Y:S05]  /*aca0*/  EXIT ;  /* 0x000000000000794d */ /* 0x000fea0003800000 */
.L_x_41188:
        /* <DEDUP_REMOVED lines=11> */
.L_x_41191:
[----:B------:R-:W-:Y:S05]  /*ad60*/  BSYNC.RECONVERGENT B0 ;  /* 0x0000000000007941 */ /* 0x000fea0003800200 */
.L_x_41190:
[----:B------:R-:W-:Y:S01]  /*ad70*/  STG.E.U8 desc[UR36][R2.64], R5 ;  /* 0x0000000502007986 */ /* 0x000fe2000c101124 */
[----:B------:R-:W-:Y:S05]  /*ad80*/  EXIT ;  /* 0x000000000000794d */ /* 0x000fea0003800000 */
.L_x_41187:
        /* <DEDUP_REMOVED lines=13> */
.L_x_41192:
[----:B------:R-:W-:Y:S01]  /*ae60*/  IMAD.MOV.U32 R5, RZ, RZ, 0x7f ;  /* 0x0000007fff057424 */ /* 0x000fe200078e00ff */
[----:B------:R-:W-:-:S04]  /*ae70*/  ISETP.GT.U32.AND P0, PT, R7, 0x7f800000, PT ;  /* 0x7f8000000700780c */ /* 0x000fc80003f04070 */
[----:B------:R-:W-:-:S05]  /*ae80*/  SEL R5, R5, 0x7c, P0 ;  /* 0x0000007c05057807 */ /* 0x000fca0000000000 */
[----:B------:R-:W-:Y:S01]  /*ae90*/  STG.E.U8 desc[UR36][R2.64], R5 ;  /* 0x0000000502007986 */ /* 0x000fe2000c101124 */
[----:B------:R-:W-:Y:S05]  /*aea0*/  EXIT ;  /* 0x000000000000794d */ /* 0x000fea0003800000 */
.L_x_41186:
[----:B------:R-:W0:Y:S02]  /*aeb0*/  I2F.S16 R0, R22 ;  /* 0x0000001600007306 */ /* 0x000e240000101400 */
[----:B0-----:R-:W-:-:S05]  /*aec0*/  F2FP.BF16.F32.PACK_AB R0, RZ, R0 ;  /* 0x00000000ff00723e */ /* 0x001fca00000010ff */
[----:B------:R-:W-:Y:S01]  /*aed0*/  STG.E.U16 desc[UR36][R2.64], R0 ;  /* 0x0000000002007986 */ /* 0x000fe2000c101524 */
[----:B------:R-:W-:Y:S05]  /*aee0*/  EXIT ;  /* 0x000000000000794d */ /* 0x000fea0003800000 */
.L_x_41193:
        /* <DEDUP_REMOVED lines=9> */
.L_x_43088:


//--------------------- .text._ZN2at6native18elementwise_kernelILi128ELi4EZNS0_22gpu_kernel_impl_nocastINS0_13BinaryFunctorIaabZZZNS0_23logical_and_kernel_cudaERNS_14TensorIteratorEENKUlvE0_clEvENKUlvE0_clEvEUlaaE_EEEEvRNS_18TensorIteratorBaseERKT_EUliE_EEviT1_ --------------------------
	.section	.text._ZN2at6native18elementwise_kernelILi128ELi4EZNS0_22gpu_kernel_impl_nocastINS0_13BinaryFunctorIaabZZZNS0_23logical_and_kernel_cudaERNS_14TensorIteratorEENKUlvE0_clEvENKUlvE0_clEvEUlaaE_EEEEvRNS_18TensorIteratorBaseERKT_EUliE_EEviT1_,"ax",@progbits
	.align	128
        .global         _ZN2at6native18elementwise_kernelILi128ELi4EZNS0_22gpu_kernel_impl_nocastINS0_13BinaryFunctorIaabZZZNS0_23logical_and_kernel_cudaERNS_14TensorIteratorEENKUlvE0_clEvENKUlvE0_clEvEUlaaE_EEEEvRNS_18TensorIteratorBaseERKT_EUliE_EEviT1_
        .type           _ZN2at6native18elementwise_kernelILi128ELi4EZNS0_22gpu_kernel_impl_nocastINS0_13BinaryFunctorIaabZZZNS0_23logical_and_kernel_cudaERNS_14TensorIteratorEENKUlvE0_clEvENKUlvE0_clEvEUlaaE_EEEEvRNS_18TensorIteratorBaseERKT_EUliE_EEviT1_,@function
        .size           _ZN2at6native18elementwise_kernelILi128ELi4EZNS0_22gpu_kernel_impl_nocastINS0_13BinaryFunctorIaabZZZNS0_23logical_and_kernel_cudaERNS_14TensorIteratorEENKUlvE0_clEvENKUlvE0_clEvEUlaaE_EEEEvRNS_18TensorIteratorBaseERKT_EUliE_EEviT1_,(.L_x_43089 - _ZN2at6native18elementwise_kernelILi128ELi4EZNS0_22gpu_kernel_impl_nocastINS0_13BinaryFunctorIaabZZZNS0_23logical_and_kernel_cudaERNS_14TensorIteratorEENKUlvE0_clEvENKUlvE0_clEvEUlaaE_EEEEvRNS_18TensorIteratorBaseERKT_EUliE_EEviT1_)
        .other          _ZN2at6native18elementwise_kernelILi128ELi4EZNS0_22gpu_kernel_impl_nocastINS0_13BinaryFunctorIaabZZZNS0_23logical_and_kernel_cudaERNS_14TensorIteratorEENKUlvE0_clEvENKUlvE0_clEvEUlaaE_EEEEvRNS_18TensorIteratorBaseERKT_EUliE_EEviT1_,@"STO_CUDA_ENTRY STV_DEFAULT"
_ZN2at6native18elementwise_kernelILi128ELi4EZNS0_22gpu_kernel_impl_nocastINS0_13BinaryFunctorIaabZZZNS0_23logical_and_kernel_cudaERNS_14TensorIteratorEENKUlvE0_clEvENKUlvE0_clEvEUlaaE_EEEEvRNS_18TensorIteratorBaseERKT_EUliE_EEviT1_:
.text._ZN2at6native18elementwise_kernelILi128ELi4EZNS0_22gpu_kernel_impl_nocastINS0_13BinaryFunctorIaabZZZNS0_23logical_and_kernel_cudaERNS_14TensorIteratorEENKUlvE0_clEvENKUlvE0_clEvEUlaaE_EEEEvRNS_18TensorIteratorBaseERKT_EUliE_EEviT1_:
        /* <DEDUP_REMOVED lines=37> */
.L_x_41197:
[----:B------:R-:W-:-:S13]  /*0250*/  ISETP.GE.AND P0, PT, R3, UR4, PT ;  /* 0x0000000403007c0c */ /* 0x000fda000bf06270 */
[----:B------:R-:W-:Y:S05]  /*0260*/  @P0 BREAK.RELIABLE B1 ;  /* 0x0000000000010942 */ /* 0x000fea0003800100 */
[----:B------:R-:W-:Y:S05]  /*0270*/  @P0 BRA `(.L_x_41198) ;  /* 0x00000000002c0947 */ /* 0x000fea0003800000 */
[----:B------:R-:W-:Y:S05]  /*0280*/  BSYNC.RELIABLE B1 ;  /* 0x0000000000017941 */ /* 0x000fea0003800100 */
.L_x_41196:
        /* <DEDUP_REMOVED lines=10> */
.L_x_41198:
[----:B------:R-:W-:Y:S05]  /*0330*/  BSYNC.RECONVERGENT B0 ;  /* 0x0000000000007941 */ /* 0x000fea0003800200 */
.L_x_41195:
        /* <DEDUP_REMOVED lines=13> */
.L_x_41194:
        /* <DEDUP_REMOVED lines=356> */
.L_x_41202:
        /* <DEDUP_REMOVED lines=366> */
.L_x_41204:
        /* <DEDUP_REMOVED lines=15> */
.L_x_41201:
[----:B------:R-:W-:-:S13]  /*3220*/  ISETP.GE.AND P0, PT, R3, UR4, PT ;  /* 0x0000000403007c0c */ /* 0x000fda000bf06270 */
[----:B------:R-:W-:Y:S05]  /*3230*/  @P0 BREAK.RELIABLE B1 ;  /* 0x0000000000010942 */ /* 0x000fea0003800100 */
[----:B------:R-:W-:Y:S05]  /*3240*/  @P0 BRA `(.L_x_41203) ;  /* 0x0000001400b00947 */ /* 0x000fea0003800000 */
[----:B------:R-:W-:Y:S05]  /*3250*/  BSYNC.RELIABLE B1 ;  /* 0x0000000000017941 */ /* 0x000fea0003800100 */
.L_x_41200:
        /* <DEDUP_REMOVED lines=348> */
.L_x_41205:
        /* <DEDUP_REMOVED lines=15> */
.L_x_41203:
[----:B------:R-:W-:Y:S05]  /*4910*/  BSYNC.RECONVERGENT B0 ;  /* 0x0000000000007941 */ /* 0x000fea0003800200 */
.L_x_41199:
        /* <DEDUP_REMOVED lines=351> */
.L_x_41206:
        /* <DEDUP_REMOVED lines=15> */
.L_x_41207:
        /* <DEDUP_REMOVED lines=16> */
.L_x_43089:


//--------------------- .text._ZN2at6native27unrolled_elementwise_kernelINS0_13BinaryFunctorIaabZZZNS0_23logical_and_kernel_cudaERNS_14TensorIteratorEENKUlvE0_clEvENKUlvE0_clEvEUlaaE_EESt5arrayIPcLm3EELi4E23TrivialOffsetCalculatorILi2EjESC_ILi1EjENS0_6memory15LoadWithoutCastENSF_16StoreWithoutCastEEEviT_T0_T2_T3_T4_T5_ --------------------------
	.section	.text._ZN2at6native27unrolled_elementwise_kernelINS0_13BinaryFunctorIaabZZZNS0_23logical_and_kernel_cudaERNS_14TensorIteratorEENKUlvE0_clEvENKUlvE0_clEvEUlaaE_EESt5arrayIPcLm3EELi4E23TrivialOffsetCalculatorILi2EjESC_ILi1EjENS0_6memory15LoadWithoutCastENSF_16StoreWithoutCastEEEviT_T0_T2_T3_T4_T5_,"ax",@progbits
	.align	128
        .global         _ZN2at6native27unrolled_elementwise_kernelINS0_13BinaryFunctorIaabZZZNS0_23logical_and_kernel_cudaERNS_14TensorIteratorEENKUlvE0_clEvENKUlvE0_clEvEUlaaE_EESt5arrayIPcLm3EELi4E23TrivialOffsetCalculatorILi2EjESC_ILi1EjENS0_6memory15LoadWithoutCastENSF_16StoreWithoutCastEEEviT_T0_T2_T3_T4_T5_
        .type           _ZN2at6native27unrolled_elementwise_kernelINS0_13BinaryFunctorIaabZZZNS0_23logical_and_kernel_cudaERNS_14TensorIteratorEENKUlvE0_clEvENKUlvE0_clEvEUlaaE_EESt5arrayIPcLm3EELi4E23TrivialOffsetCalculatorILi2EjESC_ILi1EjENS0_6memory15LoadWithoutCastENSF_16StoreWithoutCastEEEviT_T0_T2_T3_T4_T5_,@function
        .size           _ZN2at6native27unrolled_elementwise_kernelINS0_13BinaryFunctorIaabZZZNS0_23logical_and_kernel_cudaERNS_14TensorIteratorEENKUlvE0_clEvENKUlvE0_clEvEUlaaE_EESt5arrayIPcLm3EELi4E23TrivialOffsetCalculatorILi2EjESC_ILi1EjENS0_6memory15LoadWithoutCastENSF_16StoreWithoutCastEEEviT_T0_T2_T3_T4_T5_,(.L_x_43090 - _ZN2at6native27unrolled_elementwise_kernelINS0_13BinaryFunctorIaabZZZNS0_23logical_and_kernel_cudaERNS_14TensorIteratorEENKUlvE0_clEvENKUlvE0_clEvEUlaaE_EESt5arrayIPcLm3EELi4E23TrivialOffsetCalculatorILi2EjESC_ILi1EjENS0_6memory15LoadWithoutCastENSF_16StoreWithoutCastEEEviT_T0_T2_T3_T4_T5_)
        .other          _ZN2at6native27unrolled_elementwise_kernelINS0_13BinaryFunctorIaabZZZNS0_23logical_and_kernel_cudaERNS_14TensorIteratorEENKUlvE0_clEvENKUlvE0_clEvEUlaaE_EESt5arrayIPcLm3EELi4E23TrivialOffsetCalculatorILi2EjESC_ILi1EjENS0_6memory15LoadWithoutCastENSF_16StoreWithoutCastEEEviT_T0_T2_T3_T4_T5_,@"STO_CUDA_ENTRY STV_DEFAULT"
_ZN2at6native27unrolled_elementwise_kernelINS0_13BinaryFunctorIaabZZZNS0_23logical_and_kernel_cudaERNS_14TensorIteratorEENKUlvE0_clEvENKUlvE0_clEvEUlaaE_EESt5arrayIPcLm3EELi4E23TrivialOffsetCalculatorILi2EjESC_ILi1EjENS0_6memory15LoadWithoutCastENSF_16StoreWithoutCastEEEviT_T0_T2_T3_T4_T5_:
.text._ZN2at6native27unrolled_elementwise_kernelINS0_13BinaryFunctorIaabZZZNS0_23logical_and_kernel_cudaERNS_14TensorIteratorEENKUlvE0_clEvENKUlvE0_clEvEUlaaE_EESt5arrayIPcLm3EELi4E23TrivialOffsetCalculatorILi2EjESC_ILi1EjENS0_6memory15LoadWithoutCastENSF_16StoreWithoutCastEEEviT_T0_T2_T3_T4_T5_:
        /* <DEDUP_REMOVED lines=85> */
.L_x_41210:
[----:B------:R-:W-:Y:S05]  /*0550*/  BSYNC.RELIABLE B1 ;  /* 0x0000000000017941 */ /* 0x000fea0003800100 */
.L_x_41209:
[----:B------:R-:W-:-:S13]  /*0560*/  ISETP.GE.AND P0, PT, R19, R18, PT ;  /* 0x000000121300720c */ /* 0x000fda0003f06270 */
[----:B------:R-:W1:Y:S01]  /*0570*/  @!P0 LDC.64 R4, c[0x0][0x388] ;  /* 0x0000e200ff048b82 */ /* 0x000e620000000a00 */
[----:B0-----:R-:W-:Y:S02]  /*0580*/  @!P0 IMAD R3, R0, 0x200, R19 ;  /* 0x0000020000038824 */ /* 0x001fe400078e0213 */
[----:B------:R-:W-:-:S03]  /*0590*/  @!P0 VIADD R19, R19, 0x80 ;  /* 0x0000008013138836 */ /* 0x000fc60000000000 */
[----:B-1----:R-:W-:-:S05]  /*05a0*/  @!P0 IADD3 R2, P1, PT, R3, R4, RZ ;  /* 0x0000000403028210 */ /* 0x002fca0007f3e0ff */
[----:B------:R-:W-:-:S05]  /*05b0*/  @!P0 IMAD.X R3, RZ, RZ, R5, P1 ;  /* 0x000000ffff038224 */ /* 0x000fca00008e0605 */
[----:B------:R1:W-:Y:S03]  /*05c0*/  @!P0 STG.E.U8 desc[UR4][R2.64], R9 ;  /* 0x0000000902008986 */ /* 0x0003e6000c101104 */
.L_x_41211:
[----:B------:R-:W-:Y:S05]  /*05d0*/  BSYNC.RECONVERGENT B0 ;  /* 0x0000000000007941 */ /* 0x000fea0003800200 */
.L_x_41208:
        /* <DEDUP_REMOVED lines=9> */
.L_x_41212:
        /* <DEDUP_REMOVED lines=9> */
.L_x_43090:


//--------------------- .text._ZN2at6native29vectorized_elementwise_kernelILi2ENS0_13BinaryFunctorIaabZZZNS0_23logical_and_kernel_cudaERNS_14TensorIteratorEENKUlvE0_clEvENKUlvE0_clEvEUlaaE_EESt5arrayIPcLm3EEEEviT0_T1_ --------------------------
	.section	.text._ZN2at6native29vectorized_elementwise_kernelILi2ENS0_13BinaryFunctorIaabZZZNS0_23logical_and_kernel_cudaERNS_14TensorIteratorEENKUlvE0_clEvENKUlvE0_clEvEUlaaE_EESt5arrayIPcLm3EEEEviT0_T1_,"ax",@progbits
	.align	128
        .global         _ZN2at6native29vectorized_elementwise_kernelILi2ENS0_13BinaryFunctorIaabZZZNS0_23logical_and_kernel_cudaERNS_14TensorIteratorEENKUlvE0_clEvENKUlvE0_clEvEUlaaE_EESt5arrayIPcLm3EEEEviT0_T1_
        .type           _ZN2at6native29vectorized_elementwise_kernelILi2ENS0_13BinaryFunctorIaabZZZNS0_23logical_and_kernel_cudaERNS_14TensorIteratorEENKUlvE0_clEvENKUlvE0_clEvEUlaaE_EESt5arrayIPcLm3EEEEviT0_T1_,@function
        .size           _ZN2at6native29vectorized_elementwise_kernelILi2ENS0_13BinaryFunctorIaabZZZNS0_23logical_and_kernel_cudaERNS_14TensorIteratorEENKUlvE0_clEvENKUlvE0_clEvEUlaaE_EESt5arrayIPcLm3EEEEviT0_T1_,(.L_x_43091 - _ZN2at6native29vectorized_elementwise_kernelILi2ENS0_13BinaryFunctorIaabZZZNS0_23logical_and_kernel_cudaERNS_14TensorIteratorEENKUlvE0_clEvENKUlvE0_clEvEUlaaE_EESt5arrayIPcLm3EEEEviT0_T1_)
        .other          _ZN2at6native29vectorized_elementwise_kernelILi2ENS0_13BinaryFunctorIaabZZZNS0_23logical_and_kernel_cudaERNS_14TensorIteratorEENKUlvE0_clEvENKUlvE0_clEvEUlaaE_EESt5arrayIPcLm3EEEEviT0_T1_,@"STO_CUDA_ENTRY STV_DEFAULT"
_ZN2at6native29vectorized_elementwise_kernelILi2ENS0_13BinaryFunctorIaabZZZNS0_23logical_and_kernel_cudaERNS_14TensorIteratorEENKUlvE0_clEvENKUlvE0_clEvEUlaaE_EESt5arrayIPcLm3EEEEviT0_T1_:
.text._ZN2at6native29vectorized_elementwise_kernelILi2ENS0_13BinaryFunctorIaabZZZNS0_23logical_and_kernel_cudaERNS_14TensorIteratorEENKUlvE0_clEvENKUlvE0_clEvEUlaaE_EESt5arrayIPcLm3EEEEviT0_T1_:
        /* <DEDUP_REMOVED lines=155> */
.L_x_41216:
        /* <DEDUP_REMOVED lines=8> */
.L_x_41217:
        /* <DEDUP_REMOVED lines=8> */
.L_x_41218:
        /* <DEDUP_REMOVED lines=8> */
.L_x_41219:
        /* <DEDUP_REMOVED lines=9> */
.L_x_41220:
[----:B------:R-:W-:Y:S05]  /*0bc0*/  BSYNC.RELIABLE B1 ;  /* 0x0000000000017941 */ /* 0x000fea0003800100 */
.L_x_41215:
[----:B------:R-:W-:-:S13]  /*0bd0*/  ISETP.GE.U32.AND P0, PT, R0, UR5, PT ;  /* 0x0000000500007c0c */ /* 0x000fda000bf06070 */
[----:B------:R-:W3:Y:S01]  /*0be0*/  @!P0 LDC.64 R6, c[0x0][0x388] ;  /* 0x0000e200ff068b82 */ /* 0x000ee20000000a00 */
[C---:B012---:R-:W-:Y:S02]  /*0bf0*/  @!P0 VIADD R5, R0.reuse, UR4 ;  /* 0x0000000400058c36 */ /* 0x047fe40008000000 */
[----:B------:R-:W-:-:S03]  /*0c00*/  @!P0 VIADD R0, R0, 0x80 ;  /* 0x0000008000008836 */ /* 0x000fc60000000000 */
[----:B---3--:R-:W-:-:S05]  /*0c10*/  @!P0 IADD3 R4, P1, PT, R5, R6, RZ ;  /* 0x0000000605048210 */ /* 0x008fca0007f3e0ff */
[----:B------:R-:W-:-:S05]  /*0c20*/  @!P0 IMAD.X R5, RZ, RZ, R7, P1 ;  /* 0x000000ffff058224 */ /* 0x000fca00008e0607 */
[----:B------:R3:W-:Y:S03]  /*0c30*/  @!P0 STG.E.U8 desc[UR12][R4.64], R3 ;  /* 0x0000000304008986 */ /* 0x0007e6000c10110c */
.L_x_41221:
[----:B------:R-:W-:Y:S05]  /*0c40*/  BSYNC.RECONVERGENT B0 ;  /* 0x0000000000007941 */ /* 0x000fea0003800200 */
.L_x_41214:
        /* <DEDUP_REMOVED lines=9> */
.L_x_41213:
        /* <DEDUP_REMOVED lines=75> */
.L_x_41222:
        /* <DEDUP_REMOVED lines=15> */
.L_x_43091:


//--------------------- .text._ZN2at6native29vectorized_elementwise_kernelILi4ENS0_13BinaryFunctorIaabZZZNS0_23logical_and_kernel_cudaERNS_14TensorIteratorEENKUlvE0_clEvENKUlvE0_clEvEUlaaE_EESt5arrayIPcLm3EEEEviT0_T1_ --------------------------
	.section	.text._ZN2at6native29vectorized_elementwise_kernelILi4ENS0_13BinaryFunctorIaabZZZNS0_23logical_and_kernel_cudaERNS_14TensorIteratorEENKUlvE0_clEvENKUlvE0_clEvEUlaaE_EESt5arrayIPcLm3EEEEviT0_T1_,"ax",@progbits
	.align	128
        .global         _ZN2at6native29vectorized_elementwise_kernelILi4ENS0_13BinaryFunctorIaabZZZNS0_23logical_and_kernel_cudaERNS_14TensorIteratorEENKUlvE0_clEvENKUlvE0_clEvEUlaaE_EESt5arrayIPcLm3EEEEviT0_T1_
        .type           _ZN2at6native29vectorized_elementwise_kernelILi4ENS0_13BinaryFunctorIaabZZZNS0_23logical_and_kernel_cudaERNS_14TensorIteratorEENKUlvE0_clEvENKUlvE0_clEvEUlaaE_EESt5arrayIPcLm3EEEEviT0_T1_,@function
        .size           _ZN2at6native29vectorized_elementwise_kernelILi4ENS0_13BinaryFunctorIaabZZZNS0_23logical_and_kernel_cudaERNS_14TensorIteratorEENKUlvE0_clEvENKUlvE0_clEvEUlaaE_EESt5arrayIPcLm3EEEEviT0_T1_,(.L_x_43092 - _ZN2at6native29vectorized_elementwise_kernelILi4ENS0_13BinaryFunctorIaabZZZNS0_23logical_and_kernel_cudaERNS_14TensorIteratorEENKUlvE0_clEvENKUlvE0_clEvEUlaaE_EESt5arrayIPcLm3EEEEviT0_T1_)
        .other          _ZN2at6native29vectorized_elementwise_kernelILi4ENS0_13BinaryFunctorIaabZZZNS0_23logical_and_kernel_cudaERNS_14TensorIteratorEENKUlvE0_clEvENKUlvE0_clEvEUlaaE_EESt5arrayIPcLm3EEEEviT0_T1_,@"STO_CUDA_ENTRY STV_DEFAULT"
_ZN2at6native29vectorized_elementwise_kernelILi4ENS0_13BinaryFunctorIaabZZZNS0_23logical_and_kernel_cudaERNS_14TensorIteratorEENKUlvE0_clEvENKUlvE0_clEvEUlaaE_EESt5arrayIPcLm3EEEEviT0_T1_:
.text._ZN2at6native29vectorized_elementwise_kernelILi4ENS0_13BinaryFunctorIaabZZZNS0_23logical_and_kernel_cudaERNS_14TensorIteratorEENKUlvE0_clEvENKUlvE0_clEvEUlaaE_EESt5arrayIPcLm3EEEEviT0_T1_:
        /* <DEDUP_REMOVED lines=155> */
.L_x_41226:
        /* <DEDUP_REMOVED lines=8> */
.L_x_41227:
        /* <DEDUP_REMOVED lines=8> */
.L_x_41228:
        /* <DEDUP_REMOVED lines=8> */
.L_x_41229:
        /* <DEDUP_REMOVED lines=9> */
.L_x_41230:
[----:B------:R-:W-:Y:S05]  /*0bc0*/  BSYNC.RELIABLE B1 ;  /* 0x0000000000017941 */ /* 0x000fea0003800100 */
.L_x_41225:
[----:B------:R-:W-:-:S13]  /*0bd0*/  ISETP.GE.U32.AND P0, PT, R0, UR5, PT ;  /* 0x0000000500007c0c */ /* 0x000fda000bf06070 */
[----:B------:R-:W3:Y:S01]  /*0be0*/  @!P0 LDC.64 R6, c[0x0][0x388] ;  /* 0x0000e200ff068b82 */ /* 0x000ee20000000a00 */
[C---:B012---:R-:W-:Y:S02]  /*0bf0*/  @!P0 VIADD R5, R0.reuse, UR4 ;  /* 0x0000000400058c36 */ /* 0x047fe40008000000 */
[----:B------:R-:W-:-:S03]  /*0c00*/  @!P0 VIADD R0, R0, 0x80 ;  /* 0x0000008000008836 */ /* 0x000fc60000000000 */
[----:B---3--:R-:W-:-:S05]  /*0c10*/  @!P0 IADD3 R4, P1, PT, R5, R6, RZ ;  /* 0x0000000605048210 */ /* 0x008fca0007f3e0ff */
[----:B------:R-:W-:-:S05]  /*0c20*/  @!P0 IMAD.X R5, RZ, RZ, R7, P1 ;  /* 0x000000ffff058224 */ /* 0x000fca00008e0607 */
[----:B------:R3:W-:Y:S03]  /*0c30*/  @!P0 STG.E.U8 desc[UR12][R4.64], R3 ;  /* 0x0000000304008986 */ /* 0x0007e6000c10110c */
.L_x_41231:
[----:B------:R-:W-:Y:S05]  /*0c40*/  BSYNC.RECONVERGENT B0 ;  /* 0x0000000000007941 */ /* 0x000fea0003800200 */
.L_x_41224:
        /* <DEDUP_REMOVED lines=9> */
.L_x_41223:
        /* <DEDUP_REMOVED lines=71> */
.L_x_41232:
        /* <DEDUP_REMOVED lines=11> */
.L_x_43092:


//--------------------- .text._ZN2at6native29vectorized_elementwise_kernelILi8ENS0_13BinaryFunctorIaabZZZNS0_23logical_and_kernel_cudaERNS_14TensorIteratorEENKUlvE0_clEvENKUlvE0_clEvEUlaaE_EESt5arrayIPcLm3EEEEviT0_T1_ --------------------------
	.section	.text._ZN2at6native29vectorized_elementwise_kernelILi8ENS0_13BinaryFunctorIaabZZZNS0_23logical_and_kernel_cudaERNS_14TensorIteratorEENKUlvE0_clEvENKUlvE0_clEvEUlaaE_EESt5arrayIPcLm3EEEEviT0_T1_,"ax",@progbits
	.align	128
        .global         _ZN2at6native29vectorized_elementwise_kernelILi8ENS0_13BinaryFunctorIaabZZZNS0_23logical_and_kernel_cudaERNS_14TensorIteratorEENKUlvE0_clEvENKUlvE0_clEvEUlaaE_EESt5arrayIPcLm3EEEEviT0_T1_
        .type           _ZN2at6native29vectorized_elementwise_kernelILi8ENS0_13BinaryFunctorIaabZZZNS0_23logical_and_kernel_cudaERNS_14TensorIteratorEENKUlvE0_clEvENKUlvE0_clEvEUlaaE_EESt5arrayIPcLm3EEEEviT0_T1_,@function
        .size           _ZN2at6native29vectorized_elementwise_kernelILi8ENS0_13BinaryFunctorIaabZZZNS0_23logical_and_kernel_cudaERNS_14TensorIteratorEENKUlvE0_clEvENKUlvE0_clEvEUlaaE_EESt5arrayIPcLm3EEEEviT0_T1_,(.L_x_43093 - _ZN2at6native29vectorized_elementwise_kernelILi8ENS0_13BinaryFunctorIaabZZZNS0_23logical_and_kernel_cudaERNS_14TensorIteratorEENKUlvE0_clEvENKUlvE0_clEvEUlaaE_EESt5arrayIPcLm3EEEEviT0_T1_)
        .other          _ZN2at6native29vectorized_elementwise_kernelILi8ENS0_13BinaryFunctorIaabZZZNS0_23logical_and_kernel_cudaERNS_14TensorIteratorEENKUlvE0_clEvENKUlvE0_clEvEUlaaE_EESt5arrayIPcLm3EEEEviT0_T1_,@"STO_CUDA_ENTRY STV_DEFAULT"
_ZN2at6native29vectorized_elementwise_kernelILi8ENS0_13BinaryFunctorIaabZZZNS0_23logical_and_kernel_cudaERNS_14TensorIteratorEENKUlvE0_clEvENKUlvE0_clEvEUlaaE_EESt5arrayIPcLm3EEEEviT0_T1_:
.text._ZN2at6native29vectorized_elementwise_kernelILi8ENS0_13BinaryFunctorIaabZZZNS0_23logical_and_kernel_cudaERNS_14TensorIteratorEENKUlvE0_clEvENKUlvE0_clEvEUlaaE_EESt5arrayIPcLm3EEEEviT0_T1_:
[----:B------:R-:W-:Y:S01]  /*0000*/  LDC R1, c[0x0][0x37c] ;  /* 0x0000df00ff017b82 */ /* 0x000fe20000000800 */
[----:B------:R-:W-:Y:S05]  /*0010*/  EXIT ;  /* 0x000000000000794d */ /* 0x000fea0003800000 */
.L_x_41233:
        /* <DEDUP_REMOVED lines=14> */
.L_x_43093:


//--------------------- .text._ZN2at6native18elementwise_kernelILi128ELi4EZNS0_15gpu_kernel_implINS0_13AUnaryFunctorIhhbZZZNS0_23logical_and_kernel_cudaERNS_14TensorIteratorEENKUlvE0_clEvENKUlvE_clEvEUlhhE_EEEEvRNS_18TensorIteratorBaseERKT_EUliE_EEviT1_ --------------------------
	.section	.text._ZN2at6native18elementwise_kernelILi128ELi4EZNS0_15gpu_kernel_implINS0_13AUnaryFunctorIhhbZZZNS0_23logical_and_kernel_cudaERNS_14TensorIteratorEENKUlvE0_clEvENKUlvE_clEvEUlhhE_EEEEvRNS_18TensorIteratorBaseERKT_EUliE_EEviT1_,"ax",@progbits
	.align	128
        .global         _ZN2at6native18elementwise_kernelILi128ELi4EZNS0_15gpu_kernel_implINS0_13AUnaryFunctorIhhbZZZNS0_23logical_and_kernel_cudaERNS_14TensorIteratorEENKUlvE0_clEvENKUlvE_clEvEUlhhE_EEEEvRNS_18TensorIteratorBaseERKT_EUliE_EEviT1_
        .type           _ZN2at6native18elementwise_kernelILi128ELi4EZNS0_15gpu_kernel_implINS0_13AUnaryFunctorIhhbZZZNS0_23logical_and_kernel_cudaERNS_14TensorIteratorEENKUlvE0_clEvENKUlvE_clEvEUlhhE_EEEEvRNS_18TensorIteratorBaseERKT_EUliE_EEviT1_,@function
        .size           _ZN2at6native18elementwise_kernelILi128ELi4EZNS0_15gpu_kernel_implINS0_13AUnaryFunctorIhhbZZZNS0_23logical_and_kernel_cudaERNS_14TensorIteratorEENKUlvE0_clEvENKUlvE_clEvEUlhhE_EEEEvRNS_18TensorIteratorBaseERKT_EUliE_EEviT1_,(.L_x_43094 - _ZN2at6native18elementwise_kernelILi128ELi4EZNS0_15gpu_kernel_implINS0_13AUnaryFunctorIhhbZZZNS0_23logical_and_kernel_cudaERNS_14TensorIteratorEENKUlvE0_clEvENKUlvE_clEvEUlhhE_EEEEvRNS_18TensorIteratorBaseERKT_EUliE_EEviT1_)
        .other          _ZN2at6native18elementwise_kernelILi128ELi4EZNS0_15gpu_kernel_implINS0_13AUnaryFunctorIhhbZZZNS0_23logical_and_kernel_cudaERNS_14TensorIteratorEENKUlvE0_clEvENKUlvE_clEvEUlhhE_EEEEvRNS_18TensorIteratorBaseERKT_EUliE_EEviT1_,@"STO_CUDA_ENTRY STV_DEFAULT"
_ZN2at6native18elementwise_kernelILi128ELi4EZNS0_15gpu_kernel_implINS0_13AUnaryFunctorIhhbZZZNS0_23logical_and_kernel_cudaERNS_14TensorIteratorEENKUlvE0_clEvENKUlvE_clEvEUlhhE_EEEEvRNS_18TensorIteratorBaseERKT_EUliE_EEviT1_:
.text._ZN2at6native18elementwise_kernelILi128ELi4EZNS0_15gpu_kernel_implINS0_13AUnaryFunctorIhhbZZZNS0_23logical_and_kernel_cudaERNS_14TensorIteratorEENKUlvE0_clEvENKUlvE_clEvEUlhhE_EEEEvRNS_18TensorIteratorBaseERKT_EUliE_EEviT1_:
        /* <DEDUP_REMOVED lines=320> */
.L_x_41236:
        /* <DEDUP_REMOVED lines=16> */
.L_x_41240:
[----:B------:R0:W5:Y:S01]  /*1500*/  LDG.E.U8 R0, desc[UR36][R4.64] ;  /* 0x0000002404007981 */ /* 0x000162000c1e1100 */
[----:B------:R-:W-:Y:S05]  /*1510*/  BRA `(.L_x_41242) ;  /* 0x0000000c005c7947 */ /* 0x000fea0003800000 */
.L_x_41239:
        /* <DEDUP_REMOVED lines=8> */
.L_x_41244:
[----:B------:R3:W5:Y:S01]  /*15a0*/  LDG.E.U8 R0, desc[UR36][R4.64] ;  /* 0x0000002404007981 */ /* 0x000762000c1e1100 */
[----:B------:R-:W-:Y:S05]  /*15b0*/  BRA `(.L_x_41242) ;  /* 0x0000000c00347947 */ /* 0x000fea0003800000 */
.L_x_41243:
[----:B------:R0:W5:Y:S01]  /*15c0*/  LDG.E.U16 R0, desc[UR36][R4.64] ;  /* 0x0000002404007981 */ /* 0x000162000c1e1500 */
[----:B------:R-:W-:Y:S05]  /*15d0*/  BRA `(.L_x_41242) ;  /* 0x0000000c002c7947 */ /* 0x000fea0003800000 */
.L_x_41238:
        /* <DEDUP_REMOVED lines=10> */
.L_x_41246:
[----:B------:R-:W2:Y:S02]  /*1680*/  LDG.E.U16 R2, desc[UR36][R4.64] ;  /* 0x0000002404027981 */ /* 0x000ea4000c1e1500 */
[----:B--2---:R-:W-:-:S06]  /*1690*/  HADD2.F32 R2, -RZ, R2.H0_H0 ;  /* 0x20000002ff027230 */ /* 0x004fcc0000004100 */
[----:B------:R-:W0:Y:S02]  /*16a0*/  F2I.S64.TRUNC R2, R2 ;  /* 0x0000000200027311 */ /* 0x000e24000020d900 */
[----:B0-----:R-:W-:Y:S01]  /*16b0*/  PRMT R0, R2, 0x7610, R0 ;  /* 0x0000761002007816 */ /* 0x001fe20000000000 */
[----:B------:R-:W-:Y:S06]  /*16c0*/  BRA `(.L_x_41242) ;  /* 0x0000000800f07947 */ /* 0x000fec0003800000 */
.L_x_41245:
        /* <DEDUP_REMOVED lines=10> */
.L_x_41248:
[----:B------:R-:W2:Y:S02]  /*1770*/  LDG.E.U16 R4, desc[UR36][R4.64] ;  /* 0x0000002404047981 */ /* 0x000ea4000c1e1500 */
[----:B--2---:R-:W-:-:S06]  /*1780*/  HADD2.F32 R2, -RZ, R4.H0_H0 ;  /* 0x20000004ff027230 */ /* 0x004fcc0000004100 */
[----:B------:R-:W0:Y:S02]  /*1790*/  F2I.S64.TRUNC R2, R2 ;  /* 0x0000000200027311 */ /* 0x000e24000020d900 */
[----:B0-----:R-:W-:Y:S01]  /*17a0*/  PRMT R0, R2, 0x7610, R0 ;  /* 0x0000761002007816 */ /* 0x001fe20000000000 */
[----:B------:R-:W-:Y:S06]  /*17b0*/  BRA `(.L_x_41242) ;  /* 0x0000000800b47947 */ /* 0x000fec0003800000 */
.L_x_41247:
[----:B------:R-:W2:Y:S02]  /*17c0*/  LDG.E.64 R2, desc[UR36][R4.64] ;  /* 0x0000002404027981 */ /* 0x000ea4000c1e1b00 */
[----:B--2---:R-:W0:Y:S02]  /*17d0*/  F2I.S64.F64.TRUNC R2, R2 ;  /* 0x0000000200027311 */ /* 0x004e24000030d900 */
[----:B0-----:R-:W-:Y:S01]  /*17e0*/  PRMT R0, R2, 0x7610, R0 ;  /* 0x0000761002007816 */ /* 0x001fe20000000000 */
[----:B------:R-:W-:Y:S06]  /*17f0*/  BRA `(.L_x_41242) ;  /* 0x0000000800a47947 */ /* 0x000fec0003800000 */
.L_x_41237:
        /* <DEDUP_REMOVED lines=12> */
.L_x_41251:
[----:B------:R-:W2:Y:S02]  /*18c0*/  LDG.E.64 R4, desc[UR36][R4.64] ;  /* 0x0000002404047981 */ /* 0x000ea4000c1e1b00 */
[----:B--2---:R-:W0:Y:S02]  /*18d0*/  F2I.S64.F64.TRUNC R2, R4 ;  /* 0x0000000400027311 */ /* 0x004e24000030d900 */
[----:B0-----:R-:W-:Y:S01]  /*18e0*/  PRMT R0, R2, 0x7610, R0 ;  /* 0x0000761002007816 */ /* 0x001fe20000000000 */
[----:B------:R-:W-:Y:S06]  /*18f0*/  BRA `(.L_x_41242) ;  /* 0x0000000800647947 */ /* 0x000fec0003800000 */
.L_x_41250:
        /* <DEDUP_REMOVED lines=27> */
.L_x_41253:
        /* <DEDUP_REMOVED lines=14> */
.L_x_41252:
[----:B------:R-:W2:Y:S02]  /*1b90*/  LDG.E.U16 R2, desc[UR36][R4.64] ;  /* 0x0000002404027981 */ /* 0x000ea4000c1e1500 */
[----:B--2---:R-:W-:-:S06]  /*1ba0*/  IMAD.U32 R2, R2, 0x10000, RZ ;  /* 0x0001000002027824 */ /* 0x004fcc00078e00ff */
[----:B------:R-:W0:Y:S02]  /*1bb0*/  F2I.S64.TRUNC R2, R2 ;  /* 0x0000000200027311 */ /* 0x000e24000020d900 */
[----:B0-----:R-:W-:Y:S01]  /*1bc0*/  PRMT R0, R2, 0x7610, R0 ;  /* 0x0000761002007816 */ /* 0x001fe20000000000 */
[----:B------:R-:W-:Y:S06]  /*1bd0*/  BRA `(.L_x_41242) ;  /* 0x0000000400ac7947 */ /* 0x000fec0003800000 */
.L_x_41249:
        /* <DEDUP_REMOVED lines=10> */
.L_x_41256:
        /* <DEDUP_REMOVED lines=21> */
.L_x_41260:
[----:B------:R-:W-:Y:S05]  /*1dd0*/  BSYNC.RECONVERGENT B1 ;  /* 0x0000000000017941 */ /* 0x000fea0003800200 */
.L_x_41259:
[----:B------:R-:W-:Y:S01]  /*1de0*/  IMAD.SHL.U32 R0, R0, 0x100000, RZ ;  /* 0x0010000000007824 */ /* 0x000fe200078e00ff */
[----:B------:R-:W-:-:S04]  /*1df0*/  LEA R2, R2, 0x3b800000, 0x17 ;  /* 0x3b80000002027811 */ /* 0x000fc800078eb8ff */
[----:B------:R-:W-:-:S07]  /*1e00*/  LOP3.LUT R2, R2, R0, R7, 0xfe, !PT ;  /* 0x0000000002027212 */ /* 0x000fce00078efe07 */
.L_x_41258:
[----:B------:R-:W-:Y:S05]  /*1e10*/  BSYNC.RECONVERGENT B0 ;  /* 0x0000000000007941 */ /* 0x000fea0003800200 */
.L_x_41257:
[----:B------:R-:W0:Y:S02]  /*1e20*/  F2I.S64.TRUNC R2, R2 ;  /* 0x0000000200027311 */ /* 0x000e24000020d900 */
[----:B0-----:R-:W-:Y:S01]  /*1e30*/  PRMT R0, R2, 0x7610, R0 ;  /* 0x0000761002007816 */ /* 0x001fe20000000000 */
[----:B------:R-:W-:Y:S06]  /*1e40*/  BRA `(.L_x_41242) ;  /* 0x0000000400107947 */ /* 0x000fec0003800000 */
.L_x_41255:
        /* <DEDUP_REMOVED lines=21> */
.L_x_41264:
[----:B------:R-:W-:Y:S05]  /*1fa0*/  BSYNC.RECONVERGENT B1 ;  /* 0x0000000000017941 */ /* 0x000fea0003800200 */
.L_x_41263:
[----:B------:R-:W-:Y:S02]  /*1fb0*/  SHF.L.U32 R0, R0, 0x15, RZ ;  /* 0x0000001500007819 */ /* 0x000fe400000006ff */
[----:B------:R-:W-:-:S04]  /*1fc0*/  LEA R2, R2, 0x37800000, 0x17 ;  /* 0x3780000002027811 */ /* 0x000fc800078eb8ff */
[----:B------:R-:W-:-:S07]  /*1fd0*/  LOP3.LUT R2, R2, R0, R7, 0xfe, !PT ;  /* 0x0000000002027212 */ /* 0x000fce00078efe07 */
.L_x_41262:
[----:B------:R-:W-:Y:S05]  /*1fe0*/  BSYNC.RECONVERGENT B0 ;  /* 0x0000000000007941 */ /* 0x000fea0003800200 */
.L_x_41261:
[----:B------:R-:W0:Y:S02]  /*1ff0*/  F2I.S64.TRUNC R2, R2 ;  /* 0x0000000200027311 */ /* 0x000e24000020d900 */
[----:B0-----:R-:W-:Y:S01]  /*2000*/  PRMT R0, R2, 0x7610, R0 ;  /* 0x0000761002007816 */ /* 0x001fe20000000000 */
[----:B------:R-:W-:Y:S06]  /*2010*/  BRA `(.L_x_41242) ;  /* 0x00000000009c7947 */ /* 0x000fec0003800000 */
.L_x_41254:
[----:B------:R-:W-:-:S09]  /*2020*/  UISETP.NE.AND UP0, UPT, UR4, 0x1c, UPT ;  /* 0x0000001c0400788c */ /* 0x000fd2000bf05270 */
[----:B------:R-:W-:Y:S05]  /*2030*/  BRA.U !UP0, `(.L_x_41265) ;  /* 0x0000000108907547 */ /* 0x000fea000b800000 */
[----:B------:R-:W-:-:S09]  /*2040*/  UISETP.NE.AND UP0, UPT, UR4, 0x1d, UPT ;  /* 0x0000001d0400788c */ /* 0x000fd2000bf05270 */
[----:B------:R-:W-:Y:S05]  /*2050*/  BRA.U !UP0, `(.L_x_41266) ;  /* 0x0000000108807547 */ /* 0x000fea000b800000 */
[----:B------:R-:W-:-:S09]  /*2060*/  UISETP.NE.AND UP0, UPT, UR4, 0x2c, UPT ;  /* 0x0000002c0400788c */ /* 0x000fd2000bf05270 */
[----:B------:R-:W-:Y:S05]  /*2070*/  BRA.U !UP0, `(.L_x_41267) ;  /* 0x0000000108487547 */ /* 0x000fea000b800000 */
.L_x_41241:
        /* <DEDUP_REMOVED lines=16> */
.L_x_41268:
[----:B------:R-:W-:Y:S01]  /*2180*/  PRMT R0, RZ, 0x7610, R0 ;  /* 0x00007610ff007816 */ /* 0x000fe20000000000 */
[----:B------:R-:W-:Y:S06]  /*2190*/  BRA `(.L_x_41242) ;  /* 0x00000000003c7947 */ /* 0x000fec0003800000 */
.L_x_41267:
        /* <DEDUP_REMOVED lines=8> */
.L_x_41270:
[----:B------:R-:W-:Y:S05]  /*2220*/  BSYNC.RECONVERGENT B0 ;  /* 0x0000000000007941 */ /* 0x000fea0003800200 */
.L_x_41269:
[----:B------:R-:W0:Y:S02]  /*2230*/  F2I.S64.TRUNC R2, R2 ;  /* 0x0000000200027311 */ /* 0x000e24000020d900 */
[----:B0-----:R-:W-:Y:S01]  /*2240*/  PRMT R0, R2, 0x7610, R0 ;  /* 0x0000761002007816 */ /* 0x001fe20000000000 */
[----:B------:R-:W-:Y:S06]  /*2250*/  BRA `(.L_x_41242) ;  /* 0x00000000000c7947 */ /* 0x000fec0003800000 */
.L_x_41266:
[----:B------:R2:W5:Y:S01]  /*2260*/  LDG.E.U8 R0, desc[UR36][R4.64] ;  /* 0x0000002404007981 */ /* 0x000562000c1e1100 */
[----:B------:R-:W-:Y:S05]  /*2270*/  BRA `(.L_x_41242) ;  /* 0x0000000000047947 */ /* 0x000fea0003800000 */
.L_x_41265:
[----:B------:R1:W5:Y:S02]  /*2280*/  LDG.E.U8 R0, desc[UR36][R4.64] ;  /* 0x0000002404007981 */ /* 0x000364000c1e1100 */
.L_x_41242:
[----:B------:R-:W0:Y:S01]  /*2290*/  LDCU.64 UR6, c[0x0][0x580] ;  /* 0x0000b000ff0677ac */ /* 0x000e220008000a00 */
[----:B-----5:R-:W-:Y:S01]  /*22a0*/  LOP3.LUT P0, RZ, R0, 0xff, RZ, 0xc0, !PT ;  /* 0x000000ff00ff7812 */ /* 0x020fe2000780c0ff */
[----:B------:R-:W-:Y:S01]  /*22b0*/  BSSY.RECONVERGENT B6, `(.L_x_41271) ;  /* 0x00000d4000067945 */ /* 0x000fe20003800200 */
[----:B------:R-:W-:Y:S02]  /*22c0*/  UPRMT UR4, UR40, 0x9910, URZ ;  /* 0x0000991028047896 */ /* 0x000fe400080000ff */
[----:B------:R-:W-:Y:S02]  /*22d0*/  ISETP.NE.AND P0, PT, RZ, UR43, P0 ;  /* 0x0000002bff007c0c */ /* 0x000fe40008705270 */
        /* <DEDUP_REMOVED lines=15> */
.L_x_41275:
[----:B------:R3:W-:Y:S01]  /*23d0*/  STG.E.U8 desc[UR36][R2.64], R4 ;  /* 0x0000000402007986 */ /* 0x0007e2000c101124 */
[----:B------:R-:W-:Y:S05]  /*23e0*/  BRA `(.L_x_41277) ;  /* 0x0000000c00007947 */ /* 0x000fea0003800000 */
.L_x_41274:
        /* <DEDUP_REMOVED lines=9> */
.L_x_41279:
[----:B------:R1:W-:Y:S01]  /*2480*/  STG.E desc[UR36][R2.64], R4 ;  /* 0x0000000402007986 */ /* 0x0003e2000c101924 */
[----:B------:R-:W-:Y:S05]  /*2490*/  BRA `(.L_x_41277) ;  /* 0x0000000800d47947 */ /* 0x000fea0003800000 */
.L_x_41278:
[----:B------:R2:W-:Y:S01]  /*24a0*/  STG.E.U16 desc[UR36][R2.64], R4 ;  /* 0x0000000402007986 */ /* 0x0005e2000c101524 */
[----:B------:R-:W-:Y:S05]  /*24b0*/  BRA `(.L_x_41277) ;  /* 0x0000000800cc7947 */ /* 0x000fea0003800000 */
.L_x_41273:
        /* <DEDUP_REMOVED lines=9> */
.L_x_41281:
[----:B------:R-:W-:-:S04]  /*2550*/  I2FP.F32.U32 R0, R4 ;  /* 0x0000000400007245 */ /* 0x000fc80000201000 */
[----:B------:R-:W-:-:S05]  /*2560*/  F2FP.F16.F32.PACK_AB R0, RZ, R0 ;  /* 0x00000000ff00723e */ /* 0x000fca00000000ff */
[----:B------:R0:W-:Y:S01]  /*2570*/  STG.E.U16 desc[UR36][R2.64], R0 ;  /* 0x0000000002007986 */ /* 0x0001e2000c101524 */
[----:B------:R-:W-:Y:S05]  /*2580*/  BRA `(.L_x_41277) ;  /* 0x0000000800987947 */ /* 0x000fea0003800000 */
.L_x_41280:
        /* <DEDUP_REMOVED lines=10> */
.L_x_41283:
[----:B------:R-:W-:-:S04]  /*2630*/  I2FP.F32.U32 R4, R4 ;  /* 0x0000000400047245 */ /* 0x000fc80000201000 */
[----:B------:R-:W-:-:S04]  /*2640*/  F2FP.F16.F32.PACK_AB R5, RZ, R4 ;  /* 0x00000004ff05723e */ /* 0x000fc800000000ff */
[----:B------:R-:W-:-:S05]  /*2650*/  PRMT R5, R5, 0x5410, RZ ;  /* 0x0000541005057816 */ /* 0x000fca00000000ff */
[----:B------:R0:W-:Y:S01]  /*2660*/  STG.E desc[UR36][R2.64], R5 ;  /* 0x0000000502007986 */ /* 0x0001e2000c101924 */
[----:B------:R-:W-:Y:S05]  /*2670*/  BRA `(.L_x_41277) ;  /* 0x00000008005c7947 */ /* 0x000fea0003800000 */
.L_x_41282:
[----:B------:R-:W0:Y:S02]  /*2680*/  I2F.F64.U32 R4, R4 ;  /* 0x0000000400047312 */ /* 0x000e240000201800 */
[----:B0-----:R0:W-:Y:S01]  /*2690*/  STG.E.64 desc[UR36][R2.64], R4 ;  /* 0x0000000402007986 */ /* 0x0011e2000c101b24 */
[----:B------:R-:W-:Y:S05]  /*26a0*/  BRA `(.L_x_41277) ;  /* 0x0000000800507947 */ /* 0x000fea0003800000 */
.L_x_41272:
        /* <DEDUP_REMOVED lines=10> */
.L_x_41286:
[----:B------:R-:W-:Y:S01]  /*2750*/  CS2R R6, SRZ ;  /* 0x0000000000067805 */ /* 0x000fe2000001ff00 */
[----:B------:R-:W0:Y:S04]  /*2760*/  I2F.F64.U32 R4, R4 ;  /* 0x0000000400047312 */ /* 0x000e280000201800 */
[----:B0-----:R0:W-:Y:S01]  /*2770*/  STG.E.128 desc[UR36][R2.64], R4 ;  /* 0x0000000402007986 */ /* 0x0011e2000c101d24 */
[----:B------:R-:W-:Y:S05]  /*2780*/  BRA `(.L_x_41277) ;  /* 0x0000000800187947 */ /* 0x000fea0003800000 */
.L_x_41285:
        /* <DEDUP_REMOVED lines=17> */
.L_x_41290:
[----:B------:R-:W-:Y:S05]  /*28a0*/  BSYNC.RECONVERGENT B0 ;  /* 0x0000000000007941 */ /* 0x000fea0003800200 */
.L_x_41289:
[----:B------:R0:W-:Y:S01]  /*28b0*/  STG.E.U8 desc[UR36][R2.64], R5 ;  /* 0x0000000502007986 */ /* 0x0001e2000c101124 */
[----:B------:R-:W-:Y:S05]  /*28c0*/  BRA `(.L_x_41277) ;  /* 0x0000000400c87947 */ /* 0x000fea0003800000 */
.L_x_41288:
        /* <DEDUP_REMOVED lines=16> */
.L_x_41287:
[----:B------:R-:W-:-:S04]  /*29d0*/  I2FP.F32.U32 R0, R4 ;  /* 0x0000000400007245 */ /* 0x000fc80000201000 */
[----:B------:R-:W-:-:S05]  /*29e0*/  F2FP.BF16.F32.PACK_AB R0, RZ, R0 ;  /* 0x00000000ff00723e */ /* 0x000fca00000010ff */
[----:B------:R0:W-:Y:S01]  /*29f0*/  STG.E.U16 desc[UR36][R2.64], R0 ;  /* 0x0000000002007986 */ /* 0x0001e2000c101524 */
[----:B------:R-:W-:Y:S05]  /*2a00*/  BRA `(.L_x_41277) ;  /* 0x0000000400787947 */ /* 0x000fea0003800000 */
.L_x_41284:
        /* <DEDUP_REMOVED lines=10> */
.L_x_41293:
        /* <DEDUP_REMOVED lines=12> */
.L_x_41296:
[----:B------:R-:W-:-:S04]  /*2b70*/  SHF.R.U32.HI R0, RZ, 0x14, R5 ;  /* 0x00000014ff007819 */ /* 0x000fc80000011605 */
[----:B------:R-:W-:-:S04]  /*2b80*/  LOP3.LUT R0, R0, 0x1, RZ, 0xc0, !PT ;  /* 0x0000000100007812 */ /* 0x000fc800078ec0ff */
[----:B------:R-:W-:-:S04]  /*2b90*/  IADD3 R0, PT, PT, R5, 0x487ffff, R0 ;  /* 0x0487ffff05007810 */ /* 0x000fc80007ffe000 */
[----:B------:R-:W-:-:S04]  /*2ba0*/  SHF.R.U32.HI R0, RZ, 0x14, R0 ;  /* 0x00000014ff007819 */ /* 0x000fc80000011600 */
[----:B------:R-:W-:-:S07]  /*2bb0*/  LOP3.LUT R4, R0, 0xff, RZ, 0xc0, !PT ;  /* 0x000000ff00047812 */ /* 0x000fce00078ec0ff */
.L_x_41297:
[----:B------:R-:W-:-:S07]  /*2bc0*/  PRMT R0, R4, 0x7610, R0 ;  /* 0x0000761004007816 */ /* 0x000fce0000000000 */
.L_x_41295:
[----:B------:R-:W-:Y:S05]  /*2bd0*/  BSYNC.RECONVERGENT B0 ;  /* 0x0000000000007941 */ /* 0x000fea0003800200 */
.L_x_41294:
[----:B------:R0:W-:Y:S01]  /*2be0*/  STG.E.U8 desc[UR36][R2.64], R0 ;  /* 0x0000000002007986 */ /* 0x0001e2000c101124 */
[----:B------:R-:W-:Y:S05]  /*2bf0*/  BRA `(.L_x_41277) ;  /* 0x0000000000fc7947 */ /* 0x000fea0003800000 */
.L_x_41292:
        /* <DEDUP_REMOVED lines=12> */
.L_x_41300:
[----:B------:R-:W-:-:S04]  /*2cc0*/  SHF.R.U32.HI R0, RZ, 0x15, R5 ;  /* 0x00000015ff007819 */ /* 0x000fc80000011605 */
[----:B------:R-:W-:-:S04]  /*2cd0*/  LOP3.LUT R0, R0, 0x1, RZ, 0xc0, !PT ;  /* 0x0000000100007812 */ /* 0x000fc800078ec0ff */
[----:B------:R-:W-:-:S04]  /*2ce0*/  IADD3 R0, PT, PT, R5, 0x88fffff, R0 ;  /* 0x088fffff05007810 */ /* 0x000fc80007ffe000 */
[----:B------:R-:W-:-:S04]  /*2cf0*/  SHF.R.U32.HI R0, RZ, 0x15, R0 ;  /* 0x00000015ff007819 */ /* 0x000fc80000011600 */
[----:B------:R-:W-:-:S07]  /*2d00*/  LOP3.LUT R4, R0, 0xff, RZ, 0xc0, !PT ;  /* 0x000000ff00047812 */ /* 0x000fce00078ec0ff */
.L_x_41301:
[----:B------:R-:W-:-:S07]  /*2d10*/  PRMT R0, R4, 0x7610, R0 ;  /* 0x0000761004007816 */ /* 0x000fce0000000000 */
.L_x_41299:
[----:B------:R-:W-:Y:S05]  /*2d20*/  BSYNC.RECONVERGENT B0 ;  /* 0x0000000000007941 */ /* 0x000fea0003800200 */
.L_x_41298:
[----:B------:R0:W-:Y:S01]  /*2d30*/  STG.E.U8 desc[UR36][R2.64], R0 ;  /* 0x0000000002007986 */ /* 0x0001e2000c101124 */
[----:B------:R-:W-:Y:S05]  /*2d40*/  BRA `(.L_x_41277) ;  /* 0x0000000000a87947 */ /* 0x000fea0003800000 */
.L_x_41291:
[----:B------:R-:W-:-:S09]  /*2d50*/  UISETP.NE.AND UP0, UPT, UR4, 0x1c, UPT ;  /* 0x0000001c0400788c */ /* 0x000fd2000bf05270 */
[----:B------:R-:W-:Y:S05]  /*2d60*/  BRA.U !UP0, `(.L_x_41302) ;  /* 0x00000001089c7547 */ /* 0x000fea000b800000 */
[----:B------:R-:W-:-:S09]  /*2d70*/  UISETP.NE.AND UP0, UPT, UR4, 0x1d, UPT ;  /* 0x0000001d0400788c */ /* 0x000fd2000bf05270 */
[----:B------:R-:W-:Y:S05]  /*2d80*/  BRA.U !UP0, `(.L_x_41303) ;  /* 0x0000000108887547 */ /* 0x000fea000b800000 */
[----:B------:R-:W-:-:S09]  /*2d90*/  UISETP.NE.AND UP0, UPT, UR4, 0x2c, UPT ;  /* 0x0000002c0400788c */ /* 0x000fd2000bf05270 */
[----:B------:R-:W-:Y:S05]  /*2da0*/  BRA.U !UP0, `(.L_x_41304) ;  /* 0x0000000108447547 */ /* 0x000fea000b800000 */
.L_x_41276:
        /* <DEDUP_REMOVED lines=16> */
.L_x_41305:
[----:B------:R-:W-:Y:S05]  /*2eb0*/  BRA `(.L_x_41277) ;  /* 0x00000000004c7947 */ /* 0x000fea0003800000 */
.L_x_41304:
        /* <DEDUP_REMOVED lines=15> */
.L_x_41303:
[----:B------:R-:W-:-:S05]  /*2fb0*/  HFMA2 R5, -RZ, RZ, 0, 0 ;  /* 0x00000000ff057431 */ /* 0x000fca00000001ff */
[----:B------:R0:W-:Y:S01]  /*2fc0*/  STG.E.64 desc[UR36][R2.64], R4 ;  /* 0x0000000402007986 */ /* 0x0001e2000c101b24 */
[----:B------:R-:W-:Y:S05]  /*2fd0*/  BRA `(.L_x_41277) ;  /* 0x0000000000047947 */ /* 0x000fea0003800000 */
.L_x_41302:
[----:B------:R0:W-:Y:S02]  /*2fe0*/  STG.E desc[UR36][R2.64], R4 ;  /* 0x0000000402007986 */ /* 0x0001e4000c101924 */
.L_x_41277:
[----:B------:R-:W-:Y:S05]  /*2ff0*/  BSYNC.RECONVERGENT B6 ;  /* 0x0000000000067941 */ /* 0x000fea0003800200 */
.L_x_41271:
[----:B------:R-:W-:-:S07]  /*3000*/  VIADD R17, R17, 0x80 ;  /* 0x0000008011117836 */ /* 0x000fce0000000000 */
.L_x_41235:
[----:B------:R-:W-:Y:S05]  /*3010*/  BSYNC.RECONVERGENT B7 ;  /* 0x0000000000077941 */ /* 0x000fea0003800200 */
.L_x_41234:
        /* <DEDUP_REMOVED lines=307> */
.L_x_41308:
        /* <DEDUP_REMOVED lines=16> */
.L_x_41312:
[----:B------:R4:W5:Y:S01]  /*4450*/  LDG.E.U8 R0, desc[UR36][R4.64] ;  /* 0x0000002404007981 */ /* 0x000962000c1e1100 */
[----:B------:R-:W-:Y:S05]  /*4460*/  BRA `(.L_x_41314) ;  /* 0x0000000c005c7947 */ /* 0x000fea0003800000 */
.L_x_41311:
        /* <DEDUP_REMOVED lines=8> */
.L_x_41316:
[----:B------:R0:W5:Y:S01]  /*44f0*/  LDG.E.U8 R0, desc[UR36][R4.64] ;  /* 0x0000002404007981 */ /* 0x000162000c1e1100 */
[----:B------:R-:W-:Y:S05]  /*4500*/  BRA `(.L_x_41314) ;  /* 0x0000000c00347947 */ /* 0x000fea0003800000 */
.L_x_41315:
[----:B------:R0:W5:Y:S01]  /*4510*/  LDG.E.U16 R0, desc[UR36][R4.64] ;  /* 0x0000002404007981 */ /* 0x000162000c1e1500 */
[----:B------:R-:W-:Y:S05]  /*4520*/  BRA `(.L_x_41314) ;  /* 0x0000000c002c7947 */ /* 0x000fea0003800000 */
.L_x_41310:
        /* <DEDUP_REMOVED lines=10> */
.L_x_41318:
[----:B------:R-:W2:Y:S02]  /*45d0*/  LDG.E.U16 R2, desc[UR36][R4.64] ;  /* 0x0000002404027981 */ /* 0x000ea4000c1e1500 */
[----:B--2---:R-:W-:-:S06]  /*45e0*/  HADD2.F32 R2, -RZ, R2.H0_H0 ;  /* 0x20000002ff027230 */ /* 0x004fcc0000004100 */
[----:B------:R-:W0:Y:S02]  /*45f0*/  F2I.S64.TRUNC R2, R2 ;  /* 0x0000000200027311 */ /* 0x000e24000020d900 */
[----:B0-----:R-:W-:Y:S01]  /*4600*/  PRMT R0, R2, 0x7610, R0 ;  /* 0x0000761002007816 */ /* 0x001fe20000000000 */
[----:B------:R-:W-:Y:S06]  /*4610*/  BRA `(.L_x_41314) ;  /* 0x0000000800f07947 */ /* 0x000fec0003800000 */
.L_x_41317:
        /* <DEDUP_REMOVED lines=10> */
.L_x_41320:
[----:B------:R-:W2:Y:S02]  /*46c0*/  LDG.E.U16 R4, desc[UR36][R4.64] ;  /* 0x0000002404047981 */ /* 0x000ea4000c1e1500 */
[----:B--2---:R-:W-:-:S06]  /*46d0*/  HADD2.F32 R2, -RZ, R4.H0_H0 ;  /* 0x20000004ff027230 */ /* 0x004fcc0000004100 */
[----:B------:R-:W0:Y:S02]  /*46e0*/  F2I.S64.TRUNC R2, R2 ;  /* 0x0000000200027311 */ /* 0x000e24000020d900 */
[----:B0-----:R-:W-:Y:S01]  /*46f0*/  PRMT R0, R2, 0x7610, R0 ;  /* 0x0000761002007816 */ /* 0x001fe20000000000 */
[----:B------:R-:W-:Y:S06]  /*4700*/  BRA `(.L_x_41314) ;  /* 0x0000000800b47947 */ /* 0x000fec0003800000 */
.L_x_41319:
[----:B------:R-:W2:Y:S02]  /*4710*/  LDG.E.64 R2, desc[UR36][R4.64] ;  /* 0x0000002404027981 */ /* 0x000ea4000c1e1b00 */
[----:B--2---:R-:W0:Y:S02]  /*4720*/  F2I.S64.F64.TRUNC R2, R2 ;  /* 0x0000000200027311 */ /* 0x004e24000030d900 */
[----:B0-----:R-:W-:Y:S01]  /*4730*/  PRMT R0, R2, 0x7610, R0 ;  /* 0x0000761002007816 */ /* 0x001fe20000000000 */
[----:B------:R-:W-:Y:S06]  /*4740*/  BRA `(.L_x_41314) ;  /* 0x0000000800a47947 */ /* 0x000fec0003800000 */
.L_x_41309:
        /* <DEDUP_REMOVED lines=12> */
.L_x_41323:
[----:B------:R-:W2:Y:S02]  /*4810*/  LDG.E.64 R4, desc[UR36][R4.64] ;  /* 0x0000002404047981 */ /* 0x000ea4000c1e1b00 */
[----:B--2---:R-:W0:Y:S02]  /*4820*/  F2I.S64.F64.TRUNC R2, R4 ;  /* 0x0000000400027311 */ /* 0x004e24000030d900 */
[----:B0-----:R-:W-:Y:S01]  /*4830*/  PRMT R0, R2, 0x7610, R0 ;  /* 0x0000761002007816 */ /* 0x001fe20000000000 */
[----:B------:R-:W-:Y:S06]  /*4840*/  BRA `(.L_x_41314) ;  /* 0x0000000800647947 */ /* 0x000fec0003800000 */
.L_x_41322:
        /* <DEDUP_REMOVED lines=27> */
.L_x_41325:
        /* <DEDUP_REMOVED lines=14> */
.L_x_41324:
[----:B------:R-:W2:Y:S02]  /*4ae0*/  LDG.E.U16 R2, desc[UR36][R4.64] ;  /* 0x0000002404027981 */ /* 0x000ea4000c1e1500 */
[----:B--2---:R-:W-:-:S06]  /*4af0*/  IMAD.U32 R2, R2, 0x10000, RZ ;  /* 0x0001000002027824 */ /* 0x004fcc00078e00ff */
[----:B------:R-:W0:Y:S02]  /*4b00*/  F2I.S64.TRUNC R2, R2 ;  /* 0x0000000200027311 */ /* 0x000e24000020d900 */
[----:B0-----:R-:W-:Y:S01]  /*4b10*/  PRMT R0, R2, 0x7610, R0 ;  /* 0x0000761002007816 */ /* 0x001fe20000000000 */
[----:B------:R-:W-:Y:S06]  /*4b20*/  BRA `(.L_x_41314) ;  /* 0x0000000400ac7947 */ /* 0x000fec0003800000 */
.L_x_41321:
        /* <DEDUP_REMOVED lines=10> */
.L_x_41328:
        /* <DEDUP_REMOVED lines=21> */
.L_x_41332:
[----:B------:R-:W-:Y:S05]  /*4d20*/  BSYNC.RECONVERGENT B1 ;  /* 0x0000000000017941 */ /* 0x000fea0003800200 */
.L_x_41331:
[----:B------:R-:W-:Y:S02]  /*4d30*/  SHF.L.U32 R0, R0, 0x14, RZ ;  /* 0x0000001400007819 */ /* 0x000fe400000006ff */
[----:B------:R-:W-:-:S04]  /*4d40*/  LEA R2, R2, 0x3b800000, 0x17 ;  /* 0x3b80000002027811 */ /* 0x000fc800078eb8ff */
[----:B------:R-:W-:-:S07]  /*4d50*/  LOP3.LUT R2, R2, R0, R7, 0xfe, !PT ;  /* 0x0000000002027212 */ /* 0x000fce00078efe07 */
.L_x_41330:
[----:B------:R-:W-:Y:S05]  /*4d60*/  BSYNC.RECONVERGENT B0 ;  /* 0x0000000000007941 */ /* 0x000fea0003800200 */
.L_x_41329:
[----:B------:R-:W0:Y:S02]  /*4d70*/  F2I.S64.TRUNC R2, R2 ;  /* 0x0000000200027311 */ /* 0x000e24000020d900 */
[----:B0-----:R-:W-:Y:S01]  /*4d80*/  PRMT R0, R2, 0x7610, R0 ;  /* 0x0000761002007816 */ /* 0x001fe20000000000 */
[----:B------:R-:W-:Y:S06]  /*4d90*/  BRA `(.L_x_41314) ;  /* 0x0000000400107947 */ /* 0x000fec0003800000 */
.L_x_41327:
        /* <DEDUP_REMOVED lines=21> */
.L_x_41336:
[----:B------:R-:W-:Y:S05]  /*4ef0*/  BSYNC.RECONVERGENT B1 ;  /* 0x0000000000017941 */ /* 0x000fea0003800200 */
.L_x_41335:
[----:B------:R-:W-:Y:S01]  /*4f00*/  IMAD.SHL.U32 R0, R0, 0x200000, RZ ;  /* 0x0020000000007824 */ /* 0x000fe200078e00ff */
[----:B------:R-:W-:-:S04]  /*4f10*/  LEA R2, R2, 0x37800000, 0x17 ;  /* 0x3780000002027811 */ /* 0x000fc800078eb8ff */
[----:B------:R-:W-:-:S07]  /*4f20*/  LOP3.LUT R2, R2, R0, R7, 0xfe, !PT ;  /* 0x0000000002027212 */ /* 0x000fce00078efe07 */
.L_x_41334:
[----:B------:R-:W-:Y:S05]  /*4f30*/  BSYNC.RECONVERGENT B0 ;  /* 0x0000000000007941 */ /* 0x000fea0003800200 */
.L_x_41333:
[----:B------:R-:W0:Y:S02]  /*4f40*/  F2I.S64.TRUNC R2, R2 ;  /* 0x0000000200027311 */ /* 0x000e24000020d900 */
[----:B0-----:R-:W-:Y:S01]  /*4f50*/  PRMT R0, R2, 0x7610, R0 ;  /* 0x0000761002007816 */ /* 0x001fe20000000000 */
[----:B------:R-:W-:Y:S06]  /*4f60*/  BRA `(.L_x_41314) ;  /* 0x00000000009c7947 */ /* 0x000fec0003800000 */
.L_x_41326:
        /* <DEDUP_REMOVED lines=14> */
.L_x_41340:
[----:B------:R-:W-:Y:S05]  /*5050*/  BSYNC.RECONVERGENT B0 ;  /* 0x0000000000007941 */ /* 0x000fea0003800200 */
.L_x_41339:
[----:B------:R-:W0:Y:S02]  /*5060*/  F2I.S64.TRUNC R2, R2 ;  /* 0x0000000200027311 */ /* 0x000e24000020d900 */
[----:B0-----:R-:W-:Y:S01]  /*5070*/  PRMT R0, R2, 0x7610, R0 ;  /* 0x0000761002007816 */ /* 0x001fe20000000000 */
[----:B------:R-:W-:Y:S06]  /*5080*/  BRA `(.L_x_41314) ;  /* 0x0000000000547947 */ /* 0x000fec0003800000 */
.L_x_41313:
        /* <DEDUP_REMOVED lines=16> */
.L_x_41341:
[----:B------:R-:W-:Y:S01]  /*5190*/  PRMT R0, RZ, 0x7610, R0 ;  /* 0x00007610ff007816 */ /* 0x000fe20000000000 */
[----:B------:R-:W-:Y:S06]  /*51a0*/  BRA `(.L_x_41314) ;  /* 0x00000000000c7947 */ /* 0x000fec0003800000 */
.L_x_41338:
[----:B------:R1:W5:Y:S01]  /*51b0*/  LDG.E.U8 R0, desc[UR36][R4.64] ;  /* 0x0000002404007981 */ /* 0x000362000c1e1100 */
[----:B------:R-:W-:Y:S05]  /*51c0*/  BRA `(.L_x_41314) ;  /* 0x0000000000047947 */ /* 0x000fea0003800000 */
.L_x_41337:
[----:B------:R2:W5:Y:S02]  /*51d0*/  LDG.E.U8 R0, desc[UR36][R4.64] ;  /* 0x0000002404007981 */ /* 0x000564000c1e1100 */
.L_x_41314:
[----:B------:R-:W0:Y:S01]  /*51e0*/  LDCU.64 UR6, c[0x0][0x580] ;  /* 0x0000b000ff0677ac */ /* 0x000e220008000a00 */
[----:B-----5:R-:W-:Y:S01]  /*51f0*/  LOP3.LUT P0, RZ, R0, 0xff, RZ, 0xc0, !PT ;  /* 0x000000ff00ff7812 */ /* 0x020fe2000780c0ff */
[----:B------:R-:W-:Y:S01]  /*5200*/  BSSY.RECONVERGENT B6, `(.L_x_41342) ;  /* 0x00000d3000067945 */ /* 0x000fe20003800200 */
[----:B------:R-:W-:Y:S02]  /*5210*/  UPRMT UR4, UR40, 0x9910, URZ ;  /* 0x0000991028047896 */ /* 0x000fe400080000ff */
[----:B------:R-:W-:Y:S02]  /*5220*/  ISETP.NE.AND P0, PT, RZ, UR43, P0 ;  /* 0x0000002bff007c0c */ /* 0x000fe40008705270 */
        /* <DEDUP_REMOVED lines=15> */
.L_x_41346:
[----:B------:R0:W-:Y:S01]  /*5320*/  STG.E.U8 desc[UR36][R2.64], R4 ;  /* 0x0000000402007986 */ /* 0x0001e2000c101124 */
[----:B------:R-:W-:Y:S05]  /*5330*/  BRA `(.L_x_41348) ;  /* 0x0000000800fc7947 */ /* 0x000fea0003800000 */
.L_x_41345:
        /* <DEDUP_REMOVED lines=9> */
.L_x_41350:
[----:B------:R0:W-:Y:S01]  /*53d0*/  STG.E desc[UR36][R2.64], R4 ;  /* 0x0000000402007986 */ /* 0x0001e2000c101924 */
[----:B------:R-:W-:Y:S05]  /*53e0*/  BRA `(.L_x_41348) ;  /* 0x0000000800d07947 */ /* 0x000fea0003800000 */
.L_x_41349:
[----:B------:R0:W-:Y:S01]  /*53f0*/  STG.E.U16 desc[UR36][R2.64], R4 ;  /* 0x0000000402007986 */ /* 0x0001e2000c101524 */
[----:B------:R-:W-:Y:S05]  /*5400*/  BRA `(.L_x_41348) ;  /* 0x0000000800c87947 */ /* 0x000fea0003800000 */
.L_x_41344:
        /* <DEDUP_REMOVED lines=9> */
.L_x_41352:
[----:B------:R-:W-:-:S04]  /*54a0*/  I2FP.F32.U32 R0, R4 ;  /* 0x0000000400007245 */ /* 0x000fc80000201000 */
[----:B------:R-:W-:-:S05]  /*54b0*/  F2FP.F16.F32.PACK_AB R0, RZ, R0 ;  /* 0x00000000ff00723e */ /* 0x000fca00000000ff */
[----:B------:R0:W-:Y:S01]  /*54c0*/  STG.E.U16 desc[UR36][R2.64], R0 ;  /* 0x0000000002007986 */ /* 0x0001e2000c101524 */
[----:B------:R-:W-:Y:S05]  /*54d0*/  BRA `(.L_x_41348) ;  /* 0x0000000800947947 */ /* 0x000fea0003800000 */
.L_x_41351:
        /* <DEDUP_REMOVED lines=10> */
.L_x_41354:
[----:B------:R-:W-:-:S04]  /*5580*/  I2FP.F32.U32 R4, R4 ;  /* 0x0000000400047245 */ /* 0x000fc80000201000 */
[----:B------:R-:W-:-:S04]  /*5590*/  F2FP.F16.F32.PACK_AB R5, RZ, R4 ;  /* 0x00000004ff05723e */ /* 0x000fc800000000ff */
[----:B------:R-:W-:-:S05]  /*55a0*/  PRMT R5, R5, 0x5410, RZ ;  /* 0x0000541005057816 */ /* 0x000fca00000000ff */
[----:B------:R0:W-:Y:S01]  /*55b0*/  STG.E desc[UR36][R2.64], R5 ;  /* 0x0000000502007986 */ /* 0x0001e2000c101924 */
[----:B------:R-:W-:Y:S05]  /*55c0*/  BRA `(.L_x_41348) ;  /* 0x0000000800587947 */ /* 0x000fea0003800000 */
.L_x_41353:
[----:B------:R-:W0:Y:S02]  /*55d0*/  I2F.F64.U32 R4, R4 ;  /* 0x0000000400047312 */ /* 0x000e240000201800 */
[----:B0-----:R0:W-:Y:S01]  /*55e0*/  STG.E.64 desc[UR36][R2.64], R4 ;  /* 0x0000000402007986 */ /* 0x0011e2000c101b24 */
[----:B------:R-:W-:Y:S05]  /*55f0*/  BRA `(.L_x_41348) ;  /* 0x00000008004c7947 */ /* 0x000fea0003800000 */
.L_x_41343:
        /* <DEDUP_REMOVED lines=12> */
.L_x_41358:
        /* <DEDUP_REMOVED lines=17> */
.L_x_41360:
[----:B------:R-:W-:Y:S05]  /*57d0*/  BSYNC.RECONVERGENT B0 ;  /* 0x0000000000007941 */ /* 0x000fea0003800200 */
.L_x_41359:
[----:B------:R0:W-:Y:S01]  /*57e0*/  STG.E.U8 desc[UR36][R2.64], R0 ;  /* 0x0000000002007986 */ /* 0x0001e2000c101124 */
[----:B------:R-:W-:Y:S05]  /*57f0*/  BRA `(.L_x_41348) ;  /* 0x0000000400cc7947 */ /* 0x000fea0003800000 */
.L_x_41357:
        /* <DEDUP_REMOVED lines=17> */
.L_x_41362:
[----:B------:R-:W-:Y:S05]  /*5910*/  BSYNC.RECONVERGENT B0 ;  /* 0x0000000000007941 */ /* 0x000fea0003800200 */
.L_x_41361:
[----:B------:R0:W-:Y:S01]  /*5920*/  STG.E.U8 desc[UR36][R2.64], R0 ;  /* 0x0000000002007986 */ /* 0x0001e2000c101124 */
[----:B------:R-:W-:Y:S05]  /*5930*/  BRA `(.L_x_41348) ;  /* 0x00000004007c7947 */ /* 0x000fea0003800000 */
.L_x_41356:
        /* <DEDUP_REMOVED lines=21> */
.L_x_41364:
[----:B------:R-:W-:-:S05]  /*5a90*/  IMAD.MOV.U32 R5, RZ, RZ, RZ ;  /* 0x000000ffff057224 */ /* 0x000fca00078e00ff */
[----:B------:R0:W-:Y:S01]  /*5aa0*/  STG.E.64 desc[UR36][R2.64], R4 ;  /* 0x0000000402007986 */ /* 0x0001e2000c101b24 */
[----:B------:R-:W-:Y:S05]  /*5ab0*/  BRA `(.L_x_41348) ;  /* 0x00000004001c7947 */ /* 0x000fea0003800000 */
.L_x_41363:
[----:B------:R0:W-:Y:S01]  /*5ac0*/  STG.E desc[UR36][R2.64], R4 ;  /* 0x0000000402007986 */ /* 0x0001e2000c101924 */
[----:B------:R-:W-:Y:S05]  /*5ad0*/  BRA `(.L_x_41348) ;  /* 0x0000000400147947 */ /* 0x000fea0003800000 */
.L_x_41355:
        /* <DEDUP_REMOVED lines=8> */
.L_x_41366:
[----:B------:R-:W-:Y:S01]  /*5b60*/  CS2R R6, SRZ ;  /* 0x0000000000067805 */ /* 0x000fe2000001ff00 */
[----:B------:R-:W0:Y:S04]  /*5b70*/  I2F.F64.U32 R4, R4 ;  /* 0x0000000400047312 */ /* 0x000e280000201800 */
[----:B0-----:R4:W-:Y:S01]  /*5b80*/  STG.E.128 desc[UR36][R2.64], R4 ;  /* 0x0000000402007986 */ /* 0x0019e2000c101d24 */
[----:B------:R-:W-:Y:S05]  /*5b90*/  BRA `(.L_x_41348) ;  /* 0x0000000000e47947 */ /* 0x000fea0003800000 */
.L_x_41365:
[----:B------:R-:W-:-:S09]  /*5ba0*/  UISETP.NE.AND UP0, UPT, UR4, 0xf, UPT ;  /* 0x0000000f0400788c */ /* 0x000fd2000bf05270 */
[----:B------:R-:W-:Y:S05]  /*5bb0*/  BRA.U !UP0, `(.L_x_41367) ;  /* 0x0000000108d07547 */ /* 0x000fea000b800000 */
[----:B------:R-:W-:-:S09]  /*5bc0*/  UISETP.NE.AND UP0, UPT, UR4, 0x17, UPT ;  /* 0x000000170400788c */ /* 0x000fd2000bf05270 */
[----:B------:R-:W-:Y:S05]  /*5bd0*/  BRA.U !UP0, `(.L_x_41368) ;  /* 0x0000000108847547 */ /* 0x000fea000b800000 */
[----:B------:R-:W-:-:S09]  /*5be0*/  UISETP.NE.AND UP0, UPT, UR4, 0x18, UPT ;  /* 0x000000180400788c */ /* 0x000fd2000bf05270 */
[----:B------:R-:W-:Y:S05]  /*5bf0*/  BRA.U !UP0, `(.L_x_41369) ;  /* 0x0000000108447547 */ /* 0x000fea000b800000 */
.L_x_41347:
        /* <DEDUP_REMOVED lines=16> */
.L_x_41370:
[----:B------:R-:W-:Y:S05]  /*5d00*/  BRA `(.L_x_41348) ;  /* 0x0000000000887947 */ /* 0x000fea0003800000 */
.L_x_41369:
        /* <DEDUP_REMOVED lines=11> */
.L_x_41372:
[----:B------:R-:W-:Y:S05]  /*5dc0*/  BSYNC.RECONVERGENT B0 ;  /* 0x0000000000007941 */ /* 0x000fea0003800200 */
.L_x_41371:
[----:B------:R3:W-:Y:S01]  /*5dd0*/  STG.E.U8 desc[UR36][R2.64], R5 ;  /* 0x0000000502007986 */ /* 0x0007e2000c101124 */
[----:B------:R-:W-:Y:S05]  /*5de0*/  BRA `(.L_x_41348) ;  /* 0x0000000000507947 */ /* 0x000fea0003800000 */
.L_x_41368:
        /* <DEDUP_REMOVED lines=12> */
.L_x_41373:
[----:B------:R-:W-:Y:S01]  /*5eb0*/  IMAD.MOV.U32 R5, RZ, RZ, 0x7f ;  /* 0x0000007fff057424 */ /* 0x000fe200078e00ff */
[----:B------:R-:W-:-:S04]  /*5ec0*/  ISETP.GT.U32.AND P0, PT, R7, 0x7f800000, PT ;  /* 0x7f8000000700780c */ /* 0x000fc80003f04070 */
[----:B------:R-:W-:-:S05]  /*5ed0*/  SEL R5, R5, 0x7c, P0 ;  /* 0x0000007c05057807 */ /* 0x000fca0000000000 */
[----:B------:R2:W-:Y:S01]  /*5ee0*/  STG.E.U8 desc[UR36][R2.64], R5 ;  /* 0x0000000502007986 */ /* 0x0005e2000c101124 */
[----:B------:R-:W-:Y:S05]  /*5ef0*/  BRA `(.L_x_41348) ;  /* 0x00000000000c7947 */ /* 0x000fea0003800000 */
.L_x_41367:
[----:B------:R-:W-:-:S04]  /*5f00*/  I2FP.F32.U32 R0, R4 ;  /* 0x0000000400007245 */ /* 0x000fc80000201000 */
[----:B------:R-:W-:-:S05]  /*5f10*/  F2FP.BF16.F32.PACK_AB R0, RZ, R0 ;  /* 0x00000000ff00723e */ /* 0x000fca00000010ff */
[----:B------:R0:W-:Y:S02]  /*5f20*/  STG.E.U16 desc[UR36][R2.64], R0 ;  /* 0x0000000002007986 */ /* 0x0001e4000c101524 */
.L_x_41348:
[----:B------:R-:W-:Y:S05]  /*5f30*/  BSYNC.RECONVERGENT B6 ;  /* 0x0000000000067941 */ /* 0x000fea0003800200 */
.L_x_41342:
[----:B------:R-:W-:-:S07]  /*5f40*/  VIADD R17, R17, 0x80 ;  /* 0x0000008011117836 */ /* 0x000fce0000000000 */
.L_x_41307:
[----:B------:R-:W-:Y:S05]  /*5f50*/  BSYNC.RECONVERGENT B7 ;  /* 0x0000000000077941 */ /* 0x000fea0003800200 */
.L_x_41306:
        /* <DEDUP_REMOVED lines=307> */
.L_x_41376:
        /* <DEDUP_REMOVED lines=16> */
.L_x_41380:
[----:B------:R0:W5:Y:S01]  /*7390*/  LDG.E.U8 R0, desc[UR36][R4.64] ;  /* 0x0000002404007981 */ /* 0x000162000c1e1100 */
[----:B------:R-:W-:Y:S05]  /*73a0*/  BRA `(.L_x_41382) ;  /* 0x0000000c005c7947 */ /* 0x000fea0003800000 */
.L_x_41379:
        /* <DEDUP_REMOVED lines=8> */
.L_x_41384:
[----:B------:R3:W5:Y:S01]  /*7430*/  LDG.E.U8 R0, desc[UR36][R4.64] ;  /* 0x0000002404007981 */ /* 0x000762000c1e1100 */
[----:B------:R-:W-:Y:S05]  /*7440*/  BRA `(.L_x_41382) ;  /* 0x0000000c00347947 */ /* 0x000fea0003800000 */
.L_x_41383:
[----:B------:R2:W5:Y:S01]  /*7450*/  LDG.E.U16 R0, desc[UR36][R4.64] ;  /* 0x0000002404007981 */ /* 0x000562000c1e1500 */
[----:B------:R-:W-:Y:S05]  /*7460*/  BRA `(.L_x_41382) ;  /* 0x0000000c002c7947 */ /* 0x000fea0003800000 */
.L_x_41378:
        /* <DEDUP_REMOVED lines=10> */
.L_x_41386:
[----:B------:R-:W2:Y:S02]  /*7510*/  LDG.E.U16 R2, desc[UR36][R4.64] ;  /* 0x0000002404027981 */ /* 0x000ea4000c1e1500 */
[----:B--2---:R-:W-:-:S06]  /*7520*/  HADD2.F32 R2, -RZ, R2.H0_H0 ;  /* 0x20000002ff027230 */ /* 0x004fcc0000004100 */
[----:B------:R-:W0:Y:S02]  /*7530*/  F2I.S64.TRUNC R2, R2 ;  /* 0x0000000200027311 */ /* 0x000e24000020d900 */
[----:B0-----:R-:W-:Y:S01]  /*7540*/  PRMT R0, R2, 0x7610, R0 ;  /* 0x0000761002007816 */ /* 0x001fe20000000000 */
[----:B------:R-:W-:Y:S06]  /*7550*/  BRA `(.L_x_41382) ;  /* 0x0000000800f07947 */ /* 0x000fec0003800000 */
.L_x_41385:
        /* <DEDUP_REMOVED lines=10> */
.L_x_41388:
[----:B------:R-:W2:Y:S02]  /*7600*/  LDG.E.U16 R4, desc[UR36][R4.64] ;  /* 0x0000002404047981 */ /* 0x000ea4000c1e1500 */
[----:B--2---:R-:W-:-:S06]  /*7610*/  HADD2.F32 R2, -RZ, R4.H0_H0 ;  /* 0x20000004ff027230 */ /* 0x004fcc0000004100 */
[----:B------:R-:W0:Y:S02]  /*7620*/  F2I.S64.TRUNC R2, R2 ;  /* 0x0000000200027311 */ /* 0x000e24000020d900 */
[----:B0-----:R-:W-:Y:S01]  /*7630*/  PRMT R0, R2, 0x7610, R0 ;  /* 0x0000761002007816 */ /* 0x001fe20000000000 */
[----:B------:R-:W-:Y:S06]  /*7640*/  BRA `(.L_x_41382) ;  /* 0x0000000800b47947 */ /* 0x000fec0003800000 */
.L_x_41387:
[----:B------:R-:W2:Y:S02]  /*7650*/  LDG.E.64 R2, desc[UR36][R4.64] ;  /* 0x0000002404027981 */ /* 0x000ea4000c1e1b00 */
[----:B--2---:R-:W0:Y:S02]  /*7660*/  F2I.S64.F64.TRUNC R2, R2 ;  /* 0x0000000200027311 */ /* 0x004e24000030d900 */
[----:B0-----:R-:W-:Y:S01]  /*7670*/  PRMT R0, R2, 0x7610, R0 ;  /* 0x0000761002007816 */ /* 0x001fe20000000000 */
[----:B------:R-:W-:Y:S06]  /*7680*/  BRA `(.L_x_41382) ;  /* 0x0000000800a47947 */ /* 0x000fec0003800000 */
.L_x_41377:
        /* <DEDUP_REMOVED lines=12> */
.L_x_41391:
[----:B------:R-:W2:Y:S02]  /*7750*/  LDG.E.64 R4, desc[UR36][R4.64] ;  /* 0x0000002404047981 */ /* 0x000ea4000c1e1b00 */
[----:B--2---:R-:W0:Y:S02]  /*7760*/  F2I.S64.F64.TRUNC R2, R4 ;  /* 0x0000000400027311 */ /* 0x004e24000030d900 */
[----:B0-----:R-:W-:Y:S01]  /*7770*/  PRMT R0, R2, 0x7610, R0 ;  /* 0x0000761002007816 */ /* 0x001fe20000000000 */
[----:B------:R-:W-:Y:S06]  /*7780*/  BRA `(.L_x_41382) ;  /* 0x0000000800647947 */ /* 0x000fec0003800000 */
.L_x_41390:
        /* <DEDUP_REMOVED lines=27> */
.L_x_41393:
        /* <DEDUP_REMOVED lines=14> */
.L_x_41392:
[----:B------:R-:W2:Y:S02]  /*7a20*/  LDG.E.U16 R2, desc[UR36][R4.64] ;  /* 0x0000002404027981 */ /* 0x000ea4000c1e1500 */
[----:B--2---:R-:W-:-:S06]  /*7a30*/  IMAD.U32 R2, R2, 0x10000, RZ ;  /* 0x0001000002027824 */ /* 0x004fcc00078e00ff */
[----:B------:R-:W0:Y:S02]  /*7a40*/  F2I.S64.TRUNC R2, R2 ;  /* 0x0000000200027311 */ /* 0x000e24000020d900 */
[----:B0-----:R-:W-:Y:S01]  /*7a50*/  PRMT R0, R2, 0x7610, R0 ;  /* 0x0000761002007816 */ /* 0x001fe20000000000 */
[----:B------:R-:W-:Y:S06]  /*7a60*/  BRA `(.L_x_41382) ;  /* 0x0000000400ac7947 */ /* 0x000fec0003800000 */
.L_x_41389:
        /* <DEDUP_REMOVED lines=10> */
.L_x_41396:
        /* <DEDUP_REMOVED lines=21> */
.L_x_41400:
[----:B------:R-:W-:Y:S05]  /*7c60*/  BSYNC.RECONVERGENT B1 ;  /* 0x0000000000017941 */ /* 0x000fea0003800200 */
.L_x_41399:
[----:B------:R-:W-:Y:S01]  /*7c70*/  IMAD.SHL.U32 R0, R0, 0x100000, RZ ;  /* 0x0010000000007824 */ /* 0x000fe200078e00ff */
[----:B------:R-:W-:-:S04]  /*7c80*/  LEA R2, R2, 0x3b800000, 0x17 ;  /* 0x3b80000002027811 */ /* 0x000fc800078eb8ff */
[----:B------:R-:W-:-:S07]  /*7c90*/  LOP3.LUT R2, R2, R0, R7, 0xfe, !PT ;  /* 0x0000000002027212 */ /* 0x000fce00078efe07 */
.L_x_41398:
[----:B------:R-:W-:Y:S05]  /*7ca0*/  BSYNC.RECONVERGENT B0 ;  /* 0x0000000000007941 */ /* 0x000fea0003800200 */
.L_x_41397:
[----:B------:R-:W0:Y:S02]  /*7cb0*/  F2I.S64.TRUNC R2, R2 ;  /* 0x0000000200027311 */ /* 0x000e24000020d900 */
[----:B0-----:R-:W-:Y:S01]  /*7cc0*/  PRMT R0, R2, 0x7610, R0 ;  /* 0x0000761002007816 */ /* 0x001fe20000000000 */
[----:B------:R-:W-:Y:S06]  /*7cd0*/  BRA `(.L_x_41382) ;  /* 0x0000000400107947 */ /* 0x000fec0003800000 */
.L_x_41395:
        /* <DEDUP_REMOVED lines=21> */
.L_x_41404:
[----:B------:R-:W-:Y:S05]  /*7e30*/  BSYNC.RECONVERGENT B1 ;  /* 0x0000000000017941 */ /* 0x000fea0003800200 */
.L_x_41403:
[----:B------:R-:W-:Y:S02]  /*7e40*/  SHF.L.U32 R0, R0, 0x15, RZ ;  /* 0x0000001500007819 */ /* 0x000fe400000006ff */
[----:B------:R-:W-:-:S04]  /*7e50*/  LEA R2, R2, 0x37800000, 0x17 ;  /* 0x3780000002027811 */ /* 0x000fc800078eb8ff */
[----:B------:R-:W-:-:S07]  /*7e60*/  LOP3.LUT R2, R2, R0, R7, 0xfe, !PT ;  /* 0x0000000002027212 */ /* 0x000fce00078efe07 */
.L_x_41402:
[----:B------:R-:W-:Y:S05]  /*7e70*/  BSYNC.RECONVERGENT B0 ;  /* 0x0000000000007941 */ /* 0x000fea0003800200 */
.L_x_41401:
[----:B------:R-:W0:Y:S02]  /*7e80*/  F2I.S64.TRUNC R2, R2 ;  /* 0x0000000200027311 */ /* 0x000e24000020d900 */
[----:B0-----:R-:W-:Y:S01]  /*7e90*/  PRMT R0, R2, 0x7610, R0 ;  /* 0x0000761002007816 */ /* 0x001fe20000000000 */
[----:B------:R-:W-:Y:S06]  /*7ea0*/  BRA `(.L_x_41382) ;  /* 0x00000000009c7947 */ /* 0x000fec0003800000 */
.L_x_41394:
        /* <DEDUP_REMOVED lines=14> */
.L_x_41408:
[----:B------:R-:W-:Y:S05]  /*7f90*/  BSYNC.RECONVERGENT B0 ;  /* 0x0000000000007941 */ /* 0x000fea0003800200 */
.L_x_41407:
[----:B------:R-:W0:Y:S02]  /*7fa0*/  F2I.S64.TRUNC R2, R2 ;  /* 0x0000000200027311 */ /* 0x000e24000020d900 */
[----:B0-----:R-:W-:Y:S01]  /*7fb0*/  PRMT R0, R2, 0x7610, R0 ;  /* 0x0000761002007816 */ /* 0x001fe20000000000 */
[----:B------:R-:W-:Y:S06]  /*7fc0*/  BRA `(.L_x_41382) ;  /* 0x0000000000547947 */ /* 0x000fec0003800000 */
.L_x_41381:
        /* <DEDUP_REMOVED lines=16> */
.L_x_41409:
[----:B------:R-:W-:Y:S01]  /*80d0*/  PRMT R0, RZ, 0x7610, R0 ;  /* 0x00007610ff007816 */ /* 0x000fe20000000000 */
[----:B------:R-:W-:Y:S06]  /*80e0*/  BRA `(.L_x_41382) ;  /* 0x00000000000c7947 */ /* 0x000fec0003800000 */
.L_x_41406:
[----:B------:R0:W5:Y:S01]  /*80f0*/  LDG.E.U8 R0, desc[UR36][R4.64] ;  /* 0x0000002404007981 */ /* 0x000162000c1e1100 */
[----:B------:R-:W-:Y:S05]  /*8100*/  BRA `(.L_x_41382) ;  /* 0x0000000000047947 */ /* 0x000fea0003800000 */
.L_x_41405:
[----:B------:R0:W5:Y:S02]  /*8110*/  LDG.E.U8 R0, desc[UR36][R4.64] ;  /* 0x0000002404007981 */ /* 0x000164000c1e1100 */
.L_x_41382:
        /* <DEDUP_REMOVED lines=20> */
.L_x_41414:
[----:B------:R0:W-:Y:S01]  /*8260*/  STG.E.U8 desc[UR36][R2.64], R4 ;  /* 0x0000000402007986 */ /* 0x0001e2000c101124 */
[----:B------:R-:W-:Y:S05]  /*8270*/  BRA `(.L_x_41416) ;  /* 0x0000000800fc7947 */ /* 0x000fea0003800000 */
.L_x_41413:
        /* <DEDUP_REMOVED lines=9> */
.L_x_41418:
[----:B------:R0:W-:Y:S01]  /*8310*/  STG.E desc[UR36][R2.64], R4 ;  /* 0x0000000402007986 */ /* 0x0001e2000c101924 */
[----:B------:R-:W-:Y:S05]  /*8320*/  BRA `(.L_x_41416) ;  /* 0x0000000800d07947 */ /* 0x000fea0003800000 */
.L_x_41417:
[----:B------:R0:W-:Y:S01]  /*8330*/  STG.E.U16 desc[UR36][R2.64], R4 ;  /* 0x0000000402007986 */ /* 0x0001e2000c101524 */
[----:B------:R-:W-:Y:S05]  /*8340*/  BRA `(.L_x_41416) ;  /* 0x0000000800c87947 */ /* 0x000fea0003800000 */
.L_x_41412:
        /* <DEDUP_REMOVED lines=9> */
.L_x_41420:
[----:B------:R-:W-:-:S04]  /*83e0*/  I2FP.F32.U32 R0, R4 ;  /* 0x0000000400007245 */ /* 0x000fc80000201000 */
[----:B------:R-:W-:-:S05]  /*83f0*/  F2FP.F16.F32.PACK_AB R0, RZ, R0 ;  /* 0x00000000ff00723e */ /* 0x000fca00000000ff */
[----:B------:R0:W-:Y:S01]  /*8400*/  STG.E.U16 desc[UR36][R2.64], R0 ;  /* 0x0000000002007986 */ /* 0x0001e2000c101524 */
[----:B------:R-:W-:Y:S05]  /*8410*/  BRA `(.L_x_41416) ;  /* 0x0000000800947947 */ /* 0x000fea0003800000 */
.L_x_41419:
        /* <DEDUP_REMOVED lines=10> */
.L_x_41422:
[----:B------:R-:W-:-:S04]  /*84c0*/  I2FP.F32.U32 R4, R4 ;  /* 0x0000000400047245 */ /* 0x000fc80000201000 */
[----:B------:R-:W-:-:S04]  /*84d0*/  F2FP.F16.F32.PACK_AB R5, RZ, R4 ;  /* 0x00000004ff05723e */ /* 0x000fc800000000ff */
[----:B------:R-:W-:-:S05]  /*84e0*/  PRMT R5, R5, 0x5410, RZ ;  /* 0x0000541005057816 */ /* 0x000fca00000000ff */
[----:B------:R0:W-:Y:S01]  /*84f0*/  STG.E desc[UR36][R2.64], R5 ;  /* 0x0000000502007986 */ /* 0x0001e2000c101924 */
[----:B------:R-:W-:Y:S05]  /*8500*/  BRA `(.L_x_41416) ;  /* 0x0000000800587947 */ /* 0x000fea0003800000 */
.L_x_41421:
[----:B------:R-:W0:Y:S02]  /*8510*/  I2F.F64.U32 R4, R4 ;  /* 0x0000000400047312 */ /* 0x000e240000201800 */
[----:B0-----:R0:W-:Y:S01]  /*8520*/  STG.E.64 desc[UR36][R2.64], R4 ;  /* 0x0000000402007986 */ /* 0x0011e2000c101b24 */
[----:B------:R-:W-:Y:S05]  /*8530*/  BRA `(.L_x_41416) ;  /* 0x00000008004c7947 */ /* 0x000fea0003800000 */
.L_x_41411:
        /* <DEDUP_REMOVED lines=12> */
.L_x_41426:
        /* <DEDUP_REMOVED lines=17> */
.L_x_41428:
[----:B------:R-:W-:Y:S05]  /*8710*/  BSYNC.RECONVERGENT B0 ;  /* 0x0000000000007941 */ /* 0x000fea0003800200 */
.L_x_41427:
[----:B------:R0:W-:Y:S01]  /*8720*/  STG.E.U8 desc[UR36][R2.64], R0 ;  /* 0x0000000002007986 */ /* 0x0001e2000c101124 */
[----:B------:R-:W-:Y:S05]  /*8730*/  BRA `(.L_x_41416) ;  /* 0x0000000400cc7947 */ /* 0x000fea0003800000 */
.L_x_41425:
        /* <DEDUP_REMOVED lines=17> */
.L_x_41430:
[----:B------:R-:W-:Y:S05]  /*8850*/  BSYNC.RECONVERGENT B0 ;  /* 0x0000000000007941 */ /* 0x000fea0003800200 */
.L_x_41429:
[----:B------:R0:W-:Y:S01]  /*8860*/  STG.E.U8 desc[UR36][R2.64], R0 ;  /* 0x0000000002007986 */ /* 0x0001e2000c101124 */
[----:B------:R-:W-:Y:S05]  /*8870*/  BRA `(.L_x_41416) ;  /* 0x00000004007c7947 */ /* 0x000fea0003800000 */
.L_x_41424:
        /* <DEDUP_REMOVED lines=21> */
.L_x_41432:
[----:B------:R-:W-:-:S05]  /*89d0*/  HFMA2 R5, -RZ, RZ, 0, 0 ;  /* 0x00000000ff057431 */ /* 0x000fca00000001ff */
[----:B------:R0:W-:Y:S01]  /*89e0*/  STG.E.64 desc[UR36][R2.64], R4 ;  /* 0x0000000402007986 */ /* 0x0001e2000c101b24 */
[----:B------:R-:W-:Y:S05]  /*89f0*/  BRA `(.L_x_41416) ;  /* 0x00000004001c7947 */ /* 0x000fea0003800000 */
.L_x_41431:
[----:B------:R0:W-:Y:S01]  /*8a00*/  STG.E desc[UR36][R2.64], R4 ;  /* 0x0000000402007986 */ /* 0x0001e2000c101924 */
[----:B------:R-:W-:Y:S05]  /*8a10*/  BRA `(.L_x_41416) ;  /* 0x0000000400147947 */ /* 0x000fea0003800000 */
.L_x_41423:
        /* <DEDUP_REMOVED lines=8> */
.L_x_41434:
[----:B------:R-:W-:Y:S01]  /*8aa0*/  CS2R R6, SRZ ;  /* 0x0000000000067805 */ /* 0x000fe2000001ff00 */
[----:B------:R-:W0:Y:S04]  /*8ab0*/  I2F.F64.U32 R4, R4 ;  /* 0x0000000400047312 */ /* 0x000e280000201800 */
[----:B0-----:R4:W-:Y:S01]  /*8ac0*/  STG.E.128 desc[UR36][R2.64], R4 ;  /* 0x0000000402007986 */ /* 0x0019e2000c101d24 */
[----:B------:R-:W-:Y:S05]  /*8ad0*/  BRA `(.L_x_41416) ;  /* 0x0000000000e47947 */ /* 0x000fea0003800000 */
.L_x_41433:
[----:B------:R-:W-:-:S09]  /*8ae0*/  UISETP.NE.AND UP0, UPT, UR4, 0xf, UPT ;  /* 0x0000000f0400788c */ /* 0x000fd2000bf05270 */
[----:B------:R-:W-:Y:S05]  /*8af0*/  BRA.U !UP0, `(.L_x_41435) ;  /* 0x0000000108d07547 */ /* 0x000fea000b800000 */
[----:B------:R-:W-:-:S09]  /*8b00*/  UISETP.NE.AND UP0, UPT, UR4, 0x17, UPT ;  /* 0x000000170400788c */ /* 0x000fd2000bf05270 */
[----:B------:R-:W-:Y:S05]  /*8b10*/  BRA.U !UP0, `(.L_x_41436) ;  /* 0x0000000108847547 */ /* 0x000fea000b800000 */
[----:B------:R-:W-:-:S09]  /*8b20*/  UISETP.NE.AND UP0, UPT, UR4, 0x18, UPT ;  /* 0x000000180400788c */ /* 0x000fd2000bf05270 */
[----:B------:R-:W-:Y:S05]  /*8b30*/  BRA.U !UP0, `(.L_x_41437) ;  /* 0x0000000108447547 */ /* 0x000fea000b800000 */
.L_x_41415:
        /* <DEDUP_REMOVED lines=16> */
.L_x_41438:
[----:B------:R-:W-:Y:S05]  /*8c40*/  BRA `(.L_x_41416) ;  /* 0x0000000000887947 */ /* 0x000fea0003800000 */
.L_x_41437:
        /* <DEDUP_REMOVED lines=11> */
.L_x_41440:
[----:B------:R-:W-:Y:S05]  /*8d00*/  BSYNC.RECONVERGENT B0 ;  /* 0x0000000000007941 */ /* 0x000fea0003800200 */
.L_x_41439:
[----:B------:R3:W-:Y:S01]  /*8d10*/  STG.E.U8 desc[UR36][R2.64], R5 ;  /* 0x0000000502007986 */ /* 0x0007e2000c101124 */
[----:B------:R-:W-:Y:S05]  /*8d20*/  BRA `(.L_x_41416) ;  /* 0x0000000000507947 */ /* 0x000fea0003800000 */
.L_x_41436:
        /* <DEDUP_REMOVED lines=12> */
.L_x_41441:
[----:B------:R-:W-:Y:S01]  /*8df0*/  IMAD.MOV.U32 R5, RZ, RZ, 0x7f ;  /* 0x0000007fff057424 */ /* 0x000fe200078e00ff */
[----:B------:R-:W-:-:S04]  /*8e00*/  ISETP.GT.U32.AND P0, PT, R7, 0x7f800000, PT ;  /* 0x7f8000000700780c */ /* 0x000fc80003f04070 */
[----:B------:R-:W-:-:S05]  /*8e10*/  SEL R5, R5, 0x7c, P0 ;  /* 0x0000007c05057807 */ /* 0x000fca0000000000 */
[----:B------:R2:W-:Y:S01]  /*8e20*/  STG.E.U8 desc[UR36][R2.64], R5 ;  /* 0x0000000502007986 */ /* 0x0005e2000c101124 */
[----:B------:R-:W-:Y:S05]  /*8e30*/  BRA `(.L_x_41416) ;  /* 0x00000000000c7947 */ /* 0x000fea0003800000 */
.L_x_41435:
[----:B------:R-:W-:-:S04]  /*8e40*/  I2FP.F32.U32 R0, R4 ;  /* 0x0000000400007245 */ /* 0x000fc80000201000 */
[----:B------:R-:W-:-:S05]  /*8e50*/  F2FP.BF16.F32.PACK_AB R0, RZ, R0 ;  /* 0x00000000ff00723e */ /* 0x000fca00000010ff */
[----:B------:R0:W-:Y:S02]  /*8e60*/  STG.E.U16 desc[UR36][R2.64], R0 ;  /* 0x0000000002007986 */ /* 0x0001e4000c101524 */
.L_x_41416:
[----:B------:R-:W-:Y:S05]  /*8e70*/  BSYNC.RECONVERGENT B6 ;  /* 0x0000000000067941 */ /* 0x000fea0003800200 */
.L_x_41410:
[----:B------:R-:W-:-:S07]  /*8e80*/  IADD3 R17, PT, PT, R17, 0x80, RZ ;  /* 0x0000008011117810 */ /* 0x000fce0007ffe0ff */
.L_x_41375:
[----:B------:R-:W-:Y:S05]  /*8e90*/  BSYNC.RECONVERGENT B7 ;  /* 0x0000000000077941 */ /* 0x000fea0003800200 */
.L_x_41374:
        /* <DEDUP_REMOVED lines=306> */
.L_x_41442:
        /* <DEDUP_REMOVED lines=18> */
.L_x_41446:
[----:B------:R4:W5:Y:S01]  /*a2e0*/  LDG.E.U8 R0, desc[UR36][R4.64] ;  /* 0x0000002404007981 */ /* 0x000962000c1e1100 */
[----:B------:R-:W-:Y:S05]  /*a2f0*/  BRA `(.L_x_41448) ;  /* 0x0000000c005c7947 */ /* 0x000fea0003800000 */
.L_x_41445:
        /* <DEDUP_REMOVED lines=8> */
.L_x_41450:
[----:B------:R2:W5:Y:S01]  /*a380*/  LDG.E.U8 R0, desc[UR36][R4.64] ;  /* 0x0000002404007981 */ /* 0x000562000c1e1100 */
[----:B------:R-:W-:Y:S05]  /*a390*/  BRA `(.L_x_41448) ;  /* 0x0000000c00347947 */ /* 0x000fea0003800000 */
.L_x_41449:
[----:B------:R0:W5:Y:S01]  /*a3a0*/  LDG.E.U16 R0, desc[UR36][R4.64] ;  /* 0x0000002404007981 */ /* 0x000162000c1e1500 */
[----:B------:R-:W-:Y:S05]  /*a3b0*/  BRA `(.L_x_41448) ;  /* 0x0000000c002c7947 */ /* 0x000fea0003800000 */
.L_x_41444:
        /* <DEDUP_REMOVED lines=10> */
.L_x_41452:
[----:B------:R-:W2:Y:S02]  /*a460*/  LDG.E.U16 R2, desc[UR36][R4.64] ;  /* 0x0000002404027981 */ /* 0x000ea4000c1e1500 */
[----:B--2---:R-:W-:-:S06]  /*a470*/  HADD2.F32 R2, -RZ, R2.H0_H0 ;  /* 0x20000002ff027230 */ /* 0x004fcc0000004100 */
[----:B------:R-:W0:Y:S02]  /*a480*/  F2I.S64.TRUNC R2, R2 ;  /* 0x0000000200027311 */ /* 0x000e24000020d900 */
[----:B0-----:R-:W-:Y:S01]  /*a490*/  PRMT R0, R2, 0x7610, R0 ;  /* 0x0000761002007816 */ /* 0x001fe20000000000 */
[----:B------:R-:W-:Y:S06]  /*a4a0*/  BRA `(.L_x_41448) ;  /* 0x0000000800f07947 */ /* 0x000fec0003800000 */
.L_x_41451:
        /* <DEDUP_REMOVED lines=10> */
.L_x_41454:
[----:B------:R-:W2:Y:S02]  /*a550*/  LDG.E.U16 R4, desc[UR36][R4.64] ;  /* 0x0000002404047981 */ /* 0x000ea4000c1e1500 */
[----:B--2---:R-:W-:-:S06]  /*a560*/  HADD2.F32 R2, -RZ, R4.H0_H0 ;  /* 0x20000004ff027230 */ /* 0x004fcc0000004100 */
[----:B------:R-:W0:Y:S02]  /*a570*/  F2I.S64.TRUNC R2, R2 ;  /* 0x0000000200027311 */ /* 0x000e24000020d900 */
[----:B0-----:R-:W-:Y:S01]  /*a580*/  PRMT R0, R2, 0x7610, R0 ;  /* 0x0000761002007816 */ /* 0x001fe20000000000 */
[----:B------:R-:W-:Y:S06]  /*a590*/  BRA `(.L_x_41448) ;  /* 0x0000000800b47947 */ /* 0x000fec0003800000 */
.L_x_41453:
[----:B------:R-:W2:Y:S02]  /*a5a0*/  LDG.E.64 R2, desc[UR36][R4.64] ;  /* 0x0000002404027981 */ /* 0x000ea4000c1e1b00 */
[----:B--2---:R-:W0:Y:S02]  /*a5b0*/  F2I.S64.F64.TRUNC R2, R2 ;  /* 0x0000000200027311 */ /* 0x004e24000030d900 */
[----:B0-----:R-:W-:Y:S01]  /*a5c0*/  PRMT R0, R2, 0x7610, R0 ;  /* 0x0000761002007816 */ /* 0x001fe20000000000 */
[----:B------:R-:W-:Y:S06]  /*a5d0*/  BRA `(.L_x_41448) ;  /* 0x0000000800a47947 */ /* 0x000fec0003800000 */
.L_x_41443:
        /* <DEDUP_REMOVED lines=12> */
.L_x_41457:
[----:B------:R-:W2:Y:S02]  /*a6a0*/  LDG.E.64 R4, desc[UR36][R4.64] ;  /* 0x0000002404047981 */ /* 0x000ea4000c1e1b00 */
[----:B--2---:R-:W0:Y:S02]  /*a6b0*/  F2I.S64.F64.TRUNC R2, R4 ;  /* 0x0000000400027311 */ /* 0x004e24000030d900 */
[----:B0-----:R-:W-:Y:S01]  /*a6c0*/  PRMT R0, R2, 0x7610, R0 ;  /* 0x0000761002007816 */ /* 0x001fe20000000000 */
[----:B------:R-:W-:Y:S06]  /*a6d0*/  BRA `(.L_x_41448) ;  /* 0x0000000800647947 */ /* 0x000fec0003800000 */
.L_x_41456:
        /* <DEDUP_REMOVED lines=27> */
.L_x_41459:
        /* <DEDUP_REMOVED lines=14> */
.L_x_41458:
[----:B------:R-:W2:Y:S02]  /*a970*/  LDG.E.U16 R2, desc[UR36][R4.64] ;  /* 0x0000002404027981 */ /* 0x000ea4000c1e1500 */
[----:B--2---:R-:W-:-:S06]  /*a980*/  IMAD.U32 R2, R2, 0x10000, RZ ;  /* 0x0001000002027824 */ /* 0x004fcc00078e00ff */
[----:B------:R-:W0:Y:S02]  /*a990*/  F2I.S64.TRUNC R2, R2 ;  /* 0x0000000200027311 */ /* 0x000e24000020d900 */
[----:B0-----:R-:W-:Y:S01]  /*a9a0*/  PRMT R0, R2, 0x7610, R0 ;  /* 0x0000761002007816 */ /* 0x001fe20000000000 */
[----:B------:R-:W-:Y:S06]  /*a9b0*/  BRA `(.L_x_41448) ;  /* 0x0000000400ac7947 */ /* 0x000fec0003800000 */
.L_x_41455:
        /* <DEDUP_REMOVED lines=10> */
.L_x_41462:
        /* <DEDUP_REMOVED lines=21> */
.L_x_41466:
[----:B------:R-:W-:Y:S05]  /*abb0*/  BSYNC.RECONVERGENT B1 ;  /* 0x0000000000017941 */ /* 0x000fea0003800200 */
.L_x_41465:
[----:B------:R-:W-:Y:S02]  /*abc0*/  SHF.L.U32 R0, R0, 0x14, RZ ;  /* 0x0000001400007819 */ /* 0x000fe400000006ff */
[----:B------:R-:W-:-:S04]  /*abd0*/  LEA R2, R2, 0x3b800000, 0x17 ;  /* 0x3b80000002027811 */ /* 0x000fc800078eb8ff */
[----:B------:R-:W-:-:S07]  /*abe0*/  LOP3.LUT R2, R2, R0, R7, 0xfe, !PT ;  /* 0x0000000002027212 */ /* 0x000fce00078efe07 */
.L_x_41464:
[----:B------:R-:W-:Y:S05]  /*abf0*/  BSYNC.RECONVERGENT B0 ;  /* 0x0000000000007941 */ /* 0x000fea0003800200 */
.L_x_41463:
[----:B------:R-:W0:Y:S02]  /*ac00*/  F2I.S64.TRUNC R2, R2 ;  /* 0x0000000200027311 */ /* 0x000e24000020d900 */
[----:B0-----:R-:W-:Y:S01]  /*ac10*/  PRMT R0, R2, 0x7610, R0 ;  /* 0x0000761002007816 */ /* 0x001fe20000000000 */
[----:B------:R-:W-:Y:S06]  /*ac20*/  BRA `(.L_x_41448) ;  /* 0x0000000400107947 */ /* 0x000fec0003800000 */
.L_x_41461:
        /* <DEDUP_REMOVED lines=21> */
.L_x_41470:
[----:B------:R-:W-:Y:S05]  /*ad80*/  BSYNC.RECONVERGENT B1 ;  /* 0x0000000000017941 */ /* 0x000fea0003800200 */
.L_x_41469:
[----:B------:R-:W-:Y:S01]  /*ad90*/  IMAD.SHL.U32 R0, R0, 0x200000, RZ ;  /* 0x0020000000007824 */ /* 0x000fe200078e00ff */
[----:B------:R-:W-:-:S04]  /*ada0*/  LEA R2, R2, 0x37800000, 0x17 ;  /* 0x3780000002027811 */ /* 0x000fc800078eb8ff */
[----:B------:R-:W-:-:S07]  /*adb0*/  LOP3.LUT R2, R2, R0, R7, 0xfe, !PT ;  /* 0x0000000002027212 */ /* 0x000fce00078efe07 */
.L_x_41468:
[----:B------:R-:W-:Y:S05]  /*adc0*/  BSYNC.RECONVERGENT B0 ;  /* 0x0000000000007941 */ /* 0x000fea0003800200 */
.L_x_41467:
[----:B------:R-:W0:Y:S02]  /*add0*/  F2I.S64.TRUNC R2, R2 ;  /* 0x0000000200027311 */ /* 0x000e24000020d900 */
[----:B0-----:R-:W-:Y:S01]  /*ade0*/  PRMT R0, R2, 0x7610, R0 ;  /* 0x0000761002007816 */ /* 0x001fe20000000000 */
[----:B------:R-:W-:Y:S06]  /*adf0*/  BRA `(.L_x_41448) ;  /* 0x00000000009c7947 */ /* 0x000fec0003800000 */
.L_x_41460:
        /* <DEDUP_REMOVED lines=14> */
.L_x_41474:
[----:B------:R-:W-:Y:S05]  /*aee0*/  BSYNC.RECONVERGENT B0 ;  /* 0x0000000000007941 */ /* 0x000fea0003800200 */
.L_x_41473:
[----:B------:R-:W0:Y:S02]  /*aef0*/  F2I.S64.TRUNC R2, R2 ;  /* 0x0000000200027311 */ /* 0x000e24000020d900 */
[----:B0-----:R-:W-:Y:S01]  /*af00*/  PRMT R0, R2, 0x7610, R0 ;  /* 0x0000761002007816 */ /* 0x001fe20000000000 */
[----:B------:R-:W-:Y:S06]  /*af10*/  BRA `(.L_x_41448) ;  /* 0x0000000000547947 */ /* 0x000fec0003800000 */
.L_x_41447:
        /* <DEDUP_REMOVED lines=16> */
.L_x_41475:
[----:B------:R-:W-:Y:S01]  /*b020*/  PRMT R0, RZ, 0x7610, R0 ;  /* 0x00007610ff007816 */ /* 0x000fe20000000000 */
[----:B------:R-:W-:Y:S06]  /*b030*/  BRA `(.L_x_41448) ;  /* 0x00000000000c7947 */ /* 0x000fec0003800000 */
.L_x_41472:
[----:B------:R0:W5:Y:S01]  /*b040*/  LDG.E.U8 R0, desc[UR36][R4.64] ;  /* 0x0000002404007981 */ /* 0x000162000c1e1100 */
[----:B------:R-:W-:Y:S05]  /*b050*/  BRA `(.L_x_41448) ;  /* 0x0000000000047947 */ /* 0x000fea0003800000 */
.L_x_41471:
[----:B------:R0:W5:Y:S02]  /*b060*/  LDG.E.U8 R0, desc[UR36][R4.64] ;  /* 0x0000002404007981 */ /* 0x000164000c1e1100 */
.L_x_41448:
[----:B------:R-:W-:Y:S01]  /*b070*/  UPRMT UR4, UR40, 0x9910, URZ ;  /* 0x0000991028047896 */ /* 0x000fe200080000ff */
[----:B-----5:R-:W-:-:S03]  /*b080*/  LOP3.LUT P0, RZ, R0, 0xff, RZ, 0xc0, !PT ;  /* 0x000000ff00ff7812 */ /* 0x020fc6000780c0ff */
[----:B------:R-:W-:Y:S01]  /*b090*/  UISETP.GT.AND UP0, UPT, UR4, 0x9, UPT ;  /* 0x000000090400788c */ /* 0x000fe2000bf04270 */
[----:B------:R-:W-:-:S04]  /*b0a0*/  ISETP.NE.AND P0, PT, RZ, UR43, P0 ;  /* 0x0000002bff007c0c */ /* 0x000fc80008705270 */
        /* <DEDUP_REMOVED lines=12> */
.L_x_41479:
[----:B------:R-:W-:Y:S01]  /*b170*/  STG.E.U8 desc[UR36][R16.64], R2 ;  /* 0x0000000210007986 */ /* 0x000fe2000c101124 */
[----:B------:R-:W-:Y:S05]  /*b180*/  EXIT ;  /* 0x000000000000794d */ /* 0x000fea0003800000 */
.L_x_41478:
        /* <DEDUP_REMOVED lines=9> */
.L_x_41482:
[----:B------:R-:W-:Y:S01]  /*b220*/  STG.E desc[UR36][R16.64], R2 ;  /* 0x0000000210007986 */ /* 0x000fe2000c101924 */
[----:B------:R-:W-:Y:S05]  /*b230*/  EXIT ;  /* 0x000000000000794d */ /* 0x000fea0003800000 */
.L_x_41481:
[----:B------:R-:W-:Y:S01]  /*b240*/  STG.E.U16 desc[UR36][R16.64], R2 ;  /* 0x0000000210007986 */ /* 0x000fe2000c101524 */
[----:B------:R-:W-:Y:S05]  /*b250*/  EXIT ;  /* 0x000000000000794d */ /* 0x000fea0003800000 */
.L_x_41477:
        /* <DEDUP_REMOVED lines=9> */
.L_x_41484:
[----:B------:R-:W-:-:S04]  /*b2f0*/  I2FP.F32.U32 R0, R2 ;  /* 0x0000000200007245 */ /* 0x000fc80000201000 */
[----:B------:R-:W-:-:S05]  /*b300*/  F2FP.F16.F32.PACK_AB R0, RZ, R0 ;  /* 0x00000000ff00723e */ /* 0x000fca00000000ff */
[----:B------:R-:W-:Y:S01]  /*b310*/  STG.E.U16 desc[UR36][R16.64], R0 ;  /* 0x0000000010007986 */ /* 0x000fe2000c101524 */
[----:B------:R-:W-:Y:S05]  /*b320*/  EXIT ;  /* 0x000000000000794d */ /* 0x000fea0003800000 */
.L_x_41483:
        /* <DEDUP_REMOVED lines=10> */
.L_x_41486:
[----:B------:R-:W-:-:S04]  /*b3d0*/  I2FP.F32.U32 R2, R2 ;  /* 0x0000000200027245 */ /* 0x000fc80000201000 */
[----:B------:R-:W-:-:S04]  /*b3e0*/  F2FP.F16.F32.PACK_AB R3, RZ, R2 ;  /* 0x00000002ff03723e */ /* 0x000fc800000000ff */
[----:B------:R-:W-:-:S05]  /*b3f0*/  PRMT R3, R3, 0x5410, RZ ;  /* 0x0000541003037816 */ /* 0x000fca00000000ff */
[----:B------:R-:W-:Y:S01]  /*b400*/  STG.E desc[UR36][R16.64], R3 ;  /* 0x0000000310007986 */ /* 0x000fe2000c101924 */
[----:B------:R-:W-:Y:S05]  /*b410*/  EXIT ;  /* 0x000000000000794d */ /* 0x000fea0003800000 */
.L_x_41485:
[----:B------:R-:W5:Y:S02]  /*b420*/  I2F.F64.U32 R2, R2 ;  /* 0x0000000200027312 */ /* 0x000f640000201800 */
[----:B-----5:R-:W-:Y:S01]  /*b430*/  STG.E.64 desc[UR36][R16.64], R2 ;  /* 0x0000000210007986 */ /* 0x020fe2000c101b24 */
[----:B------:R-:W-:Y:S05]  /*b440*/  EXIT ;  /* 0x000000000000794d */ /* 0x000fea0003800000 */
.L_x_41476:
        /* <DEDUP_REMOVED lines=12> */
.L_x_41490:
        /* <DEDUP_REMOVED lines=16> */
.L_x_41493:
[----:B------:R-:W-:-:S07]  /*b610*/  PRMT R8, R0, 0x7610, R8 ;  /* 0x0000761000087816 */ /* 0x000fce0000000008 */
.L_x_41492:
[----:B------:R-:W-:Y:S05]  /*b620*/  BSYNC.RECONVERGENT B0 ;  /* 0x0000000000007941 */ /* 0x000fea0003800200 */
.L_x_41491:
[----:B------:R-:W-:Y:S01]  /*b630*/  STG.E.U8 desc[UR36][R16.64], R8 ;  /* 0x0000000810007986 */ /* 0x000fe2000c101124 */
[----:B------:R-:W-:Y:S05]  /*b640*/  EXIT ;  /* 0x000000000000794d */ /* 0x000fea0003800000 */
.L_x_41489:
        /* <DEDUP_REMOVED lines=16> */
.L_x_41496:
[----:B------:R-:W-:-:S07]  /*b750*/  PRMT R8, R0, 0x7610, R8 ;  /* 0x0000761000087816 */ /* 0x000fce0000000008 */
.L_x_41495:
[----:B------:R-:W-:Y:S05]  /*b760*/  BSYNC.RECONVERGENT B0 ;  /* 0x0000000000007941 */ /* 0x000fea0003800200 */
.L_x_41494:
[----:B------:R-:W-:Y:S01]  /*b770*/  STG.E.U8 desc[UR36][R16.64], R8 ;  /* 0x0000000810007986 */ /* 0x000fe2000c101124 */
[----:B------:R-:W-:Y:S05]  /*b780*/  EXIT ;  /* 0x000000000000794d */ /* 0x000fea0003800000 */
.L_x_41488:
        /* <DEDUP_REMOVED lines=21> */
.L_x_41498:
[----:B------:R-:W-:-:S05]  /*b8e0*/  IMAD.MOV.U32 R3, RZ, RZ, RZ ;  /* 0x000000ffff037224 */ /* 0x000fca00078e00ff */
[----:B------:R-:W-:Y:S01]  /*b8f0*/  STG.E.64 desc[UR36][R16.64], R2 ;  /* 0x0000000210007986 */ /* 0x000fe2000c101b24 */
[----:B------:R-:W-:Y:S05]  /*b900*/  EXIT ;  /* 0x000000000000794d */ /* 0x000fea0003800000 */
.L_x_41497:
[----:B------:R-:W-:Y:S01]  /*b910*/  STG.E desc[UR36][R16.64], R2 ;  /* 0x0000000210007986 */ /* 0x000fe2000c101924 */
[----:B------:R-:W-:Y:S05]  /*b920*/  EXIT ;  /* 0x000000000000794d */ /* 0x000fea0003800000 */
.L_x_41487:
        /* <DEDUP_REMOVED lines=8> */
.L_x_41500:
[----:B------:R-:W-:Y:S01]  /*b9b0*/  CS2R R6, SRZ ;  /* 0x0000000000067805 */ /* 0x000fe2000001ff00 */
[----:B01234-:R-:W0:Y:S04]  /*b9c0*/  I2F.F64.U32 R4, R2 ;  /* 0x0000000200047312 */ /* 0x01fe280000201800 */
[----:B0-----:R-:W-:Y:S01]  /*b9d0*/  STG.E.128 desc[UR36][R16.64], R4 ;  /* 0x0000000410007986 */ /* 0x001fe2000c101d24 */
[----:B------:R-:W-:Y:S05]  /*b9e0*/  EXIT ;  /* 0x000000000000794d */ /* 0x000fea0003800000 */
.L_x_41499:
[----:B------:R-:W-:-:S09]  /*b9f0*/  UISETP.NE.AND UP0, UPT, UR4, 0xf, UPT ;  /* 0x0000000f0400788c */ /* 0x000fd2000bf05270 */
[----:B------:R-:W-:Y:S05]  /*ba00*/  BRA.U !UP0, `(.L_x_41501) ;  /* 0x0000000108d47547 */ /* 0x000fea000b800000 */
[----:B------:R-:W-:-:S09]  /*ba10*/  UISETP.NE.AND UP0, UPT, UR4, 0x17, UPT ;  /* 0x000000170400788c */ /* 0x000fd2000bf05270 */
[----:B------:R-:W-:Y:S05]  /*ba20*/  BRA.U !UP0, `(.L_x_41502) ;  /* 0x0000000108847547 */ /* 0x000fea000b800000 */
[----:B------:R-:W-:-:S09]  /*ba30*/  UISETP.NE.AND UP0, UPT, UR4, 0x18, UPT ;  /* 0x000000180400788c */ /* 0x000fd2000bf05270 */
[----:B------:R-:W-:Y:S05]  /*ba40*/  BRA.U !UP0, `(.L_x_41503) ;  /* 0x0000000108447547 */ /* 0x000fea000b800000 */
.L_x_41480:
        /* <DEDUP_REMOVED lines=16> */
.L_x_41504:
[----:B------:R-:W-:Y:S05]  /*bb50*/  EXIT ;  /* 0x000000000000794d */ /* 0x000fea0003800000 */
.L_x_41503:
        /* <DEDUP_REMOVED lines=11> */
.L_x_41506:
[----:B------:R-:W-:Y:S05]  /*bc10*/  BSYNC.RECONVERGENT B0 ;  /* 0x0000000000007941 */ /* 0x000fea0003800200 */
.L_x_41505:
[----:B------:R-:W-:Y:S01]  /*bc20*/  STG.E.U8 desc[UR36][R16.64], R3 ;  /* 0x0000000310007986 */ /* 0x000fe2000c101124 */
[----:B------:R-:W-:Y:S05]  /*bc30*/  EXIT ;  /* 0x000000000000794d */ /* 0x000fea0003800000 */
.L_x_41502:
        /* <DEDUP_REMOVED lines=13> */
.L_x_41507:
[----:B------:R-:W-:Y:S01]  /*bd10*/  IMAD.MOV.U32 R3, RZ, RZ, 0x7f ;  /* 0x0000007fff037424 */ /* 0x000fe200078e00ff */
[----:B------:R-:W-:-:S04]  /*bd20*/  ISETP.GT.U32.AND P0, PT, R5, 0x7f800000, PT ;  /* 0x7f8000000500780c */ /* 0x000fc80003f04070 */
[----:B------:R-:W-:-:S05]  /*bd30*/  SEL R3, R3, 0x7c, P0 ;  /* 0x0000007c03037807 */ /* 0x000fca0000000000 */
[----:B------:R-:W-:Y:S01]  /*bd40*/  STG.E.U8 desc[UR36][R16.64], R3 ;  /* 0x0000000310007986 */ /* 0x000fe2000c101124 */
[----:B------:R-:W-:Y:S05]  /*bd50*/  EXIT ;  /* 0x000000000000794d */ /* 0x000fea0003800000 */
.L_x_41501:
[----:B------:R-:W-:-:S04]  /*bd60*/  I2FP.F32.U32 R0, R2 ;  /* 0x0000000200007245 */ /* 0x000fc80000201000 */
[----:B------:R-:W-:-:S05]  /*bd70*/  F2FP.BF16.F32.PACK_AB R0, RZ, R0 ;  /* 0x00000000ff00723e */ /* 0x000fca00000010ff */
[----:B------:R-:W-:Y:S01]  /*bd80*/  STG.E.U16 desc[UR36][R16.64], R0 ;  /* 0x0000000010007986 */ /* 0x000fe2000c101524 */
[----:B------:R-:W-:Y:S05]  /*bd90*/  EXIT ;  /* 0x000000000000794d */ /* 0x000fea0003800000 */
.L_x_41508:
        /* <DEDUP_REMOVED lines=14> */
.L_x_43094:


//--------------------- .text._ZN2at6native27unrolled_elementwise_kernelINS0_13AUnaryFunctorIhhbZZZNS0_23logical_and_kernel_cudaERNS_14TensorIteratorEENKUlvE0_clEvENKUlvE_clEvEUlhhE_EESt5arrayIPcLm2EELi4E23TrivialOffsetCalculatorILi1EjESD_NS0_6memory12LoadWithCastILi1EEENSE_13StoreWithCastILi1EEEEEviT_T0_T2_T3_T4_T5_ --------------------------
	.section	.text._ZN2at6native27unrolled_elementwise_kernelINS0_13AUnaryFunctorIhhbZZZNS0_23logical_and_kernel_cudaERNS_14TensorIteratorEENKUlvE0_clEvENKUlvE_clEvEUlhhE_EESt5arrayIPcLm2EELi4E23TrivialOffsetCalculatorILi1EjESD_NS0_6memory12LoadWithCastILi1EEENSE_13StoreWithCastILi1EEEEEviT_T0_T2_T3_T4_T5_,"ax",@progbits
	.align	128
        .global         _ZN2at6native27unrolled_elementwise_kernelINS0_13AUnaryFunctorIhhbZZZNS0_23logical_and_kernel_cudaERNS_14TensorIteratorEENKUlvE0_clEvENKUlvE_clEvEUlhhE_EESt5arrayIPcLm2EELi4E23TrivialOffsetCalculatorILi1EjESD_NS0_6memory12LoadWithCastILi1EEENSE_13StoreWithCastILi1EEEEEviT_T0_T2_T3_T4_T5_
        .type           _ZN2at6native27unrolled_elementwise_kernelINS0_13AUnaryFunctorIhhbZZZNS0_23logical_and_kernel_cudaERNS_14TensorIteratorEENKUlvE0_clEvENKUlvE_clEvEUlhhE_EESt5arrayIPcLm2EELi4E23TrivialOffsetCalculatorILi1EjESD_NS0_6memory12LoadWithCastILi1EEENSE_13StoreWithCastILi1EEEEEviT_T0_T2_T3_T4_T5_,@function
        .size           _ZN2at6native27unrolled_elementwise_kernelINS0_13AUnaryFunctorIhhbZZZNS0_23logical_and_kernel_cudaERNS_14TensorIteratorEENKUlvE0_clEvENKUlvE_clEvEUlhhE_EESt5arrayIPcLm2EELi4E23TrivialOffsetCalculatorILi1EjESD_NS0_6memory12LoadWithCastILi1EEENSE_13StoreWithCastILi1EEEEEviT_T0_T2_T3_T4_T5_,(.L_x_43095 - _ZN2at6native27unrolled_elementwise_kernelINS0_13AUnaryFunctorIhhbZZZNS0_23logical_and_kernel_cudaERNS_14TensorIteratorEENKUlvE0_clEvENKUlvE_clEvEUlhhE_EESt5arrayIPcLm2EELi4E23TrivialOffsetCalculatorILi1EjESD_NS0_6memory12LoadWithCastILi1EEENSE_13StoreWithCastILi1EEEEEviT_T0_T2_T3_T4_T5_)
        .other          _ZN2at6native27unrolled_elementwise_kernelINS0_13AUnaryFunctorIhhbZZZNS0_23logical_and_kernel_cudaERNS_14TensorIteratorEENKUlvE0_clEvENKUlvE_clEvEUlhhE_EESt5arrayIPcLm2EELi4E23TrivialOffsetCalculatorILi1EjESD_NS0_6memory12LoadWithCastILi1EEENSE_13StoreWithCastILi1EEEEEviT_T0_T2_T3_T4_T5_,@"STO_CUDA_ENTRY STV_DEFAULT"
_ZN2at6native27unrolled_elementwise_kernelINS0_13AUnaryFunctorIhhbZZZNS0_23logical_and_kernel_cudaERNS_14TensorIteratorEENKUlvE0_clEvENKUlvE_clEvEUlhhE_EESt5arrayIPcLm2EELi4E23TrivialOffsetCalculatorILi1EjESD_NS0_6memory12LoadWithCastILi1EEENSE_13StoreWithCastILi1EEEEEviT_T0_T2_T3_T4_T5_:
.text._ZN2at6native27unrolled_elementwise_kernelINS0_13AUnaryFunctorIhhbZZZNS0_23logical_and_kernel_cudaERNS_14TensorIteratorEENKUlvE0_clEvENKUlvE_clEvEUlhhE_EESt5arrayIPcLm2EELi4E23TrivialOffsetCalculatorILi1EjESD_NS0_6memory12LoadWithCastILi1EEENSE_13StoreWithCastILi1EEEEEviT_T0_T2_T3_T4_T5_:
        /* <DEDUP_REMOVED lines=32> */
.L_x_41514:
[----:B------:R3:W5:Y:S01]  /*0200*/  LDG.E.U8 R0, desc[UR36][R6.64] ;  /* 0x0000002406007981 */ /* 0x000762000c1e1100 */
[----:B------:R-:W-:Y:S05]  /*0210*/  BRA `(.L_x_41516) ;  /* 0x0000000c00607947 */ /* 0x000fea0003800000 */
.L_x_41513:
        /* <DEDUP_REMOVED lines=8> */
.L_x_41518:
[----:B------:R1:W5:Y:S01]  /*02a0*/  LDG.E.U8 R0, desc[UR36][R6.64] ;  /* 0x0000002406007981 */ /* 0x000362000c1e1100 */
[----:B------:R-:W-:Y:S05]  /*02b0*/  BRA `(.L_x_41516) ;  /* 0x0000000c00387947 */ /* 0x000fea0003800000 */
.L_x_41517:
[----:B------:R2:W5:Y:S01]  /*02c0*/  LDG.E.U16 R0, desc[UR36][R6.64] ;  /* 0x0000002406007981 */ /* 0x000562000c1e1500 */
[----:B------:R-:W-:Y:S05]  /*02d0*/  BRA `(.L_x_41516) ;  /* 0x0000000c00307947 */ /* 0x000fea0003800000 */
.L_x_41512:
        /* <DEDUP_REMOVED lines=10> */
.L_x_41520:
[----:B------:R-:W2:Y:S02]  /*0380*/  LDG.E.U16 R4, desc[UR36][R6.64] ;  /* 0x0000002406047981 */ /* 0x000ea4000c1e1500 */
[----:B--2---:R-:W-:-:S06]  /*0390*/  HADD2.F32 R4, -RZ, R4.H0_H0 ;  /* 0x20000004ff047230 */ /* 0x004fcc0000004100 */
[----:B------:R-:W0:Y:S02]  /*03a0*/  F2I.S64.TRUNC R4, R4 ;  /* 0x0000000400047311 */ /* 0x000e24000020d900 */
[----:B0-----:R-:W-:Y:S01]  /*03b0*/  PRMT R0, R4, 0x7610, R0 ;  /* 0x0000761004007816 */ /* 0x001fe20000000000 */
[----:B------:R-:W-:Y:S06]  /*03c0*/  BRA `(.L_x_41516) ;  /* 0x0000000800f47947 */ /* 0x000fec0003800000 */
.L_x_41519:
        /* <DEDUP_REMOVED lines=10> */
.L_x_41522:
[----:B------:R-:W2:Y:S02]  /*0470*/  LDG.E.U16 R6, desc[UR36][R6.64] ;  /* 0x0000002406067981 */ /* 0x000ea4000c1e1500 */
[----:B--2---:R-:W-:-:S06]  /*0480*/  HADD2.F32 R4, -RZ, R6.H0_H0 ;  /* 0x20000006ff047230 */ /* 0x004fcc0000004100 */
[----:B------:R-:W0:Y:S02]  /*0490*/  F2I.S64.TRUNC R4, R4 ;  /* 0x0000000400047311 */ /* 0x000e24000020d900 */
[----:B0-----:R-:W-:Y:S01]  /*04a0*/  PRMT R0, R4, 0x7610, R0 ;  /* 0x0000761004007816 */ /* 0x001fe20000000000 */
[----:B------:R-:W-:Y:S06]  /*04b0*/  BRA `(.L_x_41516) ;  /* 0x0000000800b87947 */ /* 0x000fec0003800000 */
.L_x_41521:
[----:B------:R-:W2:Y:S02]  /*04c0*/  LDG.E.64 R4, desc[UR36][R6.64] ;  /* 0x0000002406047981 */ /* 0x000ea4000c1e1b00 */
[----:B--2---:R-:W0:Y:S02]  /*04d0*/  F2I.S64.F64.TRUNC R4, R4 ;  /* 0x0000000400047311 */ /* 0x004e24000030d900 */
[----:B0-----:R-:W-:Y:S01]  /*04e0*/  PRMT R0, R4, 0x7610, R0 ;  /* 0x0000761004007816 */ /* 0x001fe20000000000 */
[----:B------:R-:W-:Y:S06]  /*04f0*/  BRA `(.L_x_41516) ;  /* 0x0000000800a87947 */ /* 0x000fec0003800000 */
.L_x_41511:
        /* <DEDUP_REMOVED lines=12> */
.L_x_41525:
[----:B------:R-:W2:Y:S02]  /*05c0*/  LDG.E.64 R6, desc[UR36][R6.64] ;  /* 0x0000002406067981 */ /* 0x000ea4000c1e1b00 */
[----:B--2---:R-:W0:Y:S02]  /*05d0*/  F2I.S64.F64.TRUNC R4, R6 ;  /* 0x0000000600047311 */ /* 0x004e24000030d900 */
[----:B0-----:R-:W-:Y:S01]  /*05e0*/  PRMT R0, R4, 0x7610, R0 ;  /* 0x0000761004007816 */ /* 0x001fe20000000000 */
[----:B------:R-:W-:Y:S06]  /*05f0*/  BRA `(.L_x_41516) ;  /* 0x0000000800687947 */ /* 0x000fec0003800000 */
.L_x_41524:
        /* <DEDUP_REMOVED lines=27> */
.L_x_41527:
        /* <DEDUP_REMOVED lines=15> */
.L_x_41526:
[----:B------:R-:W2:Y:S02]  /*08a0*/  LDG.E.U16 R4, desc[UR36][R6.64] ;  /* 0x0000002406047981 */ /* 0x000ea4000c1e1500 */
[----:B--2---:R-:W-:-:S06]  /*08b0*/  IMAD.U32 R4, R4, 0x10000, RZ ;  /* 0x0001000004047824 */ /* 0x004fcc00078e00ff */
[----:B------:R-:W0:Y:S02]  /*08c0*/  F2I.S64.TRUNC R4, R4 ;  /* 0x0000000400047311 */ /* 0x000e24000020d900 */
[----:B0-----:R-:W-:Y:S01]  /*08d0*/  PRMT R0, R4, 0x7610, R0 ;  /* 0x0000761004007816 */ /* 0x001fe20000000000 */
[----:B------:R-:W-:Y:S06]  /*08e0*/  BRA `(.L_x_41516) ;  /* 0x0000000400ac7947 */ /* 0x000fec0003800000 */
.L_x_41523:
        /* <DEDUP_REMOVED lines=10> */
.L_x_41530:
        /* <DEDUP_REMOVED lines=21> */
.L_x_41534:
[----:B------:R-:W-:Y:S05]  /*0ae0*/  BSYNC.RECONVERGENT B1 ;  /* 0x0000000000017941 */ /* 0x000fea0003800200 */
.L_x_41533:
[----:B------:R-:W-:Y:S01]  /*0af0*/  IMAD.SHL.U32 R0, R0, 0x100000, RZ ;  /* 0x0010000000007824 */ /* 0x000fe200078e00ff */
[----:B------:R-:W-:-:S04]  /*0b00*/  LEA R3, R3, 0x3b800000, 0x17 ;  /* 0x3b80000003037811 */ /* 0x000fc800078eb8ff */
[----:B------:R-:W-:-:S07]  /*0b10*/  LOP3.LUT R4, R3, R0, R7, 0xfe, !PT ;  /* 0x0000000003047212 */ /* 0x000fce00078efe07 */
.L_x_41532:
[----:B------:R-:W-:Y:S05]  /*0b20*/  BSYNC.RECONVERGENT B0 ;  /* 0x0000000000007941 */ /* 0x000fea0003800200 */
.L_x_41531:
[----:B------:R-:W0:Y:S02]  /*0b30*/  F2I.S64.TRUNC R4, R4 ;  /* 0x0000000400047311 */ /* 0x000e24000020d900 */
[----:B0-----:R-:W-:Y:S01]  /*0b40*/  PRMT R0, R4, 0x7610, R0 ;  /* 0x0000761004007816 */ /* 0x001fe20000000000 */
[----:B------:R-:W-:Y:S06]  /*0b50*/  BRA `(.L_x_41516) ;  /* 0x0000000400107947 */ /* 0x000fec0003800000 */
.L_x_41529:
        /* <DEDUP_REMOVED lines=21> */
.L_x_41538:
[----:B------:R-:W-:Y:S05]  /*0cb0*/  BSYNC.RECONVERGENT B1 ;  /* 0x0000000000017941 */ /* 0x000fea0003800200 */
.L_x_41537:
[----:B------:R-:W-:Y:S01]  /*0cc0*/  IMAD.SHL.U32 R0, R0, 0x200000, RZ ;  /* 0x0020000000007824 */ /* 0x000fe200078e00ff */
[----:B------:R-:W-:-:S04]  /*0cd0*/  LEA R3, R3, 0x37800000, 0x17 ;  /* 0x3780000003037811 */ /* 0x000fc800078eb8ff */
[----:B------:R-:W-:-:S07]  /*0ce0*/  LOP3.LUT R4, R3, R0, R7, 0xfe, !PT ;  /* 0x0000000003047212 */ /* 0x000fce00078efe07 */
.L_x_41536:
[----:B------:R-:W-:Y:S05]  /*0cf0*/  BSYNC.RECONVERGENT B0 ;  /* 0x0000000000007941 */ /* 0x000fea0003800200 */
.L_x_41535:
[----:B------:R-:W0:Y:S02]  /*0d00*/  F2I.S64.TRUNC R4, R4 ;  /* 0x0000000400047311 */ /* 0x000e24000020d900 */
[----:B0-----:R-:W-:Y:S01]  /*0d10*/  PRMT R0, R4, 0x7610, R0 ;  /* 0x0000761004007816 */ /* 0x001fe20000000000 */
[----:B------:R-:W-:Y:S06]  /*0d20*/  BRA `(.L_x_41516) ;  /* 0x00000000009c7947 */ /* 0x000fec0003800000 */
.L_x_41528:
[----:B------:R-:W-:-:S09]  /*0d30*/  UISETP.NE.AND UP0, UPT, UR4, 0x1c, UPT ;  /* 0x0000001c0400788c */ /* 0x000fd2000bf05270 */
[----:B------:R-:W-:Y:S05]  /*0d40*/  BRA.U !UP0, `(.L_x_41539) ;  /* 0x0000000108907547 */ /* 0x000fea000b800000 */
[----:B------:R-:W-:-:S09]  /*0d50*/  UISETP.NE.AND UP0, UPT, UR4, 0x1d, UPT ;  /* 0x0000001d0400788c */ /* 0x000fd2000bf05270 */
[----:B------:R-:W-:Y:S05]  /*0d60*/  BRA.U !UP0, `(.L_x_41540) ;  /* 0x0000000108807547 */ /* 0x000fea000b800000 */
[----:B------:R-:W-:-:S09]  /*0d70*/  UISETP.NE.AND UP0, UPT, UR4, 0x2c, UPT ;  /* 0x0000002c0400788c */ /* 0x000fd2000bf05270 */
[----:B------:R-:W-:Y:S05]  /*0d80*/  BRA.U !UP0, `(.L_x_41541) ;  /* 0x0000000108487547 */ /* 0x000fea000b800000 */
.L_x_41515:
        /* <DEDUP_REMOVED lines=16> */
.L_x_41542:
[----:B------:R-:W-:Y:S01]  /*0e90*/  PRMT R0, RZ, 0x7610, R0 ;  /* 0x00007610ff007816 */ /* 0x000fe20000000000 */
[----:B------:R-:W-:Y:S06]  /*0ea0*/  BRA `(.L_x_41516) ;  /* 0x00000000003c7947 */ /* 0x000fec0003800000 */
.L_x_41541:
        /* <DEDUP_REMOVED lines=8> */
.L_x_41544:
[----:B------:R-:W-:Y:S05]  /*0f30*/  BSYNC.RECONVERGENT B0 ;  /* 0x0000000000007941 */ /* 0x000fea0003800200 */
.L_x_41543:
[----:B------:R-:W0:Y:S02]  /*0f40*/  F2I.S64.TRUNC R4, R4 ;  /* 0x0000000400047311 */ /* 0x000e24000020d900 */
[----:B0-----:R-:W-:Y:S01]  /*0f50*/  PRMT R0, R4, 0x7610, R0 ;  /* 0x0000761004007816 */ /* 0x001fe20000000000 */
[----:B------:R-:W-:Y:S06]  /*0f60*/  BRA `(.L_x_41516) ;  /* 0x00000000000c7947 */ /* 0x000fec0003800000 */
.L_x_41540:
[----:B------:R0:W5:Y:S01]  /*0f70*/  LDG.E.U8 R0, desc[UR36][R6.64] ;  /* 0x0000002406007981 */ /* 0x000162000c1e1100 */
[----:B------:R-:W-:Y:S05]  /*0f80*/  BRA `(.L_x_41516) ;  /* 0x0000000000047947 */ /* 0x000fea0003800000 */
.L_x_41539:
[----:B------:R0:W5:Y:S02]  /*0f90*/  LDG.E.U8 R0, desc[UR36][R6.64] ;  /* 0x0000002406007981 */ /* 0x000164000c1e1100 */
.L_x_41516:
[----:B-----5:R-:W-:Y:S01]  /*0fa0*/  LOP3.LUT P0, RZ, R0, 0xff, RZ, 0xc0, !PT ;  /* 0x000000ff00ff7812 */ /* 0x020fe2000780c0ff */
[----:B------:R-:W-:-:S03]  /*0fb0*/  VIADD R25, R17, 0x80 ;  /* 0x0000008011197836 */ /* 0x000fc60000000000 */
[----:B------:R-:W-:-:S09]  /*0fc0*/  P2R R18, PR, RZ, 0x1 ;  /* 0x00000001ff127803 */ /* 0x000fd20000000000 */
.L_x_41510:
[----:B------:R-:W-:Y:S05]  /*0fd0*/  BSYNC.RECONVERGENT B6 ;  /* 0x0000000000067941 */ /* 0x000fea0003800200 */
.L_x_41509:
        /* <DEDUP_REMOVED lines=24> */
.L_x_41550:
[----:B------:R0:W5:Y:S01]  /*1160*/  LDG.E.U8 R0, desc[UR36][R6.64] ;  /* 0x0000002406007981 */ /* 0x000162000c1e1100 */
[----:B------:R-:W-:Y:S05]  /*1170*/  BRA `(.L_x_41552) ;  /* 0x0000000c00607947 */ /* 0x000fea0003800000 */
.L_x_41549:
        /* <DEDUP_REMOVED lines=8> */
.L_x_41554:
[----:B------:R4:W5:Y:S01]  /*1200*/  LDG.E.U8 R0, desc[UR36][R6.64] ;  /* 0x0000002406007981 */ /* 0x000962000c1e1100 */
[----:B------:R-:W-:Y:S05]  /*1210*/  BRA `(.L_x_41552) ;  /* 0x0000000c00387947 */ /* 0x000fea0003800000 */
.L_x_41553:
[----:B------:R0:W5:Y:S01]  /*1220*/  LDG.E.U16 R0, desc[UR36][R6.64] ;  /* 0x0000002406007981 */ /* 0x000162000c1e1500 */
[----:B------:R-:W-:Y:S05]  /*1230*/  BRA `(.L_x_41552) ;  /* 0x0000000c00307947 */ /* 0x000fea0003800000 */
.L_x_41548:
        /* <DEDUP_REMOVED lines=10> */
.L_x_41556:
[----:B------:R-:W2:Y:S02]  /*12e0*/  LDG.E.U16 R4, desc[UR36][R6.64] ;  /* 0x0000002406047981 */ /* 0x000ea4000c1e1500 */
[----:B--2---:R-:W-:-:S06]  /*12f0*/  HADD2.F32 R4, -RZ, R4.H0_H0 ;  /* 0x20000004ff047230 */ /* 0x004fcc0000004100 */
[----:B------:R-:W0:Y:S02]  /*1300*/  F2I.S64.TRUNC R4, R4 ;  /* 0x0000000400047311 */ /* 0x000e24000020d900 */
[----:B0-----:R-:W-:Y:S01]  /*1310*/  PRMT R0, R4, 0x7610, R0 ;  /* 0x0000761004007816 */ /* 0x001fe20000000000 */
[----:B------:R-:W-:Y:S06]  /*1320*/  BRA `(.L_x_41552) ;  /* 0x0000000800f47947 */ /* 0x000fec0003800000 */
.L_x_41555:
        /* <DEDUP_REMOVED lines=10> */
.L_x_41558:
[----:B------:R-:W2:Y:S02]  /*13d0*/  LDG.E.U16 R6, desc[UR36][R6.64] ;  /* 0x0000002406067981 */ /* 0x000ea4000c1e1500 */
[----:B--2---:R-:W-:-:S06]  /*13e0*/  HADD2.F32 R4, -RZ, R6.H0_H0 ;  /* 0x20000006ff047230 */ /* 0x004fcc0000004100 */
[----:B------:R-:W0:Y:S02]  /*13f0*/  F2I.S64.TRUNC R4, R4 ;  /* 0x0000000400047311 */ /* 0x000e24000020d900 */
[----:B0-----:R-:W-:Y:S01]  /*1400*/  PRMT R0, R4, 0x7610, R0 ;  /* 0x0000761004007816 */ /* 0x001fe20000000000 */
[----:B------:R-:W-:Y:S06]  /*1410*/  BRA `(.L_x_41552) ;  /* 0x0000000800b87947 */ /* 0x000fec0003800000 */
.L_x_41557:
[----:B------:R-:W2:Y:S02]  /*1420*/  LDG.E.64 R4, desc[UR36][R6.64] ;  /* 0x0000002406047981 */ /* 0x000ea4000c1e1b00 */
[----:B--2---:R-:W0:Y:S02]  /*1430*/  F2I.S64.F64.TRUNC R4, R4 ;  /* 0x0000000400047311 */ /* 0x004e24000030d900 */
[----:B0-----:R-:W-:Y:S01]  /*1440*/  PRMT R0, R4, 0x7610, R0 ;  /* 0x0000761004007816 */ /* 0x001fe20000000000 */
[----:B------:R-:W-:Y:S06]  /*1450*/  BRA `(.L_x_41552) ;  /* 0x0000000800a87947 */ /* 0x000fec0003800000 */
.L_x_41547:
        /* <DEDUP_REMOVED lines=12> */
.L_x_41561:
[----:B------:R-:W2:Y:S02]  /*1520*/  LDG.E.64 R6, desc[UR36][R6.64] ;  /* 0x0000002406067981 */ /* 0x000ea4000c1e1b00 */
[----:B--2---:R-:W0:Y:S02]  /*1530*/  F2I.S64.F64.TRUNC R4, R6 ;  /* 0x0000000600047311 */ /* 0x004e24000030d900 */
[----:B0-----:R-:W-:Y:S01]  /*1540*/  PRMT R0, R4, 0x7610, R0 ;  /* 0x0000761004007816 */ /* 0x001fe20000000000 */
[----:B------:R-:W-:Y:S06]  /*1550*/  BRA `(.L_x_41552) ;  /* 0x0000000800687947 */ /* 0x000fec0003800000 */
.L_x_41560:
        /* <DEDUP_REMOVED lines=27> */
.L_x_41563:
        /* <DEDUP_REMOVED lines=15> */
.L_x_41562:
[----:B------:R-:W2:Y:S02]  /*1800*/  LDG.E.U16 R4, desc[UR36][R6.64] ;  /* 0x0000002406047981 */ /* 0x000ea4000c1e1500 */
[----:B--2---:R-:W-:-:S06]  /*1810*/  IMAD.U32 R4, R4, 0x10000, RZ ;  /* 0x0001000004047824 */ /* 0x004fcc00078e00ff */
[----:B------:R-:W0:Y:S02]  /*1820*/  F2I.S64.TRUNC R4, R4 ;  /* 0x0000000400047311 */ /* 0x000e24000020d900 */
[----:B0-----:R-:W-:Y:S01]  /*1830*/  PRMT R0, R4, 0x7610, R0 ;  /* 0x0000761004007816 */ /* 0x001fe20000000000 */
[----:B------:R-:W-:Y:S06]  /*1840*/  BRA `(.L_x_41552) ;  /* 0x0000000400ac7947 */ /* 0x000fec0003800000 */
.L_x_41559:
        /* <DEDUP_REMOVED lines=10> */
.L_x_41566:
        /* <DEDUP_REMOVED lines=21> */
.L_x_41570:
[----:B------:R-:W-:Y:S05]  /*1a40*/  BSYNC.RECONVERGENT B1 ;  /* 0x0000000000017941 */ /* 0x000fea0003800200 */
.L_x_41569:
[----:B------:R-:W-:Y:S01]  /*1a50*/  IMAD.SHL.U32 R0, R0, 0x100000, RZ ;  /* 0x0010000000007824 */ /* 0x000fe200078e00ff */
[----:B------:R-:W-:-:S04]  /*1a60*/  LEA R3, R3, 0x3b800000, 0x17 ;  /* 0x3b80000003037811 */ /* 0x000fc800078eb8ff */
[----:B------:R-:W-:-:S07]  /*1a70*/  LOP3.LUT R4, R3, R0, R7, 0xfe, !PT ;  /* 0x0000000003047212 */ /* 0x000fce00078efe07 */
.L_x_41568:
[----:B------:R-:W-:Y:S05]  /*1a80*/  BSYNC.RECONVERGENT B0 ;  /* 0x0000000000007941 */ /* 0x000fea0003800200 */
.L_x_41567:
[----:B------:R-:W0:Y:S02]  /*1a90*/  F2I.S64.TRUNC R4, R4 ;  /* 0x0000000400047311 */ /* 0x000e24000020d900 */
[----:B0-----:R-:W-:Y:S01]  /*1aa0*/  PRMT R0, R4, 0x7610, R0 ;  /* 0x0000761004007816 */ /* 0x001fe20000000000 */
[----:B------:R-:W-:Y:S06]  /*1ab0*/  BRA `(.L_x_41552) ;  /* 0x0000000400107947 */ /* 0x000fec0003800000 */
.L_x_41565:
        /* <DEDUP_REMOVED lines=21> */
.L_x_41574:
[----:B------:R-:W-:Y:S05]  /*1c10*/  BSYNC.RECONVERGENT B1 ;  /* 0x0000000000017941 */ /* 0x000fea0003800200 */
.L_x_41573:
[----:B------:R-:W-:Y:S01]  /*1c20*/  IMAD.SHL.U32 R0, R0, 0x200000, RZ ;  /* 0x0020000000007824 */ /* 0x000fe200078e00ff */
[----:B------:R-:W-:-:S04]  /*1c30*/  LEA R3, R3, 0x37800000, 0x17 ;  /* 0x3780000003037811 */ /* 0x000fc800078eb8ff */
[----:B------:R-:W-:-:S07]  /*1c40*/  LOP3.LUT R4, R3, R0, R7, 0xfe, !PT ;  /* 0x0000000003047212 */ /* 0x000fce00078efe07 */
.L_x_41572:
[----:B------:R-:W-:Y:S05]  /*1c50*/  BSYNC.RECONVERGENT B0 ;  /* 0x0000000000007941 */ /* 0x000fea0003800200 */
.L_x_41571:
[----:B------:R-:W0:Y:S02]  /*1c60*/  F2I.S64.TRUNC R4, R4 ;  /* 0x0000000400047311 */ /* 0x000e24000020d900 */
[----:B0-----:R-:W-:Y:S01]  /*1c70*/  PRMT R0, R4, 0x7610, R0 ;  /* 0x0000761004007816 */ /* 0x001fe20000000000 */
[----:B------:R-:W-:Y:S06]  /*1c80*/  BRA `(.L_x_41552) ;  /* 0x00000000009c7947 */ /* 0x000fec0003800000 */
.L_x_41564:
        /* <DEDUP_REMOVED lines=14> */
.L_x_41578:
[----:B------:R-:W-:Y:S05]  /*1d70*/  BSYNC.RECONVERGENT B0 ;  /* 0x0000000000007941 */ /* 0x000fea0003800200 */
.L_x_41577:
[----:B------:R-:W0:Y:S02]  /*1d80*/  F2I.S64.TRUNC R4, R4 ;  /* 0x0000000400047311 */ /* 0x000e24000020d900 */
[----:B0-----:R-:W-:Y:S01]  /*1d90*/  PRMT R0, R4, 0x7610, R0 ;  /* 0x0000761004007816 */ /* 0x001fe20000000000 */
[----:B------:R-:W-:Y:S06]  /*1da0*/  BRA `(.L_x_41552) ;  /* 0x0000000000547947 */ /* 0x000fec0003800000 */
.L_x_41551:
        /* <DEDUP_REMOVED lines=16> */
.L_x_41579:
[----:B------:R-:W-:Y:S01]  /*1eb0*/  PRMT R0, RZ, 0x7610, R0 ;  /* 0x00007610ff007816 */ /* 0x000fe20000000000 */
[----:B------:R-:W-:Y:S06]  /*1ec0*/  BRA `(.L_x_41552) ;  /* 0x00000000000c7947 */ /* 0x000fec0003800000 */
.L_x_41576:
[----:B------:R1:W5:Y:S01]  /*1ed0*/  LDG.E.U8 R0, desc[UR36][R6.64] ;  /* 0x0000002406007981 */ /* 0x000362000c1e1100 */
[----:B------:R-:W-:Y:S05]  /*1ee0*/  BRA `(.L_x_41552) ;  /* 0x0000000000047947 */ /* 0x000fea0003800000 */
.L_x_41575:
[----:B------:R0:W5:Y:S02]  /*1ef0*/  LDG.E.U8 R0, desc[UR36][R6.64] ;  /* 0x0000002406007981 */ /* 0x000164000c1e1100 */
.L_x_41552:
[----:B-----5:R-:W-:Y:S01]  /*1f00*/  LOP3.LUT P0, RZ, R0, 0xff, RZ, 0xc0, !PT ;  /* 0x000000ff00ff7812 */ /* 0x020fe2000780c0ff */
[----:B------:R-:W-:-:S03]  /*1f10*/  VIADD R25, R25, 0x80 ;  /* 0x0000008019197836 */ /* 0x000fc60000000000 */
[----:B------:R-:W-:-:S09]  /*1f20*/  P2R R19, PR, RZ, 0x1 ;  /* 0x00000001ff137803 */ /* 0x000fd20000000000 */
.L_x_41546:
[----:B------:R-:W-:Y:S05]  /*1f30*/  BSYNC.RECONVERGENT B6 ;  /* 0x0000000000067941 */ /* 0x000fea0003800200 */
.L_x_41545:
        /* <DEDUP_REMOVED lines=24> */
.L_x_41585:
[----:B------:R0:W5:Y:S01]  /*20c0*/  LDG.E.U8 R0, desc[UR36][R6.64] ;  /* 0x0000002406007981 */ /* 0x000162000c1e1100 */
[----:B------:R-:W-:Y:S05]  /*20d0*/  BRA `(.L_x_41587) ;  /* 0x0000000c00607947 */ /* 0x000fea0003800000 */
.L_x_41584:
        /* <DEDUP_REMOVED lines=8> */
.L_x_41589:
[----:B------:R3:W5:Y:S01]  /*2160*/  LDG.E.U8 R0, desc[UR36][R6.64] ;  /* 0x0000002406007981 */ /* 0x000762000c1e1100 */
[----:B------:R-:W-:Y:S05]  /*2170*/  BRA `(.L_x_41587) ;  /* 0x0000000c00387947 */ /* 0x000fea0003800000 */
.L_x_41588:
[----:B------:R0:W5:Y:S01]  /*2180*/  LDG.E.U16 R0, desc[UR36][R6.64] ;  /* 0x0000002406007981 */ /* 0x000162000c1e1500 */
[----:B------:R-:W-:Y:S05]  /*2190*/  BRA `(.L_x_41587) ;  /* 0x0000000c00307947 */ /* 0x000fea0003800000 */
.L_x_41583:
        /* <DEDUP_REMOVED lines=10> */
.L_x_41591:
[----:B------:R-:W2:Y:S02]  /*2240*/  LDG.E.U16 R4, desc[UR36][R6.64] ;  /* 0x0000002406047981 */ /* 0x000ea4000c1e1500 */
[----:B--2---:R-:W-:-:S06]  /*2250*/  HADD2.F32 R4, -RZ, R4.H0_H0 ;  /* 0x20000004ff047230 */ /* 0x004fcc0000004100 */
[----:B------:R-:W0:Y:S02]  /*2260*/  F2I.S64.TRUNC R4, R4 ;  /* 0x0000000400047311 */ /* 0x000e24000020d900 */
[----:B0-----:R-:W-:Y:S01]  /*2270*/  PRMT R0, R4, 0x7610, R0 ;  /* 0x0000761004007816 */ /* 0x001fe20000000000 */
[----:B------:R-:W-:Y:S06]  /*2280*/  BRA `(.L_x_41587) ;  /* 0x0000000800f47947 */ /* 0x000fec0003800000 */
.L_x_41590:
        /* <DEDUP_REMOVED lines=10> */
.L_x_41593:
[----:B------:R-:W2:Y:S02]  /*2330*/  LDG.E.U16 R6, desc[UR36][R6.64] ;  /* 0x0000002406067981 */ /* 0x000ea4000c1e1500 */
[----:B--2---:R-:W-:-:S06]  /*2340*/  HADD2.F32 R4, -RZ, R6.H0_H0 ;  /* 0x20000006ff047230 */ /* 0x004fcc0000004100 */
[----:B------:R-:W0:Y:S02]  /*2350*/  F2I.S64.TRUNC R4, R4 ;  /* 0x0000000400047311 */ /* 0x000e24000020d900 */
[----:B0-----:R-:W-:Y:S01]  /*2360*/  PRMT R0, R4, 0x7610, R0 ;  /* 0x0000761004007816 */ /* 0x001fe20000000000 */
[----:B------:R-:W-:Y:S06]  /*2370*/  BRA `(.L_x_41587) ;  /* 0x0000000800b87947 */ /* 0x000fec0003800000 */
.L_x_41592:
[----:B------:R-:W2:Y:S02]  /*2380*/  LDG.E.64 R4, desc[UR36][R6.64] ;  /* 0x0000002406047981 */ /* 0x000ea4000c1e1b00 */
[----:B--2---:R-:W0:Y:S02]  /*2390*/  F2I.S64.F64.TRUNC R4, R4 ;  /* 0x0000000400047311 */ /* 0x004e24000030d900 */
[----:B0-----:R-:W-:Y:S01]  /*23a0*/  PRMT R0, R4, 0x7610, R0 ;  /* 0x0000761004007816 */ /* 0x001fe20000000000 */
[----:B------:R-:W-:Y:S06]  /*23b0*/  BRA `(.L_x_41587) ;  /* 0x0000000800a87947 */ /* 0x000fec0003800000 */
.L_x_41582:
        /* <DEDUP_REMOVED lines=12> */
.L_x_41596:
[----:B------:R-:W2:Y:S02]  /*2480*/  LDG.E.64 R6, desc[UR36][R6.64] ;  /* 0x0000002406067981 */ /* 0x000ea4000c1e1b00 */
[----:B--2---:R-:W0:Y:S02]  /*2490*/  F2I.S64.F64.TRUNC R4, R6 ;  /* 0x0000000600047311 */ /* 0x004e24000030d900 */
[----:B0-----:R-:W-:Y:S01]  /*24a0*/  PRMT R0, R4, 0x7610, R0 ;  /* 0x0000761004007816 */ /* 0x001fe20000000000 */
[----:B------:R-:W-:Y:S06]  /*24b0*/  BRA `(.L_x_41587) ;  /* 0x0000000800687947 */ /* 0x000fec0003800000 */
.L_x_41595:
        /* <DEDUP_REMOVED lines=27> */
.L_x_41598:
        /* <DEDUP_REMOVED lines=15> */
.L_x_41597:
[----:B------:R-:W2:Y:S02]  /*2760*/  LDG.E.U16 R4, desc[UR36][R6.64] ;  /* 0x0000002406047981 */ /* 0x000ea4000c1e1500 */
[----:B--2---:R-:W-:-:S06]  /*2770*/  IMAD.U32 R4, R4, 0x10000, RZ ;  /* 0x0001000004047824 */ /* 0x004fcc00078e00ff */
[----:B------:R-:W0:Y:S02]  /*2780*/  F2I.S64.TRUNC R4, R4 ;  /* 0x0000000400047311 */ /* 0x000e24000020d900 */
[----:B0-----:R-:W-:Y:S01]  /*2790*/  PRMT R0, R4, 0x7610, R0 ;  /* 0x0000761004007816 */ /* 0x001fe20000000000 */
[----:B------:R-:W-:Y:S06]  /*27a0*/  BRA `(.L_x_41587) ;  /* 0x0000000400ac7947 */ /* 0x000fec0003800000 */
.L_x_41594:
        /* <DEDUP_REMOVED lines=10> */
.L_x_41601:
        /* <DEDUP_REMOVED lines=21> */
.L_x_41605:
[----:B------:R-:W-:Y:S05]  /*29a0*/  BSYNC.RECONVERGENT B1 ;  /* 0x0000000000017941 */ /* 0x000fea0003800200 */
.L_x_41604:
[----:B------:R-:W-:Y:S01]  /*29b0*/  IMAD.SHL.U32 R0, R0, 0x100000, RZ ;  /* 0x0010000000007824 */ /* 0x000fe200078e00ff */
[----:B------:R-:W-:-:S04]  /*29c0*/  LEA R3, R3, 0x3b800000, 0x17 ;  /* 0x3b80000003037811 */ /* 0x000fc800078eb8ff */
[----:B------:R-:W-:-:S07]  /*29d0*/  LOP3.LUT R4, R3, R0, R7, 0xfe, !PT ;  /* 0x0000000003047212 */ /* 0x000fce00078efe07 */
.L_x_41603:
[----:B------:R-:W-:Y:S05]  /*29e0*/  BSYNC.RECONVERGENT B0 ;  /* 0x0000000000007941 */ /* 0x000fea0003800200 */
.L_x_41602:
[----:B------:R-:W0:Y:S02]  /*29f0*/  F2I.S64.TRUNC R4, R4 ;  /* 0x0000000400047311 */ /* 0x000e24000020d900 */
[----:B0-----:R-:W-:Y:S01]  /*2a00*/  PRMT R0, R4, 0x7610, R0 ;  /* 0x0000761004007816 */ /* 0x001fe20000000000 */
[----:B------:R-:W-:Y:S06]  /*2a10*/  BRA `(.L_x_41587) ;  /* 0x0000000400107947 */ /* 0x000fec0003800000 */
.L_x_41600:
        /* <DEDUP_REMOVED lines=21> */
.L_x_41609:
[----:B------:R-:W-:Y:S05]  /*2b70*/  BSYNC.RECONVERGENT B1 ;  /* 0x0000000000017941 */ /* 0x000fea0003800200 */
.L_x_41608:
[----:B------:R-:W-:Y:S01]  /*2b80*/  IMAD.SHL.U32 R0, R0, 0x200000, RZ ;  /* 0x0020000000007824 */ /* 0x000fe200078e00ff */
[----:B------:R-:W-:-:S04]  /*2b90*/  LEA R3, R3, 0x37800000, 0x17 ;  /* 0x3780000003037811 */ /* 0x000fc800078eb8ff */
[----:B------:R-:W-:-:S07]  /*2ba0*/  LOP3.LUT R4, R3, R0, R7, 0xfe, !PT ;  /* 0x0000000003047212 */ /* 0x000fce00078efe07 */
.L_x_41607:
[----:B------:R-:W-:Y:S05]  /*2bb0*/  BSYNC.RECONVERGENT B0 ;  /* 0x0000000000007941 */ /* 0x000fea0003800200 */
.L_x_41606:
[----:B------:R-:W0:Y:S02]  /*2bc0*/  F2I.S64.TRUNC R4, R4 ;  /* 0x0000000400047311 */ /* 0x000e24000020d900 */
[----:B0-----:R-:W-:Y:S01]  /*2bd0*/  PRMT R0, R4, 0x7610, R0 ;  /* 0x0000761004007816 */ /* 0x001fe20000000000 */
[----:B------:R-:W-:Y:S06]  /*2be0*/  BRA `(.L_x_41587) ;  /* 0x00000000009c7947 */ /* 0x000fec0003800000 */
.L_x_41599:
        /* <DEDUP_REMOVED lines=14> */
.L_x_41613:
[----:B------:R-:W-:Y:S05]  /*2cd0*/  BSYNC.RECONVERGENT B0 ;  /* 0x0000000000007941 */ /* 0x000fea0003800200 */
.L_x_41612:
[----:B------:R-:W0:Y:S02]  /*2ce0*/  F2I.S64.TRUNC R4, R4 ;  /* 0x0000000400047311 */ /* 0x000e24000020d900 */
[----:B0-----:R-:W-:Y:S01]  /*2cf0*/  PRMT R0, R4, 0x7610, R0 ;  /* 0x0000761004007816 */ /* 0x001fe20000000000 */
[----:B------:R-:W-:Y:S06]  /*2d00*/  BRA `(.L_x_41587) ;  /* 0x0000000000547947 */ /* 0x000fec0003800000 */
.L_x_41586:
        /* <DEDUP_REMOVED lines=16> */
.L_x_41614:
[----:B------:R-:W-:Y:S01]  /*2e10*/  PRMT R0, RZ, 0x7610, R0 ;  /* 0x00007610ff007816 */ /* 0x000fe20000000000 */
[----:B------:R-:W-:Y:S06]  /*2e20*/  BRA `(.L_x_41587) ;  /* 0x00000000000c7947 */ /* 0x000fec0003800000 */
.L_x_41611:
[----:B------:R2:W5:Y:S01]  /*2e30*/  LDG.E.U8 R0, desc[UR36][R6.64] ;  /* 0x0000002406007981 */ /* 0x000562000c1e1100 */
[----:B------:R-:W-:Y:S05]  /*2e40*/  BRA `(.L_x_41587) ;  /* 0x0000000000047947 */ /* 0x000fea0003800000 */
.L_x_41610:
[----:B------:R1:W5:Y:S02]  /*2e50*/  LDG.E.U8 R0, desc[UR36][R6.64] ;  /* 0x0000002406007981 */ /* 0x000364000c1e1100 */
.L_x_41587:
[----:B-----5:R-:W-:Y:S01]  /*2e60*/  LOP3.LUT P0, RZ, R0, 0xff, RZ, 0xc0, !PT ;  /* 0x000000ff00ff7812 */ /* 0x020fe2000780c0ff */
[----:B------:R-:W-:-:S03]  /*2e70*/  VIADD R25, R25, 0x80 ;  /* 0x0000008019197836 */ /* 0x000fc60000000000 */
[----:B------:R-:W-:-:S09]  /*2e80*/  P2R R23, PR, RZ, 0x1 ;  /* 0x00000001ff177803 */ /* 0x000fd20000000000 */
.L_x_41581:
[----:B------:R-:W-:Y:S05]  /*2e90*/  BSYNC.RECONVERGENT B6 ;  /* 0x0000000000067941 */ /* 0x000fea0003800200 */
.L_x_41580:
        /* <DEDUP_REMOVED lines=24> */
.L_x_41620:
[----:B------:R0:W5:Y:S01]  /*3020*/  LDG.E.U8 R0, desc[UR36][R6.64] ;  /* 0x0000002406007981 */ /* 0x000162000c1e1100 */
[----:B------:R-:W-:Y:S05]  /*3030*/  BRA `(.L_x_41622) ;  /* 0x0000000c00607947 */ /* 0x000fea0003800000 */
.L_x_41619:
        /* <DEDUP_REMOVED lines=8> */
.L_x_41624:
[----:B------:R4:W5:Y:S01]  /*30c0*/  LDG.E.U8 R0, desc[UR36][R6.64] ;  /* 0x0000002406007981 */ /* 0x000962000c1e1100 */
[----:B------:R-:W-:Y:S05]  /*30d0*/  BRA `(.L_x_41622) ;  /* 0x0000000c00387947 */ /* 0x000fea0003800000 */
.L_x_41623:
[----:B------:R3:W5:Y:S01]  /*30e0*/  LDG.E.U16 R0, desc[UR36][R6.64] ;  /* 0x0000002406007981 */ /* 0x000762000c1e1500 */
[----:B------:R-:W-:Y:S05]  /*30f0*/  BRA `(.L_x_41622) ;  /* 0x0000000c00307947 */ /* 0x000fea0003800000 */
.L_x_41618:
        /* <DEDUP_REMOVED lines=10> */
.L_x_41626:
[----:B------:R-:W2:Y:S02]  /*31a0*/  LDG.E.U16 R4, desc[UR36][R6.64] ;  /* 0x0000002406047981 */ /* 0x000ea4000c1e1500 */
[----:B--2---:R-:W-:-:S06]  /*31b0*/  HADD2.F32 R4, -RZ, R4.H0_H0 ;  /* 0x20000004ff047230 */ /* 0x004fcc0000004100 */
[----:B------:R-:W0:Y:S02]  /*31c0*/  F2I.S64.TRUNC R4, R4 ;  /* 0x0000000400047311 */ /* 0x000e24000020d900 */
[----:B0-----:R-:W-:Y:S01]  /*31d0*/  PRMT R0, R4, 0x7610, R0 ;  /* 0x0000761004007816 */ /* 0x001fe20000000000 */
[----:B------:R-:W-:Y:S06]  /*31e0*/  BRA `(.L_x_41622) ;  /* 0x0000000800f47947 */ /* 0x000fec0003800000 */
.L_x_41625:
        /* <DEDUP_REMOVED lines=10> */
.L_x_41628:
[----:B------:R-:W2:Y:S02]  /*3290*/  LDG.E.U16 R6, desc[UR36][R6.64] ;  /* 0x0000002406067981 */ /* 0x000ea4000c1e1500 */
[----:B--2---:R-:W-:-:S06]  /*32a0*/  HADD2.F32 R4, -RZ, R6.H0_H0 ;  /* 0x20000006ff047230 */ /* 0x004fcc0000004100 */
[----:B------:R-:W0:Y:S02]  /*32b0*/  F2I.S64.TRUNC R4, R4 ;  /* 0x0000000400047311 */ /* 0x000e24000020d900 */
[----:B0-----:R-:W-:Y:S01]  /*32c0*/  PRMT R0, R4, 0x7610, R0 ;  /* 0x0000761004007816 */ /* 0x001fe20000000000 */
[----:B------:R-:W-:Y:S06]  /*32d0*/  BRA `(.L_x_41622) ;  /* 0x0000000800b87947 */ /* 0x000fec0003800000 */
.L_x_41627:
[----:B------:R-:W2:Y:S02]  /*32e0*/  LDG.E.64 R4, desc[UR36][R6.64] ;  /* 0x0000002406047981 */ /* 0x000ea4000c1e1b00 */
[----:B--2---:R-:W0:Y:S02]  /*32f0*/  F2I.S64.F64.TRUNC R4, R4 ;  /* 0x0000000400047311 */ /* 0x004e24000030d900 */
[----:B0-----:R-:W-:Y:S01]  /*3300*/  PRMT R0, R4, 0x7610, R0 ;  /* 0x0000761004007816 */ /* 0x001fe20000000000 */
[----:B------:R-:W-:Y:S06]  /*3310*/  BRA `(.L_x_41622) ;  /* 0x0000000800a87947 */ /* 0x000fec0003800000 */
.L_x_41617:
        /* <DEDUP_REMOVED lines=12> */
.L_x_41631:
[----:B------:R-:W2:Y:S02]  /*33e0*/  LDG.E.64 R6, desc[UR36][R6.64] ;  /* 0x0000002406067981 */ /* 0x000ea4000c1e1b00 */
[----:B--2---:R-:W0:Y:S02]  /*33f0*/  F2I.S64.F64.TRUNC R4, R6 ;  /* 0x0000000600047311 */ /* 0x004e24000030d900 */
[----:B0-----:R-:W-:Y:S01]  /*3400*/  PRMT R0, R4, 0x7610, R0 ;  /* 0x0000761004007816 */ /* 0x001fe20000000000 */
[----:B------:R-:W-:Y:S06]  /*3410*/  BRA `(.L_x_41622) ;  /* 0x0000000800687947 */ /* 0x000fec0003800000 */
.L_x_41630:
        /* <DEDUP_REMOVED lines=27> */
.L_x_41633:
        /* <DEDUP_REMOVED lines=15> */
.L_x_41632:
[----:B------:R-:W2:Y:S02]  /*36c0*/  LDG.E.U16 R4, desc[UR36][R6.64] ;  /* 0x0000002406047981 */ /* 0x000ea4000c1e1500 */
[----:B--2---:R-:W-:-:S06]  /*36d0*/  IMAD.U32 R4, R4, 0x10000, RZ ;  /* 0x0001000004047824 */ /* 0x004fcc00078e00ff */
[----:B------:R-:W0:Y:S02]  /*36e0*/  F2I.S64.TRUNC R4, R4 ;  /* 0x0000000400047311 */ /* 0x000e24000020d900 */
[----:B0-----:R-:W-:Y:S01]  /*36f0*/  PRMT R0, R4, 0x7610, R0 ;  /* 0x0000761004007816 */ /* 0x001fe20000000000 */
[----:B------:R-:W-:Y:S06]  /*3700*/  BRA `(.L_x_41622) ;  /* 0x0000000400ac7947 */ /* 0x000fec0003800000 */
.L_x_41629:
        /* <DEDUP_REMOVED lines=10> */
.L_x_41636:
        /* <DEDUP_REMOVED lines=21> */
.L_x_41640:
[----:B------:R-:W-:Y:S05]  /*3900*/  BSYNC.RECONVERGENT B1 ;  /* 0x0000000000017941 */ /* 0x000fea0003800200 */
.L_x_41639:
[----:B------:R-:W-:Y:S01]  /*3910*/  IMAD.SHL.U32 R0, R0, 0x100000, RZ ;  /* 0x0010000000007824 */ /* 0x000fe200078e00ff */
[----:B------:R-:W-:-:S04]  /*3920*/  LEA R3, R3, 0x3b800000, 0x17 ;  /* 0x3b80000003037811 */ /* 0x000fc800078eb8ff */
[----:B------:R-:W-:-:S07]  /*3930*/  LOP3.LUT R4, R3, R0, R7, 0xfe, !PT ;  /* 0x0000000003047212 */ /* 0x000fce00078efe07 */
.L_x_41638:
[----:B------:R-:W-:Y:S05]  /*3940*/  BSYNC.RECONVERGENT B0 ;  /* 0x0000000000007941 */ /* 0x000fea0003800200 */
.L_x_41637:
[----:B------:R-:W0:Y:S02]  /*3950*/  F2I.S64.TRUNC R4, R4 ;  /* 0x0000000400047311 */ /* 0x000e24000020d900 */
[----:B0-----:R-:W-:Y:S01]  /*3960*/  PRMT R0, R4, 0x7610, R0 ;  /* 0x0000761004007816 */ /* 0x001fe20000000000 */
[----:B------:R-:W-:Y:S06]  /*3970*/  BRA `(.L_x_41622) ;  /* 0x0000000400107947 */ /* 0x000fec0003800000 */
.L_x_41635:
        /* <DEDUP_REMOVED lines=21> */
.L_x_41644:
[----:B------:R-:W-:Y:S05]  /*3ad0*/  BSYNC.RECONVERGENT B1 ;  /* 0x0000000000017941 */ /* 0x000fea0003800200 */
.L_x_41643:
[----:B------:R-:W-:Y:S01]  /*3ae0*/  IMAD.SHL.U32 R0, R0, 0x200000, RZ ;  /* 0x0020000000007824 */ /* 0x000fe200078e00ff */
[----:B------:R-:W-:-:S04]  /*3af0*/  LEA R3, R3, 0x37800000, 0x17 ;  /* 0x3780000003037811 */ /* 0x000fc800078eb8ff */
[----:B------:R-:W-:-:S07]  /*3b00*/  LOP3.LUT R4, R3, R0, R7, 0xfe, !PT ;  /* 0x0000000003047212 */ /* 0x000fce00078efe07 */
.L_x_41642:
[----:B------:R-:W-:Y:S05]  /*3b10*/  BSYNC.RECONVERGENT B0 ;  /* 0x0000000000007941 */ /* 0x000fea0003800200 */
.L_x_41641:
[----:B------:R-:W0:Y:S02]  /*3b20*/  F2I.S64.TRUNC R4, R4 ;  /* 0x0000000400047311 */ /* 0x000e24000020d900 */
[----:B0-----:R-:W-:Y:S01]  /*3b30*/  PRMT R0, R4, 0x7610, R0 ;  /* 0x0000761004007816 */ /* 0x001fe20000000000 */
[----:B------:R-:W-:Y:S06]  /*3b40*/  BRA `(.L_x_41622) ;  /* 0x00000000009c7947 */ /* 0x000fec0003800000 */
.L_x_41634:
        /* <DEDUP_REMOVED lines=14> */
.L_x_41648:
[----:B------:R-:W-:Y:S05]  /*3c30*/  BSYNC.RECONVERGENT B0 ;  /* 0x0000000000007941 */ /* 0x000fea0003800200 */
.L_x_41647:
[----:B------:R-:W0:Y:S02]  /*3c40*/  F2I.S64.TRUNC R4, R4 ;  /* 0x0000000400047311 */ /* 0x000e24000020d900 */
[----:B0-----:R-:W-:Y:S01]  /*3c50*/  PRMT R0, R4, 0x7610, R0 ;  /* 0x0000761004007816 */ /* 0x001fe20000000000 */
[----:B------:R-:W-:Y:S06]  /*3c60*/  BRA `(.L_x_41622) ;  /* 0x0000000000547947 */ /* 0x000fec0003800000 */
.L_x_41621:
        /* <DEDUP_REMOVED lines=16> */
.L_x_41649:
[----:B------:R-:W-:Y:S01]  /*3d70*/  PRMT R0, RZ, 0x7610, R0 ;  /* 0x00007610ff007816 */ /* 0x000fe20000000000 */
[----:B------:R-:W-:Y:S06]  /*3d80*/  BRA `(.L_x_41622) ;  /* 0x00000000000c7947 */ /* 0x000fec0003800000 */
.L_x_41646:
[----:B------:R2:W5:Y:S01]  /*3d90*/  LDG.E.U8 R0, desc[UR36][R6.64] ;  /* 0x0000002406007981 */ /* 0x000562000c1e1100 */
[----:B------:R-:W-:Y:S05]  /*3da0*/  BRA `(.L_x_41622) ;  /* 0x0000000000047947 */ /* 0x000fea0003800000 */
.L_x_41645:
[----:B------:R1:W5:Y:S02]  /*3db0*/  LDG.E.U8 R0, desc[UR36][R6.64] ;  /* 0x0000002406007981 */ /* 0x000364000c1e1100 */
.L_x_41622:
[----:B-----5:R-:W-:-:S13]  /*3dc0*/  LOP3.LUT P0, RZ, R0, 0xff, RZ, 0xc0, !PT ;  /* 0x000000ff00ff7812 */ /* 0x020fda000780c0ff */
.L_x_41616:
[----:B------:R-:W-:Y:S05]  /*3dd0*/  BSYNC.RECONVERGENT B6 ;  /* 0x0000000000067941 */ /* 0x000fea0003800200 */
.L_x_41615:
[----:B------:R-:W-:Y:S01]  /*3de0*/  ISETP.NE.AND P1, PT, R18, RZ, PT ;  /* 0x000000ff1200720c */ /* 0x000fe20003f25270 */
[----:B------:R-:W-:Y:S01]  /*3df0*/  BSSY.RECONVERGENT B8, `(.L_x_41650) ;  /* 0x00002a1000087945 */ /* 0x000fe20003800200 */
[----:B------:R-:W1:Y:S01]  /*3e00*/  LDC.U8 R18, c[0x0][0x3a4] ;  /* 0x0000e900ff127b82 */ /* 0x000e620000000000 */
[----:B------:R-:W-:Y:S02]  /*3e10*/  ISETP.GE.AND P4, PT, R17, R16, PT ;  /* 0x000000101100720c */ /* 0x000fe40003f86270 */
[----:B------:R-:W-:Y:S01]  /*3e20*/  BSSY.RELIABLE B7, `(.L_x_41651) ;  /* 0x00001c5000077945 */ /* 0x000fe20003800100 */
[----:B------:R-:W-:Y:S02]  /*3e30*/  ISETP.NE.AND P2, PT, R19, RZ, PT ;  /* 0x000000ff1300720c */ /* 0x000fe40003f45270 */
[----:B------:R-:W-:Y:S02]  /*3e40*/  ISETP.NE.AND P3, PT, R23, RZ, PT ;  /* 0x000000ff1700720c */ /* 0x000fe40003f65270 */
[----:B0-----:R-:W-:-:S02]  /*3e50*/  ISETP.NE.AND P1, PT, R22, RZ, P1 ;  /* 0x000000ff1600720c */ /* 0x001fc40000f25270 */
        /* <DEDUP_REMOVED lines=30> */
.L_x_41657:
[----:B------:R0:W-:Y:S01]  /*4040*/  STG.E.U8 desc[UR36][R8.64], R11 ;  /* 0x0000000b08007986 */ /* 0x0001e2000c101124 */
[----:B------:R-:W-:Y:S05]  /*4050*/  BRA `(.L_x_41659) ;  /* 0x0000000c00087947 */ /* 0x000fea0003800000 */
.L_x_41656:
        /* <DEDUP_REMOVED lines=10> */
.L_x_41661:
[----:B------:R0:W-:Y:S01]  /*4100*/  STG.E desc[UR36][R8.64], R11 ;  /* 0x0000000b08007986 */ /* 0x0001e2000c101924 */
[----:B------:R-:W-:Y:S05]  /*4110*/  BRA `(.L_x_41659) ;  /* 0x0000000800d87947 */ /* 0x000fea0003800000 */
.L_x_41660:
[----:B------:R0:W-:Y:S01]  /*4120*/  STG.E.U16 desc[UR36][R8.64], R11 ;  /* 0x0000000b08007986 */ /* 0x0001e2000c101524 */
[----:B------:R-:W-:Y:S05]  /*4130*/  BRA `(.L_x_41659) ;  /* 0x0000000800d07947 */ /* 0x000fea0003800000 */
.L_x_41655:
        /* <DEDUP_REMOVED lines=9> */
.L_x_41663:
[----:B------:R-:W0:Y:S02]  /*41d0*/  I2F.S16 R0, R11 ;  /* 0x0000000b00007306 */ /* 0x000e240000101400 */
[----:B0-----:R-:W-:-:S05]  /*41e0*/  F2FP.F16.F32.PACK_AB R0, RZ, R0 ;  /* 0x00000000ff00723e */ /* 0x001fca00000000ff */
[----:B------:R0:W-:Y:S01]  /*41f0*/  STG.E.U16 desc[UR36][R8.64], R0 ;  /* 0x0000000008007986 */ /* 0x0001e2000c101524 */
[----:B------:R-:W-:Y:S05]  /*4200*/  BRA `(.L_x_41659) ;  /* 0x00000008009c7947 */ /* 0x000fea0003800000 */
.L_x_41662:
        /* <DEDUP_REMOVED lines=10> */
.L_x_41665:
[----:B------:R-:W0:Y:S02]  /*42b0*/  I2F.S16 R11, R11 ;  /* 0x0000000b000b7306 */ /* 0x000e240000101400 */
[----:B0-----:R-:W-:-:S04]  /*42c0*/  F2FP.F16.F32.PACK_AB R3, RZ, R11 ;  /* 0x0000000bff03723e */ /* 0x001fc800000000ff */
[----:B------:R-:W-:-:S05]  /*42d0*/  PRMT R3, R3, 0x5410, RZ ;  /* 0x0000541003037816 */ /* 0x000fca00000000ff */
[----:B------:R0:W-:Y:S01]  /*42e0*/  STG.E desc[UR36][R8.64], R3 ;  /* 0x0000000308007986 */ /* 0x0001e2000c101924 */
[----:B------:R-:W-:Y:S05]  /*42f0*/  BRA `(.L_x_41659) ;  /* 0x0000000800607947 */ /* 0x000fea0003800000 */
.L_x_41664:
[----:B------:R-:W0:Y:S02]  /*4300*/  I2F.F64.S16 R4, R11 ;  /* 0x0000000b00047312 */ /* 0x000e240000101c00 */
[----:B0-----:R0:W-:Y:S01]  /*4310*/  STG.E.64 desc[UR36][R8.64], R4 ;  /* 0x0000000408007986 */ /* 0x0011e2000c101b24 */
[----:B------:R-:W-:Y:S05]  /*4320*/  BRA `(.L_x_41659) ;  /* 0x0000000800547947 */ /* 0x000fea0003800000 */
.L_x_41654:
        /* <DEDUP_REMOVED lines=10> */
.L_x_41668:
[----:B--234-:R-:W-:Y:S01]  /*43d0*/  CS2R R6, SRZ ;  /* 0x0000000000067805 */ /* 0x01cfe2000001ff00 */
[----:B------:R-:W0:Y:S04]  /*43e0*/  I2F.F64.S16 R4, R11 ;  /* 0x0000000b00047312 */ /* 0x000e280000101c00 */
[----:B0-----:R0:W-:Y:S01]  /*43f0*/  STG.E.128 desc[UR36][R8.64], R4 ;  /* 0x0000000408007986 */ /* 0x0011e2000c101d24 */
[----:B------:R-:W-:Y:S05]  /*4400*/  BRA `(.L_x_41659) ;  /* 0x00000008001c7947 */ /* 0x000fea0003800000 */
.L_x_41667:
        /* <DEDUP_REMOVED lines=17> */
.L_x_41672:
[----:B------:R-:W-:Y:S05]  /*4520*/  BSYNC.RECONVERGENT B0 ;  /* 0x0000000000007941 */ /* 0x000fea0003800200 */
.L_x_41671:
[----:B------:R0:W-:Y:S01]  /*4530*/  STG.E.U8 desc[UR36][R8.64], R3 ;  /* 0x0000000308007986 */ /* 0x0001e2000c101124 */
[----:B------:R-:W-:Y:S05]  /*4540*/  BRA `(.L_x_41659) ;  /* 0x0000000400cc7947 */ /* 0x000fea0003800000 */
.L_x_41670:
        /* <DEDUP_REMOVED lines=16> */
.L_x_41669:
[----:B------:R-:W0:Y:S02]  /*4650*/  I2F.S16 R0, R11 ;  /* 0x0000000b00007306 */ /* 0x000e240000101400 */
[----:B0-----:R-:W-:-:S05]  /*4660*/  F2FP.BF16.F32.PACK_AB R0, RZ, R0 ;  /* 0x00000000ff00723e */ /* 0x001fca00000010ff */
[----:B------:R0:W-:Y:S01]  /*4670*/  STG.E.U16 desc[UR36][R8.64], R0 ;  /* 0x0000000008007986 */ /* 0x0001e2000c101524 */
[----:B------:R-:W-:Y:S05]  /*4680*/  BRA `(.L_x_41659) ;  /* 0x00000004007c7947 */ /* 0x000fea0003800000 */
.L_x_41666:
        /* <DEDUP_REMOVED lines=10> */
.L_x_41675:
        /* <DEDUP_REMOVED lines=12> */
.L_x_41678:
[----:B------:R-:W-:-:S04]  /*47f0*/  SHF.R.U32.HI R0, RZ, 0x14, R11 ;  /* 0x00000014ff007819 */ /* 0x000fc8000001160b */
[----:B------:R-:W-:-:S04]  /*4800*/  LOP3.LUT R0, R0, 0x1, RZ, 0xc0, !PT ;  /* 0x0000000100007812 */ /* 0x000fc800078ec0ff */
[----:B------:R-:W-:-:S04]  /*4810*/  IADD3 R0, PT, PT, R11, 0x487ffff, R0 ;  /* 0x0487ffff0b007810 */ /* 0x000fc80007ffe000 */
[----:B------:R-:W-:-:S04]  /*4820*/  SHF.R.U32.HI R0, RZ, 0x14, R0 ;  /* 0x00000014ff007819 */ /* 0x000fc80000011600 */
[----:B------:R-:W-:-:S07]  /*4830*/  LOP3.LUT R0, R0, 0xff, RZ, 0xc0, !PT ;  /* 0x000000ff00007812 */ /* 0x000fce00078ec0ff */
.L_x_41679:
[----:B------:R-:W-:-:S07]  /*4840*/  PRMT R4, R0, 0x7610, R4 ;  /* 0x0000761000047816 */ /* 0x000fce0000000004 */
.L_x_41677:
[----:B------:R-:W-:Y:S05]  /*4850*/  BSYNC.RECONVERGENT B0 ;  /* 0x0000000000007941 */ /* 0x000fea0003800200 */
.L_x_41676:
[----:B------:R0:W-:Y:S01]  /*4860*/  STG.E.U8 desc[UR36][R8.64], R4 ;  /* 0x0000000408007986 */ /* 0x0001e2000c101124 */
[----:B------:R-:W-:Y:S05]  /*4870*/  BRA `(.L_x_41659) ;  /* 0x0000000400007947 */ /* 0x000fea0003800000 */
.L_x_41674:
        /* <DEDUP_REMOVED lines=12> */
.L_x_41682:
[----:B------:R-:W-:-:S04]  /*4940*/  SHF.R.U32.HI R0, RZ, 0x15, R11 ;  /* 0x00000015ff007819 */ /* 0x000fc8000001160b */
[----:B------:R-:W-:-:S04]  /*4950*/  LOP3.LUT R0, R0, 0x1, RZ, 0xc0, !PT ;  /* 0x0000000100007812 */ /* 0x000fc800078ec0ff */
[----:B------:R-:W-:-:S04]  /*4960*/  IADD3 R0, PT, PT, R11, 0x88fffff, R0 ;  /* 0x088fffff0b007810 */ /* 0x000fc80007ffe000 */
[----:B------:R-:W-:-:S04]  /*4970*/  SHF.R.U32.HI R0, RZ, 0x15, R0 ;  /* 0x00000015ff007819 */ /* 0x000fc80000011600 */
[----:B------:R-:W-:-:S07]  /*4980*/  LOP3.LUT R0, R0, 0xff, RZ, 0xc0, !PT ;  /* 0x000000ff00007812 */ /* 0x000fce00078ec0ff */
.L_x_41683:
[----:B------:R-:W-:-:S07]  /*4990*/  PRMT R4, R0, 0x7610, R4 ;  /* 0x0000761000047816 */ /* 0x000fce0000000004 */
.L_x_41681:
[----:B------:R-:W-:Y:S05]  /*49a0*/  BSYNC.RECONVERGENT B0 ;  /* 0x0000000000007941 */ /* 0x000fea0003800200 */
.L_x_41680:
[----:B------:R0:W-:Y:S01]  /*49b0*/  STG.E.U8 desc[UR36][R8.64], R4 ;  /* 0x0000000408007986 */ /* 0x0001e2000c101124 */
[----:B------:R-:W-:Y:S05]  /*49c0*/  BRA `(.L_x_41659) ;  /* 0x0000000000ac7947 */ /* 0x000fea0003800000 */
.L_x_41673:
[----:B------:R-:W-:-:S13]  /*49d0*/  ISETP.NE.AND P0, PT, R0, 0x1c, PT ;  /* 0x0000001c0000780c */ /* 0x000fda0003f05270 */
[----:B------:R-:W-:Y:S05]  /*49e0*/  @!P0 BRA `(.L_x_41684) ;  /* 0x0000000000a08947 */ /* 0x000fea0003800000 */
[----:B------:R-:W-:-:S13]  /*49f0*/  ISETP.NE.AND P0, PT, R0, 0x1d, PT ;  /* 0x0000001d0000780c */ /* 0x000fda0003f05270 */
[----:B------:R-:W-:Y:S05]  /*4a00*/  @!P0 BRA `(.L_x_41685) ;  /* 0x0000000000888947 */ /* 0x000fea0003800000 */
[----:B------:R-:W-:-:S13]  /*4a10*/  ISETP.NE.AND P0, PT, R0, 0x2c, PT ;  /* 0x0000002c0000780c */ /* 0x000fda0003f05270 */
[----:B------:R-:W-:Y:S05]  /*4a20*/  @!P0 BRA `(.L_x_41686) ;  /* 0x0000000000448947 */ /* 0x000fea0003800000 */
.L_x_41658:
        /* <DEDUP_REMOVED lines=16> */
.L_x_41687:
[----:B------:R-:W-:Y:S05]  /*4b30*/  BRA `(.L_x_41659) ;  /* 0x0000000000507947 */ /* 0x000fea0003800000 */
.L_x_41686:
        /* <DEDUP_REMOVED lines=15> */
.L_x_41685:
[----:B------:R-:W-:Y:S02]  /*4c30*/  IMAD.MOV.U32 R4, RZ, RZ, R11 ;  /* 0x000000ffff047224 */ /* 0x000fe400078e000b */
[----:B------:R-:W-:-:S05]  /*4c40*/  IMAD.MOV.U32 R5, RZ, RZ, RZ ;  /* 0x000000ffff057224 */ /* 0x000fca00078e00ff */
[----:B------:R0:W-:Y:S01]  /*4c50*/  STG.E.64 desc[UR36][R8.64], R4 ;  /* 0x0000000408007986 */ /* 0x0001e2000c101b24 */
[----:B------:R-:W-:Y:S05]  /*4c60*/  BRA `(.L_x_41659) ;  /* 0x0000000000047947 */ /* 0x000fea0003800000 */
.L_x_41684:
[----:B------:R0:W-:Y:S02]  /*4c70*/  STG.E desc[UR36][R8.64], R11 ;  /* 0x0000000b08007986 */ /* 0x0001e4000c101924 */
.L_x_41659:
[----:B------:R-:W-:Y:S05]  /*4c80*/  BSYNC.RECONVERGENT B6 ;  /* 0x0000000000067941 */ /* 0x000fea0003800200 */
.L_x_41653:
        /* <DEDUP_REMOVED lines=24> */
.L_x_41693:
[----:B------:R0:W-:Y:S01]  /*4e10*/  STG.E.U8 desc[UR36][R8.64], R26 ;  /* 0x0000001a08007986 */ /* 0x0001e2000c101124 */
[----:B------:R-:W-:Y:S05]  /*4e20*/  BRA `(.L_x_41695) ;  /* 0x0000000800fc7947 */ /* 0x000fea0003800000 */
.L_x_41692:
        /* <DEDUP_REMOVED lines=9> */
.L_x_41697:
[----:B------:R0:W-:Y:S01]  /*4ec0*/  STG.E desc[UR36][R8.64], R26 ;  /* 0x0000001a08007986 */ /* 0x0001e2000c101924 */
[----:B------:R-:W-:Y:S05]  /*4ed0*/  BRA `(.L_x_41695) ;  /* 0x0000000800d07947 */ /* 0x000fea0003800000 */
.L_x_41696:
[----:B------:R0:W-:Y:S01]  /*4ee0*/  STG.E.U16 desc[UR36][R8.64], R26 ;  /* 0x0000001a08007986 */ /* 0x0001e2000c101524 */
[----:B------:R-:W-:Y:S05]  /*4ef0*/  BRA `(.L_x_41695) ;  /* 0x0000000800c87947 */ /* 0x000fea0003800000 */
.L_x_41691:
        /* <DEDUP_REMOVED lines=9> */
.L_x_41699:
[----:B------:R-:W0:Y:S02]  /*4f90*/  I2F.S16 R0, R26 ;  /* 0x0000001a00007306 */ /* 0x000e240000101400 */
[----:B0-----:R-:W-:-:S05]  /*4fa0*/  F2FP.F16.F32.PACK_AB R0, RZ, R0 ;  /* 0x00000000ff00723e */ /* 0x001fca00000000ff */
[----:B------:R0:W-:Y:S01]  /*4fb0*/  STG.E.U16 desc[UR36][R8.64], R0 ;  /* 0x0000000008007986 */ /* 0x0001e2000c101524 */
[----:B------:R-:W-:Y:S05]  /*4fc0*/  BRA `(.L_x_41695) ;  /* 0x0000000800947947 */ /* 0x000fea0003800000 */
.L_x_41698:
        /* <DEDUP_REMOVED lines=10> */
.L_x_41701:
[----:B------:R-:W0:Y:S02]  /*5070*/  I2F.S16 R26, R26 ;  /* 0x0000001a001a7306 */ /* 0x000e240000101400 */
[----:B0-----:R-:W-:-:S04]  /*5080*/  F2FP.F16.F32.PACK_AB R3, RZ, R26 ;  /* 0x0000001aff03723e */ /* 0x001fc800000000ff */
[----:B------:R-:W-:-:S05]  /*5090*/  PRMT R3, R3, 0x5410, RZ ;  /* 0x0000541003037816 */ /* 0x000fca00000000ff */
[----:B------:R0:W-:Y:S01]  /*50a0*/  STG.E desc[UR36][R8.64], R3 ;  /* 0x0000000308007986 */ /* 0x0001e2000c101924 */
[----:B------:R-:W-:Y:S05]  /*50b0*/  BRA `(.L_x_41695) ;  /* 0x0000000800587947 */ /* 0x000fea0003800000 */
.L_x_41700:
[----:B------:R-:W0:Y:S02]  /*50c0*/  I2F.F64.S16 R26, R26 ;  /* 0x0000001a001a7312 */ /* 0x000e240000101c00 */
[----:B0-----:R0:W-:Y:S01]  /*50d0*/  STG.E.64 desc[UR36][R8.64], R26 ;  /* 0x0000001a08007986 */ /* 0x0011e2000c101b24 */
[----:B------:R-:W-:Y:S05]  /*50e0*/  BRA `(.L_x_41695) ;  /* 0x00000008004c7947 */ /* 0x000fea0003800000 */
.L_x_41690:
        /* <DEDUP_REMOVED lines=12> */
.L_x_41705:
        /* <DEDUP_REMOVED lines=16> */
.L_x_41708:
[----:B------:R-:W-:-:S07]  /*52b0*/  PRMT R4, R0, 0x7610, R4 ;  /* 0x0000761000047816 */ /* 0x000fce0000000004 */
.L_x_41707:
[----:B------:R-:W-:Y:S05]  /*52c0*/  BSYNC.RECONVERGENT B0 ;  /* 0x0000000000007941 */ /* 0x000fea0003800200 */
.L_x_41706:
[----:B------:R0:W-:Y:S01]  /*52d0*/  STG.E.U8 desc[UR36][R8.64], R4 ;  /* 0x0000000408007986 */ /* 0x0001e2000c101124 */
[----:B------:R-:W-:Y:S05]  /*52e0*/  BRA `(.L_x_41695) ;  /* 0x0000000400cc7947 */ /* 0x000fea0003800000 */
.L_x_41704:
        /* <DEDUP_REMOVED lines=16> */
.L_x_41711:
[----:B------:R-:W-:-:S07]  /*53f0*/  PRMT R4, R0, 0x7610, R4 ;  /* 0x0000761000047816 */ /* 0x000fce0000000004 */
.L_x_41710:
[----:B------:R-:W-:Y:S05]  /*5400*/  BSYNC.RECONVERGENT B0 ;  /* 0x0000000000007941 */ /* 0x000fea0003800200 */
.L_x_41709:
[----:B------:R0:W-:Y:S01]  /*5410*/  STG.E.U8 desc[UR36][R8.64], R4 ;  /* 0x0000000408007986 */ /* 0x0001e2000c101124 */
[----:B------:R-:W-:Y:S05]  /*5420*/  BRA `(.L_x_41695) ;  /* 0x00000004007c7947 */ /* 0x000fea0003800000 */
.L_x_41703:
        /* <DEDUP_REMOVED lines=21> */
.L_x_41713:
[----:B------:R-:W-:-:S05]  /*5580*/  IMAD.MOV.U32 R27, RZ, RZ, RZ ;  /* 0x000000ffff1b7224 */ /* 0x000fca00078e00ff */
[----:B------:R0:W-:Y:S01]  /*5590*/  STG.E.64 desc[UR36][R8.64], R26 ;  /* 0x0000001a08007986 */ /* 0x0001e2000c101b24 */
[----:B------:R-:W-:Y:S05]  /*55a0*/  BRA `(.L_x_41695) ;  /* 0x00000004001c7947 */ /* 0x000fea0003800000 */
.L_x_41712:
[----:B------:R0:W-:Y:S01]  /*55b0*/  STG.E desc[UR36][R8.64], R26 ;  /* 0x0000001a08007986 */ /* 0x0001e2000c101924 */
[----:B------:R-:W-:Y:S05]  /*55c0*/  BRA `(.L_x_41695) ;  /* 0x0000000400147947 */ /* 0x000fea0003800000 */
.L_x_41702:
        /* <DEDUP_REMOVED lines=8> */
.L_x_41715:
[----:B--234-:R-:W-:Y:S01]  /*5650*/  CS2R R6, SRZ ;  /* 0x0000000000067805 */ /* 0x01cfe2000001ff00 */
[----:B------:R-:W0:Y:S04]  /*5660*/  I2F.F64.S16 R4, R26 ;  /* 0x0000001a00047312 */ /* 0x000e280000101c00 */
[----:B0-----:R0:W-:Y:S01]  /*5670*/  STG.E.128 desc[UR36][R8.64], R4 ;  /* 0x0000000408007986 */ /* 0x0011e2000c101d24 */
[----:B------:R-:W-:Y:S05]  /*5680*/  BRA `(.L_x_41695) ;  /* 0x0000000000e47947 */ /* 0x000fea0003800000 */
.L_x_41714:
[----:B------:R-:W-:-:S13]  /*5690*/  ISETP.NE.AND P0, PT, R0, 0xf, PT ;  /* 0x0000000f0000780c */ /* 0x000fda0003f05270 */
[----:B------:R-:W-:Y:S05]  /*56a0*/  @!P0 BRA `(.L_x_41716) ;  /* 0x0000000000d08947 */ /* 0x000fea0003800000 */
[----:B------:R-:W-:-:S13]  /*56b0*/  ISETP.NE.AND P0, PT, R0, 0x17, PT ;  /* 0x000000170000780c */ /* 0x000fda0003f05270 */
[----:B------:R-:W-:Y:S05]  /*56c0*/  @!P0 BRA `(.L_x_41717) ;  /* 0x0000000000848947 */ /* 0x000fea0003800000 */
[----:B------:R-:W-:-:S13]  /*56d0*/  ISETP.NE.AND P0, PT, R0, 0x18, PT ;  /* 0x000000180000780c */ /* 0x000fda0003f05270 */
[----:B------:R-:W-:Y:S05]  /*56e0*/  @!P0 BRA `(.L_x_41718) ;  /* 0x0000000000448947 */ /* 0x000fea0003800000 */
.L_x_41694:
        /* <DEDUP_REMOVED lines=16> */
.L_x_41719:
[----:B------:R-:W-:Y:S05]  /*57f0*/  BRA `(.L_x_41695) ;  /* 0x0000000000887947 */ /* 0x000fea0003800000 */
.L_x_41718:
        /* <DEDUP_REMOVED lines=11> */
.L_x_41721:
[----:B------:R-:W-:Y:S05]  /*58b0*/  BSYNC.RECONVERGENT B0 ;  /* 0x0000000000007941 */ /* 0x000fea0003800200 */
.L_x_41720:
[----:B------:R0:W-:Y:S01]  /*58c0*/  STG.E.U8 desc[UR36][R8.64], R3 ;  /* 0x0000000308007986 */ /* 0x0001e2000c101124 */
[----:B------:R-:W-:Y:S05]  /*58d0*/  BRA `(.L_x_41695) ;  /* 0x0000000000507947 */ /* 0x000fea0003800000 */
.L_x_41717:
        /* <DEDUP_REMOVED lines=12> */
.L_x_41722:
[----:B------:R-:W-:Y:S01]  /*59a0*/  IMAD.MOV.U32 R3, RZ, RZ, 0x7f ;  /* 0x0000007fff037424 */ /* 0x000fe200078e00ff */
[----:B------:R-:W-:-:S04]  /*59b0*/  ISETP.GT.U32.AND P0, PT, R5, 0x7f800000, PT ;  /* 0x7f8000000500780c */ /* 0x000fc80003f04070 */
[----:B------:R-:W-:-:S05]  /*59c0*/  SEL R3, R3, 0x7c, P0 ;  /* 0x0000007c03037807 */ /* 0x000fca0000000000 */
[----:B------:R0:W-:Y:S01]  /*59d0*/  STG.E.U8 desc[UR36][R8.64], R3 ;  /* 0x0000000308007986 */ /* 0x0001e2000c101124 */
[----:B------:R-:W-:Y:S05]  /*59e0*/  BRA `(.L_x_41695) ;  /* 0x00000000000c7947 */ /* 0x000fea0003800000 */
.L_x_41716:
[----:B------:R-:W0:Y:S02]  /*59f0*/  I2F.S16 R0, R26 ;  /* 0x0000001a00007306 */ /* 0x000e240000101400 */
[----:B0-----:R-:W-:-:S05]  /*5a00*/  F2FP.BF16.F32.PACK_AB R0, RZ, R0 ;  /* 0x00000000ff00723e */ /* 0x001fca00000010ff */
[----:B------:R0:W-:Y:S02]  /*5a10*/  STG.E.U16 desc[UR36][R8.64], R0 ;  /* 0x0000000008007986 */ /* 0x0001e4000c101524 */
.L_x_41695:
[----:B------:R-:W-:Y:S05]  /*5a20*/  BSYNC.RECONVERGENT B6 ;  /* 0x0000000000067941 */ /* 0x000fea0003800200 */
.L_x_41689:
[----:B------:R-:W-:-:S07]  /*5a30*/  VIADD R17, R17, 0x80 ;  /* 0x0000008011117836 */ /* 0x000fce0000000000 */
.L_x_41652:
[----:B------:R-:W-:-:S13]  /*5a40*/  ISETP.GE.AND P0, PT, R17, R16, PT ;  /* 0x000000101100720c */ /* 0x000fda0003f06270 */
[----:B------:R-:W-:Y:S05]  /*5a50*/  @P0 BREAK.RELIABLE B7 ;  /* 0x0000000000070942 */ /* 0x000fea0003800100 */
[----:B------:R-:W-:Y:S05]  /*5a60*/  @P0 BRA `(.L_x_41688) ;  /* 0x0000000c00640947 */ /* 0x000fea0003800000 */
[----:B------:R-:W-:Y:S05]  /*5a70*/  BSYNC.RELIABLE B7 ;  /* 0x0000000000077941 */ /* 0x000fea0003800100 */
.L_x_41651:
        /* <DEDUP_REMOVED lines=21> */
.L_x_41727:
[----:B------:R0:W-:Y:S01]  /*5bd0*/  STG.E.U8 desc[UR36][R8.64], R24 ;  /* 0x0000001808007986 */ /* 0x0001e2000c101124 */
[----:B------:R-:W-:Y:S05]  /*5be0*/  BRA `(.L_x_41729) ;  /* 0x0000000800fc7947 */ /* 0x000fea0003800000 */
.L_x_41726:
        /* <DEDUP_REMOVED lines=9> */
.L_x_41731:
[----:B------:R0:W-:Y:S01]  /*5c80*/  STG.E desc[UR36][R8.64], R24 ;  /* 0x0000001808007986 */ /* 0x0001e2000c101924 */
[----:B------:R-:W-:Y:S05]  /*5c90*/  BRA `(.L_x_41729) ;  /* 0x0000000800d07947 */ /* 0x000fea0003800000 */
.L_x_41730:
[----:B------:R0:W-:Y:S01]  /*5ca0*/  STG.E.U16 desc[UR36][R8.64], R24 ;  /* 0x0000001808007986 */ /* 0x0001e2000c101524 */
[----:B------:R-:W-:Y:S05]  /*5cb0*/  BRA `(.L_x_41729) ;  /* 0x0000000800c87947 */ /* 0x000fea0003800000 */
.L_x_41725:
        /* <DEDUP_REMOVED lines=9> */
.L_x_41733:
[----:B------:R-:W0:Y:S02]  /*5d50*/  I2F.S16 R0, R24 ;  /* 0x0000001800007306 */ /* 0x000e240000101400 */
[----:B0-----:R-:W-:-:S05]  /*5d60*/  F2FP.F16.F32.PACK_AB R0, RZ, R0 ;  /* 0x00000000ff00723e */ /* 0x001fca00000000ff */
[----:B------:R0:W-:Y:S01]  /*5d70*/  STG.E.U16 desc[UR36][R8.64], R0 ;  /* 0x0000000008007986 */ /* 0x0001e2000c101524 */
[----:B------:R-:W-:Y:S05]  /*5d80*/  BRA `(.L_x_41729) ;  /* 0x0000000800947947 */ /* 0x000fea0003800000 */
.L_x_41732:
        /* <DEDUP_REMOVED lines=10> */
.L_x_41735:
[----:B------:R-:W0:Y:S02]  /*5e30*/  I2F.S16 R24, R24 ;  /* 0x0000001800187306 */ /* 0x000e240000101400 */
[----:B0-----:R-:W-:-:S04]  /*5e40*/  F2FP.F16.F32.PACK_AB R3, RZ, R24 ;  /* 0x00000018ff03723e */ /* 0x001fc800000000ff */
[----:B------:R-:W-:-:S05]  /*5e50*/  PRMT R3, R3, 0x5410, RZ ;  /* 0x0000541003037816 */ /* 0x000fca00000000ff */
[----:B------:R0:W-:Y:S01]  /*5e60*/  STG.E desc[UR36][R8.64], R3 ;  /* 0x0000000308007986 */ /* 0x0001e2000c101924 */
[----:B------:R-:W-:Y:S05]  /*5e70*/  BRA `(.L_x_41729) ;  /* 0x0000000800587947 */ /* 0x000fea0003800000 */
.L_x_41734:
[----:B------:R-:W0:Y:S02]  /*5e80*/  I2F.F64.S16 R24, R24 ;  /* 0x0000001800187312 */ /* 0x000e240000101c00 */
[----:B0-----:R0:W-:Y:S01]  /*5e90*/  STG.E.64 desc[UR36][R8.64], R24 ;  /* 0x0000001808007986 */ /* 0x0011e2000c101b24 */
[----:B------:R-:W-:Y:S05]  /*5ea0*/  BRA `(.L_x_41729) ;  /* 0x00000008004c7947 */ /* 0x000fea0003800000 */
.L_x_41724:
        /* <DEDUP_REMOVED lines=12> */
.L_x_41739:
        /* <DEDUP_REMOVED lines=16> */
.L_x_41742:
[----:B------:R-:W-:-:S07]  /*6070*/  PRMT R4, R0, 0x7610, R4 ;  /* 0x0000761000047816 */ /* 0x000fce0000000004 */
.L_x_41741:
[----:B------:R-:W-:Y:S05]  /*6080*/  BSYNC.RECONVERGENT B0 ;  /* 0x0000000000007941 */ /* 0x000fea0003800200 */
.L_x_41740:
[----:B------:R0:W-:Y:S01]  /*6090*/  STG.E.U8 desc[UR36][R8.64], R4 ;  /* 0x0000000408007986 */ /* 0x0001e2000c101124 */
[----:B------:R-:W-:Y:S05]  /*60a0*/  BRA `(.L_x_41729) ;  /* 0x0000000400cc7947 */ /* 0x000fea0003800000 */
.L_x_41738:
        /* <DEDUP_REMOVED lines=16> */
.L_x_41745:
[----:B------:R-:W-:-:S07]  /*61b0*/  PRMT R4, R0, 0x7610, R4 ;  /* 0x0000761000047816 */ /* 0x000fce0000000004 */
.L_x_41744:
[----:B------:R-:W-:Y:S05]  /*61c0*/  BSYNC.RECONVERGENT B0 ;  /* 0x0000000000007941 */ /* 0x000fea0003800200 */
.L_x_41743:
[----:B------:R0:W-:Y:S01]  /*61d0*/  STG.E.U8 desc[UR36][R8.64], R4 ;  /* 0x0000000408007986 */ /* 0x0001e2000c101124 */
[----:B------:R-:W-:Y:S05]  /*61e0*/  BRA `(.L_x_41729) ;  /* 0x00000004007c7947 */ /* 0x000fea0003800000 */
.L_x_41737:
        /* <DEDUP_REMOVED lines=21> */
.L_x_41747:
[----:B------:R-:W-:-:S05]  /*6340*/  IMAD.MOV.U32 R25, RZ, RZ, RZ ;  /* 0x000000ffff197224 */ /* 0x000fca00078e00ff */
[----:B------:R0:W-:Y:S01]  /*6350*/  STG.E.64 desc[UR36][R8.64], R24 ;  /* 0x0000001808007986 */ /* 0x0001e2000c101b24 */
[----:B------:R-:W-:Y:S05]  /*6360*/  BRA `(.L_x_41729) ;  /* 0x00000004001c7947 */ /* 0x000fea0003800000 */
.L_x_41746:
[----:B------:R0:W-:Y:S01]  /*6370*/  STG.E desc[UR36][R8.64], R24 ;  /* 0x0000001808007986 */ /* 0x0001e2000c101924 */
[----:B------:R-:W-:Y:S05]  /*6380*/  BRA `(.L_x_41729) ;  /* 0x0000000400147947 */ /* 0x000fea0003800000 */
.L_x_41736:
        /* <DEDUP_REMOVED lines=8> */
.L_x_41749:
[----:B--234-:R-:W-:Y:S01]  /*6410*/  CS2R R6, SRZ ;  /* 0x0000000000067805 */ /* 0x01cfe2000001ff00 */
[----:B------:R-:W0:Y:S04]  /*6420*/  I2F.F64.S16 R4, R24 ;  /* 0x0000001800047312 */ /* 0x000e280000101c00 */
[----:B0-----:R0:W-:Y:S01]  /*6430*/  STG.E.128 desc[UR36][R8.64], R4 ;  /* 0x0000000408007986 */ /* 0x0011e2000c101d24 */
[----:B------:R-:W-:Y:S05]  /*6440*/  BRA `(.L_x_41729) ;  /* 0x0000000000e47947 */ /* 0x000fea0003800000 */
.L_x_41748:
[----:B------:R-:W-:-:S13]  /*6450*/  ISETP.NE.AND P0, PT, R0, 0xf, PT ;  /* 0x0000000f0000780c */ /* 0x000fda0003f05270 */
[----:B------:R-:W-:Y:S05]  /*6460*/  @!P0 BRA `(.L_x_41750) ;  /* 0x0000000000d08947 */ /* 0x000fea0003800000 */
[----:B------:R-:W-:-:S13]  /*6470*/  ISETP.NE.AND P0, PT, R0, 0x17, PT ;  /* 0x000000170000780c */ /* 0x000fda0003f05270 */
[----:B------:R-:W-:Y:S05]  /*6480*/  @!P0 BRA `(.L_x_41751) ;  /* 0x0000000000848947 */ /* 0x000fea0003800000 */
[----:B------:R-:W-:-:S13]  /*6490*/  ISETP.NE.AND P0, PT, R0, 0x18, PT ;  /* 0x000000180000780c */ /* 0x000fda0003f05270 */
[----:B------:R-:W-:Y:S05]  /*64a0*/  @!P0 BRA `(.L_x_41752) ;  /* 0x0000000000448947 */ /* 0x000fea0003800000 */
.L_x_41728:
        /* <DEDUP_REMOVED lines=16> */
.L_x_41753:
[----:B------:R-:W-:Y:S05]  /*65b0*/  BRA `(.L_x_41729) ;  /* 0x0000000000887947 */ /* 0x000fea0003800000 */
.L_x_41752:
        /* <DEDUP_REMOVED lines=11> */
.L_x_41755:
[----:B------:R-:W-:Y:S05]  /*6670*/  BSYNC.RECONVERGENT B0 ;  /* 0x0000000000007941 */ /* 0x000fea0003800200 */
.L_x_41754:
[----:B------:R0:W-:Y:S01]  /*6680*/  STG.E.U8 desc[UR36][R8.64], R3 ;  /* 0x0000000308007986 */ /* 0x0001e2000c101124 */
[----:B------:R-:W-:Y:S05]  /*6690*/  BRA `(.L_x_41729) ;  /* 0x0000000000507947 */ /* 0x000fea0003800000 */
.L_x_41751:
        /* <DEDUP_REMOVED lines=12> */
.L_x_41756:
[----:B------:R-:W-:Y:S01]  /*6760*/  IMAD.MOV.U32 R3, RZ, RZ, 0x7f ;  /* 0x0000007fff037424 */ /* 0x000fe200078e00ff */
[----:B------:R-:W-:-:S04]  /*6770*/  ISETP.GT.U32.AND P0, PT, R5, 0x7f800000, PT ;  /* 0x7f8000000500780c */ /* 0x000fc80003f04070 */
[----:B------:R-:W-:-:S05]  /*6780*/  SEL R3, R3, 0x7c, P0 ;  /* 0x0000007c03037807 */ /* 0x000fca0000000000 */
[----:B------:R0:W-:Y:S01]  /*6790*/  STG.E.U8 desc[UR36][R8.64], R3 ;  /* 0x0000000308007986 */ /* 0x0001e2000c101124 */
[----:B------:R-:W-:Y:S05]  /*67a0*/  BRA `(.L_x_41729) ;  /* 0x00000000000c7947 */ /* 0x000fea0003800000 */
.L_x_41750:
[----:B------:R-:W0:Y:S02]  /*67b0*/  I2F.S16 R0, R24 ;  /* 0x0000001800007306 */ /* 0x000e240000101400 */
[----:B0-----:R-:W-:-:S05]  /*67c0*/  F2FP.BF16.F32.PACK_AB R0, RZ, R0 ;  /* 0x00000000ff00723e */ /* 0x001fca00000010ff */
[----:B------:R0:W-:Y:S02]  /*67d0*/  STG.E.U16 desc[UR36][R8.64], R0 ;  /* 0x0000000008007986 */ /* 0x0001e4000c101524 */
.L_x_41729:
[----:B------:R-:W-:Y:S05]  /*67e0*/  BSYNC.RECONVERGENT B6 ;  /* 0x0000000000067941 */ /* 0x000fea0003800200 */
.L_x_41723:
[----:B------:R-:W-:-:S07]  /*67f0*/  VIADD R17, R17, 0x80 ;  /* 0x0000008011117836 */ /* 0x000fce0000000000 */
.L_x_41688:
[----:B------:R-:W-:Y:S05]  /*6800*/  BSYNC.RECONVERGENT B8 ;  /* 0x0000000000087941 */ /* 0x000fea0003800200 */
.L_x_41650:
        /* <DEDUP_REMOVED lines=21> */
.L_x_41760:
[----:B------:R-:W-:Y:S01]  /*6960*/  STG.E.U8 desc[UR36][R2.64], R22 ;  /* 0x0000001602007986 */ /* 0x000fe2000c101124 */
[----:B------:R-:W-:Y:S05]  /*6970*/  EXIT ;  /* 0x000000000000794d */ /* 0x000fea0003800000 */
.L_x_41759:
        /* <DEDUP_REMOVED lines=9> */
.L_x_41763:
[----:B------:R-:W-:Y:S01]  /*6a10*/  STG.E desc[UR36][R2.64], R22 ;  /* 0x0000001602007986 */ /* 0x000fe2000c101924 */
[----:B------:R-:W-:Y:S05]  /*6a20*/  EXIT ;  /* 0x000000000000794d */ /* 0x000fea0003800000 */
.L_x_41762:
[----:B------:R-:W-:Y:S01]  /*6a30*/  STG.E.U16 desc[UR36][R2.64], R22 ;  /* 0x0000001602007986 */ /* 0x000fe2000c101524 */
[----:B------:R-:W-:Y:S05]  /*6a40*/  EXIT ;  /* 0x000000000000794d */ /* 0x000fea0003800000 */
.L_x_41758:
        /* <DEDUP_REMOVED lines=9> */
.L_x_41765:
[----:B------:R-:W0:Y:S02]  /*6ae0*/  I2F.S16 R0, R22 ;  /* 0x0000001600007306 */ /* 0x000e240000101400 */
[----:B0-----:R-:W-:-:S05]  /*6af0*/  F2FP.F16.F32.PACK_AB R0, RZ, R0 ;  /* 0x00000000ff00723e */ /* 0x001fca00000000ff */
[----:B------:R-:W-:Y:S01]  /*6b00*/  STG.E.U16 desc[UR36][R2.64], R0 ;  /* 0x0000000002007986 */ /* 0x000fe2000c101524 */
[----:B------:R-:W-:Y:S05]  /*6b10*/  EXIT ;  /* 0x000000000000794d */ /* 0x000fea0003800000 */
.L_x_41764:
        /* <DEDUP_REMOVED lines=10> */
.L_x_41767:
[----:B------:R-:W0:Y:S02]  /*6bc0*/  I2F.S16 R22, R22 ;  /* 0x0000001600167306 */ /* 0x000e240000101400 */
[----:B0-----:R-:W-:-:S04]  /*6bd0*/  F2FP.F16.F32.PACK_AB R5, RZ, R22 ;  /* 0x00000016ff05723e */ /* 0x001fc800000000ff */
[----:B------:R-:W-:-:S05]  /*6be0*/  PRMT R5, R5, 0x5410, RZ ;  /* 0x0000541005057816 */ /* 0x000fca00000000ff */
[----:B------:R-:W-:Y:S01]  /*6bf0*/  STG.E desc[UR36][R2.64], R5 ;  /* 0x0000000502007986 */ /* 0x000fe2000c101924 */
[----:B------:R-:W-:Y:S05]  /*6c00*/  EXIT ;  /* 0x000000000000794d */ /* 0x000fea0003800000 */
.L_x_41766:
[----:B------:R-:W0:Y:S02]  /*6c10*/  I2F.F64.S16 R22, R22 ;  /* 0x0000001600167312 */ /* 0x000e240000101c00 */
[----:B0-----:R-:W-:Y:S01]  /*6c20*/  STG.E.64 desc[UR36][R2.64], R22 ;  /* 0x0000001602007986 */ /* 0x001fe2000c101b24 */
[----:B------:R-:W-:Y:S05]  /*6c30*/  EXIT ;  /* 0x000000000000794d */ /* 0x000fea0003800000 */
.L_x_41757:
        /* <DEDUP_REMOVED lines=12> */
.L_x_41771:
        /* <DEDUP_REMOVED lines=17> */
.L_x_41773:
[----:B------:R-:W-:Y:S05]  /*6e10*/  BSYNC.RECONVERGENT B0 ;  /* 0x0000000000007941 */ /* 0x000fea0003800200 */
.L_x_41772:
[----:B------:R-:W-:Y:S01]  /*6e20*/  STG.E.U8 desc[UR36][R2.64], R0 ;  /* 0x0000000002007986 */ /* 0x000fe2000c101124 */
[----:B------:R-:W-:Y:S05]  /*6e30*/  EXIT ;  /* 0x000000000000794d */ /* 0x000fea0003800000 */
.L_x_41770:
        /* <DEDUP_REMOVED lines=17> */
.L_x_41775:
[----:B------:R-:W-:Y:S05]  /*6f50*/  BSYNC.RECONVERGENT B0 ;  /* 0x0000000000007941 */ /* 0x000fea0003800200 */
.L_x_41774:
[----:B------:R-:W-:Y:S01]  /*6f60*/  STG.E.U8 desc[UR36][R2.64], R0 ;  /* 0x0000000002007986 */ /* 0x000fe2000c101124 */
[----:B------:R-:W-:Y:S05]  /*6f70*/  EXIT ;  /* 0x000000000000794d */ /* 0x000fea0003800000 */
.L_x_41769:
        /* <DEDUP_REMOVED lines=21> */
.L_x_41777:
[----:B------:R-:W-:-:S05]  /*70d0*/  IMAD.MOV.U32 R23, RZ, RZ, RZ ;  /* 0x000000ffff177224 */ /* 0x000fca00078e00ff */
[----:B------:R-:W-:Y:S01]  /*70e0*/  STG.E.64 desc[UR36][R2.64], R22 ;  /* 0x0000001602007986 */ /* 0x000fe2000c101b24 */
[----:B------:R-:W-:Y:S05]  /*70f0*/  EXIT ;  /* 0x000000000000794d */ /* 0x000fea0003800000 */
.L_x_41776:
[----:B------:R-:W-:Y:S01]  /*7100*/  STG.E desc[UR36][R2.64], R22 ;  /* 0x0000001602007986 */ /* 0x000fe2000c101924 */
[----:B------:R-:W-:Y:S05]  /*7110*/  EXIT ;  /* 0x000000000000794d */ /* 0x000fea0003800000 */
.L_x_41768:
        /* <DEDUP_REMOVED lines=8> */
.L_x_41779:
[----:B--234-:R-:W-:Y:S01]  /*71a0*/  CS2R R6, SRZ ;  /* 0x0000000000067805 */ /* 0x01cfe2000001ff00 */
[----:B------:R-:W0:Y:S04]  /*71b0*/  I2F.F64.S16 R4, R22 ;  /* 0x0000001600047312 */ /* 0x000e280000101c00 */
[----:B0-----:R-:W-:Y:S01]  /*71c0*/  STG.E.128 desc[UR36][R2.64], R4 ;  /* 0x0000000402007986 */ /* 0x001fe2000c101d24 */
[----:B------:R-:W-:Y:S05]  /*71d0*/  EXIT ;  /* 0x000000000000794d */ /* 0x000fea0003800000 */
.L_x_41778:
[----:B------:R-:W-:-:S13]  /*71e0*/  ISETP.NE.AND P0, PT, R0, 0xf, PT ;  /* 0x0000000f0000780c */ /* 0x000fda0003f05270 */
[----:B------:R-:W-:Y:S05]  /*71f0*/  @!P0 BRA `(.L_x_41780) ;  /* 0x0000000000d48947 */ /* 0x000fea0003800000 */
[----:B------:R-:W-:-:S13]  /*7200*/  ISETP.NE.AND P0, PT, R0, 0x17, PT ;  /* 0x000000170000780c */ /* 0x000fda0003f05270 */
[----:B------:R-:W-:Y:S05]  /*7210*/  @!P0 BRA `(.L_x_41781) ;  /* 0x0000000000848947 */ /* 0x000fea0003800000 */
[----:B------:R-:W-:-:S13]  /*7220*/  ISETP.NE.AND P0, PT, R0, 0x18, PT ;  /* 0x000000180000780c */ /* 0x000fda0003f05270 */
[----:B------:R-:W-:Y:S05]  /*7230*/  @!P0 BRA `(.L_x_41782) ;  /* 0x0000000000448947 */ /* 0x000fea0003800000 */
.L_x_41761:
        /* <DEDUP_REMOVED lines=16> */
.L_x_41783:
[----:B------:R-:W-:Y:S05]  /*7340*/  EXIT ;  /* 0x000000000000794d */ /* 0x000fea0003800000 */
.L_x_41782:
        /* <DEDUP_REMOVED lines=11> */
.L_x_41785:
[----:B------:R-:W-:Y:S05]  /*7400*/  BSYNC.RECONVERGENT B0 ;  /* 0x0000000000007941 */ /* 0x000fea0003800200 */
.L_x_41784:
[----:B------:R-:W-:Y:S01]  /*7410*/  STG.E.U8 desc[UR36][R2.64], R5 ;  /* 0x0000000502007986 */ /* 0x000fe2000c101124 */
[----:B------:R-:W-:Y:S05]  /*7420*/  EXIT ;  /* 0x000000000000794d */ /* 0x000fea0003800000 */
.L_x_41781:
        /* <DEDUP_REMOVED lines=13> */
.L_x_41786:
[----:B------:R-:W-:Y:S01]  /*7500*/  IMAD.MOV.U32 R5, RZ, RZ, 0x7f ;  /* 0x0000007fff057424 */ /* 0x000fe200078e00ff */
[----:B------:R-:W-:-:S04]  /*7510*/  ISETP.GT.U32.AND P0, PT, R7, 0x7f800000, PT ;  /* 0x7f8000000700780c */ /* 0x000fc80003f04070 */
[----:B------:R-:W-:-:S05]  /*7520*/  SEL R5, R5, 0x7c, P0 ;  /* 0x0000007c05057807 */ /* 0x000fca0000000000 */
[----:B------:R-:W-:Y:S01]  /*7530*/  STG.E.U8 desc[UR36][R2.64], R5 ;  /* 0x0000000502007986 */ /* 0x000fe2000c101124 */
[----:B------:R-:W-:Y:S05]  /*7540*/  EXIT ;  /* 0x000000000000794d */ /* 0x000fea0003800000 */
.L_x_41780:
[----:B------:R-:W0:Y:S02]  /*7550*/  I2F.S16 R0, R22 ;  /* 0x0000001600007306 */ /* 0x000e240000101400 */
[----:B0-----:R-:W-:-:S05]  /*7560*/  F2FP.BF16.F32.PACK_AB R0, RZ, R0 ;  /* 0x00000000ff00723e */ /* 0x001fca00000010ff */
[----:B------:R-:W-:Y:S01]  /*7570*/  STG.E.U16 desc[UR36][R2.64], R0 ;  /* 0x0000000002007986 */ /* 0x000fe2000c101524 */
[----:B------:R-:W-:Y:S05]  /*7580*/  EXIT ;  /* 0x000000000000794d */ /* 0x000fea0003800000 */
.L_x_41787:
        /* <DEDUP_REMOVED lines=15> */
.L_x_43095:


//--------------------- .text._ZN2at6native18elementwise_kernelILi128ELi4EZNS0_22gpu_kernel_impl_nocastINS0_13AUnaryFunctorIhhbZZZNS0_23logical_and_kernel_cudaERNS_14TensorIteratorEENKUlvE0_clEvENKUlvE_clEvEUlhhE_EEEEvRNS_18TensorIteratorBaseERKT_EUliE_EEviT1_ --------------------------
	.section	.text._ZN2at6native18elementwise_kernelILi128ELi4EZNS0_22gpu_kernel_impl_nocastINS0_13AUnaryFunctorIhhbZZZNS0_23logical_and_kernel_cudaERNS_14TensorIteratorEENKUlvE0_clEvENKUlvE_clEvEUlhhE_EEEEvRNS_18TensorIteratorBaseERKT_EUliE_EEviT1_,"ax",@progbits
	.align	128
        .global         _ZN2at6native18elementwise_kernelILi128ELi4EZNS0_22gpu_kernel_impl_nocastINS0_13AUnaryFunctorIhhbZZZNS0_23logical_and_kernel_cudaERNS_14TensorIteratorEENKUlvE0_clEvENKUlvE_clEvEUlhhE_EEEEvRNS_18TensorIteratorBaseERKT_EUliE_EEviT1_
        .type           _ZN2at6native18elementwise_kernelILi128ELi4EZNS0_22gpu_kernel_impl_nocastINS0_13AUnaryFunctorIhhbZZZNS0_23logical_and_kernel_cudaERNS_14TensorIteratorEENKUlvE0_clEvENKUlvE_clEvEUlhhE_EEEEvRNS_18TensorIteratorBaseERKT_EUliE_EEviT1_,@function
        .size           _ZN2at6native18elementwise_kernelILi128ELi4EZNS0_22gpu_kernel_impl_nocastINS0_13AUnaryFunctorIhhbZZZNS0_23logical_and_kernel_cudaERNS_14TensorIteratorEENKUlvE0_clEvENKUlvE_clEvEUlhhE_EEEEvRNS_18TensorIteratorBaseERKT_EUliE_EEviT1_,(.L_x_43096 - _ZN2at6native18elementwise_kernelILi128ELi4EZNS0_22gpu_kernel_impl_nocastINS0_13AUnaryFunctorIhhbZZZNS0_23logical_and_kernel_cudaERNS_14TensorIteratorEENKUlvE0_clEvENKUlvE_clEvEUlhhE_EEEEvRNS_18TensorIteratorBaseERKT_EUliE_EEviT1_)
        .other          _ZN2at6native18elementwise_kernelILi128ELi4EZNS0_22gpu_kernel_impl_nocastINS0_13AUnaryFunctorIhhbZZZNS0_23logical_and_kernel_cudaERNS_14TensorIteratorEENKUlvE0_clEvENKUlvE_clEvEUlhhE_EEEEvRNS_18TensorIteratorBaseERKT_EUliE_EEviT1_,@"STO_CUDA_ENTRY STV_DEFAULT"
_ZN2at6native18elementwise_kernelILi128ELi4EZNS0_22gpu_kernel_impl_nocastINS0_13AUnaryFunctorIhhbZZZNS0_23logical_and_kernel_cudaERNS_14TensorIteratorEENKUlvE0_clEvENKUlvE_clEvEUlhhE_EEEEvRNS_18TensorIteratorBaseERKT_EUliE_EEviT1_:
.text._ZN2at6native18elementwise_kernelILi128ELi4EZNS0_22gpu_kernel_impl_nocastINS0_13AUnaryFunctorIhhbZZZNS0_23logical_and_kernel_cudaERNS_14TensorIteratorEENKUlvE0_clEvENKUlvE_clEvEUlhhE_EEEEvRNS_18TensorIteratorBaseERKT_EUliE_EEviT1_:
        /* <DEDUP_REMOVED lines=34> */
.L_x_41791:
[----:B------:R-:W-:-:S13]  /*0220*/  ISETP.GE.AND P0, PT, R3, UR4, PT ;  /* 0x0000000403007c0c */ /* 0x000fda000bf06270 */
[----:B------:R-:W-:Y:S05]  /*0230*/  @P0 BREAK.RELIABLE B1 ;  /* 0x0000000000010942 */ /* 0x000fea0003800100 */
[----:B------:R-:W-:Y:S05]  /*0240*/  @P0 BRA `(.L_x_41792) ;  /* 0x0000000000240947 */ /* 0x000fea0003800000 */
[----:B------:R-:W-:Y:S05]  /*0250*/  BSYNC.RELIABLE B1 ;  /* 0x0000000000017941 */ /* 0x000fea0003800100 */
.L_x_41790:
        /* <DEDUP_REMOVED lines=8> */
.L_x_41792:
[----:B------:R-:W-:Y:S05]  /*02e0*/  BSYNC.RECONVERGENT B0 ;  /* 0x0000000000007941 */ /* 0x000fea0003800200 */
.L_x_41789:
        /* <DEDUP_REMOVED lines=11> */
.L_x_41788:
        /* <DEDUP_REMOVED lines=306> */
.L_x_41796:
        /* <DEDUP_REMOVED lines=312> */
.L_x_41798:
        /* <DEDUP_REMOVED lines=11> */
.L_x_41795:
[----:B------:R-:W-:-:S13]  /*2af0*/  ISETP.GE.AND P0, PT, R3, UR4, PT ;  /* 0x0000000403007c0c */ /* 0x000fda000bf06270 */
[----:B------:R-:W-:Y:S05]  /*2b00*/  @P0 BREAK.RELIABLE B1 ;  /* 0x0000000000010942 */ /* 0x000fea0003800100 */
[----:B------:R-:W-:Y:S05]  /*2b10*/  @P0 BRA `(.L_x_41797) ;  /* 0x0000001000d80947 */ /* 0x000fea0003800000 */
[----:B------:R-:W-:Y:S05]  /*2b20*/  BSYNC.RELIABLE B1 ;  /* 0x0000000000017941 */ /* 0x000fea0003800100 */
.L_x_41794:
        /* <DEDUP_REMOVED lines=298> */
.L_x_41799:
        /* <DEDUP_REMOVED lines=11> */
.L_x_41797:
[----:B------:R-:W-:Y:S05]  /*3e80*/  BSYNC.RECONVERGENT B0 ;  /* 0x0000000000007941 */ /* 0x000fea0003800200 */
.L_x_41793:
        /* <DEDUP_REMOVED lines=301> */
.L_x_41800:
        /* <DEDUP_REMOVED lines=11> */
.L_x_41801:
        /* <DEDUP_REMOVED lines=15> */
.L_x_43096:


//--------------------- .text._ZN2at6native27unrolled_elementwise_kernelINS0_13AUnaryFunctorIhhbZZZNS0_23logical_and_kernel_cudaERNS_14TensorIteratorEENKUlvE0_clEvENKUlvE_clEvEUlhhE_EESt5arrayIPcLm2EELi4E23TrivialOffsetCalculatorILi1EjESD_NS0_6memory15LoadWithoutCastENSE_16StoreWithoutCastEEEviT_T0_T2_T3_T4_T5_ --------------------------
	.section	.text._ZN2at6native27unrolled_elementwise_kernelINS0_13AUnaryFunctorIhhbZZZNS0_23logical_and_kernel_cudaERNS_14TensorIteratorEENKUlvE0_clEvENKUlvE_clEvEUlhhE_EESt5arrayIPcLm2EELi4E23TrivialOffsetCalculatorILi1EjESD_NS0_6memory15LoadWithoutCastENSE_16StoreWithoutCastEEEviT_T0_T2_T3_T4_T5_,"ax",@progbits
	.align	128
        .global         _ZN2at6native27unrolled_elementwise_kernelINS0_13AUnaryFunctorIhhbZZZNS0_23logical_and_kernel_cudaERNS_14TensorIteratorEENKUlvE0_clEvENKUlvE_clEvEUlhhE_EESt5arrayIPcLm2EELi4E23TrivialOffsetCalculatorILi1EjESD_NS0_6memory15LoadWithoutCastENSE_16StoreWithoutCastEEEviT_T0_T2_T3_T4_T5_
        .type           _ZN2at6native27unrolled_elementwise_kernelINS0_13AUnaryFunctorIhhbZZZNS0_23logical_and_kernel_cudaERNS_14TensorIteratorEENKUlvE0_clEvENKUlvE_clEvEUlhhE_EESt5arrayIPcLm2EELi4E23TrivialOffsetCalculatorILi1EjESD_NS0_6memory15LoadWithoutCastENSE_16StoreWithoutCastEEEviT_T0_T2_T3_T4_T5_,@function
        .size           _ZN2at6native27unrolled_elementwise_kernelINS0_13AUnaryFunctorIhhbZZZNS0_23logical_and_kernel_cudaERNS_14TensorIteratorEENKUlvE0_clEvENKUlvE_clEvEUlhhE_EESt5arrayIPcLm2EELi4E23TrivialOffsetCalculatorILi1EjESD_NS0_6memory15LoadWithoutCastENSE_16StoreWithoutCastEEEviT_T0_T2_T3_T4_T5_,(.L_x_43097 - _ZN2at6native27unrolled_elementwise_kernelINS0_13AUnaryFunctorIhhbZZZNS0_23logical_and_kernel_cudaERNS_14TensorIteratorEENKUlvE0_clEvENKUlvE_clEvEUlhhE_EESt5arrayIPcLm2EELi4E23TrivialOffsetCalculatorILi1EjESD_NS0_6memory15LoadWithoutCastENSE_16StoreWithoutCastEEEviT_T0_T2_T3_T4_T5_)
        .other          _ZN2at6native27unrolled_elementwise_kernelINS0_13AUnaryFunctorIhhbZZZNS0_23logical_and_kernel_cudaERNS_14TensorIteratorEENKUlvE0_clEvENKUlvE_clEvEUlhhE_EESt5arrayIPcLm2EELi4E23TrivialOffsetCalculatorILi1EjESD_NS0_6memory15LoadWithoutCastENSE_16StoreWithoutCastEEEviT_T0_T2_T3_T4_T5_,@"STO_CUDA_ENTRY STV_DEFAULT"
_ZN2at6native27unrolled_elementwise_kernelINS0_13AUnaryFunctorIhhbZZZNS0_23logical_and_kernel_cudaERNS_14TensorIteratorEENKUlvE0_clEvENKUlvE_clEvEUlhhE_EESt5arrayIPcLm2EELi4E23TrivialOffsetCalculatorILi1EjESD_NS0_6memory15LoadWithoutCastENSE_16StoreWithoutCastEEEviT_T0_T2_T3_T4_T5_:
.text._ZN2at6native27unrolled_elementwise_kernelINS0_13AUnaryFunctorIhhbZZZNS0_23logical_and_kernel_cudaERNS_14TensorIteratorEENKUlvE0_clEvENKUlvE_clEvEUlhhE_EESt5arrayIPcLm2EELi4E23TrivialOffsetCalculatorILi1EjESD_NS0_6memory15LoadWithoutCastENSE_16StoreWithoutCastEEEviT_T0_T2_T3_T4_T5_:
        /* <DEDUP_REMOVED lines=66> */
.L_x_41804:
[----:B------:R-:W-:Y:S05]  /*0420*/  BSYNC.RELIABLE B1 ;  /* 0x0000000000017941 */ /* 0x000fea0003800100 */
.L_x_41803:
[----:B------:R-:W-:-:S13]  /*0430*/  ISETP.GE.AND P0, PT, R5, R4, PT ;  /* 0x000000040500720c */ /* 0x000fda0003f06270 */
[----:B------:R-:W1:Y:S01]  /*0440*/  @!P0 LDC.64 R6, c[0x0][0x388] ;  /* 0x0000e200ff068b82 */ /* 0x000e620000000a00 */
[----:B0-----:R-:W-:Y:S02]  /*0450*/  @!P0 IMAD R3, R0, 0x200, R5 ;  /* 0x0000020000038824 */ /* 0x001fe400078e0205 */
[----:B------:R-:W-:-:S03]  /*0460*/  @!P0 VIADD R5, R5, 0x80 ;  /* 0x0000008005058836 */ /* 0x000fc60000000000 */
[----:B-1----:R-:W-:-:S05]  /*0470*/  @!P0 IADD3 R2, P1, PT, R3, R6, RZ ;  /* 0x0000000603028210 */ /* 0x002fca0007f3e0ff */
[----:B------:R-:W-:-:S05]  /*0480*/  @!P0 IMAD.X R3, RZ, RZ, R7, P1 ;  /* 0x000000ffff038224 */ /* 0x000fca00008e0607 */
[----:B------:R1:W-:Y:S03]  /*0490*/  @!P0 STG.E.U8 desc[UR4][R2.64], R11 ;  /* 0x0000000b02008986 */ /* 0x0003e6000c101104 */
.L_x_41805:
[----:B------:R-:W-:Y:S05]  /*04a0*/  BSYNC.RECONVERGENT B0 ;  /* 0x0000000000007941 */ /* 0x000fea0003800200 */
.L_x_41802:
        /* <DEDUP_REMOVED lines=9> */
.L_x_41806:
        /* <DEDUP_REMOVED lines=12> */
.L_x_43097:


//--------------------- .text._ZN2at6native29vectorized_elementwise_kernelILi2ENS0_13AUnaryFunctorIhhbZZZNS0_23logical_and_kernel_cudaERNS_14TensorIteratorEENKUlvE0_clEvENKUlvE_clEvEUlhhE_EESt5arrayIPcLm2EEEEviT0_T1_ --------------------------
	.section	.text._ZN2at6native29vectorized_elementwise_kernelILi2ENS0_13AUnaryFunctorIhhbZZZNS0_23logical_and_kernel_cudaERNS_14TensorIteratorEENKUlvE0_clEvENKUlvE_clEvEUlhhE_EESt5arrayIPcLm2EEEEviT0_T1_,"ax",@progbits
	.align	128
        .global         _ZN2at6native29vectorized_elementwise_kernelILi2ENS0_13AUnaryFunctorIhhbZZZNS0_23logical_and_kernel_cudaERNS_14TensorIteratorEENKUlvE0_clEvENKUlvE_clEvEUlhhE_EESt5arrayIPcLm2EEEEviT0_T1_
        .type           _ZN2at6native29vectorized_elementwise_kernelILi2ENS0_13AUnaryFunctorIhhbZZZNS0_23logical_and_kernel_cudaERNS_14TensorIteratorEENKUlvE0_clEvENKUlvE_clEvEUlhhE_EESt5arrayIPcLm2EEEEviT0_T1_,@function
        .size           _ZN2at6native29vectorized_elementwise_kernelILi2ENS0_13AUnaryFunctorIhhbZZZNS0_23logical_and_kernel_cudaERNS_14TensorIteratorEENKUlvE0_clEvENKUlvE_clEvEUlhhE_EESt5arrayIPcLm2EEEEviT0_T1_,(.L_x_43098 - _ZN2at6native29vectorized_elementwise_kernelILi2ENS0_13AUnaryFunctorIhhbZZZNS0_23logical_and_kernel_cudaERNS_14TensorIteratorEENKUlvE0_clEvENKUlvE_clEvEUlhhE_EESt5arrayIPcLm2EEEEviT0_T1_)
        .other          _ZN2at6native29vectorized_elementwise_kernelILi2ENS0_13AUnaryFunctorIhhbZZZNS0_23logical_and_kernel_cudaERNS_14TensorIteratorEENKUlvE0_clEvENKUlvE_clEvEUlhhE_EESt5arrayIPcLm2EEEEviT0_T1_,@"STO_CUDA_ENTRY STV_DEFAULT"
_ZN2at6native29vectorized_elementwise_kernelILi2ENS0_13AUnaryFunctorIhhbZZZNS0_23logical_and_kernel_cudaERNS_14TensorIteratorEENKUlvE0_clEvENKUlvE_clEvEUlhhE_EESt5arrayIPcLm2EEEEviT0_T1_:
.text._ZN2at6native29vectorized_elementwise_kernelILi2ENS0_13AUnaryFunctorIhhbZZZNS0_23logical_and_kernel_cudaERNS_14TensorIteratorEENKUlvE0_clEvENKUlvE_clEvEUlhhE_EESt5arrayIPcLm2EEEEviT0_T1_:
        /* <DEDUP_REMOVED lines=114> */
.L_x_41810:
        /* <DEDUP_REMOVED lines=8> */
.L_x_41811:
        /* <DEDUP_REMOVED lines=8> */
.L_x_41812:
        /* <DEDUP_REMOVED lines=8> */
.L_x_41813:
        /* <DEDUP_REMOVED lines=9> */
.L_x_41814:
[----:B------:R-:W-:Y:S05]  /*0930*/  BSYNC.RELIABLE B1 ;  /* 0x0000000000017941 */ /* 0x000fea0003800100 */
.L_x_41809:
[----:B------:R-:W-:-:S13]  /*0940*/  ISETP.GE.U32.AND P0, PT, R0, UR5, PT ;  /* 0x0000000500007c0c */ /* 0x000fda000bf06070 */
[----:B0-----:R-:W0:Y:S01]  /*0950*/  @!P0 LDC.64 R6, c[0x0][0x388] ;  /* 0x0000e200ff068b82 */ /* 0x001e220000000a00 */
[C---:B-12---:R-:W-:Y:S02]  /*0960*/  @!P0 VIADD R5, R0.reuse, UR4 ;  /* 0x0000000400058c36 */ /* 0x046fe40008000000 */
[----:B------:R-:W-:-:S03]  /*0970*/  @!P0 VIADD R0, R0, 0x80 ;  /* 0x0000008000008836 */ /* 0x000fc60000000000 */
[----:B0-----:R-:W-:-:S05]  /*0980*/  @!P0 IADD3 R4, P1, PT, R5, R6, RZ ;  /* 0x0000000605048210 */ /* 0x001fca0007f3e0ff */
[----:B------:R-:W-:-:S05]  /*0990*/  @!P0 IMAD.X R5, RZ, RZ, R7, P1 ;  /* 0x000000ffff058224 */ /* 0x000fca00008e0607 */
[----:B------:R3:W-:Y:S03]  /*09a0*/  @!P0 STG.E.U8 desc[UR8][R4.64], R3 ;  /* 0x0000000304008986 */ /* 0x0007e6000c101108 */
.L_x_41815:
[----:B------:R-:W-:Y:S05]  /*09b0*/  BSYNC.RECONVERGENT B0 ;  /* 0x0000000000007941 */ /* 0x000fea0003800200 */
.L_x_41808:
        /* <DEDUP_REMOVED lines=9> */
.L_x_41807:
        /* <DEDUP_REMOVED lines=51> */
.L_x_41816:
        /* <DEDUP_REMOVED lines=16> */
.L_x_43098:


//--------------------- .text._ZN2at6native29vectorized_elementwise_kernelILi4ENS0_13AUnaryFunctorIhhbZZZNS0_23logical_and_kernel_cudaERNS_14TensorIteratorEENKUlvE0_clEvENKUlvE_clEvEUlhhE_EESt5arrayIPcLm2EEEEviT0_T1_ --------------------------
	.section	.text._ZN2at6native29vectorized_elementwise_kernelILi4ENS0_13AUnaryFunctorIhhbZZZNS0_23logical_and_kernel_cudaERNS_14TensorIteratorEENKUlvE0_clEvENKUlvE_clEvEUlhhE_EESt5arrayIPcLm2EEEEviT0_T1_,"ax",@progbits
	.align	128
        .global         _ZN2at6native29vectorized_elementwise_kernelILi4ENS0_13AUnaryFunctorIhhbZZZNS0_23logical_and_kernel_cudaERNS_14TensorIteratorEENKUlvE0_clEvENKUlvE_clEvEUlhhE_EESt5arrayIPcLm2EEEEviT0_T1_
        .type           _ZN2at6native29vectorized_elementwise_kernelILi4ENS0_13AUnaryFunctorIhhbZZZNS0_23logical_and_kernel_cudaERNS_14TensorIteratorEENKUlvE0_clEvENKUlvE_clEvEUlhhE_EESt5arrayIPcLm2EEEEviT0_T1_,@function
        .size           _ZN2at6native29vectorized_elementwise_kernelILi4ENS0_13AUnaryFunctorIhhbZZZNS0_23logical_and_kernel_cudaERNS_14TensorIteratorEENKUlvE0_clEvENKUlvE_clEvEUlhhE_EESt5arrayIPcLm2EEEEviT0_T1_,(.L_x_43099 - _ZN2at6native29vectorized_elementwise_kernelILi4ENS0_13AUnaryFunctorIhhbZZZNS0_23logical_and_kernel_cudaERNS_14TensorIteratorEENKUlvE0_clEvENKUlvE_clEvEUlhhE_EESt5arrayIPcLm2EEEEviT0_T1_)
        .other          _ZN2at6native29vectorized_elementwise_kernelILi4ENS0_13AUnaryFunctorIhhbZZZNS0_23logical_and_kernel_cudaERNS_14TensorIteratorEENKUlvE0_clEvENKUlvE_clEvEUlhhE_EESt5arrayIPcLm2EEEEviT0_T1_,@"STO_CUDA_ENTRY STV_DEFAULT"
_ZN2at6native29vectorized_elementwise_kernelILi4ENS0_13AUnaryFunctorIhhbZZZNS0_23logical_and_kernel_cudaERNS_14TensorIteratorEENKUlvE0_clEvENKUlvE_clEvEUlhhE_EESt5arrayIPcLm2EEEEviT0_T1_:
.text._ZN2at6native29vectorized_elementwise_kernelILi4ENS0_13AUnaryFunctorIhhbZZZNS0_23logical_and_kernel_cudaERNS_14TensorIteratorEENKUlvE0_clEvENKUlvE_clEvEUlhhE_EESt5arrayIPcLm2EEEEviT0_T1_:
        /* <DEDUP_REMOVED lines=114> */
.L_x_41820:
        /* <DEDUP_REMOVED lines=8> */
.L_x_41821:
        /* <DEDUP_REMOVED lines=8> */
.L_x_41822:
        /* <DEDUP_REMOVED lines=8> */
.L_x_41823:
        /* <DEDUP_REMOVED lines=9> */
.L_x_41824:
[----:B------:R-:W-:Y:S05]  /*0930*/  BSYNC.RELIABLE B1 ;  /* 0x0000000000017941 */ /* 0x000fea0003800100 */
.L_x_41819:
[----:B------:R-:W-:-:S13]  /*0940*/  ISETP.GE.U32.AND P0, PT, R0, UR5, PT ;  /* 0x0000000500007c0c */ /* 0x000fda000bf06070 */
[----:B0-----:R-:W0:Y:S01]  /*0950*/  @!P0 LDC.64 R6, c[0x0][0x388] ;  /* 0x0000e200ff068b82 */ /* 0x001e220000000a00 */
[C---:B-12---:R-:W-:Y:S02]  /*0960*/  @!P0 VIADD R5, R0.reuse, UR4 ;  /* 0x0000000400058c36 */ /* 0x046fe40008000000 */
[----:B------:R-:W-:-:S03]  /*0970*/  @!P0 VIADD R0, R0, 0x80 ;  /* 0x0000008000008836 */ /* 0x000fc60000000000 */
[----:B0-----:R-:W-:-:S05]  /*0980*/  @!P0 IADD3 R4, P1, PT, R5, R6, RZ ;  /* 0x0000000605048210 */ /* 0x001fca0007f3e0ff */
[----:B------:R-:W-:-:S05]  /*0990*/  @!P0 IMAD.X R5, RZ, RZ, R7, P1 ;  /* 0x000000ffff058224 */ /* 0x000fca00008e0607 */
[----:B------:R3:W-:Y:S03]  /*09a0*/  @!P0 STG.E.U8 desc[UR8][R4.64], R3 ;  /* 0x0000000304008986 */ /* 0x0007e6000c101108 */
.L_x_41825:
[----:B------:R-:W-:Y:S05]  /*09b0*/  BSYNC.RECONVERGENT B0 ;  /* 0x0000000000007941 */ /* 0x000fea0003800200 */
.L_x_41818:
        /* <DEDUP_REMOVED lines=9> */
.L_x_41817:
        /* <DEDUP_REMOVED lines=49> */
.L_x_41826:
        /* <DEDUP_REMOVED lines=10> */
.L_x_43099:


//--------------------- .text._ZN2at6native29vectorized_elementwise_kernelILi8ENS0_13AUnaryFunctorIhhbZZZNS0_23logical_and_kernel_cudaERNS_14TensorIteratorEENKUlvE0_clEvENKUlvE_clEvEUlhhE_EESt5arrayIPcLm2EEEEviT0_T1_ --------------------------
	.section	.text._ZN2at6native29vectorized_elementwise_kernelILi8ENS0_13AUnaryFunctorIhhbZZZNS0_23logical_and_kernel_cudaERNS_14TensorIteratorEENKUlvE0_clEvENKUlvE_clEvEUlhhE_EESt5arrayIPcLm2EEEEviT0_T1_,"ax",@progbits
	.align	128
        .global         _ZN2at6native29vectorized_elementwise_kernelILi8ENS0_13AUnaryFunctorIhhbZZZNS0_23logical_and_kernel_cudaERNS_14TensorIteratorEENKUlvE0_clEvENKUlvE_clEvEUlhhE_EESt5arrayIPcLm2EEEEviT0_T1_
        .type           _ZN2at6native29vectorized_elementwise_kernelILi8ENS0_13AUnaryFunctorIhhbZZZNS0_23logical_and_kernel_cudaERNS_14TensorIteratorEENKUlvE0_clEvENKUlvE_clEvEUlhhE_EESt5arrayIPcLm2EEEEviT0_T1_,@function
        .size           _ZN2at6native29vectorized_elementwise_kernelILi8ENS0_13AUnaryFunctorIhhbZZZNS0_23logical_and_kernel_cudaERNS_14TensorIteratorEENKUlvE0_clEvENKUlvE_clEvEUlhhE_EESt5arrayIPcLm2EEEEviT0_T1_,(.L_x_43100 - _ZN2at6native29vectorized_elementwise_kernelILi8ENS0_13AUnaryFunctorIhhbZZZNS0_23logical_and_kernel_cudaERNS_14TensorIteratorEENKUlvE0_clEvENKUlvE_clEvEUlhhE_EESt5arrayIPcLm2EEEEviT0_T1_)
        .other          _ZN2at6native29vectorized_elementwise_kernelILi8ENS0_13AUnaryFunctorIhhbZZZNS0_23logical_and_kernel_cudaERNS_14TensorIteratorEENKUlvE0_clEvENKUlvE_clEvEUlhhE_EESt5arrayIPcLm2EEEEviT0_T1_,@"STO_CUDA_ENTRY STV_DEFAULT"
_ZN2at6native29vectorized_elementwise_kernelILi8ENS0_13AUnaryFunctorIhhbZZZNS0_23logical_and_kernel_cudaERNS_14TensorIteratorEENKUlvE0_clEvENKUlvE_clEvEUlhhE_EESt5arrayIPcLm2EEEEviT0_T1_:
.text._ZN2at6native29vectorized_elementwise_kernelILi8ENS0_13AUnaryFunctorIhhbZZZNS0_23logical_and_kernel_cudaERNS_14TensorIteratorEENKUlvE0_clEvENKUlvE_clEvEUlhhE_EESt5arrayIPcLm2EEEEviT0_T1_:
[----:B------:R-:W-:Y:S01]  /*0000*/  LDC R1, c[0x0][0x37c] ;  /* 0x0000df00ff017b82 */ /* 0x000fe20000000800 */
[----:B------:R-:W-:Y:S05]  /*0010*/  EXIT ;  /* 0x000000000000794d */ /* 0x000fea0003800000 */
.L_x_41827:
        /* <DEDUP_REMOVED lines=14> */
.L_x_43100:


//--------------------- .text._ZN2at6native18elementwise_kernelILi128ELi4EZNS0_15gpu_kernel_implINS0_13BinaryFunctorIhhbZZZNS0_23logical_and_kernel_cudaERNS_14TensorIteratorEENKUlvE0_clEvENKUlvE_clEvEUlhhE_EEEEvRNS_18TensorIteratorBaseERKT_EUliE_EEviT1_ --------------------------
	.section	.text._ZN2at6native18elementwise_kernelILi128ELi4EZNS0_15gpu_kernel_implINS0_13BinaryFunctorIhhbZZZNS0_23logical_and_kernel_cudaERNS_14TensorIteratorEENKUlvE0_clEvENKUlvE_clEvEUlhhE_EEEEvRNS_18TensorIteratorBaseERKT_EUliE_EEviT1_,"ax",@progbits
	.align	128
        .global         _ZN2at6native18elementwise_kernelILi128ELi4EZNS0_15gpu_kernel_implINS0_13BinaryFunctorIhhbZZZNS0_23logical_and_kernel_cudaERNS_14TensorIteratorEENKUlvE0_clEvENKUlvE_clEvEUlhhE_EEEEvRNS_18TensorIteratorBaseERKT_EUliE_EEviT1_
        .type           _ZN2at6native18elementwise_kernelILi128ELi4EZNS0_15gpu_kernel_implINS0_13BinaryFunctorIhhbZZZNS0_23logical_and_kernel_cudaERNS_14TensorIteratorEENKUlvE0_clEvENKUlvE_clEvEUlhhE_EEEEvRNS_18TensorIteratorBaseERKT_EUliE_EEviT1_,@function
        .size           _ZN2at6native18elementwise_kernelILi128ELi4EZNS0_15gpu_kernel_implINS0_13BinaryFunctorIhhbZZZNS0_23logical_and_kernel_cudaERNS_14TensorIteratorEENKUlvE0_clEvENKUlvE_clEvEUlhhE_EEEEvRNS_18TensorIteratorBaseERKT_EUliE_EEviT1_,(.L_x_43101 - _ZN2at6native18elementwise_kernelILi128ELi4EZNS0_15gpu_kernel_implINS0_13BinaryFunctorIhhbZZZNS0_23logical_and_kernel_cudaERNS_14TensorIteratorEENKUlvE0_clEvENKUlvE_clEvEUlhhE_EEEEvRNS_18TensorIteratorBaseERKT_EUliE_EEviT1_)
        .other          _ZN2at6native18elementwise_kernelILi128ELi4EZNS0_15gpu_kernel_implINS0_13BinaryFunctorIhhbZZZNS0_23logical_and_kernel_cudaERNS_14TensorIteratorEENKUlvE0_clEvENKUlvE_clEvEUlhhE_EEEEvRNS_18TensorIteratorBaseERKT_EUliE_EEviT1_,@"STO_CUDA_ENTRY STV_DEFAULT"
_ZN2at6native18elementwise_kernelILi128ELi4EZNS0_15gpu_kernel_implINS0_13BinaryFunctorIhhbZZZNS0_23logical_and_kernel_cudaERNS_14TensorIteratorEENKUlvE0_clEvENKUlvE_clEvEUlhhE_EEEEvRNS_18TensorIteratorBaseERKT_EUliE_EEviT1_:
.text._ZN2at6native18elementwise_kernelILi128ELi4EZNS0_15gpu_kernel_implINS0_13BinaryFunctorIhhbZZZNS0_23logical_and_kernel_cudaERNS_14TensorIteratorEENKUlvE0_clEvENKUlvE_clEvEUlhhE_EEEEvRNS_18TensorIteratorBaseERKT_EUliE_EEviT1_:
        /* <DEDUP_REMOVED lines=371> */
.L_x_41830:
        /* <DEDUP_REMOVED lines=16> */
.L_x_41834:
[----:B------:R0:W5:Y:S01]  /*1830*/  LDG.E.U8 R19, desc[UR36][R4.64] ;  /* 0x0000002404137981 */ /* 0x000162000c1e1100 */
[----:B------:R-:W-:Y:S05]  /*1840*/  BRA `(.L_x_41836) ;  /* 0x0000000c005c7947 */ /* 0x000fea0003800000 */
.L_x_41833:
        /* <DEDUP_REMOVED lines=8> */
.L_x_41838:
[----:B------:R3:W5:Y:S01]  /*18d0*/  LDG.E.U8 R19, desc[UR36][R4.64] ;  /* 0x0000002404137981 */ /* 0x000762000c1e1100 */
[----:B------:R-:W-:Y:S05]  /*18e0*/  BRA `(.L_x_41836) ;  /* 0x0000000c00347947 */ /* 0x000fea0003800000 */
.L_x_41837:
[----:B------:R0:W5:Y:S01]  /*18f0*/  LDG.E.U16 R19, desc[UR36][R4.64] ;  /* 0x0000002404137981 */ /* 0x000162000c1e1500 */
[----:B------:R-:W-:Y:S05]  /*1900*/  BRA `(.L_x_41836) ;  /* 0x0000000c002c7947 */ /* 0x000fea0003800000 */
.L_x_41832:
        /* <DEDUP_REMOVED lines=10> */
.L_x_41840:
[----:B------:R-:W2:Y:S02]  /*19b0*/  LDG.E.U16 R2, desc[UR36][R4.64] ;  /* 0x0000002404027981 */ /* 0x000ea4000c1e1500 */
[----:B--2---:R-:W-:-:S06]  /*19c0*/  HADD2.F32 R2, -RZ, R2.H0_H0 ;  /* 0x20000002ff027230 */ /* 0x004fcc0000004100 */
[----:B------:R-:W0:Y:S02]  /*19d0*/  F2I.S64.TRUNC R2, R2 ;  /* 0x0000000200027311 */ /* 0x000e24000020d900 */
[----:B0-----:R-:W-:Y:S01]  /*19e0*/  PRMT R19, R2, 0x7610, R19 ;  /* 0x0000761002137816 */ /* 0x001fe20000000013 */
[----:B------:R-:W-:Y:S06]  /*19f0*/  BRA `(.L_x_41836) ;  /* 0x0000000800f07947 */ /* 0x000fec0003800000 */
.L_x_41839:
        /* <DEDUP_REMOVED lines=10> */
.L_x_41842:
[----:B------:R-:W2:Y:S02]  /*1aa0*/  LDG.E.U16 R4, desc[UR36][R4.64] ;  /* 0x0000002404047981 */ /* 0x000ea4000c1e1500 */
[----:B--2---:R-:W-:-:S06]  /*1ab0*/  HADD2.F32 R2, -RZ, R4.H0_H0 ;  /* 0x20000004ff027230 */ /* 0x004fcc0000004100 */
[----:B------:R-:W0:Y:S02]  /*1ac0*/  F2I.S64.TRUNC R2, R2 ;  /* 0x0000000200027311 */ /* 0x000e24000020d900 */
[----:B0-----:R-:W-:Y:S01]  /*1ad0*/  PRMT R19, R2, 0x7610, R19 ;  /* 0x0000761002137816 */ /* 0x001fe20000000013 */
[----:B------:R-:W-:Y:S06]  /*1ae0*/  BRA `(.L_x_41836) ;  /* 0x0000000800b47947 */ /* 0x000fec0003800000 */
.L_x_41841:
[----:B------:R-:W2:Y:S02]  /*1af0*/  LDG.E.64 R2, desc[UR36][R4.64] ;  /* 0x0000002404027981 */ /* 0x000ea4000c1e1b00 */
[----:B--2---:R-:W0:Y:S02]  /*1b00*/  F2I.S64.F64.TRUNC R2, R2 ;  /* 0x0000000200027311 */ /* 0x004e24000030d900 */
[----:B0-----:R-:W-:Y:S01]  /*1b10*/  PRMT R19, R2, 0x7610, R19 ;  /* 0x0000761002137816 */ /* 0x001fe20000000013 */
[----:B------:R-:W-:Y:S06]  /*1b20*/  BRA `(.L_x_41836) ;  /* 0x0000000800a47947 */ /* 0x000fec0003800000 */
.L_x_41831:
        /* <DEDUP_REMOVED lines=12> */
.L_x_41845:
[----:B------:R-:W2:Y:S02]  /*1bf0*/  LDG.E.64 R4, desc[UR36][R4.64] ;  /* 0x0000002404047981 */ /* 0x000ea4000c1e1b00 */
[----:B--2---:R-:W0:Y:S02]  /*1c00*/  F2I.S64.F64.TRUNC R2, R4 ;  /* 0x0000000400027311 */ /* 0x004e24000030d900 */
[----:B0-----:R-:W-:Y:S01]  /*1c10*/  PRMT R19, R2, 0x7610, R19 ;  /* 0x0000761002137816 */ /* 0x001fe20000000013 */
[----:B------:R-:W-:Y:S06]  /*1c20*/  BRA `(.L_x_41836) ;  /* 0x0000000800647947 */ /* 0x000fec0003800000 */
.L_x_41844:
        /* <DEDUP_REMOVED lines=27> */
.L_x_41847:
        /* <DEDUP_REMOVED lines=14> */
.L_x_41846:
[----:B------:R-:W2:Y:S02]  /*1ec0*/  LDG.E.U16 R2, desc[UR36][R4.64] ;  /* 0x0000002404027981 */ /* 0x000ea4000c1e1500 */
[----:B--2---:R-:W-:-:S06]  /*1ed0*/  SHF.L.U32 R2, R2, 0x10, RZ ;  /* 0x0000001002027819 */ /* 0x004fcc00000006ff */
[----:B------:R-:W0:Y:S02]  /*1ee0*/  F2I.S64.TRUNC R2, R2 ;  /* 0x0000000200027311 */ /* 0x000e24000020d900 */
[----:B0-----:R-:W-:Y:S01]  /*1ef0*/  PRMT R19, R2, 0x7610, R19 ;  /* 0x0000761002137816 */ /* 0x001fe20000000013 */
[----:B------:R-:W-:Y:S06]  /*1f00*/  BRA `(.L_x_41836) ;  /* 0x0000000400ac7947 */ /* 0x000fec0003800000 */
.L_x_41843:
        /* <DEDUP_REMOVED lines=10> */
.L_x_41850:
        /* <DEDUP_REMOVED lines=21> */
.L_x_41854:
[----:B------:R-:W-:Y:S05]  /*2100*/  BSYNC.RECONVERGENT B1 ;  /* 0x0000000000017941 */ /* 0x000fea0003800200 */
.L_x_41853:
[----:B------:R-:W-:Y:S01]  /*2110*/  IMAD.SHL.U32 R0, R0, 0x100000, RZ ;  /* 0x0010000000007824 */ /* 0x000fe200078e00ff */
[----:B------:R-:W-:-:S04]  /*2120*/  LEA R2, R2, 0x3b800000, 0x17 ;  /* 0x3b80000002027811 */ /* 0x000fc800078eb8ff */
[----:B------:R-:W-:-:S07]  /*2130*/  LOP3.LUT R2, R2, R0, R7, 0xfe, !PT ;  /* 0x0000000002027212 */ /* 0x000fce00078efe07 */
.L_x_41852:
[----:B------:R-:W-:Y:S05]  /*2140*/  BSYNC.RECONVERGENT B0 ;  /* 0x0000000000007941 */ /* 0x000fea0003800200 */
.L_x_41851:
[----:B------:R-:W0:Y:S02]  /*2150*/  F2I.S64.TRUNC R2, R2 ;  /* 0x0000000200027311 */ /* 0x000e24000020d900 */
[----:B0-----:R-:W-:Y:S01]  /*2160*/  PRMT R19, R2, 0x7610, R19 ;  /* 0x0000761002137816 */ /* 0x001fe20000000013 */
[----:B------:R-:W-:Y:S06]  /*2170*/  BRA `(.L_x_41836) ;  /* 0x0000000400107947 */ /* 0x000fec0003800000 */
.L_x_41849:
        /* <DEDUP_REMOVED lines=21> */
.L_x_41858:
[----:B------:R-:W-:Y:S05]  /*22d0*/  BSYNC.RECONVERGENT B1 ;  /* 0x0000000000017941 */ /* 0x000fea0003800200 */
.L_x_41857:
[----:B------:R-:W-:Y:S01]  /*22e0*/  IMAD.SHL.U32 R0, R0, 0x200000, RZ ;  /* 0x0020000000007824 */ /* 0x000fe200078e00ff */
[----:B------:R-:W-:-:S04]  /*22f0*/  LEA R2, R2, 0x37800000, 0x17 ;  /* 0x3780000002027811 */ /* 0x000fc800078eb8ff */
[----:B------:R-:W-:-:S07]  /*2300*/  LOP3.LUT R2, R2, R0, R7, 0xfe, !PT ;  /* 0x0000000002027212 */ /* 0x000fce00078efe07 */
.L_x_41856:
[----:B------:R-:W-:Y:S05]  /*2310*/  BSYNC.RECONVERGENT B0 ;  /* 0x0000000000007941 */ /* 0x000fea0003800200 */
.L_x_41855:
[----:B------:R-:W0:Y:S02]  /*2320*/  F2I.S64.TRUNC R2, R2 ;  /* 0x0000000200027311 */ /* 0x000e24000020d900 */
[----:B0-----:R-:W-:Y:S01]  /*2330*/  PRMT R19, R2, 0x7610, R19 ;  /* 0x0000761002137816 */ /* 0x001fe20000000013 */
[----:B------:R-:W-:Y:S06]  /*2340*/  BRA `(.L_x_41836) ;  /* 0x00000000009c7947 */ /* 0x000fec0003800000 */
.L_x_41848:
[----:B------:R-:W-:-:S09]  /*2350*/  UISETP.NE.AND UP0, UPT, UR4, 0x1c, UPT ;  /* 0x0000001c0400788c */ /* 0x000fd2000bf05270 */
[----:B------:R-:W-:Y:S05]  /*2360*/  BRA.U !UP0, `(.L_x_41859) ;  /* 0x0000000108907547 */ /* 0x000fea000b800000 */
[----:B------:R-:W-:-:S09]  /*2370*/  UISETP.NE.AND UP0, UPT, UR4, 0x1d, UPT ;  /* 0x0000001d0400788c */ /* 0x000fd2000bf05270 */
[----:B------:R-:W-:Y:S05]  /*2380*/  BRA.U !UP0, `(.L_x_41860) ;  /* 0x0000000108807547 */ /* 0x000fea000b800000 */
[----:B------:R-:W-:-:S09]  /*2390*/  UISETP.NE.AND UP0, UPT, UR4, 0x2c, UPT ;  /* 0x0000002c0400788c */ /* 0x000fd2000bf05270 */
[----:B------:R-:W-:Y:S05]  /*23a0*/  BRA.U !UP0, `(.L_x_41861) ;  /* 0x0000000108487547 */ /* 0x000fea000b800000 */
.L_x_41835:
        /* <DEDUP_REMOVED lines=16> */
.L_x_41862:
[----:B------:R-:W-:Y:S01]  /*24b0*/  PRMT R19, RZ, 0x7610, R19 ;  /* 0x00007610ff137816 */ /* 0x000fe20000000013 */
[----:B------:R-:W-:Y:S06]  /*24c0*/  BRA `(.L_x_41836) ;  /* 0x00000000003c7947 */ /* 0x000fec0003800000 */
.L_x_41861:
        /* <DEDUP_REMOVED lines=8> */
.L_x_41864:
[----:B------:R-:W-:Y:S05]  /*2550*/  BSYNC.RECONVERGENT B0 ;  /* 0x0000000000007941 */ /* 0x000fea0003800200 */
.L_x_41863:
[----:B------:R-:W0:Y:S02]  /*2560*/  F2I.S64.TRUNC R2, R2 ;  /* 0x0000000200027311 */ /* 0x000e24000020d900 */
[----:B0-----:R-:W-:Y:S01]  /*2570*/  PRMT R19, R2, 0x7610, R19 ;  /* 0x0000761002137816 */ /* 0x001fe20000000013 */
[----:B------:R-:W-:Y:S06]  /*2580*/  BRA `(.L_x_41836) ;  /* 0x00000000000c7947 */ /* 0x000fec0003800000 */
.L_x_41860:
[----:B------:R2:W5:Y:S01]  /*2590*/  LDG.E.U8 R19, desc[UR36][R4.64] ;  /* 0x0000002404137981 */ /* 0x000562000c1e1100 */
[----:B------:R-:W-:Y:S05]  /*25a0*/  BRA `(.L_x_41836) ;  /* 0x0000000000047947 */ /* 0x000fea0003800000 */
.L_x_41859:
[----:B------:R1:W5:Y:S02]  /*25b0*/  LDG.E.U8 R19, desc[UR36][R4.64] ;  /* 0x0000002404137981 */ /* 0x000364000c1e1100 */
.L_x_41836:
        /* <DEDUP_REMOVED lines=16> */
.L_x_41868:
[----:B------:R3:W5:Y:S01]  /*26c0*/  LDG.E.U8 R0, desc[UR36][R4.64] ;  /* 0x0000002404007981 */ /* 0x000762000c1e1100 */
[----:B------:R-:W-:Y:S05]  /*26d0*/  BRA `(.L_x_41870) ;  /* 0x0000000c005c7947 */ /* 0x000fea0003800000 */
.L_x_41867:
        /* <DEDUP_REMOVED lines=8> */
.L_x_41872:
[----:B------:R1:W5:Y:S01]  /*2760*/  LDG.E.U8 R0, desc[UR36][R4.64] ;  /* 0x0000002404007981 */ /* 0x000362000c1e1100 */
[----:B------:R-:W-:Y:S05]  /*2770*/  BRA `(.L_x_41870) ;  /* 0x0000000c00347947 */ /* 0x000fea0003800000 */
.L_x_41871:
[----:B------:R2:W5:Y:S01]  /*2780*/  LDG.E.U16 R0, desc[UR36][R4.64] ;  /* 0x0000002404007981 */ /* 0x000562000c1e1500 */
[----:B------:R-:W-:Y:S05]  /*2790*/  BRA `(.L_x_41870) ;  /* 0x0000000c002c7947 */ /* 0x000fea0003800000 */
.L_x_41866:
        /* <DEDUP_REMOVED lines=10> */
.L_x_41874:
[----:B------:R-:W2:Y:S02]  /*2840*/  LDG.E.U16 R2, desc[UR36][R4.64] ;  /* 0x0000002404027981 */ /* 0x000ea4000c1e1500 */
[----:B--2---:R-:W-:-:S06]  /*2850*/  HADD2.F32 R2, -RZ, R2.H0_H0 ;  /* 0x20000002ff027230 */ /* 0x004fcc0000004100 */
[----:B------:R-:W0:Y:S02]  /*2860*/  F2I.S64.TRUNC R2, R2 ;  /* 0x0000000200027311 */ /* 0x000e24000020d900 */
[----:B0-----:R-:W-:Y:S01]  /*2870*/  PRMT R0, R2, 0x7610, R0 ;  /* 0x0000761002007816 */ /* 0x001fe20000000000 */
[----:B------:R-:W-:Y:S06]  /*2880*/  BRA `(.L_x_41870) ;  /* 0x0000000800f07947 */ /* 0x000fec0003800000 */
.L_x_41873:
        /* <DEDUP_REMOVED lines=10> */
.L_x_41876:
[----:B------:R-:W2:Y:S02]  /*2930*/  LDG.E.U16 R4, desc[UR36][R4.64] ;  /* 0x0000002404047981 */ /* 0x000ea4000c1e1500 */
[----:B--2---:R-:W-:-:S06]  /*2940*/  HADD2.F32 R2, -RZ, R4.H0_H0 ;  /* 0x20000004ff027230 */ /* 0x004fcc0000004100 */
[----:B------:R-:W0:Y:S02]  /*2950*/  F2I.S64.TRUNC R2, R2 ;  /* 0x0000000200027311 */ /* 0x000e24000020d900 */
[----:B0-----:R-:W-:Y:S01]  /*2960*/  PRMT R0, R2, 0x7610, R0 ;  /* 0x0000761002007816 */ /* 0x001fe20000000000 */
[----:B------:R-:W-:Y:S06]  /*2970*/  BRA `(.L_x_41870) ;  /* 0x0000000800b47947 */ /* 0x000fec0003800000 */
.L_x_41875:
[----:B------:R-:W2:Y:S02]  /*2980*/  LDG.E.64 R2, desc[UR36][R4.64] ;  /* 0x0000002404027981 */ /* 0x000ea4000c1e1b00 */
[----:B--2---:R-:W0:Y:S02]  /*2990*/  F2I.S64.F64.TRUNC R2, R2 ;  /* 0x0000000200027311 */ /* 0x004e24000030d900 */
[----:B0-----:R-:W-:Y:S01]  /*29a0*/  PRMT R0, R2, 0x7610, R0 ;  /* 0x0000761002007816 */ /* 0x001fe20000000000 */
[----:B------:R-:W-:Y:S06]  /*29b0*/  BRA `(.L_x_41870) ;  /* 0x0000000800a47947 */ /* 0x000fec0003800000 */
.L_x_41865:
        /* <DEDUP_REMOVED lines=12> */
.L_x_41879:
[----:B------:R-:W2:Y:S02]  /*2a80*/  LDG.E.64 R4, desc[UR36][R4.64] ;  /* 0x0000002404047981 */ /* 0x000ea4000c1e1b00 */
[----:B--2---:R-:W0:Y:S02]  /*2a90*/  F2I.S64.F64.TRUNC R2, R4 ;  /* 0x0000000400027311 */ /* 0x004e24000030d900 */
[----:B0-----:R-:W-:Y:S01]  /*2aa0*/  PRMT R0, R2, 0x7610, R0 ;  /* 0x0000761002007816 */ /* 0x001fe20000000000 */
[----:B------:R-:W-:Y:S06]  /*2ab0*/  BRA `(.L_x_41870) ;  /* 0x0000000800647947 */ /* 0x000fec0003800000 */
.L_x_41878:
        /* <DEDUP_REMOVED lines=27> */
.L_x_41881:
        /* <DEDUP_REMOVED lines=14> */
.L_x_41880:
[----:B------:R-:W2:Y:S02]  /*2d50*/  LDG.E.U16 R2, desc[UR36][R4.64] ;  /* 0x0000002404027981 */ /* 0x000ea4000c1e1500 */
[----:B--2---:R-:W-:-:S06]  /*2d60*/  IMAD.U32 R2, R2, 0x10000, RZ ;  /* 0x0001000002027824 */ /* 0x004fcc00078e00ff */
[----:B------:R-:W0:Y:S02]  /*2d70*/  F2I.S64.TRUNC R2, R2 ;  /* 0x0000000200027311 */ /* 0x000e24000020d900 */
[----:B0-----:R-:W-:Y:S01]  /*2d80*/  PRMT R0, R2, 0x7610, R0 ;  /* 0x0000761002007816 */ /* 0x001fe20000000000 */
[----:B------:R-:W-:Y:S06]  /*2d90*/  BRA `(.L_x_41870) ;  /* 0x0000000400ac7947 */ /* 0x000fec0003800000 */
.L_x_41877:
        /* <DEDUP_REMOVED lines=10> */
.L_x_41884:
        /* <DEDUP_REMOVED lines=21> */
.L_x_41888:
[----:B------:R-:W-:Y:S05]  /*2f90*/  BSYNC.RECONVERGENT B1 ;  /* 0x0000000000017941 */ /* 0x000fea0003800200 */
.L_x_41887:
[----:B------:R-:W-:Y:S01]  /*2fa0*/  IMAD.SHL.U32 R0, R0, 0x100000, RZ ;  /* 0x0010000000007824 */ /* 0x000fe200078e00ff */
[----:B------:R-:W-:-:S04]  /*2fb0*/  LEA R2, R2, 0x3b800000, 0x17 ;  /* 0x3b80000002027811 */ /* 0x000fc800078eb8ff */
[----:B------:R-:W-:-:S07]  /*2fc0*/  LOP3.LUT R2, R2, R0, R7, 0xfe, !PT ;  /* 0x0000000002027212 */ /* 0x000fce00078efe07 */
.L_x_41886:
[----:B------:R-:W-:Y:S05]  /*2fd0*/  BSYNC.RECONVERGENT B0 ;  /* 0x0000000000007941 */ /* 0x000fea0003800200 */
.L_x_41885:
[----:B------:R-:W0:Y:S02]  /*2fe0*/  F2I.S64.TRUNC R2, R2 ;  /* 0x0000000200027311 */ /* 0x000e24000020d900 */
[----:B0-----:R-:W-:Y:S01]  /*2ff0*/  PRMT R0, R2, 0x7610, R0 ;  /* 0x0000761002007816 */ /* 0x001fe20000000000 */
[----:B------:R-:W-:Y:S06]  /*3000*/  BRA `(.L_x_41870) ;  /* 0x0000000400107947 */ /* 0x000fec0003800000 */
.L_x_41883:
        /* <DEDUP_REMOVED lines=21> */
.L_x_41892:
[----:B------:R-:W-:Y:S05]  /*3160*/  BSYNC.RECONVERGENT B1 ;  /* 0x0000000000017941 */ /* 0x000fea0003800200 */
.L_x_41891:
[----:B------:R-:W-:Y:S01]  /*3170*/  IMAD.SHL.U32 R0, R0, 0x200000, RZ ;  /* 0x0020000000007824 */ /* 0x000fe200078e00ff */
[----:B------:R-:W-:-:S04]  /*3180*/  LEA R2, R2, 0x37800000, 0x17 ;  /* 0x3780000002027811 */ /* 0x000fc800078eb8ff */
[----:B------:R-:W-:-:S07]  /*3190*/  LOP3.LUT R2, R2, R0, R7, 0xfe, !PT ;  /* 0x0000000002027212 */ /* 0x000fce00078efe07 */
.L_x_41890:
[----:B------:R-:W-:Y:S05]  /*31a0*/  BSYNC.RECONVERGENT B0 ;  /* 0x0000000000007941 */ /* 0x000fea0003800200 */
.L_x_41889:
[----:B------:R-:W0:Y:S02]  /*31b0*/  F2I.S64.TRUNC R2, R2 ;  /* 0x0000000200027311 */ /* 0x000e24000020d900 */
[----:B0-----:R-:W-:Y:S01]  /*31c0*/  PRMT R0, R2, 0x7610, R0 ;  /* 0x0000761002007816 */ /* 0x001fe20000000000 */
[----:B------:R-:W-:Y:S06]  /*31d0*/  BRA `(.L_x_41870) ;  /* 0x00000000009c7947 */ /* 0x000fec0003800000 */
.L_x_41882:
[----:B------:R-:W-:-:S09]  /*31e0*/  UISETP.NE.AND UP0, UPT, UR4, 0x1c, UPT ;  /* 0x0000001c0400788c */ /* 0x000fd2000bf05270 */
[----:B------:R-:W-:Y:S05]  /*31f0*/  BRA.U !UP0, `(.L_x_41893) ;  /* 0x0000000108907547 */ /* 0x000fea000b800000 */
[----:B------:R-:W-:-:S09]  /*3200*/  UISETP.NE.AND UP0, UPT, UR4, 0x1d, UPT ;  /* 0x0000001d0400788c */ /* 0x000fd2000bf05270 */
[----:B------:R-:W-:Y:S05]  /*3210*/  BRA.U !UP0, `(.L_x_41894) ;  /* 0x0000000108807547 */ /* 0x000fea000b800000 */
[----:B------:R-:W-:-:S09]  /*3220*/  UISETP.NE.AND UP0, UPT, UR4, 0x2c, UPT ;  /* 0x0000002c0400788c */ /* 0x000fd2000bf05270 */
[----:B------:R-:W-:Y:S05]  /*3230*/  BRA.U !UP0, `(.L_x_41895) ;  /* 0x0000000108487547 */ /* 0x000fea000b800000 */
.L_x_41869:
        /* <DEDUP_REMOVED lines=16> */
.L_x_41896:
[----:B------:R-:W-:Y:S01]  /*3340*/  PRMT R0, RZ, 0x7610, R0 ;  /* 0x00007610ff007816 */ /* 0x000fe20000000000 */
[----:B------:R-:W-:Y:S06]  /*3350*/  BRA `(.L_x_41870) ;  /* 0x00000000003c7947 */ /* 0x000fec0003800000 */
.L_x_41895:
        /* <DEDUP_REMOVED lines=8> */
.L_x_41898:
[----:B------:R-:W-:Y:S05]  /*33e0*/  BSYNC.RECONVERGENT B0 ;  /* 0x0000000000007941 */ /* 0x000fea0003800200 */
.L_x_41897:
[----:B------:R-:W0:Y:S02]  /*33f0*/  F2I.S64.TRUNC R2, R2 ;  /* 0x0000000200027311 */ /* 0x000e24000020d900 */
[----:B0-----:R-:W-:Y:S01]  /*3400*/  PRMT R0, R2, 0x7610, R0 ;  /* 0x0000761002007816 */ /* 0x001fe20000000000 */
[----:B------:R-:W-:Y:S06]  /*3410*/  BRA `(.L_x_41870) ;  /* 0x00000000000c7947 */ /* 0x000fec0003800000 */
.L_x_41894:
[----:B------:R0:W5:Y:S01]  /*3420*/  LDG.E.U8 R0, desc[UR36][R4.64] ;  /* 0x0000002404007981 */ /* 0x000162000c1e1100 */
[----:B------:R-:W-:Y:S05]  /*3430*/  BRA `(.L_x_41870) ;  /* 0x0000000000047947 */ /* 0x000fea0003800000 */
.L_x_41893:
[----:B------:R0:W5:Y:S02]  /*3440*/  LDG.E.U8 R0, desc[UR36][R4.64] ;  /* 0x0000002404007981 */ /* 0x000164000c1e1100 */
.L_x_41870:
        /* <DEDUP_REMOVED lines=21> */
.L_x_41903:
[----:B------:R1:W-:Y:S01]  /*35a0*/  STG.E.U8 desc[UR36][R2.64], R4 ;  /* 0x0000000402007986 */ /* 0x0003e2000c101124 */
[----:B------:R-:W-:Y:S05]  /*35b0*/  BRA `(.L_x_41905) ;  /* 0x0000000c00007947 */ /* 0x000fea0003800000 */
.L_x_41902:
        /* <DEDUP_REMOVED lines=9> */
.L_x_41907:
[----:B------:R3:W-:Y:S01]  /*3650*/  STG.E desc[UR36][R2.64], R4 ;  /* 0x0000000402007986 */ /* 0x0007e2000c101924 */
[----:B------:R-:W-:Y:S05]  /*3660*/  BRA `(.L_x_41905) ;  /* 0x0000000800d47947 */ /* 0x000fea0003800000 */
.L_x_41906:
[----:B------:R2:W-:Y:S01]  /*3670*/  STG.E.U16 desc[UR36][R2.64], R4 ;  /* 0x0000000402007986 */ /* 0x0005e2000c101524 */
[----:B------:R-:W-:Y:S05]  /*3680*/  BRA `(.L_x_41905) ;  /* 0x0000000800cc7947 */ /* 0x000fea0003800000 */
.L_x_41901:
        /* <DEDUP_REMOVED lines=9> */
.L_x_41909:
[----:B------:R-:W-:-:S04]  /*3720*/  I2FP.F32.U32 R0, R4 ;  /* 0x0000000400007245 */ /* 0x000fc80000201000 */
[----:B------:R-:W-:-:S05]  /*3730*/  F2FP.F16.F32.PACK_AB R0, RZ, R0 ;  /* 0x00000000ff00723e */ /* 0x000fca00000000ff */
[----:B------:R0:W-:Y:S01]  /*3740*/  STG.E.U16 desc[UR36][R2.64], R0 ;  /* 0x0000000002007986 */ /* 0x0001e2000c101524 */
[----:B------:R-:W-:Y:S05]  /*3750*/  BRA `(.L_x_41905) ;  /* 0x0000000800987947 */ /* 0x000fea0003800000 */
.L_x_41908:
        /* <DEDUP_REMOVED lines=10> */
.L_x_41911:
[----:B------:R-:W-:-:S04]  /*3800*/  I2FP.F32.U32 R4, R4 ;  /* 0x0000000400047245 */ /* 0x000fc80000201000 */
[----:B------:R-:W-:-:S04]  /*3810*/  F2FP.F16.F32.PACK_AB R5, RZ, R4 ;  /* 0x00000004ff05723e */ /* 0x000fc800000000ff */
[----:B------:R-:W-:-:S05]  /*3820*/  PRMT R5, R5, 0x5410, RZ ;  /* 0x0000541005057816 */ /* 0x000fca00000000ff */
[----:B------:R0:W-:Y:S01]  /*3830*/  STG.E desc[UR36][R2.64], R5 ;  /* 0x0000000502007986 */ /* 0x0001e2000c101924 */
[----:B------:R-:W-:Y:S05]  /*3840*/  BRA `(.L_x_41905) ;  /* 0x00000008005c7947 */ /* 0x000fea0003800000 */
.L_x_41910:
[----:B------:R-:W0:Y:S02]  /*3850*/  I2F.F64.U32 R4, R4 ;  /* 0x0000000400047312 */ /* 0x000e240000201800 */
[----:B0-----:R0:W-:Y:S01]  /*3860*/  STG.E.64 desc[UR36][R2.64], R4 ;  /* 0x0000000402007986 */ /* 0x0011e2000c101b24 */
[----:B------:R-:W-:Y:S05]  /*3870*/  BRA `(.L_x_41905) ;  /* 0x0000000800507947 */ /* 0x000fea0003800000 */
.L_x_41900:
        /* <DEDUP_REMOVED lines=10> */
.L_x_41914:
[----:B------:R-:W-:Y:S01]  /*3920*/  CS2R R6, SRZ ;  /* 0x0000000000067805 */ /* 0x000fe2000001ff00 */
[----:B------:R-:W0:Y:S04]  /*3930*/  I2F.F64.U32 R4, R4 ;  /* 0x0000000400047312 */ /* 0x000e280000201800 */
[----:B0-----:R0:W-:Y:S01]  /*3940*/  STG.E.128 desc[UR36][R2.64], R4 ;  /* 0x0000000402007986 */ /* 0x0011e2000c101d24 */
[----:B------:R-:W-:Y:S05]  /*3950*/  BRA `(.L_x_41905) ;  /* 0x0000000800187947 */ /* 0x000fea0003800000 */
.L_x_41913:
        /* <DEDUP_REMOVED lines=17> */
.L_x_41918:
[----:B------:R-:W-:Y:S05]  /*3a70*/  BSYNC.RECONVERGENT B0 ;  /* 0x0000000000007941 */ /* 0x000fea0003800200 */
.L_x_41917:
[----:B------:R0:W-:Y:S01]  /*3a80*/  STG.E.U8 desc[UR36][R2.64], R5 ;  /* 0x0000000502007986 */ /* 0x0001e2000c101124 */
[----:B------:R-:W-:Y:S05]  /*3a90*/  BRA `(.L_x_41905) ;  /* 0x0000000400c87947 */ /* 0x000fea0003800000 */
.L_x_41916:
        /* <DEDUP_REMOVED lines=16> */
.L_x_41915:
[----:B------:R-:W-:-:S04]  /*3ba0*/  I2FP.F32.U32 R0, R4 ;  /* 0x0000000400007245 */ /* 0x000fc80000201000 */
[----:B------:R-:W-:-:S05]  /*3bb0*/  F2FP.BF16.F32.PACK_AB R0, RZ, R0 ;  /* 0x00000000ff00723e */ /* 0x000fca00000010ff */
[----:B------:R0:W-:Y:S01]  /*3bc0*/  STG.E.U16 desc[UR36][R2.64], R0 ;  /* 0x0000000002007986 */ /* 0x0001e2000c101524 */
[----:B------:R-:W-:Y:S05]  /*3bd0*/  BRA `(.L_x_41905) ;  /* 0x0000000400787947 */ /* 0x000fea0003800000 */
.L_x_41912:
        /* <DEDUP_REMOVED lines=10> */
.L_x_41921:
        /* <DEDUP_REMOVED lines=12> */
.L_x_41924:
[----:B------:R-:W-:-:S04]  /*3d40*/  SHF.R.U32.HI R0, RZ, 0x14, R5 ;  /* 0x00000014ff007819 */ /* 0x000fc80000011605 */
[----:B------:R-:W-:-:S04]  /*3d50*/  LOP3.LUT R0, R0, 0x1, RZ, 0xc0, !PT ;  /* 0x0000000100007812 */ /* 0x000fc800078ec0ff */
[----:B------:R-:W-:-:S04]  /*3d60*/  IADD3 R0, PT, PT, R5, 0x487ffff, R0 ;  /* 0x0487ffff05007810 */ /* 0x000fc80007ffe000 */
[----:B------:R-:W-:-:S04]  /*3d70*/  SHF.R.U32.HI R0, RZ, 0x14, R0 ;  /* 0x00000014ff007819 */ /* 0x000fc80000011600 */
[----:B------:R-:W-:-:S07]  /*3d80*/  LOP3.LUT R4, R0, 0xff, RZ, 0xc0, !PT ;  /* 0x000000ff00047812 */ /* 0x000fce00078ec0ff */
.L_x_41925:
[----:B------:R-:W-:-:S07]  /*3d90*/  PRMT R0, R4, 0x7610, R0 ;  /* 0x0000761004007816 */ /* 0x000fce0000000000 */
.L_x_41923:
[----:B------:R-:W-:Y:S05]  /*3da0*/  BSYNC.RECONVERGENT B0 ;  /* 0x0000000000007941 */ /* 0x000fea0003800200 */
.L_x_41922:
[----:B------:R0:W-:Y:S01]  /*3db0*/  STG.E.U8 desc[UR36][R2.64], R0 ;  /* 0x0000000002007986 */ /* 0x0001e2000c101124 */
[----:B------:R-:W-:Y:S05]  /*3dc0*/  BRA `(.L_x_41905) ;  /* 0x0000000000fc7947 */ /* 0x000fea0003800000 */
.L_x_41920:
        /* <DEDUP_REMOVED lines=12> */
.L_x_41928:
[----:B------:R-:W-:-:S04]  /*3e90*/  SHF.R.U32.HI R0, RZ, 0x15, R5 ;  /* 0x00000015ff007819 */ /* 0x000fc80000011605 */
[----:B------:R-:W-:-:S04]  /*3ea0*/  LOP3.LUT R0, R0, 0x1, RZ, 0xc0, !PT ;  /* 0x0000000100007812 */ /* 0x000fc800078ec0ff */
[----:B------:R-:W-:-:S04]  /*3eb0*/  IADD3 R0, PT, PT, R5, 0x88fffff, R0 ;  /* 0x088fffff05007810 */ /* 0x000fc80007ffe000 */
[----:B------:R-:W-:-:S04]  /*3ec0*/  SHF.R.U32.HI R0, RZ, 0x15, R0 ;  /* 0x00000015ff007819 */ /* 0x000fc80000011600 */
[----:B------:R-:W-:-:S07]  /*3ed0*/  LOP3.LUT R4, R0, 0xff, RZ, 0xc0, !PT ;  /* 0x000000ff00047812 */ /* 0x000fce00078ec0ff */
.L_x_41929:
[----:B------:R-:W-:-:S07]  /*3ee0*/  PRMT R0, R4, 0x7610, R0 ;  /* 0x0000761004007816 */ /* 0x000fce0000000000 */
.L_x_41927:
[----:B------:R-:W-:Y:S05]  /*3ef0*/  BSYNC.RECONVERGENT B0 ;  /* 0x0000000000007941 */ /* 0x000fea0003800200 */
.L_x_41926:
[----:B------:R0:W-:Y:S01]  /*3f00*/  STG.E.U8 desc[UR36][R2.64], R0 ;  /* 0x0000000002007986 */ /* 0x0001e2000c101124 */
[----:B------:R-:W-:Y:S05]  /*3f10*/  BRA `(.L_x_41905) ;  /* 0x0000000000a87947 */ /* 0x000fea0003800000 */
.L_x_41919:
[----:B------:R-:W-:-:S09]  /*3f20*/  UISETP.NE.AND UP0, UPT, UR4, 0x1c, UPT ;  /* 0x0000001c0400788c */ /* 0x000fd2000bf05270 */
[----:B------:R-:W-:Y:S05]  /*3f30*/  BRA.U !UP0, `(.L_x_41930) ;  /* 0x00000001089c7547 */ /* 0x000fea000b800000 */
[----:B------:R-:W-:-:S09]  /*3f40*/  UISETP.NE.AND UP0, UPT, UR4, 0x1d, UPT ;  /* 0x0000001d0400788c */ /* 0x000fd2000bf05270 */
[----:B------:R-:W-:Y:S05]  /*3f50*/  BRA.U !UP0, `(.L_x_41931) ;  /* 0x0000000108887547 */ /* 0x000fea000b800000 */
[----:B------:R-:W-:-:S09]  /*3f60*/  UISETP.NE.AND UP0, UPT, UR4, 0x2c, UPT ;  /* 0x0000002c0400788c */ /* 0x000fd2000bf05270 */
[----:B------:R-:W-:Y:S05]  /*3f70*/  BRA.U !UP0, `(.L_x_41932) ;  /* 0x0000000108447547 */ /* 0x000fea000b800000 */
.L_x_41904:
        /* <DEDUP_REMOVED lines=16> */
.L_x_41933:
[----:B------:R-:W-:Y:S05]  /*4080*/  BRA `(.L_x_41905) ;  /* 0x00000000004c7947 */ /* 0x000fea0003800000 */
.L_x_41932:
        /* <DEDUP_REMOVED lines=15> */
.L_x_41931:
[----:B------:R-:W-:-:S05]  /*4180*/  MOV R5, RZ ;  /* 0x000000ff00057202 */ /* 0x000fca0000000f00 */
[----:B------:R0:W-:Y:S01]  /*4190*/  STG.E.64 desc[UR36][R2.64], R4 ;  /* 0x0000000402007986 */ /* 0x0001e2000c101b24 */
[----:B------:R-:W-:Y:S05]  /*41a0*/  BRA `(.L_x_41905) ;  /* 0x0000000000047947 */ /* 0x000fea0003800000 */
.L_x_41930:
[----:B------:R0:W-:Y:S02]  /*41b0*/  STG.E desc[UR36][R2.64], R4 ;  /* 0x0000000402007986 */ /* 0x0001e4000c101924 */
.L_x_41905:
[----:B------:R-:W-:Y:S05]  /*41c0*/  BSYNC.RECONVERGENT B6 ;  /* 0x0000000000067941 */ /* 0x000fea0003800200 */
.L_x_41899:
[----:B------:R-:W-:-:S07]  /*41d0*/  VIADD R17, R17, 0x80 ;  /* 0x0000008011117836 */ /* 0x000fce0000000000 */
.L_x_41829:
[----:B------:R-:W-:Y:S05]  /*41e0*/  BSYNC.RECONVERGENT B7 ;  /* 0x0000000000077941 */ /* 0x000fea0003800200 */
.L_x_41828:
        /* <DEDUP_REMOVED lines=358> */
.L_x_41936:
        /* <DEDUP_REMOVED lines=16> */
.L_x_41940:
[----:B------:R3:W5:Y:S01]  /*5950*/  LDG.E.U8 R19, desc[UR36][R4.64] ;  /* 0x0000002404137981 */ /* 0x000762000c1e1100 */
[----:B------:R-:W-:Y:S05]  /*5960*/  BRA `(.L_x_41942) ;  /* 0x0000000c005c7947 */ /* 0x000fea0003800000 */
.L_x_41939:
        /* <DEDUP_REMOVED lines=8> */
.L_x_41944:
[----:B------:R0:W5:Y:S01]  /*59f0*/  LDG.E.U8 R19, desc[UR36][R4.64] ;  /* 0x0000002404137981 */ /* 0x000162000c1e1100 */
[----:B------:R-:W-:Y:S05]  /*5a00*/  BRA `(.L_x_41942) ;  /* 0x0000000c00347947 */ /* 0x000fea0003800000 */
.L_x_41943:
[----:B------:R0:W5:Y:S01]  /*5a10*/  LDG.E.U16 R19, desc[UR36][R4.64] ;  /* 0x0000002404137981 */ /* 0x000162000c1e1500 */
[----:B------:R-:W-:Y:S05]  /*5a20*/  BRA `(.L_x_41942) ;  /* 0x0000000c002c7947 */ /* 0x000fea0003800000 */
.L_x_41938:
        /* <DEDUP_REMOVED lines=10> */
.L_x_41946:
[----:B------:R-:W2:Y:S02]  /*5ad0*/  LDG.E.U16 R2, desc[UR36][R4.64] ;  /* 0x0000002404027981 */ /* 0x000ea4000c1e1500 */
[----:B--2---:R-:W-:-:S06]  /*5ae0*/  HADD2.F32 R2, -RZ, R2.H0_H0 ;  /* 0x20000002ff027230 */ /* 0x004fcc0000004100 */
[----:B------:R-:W0:Y:S02]  /*5af0*/  F2I.S64.TRUNC R2, R2 ;  /* 0x0000000200027311 */ /* 0x000e24000020d900 */
[----:B0-----:R-:W-:Y:S01]  /*5b00*/  PRMT R19, R2, 0x7610, R19 ;  /* 0x0000761002137816 */ /* 0x001fe20000000013 */
[----:B------:R-:W-:Y:S06]  /*5b10*/  BRA `(.L_x_41942) ;  /* 0x0000000800f07947 */ /* 0x000fec0003800000 */
.L_x_41945:
        /* <DEDUP_REMOVED lines=10> */
.L_x_41948:
[----:B------:R-:W2:Y:S02]  /*5bc0*/  LDG.E.U16 R4, desc[UR36][R4.64] ;  /* 0x0000002404047981 */ /* 0x000ea4000c1e1500 */
[----:B--2---:R-:W-:-:S06]  /*5bd0*/  HADD2.F32 R2, -RZ, R4.H0_H0 ;  /* 0x20000004ff027230 */ /* 0x004fcc0000004100 */
[----:B------:R-:W0:Y:S02]  /*5be0*/  F2I.S64.TRUNC R2, R2 ;  /* 0x0000000200027311 */ /* 0x000e24000020d900 */
[----:B0-----:R-:W-:Y:S01]  /*5bf0*/  PRMT R19, R2, 0x7610, R19 ;  /* 0x0000761002137816 */ /* 0x001fe20000000013 */
[----:B------:R-:W-:Y:S06]  /*5c00*/  BRA `(.L_x_41942) ;  /* 0x0000000800b47947 */ /* 0x000fec0003800000 */
.L_x_41947:
[----:B------:R-:W2:Y:S02]  /*5c10*/  LDG.E.64 R2, desc[UR36][R4.64] ;  /* 0x0000002404027981 */ /* 0x000ea4000c1e1b00 */
[----:B--2---:R-:W0:Y:S02]  /*5c20*/  F2I.S64.F64.TRUNC R2, R2 ;  /* 0x0000000200027311 */ /* 0x004e24000030d900 */
[----:B0-----:R-:W-:Y:S01]  /*5c30*/  PRMT R19, R2, 0x7610, R19 ;  /* 0x0000761002137816 */ /* 0x001fe20000000013 */
[----:B------:R-:W-:Y:S06]  /*5c40*/  BRA `(.L_x_41942) ;  /* 0x0000000800a47947 */ /* 0x000fec0003800000 */
.L_x_41937:
        /* <DEDUP_REMOVED lines=12> */
.L_x_41951:
[----:B------:R-:W2:Y:S02]  /*5d10*/  LDG.E.64 R4, desc[UR36][R4.64] ;  /* 0x0000002404047981 */ /* 0x000ea4000c1e1b00 */
[----:B--2---:R-:W0:Y:S02]  /*5d20*/  F2I.S64.F64.TRUNC R2, R4 ;  /* 0x0000000400027311 */ /* 0x004e24000030d900 */
[----:B0-----:R-:W-:Y:S01]  /*5d30*/  PRMT R19, R2, 0x7610, R19 ;  /* 0x0000761002137816 */ /* 0x001fe20000000013 */
[----:B------:R-:W-:Y:S06]  /*5d40*/  BRA `(.L_x_41942) ;  /* 0x0000000800647947 */ /* 0x000fec0003800000 */
.L_x_41950:
        /* <DEDUP_REMOVED lines=27> */
.L_x_41953:
        /* <DEDUP_REMOVED lines=14> */
.L_x_41952:
[----:B------:R-:W2:Y:S02]  /*5fe0*/  LDG.E.U16 R2, desc[UR36][R4.64] ;  /* 0x0000002404027981 */ /* 0x000ea4000c1e1500 */
[----:B--2---:R-:W-:-:S06]  /*5ff0*/  IMAD.U32 R2, R2, 0x10000, RZ ;  /* 0x0001000002027824 */ /* 0x004fcc00078e00ff */
[----:B------:R-:W0:Y:S02]  /*6000*/  F2I.S64.TRUNC R2, R2 ;  /* 0x0000000200027311 */ /* 0x000e24000020d900 */
[----:B0-----:R-:W-:Y:S01]  /*6010*/  PRMT R19, R2, 0x7610, R19 ;  /* 0x0000761002137816 */ /* 0x001fe20000000013 */
[----:B------:R-:W-:Y:S06]  /*6020*/  BRA `(.L_x_41942) ;  /* 0x0000000400ac7947 */ /* 0x000fec0003800000 */
.L_x_41949:
        /* <DEDUP_REMOVED lines=10> */
.L_x_41956:
        /* <DEDUP_REMOVED lines=21> */
.L_x_41960:
[----:B------:R-:W-:Y:S05]  /*6220*/  BSYNC.RECONVERGENT B1 ;  /* 0x0000000000017941 */ /* 0x000fea0003800200 */
.L_x_41959:
[----:B------:R-:W-:Y:S01]  /*6230*/  IMAD.SHL.U32 R0, R0, 0x100000, RZ ;  /* 0x0010000000007824 */ /* 0x000fe200078e00ff */
[----:B------:R-:W-:-:S04]  /*6240*/  LEA R2, R2, 0x3b800000, 0x17 ;  /* 0x3b80000002027811 */ /* 0x000fc800078eb8ff */
[----:B------:R-:W-:-:S07]  /*6250*/  LOP3.LUT R2, R2, R0, R7, 0xfe, !PT ;  /* 0x0000000002027212 */ /* 0x000fce00078efe07 */
.L_x_41958:
[----:B------:R-:W-:Y:S05]  /*6260*/  BSYNC.RECONVERGENT B0 ;  /* 0x0000000000007941 */ /* 0x000fea0003800200 */
.L_x_41957:
[----:B------:R-:W0:Y:S02]  /*6270*/  F2I.S64.TRUNC R2, R2 ;  /* 0x0000000200027311 */ /* 0x000e24000020d900 */
[----:B0-----:R-:W-:Y:S01]  /*6280*/  PRMT R19, R2, 0x7610, R19 ;  /* 0x0000761002137816 */ /* 0x001fe20000000013 */
[----:B------:R-:W-:Y:S06]  /*6290*/  BRA `(.L_x_41942) ;  /* 0x0000000400107947 */ /* 0x000fec0003800000 */
.L_x_41955:
        /* <DEDUP_REMOVED lines=21> */
.L_x_41964:
[----:B------:R-:W-:Y:S05]  /*63f0*/  BSYNC.RECONVERGENT B1 ;  /* 0x0000000000017941 */ /* 0x000fea0003800200 */
.L_x_41963:
[----:B------:R-:W-:Y:S01]  /*6400*/  IMAD.SHL.U32 R0, R0, 0x200000, RZ ;  /* 0x0020000000007824 */ /* 0x000fe200078e00ff */
[----:B------:R-:W-:-:S04]  /*6410*/  LEA R2, R2, 0x37800000, 0x17 ;  /* 0x3780000002027811 */ /* 0x000fc800078eb8ff */
[----:B------:R-:W-:-:S07]  /*6420*/  LOP3.LUT R2, R2, R0, R7, 0xfe, !PT ;  /* 0x0000000002027212 */ /* 0x000fce00078efe07 */
.L_x_41962:
[----:B------:R-:W-:Y:S05]  /*6430*/  BSYNC.RECONVERGENT B0 ;  /* 0x0000000000007941 */ /* 0x000fea0003800200 */
.L_x_41961:
[----:B------:R-:W0:Y:S02]  /*6440*/  F2I.S64.TRUNC R2, R2 ;  /* 0x0000000200027311 */ /* 0x000e24000020d900 */
[----:B0-----:R-:W-:Y:S01]  /*6450*/  PRMT R19, R2, 0x7610, R19 ;  /* 0x0000761002137816 */ /* 0x001fe20000000013 */
[----:B------:R-:W-:Y:S06]  /*6460*/  BRA `(.L_x_41942) ;  /* 0x00000000009c7947 */ /* 0x000fec0003800000 */
.L_x_41954:
        /* <DEDUP_REMOVED lines=14> */
.L_x_41968:
[----:B------:R-:W-:Y:S05]  /*6550*/  BSYNC.RECONVERGENT B0 ;  /* 0x0000000000007941 */ /* 0x000fea0003800200 */
.L_x_41967:
[----:B------:R-:W0:Y:S02]  /*6560*/  F2I.S64.TRUNC R2, R2 ;  /* 0x0000000200027311 */ /* 0x000e24000020d900 */
[----:B0-----:R-:W-:Y:S01]  /*6570*/  PRMT R19, R2, 0x7610, R19 ;  /* 0x0000761002137816 */ /* 0x001fe20000000013 */
[----:B------:R-:W-:Y:S06]  /*6580*/  BRA `(.L_x_41942) ;  /* 0x0000000000547947 */ /* 0x000fec0003800000 */
.L_x_41941:
        /* <DEDUP_REMOVED lines=16> */
.L_x_41969:
[----:B------:R-:W-:Y:S01]  /*6690*/  PRMT R19, RZ, 0x7610, R19 ;  /* 0x00007610ff137816 */ /* 0x000fe20000000013 */
[----:B------:R-:W-:Y:S06]  /*66a0*/  BRA `(.L_x_41942) ;  /* 0x00000000000c7947 */ /* 0x000fec0003800000 */
.L_x_41966:
[----:B------:R2:W5:Y:S01]  /*66b0*/  LDG.E.U8 R19, desc[UR36][R4.64] ;  /* 0x0000002404137981 */ /* 0x000562000c1e1100 */
[----:B------:R-:W-:Y:S05]  /*66c0*/  BRA `(.L_x_41942) ;  /* 0x0000000000047947 */ /* 0x000fea0003800000 */
.L_x_41965:
[----:B------:R1:W5:Y:S02]  /*66d0*/  LDG.E.U8 R19, desc[UR36][R4.64] ;  /* 0x0000002404137981 */ /* 0x000364000c1e1100 */
.L_x_41942:
        /* <DEDUP_REMOVED lines=16> */
.L_x_41973:
[----:B------:R0:W5:Y:S01]  /*67e0*/  LDG.E.U8 R0, desc[UR36][R4.64] ;  /* 0x0000002404007981 */ /* 0x000162000c1e1100 */
[----:B------:R-:W-:Y:S05]  /*67f0*/  BRA `(.L_x_41975) ;  /* 0x0000000c005c7947 */ /* 0x000fea0003800000 */
.L_x_41972:
        /* <DEDUP_REMOVED lines=8> */
.L_x_41977:
[----:B------:R3:W5:Y:S01]  /*6880*/  LDG.E.U8 R0, desc[UR36][R4.64] ;  /* 0x0000002404007981 */ /* 0x000762000c1e1100 */
[----:B------:R-:W-:Y:S05]  /*6890*/  BRA `(.L_x_41975) ;  /* 0x0000000c00347947 */ /* 0x000fea0003800000 */
.L_x_41976:
[----:B------:R0:W5:Y:S01]  /*68a0*/  LDG.E.U16 R0, desc[UR36][R4.64] ;  /* 0x0000002404007981 */ /* 0x000162000c1e1500 */
[----:B------:R-:W-:Y:S05]  /*68b0*/  BRA `(.L_x_41975) ;  /* 0x0000000c002c7947 */ /* 0x000fea0003800000 */
.L_x_41971:
        /* <DEDUP_REMOVED lines=10> */
.L_x_41979:
[----:B------:R-:W2:Y:S02]  /*6960*/  LDG.E.U16 R2, desc[UR36][R4.64] ;  /* 0x0000002404027981 */ /* 0x000ea4000c1e1500 */
[----:B--2---:R-:W-:-:S06]  /*6970*/  HADD2.F32 R2, -RZ, R2.H0_H0 ;  /* 0x20000002ff027230 */ /* 0x004fcc0000004100 */
[----:B------:R-:W0:Y:S02]  /*6980*/  F2I.S64.TRUNC R2, R2 ;  /* 0x0000000200027311 */ /* 0x000e24000020d900 */
[----:B0-----:R-:W-:Y:S01]  /*6990*/  PRMT R0, R2, 0x7610, R0 ;  /* 0x0000761002007816 */ /* 0x001fe20000000000 */
[----:B------:R-:W-:Y:S06]  /*69a0*/  BRA `(.L_x_41975) ;  /* 0x0000000800f07947 */ /* 0x000fec0003800000 */
.L_x_41978:
        /* <DEDUP_REMOVED lines=10> */
.L_x_41981:
[----:B------:R-:W2:Y:S02]  /*6a50*/  LDG.E.U16 R4, desc[UR36][R4.64] ;  /* 0x0000002404047981 */ /* 0x000ea4000c1e1500 */
[----:B--2---:R-:W-:-:S06]  /*6a60*/  HADD2.F32 R2, -RZ, R4.H0_H0 ;  /* 0x20000004ff027230 */ /* 0x004fcc0000004100 */
[----:B------:R-:W0:Y:S02]  /*6a70*/  F2I.S64.TRUNC R2, R2 ;  /* 0x0000000200027311 */ /* 0x000e24000020d900 */
[----:B0-----:R-:W-:Y:S01]  /*6a80*/  PRMT R0, R2, 0x7610, R0 ;  /* 0x0000761002007816 */ /* 0x001fe20000000000 */
[----:B------:R-:W-:Y:S06]  /*6a90*/  BRA `(.L_x_41975) ;  /* 0x0000000800b47947 */ /* 0x000fec0003800000 */
.L_x_41980:
[----:B------:R-:W2:Y:S02]  /*6aa0*/  LDG.E.64 R2, desc[UR36][R4.64] ;  /* 0x0000002404027981 */ /* 0x000ea4000c1e1b00 */
[----:B--2---:R-:W0:Y:S02]  /*6ab0*/  F2I.S64.F64.TRUNC R2, R2 ;  /* 0x0000000200027311 */ /* 0x004e24000030d900 */
[----:B0-----:R-:W-:Y:S01]  /*6ac0*/  PRMT R0, R2, 0x7610, R0 ;  /* 0x0000761002007816 */ /* 0x001fe20000000000 */
[----:B------:R-:W-:Y:S06]  /*6ad0*/  BRA `(.L_x_41975) ;  /* 0x0000000800a47947 */ /* 0x000fec0003800000 */
.L_x_41970:
        /* <DEDUP_REMOVED lines=12> */
.L_x_41984:
[----:B------:R-:W2:Y:S02]  /*6ba0*/  LDG.E.64 R4, desc[UR36][R4.64] ;  /* 0x0000002404047981 */ /* 0x000ea4000c1e1b00 */
[----:B--2---:R-:W0:Y:S02]  /*6bb0*/  F2I.S64.F64.TRUNC R2, R4 ;  /* 0x0000000400027311 */ /* 0x004e24000030d900 */
[----:B0-----:R-:W-:Y:S01]  /*6bc0*/  PRMT R0, R2, 0x7610, R0 ;  /* 0x0000761002007816 */ /* 0x001fe20000000000 */
[----:B------:R-:W-:Y:S06]  /*6bd0*/  BRA `(.L_x_41975) ;  /* 0x0000000800647947 */ /* 0x000fec0003800000 */
.L_x_41983:
        /* <DEDUP_REMOVED lines=27> */
.L_x_41986:
        /* <DEDUP_REMOVED lines=14> */
.L_x_41985:
[----:B------:R-:W2:Y:S02]  /*6e70*/  LDG.E.U16 R2, desc[UR36][R4.64] ;  /* 0x0000002404027981 */ /* 0x000ea4000c1e1500 */
[----:B--2---:R-:W-:-:S06]  /*6e80*/  IMAD.U32 R2, R2, 0x10000, RZ ;  /* 0x0001000002027824 */ /* 0x004fcc00078e00ff */
[----:B------:R-:W0:Y:S02]  /*6e90*/  F2I.S64.TRUNC R2, R2 ;  /* 0x0000000200027311 */ /* 0x000e24000020d900 */
[----:B0-----:R-:W-:Y:S01]  /*6ea0*/  PRMT R0, R2, 0x7610, R0 ;  /* 0x0000761002007816 */ /* 0x001fe20000000000 */
[----:B------:R-:W-:Y:S06]  /*6eb0*/  BRA `(.L_x_41975) ;  /* 0x0000000400ac7947 */ /* 0x000fec0003800000 */
.L_x_41982:
        /* <DEDUP_REMOVED lines=10> */
.L_x_41989:
        /* <DEDUP_REMOVED lines=21> */
.L_x_41993:
[----:B------:R-:W-:Y:S05]  /*70b0*/  BSYNC.RECONVERGENT B1 ;  /* 0x0000000000017941 */ /* 0x000fea0003800200 */
.L_x_41992:
[----:B------:R-:W-:Y:S01]  /*70c0*/  IMAD.SHL.U32 R0, R0, 0x100000, RZ ;  /* 0x0010000000007824 */ /* 0x000fe200078e00ff */
[----:B------:R-:W-:-:S04]  /*70d0*/  LEA R2, R2, 0x3b800000, 0x17 ;  /* 0x3b80000002027811 */ /* 0x000fc800078eb8ff */
[----:B------:R-:W-:-:S07]  /*70e0*/  LOP3.LUT R2, R2, R0, R7, 0xfe, !PT ;  /* 0x0000000002027212 */ /* 0x000fce00078efe07 */
.L_x_41991:
[----:B------:R-:W-:Y:S05]  /*70f0*/  BSYNC.RECONVERGENT B0 ;  /* 0x0000000000007941 */ /* 0x000fea0003800200 */
.L_x_41990:
[----:B------:R-:W0:Y:S02]  /*7100*/  F2I.S64.TRUNC R2, R2 ;  /* 0x0000000200027311 */ /* 0x000e24000020d900 */
[----:B0-----:R-:W-:Y:S01]  /*7110*/  PRMT R0, R2, 0x7610, R0 ;  /* 0x0000761002007816 */ /* 0x001fe20000000000 */
[----:B------:R-:W-:Y:S06]  /*7120*/  BRA `(.L_x_41975) ;  /* 0x0000000400107947 */ /* 0x000fec0003800000 */
.L_x_41988:
        /* <DEDUP_REMOVED lines=21> */
.L_x_41997:
[----:B------:R-:W-:Y:S05]  /*7280*/  BSYNC.RECONVERGENT B1 ;  /* 0x0000000000017941 */ /* 0x000fea0003800200 */
.L_x_41996:
[----:B------:R-:W-:Y:S02]  /*7290*/  SHF.L.U32 R0, R0, 0x15, RZ ;  /* 0x0000001500007819 */ /* 0x000fe400000006ff */
[----:B------:R-:W-:-:S04]  /*72a0*/  LEA R2, R2, 0x37800000, 0x17 ;  /* 0x3780000002027811 */ /* 0x000fc800078eb8ff */
[----:B------:R-:W-:-:S07]  /*72b0*/  LOP3.LUT R2, R2, R0, R7, 0xfe, !PT ;  /* 0x0000000002027212 */ /* 0x000fce00078efe07 */
.L_x_41995:
[----:B------:R-:W-:Y:S05]  /*72c0*/  BSYNC.RECONVERGENT B0 ;  /* 0x0000000000007941 */ /* 0x000fea0003800200 */
.L_x_41994:
[----:B------:R-:W0:Y:S02]  /*72d0*/  F2I.S64.TRUNC R2, R2 ;  /* 0x0000000200027311 */ /* 0x000e24000020d900 */
[----:B0-----:R-:W-:Y:S01]  /*72e0*/  PRMT R0, R2, 0x7610, R0 ;  /* 0x0000761002007816 */ /* 0x001fe20000000000 */
[----:B------:R-:W-:Y:S06]  /*72f0*/  BRA `(.L_x_41975) ;  /* 0x00000000009c7947 */ /* 0x000fec0003800000 */
.L_x_41987:
        /* <DEDUP_REMOVED lines=14> */
.L_x_42001:
[----:B------:R-:W-:Y:S05]  /*73e0*/  BSYNC.RECONVERGENT B0 ;  /* 0x0000000000007941 */ /* 0x000fea0003800200 */
.L_x_42000:
[----:B------:R-:W0:Y:S02]  /*73f0*/  F2I.S64.TRUNC R2, R2 ;  /* 0x0000000200027311 */ /* 0x000e24000020d900 */
[----:B0-----:R-:W-:Y:S01]  /*7400*/  PRMT R0, R2, 0x7610, R0 ;  /* 0x0000761002007816 */ /* 0x001fe20000000000 */
[----:B------:R-:W-:Y:S06]  /*7410*/  BRA `(.L_x_41975) ;  /* 0x0000000000547947 */ /* 0x000fec0003800000 */
.L_x_41974:
        /* <DEDUP_REMOVED lines=16> */
.L_x_42002:
[----:B------:R-:W-:Y:S01]  /*7520*/  PRMT R0, RZ, 0x7610, R0 ;  /* 0x00007610ff007816 */ /* 0x000fe20000000000 */
[----:B------:R-:W-:Y:S06]  /*7530*/  BRA `(.L_x_41975) ;  /* 0x00000000000c7947 */ /* 0x000fec0003800000 */
.L_x_41999:
[----:B------:R1:W5:Y:S01]  /*7540*/  LDG.E.U8 R0, desc[UR36][R4.64] ;  /* 0x0000002404007981 */ /* 0x000362000c1e1100 */
[----:B------:R-:W-:Y:S05]  /*7550*/  BRA `(.L_x_41975) ;  /* 0x0000000000047947 */ /* 0x000fea0003800000 */
.L_x_41998:
[----:B------:R2:W5:Y:S02]  /*7560*/  LDG.E.U8 R0, desc[UR36][R4.64] ;  /* 0x0000002404007981 */ /* 0x000564000c1e1100 */
.L_x_41975:
        /* <DEDUP_REMOVED lines=21> */
.L_x_42007:
[----:B------:R4:W-:Y:S01]  /*76c0*/  STG.E.U8 desc[UR36][R2.64], R4 ;  /* 0x0000000402007986 */ /* 0x0009e2000c101124 */
[----:B------:R-:W-:Y:S05]  /*76d0*/  BRA `(.L_x_42009) ;  /* 0x0000000800fc7947 */ /* 0x000fea0003800000 */
.L_x_42006:
        /* <DEDUP_REMOVED lines=9> */
.L_x_42011:
[----:B------:R2:W-:Y:S01]  /*7770*/  STG.E desc[UR36][R2.64], R4 ;  /* 0x0000000402007986 */ /* 0x0005e2000c101924 */
[----:B------:R-:W-:Y:S05]  /*7780*/  BRA `(.L_x_42009) ;  /* 0x0000000800d07947 */ /* 0x000fea0003800000 */
.L_x_42010:
[----:B------:R0:W-:Y:S01]  /*7790*/  STG.E.U16 desc[UR36][R2.64], R4 ;  /* 0x0000000402007986 */ /* 0x0001e2000c101524 */
[----:B------:R-:W-:Y:S05]  /*77a0*/  BRA `(.L_x_42009) ;  /* 0x0000000800c87947 */ /* 0x000fea0003800000 */
.L_x_42005:
        /* <DEDUP_REMOVED lines=9> */
.L_x_42013:
[----:B------:R-:W-:-:S04]  /*7840*/  I2FP.F32.U32 R0, R4 ;  /* 0x0000000400007245 */ /* 0x000fc80000201000 */
[----:B------:R-:W-:-:S05]  /*7850*/  F2FP.F16.F32.PACK_AB R0, RZ, R0 ;  /* 0x00000000ff00723e */ /* 0x000fca00000000ff */
[----:B------:R0:W-:Y:S01]  /*7860*/  STG.E.U16 desc[UR36][R2.64], R0 ;  /* 0x0000000002007986 */ /* 0x0001e2000c101524 */
[----:B------:R-:W-:Y:S05]  /*7870*/  BRA `(.L_x_42009) ;  /* 0x0000000800947947 */ /* 0x000fea0003800000 */
.L_x_42012:
        /* <DEDUP_REMOVED lines=10> */
.L_x_42015:
[----:B------:R-:W-:-:S04]  /*7920*/  I2FP.F32.U32 R4, R4 ;  /* 0x0000000400047245 */ /* 0x000fc80000201000 */
[----:B------:R-:W-:-:S04]  /*7930*/  F2FP.F16.F32.PACK_AB R5, RZ, R4 ;  /* 0x00000004ff05723e */ /* 0x000fc800000000ff */
[----:B------:R-:W-:-:S05]  /*7940*/  PRMT R5, R5, 0x5410, RZ ;  /* 0x0000541005057816 */ /* 0x000fca00000000ff */
[----:B------:R0:W-:Y:S01]  /*7950*/  STG.E desc[UR36][R2.64], R5 ;  /* 0x0000000502007986 */ /* 0x0001e2000c101924 */
[----:B------:R-:W-:Y:S05]  /*7960*/  BRA `(.L_x_42009) ;  /* 0x0000000800587947 */ /* 0x000fea0003800000 */
.L_x_42014:
[----:B------:R-:W0:Y:S02]  /*7970*/  I2F.F64.U32 R4, R4 ;  /* 0x0000000400047312 */ /* 0x000e240000201800 */
[----:B0-----:R0:W-:Y:S01]  /*7980*/  STG.E.64 desc[UR36][R2.64], R4 ;  /* 0x0000000402007986 */ /* 0x0011e2000c101b24 */
[----:B------:R-:W-:Y:S05]  /*7990*/  BRA `(.L_x_42009) ;  /* 0x00000008004c7947 */ /* 0x000fea0003800000 */
.L_x_42004:
        /* <DEDUP_REMOVED lines=12> */
.L_x_42019:
        /* <DEDUP_REMOVED lines=17> */
.L_x_42021:
[----:B------:R-:W-:Y:S05]  /*7b70*/  BSYNC.RECONVERGENT B0 ;  /* 0x0000000000007941 */ /* 0x000fea0003800200 */
.L_x_42020:
[----:B------:R0:W-:Y:S01]  /*7b80*/  STG.E.U8 desc[UR36][R2.64], R0 ;  /* 0x0000000002007986 */ /* 0x0001e2000c101124 */
[----:B------:R-:W-:Y:S05]  /*7b90*/  BRA `(.L_x_42009) ;  /* 0x0000000400cc7947 */ /* 0x000fea0003800000 */
.L_x_42018:
        /* <DEDUP_REMOVED lines=17> */
.L_x_42023:
[----:B------:R-:W-:Y:S05]  /*7cb0*/  BSYNC.RECONVERGENT B0 ;  /* 0x0000000000007941 */ /* 0x000fea0003800200 */
.L_x_42022:
[----:B------:R0:W-:Y:S01]  /*7cc0*/  STG.E.U8 desc[UR36][R2.64], R0 ;  /* 0x0000000002007986 */ /* 0x0001e2000c101124 */
[----:B------:R-:W-:Y:S05]  /*7cd0*/  BRA `(.L_x_42009) ;  /* 0x00000004007c7947 */ /* 0x000fea0003800000 */
.L_x_42017:
        /* <DEDUP_REMOVED lines=21> */
.L_x_42025:
[----:B------:R-:W-:-:S05]  /*7e30*/  MOV R5, RZ ;  /* 0x000000ff00057202 */ /* 0x000fca0000000f00 */
[----:B------:R0:W-:Y:S01]  /*7e40*/  STG.E.64 desc[UR36][R2.64], R4 ;  /* 0x0000000402007986 */ /* 0x0001e2000c101b24 */
[----:B------:R-:W-:Y:S05]  /*7e50*/  BRA `(.L_x_42009) ;  /* 0x00000004001c7947 */ /* 0x000fea0003800000 */
.L_x_42024:
[----:B------:R0:W-:Y:S01]  /*7e60*/  STG.E desc[UR36][R2.64], R4 ;  /* 0x0000000402007986 */ /* 0x0001e2000c101924 */
[----:B------:R-:W-:Y:S05]  /*7e70*/  BRA `(.L_x_42009) ;  /* 0x0000000400147947 */ /* 0x000fea0003800000 */
.L_x_42016:
        /* <DEDUP_REMOVED lines=8> */
.L_x_42027:
[----:B------:R-:W-:Y:S01]  /*7f00*/  CS2R R6, SRZ ;  /* 0x0000000000067805 */ /* 0x000fe2000001ff00 */
[----:B------:R-:W0:Y:S04]  /*7f10*/  I2F.F64.U32 R4, R4 ;  /* 0x0000000400047312 */ /* 0x000e280000201800 */
[----:B0-----:R0:W-:Y:S01]  /*7f20*/  STG.E.128 desc[UR36][R2.64], R4 ;  /* 0x0000000402007986 */ /* 0x0011e2000c101d24 */
[----:B------:R-:W-:Y:S05]  /*7f30*/  BRA `(.L_x_42009) ;  /* 0x0000000000e47947 */ /* 0x000fea0003800000 */
.L_x_42026:
[----:B------:R-:W-:-:S09]  /*7f40*/  UISETP.NE.AND UP0, UPT, UR4, 0xf, UPT ;  /* 0x0000000f0400788c */ /* 0x000fd2000bf05270 */
[----:B------:R-:W-:Y:S05]  /*7f50*/  BRA.U !UP0, `(.L_x_42028) ;  /* 0x0000000108d07547 */ /* 0x000fea000b800000 */
[----:B------:R-:W-:-:S09]  /*7f60*/  UISETP.NE.AND UP0, UPT, UR4, 0x17, UPT ;  /* 0x000000170400788c */ /* 0x000fd2000bf05270 */
[----:B------:R-:W-:Y:S05]  /*7f70*/  BRA.U !UP0, `(.L_x_42029) ;  /* 0x0000000108847547 */ /* 0x000fea000b800000 */
[----:B------:R-:W-:-:S09]  /*7f80*/  UISETP.NE.AND UP0, UPT, UR4, 0x18, UPT ;  /* 0x000000180400788c */ /* 0x000fd2000bf05270 */
[----:B------:R-:W-:Y:S05]  /*7f90*/  BRA.U !UP0, `(.L_x_42030) ;  /* 0x0000000108447547 */ /* 0x000fea000b800000 */
.L_x_42008:
        /* <DEDUP_REMOVED lines=16> */
.L_x_42031:
[----:B------:R-:W-:Y:S05]  /*80a0*/  BRA `(.L_x_42009) ;  /* 0x0000000000887947 */ /* 0x000fea0003800000 */
.L_x_42030:
        /* <DEDUP_REMOVED lines=11> */
.L_x_42033:
[----:B------:R-:W-:Y:S05]  /*8160*/  BSYNC.RECONVERGENT B0 ;  /* 0x0000000000007941 */ /* 0x000fea0003800200 */
.L_x_42032:
[----:B------:R0:W-:Y:S01]  /*8170*/  STG.E.U8 desc[UR36][R2.64], R5 ;  /* 0x0000000502007986 */ /* 0x0001e2000c101124 */
[----:B------:R-:W-:Y:S05]  /*8180*/  BRA `(.L_x_42009) ;  /* 0x0000000000507947 */ /* 0x000fea0003800000 */
.L_x_42029:
        /* <DEDUP_REMOVED lines=12> */
.L_x_42034:
[----:B------:R-:W-:Y:S01]  /*8250*/  IMAD.MOV.U32 R5, RZ, RZ, 0x7f ;  /* 0x0000007fff057424 */ /* 0x000fe200078e00ff */
[----:B------:R-:W-:-:S04]  /*8260*/  ISETP.GT.U32.AND P0, PT, R7, 0x7f800000, PT ;  /* 0x7f8000000700780c */ /* 0x000fc80003f04070 */
[----:B------:R-:W-:-:S05]  /*8270*/  SEL R5, R5, 0x7c, P0 ;  /* 0x0000007c05057807 */ /* 0x000fca0000000000 */
[----:B------:R0:W-:Y:S01]  /*8280*/  STG.E.U8 desc[UR36][R2.64], R5 ;  /* 0x0000000502007986 */ /* 0x0001e2000c101124 */
[----:B------:R-:W-:Y:S05]  /*8290*/  BRA `(.L_x_42009) ;  /* 0x00000000000c7947 */ /* 0x000fea0003800000 */
.L_x_42028:
[----:B------:R-:W-:-:S04]  /*82a0*/  I2FP.F32.U32 R0, R4 ;  /* 0x0000000400007245 */ /* 0x000fc80000201000 */
[----:B------:R-:W-:-:S05]  /*82b0*/  F2FP.BF16.F32.PACK_AB R0, RZ, R0 ;  /* 0x00000000ff00723e */ /* 0x000fca00000010ff */
[----:B------:R0:W-:Y:S02]  /*82c0*/  STG.E.U16 desc[UR36][R2.64], R0 ;  /* 0x0000000002007986 */ /* 0x0001e4000c101524 */
.L_x_42009:
[----:B------:R-:W-:Y:S05]  /*82d0*/  BSYNC.RECONVERGENT B6 ;  /* 0x0000000000067941 */ /* 0x000fea0003800200 */
.L_x_42003:
[----:B------:R-:W-:-:S07]  /*82e0*/  IADD3 R17, PT, PT, R17, 0x80, RZ ;  /* 0x0000008011117810 */ /* 0x000fce0007ffe0ff */
.L_x_41935:
[----:B------:R-:W-:Y:S05]  /*82f0*/  BSYNC.RECONVERGENT B7 ;  /* 0x0000000000077941 */ /* 0x000fea0003800200 */
.L_x_41934:
        /* <DEDUP_REMOVED lines=358> */
.L_x_42037:
        /* <DEDUP_REMOVED lines=16> */
.L_x_42041:
[----:B------:R3:W5:Y:S01]  /*9a60*/  LDG.E.U8 R19, desc[UR36][R4.64] ;  /* 0x0000002404137981 */ /* 0x000762000c1e1100 */
[----:B------:R-:W-:Y:S05]  /*9a70*/  BRA `(.L_x_42043) ;  /* 0x0000000c005c7947 */ /* 0x000fea0003800000 */
.L_x_42040:
        /* <DEDUP_REMOVED lines=8> */
.L_x_42045:
[----:B------:R0:W5:Y:S01]  /*9b00*/  LDG.E.U8 R19, desc[UR36][R4.64] ;  /* 0x0000002404137981 */ /* 0x000162000c1e1100 */
[----:B------:R-:W-:Y:S05]  /*9b10*/  BRA `(.L_x_42043) ;  /* 0x0000000c00347947 */ /* 0x000fea0003800000 */
.L_x_42044:
[----:B------:R0:W5:Y:S01]  /*9b20*/  LDG.E.U16 R19, desc[UR36][R4.64] ;  /* 0x0000002404137981 */ /* 0x000162000c1e1500 */
[----:B------:R-:W-:Y:S05]  /*9b30*/  BRA `(.L_x_42043) ;  /* 0x0000000c002c7947 */ /* 0x000fea0003800000 */
.L_x_42039:
        /* <DEDUP_REMOVED lines=10> */
.L_x_42047:
[----:B------:R-:W2:Y:S02]  /*9be0*/  LDG.E.U16 R2, desc[UR36][R4.64] ;  /* 0x0000002404027981 */ /* 0x000ea4000c1e1500 */
[----:B--2---:R-:W-:-:S06]  /*9bf0*/  HADD2.F32 R2, -RZ, R2.H0_H0 ;  /* 0x20000002ff027230 */ /* 0x004fcc0000004100 */
[----:B------:R-:W0:Y:S02]  /*9c00*/  F2I.S64.TRUNC R2, R2 ;  /* 0x0000000200027311 */ /* 0x000e24000020d900 */
[----:B0-----:R-:W-:Y:S01]  /*9c10*/  PRMT R19, R2, 0x7610, R19 ;  /* 0x0000761002137816 */ /* 0x001fe20000000013 */
[----:B------:R-:W-:Y:S06]  /*9c20*/  BRA `(.L_x_42043) ;  /* 0x0000000800f07947 */ /* 0x000fec0003800000 */
.L_x_42046:
        /* <DEDUP_REMOVED lines=10> */
.L_x_42049:
[----:B------:R-:W2:Y:S02]  /*9cd0*/  LDG.E.U16 R4, desc[UR36][R4.64] ;  /* 0x0000002404047981 */ /* 0x000ea4000c1e1500 */
[----:B--2---:R-:W-:-:S06]  /*9ce0*/  HADD2.F32 R2, -RZ, R4.H0_H0 ;  /* 0x20000004ff027230 */ /* 0x004fcc0000004100 */
[----:B------:R-:W0:Y:S02]  /*9cf0*/  F2I.S64.TRUNC R2, R2 ;  /* 0x0000000200027311 */ /* 0x000e24000020d900 */
[----:B0-----:R-:W-:Y:S01]  /*9d00*/  PRMT R19, R2, 0x7610, R19 ;  /* 0x0000761002137816 */ /* 0x001fe20000000013 */
[----:B------:R-:W-:Y:S06]  /*9d10*/  BRA `(.L_x_42043) ;  /* 0x0000000800b47947 */ /* 0x000fec0003800000 */
.L_x_42048:
[----:B------:R-:W2:Y:S02]  /*9d20*/  LDG.E.64 R2, desc[UR36][R4.64] ;  /* 0x0000002404027981 */ /* 0x000ea4000c1e1b00 */
[----:B--2---:R-:W0:Y:S02]  /*9d30*/  F2I.S64.F64.TRUNC R2, R2 ;  /* 0x0000000200027311 */ /* 0x004e24000030d900 */
[----:B0-----:R-:W-:Y:S01]  /*9d40*/  PRMT R19, R2, 0x7610, R19 ;  /* 0x0000761002137816 */ /* 0x001fe20000000013 */
[----:B------:R-:W-:Y:S06]  /*9d50*/  BRA `(.L_x_42043) ;  /* 0x0000000800a47947 */ /* 0x000fec0003800000 */
.L_x_42038:
        /* <DEDUP_REMOVED lines=12> */
.L_x_42052:
[----:B------:R-:W2:Y:S02]  /*9e20*/  LDG.E.64 R4, desc[UR36][R4.64] ;  /* 0x0000002404047981 */ /* 0x000ea4000c1e1b00 */
[----:B--2---:R-:W0:Y:S02]  /*9e30*/  F2I.S64.F64.TRUNC R2, R4 ;  /* 0x0000000400027311 */ /* 0x004e24000030d900 */
[----:B0-----:R-:W-:Y:S01]  /*9e40*/  PRMT R19, R2, 0x7610, R19 ;  /* 0x0000761002137816 */ /* 0x001fe20000000013 */
[----:B------:R-:W-:Y:S06]  /*9e50*/  BRA `(.L_x_42043) ;  /* 0x0000000800647947 */ /* 0x000fec0003800000 */
.L_x_42051:
        /* <DEDUP_REMOVED lines=27> */
.L_x_42054:
        /* <DEDUP_REMOVED lines=14> */
.L_x_42053:
[----:B------:R-:W2:Y:S02]  /*a0f0*/  LDG.E.U16 R2, desc[UR36][R4.64] ;  /* 0x0000002404027981 */ /* 0x000ea4000c1e1500 */
[----:B--2---:R-:W-:-:S06]  /*a100*/  SHF.L.U32 R2, R2, 0x10, RZ ;  /* 0x0000001002027819 */ /* 0x004fcc00000006ff */
[----:B------:R-:W0:Y:S02]  /*a110*/  F2I.S64.TRUNC R2, R2 ;  /* 0x0000000200027311 */ /* 0x000e24000020d900 */
[----:B0-----:R-:W-:Y:S01]  /*a120*/  PRMT R19, R2, 0x7610, R19 ;  /* 0x0000761002137816 */ /* 0x001fe20000000013 */
[----:B------:R-:W-:Y:S06]  /*a130*/  BRA `(.L_x_42043) ;  /* 0x0000000400ac7947 */ /* 0x000fec0003800000 */
.L_x_42050:
        /* <DEDUP_REMOVED lines=10> */
.L_x_42057:
        /* <DEDUP_REMOVED lines=21> */
.L_x_42061:
[----:B------:R-:W-:Y:S05]  /*a330*/  BSYNC.RECONVERGENT B1 ;  /* 0x0000000000017941 */ /* 0x000fea0003800200 */
.L_x_42060:
[----:B------:R-:W-:Y:S01]  /*a340*/  IMAD.SHL.U32 R0, R0, 0x100000, RZ ;  /* 0x0010000000007824 */ /* 0x000fe200078e00ff */
[----:B------:R-:W-:-:S04]  /*a350*/  LEA R2, R2, 0x3b800000, 0x17 ;  /* 0x3b80000002027811 */ /* 0x000fc800078eb8ff */
[----:B------:R-:W-:-:S07]  /*a360*/  LOP3.LUT R2, R2, R0, R7, 0xfe, !PT ;  /* 0x0000000002027212 */ /* 0x000fce00078efe07 */
.L_x_42059:
[----:B------:R-:W-:Y:S05]  /*a370*/  BSYNC.RECONVERGENT B0 ;  /* 0x0000000000007941 */ /* 0x000fea0003800200 */
.L_x_42058:
[----:B------:R-:W0:Y:S02]  /*a380*/  F2I.S64.TRUNC R2, R2 ;  /* 0x0000000200027311 */ /* 0x000e24000020d900 */
[----:B0-----:R-:W-:Y:S01]  /*a390*/  PRMT R19, R2, 0x7610, R19 ;  /* 0x0000761002137816 */ /* 0x001fe20000000013 */
[----:B------:R-:W-:Y:S06]  /*a3a0*/  BRA `(.L_x_42043) ;  /* 0x0000000400107947 */ /* 0x000fec0003800000 */
.L_x_42056:
        /* <DEDUP_REMOVED lines=21> */
.L_x_42065:
[----:B------:R-:W-:Y:S05]  /*a500*/  BSYNC.RECONVERGENT B1 ;  /* 0x0000000000017941 */ /* 0x000fea0003800200 */
.L_x_42064:
[----:B------:R-:W-:Y:S01]  /*a510*/  IMAD.SHL.U32 R0, R0, 0x200000, RZ ;  /* 0x0020000000007824 */ /* 0x000fe200078e00ff */
[----:B------:R-:W-:-:S04]  /*a520*/  LEA R2, R2, 0x37800000, 0x17 ;  /* 0x3780000002027811 */ /* 0x000fc800078eb8ff */
[----:B------:R-:W-:-:S07]  /*a530*/  LOP3.LUT R2, R2, R0, R7, 0xfe, !PT ;  /* 0x0000000002027212 */ /* 0x000fce00078efe07 */
.L_x_42063:
[----:B------:R-:W-:Y:S05]  /*a540*/  BSYNC.RECONVERGENT B0 ;  /* 0x0000000000007941 */ /* 0x000fea0003800200 */
.L_x_42062:
[----:B------:R-:W0:Y:S02]  /*a550*/  F2I.S64.TRUNC R2, R2 ;  /* 0x0000000200027311 */ /* 0x000e24000020d900 */
[----:B0-----:R-:W-:Y:S01]  /*a560*/  PRMT R19, R2, 0x7610, R19 ;  /* 0x0000761002137816 */ /* 0x001fe20000000013 */
[----:B------:R-:W-:Y:S06]  /*a570*/  BRA `(.L_x_42043) ;  /* 0x00000000009c7947 */ /* 0x000fec0003800000 */
.L_x_42055:
        /* <DEDUP_REMOVED lines=14> */
.L_x_42069:
[----:B------:R-:W-:Y:S05]  /*a660*/  BSYNC.RECONVERGENT B0 ;  /* 0x0000000000007941 */ /* 0x000fea0003800200 */
.L_x_42068:
[----:B------:R-:W0:Y:S02]  /*a670*/  F2I.S64.TRUNC R2, R2 ;  /* 0x0000000200027311 */ /* 0x000e24000020d900 */
[----:B0-----:R-:W-:Y:S01]  /*a680*/  PRMT R19, R2, 0x7610, R19 ;  /* 0x0000761002137816 */ /* 0x001fe20000000013 */
[----:B------:R-:W-:Y:S06]  /*a690*/  BRA `(.L_x_42043) ;  /* 0x0000000000547947 */ /* 0x000fec0003800000 */
.L_x_42042:
        /* <DEDUP_REMOVED lines=16> */
.L_x_42070:
[----:B------:R-:W-:Y:S01]  /*a7a0*/  PRMT R19, RZ, 0x7610, R19 ;  /* 0x00007610ff137816 */ /* 0x000fe20000000013 */
[----:B------:R-:W-:Y:S06]  /*a7b0*/  BRA `(.L_x_42043) ;  /* 0x00000000000c7947 */ /* 0x000fec0003800000 */
.L_x_42067:
[----:B------:R2:W5:Y:S01]  /*a7c0*/  LDG.E.U8 R19, desc[UR36][R4.64] ;  /* 0x0000002404137981 */ /* 0x000562000c1e1100 */
[----:B------:R-:W-:Y:S05]  /*a7d0*/  BRA `(.L_x_42043) ;  /* 0x0000000000047947 */ /* 0x000fea0003800000 */
.L_x_42066:
[----:B------:R1:W5:Y:S02]  /*a7e0*/  LDG.E.U8 R19, desc[UR36][R4.64] ;  /* 0x0000002404137981 */ /* 0x000364000c1e1100 */
.L_x_42043:
        /* <DEDUP_REMOVED lines=16> */
.L_x_42074:
[----:B------:R0:W5:Y:S01]  /*a8f0*/  LDG.E.U8 R0, desc[UR36][R4.64] ;  /* 0x0000002404007981 */ /* 0x000162000c1e1100 */
[----:B------:R-:W-:Y:S05]  /*a900*/  BRA `(.L_x_42076) ;  /* 0x0000000c005c7947 */ /* 0x000fea0003800000 */
.L_x_42073:
        /* <DEDUP_REMOVED lines=8> */
.L_x_42078:
[----:B------:R4:W5:Y:S01]  /*a990*/  LDG.E.U8 R0, desc[UR36][R4.64] ;  /* 0x0000002404007981 */ /* 0x000962000c1e1100 */
[----:B------:R-:W-:Y:S05]  /*a9a0*/  BRA `(.L_x_42076) ;  /* 0x0000000c00347947 */ /* 0x000fea0003800000 */
.L_x_42077:
[----:B------:R0:W5:Y:S01]  /*a9b0*/  LDG.E.U16 R0, desc[UR36][R4.64] ;  /* 0x0000002404007981 */ /* 0x000162000c1e1500 */
[----:B------:R-:W-:Y:S05]  /*a9c0*/  BRA `(.L_x_42076) ;  /* 0x0000000c002c7947 */ /* 0x000fea0003800000 */
.L_x_42072:
        /* <DEDUP_REMOVED lines=10> */
.L_x_42080:
[----:B------:R-:W2:Y:S02]  /*aa70*/  LDG.E.U16 R2, desc[UR36][R4.64] ;  /* 0x0000002404027981 */ /* 0x000ea4000c1e1500 */
[----:B--2---:R-:W-:-:S06]  /*aa80*/  HADD2.F32 R2, -RZ, R2.H0_H0 ;  /* 0x20000002ff027230 */ /* 0x004fcc0000004100 */
[----:B------:R-:W0:Y:S02]  /*aa90*/  F2I.S64.TRUNC R2, R2 ;  /* 0x0000000200027311 */ /* 0x000e24000020d900 */
[----:B0-----:R-:W-:Y:S01]  /*aaa0*/  PRMT R0, R2, 0x7610, R0 ;  /* 0x0000761002007816 */ /* 0x001fe20000000000 */
[----:B------:R-:W-:Y:S06]  /*aab0*/  BRA `(.L_x_42076) ;  /* 0x0000000800f07947 */ /* 0x000fec0003800000 */
.L_x_42079:
        /* <DEDUP_REMOVED lines=10> */
.L_x_42082:
[----:B------:R-:W2:Y:S02]  /*ab60*/  LDG.E.U16 R4, desc[UR36][R4.64] ;  /* 0x0000002404047981 */ /* 0x000ea4000c1e1500 */
[----:B--2---:R-:W-:-:S06]  /*ab70*/  HADD2.F32 R2, -RZ, R4.H0_H0 ;  /* 0x20000004ff027230 */ /* 0x004fcc0000004100 */
[----:B------:R-:W0:Y:S02]  /*ab80*/  F2I.S64.TRUNC R2, R2 ;  /* 0x0000000200027311 */ /* 0x000e24000020d900 */
[----:B0-----:R-:W-:Y:S01]  /*ab90*/  PRMT R0, R2, 0x7610, R0 ;  /* 0x0000761002007816 */ /* 0x001fe20000000000 */
[----:B------:R-:W-:Y:S06]  /*aba0*/  BRA `(.L_x_42076) ;  /* 0x0000000800b47947 */ /* 0x000fec0003800000 */
.L_x_42081:
[----:B------:R-:W2:Y:S02]  /*abb0*/  LDG.E.64 R2, desc[UR36][R4.64] ;  /* 0x0000002404027981 */ /* 0x000ea4000c1e1b00 */
[----:B--2---:R-:W0:Y:S02]  /*abc0*/  F2I.S64.F64.TRUNC R2, R2 ;  /* 0x0000000200027311 */ /* 0x004e24000030d900 */
[----:B0-----:R-:W-:Y:S01]  /*abd0*/  PRMT R0, R2, 0x7610, R0 ;  /* 0x0000761002007816 */ /* 0x001fe20000000000 */
[----:B------:R-:W-:Y:S06]  /*abe0*/  BRA `(.L_x_42076) ;  /* 0x0000000800a47947 */ /* 0x000fec0003800000 */
.L_x_42071:
        /* <DEDUP_REMOVED lines=12> */
.L_x_42085:
[----:B------:R-:W2:Y:S02]  /*acb0*/  LDG.E.64 R4, desc[UR36][R4.64] ;  /* 0x0000002404047981 */ /* 0x000ea4000c1e1b00 */
[----:B--2---:R-:W0:Y:S02]  /*acc0*/  F2I.S64.F64.TRUNC R2, R4 ;  /* 0x0000000400027311 */ /* 0x004e24000030d900 */
[----:B0-----:R-:W-:Y:S01]  /*acd0*/  PRMT R0, R2, 0x7610, R0 ;  /* 0x0000761002007816 */ /* 0x001fe20000000000 */
[----:B------:R-:W-:Y:S06]  /*ace0*/  BRA `(.L_x_42076) ;  /* 0x0000000800647947 */ /* 0x000fec0003800000 */
.L_x_42084:
        /* <DEDUP_REMOVED lines=27> */
.L_x_42087:
        /* <DEDUP_REMOVED lines=14> */
.L_x_42086:
[----:B------:R-:W2:Y:S02]  /*af80*/  LDG.E.U16 R2, desc[UR36][R4.64] ;  /* 0x0000002404027981 */ /* 0x000ea4000c1e1500 */
[----:B--2---:R-:W-:-:S06]  /*af90*/  IMAD.U32 R2, R2, 0x10000, RZ ;  /* 0x0001000002027824 */ /* 0x004fcc00078e00ff */
[----:B------:R-:W0:Y:S02]  /*afa0*/  F2I.S64.TRUNC R2, R2 ;  /* 0x0000000200027311 */ /* 0x000e24000020d900 */
[----:B0-----:R-:W-:Y:S01]  /*afb0*/  PRMT R0, R2, 0x7610, R0 ;  /* 0x0000761002007816 */ /* 0x001fe20000000000 */
[----:B------:R-:W-:Y:S06]  /*afc0*/  BRA `(.L_x_42076) ;  /* 0x0000000400ac7947 */ /* 0x000fec0003800000 */
.L_x_42083:
        /* <DEDUP_REMOVED lines=10> */
.L_x_42090:
        /* <DEDUP_REMOVED lines=21> */
.L_x_42094:
[----:B------:R-:W-:Y:S05]  /*b1c0*/  BSYNC.RECONVERGENT B1 ;  /* 0x0000000000017941 */ /* 0x000fea0003800200 */
.L_x_42093:
[----:B------:R-:W-:Y:S01]  /*b1d0*/  IMAD.SHL.U32 R0, R0, 0x100000, RZ ;  /* 0x0010000000007824 */ /* 0x000fe200078e00ff */
[----:B------:R-:W-:-:S04]  /*b1e0*/  LEA R2, R2, 0x3b800000, 0x17 ;  /* 0x3b80000002027811 */ /* 0x000fc800078eb8ff */
[----:B------:R-:W-:-:S07]  /*b1f0*/  LOP3.LUT R2, R2, R0, R7, 0xfe, !PT ;  /* 0x0000000002027212 */ /* 0x000fce00078efe07 */
.L_x_42092:
[----:B------:R-:W-:Y:S05]  /*b200*/  BSYNC.RECONVERGENT B0 ;  /* 0x0000000000007941 */ /* 0x000fea0003800200 */
.L_x_42091:
[----:B------:R-:W0:Y:S02]  /*b210*/  F2I.S64.TRUNC R2, R2 ;  /* 0x0000000200027311 */ /* 0x000e24000020d900 */
[----:B0-----:R-:W-:Y:S01]  /*b220*/  PRMT R0, R2, 0x7610, R0 ;  /* 0x0000761002007816 */ /* 0x001fe20000000000 */
[----:B------:R-:W-:Y:S06]  /*b230*/  BRA `(.L_x_42076) ;  /* 0x0000000400107947 */ /* 0x000fec0003800000 */
.L_x_42089:
        /* <DEDUP_REMOVED lines=21> */
.L_x_42098:
[----:B------:R-:W-:Y:S05]  /*b390*/  BSYNC.RECONVERGENT B1 ;  /* 0x0000000000017941 */ /* 0x000fea0003800200 */
.L_x_42097:
[----:B------:R-:W-:Y:S01]  /*b3a0*/  IMAD.SHL.U32 R0, R0, 0x200000, RZ ;  /* 0x0020000000007824 */ /* 0x000fe200078e00ff */
[----:B------:R-:W-:-:S04]  /*b3b0*/  LEA R2, R2, 0x37800000, 0x17 ;  /* 0x3780000002027811 */ /* 0x000fc800078eb8ff */
[----:B------:R-:W-:-:S07]  /*b3c0*/  LOP3.LUT R2, R2, R0, R7, 0xfe, !PT ;  /* 0x0000000002027212 */ /* 0x000fce00078efe07 */
.L_x_42096:
[----:B------:R-:W-:Y:S05]  /*b3d0*/  BSYNC.RECONVERGENT B0 ;  /* 0x0000000000007941 */ /* 0x000fea0003800200 */
.L_x_42095:
[----:B------:R-:W0:Y:S02]  /*b3e0*/  F2I.S64.TRUNC R2, R2 ;  /* 0x0000000200027311 */ /* 0x000e24000020d900 */
[----:B0-----:R-:W-:Y:S01]  /*b3f0*/  PRMT R0, R2, 0x7610, R0 ;  /* 0x0000761002007816 */ /* 0x001fe20000000000 */
[----:B------:R-:W-:Y:S06]  /*b400*/  BRA `(.L_x_42076) ;  /* 0x00000000009c7947 */ /* 0x000fec0003800000 */
.L_x_42088:
        /* <DEDUP_REMOVED lines=14> */
.L_x_42102:
[----:B------:R-:W-:Y:S05]  /*b4f0*/  BSYNC.RECONVERGENT B0 ;  /* 0x0000000000007941 */ /* 0x000fea0003800200 */
.L_x_42101:
[----:B------:R-:W0:Y:S02]  /*b500*/  F2I.S64.TRUNC R2, R2 ;  /* 0x0000000200027311 */ /* 0x000e24000020d900 */
[----:B0-----:R-:W-:Y:S01]  /*b510*/  PRMT R0, R2, 0x7610, R0 ;  /* 0x0000761002007816 */ /* 0x001fe20000000000 */
[----:B------:R-:W-:Y:S06]  /*b520*/  BRA `(.L_x_42076) ;  /* 0x0000000000547947 */ /* 0x000fec0003800000 */
.L_x_42075:
        /* <DEDUP_REMOVED lines=16> */
.L_x_42103:
[----:B------:R-:W-:Y:S01]  /*b630*/  PRMT R0, RZ, 0x7610, R0 ;  /* 0x00007610ff007816 */ /* 0x000fe20000000000 */
[----:B------:R-:W-:Y:S06]  /*b640*/  BRA `(.L_x_42076) ;  /* 0x00000000000c7947 */ /* 0x000fec0003800000 */
.L_x_42100:
[----:B------:R2:W5:Y:S01]  /*b650*/  LDG.E.U8 R0, desc[UR36][R4.64] ;  /* 0x0000002404007981 */ /* 0x000562000c1e1100 */
[----:B------:R-:W-:Y:S05]  /*b660*/  BRA `(.L_x_42076) ;  /* 0x0000000000047947 */ /* 0x000fea0003800000 */
.L_x_42099:
[----:B------:R1:W5:Y:S02]  /*b670*/  LDG.E.U8 R0, desc[UR36][R4.64] ;  /* 0x0000002404007981 */ /* 0x000364000c1e1100 */
.L_x_42076:
        /* <DEDUP_REMOVED lines=21> */
.L_x_42108:
[----:B------:R4:W-:Y:S01]  /*b7d0*/  STG.E.U8 desc[UR36][R2.64], R4 ;  /* 0x0000000402007986 */ /* 0x0009e2000c101124 */
[----:B------:R-:W-:Y:S05]  /*b7e0*/  BRA `(.L_x_42110) ;  /* 0x0000000800fc7947 */ /* 0x000fea0003800000 */
.L_x_42107:
        /* <DEDUP_REMOVED lines=9> */
.L_x_42112:
[----:B------:R2:W-:Y:S01]  /*b880*/  STG.E desc[UR36][R2.64], R4 ;  /* 0x0000000402007986 */ /* 0x0005e2000c101924 */
[----:B------:R-:W-:Y:S05]  /*b890*/  BRA `(.L_x_42110) ;  /* 0x0000000800d07947 */ /* 0x000fea0003800000 */
.L_x_42111:
[----:B------:R0:W-:Y:S01]  /*b8a0*/  STG.E.U16 desc[UR36][R2.64], R4 ;  /* 0x0000000402007986 */ /* 0x0001e2000c101524 */
[----:B------:R-:W-:Y:S05]  /*b8b0*/  BRA `(.L_x_42110) ;  /* 0x0000000800c87947 */ /* 0x000fea0003800000 */
.L_x_42106:
        /* <DEDUP_REMOVED lines=9> */
.L_x_42114:
[----:B------:R-:W-:-:S04]  /*b950*/  I2FP.F32.U32 R0, R4 ;  /* 0x0000000400007245 */ /* 0x000fc80000201000 */
[----:B------:R-:W-:-:S05]  /*b960*/  F2FP.F16.F32.PACK_AB R0, RZ, R0 ;  /* 0x00000000ff00723e */ /* 0x000fca00000000ff */
[----:B------:R0:W-:Y:S01]  /*b970*/  STG.E.U16 desc[UR36][R2.64], R0 ;  /* 0x0000000002007986 */ /* 0x0001e2000c101524 */
[----:B------:R-:W-:Y:S05]  /*b980*/  BRA `(.L_x_42110) ;  /* 0x0000000800947947 */ /* 0x000fea0003800000 */
.L_x_42113:
        /* <DEDUP_REMOVED lines=10> */
.L_x_42116:
[----:B------:R-:W-:-:S04]  /*ba30*/  I2FP.F32.U32 R4, R4 ;  /* 0x0000000400047245 */ /* 0x000fc80000201000 */
[----:B------:R-:W-:-:S04]  /*ba40*/  F2FP.F16.F32.PACK_AB R5, RZ, R4 ;  /* 0x00000004ff05723e */ /* 0x000fc800000000ff */
[----:B------:R-:W-:-:S05]  /*ba50*/  PRMT R5, R5, 0x5410, RZ ;  /* 0x0000541005057816 */ /* 0x000fca00000000ff */
[----:B------:R0:W-:Y:S01]  /*ba60*/  STG.E desc[UR36][R2.64], R5 ;  /* 0x0000000502007986 */ /* 0x0001e2000c101924 */
[----:B------:R-:W-:Y:S05]  /*ba70*/  BRA `(.L_x_42110) ;  /* 0x0000000800587947 */ /* 0x000fea0003800000 */
.L_x_42115:
[----:B------:R-:W0:Y:S02]  /*ba80*/  I2F.F64.U32 R4, R4 ;  /* 0x0000000400047312 */ /* 0x000e240000201800 */
[----:B0-----:R0:W-:Y:S01]  /*ba90*/  STG.E.64 desc[UR36][R2.64], R4 ;  /* 0x0000000402007986 */ /* 0x0011e2000c101b24 */
[----:B------:R-:W-:Y:S05]  /*baa0*/  BRA `(.L_x_42110) ;  /* 0x00000008004c7947 */ /* 0x000fea0003800000 */
.L_x_42105:
        /* <DEDUP_REMOVED lines=12> */
.L_x_42120:
        /* <DEDUP_REMOVED lines=17> */
.L_x_42122:
[----:B------:R-:W-:Y:S05]  /*bc80*/  BSYNC.RECONVERGENT B0 ;  /* 0x0000000000007941 */ /* 0x000fea0003800200 */
.L_x_42121:
[----:B------:R0:W-:Y:S01]  /*bc90*/  STG.E.U8 desc[UR36][R2.64], R0 ;  /* 0x0000000002007986 */ /* 0x0001e2000c101124 */
[----:B------:R-:W-:Y:S05]  /*bca0*/  BRA `(.L_x_42110) ;  /* 0x0000000400cc7947 */ /* 0x000fea0003800000 */
.L_x_42119:
        /* <DEDUP_REMOVED lines=17> */
.L_x_42124:
[----:B------:R-:W-:Y:S05]  /*bdc0*/  BSYNC.RECONVERGENT B0 ;  /* 0x0000000000007941 */ /* 0x000fea0003800200 */
.L_x_42123:
[----:B------:R0:W-:Y:S01]  /*bdd0*/  STG.E.U8 desc[UR36][R2.64], R0 ;  /* 0x0000000002007986 */ /* 0x0001e2000c101124 */
[----:B------:R-:W-:Y:S05]  /*bde0*/  BRA `(.L_x_42110) ;  /* 0x00000004007c7947 */ /* 0x000fea0003800000 */
.L_x_42118:
        /* <DEDUP_REMOVED lines=21> */
.L_x_42126:
[----:B------:R-:W-:-:S05]  /*bf40*/  IMAD.MOV.U32 R5, RZ, RZ, RZ ;  /* 0x000000ffff057224 */ /* 0x000fca00078e00ff */
[----:B------:R0:W-:Y:S01]  /*bf50*/  STG.E.64 desc[UR36][R2.64], R4 ;  /* 0x0000000402007986 */ /* 0x0001e2000c101b24 */
[----:B------:R-:W-:Y:S05]  /*bf60*/  BRA `(.L_x_42110) ;  /* 0x00000004001c7947 */ /* 0x000fea0003800000 */
.L_x_42125:
[----:B------:R0:W-:Y:S01]  /*bf70*/  STG.E desc[UR36][R2.64], R4 ;  /* 0x0000000402007986 */ /* 0x0001e2000c101924 */
[----:B------:R-:W-:Y:S05]  /*bf80*/  BRA `(.L_x_42110) ;  /* 0x0000000400147947 */ /* 0x000fea0003800000 */
.L_x_42117:
        /* <DEDUP_REMOVED lines=8> */
.L_x_42128:
[----:B------:R-:W-:Y:S01]  /*c010*/  CS2R R6, SRZ ;  /* 0x0000000000067805 */ /* 0x000fe2000001ff00 */
[----:B------:R-:W0:Y:S04]  /*c020*/  I2F.F64.U32 R4, R4 ;  /* 0x0000000400047312 */ /* 0x000e280000201800 */
[----:B0-----:R0:W-:Y:S01]  /*c030*/  STG.E.128 desc[UR36][R2.64], R4 ;  /* 0x0000000402007986 */ /* 0x0011e2000c101d24 */
[----:B------:R-:W-:Y:S05]  /*c040*/  BRA `(.L_x_42110) ;  /* 0x0000000000e47947 */ /* 0x000fea0003800000 */
.L_x_42127:
[----:B------:R-:W-:-:S09]  /*c050*/  UISETP.NE.AND UP0, UPT, UR4, 0xf, UPT ;  /* 0x0000000f0400788c */ /* 0x000fd2000bf05270 */
[----:B------:R-:W-:Y:S05]  /*c060*/  BRA.U !UP0, `(.L_x_42129) ;  /* 0x0000000108d07547 */ /* 0x000fea000b800000 */
[----:B------:R-:W-:-:S09]  /*c070*/  UISETP.NE.AND UP0, UPT, UR4, 0x17, UPT ;  /* 0x000000170400788c */ /* 0x000fd2000bf05270 */
[----:B------:R-:W-:Y:S05]  /*c080*/  BRA.U !UP0, `(.L_x_42130) ;  /* 0x0000000108847547 */ /* 0x000fea000b800000 */
[----:B------:R-:W-:-:S09]  /*c090*/  UISETP.NE.AND UP0, UPT, UR4, 0x18, UPT ;  /* 0x000000180400788c */ /* 0x000fd2000bf05270 */
[----:B------:R-:W-:Y:S05]  /*c0a0*/  BRA.U !UP0, `(.L_x_42131) ;  /* 0x0000000108447547 */ /* 0x000fea000b800000 */
.L_x_42109:
        /* <DEDUP_REMOVED lines=16> */
.L_x_42132:
[----:B------:R-:W-:Y:S05]  /*c1b0*/  BRA `(.L_x_42110) ;  /* 0x0000000000887947 */ /* 0x000fea0003800000 */
.L_x_42131:
        /* <DEDUP_REMOVED lines=11> */
.L_x_42134:
[----:B------:R-:W-:Y:S05]  /*c270*/  BSYNC.RECONVERGENT B0 ;  /* 0x0000000000007941 */ /* 0x000fea0003800200 */
.L_x_42133:
[----:B------:R0:W-:Y:S01]  /*c280*/  STG.E.U8 desc[UR36][R2.64], R5 ;  /* 0x0000000502007986 */ /* 0x0001e2000c101124 */
[----:B------:R-:W-:Y:S05]  /*c290*/  BRA `(.L_x_42110) ;  /* 0x0000000000507947 */ /* 0x000fea0003800000 */
.L_x_42130:
        /* <DEDUP_REMOVED lines=12> */
.L_x_42135:
[----:B------:R-:W-:Y:S01]  /*c360*/  IMAD.MOV.U32 R5, RZ, RZ, 0x7f ;  /* 0x0000007fff057424 */ /* 0x000fe200078e00ff */
[----:B------:R-:W-:-:S04]  /*c370*/  ISETP.GT.U32.AND P0, PT, R7, 0x7f800000, PT ;  /* 0x7f8000000700780c */ /* 0x000fc80003f04070 */
[----:B------:R-:W-:-:S05]  /*c380*/  SEL R5, R5, 0x7c, P0 ;  /* 0x0000007c05057807 */ /* 0x000fca0000000000 */
[----:B------:R0:W-:Y:S01]  /*c390*/  STG.E.U8 desc[UR36][R2.64], R5 ;  /* 0x0000000502007986 */ /* 0x0001e2000c101124 */
[----:B------:R-:W-:Y:S05]  /*c3a0*/  BRA `(.L_x_42110) ;  /* 0x00000000000c7947 */ /* 0x000fea0003800000 */
.L_x_42129:
[----:B------:R-:W-:-:S04]  /*c3b0*/  I2FP.F32.U32 R0, R4 ;  /* 0x0000000400007245 */ /* 0x000fc80000201000 */
[----:B------:R-:W-:-:S05]  /*c3c0*/  F2FP.BF16.F32.PACK_AB R0, RZ, R0 ;  /* 0x00000000ff00723e */ /* 0x000fca00000010ff */
[----:B------:R0:W-:Y:S02]  /*c3d0*/  STG.E.U16 desc[UR36][R2.64], R0 ;  /* 0x0000000002007986 */ /* 0x0001e4000c101524 */
.L_x_42110:
[----:B------:R-:W-:Y:S05]  /*c3e0*/  BSYNC.RECONVERGENT B6 ;  /* 0x0000000000067941 */ /* 0x000fea0003800200 */
.L_x_42104:
[----:B------:R-:W-:-:S07]  /*c3f0*/  VIADD R17, R17, 0x80 ;  /* 0x0000008011117836 */ /* 0x000fce0000000000 */
.L_x_42036:
[----:B------:R-:W-:Y:S05]  /*c400*/  BSYNC.RECONVERGENT B7 ;  /* 0x0000000000077941 */ /* 0x000fea0003800200 */
.L_x_42035:
        /* <DEDUP_REMOVED lines=357> */
.L_x_42136:
        /* <DEDUP_REMOVED lines=19> */
.L_x_42140:
[----:B------:R0:W5:Y:S01]  /*db90*/  LDG.E.U8 R19, desc[UR36][R4.64] ;  /* 0x0000002404137981 */ /* 0x000162000c1e1100 */
[----:B------:R-:W-:Y:S05]  /*dba0*/  BRA `(.L_x_42142) ;  /* 0x0000000c005c7947 */ /* 0x000fea0003800000 */
.L_x_42139:
        /* <DEDUP_REMOVED lines=8> */
.L_x_42144:
[----:B------:R4:W5:Y:S01]  /*dc30*/  LDG.E.U8 R19, desc[UR36][R4.64] ;  /* 0x0000002404137981 */ /* 0x000962000c1e1100 */
[----:B------:R-:W-:Y:S05]  /*dc40*/  BRA `(.L_x_42142) ;  /* 0x0000000c00347947 */ /* 0x000fea0003800000 */
.L_x_42143:
[----:B------:R0:W5:Y:S01]  /*dc50*/  LDG.E.U16 R19, desc[UR36][R4.64] ;  /* 0x0000002404137981 */ /* 0x000162000c1e1500 */
[----:B------:R-:W-:Y:S05]  /*dc60*/  BRA `(.L_x_42142) ;  /* 0x0000000c002c7947 */ /* 0x000fea0003800000 */
.L_x_42138:
        /* <DEDUP_REMOVED lines=10> */
.L_x_42146:
[----:B------:R-:W2:Y:S02]  /*dd10*/  LDG.E.U16 R2, desc[UR36][R4.64] ;  /* 0x0000002404027981 */ /* 0x000ea4000c1e1500 */
[----:B--2---:R-:W-:-:S06]  /*dd20*/  HADD2.F32 R2, -RZ, R2.H0_H0 ;  /* 0x20000002ff027230 */ /* 0x004fcc0000004100 */
[----:B------:R-:W0:Y:S02]  /*dd30*/  F2I.S64.TRUNC R2, R2 ;  /* 0x0000000200027311 */ /* 0x000e24000020d900 */
[----:B0-----:R-:W-:Y:S01]  /*dd40*/  PRMT R19, R2, 0x7610, R19 ;  /* 0x0000761002137816 */ /* 0x001fe20000000013 */
[----:B------:R-:W-:Y:S06]  /*dd50*/  BRA `(.L_x_42142) ;  /* 0x0000000800f07947 */ /* 0x000fec0003800000 */
.L_x_42145:
        /* <DEDUP_REMOVED lines=10> */
.L_x_42148:
[----:B------:R-:W2:Y:S02]  /*de00*/  LDG.E.U16 R4, desc[UR36][R4.64] ;  /* 0x0000002404047981 */ /* 0x000ea4000c1e1500 */
[----:B--2---:R-:W-:-:S06]  /*de10*/  HADD2.F32 R2, -RZ, R4.H0_H0 ;  /* 0x20000004ff027230 */ /* 0x004fcc0000004100 */
[----:B------:R-:W0:Y:S02]  /*de20*/  F2I.S64.TRUNC R2, R2 ;  /* 0x0000000200027311 */ /* 0x000e24000020d900 */
[----:B0-----:R-:W-:Y:S01]  /*de30*/  PRMT R19, R2, 0x7610, R19 ;  /* 0x0000761002137816 */ /* 0x001fe20000000013 */
[----:B------:R-:W-:Y:S06]  /*de40*/  BRA `(.L_x_42142) ;  /* 0x0000000800b47947 */ /* 0x000fec0003800000 */
.L_x_42147:
[----:B------:R-:W2:Y:S02]  /*de50*/  LDG.E.64 R2, desc[UR36][R4.64] ;  /* 0x0000002404027981 */ /* 0x000ea4000c1e1b00 */
[----:B--2---:R-:W0:Y:S02]  /*de60*/  F2I.S64.F64.TRUNC R2, R2 ;  /* 0x0000000200027311 */ /* 0x004e24000030d900 */
[----:B0-----:R-:W-:Y:S01]  /*de70*/  PRMT R19, R2, 0x7610, R19 ;  /* 0x0000761002137816 */ /* 0x001fe20000000013 */
[----:B------:R-:W-:Y:S06]  /*de80*/  BRA `(.L_x_42142) ;  /* 0x0000000800a47947 */ /* 0x000fec0003800000 */
.L_x_42137:
        /* <DEDUP_REMOVED lines=12> */
.L_x_42151:
[----:B------:R-:W2:Y:S02]  /*df50*/  LDG.E.64 R4, desc[UR36][R4.64] ;  /* 0x0000002404047981 */ /* 0x000ea4000c1e1b00 */
[----:B--2---:R-:W0:Y:S02]  /*df60*/  F2I.S64.F64.TRUNC R2, R4 ;  /* 0x0000000400027311 */ /* 0x004e24000030d900 */
[----:B0-----:R-:W-:Y:S01]  /*df70*/  PRMT R19, R2, 0x7610, R19 ;  /* 0x0000761002137816 */ /* 0x001fe20000000013 */
[----:B------:R-:W-:Y:S06]  /*df80*/  BRA `(.L_x_42142) ;  /* 0x0000000800647947 */ /* 0x000fec0003800000 */
.L_x_42150:
        /* <DEDUP_REMOVED lines=27> */
.L_x_42153:
        /* <DEDUP_REMOVED lines=14> */
.L_x_42152:
[----:B------:R-:W2:Y:S02]  /*e220*/  LDG.E.U16 R2, desc[UR36][R4.64] ;  /* 0x0000002404027981 */ /* 0x000ea4000c1e1500 */
[----:B--2---:R-:W-:-:S06]  /*e230*/  SHF.L.U32 R2, R2, 0x10, RZ ;  /* 0x0000001002027819 */ /* 0x004fcc00000006ff */
[----:B------:R-:W0:Y:S02]  /*e240*/  F2I.S64.TRUNC R2, R2 ;  /* 0x0000000200027311 */ /* 0x000e24000020d900 */
[----:B0-----:R-:W-:Y:S01]  /*e250*/  PRMT R19, R2, 0x7610, R19 ;  /* 0x0000761002137816 */ /* 0x001fe20000000013 */
[----:B------:R-:W-:Y:S06]  /*e260*/  BRA `(.L_x_42142) ;  /* 0x0000000400ac7947 */ /* 0x000fec0003800000 */
.L_x_42149:
        /* <DEDUP_REMOVED lines=10> */
.L_x_42156:
        /* <DEDUP_REMOVED lines=21> */
.L_x_42160:
[----:B------:R-:W-:Y:S05]  /*e460*/  BSYNC.RECONVERGENT B1 ;  /* 0x0000000000017941 */ /* 0x000fea0003800200 */
.L_x_42159:
[----:B------:R-:W-:Y:S01]  /*e470*/  IMAD.SHL.U32 R0, R0, 0x100000, RZ ;  /* 0x0010000000007824 */ /* 0x000fe200078e00ff */
[----:B------:R-:W-:-:S04]  /*e480*/  LEA R2, R2, 0x3b800000, 0x17 ;  /* 0x3b80000002027811 */ /* 0x000fc800078eb8ff */
[----:B------:R-:W-:-:S07]  /*e490*/  LOP3.LUT R2, R2, R0, R7, 0xfe, !PT ;  /* 0x0000000002027212 */ /* 0x000fce00078efe07 */
.L_x_42158:
[----:B------:R-:W-:Y:S05]  /*e4a0*/  BSYNC.RECONVERGENT B0 ;  /* 0x0000000000007941 */ /* 0x000fea0003800200 */
.L_x_42157:
[----:B------:R-:W0:Y:S02]  /*e4b0*/  F2I.S64.TRUNC R2, R2 ;  /* 0x0000000200027311 */ /* 0x000e24000020d900 */
[----:B0-----:R-:W-:Y:S01]  /*e4c0*/  PRMT R19, R2, 0x7610, R19 ;  /* 0x0000761002137816 */ /* 0x001fe20000000013 */
[----:B------:R-:W-:Y:S06]  /*e4d0*/  BRA `(.L_x_42142) ;  /* 0x0000000400107947 */ /* 0x000fec0003800000 */
.L_x_42155:
        /* <DEDUP_REMOVED lines=21> */
.L_x_42164:
[----:B------:R-:W-:Y:S05]  /*e630*/  BSYNC.RECONVERGENT B1 ;  /* 0x0000000000017941 */ /* 0x000fea0003800200 */
.L_x_42163:
[----:B------:R-:W-:Y:S01]  /*e640*/  IMAD.SHL.U32 R0, R0, 0x200000, RZ ;  /* 0x0020000000007824 */ /* 0x000fe200078e00ff */
[----:B------:R-:W-:-:S04]  /*e650*/  LEA R2, R2, 0x37800000, 0x17 ;  /* 0x3780000002027811 */ /* 0x000fc800078eb8ff */
[----:B------:R-:W-:-:S07]  /*e660*/  LOP3.LUT R2, R2, R0, R7, 0xfe, !PT ;  /* 0x0000000002027212 */ /* 0x000fce00078efe07 */
.L_x_42162:
[----:B------:R-:W-:Y:S05]  /*e670*/  BSYNC.RECONVERGENT B0 ;  /* 0x0000000000007941 */ /* 0x000fea0003800200 */
.L_x_42161:
[----:B------:R-:W0:Y:S02]  /*e680*/  F2I.S64.TRUNC R2, R2 ;  /* 0x0000000200027311 */ /* 0x000e24000020d900 */
[----:B0-----:R-:W-:Y:S01]  /*e690*/  PRMT R19, R2, 0x7610, R19 ;  /* 0x0000761002137816 */ /* 0x001fe20000000013 */
[----:B------:R-:W-:Y:S06]  /*e6a0*/  BRA `(.L_x_42142) ;  /* 0x00000000009c7947 */ /* 0x000fec0003800000 */
.L_x_42154:
        /* <DEDUP_REMOVED lines=14> */
.L_x_42168:
[----:B------:R-:W-:Y:S05]  /*e790*/  BSYNC.RECONVERGENT B0 ;  /* 0x0000000000007941 */ /* 0x000fea0003800200 */
.L_x_42167:
[----:B------:R-:W0:Y:S02]  /*e7a0*/  F2I.S64.TRUNC R2, R2 ;  /* 0x0000000200027311 */ /* 0x000e24000020d900 */
[----:B0-----:R-:W-:Y:S01]  /*e7b0*/  PRMT R19, R2, 0x7610, R19 ;  /* 0x0000761002137816 */ /* 0x001fe20000000013 */
[----:B------:R-:W-:Y:S06]  /*e7c0*/  BRA `(.L_x_42142) ;  /* 0x0000000000547947 */ /* 0x000fec0003800000 */
.L_x_42141:
        /* <DEDUP_REMOVED lines=16> */
.L_x_42169:
[----:B------:R-:W-:Y:S01]  /*e8d0*/  PRMT R19, RZ, 0x7610, R19 ;  /* 0x00007610ff137816 */ /* 0x000fe20000000013 */
[----:B------:R-:W-:Y:S06]  /*e8e0*/  BRA `(.L_x_42142) ;  /* 0x00000000000c7947 */ /* 0x000fec0003800000 */
.L_x_42166:
[----:B------:R0:W5:Y:S01]  /*e8f0*/  LDG.E.U8 R19, desc[UR36][R4.64] ;  /* 0x0000002404137981 */ /* 0x000162000c1e1100 */
[----:B------:R-:W-:Y:S05]  /*e900*/  BRA `(.L_x_42142) ;  /* 0x0000000000047947 */ /* 0x000fea0003800000 */
.L_x_42165:
[----:B------:R1:W5:Y:S02]  /*e910*/  LDG.E.U8 R19, desc[UR36][R4.64] ;  /* 0x0000002404137981 */ /* 0x000364000c1e1100 */
.L_x_42142:
        /* <DEDUP_REMOVED lines=16> */
.L_x_42173:
[----:B------:R1:W5:Y:S01]  /*ea20*/  LDG.E.U8 R0, desc[UR36][R4.64] ;  /* 0x0000002404007981 */ /* 0x000362000c1e1100 */
[----:B------:R-:W-:Y:S05]  /*ea30*/  BRA `(.L_x_42175) ;  /* 0x0000000c005c7947 */ /* 0x000fea0003800000 */
.L_x_42172:
        /* <DEDUP_REMOVED lines=8> */
.L_x_42177:
[----:B------:R3:W5:Y:S01]  /*eac0*/  LDG.E.U8 R0, desc[UR36][R4.64] ;  /* 0x0000002404007981 */ /* 0x000762000c1e1100 */
[----:B------:R-:W-:Y:S05]  /*ead0*/  BRA `(.L_x_42175) ;  /* 0x0000000c00347947 */ /* 0x000fea0003800000 */
.L_x_42176:
[----:B------:R4:W5:Y:S01]  /*eae0*/  LDG.E.U16 R0, desc[UR36][R4.64] ;  /* 0x0000002404007981 */ /* 0x000962000c1e1500 */
[----:B------:R-:W-:Y:S05]  /*eaf0*/  BRA `(.L_x_42175) ;  /* 0x0000000c002c7947 */ /* 0x000fea0003800000 */
.L_x_42171:
        /* <DEDUP_REMOVED lines=10> */
.L_x_42179:
[----:B------:R-:W2:Y:S02]  /*eba0*/  LDG.E.U16 R2, desc[UR36][R4.64] ;  /* 0x0000002404027981 */ /* 0x000ea4000c1e1500 */
[----:B--2---:R-:W-:-:S06]  /*ebb0*/  HADD2.F32 R2, -RZ, R2.H0_H0 ;  /* 0x20000002ff027230 */ /* 0x004fcc0000004100 */
[----:B------:R-:W0:Y:S02]  /*ebc0*/  F2I.S64.TRUNC R2, R2 ;  /* 0x0000000200027311 */ /* 0x000e24000020d900 */
[----:B0-----:R-:W-:Y:S01]  /*ebd0*/  PRMT R0, R2, 0x7610, R0 ;  /* 0x0000761002007816 */ /* 0x001fe20000000000 */
[----:B------:R-:W-:Y:S06]  /*ebe0*/  BRA `(.L_x_42175) ;  /* 0x0000000800f07947 */ /* 0x000fec0003800000 */
.L_x_42178:
        /* <DEDUP_REMOVED lines=10> */
.L_x_42181:
[----:B------:R-:W2:Y:S02]  /*ec90*/  LDG.E.U16 R4, desc[UR36][R4.64] ;  /* 0x0000002404047981 */ /* 0x000ea4000c1e1500 */
[----:B--2---:R-:W-:-:S06]  /*eca0*/  HADD2.F32 R2, -RZ, R4.H0_H0 ;  /* 0x20000004ff027230 */ /* 0x004fcc0000004100 */
[----:B------:R-:W0:Y:S02]  /*ecb0*/  F2I.S64.TRUNC R2, R2 ;  /* 0x0000000200027311 */ /* 0x000e24000020d900 */
[----:B0-----:R-:W-:Y:S01]  /*ecc0*/  PRMT R0, R2, 0x7610, R0 ;  /* 0x0000761002007816 */ /* 0x001fe20000000000 */
[----:B------:R-:W-:Y:S06]  /*ecd0*/  BRA `(.L_x_42175) ;  /* 0x0000000800b47947 */ /* 0x000fec0003800000 */
.L_x_42180:
[----:B------:R-:W2:Y:S02]  /*ece0*/  LDG.E.64 R2, desc[UR36][R4.64] ;  /* 0x0000002404027981 */ /* 0x000ea4000c1e1b00 */
[----:B--2---:R-:W0:Y:S02]  /*ecf0*/  F2I.S64.F64.TRUNC R2, R2 ;  /* 0x0000000200027311 */ /* 0x004e24000030d900 */
[----:B0-----:R-:W-:Y:S01]  /*ed00*/  PRMT R0, R2, 0x7610, R0 ;  /* 0x0000761002007816 */ /* 0x001fe20000000000 */
[----:B------:R-:W-:Y:S06]  /*ed10*/  BRA `(.L_x_42175) ;  /* 0x0000000800a47947 */ /* 0x000fec0003800000 */
.L_x_42170:
        /* <DEDUP_REMOVED lines=12> */
.L_x_42184:
[----:B------:R-:W2:Y:S02]  /*ede0*/  LDG.E.64 R4, desc[UR36][R4.64] ;  /* 0x0000002404047981 */ /* 0x000ea4000c1e1b00 */
[----:B--2---:R-:W0:Y:S02]  /*edf0*/  F2I.S64.F64.TRUNC R2, R4 ;  /* 0x0000000400027311 */ /* 0x004e24000030d900 */
[----:B0-----:R-:W-:Y:S01]  /*ee00*/  PRMT R0, R2, 0x7610, R0 ;  /* 0x0000761002007816 */ /* 0x001fe20000000000 */
[----:B------:R-:W-:Y:S06]  /*ee10*/  BRA `(.L_x_42175) ;  /* 0x0000000800647947 */ /* 0x000fec0003800000 */
.L_x_42183:
        /* <DEDUP_REMOVED lines=27> */
.L_x_42186:
        /* <DEDUP_REMOVED lines=14> */
.L_x_42185:
[----:B------:R-:W2:Y:S02]  /*f0b0*/  LDG.E.U16 R2, desc[UR36][R4.64] ;  /* 0x0000002404027981 */ /* 0x000ea4000c1e1500 */
[----:B--2---:R-:W-:-:S06]  /*f0c0*/  IMAD.U32 R2, R2, 0x10000, RZ ;  /* 0x0001000002027824 */ /* 0x004fcc00078e00ff */
[----:B------:R-:W0:Y:S02]  /*f0d0*/  F2I.S64.TRUNC R2, R2 ;  /* 0x0000000200027311 */ /* 0x000e24000020d900 */
[----:B0-----:R-:W-:Y:S01]  /*f0e0*/  PRMT R0, R2, 0x7610, R0 ;  /* 0x0000761002007816 */ /* 0x001fe20000000000 */
[----:B------:R-:W-:Y:S06]  /*f0f0*/  BRA `(.L_x_42175) ;  /* 0x0000000400ac7947 */ /* 0x000fec0003800000 */
.L_x_42182:
        /* <DEDUP_REMOVED lines=10> */
.L_x_42189:
        /* <DEDUP_REMOVED lines=21> */
.L_x_42193:
[----:B------:R-:W-:Y:S05]  /*f2f0*/  BSYNC.RECONVERGENT B1 ;  /* 0x0000000000017941 */ /* 0x000fea0003800200 */
.L_x_42192:
[----:B------:R-:W-:Y:S01]  /*f300*/  IMAD.SHL.U32 R0, R0, 0x100000, RZ ;  /* 0x0010000000007824 */ /* 0x000fe200078e00ff */
[----:B------:R-:W-:-:S04]  /*f310*/  LEA R2, R2, 0x3b800000, 0x17 ;  /* 0x3b80000002027811 */ /* 0x000fc800078eb8ff */
[----:B------:R-:W-:-:S07]  /*f320*/  LOP3.LUT R2, R2, R0, R7, 0xfe, !PT ;  /* 0x0000000002027212 */ /* 0x000fce00078efe07 */
.L_x_42191:
[----:B------:R-:W-:Y:S05]  /*f330*/  BSYNC.RECONVERGENT B0 ;  /* 0x0000000000007941 */ /* 0x000fea0003800200 */
.L_x_42190:
[----:B------:R-:W0:Y:S02]  /*f340*/  F2I.S64.TRUNC R2, R2 ;  /* 0x0000000200027311 */ /* 0x000e24000020d900 */
[----:B0-----:R-:W-:Y:S01]  /*f350*/  PRMT R0, R2, 0x7610, R0 ;  /* 0x0000761002007816 */ /* 0x001fe20000000000 */
[----:B------:R-:W-:Y:S06]  /*f360*/  BRA `(.L_x_42175) ;  /* 0x0000000400107947 */ /* 0x000fec0003800000 */
.L_x_42188:
        /* <DEDUP_REMOVED lines=21> */
.L_x_42197:
[----:B------:R-:W-:Y:S05]  /*f4c0*/  BSYNC.RECONVERGENT B1 ;  /* 0x0000000000017941 */ /* 0x000fea0003800200 */
.L_x_42196:
[----:B------:R-:W-:Y:S01]  /*f4d0*/  IMAD.SHL.U32 R0, R0, 0x200000, RZ ;  /* 0x0020000000007824 */ /* 0x000fe200078e00ff */
[----:B------:R-:W-:-:S04]  /*f4e0*/  LEA R2, R2, 0x37800000, 0x17 ;  /* 0x3780000002027811 */ /* 0x000fc800078eb8ff */
[----:B------:R-:W-:-:S07]  /*f4f0*/  LOP3.LUT R2, R2, R0, R7, 0xfe, !PT ;  /* 0x0000000002027212 */ /* 0x000fce00078efe07 */
.L_x_42195:
[----:B------:R-:W-:Y:S05]  /*f500*/  BSYNC.RECONVERGENT B0 ;  /* 0x0000000000007941 */ /* 0x000fea0003800200 */
.L_x_42194:
[----:B------:R-:W0:Y:S02]  /*f510*/  F2I.S64.TRUNC R2, R2 ;  /* 0x0000000200027311 */ /* 0x000e24000020d900 */
[----:B0-----:R-:W-:Y:S01]  /*f520*/  PRMT R0, R2, 0x7610, R0 ;  /* 0x0000761002007816 */ /* 0x001fe20000000000 */
[----:B------:R-:W-:Y:S06]  /*f530*/  BRA `(.L_x_42175) ;  /* 0x00000000009c7947 */ /* 0x000fec0003800000 */
.L_x_42187:
        /* <DEDUP_REMOVED lines=14> */
.L_x_42201:
[----:B------:R-:W-:Y:S05]  /*f620*/  BSYNC.RECONVERGENT B0 ;  /* 0x0000000000007941 */ /* 0x000fea0003800200 */
.L_x_42200:
[----:B------:R-:W0:Y:S02]  /*f630*/  F2I.S64.TRUNC R2, R2 ;  /* 0x0000000200027311 */ /* 0x000e24000020d900 */
[----:B0-----:R-:W-:Y:S01]  /*f640*/  PRMT R0, R2, 0x7610, R0 ;  /* 0x0000761002007816 */ /* 0x001fe20000000000 */
[----:B------:R-:W-:Y:S06]  /*f650*/  BRA `(.L_x_42175) ;  /* 0x0000000000547947 */ /* 0x000fec0003800000 */
.L_x_42174:
        /* <DEDUP_REMOVED lines=16> */
.L_x_42202:
[----:B------:R-:W-:Y:S01]  /*f760*/  PRMT R0, RZ, 0x7610, R0 ;  /* 0x00007610ff007816 */ /* 0x000fe20000000000 */
[----:B------:R-:W-:Y:S06]  /*f770*/  BRA `(.L_x_42175) ;  /* 0x00000000000c7947 */ /* 0x000fec0003800000 */
.L_x_42199:
[----:B------:R0:W5:Y:S01]  /*f780*/  LDG.E.U8 R0, desc[UR36][R4.64] ;  /* 0x0000002404007981 */ /* 0x000162000c1e1100 */
[----:B------:R-:W-:Y:S05]  /*f790*/  BRA `(.L_x_42175) ;  /* 0x0000000000047947 */ /* 0x000fea0003800000 */
.L_x_42198:
[----:B------:R0:W5:Y:S02]  /*f7a0*/  LDG.E.U8 R0, desc[UR36][R4.64] ;  /* 0x0000002404007981 */ /* 0x000164000c1e1100 */
.L_x_42175:
        /* <DEDUP_REMOVED lines=17> */
.L_x_42206:
[----:B------:R-:W-:Y:S01]  /*f8c0*/  STG.E.U8 desc[UR36][R16.64], R2 ;  /* 0x0000000210007986 */ /* 0x000fe2000c101124 */
[----:B------:R-:W-:Y:S05]  /*f8d0*/  EXIT ;  /* 0x000000000000794d */ /* 0x000fea0003800000 */
.L_x_42205:
        /* <DEDUP_REMOVED lines=9> */
.L_x_42209:
[----:B------:R-:W-:Y:S01]  /*f970*/  STG.E desc[UR36][R16.64], R2 ;  /* 0x0000000210007986 */ /* 0x000fe2000c101924 */
[----:B------:R-:W-:Y:S05]  /*f980*/  EXIT ;  /* 0x000000000000794d */ /* 0x000fea0003800000 */
.L_x_42208:
[----:B------:R-:W-:Y:S01]  /*f990*/  STG.E.U16 desc[UR36][R16.64], R2 ;  /* 0x0000000210007986 */ /* 0x000fe2000c101524 */
[----:B------:R-:W-:Y:S05]  /*f9a0*/  EXIT ;  /* 0x000000000000794d */ /* 0x000fea0003800000 */
.L_x_42204:
        /* <DEDUP_REMOVED lines=9> */
.L_x_42211:
[----:B------:R-:W-:-:S04]  /*fa40*/  I2FP.F32.U32 R0, R2 ;  /* 0x0000000200007245 */ /* 0x000fc80000201000 */
[----:B------:R-:W-:-:S05]  /*fa50*/  F2FP.F16.F32.PACK_AB R0, RZ, R0 ;  /* 0x00000000ff00723e */ /* 0x000fca00000000ff */
[----:B------:R-:W-:Y:S01]  /*fa60*/  STG.E.U16 desc[UR36][R16.64], R0 ;  /* 0x0000000010007986 */ /* 0x000fe2000c101524 */
[----:B------:R-:W-:Y:S05]  /*fa70*/  EXIT ;  /* 0x000000000000794d */ /* 0x000fea0003800000 */
.L_x_42210:
        /* <DEDUP_REMOVED lines=10> */
.L_x_42213:
[----:B------:R-:W-:-:S04]  /*fb20*/  I2FP.F32.U32 R2, R2 ;  /* 0x0000000200027245 */ /* 0x000fc80000201000 */
[----:B------:R-:W-:-:S04]  /*fb30*/  F2FP.F16.F32.PACK_AB R3, RZ, R2 ;  /* 0x00000002ff03723e */ /* 0x000fc800000000ff */
[----:B------:R-:W-:-:S05]  /*fb40*/  PRMT R3, R3, 0x5410, RZ ;  /* 0x0000541003037816 */ /* 0x000fca00000000ff */
[----:B------:R-:W-:Y:S01]  /*fb50*/  STG.E desc[UR36][R16.64], R3 ;  /* 0x0000000310007986 */ /* 0x000fe2000c101924 */
[----:B------:R-:W-:Y:S05]  /*fb60*/  EXIT ;  /* 0x000000000000794d */ /* 0x000fea0003800000 */
.L_x_42212:
[----:B------:R-:W5:Y:S02]  /*fb70*/  I2F.F64.U32 R2, R2 ;  /* 0x0000000200027312 */ /* 0x000f640000201800 */
[----:B-----5:R-:W-:Y:S01]  /*fb80*/  STG.E.64 desc[UR36][R16.64], R2 ;  /* 0x0000000210007986 */ /* 0x020fe2000c101b24 */
[----:B------:R-:W-:Y:S05]  /*fb90*/  EXIT ;  /* 0x000000000000794d */ /* 0x000fea0003800000 */
.L_x_42203:
        /* <DEDUP_REMOVED lines=12> */
.L_x_42217:
        /* <DEDUP_REMOVED lines=16> */
.L_x_42220:
[----:B------:R-:W-:-:S07]  /*fd60*/  PRMT R8, R0, 0x7610, R8 ;  /* 0x0000761000087816 */ /* 0x000fce0000000008 */
.L_x_42219:
[----:B------:R-:W-:Y:S05]  /*fd70*/  BSYNC.RECONVERGENT B0 ;  /* 0x0000000000007941 */ /* 0x000fea0003800200 */
.L_x_42218:
[----:B------:R-:W-:Y:S01]  /*fd80*/  STG.E.U8 desc[UR36][R16.64], R8 ;  /* 0x0000000810007986 */ /* 0x000fe2000c101124 */
[----:B------:R-:W-:Y:S05]  /*fd90*/  EXIT ;  /* 0x000000000000794d */ /* 0x000fea0003800000 */
.L_x_42216:
        /* <DEDUP_REMOVED lines=16> */
.L_x_42223:
[----:B------:R-:W-:-:S07]  /*fea0*/  PRMT R8, R0, 0x7610, R8 ;  /* 0x0000761000087816 */ /* 0x000fce0000000008 */
.L_x_42222:
[----:B------:R-:W-:Y:S05]  /*feb0*/  BSYNC.RECONVERGENT B0 ;  /* 0x0000000000007941 */ /* 0x000fea0003800200 */
.L_x_42221:
[----:B------:R-:W-:Y:S01]  /*fec0*/  STG.E.U8 desc[UR36][R16.64], R8 ;  /* 0x0000000810007986 */ /* 0x000fe2000c101124 */
[----:B------:R-:W-:Y:S05]  /*fed0*/  EXIT ;  /* 0x000000000000794d */ /* 0x000fea0003800000 */
.L_x_42215:
        /* <DEDUP_REMOVED lines=21> */
.L_x_42225:
[----:B------:R-:W-:-:S05]  /*10030*/  IMAD.MOV.U32 R3, RZ, RZ, RZ ;  /* 0x000000ffff037224 */ /* 0x000fca00078e00ff */
[----:B------:R-:W-:Y:S01]  /*10040*/  STG.E.64 desc[UR36][R16.64], R2 ;  /* 0x0000000210007986 */ /* 0x000fe2000c101b24 */
[----:B------:R-:W-:Y:S05]  /*10050*/  EXIT ;  /* 0x000000000000794d */ /* 0x000fea0003800000 */
.L_x_42224:
[----:B------:R-:W-:Y:S01]  /*10060*/  STG.E desc[UR36][R16.64], R2 ;  /* 0x0000000210007986 */ /* 0x000fe2000c101924 */
[----:B------:R-:W-:Y:S05]  /*10070*/  EXIT ;  /* 0x000000000000794d */ /* 0x000fea0003800000 */
.L_x_42214:
        /* <DEDUP_REMOVED lines=8> */
.L_x_42227:
[----:B------:R-:W-:Y:S01]  /*10100*/  CS2R R6, SRZ ;  /* 0x0000000000067805 */ /* 0x000fe2000001ff00 */
[----:B01234-:R-:W0:Y:S04]  /*10110*/  I2F.F64.U32 R4, R2 ;  /* 0x0000000200047312 */ /* 0x01fe280000201800 */
[----:B0-----:R-:W-:Y:S01]  /*10120*/  STG.E.128 desc[UR36][R16.64], R4 ;  /* 0x0000000410007986 */ /* 0x001fe2000c101d24 */
[----:B------:R-:W-:Y:S05]  /*10130*/  EXIT ;  /* 0x000000000000794d */ /* 0x000fea0003800000 */
.L_x_42226:
[----:B------:R-:W-:-:S09]  /*10140*/  UISETP.NE.AND UP0, UPT, UR4, 0xf, UPT ;  /* 0x0000000f0400788c */ /* 0x000fd2000bf05270 */
[----:B------:R-:W-:Y:S05]  /*10150*/  BRA.U !UP0, `(.L_x_42228) ;  /* 0x0000000108d47547 */ /* 0x000fea000b800000 */
[----:B------:R-:W-:-:S09]  /*10160*/  UISETP.NE.AND UP0, UPT, UR4, 0x17, UPT ;  /* 0x000000170400788c */ /* 0x000fd2000bf05270 */
[----:B------:R-:W-:Y:S05]  /*10170*/  BRA.U !UP0, `(.L_x_42229) ;  /* 0x0000000108847547 */ /* 0x000fea000b800000 */
[----:B------:R-:W-:-:S09]  /*10180*/  UISETP.NE.AND UP0, UPT, UR4, 0x18, UPT ;  /* 0x000000180400788c */ /* 0x000fd2000bf05270 */
[----:B------:R-:W-:Y:S05]  /*10190*/  BRA.U !UP0, `(.L_x_42230) ;  /* 0x0000000108447547 */ /* 0x000fea000b800000 */
.L_x_42207:
        /* <DEDUP_REMOVED lines=16> */
.L_x_42231:
[----:B------:R-:W-:Y:S05]  /*102a0*/  EXIT ;  /* 0x000000000000794d */ /* 0x000fea0003800000 */
.L_x_42230:
        /* <DEDUP_REMOVED lines=11> */
.L_x_42233:
[----:B------:R-:W-:Y:S05]  /*10360*/  BSYNC.RECONVERGENT B0 ;  /* 0x0000000000007941 */ /* 0x000fea0003800200 */
.L_x_42232:
[----:B------:R-:W-:Y:S01]  /*10370*/  STG.E.U8 desc[UR36][R16.64], R3 ;  /* 0x0000000310007986 */ /* 0x000fe2000c101124 */
[----:B------:R-:W-:Y:S05]  /*10380*/  EXIT ;  /* 0x000000000000794d */ /* 0x000fea0003800000 */
.L_x_42229:
        /* <DEDUP_REMOVED lines=13> */
.L_x_42234:
[----:B------:R-:W-:Y:S01]  /*10460*/  IMAD.MOV.U32 R3, RZ, RZ, 0x7f ;  /* 0x0000007fff037424 */ /* 0x000fe200078e00ff */
[----:B------:R-:W-:-:S04]  /*10470*/  ISETP.GT.U32.AND P0, PT, R5, 0x7f800000, PT ;  /* 0x7f8000000500780c */ /* 0x000fc80003f04070 */
[----:B------:R-:W-:-:S05]  /*10480*/  SEL R3, R3, 0x7c, P0 ;  /* 0x0000007c03037807 */ /* 0x000fca0000000000 */
[----:B------:R-:W-:Y:S01]  /*10490*/  STG.E.U8 desc[UR36][R16.64], R3 ;  /* 0x0000000310007986 */ /* 0x000fe2000c101124 */
[----:B------:R-:W-:Y:S05]  /*104a0*/  EXIT ;  /* 0x000000000000794d */ /* 0x000fea0003800000 */
.L_x_42228:
[----:B------:R-:W-:-:S04]  /*104b0*/  I2FP.F32.U32 R0, R2 ;  /* 0x0000000200007245 */ /* 0x000fc80000201000 */
[----:B------:R-:W-:-:S05]  /*104c0*/  F2FP.BF16.F32.PACK_AB R0, RZ, R0 ;  /* 0x00000000ff00723e */ /* 0x000fca00000010ff */
[----:B------:R-:W-:Y:S01]  /*104d0*/  STG.E.U16 desc[UR36][R16.64], R0 ;  /* 0x0000000010007986 */ /* 0x000fe2000c101524 */
[----:B------:R-:W-:Y:S05]  /*104e0*/  EXIT ;  /* 0x000000000000794d */ /* 0x000fea0003800000 */
.L_x_42235:
        /* <DEDUP_REMOVED lines=9> */
.L_x_43101:


//--------------------- .text._ZN2at6native27unrolled_elementwise_kernelINS0_13BinaryFunctorIhhbZZZNS0_23logical_and_kernel_cudaERNS_14TensorIteratorEENKUlvE0_clEvENKUlvE_clEvEUlhhE_EESt5arrayIPcLm3EELi4E23TrivialOffsetCalculatorILi2EjESC_ILi1EjENS0_6memory12LoadWithCastILi2EEENSF_13StoreWithCastILi1EEEEEviT_T0_T2_T3_T4_T5_ --------------------------
	.section	.text._ZN2at6native27unrolled_elementwise_kernelINS0_13BinaryFunctorIhhbZZZNS0_23logical_and_kernel_cudaERNS_14TensorIteratorEENKUlvE0_clEvENKUlvE_clEvEUlhhE_EESt5arrayIPcLm3EELi4E23TrivialOffsetCalculatorILi2EjESC_ILi1EjENS0_6memory12LoadWithCastILi2EEENSF_13StoreWithCastILi1EEEEEviT_T0_T2_T3_T4_T5_,"ax",@progbits
	.align	128
        .global         _ZN2at6native27unrolled_elementwise_kernelINS0_13BinaryFunctorIhhbZZZNS0_23logical_and_kernel_cudaERNS_14TensorIteratorEENKUlvE0_clEvENKUlvE_clEvEUlhhE_EESt5arrayIPcLm3EELi4E23TrivialOffsetCalculatorILi2EjESC_ILi1EjENS0_6memory12LoadWithCastILi2EEENSF_13StoreWithCastILi1EEEEEviT_T0_T2_T3_T4_T5_
        .type           _ZN2at6native27unrolled_elementwise_kernelINS0_13BinaryFunctorIhhbZZZNS0_23logical_and_kernel_cudaERNS_14TensorIteratorEENKUlvE0_clEvENKUlvE_clEvEUlhhE_EESt5arrayIPcLm3EELi4E23TrivialOffsetCalculatorILi2EjESC_ILi1EjENS0_6memory12LoadWithCastILi2EEENSF_13StoreWithCastILi1EEEEEviT_T0_T2_T3_T4_T5_,@function
        .size           _ZN2at6native27unrolled_elementwise_kernelINS0_13BinaryFunctorIhhbZZZNS0_23logical_and_kernel_cudaERNS_14TensorIteratorEENKUlvE0_clEvENKUlvE_clEvEUlhhE_EESt5arrayIPcLm3EELi4E23TrivialOffsetCalculatorILi2EjESC_ILi1EjENS0_6memory12LoadWithCastILi2EEENSF_13StoreWithCastILi1EEEEEviT_T0_T2_T3_T4_T5_,(.L_x_43102 - _ZN2at6native27unrolled_elementwise_kernelINS0_13BinaryFunctorIhhbZZZNS0_23logical_and_kernel_cudaERNS_14TensorIteratorEENKUlvE0_clEvENKUlvE_clEvEUlhhE_EESt5arrayIPcLm3EELi4E23TrivialOffsetCalculatorILi2EjESC_ILi1EjENS0_6memory12LoadWithCastILi2EEENSF_13StoreWithCastILi1EEEEEviT_T0_T2_T3_T4_T5_)
        .other          _ZN2at6native27unrolled_elementwise_kernelINS0_13BinaryFunctorIhhbZZZNS0_23logical_and_kernel_cudaERNS_14TensorIteratorEENKUlvE0_clEvENKUlvE_clEvEUlhhE_EESt5arrayIPcLm3EELi4E23TrivialOffsetCalculatorILi2EjESC_ILi1EjENS0_6memory12LoadWithCastILi2EEENSF_13StoreWithCastILi1EEEEEviT_T0_T2_T3_T4_T5_,@"STO_CUDA_ENTRY STV_DEFAULT"
_ZN2at6native27unrolled_elementwise_kernelINS0_13BinaryFunctorIhhbZZZNS0_23logical_and_kernel_cudaERNS_14TensorIteratorEENKUlvE0_clEvENKUlvE_clEvEUlhhE_EESt5arrayIPcLm3EELi4E23TrivialOffsetCalculatorILi2EjESC_ILi1EjENS0_6memory12LoadWithCastILi2EEENSF_13StoreWithCastILi1EEEEEviT_T0_T2_T3_T4_T5_:
.text._ZN2at6native27unrolled_elementwise_kernelINS0_13BinaryFunctorIhhbZZZNS0_23logical_and_kernel_cudaERNS_14TensorIteratorEENKUlvE0_clEvENKUlvE_clEvEUlhhE_EESt5arrayIPcLm3EELi4E23TrivialOffsetCalculatorILi2EjESC_ILi1EjENS0_6memory12LoadWithCastILi2EEENSF_13StoreWithCastILi1EEEEEviT_T0_T2_T3_T4_T5_:
        /* <DEDUP_REMOVED lines=33> */
.L_x_42241:
[----:B------:R3:W5:Y:S01]  /*0210*/  LDG.E.U8 R19, desc[UR36][R6.64] ;  /* 0x0000002406137981 */ /* 0x000762000c1e1100 */
[----:B------:R-:W-:Y:S05]  /*0220*/  BRA `(.L_x_42243) ;  /* 0x0000000c00607947 */ /* 0x000fea0003800000 */
.L_x_42240:
        /* <DEDUP_REMOVED lines=8> */
.L_x_42245:
[----:B------:R1:W5:Y:S01]  /*02b0*/  LDG.E.U8 R19, desc[UR36][R6.64] ;  /* 0x0000002406137981 */ /* 0x000362000c1e1100 */
[----:B------:R-:W-:Y:S05]  /*02c0*/  BRA `(.L_x_42243) ;  /* 0x0000000c00387947 */ /* 0x000fea0003800000 */
.L_x_42244:
[----:B------:R2:W5:Y:S01]  /*02d0*/  LDG.E.U16 R19, desc[UR36][R6.64] ;  /* 0x0000002406137981 */ /* 0x000562000c1e1500 */
[----:B------:R-:W-:Y:S05]  /*02e0*/  BRA `(.L_x_42243) ;  /* 0x0000000c00307947 */ /* 0x000fea0003800000 */
.L_x_42239:
        /* <DEDUP_REMOVED lines=10> */
.L_x_42247:
[----:B------:R-:W2:Y:S02]  /*0390*/  LDG.E.U16 R4, desc[UR36][R6.64] ;  /* 0x0000002406047981 */ /* 0x000ea4000c1e1500 */
[----:B--2---:R-:W-:-:S06]  /*03a0*/  HADD2.F32 R4, -RZ, R4.H0_H0 ;  /* 0x20000004ff047230 */ /* 0x004fcc0000004100 */
[----:B------:R-:W0:Y:S02]  /*03b0*/  F2I.S64.TRUNC R4, R4 ;  /* 0x0000000400047311 */ /* 0x000e24000020d900 */
[----:B0-----:R-:W-:Y:S01]  /*03c0*/  PRMT R19, R4, 0x7610, R19 ;  /* 0x0000761004137816 */ /* 0x001fe20000000013 */
[----:B------:R-:W-:Y:S06]  /*03d0*/  BRA `(.L_x_42243) ;  /* 0x0000000800f47947 */ /* 0x000fec0003800000 */
.L_x_42246:
        /* <DEDUP_REMOVED lines=10> */
.L_x_42249:
[----:B------:R-:W2:Y:S02]  /*0480*/  LDG.E.U16 R6, desc[UR36][R6.64] ;  /* 0x0000002406067981 */ /* 0x000ea4000c1e1500 */
[----:B--2---:R-:W-:-:S06]  /*0490*/  HADD2.F32 R4, -RZ, R6.H0_H0 ;  /* 0x20000006ff047230 */ /* 0x004fcc0000004100 */
[----:B------:R-:W0:Y:S02]  /*04a0*/  F2I.S64.TRUNC R4, R4 ;  /* 0x0000000400047311 */ /* 0x000e24000020d900 */
[----:B0-----:R-:W-:Y:S01]  /*04b0*/  PRMT R19, R4, 0x7610, R19 ;  /* 0x0000761004137816 */ /* 0x001fe20000000013 */
[----:B------:R-:W-:Y:S06]  /*04c0*/  BRA `(.L_x_42243) ;  /* 0x0000000800b87947 */ /* 0x000fec0003800000 */
.L_x_42248:
[----:B------:R-:W2:Y:S02]  /*04d0*/  LDG.E.64 R4, desc[UR36][R6.64] ;  /* 0x0000002406047981 */ /* 0x000ea4000c1e1b00 */
[----:B--2---:R-:W0:Y:S02]  /*04e0*/  F2I.S64.F64.TRUNC R4, R4 ;  /* 0x0000000400047311 */ /* 0x004e24000030d900 */
[----:B0-----:R-:W-:Y:S01]  /*04f0*/  PRMT R19, R4, 0x7610, R19 ;  /* 0x0000761004137816 */ /* 0x001fe20000000013 */
[----:B------:R-:W-:Y:S06]  /*0500*/  BRA `(.L_x_42243) ;  /* 0x0000000800a87947 */ /* 0x000fec0003800000 */
.L_x_42238:
        /* <DEDUP_REMOVED lines=12> */
.L_x_42252:
[----:B------:R-:W2:Y:S02]  /*05d0*/  LDG.E.64 R6, desc[UR36][R6.64] ;  /* 0x0000002406067981 */ /* 0x000ea4000c1e1b00 */
[----:B--2---:R-:W0:Y:S02]  /*05e0*/  F2I.S64.F64.TRUNC R4, R6 ;  /* 0x0000000600047311 */ /* 0x004e24000030d900 */
[----:B0-----:R-:W-:Y:S01]  /*05f0*/  PRMT R19, R4, 0x7610, R19 ;  /* 0x0000761004137816 */ /* 0x001fe20000000013 */
[----:B------:R-:W-:Y:S06]  /*0600*/  BRA `(.L_x_42243) ;  /* 0x0000000800687947 */ /* 0x000fec0003800000 */
.L_x_42251:
        /* <DEDUP_REMOVED lines=27> */
.L_x_42254:
        /* <DEDUP_REMOVED lines=15> */
.L_x_42253:
[----:B------:R-:W2:Y:S02]  /*08b0*/  LDG.E.U16 R4, desc[UR36][R6.64] ;  /* 0x0000002406047981 */ /* 0x000ea4000c1e1500 */
[----:B--2---:R-:W-:-:S06]  /*08c0*/  IMAD.U32 R4, R4, 0x10000, RZ ;  /* 0x0001000004047824 */ /* 0x004fcc00078e00ff */
[----:B------:R-:W0:Y:S02]  /*08d0*/  F2I.S64.TRUNC R4, R4 ;  /* 0x0000000400047311 */ /* 0x000e24000020d900 */
[----:B0-----:R-:W-:Y:S01]  /*08e0*/  PRMT R19, R4, 0x7610, R19 ;  /* 0x0000761004137816 */ /* 0x001fe20000000013 */
[----:B------:R-:W-:Y:S06]  /*08f0*/  BRA `(.L_x_42243) ;  /* 0x0000000400ac7947 */ /* 0x000fec0003800000 */
.L_x_42250:
        /* <DEDUP_REMOVED lines=10> */
.L_x_42257:
        /* <DEDUP_REMOVED lines=21> */
.L_x_42261:
[----:B------:R-:W-:Y:S05]  /*0af0*/  BSYNC.RECONVERGENT B1 ;  /* 0x0000000000017941 */ /* 0x000fea0003800200 */
.L_x_42260:
[----:B------:R-:W-:Y:S01]  /*0b00*/  IMAD.SHL.U32 R0, R0, 0x100000, RZ ;  /* 0x0010000000007824 */ /* 0x000fe200078e00ff */
[----:B------:R-:W-:-:S04]  /*0b10*/  LEA R3, R3, 0x3b800000, 0x17 ;  /* 0x3b80000003037811 */ /* 0x000fc800078eb8ff */
[----:B------:R-:W-:-:S07]  /*0b20*/  LOP3.LUT R4, R3, R0, R7, 0xfe, !PT ;  /* 0x0000000003047212 */ /* 0x000fce00078efe07 */
.L_x_42259:
[----:B------:R-:W-:Y:S05]  /*0b30*/  BSYNC.RECONVERGENT B0 ;  /* 0x0000000000007941 */ /* 0x000fea0003800200 */
.L_x_42258:
[----:B------:R-:W0:Y:S02]  /*0b40*/  F2I.S64.TRUNC R4, R4 ;  /* 0x0000000400047311 */ /* 0x000e24000020d900 */
[----:B0-----:R-:W-:Y:S01]  /*0b50*/  PRMT R19, R4, 0x7610, R19 ;  /* 0x0000761004137816 */ /* 0x001fe20000000013 */
[----:B------:R-:W-:Y:S06]  /*0b60*/  BRA `(.L_x_42243) ;  /* 0x0000000400107947 */ /* 0x000fec0003800000 */
.L_x_42256:
        /* <DEDUP_REMOVED lines=21> */
.L_x_42265:
[----:B------:R-:W-:Y:S05]  /*0cc0*/  BSYNC.RECONVERGENT B1 ;  /* 0x0000000000017941 */ /* 0x000fea0003800200 */
.L_x_42264:
[----:B------:R-:W-:Y:S01]  /*0cd0*/  IMAD.SHL.U32 R0, R0, 0x200000, RZ ;  /* 0x0020000000007824 */ /* 0x000fe200078e00ff */
[----:B------:R-:W-:-:S04]  /*0ce0*/  LEA R3, R3, 0x37800000, 0x17 ;  /* 0x3780000003037811 */ /* 0x000fc800078eb8ff */
[----:B------:R-:W-:-:S07]  /*0cf0*/  LOP3.LUT R4, R3, R0, R7, 0xfe, !PT ;  /* 0x0000000003047212 */ /* 0x000fce00078efe07 */
.L_x_42263:
[----:B------:R-:W-:Y:S05]  /*0d00*/  BSYNC.RECONVERGENT B0 ;  /* 0x0000000000007941 */ /* 0x000fea0003800200 */
.L_x_42262:
[----:B------:R-:W0:Y:S02]  /*0d10*/  F2I.S64.TRUNC R4, R4 ;  /* 0x0000000400047311 */ /* 0x000e24000020d900 */
[----:B0-----:R-:W-:Y:S01]  /*0d20*/  PRMT R19, R4, 0x7610, R19 ;  /* 0x0000761004137816 */ /* 0x001fe20000000013 */
[----:B------:R-:W-:Y:S06]  /*0d30*/  BRA `(.L_x_42243) ;  /* 0x00000000009c7947 */ /* 0x000fec0003800000 */
.L_x_42255:
[----:B------:R-:W-:-:S09]  /*0d40*/  UISETP.NE.AND UP0, UPT, UR4, 0x1c, UPT ;  /* 0x0000001c0400788c */ /* 0x000fd2000bf05270 */
[----:B------:R-:W-:Y:S05]  /*0d50*/  BRA.U !UP0, `(.L_x_42266) ;  /* 0x0000000108907547 */ /* 0x000fea000b800000 */
[----:B------:R-:W-:-:S09]  /*0d60*/  UISETP.NE.AND UP0, UPT, UR4, 0x1d, UPT ;  /* 0x0000001d0400788c */ /* 0x000fd2000bf05270 */
[----:B------:R-:W-:Y:S05]  /*0d70*/  BRA.U !UP0, `(.L_x_42267) ;  /* 0x0000000108807547 */ /* 0x000fea000b800000 */
[----:B------:R-:W-:-:S09]  /*0d80*/  UISETP.NE.AND UP0, UPT, UR4, 0x2c, UPT ;  /* 0x0000002c0400788c */ /* 0x000fd2000bf05270 */
[----:B------:R-:W-:Y:S05]  /*0d90*/  BRA.U !UP0, `(.L_x_42268) ;  /* 0x0000000108487547 */ /* 0x000fea000b800000 */
.L_x_42242:
        /* <DEDUP_REMOVED lines=16> */
.L_x_42269:
[----:B------:R-:W-:Y:S01]  /*0ea0*/  PRMT R19, RZ, 0x7610, R19 ;  /* 0x00007610ff137816 */ /* 0x000fe20000000013 */
[----:B------:R-:W-:Y:S06]  /*0eb0*/  BRA `(.L_x_42243) ;  /* 0x00000000003c7947 */ /* 0x000fec0003800000 */
.L_x_42268:
        /* <DEDUP_REMOVED lines=8> */
.L_x_42271:
[----:B------:R-:W-:Y:S05]  /*0f40*/  BSYNC.RECONVERGENT B0 ;  /* 0x0000000000007941 */ /* 0x000fea0003800200 */
.L_x_42270:
[----:B------:R-:W0:Y:S02]  /*0f50*/  F2I.S64.TRUNC R4, R4 ;  /* 0x0000000400047311 */ /* 0x000e24000020d900 */
[----:B0-----:R-:W-:Y:S01]  /*0f60*/  PRMT R19, R4, 0x7610, R19 ;  /* 0x0000761004137816 */ /* 0x001fe20000000013 */
[----:B------:R-:W-:Y:S06]  /*0f70*/  BRA `(.L_x_42243) ;  /* 0x00000000000c7947 */ /* 0x000fec0003800000 */
.L_x_42267:
[----:B------:R0:W5:Y:S01]  /*0f80*/  LDG.E.U8 R19, desc[UR36][R6.64] ;  /* 0x0000002406137981 */ /* 0x000162000c1e1100 */
[----:B------:R-:W-:Y:S05]  /*0f90*/  BRA `(.L_x_42243) ;  /* 0x0000000000047947 */ /* 0x000fea0003800000 */
.L_x_42266:
[----:B------:R0:W5:Y:S02]  /*0fa0*/  LDG.E.U8 R19, desc[UR36][R6.64] ;  /* 0x0000002406137981 */ /* 0x000164000c1e1100 */
.L_x_42243:
        /* <DEDUP_REMOVED lines=18> */
.L_x_42275:
[----:B------:R1:W5:Y:S01]  /*10d0*/  LDG.E.U8 R0, desc[UR36][R6.64] ;  /* 0x0000002406007981 */ /* 0x000362000c1e1100 */
[----:B------:R-:W-:Y:S05]  /*10e0*/  BRA `(.L_x_42277) ;  /* 0x0000000c00607947 */ /* 0x000fea0003800000 */
.L_x_42274:
        /* <DEDUP_REMOVED lines=8> */
.L_x_42279:
[----:B------:R3:W5:Y:S01]  /*1170*/  LDG.E.U8 R0, desc[UR36][R6.64] ;  /* 0x0000002406007981 */ /* 0x000762000c1e1100 */
[----:B------:R-:W-:Y:S05]  /*1180*/  BRA `(.L_x_42277) ;  /* 0x0000000c00387947 */ /* 0x000fea0003800000 */
.L_x_42278:
[----:B------:R2:W5:Y:S01]  /*1190*/  LDG.E.U16 R0, desc[UR36][R6.64] ;  /* 0x0000002406007981 */ /* 0x000562000c1e1500 */
[----:B------:R-:W-:Y:S05]  /*11a0*/  BRA `(.L_x_42277) ;  /* 0x0000000c00307947 */ /* 0x000fea0003800000 */
.L_x_42273:
        /* <DEDUP_REMOVED lines=10> */
.L_x_42281:
[----:B------:R-:W2:Y:S02]  /*1250*/  LDG.E.U16 R4, desc[UR36][R6.64] ;  /* 0x0000002406047981 */ /* 0x000ea4000c1e1500 */
[----:B--2---:R-:W-:-:S06]  /*1260*/  HADD2.F32 R4, -RZ, R4.H0_H0 ;  /* 0x20000004ff047230 */ /* 0x004fcc0000004100 */
[----:B------:R-:W0:Y:S02]  /*1270*/  F2I.S64.TRUNC R4, R4 ;  /* 0x0000000400047311 */ /* 0x000e24000020d900 */
[----:B0-----:R-:W-:Y:S01]  /*1280*/  PRMT R0, R4, 0x7610, R0 ;  /* 0x0000761004007816 */ /* 0x001fe20000000000 */
[----:B------:R-:W-:Y:S06]  /*1290*/  BRA `(.L_x_42277) ;  /* 0x0000000800f47947 */ /* 0x000fec0003800000 */
.L_x_42280:
        /* <DEDUP_REMOVED lines=10> */
.L_x_42283:
[----:B------:R-:W2:Y:S02]  /*1340*/  LDG.E.U16 R6, desc[UR36][R6.64] ;  /* 0x0000002406067981 */ /* 0x000ea4000c1e1500 */
[----:B--2---:R-:W-:-:S06]  /*1350*/  HADD2.F32 R4, -RZ, R6.H0_H0 ;  /* 0x20000006ff047230 */ /* 0x004fcc0000004100 */
[----:B------:R-:W0:Y:S02]  /*1360*/  F2I.S64.TRUNC R4, R4 ;  /* 0x0000000400047311 */ /* 0x000e24000020d900 */
[----:B0-----:R-:W-:Y:S01]  /*1370*/  PRMT R0, R4, 0x7610, R0 ;  /* 0x0000761004007816 */ /* 0x001fe20000000000 */
[----:B------:R-:W-:Y:S06]  /*1380*/  BRA `(.L_x_42277) ;  /* 0x0000000800b87947 */ /* 0x000fec0003800000 */
.L_x_42282:
[----:B------:R-:W2:Y:S02]  /*1390*/  LDG.E.64 R4, desc[UR36][R6.64] ;  /* 0x0000002406047981 */ /* 0x000ea4000c1e1b00 */
[----:B--2---:R-:W0:Y:S02]  /*13a0*/  F2I.S64.F64.TRUNC R4, R4 ;  /* 0x0000000400047311 */ /* 0x004e24000030d900 */
[----:B0-----:R-:W-:Y:S01]  /*13b0*/  PRMT R0, R4, 0x7610, R0 ;  /* 0x0000761004007816 */ /* 0x001fe20000000000 */
[----:B------:R-:W-:Y:S06]  /*13c0*/  BRA `(.L_x_42277) ;  /* 0x0000000800a87947 */ /* 0x000fec0003800000 */
.L_x_42272:
        /* <DEDUP_REMOVED lines=12> */
.L_x_42286:
[----:B------:R-:W2:Y:S02]  /*1490*/  LDG.E.64 R6, desc[UR36][R6.64] ;  /* 0x0000002406067981 */ /* 0x000ea4000c1e1b00 */
[----:B--2---:R-:W0:Y:S02]  /*14a0*/  F2I.S64.F64.TRUNC R4, R6 ;  /* 0x0000000600047311 */ /* 0x004e24000030d900 */
[----:B0-----:R-:W-:Y:S01]  /*14b0*/  PRMT R0, R4, 0x7610, R0 ;  /* 0x0000761004007816 */ /* 0x001fe20000000000 */
[----:B------:R-:W-:Y:S06]  /*14c0*/  BRA `(.L_x_42277) ;  /* 0x0000000800687947 */ /* 0x000fec0003800000 */
.L_x_42285:
        /* <DEDUP_REMOVED lines=27> */
.L_x_42288:
        /* <DEDUP_REMOVED lines=15> */
.L_x_42287:
[----:B------:R-:W2:Y:S02]  /*1770*/  LDG.E.U16 R4, desc[UR36][R6.64] ;  /* 0x0000002406047981 */ /* 0x000ea4000c1e1500 */
[----:B--2---:R-:W-:-:S06]  /*1780*/  IMAD.U32 R4, R4, 0x10000, RZ ;  /* 0x0001000004047824 */ /* 0x004fcc00078e00ff */
[----:B------:R-:W0:Y:S02]  /*1790*/  F2I.S64.TRUNC R4, R4 ;  /* 0x0000000400047311 */ /* 0x000e24000020d900 */
[----:B0-----:R-:W-:Y:S01]  /*17a0*/  PRMT R0, R4, 0x7610, R0 ;  /* 0x0000761004007816 */ /* 0x001fe20000000000 */
[----:B------:R-:W-:Y:S06]  /*17b0*/  BRA `(.L_x_42277) ;  /* 0x0000000400ac7947 */ /* 0x000fec0003800000 */
.L_x_42284:
        /* <DEDUP_REMOVED lines=10> */
.L_x_42291:
        /* <DEDUP_REMOVED lines=21> */
.L_x_42295:
[----:B------:R-:W-:Y:S05]  /*19b0*/  BSYNC.RECONVERGENT B1 ;  /* 0x0000000000017941 */ /* 0x000fea0003800200 */
.L_x_42294:
[----:B------:R-:W-:Y:S01]  /*19c0*/  IMAD.SHL.U32 R0, R0, 0x100000, RZ ;  /* 0x0010000000007824 */ /* 0x000fe200078e00ff */
[----:B------:R-:W-:-:S04]  /*19d0*/  LEA R3, R3, 0x3b800000, 0x17 ;  /* 0x3b80000003037811 */ /* 0x000fc800078eb8ff */
[----:B------:R-:W-:-:S07]  /*19e0*/  LOP3.LUT R4, R3, R0, R7, 0xfe, !PT ;  /* 0x0000000003047212 */ /* 0x000fce00078efe07 */
.L_x_42293:
[----:B------:R-:W-:Y:S05]  /*19f0*/  BSYNC.RECONVERGENT B0 ;  /* 0x0000000000007941 */ /* 0x000fea0003800200 */
.L_x_42292:
[----:B------:R-:W0:Y:S02]  /*1a00*/  F2I.S64.TRUNC R4, R4 ;  /* 0x0000000400047311 */ /* 0x000e24000020d900 */
[----:B0-----:R-:W-:Y:S01]  /*1a10*/  PRMT R0, R4, 0x7610, R0 ;  /* 0x0000761004007816 */ /* 0x001fe20000000000 */
[----:B------:R-:W-:Y:S06]  /*1a20*/  BRA `(.L_x_42277) ;  /* 0x0000000400107947 */ /* 0x000fec0003800000 */
.L_x_42290:
        /* <DEDUP_REMOVED lines=21> */
.L_x_42299:
[----:B------:R-:W-:Y:S05]  /*1b80*/  BSYNC.RECONVERGENT B1 ;  /* 0x0000000000017941 */ /* 0x000fea0003800200 */
.L_x_42298:
[----:B------:R-:W-:Y:S01]  /*1b90*/  IMAD.SHL.U32 R0, R0, 0x200000, RZ ;  /* 0x0020000000007824 */ /* 0x000fe200078e00ff */
[----:B------:R-:W-:-:S04]  /*1ba0*/  LEA R3, R3, 0x37800000, 0x17 ;  /* 0x3780000003037811 */ /* 0x000fc800078eb8ff */
[----:B------:R-:W-:-:S07]  /*1bb0*/  LOP3.LUT R4, R3, R0, R7, 0xfe, !PT ;  /* 0x0000000003047212 */ /* 0x000fce00078efe07 */
.L_x_42297:
[----:B------:R-:W-:Y:S05]  /*1bc0*/  BSYNC.RECONVERGENT B0 ;  /* 0x0000000000007941 */ /* 0x000fea0003800200 */
.L_x_42296:
[----:B------:R-:W0:Y:S02]  /*1bd0*/  F2I.S64.TRUNC R4, R4 ;  /* 0x0000000400047311 */ /* 0x000e24000020d900 */
[----:B0-----:R-:W-:Y:S01]  /*1be0*/  PRMT R0, R4, 0x7610, R0 ;  /* 0x0000761004007816 */ /* 0x001fe20000000000 */
[----:B------:R-:W-:Y:S06]  /*1bf0*/  BRA `(.L_x_42277) ;  /* 0x00000000009c7947 */ /* 0x000fec0003800000 */
.L_x_42289:
[----:B------:R-:W-:-:S09]  /*1c00*/  UISETP.NE.AND UP0, UPT, UR4, 0x1c, UPT ;  /* 0x0000001c0400788c */ /* 0x000fd2000bf05270 */
[----:B------:R-:W-:Y:S05]  /*1c10*/  BRA.U !UP0, `(.L_x_42300) ;  /* 0x0000000108907547 */ /* 0x000fea000b800000 */
[----:B------:R-:W-:-:S09]  /*1c20*/  UISETP.NE.AND UP0, UPT, UR4, 0x1d, UPT ;  /* 0x0000001d0400788c */ /* 0x000fd2000bf05270 */
[----:B------:R-:W-:Y:S05]  /*1c30*/  BRA.U !UP0, `(.L_x_42301) ;  /* 0x0000000108807547 */ /* 0x000fea000b800000 */
[----:B------:R-:W-:-:S09]  /*1c40*/  UISETP.NE.AND UP0, UPT, UR4, 0x2c, UPT ;  /* 0x0000002c0400788c */ /* 0x000fd2000bf05270 */
[----:B------:R-:W-:Y:S05]  /*1c50*/  BRA.U !UP0, `(.L_x_42302) ;  /* 0x0000000108487547 */ /* 0x000fea000b800000 */
.L_x_42276:
        /* <DEDUP_REMOVED lines=16> */
.L_x_42303:
[----:B------:R-:W-:Y:S01]  /*1d60*/  PRMT R0, RZ, 0x7610, R0 ;  /* 0x00007610ff007816 */ /* 0x000fe20000000000 */
[----:B------:R-:W-:Y:S06]  /*1d70*/  BRA `(.L_x_42277) ;  /* 0x00000000003c7947 */ /* 0x000fec0003800000 */
.L_x_42302:
        /* <DEDUP_REMOVED lines=8> */
.L_x_42305:
[----:B------:R-:W-:Y:S05]  /*1e00*/  BSYNC.RECONVERGENT B0 ;  /* 0x0000000000007941 */ /* 0x000fea0003800200 */
.L_x_42304:
[----:B------:R-:W0:Y:S02]  /*1e10*/  F2I.S64.TRUNC R4, R4 ;  /* 0x0000000400047311 */ /* 0x000e24000020d900 */
[----:B0-----:R-:W-:Y:S01]  /*1e20*/  PRMT R0, R4, 0x7610, R0 ;  /* 0x0000761004007816 */ /* 0x001fe20000000000 */
[----:B------:R-:W-:Y:S06]  /*1e30*/  BRA `(.L_x_42277) ;  /* 0x00000000000c7947 */ /* 0x000fec0003800000 */
.L_x_42301:
[----:B------:R0:W5:Y:S01]  /*1e40*/  LDG.E.U8 R0, desc[UR36][R6.64] ;  /* 0x0000002406007981 */ /* 0x000162000c1e1100 */
[----:B------:R-:W-:Y:S05]  /*1e50*/  BRA `(.L_x_42277) ;  /* 0x0000000000047947 */ /* 0x000fea0003800000 */
.L_x_42300:
[----:B------:R0:W5:Y:S02]  /*1e60*/  LDG.E.U8 R0, desc[UR36][R6.64] ;  /* 0x0000002406007981 */ /* 0x000164000c1e1100 */
.L_x_42277:
[----:B-----5:R-:W-:Y:S01]  /*1e70*/  LOP3.LUT P0, RZ, R19, 0xff, RZ, 0xc0, !PT ;  /* 0x000000ff13ff7812 */ /* 0x020fe2000780c0ff */
[----:B------:R-:W-:Y:S01]  /*1e80*/  VIADD R23, R17, 0x80 ;  /* 0x0000008011177836 */ /* 0x000fe20000000000 */
[----:B------:R-:W-:-:S04]  /*1e90*/  LOP3.LUT P1, RZ, R0, 0xff, RZ, 0xc0, !PT ;  /* 0x000000ff00ff7812 */ /* 0x000fc8000782c0ff */
[----:B------:R-:W-:-:S04]  /*1ea0*/  PLOP3.LUT P0, PT, P0, P1, PT, 0x80, 0x8 ;  /* 0x000000000008781c */ /* 0x000fc80000703070 */
[----:B------:R-:W-:-:S09]  /*1eb0*/  P2R R18, PR, RZ, 0x1 ;  /* 0x00000001ff127803 */ /* 0x000fd20000000000 */
.L_x_42237:
[----:B------:R-:W-:Y:S05]  /*1ec0*/  BSYNC.RECONVERGENT B6 ;  /* 0x0000000000067941 */ /* 0x000fea0003800200 */
.L_x_42236:
        /* <DEDUP_REMOVED lines=24> */
.L_x_42311:
[----:B------:R3:W5:Y:S01]  /*2050*/  LDG.E.U8 R22, desc[UR36][R6.64] ;  /* 0x0000002406167981 */ /* 0x000762000c1e1100 */
[----:B------:R-:W-:Y:S05]  /*2060*/  BRA `(.L_x_42313) ;  /* 0x0000000c00607947 */ /* 0x000fea0003800000 */
.L_x_42310:
        /* <DEDUP_REMOVED lines=8> */
.L_x_42315:
[----:B------:R0:W5:Y:S01]  /*20f0*/  LDG.E.U8 R22, desc[UR36][R6.64] ;  /* 0x0000002406167981 */ /* 0x000162000c1e1100 */
[----:B------:R-:W-:Y:S05]  /*2100*/  BRA `(.L_x_42313) ;  /* 0x0000000c00387947 */ /* 0x000fea0003800000 */
.L_x_42314:
[----:B------:R0:W5:Y:S01]  /*2110*/  LDG.E.U16 R22, desc[UR36][R6.64] ;  /* 0x0000002406167981 */ /* 0x000162000c1e1500 */
[----:B------:R-:W-:Y:S05]  /*2120*/  BRA `(.L_x_42313) ;  /* 0x0000000c00307947 */ /* 0x000fea0003800000 */
.L_x_42309:
        /* <DEDUP_REMOVED lines=10> */
.L_x_42317:
[----:B------:R-:W2:Y:S02]  /*21d0*/  LDG.E.U16 R4, desc[UR36][R6.64] ;  /* 0x0000002406047981 */ /* 0x000ea4000c1e1500 */
[----:B--2---:R-:W-:-:S06]  /*21e0*/  HADD2.F32 R4, -RZ, R4.H0_H0 ;  /* 0x20000004ff047230 */ /* 0x004fcc0000004100 */
[----:B------:R-:W0:Y:S02]  /*21f0*/  F2I.S64.TRUNC R4, R4 ;  /* 0x0000000400047311 */ /* 0x000e24000020d900 */
[----:B0-----:R-:W-:Y:S01]  /*2200*/  PRMT R22, R4, 0x7610, R22 ;  /* 0x0000761004167816 */ /* 0x001fe20000000016 */
[----:B------:R-:W-:Y:S06]  /*2210*/  BRA `(.L_x_42313) ;  /* 0x0000000800f47947 */ /* 0x000fec0003800000 */
.L_x_42316:
        /* <DEDUP_REMOVED lines=10> */
.L_x_42319:
[----:B------:R-:W2:Y:S02]  /*22c0*/  LDG.E.U16 R6, desc[UR36][R6.64] ;  /* 0x0000002406067981 */ /* 0x000ea4000c1e1500 */
[----:B--2---:R-:W-:-:S06]  /*22d0*/  HADD2.F32 R4, -RZ, R6.H0_H0 ;  /* 0x20000006ff047230 */ /* 0x004fcc0000004100 */
[----:B------:R-:W0:Y:S02]  /*22e0*/  F2I.S64.TRUNC R4, R4 ;  /* 0x0000000400047311 */ /* 0x000e24000020d900 */
[----:B0-----:R-:W-:Y:S01]  /*22f0*/  PRMT R22, R4, 0x7610, R22 ;  /* 0x0000761004167816 */ /* 0x001fe20000000016 */
[----:B------:R-:W-:Y:S06]  /*2300*/  BRA `(.L_x_42313) ;  /* 0x0000000800b87947 */ /* 0x000fec0003800000 */
.L_x_42318:
[----:B------:R-:W2:Y:S02]  /*2310*/  LDG.E.64 R4, desc[UR36][R6.64] ;  /* 0x0000002406047981 */ /* 0x000ea4000c1e1b00 */
[----:B--2---:R-:W0:Y:S02]  /*2320*/  F2I.S64.F64.TRUNC R4, R4 ;  /* 0x0000000400047311 */ /* 0x004e24000030d900 */
[----:B0-----:R-:W-:Y:S01]  /*2330*/  PRMT R22, R4, 0x7610, R22 ;  /* 0x0000761004167816 */ /* 0x001fe20000000016 */
[----:B------:R-:W-:Y:S06]  /*2340*/  BRA `(.L_x_42313) ;  /* 0x0000000800a87947 */ /* 0x000fec0003800000 */
.L_x_42308:
        /* <DEDUP_REMOVED lines=12> */
.L_x_42322:
[----:B------:R-:W2:Y:S02]  /*2410*/  LDG.E.64 R6, desc[UR36][R6.64] ;  /* 0x0000002406067981 */ /* 0x000ea4000c1e1b00 */
[----:B--2---:R-:W0:Y:S02]  /*2420*/  F2I.S64.F64.TRUNC R4, R6 ;  /* 0x0000000600047311 */ /* 0x004e24000030d900 */
[----:B0-----:R-:W-:Y:S01]  /*2430*/  PRMT R22, R4, 0x7610, R22 ;  /* 0x0000761004167816 */ /* 0x001fe20000000016 */
[----:B------:R-:W-:Y:S06]  /*2440*/  BRA `(.L_x_42313) ;  /* 0x0000000800687947 */ /* 0x000fec0003800000 */
.L_x_42321:
        /* <DEDUP_REMOVED lines=27> */
.L_x_42324:
        /* <DEDUP_REMOVED lines=15> */
.L_x_42323:
[----:B------:R-:W2:Y:S02]  /*26f0*/  LDG.E.U16 R4, desc[UR36][R6.64] ;  /* 0x0000002406047981 */ /* 0x000ea4000c1e1500 */
[----:B--2---:R-:W-:-:S06]  /*2700*/  IMAD.U32 R4, R4, 0x10000, RZ ;  /* 0x0001000004047824 */ /* 0x004fcc00078e00ff */
[----:B------:R-:W0:Y:S02]  /*2710*/  F2I.S64.TRUNC R4, R4 ;  /* 0x0000000400047311 */ /* 0x000e24000020d900 */
[----:B0-----:R-:W-:Y:S01]  /*2720*/  PRMT R22, R4, 0x7610, R22 ;  /* 0x0000761004167816 */ /* 0x001fe20000000016 */
[----:B------:R-:W-:Y:S06]  /*2730*/  BRA `(.L_x_42313) ;  /* 0x0000000400ac7947 */ /* 0x000fec0003800000 */
.L_x_42320:
        /* <DEDUP_REMOVED lines=10> */
.L_x_42327:
        /* <DEDUP_REMOVED lines=21> */
.L_x_42331:
[----:B------:R-:W-:Y:S05]  /*2930*/  BSYNC.RECONVERGENT B1 ;  /* 0x0000000000017941 */ /* 0x000fea0003800200 */
.L_x_42330:
[----:B------:R-:W-:Y:S01]  /*2940*/  IMAD.SHL.U32 R0, R0, 0x100000, RZ ;  /* 0x0010000000007824 */ /* 0x000fe200078e00ff */
[----:B------:R-:W-:-:S04]  /*2950*/  LEA R3, R3, 0x3b800000, 0x17 ;  /* 0x3b80000003037811 */ /* 0x000fc800078eb8ff */
[----:B------:R-:W-:-:S07]  /*2960*/  LOP3.LUT R4, R3, R0, R7, 0xfe, !PT ;  /* 0x0000000003047212 */ /* 0x000fce00078efe07 */
.L_x_42329:
[----:B------:R-:W-:Y:S05]  /*2970*/  BSYNC.RECONVERGENT B0 ;  /* 0x0000000000007941 */ /* 0x000fea0003800200 */
.L_x_42328:
[----:B------:R-:W0:Y:S02]  /*2980*/  F2I.S64.TRUNC R4, R4 ;  /* 0x0000000400047311 */ /* 0x000e24000020d900 */
[----:B0-----:R-:W-:Y:S01]  /*2990*/  PRMT R22, R4, 0x7610, R22 ;  /* 0x0000761004167816 */ /* 0x001fe20000000016 */
[----:B------:R-:W-:Y:S06]  /*29a0*/  BRA `(.L_x_42313) ;  /* 0x0000000400107947 */ /* 0x000fec0003800000 */
.L_x_42326:
        /* <DEDUP_REMOVED lines=21> */
.L_x_42335:
[----:B------:R-:W-:Y:S05]  /*2b00*/  BSYNC.RECONVERGENT B1 ;  /* 0x0000000000017941 */ /* 0x000fea0003800200 */
.L_x_42334:
[----:B------:R-:W-:Y:S01]  /*2b10*/  IMAD.SHL.U32 R0, R0, 0x200000, RZ ;  /* 0x0020000000007824 */ /* 0x000fe200078e00ff */
[----:B------:R-:W-:-:S04]  /*2b20*/  LEA R3, R3, 0x37800000, 0x17 ;  /* 0x3780000003037811 */ /* 0x000fc800078eb8ff */
[----:B------:R-:W-:-:S07]  /*2b30*/  LOP3.LUT R4, R3, R0, R7, 0xfe, !PT ;  /* 0x0000000003047212 */ /* 0x000fce00078efe07 */
.L_x_42333:
[----:B------:R-:W-:Y:S05]  /*2b40*/  BSYNC.RECONVERGENT B0 ;  /* 0x0000000000007941 */ /* 0x000fea0003800200 */
.L_x_42332:
[----:B------:R-:W0:Y:S02]  /*2b50*/  F2I.S64.TRUNC R4, R4 ;  /* 0x0000000400047311 */ /* 0x000e24000020d900 */
[----:B0-----:R-:W-:Y:S01]  /*2b60*/  PRMT R22, R4, 0x7610, R22 ;  /* 0x0000761004167816 */ /* 0x001fe20000000016 */
[----:B------:R-:W-:Y:S06]  /*2b70*/  BRA `(.L_x_42313) ;  /* 0x00000000009c7947 */ /* 0x000fec0003800000 */
.L_x_42325:
        /* <DEDUP_REMOVED lines=14> */
.L_x_42339:
[----:B------:R-:W-:Y:S05]  /*2c60*/  BSYNC.RECONVERGENT B0 ;  /* 0x0000000000007941 */ /* 0x000fea0003800200 */
.L_x_42338:
[----:B------:R-:W0:Y:S02]  /*2c70*/  F2I.S64.TRUNC R4, R4 ;  /* 0x0000000400047311 */ /* 0x000e24000020d900 */
[----:B0-----:R-:W-:Y:S01]  /*2c80*/  PRMT R22, R4, 0x7610, R22 ;  /* 0x0000761004167816 */ /* 0x001fe20000000016 */
[----:B------:R-:W-:Y:S06]  /*2c90*/  BRA `(.L_x_42313) ;  /* 0x0000000000547947 */ /* 0x000fec0003800000 */
.L_x_42312:
        /* <DEDUP_REMOVED lines=16> */
.L_x_42340:
[----:B------:R-:W-:Y:S01]  /*2da0*/  PRMT R22, RZ, 0x7610, R22 ;  /* 0x00007610ff167816 */ /* 0x000fe20000000016 */
[----:B------:R-:W-:Y:S06]  /*2db0*/  BRA `(.L_x_42313) ;  /* 0x00000000000c7947 */ /* 0x000fec0003800000 */
.L_x_42337:
[----:B------:R0:W5:Y:S01]  /*2dc0*/  LDG.E.U8 R22, desc[UR36][R6.64] ;  /* 0x0000002406167981 */ /* 0x000162000c1e1100 */
[----:B------:R-:W-:Y:S05]  /*2dd0*/  BRA `(.L_x_42313) ;  /* 0x0000000000047947 */ /* 0x000fea0003800000 */
.L_x_42336:
[----:B------:R1:W5:Y:S02]  /*2de0*/  LDG.E.U8 R22, desc[UR36][R6.64] ;  /* 0x0000002406167981 */ /* 0x000364000c1e1100 */
.L_x_42313:
        /* <DEDUP_REMOVED lines=18> */
.L_x_42344:
[----:B------:R4:W5:Y:S01]  /*2f10*/  LDG.E.U8 R0, desc[UR36][R6.64] ;  /* 0x0000002406007981 */ /* 0x000962000c1e1100 */
[----:B------:R-:W-:Y:S05]  /*2f20*/  BRA `(.L_x_42346) ;  /* 0x0000000c00607947 */ /* 0x000fea0003800000 */
.L_x_42343:
        /* <DEDUP_REMOVED lines=8> */
.L_x_42348:
[----:B------:R0:W5:Y:S01]  /*2fb0*/  LDG.E.U8 R0, desc[UR36][R6.64] ;  /* 0x0000002406007981 */ /* 0x000162000c1e1100 */
[----:B------:R-:W-:Y:S05]  /*2fc0*/  BRA `(.L_x_42346) ;  /* 0x0000000c00387947 */ /* 0x000fea0003800000 */
.L_x_42347:
[----:B------:R0:W5:Y:S01]  /*2fd0*/  LDG.E.U16 R0, desc[UR36][R6.64] ;  /* 0x0000002406007981 */ /* 0x000162000c1e1500 */
[----:B------:R-:W-:Y:S05]  /*2fe0*/  BRA `(.L_x_42346) ;  /* 0x0000000c00307947 */ /* 0x000fea0003800000 */
.L_x_42342:
        /* <DEDUP_REMOVED lines=10> */
.L_x_42350:
[----:B------:R-:W2:Y:S02]  /*3090*/  LDG.E.U16 R4, desc[UR36][R6.64] ;  /* 0x0000002406047981 */ /* 0x000ea4000c1e1500 */
[----:B--2---:R-:W-:-:S06]  /*30a0*/  HADD2.F32 R4, -RZ, R4.H0_H0 ;  /* 0x20000004ff047230 */ /* 0x004fcc0000004100 */
[----:B------:R-:W0:Y:S02]  /*30b0*/  F2I.S64.TRUNC R4, R4 ;  /* 0x0000000400047311 */ /* 0x000e24000020d900 */
[----:B0-----:R-:W-:Y:S01]  /*30c0*/  PRMT R0, R4, 0x7610, R0 ;  /* 0x0000761004007816 */ /* 0x001fe20000000000 */
[----:B------:R-:W-:Y:S06]  /*30d0*/  BRA `(.L_x_42346) ;  /* 0x0000000800f47947 */ /* 0x000fec0003800000 */
.L_x_42349:
        /* <DEDUP_REMOVED lines=10> */
.L_x_42352:
[----:B------:R-:W2:Y:S02]  /*3180*/  LDG.E.U16 R6, desc[UR36][R6.64] ;  /* 0x0000002406067981 */ /* 0x000ea4000c1e1500 */
[----:B--2---:R-:W-:-:S06]  /*3190*/  HADD2.F32 R4, -RZ, R6.H0_H0 ;  /* 0x20000006ff047230 */ /* 0x004fcc0000004100 */
[----:B------:R-:W0:Y:S02]  /*31a0*/  F2I.S64.TRUNC R4, R4 ;  /* 0x0000000400047311 */ /* 0x000e24000020d900 */
[----:B0-----:R-:W-:Y:S01]  /*31b0*/  PRMT R0, R4, 0x7610, R0 ;  /* 0x0000761004007816 */ /* 0x001fe20000000000 */
[----:B------:R-:W-:Y:S06]  /*31c0*/  BRA `(.L_x_42346) ;  /* 0x0000000800b87947 */ /* 0x000fec0003800000 */
.L_x_42351:
[----:B------:R-:W2:Y:S02]  /*31d0*/  LDG.E.64 R4, desc[UR36][R6.64] ;  /* 0x0000002406047981 */ /* 0x000ea4000c1e1b00 */
[----:B--2---:R-:W0:Y:S02]  /*31e0*/  F2I.S64.F64.TRUNC R4, R4 ;  /* 0x0000000400047311 */ /* 0x004e24000030d900 */
[----:B0-----:R-:W-:Y:S01]  /*31f0*/  PRMT R0, R4, 0x7610, R0 ;  /* 0x0000761004007816 */ /* 0x001fe20000000000 */
[----:B------:R-:W-:Y:S06]  /*3200*/  BRA `(.L_x_42346) ;  /* 0x0000000800a87947 */ /* 0x000fec0003800000 */
.L_x_42341:
        /* <DEDUP_REMOVED lines=12> */
.L_x_42355:
[----:B------:R-:W2:Y:S02]  /*32d0*/  LDG.E.64 R6, desc[UR36][R6.64] ;  /* 0x0000002406067981 */ /* 0x000ea4000c1e1b00 */
[----:B--2---:R-:W0:Y:S02]  /*32e0*/  F2I.S64.F64.TRUNC R4, R6 ;  /* 0x0000000600047311 */ /* 0x004e24000030d900 */
[----:B0-----:R-:W-:Y:S01]  /*32f0*/  PRMT R0, R4, 0x7610, R0 ;  /* 0x0000761004007816 */ /* 0x001fe20000000000 */
[----:B------:R-:W-:Y:S06]  /*3300*/  BRA `(.L_x_42346) ;  /* 0x0000000800687947 */ /* 0x000fec0003800000 */
.L_x_42354:
        /* <DEDUP_REMOVED lines=27> */
.L_x_42357:
        /* <DEDUP_REMOVED lines=15> */
.L_x_42356:
[----:B------:R-:W2:Y:S02]  /*35b0*/  LDG.E.U16 R4, desc[UR36][R6.64] ;  /* 0x0000002406047981 */ /* 0x000ea4000c1e1500 */
[----:B--2---:R-:W-:-:S06]  /*35c0*/  IMAD.U32 R4, R4, 0x10000, RZ ;  /* 0x0001000004047824 */ /* 0x004fcc00078e00ff */
[----:B------:R-:W0:Y:S02]  /*35d0*/  F2I.S64.TRUNC R4, R4 ;  /* 0x0000000400047311 */ /* 0x000e24000020d900 */
[----:B0-----:R-:W-:Y:S01]  /*35e0*/  PRMT R0, R4, 0x7610, R0 ;  /* 0x0000761004007816 */ /* 0x001fe20000000000 */
[----:B------:R-:W-:Y:S06]  /*35f0*/  BRA `(.L_x_42346) ;  /* 0x0000000400ac7947 */ /* 0x000fec0003800000 */
.L_x_42353:
        /* <DEDUP_REMOVED lines=10> */
.L_x_42360:
        /* <DEDUP_REMOVED lines=21> */
.L_x_42364:
[----:B------:R-:W-:Y:S05]  /*37f0*/  BSYNC.RECONVERGENT B1 ;  /* 0x0000000000017941 */ /* 0x000fea0003800200 */
.L_x_42363:
[----:B------:R-:W-:Y:S01]  /*3800*/  IMAD.SHL.U32 R0, R0, 0x100000, RZ ;  /* 0x0010000000007824 */ /* 0x000fe200078e00ff */
[----:B------:R-:W-:-:S04]  /*3810*/  LEA R3, R3, 0x3b800000, 0x17 ;  /* 0x3b80000003037811 */ /* 0x000fc800078eb8ff */
[----:B------:R-:W-:-:S07]  /*3820*/  LOP3.LUT R4, R3, R0, R7, 0xfe, !PT ;  /* 0x0000000003047212 */ /* 0x000fce00078efe07 */
.L_x_42362:
[----:B------:R-:W-:Y:S05]  /*3830*/  BSYNC.RECONVERGENT B0 ;  /* 0x0000000000007941 */ /* 0x000fea0003800200 */
.L_x_42361:
[----:B------:R-:W0:Y:S02]  /*3840*/  F2I.S64.TRUNC R4, R4 ;  /* 0x0000000400047311 */ /* 0x000e24000020d900 */
[----:B0-----:R-:W-:Y:S01]  /*3850*/  PRMT R0, R4, 0x7610, R0 ;  /* 0x0000761004007816 */ /* 0x001fe20000000000 */
[----:B------:R-:W-:Y:S06]  /*3860*/  BRA `(.L_x_42346) ;  /* 0x0000000400107947 */ /* 0x000fec0003800000 */
.L_x_42359:
        /* <DEDUP_REMOVED lines=21> */
.L_x_42368:
[----:B------:R-:W-:Y:S05]  /*39c0*/  BSYNC.RECONVERGENT B1 ;  /* 0x0000000000017941 */ /* 0x000fea0003800200 */
.L_x_42367:
[----:B------:R-:W-:Y:S01]  /*39d0*/  IMAD.SHL.U32 R0, R0, 0x200000, RZ ;  /* 0x0020000000007824 */ /* 0x000fe200078e00ff */
[----:B------:R-:W-:-:S04]  /*39e0*/  LEA R3, R3, 0x37800000, 0x17 ;  /* 0x3780000003037811 */ /* 0x000fc800078eb8ff */
[----:B------:R-:W-:-:S07]  /*39f0*/  LOP3.LUT R4, R3, R0, R7, 0xfe, !PT ;  /* 0x0000000003047212 */ /* 0x000fce00078efe07 */
.L_x_42366:
[----:B------:R-:W-:Y:S05]  /*3a00*/  BSYNC.RECONVERGENT B0 ;  /* 0x0000000000007941 */ /* 0x000fea0003800200 */
.L_x_42365:
[----:B------:R-:W0:Y:S02]  /*3a10*/  F2I.S64.TRUNC R4, R4 ;  /* 0x0000000400047311 */ /* 0x000e24000020d900 */
[----:B0-----:R-:W-:Y:S01]  /*3a20*/  PRMT R0, R4, 0x7610, R0 ;  /* 0x0000761004007816 */ /* 0x001fe20000000000 */
[----:B------:R-:W-:Y:S06]  /*3a30*/  BRA `(.L_x_42346) ;  /* 0x00000000009c7947 */ /* 0x000fec0003800000 */
.L_x_42358:
        /* <DEDUP_REMOVED lines=14> */
.L_x_42372:
[----:B------:R-:W-:Y:S05]  /*3b20*/  BSYNC.RECONVERGENT B0 ;  /* 0x0000000000007941 */ /* 0x000fea0003800200 */
.L_x_42371:
[----:B------:R-:W0:Y:S02]  /*3b30*/  F2I.S64.TRUNC R4, R4 ;  /* 0x0000000400047311 */ /* 0x000e24000020d900 */
[----:B0-----:R-:W-:Y:S01]  /*3b40*/  PRMT R0, R4, 0x7610, R0 ;  /* 0x0000761004007816 */ /* 0x001fe20000000000 */
[----:B------:R-:W-:Y:S06]  /*3b50*/  BRA `(.L_x_42346) ;  /* 0x0000000000547947 */ /* 0x000fec0003800000 */
.L_x_42345:
        /* <DEDUP_REMOVED lines=16> */
.L_x_42373:
[----:B------:R-:W-:Y:S01]  /*3c60*/  PRMT R0, RZ, 0x7610, R0 ;  /* 0x00007610ff007816 */ /* 0x000fe20000000000 */
[----:B------:R-:W-:Y:S06]  /*3c70*/  BRA `(.L_x_42346) ;  /* 0x00000000000c7947 */ /* 0x000fec0003800000 */
.L_x_42370:
[----:B------:R1:W5:Y:S01]  /*3c80*/  LDG.E.U8 R0, desc[UR36][R6.64] ;  /* 0x0000002406007981 */ /* 0x000362000c1e1100 */
[----:B------:R-:W-:Y:S05]  /*3c90*/  BRA `(.L_x_42346) ;  /* 0x0000000000047947 */ /* 0x000fea0003800000 */
.L_x_42369:
[----:B------:R2:W5:Y:S02]  /*3ca0*/  LDG.E.U8 R0, desc[UR36][R6.64] ;  /* 0x0000002406007981 */ /* 0x000564000c1e1100 */
.L_x_42346:
[----:B-----5:R-:W-:Y:S01]  /*3cb0*/  LOP3.LUT P0, RZ, R22, 0xff, RZ, 0xc0, !PT ;  /* 0x000000ff16ff7812 */ /* 0x020fe2000780c0ff */
[----:B------:R-:W-:Y:S01]  /*3cc0*/  VIADD R23, R23, 0x80 ;  /* 0x0000008017177836 */ /* 0x000fe20000000000 */
[----:B------:R-:W-:-:S04]  /*3cd0*/  LOP3.LUT P1, RZ, R0, 0xff, RZ, 0xc0, !PT ;  /* 0x000000ff00ff7812 */ /* 0x000fc8000782c0ff */
[----:B------:R-:W-:-:S04]  /*3ce0*/  PLOP3.LUT P0, PT, P0, P1, PT, 0x80, 0x8 ;  /* 0x000000000008781c */ /* 0x000fc80000703070 */
[----:B------:R-:W-:-:S09]  /*3cf0*/  P2R R19, PR, RZ, 0x1 ;  /* 0x00000001ff137803 */ /* 0x000fd20000000000 */
.L_x_42307:
[----:B------:R-:W-:Y:S05]  /*3d00*/  BSYNC.RECONVERGENT B6 ;  /* 0x0000000000067941 */ /* 0x000fea0003800200 */
.L_x_42306:
        /* <DEDUP_REMOVED lines=24> */
.L_x_42379:
[----:B------:R3:W5:Y:S01]  /*3e90*/  LDG.E.U8 R22, desc[UR36][R6.64] ;  /* 0x0000002406167981 */ /* 0x000762000c1e1100 */
[----:B------:R-:W-:Y:S05]  /*3ea0*/  BRA `(.L_x_42381) ;  /* 0x0000000c00607947 */ /* 0x000fea0003800000 */
.L_x_42378:
        /* <DEDUP_REMOVED lines=8> */
.L_x_42383:
[----:B------:R0:W5:Y:S01]  /*3f30*/  LDG.E.U8 R22, desc[UR36][R6.64] ;  /* 0x0000002406167981 */ /* 0x000162000c1e1100 */
[----:B------:R-:W-:Y:S05]  /*3f40*/  BRA `(.L_x_42381) ;  /* 0x0000000c00387947 */ /* 0x000fea0003800000 */
.L_x_42382:
[----:B------:R0:W5:Y:S01]  /*3f50*/  LDG.E.U16 R22, desc[UR36][R6.64] ;  /* 0x0000002406167981 */ /* 0x000162000c1e1500 */
[----:B------:R-:W-:Y:S05]  /*3f60*/  BRA `(.L_x_42381) ;  /* 0x0000000c00307947 */ /* 0x000fea0003800000 */
.L_x_42377:
        /* <DEDUP_REMOVED lines=10> */
.L_x_42385:
[----:B------:R-:W2:Y:S02]  /*4010*/  LDG.E.U16 R4, desc[UR36][R6.64] ;  /* 0x0000002406047981 */ /* 0x000ea4000c1e1500 */
[----:B--2---:R-:W-:-:S06]  /*4020*/  HADD2.F32 R4, -RZ, R4.H0_H0 ;  /* 0x20000004ff047230 */ /* 0x004fcc0000004100 */
[----:B------:R-:W0:Y:S02]  /*4030*/  F2I.S64.TRUNC R4, R4 ;  /* 0x0000000400047311 */ /* 0x000e24000020d900 */
[----:B0-----:R-:W-:Y:S01]  /*4040*/  PRMT R22, R4, 0x7610, R22 ;  /* 0x0000761004167816 */ /* 0x001fe20000000016 */
[----:B------:R-:W-:Y:S06]  /*4050*/  BRA `(.L_x_42381) ;  /* 0x0000000800f47947 */ /* 0x000fec0003800000 */
.L_x_42384:
        /* <DEDUP_REMOVED lines=10> */
.L_x_42387:
[----:B------:R-:W2:Y:S02]  /*4100*/  LDG.E.U16 R6, desc[UR36][R6.64] ;  /* 0x0000002406067981 */ /* 0x000ea4000c1e1500 */
[----:B--2---:R-:W-:-:S06]  /*4110*/  HADD2.F32 R4, -RZ, R6.H0_H0 ;  /* 0x20000006ff047230 */ /* 0x004fcc0000004100 */
[----:B------:R-:W0:Y:S02]  /*4120*/  F2I.S64.TRUNC R4, R4 ;  /* 0x0000000400047311 */ /* 0x000e24000020d900 */
[----:B0-----:R-:W-:Y:S01]  /*4130*/  PRMT R22, R4, 0x7610, R22 ;  /* 0x0000761004167816 */ /* 0x001fe20000000016 */
[----:B------:R-:W-:Y:S06]  /*4140*/  BRA `(.L_x_42381) ;  /* 0x0000000800b87947 */ /* 0x000fec0003800000 */
.L_x_42386:
[----:B------:R-:W2:Y:S02]  /*4150*/  LDG.E.64 R4, desc[UR36][R6.64] ;  /* 0x0000002406047981 */ /* 0x000ea4000c1e1b00 */
[----:B--2---:R-:W0:Y:S02]  /*4160*/  F2I.S64.F64.TRUNC R4, R4 ;  /* 0x0000000400047311 */ /* 0x004e24000030d900 */
[----:B0-----:R-:W-:Y:S01]  /*4170*/  PRMT R22, R4, 0x7610, R22 ;  /* 0x0000761004167816 */ /* 0x001fe20000000016 */
[----:B------:R-:W-:Y:S06]  /*4180*/  BRA `(.L_x_42381) ;  /* 0x0000000800a87947 */ /* 0x000fec0003800000 */
.L_x_42376:
        /* <DEDUP_REMOVED lines=12> */
.L_x_42390:
[----:B------:R-:W2:Y:S02]  /*4250*/  LDG.E.64 R6, desc[UR36][R6.64] ;  /* 0x0000002406067981 */ /* 0x000ea4000c1e1b00 */
[----:B--2---:R-:W0:Y:S02]  /*4260*/  F2I.S64.F64.TRUNC R4, R6 ;  /* 0x0000000600047311 */ /* 0x004e24000030d900 */
[----:B0-----:R-:W-:Y:S01]  /*4270*/  PRMT R22, R4, 0x7610, R22 ;  /* 0x0000761004167816 */ /* 0x001fe20000000016 */
[----:B------:R-:W-:Y:S06]  /*4280*/  BRA `(.L_x_42381) ;  /* 0x0000000800687947 */ /* 0x000fec0003800000 */
.L_x_42389:
        /* <DEDUP_REMOVED lines=27> */
.L_x_42392:
        /* <DEDUP_REMOVED lines=15> */
.L_x_42391:
[----:B------:R-:W2:Y:S02]  /*4530*/  LDG.E.U16 R4, desc[UR36][R6.64] ;  /* 0x0000002406047981 */ /* 0x000ea4000c1e1500 */
[----:B--2---:R-:W-:-:S06]  /*4540*/  IMAD.U32 R4, R4, 0x10000, RZ ;  /* 0x0001000004047824 */ /* 0x004fcc00078e00ff */
[----:B------:R-:W0:Y:S02]  /*4550*/  F2I.S64.TRUNC R4, R4 ;  /* 0x0000000400047311 */ /* 0x000e24000020d900 */
[----:B0-----:R-:W-:Y:S01]  /*4560*/  PRMT R22, R4, 0x7610, R22 ;  /* 0x0000761004167816 */ /* 0x001fe20000000016 */
[----:B------:R-:W-:Y:S06]  /*4570*/  BRA `(.L_x_42381) ;  /* 0x0000000400ac7947 */ /* 0x000fec0003800000 */
.L_x_42388:
        /* <DEDUP_REMOVED lines=10> */
.L_x_42395:
        /* <DEDUP_REMOVED lines=21> */
.L_x_42399:
[----:B------:R-:W-:Y:S05]  /*4770*/  BSYNC.RECONVERGENT B1 ;  /* 0x0000000000017941 */ /* 0x000fea0003800200 */
.L_x_42398:
[----:B------:R-:W-:Y:S01]  /*4780*/  IMAD.SHL.U32 R0, R0, 0x100000, RZ ;  /* 0x0010000000007824 */ /* 0x000fe200078e00ff */
[----:B------:R-:W-:-:S04]  /*4790*/  LEA R3, R3, 0x3b800000, 0x17 ;  /* 0x3b80000003037811 */ /* 0x000fc800078eb8ff */
[----:B------:R-:W-:-:S07]  /*47a0*/  LOP3.LUT R4, R3, R0, R7, 0xfe, !PT ;  /* 0x0000000003047212 */ /* 0x000fce00078efe07 */
.L_x_42397:
[----:B------:R-:W-:Y:S05]  /*47b0*/  BSYNC.RECONVERGENT B0 ;  /* 0x0000000000007941 */ /* 0x000fea0003800200 */
.L_x_42396:
[----:B------:R-:W0:Y:S02]  /*47c0*/  F2I.S64.TRUNC R4, R4 ;  /* 0x0000000400047311 */ /* 0x000e24000020d900 */
[----:B0-----:R-:W-:Y:S01]  /*47d0*/  PRMT R22, R4, 0x7610, R22 ;  /* 0x0000761004167816 */ /* 0x001fe20000000016 */
[----:B------:R-:W-:Y:S06]  /*47e0*/  BRA `(.L_x_42381) ;  /* 0x0000000400107947 */ /* 0x000fec0003800000 */
.L_x_42394:
        /* <DEDUP_REMOVED lines=21> */
.L_x_42403:
[----:B------:R-:W-:Y:S05]  /*4940*/  BSYNC.RECONVERGENT B1 ;  /* 0x0000000000017941 */ /* 0x000fea0003800200 */
.L_x_42402:
[----:B------:R-:W-:Y:S01]  /*4950*/  IMAD.SHL.U32 R0, R0, 0x200000, RZ ;  /* 0x0020000000007824 */ /* 0x000fe200078e00ff */
[----:B------:R-:W-:-:S04]  /*4960*/  LEA R3, R3, 0x37800000, 0x17 ;  /* 0x3780000003037811 */ /* 0x000fc800078eb8ff */
[----:B------:R-:W-:-:S07]  /*4970*/  LOP3.LUT R4, R3, R0, R7, 0xfe, !PT ;  /* 0x0000000003047212 */ /* 0x000fce00078efe07 */
.L_x_42401:
[----:B------:R-:W-:Y:S05]  /*4980*/  BSYNC.RECONVERGENT B0 ;  /* 0x0000000000007941 */ /* 0x000fea0003800200 */
.L_x_42400:
[----:B------:R-:W0:Y:S02]  /*4990*/  F2I.S64.TRUNC R4, R4 ;  /* 0x0000000400047311 */ /* 0x000e24000020d900 */
[----:B0-----:R-:W-:Y:S01]  /*49a0*/  PRMT R22, R4, 0x7610, R22 ;  /* 0x0000761004167816 */ /* 0x001fe20000000016 */
[----:B------:R-:W-:Y:S06]  /*49b0*/  BRA `(.L_x_42381) ;  /* 0x00000000009c7947 */ /* 0x000fec0003800000 */
.L_x_42393:
        /* <DEDUP_REMOVED lines=14> */
.L_x_42407:
[----:B------:R-:W-:Y:S05]  /*4aa0*/  BSYNC.RECONVERGENT B0 ;  /* 0x0000000000007941 */ /* 0x000fea0003800200 */
.L_x_42406:
[----:B------:R-:W0:Y:S02]  /*4ab0*/  F2I.S64.TRUNC R4, R4 ;  /* 0x0000000400047311 */ /* 0x000e24000020d900 */
[----:B0-----:R-:W-:Y:S01]  /*4ac0*/  PRMT R22, R4, 0x7610, R22 ;  /* 0x0000761004167816 */ /* 0x001fe20000000016 */
[----:B------:R-:W-:Y:S06]  /*4ad0*/  BRA `(.L_x_42381) ;  /* 0x0000000000547947 */ /* 0x000fec0003800000 */
.L_x_42380:
        /* <DEDUP_REMOVED lines=16> */
.L_x_42408:
[----:B------:R-:W-:Y:S01]  /*4be0*/  PRMT R22, RZ, 0x7610, R22 ;  /* 0x00007610ff167816 */ /* 0x000fe20000000016 */
[----:B------:R-:W-:Y:S06]  /*4bf0*/  BRA `(.L_x_42381) ;  /* 0x00000000000c7947 */ /* 0x000fec0003800000 */
.L_x_42405:
[----:B------:R1:W5:Y:S01]  /*4c00*/  LDG.E.U8 R22, desc[UR36][R6.64] ;  /* 0x0000002406167981 */ /* 0x000362000c1e1100 */
[----:B------:R-:W-:Y:S05]  /*4c10*/  BRA `(.L_x_42381) ;  /* 0x0000000000047947 */ /* 0x000fea0003800000 */
.L_x_42404:
[----:B------:R2:W5:Y:S02]  /*4c20*/  LDG.E.U8 R22, desc[UR36][R6.64] ;  /* 0x0000002406167981 */ /* 0x000564000c1e1100 */
.L_x_42381:
        /* <DEDUP_REMOVED lines=19> */
.L_x_42412:
[----:B------:R0:W5:Y:S01]  /*4d60*/  LDG.E.U8 R0, desc[UR36][R6.64] ;  /* 0x0000002406007981 */ /* 0x000162000c1e1100 */
[----:B------:R-:W-:Y:S05]  /*4d70*/  BRA `(.L_x_42414) ;  /* 0x0000000c00607947 */ /* 0x000fea0003800000 */
.L_x_42411:
        /* <DEDUP_REMOVED lines=8> */
.L_x_42416:
[----:B------:R4:W5:Y:S01]  /*4e00*/  LDG.E.U8 R0, desc[UR36][R6.64] ;  /* 0x0000002406007981 */ /* 0x000962000c1e1100 */
[----:B------:R-:W-:Y:S05]  /*4e10*/  BRA `(.L_x_42414) ;  /* 0x0000000c00387947 */ /* 0x000fea0003800000 */
.L_x_42415:
[----:B------:R3:W5:Y:S01]  /*4e20*/  LDG.E.U16 R0, desc[UR36][R6.64] ;  /* 0x0000002406007981 */ /* 0x000762000c1e1500 */
[----:B------:R-:W-:Y:S05]  /*4e30*/  BRA `(.L_x_42414) ;  /* 0x0000000c00307947 */ /* 0x000fea0003800000 */
.L_x_42410:
        /* <DEDUP_REMOVED lines=10> */
.L_x_42418:
[----:B------:R-:W2:Y:S02]  /*4ee0*/  LDG.E.U16 R4, desc[UR36][R6.64] ;  /* 0x0000002406047981 */ /* 0x000ea4000c1e1500 */
[----:B--2---:R-:W-:-:S06]  /*4ef0*/  HADD2.F32 R4, -RZ, R4.H0_H0 ;  /* 0x20000004ff047230 */ /* 0x004fcc0000004100 */
[----:B------:R-:W0:Y:S02]  /*4f00*/  F2I.S64.TRUNC R4, R4 ;  /* 0x0000000400047311 */ /* 0x000e24000020d900 */
[----:B0-----:R-:W-:Y:S01]  /*4f10*/  PRMT R0, R4, 0x7610, R0 ;  /* 0x0000761004007816 */ /* 0x001fe20000000000 */
[----:B------:R-:W-:Y:S06]  /*4f20*/  BRA `(.L_x_42414) ;  /* 0x0000000800f47947 */ /* 0x000fec0003800000 */
.L_x_42417:
        /* <DEDUP_REMOVED lines=10> */
.L_x_42420:
[----:B------:R-:W2:Y:S02]  /*4fd0*/  LDG.E.U16 R6, desc[UR36][R6.64] ;  /* 0x0000002406067981 */ /* 0x000ea4000c1e1500 */
[----:B--2---:R-:W-:-:S06]  /*4fe0*/  HADD2.F32 R4, -RZ, R6.H0_H0 ;  /* 0x20000006ff047230 */ /* 0x004fcc0000004100 */
[----:B------:R-:W0:Y:S02]  /*4ff0*/  F2I.S64.TRUNC R4, R4 ;  /* 0x0000000400047311 */ /* 0x000e24000020d900 */
[----:B0-----:R-:W-:Y:S01]  /*5000*/  PRMT R0, R4, 0x7610, R0 ;  /* 0x0000761004007816 */ /* 0x001fe20000000000 */
[----:B------:R-:W-:Y:S06]  /*5010*/  BRA `(.L_x_42414) ;  /* 0x0000000800b87947 */ /* 0x000fec0003800000 */
.L_x_42419:
[----:B------:R-:W2:Y:S02]  /*5020*/  LDG.E.64 R4, desc[UR36][R6.64] ;  /* 0x0000002406047981 */ /* 0x000ea4000c1e1b00 */
[----:B--2---:R-:W0:Y:S02]  /*5030*/  F2I.S64.F64.TRUNC R4, R4 ;  /* 0x0000000400047311 */ /* 0x004e24000030d900 */
[----:B0-----:R-:W-:Y:S01]  /*5040*/  PRMT R0, R4, 0x7610, R0 ;  /* 0x0000761004007816 */ /* 0x001fe20000000000 */
[----:B------:R-:W-:Y:S06]  /*5050*/  BRA `(.L_x_42414) ;  /* 0x0000000800a87947 */ /* 0x000fec0003800000 */
.L_x_42409:
        /* <DEDUP_REMOVED lines=12> */
.L_x_42423:
[----:B------:R-:W2:Y:S02]  /*5120*/  LDG.E.64 R6, desc[UR36][R6.64] ;  /* 0x0000002406067981 */ /* 0x000ea4000c1e1b00 */
[----:B--2---:R-:W0:Y:S02]  /*5130*/  F2I.S64.F64.TRUNC R4, R6 ;  /* 0x0000000600047311 */ /* 0x004e24000030d900 */
[----:B0-----:R-:W-:Y:S01]  /*5140*/  PRMT R0, R4, 0x7610, R0 ;  /* 0x0000761004007816 */ /* 0x001fe20000000000 */
[----:B------:R-:W-:Y:S06]  /*5150*/  BRA `(.L_x_42414) ;  /* 0x0000000800687947 */ /* 0x000fec0003800000 */
.L_x_42422:
        /* <DEDUP_REMOVED lines=27> */
.L_x_42425:
        /* <DEDUP_REMOVED lines=15> */
.L_x_42424:
[----:B------:R-:W2:Y:S02]  /*5400*/  LDG.E.U16 R4, desc[UR36][R6.64] ;  /* 0x0000002406047981 */ /* 0x000ea4000c1e1500 */
[----:B--2---:R-:W-:-:S06]  /*5410*/  IMAD.U32 R4, R4, 0x10000, RZ ;  /* 0x0001000004047824 */ /* 0x004fcc00078e00ff */
[----:B------:R-:W0:Y:S02]  /*5420*/  F2I.S64.TRUNC R4, R4 ;  /* 0x0000000400047311 */ /* 0x000e24000020d900 */
[----:B0-----:R-:W-:Y:S01]  /*5430*/  PRMT R0, R4, 0x7610, R0 ;  /* 0x0000761004007816 */ /* 0x001fe20000000000 */
[----:B------:R-:W-:Y:S06]  /*5440*/  BRA `(.L_x_42414) ;  /* 0x0000000400ac7947 */ /* 0x000fec0003800000 */
.L_x_42421:
        /* <DEDUP_REMOVED lines=10> */
.L_x_42428:
        /* <DEDUP_REMOVED lines=21> */
.L_x_42432:
[----:B------:R-:W-:Y:S05]  /*5640*/  BSYNC.RECONVERGENT B1 ;  /* 0x0000000000017941 */ /* 0x000fea0003800200 */
.L_x_42431:
[----:B------:R-:W-:Y:S01]  /*5650*/  IMAD.SHL.U32 R0, R0, 0x100000, RZ ;  /* 0x0010000000007824 */ /* 0x000fe200078e00ff */
[----:B------:R-:W-:-:S04]  /*5660*/  LEA R3, R3, 0x3b800000, 0x17 ;  /* 0x3b80000003037811 */ /* 0x000fc800078eb8ff */
[----:B------:R-:W-:-:S07]  /*5670*/  LOP3.LUT R4, R3, R0, R7, 0xfe, !PT ;  /* 0x0000000003047212 */ /* 0x000fce00078efe07 */
.L_x_42430:
[----:B------:R-:W-:Y:S05]  /*5680*/  BSYNC.RECONVERGENT B0 ;  /* 0x0000000000007941 */ /* 0x000fea0003800200 */
.L_x_42429:
[----:B------:R-:W0:Y:S02]  /*5690*/  F2I.S64.TRUNC R4, R4 ;  /* 0x0000000400047311 */ /* 0x000e24000020d900 */
[----:B0-----:R-:W-:Y:S01]  /*56a0*/  PRMT R0, R4, 0x7610, R0 ;  /* 0x0000761004007816 */ /* 0x001fe20000000000 */
[----:B------:R-:W-:Y:S06]  /*56b0*/  BRA `(.L_x_42414) ;  /* 0x0000000400107947 */ /* 0x000fec0003800000 */
.L_x_42427:
        /* <DEDUP_REMOVED lines=21> */
.L_x_42436:
[----:B------:R-:W-:Y:S05]  /*5810*/  BSYNC.RECONVERGENT B1 ;  /* 0x0000000000017941 */ /* 0x000fea0003800200 */
.L_x_42435:
[----:B------:R-:W-:Y:S01]  /*5820*/  IMAD.SHL.U32 R0, R0, 0x200000, RZ ;  /* 0x0020000000007824 */ /* 0x000fe200078e00ff */
[----:B------:R-:W-:-:S04]  /*5830*/  LEA R3, R3, 0x37800000, 0x17 ;  /* 0x3780000003037811 */ /* 0x000fc800078eb8ff */
[----:B------:R-:W-:-:S07]  /*5840*/  LOP3.LUT R4, R3, R0, R7, 0xfe, !PT ;  /* 0x0000000003047212 */ /* 0x000fce00078efe07 */
.L_x_42434:
[----:B------:R-:W-:Y:S05]  /*5850*/  BSYNC.RECONVERGENT B0 ;  /* 0x0000000000007941 */ /* 0x000fea0003800200 */
.L_x_42433:
[----:B------:R-:W0:Y:S02]  /*5860*/  F2I.S64.TRUNC R4, R4 ;  /* 0x0000000400047311 */ /* 0x000e24000020d900 */
[----:B0-----:R-:W-:Y:S01]  /*5870*/  PRMT R0, R4, 0x7610, R0 ;  /* 0x0000761004007816 */ /* 0x001fe20000000000 */
[----:B------:R-:W-:Y:S06]  /*5880*/  BRA `(.L_x_42414) ;  /* 0x00000000009c7947 */ /* 0x000fec0003800000 */
.L_x_42426:
        /* <DEDUP_REMOVED lines=14> */
.L_x_42440:
[----:B------:R-:W-:Y:S05]  /*5970*/  BSYNC.RECONVERGENT B0 ;  /* 0x0000000000007941 */ /* 0x000fea0003800200 */
.L_x_42439:
[----:B------:R-:W0:Y:S02]  /*5980*/  F2I.S64.TRUNC R4, R4 ;  /* 0x0000000400047311 */ /* 0x000e24000020d900 */
[----:B0-----:R-:W-:Y:S01]  /*5990*/  PRMT R0, R4, 0x7610, R0 ;  /* 0x0000761004007816 */ /* 0x001fe20000000000 */
[----:B------:R-:W-:Y:S06]  /*59a0*/  BRA `(.L_x_42414) ;  /* 0x0000000000547947 */ /* 0x000fec0003800000 */
.L_x_42413:
        /* <DEDUP_REMOVED lines=16> */
.L_x_42441:
[----:B------:R-:W-:Y:S01]  /*5ab0*/  PRMT R0, RZ, 0x7610, R0 ;  /* 0x00007610ff007816 */ /* 0x000fe20000000000 */
[----:B------:R-:W-:Y:S06]  /*5ac0*/  BRA `(.L_x_42414) ;  /* 0x00000000000c7947 */ /* 0x000fec0003800000 */
.L_x_42438:
[----:B------:R1:W5:Y:S01]  /*5ad0*/  LDG.E.U8 R0, desc[UR36][R6.64] ;  /* 0x0000002406007981 */ /* 0x000362000c1e1100 */
[----:B------:R-:W-:Y:S05]  /*5ae0*/  BRA `(.L_x_42414) ;  /* 0x0000000000047947 */ /* 0x000fea0003800000 */
.L_x_42437:
[----:B------:R2:W5:Y:S02]  /*5af0*/  LDG.E.U8 R0, desc[UR36][R6.64] ;  /* 0x0000002406007981 */ /* 0x000564000c1e1100 */
.L_x_42414:
[----:B-----5:R-:W-:Y:S01]  /*5b00*/  LOP3.LUT P0, RZ, R22, 0xff, RZ, 0xc0, !PT ;  /* 0x000000ff16ff7812 */ /* 0x020fe2000780c0ff */
[----:B------:R-:W-:Y:S01]  /*5b10*/  VIADD R23, R23, 0x80 ;  /* 0x0000008017177836 */ /* 0x000fe20000000000 */
[----:B------:R-:W-:-:S04]  /*5b20*/  LOP3.LUT P1, RZ, R0, 0xff, RZ, 0xc0, !PT ;  /* 0x000000ff00ff7812 */ /* 0x000fc8000782c0ff */
[----:B------:R-:W-:-:S04]  /*5b30*/  PLOP3.LUT P0, PT, P0, P1, PT, 0x80, 0x8 ;  /* 0x000000000008781c */ /* 0x000fc80000703070 */
[----:B------:R-:W-:-:S09]  /*5b40*/  P2R R22, PR, RZ, 0x1 ;  /* 0x00000001ff167803 */ /* 0x000fd20000000000 */
.L_x_42375:
[----:B------:R-:W-:Y:S05]  /*5b50*/  BSYNC.RECONVERGENT B6 ;  /* 0x0000000000067941 */ /* 0x000fea0003800200 */
.L_x_42374:
        /* <DEDUP_REMOVED lines=23> */
.L_x_42447:
[----:B------:R0:W5:Y:S01]  /*5cd0*/  LDG.E.U8 R23, desc[UR36][R6.64] ;  /* 0x0000002406177981 */ /* 0x000162000c1e1100 */
[----:B------:R-:W-:Y:S05]  /*5ce0*/  BRA `(.L_x_42449) ;  /* 0x0000000c00607947 */ /* 0x000fea0003800000 */
.L_x_42446:
        /* <DEDUP_REMOVED lines=8> */
.L_x_42451:
[----:B------:R3:W5:Y:S01]  /*5d70*/  LDG.E.U8 R23, desc[UR36][R6.64] ;  /* 0x0000002406177981 */ /* 0x000762000c1e1100 */
[----:B------:R-:W-:Y:S05]  /*5d80*/  BRA `(.L_x_42449) ;  /* 0x0000000c00387947 */ /* 0x000fea0003800000 */
.L_x_42450:
[----:B------:R2:W5:Y:S01]  /*5d90*/  LDG.E.U16 R23, desc[UR36][R6.64] ;  /* 0x0000002406177981 */ /* 0x000562000c1e1500 */
[----:B------:R-:W-:Y:S05]  /*5da0*/  BRA `(.L_x_42449) ;  /* 0x0000000c00307947 */ /* 0x000fea0003800000 */
.L_x_42445:
        /* <DEDUP_REMOVED lines=10> */
.L_x_42453:
[----:B------:R-:W2:Y:S02]  /*5e50*/  LDG.E.U16 R4, desc[UR36][R6.64] ;  /* 0x0000002406047981 */ /* 0x000ea4000c1e1500 */
[----:B--2---:R-:W-:-:S06]  /*5e60*/  HADD2.F32 R4, -RZ, R4.H0_H0 ;  /* 0x20000004ff047230 */ /* 0x004fcc0000004100 */
[----:B------:R-:W0:Y:S02]  /*5e70*/  F2I.S64.TRUNC R4, R4 ;  /* 0x0000000400047311 */ /* 0x000e24000020d900 */
[----:B0-----:R-:W-:Y:S01]  /*5e80*/  PRMT R23, R4, 0x7610, R23 ;  /* 0x0000761004177816 */ /* 0x001fe20000000017 */
[----:B------:R-:W-:Y:S06]  /*5e90*/  BRA `(.L_x_42449) ;  /* 0x0000000800f47947 */ /* 0x000fec0003800000 */
.L_x_42452:
        /* <DEDUP_REMOVED lines=10> */
.L_x_42455:
[----:B------:R-:W2:Y:S02]  /*5f40*/  LDG.E.U16 R6, desc[UR36][R6.64] ;  /* 0x0000002406067981 */ /* 0x000ea4000c1e1500 */
[----:B--2---:R-:W-:-:S06]  /*5f50*/  HADD2.F32 R4, -RZ, R6.H0_H0 ;  /* 0x20000006ff047230 */ /* 0x004fcc0000004100 */
[----:B------:R-:W0:Y:S02]  /*5f60*/  F2I.S64.TRUNC R4, R4 ;  /* 0x0000000400047311 */ /* 0x000e24000020d900 */
[----:B0-----:R-:W-:Y:S01]  /*5f70*/  PRMT R23, R4, 0x7610, R23 ;  /* 0x0000761004177816 */ /* 0x001fe20000000017 */
[----:B------:R-:W-:Y:S06]  /*5f80*/  BRA `(.L_x_42449) ;  /* 0x0000000800b87947 */ /* 0x000fec0003800000 */
.L_x_42454:
[----:B------:R-:W2:Y:S02]  /*5f90*/  LDG.E.64 R4, desc[UR36][R6.64] ;  /* 0x0000002406047981 */ /* 0x000ea4000c1e1b00 */
[----:B--2---:R-:W0:Y:S02]  /*5fa0*/  F2I.S64.F64.TRUNC R4, R4 ;  /* 0x0000000400047311 */ /* 0x004e24000030d900 */
[----:B0-----:R-:W-:Y:S01]  /*5fb0*/  PRMT R23, R4, 0x7610, R23 ;  /* 0x0000761004177816 */ /* 0x001fe20000000017 */
[----:B------:R-:W-:Y:S06]  /*5fc0*/  BRA `(.L_x_42449) ;  /* 0x0000000800a87947 */ /* 0x000fec0003800000 */
.L_x_42444:
        /* <DEDUP_REMOVED lines=12> */
.L_x_42458:
[----:B------:R-:W2:Y:S02]  /*6090*/  LDG.E.64 R6, desc[UR36][R6.64] ;  /* 0x0000002406067981 */ /* 0x000ea4000c1e1b00 */
[----:B--2---:R-:W0:Y:S02]  /*60a0*/  F2I.S64.F64.TRUNC R4, R6 ;  /* 0x0000000600047311 */ /* 0x004e24000030d900 */
[----:B0-----:R-:W-:Y:S01]  /*60b0*/  PRMT R23, R4, 0x7610, R23 ;  /* 0x0000761004177816 */ /* 0x001fe20000000017 */
[----:B------:R-:W-:Y:S06]  /*60c0*/  BRA `(.L_x_42449) ;  /* 0x0000000800687947 */ /* 0x000fec0003800000 */
.L_x_42457:
        /* <DEDUP_REMOVED lines=27> */
.L_x_42460:
        /* <DEDUP_REMOVED lines=15> */
.L_x_42459:
[----:B------:R-:W2:Y:S02]  /*6370*/  LDG.E.U16 R4, desc[UR36][R6.64] ;  /* 0x0000002406047981 */ /* 0x000ea4000c1e1500 */
[----:B--2---:R-:W-:-:S06]  /*6380*/  IMAD.U32 R4, R4, 0x10000, RZ ;  /* 0x0001000004047824 */ /* 0x004fcc00078e00ff */
[----:B------:R-:W0:Y:S02]  /*6390*/  F2I.S64.TRUNC R4, R4 ;  /* 0x0000000400047311 */ /* 0x000e24000020d900 */
[----:B0-----:R-:W-:Y:S01]  /*63a0*/  PRMT R23, R4, 0x7610, R23 ;  /* 0x0000761004177816 */ /* 0x001fe20000000017 */
[----:B------:R-:W-:Y:S06]  /*63b0*/  BRA `(.L_x_42449) ;  /* 0x0000000400ac7947 */ /* 0x000fec0003800000 */
.L_x_42456:
        /* <DEDUP_REMOVED lines=10> */
.L_x_42463:
        /* <DEDUP_REMOVED lines=21> */
.L_x_42467:
[----:B------:R-:W-:Y:S05]  /*65b0*/  BSYNC.RECONVERGENT B1 ;  /* 0x0000000000017941 */ /* 0x000fea0003800200 */
.L_x_42466:
[----:B------:R-:W-:Y:S01]  /*65c0*/  IMAD.SHL.U32 R0, R0, 0x100000, RZ ;  /* 0x0010000000007824 */ /* 0x000fe200078e00ff */
[----:B------:R-:W-:-:S04]  /*65d0*/  LEA R3, R3, 0x3b800000, 0x17 ;  /* 0x3b80000003037811 */ /* 0x000fc800078eb8ff */
[----:B------:R-:W-:-:S07]  /*65e0*/  LOP3.LUT R4, R3, R0, R7, 0xfe, !PT ;  /* 0x0000000003047212 */ /* 0x000fce00078efe07 */
.L_x_42465:
[----:B------:R-:W-:Y:S05]  /*65f0*/  BSYNC.RECONVERGENT B0 ;  /* 0x0000000000007941 */ /* 0x000fea0003800200 */
.L_x_42464:
[----:B------:R-:W0:Y:S02]  /*6600*/  F2I.S64.TRUNC R4, R4 ;  /* 0x0000000400047311 */ /* 0x000e24000020d900 */
[----:B0-----:R-:W-:Y:S01]  /*6610*/  PRMT R23, R4, 0x7610, R23 ;  /* 0x0000761004177816 */ /* 0x001fe20000000017 */
[----:B------:R-:W-:Y:S06]  /*6620*/  BRA `(.L_x_42449) ;  /* 0x0000000400107947 */ /* 0x000fec0003800000 */
.L_x_42462:
        /* <DEDUP_REMOVED lines=21> */
.L_x_42471:
[----:B------:R-:W-:Y:S05]  /*6780*/  BSYNC.RECONVERGENT B1 ;  /* 0x0000000000017941 */ /* 0x000fea0003800200 */
.L_x_42470:
[----:B------:R-:W-:Y:S01]  /*6790*/  IMAD.SHL.U32 R0, R0, 0x200000, RZ ;  /* 0x0020000000007824 */ /* 0x000fe200078e00ff */
[----:B------:R-:W-:-:S04]  /*67a0*/  LEA R3, R3, 0x37800000, 0x17 ;  /* 0x3780000003037811 */ /* 0x000fc800078eb8ff */
[----:B------:R-:W-:-:S07]  /*67b0*/  LOP3.LUT R4, R3, R0, R7, 0xfe, !PT ;  /* 0x0000000003047212 */ /* 0x000fce00078efe07 */
.L_x_42469:
[----:B------:R-:W-:Y:S05]  /*67c0*/  BSYNC.RECONVERGENT B0 ;  /* 0x0000000000007941 */ /* 0x000fea0003800200 */
.L_x_42468:
[----:B------:R-:W0:Y:S02]  /*67d0*/  F2I.S64.TRUNC R4, R4 ;  /* 0x0000000400047311 */ /* 0x000e24000020d900 */
[----:B0-----:R-:W-:Y:S01]  /*67e0*/  PRMT R23, R4, 0x7610, R23 ;  /* 0x0000761004177816 */ /* 0x001fe20000000017 */
[----:B------:R-:W-:Y:S06]  /*67f0*/  BRA `(.L_x_42449) ;  /* 0x00000000009c7947 */ /* 0x000fec0003800000 */
.L_x_42461:
        /* <DEDUP_REMOVED lines=14> */
.L_x_42475:
[----:B------:R-:W-:Y:S05]  /*68e0*/  BSYNC.RECONVERGENT B0 ;  /* 0x0000000000007941 */ /* 0x000fea0003800200 */
.L_x_42474:
[----:B------:R-:W0:Y:S02]  /*68f0*/  F2I.S64.TRUNC R4, R4 ;  /* 0x0000000400047311 */ /* 0x000e24000020d900 */
[----:B0-----:R-:W-:Y:S01]  /*6900*/  PRMT R23, R4, 0x7610, R23 ;  /* 0x0000761004177816 */ /* 0x001fe20000000017 */
[----:B------:R-:W-:Y:S06]  /*6910*/  BRA `(.L_x_42449) ;  /* 0x0000000000547947 */ /* 0x000fec0003800000 */
.L_x_42448:
        /* <DEDUP_REMOVED lines=16> */
.L_x_42476:
[----:B------:R-:W-:Y:S01]  /*6a20*/  PRMT R23, RZ, 0x7610, R23 ;  /* 0x00007610ff177816 */ /* 0x000fe20000000017 */
[----:B------:R-:W-:Y:S06]  /*6a30*/  BRA `(.L_x_42449) ;  /* 0x00000000000c7947 */ /* 0x000fec0003800000 */
.L_x_42473:
[----:B------:R0:W5:Y:S01]  /*6a40*/  LDG.E.U8 R23, desc[UR36][R6.64] ;  /* 0x0000002406177981 */ /* 0x000162000c1e1100 */
[----:B------:R-:W-:Y:S05]  /*6a50*/  BRA `(.L_x_42449) ;  /* 0x0000000000047947 */ /* 0x000fea0003800000 */
.L_x_42472:
[----:B------:R0:W5:Y:S02]  /*6a60*/  LDG.E.U8 R23, desc[UR36][R6.64] ;  /* 0x0000002406177981 */ /* 0x000164000c1e1100 */
.L_x_42449:
        /* <DEDUP_REMOVED lines=19> */
.L_x_42480:
[----:B------:R3:W5:Y:S01]  /*6ba0*/  LDG.E.U8 R0, desc[UR36][R6.64] ;  /* 0x0000002406007981 */ /* 0x000762000c1e1100 */
[----:B------:R-:W-:Y:S05]  /*6bb0*/  BRA `(.L_x_42482) ;  /* 0x0000000c00607947 */ /* 0x000fea0003800000 */
.L_x_42479:
        /* <DEDUP_REMOVED lines=8> */
.L_x_42484:
[----:B------:R0:W5:Y:S01]  /*6c40*/  LDG.E.U8 R0, desc[UR36][R6.64] ;  /* 0x0000002406007981 */ /* 0x000162000c1e1100 */
[----:B------:R-:W-:Y:S05]  /*6c50*/  BRA `(.L_x_42482) ;  /* 0x0000000c00387947 */ /* 0x000fea0003800000 */
.L_x_42483:
[----:B------:R0:W5:Y:S01]  /*6c60*/  LDG.E.U16 R0, desc[UR36][R6.64] ;  /* 0x0000002406007981 */ /* 0x000162000c1e1500 */
[----:B------:R-:W-:Y:S05]  /*6c70*/  BRA `(.L_x_42482) ;  /* 0x0000000c00307947 */ /* 0x000fea0003800000 */
.L_x_42478:
        /* <DEDUP_REMOVED lines=10> */
.L_x_42486:
[----:B------:R-:W2:Y:S02]  /*6d20*/  LDG.E.U16 R4, desc[UR36][R6.64] ;  /* 0x0000002406047981 */ /* 0x000ea4000c1e1500 */
[----:B--2---:R-:W-:-:S06]  /*6d30*/  HADD2.F32 R4, -RZ, R4.H0_H0 ;  /* 0x20000004ff047230 */ /* 0x004fcc0000004100 */
[----:B------:R-:W0:Y:S02]  /*6d40*/  F2I.S64.TRUNC R4, R4 ;  /* 0x0000000400047311 */ /* 0x000e24000020d900 */
[----:B0-----:R-:W-:Y:S01]  /*6d50*/  PRMT R0, R4, 0x7610, R0 ;  /* 0x0000761004007816 */ /* 0x001fe20000000000 */
[----:B------:R-:W-:Y:S06]  /*6d60*/  BRA `(.L_x_42482) ;  /* 0x0000000800f47947 */ /* 0x000fec0003800000 */
.L_x_42485:
        /* <DEDUP_REMOVED lines=10> */
.L_x_42488:
[----:B------:R-:W2:Y:S02]  /*6e10*/  LDG.E.U16 R6, desc[UR36][R6.64] ;  /* 0x0000002406067981 */ /* 0x000ea4000c1e1500 */
[----:B--2---:R-:W-:-:S06]  /*6e20*/  HADD2.F32 R4, -RZ, R6.H0_H0 ;  /* 0x20000006ff047230 */ /* 0x004fcc0000004100 */
[----:B------:R-:W0:Y:S02]  /*6e30*/  F2I.S64.TRUNC R4, R4 ;  /* 0x0000000400047311 */ /* 0x000e24000020d900 */
[----:B0-----:R-:W-:Y:S01]  /*6e40*/  PRMT R0, R4, 0x7610, R0 ;  /* 0x0000761004007816 */ /* 0x001fe20000000000 */
[----:B------:R-:W-:Y:S06]  /*6e50*/  BRA `(.L_x_42482) ;  /* 0x0000000800b87947 */ /* 0x000fec0003800000 */
.L_x_42487:
[----:B------:R-:W2:Y:S02]  /*6e60*/  LDG.E.64 R4, desc[UR36][R6.64] ;  /* 0x0000002406047981 */ /* 0x000ea4000c1e1b00 */
[----:B--2---:R-:W0:Y:S02]  /*6e70*/  F2I.S64.F64.TRUNC R4, R4 ;  /* 0x0000000400047311 */ /* 0x004e24000030d900 */
[----:B0-----:R-:W-:Y:S01]  /*6e80*/  PRMT R0, R4, 0x7610, R0 ;  /* 0x0000761004007816 */ /* 0x001fe20000000000 */
[----:B------:R-:W-:Y:S06]  /*6e90*/  BRA `(.L_x_42482) ;  /* 0x0000000800a87947 */ /* 0x000fec0003800000 */
.L_x_42477:
        /* <DEDUP_REMOVED lines=12> */
.L_x_42491:
[----:B------:R-:W2:Y:S02]  /*6f60*/  LDG.E.64 R6, desc[UR36][R6.64] ;  /* 0x0000002406067981 */ /* 0x000ea4000c1e1b00 */
[----:B--2---:R-:W0:Y:S02]  /*6f70*/  F2I.S64.F64.TRUNC R4, R6 ;  /* 0x0000000600047311 */ /* 0x004e24000030d900 */
[----:B0-----:R-:W-:Y:S01]  /*6f80*/  PRMT R0, R4, 0x7610, R0 ;  /* 0x0000761004007816 */ /* 0x001fe20000000000 */
[----:B------:R-:W-:Y:S06]  /*6f90*/  BRA `(.L_x_42482) ;  /* 0x0000000800687947 */ /* 0x000fec0003800000 */
.L_x_42490:
        /* <DEDUP_REMOVED lines=27> */
.L_x_42493:
        /* <DEDUP_REMOVED lines=15> */
.L_x_42492:
[----:B------:R-:W2:Y:S02]  /*7240*/  LDG.E.U16 R4, desc[UR36][R6.64] ;  /* 0x0000002406047981 */ /* 0x000ea4000c1e1500 */
[----:B--2---:R-:W-:-:S06]  /*7250*/  IMAD.U32 R4, R4, 0x10000, RZ ;  /* 0x0001000004047824 */ /* 0x004fcc00078e00ff */
[----:B------:R-:W0:Y:S02]  /*7260*/  F2I.S64.TRUNC R4, R4 ;  /* 0x0000000400047311 */ /* 0x000e24000020d900 */
[----:B0-----:R-:W-:Y:S01]  /*7270*/  PRMT R0, R4, 0x7610, R0 ;  /* 0x0000761004007816 */ /* 0x001fe20000000000 */
[----:B------:R-:W-:Y:S06]  /*7280*/  BRA `(.L_x_42482) ;  /* 0x0000000400ac7947 */ /* 0x000fec0003800000 */
.L_x_42489:
        /* <DEDUP_REMOVED lines=10> */
.L_x_42496:
        /* <DEDUP_REMOVED lines=21> */
.L_x_42500:
[----:B------:R-:W-:Y:S05]  /*7480*/  BSYNC.RECONVERGENT B1 ;  /* 0x0000000000017941 */ /* 0x000fea0003800200 */
.L_x_42499:
[----:B------:R-:W-:Y:S01]  /*7490*/  IMAD.SHL.U32 R0, R0, 0x100000, RZ ;  /* 0x0010000000007824 */ /* 0x000fe200078e00ff */
[----:B------:R-:W-:-:S04]  /*74a0*/  LEA R3, R3, 0x3b800000, 0x17 ;  /* 0x3b80000003037811 */ /* 0x000fc800078eb8ff */
[----:B------:R-:W-:-:S07]  /*74b0*/  LOP3.LUT R4, R3, R0, R7, 0xfe, !PT ;  /* 0x0000000003047212 */ /* 0x000fce00078efe07 */
.L_x_42498:
[----:B------:R-:W-:Y:S05]  /*74c0*/  BSYNC.RECONVERGENT B0 ;  /* 0x0000000000007941 */ /* 0x000fea0003800200 */
.L_x_42497:
[----:B------:R-:W0:Y:S02]  /*74d0*/  F2I.S64.TRUNC R4, R4 ;  /* 0x0000000400047311 */ /* 0x000e24000020d900 */
[----:B0-----:R-:W-:Y:S01]  /*74e0*/  PRMT R0, R4, 0x7610, R0 ;  /* 0x0000761004007816 */ /* 0x001fe20000000000 */
[----:B------:R-:W-:Y:S06]  /*74f0*/  BRA `(.L_x_42482) ;  /* 0x0000000400107947 */ /* 0x000fec0003800000 */
.L_x_42495:
        /* <DEDUP_REMOVED lines=21> */
.L_x_42504:
[----:B------:R-:W-:Y:S05]  /*7650*/  BSYNC.RECONVERGENT B1 ;  /* 0x0000000000017941 */ /* 0x000fea0003800200 */
.L_x_42503:
[----:B------:R-:W-:Y:S01]  /*7660*/  IMAD.SHL.U32 R0, R0, 0x200000, RZ ;  /* 0x0020000000007824 */ /* 0x000fe200078e00ff */
[----:B------:R-:W-:-:S04]  /*7670*/  LEA R3, R3, 0x37800000, 0x17 ;  /* 0x3780000003037811 */ /* 0x000fc800078eb8ff */
[----:B------:R-:W-:-:S07]  /*7680*/  LOP3.LUT R4, R3, R0, R7, 0xfe, !PT ;  /* 0x0000000003047212 */ /* 0x000fce00078efe07 */
.L_x_42502:
[----:B------:R-:W-:Y:S05]  /*7690*/  BSYNC.RECONVERGENT B0 ;  /* 0x0000000000007941 */ /* 0x000fea0003800200 */
.L_x_42501:
[----:B------:R-:W0:Y:S02]  /*76a0*/  F2I.S64.TRUNC R4, R4 ;  /* 0x0000000400047311 */ /* 0x000e24000020d900 */
[----:B0-----:R-:W-:Y:S01]  /*76b0*/  PRMT R0, R4, 0x7610, R0 ;  /* 0x0000761004007816 */ /* 0x001fe20000000000 */
[----:B------:R-:W-:Y:S06]  /*76c0*/  BRA `(.L_x_42482) ;  /* 0x00000000009c7947 */ /* 0x000fec0003800000 */
.L_x_42494:
        /* <DEDUP_REMOVED lines=14> */
.L_x_42508:
[----:B------:R-:W-:Y:S05]  /*77b0*/  BSYNC.RECONVERGENT B0 ;  /* 0x0000000000007941 */ /* 0x000fea0003800200 */
.L_x_42507:
[----:B------:R-:W0:Y:S02]  /*77c0*/  F2I.S64.TRUNC R4, R4 ;  /* 0x0000000400047311 */ /* 0x000e24000020d900 */
[----:B0-----:R-:W-:Y:S01]  /*77d0*/  PRMT R0, R4, 0x7610, R0 ;  /* 0x0000761004007816 */ /* 0x001fe20000000000 */
[----:B------:R-:W-:Y:S06]  /*77e0*/  BRA `(.L_x_42482) ;  /* 0x0000000000547947 */ /* 0x000fec0003800000 */
.L_x_42481:
        /* <DEDUP_REMOVED lines=16> */
.L_x_42509:
[----:B------:R-:W-:Y:S01]  /*78f0*/  PRMT R0, RZ, 0x7610, R0 ;  /* 0x00007610ff007816 */ /* 0x000fe20000000000 */
[----:B------:R-:W-:Y:S06]  /*7900*/  BRA `(.L_x_42482) ;  /* 0x00000000000c7947 */ /* 0x000fec0003800000 */
.L_x_42506:
[----:B------:R1:W5:Y:S01]  /*7910*/  LDG.E.U8 R0, desc[UR36][R6.64] ;  /* 0x0000002406007981 */ /* 0x000362000c1e1100 */
[----:B------:R-:W-:Y:S05]  /*7920*/  BRA `(.L_x_42482) ;  /* 0x0000000000047947 */ /* 0x000fea0003800000 */
.L_x_42505:
[----:B------:R0:W5:Y:S02]  /*7930*/  LDG.E.U8 R0, desc[UR36][R6.64] ;  /* 0x0000002406007981 */ /* 0x000164000c1e1100 */
.L_x_42482:
[----:B-----5:R-:W-:Y:S02]  /*7940*/  LOP3.LUT P0, RZ, R23, 0xff, RZ, 0xc0, !PT ;  /* 0x000000ff17ff7812 */ /* 0x020fe4000780c0ff */
[----:B------:R-:W-:-:S04]  /*7950*/  LOP3.LUT P1, RZ, R0, 0xff, RZ, 0xc0, !PT ;  /* 0x000000ff00ff7812 */ /* 0x000fc8000782c0ff */
[----:B------:R-:W-:-:S13]  /*7960*/  PLOP3.LUT P0, PT, P0, P1, PT, 0x80, 0x8 ;  /* 0x000000000008781c */ /* 0x000fda0000703070 */
.L_x_42443:
[----:B------:R-:W-:Y:S05]  /*7970*/  BSYNC.RECONVERGENT B6 ;  /* 0x0000000000067941 */ /* 0x000fea0003800200 */
.L_x_42442:
        /* <DEDUP_REMOVED lines=34> */
.L_x_42517:
[----:B------:R0:W-:Y:S01]  /*7ba0*/  STG.E.U8 desc[UR36][R8.64], R11 ;  /* 0x0000000b08007986 */ /* 0x0001e2000c101124 */
[----:B------:R-:W-:Y:S05]  /*7bb0*/  BRA `(.L_x_42519) ;  /* 0x0000000c00087947 */ /* 0x000fea0003800000 */
.L_x_42516:
        /* <DEDUP_REMOVED lines=10> */
.L_x_42521:
[----:B------:R0:W-:Y:S01]  /*7c60*/  STG.E desc[UR36][R8.64], R11 ;  /* 0x0000000b08007986 */ /* 0x0001e2000c101924 */
[----:B------:R-:W-:Y:S05]  /*7c70*/  BRA `(.L_x_42519) ;  /* 0x0000000800d87947 */ /* 0x000fea0003800000 */
.L_x_42520:
[----:B------:R0:W-:Y:S01]  /*7c80*/  STG.E.U16 desc[UR36][R8.64], R11 ;  /* 0x0000000b08007986 */ /* 0x0001e2000c101524 */
[----:B------:R-:W-:Y:S05]  /*7c90*/  BRA `(.L_x_42519) ;  /* 0x0000000800d07947 */ /* 0x000fea0003800000 */
.L_x_42515:
        /* <DEDUP_REMOVED lines=9> */
.L_x_42523:
[----:B------:R-:W0:Y:S02]  /*7d30*/  I2F.S16 R0, R11 ;  /* 0x0000000b00007306 */ /* 0x000e240000101400 */
[----:B0-----:R-:W-:-:S05]  /*7d40*/  F2FP.F16.F32.PACK_AB R0, RZ, R0 ;  /* 0x00000000ff00723e */ /* 0x001fca00000000ff */
[----:B------:R0:W-:Y:S01]  /*7d50*/  STG.E.U16 desc[UR36][R8.64], R0 ;  /* 0x0000000008007986 */ /* 0x0001e2000c101524 */
[----:B------:R-:W-:Y:S05]  /*7d60*/  BRA `(.L_x_42519) ;  /* 0x00000008009c7947 */ /* 0x000fea0003800000 */
.L_x_42522:
        /* <DEDUP_REMOVED lines=10> */
.L_x_42525:
[----:B------:R-:W0:Y:S02]  /*7e10*/  I2F.S16 R11, R11 ;  /* 0x0000000b000b7306 */ /* 0x000e240000101400 */
[----:B0-----:R-:W-:-:S04]  /*7e20*/  F2FP.F16.F32.PACK_AB R3, RZ, R11 ;  /* 0x0000000bff03723e */ /* 0x001fc800000000ff */
[----:B------:R-:W-:-:S05]  /*7e30*/  PRMT R3, R3, 0x5410, RZ ;  /* 0x0000541003037816 */ /* 0x000fca00000000ff */
[----:B------:R0:W-:Y:S01]  /*7e40*/  STG.E desc[UR36][R8.64], R3 ;  /* 0x0000000308007986 */ /* 0x0001e2000c101924 */
[----:B------:R-:W-:Y:S05]  /*7e50*/  BRA `(.L_x_42519) ;  /* 0x0000000800607947 */ /* 0x000fea0003800000 */
.L_x_42524:
[----:B------:R-:W0:Y:S02]  /*7e60*/  I2F.F64.S16 R4, R11 ;  /* 0x0000000b00047312 */ /* 0x000e240000101c00 */
[----:B0-----:R0:W-:Y:S01]  /*7e70*/  STG.E.64 desc[UR36][R8.64], R4 ;  /* 0x0000000408007986 */ /* 0x0011e2000c101b24 */
[----:B------:R-:W-:Y:S05]  /*7e80*/  BRA `(.L_x_42519) ;  /* 0x0000000800547947 */ /* 0x000fea0003800000 */
.L_x_42514:
        /* <DEDUP_REMOVED lines=10> */
.L_x_42528:
[----:B--234-:R-:W-:Y:S01]  /*7f30*/  CS2R R6, SRZ ;  /* 0x0000000000067805 */ /* 0x01cfe2000001ff00 */
[----:B------:R-:W0:Y:S04]  /*7f40*/  I2F.F64.S16 R4, R11 ;  /* 0x0000000b00047312 */ /* 0x000e280000101c00 */
[----:B0-----:R0:W-:Y:S01]  /*7f50*/  STG.E.128 desc[UR36][R8.64], R4 ;  /* 0x0000000408007986 */ /* 0x0011e2000c101d24 */
[----:B------:R-:W-:Y:S05]  /*7f60*/  BRA `(.L_x_42519) ;  /* 0x00000008001c7947 */ /* 0x000fea0003800000 */
.L_x_42527:
        /* <DEDUP_REMOVED lines=17> */
.L_x_42532:
[----:B------:R-:W-:Y:S05]  /*8080*/  BSYNC.RECONVERGENT B0 ;  /* 0x0000000000007941 */ /* 0x000fea0003800200 */
.L_x_42531:
[----:B------:R0:W-:Y:S01]  /*8090*/  STG.E.U8 desc[UR36][R8.64], R3 ;  /* 0x0000000308007986 */ /* 0x0001e2000c101124 */
[----:B------:R-:W-:Y:S05]  /*80a0*/  BRA `(.L_x_42519) ;  /* 0x0000000400cc7947 */ /* 0x000fea0003800000 */
.L_x_42530:
        /* <DEDUP_REMOVED lines=16> */
.L_x_42529:
[----:B------:R-:W0:Y:S02]  /*81b0*/  I2F.S16 R0, R11 ;  /* 0x0000000b00007306 */ /* 0x000e240000101400 */
[----:B0-----:R-:W-:-:S05]  /*81c0*/  F2FP.BF16.F32.PACK_AB R0, RZ, R0 ;  /* 0x00000000ff00723e */ /* 0x001fca00000010ff */
[----:B------:R0:W-:Y:S01]  /*81d0*/  STG.E.U16 desc[UR36][R8.64], R0 ;  /* 0x0000000008007986 */ /* 0x0001e2000c101524 */
[----:B------:R-:W-:Y:S05]  /*81e0*/  BRA `(.L_x_42519) ;  /* 0x00000004007c7947 */ /* 0x000fea0003800000 */
.L_x_42526:
        /* <DEDUP_REMOVED lines=10> */
.L_x_42535:
        /* <DEDUP_REMOVED lines=12> */
.L_x_42538:
[----:B------:R-:W-:-:S04]  /*8350*/  SHF.R.U32.HI R0, RZ, 0x14, R11 ;  /* 0x00000014ff007819 */ /* 0x000fc8000001160b */
[----:B------:R-:W-:-:S04]  /*8360*/  LOP3.LUT R0, R0, 0x1, RZ, 0xc0, !PT ;  /* 0x0000000100007812 */ /* 0x000fc800078ec0ff */
[----:B------:R-:W-:-:S04]  /*8370*/  IADD3 R0, PT, PT, R11, 0x487ffff, R0 ;  /* 0x0487ffff0b007810 */ /* 0x000fc80007ffe000 */
[----:B------:R-:W-:-:S04]  /*8380*/  SHF.R.U32.HI R0, RZ, 0x14, R0 ;  /* 0x00000014ff007819 */ /* 0x000fc80000011600 */
[----:B------:R-:W-:-:S07]  /*8390*/  LOP3.LUT R0, R0, 0xff, RZ, 0xc0, !PT ;  /* 0x000000ff00007812 */ /* 0x000fce00078ec0ff */
.L_x_42539:
[----:B------:R-:W-:-:S07]  /*83a0*/  PRMT R4, R0, 0x7610, R4 ;  /* 0x0000761000047816 */ /* 0x000fce0000000004 */
.L_x_42537:
[----:B------:R-:W-:Y:S05]  /*83b0*/  BSYNC.RECONVERGENT B0 ;  /* 0x0000000000007941 */ /* 0x000fea0003800200 */
.L_x_42536:
[----:B------:R0:W-:Y:S01]  /*83c0*/  STG.E.U8 desc[UR36][R8.64], R4 ;  /* 0x0000000408007986 */ /* 0x0001e2000c101124 */
[----:B------:R-:W-:Y:S05]  /*83d0*/  BRA `(.L_x_42519) ;  /* 0x0000000400007947 */ /* 0x000fea0003800000 */
.L_x_42534:
        /* <DEDUP_REMOVED lines=12> */
.L_x_42542:
[----:B------:R-:W-:-:S04]  /*84a0*/  SHF.R.U32.HI R0, RZ, 0x15, R11 ;  /* 0x00000015ff007819 */ /* 0x000fc8000001160b */
[----:B------:R-:W-:-:S04]  /*84b0*/  LOP3.LUT R0, R0, 0x1, RZ, 0xc0, !PT ;  /* 0x0000000100007812 */ /* 0x000fc800078ec0ff */
[----:B------:R-:W-:-:S04]  /*84c0*/  IADD3 R0, PT, PT, R11, 0x88fffff, R0 ;  /* 0x088fffff0b007810 */ /* 0x000fc80007ffe000 */
[----:B------:R-:W-:-:S04]  /*84d0*/  SHF.R.U32.HI R0, RZ, 0x15, R0 ;  /* 0x00000015ff007819 */ /* 0x000fc80000011600 */
[----:B------:R-:W-:-:S07]  /*84e0*/  LOP3.LUT R0, R0, 0xff, RZ, 0xc0, !PT ;  /* 0x000000ff00007812 */ /* 0x000fce00078ec0ff */
.L_x_42543:
[----:B------:R-:W-:-:S07]  /*84f0*/  PRMT R4, R0, 0x7610, R4 ;  /* 0x0000761000047816 */ /* 0x000fce0000000004 */
.L_x_42541:
[----:B------:R-:W-:Y:S05]  /*8500*/  BSYNC.RECONVERGENT B0 ;  /* 0x0000000000007941 */ /* 0x000fea0003800200 */
.L_x_42540:
[----:B------:R0:W-:Y:S01]  /*8510*/  STG.E.U8 desc[UR36][R8.64], R4 ;  /* 0x0000000408007986 */ /* 0x0001e2000c101124 */
[----:B------:R-:W-:Y:S05]  /*8520*/  BRA `(.L_x_42519) ;  /* 0x0000000000ac7947 */ /* 0x000fea0003800000 */
.L_x_42533:
[----:B------:R-:W-:-:S13]  /*8530*/  ISETP.NE.AND P0, PT, R0, 0x1c, PT ;  /* 0x0000001c0000780c */ /* 0x000fda0003f05270 */
[----:B------:R-:W-:Y:S05]  /*8540*/  @!P0 BRA `(.L_x_42544) ;  /* 0x0000000000a08947 */ /* 0x000fea0003800000 */
[----:B------:R-:W-:-:S13]  /*8550*/  ISETP.NE.AND P0, PT, R0, 0x1d, PT ;  /* 0x0000001d0000780c */ /* 0x000fda0003f05270 */
[----:B------:R-:W-:Y:S05]  /*8560*/  @!P0 BRA `(.L_x_42545) ;  /* 0x0000000000888947 */ /* 0x000fea0003800000 */
[----:B------:R-:W-:-:S13]  /*8570*/  ISETP.NE.AND P0, PT, R0, 0x2c, PT ;  /* 0x0000002c0000780c */ /* 0x000fda0003f05270 */
[----:B------:R-:W-:Y:S05]  /*8580*/  @!P0 BRA `(.L_x_42546) ;  /* 0x0000000000448947 */ /* 0x000fea0003800000 */
.L_x_42518:
        /* <DEDUP_REMOVED lines=16> */
.L_x_42547:
[----:B------:R-:W-:Y:S05]  /*8690*/  BRA `(.L_x_42519) ;  /* 0x0000000000507947 */ /* 0x000fea0003800000 */
.L_x_42546:
        /* <DEDUP_REMOVED lines=15> */
.L_x_42545:
[----:B------:R-:W-:Y:S02]  /*8790*/  IMAD.MOV.U32 R4, RZ, RZ, R11 ;  /* 0x000000ffff047224 */ /* 0x000fe400078e000b */
[----:B------:R-:W-:-:S05]  /*87a0*/  IMAD.MOV.U32 R5, RZ, RZ, RZ ;  /* 0x000000ffff057224 */ /* 0x000fca00078e00ff */
[----:B------:R1:W-:Y:S01]  /*87b0*/  STG.E.64 desc[UR36][R8.64], R4 ;  /* 0x0000000408007986 */ /* 0x0003e2000c101b24 */
[----:B------:R-:W-:Y:S05]  /*87c0*/  BRA `(.L_x_42519) ;  /* 0x0000000000047947 */ /* 0x000fea0003800000 */
.L_x_42544:
[----:B------:R0:W-:Y:S02]  /*87d0*/  STG.E desc[UR36][R8.64], R11 ;  /* 0x0000000b08007986 */ /* 0x0001e4000c101924 */
.L_x_42519:
[----:B------:R-:W-:Y:S05]  /*87e0*/  BSYNC.RECONVERGENT B6 ;  /* 0x0000000000067941 */ /* 0x000fea0003800200 */
.L_x_42513:
        /* <DEDUP_REMOVED lines=24> */
.L_x_42553:
[----:B------:R0:W-:Y:S01]  /*8970*/  STG.E.U8 desc[UR36][R8.64], R26 ;  /* 0x0000001a08007986 */ /* 0x0001e2000c101124 */
[----:B------:R-:W-:Y:S05]  /*8980*/  BRA `(.L_x_42555) ;  /* 0x0000000800fc7947 */ /* 0x000fea0003800000 */
.L_x_42552:
        /* <DEDUP_REMOVED lines=9> */
.L_x_42557:
[----:B------:R0:W-:Y:S01]  /*8a20*/  STG.E desc[UR36][R8.64], R26 ;  /* 0x0000001a08007986 */ /* 0x0001e2000c101924 */
[----:B------:R-:W-:Y:S05]  /*8a30*/  BRA `(.L_x_42555) ;  /* 0x0000000800d07947 */ /* 0x000fea0003800000 */
.L_x_42556:
[----:B------:R0:W-:Y:S01]  /*8a40*/  STG.E.U16 desc[UR36][R8.64], R26 ;  /* 0x0000001a08007986 */ /* 0x0001e2000c101524 */
[----:B------:R-:W-:Y:S05]  /*8a50*/  BRA `(.L_x_42555) ;  /* 0x0000000800c87947 */ /* 0x000fea0003800000 */
.L_x_42551:
        /* <DEDUP_REMOVED lines=9> */
.L_x_42559:
[----:B------:R-:W0:Y:S02]  /*8af0*/  I2F.S16 R0, R26 ;  /* 0x0000001a00007306 */ /* 0x000e240000101400 */
[----:B0-----:R-:W-:-:S05]  /*8b00*/  F2FP.F16.F32.PACK_AB R0, RZ, R0 ;  /* 0x00000000ff00723e */ /* 0x001fca00000000ff */
[----:B------:R0:W-:Y:S01]  /*8b10*/  STG.E.U16 desc[UR36][R8.64], R0 ;  /* 0x0000000008007986 */ /* 0x0001e2000c101524 */
[----:B------:R-:W-:Y:S05]  /*8b20*/  BRA `(.L_x_42555) ;  /* 0x0000000800947947 */ /* 0x000fea0003800000 */
.L_x_42558:
        /* <DEDUP_REMOVED lines=10> */
.L_x_42561:
[----:B------:R-:W0:Y:S02]  /*8bd0*/  I2F.S16 R26, R26 ;  /* 0x0000001a001a7306 */ /* 0x000e240000101400 */
[----:B0-----:R-:W-:-:S04]  /*8be0*/  F2FP.F16.F32.PACK_AB R3, RZ, R26 ;  /* 0x0000001aff03723e */ /* 0x001fc800000000ff */
[----:B------:R-:W-:-:S05]  /*8bf0*/  PRMT R3, R3, 0x5410, RZ ;  /* 0x0000541003037816 */ /* 0x000fca00000000ff */
[----:B------:R0:W-:Y:S01]  /*8c00*/  STG.E desc[UR36][R8.64], R3 ;  /* 0x0000000308007986 */ /* 0x0001e2000c101924 */
[----:B------:R-:W-:Y:S05]  /*8c10*/  BRA `(.L_x_42555) ;  /* 0x0000000800587947 */ /* 0x000fea0003800000 */
.L_x_42560:
[----:B------:R-:W0:Y:S02]  /*8c20*/  I2F.F64.S16 R26, R26 ;  /* 0x0000001a001a7312 */ /* 0x000e240000101c00 */
[----:B0-----:R0:W-:Y:S01]  /*8c30*/  STG.E.64 desc[UR36][R8.64], R26 ;  /* 0x0000001a08007986 */ /* 0x0011e2000c101b24 */
[----:B------:R-:W-:Y:S05]  /*8c40*/  BRA `(.L_x_42555) ;  /* 0x00000008004c7947 */ /* 0x000fea0003800000 */
.L_x_42550:
        /* <DEDUP_REMOVED lines=12> */
.L_x_42565:
        /* <DEDUP_REMOVED lines=16> */
.L_x_42568:
[----:B------:R-:W-:-:S07]  /*8e10*/  PRMT R4, R0, 0x7610, R4 ;  /* 0x0000761000047816 */ /* 0x000fce0000000004 */
.L_x_42567:
[----:B------:R-:W-:Y:S05]  /*8e20*/  BSYNC.RECONVERGENT B0 ;  /* 0x0000000000007941 */ /* 0x000fea0003800200 */
.L_x_42566:
[----:B------:R0:W-:Y:S01]  /*8e30*/  STG.E.U8 desc[UR36][R8.64], R4 ;  /* 0x0000000408007986 */ /* 0x0001e2000c101124 */
[----:B------:R-:W-:Y:S05]  /*8e40*/  BRA `(.L_x_42555) ;  /* 0x0000000400cc7947 */ /* 0x000fea0003800000 */
.L_x_42564:
        /* <DEDUP_REMOVED lines=16> */
.L_x_42571:
[----:B------:R-:W-:-:S07]  /*8f50*/  PRMT R4, R0, 0x7610, R4 ;  /* 0x0000761000047816 */ /* 0x000fce0000000004 */
.L_x_42570:
[----:B------:R-:W-:Y:S05]  /*8f60*/  BSYNC.RECONVERGENT B0 ;  /* 0x0000000000007941 */ /* 0x000fea0003800200 */
.L_x_42569:
[----:B------:R0:W-:Y:S01]  /*8f70*/  STG.E.U8 desc[UR36][R8.64], R4 ;  /* 0x0000000408007986 */ /* 0x0001e2000c101124 */
[----:B------:R-:W-:Y:S05]  /*8f80*/  BRA `(.L_x_42555) ;  /* 0x00000004007c7947 */ /* 0x000fea0003800000 */
.L_x_42563:
        /* <DEDUP_REMOVED lines=21> */
.L_x_42573:
[----:B------:R-:W-:-:S05]  /*90e0*/  IMAD.MOV.U32 R27, RZ, RZ, RZ ;  /* 0x000000ffff1b7224 */ /* 0x000fca00078e00ff */
[----:B------:R0:W-:Y:S01]  /*90f0*/  STG.E.64 desc[UR36][R8.64], R26 ;  /* 0x0000001a08007986 */ /* 0x0001e2000c101b24 */
[----:B------:R-:W-:Y:S05]  /*9100*/  BRA `(.L_x_42555) ;  /* 0x00000004001c7947 */ /* 0x000fea0003800000 */
.L_x_42572:
[----:B------:R0:W-:Y:S01]  /*9110*/  STG.E desc[UR36][R8.64], R26 ;  /* 0x0000001a08007986 */ /* 0x0001e2000c101924 */
[----:B------:R-:W-:Y:S05]  /*9120*/  BRA `(.L_x_42555) ;  /* 0x0000000400147947 */ /* 0x000fea0003800000 */
.L_x_42562:
        /* <DEDUP_REMOVED lines=8> */
.L_x_42575:
[----:B--234-:R-:W-:Y:S01]  /*91b0*/  CS2R R6, SRZ ;  /* 0x0000000000067805 */ /* 0x01cfe2000001ff00 */
[----:B------:R-:W0:Y:S04]  /*91c0*/  I2F.F64.S16 R4, R26 ;  /* 0x0000001a00047312 */ /* 0x000e280000101c00 */
[----:B0-----:R0:W-:Y:S01]  /*91d0*/  STG.E.128 desc[UR36][R8.64], R4 ;  /* 0x0000000408007986 */ /* 0x0011e2000c101d24 */
[----:B------:R-:W-:Y:S05]  /*91e0*/  BRA `(.L_x_42555) ;  /* 0x0000000000e47947 */ /* 0x000fea0003800000 */
.L_x_42574:
[----:B------:R-:W-:-:S13]  /*91f0*/  ISETP.NE.AND P0, PT, R0, 0xf, PT ;  /* 0x0000000f0000780c */ /* 0x000fda0003f05270 */
[----:B------:R-:W-:Y:S05]  /*9200*/  @!P0 BRA `(.L_x_42576) ;  /* 0x0000000000d08947 */ /* 0x000fea0003800000 */
[----:B------:R-:W-:-:S13]  /*9210*/  ISETP.NE.AND P0, PT, R0, 0x17, PT ;  /* 0x000000170000780c */ /* 0x000fda0003f05270 */
[----:B------:R-:W-:Y:S05]  /*9220*/  @!P0 BRA `(.L_x_42577) ;  /* 0x0000000000848947 */ /* 0x000fea0003800000 */
[----:B------:R-:W-:-:S13]  /*9230*/  ISETP.NE.AND P0, PT, R0, 0x18, PT ;  /* 0x000000180000780c */ /* 0x000fda0003f05270 */
[----:B------:R-:W-:Y:S05]  /*9240*/  @!P0 BRA `(.L_x_42578) ;  /* 0x0000000000448947 */ /* 0x000fea0003800000 */
.L_x_42554:
        /* <DEDUP_REMOVED lines=16> */
.L_x_42579:
[----:B------:R-:W-:Y:S05]  /*9350*/  BRA `(.L_x_42555) ;  /* 0x0000000000887947 */ /* 0x000fea0003800000 */
.L_x_42578:
        /* <DEDUP_REMOVED lines=11> */
.L_x_42581:
[----:B------:R-:W-:Y:S05]  /*9410*/  BSYNC.RECONVERGENT B0 ;  /* 0x0000000000007941 */ /* 0x000fea0003800200 */
.L_x_42580:
[----:B------:R0:W-:Y:S01]  /*9420*/  STG.E.U8 desc[UR36][R8.64], R3 ;  /* 0x0000000308007986 */ /* 0x0001e2000c101124 */
[----:B------:R-:W-:Y:S05]  /*9430*/  BRA `(.L_x_42555) ;  /* 0x0000000000507947 */ /* 0x000fea0003800000 */
.L_x_42577:
        /* <DEDUP_REMOVED lines=12> */
.L_x_42582:
[----:B------:R-:W-:Y:S01]  /*9500*/  IMAD.MOV.U32 R3, RZ, RZ, 0x7f ;  /* 0x0000007fff037424 */ /* 0x000fe200078e00ff */
[----:B------:R-:W-:-:S04]  /*9510*/  ISETP.GT.U32.AND P0, PT, R5, 0x7f800000, PT ;  /* 0x7f8000000500780c */ /* 0x000fc80003f04070 */
[----:B------:R-:W-:-:S05]  /*9520*/  SEL R3, R3, 0x7c, P0 ;  /* 0x0000007c03037807 */ /* 0x000fca0000000000 */
[----:B------:R0:W-:Y:S01]  /*9530*/  STG.E.U8 desc[UR36][R8.64], R3 ;  /* 0x0000000308007986 */ /* 0x0001e2000c101124 */
[----:B------:R-:W-:Y:S05]  /*9540*/  BRA `(.L_x_42555) ;  /* 0x00000000000c7947 */ /* 0x000fea0003800000 */
.L_x_42576:
[----:B------:R-:W0:Y:S02]  /*9550*/  I2F.S16 R0, R26 ;  /* 0x0000001a00007306 */ /* 0x000e240000101400 */
[----:B0-----:R-:W-:-:S05]  /*9560*/  F2FP.BF16.F32.PACK_AB R0, RZ, R0 ;  /* 0x00000000ff00723e */ /* 0x001fca00000010ff */
[----:B------:R0:W-:Y:S02]  /*9570*/  STG.E.U16 desc[UR36][R8.64], R0 ;  /* 0x0000000008007986 */ /* 0x0001e4000c101524 */
.L_x_42555:
[----:B------:R-:W-:Y:S05]  /*9580*/  BSYNC.RECONVERGENT B6 ;  /* 0x0000000000067941 */ /* 0x000fea0003800200 */
.L_x_42549:
[----:B------:R-:W-:-:S07]  /*9590*/  VIADD R17, R17, 0x80 ;  /* 0x0000008011117836 */ /* 0x000fce0000000000 */
.L_x_42512:
[----:B------:R-:W-:-:S13]  /*95a0*/  ISETP.GE.AND P0, PT, R17, R16, PT ;  /* 0x000000101100720c */ /* 0x000fda0003f06270 */
[----:B------:R-:W-:Y:S05]  /*95b0*/  @P0 BREAK.RELIABLE B7 ;  /* 0x0000000000070942 */ /* 0x000fea0003800100 */
[----:B------:R-:W-:Y:S05]  /*95c0*/  @P0 BRA `(.L_x_42548) ;  /* 0x0000000c00640947 */ /* 0x000fea0003800000 */
[----:B------:R-:W-:Y:S05]  /*95d0*/  BSYNC.RELIABLE B7 ;  /* 0x0000000000077941 */ /* 0x000fea0003800100 */
.L_x_42511:
        /* <DEDUP_REMOVED lines=21> */
.L_x_42587:
[----:B------:R0:W-:Y:S01]  /*9730*/  STG.E.U8 desc[UR36][R8.64], R24 ;  /* 0x0000001808007986 */ /* 0x0001e2000c101124 */
[----:B------:R-:W-:Y:S05]  /*9740*/  BRA `(.L_x_42589) ;  /* 0x0000000800fc7947 */ /* 0x000fea0003800000 */
.L_x_42586:
        /* <DEDUP_REMOVED lines=9> */
.L_x_42591:
[----:B------:R0:W-:Y:S01]  /*97e0*/  STG.E desc[UR36][R8.64], R24 ;  /* 0x0000001808007986 */ /* 0x0001e2000c101924 */
[----:B------:R-:W-:Y:S05]  /*97f0*/  BRA `(.L_x_42589) ;  /* 0x0000000800d07947 */ /* 0x000fea0003800000 */
.L_x_42590:
[----:B------:R0:W-:Y:S01]  /*9800*/  STG.E.U16 desc[UR36][R8.64], R24 ;  /* 0x0000001808007986 */ /* 0x0001e2000c101524 */
[----:B------:R-:W-:Y:S05]  /*9810*/  BRA `(.L_x_42589) ;  /* 0x0000000800c87947 */ /* 0x000fea0003800000 */
.L_x_42585:
        /* <DEDUP_REMOVED lines=9> */
.L_x_42593:
[----:B------:R-:W0:Y:S02]  /*98b0*/  I2F.S16 R0, R24 ;  /* 0x0000001800007306 */ /* 0x000e240000101400 */
[----:B0-----:R-:W-:-:S05]  /*98c0*/  F2FP.F16.F32.PACK_AB R0, RZ, R0 ;  /* 0x00000000ff00723e */ /* 0x001fca00000000ff */
[----:B------:R0:W-:Y:S01]  /*98d0*/  STG.E.U16 desc[UR36][R8.64], R0 ;  /* 0x0000000008007986 */ /* 0x0001e2000c101524 */
[----:B------:R-:W-:Y:S05]  /*98e0*/  BRA `(.L_x_42589) ;  /* 0x0000000800947947 */ /* 0x000fea0003800000 */
.L_x_42592:
        /* <DEDUP_REMOVED lines=10> */
.L_x_42595:
[----:B------:R-:W0:Y:S02]  /*9990*/  I2F.S16 R24, R24 ;  /* 0x0000001800187306 */ /* 0x000e240000101400 */
[----:B0-----:R-:W-:-:S04]  /*99a0*/  F2FP.F16.F32.PACK_AB R3, RZ, R24 ;  /* 0x00000018ff03723e */ /* 0x001fc800000000ff */
[----:B------:R-:W-:-:S05]  /*99b0*/  PRMT R3, R3, 0x5410, RZ ;  /* 0x0000541003037816 */ /* 0x000fca00000000ff */
[----:B------:R0:W-:Y:S01]  /*99c0*/  STG.E desc[UR36][R8.64], R3 ;  /* 0x0000000308007986 */ /* 0x0001e2000c101924 */
[----:B------:R-:W-:Y:S05]  /*99d0*/  BRA `(.L_x_42589) ;  /* 0x0000000800587947 */ /* 0x000fea0003800000 */
.L_x_42594:
[----:B------:R-:W0:Y:S02]  /*99e0*/  I2F.F64.S16 R24, R24 ;  /* 0x0000001800187312 */ /* 0x000e240000101c00 */
[----:B0-----:R0:W-:Y:S01]  /*99f0*/  STG.E.64 desc[UR36][R8.64], R24 ;  /* 0x0000001808007986 */ /* 0x0011e2000c101b24 */
[----:B------:R-:W-:Y:S05]  /*9a00*/  BRA `(.L_x_42589) ;  /* 0x00000008004c7947 */ /* 0x000fea0003800000 */
.L_x_42584:
        /* <DEDUP_REMOVED lines=12> */
.L_x_42599:
        /* <DEDUP_REMOVED lines=16> */
.L_x_42602:
[----:B------:R-:W-:-:S07]  /*9bd0*/  PRMT R4, R0, 0x7610, R4 ;  /* 0x0000761000047816 */ /* 0x000fce0000000004 */
.L_x_42601:
[----:B------:R-:W-:Y:S05]  /*9be0*/  BSYNC.RECONVERGENT B0 ;  /* 0x0000000000007941 */ /* 0x000fea0003800200 */
.L_x_42600:
[----:B------:R0:W-:Y:S01]  /*9bf0*/  STG.E.U8 desc[UR36][R8.64], R4 ;  /* 0x0000000408007986 */ /* 0x0001e2000c101124 */
[----:B------:R-:W-:Y:S05]  /*9c00*/  BRA `(.L_x_42589) ;  /* 0x0000000400cc7947 */ /* 0x000fea0003800000 */
.L_x_42598:
        /* <DEDUP_REMOVED lines=16> */
.L_x_42605:
[----:B------:R-:W-:-:S07]  /*9d10*/  PRMT R4, R0, 0x7610, R4 ;  /* 0x0000761000047816 */ /* 0x000fce0000000004 */
.L_x_42604:
[----:B------:R-:W-:Y:S05]  /*9d20*/  BSYNC.RECONVERGENT B0 ;  /* 0x0000000000007941 */ /* 0x000fea0003800200 */
.L_x_42603:
[----:B------:R0:W-:Y:S01]  /*9d30*/  STG.E.U8 desc[UR36][R8.64], R4 ;  /* 0x0000000408007986 */ /* 0x0001e2000c101124 */
[----:B------:R-:W-:Y:S05]  /*9d40*/  BRA `(.L_x_42589) ;  /* 0x00000004007c7947 */ /* 0x000fea0003800000 */
.L_x_42597:
        /* <DEDUP_REMOVED lines=21> */
.L_x_42607:
[----:B------:R-:W-:-:S05]  /*9ea0*/  IMAD.MOV.U32 R25, RZ, RZ, RZ ;  /* 0x000000ffff197224 */ /* 0x000fca00078e00ff */
[----:B------:R0:W-:Y:S01]  /*9eb0*/  STG.E.64 desc[UR36][R8.64], R24 ;  /* 0x0000001808007986 */ /* 0x0001e2000c101b24 */
[----:B------:R-:W-:Y:S05]  /*9ec0*/  BRA `(.L_x_42589) ;  /* 0x00000004001c7947 */ /* 0x000fea0003800000 */
.L_x_42606:
[----:B------:R0:W-:Y:S01]  /*9ed0*/  STG.E desc[UR36][R8.64], R24 ;  /* 0x0000001808007986 */ /* 0x0001e2000c101924 */
[----:B------:R-:W-:Y:S05]  /*9ee0*/  BRA `(.L_x_42589) ;  /* 0x0000000400147947 */ /* 0x000fea0003800000 */
.L_x_42596:
        /* <DEDUP_REMOVED lines=8> */
.L_x_42609:
[----:B--234-:R-:W-:Y:S01]  /*9f70*/  CS2R R6, SRZ ;  /* 0x0000000000067805 */ /* 0x01cfe2000001ff00 */
[----:B------:R-:W0:Y:S04]  /*9f80*/  I2F.F64.S16 R4, R24 ;  /* 0x0000001800047312 */ /* 0x000e280000101c00 */
[----:B0-----:R0:W-:Y:S01]  /*9f90*/  STG.E.128 desc[UR36][R8.64], R4 ;  /* 0x0000000408007986 */ /* 0x0011e2000c101d24 */
[----:B------:R-:W-:Y:S05]  /*9fa0*/  BRA `(.L_x_42589) ;  /* 0x0000000000e47947 */ /* 0x000fea0003800000 */
.L_x_42608:
[----:B------:R-:W-:-:S13]  /*9fb0*/  ISETP.NE.AND P0, PT, R0, 0xf, PT ;  /* 0x0000000f0000780c */ /* 0x000fda0003f05270 */
[----:B------:R-:W-:Y:S05]  /*9fc0*/  @!P0 BRA `(.L_x_42610) ;  /* 0x0000000000d08947 */ /* 0x000fea0003800000 */
[----:B------:R-:W-:-:S13]  /*9fd0*/  ISETP.NE.AND P0, PT, R0, 0x17, PT ;  /* 0x000000170000780c */ /* 0x000fda0003f05270 */
[----:B------:R-:W-:Y:S05]  /*9fe0*/  @!P0 BRA `(.L_x_42611) ;  /* 0x0000000000848947 */ /* 0x000fea0003800000 */
[----:B------:R-:W-:-:S13]  /*9ff0*/  ISETP.NE.AND P0, PT, R0, 0x18, PT ;  /* 0x000000180000780c */ /* 0x000fda0003f05270 */
[----:B------:R-:W-:Y:S05]  /*a000*/  @!P0 BRA `(.L_x_42612) ;  /* 0x0000000000448947 */ /* 0x000fea0003800000 */
.L_x_42588:
        /* <DEDUP_REMOVED lines=16> */
.L_x_42613:
[----:B------:R-:W-:Y:S05]  /*a110*/  BRA `(.L_x_42589) ;  /* 0x0000000000887947 */ /* 0x000fea0003800000 */
.L_x_42612:
        /* <DEDUP_REMOVED lines=11> */
.L_x_42615:
[----:B------:R-:W-:Y:S05]  /*a1d0*/  BSYNC.RECONVERGENT B0 ;  /* 0x0000000000007941 */ /* 0x000fea0003800200 */
.L_x_42614:
[----:B------:R0:W-:Y:S01]  /*a1e0*/  STG.E.U8 desc[UR36][R8.64], R3 ;  /* 0x0000000308007986 */ /* 0x0001e2000c101124 */
[----:B------:R-:W-:Y:S05]  /*a1f0*/  BRA `(.L_x_42589) ;  /* 0x0000000000507947 */ /* 0x000fea0003800000 */
.L_x_42611:
        /* <DEDUP_REMOVED lines=12> */
.L_x_42616:
[----:B------:R-:W-:Y:S01]  /*a2c0*/  IMAD.MOV.U32 R3, RZ, RZ, 0x7f ;  /* 0x0000007fff037424 */ /* 0x000fe200078e00ff */
[----:B------:R-:W-:-:S04]  /*a2d0*/  ISETP.GT.U32.AND P0, PT, R5, 0x7f800000, PT ;  /* 0x7f8000000500780c */ /* 0x000fc80003f04070 */
[----:B------:R-:W-:-:S05]  /*a2e0*/  SEL R3, R3, 0x7c, P0 ;  /* 0x0000007c03037807 */ /* 0x000fca0000000000 */
[----:B------:R0:W-:Y:S01]  /*a2f0*/  STG.E.U8 desc[UR36][R8.64], R3 ;  /* 0x0000000308007986 */ /* 0x0001e2000c101124 */
[----:B------:R-:W-:Y:S05]  /*a300*/  BRA `(.L_x_42589) ;  /* 0x00000000000c7947 */ /* 0x000fea0003800000 */
.L_x_42610:
[----:B------:R-:W0:Y:S02]  /*a310*/  I2F.S16 R0, R24 ;  /* 0x0000001800007306 */ /* 0x000e240000101400 */
[----:B0-----:R-:W-:-:S05]  /*a320*/  F2FP.BF16.F32.PACK_AB R0, RZ, R0 ;  /* 0x00000000ff00723e */ /* 0x001fca00000010ff */
[----:B------:R0:W-:Y:S02]  /*a330*/  STG.E.U16 desc[UR36][R8.64], R0 ;  /* 0x0000000008007986 */ /* 0x0001e4000c101524 */
.L_x_42589:
[----:B------:R-:W-:Y:S05]  /*a340*/  BSYNC.RECONVERGENT B6 ;  /* 0x0000000000067941 */ /* 0x000fea0003800200 */
.L_x_42583:
[----:B------:R-:W-:-:S07]  /*a350*/  VIADD R17, R17, 0x80 ;  /* 0x0000008011117836 */ /* 0x000fce0000000000 */
.L_x_42548:
[----:B------:R-:W-:Y:S05]  /*a360*/  BSYNC.RECONVERGENT B8 ;  /* 0x0000000000087941 */ /* 0x000fea0003800200 */
.L_x_42510:
        /* <DEDUP_REMOVED lines=21> */
.L_x_42620:
[----:B------:R-:W-:Y:S01]  /*a4c0*/  STG.E.U8 desc[UR36][R2.64], R22 ;  /* 0x0000001602007986 */ /* 0x000fe2000c101124 */
[----:B------:R-:W-:Y:S05]  /*a4d0*/  EXIT ;  /* 0x000000000000794d */ /* 0x000fea0003800000 */
.L_x_42619:
        /* <DEDUP_REMOVED lines=9> */
.L_x_42623:
[----:B------:R-:W-:Y:S01]  /*a570*/  STG.E desc[UR36][R2.64], R22 ;  /* 0x0000001602007986 */ /* 0x000fe2000c101924 */
[----:B------:R-:W-:Y:S05]  /*a580*/  EXIT ;  /* 0x000000000000794d */ /* 0x000fea0003800000 */
.L_x_42622:
[----:B------:R-:W-:Y:S01]  /*a590*/  STG.E.U16 desc[UR36][R2.64], R22 ;  /* 0x0000001602007986 */ /* 0x000fe2000c101524 */
[----:B------:R-:W-:Y:S05]  /*a5a0*/  EXIT ;  /* 0x000000000000794d */ /* 0x000fea0003800000 */
.L_x_42618:
        /* <DEDUP_REMOVED lines=9> */
.L_x_42625:
[----:B------:R-:W0:Y:S02]  /*a640*/  I2F.S16 R0, R22 ;  /* 0x0000001600007306 */ /* 0x000e240000101400 */
[----:B0-----:R-:W-:-:S05]  /*a650*/  F2FP.F16.F32.PACK_AB R0, RZ, R0 ;  /* 0x00000000ff00723e */ /* 0x001fca00000000ff */
[----:B------:R-:W-:Y:S01]  /*a660*/  STG.E.U16 desc[UR36][R2.64], R0 ;  /* 0x0000000002007986 */ /* 0x000fe2000c101524 */
[----:B------:R-:W-:Y:S05]  /*a670*/  EXIT ;  /* 0x000000000000794d */ /* 0x000fea0003800000 */
.L_x_42624:
        /* <DEDUP_REMOVED lines=10> */
.L_x_42627:
[----:B------:R-:W0:Y:S02]  /*a720*/  I2F.S16 R22, R22 ;  /* 0x0000001600167306 */ /* 0x000e240000101400 */
[----:B0-----:R-:W-:-:S04]  /*a730*/  F2FP.F16.F32.PACK_AB R5, RZ, R22 ;  /* 0x00000016ff05723e */ /* 0x001fc800000000ff */
[----:B------:R-:W-:-:S05]  /*a740*/  PRMT R5, R5, 0x5410, RZ ;  /* 0x0000541005057816 */ /* 0x000fca00000000ff */
[----:B------:R-:W-:Y:S01]  /*a750*/  STG.E desc[UR36][R2.64], R5 ;  /* 0x0000000502007986 */ /* 0x000fe2000c101924 */
[----:B------:R-:W-:Y:S05]  /*a760*/  EXIT ;  /* 0x000000000000794d */ /* 0x000fea0003800000 */
.L_x_42626:
[----:B------:R-:W0:Y:S02]  /*a770*/  I2F.F64.S16 R22, R22 ;  /* 0x0000001600167312 */ /* 0x000e240000101c00 */
[----:B0-----:R-:W-:Y:S01]  /*a780*/  STG.E.64 desc[UR36][R2.64], R22 ;  /* 0x0000001602007986 */ /* 0x001fe2000c101b24 */
[----:B------:R-:W-:Y:S05]  /*a790*/  EXIT ;  /* 0x000000000000794d */ /* 0x000fea0003800000 */
.L_x_42617:
        /* <DEDUP_REMOVED lines=12> */
.L_x_42631:
        /* <DEDUP_REMOVED lines=17> */
.L_x_42633:
[----:B------:R-:W-:Y:S05]  /*a970*/  BSYNC.RECONVERGENT B0 ;  /* 0x0000000000007941 */ /* 0x000fea0003800200 */
.L_x_42632:
[----:B------:R-:W-:Y:S01]  /*a980*/  STG.E.U8 desc[UR36][R2.64], R0 ;  /* 0x0000000002007986 */ /* 0x000fe2000c101124 */
[----:B------:R-:W-:Y:S05]  /*a990*/  EXIT ;  /* 0x000000000000794d */ /* 0x000fea0003800000 */
.L_x_42630:
        /* <DEDUP_REMOVED lines=17> */
.L_x_42635:
[----:B------:R-:W-:Y:S05]  /*aab0*/  BSYNC.RECONVERGENT B0 ;  /* 0x0000000000007941 */ /* 0x000fea0003800200 */
.L_x_42634:
[----:B------:R-:W-:Y:S01]  /*aac0*/  STG.E.U8 desc[UR36][R2.64], R0 ;  /* 0x0000000002007986 */ /* 0x000fe2000c101124 */
[----:B------:R-:W-:Y:S05]  /*aad0*/  EXIT ;  /* 0x000000000000794d */ /* 0x000fea0003800000 */
.L_x_42629:
        /* <DEDUP_REMOVED lines=21> */
.L_x_42637:
[----:B------:R-:W-:-:S05]  /*ac30*/  IMAD.MOV.U32 R23, RZ, RZ, RZ ;  /* 0x000000ffff177224 */ /* 0x000fca00078e00ff */
[----:B------:R-:W-:Y:S01]  /*ac40*/  STG.E.64 desc[UR36][R2.64], R22 ;  /* 0x0000001602007986 */ /* 0x000fe2000c101b24 */
[----:B------:R-:W-:Y:S05]  /*ac50*/  EXIT ;  /* 0x000000000000794d */ /* 0x000fea0003800000 */
.L_x_42636:
[----:B------:R-:W-:Y:S01]  /*ac60*/  STG.E desc[UR36][R2.64], R22 ;  /* 0x0000001602007986 */ /* 0x000fe2000c101924 */
[----:B------:R-:W-:Y:S05]  /*ac70*/  EXIT ;  /* 0x000000000000794d */ /* 0x000fea0003800000 */
.L_x_42628:
        /* <DEDUP_REMOVED lines=8> */
.L_x_42639:
[----:B--234-:R-:W-:Y:S01]  /*ad00*/  CS2R R6, SRZ ;  /* 0x0000000000067805 */ /* 0x01cfe2000001ff00 */
[----:B------:R-:W0:Y:S04]  /*ad10*/  I2F.F64.S16 R4, R22 ;  /* 0x0000001600047312 */ /* 0x000e280000101c00 */
[----:B0-----:R-:W-:Y:S01]  /*ad20*/  STG.E.128 desc[UR36][R2.64], R4 ;  /* 0x0000000402007986 */ /* 0x001fe2000c101d24 */
[----:B------:R-:W-:Y:S05]  /*ad30*/  EXIT ;  /* 0x000000000000794d */ /* 0x000fea0003800000 */
.L_x_42638:
[----:B------:R-:W-:-:S13]  /*ad40*/  ISETP.NE.AND P0, PT, R0, 0xf, PT ;  /* 0x0000000f0000780c */ /* 0x000fda0003f05270 */
[----:B------:R-:W-:Y:S05]  /*ad50*/  @!P0 BRA `(.L_x_42640) ;  /* 0x0000000000d48947 */ /* 0x000fea0003800000 */
[----:B------:R-:W-:-:S13]  /*ad60*/  ISETP.NE.AND P0, PT, R0, 0x17, PT ;  /* 0x000000170000780c */ /* 0x000fda0003f05270 */
[----:B------:R-:W-:Y:S05]  /*ad70*/  @!P0 BRA `(.L_x_42641) ;  /* 0x0000000000848947 */ /* 0x000fea0003800000 */
[----:B------:R-:W-:-:S13]  /*ad80*/  ISETP.NE.AND P0, PT, R0, 0x18, PT ;  /* 0x000000180000780c */ /* 0x000fda0003f05270 */
[----:B------:R-:W-:Y:S05]  /*ad90*/  @!P0 BRA `(.L_x_42642) ;  /* 0x0000000000448947 */ /* 0x000fea0003800000 */
.L_x_42621:
        /* <DEDUP_REMOVED lines=16> */
.L_x_42643:
[----:B------:R-:W-:Y:S05]  /*aea0*/  EXIT ;  /* 0x000000000000794d */ /* 0x000fea0003800000 */
.L_x_42642:
        /* <DEDUP_REMOVED lines=11> */
.L_x_42645:
[----:B------:R-:W-:Y:S05]  /*af60*/  BSYNC.RECONVERGENT B0 ;  /* 0x0000000000007941 */ /* 0x000fea0003800200 */
.L_x_42644:
[----:B------:R-:W-:Y:S01]  /*af70*/  STG.E.U8 desc[UR36][R2.64], R5 ;  /* 0x0000000502007986 */ /* 0x000fe2000c101124 */
[----:B------:R-:W-:Y:S05]  /*af80*/  EXIT ;  /* 0x000000000000794d */ /* 0x000fea0003800000 */
.L_x_42641:
        /* <DEDUP_REMOVED lines=13> */
.L_x_42646:
[----:B------:R-:W-:Y:S01]  /*b060*/  IMAD.MOV.U32 R5, RZ, RZ, 0x7f ;  /* 0x0000007fff057424 */ /* 0x000fe200078e00ff */
[----:B------:R-:W-:-:S04]  /*b070*/  ISETP.GT.U32.AND P0, PT, R7, 0x7f800000, PT ;  /* 0x7f8000000700780c */ /* 0x000fc80003f04070 */
[----:B------:R-:W-:-:S05]  /*b080*/  SEL R5, R5, 0x7c, P0 ;  /* 0x0000007c05057807 */ /* 0x000fca0000000000 */
[----:B------:R-:W-:Y:S01]  /*b090*/  STG.E.U8 desc[UR36][R2.64], R5 ;  /* 0x0000000502007986 */ /* 0x000fe2000c101124 */
[----:B------:R-:W-:Y:S05]  /*b0a0*/  EXIT ;  /* 0x000000000000794d */ /* 0x000fea0003800000 */
.L_x_42640:
[----:B------:R-:W0:Y:S02]  /*b0b0*/  I2F.S16 R0, R22 ;  /* 0x0000001600007306 */ /* 0x000e240000101400 */
[----:B0-----:R-:W-:-:S05]  /*b0c0*/  F2FP.BF16.F32.PACK_AB R0, RZ, R0 ;  /* 0x00000000ff00723e */ /* 0x001fca00000010ff */
[----:B------:R-:W-:Y:S01]  /*b0d0*/  STG.E.U16 desc[UR36][R2.64], R0 ;  /* 0x0000000002007986 */ /* 0x000fe2000c101524 */
[----:B------:R-:W-:Y:S05]  /*b0e0*/  EXIT ;  /* 0x000000000000794d */ /* 0x000fea0003800000 */
.L_x_42647:
        /* <DEDUP_REMOVED lines=9> */
.L_x_43102:


//--------------------- .text._ZN2at6native18elementwise_kernelILi128ELi4EZNS0_22gpu_kernel_impl_nocastINS0_13BinaryFunctorIhhbZZZNS0_23logical_and_kernel_cudaERNS_14TensorIteratorEENKUlvE0_clEvENKUlvE_clEvEUlhhE_EEEEvRNS_18TensorIteratorBaseERKT_EUliE_EEviT1_ --------------------------
	.section	.text._ZN2at6native18elementwise_kernelILi128ELi4EZNS0_22gpu_kernel_impl_nocastINS0_13BinaryFunctorIhhbZZZNS0_23logical_and_kernel_cudaERNS_14TensorIteratorEENKUlvE0_clEvENKUlvE_clEvEUlhhE_EEEEvRNS_18TensorIteratorBaseERKT_EUliE_EEviT1_,"ax",@progbits
	.align	128
        .global         _ZN2at6native18elementwise_kernelILi128ELi4EZNS0_22gpu_kernel_impl_nocastINS0_13BinaryFunctorIhhbZZZNS0_23logical_and_kernel_cudaERNS_14TensorIteratorEENKUlvE0_clEvENKUlvE_clEvEUlhhE_EEEEvRNS_18TensorIteratorBaseERKT_EUliE_EEviT1_
        .type           _ZN2at6native18elementwise_kernelILi128ELi4EZNS0_22gpu_kernel_impl_nocastINS0_13BinaryFunctorIhhbZZZNS0_23logical_and_kernel_cudaERNS_14TensorIteratorEENKUlvE0_clEvENKUlvE_clEvEUlhhE_EEEEvRNS_18TensorIteratorBaseERKT_EUliE_EEviT1_,@function
        .size           _ZN2at6native18elementwise_kernelILi128ELi4EZNS0_22gpu_kernel_impl_nocastINS0_13BinaryFunctorIhhbZZZNS0_23logical_and_kernel_cudaERNS_14TensorIteratorEENKUlvE0_clEvENKUlvE_clEvEUlhhE_EEEEvRNS_18TensorIteratorBaseERKT_EUliE_EEviT1_,(.L_x_43103 - _ZN2at6native18elementwise_kernelILi128ELi4EZNS0_22gpu_kernel_impl_nocastINS0_13BinaryFunctorIhhbZZZNS0_23logical_and_kernel_cudaERNS_14TensorIteratorEENKUlvE0_clEvENKUlvE_clEvEUlhhE_EEEEvRNS_18TensorIteratorBaseERKT_EUliE_EEviT1_)
        .other          _ZN2at6native18elementwise_kernelILi128ELi4EZNS0_22gpu_kernel_impl_nocastINS0_13BinaryFunctorIhhbZZZNS0_23logical_and_kernel_cudaERNS_14TensorIteratorEENKUlvE0_clEvENKUlvE_clEvEUlhhE_EEEEvRNS_18TensorIteratorBaseERKT_EUliE_EEviT1_,@"STO_CUDA_ENTRY STV_DEFAULT"
_ZN2at6native18elementwise_kernelILi128ELi4EZNS0_22gpu_kernel_impl_nocastINS0_13BinaryFunctorIhhbZZZNS0_23logical_and_kernel_cudaERNS_14TensorIteratorEENKUlvE0_clEvENKUlvE_clEvEUlhhE_EEEEvRNS_18TensorIteratorBaseERKT_EUliE_EEviT1_:
.text._ZN2at6native18elementwise_kernelILi128ELi4EZNS0_22gpu_kernel_impl_nocastINS0_13BinaryFunctorIhhbZZZNS0_23logical_and_kernel_cudaERNS_14TensorIteratorEENKUlvE0_clEvENKUlvE_clEvEUlhhE_EEEEvRNS_18TensorIteratorBaseERKT_EUliE_EEviT1_:
        /* <DEDUP_REMOVED lines=37> */
.L_x_42651:
[----:B------:R-:W-:-:S13]  /*0250*/  ISETP.GE.AND P0, PT, R3, UR4, PT ;  /* 0x0000000403007c0c */ /* 0x000fda000bf06270 */
[----:B------:R-:W-:Y:S05]  /*0260*/  @P0 BREAK.RELIABLE B1 ;  /* 0x0000000000010942 */ /* 0x000fea0003800100 */
[----:B------:R-:W-:Y:S05]  /*0270*/  @P0 BRA `(.L_x_42652) ;  /* 0x00000000002c0947 */ /* 0x000fea0003800000 */
[----:B------:R-:W-:Y:S05]  /*0280*/  BSYNC.RELIABLE B1 ;  /* 0x0000000000017941 */ /* 0x000fea0003800100 */
.L_x_42650:
        /* <DEDUP_REMOVED lines=10> */
.L_x_42652:
[----:B------:R-:W-:Y:S05]  /*0330*/  BSYNC.RECONVERGENT B0 ;  /* 0x0000000000007941 */ /* 0x000fea0003800200 */
.L_x_42649:
        /* <DEDUP_REMOVED lines=13> */
.L_x_42648:
        /* <DEDUP_REMOVED lines=356> */
.L_x_42656:
        /* <DEDUP_REMOVED lines=366> */
.L_x_42658:
        /* <DEDUP_REMOVED lines=15> */
.L_x_42655:
[----:B------:R-:W-:-:S13]  /*3220*/  ISETP.GE.AND P0, PT, R3, UR4, PT ;  /* 0x0000000403007c0c */ /* 0x000fda000bf06270 */
[----:B------:R-:W-:Y:S05]  /*3230*/  @P0 BREAK.RELIABLE B1 ;  /* 0x0000000000010942 */ /* 0x000fea0003800100 */
[----:B------:R-:W-:Y:S05]  /*3240*/  @P0 BRA `(.L_x_42657) ;  /* 0x0000001400b00947 */ /* 0x000fea0003800000 */
[----:B------:R-:W-:Y:S05]  /*3250*/  BSYNC.RELIABLE B1 ;  /* 0x0000000000017941 */ /* 0x000fea0003800100 */
.L_x_42654:
        /* <DEDUP_REMOVED lines=348> */
.L_x_42659:
        /* <DEDUP_REMOVED lines=15> */
.L_x_42657:
[----:B------:R-:W-:Y:S05]  /*4910*/  BSYNC.RECONVERGENT B0 ;  /* 0x0000000000007941 */ /* 0x000fea0003800200 */
.L_x_42653:
        /* <DEDUP_REMOVED lines=351> */
.L_x_42660:
        /* <DEDUP_REMOVED lines=15> */
.L_x_42661:
        /* <DEDUP_REMOVED lines=16> */
.L_x_43103:


//--------------------- .text._ZN2at6native27unrolled_elementwise_kernelINS0_13BinaryFunctorIhhbZZZNS0_23logical_and_kernel_cudaERNS_14TensorIteratorEENKUlvE0_clEvENKUlvE_clEvEUlhhE_EESt5arrayIPcLm3EELi4E23TrivialOffsetCalculatorILi2EjESC_ILi1EjENS0_6memory15LoadWithoutCastENSF_16StoreWithoutCastEEEviT_T0_T2_T3_T4_T5_ --------------------------
	.section	.text._ZN2at6native27unrolled_elementwise_kernelINS0_13BinaryFunctorIhhbZZZNS0_23logical_and_kernel_cudaERNS_14TensorIteratorEENKUlvE0_clEvENKUlvE_clEvEUlhhE_EESt5arrayIPcLm3EELi4E23TrivialOffsetCalculatorILi2EjESC_ILi1EjENS0_6memory15LoadWithoutCastENSF_16StoreWithoutCastEEEviT_T0_T2_T3_T4_T5_,"ax",@progbits
	.align	128
        .global         _ZN2at6native27unrolled_elementwise_kernelINS0_13BinaryFunctorIhhbZZZNS0_23logical_and_kernel_cudaERNS_14TensorIteratorEENKUlvE0_clEvENKUlvE_clEvEUlhhE_EESt5arrayIPcLm3EELi4E23TrivialOffsetCalculatorILi2EjESC_ILi1EjENS0_6memory15LoadWithoutCastENSF_16StoreWithoutCastEEEviT_T0_T2_T3_T4_T5_
        .type           _ZN2at6native27unrolled_elementwise_kernelINS0_13BinaryFunctorIhhbZZZNS0_23logical_and_kernel_cudaERNS_14TensorIteratorEENKUlvE0_clEvENKUlvE_clEvEUlhhE_EESt5arrayIPcLm3EELi4E23TrivialOffsetCalculatorILi2EjESC_ILi1EjENS0_6memory15LoadWithoutCastENSF_16StoreWithoutCastEEEviT_T0_T2_T3_T4_T5_,@function
        .size           _ZN2at6native27unrolled_elementwise_kernelINS0_13BinaryFunctorIhhbZZZNS0_23logical_and_kernel_cudaERNS_14TensorIteratorEENKUlvE0_clEvENKUlvE_clEvEUlhhE_EESt5arrayIPcLm3EELi4E23TrivialOffsetCalculatorILi2EjESC_ILi1EjENS0_6memory15LoadWithoutCastENSF_16StoreWithoutCastEEEviT_T0_T2_T3_T4_T5_,(.L_x_43104 - _ZN2at6native27unrolled_elementwise_kernelINS0_13BinaryFunctorIhhbZZZNS0_23logical_and_kernel_cudaERNS_14TensorIteratorEENKUlvE0_clEvENKUlvE_clEvEUlhhE_EESt5arrayIPcLm3EELi4E23TrivialOffsetCalculatorILi2EjESC_ILi1EjENS0_6memory15LoadWithoutCastENSF_16StoreWithoutCastEEEviT_T0_T2_T3_T4_T5_)
        .other          _ZN2at6native27unrolled_elementwise_kernelINS0_13BinaryFunctorIhhbZZZNS0_23logical_and_kernel_cudaERNS_14TensorIteratorEENKUlvE0_clEvENKUlvE_clEvEUlhhE_EESt5arrayIPcLm3EELi4E23TrivialOffsetCalculatorILi2EjESC_ILi1EjENS0_6memory15LoadWithoutCastENSF_16StoreWithoutCastEEEviT_T0_T2_T3_T4_T5_,@"STO_CUDA_ENTRY STV_DEFAULT"
_ZN2at6native27unrolled_elementwise_kernelINS0_13BinaryFunctorIhhbZZZNS0_23logical_and_kernel_cudaERNS_14TensorIteratorEENKUlvE0_clEvENKUlvE_clEvEUlhhE_EESt5arrayIPcLm3EELi4E23TrivialOffsetCalculatorILi2EjESC_ILi1EjENS0_6memory15LoadWithoutCastENSF_16StoreWithoutCastEEEviT_T0_T2_T3_T4_T5_:
.text._ZN2at6native27unrolled_elementwise_kernelINS0_13BinaryFunctorIhhbZZZNS0_23logical_and_kernel_cudaERNS_14TensorIteratorEENKUlvE0_clEvENKUlvE_clEvEUlhhE_EESt5arrayIPcLm3EELi4E23TrivialOffsetCalculatorILi2EjESC_ILi1EjENS0_6memory15LoadWithoutCastENSF_16StoreWithoutCastEEEviT_T0_T2_T3_T4_T5_:
        /* <DEDUP_REMOVED lines=85> */
.L_x_42664:
[----:B------:R-:W-:Y:S05]  /*0550*/  BSYNC.RELIABLE B1 ;  /* 0x0000000000017941 */ /* 0x000fea0003800100 */
.L_x_42663:
[----:B------:R-:W-:-:S13]  /*0560*/  ISETP.GE.AND P0, PT, R19, R18, PT ;  /* 0x000000121300720c */ /* 0x000fda0003f06270 */
[----:B------:R-:W1:Y:S01]  /*0570*/  @!P0 LDC.64 R4, c[0x0][0x388] ;  /* 0x0000e200ff048b82 */ /* 0x000e620000000a00 */
[----:B0-----:R-:W-:Y:S02]  /*0580*/  @!P0 IMAD R3, R0, 0x200, R19 ;  /* 0x0000020000038824 */ /* 0x001fe400078e0213 */
[----:B------:R-:W-:-:S03]  /*0590*/  @!P0 VIADD R19, R19, 0x80 ;  /* 0x0000008013138836 */ /* 0x000fc60000000000 */
[----:B-1----:R-:W-:-:S05]  /*05a0*/  @!P0 IADD3 R2, P1, PT, R3, R4, RZ ;  /* 0x0000000403028210 */ /* 0x002fca0007f3e0ff */
[----:B------:R-:W-:-:S05]  /*05b0*/  @!P0 IMAD.X R3, RZ, RZ, R5, P1 ;  /* 0x000000ffff038224 */ /* 0x000fca00008e0605 */
[----:B------:R1:W-:Y:S03]  /*05c0*/  @!P0 STG.E.U8 desc[UR4][R2.64], R9 ;  /* 0x0000000902008986 */ /* 0x0003e6000c101104 */
.L_x_42665:
[----:B------:R-:W-:Y:S05]  /*05d0*/  BSYNC.RECONVERGENT B0 ;  /* 0x0000000000007941 */ /* 0x000fea0003800200 */
.L_x_42662:
        /* <DEDUP_REMOVED lines=9> */
.L_x_42666:
        /* <DEDUP_REMOVED lines=9> */
.L_x_43104:


//--------------------- .text._ZN2at6native29vectorized_elementwise_kernelILi2ENS0_13BinaryFunctorIhhbZZZNS0_23logical_and_kernel_cudaERNS_14TensorIteratorEENKUlvE0_clEvENKUlvE_clEvEUlhhE_EESt5arrayIPcLm3EEEEviT0_T1_ --------------------------
	.section	.text._ZN2at6native29vectorized_elementwise_kernelILi2ENS0_13BinaryFunctorIhhbZZZNS0_23logical_and_kernel_cudaERNS_14TensorIteratorEENKUlvE0_clEvENKUlvE_clEvEUlhhE_EESt5arrayIPcLm3EEEEviT0_T1_,"ax",@progbits
	.align	128
        .global         _ZN2at6native29vectorized_elementwise_kernelILi2ENS0_13BinaryFunctorIhhbZZZNS0_23logical_and_kernel_cudaERNS_14TensorIteratorEENKUlvE0_clEvENKUlvE_clEvEUlhhE_EESt5arrayIPcLm3EEEEviT0_T1_
        .type           _ZN2at6native29vectorized_elementwise_kernelILi2ENS0_13BinaryFunctorIhhbZZZNS0_23logical_and_kernel_cudaERNS_14TensorIteratorEENKUlvE0_clEvENKUlvE_clEvEUlhhE_EESt5arrayIPcLm3EEEEviT0_T1_,@function
        .size           _ZN2at6native29vectorized_elementwise_kernelILi2ENS0_13BinaryFunctorIhhbZZZNS0_23logical_and_kernel_cudaERNS_14TensorIteratorEENKUlvE0_clEvENKUlvE_clEvEUlhhE_EESt5arrayIPcLm3EEEEviT0_T1_,(.L_x_43105 - _ZN2at6native29vectorized_elementwise_kernelILi2ENS0_13BinaryFunctorIhhbZZZNS0_23logical_and_kernel_cudaERNS_14TensorIteratorEENKUlvE0_clEvENKUlvE_clEvEUlhhE_EESt5arrayIPcLm3EEEEviT0_T1_)
        .other          _ZN2at6native29vectorized_elementwise_kernelILi2ENS0_13BinaryFunctorIhhbZZZNS0_23logical_and_kernel_cudaERNS_14TensorIteratorEENKUlvE0_clEvENKUlvE_clEvEUlhhE_EESt5arrayIPcLm3EEEEviT0_T1_,@"STO_CUDA_ENTRY STV_DEFAULT"
_ZN2at6native29vectorized_elementwise_kernelILi2ENS0_13BinaryFunctorIhhbZZZNS0_23logical_and_kernel_cudaERNS_14TensorIteratorEENKUlvE0_clEvENKUlvE_clEvEUlhhE_EESt5arrayIPcLm3EEEEviT0_T1_:
.text._ZN2at6native29vectorized_elementwise_kernelILi2ENS0_13BinaryFunctorIhhbZZZNS0_23logical_and_kernel_cudaERNS_14TensorIteratorEENKUlvE0_clEvENKUlvE_clEvEUlhhE_EESt5arrayIPcLm3EEEEviT0_T1_:
        /* <DEDUP_REMOVED lines=155> */
.L_x_42670:
        /* <DEDUP_REMOVED lines=8> */
.L_x_42671:
        /* <DEDUP_REMOVED lines=8> */
.L_x_42672:
        /* <DEDUP_REMOVED lines=8> */
.L_x_42673:
        /* <DEDUP_REMOVED lines=9> */
.L_x_42674:
[----:B------:R-:W-:Y:S05]  /*0bc0*/  BSYNC.RELIABLE B1 ;  /* 0x0000000000017941 */ /* 0x000fea0003800100 */
.L_x_42669:
[----:B------:R-:W-:-:S13]  /*0bd0*/  ISETP.GE.U32.AND P0, PT, R0, UR5, PT ;  /* 0x0000000500007c0c */ /* 0x000fda000bf06070 */
[----:B------:R-:W3:Y:S01]  /*0be0*/  @!P0 LDC.64 R6, c[0x0][0x388] ;  /* 0x0000e200ff068b82 */ /* 0x000ee20000000a00 */
[C---:B012---:R-:W-:Y:S02]  /*0bf0*/  @!P0 VIADD R5, R0.reuse, UR4 ;  /* 0x0000000400058c36 */ /* 0x047fe40008000000 */
[----:B------:R-:W-:-:S03]  /*0c00*/  @!P0 VIADD R0, R0, 0x80 ;  /* 0x0000008000008836 */ /* 0x000fc60000000000 */
[----:B---3--:R-:W-:-:S05]  /*0c10*/  @!P0 IADD3 R4, P1, PT, R5, R6, RZ ;  /* 0x0000000605048210 */ /* 0x008fca0007f3e0ff */
[----:B------:R-:W-:-:S05]  /*0c20*/  @!P0 IMAD.X R5, RZ, RZ, R7, P1 ;  /* 0x000000ffff058224 */ /* 0x000fca00008e0607 */
[----:B------:R3:W-:Y:S03]  /*0c30*/  @!P0 STG.E.U8 desc[UR12][R4.64], R3 ;  /* 0x0000000304008986 */ /* 0x0007e6000c10110c */
.L_x_42675:
[----:B------:R-:W-:Y:S05]  /*0c40*/  BSYNC.RECONVERGENT B0 ;  /* 0x0000000000007941 */ /* 0x000fea0003800200 */
.L_x_42668:
        /* <DEDUP_REMOVED lines=9> */
.L_x_42667:
        /* <DEDUP_REMOVED lines=75> */
.L_x_42676:
        /* <DEDUP_REMOVED lines=15> */
.L_x_43105:


//--------------------- .text._ZN2at6native29vectorized_elementwise_kernelILi4ENS0_13BinaryFunctorIhhbZZZNS0_23logical_and_kernel_cudaERNS_14TensorIteratorEENKUlvE0_clEvENKUlvE_clEvEUlhhE_EESt5arrayIPcLm3EEEEviT0_T1_ --------------------------
	.section	.text._ZN2at6native29vectorized_elementwise_kernelILi4ENS0_13BinaryFunctorIhhbZZZNS0_23logical_and_kernel_cudaERNS_14TensorIteratorEENKUlvE0_clEvENKUlvE_clEvEUlhhE_EESt5arrayIPcLm3EEEEviT0_T1_,"ax",@progbits
	.align	128
        .global         _ZN2at6native29vectorized_elementwise_kernelILi4ENS0_13BinaryFunctorIhhbZZZNS0_23logical_and_kernel_cudaERNS_14TensorIteratorEENKUlvE0_clEvENKUlvE_clEvEUlhhE_EESt5arrayIPcLm3EEEEviT0_T1_
        .type           _ZN2at6native29vectorized_elementwise_kernelILi4ENS0_13BinaryFunctorIhhbZZZNS0_23logical_and_kernel_cudaERNS_14TensorIteratorEENKUlvE0_clEvENKUlvE_clEvEUlhhE_EESt5arrayIPcLm3EEEEviT0_T1_,@function
        .size           _ZN2at6native29vectorized_elementwise_kernelILi4ENS0_13BinaryFunctorIhhbZZZNS0_23logical_and_kernel_cudaERNS_14TensorIteratorEENKUlvE0_clEvENKUlvE_clEvEUlhhE_EESt5arrayIPcLm3EEEEviT0_T1_,(.L_x_43106 - _ZN2at6native29vectorized_elementwise_kernelILi4ENS0_13BinaryFunctorIhhbZZZNS0_23logical_and_kernel_cudaERNS_14TensorIteratorEENKUlvE0_clEvENKUlvE_clEvEUlhhE_EESt5arrayIPcLm3EEEEviT0_T1_)
        .other          _ZN2at6native29vectorized_elementwise_kernelILi4ENS0_13BinaryFunctorIhhbZZZNS0_23logical_and_kernel_cudaERNS_14TensorIteratorEENKUlvE0_clEvENKUlvE_clEvEUlhhE_EESt5arrayIPcLm3EEEEviT0_T1_,@"STO_CUDA_ENTRY STV_DEFAULT"
_ZN2at6native29vectorized_elementwise_kernelILi4ENS0_13BinaryFunctorIhhbZZZNS0_23logical_and_kernel_cudaERNS_14TensorIteratorEENKUlvE0_clEvENKUlvE_clEvEUlhhE_EESt5arrayIPcLm3EEEEviT0_T1_:
.text._ZN2at6native29vectorized_elementwise_kernelILi4ENS0_13BinaryFunctorIhhbZZZNS0_23logical_and_kernel_cudaERNS_14TensorIteratorEENKUlvE0_clEvENKUlvE_clEvEUlhhE_EESt5arrayIPcLm3EEEEviT0_T1_:
        /* <DEDUP_REMOVED lines=155> */
.L_x_42680:
        /* <DEDUP_REMOVED lines=8> */
.L_x_42681:
        /* <DEDUP_REMOVED lines=8> */
.L_x_42682:
        /* <DEDUP_REMOVED lines=8> */
.L_x_42683:
        /* <DEDUP_REMOVED lines=9> */
.L_x_42684:
[----:B------:R-:W-:Y:S05]  /*0bc0*/  BSYNC.RELIABLE B1 ;  /* 0x0000000000017941 */ /* 0x000fea0003800100 */
.L_x_42679:
[----:B------:R-:W-:-:S13]  /*0bd0*/  ISETP.GE.U32.AND P0, PT, R0, UR5, PT ;  /* 0x0000000500007c0c */ /* 0x000fda000bf06070 */
[----:B------:R-:W3:Y:S01]  /*0be0*/  @!P0 LDC.64 R6, c[0x0][0x388] ;  /* 0x0000e200ff068b82 */ /* 0x000ee20000000a00 */
[C---:B012---:R-:W-:Y:S02]  /*0bf0*/  @!P0 VIADD R5, R0.reuse, UR4 ;  /* 0x0000000400058c36 */ /* 0x047fe40008000000 */
[----:B------:R-:W-:-:S03]  /*0c00*/  @!P0 VIADD R0, R0, 0x80 ;  /* 0x0000008000008836 */ /* 0x000fc60000000000 */
[----:B---3--:R-:W-:-:S05]  /*0c10*/  @!P0 IADD3 R4, P1, PT, R5, R6, RZ ;  /* 0x0000000605048210 */ /* 0x008fca0007f3e0ff */
[----:B------:R-:W-:-:S05]  /*0c20*/  @!P0 IMAD.X R5, RZ, RZ, R7, P1 ;  /* 0x000000ffff058224 */ /* 0x000fca00008e0607 */
[----:B------:R3:W-:Y:S03]  /*0c30*/  @!P0 STG.E.U8 desc[UR12][R4.64], R3 ;  /* 0x0000000304008986 */ /* 0x0007e6000c10110c */
.L_x_42685:
[----:B------:R-:W-:Y:S05]  /*0c40*/  BSYNC.RECONVERGENT B0 ;  /* 0x0000000000007941 */ /* 0x000fea0003800200 */
.L_x_42678:
        /* <DEDUP_REMOVED lines=9> */
.L_x_42677:
        /* <DEDUP_REMOVED lines=71> */
.L_x_42686:
        /* <DEDUP_REMOVED lines=11> */
.L_x_43106:


//--------------------- .text._ZN2at6native29vectorized_elementwise_kernelILi8ENS0_13BinaryFunctorIhhbZZZNS0_23logical_and_kernel_cudaERNS_14TensorIteratorEENKUlvE0_clEvENKUlvE_clEvEUlhhE_EESt5arrayIPcLm3EEEEviT0_T1_ --------------------------
	.section	.text._ZN2at6native29vectorized_elementwise_kernelILi8ENS0_13BinaryFunctorIhhbZZZNS0_23logical_and_kernel_cudaERNS_14TensorIteratorEENKUlvE0_clEvENKUlvE_clEvEUlhhE_EESt5arrayIPcLm3EEEEviT0_T1_,"ax",@progbits
	.align	128
        .global         _ZN2at6native29vectorized_elementwise_kernelILi8ENS0_13BinaryFunctorIhhbZZZNS0_23logical_and_kernel_cudaERNS_14TensorIteratorEENKUlvE0_clEvENKUlvE_clEvEUlhhE_EESt5arrayIPcLm3EEEEviT0_T1_
        .type           _ZN2at6native29vectorized_elementwise_kernelILi8ENS0_13BinaryFunctorIhhbZZZNS0_23logical_and_kernel_cudaERNS_14TensorIteratorEENKUlvE0_clEvENKUlvE_clEvEUlhhE_EESt5arrayIPcLm3EEEEviT0_T1_,@function
        .size           _ZN2at6native29vectorized_elementwise_kernelILi8ENS0_13BinaryFunctorIhhbZZZNS0_23logical_and_kernel_cudaERNS_14TensorIteratorEENKUlvE0_clEvENKUlvE_clEvEUlhhE_EESt5arrayIPcLm3EEEEviT0_T1_,(.L_x_43107 - _ZN2at6native29vectorized_elementwise_kernelILi8ENS0_13BinaryFunctorIhhbZZZNS0_23logical_and_kernel_cudaERNS_14TensorIteratorEENKUlvE0_clEvENKUlvE_clEvEUlhhE_EESt5arrayIPcLm3EEEEviT0_T1_)
        .other          _ZN2at6native29vectorized_elementwise_kernelILi8ENS0_13BinaryFunctorIhhbZZZNS0_23logical_and_kernel_cudaERNS_14TensorIteratorEENKUlvE0_clEvENKUlvE_clEvEUlhhE_EESt5arrayIPcLm3EEEEviT0_T1_,@"STO_CUDA_ENTRY STV_DEFAULT"
_ZN2at6native29vectorized_elementwise_kernelILi8ENS0_13BinaryFunctorIhhbZZZNS0_23logical_and_kernel_cudaERNS_14TensorIteratorEENKUlvE0_clEvENKUlvE_clEvEUlhhE_EESt5arrayIPcLm3EEEEviT0_T1_:
.text._ZN2at6native29vectorized_elementwise_kernelILi8ENS0_13BinaryFunctorIhhbZZZNS0_23logical_and_kernel_cudaERNS_14TensorIteratorEENKUlvE0_clEvENKUlvE_clEvEUlhhE_EESt5arrayIPcLm3EEEEviT0_T1_:
[----:B------:R-:W-:Y:S01]  /*0000*/  LDC R1, c[0x0][0x37c] ;  /* 0x0000df00ff017b82 */ /* 0x000fe20000000800 */
[----:B------:R-:W-:Y:S05]  /*0010*/  EXIT ;  /* 0x000000000000794d */ /* 0x000fea0003800000 */
.L_x_42687:
        /* <DEDUP_REMOVED lines=14> */
.L_x_43107:


//--------------------- .nv.global.init           --------------------------
	.section	.nv.global.init,"aw",@progbits
.nv.global.init:
	.type		$str$7,@object
	.size		$str$7,(__unnamed_9 - $str$7)
$str$7:
        /*0000*/ 	.byte	0x66, 0x61, 0x6c, 0x73, 0x65, 0x00
	.type		__unnamed_9,@object
	.size		__unnamed_9,(__unnamed_1 - __unnamed_9)
__unnamed_9:
        /*0006*/ 	.byte	0x66, 0x65, 0x74, 0x63, 0x68, 0x5f, 0x61, 0x6e, 0x64, 0x5f, 0x63, 0x61, 0x73, 0x74, 0x00
	.type		__unnamed_1,@object
	.size		__unnamed_1,(__unnamed_5 - __unnamed_1)
__unnamed_1:
        /*0015*/ 	.byte	0x66, 0x65, 0x74, 0x63, 0x68, 0x5f, 0x61, 0x6e, 0x64, 0x5f, 0x63, 0x61, 0x73, 0x74, 0x00
	.type		__unnamed_5,@object
	.size		__unnamed_5,(__unnamed_11 - __unnamed_5)
__unnamed_5:
        /*0024*/ 	.byte	0x66, 0x65, 0x74, 0x63, 0x68, 0x5f, 0x61, 0x6e, 0x64, 0x5f, 0x63, 0x61, 0x73, 0x74, 0x00
	.type		__unnamed_11,@object
	.size		__unnamed_11,(__unnamed_3 - __unnamed_11)
__unnamed_11:
        /*0033*/ 	.byte	0x66, 0x65, 0x74, 0x63, 0x68, 0x5f, 0x61, 0x6e, 0x64, 0x5f, 0x63, 0x61, 0x73, 0x74, 0x00
	.type		__unnamed_3,@object
	.size		__unnamed_3,(__unnamed_7 - __unnamed_3)
__unnamed_3:
        /*0042*/ 	.byte	0x66, 0x65, 0x74, 0x63, 0x68, 0x5f, 0x61, 0x6e, 0x64, 0x5f, 0x63, 0x61, 0x73, 0x74, 0x00
	.type		__unnamed_7,@object
	.size		__unnamed_7,(__unnamed_4 - __unnamed_7)
__unnamed_7:
        /*0051*/ 	.byte	0x66, 0x65, 0x74, 0x63, 0x68, 0x5f, 0x61, 0x6e, 0x64, 0x5f, 0x63, 0x61, 0x73, 0x74, 0x00
	.type		__unnamed_4,@object
	.size		__unnamed_4,(__unnamed_8 - __unnamed_4)
__unnamed_4:
        /*0060*/ 	.byte	0x66, 0x65, 0x74, 0x63, 0x68, 0x5f, 0x61, 0x6e, 0x64, 0x5f, 0x63, 0x61, 0x73, 0x74, 0x00
	.type		__unnamed_8,@object
	.size		__unnamed_8,(__unnamed_10 - __unnamed_8)
__unnamed_8:
        /*006f*/ 	.byte	0x66, 0x65, 0x74, 0x63, 0x68, 0x5f, 0x61, 0x6e, 0x64, 0x5f, 0x63, 0x61, 0x73, 0x74, 0x00
	.type		__unnamed_10,@object
	.size		__unnamed_10,(__unnamed_2 - __unnamed_10)
__unnamed_10:
        /*007e*/ 	.byte	0x66, 0x65, 0x74, 0x63, 0x68, 0x5f, 0x61, 0x6e, 0x64, 0x5f, 0x63, 0x61, 0x73, 0x74, 0x00
	.type		__unnamed_2,@object
	.size		__unnamed_2,(__unnamed_6 - __unnamed_2)
__unnamed_2:
        /*008d*/ 	.byte	0x63, 0x61, 0x73, 0x74, 0x5f, 0x61, 0x6e, 0x64, 0x5f, 0x73, 0x74, 0x6f, 0x72, 0x65, 0x00
	.type		__unnamed_6,@object
	.size		__unnamed_6,($str$8 - __unnamed_6)
__unnamed_6:
        /*009c*/ 	.byte	0x66, 0x65, 0x74, 0x63, 0x68, 0x5f, 0x61, 0x6e, 0x64, 0x5f, 0x63, 0x61, 0x73, 0x74, 0x00
	.type		$str$8,@object
	.size		$str$8,(.L_40 - $str$8)
$str$8:
        /*00ab*/ 	.byte	0x2f, 0x72, 0x6f, 0x6f, 0x74, 0x2f, 0x2e, 0x70, 0x79, 0x65, 0x6e, 0x76, 0x2f, 0x76, 0x65, 0x72
        /*00bb*/ 	.byte	0x73, 0x69, 0x6f, 0x6e, 0x73, 0x2f, 0x33, 0x2e, 0x31, 0x33, 0x2e, 0x31, 0x32, 0x2f, 0x6c, 0x69
        /*00cb*/ 	.byte	0x62, 0x2f, 0x70, 0x79, 0x74, 0x68, 0x6f, 0x6e, 0x33, 0x2e, 0x31, 0x33, 0x2f, 0x73, 0x69, 0x74
        /*00db*/ 	.byte	0x65, 0x2d, 0x70, 0x61, 0x63, 0x6b, 0x61, 0x67, 0x65, 0x73, 0x2f, 0x74, 0x6f, 0x72, 0x63, 0x68
        /*00eb*/ 	.byte	0x2f, 0x69, 0x6e, 0x63, 0x6c, 0x75, 0x64, 0x65, 0x2f, 0x63, 0x31, 0x30, 0x2f, 0x63, 0x6f, 0x72
        /*00fb*/ 	.byte	0x65, 0x2f, 0x44, 0x79, 0x6e, 0x61, 0x6d, 0x69, 0x63, 0x43, 0x61, 0x73, 0x74, 0x2e, 0x68, 0x00
.L_40:


//--------------------- .nv.shared.reserved.0     --------------------------
	.section	.nv.shared.reserved.0,"aw",@nobits
	.weak		__nv_reservedSMEM_offset_0_alias
	.size		__nv_reservedSMEM_offset_0_alias, 0, 64
	.other		__nv_reservedSMEM_offset_0_alias,@"STO_CUDA_RESERVED_SHARED STV_DEFAULT"
__nv_reservedSMEM_offset_0_alias:
	.zero		0
	.zero		64


//--------------------- .nv.global                --------------------------
	.section	.nv.global,"aw",@nobits
.nv.global:
	.type		_ZN57_INTERNAL_a5fe4eab_26_BinaryLogicalOpsKernels_cu_af2bb0934cuda3std3__48in_placeE,@object
	.size		_ZN57_INTERNAL_a5fe4eab_26_BinaryLogicalOpsKernels_cu_af2bb0934cuda3std3__48in_placeE,(_ZN57_INTERNAL_a5fe4eab_26_BinaryLogicalOpsKernels_cu_af2bb0934cuda3std6ranges3__45__cpo8distanceE - _ZN57_INTERNAL_a5fe4eab_26_BinaryLogicalOpsKernels_cu_af2bb0934cuda3std3__48in_placeE)
_ZN57_INTERNAL_a5fe4eab_26_BinaryLogicalOpsKernels_cu_af2bb0934cuda3std3__48in_placeE:
	.zero		1
	.type		_ZN57_INTERNAL_a5fe4eab_26_BinaryLogicalOpsKernels_cu_af2bb0934cuda3std6ranges3__45__cpo8distanceE,@object
	.size		_ZN57_INTERNAL_a5fe4eab_26_BinaryLogicalOpsKernels_cu_af2bb0934cuda3std6ranges3__45__cpo8distanceE,(_ZN57_INTERNAL_a5fe4eab_26_BinaryLogicalOpsKernels_cu_af2bb0934cuda3std3__45__cpo6cbeginE - _ZN57_INTERNAL_a5fe4eab_26_BinaryLogicalOpsKernels_cu_af2bb0934cuda3std6ranges3__45__cpo8distanceE)
_ZN57_INTERNAL_a5fe4eab_26_BinaryLogicalOpsKernels_cu_af2bb0934cuda3std6ranges3__45__cpo8distanceE:
	.zero		1
	.type		_ZN57_INTERNAL_a5fe4eab_26_BinaryLogicalOpsKernels_cu_af2bb0934cuda3std3__45__cpo6cbeginE,@object
	.size		_ZN57_INTERNAL_a5fe4eab_26_BinaryLogicalOpsKernels_cu_af2bb0934cuda3std3__45__cpo6cbeginE,(_ZN57_INTERNAL_a5fe4eab_26_BinaryLogicalOpsKernels_cu_af2bb0934cuda3std6ranges3__45__cpo7advanceE - _ZN57_INTERNAL_a5fe4eab_26_BinaryLogicalOpsKernels_cu_af2bb0934cuda3std3__45__cpo6cbeginE)
_ZN57_INTERNAL_a5fe4eab_26_BinaryLogicalOpsKernels_cu_af2bb0934cuda3std3__45__cpo6cbeginE:
	.zero		1
	.type		_ZN57_INTERNAL_a5fe4eab_26_BinaryLogicalOpsKernels_cu_af2bb0934cuda3std6ranges3__45__cpo7advanceE,@object
	.size		_ZN57_INTERNAL_a5fe4eab_26_BinaryLogicalOpsKernels_cu_af2bb0934cuda3std6ranges3__45__cpo7advanceE,(_ZN57_INTERNAL_a5fe4eab_26_BinaryLogicalOpsKernels_cu_af2bb0934cuda3std3__45__cpo7crbeginE - _ZN57_INTERNAL_a5fe4eab_26_BinaryLogicalOpsKernels_cu_af2bb0934cuda3std6ranges3__45__cpo7advanceE)
_ZN57_INTERNAL_a5fe4eab_26_BinaryLogicalOpsKernels_cu_af2bb0934cuda3std6ranges3__45__cpo7advanceE:
	.zero		1
	.type		_ZN57_INTERNAL_a5fe4eab_26_BinaryLogicalOpsKernels_cu_af2bb0934cuda3std3__45__cpo7crbeginE,@object
	.size		_ZN57_INTERNAL_a5fe4eab_26_BinaryLogicalOpsKernels_cu_af2bb0934cuda3std3__45__cpo7crbeginE,(_ZN57_INTERNAL_a5fe4eab_26_BinaryLogicalOpsKernels_cu_af2bb0934cuda3std6ranges3__45__cpo4dataE - _ZN57_INTERNAL_a5fe4eab_26_BinaryLogicalOpsKernels_cu_af2bb0934cuda3std3__45__cpo7crbeginE)
_ZN57_INTERNAL_a5fe4eab_26_BinaryLogicalOpsKernels_cu_af2bb0934cuda3std3__45__cpo7crbeginE:
	.zero		1
	.type		_ZN57_INTERNAL_a5fe4eab_26_BinaryLogicalOpsKernels_cu_af2bb0934cuda3std6ranges3__45__cpo4dataE,@object
	.size		_ZN57_INTERNAL_a5fe4eab_26_BinaryLogicalOpsKernels_cu_af2bb0934cuda3std6ranges3__45__cpo4dataE,(_ZN57_INTERNAL_a5fe4eab_26_BinaryLogicalOpsKernels_cu_af2bb0934cuda3std6ranges3__45__cpo5beginE - _ZN57_INTERNAL_a5fe4eab_26_BinaryLogicalOpsKernels_cu_af2bb0934cuda3std6ranges3__45__cpo4dataE)
_ZN57_INTERNAL_a5fe4eab_26_BinaryLogicalOpsKernels_cu_af2bb0934cuda3std6ranges3__45__cpo4dataE:
	.zero		1
	.type		_ZN57_INTERNAL_a5fe4eab_26_BinaryLogicalOpsKernels_cu_af2bb0934cuda3std6ranges3__45__cpo5beginE,@object
	.size		_ZN57_INTERNAL_a5fe4eab_26_BinaryLogicalOpsKernels_cu_af2bb0934cuda3std6ranges3__45__cpo5beginE,(_ZN57_INTERNAL_a5fe4eab_26_BinaryLogicalOpsKernels_cu_af2bb0934cuda3std3__459_GLOBAL__N__a5fe4eab_26_BinaryLogicalOpsKernels_cu_af2bb0936ignoreE - _ZN57_INTERNAL_a5fe4eab_26_BinaryLogicalOpsKernels_cu_af2bb0934cuda3std6ranges3__45__cpo5beginE)
_ZN57_INTERNAL_a5fe4eab_26_BinaryLogicalOpsKernels_cu_af2bb0934cuda3std6ranges3__45__cpo5beginE:
	.zero		1
	.type		_ZN57_INTERNAL_a5fe4eab_26_BinaryLogicalOpsKernels_cu_af2bb0934cuda3std3__459_GLOBAL__N__a5fe4eab_26_BinaryLogicalOpsKernels_cu_af2bb0936ignoreE,@object
	.size		_ZN57_INTERNAL_a5fe4eab_26_BinaryLogicalOpsKernels_cu_af2bb0934cuda3std3__459_GLOBAL__N__a5fe4eab_26_BinaryLogicalOpsKernels_cu_af2bb0936ignoreE,(_ZN57_INTERNAL_a5fe4eab_26_BinaryLogicalOpsKernels_cu_af2bb0934cuda3std6ranges3__45__cpo4sizeE - _ZN57_INTERNAL_a5fe4eab_26_BinaryLogicalOpsKernels_cu_af2bb0934cuda3std3__459_GLOBAL__N__a5fe4eab_26_BinaryLogicalOpsKernels_cu_af2bb0936ignoreE)
_ZN57_INTERNAL_a5fe4eab_26_BinaryLogicalOpsKernels_cu_af2bb0934cuda3std3__459_GLOBAL__N__a5fe4eab_26_BinaryLogicalOpsKernels_cu_af2bb0936ignoreE:
	.zero		1
	.type		_ZN57_INTERNAL_a5fe4eab_26_BinaryLogicalOpsKernels_cu_af2bb0934cuda3std6ranges3__45__cpo4sizeE,@object
	.size		_ZN57_INTERNAL_a5fe4eab_26_BinaryLogicalOpsKernels_cu_af2bb0934cuda3std6ranges3__45__cpo4sizeE,(_ZN57_INTERNAL_a5fe4eab_26_BinaryLogicalOpsKernels_cu_af2bb0934cuda3std3__45__cpo5beginE - _ZN57_INTERNAL_a5fe4eab_26_BinaryLogicalOpsKernels_cu_af2bb0934cuda3std6ranges3__45__cpo4sizeE)
_ZN57_INTERNAL_a5fe4eab_26_BinaryLogicalOpsKernels_cu_af2bb0934cuda3std6ranges3__45__cpo4sizeE:
	.zero		1
	.type		_ZN57_INTERNAL_a5fe4eab_26_BinaryLogicalOpsKernels_cu_af2bb0934cuda3std3__45__cpo5beginE,@object
	.size		_ZN57_INTERNAL_a5fe4eab_26_BinaryLogicalOpsKernels_cu_af2bb0934cuda3std3__45__cpo5beginE,(_ZN57_INTERNAL_a5fe4eab_26_BinaryLogicalOpsKernels_cu_af2bb0934cuda3std6ranges3__45__cpo6cbeginE - _ZN57_INTERNAL_a5fe4eab_26_BinaryLogicalOpsKernels_cu_af2bb0934cuda3std3__45__cpo5beginE)
_ZN57_INTERNAL_a5fe4eab_26_BinaryLogicalOpsKernels_cu_af2bb0934cuda3std3__45__cpo5beginE:
	.zero		1
	.type		_ZN57_INTERNAL_a5fe4eab_26_BinaryLogicalOpsKernels_cu_af2bb0934cuda3std6ranges3__45__cpo6cbeginE,@object
	.size		_ZN57_INTERNAL_a5fe4eab_26_BinaryLogicalOpsKernels_cu_af2bb0934cuda3std6ranges3__45__cpo6cbeginE,(_ZN57_INTERNAL_a5fe4eab_26_BinaryLogicalOpsKernels_cu_af2bb0934cuda3std3__45__cpo6rbeginE - _ZN57_INTERNAL_a5fe4eab_26_BinaryLogicalOpsKernels_cu_af2bb0934cuda3std6ranges3__45__cpo6cbeginE)
_ZN57_INTERNAL_a5fe4eab_26_BinaryLogicalOpsKernels_cu_af2bb0934cuda3std6ranges3__45__cpo6cbeginE:
	.zero		1
	.type		_ZN57_INTERNAL_a5fe4eab_26_BinaryLogicalOpsKernels_cu_af2bb0934cuda3std3__45__cpo6rbeginE,@object
	.size		_ZN57_INTERNAL_a5fe4eab_26_BinaryLogicalOpsKernels_cu_af2bb0934cuda3std3__45__cpo6rbeginE,(_ZN57_INTERNAL_a5fe4eab_26_BinaryLogicalOpsKernels_cu_af2bb0934cuda3std6ranges3__45__cpo4nextE - _ZN57_INTERNAL_a5fe4eab_26_BinaryLogicalOpsKernels_cu_af2bb0934cuda3std3__45__cpo6rbeginE)
_ZN57_INTERNAL_a5fe4eab_26_BinaryLogicalOpsKernels_cu_af2bb0934cuda3std3__45__cpo6rbeginE:
	.zero		1
	.type		_ZN57_INTERNAL_a5fe4eab_26_BinaryLogicalOpsKernels_cu_af2bb0934cuda3std6ranges3__45__cpo4nextE,@object
	.size		_ZN57_INTERNAL_a5fe4eab_26_BinaryLogicalOpsKernels_cu_af2bb0934cuda3std6ranges3__45__cpo4nextE,(_ZN57_INTERNAL_a5fe4eab_26_BinaryLogicalOpsKernels_cu_af2bb0934cuda3std6ranges3__45__cpo4swapE - _ZN57_INTERNAL_a5fe4eab_26_BinaryLogicalOpsKernels_cu_af2bb0934cuda3std6ranges3__45__cpo4nextE)
_ZN57_INTERNAL_a5fe4eab_26_BinaryLogicalOpsKernels_cu_af2bb0934cuda3std6ranges3__45__cpo4nextE:
	.zero		1
	.type		_ZN57_INTERNAL_a5fe4eab_26_BinaryLogicalOpsKernels_cu_af2bb0934cuda3std6ranges3__45__cpo4swapE,@object
	.size		_ZN57_INTERNAL_a5fe4eab_26_BinaryLogicalOpsKernels_cu_af2bb0934cuda3std6ranges3__45__cpo4swapE,(_ZN57_INTERNAL_a5fe4eab_26_BinaryLogicalOpsKernels_cu_af2bb0934cuda3std3__420unreachable_sentinelE - _ZN57_INTERNAL_a5fe4eab_26_BinaryLogicalOpsKernels_cu_af2bb0934cuda3std6ranges3__45__cpo4swapE)
_ZN57_INTERNAL_a5fe4eab_26_BinaryLogicalOpsKernels_cu_af2bb0934cuda3std6ranges3__45__cpo4swapE:
	.zero		1
	.type		_ZN57_INTERNAL_a5fe4eab_26_BinaryLogicalOpsKernels_cu_af2bb0934cuda3std3__420unreachable_sentinelE,@object
	.size		_ZN57_INTERNAL_a5fe4eab_26_BinaryLogicalOpsKernels_cu_af2bb0934cuda3std3__420unreachable_sentinelE,(_ZN57_INTERNAL_a5fe4eab_26_BinaryLogicalOpsKernels_cu_af2bb0936thrust24THRUST_300001_SM_1030_NS6system6detail10sequential3seqE - _ZN57_INTERNAL_a5fe4eab_26_BinaryLogicalOpsKernels_cu_af2bb0934cuda3std3__420unreachable_sentinelE)
_ZN57_INTERNAL_a5fe4eab_26_BinaryLogicalOpsKernels_cu_af2bb0934cuda3std3__420unreachable_sentinelE:
	.zero		1
	.type		_ZN57_INTERNAL_a5fe4eab_26_BinaryLogicalOpsKernels_cu_af2bb0936thrust24THRUST_300001_SM_1030_NS6system6detail10sequential3seqE,@object
	.size		_ZN57_INTERNAL_a5fe4eab_26_BinaryLogicalOpsKernels_cu_af2bb0936thrust24THRUST_300001_SM_1030_NS6system6detail10sequential3seqE,(_ZN57_INTERNAL_a5fe4eab_26_BinaryLogicalOpsKernels_cu_af2bb0934cuda3std3__45__cpo4cendE - _ZN57_INTERNAL_a5fe4eab_26_BinaryLogicalOpsKernels_cu_af2bb0936thrust24THRUST_300001_SM_1030_NS6system6detail10sequential3seqE)
_ZN57_INTERNAL_a5fe4eab_26_BinaryLogicalOpsKernels_cu_af2bb0936thrust24THRUST_300001_SM_1030_NS6system6detail10sequential3seqE:
	.zero		1
	.type		_ZN57_INTERNAL_a5fe4eab_26_BinaryLogicalOpsKernels_cu_af2bb0934cuda3std3__45__cpo4cendE,@object
	.size		_ZN57_INTERNAL_a5fe4eab_26_BinaryLogicalOpsKernels_cu_af2bb0934cuda3std3__45__cpo4cendE,(_ZN57_INTERNAL_a5fe4eab_26_BinaryLogicalOpsKernels_cu_af2bb0934cuda3std6ranges3__45__cpo9iter_swapE - _ZN57_INTERNAL_a5fe4eab_26_BinaryLogicalOpsKernels_cu_af2bb0934cuda3std3__45__cpo4cendE)
_ZN57_INTERNAL_a5fe4eab_26_BinaryLogicalOpsKernels_cu_af2bb0934cuda3std3__45__cpo4cendE:
	.zero		1
	.type		_ZN57_INTERNAL_a5fe4eab_26_BinaryLogicalOpsKernels_cu_af2bb0934cuda3std6ranges3__45__cpo9iter_swapE,@object
	.size		_ZN57_INTERNAL_a5fe4eab_26_BinaryLogicalOpsKernels_cu_af2bb0934cuda3std6ranges3__45__cpo9iter_swapE,(_ZN57_INTERNAL_a5fe4eab_26_BinaryLogicalOpsKernels_cu_af2bb0934cuda3std3__45__cpo5crendE - _ZN57_INTERNAL_a5fe4eab_26_BinaryLogicalOpsKernels_cu_af2bb0934cuda3std6ranges3__45__cpo9iter_swapE)
_ZN57_INTERNAL_a5fe4eab_26_BinaryLogicalOpsKernels_cu_af2bb0934cuda3std6ranges3__45__cpo9iter_swapE:
	.zero		1
	.type		_ZN57_INTERNAL_a5fe4eab_26_BinaryLogicalOpsKernels_cu_af2bb0934cuda3std3__45__cpo5crendE,@object
	.size		_ZN57_INTERNAL_a5fe4eab_26_BinaryLogicalOpsKernels_cu_af2bb0934cuda3std3__45__cpo5crendE,(_ZN57_INTERNAL_a5fe4eab_26_BinaryLogicalOpsKernels_cu_af2bb0934cuda3std6ranges3__45__cpo5cdataE - _ZN57_INTERNAL_a5fe4eab_26_BinaryLogicalOpsKernels_cu_af2bb0934cuda3std3__45__cpo5crendE)
_ZN57_INTERNAL_a5fe4eab_26_BinaryLogicalOpsKernels_cu_af2bb0934cuda3std3__45__cpo5crendE:
	.zero		1
	.type		_ZN57_INTERNAL_a5fe4eab_26_BinaryLogicalOpsKernels_cu_af2bb0934cuda3std6ranges3__45__cpo5cdataE,@object
	.size		_ZN57_INTERNAL_a5fe4eab_26_BinaryLogicalOpsKernels_cu_af2bb0934cuda3std6ranges3__45__cpo5cdataE,(_ZN57_INTERNAL_a5fe4eab_26_BinaryLogicalOpsKernels_cu_af2bb0934cuda3std6ranges3__45__cpo3endE - _ZN57_INTERNAL_a5fe4eab_26_BinaryLogicalOpsKernels_cu_af2bb0934cuda3std6ranges3__45__cpo5cdataE)
_ZN57_INTERNAL_a5fe4eab_26_BinaryLogicalOpsKernels_cu_af2bb0934cuda3std6ranges3__45__cpo5cdataE:
	.zero		1
	.type		_ZN57_INTERNAL_a5fe4eab_26_BinaryLogicalOpsKernels_cu_af2bb0934cuda3std6ranges3__45__cpo3endE,@object
	.size		_ZN57_INTERNAL_a5fe4eab_26_BinaryLogicalOpsKernels_cu_af2bb0934cuda3std6ranges3__45__cpo3endE,(_ZN57_INTERNAL_a5fe4eab_26_BinaryLogicalOpsKernels_cu_af2bb0934cuda3std3__419piecewise_constructE - _ZN57_INTERNAL_a5fe4eab_26_BinaryLogicalOpsKernels_cu_af2bb0934cuda3std6ranges3__45__cpo3endE)
_ZN57_INTERNAL_a5fe4eab_26_BinaryLogicalOpsKernels_cu_af2bb0934cuda3std6ranges3__45__cpo3endE:
	.zero		1
	.type		_ZN57_INTERNAL_a5fe4eab_26_BinaryLogicalOpsKernels_cu_af2bb0934cuda3std3__419piecewise_constructE,@object
	.size		_ZN57_INTERNAL_a5fe4eab_26_BinaryLogicalOpsKernels_cu_af2bb0934cuda3std3__419piecewise_constructE,(_ZN57_INTERNAL_a5fe4eab_26_BinaryLogicalOpsKernels_cu_af2bb0934cuda3std6ranges3__45__cpo5ssizeE - _ZN57_INTERNAL_a5fe4eab_26_BinaryLogicalOpsKernels_cu_af2bb0934cuda3std3__419piecewise_constructE)
_ZN57_INTERNAL_a5fe4eab_26_BinaryLogicalOpsKernels_cu_af2bb0934cuda3std3__419piecewise_constructE:
	.zero		1
	.type		_ZN57_INTERNAL_a5fe4eab_26_BinaryLogicalOpsKernels_cu_af2bb0934cuda3std6ranges3__45__cpo5ssizeE,@object
	.size		_ZN57_INTERNAL_a5fe4eab_26_BinaryLogicalOpsKernels_cu_af2bb0934cuda3std6ranges3__45__cpo5ssizeE,(_ZN57_INTERNAL_a5fe4eab_26_BinaryLogicalOpsKernels_cu_af2bb0934cuda3std3__45__cpo3endE - _ZN57_INTERNAL_a5fe4eab_26_BinaryLogicalOpsKernels_cu_af2bb0934cuda3std6ranges3__45__cpo5ssizeE)
_ZN57_INTERNAL_a5fe4eab_26_BinaryLogicalOpsKernels_cu_af2bb0934cuda3std6ranges3__45__cpo5ssizeE:
	.zero		1
	.type		_ZN57_INTERNAL_a5fe4eab_26_BinaryLogicalOpsKernels_cu_af2bb0934cuda3std3__45__cpo3endE,@object
	.size		_ZN57_INTERNAL_a5fe4eab_26_BinaryLogicalOpsKernels_cu_af2bb0934cuda3std3__45__cpo3endE,(_ZN57_INTERNAL_a5fe4eab_26_BinaryLogicalOpsKernels_cu_af2bb0934cuda3std6ranges3__45__cpo4cendE - _ZN57_INTERNAL_a5fe4eab_26_BinaryLogicalOpsKernels_cu_af2bb0934cuda3std3__45__cpo3endE)
_ZN57_INTERNAL_a5fe4eab_26_BinaryLogicalOpsKernels_cu_af2bb0934cuda3std3__45__cpo3endE:
	.zero		1
	.type		_ZN57_INTERNAL_a5fe4eab_26_BinaryLogicalOpsKernels_cu_af2bb0934cuda3std6ranges3__45__cpo4cendE,@object
	.size		_ZN57_INTERNAL_a5fe4eab_26_BinaryLogicalOpsKernels_cu_af2bb0934cuda3std6ranges3__45__cpo4cendE,(_ZN57_INTERNAL_a5fe4eab_26_BinaryLogicalOpsKernels_cu_af2bb0934cuda3std3__45__cpo4rendE - _ZN57_INTERNAL_a5fe4eab_26_BinaryLogicalOpsKernels_cu_af2bb0934cuda3std6ranges3__45__cpo4cendE)
_ZN57_INTERNAL_a5fe4eab_26_BinaryLogicalOpsKernels_cu_af2bb0934cuda3std6ranges3__45__cpo4cendE:
	.zero		1
	.type		_ZN57_INTERNAL_a5fe4eab_26_BinaryLogicalOpsKernels_cu_af2bb0934cuda3std3__45__cpo4rendE,@object
	.size		_ZN57_INTERNAL_a5fe4eab_26_BinaryLogicalOpsKernels_cu_af2bb0934cuda3std3__45__cpo4rendE,(_ZN57_INTERNAL_a5fe4eab_26_BinaryLogicalOpsKernels_cu_af2bb0934cuda3std6ranges3__45__cpo4prevE - _ZN57_INTERNAL_a5fe4eab_26_BinaryLogicalOpsKernels_cu_af2bb0934cuda3std3__45__cpo4rendE)
_ZN57_INTERNAL_a5fe4eab_26_BinaryLogicalOpsKernels_cu_af2bb0934cuda3std3__45__cpo4rendE:
	.zero		1
	.type		_ZN57_INTERNAL_a5fe4eab_26_BinaryLogicalOpsKernels_cu_af2bb0934cuda3std6ranges3__45__cpo4prevE,@object
	.size		_ZN57_INTERNAL_a5fe4eab_26_BinaryLogicalOpsKernels_cu_af2bb0934cuda3std6ranges3__45__cpo4prevE,(_ZN57_INTERNAL_a5fe4eab_26_BinaryLogicalOpsKernels_cu_af2bb0934cuda3std6ranges3__45__cpo9iter_moveE - _ZN57_INTERNAL_a5fe4eab_26_BinaryLogicalOpsKernels_cu_af2bb0934cuda3std6ranges3__45__cpo4prevE)
_ZN57_INTERNAL_a5fe4eab_26_BinaryLogicalOpsKernels_cu_af2bb0934cuda3std6ranges3__45__cpo4prevE:
	.zero		1
	.type		_ZN57_INTERNAL_a5fe4eab_26_BinaryLogicalOpsKernels_cu_af2bb0934cuda3std6ranges3__45__cpo9iter_moveE,@object
	.size		_ZN57_INTERNAL_a5fe4eab_26_BinaryLogicalOpsKernels_cu_af2bb0934cuda3std6ranges3__45__cpo9iter_moveE,(.L_24 - _ZN57_INTERNAL_a5fe4eab_26_BinaryLogicalOpsKernels_cu_af2bb0934cuda3std6ranges3__45__cpo9iter_moveE)
_ZN57_INTERNAL_a5fe4eab_26_BinaryLogicalOpsKernels_cu_af2bb0934cuda3std6ranges3__45__cpo9iter_moveE:
	.zero		1
.L_24:


//--------------------- .nv.constant0._ZN2at6native18elementwise_kernelILi128ELi4EZNS0_15gpu_kernel_implINS0_13AUnaryFunctorIN3c108BFloat16ES5_bZZZNS0_23logical_xor_kernel_cudaERNS_14TensorIteratorEENKUlvE0_clEvENKUlvE8_clEvEUlS5_S5_E_EEEEvRNS_18TensorIteratorBaseERKT_EUliE_EEviT1_ --------------------------
	.section	.nv.constant0._ZN2at6native18elementwise_kernelILi128ELi4EZNS0_15gpu_kernel_implINS0_13AUnaryFunctorIN3c108BFloat16ES5_bZZZNS0_23logical_xor_kernel_cudaERNS_14TensorIteratorEENKUlvE0_clEvENKUlvE8_clEvEUlS5_S5_E_EEEEvRNS_18TensorIteratorBaseERKT_EUliE_EEviT1_,"a",@progbits
	.sectionflags	@""
	.align	4
.nv.constant0._ZN2at6native18elementwise_kernelILi128ELi4EZNS0_15gpu_kernel_implINS0_13AUnaryFunctorIN3c108BFloat16ES5_bZZZNS0_23logical_xor_kernel_cudaERNS_14TensorIteratorEENKUlvE0_clEvENKUlvE8_clEvEUlS5_S5_E_EEEEvRNS_18TensorIteratorBaseERKT_EUliE_EEviT1_:
	.zero		1440


//--------------------- .nv.constant0._ZN2at6native27unrolled_elementwise_kernelINS0_13AUnaryFunctorIN3c108BFloat16ES4_bZZZNS0_23logical_xor_kernel_cudaERNS_14TensorIteratorEENKUlvE0_clEvENKUlvE8_clEvEUlS4_S4_E_EESt5arrayIPcLm2EELi4E23TrivialOffsetCalculatorILi1EjESF_NS0_6memory12LoadWithCastILi1EEENSG_13StoreWithCastILi1EEEEEviT_T0_T2_T3_T4_T5_ --------------------------
	.section	.nv.constant0._ZN2at6native27unrolled_elementwise_kernelINS0_13AUnaryFunctorIN3c108BFloat16ES4_bZZZNS0_23logical_xor_kernel_cudaERNS_14TensorIteratorEENKUlvE0_clEvENKUlvE8_clEvEUlS4_S4_E_EESt5arrayIPcLm2EELi4E23TrivialOffsetCalculatorILi1EjESF_NS0_6memory12LoadWithCastILi1EEENSG_13StoreWithCastILi1EEEEEviT_T0_T2_T3_T4_T5_,"a",@progbits
	.sectionflags	@""
	.align	4
.nv.constant0._ZN2at6native27unrolled_elementwise_kernelINS0_13AUnaryFunctorIN3c108BFloat16ES4_bZZZNS0_23logical_xor_kernel_cudaERNS_14TensorIteratorEENKUlvE0_clEvENKUlvE8_clEvEUlS4_S4_E_EESt5arrayIPcLm2EELi4E23TrivialOffsetCalculatorILi1EjESF_NS0_6memory12LoadWithCastILi1EEENSG_13StoreWithCastILi1EEEEEviT_T0_T2_T3_T4_T5_:
	.zero		940


//--------------------- .nv.constant0._ZN2at6native18elementwise_kernelILi128ELi4EZNS0_22gpu_kernel_impl_nocastINS0_13AUnaryFunctorIN3c108BFloat16ES5_bZZZNS0_23logical_xor_kernel_cudaERNS_14TensorIteratorEENKUlvE0_clEvENKUlvE8_clEvEUlS5_S5_E_EEEEvRNS_18TensorIteratorBaseERKT_EUliE_EEviT1_ --------------------------
	.section	.nv.constant0._ZN2at6native18elementwise_kernelILi128ELi4EZNS0_22gpu_kernel_impl_nocastINS0_13AUnaryFunctorIN3c108BFloat16ES5_bZZZNS0_23logical_xor_kernel_cudaERNS_14TensorIteratorEENKUlvE0_clEvENKUlvE8_clEvEUlS5_S5_E_EEEEvRNS_18TensorIteratorBaseERKT_EUliE_EEviT1_,"a",@progbits
	.sectionflags	@""
	.align	4
.nv.constant0._ZN2at6native18elementwise_kernelILi128ELi4EZNS0_22gpu_kernel_impl_nocastINS0_13AUnaryFunctorIN3c108BFloat16ES5_bZZZNS0_23logical_xor_kernel_cudaERNS_14TensorIteratorEENKUlvE0_clEvENKUlvE8_clEvEUlS5_S5_E_EEEEvRNS_18TensorIteratorBaseERKT_EUliE_EEviT1_:
	.zero		1440


//--------------------- .nv.constant0._ZN2at6native27unrolled_elementwise_kernelINS0_13AUnaryFunctorIN3c108BFloat16ES4_bZZZNS0_23logical_xor_kernel_cudaERNS_14TensorIteratorEENKUlvE0_clEvENKUlvE8_clEvEUlS4_S4_E_EESt5arrayIPcLm2EELi4E23TrivialOffsetCalculatorILi1EjESF_NS0_6memory15LoadWithoutCastENSG_16StoreWithoutCastEEEviT_T0_T2_T3_T4_T5_ --------------------------
	.section	.nv.constant0._ZN2at6native27unrolled_elementwise_kernelINS0_13AUnaryFunctorIN3c108BFloat16ES4_bZZZNS0_23logical_xor_kernel_cudaERNS_14TensorIteratorEENKUlvE0_clEvENKUlvE8_clEvEUlS4_S4_E_EESt5arrayIPcLm2EELi4E23TrivialOffsetCalculatorILi1EjESF_NS0_6memory15LoadWithoutCastENSG_16StoreWithoutCastEEEviT_T0_T2_T3_T4_T5_,"a",@progbits
	.sectionflags	@""
	.align	4
.nv.constant0._ZN2at6native27unrolled_elementwise_kernelINS0_13AUnaryFunctorIN3c108BFloat16ES4_bZZZNS0_23logical_xor_kernel_cudaERNS_14TensorIteratorEENKUlvE0_clEvENKUlvE8_clEvEUlS4_S4_E_EESt5arrayIPcLm2EELi4E23TrivialOffsetCalculatorILi1EjESF_NS0_6memory15LoadWithoutCastENSG_16StoreWithoutCastEEEviT_T0_T2_T3_T4_T5_:
	.zero		924


//--------------------- .nv.constant0._ZN2at6native29vectorized_elementwise_kernelILi2ENS0_13AUnaryFunctorIN3c108BFloat16ES4_bZZZNS0_23logical_xor_kernel_cudaERNS_14TensorIteratorEENKUlvE0_clEvENKUlvE8_clEvEUlS4_S4_E_EESt5arrayIPcLm2EEEEviT0_T1_ --------------------------
	.section	.nv.constant0._ZN2at6native29vectorized_elementwise_kernelILi2ENS0_13AUnaryFunctorIN3c108BFloat16ES4_bZZZNS0_23logical_xor_kernel_cudaERNS_14TensorIteratorEENKUlvE0_clEvENKUlvE8_clEvEUlS4_S4_E_EESt5arrayIPcLm2EEEEviT0_T1_,"a",@progbits
	.sectionflags	@""
	.align	4
.nv.constant0._ZN2at6native29vectorized_elementwise_kernelILi2ENS0_13AUnaryFunctorIN3c108BFloat16ES4_bZZZNS0_23logical_xor_kernel_cudaERNS_14TensorIteratorEENKUlvE0_clEvENKUlvE8_clEvEUlS4_S4_E_EESt5arrayIPcLm2EEEEviT0_T1_:
	.zero		920


//--------------------- .nv.constant0._ZN2at6native29vectorized_elementwise_kernelILi4ENS0_13AUnaryFunctorIN3c108BFloat16ES4_bZZZNS0_23logical_xor_kernel_cudaERNS_14TensorIteratorEENKUlvE0_clEvENKUlvE8_clEvEUlS4_S4_E_EESt5arrayIPcLm2EEEEviT0_T1_ --------------------------
	.section	.nv.constant0._ZN2at6native29vectorized_elementwise_kernelILi4ENS0_13AUnaryFunctorIN3c108BFloat16ES4_bZZZNS0_23logical_xor_kernel_cudaERNS_14TensorIteratorEENKUlvE0_clEvENKUlvE8_clEvEUlS4_S4_E_EESt5arrayIPcLm2EEEEviT0_T1_,"a",@progbits
	.sectionflags	@""
	.align	4
.nv.constant0._ZN2at6native29vectorized_elementwise_kernelILi4ENS0_13AUnaryFunctorIN3c108BFloat16ES4_bZZZNS0_23logical_xor_kernel_cudaERNS_14TensorIteratorEENKUlvE0_clEvENKUlvE8_clEvEUlS4_S4_E_EESt5arrayIPcLm2EEEEviT0_T1_:
	.zero		920


//--------------------- .nv.constant0._ZN2at6native29vectorized_elementwise_kernelILi8ENS0_13AUnaryFunctorIN3c108BFloat16ES4_bZZZNS0_23logical_xor_kernel_cudaERNS_14TensorIteratorEENKUlvE0_clEvENKUlvE8_clEvEUlS4_S4_E_EESt5arrayIPcLm2EEEEviT0_T1_ --------------------------
	.section	.nv.constant0._ZN2at6native29vectorized_elementwise_kernelILi8ENS0_13AUnaryFunctorIN3c108BFloat16ES4_bZZZNS0_23logical_xor_kernel_cudaERNS_14TensorIteratorEENKUlvE0_clEvENKUlvE8_clEvEUlS4_S4_E_EESt5arrayIPcLm2EEEEviT0_T1_,"a",@progbits
	.sectionflags	@""
	.align	4
.nv.constant0._ZN2at6native29vectorized_elementwise_kernelILi8ENS0_13AUnaryFunctorIN3c108BFloat16ES4_bZZZNS0_23logical_xor_kernel_cudaERNS_14TensorIteratorEENKUlvE0_clEvENKUlvE8_clEvEUlS4_S4_E_EESt5arrayIPcLm2EEEEviT0_T1_:
	.zero		920


//--------------------- .nv.constant0._ZN2at6native18elementwise_kernelILi128ELi4EZNS0_15gpu_kernel_implINS0_13BinaryFunctorIN3c108BFloat16ES5_bZZZNS0_23logical_xor_kernel_cudaERNS_14TensorIteratorEENKUlvE0_clEvENKUlvE8_clEvEUlS5_S5_E_EEEEvRNS_18TensorIteratorBaseERKT_EUliE_EEviT1_ --------------------------
	.section	.nv.constant0._ZN2at6native18elementwise_kernelILi128ELi4EZNS0_15gpu_kernel_implINS0_13BinaryFunctorIN3c108BFloat16ES5_bZZZNS0_23logical_xor_kernel_cudaERNS_14TensorIteratorEENKUlvE0_clEvENKUlvE8_clEvEUlS5_S5_E_EEEEvRNS_18TensorIteratorBaseERKT_EUliE_EEviT1_,"a",@progbits
	.sectionflags	@""
	.align	4
.nv.constant0._ZN2at6native18elementwise_kernelILi128ELi4EZNS0_15gpu_kernel_implINS0_13BinaryFunctorIN3c108BFloat16ES5_bZZZNS0_23logical_xor_kernel_cudaERNS_14TensorIteratorEENKUlvE0_clEvENKUlvE8_clEvEUlS5_S5_E_EEEEvRNS_18TensorIteratorBaseERKT_EUliE_EEviT1_:
	.zero		1552


//--------------------- .nv.constant0._ZN2at6native27unrolled_elementwise_kernelINS0_13BinaryFunctorIN3c108BFloat16ES4_bZZZNS0_23logical_xor_kernel_cudaERNS_14TensorIteratorEENKUlvE0_clEvENKUlvE8_clEvEUlS4_S4_E_EESt5arrayIPcLm3EELi4E23TrivialOffsetCalculatorILi2EjESE_ILi1EjENS0_6memory12LoadWithCastILi2EEENSH_13StoreWithCastILi1EEEEEviT_T0_T2_T3_T4_T5_ --------------------------
	.section	.nv.constant0._ZN2at6native27unrolled_elementwise_kernelINS0_13BinaryFunctorIN3c108BFloat16ES4_bZZZNS0_23logical_xor_kernel_cudaERNS_14TensorIteratorEENKUlvE0_clEvENKUlvE8_clEvEUlS4_S4_E_EESt5arrayIPcLm3EELi4E23TrivialOffsetCalculatorILi2EjESE_ILi1EjENS0_6memory12LoadWithCastILi2EEENSH_13StoreWithCastILi1EEEEEviT_T0_T2_T3_T4_T5_,"a",@progbits
	.sectionflags	@""
	.align	4
.nv.constant0._ZN2at6native27unrolled_elementwise_kernelINS0_13BinaryFunctorIN3c108BFloat16ES4_bZZZNS0_23logical_xor_kernel_cudaERNS_14TensorIteratorEENKUlvE0_clEvENKUlvE8_clEvEUlS4_S4_E_EESt5arrayIPcLm3EELi4E23TrivialOffsetCalculatorILi2EjESE_ILi1EjENS0_6memory12LoadWithCastILi2EEENSH_13StoreWithCastILi1EEEEEviT_T0_T2_T3_T4_T5_:
	.zero		952


//--------------------- .nv.constant0._ZN2at6native18elementwise_kernelILi128ELi4EZNS0_22gpu_kernel_impl_nocastINS0_13BinaryFunctorIN3c108BFloat16ES5_bZZZNS0_23logical_xor_kernel_cudaERNS_14TensorIteratorEENKUlvE0_clEvENKUlvE8_clEvEUlS5_S5_E_EEEEvRNS_18TensorIteratorBaseERKT_EUliE_EEviT1_ --------------------------
	.section	.nv.constant0._ZN2at6native18elementwise_kernelILi128ELi4EZNS0_22gpu_kernel_impl_nocastINS0_13BinaryFunctorIN3c108BFloat16ES5_bZZZNS0_23logical_xor_kernel_cudaERNS_14TensorIteratorEENKUlvE0_clEvENKUlvE8_clEvEUlS5_S5_E_EEEEvRNS_18TensorIteratorBaseERKT_EUliE_EEviT1_,"a",@progbits
	.sectionflags	@""
	.align	4
.nv.constant0._ZN2at6native18elementwise_kernelILi128ELi4EZNS0_22gpu_kernel_impl_nocastINS0_13BinaryFunctorIN3c108BFloat16ES5_bZZZNS0_23logical_xor_kernel_cudaERNS_14TensorIteratorEENKUlvE0_clEvENKUlvE8_clEvEUlS5_S5_E_EEEEvRNS_18TensorIteratorBaseERKT_EUliE_EEviT1_:
	.zero		1552


//--------------------- .nv.constant0._ZN2at6native27unrolled_elementwise_kernelINS0_13BinaryFunctorIN3c108BFloat16ES4_bZZZNS0_23logical_xor_kernel_cudaERNS_14TensorIteratorEENKUlvE0_clEvENKUlvE8_clEvEUlS4_S4_E_EESt5arrayIPcLm3EELi4E23TrivialOffsetCalculatorILi2EjESE_ILi1EjENS0_6memory15LoadWithoutCastENSH_16StoreWithoutCastEEEviT_T0_T2_T3_T4_T5_ --------------------------
	.section	.nv.constant0._ZN2at6native27unrolled_elementwise_kernelINS0_13BinaryFunctorIN3c108BFloat16ES4_bZZZNS0_23logical_xor_kernel_cudaERNS_14TensorIteratorEENKUlvE0_clEvENKUlvE8_clEvEUlS4_S4_E_EESt5arrayIPcLm3EELi4E23TrivialOffsetCalculatorILi2EjESE_ILi1EjENS0_6memory15LoadWithoutCastENSH_16StoreWithoutCastEEEviT_T0_T2_T3_T4_T5_,"a",@progbits
	.sectionflags	@""
	.align	4
.nv.constant0._ZN2at6native27unrolled_elementwise_kernelINS0_13BinaryFunctorIN3c108BFloat16ES4_bZZZNS0_23logical_xor_kernel_cudaERNS_14TensorIteratorEENKUlvE0_clEvENKUlvE8_clEvEUlS4_S4_E_EESt5arrayIPcLm3EELi4E23TrivialOffsetCalculatorILi2EjESE_ILi1EjENS0_6memory15LoadWithoutCastENSH_16StoreWithoutCastEEEviT_T0_T2_T3_T4_T5_:
	.zero		932


//--------------------- .nv.constant0._ZN2at6native29vectorized_elementwise_kernelILi2ENS0_13BinaryFunctorIN3c108BFloat16ES4_bZZZNS0_23logical_xor_kernel_cudaERNS_14TensorIteratorEENKUlvE0_clEvENKUlvE8_clEvEUlS4_S4_E_EESt5arrayIPcLm3EEEEviT0_T1_ --------------------------
	.section	.nv.constant0._ZN2at6native29vectorized_elementwise_kernelILi2ENS0_13BinaryFunctorIN3c108BFloat16ES4_bZZZNS0_23logical_xor_kernel_cudaERNS_14TensorIteratorEENKUlvE0_clEvENKUlvE8_clEvEUlS4_S4_E_EESt5arrayIPcLm3EEEEviT0_T1_,"a",@progbits
	.sectionflags	@""
	.align	4
.nv.constant0._ZN2at6native29vectorized_elementwise_kernelILi2ENS0_13BinaryFunctorIN3c108BFloat16ES4_bZZZNS0_23logical_xor_kernel_cudaERNS_14TensorIteratorEENKUlvE0_clEvENKUlvE8_clEvEUlS4_S4_E_EESt5arrayIPcLm3EEEEviT0_T1_:
	.zero		928


//--------------------- .nv.constant0._ZN2at6native29vectorized_elementwise_kernelILi4ENS0_13BinaryFunctorIN3c108BFloat16ES4_bZZZNS0_23logical_xor_kernel_cudaERNS_14TensorIteratorEENKUlvE0_clEvENKUlvE8_clEvEUlS4_S4_E_EESt5arrayIPcLm3EEEEviT0_T1_ --------------------------
	.section	.nv.constant0._ZN2at6native29vectorized_elementwise_kernelILi4ENS0_13BinaryFunctorIN3c108BFloat16ES4_bZZZNS0_23logical_xor_kernel_cudaERNS_14TensorIteratorEENKUlvE0_clEvENKUlvE8_clEvEUlS4_S4_E_EESt5arrayIPcLm3EEEEviT0_T1_,"a",@progbits
	.sectionflags	@""
	.align	4
.nv.constant0._ZN2at6native29vectorized_elementwise_kernelILi4ENS0_13BinaryFunctorIN3c108BFloat16ES4_bZZZNS0_23logical_xor_kernel_cudaERNS_14TensorIteratorEENKUlvE0_clEvENKUlvE8_clEvEUlS4_S4_E_EESt5arrayIPcLm3EEEEviT0_T1_:
	.zero		928


//--------------------- .nv.constant0._ZN2at6native29vectorized_elementwise_kernelILi8ENS0_13BinaryFunctorIN3c108BFloat16ES4_bZZZNS0_23logical_xor_kernel_cudaERNS_14TensorIteratorEENKUlvE0_clEvENKUlvE8_clEvEUlS4_S4_E_EESt5arrayIPcLm3EEEEviT0_T1_ --------------------------
	.section	.nv.constant0._ZN2at6native29vectorized_elementwise_kernelILi8ENS0_13BinaryFunctorIN3c108BFloat16ES4_bZZZNS0_23logical_xor_kernel_cudaERNS_14TensorIteratorEENKUlvE0_clEvENKUlvE8_clEvEUlS4_S4_E_EESt5arrayIPcLm3EEEEviT0_T1_,"a",@progbits
	.sectionflags	@""
	.align	4
.nv.constant0._ZN2at6native29vectorized_elementwise_kernelILi8ENS0_13BinaryFunctorIN3c108BFloat16ES4_bZZZNS0_23logical_xor_kernel_cudaERNS_14TensorIteratorEENKUlvE0_clEvENKUlvE8_clEvEUlS4_S4_E_EESt5arrayIPcLm3EEEEviT0_T1_:
	.zero		928


//--------------------- .nv.constant0._ZN2at6native18elementwise_kernelILi128ELi4EZNS0_15gpu_kernel_implINS0_13AUnaryFunctorIbbbZZZNS0_23logical_xor_kernel_cudaERNS_14TensorIteratorEENKUlvE0_clEvENKUlvE7_clEvEUlbbE_EEEEvRNS_18TensorIteratorBaseERKT_EUliE_EEviT1_ --------------------------
	.section	.nv.constant0._ZN2at6native18elementwise_kernelILi128ELi4EZNS0_15gpu_kernel_implINS0_13AUnaryFunctorIbbbZZZNS0_23logical_xor_kernel_cudaERNS_14TensorIteratorEENKUlvE0_clEvENKUlvE7_clEvEUlbbE_EEEEvRNS_18TensorIteratorBaseERKT_EUliE_EEviT1_,"a",@progbits
	.sectionflags	@""
	.align	4
.nv.constant0._ZN2at6native18elementwise_kernelILi128ELi4EZNS0_15gpu_kernel_implINS0_13AUnaryFunctorIbbbZZZNS0_23logical_xor_kernel_cudaERNS_14TensorIteratorEENKUlvE0_clEvENKUlvE7_clEvEUlbbE_EEEEvRNS_18TensorIteratorBaseERKT_EUliE_EEviT1_:
	.zero		1440


//--------------------- .nv.constant0._ZN2at6native27unrolled_elementwise_kernelINS0_13AUnaryFunctorIbbbZZZNS0_23logical_xor_kernel_cudaERNS_14TensorIteratorEENKUlvE0_clEvENKUlvE7_clEvEUlbbE_EESt5arrayIPcLm2EELi4E23TrivialOffsetCalculatorILi1EjESD_NS0_6memory12LoadWithCastILi1EEENSE_13StoreWithCastILi1EEEEEviT_T0_T2_T3_T4_T5_ --------------------------
	.section	.nv.constant0._ZN2at6native27unrolled_elementwise_kernelINS0_13AUnaryFunctorIbbbZZZNS0_23logical_xor_kernel_cudaERNS_14TensorIteratorEENKUlvE0_clEvENKUlvE7_clEvEUlbbE_EESt5arrayIPcLm2EELi4E23TrivialOffsetCalculatorILi1EjESD_NS0_6memory12LoadWithCastILi1EEENSE_13StoreWithCastILi1EEEEEviT_T0_T2_T3_T4_T5_,"a",@progbits
	.sectionflags	@""
	.align	4
.nv.constant0._ZN2at6native27unrolled_elementwise_kernelINS0_13AUnaryFunctorIbbbZZZNS0_23logical_xor_kernel_cudaERNS_14TensorIteratorEENKUlvE0_clEvENKUlvE7_clEvEUlbbE_EESt5arrayIPcLm2EELi4E23TrivialOffsetCalculatorILi1EjESD_NS0_6memory12LoadWithCastILi1EEENSE_13StoreWithCastILi1EEEEEviT_T0_T2_T3_T4_T5_:
	.zero		940


//--------------------- .nv.constant0._ZN2at6native18elementwise_kernelILi128ELi4EZNS0_22gpu_kernel_impl_nocastINS0_13AUnaryFunctorIbbbZZZNS0_23logical_xor_kernel_cudaERNS_14TensorIteratorEENKUlvE0_clEvENKUlvE7_clEvEUlbbE_EEEEvRNS_18TensorIteratorBaseERKT_EUliE_EEviT1_ --------------------------
	.section	.nv.constant0._ZN2at6native18elementwise_kernelILi128ELi4EZNS0_22gpu_kernel_impl_nocastINS0_13AUnaryFunctorIbbbZZZNS0_23logical_xor_kernel_cudaERNS_14TensorIteratorEENKUlvE0_clEvENKUlvE7_clEvEUlbbE_EEEEvRNS_18TensorIteratorBaseERKT_EUliE_EEviT1_,"a",@progbits
	.sectionflags	@""
	.align	4
.nv.constant0._ZN2at6native18elementwise_kernelILi128ELi4EZNS0_22gpu_kernel_impl_nocastINS0_13AUnaryFunctorIbbbZZZNS0_23logical_xor_kernel_cudaERNS_14TensorIteratorEENKUlvE0_clEvENKUlvE7_clEvEUlbbE_EEEEvRNS_18TensorIteratorBaseERKT_EUliE_EEviT1_:
	.zero		1440


//--------------------- .nv.constant0._ZN2at6native27unrolled_elementwise_kernelINS0_13AUnaryFunctorIbbbZZZNS0_23logical_xor_kernel_cudaERNS_14TensorIteratorEENKUlvE0_clEvENKUlvE7_clEvEUlbbE_EESt5arrayIPcLm2EELi4E23TrivialOffsetCalculatorILi1EjESD_NS0_6memory15LoadWithoutCastENSE_16StoreWithoutCastEEEviT_T0_T2_T3_T4_T5_ --------------------------
	.section	.nv.constant0._ZN2at6native27unrolled_elementwise_kernelINS0_13AUnaryFunctorIbbbZZZNS0_23logical_xor_kernel_cudaERNS_14TensorIteratorEENKUlvE0_clEvENKUlvE7_clEvEUlbbE_EESt5arrayIPcLm2EELi4E23TrivialOffsetCalculatorILi1EjESD_NS0_6memory15LoadWithoutCastENSE_16StoreWithoutCastEEEviT_T0_T2_T3_T4_T5_,"a",@progbits
	.sectionflags	@""
	.align	4
.nv.constant0._ZN2at6native27unrolled_elementwise_kernelINS0_13AUnaryFunctorIbbbZZZNS0_23logical_xor_kernel_cudaERNS_14TensorIteratorEENKUlvE0_clEvENKUlvE7_clEvEUlbbE_EESt5arrayIPcLm2EELi4E23TrivialOffsetCalculatorILi1EjESD_NS0_6memory15LoadWithoutCastENSE_16StoreWithoutCastEEEviT_T0_T2_T3_T4_T5_:
	.zero		924


//--------------------- .nv.constant0._ZN2at6native29vectorized_elementwise_kernelILi2ENS0_13AUnaryFunctorIbbbZZZNS0_23logical_xor_kernel_cudaERNS_14TensorIteratorEENKUlvE0_clEvENKUlvE7_clEvEUlbbE_EESt5arrayIPcLm2EEEEviT0_T1_ --------------------------
	.section	.nv.constant0._ZN2at6native29vectorized_elementwise_kernelILi2ENS0_13AUnaryFunctorIbbbZZZNS0_23logical_xor_kernel_cudaERNS_14TensorIteratorEENKUlvE0_clEvENKUlvE7_clEvEUlbbE_EESt5arrayIPcLm2EEEEviT0_T1_,"a",@progbits
	.sectionflags	@""
	.align	4
.nv.constant0._ZN2at6native29vectorized_elementwise_kernelILi2ENS0_13AUnaryFunctorIbbbZZZNS0_23logical_xor_kernel_cudaERNS_14TensorIteratorEENKUlvE0_clEvENKUlvE7_clEvEUlbbE_EESt5arrayIPcLm2EEEEviT0_T1_:
	.zero		920


//--------------------- .nv.constant0._ZN2at6native29vectorized_elementwise_kernelILi4ENS0_13AUnaryFunctorIbbbZZZNS0_23logical_xor_kernel_cudaERNS_14TensorIteratorEENKUlvE0_clEvENKUlvE7_clEvEUlbbE_EESt5arrayIPcLm2EEEEviT0_T1_ --------------------------
	.section	.nv.constant0._ZN2at6native29vectorized_elementwise_kernelILi4ENS0_13AUnaryFunctorIbbbZZZNS0_23logical_xor_kernel_cudaERNS_14TensorIteratorEENKUlvE0_clEvENKUlvE7_clEvEUlbbE_EESt5arrayIPcLm2EEEEviT0_T1_,"a",@progbits
	.sectionflags	@""
	.align	4
.nv.constant0._ZN2at6native29vectorized_elementwise_kernelILi4ENS0_13AUnaryFunctorIbbbZZZNS0_23logical_xor_kernel_cudaERNS_14TensorIteratorEENKUlvE0_clEvENKUlvE7_clEvEUlbbE_EESt5arrayIPcLm2EEEEviT0_T1_:
	.zero		920


//--------------------- .nv.constant0._ZN2at6native29vectorized_elementwise_kernelILi8ENS0_13AUnaryFunctorIbbbZZZNS0_23logical_xor_kernel_cudaERNS_14TensorIteratorEENKUlvE0_clEvENKUlvE7_clEvEUlbbE_EESt5arrayIPcLm2EEEEviT0_T1_ --------------------------
	.section	.nv.constant0._ZN2at6native29vectorized_elementwise_kernelILi8ENS0_13AUnaryFunctorIbbbZZZNS0_23logical_xor_kernel_cudaERNS_14TensorIteratorEENKUlvE0_clEvENKUlvE7_clEvEUlbbE_EESt5arrayIPcLm2EEEEviT0_T1_,"a",@progbits
	.sectionflags	@""
	.align	4
.nv.constant0._ZN2at6native29vectorized_elementwise_kernelILi8ENS0_13AUnaryFunctorIbbbZZZNS0_23logical_xor_kernel_cudaERNS_14TensorIteratorEENKUlvE0_clEvENKUlvE7_clEvEUlbbE_EESt5arrayIPcLm2EEEEviT0_T1_:
	.zero		920


//--------------------- .nv.constant0._ZN2at6native18elementwise_kernelILi128ELi4EZNS0_15gpu_kernel_implINS0_13BinaryFunctorIbbbZZZNS0_23logical_xor_kernel_cudaERNS_14TensorIteratorEENKUlvE0_clEvENKUlvE7_clEvEUlbbE_EEEEvRNS_18TensorIteratorBaseERKT_EUliE_EEviT1_ --------------------------
	.section	.nv.constant0._ZN2at6native18elementwise_kernelILi128ELi4EZNS0_15gpu_kernel_implINS0_13BinaryFunctorIbbbZZZNS0_23logical_xor_kernel_cudaERNS_14TensorIteratorEENKUlvE0_clEvENKUlvE7_clEvEUlbbE_EEEEvRNS_18TensorIteratorBaseERKT_EUliE_EEviT1_,"a",@progbits
	.sectionflags	@""
	.align	4
.nv.constant0._ZN2at6native18elementwise_kernelILi128ELi4EZNS0_15gpu_kernel_implINS0_13BinaryFunctorIbbbZZZNS0_23logical_xor_kernel_cudaERNS_14TensorIteratorEENKUlvE0_clEvENKUlvE7_clEvEUlbbE_EEEEvRNS_18TensorIteratorBaseERKT_EUliE_EEviT1_:
	.zero		1552


//--------------------- .nv.constant0._ZN2at6native27unrolled_elementwise_kernelINS0_13BinaryFunctorIbbbZZZNS0_23logical_xor_kernel_cudaERNS_14TensorIteratorEENKUlvE0_clEvENKUlvE7_clEvEUlbbE_EESt5arrayIPcLm3EELi4E23TrivialOffsetCalculatorILi2EjESC_ILi1EjENS0_6memory12LoadWithCastILi2EEENSF_13StoreWithCastILi1EEEEEviT_T0_T2_T3_T4_T5_ --------------------------
	.section	.nv.constant0._ZN2at6native27unrolled_elementwise_kernelINS0_13BinaryFunctorIbbbZZZNS0_23logical_xor_kernel_cudaERNS_14TensorIteratorEENKUlvE0_clEvENKUlvE7_clEvEUlbbE_EESt5arrayIPcLm3EELi4E23TrivialOffsetCalculatorILi2EjESC_ILi1EjENS0_6memory12LoadWithCastILi2EEENSF_13StoreWithCastILi1EEEEEviT_T0_T2_T3_T4_T5_,"a",@progbits
	.sectionflags	@""
	.align	4
.nv.constant0._ZN2at6native27unrolled_elementwise_kernelINS0_13BinaryFunctorIbbbZZZNS0_23logical_xor_kernel_cudaERNS_14TensorIteratorEENKUlvE0_clEvENKUlvE7_clEvEUlbbE_EESt5arrayIPcLm3EELi4E23TrivialOffsetCalculatorILi2EjESC_ILi1EjENS0_6memory12LoadWithCastILi2EEENSF_13StoreWithCastILi1EEEEEviT_T0_T2_T3_T4_T5_:
	.zero		952


//--------------------- .nv.constant0._ZN2at6native18elementwise_kernelILi128ELi4EZNS0_22gpu_kernel_impl_nocastINS0_13BinaryFunctorIbbbZZZNS0_23logical_xor_kernel_cudaERNS_14TensorIteratorEENKUlvE0_clEvENKUlvE7_clEvEUlbbE_EEEEvRNS_18TensorIteratorBaseERKT_EUliE_EEviT1_ --------------------------
	.section	.nv.constant0._ZN2at6native18elementwise_kernelILi128ELi4EZNS0_22gpu_kernel_impl_nocastINS0_13BinaryFunctorIbbbZZZNS0_23logical_xor_kernel_cudaERNS_14TensorIteratorEENKUlvE0_clEvENKUlvE7_clEvEUlbbE_EEEEvRNS_18TensorIteratorBaseERKT_EUliE_EEviT1_,"a",@progbits
	.sectionflags	@""
	.align	4
.nv.constant0._ZN2at6native18elementwise_kernelILi128ELi4EZNS0_22gpu_kernel_impl_nocastINS0_13BinaryFunctorIbbbZZZNS0_23logical_xor_kernel_cudaERNS_14TensorIteratorEENKUlvE0_clEvENKUlvE7_clEvEUlbbE_EEEEvRNS_18TensorIteratorBaseERKT_EUliE_EEviT1_:
	.zero		1552


//--------------------- .nv.constant0._ZN2at6native27unrolled_elementwise_kernelINS0_13BinaryFunctorIbbbZZZNS0_23logical_xor_kernel_cudaERNS_14TensorIteratorEENKUlvE0_clEvENKUlvE7_clEvEUlbbE_EESt5arrayIPcLm3EELi4E23TrivialOffsetCalculatorILi2EjESC_ILi1EjENS0_6memory15LoadWithoutCastENSF_16StoreWithoutCastEEEviT_T0_T2_T3_T4_T5_ --------------------------
	.section	.nv.constant0._ZN2at6native27unrolled_elementwise_kernelINS0_13BinaryFunctorIbbbZZZNS0_23logical_xor_kernel_cudaERNS_14TensorIteratorEENKUlvE0_clEvENKUlvE7_clEvEUlbbE_EESt5arrayIPcLm3EELi4E23TrivialOffsetCalculatorILi2EjESC_ILi1EjENS0_6memory15LoadWithoutCastENSF_16StoreWithoutCastEEEviT_T0_T2_T3_T4_T5_,"a",@progbits
	.sectionflags	@""
	.align	4
.nv.constant0._ZN2at6native27unrolled_elementwise_kernelINS0_13BinaryFunctorIbbbZZZNS0_23logical_xor_kernel_cudaERNS_14TensorIteratorEENKUlvE0_clEvENKUlvE7_clEvEUlbbE_EESt5arrayIPcLm3EELi4E23TrivialOffsetCalculatorILi2EjESC_ILi1EjENS0_6memory15LoadWithoutCastENSF_16StoreWithoutCastEEEviT_T0_T2_T3_T4_T5_:
	.zero		932


//--------------------- .nv.constant0._ZN2at6native29vectorized_elementwise_kernelILi2ENS0_13BinaryFunctorIbbbZZZNS0_23logical_xor_kernel_cudaERNS_14TensorIteratorEENKUlvE0_clEvENKUlvE7_clEvEUlbbE_EESt5arrayIPcLm3EEEEviT0_T1_ --------------------------
	.section	.nv.constant0._ZN2at6native29vectorized_elementwise_kernelILi2ENS0_13BinaryFunctorIbbbZZZNS0_23logical_xor_kernel_cudaERNS_14TensorIteratorEENKUlvE0_clEvENKUlvE7_clEvEUlbbE_EESt5arrayIPcLm3EEEEviT0_T1_,"a",@progbits
	.sectionflags	@""
	.align	4
.nv.constant0._ZN2at6native29vectorized_elementwise_kernelILi2ENS0_13BinaryFunctorIbbbZZZNS0_23logical_xor_kernel_cudaERNS_14TensorIteratorEENKUlvE0_clEvENKUlvE7_clEvEUlbbE_EESt5arrayIPcLm3EEEEviT0_T1_:
	.zero		928


//--------------------- .nv.constant0._ZN2at6native29vectorized_elementwise_kernelILi4ENS0_13BinaryFunctorIbbbZZZNS0_23logical_xor_kernel_cudaERNS_14TensorIteratorEENKUlvE0_clEvENKUlvE7_clEvEUlbbE_EESt5arrayIPcLm3EEEEviT0_T1_ --------------------------
	.section	.nv.constant0._ZN2at6native29vectorized_elementwise_kernelILi4ENS0_13BinaryFunctorIbbbZZZNS0_23logical_xor_kernel_cudaERNS_14TensorIteratorEENKUlvE0_clEvENKUlvE7_clEvEUlbbE_EESt5arrayIPcLm3EEEEviT0_T1_,"a",@progbits
	.sectionflags	@""
	.align	4
.nv.constant0._ZN2at6native29vectorized_elementwise_kernelILi4ENS0_13BinaryFunctorIbbbZZZNS0_23logical_xor_kernel_cudaERNS_14TensorIteratorEENKUlvE0_clEvENKUlvE7_clEvEUlbbE_EESt5arrayIPcLm3EEEEviT0_T1_:
	.zero		928


//--------------------- .nv.constant0._ZN2at6native29vectorized_elementwise_kernelILi8ENS0_13BinaryFunctorIbbbZZZNS0_23logical_xor_kernel_cudaERNS_14TensorIteratorEENKUlvE0_clEvENKUlvE7_clEvEUlbbE_EESt5arrayIPcLm3EEEEviT0_T1_ --------------------------
	.section	.nv.constant0._ZN2at6native29vectorized_elementwise_kernelILi8ENS0_13BinaryFunctorIbbbZZZNS0_23logical_xor_kernel_cudaERNS_14TensorIteratorEENKUlvE0_clEvENKUlvE7_clEvEUlbbE_EESt5arrayIPcLm3EEEEviT0_T1_,"a",@progbits
	.sectionflags	@""
	.align	4
.nv.constant0._ZN2at6native29vectorized_elementwise_kernelILi8ENS0_13BinaryFunctorIbbbZZZNS0_23logical_xor_kernel_cudaERNS_14TensorIteratorEENKUlvE0_clEvENKUlvE7_clEvEUlbbE_EESt5arrayIPcLm3EEEEviT0_T1_:
	.zero		928


//--------------------- .nv.constant0._ZN2at6native18elementwise_kernelILi128ELi4EZNS0_15gpu_kernel_implINS0_13AUnaryFunctorIN3c104HalfES5_bZZZNS0_23logical_xor_kernel_cudaERNS_14TensorIteratorEENKUlvE0_clEvENKUlvE6_clEvEUlS5_S5_E_EEEEvRNS_18TensorIteratorBaseERKT_EUliE_EEviT1_ --------------------------
	.section	.nv.constant0._ZN2at6native18elementwise_kernelILi128ELi4EZNS0_15gpu_kernel_implINS0_13AUnaryFunctorIN3c104HalfES5_bZZZNS0_23logical_xor_kernel_cudaERNS_14TensorIteratorEENKUlvE0_clEvENKUlvE6_clEvEUlS5_S5_E_EEEEvRNS_18TensorIteratorBaseERKT_EUliE_EEviT1_,"a",@progbits
	.sectionflags	@""
	.align	4
.nv.constant0._ZN2at6native18elementwise_kernelILi128ELi4EZNS0_15gpu_kernel_implINS0_13AUnaryFunctorIN3c104HalfES5_bZZZNS0_23logical_xor_kernel_cudaERNS_14TensorIteratorEENKUlvE0_clEvENKUlvE6_clEvEUlS5_S5_E_EEEEvRNS_18TensorIteratorBaseERKT_EUliE_EEviT1_:
	.zero		1440


//--------------------- .nv.constant0._ZN2at6native27unrolled_elementwise_kernelINS0_13AUnaryFunctorIN3c104HalfES4_bZZZNS0_23logical_xor_kernel_cudaERNS_14TensorIteratorEENKUlvE0_clEvENKUlvE6_clEvEUlS4_S4_E_EESt5arrayIPcLm2EELi4E23TrivialOffsetCalculatorILi1EjESF_NS0_6memory12LoadWithCastILi1EEENSG_13StoreWithCastILi1EEEEEviT_T0_T2_T3_T4_T5_ --------------------------
	.section	.nv.constant0._ZN2at6native27unrolled_elementwise_kernelINS0_13AUnaryFunctorIN3c104HalfES4_bZZZNS0_23logical_xor_kernel_cudaERNS_14TensorIteratorEENKUlvE0_clEvENKUlvE6_clEvEUlS4_S4_E_EESt5arrayIPcLm2EELi4E23TrivialOffsetCalculatorILi1EjESF_NS0_6memory12LoadWithCastILi1EEENSG_13StoreWithCastILi1EEEEEviT_T0_T2_T3_T4_T5_,"a",@progbits
	.sectionflags	@""
	.align	4
.nv.constant0._ZN2at6native27unrolled_elementwise_kernelINS0_13AUnaryFunctorIN3c104HalfES4_bZZZNS0_23logical_xor_kernel_cudaERNS_14TensorIteratorEENKUlvE0_clEvENKUlvE6_clEvEUlS4_S4_E_EESt5arrayIPcLm2EELi4E23TrivialOffsetCalculatorILi1EjESF_NS0_6memory12LoadWithCastILi1EEENSG_13StoreWithCastILi1EEEEEviT_T0_T2_T3_T4_T5_:
	.zero		940


//--------------------- .nv.constant0._ZN2at6native18elementwise_kernelILi128ELi4EZNS0_22gpu_kernel_impl_nocastINS0_13AUnaryFunctorIN3c104HalfES5_bZZZNS0_23logical_xor_kernel_cudaERNS_14TensorIteratorEENKUlvE0_clEvENKUlvE6_clEvEUlS5_S5_E_EEEEvRNS_18TensorIteratorBaseERKT_EUliE_EEviT1_ --------------------------
	.section	.nv.constant0._ZN2at6native18elementwise_kernelILi128ELi4EZNS0_22gpu_kernel_impl_nocastINS0_13AUnaryFunctorIN3c104HalfES5_bZZZNS0_23logical_xor_kernel_cudaERNS_14TensorIteratorEENKUlvE0_clEvENKUlvE6_clEvEUlS5_S5_E_EEEEvRNS_18TensorIteratorBaseERKT_EUliE_EEviT1_,"a",@progbits
	.sectionflags	@""
	.align	4
.nv.constant0._ZN2at6native18elementwise_kernelILi128ELi4EZNS0_22gpu_kernel_impl_nocastINS0_13AUnaryFunctorIN3c104HalfES5_bZZZNS0_23logical_xor_kernel_cudaERNS_14TensorIteratorEENKUlvE0_clEvENKUlvE6_clEvEUlS5_S5_E_EEEEvRNS_18TensorIteratorBaseERKT_EUliE_EEviT1_:
	.zero		1440


//--------------------- .nv.constant0._ZN2at6native27unrolled_elementwise_kernelINS0_13AUnaryFunctorIN3c104HalfES4_bZZZNS0_23logical_xor_kernel_cudaERNS_14TensorIteratorEENKUlvE0_clEvENKUlvE6_clEvEUlS4_S4_E_EESt5arrayIPcLm2EELi4E23TrivialOffsetCalculatorILi1EjESF_NS0_6memory15LoadWithoutCastENSG_16StoreWithoutCastEEEviT_T0_T2_T3_T4_T5_ --------------------------
	.section	.nv.constant0._ZN2at6native27unrolled_elementwise_kernelINS0_13AUnaryFunctorIN3c104HalfES4_bZZZNS0_23logical_xor_kernel_cudaERNS_14TensorIteratorEENKUlvE0_clEvENKUlvE6_clEvEUlS4_S4_E_EESt5arrayIPcLm2EELi4E23TrivialOffsetCalculatorILi1EjESF_NS0_6memory15LoadWithoutCastENSG_16StoreWithoutCastEEEviT_T0_T2_T3_T4_T5_,"a",@progbits
	.sectionflags	@""
	.align	4
.nv.constant0._ZN2at6native27unrolled_elementwise_kernelINS0_13AUnaryFunctorIN3c104HalfES4_bZZZNS0_23logical_xor_kernel_cudaERNS_14TensorIteratorEENKUlvE0_clEvENKUlvE6_clEvEUlS4_S4_E_EESt5arrayIPcLm2EELi4E23TrivialOffsetCalculatorILi1EjESF_NS0_6memory15LoadWithoutCastENSG_16StoreWithoutCastEEEviT_T0_T2_T3_T4_T5_:
	.zero		924


//--------------------- .nv.constant0._ZN2at6native29vectorized_elementwise_kernelILi2ENS0_13AUnaryFunctorIN3c104HalfES4_bZZZNS0_23logical_xor_kernel_cudaERNS_14TensorIteratorEENKUlvE0_clEvENKUlvE6_clEvEUlS4_S4_E_EESt5arrayIPcLm2EEEEviT0_T1_ --------------------------
	.section	.nv.constant0._ZN2at6native29vectorized_elementwise_kernelILi2ENS0_13AUnaryFunctorIN3c104HalfES4_bZZZNS0_23logical_xor_kernel_cudaERNS_14TensorIteratorEENKUlvE0_clEvENKUlvE6_clEvEUlS4_S4_E_EESt5arrayIPcLm2EEEEviT0_T1_,"a",@progbits
	.sectionflags	@""
	.align	4
.nv.constant0._ZN2at6native29vectorized_elementwise_kernelILi2ENS0_13AUnaryFunctorIN3c104HalfES4_bZZZNS0_23logical_xor_kernel_cudaERNS_14TensorIteratorEENKUlvE0_clEvENKUlvE6_clEvEUlS4_S4_E_EESt5arrayIPcLm2EEEEviT0_T1_:
	.zero		920


//--------------------- .nv.constant0._ZN2at6native29vectorized_elementwise_kernelILi4ENS0_13AUnaryFunctorIN3c104HalfES4_bZZZNS0_23logical_xor_kernel_cudaERNS_14TensorIteratorEENKUlvE0_clEvENKUlvE6_clEvEUlS4_S4_E_EESt5arrayIPcLm2EEEEviT0_T1_ --------------------------
	.section	.nv.constant0._ZN2at6native29vectorized_elementwise_kernelILi4ENS0_13AUnaryFunctorIN3c104HalfES4_bZZZNS0_23logical_xor_kernel_cudaERNS_14TensorIteratorEENKUlvE0_clEvENKUlvE6_clEvEUlS4_S4_E_EESt5arrayIPcLm2EEEEviT0_T1_,"a",@progbits
	.sectionflags	@""
	.align	4
.nv.constant0._ZN2at6native29vectorized_elementwise_kernelILi4ENS0_13AUnaryFunctorIN3c104HalfES4_bZZZNS0_23logical_xor_kernel_cudaERNS_14TensorIteratorEENKUlvE0_clEvENKUlvE6_clEvEUlS4_S4_E_EESt5arrayIPcLm2EEEEviT0_T1_:
	.zero		920


//--------------------- .nv.constant0._ZN2at6native29vectorized_elementwise_kernelILi8ENS0_13AUnaryFunctorIN3c104HalfES4_bZZZNS0_23logical_xor_kernel_cudaERNS_14TensorIteratorEENKUlvE0_clEvENKUlvE6_clEvEUlS4_S4_E_EESt5arrayIPcLm2EEEEviT0_T1_ --------------------------
	.section	.nv.constant0._ZN2at6native29vectorized_elementwise_kernelILi8ENS0_13AUnaryFunctorIN3c104HalfES4_bZZZNS0_23logical_xor_kernel_cudaERNS_14TensorIteratorEENKUlvE0_clEvENKUlvE6_clEvEUlS4_S4_E_EESt5arrayIPcLm2EEEEviT0_T1_,"a",@progbits
	.sectionflags	@""
	.align	4
.nv.constant0._ZN2at6native29vectorized_elementwise_kernelILi8ENS0_13AUnaryFunctorIN3c104HalfES4_bZZZNS0_23logical_xor_kernel_cudaERNS_14TensorIteratorEENKUlvE0_clEvENKUlvE6_clEvEUlS4_S4_E_EESt5arrayIPcLm2EEEEviT0_T1_:
	.zero		920


//--------------------- .nv.constant0._ZN2at6native18elementwise_kernelILi128ELi4EZNS0_15gpu_kernel_implINS0_13BinaryFunctorIN3c104HalfES5_bZZZNS0_23logical_xor_kernel_cudaERNS_14TensorIteratorEENKUlvE0_clEvENKUlvE6_clEvEUlS5_S5_E_EEEEvRNS_18TensorIteratorBaseERKT_EUliE_EEviT1_ --------------------------
	.section	.nv.constant0._ZN2at6native18elementwise_kernelILi128ELi4EZNS0_15gpu_kernel_implINS0_13BinaryFunctorIN3c104HalfES5_bZZZNS0_23logical_xor_kernel_cudaERNS_14TensorIteratorEENKUlvE0_clEvENKUlvE6_clEvEUlS5_S5_E_EEEEvRNS_18TensorIteratorBaseERKT_EUliE_EEviT1_,"a",@progbits
	.sectionflags	@""
	.align	4
.nv.constant0._ZN2at6native18elementwise_kernelILi128ELi4EZNS0_15gpu_kernel_implINS0_13BinaryFunctorIN3c104HalfES5_bZZZNS0_23logical_xor_kernel_cudaERNS_14TensorIteratorEENKUlvE0_clEvENKUlvE6_clEvEUlS5_S5_E_EEEEvRNS_18TensorIteratorBaseERKT_EUliE_EEviT1_:
	.zero		1552


//--------------------- .nv.constant0._ZN2at6native27unrolled_elementwise_kernelINS0_13BinaryFunctorIN3c104HalfES4_bZZZNS0_23logical_xor_kernel_cudaERNS_14TensorIteratorEENKUlvE0_clEvENKUlvE6_clEvEUlS4_S4_E_EESt5arrayIPcLm3EELi4E23TrivialOffsetCalculatorILi2EjESE_ILi1EjENS0_6memory12LoadWithCastILi2EEENSH_13StoreWithCastILi1EEEEEviT_T0_T2_T3_T4_T5_ --------------------------
	.section	.nv.constant0._ZN2at6native27unrolled_elementwise_kernelINS0_13BinaryFunctorIN3c104HalfES4_bZZZNS0_23logical_xor_kernel_cudaERNS_14TensorIteratorEENKUlvE0_clEvENKUlvE6_clEvEUlS4_S4_E_EESt5arrayIPcLm3EELi4E23TrivialOffsetCalculatorILi2EjESE_ILi1EjENS0_6memory12LoadWithCastILi2EEENSH_13StoreWithCastILi1EEEEEviT_T0_T2_T3_T4_T5_,"a",@progbits
	.sectionflags	@""
	.align	4
.nv.constant0._ZN2at6native27unrolled_elementwise_kernelINS0_13BinaryFunctorIN3c104HalfES4_bZZZNS0_23logical_xor_kernel_cudaERNS_14TensorIteratorEENKUlvE0_clEvENKUlvE6_clEvEUlS4_S4_E_EESt5arrayIPcLm3EELi4E23TrivialOffsetCalculatorILi2EjESE_ILi1EjENS0_6memory12LoadWithCastILi2EEENSH_13StoreWithCastILi1EEEEEviT_T0_T2_T3_T4_T5_:
	.zero		952


//--------------------- .nv.constant0._ZN2at6native18elementwise_kernelILi128ELi4EZNS0_22gpu_kernel_impl_nocastINS0_13BinaryFunctorIN3c104HalfES5_bZZZNS0_23logical_xor_kernel_cudaERNS_14TensorIteratorEENKUlvE0_clEvENKUlvE6_clEvEUlS5_S5_E_EEEEvRNS_18TensorIteratorBaseERKT_EUliE_EEviT1_ --------------------------
	.section	.nv.constant0._ZN2at6native18elementwise_kernelILi128ELi4EZNS0_22gpu_kernel_impl_nocastINS0_13BinaryFunctorIN3c104HalfES5_bZZZNS0_23logical_xor_kernel_cudaERNS_14TensorIteratorEENKUlvE0_clEvENKUlvE6_clEvEUlS5_S5_E_EEEEvRNS_18TensorIteratorBaseERKT_EUliE_EEviT1_,"a",@progbits
	.sectionflags	@""
	.align	4
.nv.constant0._ZN2at6native18elementwise_kernelILi128ELi4EZNS0_22gpu_kernel_impl_nocastINS0_13BinaryFunctorIN3c104HalfES5_bZZZNS0_23logical_xor_kernel_cudaERNS_14TensorIteratorEENKUlvE0_clEvENKUlvE6_clEvEUlS5_S5_E_EEEEvRNS_18TensorIteratorBaseERKT_EUliE_EEviT1_:
	.zero		1552


//--------------------- .nv.constant0._ZN2at6native27unrolled_elementwise_kernelINS0_13BinaryFunctorIN3c104HalfES4_bZZZNS0_23logical_xor_kernel_cudaERNS_14TensorIteratorEENKUlvE0_clEvENKUlvE6_clEvEUlS4_S4_E_EESt5arrayIPcLm3EELi4E23TrivialOffsetCalculatorILi2EjESE_ILi1EjENS0_6memory15LoadWithoutCastENSH_16StoreWithoutCastEEEviT_T0_T2_T3_T4_T5_ --------------------------
	.section	.nv.constant0._ZN2at6native27unrolled_elementwise_kernelINS0_13BinaryFunctorIN3c104HalfES4_bZZZNS0_23logical_xor_kernel_cudaERNS_14TensorIteratorEENKUlvE0_clEvENKUlvE6_clEvEUlS4_S4_E_EESt5arrayIPcLm3EELi4E23TrivialOffsetCalculatorILi2EjESE_ILi1EjENS0_6memory15LoadWithoutCastENSH_16StoreWithoutCastEEEviT_T0_T2_T3_T4_T5_,"a",@progbits
	.sectionflags	@""
	.align	4
.nv.constant0._ZN2at6native27unrolled_elementwise_kernelINS0_13BinaryFunctorIN3c104HalfES4_bZZZNS0_23logical_xor_kernel_cudaERNS_14TensorIteratorEENKUlvE0_clEvENKUlvE6_clEvEUlS4_S4_E_EESt5arrayIPcLm3EELi4E23TrivialOffsetCalculatorILi2EjESE_ILi1EjENS0_6memory15LoadWithoutCastENSH_16StoreWithoutCastEEEviT_T0_T2_T3_T4_T5_:
	.zero		932


//--------------------- .nv.constant0._ZN2at6native29vectorized_elementwise_kernelILi2ENS0_13BinaryFunctorIN3c104HalfES4_bZZZNS0_23logical_xor_kernel_cudaERNS_14TensorIteratorEENKUlvE0_clEvENKUlvE6_clEvEUlS4_S4_E_EESt5arrayIPcLm3EEEEviT0_T1_ --------------------------
	.section	.nv.constant0._ZN2at6native29vectorized_elementwise_kernelILi2ENS0_13BinaryFunctorIN3c104HalfES4_bZZZNS0_23logical_xor_kernel_cudaERNS_14TensorIteratorEENKUlvE0_clEvENKUlvE6_clEvEUlS4_S4_E_EESt5arrayIPcLm3EEEEviT0_T1_,"a",@progbits
	.sectionflags	@""
	.align	4
.nv.constant0._ZN2at6native29vectorized_elementwise_kernelILi2ENS0_13BinaryFunctorIN3c104HalfES4_bZZZNS0_23logical_xor_kernel_cudaERNS_14TensorIteratorEENKUlvE0_clEvENKUlvE6_clEvEUlS4_S4_E_EESt5arrayIPcLm3EEEEviT0_T1_:
	.zero		928


//--------------------- .nv.constant0._ZN2at6native29vectorized_elementwise_kernelILi4ENS0_13BinaryFunctorIN3c104HalfES4_bZZZNS0_23logical_xor_kernel_cudaERNS_14TensorIteratorEENKUlvE0_clEvENKUlvE6_clEvEUlS4_S4_E_EESt5arrayIPcLm3EEEEviT0_T1_ --------------------------
	.section	.nv.constant0._ZN2at6native29vectorized_elementwise_kernelILi4ENS0_13BinaryFunctorIN3c104HalfES4_bZZZNS0_23logical_xor_kernel_cudaERNS_14TensorIteratorEENKUlvE0_clEvENKUlvE6_clEvEUlS4_S4_E_EESt5arrayIPcLm3EEEEviT0_T1_,"a",@progbits
	.sectionflags	@""
	.align	4
.nv.constant0._ZN2at6native29vectorized_elementwise_kernelILi4ENS0_13BinaryFunctorIN3c104HalfES4_bZZZNS0_23logical_xor_kernel_cudaERNS_14TensorIteratorEENKUlvE0_clEvENKUlvE6_clEvEUlS4_S4_E_EESt5arrayIPcLm3EEEEviT0_T1_:
	.zero		928


//--------------------- .nv.constant0._ZN2at6native29vectorized_elementwise_kernelILi8ENS0_13BinaryFunctorIN3c104HalfES4_bZZZNS0_23logical_xor_kernel_cudaERNS_14TensorIteratorEENKUlvE0_clEvENKUlvE6_clEvEUlS4_S4_E_EESt5arrayIPcLm3EEEEviT0_T1_ --------------------------
	.section	.nv.constant0._ZN2at6native29vectorized_elementwise_kernelILi8ENS0_13BinaryFunctorIN3c104HalfES4_bZZZNS0_23logical_xor_kernel_cudaERNS_14TensorIteratorEENKUlvE0_clEvENKUlvE6_clEvEUlS4_S4_E_EESt5arrayIPcLm3EEEEviT0_T1_,"a",@progbits
	.sectionflags	@""
	.align	4
.nv.constant0._ZN2at6native29vectorized_elementwise_kernelILi8ENS0_13BinaryFunctorIN3c104HalfES4_bZZZNS0_23logical_xor_kernel_cudaERNS_14TensorIteratorEENKUlvE0_clEvENKUlvE6_clEvEUlS4_S4_E_EESt5arrayIPcLm3EEEEviT0_T1_:
	.zero		928


//--------------------- .nv.constant0._ZN2at6native18elementwise_kernelILi128ELi4EZNS0_15gpu_kernel_implINS0_13AUnaryFunctorIffbZZZNS0_23logical_xor_kernel_cudaERNS_14TensorIteratorEENKUlvE0_clEvENKUlvE5_clEvEUlffE_EEEEvRNS_18TensorIteratorBaseERKT_EUliE_EEviT1_ --------------------------
	.section	.nv.constant0._ZN2at6native18elementwise_kernelILi128ELi4EZNS0_15gpu_kernel_implINS0_13AUnaryFunctorIffbZZZNS0_23logical_xor_kernel_cudaERNS_14TensorIteratorEENKUlvE0_clEvENKUlvE5_clEvEUlffE_EEEEvRNS_18TensorIteratorBaseERKT_EUliE_EEviT1_,"a",@progbits
	.sectionflags	@""
	.align	4
.nv.constant0._ZN2at6native18elementwise_kernelILi128ELi4EZNS0_15gpu_kernel_implINS0_13AUnaryFunctorIffbZZZNS0_23logical_xor_kernel_cudaERNS_14TensorIteratorEENKUlvE0_clEvENKUlvE5_clEvEUlffE_EEEEvRNS_18TensorIteratorBaseERKT_EUliE_EEviT1_:
	.zero		1448


//--------------------- .nv.constant0._ZN2at6native27unrolled_elementwise_kernelINS0_13AUnaryFunctorIffbZZZNS0_23logical_xor_kernel_cudaERNS_14TensorIteratorEENKUlvE0_clEvENKUlvE5_clEvEUlffE_EESt5arrayIPcLm2EELi4E23TrivialOffsetCalculatorILi1EjESD_NS0_6memory12LoadWithCastILi1EEENSE_13StoreWithCastILi1EEEEEviT_T0_T2_T3_T4_T5_ --------------------------
	.section	.nv.constant0._ZN2at6native27unrolled_elementwise_kernelINS0_13AUnaryFunctorIffbZZZNS0_23logical_xor_kernel_cudaERNS_14TensorIteratorEENKUlvE0_clEvENKUlvE5_clEvEUlffE_EESt5arrayIPcLm2EELi4E23TrivialOffsetCalculatorILi1EjESD_NS0_6memory12LoadWithCastILi1EEENSE_13StoreWithCastILi1EEEEEviT_T0_T2_T3_T4_T5_,"a",@progbits
	.sectionflags	@""
	.align	4
.nv.constant0._ZN2at6native27unrolled_elementwise_kernelINS0_13AUnaryFunctorIffbZZZNS0_23logical_xor_kernel_cudaERNS_14TensorIteratorEENKUlvE0_clEvENKUlvE5_clEvEUlffE_EESt5arrayIPcLm2EELi4E23TrivialOffsetCalculatorILi1EjESD_NS0_6memory12LoadWithCastILi1EEENSE_13StoreWithCastILi1EEEEEviT_T0_T2_T3_T4_T5_:
	.zero		948


//--------------------- .nv.constant0._ZN2at6native18elementwise_kernelILi128ELi4EZNS0_22gpu_kernel_impl_nocastINS0_13AUnaryFunctorIffbZZZNS0_23logical_xor_kernel_cudaERNS_14TensorIteratorEENKUlvE0_clEvENKUlvE5_clEvEUlffE_EEEEvRNS_18TensorIteratorBaseERKT_EUliE_EEviT1_ --------------------------
	.section	.nv.constant0._ZN2at6native18elementwise_kernelILi128ELi4EZNS0_22gpu_kernel_impl_nocastINS0_13AUnaryFunctorIffbZZZNS0_23logical_xor_kernel_cudaERNS_14TensorIteratorEENKUlvE0_clEvENKUlvE5_clEvEUlffE_EEEEvRNS_18TensorIteratorBaseERKT_EUliE_EEviT1_,"a",@progbits
	.sectionflags	@""
	.align	4
.nv.constant0._ZN2at6native18elementwise_kernelILi128ELi4EZNS0_22gpu_kernel_impl_nocastINS0_13AUnaryFunctorIffbZZZNS0_23logical_xor_kernel_cudaERNS_14TensorIteratorEENKUlvE0_clEvENKUlvE5_clEvEUlffE_EEEEvRNS_18TensorIteratorBaseERKT_EUliE_EEviT1_:
	.zero		1440


//--------------------- .nv.constant0._ZN2at6native27unrolled_elementwise_kernelINS0_13AUnaryFunctorIffbZZZNS0_23logical_xor_kernel_cudaERNS_14TensorIteratorEENKUlvE0_clEvENKUlvE5_clEvEUlffE_EESt5arrayIPcLm2EELi4E23TrivialOffsetCalculatorILi1EjESD_NS0_6memory15LoadWithoutCastENSE_16StoreWithoutCastEEEviT_T0_T2_T3_T4_T5_ --------------------------
	.section	.nv.constant0._ZN2at6native27unrolled_elementwise_kernelINS0_13AUnaryFunctorIffbZZZNS0_23logical_xor_kernel_cudaERNS_14TensorIteratorEENKUlvE0_clEvENKUlvE5_clEvEUlffE_EESt5arrayIPcLm2EELi4E23TrivialOffsetCalculatorILi1EjESD_NS0_6memory15LoadWithoutCastENSE_16StoreWithoutCastEEEviT_T0_T2_T3_T4_T5_,"a",@progbits
	.sectionflags	@""
	.align	4
.nv.constant0._ZN2at6native27unrolled_elementwise_kernelINS0_13AUnaryFunctorIffbZZZNS0_23logical_xor_kernel_cudaERNS_14TensorIteratorEENKUlvE0_clEvENKUlvE5_clEvEUlffE_EESt5arrayIPcLm2EELi4E23TrivialOffsetCalculatorILi1EjESD_NS0_6memory15LoadWithoutCastENSE_16StoreWithoutCastEEEviT_T0_T2_T3_T4_T5_:
	.zero		932


//--------------------- .nv.constant0._ZN2at6native29vectorized_elementwise_kernelILi2ENS0_13AUnaryFunctorIffbZZZNS0_23logical_xor_kernel_cudaERNS_14TensorIteratorEENKUlvE0_clEvENKUlvE5_clEvEUlffE_EESt5arrayIPcLm2EEEEviT0_T1_ --------------------------
	.section	.nv.constant0._ZN2at6native29vectorized_elementwise_kernelILi2ENS0_13AUnaryFunctorIffbZZZNS0_23logical_xor_kernel_cudaERNS_14TensorIteratorEENKUlvE0_clEvENKUlvE5_clEvEUlffE_EESt5arrayIPcLm2EEEEviT0_T1_,"a",@progbits
	.sectionflags	@""
	.align	4
.nv.constant0._ZN2at6native29vectorized_elementwise_kernelILi2ENS0_13AUnaryFunctorIffbZZZNS0_23logical_xor_kernel_cudaERNS_14TensorIteratorEENKUlvE0_clEvENKUlvE5_clEvEUlffE_EESt5arrayIPcLm2EEEEviT0_T1_:
	.zero		928


//--------------------- .nv.constant0._ZN2at6native29vectorized_elementwise_kernelILi4ENS0_13AUnaryFunctorIffbZZZNS0_23logical_xor_kernel_cudaERNS_14TensorIteratorEENKUlvE0_clEvENKUlvE5_clEvEUlffE_EESt5arrayIPcLm2EEEEviT0_T1_ --------------------------
	.section	.nv.constant0._ZN2at6native29vectorized_elementwise_kernelILi4ENS0_13AUnaryFunctorIffbZZZNS0_23logical_xor_kernel_cudaERNS_14TensorIteratorEENKUlvE0_clEvENKUlvE5_clEvEUlffE_EESt5arrayIPcLm2EEEEviT0_T1_,"a",@progbits
	.sectionflags	@""
	.align	4
.nv.constant0._ZN2at6native29vectorized_elementwise_kernelILi4ENS0_13AUnaryFunctorIffbZZZNS0_23logical_xor_kernel_cudaERNS_14TensorIteratorEENKUlvE0_clEvENKUlvE5_clEvEUlffE_EESt5arrayIPcLm2EEEEviT0_T1_:
	.zero		928


//--------------------- .nv.constant0._ZN2at6native29vectorized_elementwise_kernelILi8ENS0_13AUnaryFunctorIffbZZZNS0_23logical_xor_kernel_cudaERNS_14TensorIteratorEENKUlvE0_clEvENKUlvE5_clEvEUlffE_EESt5arrayIPcLm2EEEEviT0_T1_ --------------------------
	.section	.nv.constant0._ZN2at6native29vectorized_elementwise_kernelILi8ENS0_13AUnaryFunctorIffbZZZNS0_23logical_xor_kernel_cudaERNS_14TensorIteratorEENKUlvE0_clEvENKUlvE5_clEvEUlffE_EESt5arrayIPcLm2EEEEviT0_T1_,"a",@progbits
	.sectionflags	@""
	.align	4
.nv.constant0._ZN2at6native29vectorized_elementwise_kernelILi8ENS0_13AUnaryFunctorIffbZZZNS0_23logical_xor_kernel_cudaERNS_14TensorIteratorEENKUlvE0_clEvENKUlvE5_clEvEUlffE_EESt5arrayIPcLm2EEEEviT0_T1_:
	.zero		928


//--------------------- .nv.constant0._ZN2at6native18elementwise_kernelILi128ELi4EZNS0_15gpu_kernel_implINS0_13BinaryFunctorIffbZZZNS0_23logical_xor_kernel_cudaERNS_14TensorIteratorEENKUlvE0_clEvENKUlvE5_clEvEUlffE_EEEEvRNS_18TensorIteratorBaseERKT_EUliE_EEviT1_ --------------------------
	.section	.nv.constant0._ZN2at6native18elementwise_kernelILi128ELi4EZNS0_15gpu_kernel_implINS0_13BinaryFunctorIffbZZZNS0_23logical_xor_kernel_cudaERNS_14TensorIteratorEENKUlvE0_clEvENKUlvE5_clEvEUlffE_EEEEvRNS_18TensorIteratorBaseERKT_EUliE_EEviT1_,"a",@progbits
	.sectionflags	@""
	.align	4
.nv.constant0._ZN2at6native18elementwise_kernelILi128ELi4EZNS0_15gpu_kernel_implINS0_13BinaryFunctorIffbZZZNS0_23logical_xor_kernel_cudaERNS_14TensorIteratorEENKUlvE0_clEvENKUlvE5_clEvEUlffE_EEEEvRNS_18TensorIteratorBaseERKT_EUliE_EEviT1_:
	.zero		1552


//--------------------- .nv.constant0._ZN2at6native27unrolled_elementwise_kernelINS0_13BinaryFunctorIffbZZZNS0_23logical_xor_kernel_cudaERNS_14TensorIteratorEENKUlvE0_clEvENKUlvE5_clEvEUlffE_EESt5arrayIPcLm3EELi4E23TrivialOffsetCalculatorILi2EjESC_ILi1EjENS0_6memory12LoadWithCastILi2EEENSF_13StoreWithCastILi1EEEEEviT_T0_T2_T3_T4_T5_ --------------------------
	.section	.nv.constant0._ZN2at6native27unrolled_elementwise_kernelINS0_13BinaryFunctorIffbZZZNS0_23logical_xor_kernel_cudaERNS_14TensorIteratorEENKUlvE0_clEvENKUlvE5_clEvEUlffE_EESt5arrayIPcLm3EELi4E23TrivialOffsetCalculatorILi2EjESC_ILi1EjENS0_6memory12LoadWithCastILi2EEENSF_13StoreWithCastILi1EEEEEviT_T0_T2_T3_T4_T5_,"a",@progbits
	.sectionflags	@""
	.align	4
.nv.constant0._ZN2at6native27unrolled_elementwise_kernelINS0_13BinaryFunctorIffbZZZNS0_23logical_xor_kernel_cudaERNS_14TensorIteratorEENKUlvE0_clEvENKUlvE5_clEvEUlffE_EESt5arrayIPcLm3EELi4E23TrivialOffsetCalculatorILi2EjESC_ILi1EjENS0_6memory12LoadWithCastILi2EEENSF_13StoreWithCastILi1EEEEEviT_T0_T2_T3_T4_T5_:
	.zero		952


//--------------------- .nv.constant0._ZN2at6native18elementwise_kernelILi128ELi4EZNS0_22gpu_kernel_impl_nocastINS0_13BinaryFunctorIffbZZZNS0_23logical_xor_kernel_cudaERNS_14TensorIteratorEENKUlvE0_clEvENKUlvE5_clEvEUlffE_EEEEvRNS_18TensorIteratorBaseERKT_EUliE_EEviT1_ --------------------------
	.section	.nv.constant0._ZN2at6native18elementwise_kernelILi128ELi4EZNS0_22gpu_kernel_impl_nocastINS0_13BinaryFunctorIffbZZZNS0_23logical_xor_kernel_cudaERNS_14TensorIteratorEENKUlvE0_clEvENKUlvE5_clEvEUlffE_EEEEvRNS_18TensorIteratorBaseERKT_EUliE_EEviT1_,"a",@progbits
	.sectionflags	@""
	.align	4
.nv.constant0._ZN2at6native18elementwise_kernelILi128ELi4EZNS0_22gpu_kernel_impl_nocastINS0_13BinaryFunctorIffbZZZNS0_23logical_xor_kernel_cudaERNS_14TensorIteratorEENKUlvE0_clEvENKUlvE5_clEvEUlffE_EEEEvRNS_18TensorIteratorBaseERKT_EUliE_EEviT1_:
	.zero		1552


//--------------------- .nv.constant0._ZN2at6native27unrolled_elementwise_kernelINS0_13BinaryFunctorIffbZZZNS0_23logical_xor_kernel_cudaERNS_14TensorIteratorEENKUlvE0_clEvENKUlvE5_clEvEUlffE_EESt5arrayIPcLm3EELi4E23TrivialOffsetCalculatorILi2EjESC_ILi1EjENS0_6memory15LoadWithoutCastENSF_16StoreWithoutCastEEEviT_T0_T2_T3_T4_T5_ --------------------------
	.section	.nv.constant0._ZN2at6native27unrolled_elementwise_kernelINS0_13BinaryFunctorIffbZZZNS0_23logical_xor_kernel_cudaERNS_14TensorIteratorEENKUlvE0_clEvENKUlvE5_clEvEUlffE_EESt5arrayIPcLm3EELi4E23TrivialOffsetCalculatorILi2EjESC_ILi1EjENS0_6memory15LoadWithoutCastENSF_16StoreWithoutCastEEEviT_T0_T2_T3_T4_T5_,"a",@progbits
	.sectionflags	@""
	.align	4
.nv.constant0._ZN2at6native27unrolled_elementwise_kernelINS0_13BinaryFunctorIffbZZZNS0_23logical_xor_kernel_cudaERNS_14TensorIteratorEENKUlvE0_clEvENKUlvE5_clEvEUlffE_EESt5arrayIPcLm3EELi4E23TrivialOffsetCalculatorILi2EjESC_ILi1EjENS0_6memory15LoadWithoutCastENSF_16StoreWithoutCastEEEviT_T0_T2_T3_T4_T5_:
	.zero		932


//--------------------- .nv.constant0._ZN2at6native29vectorized_elementwise_kernelILi2ENS0_13BinaryFunctorIffbZZZNS0_23logical_xor_kernel_cudaERNS_14TensorIteratorEENKUlvE0_clEvENKUlvE5_clEvEUlffE_EESt5arrayIPcLm3EEEEviT0_T1_ --------------------------
	.section	.nv.constant0._ZN2at6native29vectorized_elementwise_kernelILi2ENS0_13BinaryFunctorIffbZZZNS0_23logical_xor_kernel_cudaERNS_14TensorIteratorEENKUlvE0_clEvENKUlvE5_clEvEUlffE_EESt5arrayIPcLm3EEEEviT0_T1_,"a",@progbits
	.sectionflags	@""
	.align	4
.nv.constant0._ZN2at6native29vectorized_elementwise_kernelILi2ENS0_13BinaryFunctorIffbZZZNS0_23logical_xor_kernel_cudaERNS_14TensorIteratorEENKUlvE0_clEvENKUlvE5_clEvEUlffE_EESt5arrayIPcLm3EEEEviT0_T1_:
	.zero		928


//--------------------- .nv.constant0._ZN2at6native29vectorized_elementwise_kernelILi4ENS0_13BinaryFunctorIffbZZZNS0_23logical_xor_kernel_cudaERNS_14TensorIteratorEENKUlvE0_clEvENKUlvE5_clEvEUlffE_EESt5arrayIPcLm3EEEEviT0_T1_ --------------------------
	.section	.nv.constant0._ZN2at6native29vectorized_elementwise_kernelILi4ENS0_13BinaryFunctorIffbZZZNS0_23logical_xor_kernel_cudaERNS_14TensorIteratorEENKUlvE0_clEvENKUlvE5_clEvEUlffE_EESt5arrayIPcLm3EEEEviT0_T1_,"a",@progbits
	.sectionflags	@""
	.align	4
.nv.constant0._ZN2at6native29vectorized_elementwise_kernelILi4ENS0_13BinaryFunctorIffbZZZNS0_23logical_xor_kernel_cudaERNS_14TensorIteratorEENKUlvE0_clEvENKUlvE5_clEvEUlffE_EESt5arrayIPcLm3EEEEviT0_T1_:
	.zero		928


//--------------------- .nv.constant0._ZN2at6native29vectorized_elementwise_kernelILi8ENS0_13BinaryFunctorIffbZZZNS0_23logical_xor_kernel_cudaERNS_14TensorIteratorEENKUlvE0_clEvENKUlvE5_clEvEUlffE_EESt5arrayIPcLm3EEEEviT0_T1_ --------------------------
	.section	.nv.constant0._ZN2at6native29vectorized_elementwise_kernelILi8ENS0_13BinaryFunctorIffbZZZNS0_23logical_xor_kernel_cudaERNS_14TensorIteratorEENKUlvE0_clEvENKUlvE5_clEvEUlffE_EESt5arrayIPcLm3EEEEviT0_T1_,"a",@progbits
	.sectionflags	@""
	.align	4
.nv.constant0._ZN2at6native29vectorized_elementwise_kernelILi8ENS0_13BinaryFunctorIffbZZZNS0_23logical_xor_kernel_cudaERNS_14TensorIteratorEENKUlvE0_clEvENKUlvE5_clEvEUlffE_EESt5arrayIPcLm3EEEEviT0_T1_:
	.zero		928


//--------------------- .nv.constant0._ZN2at6native18elementwise_kernelILi128ELi4EZNS0_15gpu_kernel_implINS0_13AUnaryFunctorIddbZZZNS0_23logical_xor_kernel_cudaERNS_14TensorIteratorEENKUlvE0_clEvENKUlvE4_clEvEUlddE_EEEEvRNS_18TensorIteratorBaseERKT_EUliE_EEviT1_ --------------------------
	.section	.nv.constant0._ZN2at6native18elementwise_kernelILi128ELi4EZNS0_15gpu_kernel_implINS0_13AUnaryFunctorIddbZZZNS0_23logical_xor_kernel_cudaERNS_14TensorIteratorEENKUlvE0_clEvENKUlvE4_clEvEUlddE_EEEEvRNS_18TensorIteratorBaseERKT_EUliE_EEviT1_,"a",@progbits
	.sectionflags	@""
	.align	4
.nv.constant0._ZN2at6native18elementwise_kernelILi128ELi4EZNS0_15gpu_kernel_implINS0_13AUnaryFunctorIddbZZZNS0_23logical_xor_kernel_cudaERNS_14TensorIteratorEENKUlvE0_clEvENKUlvE4_clEvEUlddE_EEEEvRNS_18TensorIteratorBaseERKT_EUliE_EEviT1_:
	.zero		1456


//--------------------- .nv.constant0._ZN2at6native27unrolled_elementwise_kernelINS0_13AUnaryFunctorIddbZZZNS0_23logical_xor_kernel_cudaERNS_14TensorIteratorEENKUlvE0_clEvENKUlvE4_clEvEUlddE_EESt5arrayIPcLm2EELi4E23TrivialOffsetCalculatorILi1EjESD_NS0_6memory12LoadWithCastILi1EEENSE_13StoreWithCastILi1EEEEEviT_T0_T2_T3_T4_T5_ --------------------------
	.section	.nv.constant0._ZN2at6native27unrolled_elementwise_kernelINS0_13AUnaryFunctorIddbZZZNS0_23logical_xor_kernel_cudaERNS_14TensorIteratorEENKUlvE0_clEvENKUlvE4_clEvEUlddE_EESt5arrayIPcLm2EELi4E23TrivialOffsetCalculatorILi1EjESD_NS0_6memory12LoadWithCastILi1EEENSE_13StoreWithCastILi1EEEEEviT_T0_T2_T3_T4_T5_,"a",@progbits
	.sectionflags	@""
	.align	4
.nv.constant0._ZN2at6native27unrolled_elementwise_kernelINS0_13AUnaryFunctorIddbZZZNS0_23logical_xor_kernel_cudaERNS_14TensorIteratorEENKUlvE0_clEvENKUlvE4_clEvEUlddE_EESt5arrayIPcLm2EELi4E23TrivialOffsetCalculatorILi1EjESD_NS0_6memory12LoadWithCastILi1EEENSE_13StoreWithCastILi1EEEEEviT_T0_T2_T3_T4_T5_:
	.zero		956


//--------------------- .nv.constant0._ZN2at6native18elementwise_kernelILi128ELi4EZNS0_22gpu_kernel_impl_nocastINS0_13AUnaryFunctorIddbZZZNS0_23logical_xor_kernel_cudaERNS_14TensorIteratorEENKUlvE0_clEvENKUlvE4_clEvEUlddE_EEEEvRNS_18TensorIteratorBaseERKT_EUliE_EEviT1_ --------------------------
	.section	.nv.constant0._ZN2at6native18elementwise_kernelILi128ELi4EZNS0_22gpu_kernel_impl_nocastINS0_13AUnaryFunctorIddbZZZNS0_23logical_xor_kernel_cudaERNS_14TensorIteratorEENKUlvE0_clEvENKUlvE4_clEvEUlddE_EEEEvRNS_18TensorIteratorBaseERKT_EUliE_EEviT1_,"a",@progbits
	.sectionflags	@""
	.align	4
.nv.constant0._ZN2at6native18elementwise_kernelILi128ELi4EZNS0_22gpu_kernel_impl_nocastINS0_13AUnaryFunctorIddbZZZNS0_23logical_xor_kernel_cudaERNS_14TensorIteratorEENKUlvE0_clEvENKUlvE4_clEvEUlddE_EEEEvRNS_18TensorIteratorBaseERKT_EUliE_EEviT1_:
	.zero		1448


//--------------------- .nv.constant0._ZN2at6native27unrolled_elementwise_kernelINS0_13AUnaryFunctorIddbZZZNS0_23logical_xor_kernel_cudaERNS_14TensorIteratorEENKUlvE0_clEvENKUlvE4_clEvEUlddE_EESt5arrayIPcLm2EELi4E23TrivialOffsetCalculatorILi1EjESD_NS0_6memory15LoadWithoutCastENSE_16StoreWithoutCastEEEviT_T0_T2_T3_T4_T5_ --------------------------
	.section	.nv.constant0._ZN2at6native27unrolled_elementwise_kernelINS0_13AUnaryFunctorIddbZZZNS0_23logical_xor_kernel_cudaERNS_14TensorIteratorEENKUlvE0_clEvENKUlvE4_clEvEUlddE_EESt5arrayIPcLm2EELi4E23TrivialOffsetCalculatorILi1EjESD_NS0_6memory15LoadWithoutCastENSE_16StoreWithoutCastEEEviT_T0_T2_T3_T4_T5_,"a",@progbits
	.sectionflags	@""
	.align	4
.nv.constant0._ZN2at6native27unrolled_elementwise_kernelINS0_13AUnaryFunctorIddbZZZNS0_23logical_xor_kernel_cudaERNS_14TensorIteratorEENKUlvE0_clEvENKUlvE4_clEvEUlddE_EESt5arrayIPcLm2EELi4E23TrivialOffsetCalculatorILi1EjESD_NS0_6memory15LoadWithoutCastENSE_16StoreWithoutCastEEEviT_T0_T2_T3_T4_T5_:
	.zero		940


//--------------------- .nv.constant0._ZN2at6native29vectorized_elementwise_kernelILi2ENS0_13AUnaryFunctorIddbZZZNS0_23logical_xor_kernel_cudaERNS_14TensorIteratorEENKUlvE0_clEvENKUlvE4_clEvEUlddE_EESt5arrayIPcLm2EEEEviT0_T1_ --------------------------
	.section	.nv.constant0._ZN2at6native29vectorized_elementwise_kernelILi2ENS0_13AUnaryFunctorIddbZZZNS0_23logical_xor_kernel_cudaERNS_14TensorIteratorEENKUlvE0_clEvENKUlvE4_clEvEUlddE_EESt5arrayIPcLm2EEEEviT0_T1_,"a",@progbits
	.sectionflags	@""
	.align	4
.nv.constant0._ZN2at6native29vectorized_elementwise_kernelILi2ENS0_13AUnaryFunctorIddbZZZNS0_23logical_xor_kernel_cudaERNS_14TensorIteratorEENKUlvE0_clEvENKUlvE4_clEvEUlddE_EESt5arrayIPcLm2EEEEviT0_T1_:
	.zero		936


//--------------------- .nv.constant0._ZN2at6native29vectorized_elementwise_kernelILi4ENS0_13AUnaryFunctorIddbZZZNS0_23logical_xor_kernel_cudaERNS_14TensorIteratorEENKUlvE0_clEvENKUlvE4_clEvEUlddE_EESt5arrayIPcLm2EEEEviT0_T1_ --------------------------
	.section	.nv.constant0._ZN2at6native29vectorized_elementwise_kernelILi4ENS0_13AUnaryFunctorIddbZZZNS0_23logical_xor_kernel_cudaERNS_14TensorIteratorEENKUlvE0_clEvENKUlvE4_clEvEUlddE_EESt5arrayIPcLm2EEEEviT0_T1_,"a",@progbits
	.sectionflags	@""
	.align	4
.nv.constant0._ZN2at6native29vectorized_elementwise_kernelILi4ENS0_13AUnaryFunctorIddbZZZNS0_23logical_xor_kernel_cudaERNS_14TensorIteratorEENKUlvE0_clEvENKUlvE4_clEvEUlddE_EESt5arrayIPcLm2EEEEviT0_T1_:
	.zero		936


//--------------------- .nv.constant0._ZN2at6native29vectorized_elementwise_kernelILi8ENS0_13AUnaryFunctorIddbZZZNS0_23logical_xor_kernel_cudaERNS_14TensorIteratorEENKUlvE0_clEvENKUlvE4_clEvEUlddE_EESt5arrayIPcLm2EEEEviT0_T1_ --------------------------
	.section	.nv.constant0._ZN2at6native29vectorized_elementwise_kernelILi8ENS0_13AUnaryFunctorIddbZZZNS0_23logical_xor_kernel_cudaERNS_14TensorIteratorEENKUlvE0_clEvENKUlvE4_clEvEUlddE_EESt5arrayIPcLm2EEEEviT0_T1_,"a",@progbits
	.sectionflags	@""
	.align	4
.nv.constant0._ZN2at6native29vectorized_elementwise_kernelILi8ENS0_13AUnaryFunctorIddbZZZNS0_23logical_xor_kernel_cudaERNS_14TensorIteratorEENKUlvE0_clEvENKUlvE4_clEvEUlddE_EESt5arrayIPcLm2EEEEviT0_T1_:
	.zero		936


//--------------------- .nv.constant0._ZN2at6native18elementwise_kernelILi128ELi4EZNS0_15gpu_kernel_implINS0_13BinaryFunctorIddbZZZNS0_23logical_xor_kernel_cudaERNS_14TensorIteratorEENKUlvE0_clEvENKUlvE4_clEvEUlddE_EEEEvRNS_18TensorIteratorBaseERKT_EUliE_EEviT1_ --------------------------
	.section	.nv.constant0._ZN2at6native18elementwise_kernelILi128ELi4EZNS0_15gpu_kernel_implINS0_13BinaryFunctorIddbZZZNS0_23logical_xor_kernel_cudaERNS_14TensorIteratorEENKUlvE0_clEvENKUlvE4_clEvEUlddE_EEEEvRNS_18TensorIteratorBaseERKT_EUliE_EEviT1_,"a",@progbits
	.sectionflags	@""
	.align	4
.nv.constant0._ZN2at6native18elementwise_kernelILi128ELi4EZNS0_15gpu_kernel_implINS0_13BinaryFunctorIddbZZZNS0_23logical_xor_kernel_cudaERNS_14TensorIteratorEENKUlvE0_clEvENKUlvE4_clEvEUlddE_EEEEvRNS_18TensorIteratorBaseERKT_EUliE_EEviT1_:
	.zero		1552


//--------------------- .nv.constant0._ZN2at6native27unrolled_elementwise_kernelINS0_13BinaryFunctorIddbZZZNS0_23logical_xor_kernel_cudaERNS_14TensorIteratorEENKUlvE0_clEvENKUlvE4_clEvEUlddE_EESt5arrayIPcLm3EELi4E23TrivialOffsetCalculatorILi2EjESC_ILi1EjENS0_6memory12LoadWithCastILi2EEENSF_13StoreWithCastILi1EEEEEviT_T0_T2_T3_T4_T5_ --------------------------
	.section	.nv.constant0._ZN2at6native27unrolled_elementwise_kernelINS0_13BinaryFunctorIddbZZZNS0_23logical_xor_kernel_cudaERNS_14TensorIteratorEENKUlvE0_clEvENKUlvE4_clEvEUlddE_EESt5arrayIPcLm3EELi4E23TrivialOffsetCalculatorILi2EjESC_ILi1EjENS0_6memory12LoadWithCastILi2EEENSF_13StoreWithCastILi1EEEEEviT_T0_T2_T3_T4_T5_,"a",@progbits
	.sectionflags	@""
	.align	4
.nv.constant0._ZN2at6native27unrolled_elementwise_kernelINS0_13BinaryFunctorIddbZZZNS0_23logical_xor_kernel_cudaERNS_14TensorIteratorEENKUlvE0_clEvENKUlvE4_clEvEUlddE_EESt5arrayIPcLm3EELi4E23TrivialOffsetCalculatorILi2EjESC_ILi1EjENS0_6memory12LoadWithCastILi2EEENSF_13StoreWithCastILi1EEEEEviT_T0_T2_T3_T4_T5_:
	.zero		952


//--------------------- .nv.constant0._ZN2at6native18elementwise_kernelILi128ELi4EZNS0_22gpu_kernel_impl_nocastINS0_13BinaryFunctorIddbZZZNS0_23logical_xor_kernel_cudaERNS_14TensorIteratorEENKUlvE0_clEvENKUlvE4_clEvEUlddE_EEEEvRNS_18TensorIteratorBaseERKT_EUliE_EEviT1_ --------------------------
	.section	.nv.constant0._ZN2at6native18elementwise_kernelILi128ELi4EZNS0_22gpu_kernel_impl_nocastINS0_13BinaryFunctorIddbZZZNS0_23logical_xor_kernel_cudaERNS_14TensorIteratorEENKUlvE0_clEvENKUlvE4_clEvEUlddE_EEEEvRNS_18TensorIteratorBaseERKT_EUliE_EEviT1_,"a",@progbits
	.sectionflags	@""
	.align	4
.nv.constant0._ZN2at6native18elementwise_kernelILi128ELi4EZNS0_22gpu_kernel_impl_nocastINS0_13BinaryFunctorIddbZZZNS0_23logical_xor_kernel_cudaERNS_14TensorIteratorEENKUlvE0_clEvENKUlvE4_clEvEUlddE_EEEEvRNS_18TensorIteratorBaseERKT_EUliE_EEviT1_:
	.zero		1552


//--------------------- .nv.constant0._ZN2at6native27unrolled_elementwise_kernelINS0_13BinaryFunctorIddbZZZNS0_23logical_xor_kernel_cudaERNS_14TensorIteratorEENKUlvE0_clEvENKUlvE4_clEvEUlddE_EESt5arrayIPcLm3EELi4E23TrivialOffsetCalculatorILi2EjESC_ILi1EjENS0_6memory15LoadWithoutCastENSF_16StoreWithoutCastEEEviT_T0_T2_T3_T4_T5_ --------------------------
	.section	.nv.constant0._ZN2at6native27unrolled_elementwise_kernelINS0_13BinaryFunctorIddbZZZNS0_23logical_xor_kernel_cudaERNS_14TensorIteratorEENKUlvE0_clEvENKUlvE4_clEvEUlddE_EESt5arrayIPcLm3EELi4E23TrivialOffsetCalculatorILi2EjESC_ILi1EjENS0_6memory15LoadWithoutCastENSF_16StoreWithoutCastEEEviT_T0_T2_T3_T4_T5_,"a",@progbits
	.sectionflags	@""
	.align	4
.nv.constant0._ZN2at6native27unrolled_elementwise_kernelINS0_13BinaryFunctorIddbZZZNS0_23logical_xor_kernel_cudaERNS_14TensorIteratorEENKUlvE0_clEvENKUlvE4_clEvEUlddE_EESt5arrayIPcLm3EELi4E23TrivialOffsetCalculatorILi2EjESC_ILi1EjENS0_6memory15LoadWithoutCastENSF_16StoreWithoutCastEEEviT_T0_T2_T3_T4_T5_:
	.zero		932


//--------------------- .nv.constant0._ZN2at6native29vectorized_elementwise_kernelILi2ENS0_13BinaryFunctorIddbZZZNS0_23logical_xor_kernel_cudaERNS_14TensorIteratorEENKUlvE0_clEvENKUlvE4_clEvEUlddE_EESt5arrayIPcLm3EEEEviT0_T1_ --------------------------
	.section	.nv.constant0._ZN2at6native29vectorized_elementwise_kernelILi2ENS0_13BinaryFunctorIddbZZZNS0_23logical_xor_kernel_cudaERNS_14TensorIteratorEENKUlvE0_clEvENKUlvE4_clEvEUlddE_EESt5arrayIPcLm3EEEEviT0_T1_,"a",@progbits
	.sectionflags	@""
	.align	4
.nv.constant0._ZN2at6native29vectorized_elementwise_kernelILi2ENS0_13BinaryFunctorIddbZZZNS0_23logical_xor_kernel_cudaERNS_14TensorIteratorEENKUlvE0_clEvENKUlvE4_clEvEUlddE_EESt5arrayIPcLm3EEEEviT0_T1_:
	.zero		928


//--------------------- .nv.constant0._ZN2at6native29vectorized_elementwise_kernelILi4ENS0_13BinaryFunctorIddbZZZNS0_23logical_xor_kernel_cudaERNS_14TensorIteratorEENKUlvE0_clEvENKUlvE4_clEvEUlddE_EESt5arrayIPcLm3EEEEviT0_T1_ --------------------------
	.section	.nv.constant0._ZN2at6native29vectorized_elementwise_kernelILi4ENS0_13BinaryFunctorIddbZZZNS0_23logical_xor_kernel_cudaERNS_14TensorIteratorEENKUlvE0_clEvENKUlvE4_clEvEUlddE_EESt5arrayIPcLm3EEEEviT0_T1_,"a",@progbits
	.sectionflags	@""
	.align	4
.nv.constant0._ZN2at6native29vectorized_elementwise_kernelILi4ENS0_13BinaryFunctorIddbZZZNS0_23logical_xor_kernel_cudaERNS_14TensorIteratorEENKUlvE0_clEvENKUlvE4_clEvEUlddE_EESt5arrayIPcLm3EEEEviT0_T1_:
	.zero		928


//--------------------- .nv.constant0._ZN2at6native29vectorized_elementwise_kernelILi8ENS0_13BinaryFunctorIddbZZZNS0_23logical_xor_kernel_cudaERNS_14TensorIteratorEENKUlvE0_clEvENKUlvE4_clEvEUlddE_EESt5arrayIPcLm3EEEEviT0_T1_ --------------------------
	.section	.nv.constant0._ZN2at6native29vectorized_elementwise_kernelILi8ENS0_13BinaryFunctorIddbZZZNS0_23logical_xor_kernel_cudaERNS_14TensorIteratorEENKUlvE0_clEvENKUlvE4_clEvEUlddE_EESt5arrayIPcLm3EEEEviT0_T1_,"a",@progbits
	.sectionflags	@""
	.align	4
.nv.constant0._ZN2at6native29vectorized_elementwise_kernelILi8ENS0_13BinaryFunctorIddbZZZNS0_23logical_xor_kernel_cudaERNS_14TensorIteratorEENKUlvE0_clEvENKUlvE4_clEvEUlddE_EESt5arrayIPcLm3EEEEviT0_T1_:
	.zero		928


//--------------------- .nv.constant0._ZN2at6native18elementwise_kernelILi128ELi4EZNS0_15gpu_kernel_implINS0_13AUnaryFunctorIssbZZZNS0_23logical_xor_kernel_cudaERNS_14TensorIteratorEENKUlvE0_clEvENKUlvE3_clEvEUlssE_EEEEvRNS_18TensorIteratorBaseERKT_EUliE_EEviT1_ --------------------------
	.section	.nv.constant0._ZN2at6native18elementwise_kernelILi128ELi4EZNS0_15gpu_kernel_implINS0_13AUnaryFunctorIssbZZZNS0_23logical_xor_kernel_cudaERNS_14TensorIteratorEENKUlvE0_clEvENKUlvE3_clEvEUlssE_EEEEvRNS_18TensorIteratorBaseERKT_EUliE_EEviT1_,"a",@progbits
	.sectionflags	@""
	.align	4
.nv.constant0._ZN2at6native18elementwise_kernelILi128ELi4EZNS0_15gpu_kernel_implINS0_13AUnaryFunctorIssbZZZNS0_23logical_xor_kernel_cudaERNS_14TensorIteratorEENKUlvE0_clEvENKUlvE3_clEvEUlssE_EEEEvRNS_18TensorIteratorBaseERKT_EUliE_EEviT1_:
	.zero		1440


//--------------------- .nv.constant0._ZN2at6native27unrolled_elementwise_kernelINS0_13AUnaryFunctorIssbZZZNS0_23logical_xor_kernel_cudaERNS_14TensorIteratorEENKUlvE0_clEvENKUlvE3_clEvEUlssE_EESt5arrayIPcLm2EELi4E23TrivialOffsetCalculatorILi1EjESD_NS0_6memory12LoadWithCastILi1EEENSE_13StoreWithCastILi1EEEEEviT_T0_T2_T3_T4_T5_ --------------------------
	.section	.nv.constant0._ZN2at6native27unrolled_elementwise_kernelINS0_13AUnaryFunctorIssbZZZNS0_23logical_xor_kernel_cudaERNS_14TensorIteratorEENKUlvE0_clEvENKUlvE3_clEvEUlssE_EESt5arrayIPcLm2EELi4E23TrivialOffsetCalculatorILi1EjESD_NS0_6memory12LoadWithCastILi1EEENSE_13StoreWithCastILi1EEEEEviT_T0_T2_T3_T4_T5_,"a",@progbits
	.sectionflags	@""
	.align	4
.nv.constant0._ZN2at6native27unrolled_elementwise_kernelINS0_13AUnaryFunctorIssbZZZNS0_23logical_xor_kernel_cudaERNS_14TensorIteratorEENKUlvE0_clEvENKUlvE3_clEvEUlssE_EESt5arrayIPcLm2EELi4E23TrivialOffsetCalculatorILi1EjESD_NS0_6memory12LoadWithCastILi1EEENSE_13StoreWithCastILi1EEEEEviT_T0_T2_T3_T4_T5_:
	.zero		940


//--------------------- .nv.constant0._ZN2at6native18elementwise_kernelILi128ELi4EZNS0_22gpu_kernel_impl_nocastINS0_13AUnaryFunctorIssbZZZNS0_23logical_xor_kernel_cudaERNS_14TensorIteratorEENKUlvE0_clEvENKUlvE3_clEvEUlssE_EEEEvRNS_18TensorIteratorBaseERKT_EUliE_EEviT1_ --------------------------
	.section	.nv.constant0._ZN2at6native18elementwise_kernelILi128ELi4EZNS0_22gpu_kernel_impl_nocastINS0_13AUnaryFunctorIssbZZZNS0_23logical_xor_kernel_cudaERNS_14TensorIteratorEENKUlvE0_clEvENKUlvE3_clEvEUlssE_EEEEvRNS_18TensorIteratorBaseERKT_EUliE_EEviT1_,"a",@progbits
	.sectionflags	@""
	.align	4
.nv.constant0._ZN2at6native18elementwise_kernelILi128ELi4EZNS0_22gpu_kernel_impl_nocastINS0_13AUnaryFunctorIssbZZZNS0_23logical_xor_kernel_cudaERNS_14TensorIteratorEENKUlvE0_clEvENKUlvE3_clEvEUlssE_EEEEvRNS_18TensorIteratorBaseERKT_EUliE_EEviT1_:
	.zero		1440


//--------------------- .nv.constant0._ZN2at6native27unrolled_elementwise_kernelINS0_13AUnaryFunctorIssbZZZNS0_23logical_xor_kernel_cudaERNS_14TensorIteratorEENKUlvE0_clEvENKUlvE3_clEvEUlssE_EESt5arrayIPcLm2EELi4E23TrivialOffsetCalculatorILi1EjESD_NS0_6memory15LoadWithoutCastENSE_16StoreWithoutCastEEEviT_T0_T2_T3_T4_T5_ --------------------------
	.section	.nv.constant0._ZN2at6native27unrolled_elementwise_kernelINS0_13AUnaryFunctorIssbZZZNS0_23logical_xor_kernel_cudaERNS_14TensorIteratorEENKUlvE0_clEvENKUlvE3_clEvEUlssE_EESt5arrayIPcLm2EELi4E23TrivialOffsetCalculatorILi1EjESD_NS0_6memory15LoadWithoutCastENSE_16StoreWithoutCastEEEviT_T0_T2_T3_T4_T5_,"a",@progbits
	.sectionflags	@""
	.align	4
.nv.constant0._ZN2at6native27unrolled_elementwise_kernelINS0_13AUnaryFunctorIssbZZZNS0_23logical_xor_kernel_cudaERNS_14TensorIteratorEENKUlvE0_clEvENKUlvE3_clEvEUlssE_EESt5arrayIPcLm2EELi4E23TrivialOffsetCalculatorILi1EjESD_NS0_6memory15LoadWithoutCastENSE_16StoreWithoutCastEEEviT_T0_T2_T3_T4_T5_:
	.zero		924


//--------------------- .nv.constant0._ZN2at6native29vectorized_elementwise_kernelILi2ENS0_13AUnaryFunctorIssbZZZNS0_23logical_xor_kernel_cudaERNS_14TensorIteratorEENKUlvE0_clEvENKUlvE3_clEvEUlssE_EESt5arrayIPcLm2EEEEviT0_T1_ --------------------------
	.section	.nv.constant0._ZN2at6native29vectorized_elementwise_kernelILi2ENS0_13AUnaryFunctorIssbZZZNS0_23logical_xor_kernel_cudaERNS_14TensorIteratorEENKUlvE0_clEvENKUlvE3_clEvEUlssE_EESt5arrayIPcLm2EEEEviT0_T1_,"a",@progbits
	.sectionflags	@""
	.align	4
.nv.constant0._ZN2at6native29vectorized_elementwise_kernelILi2ENS0_13AUnaryFunctorIssbZZZNS0_23logical_xor_kernel_cudaERNS_14TensorIteratorEENKUlvE0_clEvENKUlvE3_clEvEUlssE_EESt5arrayIPcLm2EEEEviT0_T1_:
	.zero		920


//--------------------- .nv.constant0._ZN2at6native29vectorized_elementwise_kernelILi4ENS0_13AUnaryFunctorIssbZZZNS0_23logical_xor_kernel_cudaERNS_14TensorIteratorEENKUlvE0_clEvENKUlvE3_clEvEUlssE_EESt5arrayIPcLm2EEEEviT0_T1_ --------------------------
	.section	.nv.constant0._ZN2at6native29vectorized_elementwise_kernelILi4ENS0_13AUnaryFunctorIssbZZZNS0_23logical_xor_kernel_cudaERNS_14TensorIteratorEENKUlvE0_clEvENKUlvE3_clEvEUlssE_EESt5arrayIPcLm2EEEEviT0_T1_,"a",@progbits
	.sectionflags	@""
	.align	4
.nv.constant0._ZN2at6native29vectorized_elementwise_kernelILi4ENS0_13AUnaryFunctorIssbZZZNS0_23logical_xor_kernel_cudaERNS_14TensorIteratorEENKUlvE0_clEvENKUlvE3_clEvEUlssE_EESt5arrayIPcLm2EEEEviT0_T1_:
	.zero		920


//--------------------- .nv.constant0._ZN2at6native29vectorized_elementwise_kernelILi8ENS0_13AUnaryFunctorIssbZZZNS0_23logical_xor_kernel_cudaERNS_14TensorIteratorEENKUlvE0_clEvENKUlvE3_clEvEUlssE_EESt5arrayIPcLm2EEEEviT0_T1_ --------------------------
	.section	.nv.constant0._ZN2at6native29vectorized_elementwise_kernelILi8ENS0_13AUnaryFunctorIssbZZZNS0_23logical_xor_kernel_cudaERNS_14TensorIteratorEENKUlvE0_clEvENKUlvE3_clEvEUlssE_EESt5arrayIPcLm2EEEEviT0_T1_,"a",@progbits
	.sectionflags	@""
	.align	4
.nv.constant0._ZN2at6native29vectorized_elementwise_kernelILi8ENS0_13AUnaryFunctorIssbZZZNS0_23logical_xor_kernel_cudaERNS_14TensorIteratorEENKUlvE0_clEvENKUlvE3_clEvEUlssE_EESt5arrayIPcLm2EEEEviT0_T1_:
	.zero		920


//--------------------- .nv.constant0._ZN2at6native18elementwise_kernelILi128ELi4EZNS0_15gpu_kernel_implINS0_13BinaryFunctorIssbZZZNS0_23logical_xor_kernel_cudaERNS_14TensorIteratorEENKUlvE0_clEvENKUlvE3_clEvEUlssE_EEEEvRNS_18TensorIteratorBaseERKT_EUliE_EEviT1_ --------------------------
	.section	.nv.constant0._ZN2at6native18elementwise_kernelILi128ELi4EZNS0_15gpu_kernel_implINS0_13BinaryFunctorIssbZZZNS0_23logical_xor_kernel_cudaERNS_14TensorIteratorEENKUlvE0_clEvENKUlvE3_clEvEUlssE_EEEEvRNS_18TensorIteratorBaseERKT_EUliE_EEviT1_,"a",@progbits
	.sectionflags	@""
	.align	4
.nv.constant0._ZN2at6native18elementwise_kernelILi128ELi4EZNS0_15gpu_kernel_implINS0_13BinaryFunctorIssbZZZNS0_23logical_xor_kernel_cudaERNS_14TensorIteratorEENKUlvE0_clEvENKUlvE3_clEvEUlssE_EEEEvRNS_18TensorIteratorBaseERKT_EUliE_EEviT1_:
	.zero		1552


//--------------------- .nv.constant0._ZN2at6native27unrolled_elementwise_kernelINS0_13BinaryFunctorIssbZZZNS0_23logical_xor_kernel_cudaERNS_14TensorIteratorEENKUlvE0_clEvENKUlvE3_clEvEUlssE_EESt5arrayIPcLm3EELi4E23TrivialOffsetCalculatorILi2EjESC_ILi1EjENS0_6memory12LoadWithCastILi2EEENSF_13StoreWithCastILi1EEEEEviT_T0_T2_T3_T4_T5_ --------------------------
	.section	.nv.constant0._ZN2at6native27unrolled_elementwise_kernelINS0_13BinaryFunctorIssbZZZNS0_23logical_xor_kernel_cudaERNS_14TensorIteratorEENKUlvE0_clEvENKUlvE3_clEvEUlssE_EESt5arrayIPcLm3EELi4E23TrivialOffsetCalculatorILi2EjESC_ILi1EjENS0_6memory12LoadWithCastILi2EEENSF_13StoreWithCastILi1EEEEEviT_T0_T2_T3_T4_T5_,"a",@progbits
	.sectionflags	@""
	.align	4
.nv.constant0._ZN2at6native27unrolled_elementwise_kernelINS0_13BinaryFunctorIssbZZZNS0_23logical_xor_kernel_cudaERNS_14TensorIteratorEENKUlvE0_clEvENKUlvE3_clEvEUlssE_EESt5arrayIPcLm3EELi4E23TrivialOffsetCalculatorILi2EjESC_ILi1EjENS0_6memory12LoadWithCastILi2EEENSF_13StoreWithCastILi1EEEEEviT_T0_T2_T3_T4_T5_:
	.zero		952


//--------------------- .nv.constant0._ZN2at6native18elementwise_kernelILi128ELi4EZNS0_22gpu_kernel_impl_nocastINS0_13BinaryFunctorIssbZZZNS0_23logical_xor_kernel_cudaERNS_14TensorIteratorEENKUlvE0_clEvENKUlvE3_clEvEUlssE_EEEEvRNS_18TensorIteratorBaseERKT_EUliE_EEviT1_ --------------------------
	.section	.nv.constant0._ZN2at6native18elementwise_kernelILi128ELi4EZNS0_22gpu_kernel_impl_nocastINS0_13BinaryFunctorIssbZZZNS0_23logical_xor_kernel_cudaERNS_14TensorIteratorEENKUlvE0_clEvENKUlvE3_clEvEUlssE_EEEEvRNS_18TensorIteratorBaseERKT_EUliE_EEviT1_,"a",@progbits
	.sectionflags	@""
	.align	4
.nv.constant0._ZN2at6native18elementwise_kernelILi128ELi4EZNS0_22gpu_kernel_impl_nocastINS0_13BinaryFunctorIssbZZZNS0_23logical_xor_kernel_cudaERNS_14TensorIteratorEENKUlvE0_clEvENKUlvE3_clEvEUlssE_EEEEvRNS_18TensorIteratorBaseERKT_EUliE_EEviT1_:
	.zero		1552


//--------------------- .nv.constant0._ZN2at6native27unrolled_elementwise_kernelINS0_13BinaryFunctorIssbZZZNS0_23logical_xor_kernel_cudaERNS_14TensorIteratorEENKUlvE0_clEvENKUlvE3_clEvEUlssE_EESt5arrayIPcLm3EELi4E23TrivialOffsetCalculatorILi2EjESC_ILi1EjENS0_6memory15LoadWithoutCastENSF_16StoreWithoutCastEEEviT_T0_T2_T3_T4_T5_ --------------------------
	.section	.nv.constant0._ZN2at6native27unrolled_elementwise_kernelINS0_13BinaryFunctorIssbZZZNS0_23logical_xor_kernel_cudaERNS_14TensorIteratorEENKUlvE0_clEvENKUlvE3_clEvEUlssE_EESt5arrayIPcLm3EELi4E23TrivialOffsetCalculatorILi2EjESC_ILi1EjENS0_6memory15LoadWithoutCastENSF_16StoreWithoutCastEEEviT_T0_T2_T3_T4_T5_,"a",@progbits
	.sectionflags	@""
	.align	4
.nv.constant0._ZN2at6native27unrolled_elementwise_kernelINS0_13BinaryFunctorIssbZZZNS0_23logical_xor_kernel_cudaERNS_14TensorIteratorEENKUlvE0_clEvENKUlvE3_clEvEUlssE_EESt5arrayIPcLm3EELi4E23TrivialOffsetCalculatorILi2EjESC_ILi1EjENS0_6memory15LoadWithoutCastENSF_16StoreWithoutCastEEEviT_T0_T2_T3_T4_T5_:
	.zero		932


//--------------------- .nv.constant0._ZN2at6native29vectorized_elementwise_kernelILi2ENS0_13BinaryFunctorIssbZZZNS0_23logical_xor_kernel_cudaERNS_14TensorIteratorEENKUlvE0_clEvENKUlvE3_clEvEUlssE_EESt5arrayIPcLm3EEEEviT0_T1_ --------------------------
	.section	.nv.constant0._ZN2at6native29vectorized_elementwise_kernelILi2ENS0_13BinaryFunctorIssbZZZNS0_23logical_xor_kernel_cudaERNS_14TensorIteratorEENKUlvE0_clEvENKUlvE3_clEvEUlssE_EESt5arrayIPcLm3EEEEviT0_T1_,"a",@progbits
	.sectionflags	@""
	.align	4
.nv.constant0._ZN2at6native29vectorized_elementwise_kernelILi2ENS0_13BinaryFunctorIssbZZZNS0_23logical_xor_kernel_cudaERNS_14TensorIteratorEENKUlvE0_clEvENKUlvE3_clEvEUlssE_EESt5arrayIPcLm3EEEEviT0_T1_:
	.zero		928


//--------------------- .nv.constant0._ZN2at6native29vectorized_elementwise_kernelILi4ENS0_13BinaryFunctorIssbZZZNS0_23logical_xor_kernel_cudaERNS_14TensorIteratorEENKUlvE0_clEvENKUlvE3_clEvEUlssE_EESt5arrayIPcLm3EEEEviT0_T1_ --------------------------
	.section	.nv.constant0._ZN2at6native29vectorized_elementwise_kernelILi4ENS0_13BinaryFunctorIssbZZZNS0_23logical_xor_kernel_cudaERNS_14TensorIteratorEENKUlvE0_clEvENKUlvE3_clEvEUlssE_EESt5arrayIPcLm3EEEEviT0_T1_,"a",@progbits
	.sectionflags	@""
	.align	4
.nv.constant0._ZN2at6native29vectorized_elementwise_kernelILi4ENS0_13BinaryFunctorIssbZZZNS0_23logical_xor_kernel_cudaERNS_14TensorIteratorEENKUlvE0_clEvENKUlvE3_clEvEUlssE_EESt5arrayIPcLm3EEEEviT0_T1_:
	.zero		928


//--------------------- .nv.constant0._ZN2at6native29vectorized_elementwise_kernelILi8ENS0_13BinaryFunctorIssbZZZNS0_23logical_xor_kernel_cudaERNS_14TensorIteratorEENKUlvE0_clEvENKUlvE3_clEvEUlssE_EESt5arrayIPcLm3EEEEviT0_T1_ --------------------------
	.section	.nv.constant0._ZN2at6native29vectorized_elementwise_kernelILi8ENS0_13BinaryFunctorIssbZZZNS0_23logical_xor_kernel_cudaERNS_14TensorIteratorEENKUlvE0_clEvENKUlvE3_clEvEUlssE_EESt5arrayIPcLm3EEEEviT0_T1_,"a",@progbits
	.sectionflags	@""
	.align	4
.nv.constant0._ZN2at6native29vectorized_elementwise_kernelILi8ENS0_13BinaryFunctorIssbZZZNS0_23logical_xor_kernel_cudaERNS_14TensorIteratorEENKUlvE0_clEvENKUlvE3_clEvEUlssE_EESt5arrayIPcLm3EEEEviT0_T1_:
	.zero		928


//--------------------- .nv.constant0._ZN2at6native18elementwise_kernelILi128ELi4EZNS0_15gpu_kernel_implINS0_13AUnaryFunctorIllbZZZNS0_23logical_xor_kernel_cudaERNS_14TensorIteratorEENKUlvE0_clEvENKUlvE2_clEvEUlllE_EEEEvRNS_18TensorIteratorBaseERKT_EUliE_EEviT1_ --------------------------
	.section	.nv.constant0._ZN2at6native18elementwise_kernelILi128ELi4EZNS0_15gpu_kernel_implINS0_13AUnaryFunctorIllbZZZNS0_23logical_xor_kernel_cudaERNS_14TensorIteratorEENKUlvE0_clEvENKUlvE2_clEvEUlllE_EEEEvRNS_18TensorIteratorBaseERKT_EUliE_EEviT1_,"a",@progbits
	.sectionflags	@""
	.align	4
.nv.constant0._ZN2at6native18elementwise_kernelILi128ELi4EZNS0_15gpu_kernel_implINS0_13AUnaryFunctorIllbZZZNS0_23logical_xor_kernel_cudaERNS_14TensorIteratorEENKUlvE0_clEvENKUlvE2_clEvEUlllE_EEEEvRNS_18TensorIteratorBaseERKT_EUliE_EEviT1_:
	.zero		1456


//--------------------- .nv.constant0._ZN2at6native27unrolled_elementwise_kernelINS0_13AUnaryFunctorIllbZZZNS0_23logical_xor_kernel_cudaERNS_14TensorIteratorEENKUlvE0_clEvENKUlvE2_clEvEUlllE_EESt5arrayIPcLm2EELi4E23TrivialOffsetCalculatorILi1EjESD_NS0_6memory12LoadWithCastILi1EEENSE_13StoreWithCastILi1EEEEEviT_T0_T2_T3_T4_T5_ --------------------------
	.section	.nv.constant0._ZN2at6native27unrolled_elementwise_kernelINS0_13AUnaryFunctorIllbZZZNS0_23logical_xor_kernel_cudaERNS_14TensorIteratorEENKUlvE0_clEvENKUlvE2_clEvEUlllE_EESt5arrayIPcLm2EELi4E23TrivialOffsetCalculatorILi1EjESD_NS0_6memory12LoadWithCastILi1EEENSE_13StoreWithCastILi1EEEEEviT_T0_T2_T3_T4_T5_,"a",@progbits
	.sectionflags	@""
	.align	4
.nv.constant0._ZN2at6native27unrolled_elementwise_kernelINS0_13AUnaryFunctorIllbZZZNS0_23logical_xor_kernel_cudaERNS_14TensorIteratorEENKUlvE0_clEvENKUlvE2_clEvEUlllE_EESt5arrayIPcLm2EELi4E23TrivialOffsetCalculatorILi1EjESD_NS0_6memory12LoadWithCastILi1EEENSE_13StoreWithCastILi1EEEEEviT_T0_T2_T3_T4_T5_:
	.zero		956


//--------------------- .nv.constant0._ZN2at6native18elementwise_kernelILi128ELi4EZNS0_22gpu_kernel_impl_nocastINS0_13AUnaryFunctorIllbZZZNS0_23logical_xor_kernel_cudaERNS_14TensorIteratorEENKUlvE0_clEvENKUlvE2_clEvEUlllE_EEEEvRNS_18TensorIteratorBaseERKT_EUliE_EEviT1_ --------------------------
	.section	.nv.constant0._ZN2at6native18elementwise_kernelILi128ELi4EZNS0_22gpu_kernel_impl_nocastINS0_13AUnaryFunctorIllbZZZNS0_23logical_xor_kernel_cudaERNS_14TensorIteratorEENKUlvE0_clEvENKUlvE2_clEvEUlllE_EEEEvRNS_18TensorIteratorBaseERKT_EUliE_EEviT1_,"a",@progbits
	.sectionflags	@""
	.align	4
.nv.constant0._ZN2at6native18elementwise_kernelILi128ELi4EZNS0_22gpu_kernel_impl_nocastINS0_13AUnaryFunctorIllbZZZNS0_23logical_xor_kernel_cudaERNS_14TensorIteratorEENKUlvE0_clEvENKUlvE2_clEvEUlllE_EEEEvRNS_18TensorIteratorBaseERKT_EUliE_EEviT1_:
	.zero		1448


//--------------------- .nv.constant0._ZN2at6native27unrolled_elementwise_kernelINS0_13AUnaryFunctorIllbZZZNS0_23logical_xor_kernel_cudaERNS_14TensorIteratorEENKUlvE0_clEvENKUlvE2_clEvEUlllE_EESt5arrayIPcLm2EELi4E23TrivialOffsetCalculatorILi1EjESD_NS0_6memory15LoadWithoutCastENSE_16StoreWithoutCastEEEviT_T0_T2_T3_T4_T5_ --------------------------
	.section	.nv.constant0._ZN2at6native27unrolled_elementwise_kernelINS0_13AUnaryFunctorIllbZZZNS0_23logical_xor_kernel_cudaERNS_14TensorIteratorEENKUlvE0_clEvENKUlvE2_clEvEUlllE_EESt5arrayIPcLm2EELi4E23TrivialOffsetCalculatorILi1EjESD_NS0_6memory15LoadWithoutCastENSE_16StoreWithoutCastEEEviT_T0_T2_T3_T4_T5_,"a",@progbits
	.sectionflags	@""
	.align	4
.nv.constant0._ZN2at6native27unrolled_elementwise_kernelINS0_13AUnaryFunctorIllbZZZNS0_23logical_xor_kernel_cudaERNS_14TensorIteratorEENKUlvE0_clEvENKUlvE2_clEvEUlllE_EESt5arrayIPcLm2EELi4E23TrivialOffsetCalculatorILi1EjESD_NS0_6memory15LoadWithoutCastENSE_16StoreWithoutCastEEEviT_T0_T2_T3_T4_T5_:
	.zero		940


//--------------------- .nv.constant0._ZN2at6native29vectorized_elementwise_kernelILi2ENS0_13AUnaryFunctorIllbZZZNS0_23logical_xor_kernel_cudaERNS_14TensorIteratorEENKUlvE0_clEvENKUlvE2_clEvEUlllE_EESt5arrayIPcLm2EEEEviT0_T1_ --------------------------
	.section	.nv.constant0._ZN2at6native29vectorized_elementwise_kernelILi2ENS0_13AUnaryFunctorIllbZZZNS0_23logical_xor_kernel_cudaERNS_14TensorIteratorEENKUlvE0_clEvENKUlvE2_clEvEUlllE_EESt5arrayIPcLm2EEEEviT0_T1_,"a",@progbits
	.sectionflags	@""
	.align	4
.nv.constant0._ZN2at6native29vectorized_elementwise_kernelILi2ENS0_13AUnaryFunctorIllbZZZNS0_23logical_xor_kernel_cudaERNS_14TensorIteratorEENKUlvE0_clEvENKUlvE2_clEvEUlllE_EESt5arrayIPcLm2EEEEviT0_T1_:
	.zero		936


//--------------------- .nv.constant0._ZN2at6native29vectorized_elementwise_kernelILi4ENS0_13AUnaryFunctorIllbZZZNS0_23logical_xor_kernel_cudaERNS_14TensorIteratorEENKUlvE0_clEvENKUlvE2_clEvEUlllE_EESt5arrayIPcLm2EEEEviT0_T1_ --------------------------
	.section	.nv.constant0._ZN2at6native29vectorized_elementwise_kernelILi4ENS0_13AUnaryFunctorIllbZZZNS0_23logical_xor_kernel_cudaERNS_14TensorIteratorEENKUlvE0_clEvENKUlvE2_clEvEUlllE_EESt5arrayIPcLm2EEEEviT0_T1_,"a",@progbits
	.sectionflags	@""
	.align	4
.nv.constant0._ZN2at6native29vectorized_elementwise_kernelILi4ENS0_13AUnaryFunctorIllbZZZNS0_23logical_xor_kernel_cudaERNS_14TensorIteratorEENKUlvE0_clEvENKUlvE2_clEvEUlllE_EESt5arrayIPcLm2EEEEviT0_T1_:
	.zero		936


//--------------------- .nv.constant0._ZN2at6native29vectorized_elementwise_kernelILi8ENS0_13AUnaryFunctorIllbZZZNS0_23logical_xor_kernel_cudaERNS_14TensorIteratorEENKUlvE0_clEvENKUlvE2_clEvEUlllE_EESt5arrayIPcLm2EEEEviT0_T1_ --------------------------
	.section	.nv.constant0._ZN2at6native29vectorized_elementwise_kernelILi8ENS0_13AUnaryFunctorIllbZZZNS0_23logical_xor_kernel_cudaERNS_14TensorIteratorEENKUlvE0_clEvENKUlvE2_clEvEUlllE_EESt5arrayIPcLm2EEEEviT0_T1_,"a",@progbits
	.sectionflags	@""
	.align	4
.nv.constant0._ZN2at6native29vectorized_elementwise_kernelILi8ENS0_13AUnaryFunctorIllbZZZNS0_23logical_xor_kernel_cudaERNS_14TensorIteratorEENKUlvE0_clEvENKUlvE2_clEvEUlllE_EESt5arrayIPcLm2EEEEviT0_T1_:
	.zero		936


//--------------------- .nv.constant0._ZN2at6native18elementwise_kernelILi128ELi4EZNS0_15gpu_kernel_implINS0_13BinaryFunctorIllbZZZNS0_23logical_xor_kernel_cudaERNS_14TensorIteratorEENKUlvE0_clEvENKUlvE2_clEvEUlllE_EEEEvRNS_18TensorIteratorBaseERKT_EUliE_EEviT1_ --------------------------
	.section	.nv.constant0._ZN2at6native18elementwise_kernelILi128ELi4EZNS0_15gpu_kernel_implINS0_13BinaryFunctorIllbZZZNS0_23logical_xor_kernel_cudaERNS_14TensorIteratorEENKUlvE0_clEvENKUlvE2_clEvEUlllE_EEEEvRNS_18TensorIteratorBaseERKT_EUliE_EEviT1_,"a",@progbits
	.sectionflags	@""
	.align	4
.nv.constant0._ZN2at6native18elementwise_kernelILi128ELi4EZNS0_15gpu_kernel_implINS0_13BinaryFunctorIllbZZZNS0_23logical_xor_kernel_cudaERNS_14TensorIteratorEENKUlvE0_clEvENKUlvE2_clEvEUlllE_EEEEvRNS_18TensorIteratorBaseERKT_EUliE_EEviT1_:
	.zero		1552


//--------------------- .nv.constant0._ZN2at6native27unrolled_elementwise_kernelINS0_13BinaryFunctorIllbZZZNS0_23logical_xor_kernel_cudaERNS_14TensorIteratorEENKUlvE0_clEvENKUlvE2_clEvEUlllE_EESt5arrayIPcLm3EELi4E23TrivialOffsetCalculatorILi2EjESC_ILi1EjENS0_6memory12LoadWithCastILi2EEENSF_13StoreWithCastILi1EEEEEviT_T0_T2_T3_T4_T5_ --------------------------
	.section	.nv.constant0._ZN2at6native27unrolled_elementwise_kernelINS0_13BinaryFunctorIllbZZZNS0_23logical_xor_kernel_cudaERNS_14TensorIteratorEENKUlvE0_clEvENKUlvE2_clEvEUlllE_EESt5arrayIPcLm3EELi4E23TrivialOffsetCalculatorILi2EjESC_ILi1EjENS0_6memory12LoadWithCastILi2EEENSF_13StoreWithCastILi1EEEEEviT_T0_T2_T3_T4_T5_,"a",@progbits
	.sectionflags	@""
	.align	4
.nv.constant0._ZN2at6native27unrolled_elementwise_kernelINS0_13BinaryFunctorIllbZZZNS0_23logical_xor_kernel_cudaERNS_14TensorIteratorEENKUlvE0_clEvENKUlvE2_clEvEUlllE_EESt5arrayIPcLm3EELi4E23TrivialOffsetCalculatorILi2EjESC_ILi1EjENS0_6memory12LoadWithCastILi2EEENSF_13StoreWithCastILi1EEEEEviT_T0_T2_T3_T4_T5_:
	.zero		952


//--------------------- .nv.constant0._ZN2at6native18elementwise_kernelILi128ELi4EZNS0_22gpu_kernel_impl_nocastINS0_13BinaryFunctorIllbZZZNS0_23logical_xor_kernel_cudaERNS_14TensorIteratorEENKUlvE0_clEvENKUlvE2_clEvEUlllE_EEEEvRNS_18TensorIteratorBaseERKT_EUliE_EEviT1_ --------------------------
	.section	.nv.constant0._ZN2at6native18elementwise_kernelILi128ELi4EZNS0_22gpu_kernel_impl_nocastINS0_13BinaryFunctorIllbZZZNS0_23logical_xor_kernel_cudaERNS_14TensorIteratorEENKUlvE0_clEvENKUlvE2_clEvEUlllE_EEEEvRNS_18TensorIteratorBaseERKT_EUliE_EEviT1_,"a",@progbits
	.sectionflags	@""
	.align	4
.nv.constant0._ZN2at6native18elementwise_kernelILi128ELi4EZNS0_22gpu_kernel_impl_nocastINS0_13BinaryFunctorIllbZZZNS0_23logical_xor_kernel_cudaERNS_14TensorIteratorEENKUlvE0_clEvENKUlvE2_clEvEUlllE_EEEEvRNS_18TensorIteratorBaseERKT_EUliE_EEviT1_:
	.zero		1552


//--------------------- .nv.constant0._ZN2at6native27unrolled_elementwise_kernelINS0_13BinaryFunctorIllbZZZNS0_23logical_xor_kernel_cudaERNS_14TensorIteratorEENKUlvE0_clEvENKUlvE2_clEvEUlllE_EESt5arrayIPcLm3EELi4E23TrivialOffsetCalculatorILi2EjESC_ILi1EjENS0_6memory15LoadWithoutCastENSF_16StoreWithoutCastEEEviT_T0_T2_T3_T4_T5_ --------------------------
	.section	.nv.constant0._ZN2at6native27unrolled_elementwise_kernelINS0_13BinaryFunctorIllbZZZNS0_23logical_xor_kernel_cudaERNS_14TensorIteratorEENKUlvE0_clEvENKUlvE2_clEvEUlllE_EESt5arrayIPcLm3EELi4E23TrivialOffsetCalculatorILi2EjESC_ILi1EjENS0_6memory15LoadWithoutCastENSF_16StoreWithoutCastEEEviT_T0_T2_T3_T4_T5_,"a",@progbits
	.sectionflags	@""
	.align	4
.nv.constant0._ZN2at6native27unrolled_elementwise_kernelINS0_13BinaryFunctorIllbZZZNS0_23logical_xor_kernel_cudaERNS_14TensorIteratorEENKUlvE0_clEvENKUlvE2_clEvEUlllE_EESt5arrayIPcLm3EELi4E23TrivialOffsetCalculatorILi2EjESC_ILi1EjENS0_6memory15LoadWithoutCastENSF_16StoreWithoutCastEEEviT_T0_T2_T3_T4_T5_:
	.zero		932


//--------------------- .nv.constant0._ZN2at6native29vectorized_elementwise_kernelILi2ENS0_13BinaryFunctorIllbZZZNS0_23logical_xor_kernel_cudaERNS_14TensorIteratorEENKUlvE0_clEvENKUlvE2_clEvEUlllE_EESt5arrayIPcLm3EEEEviT0_T1_ --------------------------
	.section	.nv.constant0._ZN2at6native29vectorized_elementwise_kernelILi2ENS0_13BinaryFunctorIllbZZZNS0_23logical_xor_kernel_cudaERNS_14TensorIteratorEENKUlvE0_clEvENKUlvE2_clEvEUlllE_EESt5arrayIPcLm3EEEEviT0_T1_,"a",@progbits
	.sectionflags	@""
	.align	4
.nv.constant0._ZN2at6native29vectorized_elementwise_kernelILi2ENS0_13BinaryFunctorIllbZZZNS0_23logical_xor_kernel_cudaERNS_14TensorIteratorEENKUlvE0_clEvENKUlvE2_clEvEUlllE_EESt5arrayIPcLm3EEEEviT0_T1_:
	.zero		928


//--------------------- .nv.constant0._ZN2at6native29vectorized_elementwise_kernelILi4ENS0_13BinaryFunctorIllbZZZNS0_23logical_xor_kernel_cudaERNS_14TensorIteratorEENKUlvE0_clEvENKUlvE2_clEvEUlllE_EESt5arrayIPcLm3EEEEviT0_T1_ --------------------------
	.section	.nv.constant0._ZN2at6native29vectorized_elementwise_kernelILi4ENS0_13BinaryFunctorIllbZZZNS0_23logical_xor_kernel_cudaERNS_14TensorIteratorEENKUlvE0_clEvENKUlvE2_clEvEUlllE_EESt5arrayIPcLm3EEEEviT0_T1_,"a",@progbits
	.sectionflags	@""
	.align	4
.nv.constant0._ZN2at6native29vectorized_elementwise_kernelILi4ENS0_13BinaryFunctorIllbZZZNS0_23logical_xor_kernel_cudaERNS_14TensorIteratorEENKUlvE0_clEvENKUlvE2_clEvEUlllE_EESt5arrayIPcLm3EEEEviT0_T1_:
	.zero		928


//--------------------- .nv.constant0._ZN2at6native29vectorized_elementwise_kernelILi8ENS0_13BinaryFunctorIllbZZZNS0_23logical_xor_kernel_cudaERNS_14TensorIteratorEENKUlvE0_clEvENKUlvE2_clEvEUlllE_EESt5arrayIPcLm3EEEEviT0_T1_ --------------------------
	.section	.nv.constant0._ZN2at6native29vectorized_elementwise_kernelILi8ENS0_13BinaryFunctorIllbZZZNS0_23logical_xor_kernel_cudaERNS_14TensorIteratorEENKUlvE0_clEvENKUlvE2_clEvEUlllE_EESt5arrayIPcLm3EEEEviT0_T1_,"a",@progbits
	.sectionflags	@""
	.align	4
.nv.constant0._ZN2at6native29vectorized_elementwise_kernelILi8ENS0_13BinaryFunctorIllbZZZNS0_23logical_xor_kernel_cudaERNS_14TensorIteratorEENKUlvE0_clEvENKUlvE2_clEvEUlllE_EESt5arrayIPcLm3EEEEviT0_T1_:
	.zero		928


//--------------------- .nv.constant0._ZN2at6native18elementwise_kernelILi128ELi4EZNS0_15gpu_kernel_implINS0_13AUnaryFunctorIiibZZZNS0_23logical_xor_kernel_cudaERNS_14TensorIteratorEENKUlvE0_clEvENKUlvE1_clEvEUliiE_EEEEvRNS_18TensorIteratorBaseERKT_EUliE_EEviT1_ --------------------------
	.section	.nv.constant0._ZN2at6native18elementwise_kernelILi128ELi4EZNS0_15gpu_kernel_implINS0_13AUnaryFunctorIiibZZZNS0_23logical_xor_kernel_cudaERNS_14TensorIteratorEENKUlvE0_clEvENKUlvE1_clEvEUliiE_EEEEvRNS_18TensorIteratorBaseERKT_EUliE_EEviT1_,"a",@progbits
	.sectionflags	@""
	.align	4
.nv.constant0._ZN2at6native18elementwise_kernelILi128ELi4EZNS0_15gpu_kernel_implINS0_13AUnaryFunctorIiibZZZNS0_23logical_xor_kernel_cudaERNS_14TensorIteratorEENKUlvE0_clEvENKUlvE1_clEvEUliiE_EEEEvRNS_18TensorIteratorBaseERKT_EUliE_EEviT1_:
	.zero		1448


//--------------------- .nv.constant0._ZN2at6native27unrolled_elementwise_kernelINS0_13AUnaryFunctorIiibZZZNS0_23logical_xor_kernel_cudaERNS_14TensorIteratorEENKUlvE0_clEvENKUlvE1_clEvEUliiE_EESt5arrayIPcLm2EELi4E23TrivialOffsetCalculatorILi1EjESD_NS0_6memory12LoadWithCastILi1EEENSE_13StoreWithCastILi1EEEEEviT_T0_T2_T3_T4_T5_ --------------------------
	.section	.nv.constant0._ZN2at6native27unrolled_elementwise_kernelINS0_13AUnaryFunctorIiibZZZNS0_23logical_xor_kernel_cudaERNS_14TensorIteratorEENKUlvE0_clEvENKUlvE1_clEvEUliiE_EESt5arrayIPcLm2EELi4E23TrivialOffsetCalculatorILi1EjESD_NS0_6memory12LoadWithCastILi1EEENSE_13StoreWithCastILi1EEEEEviT_T0_T2_T3_T4_T5_,"a",@progbits
	.sectionflags	@""
	.align	4
.nv.constant0._ZN2at6native27unrolled_elementwise_kernelINS0_13AUnaryFunctorIiibZZZNS0_23logical_xor_kernel_cudaERNS_14TensorIteratorEENKUlvE0_clEvENKUlvE1_clEvEUliiE_EESt5arrayIPcLm2EELi4E23TrivialOffsetCalculatorILi1EjESD_NS0_6memory12LoadWithCastILi1EEENSE_13StoreWithCastILi1EEEEEviT_T0_T2_T3_T4_T5_:
	.zero		948


//--------------------- .nv.constant0._ZN2at6native18elementwise_kernelILi128ELi4EZNS0_22gpu_kernel_impl_nocastINS0_13AUnaryFunctorIiibZZZNS0_23logical_xor_kernel_cudaERNS_14TensorIteratorEENKUlvE0_clEvENKUlvE1_clEvEUliiE_EEEEvRNS_18TensorIteratorBaseERKT_EUliE_EEviT1_ --------------------------
	.section	.nv.constant0._ZN2at6native18elementwise_kernelILi128ELi4EZNS0_22gpu_kernel_impl_nocastINS0_13AUnaryFunctorIiibZZZNS0_23logical_xor_kernel_cudaERNS_14TensorIteratorEENKUlvE0_clEvENKUlvE1_clEvEUliiE_EEEEvRNS_18TensorIteratorBaseERKT_EUliE_EEviT1_,"a",@progbits
	.sectionflags	@""
	.align	4
.nv.constant0._ZN2at6native18elementwise_kernelILi128ELi4EZNS0_22gpu_kernel_impl_nocastINS0_13AUnaryFunctorIiibZZZNS0_23logical_xor_kernel_cudaERNS_14TensorIteratorEENKUlvE0_clEvENKUlvE1_clEvEUliiE_EEEEvRNS_18TensorIteratorBaseERKT_EUliE_EEviT1_:
	.zero		1440


//--------------------- .nv.constant0._ZN2at6native27unrolled_elementwise_kernelINS0_13AUnaryFunctorIiibZZZNS0_23logical_xor_kernel_cudaERNS_14TensorIteratorEENKUlvE0_clEvENKUlvE1_clEvEUliiE_EESt5arrayIPcLm2EELi4E23TrivialOffsetCalculatorILi1EjESD_NS0_6memory15LoadWithoutCastENSE_16StoreWithoutCastEEEviT_T0_T2_T3_T4_T5_ --------------------------
	.section	.nv.constant0._ZN2at6native27unrolled_elementwise_kernelINS0_13AUnaryFunctorIiibZZZNS0_23logical_xor_kernel_cudaERNS_14TensorIteratorEENKUlvE0_clEvENKUlvE1_clEvEUliiE_EESt5arrayIPcLm2EELi4E23TrivialOffsetCalculatorILi1EjESD_NS0_6memory15LoadWithoutCastENSE_16StoreWithoutCastEEEviT_T0_T2_T3_T4_T5_,"a",@progbits
	.sectionflags	@""
	.align	4
.nv.constant0._ZN2at6native27unrolled_elementwise_kernelINS0_13AUnaryFunctorIiibZZZNS0_23logical_xor_kernel_cudaERNS_14TensorIteratorEENKUlvE0_clEvENKUlvE1_clEvEUliiE_EESt5arrayIPcLm2EELi4E23TrivialOffsetCalculatorILi1EjESD_NS0_6memory15LoadWithoutCastENSE_16StoreWithoutCastEEEviT_T0_T2_T3_T4_T5_:
	.zero		932


//--------------------- .nv.constant0._ZN2at6native29vectorized_elementwise_kernelILi2ENS0_13AUnaryFunctorIiibZZZNS0_23logical_xor_kernel_cudaERNS_14TensorIteratorEENKUlvE0_clEvENKUlvE1_clEvEUliiE_EESt5arrayIPcLm2EEEEviT0_T1_ --------------------------
	.section	.nv.constant0._ZN2at6native29vectorized_elementwise_kernelILi2ENS0_13AUnaryFunctorIiibZZZNS0_23logical_xor_kernel_cudaERNS_14TensorIteratorEENKUlvE0_clEvENKUlvE1_clEvEUliiE_EESt5arrayIPcLm2EEEEviT0_T1_,"a",@progbits
	.sectionflags	@""
	.align	4
.nv.constant0._ZN2at6native29vectorized_elementwise_kernelILi2ENS0_13AUnaryFunctorIiibZZZNS0_23logical_xor_kernel_cudaERNS_14TensorIteratorEENKUlvE0_clEvENKUlvE1_clEvEUliiE_EESt5arrayIPcLm2EEEEviT0_T1_:
	.zero		928


//--------------------- .nv.constant0._ZN2at6native29vectorized_elementwise_kernelILi4ENS0_13AUnaryFunctorIiibZZZNS0_23logical_xor_kernel_cudaERNS_14TensorIteratorEENKUlvE0_clEvENKUlvE1_clEvEUliiE_EESt5arrayIPcLm2EEEEviT0_T1_ --------------------------
	.section	.nv.constant0._ZN2at6native29vectorized_elementwise_kernelILi4ENS0_13AUnaryFunctorIiibZZZNS0_23logical_xor_kernel_cudaERNS_14TensorIteratorEENKUlvE0_clEvENKUlvE1_clEvEUliiE_EESt5arrayIPcLm2EEEEviT0_T1_,"a",@progbits
	.sectionflags	@""
	.align	4
.nv.constant0._ZN2at6native29vectorized_elementwise_kernelILi4ENS0_13AUnaryFunctorIiibZZZNS0_23logical_xor_kernel_cudaERNS_14TensorIteratorEENKUlvE0_clEvENKUlvE1_clEvEUliiE_EESt5arrayIPcLm2EEEEviT0_T1_:
	.zero		928


//--------------------- .nv.constant0._ZN2at6native29vectorized_elementwise_kernelILi8ENS0_13AUnaryFunctorIiibZZZNS0_23logical_xor_kernel_cudaERNS_14TensorIteratorEENKUlvE0_clEvENKUlvE1_clEvEUliiE_EESt5arrayIPcLm2EEEEviT0_T1_ --------------------------
	.section	.nv.constant0._ZN2at6native29vectorized_elementwise_kernelILi8ENS0_13AUnaryFunctorIiibZZZNS0_23logical_xor_kernel_cudaERNS_14TensorIteratorEENKUlvE0_clEvENKUlvE1_clEvEUliiE_EESt5arrayIPcLm2EEEEviT0_T1_,"a",@progbits
	.sectionflags	@""
	.align	4
.nv.constant0._ZN2at6native29vectorized_elementwise_kernelILi8ENS0_13AUnaryFunctorIiibZZZNS0_23logical_xor_kernel_cudaERNS_14TensorIteratorEENKUlvE0_clEvENKUlvE1_clEvEUliiE_EESt5arrayIPcLm2EEEEviT0_T1_:
	.zero		928


//--------------------- .nv.constant0._ZN2at6native18elementwise_kernelILi128ELi4EZNS0_15gpu_kernel_implINS0_13BinaryFunctorIiibZZZNS0_23logical_xor_kernel_cudaERNS_14TensorIteratorEENKUlvE0_clEvENKUlvE1_clEvEUliiE_EEEEvRNS_18TensorIteratorBaseERKT_EUliE_EEviT1_ --------------------------
	.section	.nv.constant0._ZN2at6native18elementwise_kernelILi128ELi4EZNS0_15gpu_kernel_implINS0_13BinaryFunctorIiibZZZNS0_23logical_xor_kernel_cudaERNS_14TensorIteratorEENKUlvE0_clEvENKUlvE1_clEvEUliiE_EEEEvRNS_18TensorIteratorBaseERKT_EUliE_EEviT1_,"a",@progbits
	.sectionflags	@""
	.align	4
.nv.constant0._ZN2at6native18elementwise_kernelILi128ELi4EZNS0_15gpu_kernel_implINS0_13BinaryFunctorIiibZZZNS0_23logical_xor_kernel_cudaERNS_14TensorIteratorEENKUlvE0_clEvENKUlvE1_clEvEUliiE_EEEEvRNS_18TensorIteratorBaseERKT_EUliE_EEviT1_:
	.zero		1552


//--------------------- .nv.constant0._ZN2at6native27unrolled_elementwise_kernelINS0_13BinaryFunctorIiibZZZNS0_23logical_xor_kernel_cudaERNS_14TensorIteratorEENKUlvE0_clEvENKUlvE1_clEvEUliiE_EESt5arrayIPcLm3EELi4E23TrivialOffsetCalculatorILi2EjESC_ILi1EjENS0_6memory12LoadWithCastILi2EEENSF_13StoreWithCastILi1EEEEEviT_T0_T2_T3_T4_T5_ --------------------------
	.section	.nv.constant0._ZN2at6native27unrolled_elementwise_kernelINS0_13BinaryFunctorIiibZZZNS0_23logical_xor_kernel_cudaERNS_14TensorIteratorEENKUlvE0_clEvENKUlvE1_clEvEUliiE_EESt5arrayIPcLm3EELi4E23TrivialOffsetCalculatorILi2EjESC_ILi1EjENS0_6memory12LoadWithCastILi2EEENSF_13StoreWithCastILi1EEEEEviT_T0_T2_T3_T4_T5_,"a",@progbits
	.sectionflags	@""
	.align	4
.nv.constant0._ZN2at6native27unrolled_elementwise_kernelINS0_13BinaryFunctorIiibZZZNS0_23logical_xor_kernel_cudaERNS_14TensorIteratorEENKUlvE0_clEvENKUlvE1_clEvEUliiE_EESt5arrayIPcLm3EELi4E23TrivialOffsetCalculatorILi2EjESC_ILi1EjENS0_6memory12LoadWithCastILi2EEENSF_13StoreWithCastILi1EEEEEviT_T0_T2_T3_T4_T5_:
	.zero		952


//--------------------- .nv.constant0._ZN2at6native18elementwise_kernelILi128ELi4EZNS0_22gpu_kernel_impl_nocastINS0_13BinaryFunctorIiibZZZNS0_23logical_xor_kernel_cudaERNS_14TensorIteratorEENKUlvE0_clEvENKUlvE1_clEvEUliiE_EEEEvRNS_18TensorIteratorBaseERKT_EUliE_EEviT1_ --------------------------
	.section	.nv.constant0._ZN2at6native18elementwise_kernelILi128ELi4EZNS0_22gpu_kernel_impl_nocastINS0_13BinaryFunctorIiibZZZNS0_23logical_xor_kernel_cudaERNS_14TensorIteratorEENKUlvE0_clEvENKUlvE1_clEvEUliiE_EEEEvRNS_18TensorIteratorBaseERKT_EUliE_EEviT1_,"a",@progbits
	.sectionflags	@""
	.align	4
.nv.constant0._ZN2at6native18elementwise_kernelILi128ELi4EZNS0_22gpu_kernel_impl_nocastINS0_13BinaryFunctorIiibZZZNS0_23logical_xor_kernel_cudaERNS_14TensorIteratorEENKUlvE0_clEvENKUlvE1_clEvEUliiE_EEEEvRNS_18TensorIteratorBaseERKT_EUliE_EEviT1_:
	.zero		1552


//--------------------- .nv.constant0._ZN2at6native27unrolled_elementwise_kernelINS0_13BinaryFunctorIiibZZZNS0_23logical_xor_kernel_cudaERNS_14TensorIteratorEENKUlvE0_clEvENKUlvE1_clEvEUliiE_EESt5arrayIPcLm3EELi4E23TrivialOffsetCalculatorILi2EjESC_ILi1EjENS0_6memory15LoadWithoutCastENSF_16StoreWithoutCastEEEviT_T0_T2_T3_T4_T5_ --------------------------
	.section	.nv.constant0._ZN2at6native27unrolled_elementwise_kernelINS0_13BinaryFunctorIiibZZZNS0_23logical_xor_kernel_cudaERNS_14TensorIteratorEENKUlvE0_clEvENKUlvE1_clEvEUliiE_EESt5arrayIPcLm3EELi4E23TrivialOffsetCalculatorILi2EjESC_ILi1EjENS0_6memory15LoadWithoutCastENSF_16StoreWithoutCastEEEviT_T0_T2_T3_T4_T5_,"a",@progbits
	.sectionflags	@""
	.align	4
.nv.constant0._ZN2at6native27unrolled_elementwise_kernelINS0_13BinaryFunctorIiibZZZNS0_23logical_xor_kernel_cudaERNS_14TensorIteratorEENKUlvE0_clEvENKUlvE1_clEvEUliiE_EESt5arrayIPcLm3EELi4E23TrivialOffsetCalculatorILi2EjESC_ILi1EjENS0_6memory15LoadWithoutCastENSF_16StoreWithoutCastEEEviT_T0_T2_T3_T4_T5_:
	.zero		932


//--------------------- .nv.constant0._ZN2at6native29vectorized_elementwise_kernelILi2ENS0_13BinaryFunctorIiibZZZNS0_23logical_xor_kernel_cudaERNS_14TensorIteratorEENKUlvE0_clEvENKUlvE1_clEvEUliiE_EESt5arrayIPcLm3EEEEviT0_T1_ --------------------------
	.section	.nv.constant0._ZN2at6native29vectorized_elementwise_kernelILi2ENS0_13BinaryFunctorIiibZZZNS0_23logical_xor_kernel_cudaERNS_14TensorIteratorEENKUlvE0_clEvENKUlvE1_clEvEUliiE_EESt5arrayIPcLm3EEEEviT0_T1_,"a",@progbits
	.sectionflags	@""
	.align	4
.nv.constant0._ZN2at6native29vectorized_elementwise_kernelILi2ENS0_13BinaryFunctorIiibZZZNS0_23logical_xor_kernel_cudaERNS_14TensorIteratorEENKUlvE0_clEvENKUlvE1_clEvEUliiE_EESt5arrayIPcLm3EEEEviT0_T1_:
	.zero		928


//--------------------- .nv.constant0._ZN2at6native29vectorized_elementwise_kernelILi4ENS0_13BinaryFunctorIiibZZZNS0_23logical_xor_kernel_cudaERNS_14TensorIteratorEENKUlvE0_clEvENKUlvE1_clEvEUliiE_EESt5arrayIPcLm3EEEEviT0_T1_ --------------------------
	.section	.nv.constant0._ZN2at6native29vectorized_elementwise_kernelILi4ENS0_13BinaryFunctorIiibZZZNS0_23logical_xor_kernel_cudaERNS_14TensorIteratorEENKUlvE0_clEvENKUlvE1_clEvEUliiE_EESt5arrayIPcLm3EEEEviT0_T1_,"a",@progbits
	.sectionflags	@""
	.align	4
.nv.constant0._ZN2at6native29vectorized_elementwise_kernelILi4ENS0_13BinaryFunctorIiibZZZNS0_23logical_xor_kernel_cudaERNS_14TensorIteratorEENKUlvE0_clEvENKUlvE1_clEvEUliiE_EESt5arrayIPcLm3EEEEviT0_T1_:
	.zero		928


//--------------------- .nv.constant0._ZN2at6native29vectorized_elementwise_kernelILi8ENS0_13BinaryFunctorIiibZZZNS0_23logical_xor_kernel_cudaERNS_14TensorIteratorEENKUlvE0_clEvENKUlvE1_clEvEUliiE_EESt5arrayIPcLm3EEEEviT0_T1_ --------------------------
	.section	.nv.constant0._ZN2at6native29vectorized_elementwise_kernelILi8ENS0_13BinaryFunctorIiibZZZNS0_23logical_xor_kernel_cudaERNS_14TensorIteratorEENKUlvE0_clEvENKUlvE1_clEvEUliiE_EESt5arrayIPcLm3EEEEviT0_T1_,"a",@progbits
	.sectionflags	@""
	.align	4
.nv.constant0._ZN2at6native29vectorized_elementwise_kernelILi8ENS0_13BinaryFunctorIiibZZZNS0_23logical_xor_kernel_cudaERNS_14TensorIteratorEENKUlvE0_clEvENKUlvE1_clEvEUliiE_EESt5arrayIPcLm3EEEEviT0_T1_:
	.zero		928


//--------------------- .nv.constant0._ZN2at6native18elementwise_kernelILi128ELi4EZNS0_15gpu_kernel_implINS0_13AUnaryFunctorIaabZZZNS0_23logical_xor_kernel_cudaERNS_14TensorIteratorEENKUlvE0_clEvENKUlvE0_clEvEUlaaE_EEEEvRNS_18TensorIteratorBaseERKT_EUliE_EEviT1_ --------------------------
	.section	.nv.constant0._ZN2at6native18elementwise_kernelILi128ELi4EZNS0_15gpu_kernel_implINS0_13AUnaryFunctorIaabZZZNS0_23logical_xor_kernel_cudaERNS_14TensorIteratorEENKUlvE0_clEvENKUlvE0_clEvEUlaaE_EEEEvRNS_18TensorIteratorBaseERKT_EUliE_EEviT1_,"a",@progbits
	.sectionflags	@""
	.align	4
.nv.constant0._ZN2at6native18elementwise_kernelILi128ELi4EZNS0_15gpu_kernel_implINS0_13AUnaryFunctorIaabZZZNS0_23logical_xor_kernel_cudaERNS_14TensorIteratorEENKUlvE0_clEvENKUlvE0_clEvEUlaaE_EEEEvRNS_18TensorIteratorBaseERKT_EUliE_EEviT1_:
	.zero		1440


//--------------------- .nv.constant0._ZN2at6native27unrolled_elementwise_kernelINS0_13AUnaryFunctorIaabZZZNS0_23logical_xor_kernel_cudaERNS_14TensorIteratorEENKUlvE0_clEvENKUlvE0_clEvEUlaaE_EESt5arrayIPcLm2EELi4E23TrivialOffsetCalculatorILi1EjESD_NS0_6memory12LoadWithCastILi1EEENSE_13StoreWithCastILi1EEEEEviT_T0_T2_T3_T4_T5_ --------------------------
	.section	.nv.constant0._ZN2at6native27unrolled_elementwise_kernelINS0_13AUnaryFunctorIaabZZZNS0_23logical_xor_kernel_cudaERNS_14TensorIteratorEENKUlvE0_clEvENKUlvE0_clEvEUlaaE_EESt5arrayIPcLm2EELi4E23TrivialOffsetCalculatorILi1EjESD_NS0_6memory12LoadWithCastILi1EEENSE_13StoreWithCastILi1EEEEEviT_T0_T2_T3_T4_T5_,"a",@progbits
	.sectionflags	@""
	.align	4
.nv.constant0._ZN2at6native27unrolled_elementwise_kernelINS0_13AUnaryFunctorIaabZZZNS0_23logical_xor_kernel_cudaERNS_14TensorIteratorEENKUlvE0_clEvENKUlvE0_clEvEUlaaE_EESt5arrayIPcLm2EELi4E23TrivialOffsetCalculatorILi1EjESD_NS0_6memory12LoadWithCastILi1EEENSE_13StoreWithCastILi1EEEEEviT_T0_T2_T3_T4_T5_:
	.zero		940


//--------------------- .nv.constant0._ZN2at6native18elementwise_kernelILi128ELi4EZNS0_22gpu_kernel_impl_nocastINS0_13AUnaryFunctorIaabZZZNS0_23logical_xor_kernel_cudaERNS_14TensorIteratorEENKUlvE0_clEvENKUlvE0_clEvEUlaaE_EEEEvRNS_18TensorIteratorBaseERKT_EUliE_EEviT1_ --------------------------
	.section	.nv.constant0._ZN2at6native18elementwise_kernelILi128ELi4EZNS0_22gpu_kernel_impl_nocastINS0_13AUnaryFunctorIaabZZZNS0_23logical_xor_kernel_cudaERNS_14TensorIteratorEENKUlvE0_clEvENKUlvE0_clEvEUlaaE_EEEEvRNS_18TensorIteratorBaseERKT_EUliE_EEviT1_,"a",@progbits
	.sectionflags	@""
	.align	4
.nv.constant0._ZN2at6native18elementwise_kernelILi128ELi4EZNS0_22gpu_kernel_impl_nocastINS0_13AUnaryFunctorIaabZZZNS0_23logical_xor_kernel_cudaERNS_14TensorIteratorEENKUlvE0_clEvENKUlvE0_clEvEUlaaE_EEEEvRNS_18TensorIteratorBaseERKT_EUliE_EEviT1_:
	.zero		1440


//--------------------- .nv.constant0._ZN2at6native27unrolled_elementwise_kernelINS0_13AUnaryFunctorIaabZZZNS0_23logical_xor_kernel_cudaERNS_14TensorIteratorEENKUlvE0_clEvENKUlvE0_clEvEUlaaE_EESt5arrayIPcLm2EELi4E23TrivialOffsetCalculatorILi1EjESD_NS0_6memory15LoadWithoutCastENSE_16StoreWithoutCastEEEviT_T0_T2_T3_T4_T5_ --------------------------
	.section	.nv.constant0._ZN2at6native27unrolled_elementwise_kernelINS0_13AUnaryFunctorIaabZZZNS0_23logical_xor_kernel_cudaERNS_14TensorIteratorEENKUlvE0_clEvENKUlvE0_clEvEUlaaE_EESt5arrayIPcLm2EELi4E23TrivialOffsetCalculatorILi1EjESD_NS0_6memory15LoadWithoutCastENSE_16StoreWithoutCastEEEviT_T0_T2_T3_T4_T5_,"a",@progbits
	.sectionflags	@""
	.align	4
.nv.constant0._ZN2at6native27unrolled_elementwise_kernelINS0_13AUnaryFunctorIaabZZZNS0_23logical_xor_kernel_cudaERNS_14TensorIteratorEENKUlvE0_clEvENKUlvE0_clEvEUlaaE_EESt5arrayIPcLm2EELi4E23TrivialOffsetCalculatorILi1EjESD_NS0_6memory15LoadWithoutCastENSE_16StoreWithoutCastEEEviT_T0_T2_T3_T4_T5_:
	.zero		924


//--------------------- .nv.constant0._ZN2at6native29vectorized_elementwise_kernelILi2ENS0_13AUnaryFunctorIaabZZZNS0_23logical_xor_kernel_cudaERNS_14TensorIteratorEENKUlvE0_clEvENKUlvE0_clEvEUlaaE_EESt5arrayIPcLm2EEEEviT0_T1_ --------------------------
	.section	.nv.constant0._ZN2at6native29vectorized_elementwise_kernelILi2ENS0_13AUnaryFunctorIaabZZZNS0_23logical_xor_kernel_cudaERNS_14TensorIteratorEENKUlvE0_clEvENKUlvE0_clEvEUlaaE_EESt5arrayIPcLm2EEEEviT0_T1_,"a",@progbits
	.sectionflags	@""
	.align	4
.nv.constant0._ZN2at6native29vectorized_elementwise_kernelILi2ENS0_13AUnaryFunctorIaabZZZNS0_23logical_xor_kernel_cudaERNS_14TensorIteratorEENKUlvE0_clEvENKUlvE0_clEvEUlaaE_EESt5arrayIPcLm2EEEEviT0_T1_:
	.zero		920


//--------------------- .nv.constant0._ZN2at6native29vectorized_elementwise_kernelILi4ENS0_13AUnaryFunctorIaabZZZNS0_23logical_xor_kernel_cudaERNS_14TensorIteratorEENKUlvE0_clEvENKUlvE0_clEvEUlaaE_EESt5arrayIPcLm2EEEEviT0_T1_ --------------------------
	.section	.nv.constant0._ZN2at6native29vectorized_elementwise_kernelILi4ENS0_13AUnaryFunctorIaabZZZNS0_23logical_xor_kernel_cudaERNS_14TensorIteratorEENKUlvE0_clEvENKUlvE0_clEvEUlaaE_EESt5arrayIPcLm2EEEEviT0_T1_,"a",@progbits
	.sectionflags	@""
	.align	4
.nv.constant0._ZN2at6native29vectorized_elementwise_kernelILi4ENS0_13AUnaryFunctorIaabZZZNS0_23logical_xor_kernel_cudaERNS_14TensorIteratorEENKUlvE0_clEvENKUlvE0_clEvEUlaaE_EESt5arrayIPcLm2EEEEviT0_T1_:
	.zero		920


//--------------------- .nv.constant0._ZN2at6native29vectorized_elementwise_kernelILi8ENS0_13AUnaryFunctorIaabZZZNS0_23logical_xor_kernel_cudaERNS_14TensorIteratorEENKUlvE0_clEvENKUlvE0_clEvEUlaaE_EESt5arrayIPcLm2EEEEviT0_T1_ --------------------------
	.section	.nv.constant0._ZN2at6native29vectorized_elementwise_kernelILi8ENS0_13AUnaryFunctorIaabZZZNS0_23logical_xor_kernel_cudaERNS_14TensorIteratorEENKUlvE0_clEvENKUlvE0_clEvEUlaaE_EESt5arrayIPcLm2EEEEviT0_T1_,"a",@progbits
	.sectionflags	@""
	.align	4
.nv.constant0._ZN2at6native29vectorized_elementwise_kernelILi8ENS0_13AUnaryFunctorIaabZZZNS0_23logical_xor_kernel_cudaERNS_14TensorIteratorEENKUlvE0_clEvENKUlvE0_clEvEUlaaE_EESt5arrayIPcLm2EEEEviT0_T1_:
	.zero		920


//--------------------- .nv.constant0._ZN2at6native18elementwise_kernelILi128ELi4EZNS0_15gpu_kernel_implINS0_13BinaryFunctorIaabZZZNS0_23logical_xor_kernel_cudaERNS_14TensorIteratorEENKUlvE0_clEvENKUlvE0_clEvEUlaaE_EEEEvRNS_18TensorIteratorBaseERKT_EUliE_EEviT1_ --------------------------
	.section	.nv.constant0._ZN2at6native18elementwise_kernelILi128ELi4EZNS0_15gpu_kernel_implINS0_13BinaryFunctorIaabZZZNS0_23logical_xor_kernel_cudaERNS_14TensorIteratorEENKUlvE0_clEvENKUlvE0_clEvEUlaaE_EEEEvRNS_18TensorIteratorBaseERKT_EUliE_EEviT1_,"a",@progbits
	.sectionflags	@""
	.align	4
.nv.constant0._ZN2at6native18elementwise_kernelILi128ELi4EZNS0_15gpu_kernel_implINS0_13BinaryFunctorIaabZZZNS0_23logical_xor_kernel_cudaERNS_14TensorIteratorEENKUlvE0_clEvENKUlvE0_clEvEUlaaE_EEEEvRNS_18TensorIteratorBaseERKT_EUliE_EEviT1_:
	.zero		1552


//--------------------- .nv.constant0._ZN2at6native27unrolled_elementwise_kernelINS0_13BinaryFunctorIaabZZZNS0_23logical_xor_kernel_cudaERNS_14TensorIteratorEENKUlvE0_clEvENKUlvE0_clEvEUlaaE_EESt5arrayIPcLm3EELi4E23TrivialOffsetCalculatorILi2EjESC_ILi1EjENS0_6memory12LoadWithCastILi2EEENSF_13StoreWithCastILi1EEEEEviT_T0_T2_T3_T4_T5_ --------------------------
	.section	.nv.constant0._ZN2at6native27unrolled_elementwise_kernelINS0_13BinaryFunctorIaabZZZNS0_23logical_xor_kernel_cudaERNS_14TensorIteratorEENKUlvE0_clEvENKUlvE0_clEvEUlaaE_EESt5arrayIPcLm3EELi4E23TrivialOffsetCalculatorILi2EjESC_ILi1EjENS0_6memory12LoadWithCastILi2EEENSF_13StoreWithCastILi1EEEEEviT_T0_T2_T3_T4_T5_,"a",@progbits
	.sectionflags	@""
	.align	4
.nv.constant0._ZN2at6native27unrolled_elementwise_kernelINS0_13BinaryFunctorIaabZZZNS0_23logical_xor_kernel_cudaERNS_14TensorIteratorEENKUlvE0_clEvENKUlvE0_clEvEUlaaE_EESt5arrayIPcLm3EELi4E23TrivialOffsetCalculatorILi2EjESC_ILi1EjENS0_6memory12LoadWithCastILi2EEENSF_13StoreWithCastILi1EEEEEviT_T0_T2_T3_T4_T5_:
	.zero		952


//--------------------- .nv.constant0._ZN2at6native18elementwise_kernelILi128ELi4EZNS0_22gpu_kernel_impl_nocastINS0_13BinaryFunctorIaabZZZNS0_23logical_xor_kernel_cudaERNS_14TensorIteratorEENKUlvE0_clEvENKUlvE0_clEvEUlaaE_EEEEvRNS_18TensorIteratorBaseERKT_EUliE_EEviT1_ --------------------------
	.section	.nv.constant0._ZN2at6native18elementwise_kernelILi128ELi4EZNS0_22gpu_kernel_impl_nocastINS0_13BinaryFunctorIaabZZZNS0_23logical_xor_kernel_cudaERNS_14TensorIteratorEENKUlvE0_clEvENKUlvE0_clEvEUlaaE_EEEEvRNS_18TensorIteratorBaseERKT_EUliE_EEviT1_,"a",@progbits
	.sectionflags	@""
	.align	4
.nv.constant0._ZN2at6native18elementwise_kernelILi128ELi4EZNS0_22gpu_kernel_impl_nocastINS0_13BinaryFunctorIaabZZZNS0_23logical_xor_kernel_cudaERNS_14TensorIteratorEENKUlvE0_clEvENKUlvE0_clEvEUlaaE_EEEEvRNS_18TensorIteratorBaseERKT_EUliE_EEviT1_:
	.zero		1552


//--------------------- .nv.constant0._ZN2at6native27unrolled_elementwise_kernelINS0_13BinaryFunctorIaabZZZNS0_23logical_xor_kernel_cudaERNS_14TensorIteratorEENKUlvE0_clEvENKUlvE0_clEvEUlaaE_EESt5arrayIPcLm3EELi4E23TrivialOffsetCalculatorILi2EjESC_ILi1EjENS0_6memory15LoadWithoutCastENSF_16StoreWithoutCastEEEviT_T0_T2_T3_T4_T5_ --------------------------
	.section	.nv.constant0._ZN2at6native27unrolled_elementwise_kernelINS0_13BinaryFunctorIaabZZZNS0_23logical_xor_kernel_cudaERNS_14TensorIteratorEENKUlvE0_clEvENKUlvE0_clEvEUlaaE_EESt5arrayIPcLm3EELi4E23TrivialOffsetCalculatorILi2EjESC_ILi1EjENS0_6memory15LoadWithoutCastENSF_16StoreWithoutCastEEEviT_T0_T2_T3_T4_T5_,"a",@progbits
	.sectionflags	@""
	.align	4
.nv.constant0._ZN2at6native27unrolled_elementwise_kernelINS0_13BinaryFunctorIaabZZZNS0_23logical_xor_kernel_cudaERNS_14TensorIteratorEENKUlvE0_clEvENKUlvE0_clEvEUlaaE_EESt5arrayIPcLm3EELi4E23TrivialOffsetCalculatorILi2EjESC_ILi1EjENS0_6memory15LoadWithoutCastENSF_16StoreWithoutCastEEEviT_T0_T2_T3_T4_T5_:
	.zero		932


//--------------------- .nv.constant0._ZN2at6native29vectorized_elementwise_kernelILi2ENS0_13BinaryFunctorIaabZZZNS0_23logical_xor_kernel_cudaERNS_14TensorIteratorEENKUlvE0_clEvENKUlvE0_clEvEUlaaE_EESt5arrayIPcLm3EEEEviT0_T1_ --------------------------
	.section	.nv.constant0._ZN2at6native29vectorized_elementwise_kernelILi2ENS0_13BinaryFunctorIaabZZZNS0_23logical_xor_kernel_cudaERNS_14TensorIteratorEENKUlvE0_clEvENKUlvE0_clEvEUlaaE_EESt5arrayIPcLm3EEEEviT0_T1_,"a",@progbits
	.sectionflags	@""
	.align	4
.nv.constant0._ZN2at6native29vectorized_elementwise_kernelILi2ENS0_13BinaryFunctorIaabZZZNS0_23logical_xor_kernel_cudaERNS_14TensorIteratorEENKUlvE0_clEvENKUlvE0_clEvEUlaaE_EESt5arrayIPcLm3EEEEviT0_T1_:
	.zero		928


//--------------------- .nv.constant0._ZN2at6native29vectorized_elementwise_kernelILi4ENS0_13BinaryFunctorIaabZZZNS0_23logical_xor_kernel_cudaERNS_14TensorIteratorEENKUlvE0_clEvENKUlvE0_clEvEUlaaE_EESt5arrayIPcLm3EEEEviT0_T1_ --------------------------
	.section	.nv.constant0._ZN2at6native29vectorized_elementwise_kernelILi4ENS0_13BinaryFunctorIaabZZZNS0_23logical_xor_kernel_cudaERNS_14TensorIteratorEENKUlvE0_clEvENKUlvE0_clEvEUlaaE_EESt5arrayIPcLm3EEEEviT0_T1_,"a",@progbits
	.sectionflags	@""
	.align	4
.nv.constant0._ZN2at6native29vectorized_elementwise_kernelILi4ENS0_13BinaryFunctorIaabZZZNS0_23logical_xor_kernel_cudaERNS_14TensorIteratorEENKUlvE0_clEvENKUlvE0_clEvEUlaaE_EESt5arrayIPcLm3EEEEviT0_T1_:
	.zero		928


//--------------------- .nv.constant0._ZN2at6native29vectorized_elementwise_kernelILi8ENS0_13BinaryFunctorIaabZZZNS0_23logical_xor_kernel_cudaERNS_14TensorIteratorEENKUlvE0_clEvENKUlvE0_clEvEUlaaE_EESt5arrayIPcLm3EEEEviT0_T1_ --------------------------
	.section	.nv.constant0._ZN2at6native29vectorized_elementwise_kernelILi8ENS0_13BinaryFunctorIaabZZZNS0_23logical_xor_kernel_cudaERNS_14TensorIteratorEENKUlvE0_clEvENKUlvE0_clEvEUlaaE_EESt5arrayIPcLm3EEEEviT0_T1_,"a",@progbits
	.sectionflags	@""
	.align	4
.nv.constant0._ZN2at6native29vectorized_elementwise_kernelILi8ENS0_13BinaryFunctorIaabZZZNS0_23logical_xor_kernel_cudaERNS_14TensorIteratorEENKUlvE0_clEvENKUlvE0_clEvEUlaaE_EESt5arrayIPcLm3EEEEviT0_T1_:
	.zero		928


//--------------------- .nv.constant0._ZN2at6native18elementwise_kernelILi128ELi4EZNS0_15gpu_kernel_implINS0_13AUnaryFunctorIhhbZZZNS0_23logical_xor_kernel_cudaERNS_14TensorIteratorEENKUlvE0_clEvENKUlvE_clEvEUlhhE_EEEEvRNS_18TensorIteratorBaseERKT_EUliE_EEviT1_ --------------------------
	.section	.nv.constant0._ZN2at6native18elementwise_kernelILi128ELi4EZNS0_15gpu_kernel_implINS0_13AUnaryFunctorIhhbZZZNS0_23logical_xor_kernel_cudaERNS_14TensorIteratorEENKUlvE0_clEvENKUlvE_clEvEUlhhE_EEEEvRNS_18TensorIteratorBaseERKT_EUliE_EEviT1_,"a",@progbits
	.sectionflags	@""
	.align	4
.nv.constant0._ZN2at6native18elementwise_kernelILi128ELi4EZNS0_15gpu_kernel_implINS0_13AUnaryFunctorIhhbZZZNS0_23logical_xor_kernel_cudaERNS_14TensorIteratorEENKUlvE0_clEvENKUlvE_clEvEUlhhE_EEEEvRNS_18TensorIteratorBaseERKT_EUliE_EEviT1_:
	.zero		1440


//--------------------- .nv.constant0._ZN2at6native27unrolled_elementwise_kernelINS0_13AUnaryFunctorIhhbZZZNS0_23logical_xor_kernel_cudaERNS_14TensorIteratorEENKUlvE0_clEvENKUlvE_clEvEUlhhE_EESt5arrayIPcLm2EELi4E23TrivialOffsetCalculatorILi1EjESD_NS0_6memory12LoadWithCastILi1EEENSE_13StoreWithCastILi1EEEEEviT_T0_T2_T3_T4_T5_ --------------------------
	.section	.nv.constant0._ZN2at6native27unrolled_elementwise_kernelINS0_13AUnaryFunctorIhhbZZZNS0_23logical_xor_kernel_cudaERNS_14TensorIteratorEENKUlvE0_clEvENKUlvE_clEvEUlhhE_EESt5arrayIPcLm2EELi4E23TrivialOffsetCalculatorILi1EjESD_NS0_6memory12LoadWithCastILi1EEENSE_13StoreWithCastILi1EEEEEviT_T0_T2_T3_T4_T5_,"a",@progbits
	.sectionflags	@""
	.align	4
.nv.constant0._ZN2at6native27unrolled_elementwise_kernelINS0_13AUnaryFunctorIhhbZZZNS0_23logical_xor_kernel_cudaERNS_14TensorIteratorEENKUlvE0_clEvENKUlvE_clEvEUlhhE_EESt5arrayIPcLm2EELi4E23TrivialOffsetCalculatorILi1EjESD_NS0_6memory12LoadWithCastILi1EEENSE_13StoreWithCastILi1EEEEEviT_T0_T2_T3_T4_T5_:
	.zero		940


//--------------------- .nv.constant0._ZN2at6native18elementwise_kernelILi128ELi4EZNS0_22gpu_kernel_impl_nocastINS0_13AUnaryFunctorIhhbZZZNS0_23logical_xor_kernel_cudaERNS_14TensorIteratorEENKUlvE0_clEvENKUlvE_clEvEUlhhE_EEEEvRNS_18TensorIteratorBaseERKT_EUliE_EEviT1_ --------------------------
	.section	.nv.constant0._ZN2at6native18elementwise_kernelILi128ELi4EZNS0_22gpu_kernel_impl_nocastINS0_13AUnaryFunctorIhhbZZZNS0_23logical_xor_kernel_cudaERNS_14TensorIteratorEENKUlvE0_clEvENKUlvE_clEvEUlhhE_EEEEvRNS_18TensorIteratorBaseERKT_EUliE_EEviT1_,"a",@progbits
	.sectionflags	@""
	.align	4
.nv.constant0._ZN2at6native18elementwise_kernelILi128ELi4EZNS0_22gpu_kernel_impl_nocastINS0_13AUnaryFunctorIhhbZZZNS0_23logical_xor_kernel_cudaERNS_14TensorIteratorEENKUlvE0_clEvENKUlvE_clEvEUlhhE_EEEEvRNS_18TensorIteratorBaseERKT_EUliE_EEviT1_:
	.zero		1440


//--------------------- .nv.constant0._ZN2at6native27unrolled_elementwise_kernelINS0_13AUnaryFunctorIhhbZZZNS0_23logical_xor_kernel_cudaERNS_14TensorIteratorEENKUlvE0_clEvENKUlvE_clEvEUlhhE_EESt5arrayIPcLm2EELi4E23TrivialOffsetCalculatorILi1EjESD_NS0_6memory15LoadWithoutCastENSE_16StoreWithoutCastEEEviT_T0_T2_T3_T4_T5_ --------------------------
	.section	.nv.constant0._ZN2at6native27unrolled_elementwise_kernelINS0_13AUnaryFunctorIhhbZZZNS0_23logical_xor_kernel_cudaERNS_14TensorIteratorEENKUlvE0_clEvENKUlvE_clEvEUlhhE_EESt5arrayIPcLm2EELi4E23TrivialOffsetCalculatorILi1EjESD_NS0_6memory15LoadWithoutCastENSE_16StoreWithoutCastEEEviT_T0_T2_T3_T4_T5_,"a",@progbits
	.sectionflags	@""
	.align	4
.nv.constant0._ZN2at6native27unrolled_elementwise_kernelINS0_13AUnaryFunctorIhhbZZZNS0_23logical_xor_kernel_cudaERNS_14TensorIteratorEENKUlvE0_clEvENKUlvE_clEvEUlhhE_EESt5arrayIPcLm2EELi4E23TrivialOffsetCalculatorILi1EjESD_NS0_6memory15LoadWithoutCastENSE_16StoreWithoutCastEEEviT_T0_T2_T3_T4_T5_:
	.zero		924


//--------------------- .nv.constant0._ZN2at6native29vectorized_elementwise_kernelILi2ENS0_13AUnaryFunctorIhhbZZZNS0_23logical_xor_kernel_cudaERNS_14TensorIteratorEENKUlvE0_clEvENKUlvE_clEvEUlhhE_EESt5arrayIPcLm2EEEEviT0_T1_ --------------------------
	.section	.nv.constant0._ZN2at6native29vectorized_elementwise_kernelILi2ENS0_13AUnaryFunctorIhhbZZZNS0_23logical_xor_kernel_cudaERNS_14TensorIteratorEENKUlvE0_clEvENKUlvE_clEvEUlhhE_EESt5arrayIPcLm2EEEEviT0_T1_,"a",@progbits
	.sectionflags	@""
	.align	4
.nv.constant0._ZN2at6native29vectorized_elementwise_kernelILi2ENS0_13AUnaryFunctorIhhbZZZNS0_23logical_xor_kernel_cudaERNS_14TensorIteratorEENKUlvE0_clEvENKUlvE_clEvEUlhhE_EESt5arrayIPcLm2EEEEviT0_T1_:
	.zero		920


//--------------------- .nv.constant0._ZN2at6native29vectorized_elementwise_kernelILi4ENS0_13AUnaryFunctorIhhbZZZNS0_23logical_xor_kernel_cudaERNS_14TensorIteratorEENKUlvE0_clEvENKUlvE_clEvEUlhhE_EESt5arrayIPcLm2EEEEviT0_T1_ --------------------------
	.section	.nv.constant0._ZN2at6native29vectorized_elementwise_kernelILi4ENS0_13AUnaryFunctorIhhbZZZNS0_23logical_xor_kernel_cudaERNS_14TensorIteratorEENKUlvE0_clEvENKUlvE_clEvEUlhhE_EESt5arrayIPcLm2EEEEviT0_T1_,"a",@progbits
	.sectionflags	@""
	.align	4
.nv.constant0._ZN2at6native29vectorized_elementwise_kernelILi4ENS0_13AUnaryFunctorIhhbZZZNS0_23logical_xor_kernel_cudaERNS_14TensorIteratorEENKUlvE0_clEvENKUlvE_clEvEUlhhE_EESt5arrayIPcLm2EEEEviT0_T1_:
	.zero		920


//--------------------- .nv.constant0._ZN2at6native29vectorized_elementwise_kernelILi8ENS0_13AUnaryFunctorIhhbZZZNS0_23logical_xor_kernel_cudaERNS_14TensorIteratorEENKUlvE0_clEvENKUlvE_clEvEUlhhE_EESt5arrayIPcLm2EEEEviT0_T1_ --------------------------
	.section	.nv.constant0._ZN2at6native29vectorized_elementwise_kernelILi8ENS0_13AUnaryFunctorIhhbZZZNS0_23logical_xor_kernel_cudaERNS_14TensorIteratorEENKUlvE0_clEvENKUlvE_clEvEUlhhE_EESt5arrayIPcLm2EEEEviT0_T1_,"a",@progbits
	.sectionflags	@""
	.align	4
.nv.constant0._ZN2at6native29vectorized_elementwise_kernelILi8ENS0_13AUnaryFunctorIhhbZZZNS0_23logical_xor_kernel_cudaERNS_14TensorIteratorEENKUlvE0_clEvENKUlvE_clEvEUlhhE_EESt5arrayIPcLm2EEEEviT0_T1_:
	.zero		920


//--------------------- .nv.constant0._ZN2at6native18elementwise_kernelILi128ELi4EZNS0_15gpu_kernel_implINS0_13BinaryFunctorIhhbZZZNS0_23logical_xor_kernel_cudaERNS_14TensorIteratorEENKUlvE0_clEvENKUlvE_clEvEUlhhE_EEEEvRNS_18TensorIteratorBaseERKT_EUliE_EEviT1_ --------------------------
	.section	.nv.constant0._ZN2at6native18elementwise_kernelILi128ELi4EZNS0_15gpu_kernel_implINS0_13BinaryFunctorIhhbZZZNS0_23logical_xor_kernel_cudaERNS_14TensorIteratorEENKUlvE0_clEvENKUlvE_clEvEUlhhE_EEEEvRNS_18TensorIteratorBaseERKT_EUliE_EEviT1_,"a",@progbits
	.sectionflags	@""
	.align	4
.nv.constant0._ZN2at6native18elementwise_kernelILi128ELi4EZNS0_15gpu_kernel_implINS0_13BinaryFunctorIhhbZZZNS0_23logical_xor_kernel_cudaERNS_14TensorIteratorEENKUlvE0_clEvENKUlvE_clEvEUlhhE_EEEEvRNS_18TensorIteratorBaseERKT_EUliE_EEviT1_:
	.zero		1552


//--------------------- .nv.constant0._ZN2at6native27unrolled_elementwise_kernelINS0_13BinaryFunctorIhhbZZZNS0_23logical_xor_kernel_cudaERNS_14TensorIteratorEENKUlvE0_clEvENKUlvE_clEvEUlhhE_EESt5arrayIPcLm3EELi4E23TrivialOffsetCalculatorILi2EjESC_ILi1EjENS0_6memory12LoadWithCastILi2EEENSF_13StoreWithCastILi1EEEEEviT_T0_T2_T3_T4_T5_ --------------------------
	.section	.nv.constant0._ZN2at6native27unrolled_elementwise_kernelINS0_13BinaryFunctorIhhbZZZNS0_23logical_xor_kernel_cudaERNS_14TensorIteratorEENKUlvE0_clEvENKUlvE_clEvEUlhhE_EESt5arrayIPcLm3EELi4E23TrivialOffsetCalculatorILi2EjESC_ILi1EjENS0_6memory12LoadWithCastILi2EEENSF_13StoreWithCastILi1EEEEEviT_T0_T2_T3_T4_T5_,"a",@progbits
	.sectionflags	@""
	.align	4
.nv.constant0._ZN2at6native27unrolled_elementwise_kernelINS0_13BinaryFunctorIhhbZZZNS0_23logical_xor_kernel_cudaERNS_14TensorIteratorEENKUlvE0_clEvENKUlvE_clEvEUlhhE_EESt5arrayIPcLm3EELi4E23TrivialOffsetCalculatorILi2EjESC_ILi1EjENS0_6memory12LoadWithCastILi2EEENSF_13StoreWithCastILi1EEEEEviT_T0_T2_T3_T4_T5_:
	.zero		952


//--------------------- .nv.constant0._ZN2at6native18elementwise_kernelILi128ELi4EZNS0_22gpu_kernel_impl_nocastINS0_13BinaryFunctorIhhbZZZNS0_23logical_xor_kernel_cudaERNS_14TensorIteratorEENKUlvE0_clEvENKUlvE_clEvEUlhhE_EEEEvRNS_18TensorIteratorBaseERKT_EUliE_EEviT1_ --------------------------
	.section	.nv.constant0._ZN2at6native18elementwise_kernelILi128ELi4EZNS0_22gpu_kernel_impl_nocastINS0_13BinaryFunctorIhhbZZZNS0_23logical_xor_kernel_cudaERNS_14TensorIteratorEENKUlvE0_clEvENKUlvE_clEvEUlhhE_EEEEvRNS_18TensorIteratorBaseERKT_EUliE_EEviT1_,"a",@progbits
	.sectionflags	@""
	.align	4
.nv.constant0._ZN2at6native18elementwise_kernelILi128ELi4EZNS0_22gpu_kernel_impl_nocastINS0_13BinaryFunctorIhhbZZZNS0_23logical_xor_kernel_cudaERNS_14TensorIteratorEENKUlvE0_clEvENKUlvE_clEvEUlhhE_EEEEvRNS_18TensorIteratorBaseERKT_EUliE_EEviT1_:
	.zero		1552


//--------------------- .nv.constant0._ZN2at6native27unrolled_elementwise_kernelINS0_13BinaryFunctorIhhbZZZNS0_23logical_xor_kernel_cudaERNS_14TensorIteratorEENKUlvE0_clEvENKUlvE_clEvEUlhhE_EESt5arrayIPcLm3EELi4E23TrivialOffsetCalculatorILi2EjESC_ILi1EjENS0_6memory15LoadWithoutCastENSF_16StoreWithoutCastEEEviT_T0_T2_T3_T4_T5_ --------------------------
	.section	.nv.constant0._ZN2at6native27unrolled_elementwise_kernelINS0_13BinaryFunctorIhhbZZZNS0_23logical_xor_kernel_cudaERNS_14TensorIteratorEENKUlvE0_clEvENKUlvE_clEvEUlhhE_EESt5arrayIPcLm3EELi4E23TrivialOffsetCalculatorILi2EjESC_ILi1EjENS0_6memory15LoadWithoutCastENSF_16StoreWithoutCastEEEviT_T0_T2_T3_T4_T5_,"a",@progbits
	.sectionflags	@""
	.align	4
.nv.constant0._ZN2at6native27unrolled_elementwise_kernelINS0_13BinaryFunctorIhhbZZZNS0_23logical_xor_kernel_cudaERNS_14TensorIteratorEENKUlvE0_clEvENKUlvE_clEvEUlhhE_EESt5arrayIPcLm3EELi4E23TrivialOffsetCalculatorILi2EjESC_ILi1EjENS0_6memory15LoadWithoutCastENSF_16StoreWithoutCastEEEviT_T0_T2_T3_T4_T5_:
	.zero		932


//--------------------- .nv.constant0._ZN2at6native29vectorized_elementwise_kernelILi2ENS0_13BinaryFunctorIhhbZZZNS0_23logical_xor_kernel_cudaERNS_14TensorIteratorEENKUlvE0_clEvENKUlvE_clEvEUlhhE_EESt5arrayIPcLm3EEEEviT0_T1_ --------------------------
	.section	.nv.constant0._ZN2at6native29vectorized_elementwise_kernelILi2ENS0_13BinaryFunctorIhhbZZZNS0_23logical_xor_kernel_cudaERNS_14TensorIteratorEENKUlvE0_clEvENKUlvE_clEvEUlhhE_EESt5arrayIPcLm3EEEEviT0_T1_,"a",@progbits
	.sectionflags	@""
	.align	4
.nv.constant0._ZN2at6native29vectorized_elementwise_kernelILi2ENS0_13BinaryFunctorIhhbZZZNS0_23logical_xor_kernel_cudaERNS_14TensorIteratorEENKUlvE0_clEvENKUlvE_clEvEUlhhE_EESt5arrayIPcLm3EEEEviT0_T1_:
	.zero		928


//--------------------- .nv.constant0._ZN2at6native29vectorized_elementwise_kernelILi4ENS0_13BinaryFunctorIhhbZZZNS0_23logical_xor_kernel_cudaERNS_14TensorIteratorEENKUlvE0_clEvENKUlvE_clEvEUlhhE_EESt5arrayIPcLm3EEEEviT0_T1_ --------------------------
	.section	.nv.constant0._ZN2at6native29vectorized_elementwise_kernelILi4ENS0_13BinaryFunctorIhhbZZZNS0_23logical_xor_kernel_cudaERNS_14TensorIteratorEENKUlvE0_clEvENKUlvE_clEvEUlhhE_EESt5arrayIPcLm3EEEEviT0_T1_,"a",@progbits
	.sectionflags	@""
	.align	4
.nv.constant0._ZN2at6native29vectorized_elementwise_kernelILi4ENS0_13BinaryFunctorIhhbZZZNS0_23logical_xor_kernel_cudaERNS_14TensorIteratorEENKUlvE0_clEvENKUlvE_clEvEUlhhE_EESt5arrayIPcLm3EEEEviT0_T1_:
	.zero		928


//--------------------- .nv.constant0._ZN2at6native29vectorized_elementwise_kernelILi8ENS0_13BinaryFunctorIhhbZZZNS0_23logical_xor_kernel_cudaERNS_14TensorIteratorEENKUlvE0_clEvENKUlvE_clEvEUlhhE_EESt5arrayIPcLm3EEEEviT0_T1_ --------------------------
	.section	.nv.constant0._ZN2at6native29vectorized_elementwise_kernelILi8ENS0_13BinaryFunctorIhhbZZZNS0_23logical_xor_kernel_cudaERNS_14TensorIteratorEENKUlvE0_clEvENKUlvE_clEvEUlhhE_EESt5arrayIPcLm3EEEEviT0_T1_,"a",@progbits
	.sectionflags	@""
	.align	4
.nv.constant0._ZN2at6native29vectorized_elementwise_kernelILi8ENS0_13BinaryFunctorIhhbZZZNS0_23logical_xor_kernel_cudaERNS_14TensorIteratorEENKUlvE0_clEvENKUlvE_clEvEUlhhE_EESt5arrayIPcLm3EEEEviT0_T1_:
	.zero		928


//--------------------- .nv.constant0._ZN2at6native18elementwise_kernelILi128ELi4EZNS0_15gpu_kernel_implINS0_13AUnaryFunctorIN3c108BFloat16ES5_bZZZNS0_22logical_or_kernel_cudaERNS_14TensorIteratorEENKUlvE0_clEvENKUlvE8_clEvEUlS5_S5_E_EEEEvRNS_18TensorIteratorBaseERKT_EUliE_EEviT1_ --------------------------
	.section	.nv.constant0._ZN2at6native18elementwise_kernelILi128ELi4EZNS0_15gpu_kernel_implINS0_13AUnaryFunctorIN3c108BFloat16ES5_bZZZNS0_22logical_or_kernel_cudaERNS_14TensorIteratorEENKUlvE0_clEvENKUlvE8_clEvEUlS5_S5_E_EEEEvRNS_18TensorIteratorBaseERKT_EUliE_EEviT1_,"a",@progbits
	.sectionflags	@""
	.align	4
.nv.constant0._ZN2at6native18elementwise_kernelILi128ELi4EZNS0_15gpu_kernel_implINS0_13AUnaryFunctorIN3c108BFloat16ES5_bZZZNS0_22logical_or_kernel_cudaERNS_14TensorIteratorEENKUlvE0_clEvENKUlvE8_clEvEUlS5_S5_E_EEEEvRNS_18TensorIteratorBaseERKT_EUliE_EEviT1_:
	.zero		1440


//--------------------- .nv.constant0._ZN2at6native27unrolled_elementwise_kernelINS0_13AUnaryFunctorIN3c108BFloat16ES4_bZZZNS0_22logical_or_kernel_cudaERNS_14TensorIteratorEENKUlvE0_clEvENKUlvE8_clEvEUlS4_S4_E_EESt5arrayIPcLm2EELi4E23TrivialOffsetCalculatorILi1EjESF_NS0_6memory12LoadWithCastILi1EEENSG_13StoreWithCastILi1EEEEEviT_T0_T2_T3_T4_T5_ --------------------------
	.section	.nv.constant0._ZN2at6native27unrolled_elementwise_kernelINS0_13AUnaryFunctorIN3c108BFloat16ES4_bZZZNS0_22logical_or_kernel_cudaERNS_14TensorIteratorEENKUlvE0_clEvENKUlvE8_clEvEUlS4_S4_E_EESt5arrayIPcLm2EELi4E23TrivialOffsetCalculatorILi1EjESF_NS0_6memory12LoadWithCastILi1EEENSG_13StoreWithCastILi1EEEEEviT_T0_T2_T3_T4_T5_,"a",@progbits
	.sectionflags	@""
	.align	4
.nv.constant0._ZN2at6native27unrolled_elementwise_kernelINS0_13AUnaryFunctorIN3c108BFloat16ES4_bZZZNS0_22logical_or_kernel_cudaERNS_14TensorIteratorEENKUlvE0_clEvENKUlvE8_clEvEUlS4_S4_E_EESt5arrayIPcLm2EELi4E23TrivialOffsetCalculatorILi1EjESF_NS0_6memory12LoadWithCastILi1EEENSG_13StoreWithCastILi1EEEEEviT_T0_T2_T3_T4_T5_:
	.zero		940


//--------------------- .nv.constant0._ZN2at6native18elementwise_kernelILi128ELi4EZNS0_22gpu_kernel_impl_nocastINS0_13AUnaryFunctorIN3c108BFloat16ES5_bZZZNS0_22logical_or_kernel_cudaERNS_14TensorIteratorEENKUlvE0_clEvENKUlvE8_clEvEUlS5_S5_E_EEEEvRNS_18TensorIteratorBaseERKT_EUliE_EEviT1_ --------------------------
	.section	.nv.constant0._ZN2at6native18elementwise_kernelILi128ELi4EZNS0_22gpu_kernel_impl_nocastINS0_13AUnaryFunctorIN3c108BFloat16ES5_bZZZNS0_22logical_or_kernel_cudaERNS_14TensorIteratorEENKUlvE0_clEvENKUlvE8_clEvEUlS5_S5_E_EEEEvRNS_18TensorIteratorBaseERKT_EUliE_EEviT1_,"a",@progbits
	.sectionflags	@""
	.align	4
.nv.constant0._ZN2at6native18elementwise_kernelILi128ELi4EZNS0_22gpu_kernel_impl_nocastINS0_13AUnaryFunctorIN3c108BFloat16ES5_bZZZNS0_22logical_or_kernel_cudaERNS_14TensorIteratorEENKUlvE0_clEvENKUlvE8_clEvEUlS5_S5_E_EEEEvRNS_18TensorIteratorBaseERKT_EUliE_EEviT1_:
	.zero		1440


//--------------------- .nv.constant0._ZN2at6native27unrolled_elementwise_kernelINS0_13AUnaryFunctorIN3c108BFloat16ES4_bZZZNS0_22logical_or_kernel_cudaERNS_14TensorIteratorEENKUlvE0_clEvENKUlvE8_clEvEUlS4_S4_E_EESt5arrayIPcLm2EELi4E23TrivialOffsetCalculatorILi1EjESF_NS0_6memory15LoadWithoutCastENSG_16StoreWithoutCastEEEviT_T0_T2_T3_T4_T5_ --------------------------
	.section	.nv.constant0._ZN2at6native27unrolled_elementwise_kernelINS0_13AUnaryFunctorIN3c108BFloat16ES4_bZZZNS0_22logical_or_kernel_cudaERNS_14TensorIteratorEENKUlvE0_clEvENKUlvE8_clEvEUlS4_S4_E_EESt5arrayIPcLm2EELi4E23TrivialOffsetCalculatorILi1EjESF_NS0_6memory15LoadWithoutCastENSG_16StoreWithoutCastEEEviT_T0_T2_T3_T4_T5_,"a",@progbits
	.sectionflags	@""
	.align	4
.nv.constant0._ZN2at6native27unrolled_elementwise_kernelINS0_13AUnaryFunctorIN3c108BFloat16ES4_bZZZNS0_22logical_or_kernel_cudaERNS_14TensorIteratorEENKUlvE0_clEvENKUlvE8_clEvEUlS4_S4_E_EESt5arrayIPcLm2EELi4E23TrivialOffsetCalculatorILi1EjESF_NS0_6memory15LoadWithoutCastENSG_16StoreWithoutCastEEEviT_T0_T2_T3_T4_T5_:
	.zero		924


//--------------------- .nv.constant0._ZN2at6native29vectorized_elementwise_kernelILi2ENS0_13AUnaryFunctorIN3c108BFloat16ES4_bZZZNS0_22logical_or_kernel_cudaERNS_14TensorIteratorEENKUlvE0_clEvENKUlvE8_clEvEUlS4_S4_E_EESt5arrayIPcLm2EEEEviT0_T1_ --------------------------
	.section	.nv.constant0._ZN2at6native29vectorized_elementwise_kernelILi2ENS0_13AUnaryFunctorIN3c108BFloat16ES4_bZZZNS0_22logical_or_kernel_cudaERNS_14TensorIteratorEENKUlvE0_clEvENKUlvE8_clEvEUlS4_S4_E_EESt5arrayIPcLm2EEEEviT0_T1_,"a",@progbits
	.sectionflags	@""
	.align	4
.nv.constant0._ZN2at6native29vectorized_elementwise_kernelILi2ENS0_13AUnaryFunctorIN3c108BFloat16ES4_bZZZNS0_22logical_or_kernel_cudaERNS_14TensorIteratorEENKUlvE0_clEvENKUlvE8_clEvEUlS4_S4_E_EESt5arrayIPcLm2EEEEviT0_T1_:
	.zero		920


//--------------------- .nv.constant0._ZN2at6native29vectorized_elementwise_kernelILi4ENS0_13AUnaryFunctorIN3c108BFloat16ES4_bZZZNS0_22logical_or_kernel_cudaERNS_14TensorIteratorEENKUlvE0_clEvENKUlvE8_clEvEUlS4_S4_E_EESt5arrayIPcLm2EEEEviT0_T1_ --------------------------
	.section	.nv.constant0._ZN2at6native29vectorized_elementwise_kernelILi4ENS0_13AUnaryFunctorIN3c108BFloat16ES4_bZZZNS0_22logical_or_kernel_cudaERNS_14TensorIteratorEENKUlvE0_clEvENKUlvE8_clEvEUlS4_S4_E_EESt5arrayIPcLm2EEEEviT0_T1_,"a",@progbits
	.sectionflags	@""
	.align	4
.nv.constant0._ZN2at6native29vectorized_elementwise_kernelILi4ENS0_13AUnaryFunctorIN3c108BFloat16ES4_bZZZNS0_22logical_or_kernel_cudaERNS_14TensorIteratorEENKUlvE0_clEvENKUlvE8_clEvEUlS4_S4_E_EESt5arrayIPcLm2EEEEviT0_T1_:
	.zero		920


//--------------------- .nv.constant0._ZN2at6native29vectorized_elementwise_kernelILi8ENS0_13AUnaryFunctorIN3c108BFloat16ES4_bZZZNS0_22logical_or_kernel_cudaERNS_14TensorIteratorEENKUlvE0_clEvENKUlvE8_clEvEUlS4_S4_E_EESt5arrayIPcLm2EEEEviT0_T1_ --------------------------
	.section	.nv.constant0._ZN2at6native29vectorized_elementwise_kernelILi8ENS0_13AUnaryFunctorIN3c108BFloat16ES4_bZZZNS0_22logical_or_kernel_cudaERNS_14TensorIteratorEENKUlvE0_clEvENKUlvE8_clEvEUlS4_S4_E_EESt5arrayIPcLm2EEEEviT0_T1_,"a",@progbits
	.sectionflags	@""
	.align	4
.nv.constant0._ZN2at6native29vectorized_elementwise_kernelILi8ENS0_13AUnaryFunctorIN3c108BFloat16ES4_bZZZNS0_22logical_or_kernel_cudaERNS_14TensorIteratorEENKUlvE0_clEvENKUlvE8_clEvEUlS4_S4_E_EESt5arrayIPcLm2EEEEviT0_T1_:
	.zero		920


//--------------------- .nv.constant0._ZN2at6native18elementwise_kernelILi128ELi4EZNS0_15gpu_kernel_implINS0_13BinaryFunctorIN3c108BFloat16ES5_bZZZNS0_22logical_or_kernel_cudaERNS_14TensorIteratorEENKUlvE0_clEvENKUlvE8_clEvEUlS5_S5_E_EEEEvRNS_18TensorIteratorBaseERKT_EUliE_EEviT1_ --------------------------
	.section	.nv.constant0._ZN2at6native18elementwise_kernelILi128ELi4EZNS0_15gpu_kernel_implINS0_13BinaryFunctorIN3c108BFloat16ES5_bZZZNS0_22logical_or_kernel_cudaERNS_14TensorIteratorEENKUlvE0_clEvENKUlvE8_clEvEUlS5_S5_E_EEEEvRNS_18TensorIteratorBaseERKT_EUliE_EEviT1_,"a",@progbits
	.sectionflags	@""
	.align	4
.nv.constant0._ZN2at6native18elementwise_kernelILi128ELi4EZNS0_15gpu_kernel_implINS0_13BinaryFunctorIN3c108BFloat16ES5_bZZZNS0_22logical_or_kernel_cudaERNS_14TensorIteratorEENKUlvE0_clEvENKUlvE8_clEvEUlS5_S5_E_EEEEvRNS_18TensorIteratorBaseERKT_EUliE_EEviT1_:
	.zero		1552


//--------------------- .nv.constant0._ZN2at6native27unrolled_elementwise_kernelINS0_13BinaryFunctorIN3c108BFloat16ES4_bZZZNS0_22logical_or_kernel_cudaERNS_14TensorIteratorEENKUlvE0_clEvENKUlvE8_clEvEUlS4_S4_E_EESt5arrayIPcLm3EELi4E23TrivialOffsetCalculatorILi2EjESE_ILi1EjENS0_6memory12LoadWithCastILi2EEENSH_13StoreWithCastILi1EEEEEviT_T0_T2_T3_T4_T5_ --------------------------
	.section	.nv.constant0._ZN2at6native27unrolled_elementwise_kernelINS0_13BinaryFunctorIN3c108BFloat16ES4_bZZZNS0_22logical_or_kernel_cudaERNS_14TensorIteratorEENKUlvE0_clEvENKUlvE8_clEvEUlS4_S4_E_EESt5arrayIPcLm3EELi4E23TrivialOffsetCalculatorILi2EjESE_ILi1EjENS0_6memory12LoadWithCastILi2EEENSH_13StoreWithCastILi1EEEEEviT_T0_T2_T3_T4_T5_,"a",@progbits
	.sectionflags	@""
	.align	4
.nv.constant0._ZN2at6native27unrolled_elementwise_kernelINS0_13BinaryFunctorIN3c108BFloat16ES4_bZZZNS0_22logical_or_kernel_cudaERNS_14TensorIteratorEENKUlvE0_clEvENKUlvE8_clEvEUlS4_S4_E_EESt5arrayIPcLm3EELi4E23TrivialOffsetCalculatorILi2EjESE_ILi1EjENS0_6memory12LoadWithCastILi2EEENSH_13StoreWithCastILi1EEEEEviT_T0_T2_T3_T4_T5_:
	.zero		952


//--------------------- .nv.constant0._ZN2at6native18elementwise_kernelILi128ELi4EZNS0_22gpu_kernel_impl_nocastINS0_13BinaryFunctorIN3c108BFloat16ES5_bZZZNS0_22logical_or_kernel_cudaERNS_14TensorIteratorEENKUlvE0_clEvENKUlvE8_clEvEUlS5_S5_E_EEEEvRNS_18TensorIteratorBaseERKT_EUliE_EEviT1_ --------------------------
	.section	.nv.constant0._ZN2at6native18elementwise_kernelILi128ELi4EZNS0_22gpu_kernel_impl_nocastINS0_13BinaryFunctorIN3c108BFloat16ES5_bZZZNS0_22logical_or_kernel_cudaERNS_14TensorIteratorEENKUlvE0_clEvENKUlvE8_clEvEUlS5_S5_E_EEEEvRNS_18TensorIteratorBaseERKT_EUliE_EEviT1_,"a",@progbits
	.sectionflags	@""
	.align	4
.nv.constant0._ZN2at6native18elementwise_kernelILi128ELi4EZNS0_22gpu_kernel_impl_nocastINS0_13BinaryFunctorIN3c108BFloat16ES5_bZZZNS0_22logical_or_kernel_cudaERNS_14TensorIteratorEENKUlvE0_clEvENKUlvE8_clEvEUlS5_S5_E_EEEEvRNS_18TensorIteratorBaseERKT_EUliE_EEviT1_:
	.zero		1552


//--------------------- .nv.constant0._ZN2at6native27unrolled_elementwise_kernelINS0_13BinaryFunctorIN3c108BFloat16ES4_bZZZNS0_22logical_or_kernel_cudaERNS_14TensorIteratorEENKUlvE0_clEvENKUlvE8_clEvEUlS4_S4_E_EESt5arrayIPcLm3EELi4E23TrivialOffsetCalculatorILi2EjESE_ILi1EjENS0_6memory15LoadWithoutCastENSH_16StoreWithoutCastEEEviT_T0_T2_T3_T4_T5_ --------------------------
	.section	.nv.constant0._ZN2at6native27unrolled_elementwise_kernelINS0_13BinaryFunctorIN3c108BFloat16ES4_bZZZNS0_22logical_or_kernel_cudaERNS_14TensorIteratorEENKUlvE0_clEvENKUlvE8_clEvEUlS4_S4_E_EESt5arrayIPcLm3EELi4E23TrivialOffsetCalculatorILi2EjESE_ILi1EjENS0_6memory15LoadWithoutCastENSH_16StoreWithoutCastEEEviT_T0_T2_T3_T4_T5_,"a",@progbits
	.sectionflags	@""
	.align	4
.nv.constant0._ZN2at6native27unrolled_elementwise_kernelINS0_13BinaryFunctorIN3c108BFloat16ES4_bZZZNS0_22logical_or_kernel_cudaERNS_14TensorIteratorEENKUlvE0_clEvENKUlvE8_clEvEUlS4_S4_E_EESt5arrayIPcLm3EELi4E23TrivialOffsetCalculatorILi2EjESE_ILi1EjENS0_6memory15LoadWithoutCastENSH_16StoreWithoutCastEEEviT_T0_T2_T3_T4_T5_:
	.zero		932


//--------------------- .nv.constant0._ZN2at6native29vectorized_elementwise_kernelILi2ENS0_13BinaryFunctorIN3c108BFloat16ES4_bZZZNS0_22logical_or_kernel_cudaERNS_14TensorIteratorEENKUlvE0_clEvENKUlvE8_clEvEUlS4_S4_E_EESt5arrayIPcLm3EEEEviT0_T1_ --------------------------
	.section	.nv.constant0._ZN2at6native29vectorized_elementwise_kernelILi2ENS0_13BinaryFunctorIN3c108BFloat16ES4_bZZZNS0_22logical_or_kernel_cudaERNS_14TensorIteratorEENKUlvE0_clEvENKUlvE8_clEvEUlS4_S4_E_EESt5arrayIPcLm3EEEEviT0_T1_,"a",@progbits
	.sectionflags	@""
	.align	4
.nv.constant0._ZN2at6native29vectorized_elementwise_kernelILi2ENS0_13BinaryFunctorIN3c108BFloat16ES4_bZZZNS0_22logical_or_kernel_cudaERNS_14TensorIteratorEENKUlvE0_clEvENKUlvE8_clEvEUlS4_S4_E_EESt5arrayIPcLm3EEEEviT0_T1_:
	.zero		928


//--------------------- .nv.constant0._ZN2at6native29vectorized_elementwise_kernelILi4ENS0_13BinaryFunctorIN3c108BFloat16ES4_bZZZNS0_22logical_or_kernel_cudaERNS_14TensorIteratorEENKUlvE0_clEvENKUlvE8_clEvEUlS4_S4_E_EESt5arrayIPcLm3EEEEviT0_T1_ --------------------------
	.section	.nv.constant0._ZN2at6native29vectorized_elementwise_kernelILi4ENS0_13BinaryFunctorIN3c108BFloat16ES4_bZZZNS0_22logical_or_kernel_cudaERNS_14TensorIteratorEENKUlvE0_clEvENKUlvE8_clEvEUlS4_S4_E_EESt5arrayIPcLm3EEEEviT0_T1_,"a",@progbits
	.sectionflags	@""
	.align	4
.nv.constant0._ZN2at6native29vectorized_elementwise_kernelILi4ENS0_13BinaryFunctorIN3c108BFloat16ES4_bZZZNS0_22logical_or_kernel_cudaERNS_14TensorIteratorEENKUlvE0_clEvENKUlvE8_clEvEUlS4_S4_E_EESt5arrayIPcLm3EEEEviT0_T1_:
	.zero		928


//--------------------- .nv.constant0._ZN2at6native29vectorized_elementwise_kernelILi8ENS0_13BinaryFunctorIN3c108BFloat16ES4_bZZZNS0_22logical_or_kernel_cudaERNS_14TensorIteratorEENKUlvE0_clEvENKUlvE8_clEvEUlS4_S4_E_EESt5arrayIPcLm3EEEEviT0_T1_ --------------------------
	.section	.nv.constant0._ZN2at6native29vectorized_elementwise_kernelILi8ENS0_13BinaryFunctorIN3c108BFloat16ES4_bZZZNS0_22logical_or_kernel_cudaERNS_14TensorIteratorEENKUlvE0_clEvENKUlvE8_clEvEUlS4_S4_E_EESt5arrayIPcLm3EEEEviT0_T1_,"a",@progbits
	.sectionflags	@""
	.align	4
.nv.constant0._ZN2at6native29vectorized_elementwise_kernelILi8ENS0_13BinaryFunctorIN3c108BFloat16ES4_bZZZNS0_22logical_or_kernel_cudaERNS_14TensorIteratorEENKUlvE0_clEvENKUlvE8_clEvEUlS4_S4_E_EESt5arrayIPcLm3EEEEviT0_T1_:
	.zero		928


//--------------------- .nv.constant0._ZN2at6native18elementwise_kernelILi128ELi4EZNS0_15gpu_kernel_implINS0_13AUnaryFunctorIbbbZZZNS0_22logical_or_kernel_cudaERNS_14TensorIteratorEENKUlvE0_clEvENKUlvE7_clEvEUlbbE_EEEEvRNS_18TensorIteratorBaseERKT_EUliE_EEviT1_ --------------------------
	.section	.nv.constant0._ZN2at6native18elementwise_kernelILi128ELi4EZNS0_15gpu_kernel_implINS0_13AUnaryFunctorIbbbZZZNS0_22logical_or_kernel_cudaERNS_14TensorIteratorEENKUlvE0_clEvENKUlvE7_clEvEUlbbE_EEEEvRNS_18TensorIteratorBaseERKT_EUliE_EEviT1_,"a",@progbits
	.sectionflags	@""
	.align	4
.nv.constant0._ZN2at6native18elementwise_kernelILi128ELi4EZNS0_15gpu_kernel_implINS0_13AUnaryFunctorIbbbZZZNS0_22logical_or_kernel_cudaERNS_14TensorIteratorEENKUlvE0_clEvENKUlvE7_clEvEUlbbE_EEEEvRNS_18TensorIteratorBaseERKT_EUliE_EEviT1_:
	.zero		1440


//--------------------- .nv.constant0._ZN2at6native27unrolled_elementwise_kernelINS0_13AUnaryFunctorIbbbZZZNS0_22logical_or_kernel_cudaERNS_14TensorIteratorEENKUlvE0_clEvENKUlvE7_clEvEUlbbE_EESt5arrayIPcLm2EELi4E23TrivialOffsetCalculatorILi1EjESD_NS0_6memory12LoadWithCastILi1EEENSE_13StoreWithCastILi1EEEEEviT_T0_T2_T3_T4_T5_ --------------------------
	.section	.nv.constant0._ZN2at6native27unrolled_elementwise_kernelINS0_13AUnaryFunctorIbbbZZZNS0_22logical_or_kernel_cudaERNS_14TensorIteratorEENKUlvE0_clEvENKUlvE7_clEvEUlbbE_EESt5arrayIPcLm2EELi4E23TrivialOffsetCalculatorILi1EjESD_NS0_6memory12LoadWithCastILi1EEENSE_13StoreWithCastILi1EEEEEviT_T0_T2_T3_T4_T5_,"a",@progbits
	.sectionflags	@""
	.align	4
.nv.constant0._ZN2at6native27unrolled_elementwise_kernelINS0_13AUnaryFunctorIbbbZZZNS0_22logical_or_kernel_cudaERNS_14TensorIteratorEENKUlvE0_clEvENKUlvE7_clEvEUlbbE_EESt5arrayIPcLm2EELi4E23TrivialOffsetCalculatorILi1EjESD_NS0_6memory12LoadWithCastILi1EEENSE_13StoreWithCastILi1EEEEEviT_T0_T2_T3_T4_T5_:
	.zero		940


//--------------------- .nv.constant0._ZN2at6native18elementwise_kernelILi128ELi4EZNS0_22gpu_kernel_impl_nocastINS0_13AUnaryFunctorIbbbZZZNS0_22logical_or_kernel_cudaERNS_14TensorIteratorEENKUlvE0_clEvENKUlvE7_clEvEUlbbE_EEEEvRNS_18TensorIteratorBaseERKT_EUliE_EEviT1_ --------------------------
	.section	.nv.constant0._ZN2at6native18elementwise_kernelILi128ELi4EZNS0_22gpu_kernel_impl_nocastINS0_13AUnaryFunctorIbbbZZZNS0_22logical_or_kernel_cudaERNS_14TensorIteratorEENKUlvE0_clEvENKUlvE7_clEvEUlbbE_EEEEvRNS_18TensorIteratorBaseERKT_EUliE_EEviT1_,"a",@progbits
	.sectionflags	@""
	.align	4
.nv.constant0._ZN2at6native18elementwise_kernelILi128ELi4EZNS0_22gpu_kernel_impl_nocastINS0_13AUnaryFunctorIbbbZZZNS0_22logical_or_kernel_cudaERNS_14TensorIteratorEENKUlvE0_clEvENKUlvE7_clEvEUlbbE_EEEEvRNS_18TensorIteratorBaseERKT_EUliE_EEviT1_:
	.zero		1440


//--------------------- .nv.constant0._ZN2at6native27unrolled_elementwise_kernelINS0_13AUnaryFunctorIbbbZZZNS0_22logical_or_kernel_cudaERNS_14TensorIteratorEENKUlvE0_clEvENKUlvE7_clEvEUlbbE_EESt5arrayIPcLm2EELi4E23TrivialOffsetCalculatorILi1EjESD_NS0_6memory15LoadWithoutCastENSE_16StoreWithoutCastEEEviT_T0_T2_T3_T4_T5_ --------------------------
	.section	.nv.constant0._ZN2at6native27unrolled_elementwise_kernelINS0_13AUnaryFunctorIbbbZZZNS0_22logical_or_kernel_cudaERNS_14TensorIteratorEENKUlvE0_clEvENKUlvE7_clEvEUlbbE_EESt5arrayIPcLm2EELi4E23TrivialOffsetCalculatorILi1EjESD_NS0_6memory15LoadWithoutCastENSE_16StoreWithoutCastEEEviT_T0_T2_T3_T4_T5_,"a",@progbits
	.sectionflags	@""
	.align	4
.nv.constant0._ZN2at6native27unrolled_elementwise_kernelINS0_13AUnaryFunctorIbbbZZZNS0_22logical_or_kernel_cudaERNS_14TensorIteratorEENKUlvE0_clEvENKUlvE7_clEvEUlbbE_EESt5arrayIPcLm2EELi4E23TrivialOffsetCalculatorILi1EjESD_NS0_6memory15LoadWithoutCastENSE_16StoreWithoutCastEEEviT_T0_T2_T3_T4_T5_:
	.zero		924


//--------------------- .nv.constant0._ZN2at6native29vectorized_elementwise_kernelILi2ENS0_13AUnaryFunctorIbbbZZZNS0_22logical_or_kernel_cudaERNS_14TensorIteratorEENKUlvE0_clEvENKUlvE7_clEvEUlbbE_EESt5arrayIPcLm2EEEEviT0_T1_ --------------------------
	.section	.nv.constant0._ZN2at6native29vectorized_elementwise_kernelILi2ENS0_13AUnaryFunctorIbbbZZZNS0_22logical_or_kernel_cudaERNS_14TensorIteratorEENKUlvE0_clEvENKUlvE7_clEvEUlbbE_EESt5arrayIPcLm2EEEEviT0_T1_,"a",@progbits
	.sectionflags	@""
	.align	4
.nv.constant0._ZN2at6native29vectorized_elementwise_kernelILi2ENS0_13AUnaryFunctorIbbbZZZNS0_22logical_or_kernel_cudaERNS_14TensorIteratorEENKUlvE0_clEvENKUlvE7_clEvEUlbbE_EESt5arrayIPcLm2EEEEviT0_T1_:
	.zero		920


//--------------------- .nv.constant0._ZN2at6native29vectorized_elementwise_kernelILi4ENS0_13AUnaryFunctorIbbbZZZNS0_22logical_or_kernel_cudaERNS_14TensorIteratorEENKUlvE0_clEvENKUlvE7_clEvEUlbbE_EESt5arrayIPcLm2EEEEviT0_T1_ --------------------------
	.section	.nv.constant0._ZN2at6native29vectorized_elementwise_kernelILi4ENS0_13AUnaryFunctorIbbbZZZNS0_22logical_or_kernel_cudaERNS_14TensorIteratorEENKUlvE0_clEvENKUlvE7_clEvEUlbbE_EESt5arrayIPcLm2EEEEviT0_T1_,"a",@progbits
	.sectionflags	@""
	.align	4
.nv.constant0._ZN2at6native29vectorized_elementwise_kernelILi4ENS0_13AUnaryFunctorIbbbZZZNS0_22logical_or_kernel_cudaERNS_14TensorIteratorEENKUlvE0_clEvENKUlvE7_clEvEUlbbE_EESt5arrayIPcLm2EEEEviT0_T1_:
	.zero		920


//--------------------- .nv.constant0._ZN2at6native29vectorized_elementwise_kernelILi8ENS0_13AUnaryFunctorIbbbZZZNS0_22logical_or_kernel_cudaERNS_14TensorIteratorEENKUlvE0_clEvENKUlvE7_clEvEUlbbE_EESt5arrayIPcLm2EEEEviT0_T1_ --------------------------
	.section	.nv.constant0._ZN2at6native29vectorized_elementwise_kernelILi8ENS0_13AUnaryFunctorIbbbZZZNS0_22logical_or_kernel_cudaERNS_14TensorIteratorEENKUlvE0_clEvENKUlvE7_clEvEUlbbE_EESt5arrayIPcLm2EEEEviT0_T1_,"a",@progbits
	.sectionflags	@""
	.align	4
.nv.constant0._ZN2at6native29vectorized_elementwise_kernelILi8ENS0_13AUnaryFunctorIbbbZZZNS0_22logical_or_kernel_cudaERNS_14TensorIteratorEENKUlvE0_clEvENKUlvE7_clEvEUlbbE_EESt5arrayIPcLm2EEEEviT0_T1_:
	.zero		920


//--------------------- .nv.constant0._ZN2at6native18elementwise_kernelILi128ELi4EZNS0_15gpu_kernel_implINS0_13BinaryFunctorIbbbZZZNS0_22logical_or_kernel_cudaERNS_14TensorIteratorEENKUlvE0_clEvENKUlvE7_clEvEUlbbE_EEEEvRNS_18TensorIteratorBaseERKT_EUliE_EEviT1_ --------------------------
	.section	.nv.constant0._ZN2at6native18elementwise_kernelILi128ELi4EZNS0_15gpu_kernel_implINS0_13BinaryFunctorIbbbZZZNS0_22logical_or_kernel_cudaERNS_14TensorIteratorEENKUlvE0_clEvENKUlvE7_clEvEUlbbE_EEEEvRNS_18TensorIteratorBaseERKT_EUliE_EEviT1_,"a",@progbits
	.sectionflags	@""
	.align	4
.nv.constant0._ZN2at6native18elementwise_kernelILi128ELi4EZNS0_15gpu_kernel_implINS0_13BinaryFunctorIbbbZZZNS0_22logical_or_kernel_cudaERNS_14TensorIteratorEENKUlvE0_clEvENKUlvE7_clEvEUlbbE_EEEEvRNS_18TensorIteratorBaseERKT_EUliE_EEviT1_:
	.zero		1552


//--------------------- .nv.constant0._ZN2at6native27unrolled_elementwise_kernelINS0_13BinaryFunctorIbbbZZZNS0_22logical_or_kernel_cudaERNS_14TensorIteratorEENKUlvE0_clEvENKUlvE7_clEvEUlbbE_EESt5arrayIPcLm3EELi4E23TrivialOffsetCalculatorILi2EjESC_ILi1EjENS0_6memory12LoadWithCastILi2EEENSF_13StoreWithCastILi1EEEEEviT_T0_T2_T3_T4_T5_ --------------------------
	.section	.nv.constant0._ZN2at6native27unrolled_elementwise_kernelINS0_13BinaryFunctorIbbbZZZNS0_22logical_or_kernel_cudaERNS_14TensorIteratorEENKUlvE0_clEvENKUlvE7_clEvEUlbbE_EESt5arrayIPcLm3EELi4E23TrivialOffsetCalculatorILi2EjESC_ILi1EjENS0_6memory12LoadWithCastILi2EEENSF_13StoreWithCastILi1EEEEEviT_T0_T2_T3_T4_T5_,"a",@progbits
	.sectionflags	@""
	.align	4
.nv.constant0._ZN2at6native27unrolled_elementwise_kernelINS0_13BinaryFunctorIbbbZZZNS0_22logical_or_kernel_cudaERNS_14TensorIteratorEENKUlvE0_clEvENKUlvE7_clEvEUlbbE_EESt5arrayIPcLm3EELi4E23TrivialOffsetCalculatorILi2EjESC_ILi1EjENS0_6memory12LoadWithCastILi2EEENSF_13StoreWithCastILi1EEEEEviT_T0_T2_T3_T4_T5_:
	.zero		952


//--------------------- .nv.constant0._ZN2at6native18elementwise_kernelILi128ELi4EZNS0_22gpu_kernel_impl_nocastINS0_13BinaryFunctorIbbbZZZNS0_22logical_or_kernel_cudaERNS_14TensorIteratorEENKUlvE0_clEvENKUlvE7_clEvEUlbbE_EEEEvRNS_18TensorIteratorBaseERKT_EUliE_EEviT1_ --------------------------
	.section	.nv.constant0._ZN2at6native18elementwise_kernelILi128ELi4EZNS0_22gpu_kernel_impl_nocastINS0_13BinaryFunctorIbbbZZZNS0_22logical_or_kernel_cudaERNS_14TensorIteratorEENKUlvE0_clEvENKUlvE7_clEvEUlbbE_EEEEvRNS_18TensorIteratorBaseERKT_EUliE_EEviT1_,"a",@progbits
	.sectionflags	@""
	.align	4
.nv.constant0._ZN2at6native18elementwise_kernelILi128ELi4EZNS0_22gpu_kernel_impl_nocastINS0_13BinaryFunctorIbbbZZZNS0_22logical_or_kernel_cudaERNS_14TensorIteratorEENKUlvE0_clEvENKUlvE7_clEvEUlbbE_EEEEvRNS_18TensorIteratorBaseERKT_EUliE_EEviT1_:
	.zero		1552


//--------------------- .nv.constant0._ZN2at6native27unrolled_elementwise_kernelINS0_13BinaryFunctorIbbbZZZNS0_22logical_or_kernel_cudaERNS_14TensorIteratorEENKUlvE0_clEvENKUlvE7_clEvEUlbbE_EESt5arrayIPcLm3EELi4E23TrivialOffsetCalculatorILi2EjESC_ILi1EjENS0_6memory15LoadWithoutCastENSF_16StoreWithoutCastEEEviT_T0_T2_T3_T4_T5_ --------------------------
	.section	.nv.constant0._ZN2at6native27unrolled_elementwise_kernelINS0_13BinaryFunctorIbbbZZZNS0_22logical_or_kernel_cudaERNS_14TensorIteratorEENKUlvE0_clEvENKUlvE7_clEvEUlbbE_EESt5arrayIPcLm3EELi4E23TrivialOffsetCalculatorILi2EjESC_ILi1EjENS0_6memory15LoadWithoutCastENSF_16StoreWithoutCastEEEviT_T0_T2_T3_T4_T5_,"a",@progbits
	.sectionflags	@""
	.align	4
.nv.constant0._ZN2at6native27unrolled_elementwise_kernelINS0_13BinaryFunctorIbbbZZZNS0_22logical_or_kernel_cudaERNS_14TensorIteratorEENKUlvE0_clEvENKUlvE7_clEvEUlbbE_EESt5arrayIPcLm3EELi4E23TrivialOffsetCalculatorILi2EjESC_ILi1EjENS0_6memory15LoadWithoutCastENSF_16StoreWithoutCastEEEviT_T0_T2_T3_T4_T5_:
	.zero		932


//--------------------- .nv.constant0._ZN2at6native29vectorized_elementwise_kernelILi2ENS0_13BinaryFunctorIbbbZZZNS0_22logical_or_kernel_cudaERNS_14TensorIteratorEENKUlvE0_clEvENKUlvE7_clEvEUlbbE_EESt5arrayIPcLm3EEEEviT0_T1_ --------------------------
	.section	.nv.constant0._ZN2at6native29vectorized_elementwise_kernelILi2ENS0_13BinaryFunctorIbbbZZZNS0_22logical_or_kernel_cudaERNS_14TensorIteratorEENKUlvE0_clEvENKUlvE7_clEvEUlbbE_EESt5arrayIPcLm3EEEEviT0_T1_,"a",@progbits
	.sectionflags	@""
	.align	4
.nv.constant0._ZN2at6native29vectorized_elementwise_kernelILi2ENS0_13BinaryFunctorIbbbZZZNS0_22logical_or_kernel_cudaERNS_14TensorIteratorEENKUlvE0_clEvENKUlvE7_clEvEUlbbE_EESt5arrayIPcLm3EEEEviT0_T1_:
	.zero		928


//--------------------- .nv.constant0._ZN2at6native29vectorized_elementwise_kernelILi4ENS0_13BinaryFunctorIbbbZZZNS0_22logical_or_kernel_cudaERNS_14TensorIteratorEENKUlvE0_clEvENKUlvE7_clEvEUlbbE_EESt5arrayIPcLm3EEEEviT0_T1_ --------------------------
	.section	.nv.constant0._ZN2at6native29vectorized_elementwise_kernelILi4ENS0_13BinaryFunctorIbbbZZZNS0_22logical_or_kernel_cudaERNS_14TensorIteratorEENKUlvE0_clEvENKUlvE7_clEvEUlbbE_EESt5arrayIPcLm3EEEEviT0_T1_,"a",@progbits
	.sectionflags	@""
	.align	4
.nv.constant0._ZN2at6native29vectorized_elementwise_kernelILi4ENS0_13BinaryFunctorIbbbZZZNS0_22logical_or_kernel_cudaERNS_14TensorIteratorEENKUlvE0_clEvENKUlvE7_clEvEUlbbE_EESt5arrayIPcLm3EEEEviT0_T1_:
	.zero		928


//--------------------- .nv.constant0._ZN2at6native29vectorized_elementwise_kernelILi8ENS0_13BinaryFunctorIbbbZZZNS0_22logical_or_kernel_cudaERNS_14TensorIteratorEENKUlvE0_clEvENKUlvE7_clEvEUlbbE_EESt5arrayIPcLm3EEEEviT0_T1_ --------------------------
	.section	.nv.constant0._ZN2at6native29vectorized_elementwise_kernelILi8ENS0_13BinaryFunctorIbbbZZZNS0_22logical_or_kernel_cudaERNS_14TensorIteratorEENKUlvE0_clEvENKUlvE7_clEvEUlbbE_EESt5arrayIPcLm3EEEEviT0_T1_,"a",@progbits
	.sectionflags	@""
	.align	4
.nv.constant0._ZN2at6native29vectorized_elementwise_kernelILi8ENS0_13BinaryFunctorIbbbZZZNS0_22logical_or_kernel_cudaERNS_14TensorIteratorEENKUlvE0_clEvENKUlvE7_clEvEUlbbE_EESt5arrayIPcLm3EEEEviT0_T1_:
	.zero		928


//--------------------- .nv.constant0._ZN2at6native18elementwise_kernelILi128ELi4EZNS0_15gpu_kernel_implINS0_13AUnaryFunctorIN3c104HalfES5_bZZZNS0_22logical_or_kernel_cudaERNS_14TensorIteratorEENKUlvE0_clEvENKUlvE6_clEvEUlS5_S5_E_EEEEvRNS_18TensorIteratorBaseERKT_EUliE_EEviT1_ --------------------------
	.section	.nv.constant0._ZN2at6native18elementwise_kernelILi128ELi4EZNS0_15gpu_kernel_implINS0_13AUnaryFunctorIN3c104HalfES5_bZZZNS0_22logical_or_kernel_cudaERNS_14TensorIteratorEENKUlvE0_clEvENKUlvE6_clEvEUlS5_S5_E_EEEEvRNS_18TensorIteratorBaseERKT_EUliE_EEviT1_,"a",@progbits
	.sectionflags	@""
	.align	4
.nv.constant0._ZN2at6native18elementwise_kernelILi128ELi4EZNS0_15gpu_kernel_implINS0_13AUnaryFunctorIN3c104HalfES5_bZZZNS0_22logical_or_kernel_cudaERNS_14TensorIteratorEENKUlvE0_clEvENKUlvE6_clEvEUlS5_S5_E_EEEEvRNS_18TensorIteratorBaseERKT_EUliE_EEviT1_:
	.zero		1440


//--------------------- .nv.constant0._ZN2at6native27unrolled_elementwise_kernelINS0_13AUnaryFunctorIN3c104HalfES4_bZZZNS0_22logical_or_kernel_cudaERNS_14TensorIteratorEENKUlvE0_clEvENKUlvE6_clEvEUlS4_S4_E_EESt5arrayIPcLm2EELi4E23TrivialOffsetCalculatorILi1EjESF_NS0_6memory12LoadWithCastILi1EEENSG_13StoreWithCastILi1EEEEEviT_T0_T2_T3_T4_T5_ --------------------------
	.section	.nv.constant0._ZN2at6native27unrolled_elementwise_kernelINS0_13AUnaryFunctorIN3c104HalfES4_bZZZNS0_22logical_or_kernel_cudaERNS_14TensorIteratorEENKUlvE0_clEvENKUlvE6_clEvEUlS4_S4_E_EESt5arrayIPcLm2EELi4E23TrivialOffsetCalculatorILi1EjESF_NS0_6memory12LoadWithCastILi1EEENSG_13StoreWithCastILi1EEEEEviT_T0_T2_T3_T4_T5_,"a",@progbits
	.sectionflags	@""
	.align	4
.nv.constant0._ZN2at6native27unrolled_elementwise_kernelINS0_13AUnaryFunctorIN3c104HalfES4_bZZZNS0_22logical_or_kernel_cudaERNS_14TensorIteratorEENKUlvE0_clEvENKUlvE6_clEvEUlS4_S4_E_EESt5arrayIPcLm2EELi4E23TrivialOffsetCalculatorILi1EjESF_NS0_6memory12LoadWithCastILi1EEENSG_13StoreWithCastILi1EEEEEviT_T0_T2_T3_T4_T5_:
	.zero		940


//--------------------- .nv.constant0._ZN2at6native18elementwise_kernelILi128ELi4EZNS0_22gpu_kernel_impl_nocastINS0_13AUnaryFunctorIN3c104HalfES5_bZZZNS0_22logical_or_kernel_cudaERNS_14TensorIteratorEENKUlvE0_clEvENKUlvE6_clEvEUlS5_S5_E_EEEEvRNS_18TensorIteratorBaseERKT_EUliE_EEviT1_ --------------------------
	.section	.nv.constant0._ZN2at6native18elementwise_kernelILi128ELi4EZNS0_22gpu_kernel_impl_nocastINS0_13AUnaryFunctorIN3c104HalfES5_bZZZNS0_22logical_or_kernel_cudaERNS_14TensorIteratorEENKUlvE0_clEvENKUlvE6_clEvEUlS5_S5_E_EEEEvRNS_18TensorIteratorBaseERKT_EUliE_EEviT1_,"a",@progbits
	.sectionflags	@""
	.align	4
.nv.constant0._ZN2at6native18elementwise_kernelILi128ELi4EZNS0_22gpu_kernel_impl_nocastINS0_13AUnaryFunctorIN3c104HalfES5_bZZZNS0_22logical_or_kernel_cudaERNS_14TensorIteratorEENKUlvE0_clEvENKUlvE6_clEvEUlS5_S5_E_EEEEvRNS_18TensorIteratorBaseERKT_EUliE_EEviT1_:
	.zero		1440


//--------------------- .nv.constant0._ZN2at6native27unrolled_elementwise_kernelINS0_13AUnaryFunctorIN3c104HalfES4_bZZZNS0_22logical_or_kernel_cudaERNS_14TensorIteratorEENKUlvE0_clEvENKUlvE6_clEvEUlS4_S4_E_EESt5arrayIPcLm2EELi4E23TrivialOffsetCalculatorILi1EjESF_NS0_6memory15LoadWithoutCastENSG_16StoreWithoutCastEEEviT_T0_T2_T3_T4_T5_ --------------------------
	.section	.nv.constant0._ZN2at6native27unrolled_elementwise_kernelINS0_13AUnaryFunctorIN3c104HalfES4_bZZZNS0_22logical_or_kernel_cudaERNS_14TensorIteratorEENKUlvE0_clEvENKUlvE6_clEvEUlS4_S4_E_EESt5arrayIPcLm2EELi4E23TrivialOffsetCalculatorILi1EjESF_NS0_6memory15LoadWithoutCastENSG_16StoreWithoutCastEEEviT_T0_T2_T3_T4_T5_,"a",@progbits
	.sectionflags	@""
	.align	4
.nv.constant0._ZN2at6native27unrolled_elementwise_kernelINS0_13AUnaryFunctorIN3c104HalfES4_bZZZNS0_22logical_or_kernel_cudaERNS_14TensorIteratorEENKUlvE0_clEvENKUlvE6_clEvEUlS4_S4_E_EESt5arrayIPcLm2EELi4E23TrivialOffsetCalculatorILi1EjESF_NS0_6memory15LoadWithoutCastENSG_16StoreWithoutCastEEEviT_T0_T2_T3_T4_T5_:
	.zero		924


//--------------------- .nv.constant0._ZN2at6native29vectorized_elementwise_kernelILi2ENS0_13AUnaryFunctorIN3c104HalfES4_bZZZNS0_22logical_or_kernel_cudaERNS_14TensorIteratorEENKUlvE0_clEvENKUlvE6_clEvEUlS4_S4_E_EESt5arrayIPcLm2EEEEviT0_T1_ --------------------------
	.section	.nv.constant0._ZN2at6native29vectorized_elementwise_kernelILi2ENS0_13AUnaryFunctorIN3c104HalfES4_bZZZNS0_22logical_or_kernel_cudaERNS_14TensorIteratorEENKUlvE0_clEvENKUlvE6_clEvEUlS4_S4_E_EESt5arrayIPcLm2EEEEviT0_T1_,"a",@progbits
	.sectionflags	@""
	.align	4
.nv.constant0._ZN2at6native29vectorized_elementwise_kernelILi2ENS0_13AUnaryFunctorIN3c104HalfES4_bZZZNS0_22logical_or_kernel_cudaERNS_14TensorIteratorEENKUlvE0_clEvENKUlvE6_clEvEUlS4_S4_E_EESt5arrayIPcLm2EEEEviT0_T1_:
	.zero		920


//--------------------- .nv.constant0._ZN2at6native29vectorized_elementwise_kernelILi4ENS0_13AUnaryFunctorIN3c104HalfES4_bZZZNS0_22logical_or_kernel_cudaERNS_14TensorIteratorEENKUlvE0_clEvENKUlvE6_clEvEUlS4_S4_E_EESt5arrayIPcLm2EEEEviT0_T1_ --------------------------
	.section	.nv.constant0._ZN2at6native29vectorized_elementwise_kernelILi4ENS0_13AUnaryFunctorIN3c104HalfES4_bZZZNS0_22logical_or_kernel_cudaERNS_14TensorIteratorEENKUlvE0_clEvENKUlvE6_clEvEUlS4_S4_E_EESt5arrayIPcLm2EEEEviT0_T1_,"a",@progbits
	.sectionflags	@""
	.align	4
.nv.constant0._ZN2at6native29vectorized_elementwise_kernelILi4ENS0_13AUnaryFunctorIN3c104HalfES4_bZZZNS0_22logical_or_kernel_cudaERNS_14TensorIteratorEENKUlvE0_clEvENKUlvE6_clEvEUlS4_S4_E_EESt5arrayIPcLm2EEEEviT0_T1_:
	.zero		920


//--------------------- .nv.constant0._ZN2at6native29vectorized_elementwise_kernelILi8ENS0_13AUnaryFunctorIN3c104HalfES4_bZZZNS0_22logical_or_kernel_cudaERNS_14TensorIteratorEENKUlvE0_clEvENKUlvE6_clEvEUlS4_S4_E_EESt5arrayIPcLm2EEEEviT0_T1_ --------------------------
	.section	.nv.constant0._ZN2at6native29vectorized_elementwise_kernelILi8ENS0_13AUnaryFunctorIN3c104HalfES4_bZZZNS0_22logical_or_kernel_cudaERNS_14TensorIteratorEENKUlvE0_clEvENKUlvE6_clEvEUlS4_S4_E_EESt5arrayIPcLm2EEEEviT0_T1_,"a",@progbits
	.sectionflags	@""
	.align	4
.nv.constant0._ZN2at6native29vectorized_elementwise_kernelILi8ENS0_13AUnaryFunctorIN3c104HalfES4_bZZZNS0_22logical_or_kernel_cudaERNS_14TensorIteratorEENKUlvE0_clEvENKUlvE6_clEvEUlS4_S4_E_EESt5arrayIPcLm2EEEEviT0_T1_:
	.zero		920


//--------------------- .nv.constant0._ZN2at6native18elementwise_kernelILi128ELi4EZNS0_15gpu_kernel_implINS0_13BinaryFunctorIN3c104HalfES5_bZZZNS0_22logical_or_kernel_cudaERNS_14TensorIteratorEENKUlvE0_clEvENKUlvE6_clEvEUlS5_S5_E_EEEEvRNS_18TensorIteratorBaseERKT_EUliE_EEviT1_ --------------------------
	.section	.nv.constant0._ZN2at6native18elementwise_kernelILi128ELi4EZNS0_15gpu_kernel_implINS0_13BinaryFunctorIN3c104HalfES5_bZZZNS0_22logical_or_kernel_cudaERNS_14TensorIteratorEENKUlvE0_clEvENKUlvE6_clEvEUlS5_S5_E_EEEEvRNS_18TensorIteratorBaseERKT_EUliE_EEviT1_,"a",@progbits
	.sectionflags	@""
	.align	4
.nv.constant0._ZN2at6native18elementwise_kernelILi128ELi4EZNS0_15gpu_kernel_implINS0_13BinaryFunctorIN3c104HalfES5_bZZZNS0_22logical_or_kernel_cudaERNS_14TensorIteratorEENKUlvE0_clEvENKUlvE6_clEvEUlS5_S5_E_EEEEvRNS_18TensorIteratorBaseERKT_EUliE_EEviT1_:
	.zero		1552


//--------------------- .nv.constant0._ZN2at6native27unrolled_elementwise_kernelINS0_13BinaryFunctorIN3c104HalfES4_bZZZNS0_22logical_or_kernel_cudaERNS_14TensorIteratorEENKUlvE0_clEvENKUlvE6_clEvEUlS4_S4_E_EESt5arrayIPcLm3EELi4E23TrivialOffsetCalculatorILi2EjESE_ILi1EjENS0_6memory12LoadWithCastILi2EEENSH_13StoreWithCastILi1EEEEEviT_T0_T2_T3_T4_T5_ --------------------------
	.section	.nv.constant0._ZN2at6native27unrolled_elementwise_kernelINS0_13BinaryFunctorIN3c104HalfES4_bZZZNS0_22logical_or_kernel_cudaERNS_14TensorIteratorEENKUlvE0_clEvENKUlvE6_clEvEUlS4_S4_E_EESt5arrayIPcLm3EELi4E23TrivialOffsetCalculatorILi2EjESE_ILi1EjENS0_6memory12LoadWithCastILi2EEENSH_13StoreWithCastILi1EEEEEviT_T0_T2_T3_T4_T5_,"a",@progbits
	.sectionflags	@""
	.align	4
.nv.constant0._ZN2at6native27unrolled_elementwise_kernelINS0_13BinaryFunctorIN3c104HalfES4_bZZZNS0_22logical_or_kernel_cudaERNS_14TensorIteratorEENKUlvE0_clEvENKUlvE6_clEvEUlS4_S4_E_EESt5arrayIPcLm3EELi4E23TrivialOffsetCalculatorILi2EjESE_ILi1EjENS0_6memory12LoadWithCastILi2EEENSH_13StoreWithCastILi1EEEEEviT_T0_T2_T3_T4_T5_:
	.zero		952


//--------------------- .nv.constant0._ZN2at6native18elementwise_kernelILi128ELi4EZNS0_22gpu_kernel_impl_nocastINS0_13BinaryFunctorIN3c104HalfES5_bZZZNS0_22logical_or_kernel_cudaERNS_14TensorIteratorEENKUlvE0_clEvENKUlvE6_clEvEUlS5_S5_E_EEEEvRNS_18TensorIteratorBaseERKT_EUliE_EEviT1_ --------------------------
	.section	.nv.constant0._ZN2at6native18elementwise_kernelILi128ELi4EZNS0_22gpu_kernel_impl_nocastINS0_13BinaryFunctorIN3c104HalfES5_bZZZNS0_22logical_or_kernel_cudaERNS_14TensorIteratorEENKUlvE0_clEvENKUlvE6_clEvEUlS5_S5_E_EEEEvRNS_18TensorIteratorBaseERKT_EUliE_EEviT1_,"a",@progbits
	.sectionflags	@""
	.align	4
.nv.constant0._ZN2at6native18elementwise_kernelILi128ELi4EZNS0_22gpu_kernel_impl_nocastINS0_13BinaryFunctorIN3c104HalfES5_bZZZNS0_22logical_or_kernel_cudaERNS_14TensorIteratorEENKUlvE0_clEvENKUlvE6_clEvEUlS5_S5_E_EEEEvRNS_18TensorIteratorBaseERKT_EUliE_EEviT1_:
	.zero		1552


//--------------------- .nv.constant0._ZN2at6native27unrolled_elementwise_kernelINS0_13BinaryFunctorIN3c104HalfES4_bZZZNS0_22logical_or_kernel_cudaERNS_14TensorIteratorEENKUlvE0_clEvENKUlvE6_clEvEUlS4_S4_E_EESt5arrayIPcLm3EELi4E23TrivialOffsetCalculatorILi2EjESE_ILi1EjENS0_6memory15LoadWithoutCastENSH_16StoreWithoutCastEEEviT_T0_T2_T3_T4_T5_ --------------------------
	.section	.nv.constant0._ZN2at6native27unrolled_elementwise_kernelINS0_13BinaryFunctorIN3c104HalfES4_bZZZNS0_22logical_or_kernel_cudaERNS_14TensorIteratorEENKUlvE0_clEvENKUlvE6_clEvEUlS4_S4_E_EESt5arrayIPcLm3EELi4E23TrivialOffsetCalculatorILi2EjESE_ILi1EjENS0_6memory15LoadWithoutCastENSH_16StoreWithoutCastEEEviT_T0_T2_T3_T4_T5_,"a",@progbits
	.sectionflags	@""
	.align	4
.nv.constant0._ZN2at6native27unrolled_elementwise_kernelINS0_13BinaryFunctorIN3c104HalfES4_bZZZNS0_22logical_or_kernel_cudaERNS_14TensorIteratorEENKUlvE0_clEvENKUlvE6_clEvEUlS4_S4_E_EESt5arrayIPcLm3EELi4E23TrivialOffsetCalculatorILi2EjESE_ILi1EjENS0_6memory15LoadWithoutCastENSH_16StoreWithoutCastEEEviT_T0_T2_T3_T4_T5_:
	.zero		932


//--------------------- .nv.constant0._ZN2at6native29vectorized_elementwise_kernelILi2ENS0_13BinaryFunctorIN3c104HalfES4_bZZZNS0_22logical_or_kernel_cudaERNS_14TensorIteratorEENKUlvE0_clEvENKUlvE6_clEvEUlS4_S4_E_EESt5arrayIPcLm3EEEEviT0_T1_ --------------------------
	.section	.nv.constant0._ZN2at6native29vectorized_elementwise_kernelILi2ENS0_13BinaryFunctorIN3c104HalfES4_bZZZNS0_22logical_or_kernel_cudaERNS_14TensorIteratorEENKUlvE0_clEvENKUlvE6_clEvEUlS4_S4_E_EESt5arrayIPcLm3EEEEviT0_T1_,"a",@progbits
	.sectionflags	@""
	.align	4
.nv.constant0._ZN2at6native29vectorized_elementwise_kernelILi2ENS0_13BinaryFunctorIN3c104HalfES4_bZZZNS0_22logical_or_kernel_cudaERNS_14TensorIteratorEENKUlvE0_clEvENKUlvE6_clEvEUlS4_S4_E_EESt5arrayIPcLm3EEEEviT0_T1_:
	.zero		928


//--------------------- .nv.constant0._ZN2at6native29vectorized_elementwise_kernelILi4ENS0_13BinaryFunctorIN3c104HalfES4_bZZZNS0_22logical_or_kernel_cudaERNS_14TensorIteratorEENKUlvE0_clEvENKUlvE6_clEvEUlS4_S4_E_EESt5arrayIPcLm3EEEEviT0_T1_ --------------------------
	.section	.nv.constant0._ZN2at6native29vectorized_elementwise_kernelILi4ENS0_13BinaryFunctorIN3c104HalfES4_bZZZNS0_22logical_or_kernel_cudaERNS_14TensorIteratorEENKUlvE0_clEvENKUlvE6_clEvEUlS4_S4_E_EESt5arrayIPcLm3EEEEviT0_T1_,"a",@progbits
	.sectionflags	@""
	.align	4
.nv.constant0._ZN2at6native29vectorized_elementwise_kernelILi4ENS0_13BinaryFunctorIN3c104HalfES4_bZZZNS0_22logical_or_kernel_cudaERNS_14TensorIteratorEENKUlvE0_clEvENKUlvE6_clEvEUlS4_S4_E_EESt5arrayIPcLm3EEEEviT0_T1_:
	.zero		928


//--------------------- .nv.constant0._ZN2at6native29vectorized_elementwise_kernelILi8ENS0_13BinaryFunctorIN3c104HalfES4_bZZZNS0_22logical_or_kernel_cudaERNS_14TensorIteratorEENKUlvE0_clEvENKUlvE6_clEvEUlS4_S4_E_EESt5arrayIPcLm3EEEEviT0_T1_ --------------------------
	.section	.nv.constant0._ZN2at6native29vectorized_elementwise_kernelILi8ENS0_13BinaryFunctorIN3c104HalfES4_bZZZNS0_22logical_or_kernel_cudaERNS_14TensorIteratorEENKUlvE0_clEvENKUlvE6_clEvEUlS4_S4_E_EESt5arrayIPcLm3EEEEviT0_T1_,"a",@progbits
	.sectionflags	@""
	.align	4
.nv.constant0._ZN2at6native29vectorized_elementwise_kernelILi8ENS0_13BinaryFunctorIN3c104HalfES4_bZZZNS0_22logical_or_kernel_cudaERNS_14TensorIteratorEENKUlvE0_clEvENKUlvE6_clEvEUlS4_S4_E_EESt5arrayIPcLm3EEEEviT0_T1_:
	.zero		928


//--------------------- .nv.constant0._ZN2at6native18elementwise_kernelILi128ELi4EZNS0_15gpu_kernel_implINS0_13AUnaryFunctorIffbZZZNS0_22logical_or_kernel_cudaERNS_14TensorIteratorEENKUlvE0_clEvENKUlvE5_clEvEUlffE_EEEEvRNS_18TensorIteratorBaseERKT_EUliE_EEviT1_ --------------------------
	.section	.nv.constant0._ZN2at6native18elementwise_kernelILi128ELi4EZNS0_15gpu_kernel_implINS0_13AUnaryFunctorIffbZZZNS0_22logical_or_kernel_cudaERNS_14TensorIteratorEENKUlvE0_clEvENKUlvE5_clEvEUlffE_EEEEvRNS_18TensorIteratorBaseERKT_EUliE_EEviT1_,"a",@progbits
	.sectionflags	@""
	.align	4
.nv.constant0._ZN2at6native18elementwise_kernelILi128ELi4EZNS0_15gpu_kernel_implINS0_13AUnaryFunctorIffbZZZNS0_22logical_or_kernel_cudaERNS_14TensorIteratorEENKUlvE0_clEvENKUlvE5_clEvEUlffE_EEEEvRNS_18TensorIteratorBaseERKT_EUliE_EEviT1_:
	.zero		1448


//--------------------- .nv.constant0._ZN2at6native27unrolled_elementwise_kernelINS0_13AUnaryFunctorIffbZZZNS0_22logical_or_kernel_cudaERNS_14TensorIteratorEENKUlvE0_clEvENKUlvE5_clEvEUlffE_EESt5arrayIPcLm2EELi4E23TrivialOffsetCalculatorILi1EjESD_NS0_6memory12LoadWithCastILi1EEENSE_13StoreWithCastILi1EEEEEviT_T0_T2_T3_T4_T5_ --------------------------
	.section	.nv.constant0._ZN2at6native27unrolled_elementwise_kernelINS0_13AUnaryFunctorIffbZZZNS0_22logical_or_kernel_cudaERNS_14TensorIteratorEENKUlvE0_clEvENKUlvE5_clEvEUlffE_EESt5arrayIPcLm2EELi4E23TrivialOffsetCalculatorILi1EjESD_NS0_6memory12LoadWithCastILi1EEENSE_13StoreWithCastILi1EEEEEviT_T0_T2_T3_T4_T5_,"a",@progbits
	.sectionflags	@""
	.align	4
.nv.constant0._ZN2at6native27unrolled_elementwise_kernelINS0_13AUnaryFunctorIffbZZZNS0_22logical_or_kernel_cudaERNS_14TensorIteratorEENKUlvE0_clEvENKUlvE5_clEvEUlffE_EESt5arrayIPcLm2EELi4E23TrivialOffsetCalculatorILi1EjESD_NS0_6memory12LoadWithCastILi1EEENSE_13StoreWithCastILi1EEEEEviT_T0_T2_T3_T4_T5_:
	.zero		948


//--------------------- .nv.constant0._ZN2at6native18elementwise_kernelILi128ELi4EZNS0_22gpu_kernel_impl_nocastINS0_13AUnaryFunctorIffbZZZNS0_22logical_or_kernel_cudaERNS_14TensorIteratorEENKUlvE0_clEvENKUlvE5_clEvEUlffE_EEEEvRNS_18TensorIteratorBaseERKT_EUliE_EEviT1_ --------------------------
	.section	.nv.constant0._ZN2at6native18elementwise_kernelILi128ELi4EZNS0_22gpu_kernel_impl_nocastINS0_13AUnaryFunctorIffbZZZNS0_22logical_or_kernel_cudaERNS_14TensorIteratorEENKUlvE0_clEvENKUlvE5_clEvEUlffE_EEEEvRNS_18TensorIteratorBaseERKT_EUliE_EEviT1_,"a",@progbits
	.sectionflags	@""
	.align	4
.nv.constant0._ZN2at6native18elementwise_kernelILi128ELi4EZNS0_22gpu_kernel_impl_nocastINS0_13AUnaryFunctorIffbZZZNS0_22logical_or_kernel_cudaERNS_14TensorIteratorEENKUlvE0_clEvENKUlvE5_clEvEUlffE_EEEEvRNS_18TensorIteratorBaseERKT_EUliE_EEviT1_:
	.zero		1440


//--------------------- .nv.constant0._ZN2at6native27unrolled_elementwise_kernelINS0_13AUnaryFunctorIffbZZZNS0_22logical_or_kernel_cudaERNS_14TensorIteratorEENKUlvE0_clEvENKUlvE5_clEvEUlffE_EESt5arrayIPcLm2EELi4E23TrivialOffsetCalculatorILi1EjESD_NS0_6memory15LoadWithoutCastENSE_16StoreWithoutCastEEEviT_T0_T2_T3_T4_T5_ --------------------------
	.section	.nv.constant0._ZN2at6native27unrolled_elementwise_kernelINS0_13AUnaryFunctorIffbZZZNS0_22logical_or_kernel_cudaERNS_14TensorIteratorEENKUlvE0_clEvENKUlvE5_clEvEUlffE_EESt5arrayIPcLm2EELi4E23TrivialOffsetCalculatorILi1EjESD_NS0_6memory15LoadWithoutCastENSE_16StoreWithoutCastEEEviT_T0_T2_T3_T4_T5_,"a",@progbits
	.sectionflags	@""
	.align	4
.nv.constant0._ZN2at6native27unrolled_elementwise_kernelINS0_13AUnaryFunctorIffbZZZNS0_22logical_or_kernel_cudaERNS_14TensorIteratorEENKUlvE0_clEvENKUlvE5_clEvEUlffE_EESt5arrayIPcLm2EELi4E23TrivialOffsetCalculatorILi1EjESD_NS0_6memory15LoadWithoutCastENSE_16StoreWithoutCastEEEviT_T0_T2_T3_T4_T5_:
	.zero		932


//--------------------- .nv.constant0._ZN2at6native29vectorized_elementwise_kernelILi2ENS0_13AUnaryFunctorIffbZZZNS0_22logical_or_kernel_cudaERNS_14TensorIteratorEENKUlvE0_clEvENKUlvE5_clEvEUlffE_EESt5arrayIPcLm2EEEEviT0_T1_ --------------------------
	.section	.nv.constant0._ZN2at6native29vectorized_elementwise_kernelILi2ENS0_13AUnaryFunctorIffbZZZNS0_22logical_or_kernel_cudaERNS_14TensorIteratorEENKUlvE0_clEvENKUlvE5_clEvEUlffE_EESt5arrayIPcLm2EEEEviT0_T1_,"a",@progbits
	.sectionflags	@""
	.align	4
.nv.constant0._ZN2at6native29vectorized_elementwise_kernelILi2ENS0_13AUnaryFunctorIffbZZZNS0_22logical_or_kernel_cudaERNS_14TensorIteratorEENKUlvE0_clEvENKUlvE5_clEvEUlffE_EESt5arrayIPcLm2EEEEviT0_T1_:
	.zero		928


//--------------------- .nv.constant0._ZN2at6native29vectorized_elementwise_kernelILi4ENS0_13AUnaryFunctorIffbZZZNS0_22logical_or_kernel_cudaERNS_14TensorIteratorEENKUlvE0_clEvENKUlvE5_clEvEUlffE_EESt5arrayIPcLm2EEEEviT0_T1_ --------------------------
	.section	.nv.constant0._ZN2at6native29vectorized_elementwise_kernelILi4ENS0_13AUnaryFunctorIffbZZZNS0_22logical_or_kernel_cudaERNS_14TensorIteratorEENKUlvE0_clEvENKUlvE5_clEvEUlffE_EESt5arrayIPcLm2EEEEviT0_T1_,"a",@progbits
	.sectionflags	@""
	.align	4
.nv.constant0._ZN2at6native29vectorized_elementwise_kernelILi4ENS0_13AUnaryFunctorIffbZZZNS0_22logical_or_kernel_cudaERNS_14TensorIteratorEENKUlvE0_clEvENKUlvE5_clEvEUlffE_EESt5arrayIPcLm2EEEEviT0_T1_:
	.zero		928


//--------------------- .nv.constant0._ZN2at6native29vectorized_elementwise_kernelILi8ENS0_13AUnaryFunctorIffbZZZNS0_22logical_or_kernel_cudaERNS_14TensorIteratorEENKUlvE0_clEvENKUlvE5_clEvEUlffE_EESt5arrayIPcLm2EEEEviT0_T1_ --------------------------
	.section	.nv.constant0._ZN2at6native29vectorized_elementwise_kernelILi8ENS0_13AUnaryFunctorIffbZZZNS0_22logical_or_kernel_cudaERNS_14TensorIteratorEENKUlvE0_clEvENKUlvE5_clEvEUlffE_EESt5arrayIPcLm2EEEEviT0_T1_,"a",@progbits
	.sectionflags	@""
	.align	4
.nv.constant0._ZN2at6native29vectorized_elementwise_kernelILi8ENS0_13AUnaryFunctorIffbZZZNS0_22logical_or_kernel_cudaERNS_14TensorIteratorEENKUlvE0_clEvENKUlvE5_clEvEUlffE_EESt5arrayIPcLm2EEEEviT0_T1_:
	.zero		928


//--------------------- .nv.constant0._ZN2at6native18elementwise_kernelILi128ELi4EZNS0_15gpu_kernel_implINS0_13BinaryFunctorIffbZZZNS0_22logical_or_kernel_cudaERNS_14TensorIteratorEENKUlvE0_clEvENKUlvE5_clEvEUlffE_EEEEvRNS_18TensorIteratorBaseERKT_EUliE_EEviT1_ --------------------------
	.section	.nv.constant0._ZN2at6native18elementwise_kernelILi128ELi4EZNS0_15gpu_kernel_implINS0_13BinaryFunctorIffbZZZNS0_22logical_or_kernel_cudaERNS_14TensorIteratorEENKUlvE0_clEvENKUlvE5_clEvEUlffE_EEEEvRNS_18TensorIteratorBaseERKT_EUliE_EEviT1_,"a",@progbits
	.sectionflags	@""
	.align	4
.nv.constant0._ZN2at6native18elementwise_kernelILi128ELi4EZNS0_15gpu_kernel_implINS0_13BinaryFunctorIffbZZZNS0_22logical_or_kernel_cudaERNS_14TensorIteratorEENKUlvE0_clEvENKUlvE5_clEvEUlffE_EEEEvRNS_18TensorIteratorBaseERKT_EUliE_EEviT1_:
	.zero		1552


//--------------------- .nv.constant0._ZN2at6native27unrolled_elementwise_kernelINS0_13BinaryFunctorIffbZZZNS0_22logical_or_kernel_cudaERNS_14TensorIteratorEENKUlvE0_clEvENKUlvE5_clEvEUlffE_EESt5arrayIPcLm3EELi4E23TrivialOffsetCalculatorILi2EjESC_ILi1EjENS0_6memory12LoadWithCastILi2EEENSF_13StoreWithCastILi1EEEEEviT_T0_T2_T3_T4_T5_ --------------------------
	.section	.nv.constant0._ZN2at6native27unrolled_elementwise_kernelINS0_13BinaryFunctorIffbZZZNS0_22logical_or_kernel_cudaERNS_14TensorIteratorEENKUlvE0_clEvENKUlvE5_clEvEUlffE_EESt5arrayIPcLm3EELi4E23TrivialOffsetCalculatorILi2EjESC_ILi1EjENS0_6memory12LoadWithCastILi2EEENSF_13StoreWithCastILi1EEEEEviT_T0_T2_T3_T4_T5_,"a",@progbits
	.sectionflags	@""
	.align	4
.nv.constant0._ZN2at6native27unrolled_elementwise_kernelINS0_13BinaryFunctorIffbZZZNS0_22logical_or_kernel_cudaERNS_14TensorIteratorEENKUlvE0_clEvENKUlvE5_clEvEUlffE_EESt5arrayIPcLm3EELi4E23TrivialOffsetCalculatorILi2EjESC_ILi1EjENS0_6memory12LoadWithCastILi2EEENSF_13StoreWithCastILi1EEEEEviT_T0_T2_T3_T4_T5_:
	.zero		952


//--------------------- .nv.constant0._ZN2at6native18elementwise_kernelILi128ELi4EZNS0_22gpu_kernel_impl_nocastINS0_13BinaryFunctorIffbZZZNS0_22logical_or_kernel_cudaERNS_14TensorIteratorEENKUlvE0_clEvENKUlvE5_clEvEUlffE_EEEEvRNS_18TensorIteratorBaseERKT_EUliE_EEviT1_ --------------------------
	.section	.nv.constant0._ZN2at6native18elementwise_kernelILi128ELi4EZNS0_22gpu_kernel_impl_nocastINS0_13BinaryFunctorIffbZZZNS0_22logical_or_kernel_cudaERNS_14TensorIteratorEENKUlvE0_clEvENKUlvE5_clEvEUlffE_EEEEvRNS_18TensorIteratorBaseERKT_EUliE_EEviT1_,"a",@progbits
	.sectionflags	@""
	.align	4
.nv.constant0._ZN2at6native18elementwise_kernelILi128ELi4EZNS0_22gpu_kernel_impl_nocastINS0_13BinaryFunctorIffbZZZNS0_22logical_or_kernel_cudaERNS_14TensorIteratorEENKUlvE0_clEvENKUlvE5_clEvEUlffE_EEEEvRNS_18TensorIteratorBaseERKT_EUliE_EEviT1_:
	.zero		1552


//--------------------- .nv.constant0._ZN2at6native27unrolled_elementwise_kernelINS0_13BinaryFunctorIffbZZZNS0_22logical_or_kernel_cudaERNS_14TensorIteratorEENKUlvE0_clEvENKUlvE5_clEvEUlffE_EESt5arrayIPcLm3EELi4E23TrivialOffsetCalculatorILi2EjESC_ILi1EjENS0_6memory15LoadWithoutCastENSF_16StoreWithoutCastEEEviT_T0_T2_T3_T4_T5_ --------------------------
	.section	.nv.constant0._ZN2at6native27unrolled_elementwise_kernelINS0_13BinaryFunctorIffbZZZNS0_22logical_or_kernel_cudaERNS_14TensorIteratorEENKUlvE0_clEvENKUlvE5_clEvEUlffE_EESt5arrayIPcLm3EELi4E23TrivialOffsetCalculatorILi2EjESC_ILi1EjENS0_6memory15LoadWithoutCastENSF_16StoreWithoutCastEEEviT_T0_T2_T3_T4_T5_,"a",@progbits
	.sectionflags	@""
	.align	4
.nv.constant0._ZN2at6native27unrolled_elementwise_kernelINS0_13BinaryFunctorIffbZZZNS0_22logical_or_kernel_cudaERNS_14TensorIteratorEENKUlvE0_clEvENKUlvE5_clEvEUlffE_EESt5arrayIPcLm3EELi4E23TrivialOffsetCalculatorILi2EjESC_ILi1EjENS0_6memory15LoadWithoutCastENSF_16StoreWithoutCastEEEviT_T0_T2_T3_T4_T5_:
	.zero		932


//--------------------- .nv.constant0._ZN2at6native29vectorized_elementwise_kernelILi2ENS0_13BinaryFunctorIffbZZZNS0_22logical_or_kernel_cudaERNS_14TensorIteratorEENKUlvE0_clEvENKUlvE5_clEvEUlffE_EESt5arrayIPcLm3EEEEviT0_T1_ --------------------------
	.section	.nv.constant0._ZN2at6native29vectorized_elementwise_kernelILi2ENS0_13BinaryFunctorIffbZZZNS0_22logical_or_kernel_cudaERNS_14TensorIteratorEENKUlvE0_clEvENKUlvE5_clEvEUlffE_EESt5arrayIPcLm3EEEEviT0_T1_,"a",@progbits
	.sectionflags	@""
	.align	4
.nv.constant0._ZN2at6native29vectorized_elementwise_kernelILi2ENS0_13BinaryFunctorIffbZZZNS0_22logical_or_kernel_cudaERNS_14TensorIteratorEENKUlvE0_clEvENKUlvE5_clEvEUlffE_EESt5arrayIPcLm3EEEEviT0_T1_:
	.zero		928


//--------------------- .nv.constant0._ZN2at6native29vectorized_elementwise_kernelILi4ENS0_13BinaryFunctorIffbZZZNS0_22logical_or_kernel_cudaERNS_14TensorIteratorEENKUlvE0_clEvENKUlvE5_clEvEUlffE_EESt5arrayIPcLm3EEEEviT0_T1_ --------------------------
	.section	.nv.constant0._ZN2at6native29vectorized_elementwise_kernelILi4ENS0_13BinaryFunctorIffbZZZNS0_22logical_or_kernel_cudaERNS_14TensorIteratorEENKUlvE0_clEvENKUlvE5_clEvEUlffE_EESt5arrayIPcLm3EEEEviT0_T1_,"a",@progbits
	.sectionflags	@""
	.align	4
.nv.constant0._ZN2at6native29vectorized_elementwise_kernelILi4ENS0_13BinaryFunctorIffbZZZNS0_22logical_or_kernel_cudaERNS_14TensorIteratorEENKUlvE0_clEvENKUlvE5_clEvEUlffE_EESt5arrayIPcLm3EEEEviT0_T1_:
	.zero		928


//--------------------- .nv.constant0._ZN2at6native29vectorized_elementwise_kernelILi8ENS0_13BinaryFunctorIffbZZZNS0_22logical_or_kernel_cudaERNS_14TensorIteratorEENKUlvE0_clEvENKUlvE5_clEvEUlffE_EESt5arrayIPcLm3EEEEviT0_T1_ --------------------------
	.section	.nv.constant0._ZN2at6native29vectorized_elementwise_kernelILi8ENS0_13BinaryFunctorIffbZZZNS0_22logical_or_kernel_cudaERNS_14TensorIteratorEENKUlvE0_clEvENKUlvE5_clEvEUlffE_EESt5arrayIPcLm3EEEEviT0_T1_,"a",@progbits
	.sectionflags	@""
	.align	4
.nv.constant0._ZN2at6native29vectorized_elementwise_kernelILi8ENS0_13BinaryFunctorIffbZZZNS0_22logical_or_kernel_cudaERNS_14TensorIteratorEENKUlvE0_clEvENKUlvE5_clEvEUlffE_EESt5arrayIPcLm3EEEEviT0_T1_:
	.zero		928


//--------------------- .nv.constant0._ZN2at6native18elementwise_kernelILi128ELi4EZNS0_15gpu_kernel_implINS0_13AUnaryFunctorIddbZZZNS0_22logical_or_kernel_cudaERNS_14TensorIteratorEENKUlvE0_clEvENKUlvE4_clEvEUlddE_EEEEvRNS_18TensorIteratorBaseERKT_EUliE_EEviT1_ --------------------------
	.section	.nv.constant0._ZN2at6native18elementwise_kernelILi128ELi4EZNS0_15gpu_kernel_implINS0_13AUnaryFunctorIddbZZZNS0_22logical_or_kernel_cudaERNS_14TensorIteratorEENKUlvE0_clEvENKUlvE4_clEvEUlddE_EEEEvRNS_18TensorIteratorBaseERKT_EUliE_EEviT1_,"a",@progbits
	.sectionflags	@""
	.align	4
.nv.constant0._ZN2at6native18elementwise_kernelILi128ELi4EZNS0_15gpu_kernel_implINS0_13AUnaryFunctorIddbZZZNS0_22logical_or_kernel_cudaERNS_14TensorIteratorEENKUlvE0_clEvENKUlvE4_clEvEUlddE_EEEEvRNS_18TensorIteratorBaseERKT_EUliE_EEviT1_:
	.zero		1456


//--------------------- .nv.constant0._ZN2at6native27unrolled_elementwise_kernelINS0_13AUnaryFunctorIddbZZZNS0_22logical_or_kernel_cudaERNS_14TensorIteratorEENKUlvE0_clEvENKUlvE4_clEvEUlddE_EESt5arrayIPcLm2EELi4E23TrivialOffsetCalculatorILi1EjESD_NS0_6memory12LoadWithCastILi1EEENSE_13StoreWithCastILi1EEEEEviT_T0_T2_T3_T4_T5_ --------------------------
	.section	.nv.constant0._ZN2at6native27unrolled_elementwise_kernelINS0_13AUnaryFunctorIddbZZZNS0_22logical_or_kernel_cudaERNS_14TensorIteratorEENKUlvE0_clEvENKUlvE4_clEvEUlddE_EESt5arrayIPcLm2EELi4E23TrivialOffsetCalculatorILi1EjESD_NS0_6memory12LoadWithCastILi1EEENSE_13StoreWithCastILi1EEEEEviT_T0_T2_T3_T4_T5_,"a",@progbits
	.sectionflags	@""
	.align	4
.nv.constant0._ZN2at6native27unrolled_elementwise_kernelINS0_13AUnaryFunctorIddbZZZNS0_22logical_or_kernel_cudaERNS_14TensorIteratorEENKUlvE0_clEvENKUlvE4_clEvEUlddE_EESt5arrayIPcLm2EELi4E23TrivialOffsetCalculatorILi1EjESD_NS0_6memory12LoadWithCastILi1EEENSE_13StoreWithCastILi1EEEEEviT_T0_T2_T3_T4_T5_:
	.zero		956


//--------------------- .nv.constant0._ZN2at6native18elementwise_kernelILi128ELi4EZNS0_22gpu_kernel_impl_nocastINS0_13AUnaryFunctorIddbZZZNS0_22logical_or_kernel_cudaERNS_14TensorIteratorEENKUlvE0_clEvENKUlvE4_clEvEUlddE_EEEEvRNS_18TensorIteratorBaseERKT_EUliE_EEviT1_ --------------------------
	.section	.nv.constant0._ZN2at6native18elementwise_kernelILi128ELi4EZNS0_22gpu_kernel_impl_nocastINS0_13AUnaryFunctorIddbZZZNS0_22logical_or_kernel_cudaERNS_14TensorIteratorEENKUlvE0_clEvENKUlvE4_clEvEUlddE_EEEEvRNS_18TensorIteratorBaseERKT_EUliE_EEviT1_,"a",@progbits
	.sectionflags	@""
	.align	4
.nv.constant0._ZN2at6native18elementwise_kernelILi128ELi4EZNS0_22gpu_kernel_impl_nocastINS0_13AUnaryFunctorIddbZZZNS0_22logical_or_kernel_cudaERNS_14TensorIteratorEENKUlvE0_clEvENKUlvE4_clEvEUlddE_EEEEvRNS_18TensorIteratorBaseERKT_EUliE_EEviT1_:
	.zero		1448


//--------------------- .nv.constant0._ZN2at6native27unrolled_elementwise_kernelINS0_13AUnaryFunctorIddbZZZNS0_22logical_or_kernel_cudaERNS_14TensorIteratorEENKUlvE0_clEvENKUlvE4_clEvEUlddE_EESt5arrayIPcLm2EELi4E23TrivialOffsetCalculatorILi1EjESD_NS0_6memory15LoadWithoutCastENSE_16StoreWithoutCastEEEviT_T0_T2_T3_T4_T5_ --------------------------
	.section	.nv.constant0._ZN2at6native27unrolled_elementwise_kernelINS0_13AUnaryFunctorIddbZZZNS0_22logical_or_kernel_cudaERNS_14TensorIteratorEENKUlvE0_clEvENKUlvE4_clEvEUlddE_EESt5arrayIPcLm2EELi4E23TrivialOffsetCalculatorILi1EjESD_NS0_6memory15LoadWithoutCastENSE_16StoreWithoutCastEEEviT_T0_T2_T3_T4_T5_,"a",@progbits
	.sectionflags	@""
	.align	4
.nv.constant0._ZN2at6native27unrolled_elementwise_kernelINS0_13AUnaryFunctorIddbZZZNS0_22logical_or_kernel_cudaERNS_14TensorIteratorEENKUlvE0_clEvENKUlvE4_clEvEUlddE_EESt5arrayIPcLm2EELi4E23TrivialOffsetCalculatorILi1EjESD_NS0_6memory15LoadWithoutCastENSE_16StoreWithoutCastEEEviT_T0_T2_T3_T4_T5_:
	.zero		940


//--------------------- .nv.constant0._ZN2at6native29vectorized_elementwise_kernelILi2ENS0_13AUnaryFunctorIddbZZZNS0_22logical_or_kernel_cudaERNS_14TensorIteratorEENKUlvE0_clEvENKUlvE4_clEvEUlddE_EESt5arrayIPcLm2EEEEviT0_T1_ --------------------------
	.section	.nv.constant0._ZN2at6native29vectorized_elementwise_kernelILi2ENS0_13AUnaryFunctorIddbZZZNS0_22logical_or_kernel_cudaERNS_14TensorIteratorEENKUlvE0_clEvENKUlvE4_clEvEUlddE_EESt5arrayIPcLm2EEEEviT0_T1_,"a",@progbits
	.sectionflags	@""
	.align	4
.nv.constant0._ZN2at6native29vectorized_elementwise_kernelILi2ENS0_13AUnaryFunctorIddbZZZNS0_22logical_or_kernel_cudaERNS_14TensorIteratorEENKUlvE0_clEvENKUlvE4_clEvEUlddE_EESt5arrayIPcLm2EEEEviT0_T1_:
	.zero		936


//--------------------- .nv.constant0._ZN2at6native29vectorized_elementwise_kernelILi4ENS0_13AUnaryFunctorIddbZZZNS0_22logical_or_kernel_cudaERNS_14TensorIteratorEENKUlvE0_clEvENKUlvE4_clEvEUlddE_EESt5arrayIPcLm2EEEEviT0_T1_ --------------------------
	.section	.nv.constant0._ZN2at6native29vectorized_elementwise_kernelILi4ENS0_13AUnaryFunctorIddbZZZNS0_22logical_or_kernel_cudaERNS_14TensorIteratorEENKUlvE0_clEvENKUlvE4_clEvEUlddE_EESt5arrayIPcLm2EEEEviT0_T1_,"a",@progbits
	.sectionflags	@""
	.align	4
.nv.constant0._ZN2at6native29vectorized_elementwise_kernelILi4ENS0_13AUnaryFunctorIddbZZZNS0_22logical_or_kernel_cudaERNS_14TensorIteratorEENKUlvE0_clEvENKUlvE4_clEvEUlddE_EESt5arrayIPcLm2EEEEviT0_T1_:
	.zero		936


//--------------------- .nv.constant0._ZN2at6native29vectorized_elementwise_kernelILi8ENS0_13AUnaryFunctorIddbZZZNS0_22logical_or_kernel_cudaERNS_14TensorIteratorEENKUlvE0_clEvENKUlvE4_clEvEUlddE_EESt5arrayIPcLm2EEEEviT0_T1_ --------------------------
	.section	.nv.constant0._ZN2at6native29vectorized_elementwise_kernelILi8ENS0_13AUnaryFunctorIddbZZZNS0_22logical_or_kernel_cudaERNS_14TensorIteratorEENKUlvE0_clEvENKUlvE4_clEvEUlddE_EESt5arrayIPcLm2EEEEviT0_T1_,"a",@progbits
	.sectionflags	@""
	.align	4
.nv.constant0._ZN2at6native29vectorized_elementwise_kernelILi8ENS0_13AUnaryFunctorIddbZZZNS0_22logical_or_kernel_cudaERNS_14TensorIteratorEENKUlvE0_clEvENKUlvE4_clEvEUlddE_EESt5arrayIPcLm2EEEEviT0_T1_:
	.zero		936


//--------------------- .nv.constant0._ZN2at6native18elementwise_kernelILi128ELi4EZNS0_15gpu_kernel_implINS0_13BinaryFunctorIddbZZZNS0_22logical_or_kernel_cudaERNS_14TensorIteratorEENKUlvE0_clEvENKUlvE4_clEvEUlddE_EEEEvRNS_18TensorIteratorBaseERKT_EUliE_EEviT1_ --------------------------
	.section	.nv.constant0._ZN2at6native18elementwise_kernelILi128ELi4EZNS0_15gpu_kernel_implINS0_13BinaryFunctorIddbZZZNS0_22logical_or_kernel_cudaERNS_14TensorIteratorEENKUlvE0_clEvENKUlvE4_clEvEUlddE_EEEEvRNS_18TensorIteratorBaseERKT_EUliE_EEviT1_,"a",@progbits
	.sectionflags	@""
	.align	4
.nv.constant0._ZN2at6native18elementwise_kernelILi128ELi4EZNS0_15gpu_kernel_implINS0_13BinaryFunctorIddbZZZNS0_22logical_or_kernel_cudaERNS_14TensorIteratorEENKUlvE0_clEvENKUlvE4_clEvEUlddE_EEEEvRNS_18TensorIteratorBaseERKT_EUliE_EEviT1_:
	.zero		1552


//--------------------- .nv.constant0._ZN2at6native27unrolled_elementwise_kernelINS0_13BinaryFunctorIddbZZZNS0_22logical_or_kernel_cudaERNS_14TensorIteratorEENKUlvE0_clEvENKUlvE4_clEvEUlddE_EESt5arrayIPcLm3EELi4E23TrivialOffsetCalculatorILi2EjESC_ILi1EjENS0_6memory12LoadWithCastILi2EEENSF_13StoreWithCastILi1EEEEEviT_T0_T2_T3_T4_T5_ --------------------------
	.section	.nv.constant0._ZN2at6native27unrolled_elementwise_kernelINS0_13BinaryFunctorIddbZZZNS0_22logical_or_kernel_cudaERNS_14TensorIteratorEENKUlvE0_clEvENKUlvE4_clEvEUlddE_EESt5arrayIPcLm3EELi4E23TrivialOffsetCalculatorILi2EjESC_ILi1EjENS0_6memory12LoadWithCastILi2EEENSF_13StoreWithCastILi1EEEEEviT_T0_T2_T3_T4_T5_,"a",@progbits
	.sectionflags	@""
	.align	4
.nv.constant0._ZN2at6native27unrolled_elementwise_kernelINS0_13BinaryFunctorIddbZZZNS0_22logical_or_kernel_cudaERNS_14TensorIteratorEENKUlvE0_clEvENKUlvE4_clEvEUlddE_EESt5arrayIPcLm3EELi4E23TrivialOffsetCalculatorILi2EjESC_ILi1EjENS0_6memory12LoadWithCastILi2EEENSF_13StoreWithCastILi1EEEEEviT_T0_T2_T3_T4_T5_:
	.zero		952


//--------------------- .nv.constant0._ZN2at6native18elementwise_kernelILi128ELi4EZNS0_22gpu_kernel_impl_nocastINS0_13BinaryFunctorIddbZZZNS0_22logical_or_kernel_cudaERNS_14TensorIteratorEENKUlvE0_clEvENKUlvE4_clEvEUlddE_EEEEvRNS_18TensorIteratorBaseERKT_EUliE_EEviT1_ --------------------------
	.section	.nv.constant0._ZN2at6native18elementwise_kernelILi128ELi4EZNS0_22gpu_kernel_impl_nocastINS0_13BinaryFunctorIddbZZZNS0_22logical_or_kernel_cudaERNS_14TensorIteratorEENKUlvE0_clEvENKUlvE4_clEvEUlddE_EEEEvRNS_18TensorIteratorBaseERKT_EUliE_EEviT1_,"a",@progbits
	.sectionflags	@""
	.align	4
.nv.constant0._ZN2at6native18elementwise_kernelILi128ELi4EZNS0_22gpu_kernel_impl_nocastINS0_13BinaryFunctorIddbZZZNS0_22logical_or_kernel_cudaERNS_14TensorIteratorEENKUlvE0_clEvENKUlvE4_clEvEUlddE_EEEEvRNS_18TensorIteratorBaseERKT_EUliE_EEviT1_:
	.zero		1552


//--------------------- .nv.constant0._ZN2at6native27unrolled_elementwise_kernelINS0_13BinaryFunctorIddbZZZNS0_22logical_or_kernel_cudaERNS_14TensorIteratorEENKUlvE0_clEvENKUlvE4_clEvEUlddE_EESt5arrayIPcLm3EELi4E23TrivialOffsetCalculatorILi2EjESC_ILi1EjENS0_6memory15LoadWithoutCastENSF_16StoreWithoutCastEEEviT_T0_T2_T3_T4_T5_ --------------------------
	.section	.nv.constant0._ZN2at6native27unrolled_elementwise_kernelINS0_13BinaryFunctorIddbZZZNS0_22logical_or_kernel_cudaERNS_14TensorIteratorEENKUlvE0_clEvENKUlvE4_clEvEUlddE_EESt5arrayIPcLm3EELi4E23TrivialOffsetCalculatorILi2EjESC_ILi1EjENS0_6memory15LoadWithoutCastENSF_16StoreWithoutCastEEEviT_T0_T2_T3_T4_T5_,"a",@progbits
	.sectionflags	@""
	.align	4
.nv.constant0._ZN2at6native27unrolled_elementwise_kernelINS0_13BinaryFunctorIddbZZZNS0_22logical_or_kernel_cudaERNS_14TensorIteratorEENKUlvE0_clEvENKUlvE4_clEvEUlddE_EESt5arrayIPcLm3EELi4E23TrivialOffsetCalculatorILi2EjESC_ILi1EjENS0_6memory15LoadWithoutCastENSF_16StoreWithoutCastEEEviT_T0_T2_T3_T4_T5_:
	.zero		932


//--------------------- .nv.constant0._ZN2at6native29vectorized_elementwise_kernelILi2ENS0_13BinaryFunctorIddbZZZNS0_22logical_or_kernel_cudaERNS_14TensorIteratorEENKUlvE0_clEvENKUlvE4_clEvEUlddE_EESt5arrayIPcLm3EEEEviT0_T1_ --------------------------
	.section	.nv.constant0._ZN2at6native29vectorized_elementwise_kernelILi2ENS0_13BinaryFunctorIddbZZZNS0_22logical_or_kernel_cudaERNS_14TensorIteratorEENKUlvE0_clEvENKUlvE4_clEvEUlddE_EESt5arrayIPcLm3EEEEviT0_T1_,"a",@progbits
	.sectionflags	@""
	.align	4
.nv.constant0._ZN2at6native29vectorized_elementwise_kernelILi2ENS0_13BinaryFunctorIddbZZZNS0_22logical_or_kernel_cudaERNS_14TensorIteratorEENKUlvE0_clEvENKUlvE4_clEvEUlddE_EESt5arrayIPcLm3EEEEviT0_T1_:
	.zero		928


//--------------------- .nv.constant0._ZN2at6native29vectorized_elementwise_kernelILi4ENS0_13BinaryFunctorIddbZZZNS0_22logical_or_kernel_cudaERNS_14TensorIteratorEENKUlvE0_clEvENKUlvE4_clEvEUlddE_EESt5arrayIPcLm3EEEEviT0_T1_ --------------------------
	.section	.nv.constant0._ZN2at6native29vectorized_elementwise_kernelILi4ENS0_13BinaryFunctorIddbZZZNS0_22logical_or_kernel_cudaERNS_14TensorIteratorEENKUlvE0_clEvENKUlvE4_clEvEUlddE_EESt5arrayIPcLm3EEEEviT0_T1_,"a",@progbits
	.sectionflags	@""
	.align	4
.nv.constant0._ZN2at6native29vectorized_elementwise_kernelILi4ENS0_13BinaryFunctorIddbZZZNS0_22logical_or_kernel_cudaERNS_14TensorIteratorEENKUlvE0_clEvENKUlvE4_clEvEUlddE_EESt5arrayIPcLm3EEEEviT0_T1_:
	.zero		928


//--------------------- .nv.constant0._ZN2at6native29vectorized_elementwise_kernelILi8ENS0_13BinaryFunctorIddbZZZNS0_22logical_or_kernel_cudaERNS_14TensorIteratorEENKUlvE0_clEvENKUlvE4_clEvEUlddE_EESt5arrayIPcLm3EEEEviT0_T1_ --------------------------
	.section	.nv.constant0._ZN2at6native29vectorized_elementwise_kernelILi8ENS0_13BinaryFunctorIddbZZZNS0_22logical_or_kernel_cudaERNS_14TensorIteratorEENKUlvE0_clEvENKUlvE4_clEvEUlddE_EESt5arrayIPcLm3EEEEviT0_T1_,"a",@progbits
	.sectionflags	@""
	.align	4
.nv.constant0._ZN2at6native29vectorized_elementwise_kernelILi8ENS0_13BinaryFunctorIddbZZZNS0_22logical_or_kernel_cudaERNS_14TensorIteratorEENKUlvE0_clEvENKUlvE4_clEvEUlddE_EESt5arrayIPcLm3EEEEviT0_T1_:
	.zero		928


//--------------------- .nv.constant0._ZN2at6native18elementwise_kernelILi128ELi4EZNS0_15gpu_kernel_implINS0_13AUnaryFunctorIssbZZZNS0_22logical_or_kernel_cudaERNS_14TensorIteratorEENKUlvE0_clEvENKUlvE3_clEvEUlssE_EEEEvRNS_18TensorIteratorBaseERKT_EUliE_EEviT1_ --------------------------
	.section	.nv.constant0._ZN2at6native18elementwise_kernelILi128ELi4EZNS0_15gpu_kernel_implINS0_13AUnaryFunctorIssbZZZNS0_22logical_or_kernel_cudaERNS_14TensorIteratorEENKUlvE0_clEvENKUlvE3_clEvEUlssE_EEEEvRNS_18TensorIteratorBaseERKT_EUliE_EEviT1_,"a",@progbits
	.sectionflags	@""
	.align	4
.nv.constant0._ZN2at6native18elementwise_kernelILi128ELi4EZNS0_15gpu_kernel_implINS0_13AUnaryFunctorIssbZZZNS0_22logical_or_kernel_cudaERNS_14TensorIteratorEENKUlvE0_clEvENKUlvE3_clEvEUlssE_EEEEvRNS_18TensorIteratorBaseERKT_EUliE_EEviT1_:
	.zero		1440


//--------------------- .nv.constant0._ZN2at6native27unrolled_elementwise_kernelINS0_13AUnaryFunctorIssbZZZNS0_22logical_or_kernel_cudaERNS_14TensorIteratorEENKUlvE0_clEvENKUlvE3_clEvEUlssE_EESt5arrayIPcLm2EELi4E23TrivialOffsetCalculatorILi1EjESD_NS0_6memory12LoadWithCastILi1EEENSE_13StoreWithCastILi1EEEEEviT_T0_T2_T3_T4_T5_ --------------------------
	.section	.nv.constant0._ZN2at6native27unrolled_elementwise_kernelINS0_13AUnaryFunctorIssbZZZNS0_22logical_or_kernel_cudaERNS_14TensorIteratorEENKUlvE0_clEvENKUlvE3_clEvEUlssE_EESt5arrayIPcLm2EELi4E23TrivialOffsetCalculatorILi1EjESD_NS0_6memory12LoadWithCastILi1EEENSE_13StoreWithCastILi1EEEEEviT_T0_T2_T3_T4_T5_,"a",@progbits
	.sectionflags	@""
	.align	4
.nv.constant0._ZN2at6native27unrolled_elementwise_kernelINS0_13AUnaryFunctorIssbZZZNS0_22logical_or_kernel_cudaERNS_14TensorIteratorEENKUlvE0_clEvENKUlvE3_clEvEUlssE_EESt5arrayIPcLm2EELi4E23TrivialOffsetCalculatorILi1EjESD_NS0_6memory12LoadWithCastILi1EEENSE_13StoreWithCastILi1EEEEEviT_T0_T2_T3_T4_T5_:
	.zero		940


//--------------------- .nv.constant0._ZN2at6native18elementwise_kernelILi128ELi4EZNS0_22gpu_kernel_impl_nocastINS0_13AUnaryFunctorIssbZZZNS0_22logical_or_kernel_cudaERNS_14TensorIteratorEENKUlvE0_clEvENKUlvE3_clEvEUlssE_EEEEvRNS_18TensorIteratorBaseERKT_EUliE_EEviT1_ --------------------------
	.section	.nv.constant0._ZN2at6native18elementwise_kernelILi128ELi4EZNS0_22gpu_kernel_impl_nocastINS0_13AUnaryFunctorIssbZZZNS0_22logical_or_kernel_cudaERNS_14TensorIteratorEENKUlvE0_clEvENKUlvE3_clEvEUlssE_EEEEvRNS_18TensorIteratorBaseERKT_EUliE_EEviT1_,"a",@progbits
	.sectionflags	@""
	.align	4
.nv.constant0._ZN2at6native18elementwise_kernelILi128ELi4EZNS0_22gpu_kernel_impl_nocastINS0_13AUnaryFunctorIssbZZZNS0_22logical_or_kernel_cudaERNS_14TensorIteratorEENKUlvE0_clEvENKUlvE3_clEvEUlssE_EEEEvRNS_18TensorIteratorBaseERKT_EUliE_EEviT1_:
	.zero		1440


//--------------------- .nv.constant0._ZN2at6native27unrolled_elementwise_kernelINS0_13AUnaryFunctorIssbZZZNS0_22logical_or_kernel_cudaERNS_14TensorIteratorEENKUlvE0_clEvENKUlvE3_clEvEUlssE_EESt5arrayIPcLm2EELi4E23TrivialOffsetCalculatorILi1EjESD_NS0_6memory15LoadWithoutCastENSE_16StoreWithoutCastEEEviT_T0_T2_T3_T4_T5_ --------------------------
	.section	.nv.constant0._ZN2at6native27unrolled_elementwise_kernelINS0_13AUnaryFunctorIssbZZZNS0_22logical_or_kernel_cudaERNS_14TensorIteratorEENKUlvE0_clEvENKUlvE3_clEvEUlssE_EESt5arrayIPcLm2EELi4E23TrivialOffsetCalculatorILi1EjESD_NS0_6memory15LoadWithoutCastENSE_16StoreWithoutCastEEEviT_T0_T2_T3_T4_T5_,"a",@progbits
	.sectionflags	@""
	.align	4
.nv.constant0._ZN2at6native27unrolled_elementwise_kernelINS0_13AUnaryFunctorIssbZZZNS0_22logical_or_kernel_cudaERNS_14TensorIteratorEENKUlvE0_clEvENKUlvE3_clEvEUlssE_EESt5arrayIPcLm2EELi4E23TrivialOffsetCalculatorILi1EjESD_NS0_6memory15LoadWithoutCastENSE_16StoreWithoutCastEEEviT_T0_T2_T3_T4_T5_:
	.zero		924


//--------------------- .nv.constant0._ZN2at6native29vectorized_elementwise_kernelILi2ENS0_13AUnaryFunctorIssbZZZNS0_22logical_or_kernel_cudaERNS_14TensorIteratorEENKUlvE0_clEvENKUlvE3_clEvEUlssE_EESt5arrayIPcLm2EEEEviT0_T1_ --------------------------
	.section	.nv.constant0._ZN2at6native29vectorized_elementwise_kernelILi2ENS0_13AUnaryFunctorIssbZZZNS0_22logical_or_kernel_cudaERNS_14TensorIteratorEENKUlvE0_clEvENKUlvE3_clEvEUlssE_EESt5arrayIPcLm2EEEEviT0_T1_,"a",@progbits
	.sectionflags	@""
	.align	4
.nv.constant0._ZN2at6native29vectorized_elementwise_kernelILi2ENS0_13AUnaryFunctorIssbZZZNS0_22logical_or_kernel_cudaERNS_14TensorIteratorEENKUlvE0_clEvENKUlvE3_clEvEUlssE_EESt5arrayIPcLm2EEEEviT0_T1_:
	.zero		920


//--------------------- .nv.constant0._ZN2at6native29vectorized_elementwise_kernelILi4ENS0_13AUnaryFunctorIssbZZZNS0_22logical_or_kernel_cudaERNS_14TensorIteratorEENKUlvE0_clEvENKUlvE3_clEvEUlssE_EESt5arrayIPcLm2EEEEviT0_T1_ --------------------------
	.section	.nv.constant0._ZN2at6native29vectorized_elementwise_kernelILi4ENS0_13AUnaryFunctorIssbZZZNS0_22logical_or_kernel_cudaERNS_14TensorIteratorEENKUlvE0_clEvENKUlvE3_clEvEUlssE_EESt5arrayIPcLm2EEEEviT0_T1_,"a",@progbits
	.sectionflags	@""
	.align	4
.nv.constant0._ZN2at6native29vectorized_elementwise_kernelILi4ENS0_13AUnaryFunctorIssbZZZNS0_22logical_or_kernel_cudaERNS_14TensorIteratorEENKUlvE0_clEvENKUlvE3_clEvEUlssE_EESt5arrayIPcLm2EEEEviT0_T1_:
	.zero		920


//--------------------- .nv.constant0._ZN2at6native29vectorized_elementwise_kernelILi8ENS0_13AUnaryFunctorIssbZZZNS0_22logical_or_kernel_cudaERNS_14TensorIteratorEENKUlvE0_clEvENKUlvE3_clEvEUlssE_EESt5arrayIPcLm2EEEEviT0_T1_ --------------------------
	.section	.nv.constant0._ZN2at6native29vectorized_elementwise_kernelILi8ENS0_13AUnaryFunctorIssbZZZNS0_22logical_or_kernel_cudaERNS_14TensorIteratorEENKUlvE0_clEvENKUlvE3_clEvEUlssE_EESt5arrayIPcLm2EEEEviT0_T1_,"a",@progbits
	.sectionflags	@""
	.align	4
.nv.constant0._ZN2at6native29vectorized_elementwise_kernelILi8ENS0_13AUnaryFunctorIssbZZZNS0_22logical_or_kernel_cudaERNS_14TensorIteratorEENKUlvE0_clEvENKUlvE3_clEvEUlssE_EESt5arrayIPcLm2EEEEviT0_T1_:
	.zero		920


//--------------------- .nv.constant0._ZN2at6native18elementwise_kernelILi128ELi4EZNS0_15gpu_kernel_implINS0_13BinaryFunctorIssbZZZNS0_22logical_or_kernel_cudaERNS_14TensorIteratorEENKUlvE0_clEvENKUlvE3_clEvEUlssE_EEEEvRNS_18TensorIteratorBaseERKT_EUliE_EEviT1_ --------------------------
	.section	.nv.constant0._ZN2at6native18elementwise_kernelILi128ELi4EZNS0_15gpu_kernel_implINS0_13BinaryFunctorIssbZZZNS0_22logical_or_kernel_cudaERNS_14TensorIteratorEENKUlvE0_clEvENKUlvE3_clEvEUlssE_EEEEvRNS_18TensorIteratorBaseERKT_EUliE_EEviT1_,"a",@progbits
	.sectionflags	@""
	.align	4
.nv.constant0._ZN2at6native18elementwise_kernelILi128ELi4EZNS0_15gpu_kernel_implINS0_13BinaryFunctorIssbZZZNS0_22logical_or_kernel_cudaERNS_14TensorIteratorEENKUlvE0_clEvENKUlvE3_clEvEUlssE_EEEEvRNS_18TensorIteratorBaseERKT_EUliE_EEviT1_:
	.zero		1552


//--------------------- .nv.constant0._ZN2at6native27unrolled_elementwise_kernelINS0_13BinaryFunctorIssbZZZNS0_22logical_or_kernel_cudaERNS_14TensorIteratorEENKUlvE0_clEvENKUlvE3_clEvEUlssE_EESt5arrayIPcLm3EELi4E23TrivialOffsetCalculatorILi2EjESC_ILi1EjENS0_6memory12LoadWithCastILi2EEENSF_13StoreWithCastILi1EEEEEviT_T0_T2_T3_T4_T5_ --------------------------
	.section	.nv.constant0._ZN2at6native27unrolled_elementwise_kernelINS0_13BinaryFunctorIssbZZZNS0_22logical_or_kernel_cudaERNS_14TensorIteratorEENKUlvE0_clEvENKUlvE3_clEvEUlssE_EESt5arrayIPcLm3EELi4E23TrivialOffsetCalculatorILi2EjESC_ILi1EjENS0_6memory12LoadWithCastILi2EEENSF_13StoreWithCastILi1EEEEEviT_T0_T2_T3_T4_T5_,"a",@progbits
	.sectionflags	@""
	.align	4
.nv.constant0._ZN2at6native27unrolled_elementwise_kernelINS0_13BinaryFunctorIssbZZZNS0_22logical_or_kernel_cudaERNS_14TensorIteratorEENKUlvE0_clEvENKUlvE3_clEvEUlssE_EESt5arrayIPcLm3EELi4E23TrivialOffsetCalculatorILi2EjESC_ILi1EjENS0_6memory12LoadWithCastILi2EEENSF_13StoreWithCastILi1EEEEEviT_T0_T2_T3_T4_T5_:
	.zero		952


//--------------------- .nv.constant0._ZN2at6native18elementwise_kernelILi128ELi4EZNS0_22gpu_kernel_impl_nocastINS0_13BinaryFunctorIssbZZZNS0_22logical_or_kernel_cudaERNS_14TensorIteratorEENKUlvE0_clEvENKUlvE3_clEvEUlssE_EEEEvRNS_18TensorIteratorBaseERKT_EUliE_EEviT1_ --------------------------
	.section	.nv.constant0._ZN2at6native18elementwise_kernelILi128ELi4EZNS0_22gpu_kernel_impl_nocastINS0_13BinaryFunctorIssbZZZNS0_22logical_or_kernel_cudaERNS_14TensorIteratorEENKUlvE0_clEvENKUlvE3_clEvEUlssE_EEEEvRNS_18TensorIteratorBaseERKT_EUliE_EEviT1_,"a",@progbits
	.sectionflags	@""
	.align	4
.nv.constant0._ZN2at6native18elementwise_kernelILi128ELi4EZNS0_22gpu_kernel_impl_nocastINS0_13BinaryFunctorIssbZZZNS0_22logical_or_kernel_cudaERNS_14TensorIteratorEENKUlvE0_clEvENKUlvE3_clEvEUlssE_EEEEvRNS_18TensorIteratorBaseERKT_EUliE_EEviT1_:
	.zero		1552


//--------------------- .nv.constant0._ZN2at6native27unrolled_elementwise_kernelINS0_13BinaryFunctorIssbZZZNS0_22logical_or_kernel_cudaERNS_14TensorIteratorEENKUlvE0_clEvENKUlvE3_clEvEUlssE_EESt5arrayIPcLm3EELi4E23TrivialOffsetCalculatorILi2EjESC_ILi1EjENS0_6memory15LoadWithoutCastENSF_16StoreWithoutCastEEEviT_T0_T2_T3_T4_T5_ --------------------------
	.section	.nv.constant0._ZN2at6native27unrolled_elementwise_kernelINS0_13BinaryFunctorIssbZZZNS0_22logical_or_kernel_cudaERNS_14TensorIteratorEENKUlvE0_clEvENKUlvE3_clEvEUlssE_EESt5arrayIPcLm3EELi4E23TrivialOffsetCalculatorILi2EjESC_ILi1EjENS0_6memory15LoadWithoutCastENSF_16StoreWithoutCastEEEviT_T0_T2_T3_T4_T5_,"a",@progbits
	.sectionflags	@""
	.align	4
.nv.constant0._ZN2at6native27unrolled_elementwise_kernelINS0_13BinaryFunctorIssbZZZNS0_22logical_or_kernel_cudaERNS_14TensorIteratorEENKUlvE0_clEvENKUlvE3_clEvEUlssE_EESt5arrayIPcLm3EELi4E23TrivialOffsetCalculatorILi2EjESC_ILi1EjENS0_6memory15LoadWithoutCastENSF_16StoreWithoutCastEEEviT_T0_T2_T3_T4_T5_:
	.zero		932


//--------------------- .nv.constant0._ZN2at6native29vectorized_elementwise_kernelILi2ENS0_13BinaryFunctorIssbZZZNS0_22logical_or_kernel_cudaERNS_14TensorIteratorEENKUlvE0_clEvENKUlvE3_clEvEUlssE_EESt5arrayIPcLm3EEEEviT0_T1_ --------------------------
	.section	.nv.constant0._ZN2at6native29vectorized_elementwise_kernelILi2ENS0_13BinaryFunctorIssbZZZNS0_22logical_or_kernel_cudaERNS_14TensorIteratorEENKUlvE0_clEvENKUlvE3_clEvEUlssE_EESt5arrayIPcLm3EEEEviT0_T1_,"a",@progbits
	.sectionflags	@""
	.align	4
.nv.constant0._ZN2at6native29vectorized_elementwise_kernelILi2ENS0_13BinaryFunctorIssbZZZNS0_22logical_or_kernel_cudaERNS_14TensorIteratorEENKUlvE0_clEvENKUlvE3_clEvEUlssE_EESt5arrayIPcLm3EEEEviT0_T1_:
	.zero		928


//--------------------- .nv.constant0._ZN2at6native29vectorized_elementwise_kernelILi4ENS0_13BinaryFunctorIssbZZZNS0_22logical_or_kernel_cudaERNS_14TensorIteratorEENKUlvE0_clEvENKUlvE3_clEvEUlssE_EESt5arrayIPcLm3EEEEviT0_T1_ --------------------------
	.section	.nv.constant0._ZN2at6native29vectorized_elementwise_kernelILi4ENS0_13BinaryFunctorIssbZZZNS0_22logical_or_kernel_cudaERNS_14TensorIteratorEENKUlvE0_clEvENKUlvE3_clEvEUlssE_EESt5arrayIPcLm3EEEEviT0_T1_,"a",@progbits
	.sectionflags	@""
	.align	4
.nv.constant0._ZN2at6native29vectorized_elementwise_kernelILi4ENS0_13BinaryFunctorIssbZZZNS0_22logical_or_kernel_cudaERNS_14TensorIteratorEENKUlvE0_clEvENKUlvE3_clEvEUlssE_EESt5arrayIPcLm3EEEEviT0_T1_:
	.zero		928


//--------------------- .nv.constant0._ZN2at6native29vectorized_elementwise_kernelILi8ENS0_13BinaryFunctorIssbZZZNS0_22logical_or_kernel_cudaERNS_14TensorIteratorEENKUlvE0_clEvENKUlvE3_clEvEUlssE_EESt5arrayIPcLm3EEEEviT0_T1_ --------------------------
	.section	.nv.constant0._ZN2at6native29vectorized_elementwise_kernelILi8ENS0_13BinaryFunctorIssbZZZNS0_22logical_or_kernel_cudaERNS_14TensorIteratorEENKUlvE0_clEvENKUlvE3_clEvEUlssE_EESt5arrayIPcLm3EEEEviT0_T1_,"a",@progbits
	.sectionflags	@""
	.align	4
.nv.constant0._ZN2at6native29vectorized_elementwise_kernelILi8ENS0_13BinaryFunctorIssbZZZNS0_22logical_or_kernel_cudaERNS_14TensorIteratorEENKUlvE0_clEvENKUlvE3_clEvEUlssE_EESt5arrayIPcLm3EEEEviT0_T1_:
	.zero		928


//--------------------- .nv.constant0._ZN2at6native18elementwise_kernelILi128ELi4EZNS0_15gpu_kernel_implINS0_13AUnaryFunctorIllbZZZNS0_22logical_or_kernel_cudaERNS_14TensorIteratorEENKUlvE0_clEvENKUlvE2_clEvEUlllE_EEEEvRNS_18TensorIteratorBaseERKT_EUliE_EEviT1_ --------------------------
	.section	.nv.constant0._ZN2at6native18elementwise_kernelILi128ELi4EZNS0_15gpu_kernel_implINS0_13AUnaryFunctorIllbZZZNS0_22logical_or_kernel_cudaERNS_14TensorIteratorEENKUlvE0_clEvENKUlvE2_clEvEUlllE_EEEEvRNS_18TensorIteratorBaseERKT_EUliE_EEviT1_,"a",@progbits
	.sectionflags	@""
	.align	4
.nv.constant0._ZN2at6native18elementwise_kernelILi128ELi4EZNS0_15gpu_kernel_implINS0_13AUnaryFunctorIllbZZZNS0_22logical_or_kernel_cudaERNS_14TensorIteratorEENKUlvE0_clEvENKUlvE2_clEvEUlllE_EEEEvRNS_18TensorIteratorBaseERKT_EUliE_EEviT1_:
	.zero		1456


//--------------------- .nv.constant0._ZN2at6native27unrolled_elementwise_kernelINS0_13AUnaryFunctorIllbZZZNS0_22logical_or_kernel_cudaERNS_14TensorIteratorEENKUlvE0_clEvENKUlvE2_clEvEUlllE_EESt5arrayIPcLm2EELi4E23TrivialOffsetCalculatorILi1EjESD_NS0_6memory12LoadWithCastILi1EEENSE_13StoreWithCastILi1EEEEEviT_T0_T2_T3_T4_T5_ --------------------------
	.section	.nv.constant0._ZN2at6native27unrolled_elementwise_kernelINS0_13AUnaryFunctorIllbZZZNS0_22logical_or_kernel_cudaERNS_14TensorIteratorEENKUlvE0_clEvENKUlvE2_clEvEUlllE_EESt5arrayIPcLm2EELi4E23TrivialOffsetCalculatorILi1EjESD_NS0_6memory12LoadWithCastILi1EEENSE_13StoreWithCastILi1EEEEEviT_T0_T2_T3_T4_T5_,"a",@progbits
	.sectionflags	@""
	.align	4
.nv.constant0._ZN2at6native27unrolled_elementwise_kernelINS0_13AUnaryFunctorIllbZZZNS0_22logical_or_kernel_cudaERNS_14TensorIteratorEENKUlvE0_clEvENKUlvE2_clEvEUlllE_EESt5arrayIPcLm2EELi4E23TrivialOffsetCalculatorILi1EjESD_NS0_6memory12LoadWithCastILi1EEENSE_13StoreWithCastILi1EEEEEviT_T0_T2_T3_T4_T5_:
	.zero		956


//--------------------- .nv.constant0._ZN2at6native18elementwise_kernelILi128ELi4EZNS0_22gpu_kernel_impl_nocastINS0_13AUnaryFunctorIllbZZZNS0_22logical_or_kernel_cudaERNS_14TensorIteratorEENKUlvE0_clEvENKUlvE2_clEvEUlllE_EEEEvRNS_18TensorIteratorBaseERKT_EUliE_EEviT1_ --------------------------
	.section	.nv.constant0._ZN2at6native18elementwise_kernelILi128ELi4EZNS0_22gpu_kernel_impl_nocastINS0_13AUnaryFunctorIllbZZZNS0_22logical_or_kernel_cudaERNS_14TensorIteratorEENKUlvE0_clEvENKUlvE2_clEvEUlllE_EEEEvRNS_18TensorIteratorBaseERKT_EUliE_EEviT1_,"a",@progbits
	.sectionflags	@""
	.align	4
.nv.constant0._ZN2at6native18elementwise_kernelILi128ELi4EZNS0_22gpu_kernel_impl_nocastINS0_13AUnaryFunctorIllbZZZNS0_22logical_or_kernel_cudaERNS_14TensorIteratorEENKUlvE0_clEvENKUlvE2_clEvEUlllE_EEEEvRNS_18TensorIteratorBaseERKT_EUliE_EEviT1_:
	.zero		1448


//--------------------- .nv.constant0._ZN2at6native27unrolled_elementwise_kernelINS0_13AUnaryFunctorIllbZZZNS0_22logical_or_kernel_cudaERNS_14TensorIteratorEENKUlvE0_clEvENKUlvE2_clEvEUlllE_EESt5arrayIPcLm2EELi4E23TrivialOffsetCalculatorILi1EjESD_NS0_6memory15LoadWithoutCastENSE_16StoreWithoutCastEEEviT_T0_T2_T3_T4_T5_ --------------------------
	.section	.nv.constant0._ZN2at6native27unrolled_elementwise_kernelINS0_13AUnaryFunctorIllbZZZNS0_22logical_or_kernel_cudaERNS_14TensorIteratorEENKUlvE0_clEvENKUlvE2_clEvEUlllE_EESt5arrayIPcLm2EELi4E23TrivialOffsetCalculatorILi1EjESD_NS0_6memory15LoadWithoutCastENSE_16StoreWithoutCastEEEviT_T0_T2_T3_T4_T5_,"a",@progbits
	.sectionflags	@""
	.align	4
.nv.constant0._ZN2at6native27unrolled_elementwise_kernelINS0_13AUnaryFunctorIllbZZZNS0_22logical_or_kernel_cudaERNS_14TensorIteratorEENKUlvE0_clEvENKUlvE2_clEvEUlllE_EESt5arrayIPcLm2EELi4E23TrivialOffsetCalculatorILi1EjESD_NS0_6memory15LoadWithoutCastENSE_16StoreWithoutCastEEEviT_T0_T2_T3_T4_T5_:
	.zero		940


//--------------------- .nv.constant0._ZN2at6native29vectorized_elementwise_kernelILi2ENS0_13AUnaryFunctorIllbZZZNS0_22logical_or_kernel_cudaERNS_14TensorIteratorEENKUlvE0_clEvENKUlvE2_clEvEUlllE_EESt5arrayIPcLm2EEEEviT0_T1_ --------------------------
	.section	.nv.constant0._ZN2at6native29vectorized_elementwise_kernelILi2ENS0_13AUnaryFunctorIllbZZZNS0_22logical_or_kernel_cudaERNS_14TensorIteratorEENKUlvE0_clEvENKUlvE2_clEvEUlllE_EESt5arrayIPcLm2EEEEviT0_T1_,"a",@progbits
	.sectionflags	@""
	.align	4
.nv.constant0._ZN2at6native29vectorized_elementwise_kernelILi2ENS0_13AUnaryFunctorIllbZZZNS0_22logical_or_kernel_cudaERNS_14TensorIteratorEENKUlvE0_clEvENKUlvE2_clEvEUlllE_EESt5arrayIPcLm2EEEEviT0_T1_:
	.zero		936


//--------------------- .nv.constant0._ZN2at6native29vectorized_elementwise_kernelILi4ENS0_13AUnaryFunctorIllbZZZNS0_22logical_or_kernel_cudaERNS_14TensorIteratorEENKUlvE0_clEvENKUlvE2_clEvEUlllE_EESt5arrayIPcLm2EEEEviT0_T1_ --------------------------
	.section	.nv.constant0._ZN2at6native29vectorized_elementwise_kernelILi4ENS0_13AUnaryFunctorIllbZZZNS0_22logical_or_kernel_cudaERNS_14TensorIteratorEENKUlvE0_clEvENKUlvE2_clEvEUlllE_EESt5arrayIPcLm2EEEEviT0_T1_,"a",@progbits
	.sectionflags	@""
	.align	4
.nv.constant0._ZN2at6native29vectorized_elementwise_kernelILi4ENS0_13AUnaryFunctorIllbZZZNS0_22logical_or_kernel_cudaERNS_14TensorIteratorEENKUlvE0_clEvENKUlvE2_clEvEUlllE_EESt5arrayIPcLm2EEEEviT0_T1_:
	.zero		936


//--------------------- .nv.constant0._ZN2at6native29vectorized_elementwise_kernelILi8ENS0_13AUnaryFunctorIllbZZZNS0_22logical_or_kernel_cudaERNS_14TensorIteratorEENKUlvE0_clEvENKUlvE2_clEvEUlllE_EESt5arrayIPcLm2EEEEviT0_T1_ --------------------------
	.section	.nv.constant0._ZN2at6native29vectorized_elementwise_kernelILi8ENS0_13AUnaryFunctorIllbZZZNS0_22logical_or_kernel_cudaERNS_14TensorIteratorEENKUlvE0_clEvENKUlvE2_clEvEUlllE_EESt5arrayIPcLm2EEEEviT0_T1_,"a",@progbits
	.sectionflags	@""
	.align	4
.nv.constant0._ZN2at6native29vectorized_elementwise_kernelILi8ENS0_13AUnaryFunctorIllbZZZNS0_22logical_or_kernel_cudaERNS_14TensorIteratorEENKUlvE0_clEvENKUlvE2_clEvEUlllE_EESt5arrayIPcLm2EEEEviT0_T1_:
	.zero		936


//--------------------- .nv.constant0._ZN2at6native18elementwise_kernelILi128ELi4EZNS0_15gpu_kernel_implINS0_13BinaryFunctorIllbZZZNS0_22logical_or_kernel_cudaERNS_14TensorIteratorEENKUlvE0_clEvENKUlvE2_clEvEUlllE_EEEEvRNS_18TensorIteratorBaseERKT_EUliE_EEviT1_ --------------------------
	.section	.nv.constant0._ZN2at6native18elementwise_kernelILi128ELi4EZNS0_15gpu_kernel_implINS0_13BinaryFunctorIllbZZZNS0_22logical_or_kernel_cudaERNS_14TensorIteratorEENKUlvE0_clEvENKUlvE2_clEvEUlllE_EEEEvRNS_18TensorIteratorBaseERKT_EUliE_EEviT1_,"a",@progbits
	.sectionflags	@""
	.align	4
.nv.constant0._ZN2at6native18elementwise_kernelILi128ELi4EZNS0_15gpu_kernel_implINS0_13BinaryFunctorIllbZZZNS0_22logical_or_kernel_cudaERNS_14TensorIteratorEENKUlvE0_clEvENKUlvE2_clEvEUlllE_EEEEvRNS_18TensorIteratorBaseERKT_EUliE_EEviT1_:
	.zero		1552


//--------------------- .nv.constant0._ZN2at6native27unrolled_elementwise_kernelINS0_13BinaryFunctorIllbZZZNS0_22logical_or_kernel_cudaERNS_14TensorIteratorEENKUlvE0_clEvENKUlvE2_clEvEUlllE_EESt5arrayIPcLm3EELi4E23TrivialOffsetCalculatorILi2EjESC_ILi1EjENS0_6memory12LoadWithCastILi2EEENSF_13StoreWithCastILi1EEEEEviT_T0_T2_T3_T4_T5_ --------------------------
	.section	.nv.constant0._ZN2at6native27unrolled_elementwise_kernelINS0_13BinaryFunctorIllbZZZNS0_22logical_or_kernel_cudaERNS_14TensorIteratorEENKUlvE0_clEvENKUlvE2_clEvEUlllE_EESt5arrayIPcLm3EELi4E23TrivialOffsetCalculatorILi2EjESC_ILi1EjENS0_6memory12LoadWithCastILi2EEENSF_13StoreWithCastILi1EEEEEviT_T0_T2_T3_T4_T5_,"a",@progbits
	.sectionflags	@""
	.align	4
.nv.constant0._ZN2at6native27unrolled_elementwise_kernelINS0_13BinaryFunctorIllbZZZNS0_22logical_or_kernel_cudaERNS_14TensorIteratorEENKUlvE0_clEvENKUlvE2_clEvEUlllE_EESt5arrayIPcLm3EELi4E23TrivialOffsetCalculatorILi2EjESC_ILi1EjENS0_6memory12LoadWithCastILi2EEENSF_13StoreWithCastILi1EEEEEviT_T0_T2_T3_T4_T5_:
	.zero		952


//--------------------- .nv.constant0._ZN2at6native18elementwise_kernelILi128ELi4EZNS0_22gpu_kernel_impl_nocastINS0_13BinaryFunctorIllbZZZNS0_22logical_or_kernel_cudaERNS_14TensorIteratorEENKUlvE0_clEvENKUlvE2_clEvEUlllE_EEEEvRNS_18TensorIteratorBaseERKT_EUliE_EEviT1_ --------------------------
	.section	.nv.constant0._ZN2at6native18elementwise_kernelILi128ELi4EZNS0_22gpu_kernel_impl_nocastINS0_13BinaryFunctorIllbZZZNS0_22logical_or_kernel_cudaERNS_14TensorIteratorEENKUlvE0_clEvENKUlvE2_clEvEUlllE_EEEEvRNS_18TensorIteratorBaseERKT_EUliE_EEviT1_,"a",@progbits
	.sectionflags	@""
	.align	4
.nv.constant0._ZN2at6native18elementwise_kernelILi128ELi4EZNS0_22gpu_kernel_impl_nocastINS0_13BinaryFunctorIllbZZZNS0_22logical_or_kernel_cudaERNS_14TensorIteratorEENKUlvE0_clEvENKUlvE2_clEvEUlllE_EEEEvRNS_18TensorIteratorBaseERKT_EUliE_EEviT1_:
	.zero		1552


//--------------------- .nv.constant0._ZN2at6native27unrolled_elementwise_kernelINS0_13BinaryFunctorIllbZZZNS0_22logical_or_kernel_cudaERNS_14TensorIteratorEENKUlvE0_clEvENKUlvE2_clEvEUlllE_EESt5arrayIPcLm3EELi4E23TrivialOffsetCalculatorILi2EjESC_ILi1EjENS0_6memory15LoadWithoutCastENSF_16StoreWithoutCastEEEviT_T0_T2_T3_T4_T5_ --------------------------
	.section	.nv.constant0._ZN2at6native27unrolled_elementwise_kernelINS0_13BinaryFunctorIllbZZZNS0_22logical_or_kernel_cudaERNS_14TensorIteratorEENKUlvE0_clEvENKUlvE2_clEvEUlllE_EESt5arrayIPcLm3EELi4E23TrivialOffsetCalculatorILi2EjESC_ILi1EjENS0_6memory15LoadWithoutCastENSF_16StoreWithoutCastEEEviT_T0_T2_T3_T4_T5_,"a",@progbits
	.sectionflags	@""
	.align	4
.nv.constant0._ZN2at6native27unrolled_elementwise_kernelINS0_13BinaryFunctorIllbZZZNS0_22logical_or_kernel_cudaERNS_14TensorIteratorEENKUlvE0_clEvENKUlvE2_clEvEUlllE_EESt5arrayIPcLm3EELi4E23TrivialOffsetCalculatorILi2EjESC_ILi1EjENS0_6memory15LoadWithoutCastENSF_16StoreWithoutCastEEEviT_T0_T2_T3_T4_T5_:
	.zero		932


//--------------------- .nv.constant0._ZN2at6native29vectorized_elementwise_kernelILi2ENS0_13BinaryFunctorIllbZZZNS0_22logical_or_kernel_cudaERNS_14TensorIteratorEENKUlvE0_clEvENKUlvE2_clEvEUlllE_EESt5arrayIPcLm3EEEEviT0_T1_ --------------------------
	.section	.nv.constant0._ZN2at6native29vectorized_elementwise_kernelILi2ENS0_13BinaryFunctorIllbZZZNS0_22logical_or_kernel_cudaERNS_14TensorIteratorEENKUlvE0_clEvENKUlvE2_clEvEUlllE_EESt5arrayIPcLm3EEEEviT0_T1_,"a",@progbits
	.sectionflags	@""
	.align	4
.nv.constant0._ZN2at6native29vectorized_elementwise_kernelILi2ENS0_13BinaryFunctorIllbZZZNS0_22logical_or_kernel_cudaERNS_14TensorIteratorEENKUlvE0_clEvENKUlvE2_clEvEUlllE_EESt5arrayIPcLm3EEEEviT0_T1_:
	.zero		928


//--------------------- .nv.constant0._ZN2at6native29vectorized_elementwise_kernelILi4ENS0_13BinaryFunctorIllbZZZNS0_22logical_or_kernel_cudaERNS_14TensorIteratorEENKUlvE0_clEvENKUlvE2_clEvEUlllE_EESt5arrayIPcLm3EEEEviT0_T1_ --------------------------
	.section	.nv.constant0._ZN2at6native29vectorized_elementwise_kernelILi4ENS0_13BinaryFunctorIllbZZZNS0_22logical_or_kernel_cudaERNS_14TensorIteratorEENKUlvE0_clEvENKUlvE2_clEvEUlllE_EESt5arrayIPcLm3EEEEviT0_T1_,"a",@progbits
	.sectionflags	@""
	.align	4
.nv.constant0._ZN2at6native29vectorized_elementwise_kernelILi4ENS0_13BinaryFunctorIllbZZZNS0_22logical_or_kernel_cudaERNS_14TensorIteratorEENKUlvE0_clEvENKUlvE2_clEvEUlllE_EESt5arrayIPcLm3EEEEviT0_T1_:
	.zero		928


//--------------------- .nv.constant0._ZN2at6native29vectorized_elementwise_kernelILi8ENS0_13BinaryFunctorIllbZZZNS0_22logical_or_kernel_cudaERNS_14TensorIteratorEENKUlvE0_clEvENKUlvE2_clEvEUlllE_EESt5arrayIPcLm3EEEEviT0_T1_ --------------------------
	.section	.nv.constant0._ZN2at6native29vectorized_elementwise_kernelILi8ENS0_13BinaryFunctorIllbZZZNS0_22logical_or_kernel_cudaERNS_14TensorIteratorEENKUlvE0_clEvENKUlvE2_clEvEUlllE_EESt5arrayIPcLm3EEEEviT0_T1_,"a",@progbits
	.sectionflags	@""
	.align	4
.nv.constant0._ZN2at6native29vectorized_elementwise_kernelILi8ENS0_13BinaryFunctorIllbZZZNS0_22logical_or_kernel_cudaERNS_14TensorIteratorEENKUlvE0_clEvENKUlvE2_clEvEUlllE_EESt5arrayIPcLm3EEEEviT0_T1_:
	.zero		928


//--------------------- .nv.constant0._ZN2at6native18elementwise_kernelILi128ELi4EZNS0_15gpu_kernel_implINS0_13AUnaryFunctorIiibZZZNS0_22logical_or_kernel_cudaERNS_14TensorIteratorEENKUlvE0_clEvENKUlvE1_clEvEUliiE_EEEEvRNS_18TensorIteratorBaseERKT_EUliE_EEviT1_ --------------------------
	.section	.nv.constant0._ZN2at6native18elementwise_kernelILi128ELi4EZNS0_15gpu_kernel_implINS0_13AUnaryFunctorIiibZZZNS0_22logical_or_kernel_cudaERNS_14TensorIteratorEENKUlvE0_clEvENKUlvE1_clEvEUliiE_EEEEvRNS_18TensorIteratorBaseERKT_EUliE_EEviT1_,"a",@progbits
	.sectionflags	@""
	.align	4
.nv.constant0._ZN2at6native18elementwise_kernelILi128ELi4EZNS0_15gpu_kernel_implINS0_13AUnaryFunctorIiibZZZNS0_22logical_or_kernel_cudaERNS_14TensorIteratorEENKUlvE0_clEvENKUlvE1_clEvEUliiE_EEEEvRNS_18TensorIteratorBaseERKT_EUliE_EEviT1_:
	.zero		1448


//--------------------- .nv.constant0._ZN2at6native27unrolled_elementwise_kernelINS0_13AUnaryFunctorIiibZZZNS0_22logical_or_kernel_cudaERNS_14TensorIteratorEENKUlvE0_clEvENKUlvE1_clEvEUliiE_EESt5arrayIPcLm2EELi4E23TrivialOffsetCalculatorILi1EjESD_NS0_6memory12LoadWithCastILi1EEENSE_13StoreWithCastILi1EEEEEviT_T0_T2_T3_T4_T5_ --------------------------
	.section	.nv.constant0._ZN2at6native27unrolled_elementwise_kernelINS0_13AUnaryFunctorIiibZZZNS0_22logical_or_kernel_cudaERNS_14TensorIteratorEENKUlvE0_clEvENKUlvE1_clEvEUliiE_EESt5arrayIPcLm2EELi4E23TrivialOffsetCalculatorILi1EjESD_NS0_6memory12LoadWithCastILi1EEENSE_13StoreWithCastILi1EEEEEviT_T0_T2_T3_T4_T5_,"a",@progbits
	.sectionflags	@""
	.align	4
.nv.constant0._ZN2at6native27unrolled_elementwise_kernelINS0_13AUnaryFunctorIiibZZZNS0_22logical_or_kernel_cudaERNS_14TensorIteratorEENKUlvE0_clEvENKUlvE1_clEvEUliiE_EESt5arrayIPcLm2EELi4E23TrivialOffsetCalculatorILi1EjESD_NS0_6memory12LoadWithCastILi1EEENSE_13StoreWithCastILi1EEEEEviT_T0_T2_T3_T4_T5_:
	.zero		948


//--------------------- .nv.constant0._ZN2at6native18elementwise_kernelILi128ELi4EZNS0_22gpu_kernel_impl_nocastINS0_13AUnaryFunctorIiibZZZNS0_22logical_or_kernel_cudaERNS_14TensorIteratorEENKUlvE0_clEvENKUlvE1_clEvEUliiE_EEEEvRNS_18TensorIteratorBaseERKT_EUliE_EEviT1_ --------------------------
	.section	.nv.constant0._ZN2at6native18elementwise_kernelILi128ELi4EZNS0_22gpu_kernel_impl_nocastINS0_13AUnaryFunctorIiibZZZNS0_22logical_or_kernel_cudaERNS_14TensorIteratorEENKUlvE0_clEvENKUlvE1_clEvEUliiE_EEEEvRNS_18TensorIteratorBaseERKT_EUliE_EEviT1_,"a",@progbits
	.sectionflags	@""
	.align	4
.nv.constant0._ZN2at6native18elementwise_kernelILi128ELi4EZNS0_22gpu_kernel_impl_nocastINS0_13AUnaryFunctorIiibZZZNS0_22logical_or_kernel_cudaERNS_14TensorIteratorEENKUlvE0_clEvENKUlvE1_clEvEUliiE_EEEEvRNS_18TensorIteratorBaseERKT_EUliE_EEviT1_:
	.zero		1440


//--------------------- .nv.constant0._ZN2at6native27unrolled_elementwise_kernelINS0_13AUnaryFunctorIiibZZZNS0_22logical_or_kernel_cudaERNS_14TensorIteratorEENKUlvE0_clEvENKUlvE1_clEvEUliiE_EESt5arrayIPcLm2EELi4E23TrivialOffsetCalculatorILi1EjESD_NS0_6memory15LoadWithoutCastENSE_16StoreWithoutCastEEEviT_T0_T2_T3_T4_T5_ --------------------------
	.section	.nv.constant0._ZN2at6native27unrolled_elementwise_kernelINS0_13AUnaryFunctorIiibZZZNS0_22logical_or_kernel_cudaERNS_14TensorIteratorEENKUlvE0_clEvENKUlvE1_clEvEUliiE_EESt5arrayIPcLm2EELi4E23TrivialOffsetCalculatorILi1EjESD_NS0_6memory15LoadWithoutCastENSE_16StoreWithoutCastEEEviT_T0_T2_T3_T4_T5_,"a",@progbits
	.sectionflags	@""
	.align	4
.nv.constant0._ZN2at6native27unrolled_elementwise_kernelINS0_13AUnaryFunctorIiibZZZNS0_22logical_or_kernel_cudaERNS_14TensorIteratorEENKUlvE0_clEvENKUlvE1_clEvEUliiE_EESt5arrayIPcLm2EELi4E23TrivialOffsetCalculatorILi1EjESD_NS0_6memory15LoadWithoutCastENSE_16StoreWithoutCastEEEviT_T0_T2_T3_T4_T5_:
	.zero		932


//--------------------- .nv.constant0._ZN2at6native29vectorized_elementwise_kernelILi2ENS0_13AUnaryFunctorIiibZZZNS0_22logical_or_kernel_cudaERNS_14TensorIteratorEENKUlvE0_clEvENKUlvE1_clEvEUliiE_EESt5arrayIPcLm2EEEEviT0_T1_ --------------------------
	.section	.nv.constant0._ZN2at6native29vectorized_elementwise_kernelILi2ENS0_13AUnaryFunctorIiibZZZNS0_22logical_or_kernel_cudaERNS_14TensorIteratorEENKUlvE0_clEvENKUlvE1_clEvEUliiE_EESt5arrayIPcLm2EEEEviT0_T1_,"a",@progbits
	.sectionflags	@""
	.align	4
.nv.constant0._ZN2at6native29vectorized_elementwise_kernelILi2ENS0_13AUnaryFunctorIiibZZZNS0_22logical_or_kernel_cudaERNS_14TensorIteratorEENKUlvE0_clEvENKUlvE1_clEvEUliiE_EESt5arrayIPcLm2EEEEviT0_T1_:
	.zero		928


//--------------------- .nv.constant0._ZN2at6native29vectorized_elementwise_kernelILi4ENS0_13AUnaryFunctorIiibZZZNS0_22logical_or_kernel_cudaERNS_14TensorIteratorEENKUlvE0_clEvENKUlvE1_clEvEUliiE_EESt5arrayIPcLm2EEEEviT0_T1_ --------------------------
	.section	.nv.constant0._ZN2at6native29vectorized_elementwise_kernelILi4ENS0_13AUnaryFunctorIiibZZZNS0_22logical_or_kernel_cudaERNS_14TensorIteratorEENKUlvE0_clEvENKUlvE1_clEvEUliiE_EESt5arrayIPcLm2EEEEviT0_T1_,"a",@progbits
	.sectionflags	@""
	.align	4
.nv.constant0._ZN2at6native29vectorized_elementwise_kernelILi4ENS0_13AUnaryFunctorIiibZZZNS0_22logical_or_kernel_cudaERNS_14TensorIteratorEENKUlvE0_clEvENKUlvE1_clEvEUliiE_EESt5arrayIPcLm2EEEEviT0_T1_:
	.zero		928


//--------------------- .nv.constant0._ZN2at6native29vectorized_elementwise_kernelILi8ENS0_13AUnaryFunctorIiibZZZNS0_22logical_or_kernel_cudaERNS_14TensorIteratorEENKUlvE0_clEvENKUlvE1_clEvEUliiE_EESt5arrayIPcLm2EEEEviT0_T1_ --------------------------
	.section	.nv.constant0._ZN2at6native29vectorized_elementwise_kernelILi8ENS0_13AUnaryFunctorIiibZZZNS0_22logical_or_kernel_cudaERNS_14TensorIteratorEENKUlvE0_clEvENKUlvE1_clEvEUliiE_EESt5arrayIPcLm2EEEEviT0_T1_,"a",@progbits
	.sectionflags	@""
	.align	4
.nv.constant0._ZN2at6native29vectorized_elementwise_kernelILi8ENS0_13AUnaryFunctorIiibZZZNS0_22logical_or_kernel_cudaERNS_14TensorIteratorEENKUlvE0_clEvENKUlvE1_clEvEUliiE_EESt5arrayIPcLm2EEEEviT0_T1_:
	.zero		928


//--------------------- .nv.constant0._ZN2at6native18elementwise_kernelILi128ELi4EZNS0_15gpu_kernel_implINS0_13BinaryFunctorIiibZZZNS0_22logical_or_kernel_cudaERNS_14TensorIteratorEENKUlvE0_clEvENKUlvE1_clEvEUliiE_EEEEvRNS_18TensorIteratorBaseERKT_EUliE_EEviT1_ --------------------------
	.section	.nv.constant0._ZN2at6native18elementwise_kernelILi128ELi4EZNS0_15gpu_kernel_implINS0_13BinaryFunctorIiibZZZNS0_22logical_or_kernel_cudaERNS_14TensorIteratorEENKUlvE0_clEvENKUlvE1_clEvEUliiE_EEEEvRNS_18TensorIteratorBaseERKT_EUliE_EEviT1_,"a",@progbits
	.sectionflags	@""
	.align	4
.nv.constant0._ZN2at6native18elementwise_kernelILi128ELi4EZNS0_15gpu_kernel_implINS0_13BinaryFunctorIiibZZZNS0_22logical_or_kernel_cudaERNS_14TensorIteratorEENKUlvE0_clEvENKUlvE1_clEvEUliiE_EEEEvRNS_18TensorIteratorBaseERKT_EUliE_EEviT1_:
	.zero		1552


//--------------------- .nv.constant0._ZN2at6native27unrolled_elementwise_kernelINS0_13BinaryFunctorIiibZZZNS0_22logical_or_kernel_cudaERNS_14TensorIteratorEENKUlvE0_clEvENKUlvE1_clEvEUliiE_EESt5arrayIPcLm3EELi4E23TrivialOffsetCalculatorILi2EjESC_ILi1EjENS0_6memory12LoadWithCastILi2EEENSF_13StoreWithCastILi1EEEEEviT_T0_T2_T3_T4_T5_ --------------------------
	.section	.nv.constant0._ZN2at6native27unrolled_elementwise_kernelINS0_13BinaryFunctorIiibZZZNS0_22logical_or_kernel_cudaERNS_14TensorIteratorEENKUlvE0_clEvENKUlvE1_clEvEUliiE_EESt5arrayIPcLm3EELi4E23TrivialOffsetCalculatorILi2EjESC_ILi1EjENS0_6memory12LoadWithCastILi2EEENSF_13StoreWithCastILi1EEEEEviT_T0_T2_T3_T4_T5_,"a",@progbits
	.sectionflags	@""
	.align	4
.nv.constant0._ZN2at6native27unrolled_elementwise_kernelINS0_13BinaryFunctorIiibZZZNS0_22logical_or_kernel_cudaERNS_14TensorIteratorEENKUlvE0_clEvENKUlvE1_clEvEUliiE_EESt5arrayIPcLm3EELi4E23TrivialOffsetCalculatorILi2EjESC_ILi1EjENS0_6memory12LoadWithCastILi2EEENSF_13StoreWithCastILi1EEEEEviT_T0_T2_T3_T4_T5_:
	.zero		952


//--------------------- .nv.constant0._ZN2at6native18elementwise_kernelILi128ELi4EZNS0_22gpu_kernel_impl_nocastINS0_13BinaryFunctorIiibZZZNS0_22logical_or_kernel_cudaERNS_14TensorIteratorEENKUlvE0_clEvENKUlvE1_clEvEUliiE_EEEEvRNS_18TensorIteratorBaseERKT_EUliE_EEviT1_ --------------------------
	.section	.nv.constant0._ZN2at6native18elementwise_kernelILi128ELi4EZNS0_22gpu_kernel_impl_nocastINS0_13BinaryFunctorIiibZZZNS0_22logical_or_kernel_cudaERNS_14TensorIteratorEENKUlvE0_clEvENKUlvE1_clEvEUliiE_EEEEvRNS_18TensorIteratorBaseERKT_EUliE_EEviT1_,"a",@progbits
	.sectionflags	@""
	.align	4
.nv.constant0._ZN2at6native18elementwise_kernelILi128ELi4EZNS0_22gpu_kernel_impl_nocastINS0_13BinaryFunctorIiibZZZNS0_22logical_or_kernel_cudaERNS_14TensorIteratorEENKUlvE0_clEvENKUlvE1_clEvEUliiE_EEEEvRNS_18TensorIteratorBaseERKT_EUliE_EEviT1_:
	.zero		1552


//--------------------- .nv.constant0._ZN2at6native27unrolled_elementwise_kernelINS0_13BinaryFunctorIiibZZZNS0_22logical_or_kernel_cudaERNS_14TensorIteratorEENKUlvE0_clEvENKUlvE1_clEvEUliiE_EESt5arrayIPcLm3EELi4E23TrivialOffsetCalculatorILi2EjESC_ILi1EjENS0_6memory15LoadWithoutCastENSF_16StoreWithoutCastEEEviT_T0_T2_T3_T4_T5_ --------------------------
	.section	.nv.constant0._ZN2at6native27unrolled_elementwise_kernelINS0_13BinaryFunctorIiibZZZNS0_22logical_or_kernel_cudaERNS_14TensorIteratorEENKUlvE0_clEvENKUlvE1_clEvEUliiE_EESt5arrayIPcLm3EELi4E23TrivialOffsetCalculatorILi2EjESC_ILi1EjENS0_6memory15LoadWithoutCastENSF_16StoreWithoutCastEEEviT_T0_T2_T3_T4_T5_,"a",@progbits
	.sectionflags	@""
	.align	4
.nv.constant0._ZN2at6native27unrolled_elementwise_kernelINS0_13BinaryFunctorIiibZZZNS0_22logical_or_kernel_cudaERNS_14TensorIteratorEENKUlvE0_clEvENKUlvE1_clEvEUliiE_EESt5arrayIPcLm3EELi4E23TrivialOffsetCalculatorILi2EjESC_ILi1EjENS0_6memory15LoadWithoutCastENSF_16StoreWithoutCastEEEviT_T0_T2_T3_T4_T5_:
	.zero		932


//--------------------- .nv.constant0._ZN2at6native29vectorized_elementwise_kernelILi2ENS0_13BinaryFunctorIiibZZZNS0_22logical_or_kernel_cudaERNS_14TensorIteratorEENKUlvE0_clEvENKUlvE1_clEvEUliiE_EESt5arrayIPcLm3EEEEviT0_T1_ --------------------------
	.section	.nv.constant0._ZN2at6native29vectorized_elementwise_kernelILi2ENS0_13BinaryFunctorIiibZZZNS0_22logical_or_kernel_cudaERNS_14TensorIteratorEENKUlvE0_clEvENKUlvE1_clEvEUliiE_EESt5arrayIPcLm3EEEEviT0_T1_,"a",@progbits
	.sectionflags	@""
	.align	4
.nv.constant0._ZN2at6native29vectorized_elementwise_kernelILi2ENS0_13BinaryFunctorIiibZZZNS0_22logical_or_kernel_cudaERNS_14TensorIteratorEENKUlvE0_clEvENKUlvE1_clEvEUliiE_EESt5arrayIPcLm3EEEEviT0_T1_:
	.zero		928


//--------------------- .nv.constant0._ZN2at6native29vectorized_elementwise_kernelILi4ENS0_13BinaryFunctorIiibZZZNS0_22logical_or_kernel_cudaERNS_14TensorIteratorEENKUlvE0_clEvENKUlvE1_clEvEUliiE_EESt5arrayIPcLm3EEEEviT0_T1_ --------------------------
	.section	.nv.constant0._ZN2at6native29vectorized_elementwise_kernelILi4ENS0_13BinaryFunctorIiibZZZNS0_22logical_or_kernel_cudaERNS_14TensorIteratorEENKUlvE0_clEvENKUlvE1_clEvEUliiE_EESt5arrayIPcLm3EEEEviT0_T1_,"a",@progbits
	.sectionflags	@""
	.align	4
.nv.constant0._ZN2at6native29vectorized_elementwise_kernelILi4ENS0_13BinaryFunctorIiibZZZNS0_22logical_or_kernel_cudaERNS_14TensorIteratorEENKUlvE0_clEvENKUlvE1_clEvEUliiE_EESt5arrayIPcLm3EEEEviT0_T1_:
	.zero		928


//--------------------- .nv.constant0._ZN2at6native29vectorized_elementwise_kernelILi8ENS0_13BinaryFunctorIiibZZZNS0_22logical_or_kernel_cudaERNS_14TensorIteratorEENKUlvE0_clEvENKUlvE1_clEvEUliiE_EESt5arrayIPcLm3EEEEviT0_T1_ --------------------------
	.section	.nv.constant0._ZN2at6native29vectorized_elementwise_kernelILi8ENS0_13BinaryFunctorIiibZZZNS0_22logical_or_kernel_cudaERNS_14TensorIteratorEENKUlvE0_clEvENKUlvE1_clEvEUliiE_EESt5arrayIPcLm3EEEEviT0_T1_,"a",@progbits
	.sectionflags	@""
	.align	4
.nv.constant0._ZN2at6native29vectorized_elementwise_kernelILi8ENS0_13BinaryFunctorIiibZZZNS0_22logical_or_kernel_cudaERNS_14TensorIteratorEENKUlvE0_clEvENKUlvE1_clEvEUliiE_EESt5arrayIPcLm3EEEEviT0_T1_:
	.zero		928


//--------------------- .nv.constant0._ZN2at6native18elementwise_kernelILi128ELi4EZNS0_15gpu_kernel_implINS0_13AUnaryFunctorIaabZZZNS0_22logical_or_kernel_cudaERNS_14TensorIteratorEENKUlvE0_clEvENKUlvE0_clEvEUlaaE_EEEEvRNS_18TensorIteratorBaseERKT_EUliE_EEviT1_ --------------------------
	.section	.nv.constant0._ZN2at6native18elementwise_kernelILi128ELi4EZNS0_15gpu_kernel_implINS0_13AUnaryFunctorIaabZZZNS0_22logical_or_kernel_cudaERNS_14TensorIteratorEENKUlvE0_clEvENKUlvE0_clEvEUlaaE_EEEEvRNS_18TensorIteratorBaseERKT_EUliE_EEviT1_,"a",@progbits
	.sectionflags	@""
	.align	4
.nv.constant0._ZN2at6native18elementwise_kernelILi128ELi4EZNS0_15gpu_kernel_implINS0_13AUnaryFunctorIaabZZZNS0_22logical_or_kernel_cudaERNS_14TensorIteratorEENKUlvE0_clEvENKUlvE0_clEvEUlaaE_EEEEvRNS_18TensorIteratorBaseERKT_EUliE_EEviT1_:
	.zero		1440


//--------------------- .nv.constant0._ZN2at6native27unrolled_elementwise_kernelINS0_13AUnaryFunctorIaabZZZNS0_22logical_or_kernel_cudaERNS_14TensorIteratorEENKUlvE0_clEvENKUlvE0_clEvEUlaaE_EESt5arrayIPcLm2EELi4E23TrivialOffsetCalculatorILi1EjESD_NS0_6memory12LoadWithCastILi1EEENSE_13StoreWithCastILi1EEEEEviT_T0_T2_T3_T4_T5_ --------------------------
	.section	.nv.constant0._ZN2at6native27unrolled_elementwise_kernelINS0_13AUnaryFunctorIaabZZZNS0_22logical_or_kernel_cudaERNS_14TensorIteratorEENKUlvE0_clEvENKUlvE0_clEvEUlaaE_EESt5arrayIPcLm2EELi4E23TrivialOffsetCalculatorILi1EjESD_NS0_6memory12LoadWithCastILi1EEENSE_13StoreWithCastILi1EEEEEviT_T0_T2_T3_T4_T5_,"a",@progbits
	.sectionflags	@""
	.align	4
.nv.constant0._ZN2at6native27unrolled_elementwise_kernelINS0_13AUnaryFunctorIaabZZZNS0_22logical_or_kernel_cudaERNS_14TensorIteratorEENKUlvE0_clEvENKUlvE0_clEvEUlaaE_EESt5arrayIPcLm2EELi4E23TrivialOffsetCalculatorILi1EjESD_NS0_6memory12LoadWithCastILi1EEENSE_13StoreWithCastILi1EEEEEviT_T0_T2_T3_T4_T5_:
	.zero		940


//--------------------- .nv.constant0._ZN2at6native18elementwise_kernelILi128ELi4EZNS0_22gpu_kernel_impl_nocastINS0_13AUnaryFunctorIaabZZZNS0_22logical_or_kernel_cudaERNS_14TensorIteratorEENKUlvE0_clEvENKUlvE0_clEvEUlaaE_EEEEvRNS_18TensorIteratorBaseERKT_EUliE_EEviT1_ --------------------------
	.section	.nv.constant0._ZN2at6native18elementwise_kernelILi128ELi4EZNS0_22gpu_kernel_impl_nocastINS0_13AUnaryFunctorIaabZZZNS0_22logical_or_kernel_cudaERNS_14TensorIteratorEENKUlvE0_clEvENKUlvE0_clEvEUlaaE_EEEEvRNS_18TensorIteratorBaseERKT_EUliE_EEviT1_,"a",@progbits
	.sectionflags	@""
	.align	4
.nv.constant0._ZN2at6native18elementwise_kernelILi128ELi4EZNS0_22gpu_kernel_impl_nocastINS0_13AUnaryFunctorIaabZZZNS0_22logical_or_kernel_cudaERNS_14TensorIteratorEENKUlvE0_clEvENKUlvE0_clEvEUlaaE_EEEEvRNS_18TensorIteratorBaseERKT_EUliE_EEviT1_:
	.zero		1440


//--------------------- .nv.constant0._ZN2at6native27unrolled_elementwise_kernelINS0_13AUnaryFunctorIaabZZZNS0_22logical_or_kernel_cudaERNS_14TensorIteratorEENKUlvE0_clEvENKUlvE0_clEvEUlaaE_EESt5arrayIPcLm2EELi4E23TrivialOffsetCalculatorILi1EjESD_NS0_6memory15LoadWithoutCastENSE_16StoreWithoutCastEEEviT_T0_T2_T3_T4_T5_ --------------------------
	.section	.nv.constant0._ZN2at6native27unrolled_elementwise_kernelINS0_13AUnaryFunctorIaabZZZNS0_22logical_or_kernel_cudaERNS_14TensorIteratorEENKUlvE0_clEvENKUlvE0_clEvEUlaaE_EESt5arrayIPcLm2EELi4E23TrivialOffsetCalculatorILi1EjESD_NS0_6memory15LoadWithoutCastENSE_16StoreWithoutCastEEEviT_T0_T2_T3_T4_T5_,"a",@progbits
	.sectionflags	@""
	.align	4
.nv.constant0._ZN2at6native27unrolled_elementwise_kernelINS0_13AUnaryFunctorIaabZZZNS0_22logical_or_kernel_cudaERNS_14TensorIteratorEENKUlvE0_clEvENKUlvE0_clEvEUlaaE_EESt5arrayIPcLm2EELi4E23TrivialOffsetCalculatorILi1EjESD_NS0_6memory15LoadWithoutCastENSE_16StoreWithoutCastEEEviT_T0_T2_T3_T4_T5_:
	.zero		924


//--------------------- .nv.constant0._ZN2at6native29vectorized_elementwise_kernelILi2ENS0_13AUnaryFunctorIaabZZZNS0_22logical_or_kernel_cudaERNS_14TensorIteratorEENKUlvE0_clEvENKUlvE0_clEvEUlaaE_EESt5arrayIPcLm2EEEEviT0_T1_ --------------------------
	.section	.nv.constant0._ZN2at6native29vectorized_elementwise_kernelILi2ENS0_13AUnaryFunctorIaabZZZNS0_22logical_or_kernel_cudaERNS_14TensorIteratorEENKUlvE0_clEvENKUlvE0_clEvEUlaaE_EESt5arrayIPcLm2EEEEviT0_T1_,"a",@progbits
	.sectionflags	@""
	.align	4
.nv.constant0._ZN2at6native29vectorized_elementwise_kernelILi2ENS0_13AUnaryFunctorIaabZZZNS0_22logical_or_kernel_cudaERNS_14TensorIteratorEENKUlvE0_clEvENKUlvE0_clEvEUlaaE_EESt5arrayIPcLm2EEEEviT0_T1_:
	.zero		920


//--------------------- .nv.constant0._ZN2at6native29vectorized_elementwise_kernelILi4ENS0_13AUnaryFunctorIaabZZZNS0_22logical_or_kernel_cudaERNS_14TensorIteratorEENKUlvE0_clEvENKUlvE0_clEvEUlaaE_EESt5arrayIPcLm2EEEEviT0_T1_ --------------------------
	.section	.nv.constant0._ZN2at6native29vectorized_elementwise_kernelILi4ENS0_13AUnaryFunctorIaabZZZNS0_22logical_or_kernel_cudaERNS_14TensorIteratorEENKUlvE0_clEvENKUlvE0_clEvEUlaaE_EESt5arrayIPcLm2EEEEviT0_T1_,"a",@progbits
	.sectionflags	@""
	.align	4
.nv.constant0._ZN2at6native29vectorized_elementwise_kernelILi4ENS0_13AUnaryFunctorIaabZZZNS0_22logical_or_kernel_cudaERNS_14TensorIteratorEENKUlvE0_clEvENKUlvE0_clEvEUlaaE_EESt5arrayIPcLm2EEEEviT0_T1_:
	.zero		920


//--------------------- .nv.constant0._ZN2at6native29vectorized_elementwise_kernelILi8ENS0_13AUnaryFunctorIaabZZZNS0_22logical_or_kernel_cudaERNS_14TensorIteratorEENKUlvE0_clEvENKUlvE0_clEvEUlaaE_EESt5arrayIPcLm2EEEEviT0_T1_ --------------------------
	.section	.nv.constant0._ZN2at6native29vectorized_elementwise_kernelILi8ENS0_13AUnaryFunctorIaabZZZNS0_22logical_or_kernel_cudaERNS_14TensorIteratorEENKUlvE0_clEvENKUlvE0_clEvEUlaaE_EESt5arrayIPcLm2EEEEviT0_T1_,"a",@progbits
	.sectionflags	@""
	.align	4
.nv.constant0._ZN2at6native29vectorized_elementwise_kernelILi8ENS0_13AUnaryFunctorIaabZZZNS0_22logical_or_kernel_cudaERNS_14TensorIteratorEENKUlvE0_clEvENKUlvE0_clEvEUlaaE_EESt5arrayIPcLm2EEEEviT0_T1_:
	.zero		920


//--------------------- .nv.constant0._ZN2at6native18elementwise_kernelILi128ELi4EZNS0_15gpu_kernel_implINS0_13BinaryFunctorIaabZZZNS0_22logical_or_kernel_cudaERNS_14TensorIteratorEENKUlvE0_clEvENKUlvE0_clEvEUlaaE_EEEEvRNS_18TensorIteratorBaseERKT_EUliE_EEviT1_ --------------------------
	.section	.nv.constant0._ZN2at6native18elementwise_kernelILi128ELi4EZNS0_15gpu_kernel_implINS0_13BinaryFunctorIaabZZZNS0_22logical_or_kernel_cudaERNS_14TensorIteratorEENKUlvE0_clEvENKUlvE0_clEvEUlaaE_EEEEvRNS_18TensorIteratorBaseERKT_EUliE_EEviT1_,"a",@progbits
	.sectionflags	@""
	.align	4
.nv.constant0._ZN2at6native18elementwise_kernelILi128ELi4EZNS0_15gpu_kernel_implINS0_13BinaryFunctorIaabZZZNS0_22logical_or_kernel_cudaERNS_14TensorIteratorEENKUlvE0_clEvENKUlvE0_clEvEUlaaE_EEEEvRNS_18TensorIteratorBaseERKT_EUliE_EEviT1_:
	.zero		1552


//--------------------- .nv.constant0._ZN2at6native27unrolled_elementwise_kernelINS0_13BinaryFunctorIaabZZZNS0_22logical_or_kernel_cudaERNS_14TensorIteratorEENKUlvE0_clEvENKUlvE0_clEvEUlaaE_EESt5arrayIPcLm3EELi4E23TrivialOffsetCalculatorILi2EjESC_ILi1EjENS0_6memory12LoadWithCastILi2EEENSF_13StoreWithCastILi1EEEEEviT_T0_T2_T3_T4_T5_ --------------------------
	.section	.nv.constant0._ZN2at6native27unrolled_elementwise_kernelINS0_13BinaryFunctorIaabZZZNS0_22logical_or_kernel_cudaERNS_14TensorIteratorEENKUlvE0_clEvENKUlvE0_clEvEUlaaE_EESt5arrayIPcLm3EELi4E23TrivialOffsetCalculatorILi2EjESC_ILi1EjENS0_6memory12LoadWithCastILi2EEENSF_13StoreWithCastILi1EEEEEviT_T0_T2_T3_T4_T5_,"a",@progbits
	.sectionflags	@""
	.align	4
.nv.constant0._ZN2at6native27unrolled_elementwise_kernelINS0_13BinaryFunctorIaabZZZNS0_22logical_or_kernel_cudaERNS_14TensorIteratorEENKUlvE0_clEvENKUlvE0_clEvEUlaaE_EESt5arrayIPcLm3EELi4E23TrivialOffsetCalculatorILi2EjESC_ILi1EjENS0_6memory12LoadWithCastILi2EEENSF_13StoreWithCastILi1EEEEEviT_T0_T2_T3_T4_T5_:
	.zero		952


//--------------------- .nv.constant0._ZN2at6native18elementwise_kernelILi128ELi4EZNS0_22gpu_kernel_impl_nocastINS0_13BinaryFunctorIaabZZZNS0_22logical_or_kernel_cudaERNS_14TensorIteratorEENKUlvE0_clEvENKUlvE0_clEvEUlaaE_EEEEvRNS_18TensorIteratorBaseERKT_EUliE_EEviT1_ --------------------------
	.section	.nv.constant0._ZN2at6native18elementwise_kernelILi128ELi4EZNS0_22gpu_kernel_impl_nocastINS0_13BinaryFunctorIaabZZZNS0_22logical_or_kernel_cudaERNS_14TensorIteratorEENKUlvE0_clEvENKUlvE0_clEvEUlaaE_EEEEvRNS_18TensorIteratorBaseERKT_EUliE_EEviT1_,"a",@progbits
	.sectionflags	@""
	.align	4
.nv.constant0._ZN2at6native18elementwise_kernelILi128ELi4EZNS0_22gpu_kernel_impl_nocastINS0_13BinaryFunctorIaabZZZNS0_22logical_or_kernel_cudaERNS_14TensorIteratorEENKUlvE0_clEvENKUlvE0_clEvEUlaaE_EEEEvRNS_18TensorIteratorBaseERKT_EUliE_EEviT1_:
	.zero		1552


//--------------------- .nv.constant0._ZN2at6native27unrolled_elementwise_kernelINS0_13BinaryFunctorIaabZZZNS0_22logical_or_kernel_cudaERNS_14TensorIteratorEENKUlvE0_clEvENKUlvE0_clEvEUlaaE_EESt5arrayIPcLm3EELi4E23TrivialOffsetCalculatorILi2EjESC_ILi1EjENS0_6memory15LoadWithoutCastENSF_16StoreWithoutCastEEEviT_T0_T2_T3_T4_T5_ --------------------------
	.section	.nv.constant0._ZN2at6native27unrolled_elementwise_kernelINS0_13BinaryFunctorIaabZZZNS0_22logical_or_kernel_cudaERNS_14TensorIteratorEENKUlvE0_clEvENKUlvE0_clEvEUlaaE_EESt5arrayIPcLm3EELi4E23TrivialOffsetCalculatorILi2EjESC_ILi1EjENS0_6memory15LoadWithoutCastENSF_16StoreWithoutCastEEEviT_T0_T2_T3_T4_T5_,"a",@progbits
	.sectionflags	@""
	.align	4
.nv.constant0._ZN2at6native27unrolled_elementwise_kernelINS0_13BinaryFunctorIaabZZZNS0_22logical_or_kernel_cudaERNS_14TensorIteratorEENKUlvE0_clEvENKUlvE0_clEvEUlaaE_EESt5arrayIPcLm3EELi4E23TrivialOffsetCalculatorILi2EjESC_ILi1EjENS0_6memory15LoadWithoutCastENSF_16StoreWithoutCastEEEviT_T0_T2_T3_T4_T5_:
	.zero		932


//--------------------- .nv.constant0._ZN2at6native29vectorized_elementwise_kernelILi2ENS0_13BinaryFunctorIaabZZZNS0_22logical_or_kernel_cudaERNS_14TensorIteratorEENKUlvE0_clEvENKUlvE0_clEvEUlaaE_EESt5arrayIPcLm3EEEEviT0_T1_ --------------------------
	.section	.nv.constant0._ZN2at6native29vectorized_elementwise_kernelILi2ENS0_13BinaryFunctorIaabZZZNS0_22logical_or_kernel_cudaERNS_14TensorIteratorEENKUlvE0_clEvENKUlvE0_clEvEUlaaE_EESt5arrayIPcLm3EEEEviT0_T1_,"a",@progbits
	.sectionflags	@""
	.align	4
.nv.constant0._ZN2at6native29vectorized_elementwise_kernelILi2ENS0_13BinaryFunctorIaabZZZNS0_22logical_or_kernel_cudaERNS_14TensorIteratorEENKUlvE0_clEvENKUlvE0_clEvEUlaaE_EESt5arrayIPcLm3EEEEviT0_T1_:
	.zero		928


//--------------------- .nv.constant0._ZN2at6native29vectorized_elementwise_kernelILi4ENS0_13BinaryFunctorIaabZZZNS0_22logical_or_kernel_cudaERNS_14TensorIteratorEENKUlvE0_clEvENKUlvE0_clEvEUlaaE_EESt5arrayIPcLm3EEEEviT0_T1_ --------------------------
	.section	.nv.constant0._ZN2at6native29vectorized_elementwise_kernelILi4ENS0_13BinaryFunctorIaabZZZNS0_22logical_or_kernel_cudaERNS_14TensorIteratorEENKUlvE0_clEvENKUlvE0_clEvEUlaaE_EESt5arrayIPcLm3EEEEviT0_T1_,"a",@progbits
	.sectionflags	@""
	.align	4
.nv.constant0._ZN2at6native29vectorized_elementwise_kernelILi4ENS0_13BinaryFunctorIaabZZZNS0_22logical_or_kernel_cudaERNS_14TensorIteratorEENKUlvE0_clEvENKUlvE0_clEvEUlaaE_EESt5arrayIPcLm3EEEEviT0_T1_:
	.zero		928


//--------------------- .nv.constant0._ZN2at6native29vectorized_elementwise_kernelILi8ENS0_13BinaryFunctorIaabZZZNS0_22logical_or_kernel_cudaERNS_14TensorIteratorEENKUlvE0_clEvENKUlvE0_clEvEUlaaE_EESt5arrayIPcLm3EEEEviT0_T1_ --------------------------
	.section	.nv.constant0._ZN2at6native29vectorized_elementwise_kernelILi8ENS0_13BinaryFunctorIaabZZZNS0_22logical_or_kernel_cudaERNS_14TensorIteratorEENKUlvE0_clEvENKUlvE0_clEvEUlaaE_EESt5arrayIPcLm3EEEEviT0_T1_,"a",@progbits
	.sectionflags	@""
	.align	4
.nv.constant0._ZN2at6native29vectorized_elementwise_kernelILi8ENS0_13BinaryFunctorIaabZZZNS0_22logical_or_kernel_cudaERNS_14TensorIteratorEENKUlvE0_clEvENKUlvE0_clEvEUlaaE_EESt5arrayIPcLm3EEEEviT0_T1_:
	.zero		928


//--------------------- .nv.constant0._ZN2at6native18elementwise_kernelILi128ELi4EZNS0_15gpu_kernel_implINS0_13AUnaryFunctorIhhbZZZNS0_22logical_or_kernel_cudaERNS_14TensorIteratorEENKUlvE0_clEvENKUlvE_clEvEUlhhE_EEEEvRNS_18TensorIteratorBaseERKT_EUliE_EEviT1_ --------------------------
	.section	.nv.constant0._ZN2at6native18elementwise_kernelILi128ELi4EZNS0_15gpu_kernel_implINS0_13AUnaryFunctorIhhbZZZNS0_22logical_or_kernel_cudaERNS_14TensorIteratorEENKUlvE0_clEvENKUlvE_clEvEUlhhE_EEEEvRNS_18TensorIteratorBaseERKT_EUliE_EEviT1_,"a",@progbits
	.sectionflags	@""
	.align	4
.nv.constant0._ZN2at6native18elementwise_kernelILi128ELi4EZNS0_15gpu_kernel_implINS0_13AUnaryFunctorIhhbZZZNS0_22logical_or_kernel_cudaERNS_14TensorIteratorEENKUlvE0_clEvENKUlvE_clEvEUlhhE_EEEEvRNS_18TensorIteratorBaseERKT_EUliE_EEviT1_:
	.zero		1440


//--------------------- .nv.constant0._ZN2at6native27unrolled_elementwise_kernelINS0_13AUnaryFunctorIhhbZZZNS0_22logical_or_kernel_cudaERNS_14TensorIteratorEENKUlvE0_clEvENKUlvE_clEvEUlhhE_EESt5arrayIPcLm2EELi4E23TrivialOffsetCalculatorILi1EjESD_NS0_6memory12LoadWithCastILi1EEENSE_13StoreWithCastILi1EEEEEviT_T0_T2_T3_T4_T5_ --------------------------
	.section	.nv.constant0._ZN2at6native27unrolled_elementwise_kernelINS0_13AUnaryFunctorIhhbZZZNS0_22logical_or_kernel_cudaERNS_14TensorIteratorEENKUlvE0_clEvENKUlvE_clEvEUlhhE_EESt5arrayIPcLm2EELi4E23TrivialOffsetCalculatorILi1EjESD_NS0_6memory12LoadWithCastILi1EEENSE_13StoreWithCastILi1EEEEEviT_T0_T2_T3_T4_T5_,"a",@progbits
	.sectionflags	@""
	.align	4
.nv.constant0._ZN2at6native27unrolled_elementwise_kernelINS0_13AUnaryFunctorIhhbZZZNS0_22logical_or_kernel_cudaERNS_14TensorIteratorEENKUlvE0_clEvENKUlvE_clEvEUlhhE_EESt5arrayIPcLm2EELi4E23TrivialOffsetCalculatorILi1EjESD_NS0_6memory12LoadWithCastILi1EEENSE_13StoreWithCastILi1EEEEEviT_T0_T2_T3_T4_T5_:
	.zero		940


//--------------------- .nv.constant0._ZN2at6native18elementwise_kernelILi128ELi4EZNS0_22gpu_kernel_impl_nocastINS0_13AUnaryFunctorIhhbZZZNS0_22logical_or_kernel_cudaERNS_14TensorIteratorEENKUlvE0_clEvENKUlvE_clEvEUlhhE_EEEEvRNS_18TensorIteratorBaseERKT_EUliE_EEviT1_ --------------------------
	.section	.nv.constant0._ZN2at6native18elementwise_kernelILi128ELi4EZNS0_22gpu_kernel_impl_nocastINS0_13AUnaryFunctorIhhbZZZNS0_22logical_or_kernel_cudaERNS_14TensorIteratorEENKUlvE0_clEvENKUlvE_clEvEUlhhE_EEEEvRNS_18TensorIteratorBaseERKT_EUliE_EEviT1_,"a",@progbits
	.sectionflags	@""
	.align	4
.nv.constant0._ZN2at6native18elementwise_kernelILi128ELi4EZNS0_22gpu_kernel_impl_nocastINS0_13AUnaryFunctorIhhbZZZNS0_22logical_or_kernel_cudaERNS_14TensorIteratorEENKUlvE0_clEvENKUlvE_clEvEUlhhE_EEEEvRNS_18TensorIteratorBaseERKT_EUliE_EEviT1_:
	.zero		1440


//--------------------- .nv.constant0._ZN2at6native27unrolled_elementwise_kernelINS0_13AUnaryFunctorIhhbZZZNS0_22logical_or_kernel_cudaERNS_14TensorIteratorEENKUlvE0_clEvENKUlvE_clEvEUlhhE_EESt5arrayIPcLm2EELi4E23TrivialOffsetCalculatorILi1EjESD_NS0_6memory15LoadWithoutCastENSE_16StoreWithoutCastEEEviT_T0_T2_T3_T4_T5_ --------------------------
	.section	.nv.constant0._ZN2at6native27unrolled_elementwise_kernelINS0_13AUnaryFunctorIhhbZZZNS0_22logical_or_kernel_cudaERNS_14TensorIteratorEENKUlvE0_clEvENKUlvE_clEvEUlhhE_EESt5arrayIPcLm2EELi4E23TrivialOffsetCalculatorILi1EjESD_NS0_6memory15LoadWithoutCastENSE_16StoreWithoutCastEEEviT_T0_T2_T3_T4_T5_,"a",@progbits
	.sectionflags	@""
	.align	4
.nv.constant0._ZN2at6native27unrolled_elementwise_kernelINS0_13AUnaryFunctorIhhbZZZNS0_22logical_or_kernel_cudaERNS_14TensorIteratorEENKUlvE0_clEvENKUlvE_clEvEUlhhE_EESt5arrayIPcLm2EELi4E23TrivialOffsetCalculatorILi1EjESD_NS0_6memory15LoadWithoutCastENSE_16StoreWithoutCastEEEviT_T0_T2_T3_T4_T5_:
	.zero		924


//--------------------- .nv.constant0._ZN2at6native29vectorized_elementwise_kernelILi2ENS0_13AUnaryFunctorIhhbZZZNS0_22logical_or_kernel_cudaERNS_14TensorIteratorEENKUlvE0_clEvENKUlvE_clEvEUlhhE_EESt5arrayIPcLm2EEEEviT0_T1_ --------------------------
	.section	.nv.constant0._ZN2at6native29vectorized_elementwise_kernelILi2ENS0_13AUnaryFunctorIhhbZZZNS0_22logical_or_kernel_cudaERNS_14TensorIteratorEENKUlvE0_clEvENKUlvE_clEvEUlhhE_EESt5arrayIPcLm2EEEEviT0_T1_,"a",@progbits
	.sectionflags	@""
	.align	4
.nv.constant0._ZN2at6native29vectorized_elementwise_kernelILi2ENS0_13AUnaryFunctorIhhbZZZNS0_22logical_or_kernel_cudaERNS_14TensorIteratorEENKUlvE0_clEvENKUlvE_clEvEUlhhE_EESt5arrayIPcLm2EEEEviT0_T1_:
	.zero		920


//--------------------- .nv.constant0._ZN2at6native29vectorized_elementwise_kernelILi4ENS0_13AUnaryFunctorIhhbZZZNS0_22logical_or_kernel_cudaERNS_14TensorIteratorEENKUlvE0_clEvENKUlvE_clEvEUlhhE_EESt5arrayIPcLm2EEEEviT0_T1_ --------------------------
	.section	.nv.constant0._ZN2at6native29vectorized_elementwise_kernelILi4ENS0_13AUnaryFunctorIhhbZZZNS0_22logical_or_kernel_cudaERNS_14TensorIteratorEENKUlvE0_clEvENKUlvE_clEvEUlhhE_EESt5arrayIPcLm2EEEEviT0_T1_,"a",@progbits
	.sectionflags	@""
	.align	4
.nv.constant0._ZN2at6native29vectorized_elementwise_kernelILi4ENS0_13AUnaryFunctorIhhbZZZNS0_22logical_or_kernel_cudaERNS_14TensorIteratorEENKUlvE0_clEvENKUlvE_clEvEUlhhE_EESt5arrayIPcLm2EEEEviT0_T1_:
	.zero		920


//--------------------- .nv.constant0._ZN2at6native29vectorized_elementwise_kernelILi8ENS0_13AUnaryFunctorIhhbZZZNS0_22logical_or_kernel_cudaERNS_14TensorIteratorEENKUlvE0_clEvENKUlvE_clEvEUlhhE_EESt5arrayIPcLm2EEEEviT0_T1_ --------------------------
	.section	.nv.constant0._ZN2at6native29vectorized_elementwise_kernelILi8ENS0_13AUnaryFunctorIhhbZZZNS0_22logical_or_kernel_cudaERNS_14TensorIteratorEENKUlvE0_clEvENKUlvE_clEvEUlhhE_EESt5arrayIPcLm2EEEEviT0_T1_,"a",@progbits
	.sectionflags	@""
	.align	4
.nv.constant0._ZN2at6native29vectorized_elementwise_kernelILi8ENS0_13AUnaryFunctorIhhbZZZNS0_22logical_or_kernel_cudaERNS_14TensorIteratorEENKUlvE0_clEvENKUlvE_clEvEUlhhE_EESt5arrayIPcLm2EEEEviT0_T1_:
	.zero		920


//--------------------- .nv.constant0._ZN2at6native18elementwise_kernelILi128ELi4EZNS0_15gpu_kernel_implINS0_13BinaryFunctorIhhbZZZNS0_22logical_or_kernel_cudaERNS_14TensorIteratorEENKUlvE0_clEvENKUlvE_clEvEUlhhE_EEEEvRNS_18TensorIteratorBaseERKT_EUliE_EEviT1_ --------------------------
	.section	.nv.constant0._ZN2at6native18elementwise_kernelILi128ELi4EZNS0_15gpu_kernel_implINS0_13BinaryFunctorIhhbZZZNS0_22logical_or_kernel_cudaERNS_14TensorIteratorEENKUlvE0_clEvENKUlvE_clEvEUlhhE_EEEEvRNS_18TensorIteratorBaseERKT_EUliE_EEviT1_,"a",@progbits
	.sectionflags	@""
	.align	4
.nv.constant0._ZN2at6native18elementwise_kernelILi128ELi4EZNS0_15gpu_kernel_implINS0_13BinaryFunctorIhhbZZZNS0_22logical_or_kernel_cudaERNS_14TensorIteratorEENKUlvE0_clEvENKUlvE_clEvEUlhhE_EEEEvRNS_18TensorIteratorBaseERKT_EUliE_EEviT1_:
	.zero		1552


//--------------------- .nv.constant0._ZN2at6native27unrolled_elementwise_kernelINS0_13BinaryFunctorIhhbZZZNS0_22logical_or_kernel_cudaERNS_14TensorIteratorEENKUlvE0_clEvENKUlvE_clEvEUlhhE_EESt5arrayIPcLm3EELi4E23TrivialOffsetCalculatorILi2EjESC_ILi1EjENS0_6memory12LoadWithCastILi2EEENSF_13StoreWithCastILi1EEEEEviT_T0_T2_T3_T4_T5_ --------------------------
	.section	.nv.constant0._ZN2at6native27unrolled_elementwise_kernelINS0_13BinaryFunctorIhhbZZZNS0_22logical_or_kernel_cudaERNS_14TensorIteratorEENKUlvE0_clEvENKUlvE_clEvEUlhhE_EESt5arrayIPcLm3EELi4E23TrivialOffsetCalculatorILi2EjESC_ILi1EjENS0_6memory12LoadWithCastILi2EEENSF_13StoreWithCastILi1EEEEEviT_T0_T2_T3_T4_T5_,"a",@progbits
	.sectionflags	@""
	.align	4
.nv.constant0._ZN2at6native27unrolled_elementwise_kernelINS0_13BinaryFunctorIhhbZZZNS0_22logical_or_kernel_cudaERNS_14TensorIteratorEENKUlvE0_clEvENKUlvE_clEvEUlhhE_EESt5arrayIPcLm3EELi4E23TrivialOffsetCalculatorILi2EjESC_ILi1EjENS0_6memory12LoadWithCastILi2EEENSF_13StoreWithCastILi1EEEEEviT_T0_T2_T3_T4_T5_:
	.zero		952


//--------------------- .nv.constant0._ZN2at6native18elementwise_kernelILi128ELi4EZNS0_22gpu_kernel_impl_nocastINS0_13BinaryFunctorIhhbZZZNS0_22logical_or_kernel_cudaERNS_14TensorIteratorEENKUlvE0_clEvENKUlvE_clEvEUlhhE_EEEEvRNS_18TensorIteratorBaseERKT_EUliE_EEviT1_ --------------------------
	.section	.nv.constant0._ZN2at6native18elementwise_kernelILi128ELi4EZNS0_22gpu_kernel_impl_nocastINS0_13BinaryFunctorIhhbZZZNS0_22logical_or_kernel_cudaERNS_14TensorIteratorEENKUlvE0_clEvENKUlvE_clEvEUlhhE_EEEEvRNS_18TensorIteratorBaseERKT_EUliE_EEviT1_,"a",@progbits
	.sectionflags	@""
	.align	4
.nv.constant0._ZN2at6native18elementwise_kernelILi128ELi4EZNS0_22gpu_kernel_impl_nocastINS0_13BinaryFunctorIhhbZZZNS0_22logical_or_kernel_cudaERNS_14TensorIteratorEENKUlvE0_clEvENKUlvE_clEvEUlhhE_EEEEvRNS_18TensorIteratorBaseERKT_EUliE_EEviT1_:
	.zero		1552


//--------------------- .nv.constant0._ZN2at6native27unrolled_elementwise_kernelINS0_13BinaryFunctorIhhbZZZNS0_22logical_or_kernel_cudaERNS_14TensorIteratorEENKUlvE0_clEvENKUlvE_clEvEUlhhE_EESt5arrayIPcLm3EELi4E23TrivialOffsetCalculatorILi2EjESC_ILi1EjENS0_6memory15LoadWithoutCastENSF_16StoreWithoutCastEEEviT_T0_T2_T3_T4_T5_ --------------------------
	.section	.nv.constant0._ZN2at6native27unrolled_elementwise_kernelINS0_13BinaryFunctorIhhbZZZNS0_22logical_or_kernel_cudaERNS_14TensorIteratorEENKUlvE0_clEvENKUlvE_clEvEUlhhE_EESt5arrayIPcLm3EELi4E23TrivialOffsetCalculatorILi2EjESC_ILi1EjENS0_6memory15LoadWithoutCastENSF_16StoreWithoutCastEEEviT_T0_T2_T3_T4_T5_,"a",@progbits
	.sectionflags	@""
	.align	4
.nv.constant0._ZN2at6native27unrolled_elementwise_kernelINS0_13BinaryFunctorIhhbZZZNS0_22logical_or_kernel_cudaERNS_14TensorIteratorEENKUlvE0_clEvENKUlvE_clEvEUlhhE_EESt5arrayIPcLm3EELi4E23TrivialOffsetCalculatorILi2EjESC_ILi1EjENS0_6memory15LoadWithoutCastENSF_16StoreWithoutCastEEEviT_T0_T2_T3_T4_T5_:
	.zero		932


//--------------------- .nv.constant0._ZN2at6native29vectorized_elementwise_kernelILi2ENS0_13BinaryFunctorIhhbZZZNS0_22logical_or_kernel_cudaERNS_14TensorIteratorEENKUlvE0_clEvENKUlvE_clEvEUlhhE_EESt5arrayIPcLm3EEEEviT0_T1_ --------------------------
	.section	.nv.constant0._ZN2at6native29vectorized_elementwise_kernelILi2ENS0_13BinaryFunctorIhhbZZZNS0_22logical_or_kernel_cudaERNS_14TensorIteratorEENKUlvE0_clEvENKUlvE_clEvEUlhhE_EESt5arrayIPcLm3EEEEviT0_T1_,"a",@progbits
	.sectionflags	@""
	.align	4
.nv.constant0._ZN2at6native29vectorized_elementwise_kernelILi2ENS0_13BinaryFunctorIhhbZZZNS0_22logical_or_kernel_cudaERNS_14TensorIteratorEENKUlvE0_clEvENKUlvE_clEvEUlhhE_EESt5arrayIPcLm3EEEEviT0_T1_:
	.zero		928


//--------------------- .nv.constant0._ZN2at6native29vectorized_elementwise_kernelILi4ENS0_13BinaryFunctorIhhbZZZNS0_22logical_or_kernel_cudaERNS_14TensorIteratorEENKUlvE0_clEvENKUlvE_clEvEUlhhE_EESt5arrayIPcLm3EEEEviT0_T1_ --------------------------
	.section	.nv.constant0._ZN2at6native29vectorized_elementwise_kernelILi4ENS0_13BinaryFunctorIhhbZZZNS0_22logical_or_kernel_cudaERNS_14TensorIteratorEENKUlvE0_clEvENKUlvE_clEvEUlhhE_EESt5arrayIPcLm3EEEEviT0_T1_,"a",@progbits
	.sectionflags	@""
	.align	4
.nv.constant0._ZN2at6native29vectorized_elementwise_kernelILi4ENS0_13BinaryFunctorIhhbZZZNS0_22logical_or_kernel_cudaERNS_14TensorIteratorEENKUlvE0_clEvENKUlvE_clEvEUlhhE_EESt5arrayIPcLm3EEEEviT0_T1_:
	.zero		928


//--------------------- .nv.constant0._ZN2at6native29vectorized_elementwise_kernelILi8ENS0_13BinaryFunctorIhhbZZZNS0_22logical_or_kernel_cudaERNS_14TensorIteratorEENKUlvE0_clEvENKUlvE_clEvEUlhhE_EESt5arrayIPcLm3EEEEviT0_T1_ --------------------------
	.section	.nv.constant0._ZN2at6native29vectorized_elementwise_kernelILi8ENS0_13BinaryFunctorIhhbZZZNS0_22logical_or_kernel_cudaERNS_14TensorIteratorEENKUlvE0_clEvENKUlvE_clEvEUlhhE_EESt5arrayIPcLm3EEEEviT0_T1_,"a",@progbits
	.sectionflags	@""
	.align	4
.nv.constant0._ZN2at6native29vectorized_elementwise_kernelILi8ENS0_13BinaryFunctorIhhbZZZNS0_22logical_or_kernel_cudaERNS_14TensorIteratorEENKUlvE0_clEvENKUlvE_clEvEUlhhE_EESt5arrayIPcLm3EEEEviT0_T1_:
	.zero		928


//--------------------- .nv.constant0._ZN2at6native18elementwise_kernelILi128ELi4EZNS0_15gpu_kernel_implINS0_13AUnaryFunctorIN3c108BFloat16ES5_bZZZNS0_23logical_and_kernel_cudaERNS_14TensorIteratorEENKUlvE0_clEvENKUlvE8_clEvEUlS5_S5_E_EEEEvRNS_18TensorIteratorBaseERKT_EUliE_EEviT1_ --------------------------
	.section	.nv.constant0._ZN2at6native18elementwise_kernelILi128ELi4EZNS0_15gpu_kernel_implINS0_13AUnaryFunctorIN3c108BFloat16ES5_bZZZNS0_23logical_and_kernel_cudaERNS_14TensorIteratorEENKUlvE0_clEvENKUlvE8_clEvEUlS5_S5_E_EEEEvRNS_18TensorIteratorBaseERKT_EUliE_EEviT1_,"a",@progbits
	.sectionflags	@""
	.align	4
.nv.constant0._ZN2at6native18elementwise_kernelILi128ELi4EZNS0_15gpu_kernel_implINS0_13AUnaryFunctorIN3c108BFloat16ES5_bZZZNS0_23logical_and_kernel_cudaERNS_14TensorIteratorEENKUlvE0_clEvENKUlvE8_clEvEUlS5_S5_E_EEEEvRNS_18TensorIteratorBaseERKT_EUliE_EEviT1_:
	.zero		1440


//--------------------- .nv.constant0._ZN2at6native27unrolled_elementwise_kernelINS0_13AUnaryFunctorIN3c108BFloat16ES4_bZZZNS0_23logical_and_kernel_cudaERNS_14TensorIteratorEENKUlvE0_clEvENKUlvE8_clEvEUlS4_S4_E_EESt5arrayIPcLm2EELi4E23TrivialOffsetCalculatorILi1EjESF_NS0_6memory12LoadWithCastILi1EEENSG_13StoreWithCastILi1EEEEEviT_T0_T2_T3_T4_T5_ --------------------------
	.section	.nv.constant0._ZN2at6native27unrolled_elementwise_kernelINS0_13AUnaryFunctorIN3c108BFloat16ES4_bZZZNS0_23logical_and_kernel_cudaERNS_14TensorIteratorEENKUlvE0_clEvENKUlvE8_clEvEUlS4_S4_E_EESt5arrayIPcLm2EELi4E23TrivialOffsetCalculatorILi1EjESF_NS0_6memory12LoadWithCastILi1EEENSG_13StoreWithCastILi1EEEEEviT_T0_T2_T3_T4_T5_,"a",@progbits
	.sectionflags	@""
	.align	4
.nv.constant0._ZN2at6native27unrolled_elementwise_kernelINS0_13AUnaryFunctorIN3c108BFloat16ES4_bZZZNS0_23logical_and_kernel_cudaERNS_14TensorIteratorEENKUlvE0_clEvENKUlvE8_clEvEUlS4_S4_E_EESt5arrayIPcLm2EELi4E23TrivialOffsetCalculatorILi1EjESF_NS0_6memory12LoadWithCastILi1EEENSG_13StoreWithCastILi1EEEEEviT_T0_T2_T3_T4_T5_:
	.zero		940


//--------------------- .nv.constant0._ZN2at6native18elementwise_kernelILi128ELi4EZNS0_22gpu_kernel_impl_nocastINS0_13AUnaryFunctorIN3c108BFloat16ES5_bZZZNS0_23logical_and_kernel_cudaERNS_14TensorIteratorEENKUlvE0_clEvENKUlvE8_clEvEUlS5_S5_E_EEEEvRNS_18TensorIteratorBaseERKT_EUliE_EEviT1_ --------------------------
	.section	.nv.constant0._ZN2at6native18elementwise_kernelILi128ELi4EZNS0_22gpu_kernel_impl_nocastINS0_13AUnaryFunctorIN3c108BFloat16ES5_bZZZNS0_23logical_and_kernel_cudaERNS_14TensorIteratorEENKUlvE0_clEvENKUlvE8_clEvEUlS5_S5_E_EEEEvRNS_18TensorIteratorBaseERKT_EUliE_EEviT1_,"a",@progbits
	.sectionflags	@""
	.align	4
.nv.constant0._ZN2at6native18elementwise_kernelILi128ELi4EZNS0_22gpu_kernel_impl_nocastINS0_13AUnaryFunctorIN3c108BFloat16ES5_bZZZNS0_23logical_and_kernel_cudaERNS_14TensorIteratorEENKUlvE0_clEvENKUlvE8_clEvEUlS5_S5_E_EEEEvRNS_18TensorIteratorBaseERKT_EUliE_EEviT1_:
	.zero		1440


//--------------------- .nv.constant0._ZN2at6native27unrolled_elementwise_kernelINS0_13AUnaryFunctorIN3c108BFloat16ES4_bZZZNS0_23logical_and_kernel_cudaERNS_14TensorIteratorEENKUlvE0_clEvENKUlvE8_clEvEUlS4_S4_E_EESt5arrayIPcLm2EELi4E23TrivialOffsetCalculatorILi1EjESF_NS0_6memory15LoadWithoutCastENSG_16StoreWithoutCastEEEviT_T0_T2_T3_T4_T5_ --------------------------
	.section	.nv.constant0._ZN2at6native27unrolled_elementwise_kernelINS0_13AUnaryFunctorIN3c108BFloat16ES4_bZZZNS0_23logical_and_kernel_cudaERNS_14TensorIteratorEENKUlvE0_clEvENKUlvE8_clEvEUlS4_S4_E_EESt5arrayIPcLm2EELi4E23TrivialOffsetCalculatorILi1EjESF_NS0_6memory15LoadWithoutCastENSG_16StoreWithoutCastEEEviT_T0_T2_T3_T4_T5_,"a",@progbits
	.sectionflags	@""
	.align	4
.nv.constant0._ZN2at6native27unrolled_elementwise_kernelINS0_13AUnaryFunctorIN3c108BFloat16ES4_bZZZNS0_23logical_and_kernel_cudaERNS_14TensorIteratorEENKUlvE0_clEvENKUlvE8_clEvEUlS4_S4_E_EESt5arrayIPcLm2EELi4E23TrivialOffsetCalculatorILi1EjESF_NS0_6memory15LoadWithoutCastENSG_16StoreWithoutCastEEEviT_T0_T2_T3_T4_T5_:
	.zero		924


//--------------------- .nv.constant0._ZN2at6native29vectorized_elementwise_kernelILi2ENS0_13AUnaryFunctorIN3c108BFloat16ES4_bZZZNS0_23logical_and_kernel_cudaERNS_14TensorIteratorEENKUlvE0_clEvENKUlvE8_clEvEUlS4_S4_E_EESt5arrayIPcLm2EEEEviT0_T1_ --------------------------
	.section	.nv.constant0._ZN2at6native29vectorized_elementwise_kernelILi2ENS0_13AUnaryFunctorIN3c108BFloat16ES4_bZZZNS0_23logical_and_kernel_cudaERNS_14TensorIteratorEENKUlvE0_clEvENKUlvE8_clEvEUlS4_S4_E_EESt5arrayIPcLm2EEEEviT0_T1_,"a",@progbits
	.sectionflags	@""
	.align	4
.nv.constant0._ZN2at6native29vectorized_elementwise_kernelILi2ENS0_13AUnaryFunctorIN3c108BFloat16ES4_bZZZNS0_23logical_and_kernel_cudaERNS_14TensorIteratorEENKUlvE0_clEvENKUlvE8_clEvEUlS4_S4_E_EESt5arrayIPcLm2EEEEviT0_T1_:
	.zero		920


//--------------------- .nv.constant0._ZN2at6native29vectorized_elementwise_kernelILi4ENS0_13AUnaryFunctorIN3c108BFloat16ES4_bZZZNS0_23logical_and_kernel_cudaERNS_14TensorIteratorEENKUlvE0_clEvENKUlvE8_clEvEUlS4_S4_E_EESt5arrayIPcLm2EEEEviT0_T1_ --------------------------
	.section	.nv.constant0._ZN2at6native29vectorized_elementwise_kernelILi4ENS0_13AUnaryFunctorIN3c108BFloat16ES4_bZZZNS0_23logical_and_kernel_cudaERNS_14TensorIteratorEENKUlvE0_clEvENKUlvE8_clEvEUlS4_S4_E_EESt5arrayIPcLm2EEEEviT0_T1_,"a",@progbits
	.sectionflags	@""
	.align	4
.nv.constant0._ZN2at6native29vectorized_elementwise_kernelILi4ENS0_13AUnaryFunctorIN3c108BFloat16ES4_bZZZNS0_23logical_and_kernel_cudaERNS_14TensorIteratorEENKUlvE0_clEvENKUlvE8_clEvEUlS4_S4_E_EESt5arrayIPcLm2EEEEviT0_T1_:
	.zero		920


//--------------------- .nv.constant0._ZN2at6native29vectorized_elementwise_kernelILi8ENS0_13AUnaryFunctorIN3c108BFloat16ES4_bZZZNS0_23logical_and_kernel_cudaERNS_14TensorIteratorEENKUlvE0_clEvENKUlvE8_clEvEUlS4_S4_E_EESt5arrayIPcLm2EEEEviT0_T1_ --------------------------
	.section	.nv.constant0._ZN2at6native29vectorized_elementwise_kernelILi8ENS0_13AUnaryFunctorIN3c108BFloat16ES4_bZZZNS0_23logical_and_kernel_cudaERNS_14TensorIteratorEENKUlvE0_clEvENKUlvE8_clEvEUlS4_S4_E_EESt5arrayIPcLm2EEEEviT0_T1_,"a",@progbits
	.sectionflags	@""
	.align	4
.nv.constant0._ZN2at6native29vectorized_elementwise_kernelILi8ENS0_13AUnaryFunctorIN3c108BFloat16ES4_bZZZNS0_23logical_and_kernel_cudaERNS_14TensorIteratorEENKUlvE0_clEvENKUlvE8_clEvEUlS4_S4_E_EESt5arrayIPcLm2EEEEviT0_T1_:
	.zero		920


//--------------------- .nv.constant0._ZN2at6native18elementwise_kernelILi128ELi4EZNS0_15gpu_kernel_implINS0_13BinaryFunctorIN3c108BFloat16ES5_bZZZNS0_23logical_and_kernel_cudaERNS_14TensorIteratorEENKUlvE0_clEvENKUlvE8_clEvEUlS5_S5_E_EEEEvRNS_18TensorIteratorBaseERKT_EUliE_EEviT1_ --------------------------
	.section	.nv.constant0._ZN2at6native18elementwise_kernelILi128ELi4EZNS0_15gpu_kernel_implINS0_13BinaryFunctorIN3c108BFloat16ES5_bZZZNS0_23logical_and_kernel_cudaERNS_14TensorIteratorEENKUlvE0_clEvENKUlvE8_clEvEUlS5_S5_E_EEEEvRNS_18TensorIteratorBaseERKT_EUliE_EEviT1_,"a",@progbits
	.sectionflags	@""
	.align	4
.nv.constant0._ZN2at6native18elementwise_kernelILi128ELi4EZNS0_15gpu_kernel_implINS0_13BinaryFunctorIN3c108BFloat16ES5_bZZZNS0_23logical_and_kernel_cudaERNS_14TensorIteratorEENKUlvE0_clEvENKUlvE8_clEvEUlS5_S5_E_EEEEvRNS_18TensorIteratorBaseERKT_EUliE_EEviT1_:
	.zero		1552


//--------------------- .nv.constant0._ZN2at6native27unrolled_elementwise_kernelINS0_13BinaryFunctorIN3c108BFloat16ES4_bZZZNS0_23logical_and_kernel_cudaERNS_14TensorIteratorEENKUlvE0_clEvENKUlvE8_clEvEUlS4_S4_E_EESt5arrayIPcLm3EELi4E23TrivialOffsetCalculatorILi2EjESE_ILi1EjENS0_6memory12LoadWithCastILi2EEENSH_13StoreWithCastILi1EEEEEviT_T0_T2_T3_T4_T5_ --------------------------
	.section	.nv.constant0._ZN2at6native27unrolled_elementwise_kernelINS0_13BinaryFunctorIN3c108BFloat16ES4_bZZZNS0_23logical_and_kernel_cudaERNS_14TensorIteratorEENKUlvE0_clEvENKUlvE8_clEvEUlS4_S4_E_EESt5arrayIPcLm3EELi4E23TrivialOffsetCalculatorILi2EjESE_ILi1EjENS0_6memory12LoadWithCastILi2EEENSH_13StoreWithCastILi1EEEEEviT_T0_T2_T3_T4_T5_,"a",@progbits
	.sectionflags	@""
	.align	4
.nv.constant0._ZN2at6native27unrolled_elementwise_kernelINS0_13BinaryFunctorIN3c108BFloat16ES4_bZZZNS0_23logical_and_kernel_cudaERNS_14TensorIteratorEENKUlvE0_clEvENKUlvE8_clEvEUlS4_S4_E_EESt5arrayIPcLm3EELi4E23TrivialOffsetCalculatorILi2EjESE_ILi1EjENS0_6memory12LoadWithCastILi2EEENSH_13StoreWithCastILi1EEEEEviT_T0_T2_T3_T4_T5_:
	.zero		952


//--------------------- .nv.constant0._ZN2at6native18elementwise_kernelILi128ELi4EZNS0_22gpu_kernel_impl_nocastINS0_13BinaryFunctorIN3c108BFloat16ES5_bZZZNS0_23logical_and_kernel_cudaERNS_14TensorIteratorEENKUlvE0_clEvENKUlvE8_clEvEUlS5_S5_E_EEEEvRNS_18TensorIteratorBaseERKT_EUliE_EEviT1_ --------------------------
	.section	.nv.constant0._ZN2at6native18elementwise_kernelILi128ELi4EZNS0_22gpu_kernel_impl_nocastINS0_13BinaryFunctorIN3c108BFloat16ES5_bZZZNS0_23logical_and_kernel_cudaERNS_14TensorIteratorEENKUlvE0_clEvENKUlvE8_clEvEUlS5_S5_E_EEEEvRNS_18TensorIteratorBaseERKT_EUliE_EEviT1_,"a",@progbits
	.sectionflags	@""
	.align	4
.nv.constant0._ZN2at6native18elementwise_kernelILi128ELi4EZNS0_22gpu_kernel_impl_nocastINS0_13BinaryFunctorIN3c108BFloat16ES5_bZZZNS0_23logical_and_kernel_cudaERNS_14TensorIteratorEENKUlvE0_clEvENKUlvE8_clEvEUlS5_S5_E_EEEEvRNS_18TensorIteratorBaseERKT_EUliE_EEviT1_:
	.zero		1552


//--------------------- .nv.constant0._ZN2at6native27unrolled_elementwise_kernelINS0_13BinaryFunctorIN3c108BFloat16ES4_bZZZNS0_23logical_and_kernel_cudaERNS_14TensorIteratorEENKUlvE0_clEvENKUlvE8_clEvEUlS4_S4_E_EESt5arrayIPcLm3EELi4E23TrivialOffsetCalculatorILi2EjESE_ILi1EjENS0_6memory15LoadWithoutCastENSH_16StoreWithoutCastEEEviT_T0_T2_T3_T4_T5_ --------------------------
	.section	.nv.constant0._ZN2at6native27unrolled_elementwise_kernelINS0_13BinaryFunctorIN3c108BFloat16ES4_bZZZNS0_23logical_and_kernel_cudaERNS_14TensorIteratorEENKUlvE0_clEvENKUlvE8_clEvEUlS4_S4_E_EESt5arrayIPcLm3EELi4E23TrivialOffsetCalculatorILi2EjESE_ILi1EjENS0_6memory15LoadWithoutCastENSH_16StoreWithoutCastEEEviT_T0_T2_T3_T4_T5_,"a",@progbits
	.sectionflags	@""
	.align	4
.nv.constant0._ZN2at6native27unrolled_elementwise_kernelINS0_13BinaryFunctorIN3c108BFloat16ES4_bZZZNS0_23logical_and_kernel_cudaERNS_14TensorIteratorEENKUlvE0_clEvENKUlvE8_clEvEUlS4_S4_E_EESt5arrayIPcLm3EELi4E23TrivialOffsetCalculatorILi2EjESE_ILi1EjENS0_6memory15LoadWithoutCastENSH_16StoreWithoutCastEEEviT_T0_T2_T3_T4_T5_:
	.zero		932


//--------------------- .nv.constant0._ZN2at6native29vectorized_elementwise_kernelILi2ENS0_13BinaryFunctorIN3c108BFloat16ES4_bZZZNS0_23logical_and_kernel_cudaERNS_14TensorIteratorEENKUlvE0_clEvENKUlvE8_clEvEUlS4_S4_E_EESt5arrayIPcLm3EEEEviT0_T1_ --------------------------
	.section	.nv.constant0._ZN2at6native29vectorized_elementwise_kernelILi2ENS0_13BinaryFunctorIN3c108BFloat16ES4_bZZZNS0_23logical_and_kernel_cudaERNS_14TensorIteratorEENKUlvE0_clEvENKUlvE8_clEvEUlS4_S4_E_EESt5arrayIPcLm3EEEEviT0_T1_,"a",@progbits
	.sectionflags	@""
	.align	4
.nv.constant0._ZN2at6native29vectorized_elementwise_kernelILi2ENS0_13BinaryFunctorIN3c108BFloat16ES4_bZZZNS0_23logical_and_kernel_cudaERNS_14TensorIteratorEENKUlvE0_clEvENKUlvE8_clEvEUlS4_S4_E_EESt5arrayIPcLm3EEEEviT0_T1_:
	.zero		928


//--------------------- .nv.constant0._ZN2at6native29vectorized_elementwise_kernelILi4ENS0_13BinaryFunctorIN3c108BFloat16ES4_bZZZNS0_23logical_and_kernel_cudaERNS_14TensorIteratorEENKUlvE0_clEvENKUlvE8_clEvEUlS4_S4_E_EESt5arrayIPcLm3EEEEviT0_T1_ --------------------------
	.section	.nv.constant0._ZN2at6native29vectorized_elementwise_kernelILi4ENS0_13BinaryFunctorIN3c108BFloat16ES4_bZZZNS0_23logical_and_kernel_cudaERNS_14TensorIteratorEENKUlvE0_clEvENKUlvE8_clEvEUlS4_S4_E_EESt5arrayIPcLm3EEEEviT0_T1_,"a",@progbits
	.sectionflags	@""
	.align	4
.nv.constant0._ZN2at6native29vectorized_elementwise_kernelILi4ENS0_13BinaryFunctorIN3c108BFloat16ES4_bZZZNS0_23logical_and_kernel_cudaERNS_14TensorIteratorEENKUlvE0_clEvENKUlvE8_clEvEUlS4_S4_E_EESt5arrayIPcLm3EEEEviT0_T1_:
	.zero		928


//--------------------- .nv.constant0._ZN2at6native29vectorized_elementwise_kernelILi8ENS0_13BinaryFunctorIN3c108BFloat16ES4_bZZZNS0_23logical_and_kernel_cudaERNS_14TensorIteratorEENKUlvE0_clEvENKUlvE8_clEvEUlS4_S4_E_EESt5arrayIPcLm3EEEEviT0_T1_ --------------------------
	.section	.nv.constant0._ZN2at6native29vectorized_elementwise_kernelILi8ENS0_13BinaryFunctorIN3c108BFloat16ES4_bZZZNS0_23logical_and_kernel_cudaERNS_14TensorIteratorEENKUlvE0_clEvENKUlvE8_clEvEUlS4_S4_E_EESt5arrayIPcLm3EEEEviT0_T1_,"a",@progbits
	.sectionflags	@""
	.align	4
.nv.constant0._ZN2at6native29vectorized_elementwise_kernelILi8ENS0_13BinaryFunctorIN3c108BFloat16ES4_bZZZNS0_23logical_and_kernel_cudaERNS_14TensorIteratorEENKUlvE0_clEvENKUlvE8_clEvEUlS4_S4_E_EESt5arrayIPcLm3EEEEviT0_T1_:
	.zero		928


//--------------------- .nv.constant0._ZN2at6native18elementwise_kernelILi128ELi4EZNS0_15gpu_kernel_implINS0_13AUnaryFunctorIbbbZZZNS0_23logical_and_kernel_cudaERNS_14TensorIteratorEENKUlvE0_clEvENKUlvE7_clEvEUlbbE_EEEEvRNS_18TensorIteratorBaseERKT_EUliE_EEviT1_ --------------------------
	.section	.nv.constant0._ZN2at6native18elementwise_kernelILi128ELi4EZNS0_15gpu_kernel_implINS0_13AUnaryFunctorIbbbZZZNS0_23logical_and_kernel_cudaERNS_14TensorIteratorEENKUlvE0_clEvENKUlvE7_clEvEUlbbE_EEEEvRNS_18TensorIteratorBaseERKT_EUliE_EEviT1_,"a",@progbits
	.sectionflags	@""
	.align	4
.nv.constant0._ZN2at6native18elementwise_kernelILi128ELi4EZNS0_15gpu_kernel_implINS0_13AUnaryFunctorIbbbZZZNS0_23logical_and_kernel_cudaERNS_14TensorIteratorEENKUlvE0_clEvENKUlvE7_clEvEUlbbE_EEEEvRNS_18TensorIteratorBaseERKT_EUliE_EEviT1_:
	.zero		1440


//--------------------- .nv.constant0._ZN2at6native27unrolled_elementwise_kernelINS0_13AUnaryFunctorIbbbZZZNS0_23logical_and_kernel_cudaERNS_14TensorIteratorEENKUlvE0_clEvENKUlvE7_clEvEUlbbE_EESt5arrayIPcLm2EELi4E23TrivialOffsetCalculatorILi1EjESD_NS0_6memory12LoadWithCastILi1EEENSE_13StoreWithCastILi1EEEEEviT_T0_T2_T3_T4_T5_ --------------------------
	.section	.nv.constant0._ZN2at6native27unrolled_elementwise_kernelINS0_13AUnaryFunctorIbbbZZZNS0_23logical_and_kernel_cudaERNS_14TensorIteratorEENKUlvE0_clEvENKUlvE7_clEvEUlbbE_EESt5arrayIPcLm2EELi4E23TrivialOffsetCalculatorILi1EjESD_NS0_6memory12LoadWithCastILi1EEENSE_13StoreWithCastILi1EEEEEviT_T0_T2_T3_T4_T5_,"a",@progbits
	.sectionflags	@""
	.align	4
.nv.constant0._ZN2at6native27unrolled_elementwise_kernelINS0_13AUnaryFunctorIbbbZZZNS0_23logical_and_kernel_cudaERNS_14TensorIteratorEENKUlvE0_clEvENKUlvE7_clEvEUlbbE_EESt5arrayIPcLm2EELi4E23TrivialOffsetCalculatorILi1EjESD_NS0_6memory12LoadWithCastILi1EEENSE_13StoreWithCastILi1EEEEEviT_T0_T2_T3_T4_T5_:
	.zero		940


//--------------------- .nv.constant0._ZN2at6native18elementwise_kernelILi128ELi4EZNS0_22gpu_kernel_impl_nocastINS0_13AUnaryFunctorIbbbZZZNS0_23logical_and_kernel_cudaERNS_14TensorIteratorEENKUlvE0_clEvENKUlvE7_clEvEUlbbE_EEEEvRNS_18TensorIteratorBaseERKT_EUliE_EEviT1_ --------------------------
	.section	.nv.constant0._ZN2at6native18elementwise_kernelILi128ELi4EZNS0_22gpu_kernel_impl_nocastINS0_13AUnaryFunctorIbbbZZZNS0_23logical_and_kernel_cudaERNS_14TensorIteratorEENKUlvE0_clEvENKUlvE7_clEvEUlbbE_EEEEvRNS_18TensorIteratorBaseERKT_EUliE_EEviT1_,"a",@progbits
	.sectionflags	@""
	.align	4
.nv.constant0._ZN2at6native18elementwise_kernelILi128ELi4EZNS0_22gpu_kernel_impl_nocastINS0_13AUnaryFunctorIbbbZZZNS0_23logical_and_kernel_cudaERNS_14TensorIteratorEENKUlvE0_clEvENKUlvE7_clEvEUlbbE_EEEEvRNS_18TensorIteratorBaseERKT_EUliE_EEviT1_:
	.zero		1440


//--------------------- .nv.constant0._ZN2at6native27unrolled_elementwise_kernelINS0_13AUnaryFunctorIbbbZZZNS0_23logical_and_kernel_cudaERNS_14TensorIteratorEENKUlvE0_clEvENKUlvE7_clEvEUlbbE_EESt5arrayIPcLm2EELi4E23TrivialOffsetCalculatorILi1EjESD_NS0_6memory15LoadWithoutCastENSE_16StoreWithoutCastEEEviT_T0_T2_T3_T4_T5_ --------------------------
	.section	.nv.constant0._ZN2at6native27unrolled_elementwise_kernelINS0_13AUnaryFunctorIbbbZZZNS0_23logical_and_kernel_cudaERNS_14TensorIteratorEENKUlvE0_clEvENKUlvE7_clEvEUlbbE_EESt5arrayIPcLm2EELi4E23TrivialOffsetCalculatorILi1EjESD_NS0_6memory15LoadWithoutCastENSE_16StoreWithoutCastEEEviT_T0_T2_T3_T4_T5_,"a",@progbits
	.sectionflags	@""
	.align	4
.nv.constant0._ZN2at6native27unrolled_elementwise_kernelINS0_13AUnaryFunctorIbbbZZZNS0_23logical_and_kernel_cudaERNS_14TensorIteratorEENKUlvE0_clEvENKUlvE7_clEvEUlbbE_EESt5arrayIPcLm2EELi4E23TrivialOffsetCalculatorILi1EjESD_NS0_6memory15LoadWithoutCastENSE_16StoreWithoutCastEEEviT_T0_T2_T3_T4_T5_:
	.zero		924


//--------------------- .nv.constant0._ZN2at6native29vectorized_elementwise_kernelILi2ENS0_13AUnaryFunctorIbbbZZZNS0_23logical_and_kernel_cudaERNS_14TensorIteratorEENKUlvE0_clEvENKUlvE7_clEvEUlbbE_EESt5arrayIPcLm2EEEEviT0_T1_ --------------------------
	.section	.nv.constant0._ZN2at6native29vectorized_elementwise_kernelILi2ENS0_13AUnaryFunctorIbbbZZZNS0_23logical_and_kernel_cudaERNS_14TensorIteratorEENKUlvE0_clEvENKUlvE7_clEvEUlbbE_EESt5arrayIPcLm2EEEEviT0_T1_,"a",@progbits
	.sectionflags	@""
	.align	4
.nv.constant0._ZN2at6native29vectorized_elementwise_kernelILi2ENS0_13AUnaryFunctorIbbbZZZNS0_23logical_and_kernel_cudaERNS_14TensorIteratorEENKUlvE0_clEvENKUlvE7_clEvEUlbbE_EESt5arrayIPcLm2EEEEviT0_T1_:
	.zero		920


//--------------------- .nv.constant0._ZN2at6native29vectorized_elementwise_kernelILi4ENS0_13AUnaryFunctorIbbbZZZNS0_23logical_and_kernel_cudaERNS_14TensorIteratorEENKUlvE0_clEvENKUlvE7_clEvEUlbbE_EESt5arrayIPcLm2EEEEviT0_T1_ --------------------------
	.section	.nv.constant0._ZN2at6native29vectorized_elementwise_kernelILi4ENS0_13AUnaryFunctorIbbbZZZNS0_23logical_and_kernel_cudaERNS_14TensorIteratorEENKUlvE0_clEvENKUlvE7_clEvEUlbbE_EESt5arrayIPcLm2EEEEviT0_T1_,"a",@progbits
	.sectionflags	@""
	.align	4
.nv.constant0._ZN2at6native29vectorized_elementwise_kernelILi4ENS0_13AUnaryFunctorIbbbZZZNS0_23logical_and_kernel_cudaERNS_14TensorIteratorEENKUlvE0_clEvENKUlvE7_clEvEUlbbE_EESt5arrayIPcLm2EEEEviT0_T1_:
	.zero		920


//--------------------- .nv.constant0._ZN2at6native29vectorized_elementwise_kernelILi8ENS0_13AUnaryFunctorIbbbZZZNS0_23logical_and_kernel_cudaERNS_14TensorIteratorEENKUlvE0_clEvENKUlvE7_clEvEUlbbE_EESt5arrayIPcLm2EEEEviT0_T1_ --------------------------
	.section	.nv.constant0._ZN2at6native29vectorized_elementwise_kernelILi8ENS0_13AUnaryFunctorIbbbZZZNS0_23logical_and_kernel_cudaERNS_14TensorIteratorEENKUlvE0_clEvENKUlvE7_clEvEUlbbE_EESt5arrayIPcLm2EEEEviT0_T1_,"a",@progbits
	.sectionflags	@""
	.align	4
.nv.constant0._ZN2at6native29vectorized_elementwise_kernelILi8ENS0_13AUnaryFunctorIbbbZZZNS0_23logical_and_kernel_cudaERNS_14TensorIteratorEENKUlvE0_clEvENKUlvE7_clEvEUlbbE_EESt5arrayIPcLm2EEEEviT0_T1_:
	.zero		920


//--------------------- .nv.constant0._ZN2at6native18elementwise_kernelILi128ELi4EZNS0_15gpu_kernel_implINS0_13BinaryFunctorIbbbZZZNS0_23logical_and_kernel_cudaERNS_14TensorIteratorEENKUlvE0_clEvENKUlvE7_clEvEUlbbE_EEEEvRNS_18TensorIteratorBaseERKT_EUliE_EEviT1_ --------------------------
	.section	.nv.constant0._ZN2at6native18elementwise_kernelILi128ELi4EZNS0_15gpu_kernel_implINS0_13BinaryFunctorIbbbZZZNS0_23logical_and_kernel_cudaERNS_14TensorIteratorEENKUlvE0_clEvENKUlvE7_clEvEUlbbE_EEEEvRNS_18TensorIteratorBaseERKT_EUliE_EEviT1_,"a",@progbits
	.sectionflags	@""
	.align	4
.nv.constant0._ZN2at6native18elementwise_kernelILi128ELi4EZNS0_15gpu_kernel_implINS0_13BinaryFunctorIbbbZZZNS0_23logical_and_kernel_cudaERNS_14TensorIteratorEENKUlvE0_clEvENKUlvE7_clEvEUlbbE_EEEEvRNS_18TensorIteratorBaseERKT_EUliE_EEviT1_:
	.zero		1552


//--------------------- .nv.constant0._ZN2at6native27unrolled_elementwise_kernelINS0_13BinaryFunctorIbbbZZZNS0_23logical_and_kernel_cudaERNS_14TensorIteratorEENKUlvE0_clEvENKUlvE7_clEvEUlbbE_EESt5arrayIPcLm3EELi4E23TrivialOffsetCalculatorILi2EjESC_ILi1EjENS0_6memory12LoadWithCastILi2EEENSF_13StoreWithCastILi1EEEEEviT_T0_T2_T3_T4_T5_ --------------------------
	.section	.nv.constant0._ZN2at6native27unrolled_elementwise_kernelINS0_13BinaryFunctorIbbbZZZNS0_23logical_and_kernel_cudaERNS_14TensorIteratorEENKUlvE0_clEvENKUlvE7_clEvEUlbbE_EESt5arrayIPcLm3EELi4E23TrivialOffsetCalculatorILi2EjESC_ILi1EjENS0_6memory12LoadWithCastILi2EEENSF_13StoreWithCastILi1EEEEEviT_T0_T2_T3_T4_T5_,"a",@progbits
	.sectionflags	@""
	.align	4
.nv.constant0._ZN2at6native27unrolled_elementwise_kernelINS0_13BinaryFunctorIbbbZZZNS0_23logical_and_kernel_cudaERNS_14TensorIteratorEENKUlvE0_clEvENKUlvE7_clEvEUlbbE_EESt5arrayIPcLm3EELi4E23TrivialOffsetCalculatorILi2EjESC_ILi1EjENS0_6memory12LoadWithCastILi2EEENSF_13StoreWithCastILi1EEEEEviT_T0_T2_T3_T4_T5_:
	.zero		952


//--------------------- .nv.constant0._ZN2at6native18elementwise_kernelILi128ELi4EZNS0_22gpu_kernel_impl_nocastINS0_13BinaryFunctorIbbbZZZNS0_23logical_and_kernel_cudaERNS_14TensorIteratorEENKUlvE0_clEvENKUlvE7_clEvEUlbbE_EEEEvRNS_18TensorIteratorBaseERKT_EUliE_EEviT1_ --------------------------
	.section	.nv.constant0._ZN2at6native18elementwise_kernelILi128ELi4EZNS0_22gpu_kernel_impl_nocastINS0_13BinaryFunctorIbbbZZZNS0_23logical_and_kernel_cudaERNS_14TensorIteratorEENKUlvE0_clEvENKUlvE7_clEvEUlbbE_EEEEvRNS_18TensorIteratorBaseERKT_EUliE_EEviT1_,"a",@progbits
	.sectionflags	@""
	.align	4
.nv.constant0._ZN2at6native18elementwise_kernelILi128ELi4EZNS0_22gpu_kernel_impl_nocastINS0_13BinaryFunctorIbbbZZZNS0_23logical_and_kernel_cudaERNS_14TensorIteratorEENKUlvE0_clEvENKUlvE7_clEvEUlbbE_EEEEvRNS_18TensorIteratorBaseERKT_EUliE_EEviT1_:
	.zero		1552


//--------------------- .nv.constant0._ZN2at6native27unrolled_elementwise_kernelINS0_13BinaryFunctorIbbbZZZNS0_23logical_and_kernel_cudaERNS_14TensorIteratorEENKUlvE0_clEvENKUlvE7_clEvEUlbbE_EESt5arrayIPcLm3EELi4E23TrivialOffsetCalculatorILi2EjESC_ILi1EjENS0_6memory15LoadWithoutCastENSF_16StoreWithoutCastEEEviT_T0_T2_T3_T4_T5_ --------------------------
	.section	.nv.constant0._ZN2at6native27unrolled_elementwise_kernelINS0_13BinaryFunctorIbbbZZZNS0_23logical_and_kernel_cudaERNS_14TensorIteratorEENKUlvE0_clEvENKUlvE7_clEvEUlbbE_EESt5arrayIPcLm3EELi4E23TrivialOffsetCalculatorILi2EjESC_ILi1EjENS0_6memory15LoadWithoutCastENSF_16StoreWithoutCastEEEviT_T0_T2_T3_T4_T5_,"a",@progbits
	.sectionflags	@""
	.align	4
.nv.constant0._ZN2at6native27unrolled_elementwise_kernelINS0_13BinaryFunctorIbbbZZZNS0_23logical_and_kernel_cudaERNS_14TensorIteratorEENKUlvE0_clEvENKUlvE7_clEvEUlbbE_EESt5arrayIPcLm3EELi4E23TrivialOffsetCalculatorILi2EjESC_ILi1EjENS0_6memory15LoadWithoutCastENSF_16StoreWithoutCastEEEviT_T0_T2_T3_T4_T5_:
	.zero		932


//--------------------- .nv.constant0._ZN2at6native29vectorized_elementwise_kernelILi2ENS0_13BinaryFunctorIbbbZZZNS0_23logical_and_kernel_cudaERNS_14TensorIteratorEENKUlvE0_clEvENKUlvE7_clEvEUlbbE_EESt5arrayIPcLm3EEEEviT0_T1_ --------------------------
	.section	.nv.constant0._ZN2at6native29vectorized_elementwise_kernelILi2ENS0_13BinaryFunctorIbbbZZZNS0_23logical_and_kernel_cudaERNS_14TensorIteratorEENKUlvE0_clEvENKUlvE7_clEvEUlbbE_EESt5arrayIPcLm3EEEEviT0_T1_,"a",@progbits
	.sectionflags	@""
	.align	4
.nv.constant0._ZN2at6native29vectorized_elementwise_kernelILi2ENS0_13BinaryFunctorIbbbZZZNS0_23logical_and_kernel_cudaERNS_14TensorIteratorEENKUlvE0_clEvENKUlvE7_clEvEUlbbE_EESt5arrayIPcLm3EEEEviT0_T1_:
	.zero		928


//--------------------- .nv.constant0._ZN2at6native29vectorized_elementwise_kernelILi4ENS0_13BinaryFunctorIbbbZZZNS0_23logical_and_kernel_cudaERNS_14TensorIteratorEENKUlvE0_clEvENKUlvE7_clEvEUlbbE_EESt5arrayIPcLm3EEEEviT0_T1_ --------------------------
	.section	.nv.constant0._ZN2at6native29vectorized_elementwise_kernelILi4ENS0_13BinaryFunctorIbbbZZZNS0_23logical_and_kernel_cudaERNS_14TensorIteratorEENKUlvE0_clEvENKUlvE7_clEvEUlbbE_EESt5arrayIPcLm3EEEEviT0_T1_,"a",@progbits
	.sectionflags	@""
	.align	4
.nv.constant0._ZN2at6native29vectorized_elementwise_kernelILi4ENS0_13BinaryFunctorIbbbZZZNS0_23logical_and_kernel_cudaERNS_14TensorIteratorEENKUlvE0_clEvENKUlvE7_clEvEUlbbE_EESt5arrayIPcLm3EEEEviT0_T1_:
	.zero		928


//--------------------- .nv.constant0._ZN2at6native29vectorized_elementwise_kernelILi8ENS0_13BinaryFunctorIbbbZZZNS0_23logical_and_kernel_cudaERNS_14TensorIteratorEENKUlvE0_clEvENKUlvE7_clEvEUlbbE_EESt5arrayIPcLm3EEEEviT0_T1_ --------------------------
	.section	.nv.constant0._ZN2at6native29vectorized_elementwise_kernelILi8ENS0_13BinaryFunctorIbbbZZZNS0_23logical_and_kernel_cudaERNS_14TensorIteratorEENKUlvE0_clEvENKUlvE7_clEvEUlbbE_EESt5arrayIPcLm3EEEEviT0_T1_,"a",@progbits
	.sectionflags	@""
	.align	4
.nv.constant0._ZN2at6native29vectorized_elementwise_kernelILi8ENS0_13BinaryFunctorIbbbZZZNS0_23logical_and_kernel_cudaERNS_14TensorIteratorEENKUlvE0_clEvENKUlvE7_clEvEUlbbE_EESt5arrayIPcLm3EEEEviT0_T1_:
	.zero		928


//--------------------- .nv.constant0._ZN2at6native18elementwise_kernelILi128ELi4EZNS0_15gpu_kernel_implINS0_13AUnaryFunctorIN3c104HalfES5_bZZZNS0_23logical_and_kernel_cudaERNS_14TensorIteratorEENKUlvE0_clEvENKUlvE6_clEvEUlS5_S5_E_EEEEvRNS_18TensorIteratorBaseERKT_EUliE_EEviT1_ --------------------------
	.section	.nv.constant0._ZN2at6native18elementwise_kernelILi128ELi4EZNS0_15gpu_kernel_implINS0_13AUnaryFunctorIN3c104HalfES5_bZZZNS0_23logical_and_kernel_cudaERNS_14TensorIteratorEENKUlvE0_clEvENKUlvE6_clEvEUlS5_S5_E_EEEEvRNS_18TensorIteratorBaseERKT_EUliE_EEviT1_,"a",@progbits
	.sectionflags	@""
	.align	4
.nv.constant0._ZN2at6native18elementwise_kernelILi128ELi4EZNS0_15gpu_kernel_implINS0_13AUnaryFunctorIN3c104HalfES5_bZZZNS0_23logical_and_kernel_cudaERNS_14TensorIteratorEENKUlvE0_clEvENKUlvE6_clEvEUlS5_S5_E_EEEEvRNS_18TensorIteratorBaseERKT_EUliE_EEviT1_:
	.zero		1440


//--------------------- .nv.constant0._ZN2at6native27unrolled_elementwise_kernelINS0_13AUnaryFunctorIN3c104HalfES4_bZZZNS0_23logical_and_kernel_cudaERNS_14TensorIteratorEENKUlvE0_clEvENKUlvE6_clEvEUlS4_S4_E_EESt5arrayIPcLm2EELi4E23TrivialOffsetCalculatorILi1EjESF_NS0_6memory12LoadWithCastILi1EEENSG_13StoreWithCastILi1EEEEEviT_T0_T2_T3_T4_T5_ --------------------------
	.section	.nv.constant0._ZN2at6native27unrolled_elementwise_kernelINS0_13AUnaryFunctorIN3c104HalfES4_bZZZNS0_23logical_and_kernel_cudaERNS_14TensorIteratorEENKUlvE0_clEvENKUlvE6_clEvEUlS4_S4_E_EESt5arrayIPcLm2EELi4E23TrivialOffsetCalculatorILi1EjESF_NS0_6memory12LoadWithCastILi1EEENSG_13StoreWithCastILi1EEEEEviT_T0_T2_T3_T4_T5_,"a",@progbits
	.sectionflags	@""
	.align	4
.nv.constant0._ZN2at6native27unrolled_elementwise_kernelINS0_13AUnaryFunctorIN3c104HalfES4_bZZZNS0_23logical_and_kernel_cudaERNS_14TensorIteratorEENKUlvE0_clEvENKUlvE6_clEvEUlS4_S4_E_EESt5arrayIPcLm2EELi4E23TrivialOffsetCalculatorILi1EjESF_NS0_6memory12LoadWithCastILi1EEENSG_13StoreWithCastILi1EEEEEviT_T0_T2_T3_T4_T5_:
	.zero		940


//--------------------- .nv.constant0._ZN2at6native18elementwise_kernelILi128ELi4EZNS0_22gpu_kernel_impl_nocastINS0_13AUnaryFunctorIN3c104HalfES5_bZZZNS0_23logical_and_kernel_cudaERNS_14TensorIteratorEENKUlvE0_clEvENKUlvE6_clEvEUlS5_S5_E_EEEEvRNS_18TensorIteratorBaseERKT_EUliE_EEviT1_ --------------------------
	.section	.nv.constant0._ZN2at6native18elementwise_kernelILi128ELi4EZNS0_22gpu_kernel_impl_nocastINS0_13AUnaryFunctorIN3c104HalfES5_bZZZNS0_23logical_and_kernel_cudaERNS_14TensorIteratorEENKUlvE0_clEvENKUlvE6_clEvEUlS5_S5_E_EEEEvRNS_18TensorIteratorBaseERKT_EUliE_EEviT1_,"a",@progbits
	.sectionflags	@""
	.align	4
.nv.constant0._ZN2at6native18elementwise_kernelILi128ELi4EZNS0_22gpu_kernel_impl_nocastINS0_13AUnaryFunctorIN3c104HalfES5_bZZZNS0_23logical_and_kernel_cudaERNS_14TensorIteratorEENKUlvE0_clEvENKUlvE6_clEvEUlS5_S5_E_EEEEvRNS_18TensorIteratorBaseERKT_EUliE_EEviT1_:
	.zero		1440


//--------------------- .nv.constant0._ZN2at6native27unrolled_elementwise_kernelINS0_13AUnaryFunctorIN3c104HalfES4_bZZZNS0_23logical_and_kernel_cudaERNS_14TensorIteratorEENKUlvE0_clEvENKUlvE6_clEvEUlS4_S4_E_EESt5arrayIPcLm2EELi4E23TrivialOffsetCalculatorILi1EjESF_NS0_6memory15LoadWithoutCastENSG_16StoreWithoutCastEEEviT_T0_T2_T3_T4_T5_ --------------------------
	.section	.nv.constant0._ZN2at6native27unrolled_elementwise_kernelINS0_13AUnaryFunctorIN3c104HalfES4_bZZZNS0_23logical_and_kernel_cudaERNS_14TensorIteratorEENKUlvE0_clEvENKUlvE6_clEvEUlS4_S4_E_EESt5arrayIPcLm2EELi4E23TrivialOffsetCalculatorILi1EjESF_NS0_6memory15LoadWithoutCastENSG_16StoreWithoutCastEEEviT_T0_T2_T3_T4_T5_,"a",@progbits
	.sectionflags	@""
	.align	4
.nv.constant0._ZN2at6native27unrolled_elementwise_kernelINS0_13AUnaryFunctorIN3c104HalfES4_bZZZNS0_23logical_and_kernel_cudaERNS_14TensorIteratorEENKUlvE0_clEvENKUlvE6_clEvEUlS4_S4_E_EESt5arrayIPcLm2EELi4E23TrivialOffsetCalculatorILi1EjESF_NS0_6memory15LoadWithoutCastENSG_16StoreWithoutCastEEEviT_T0_T2_T3_T4_T5_:
	.zero		924


//--------------------- .nv.constant0._ZN2at6native29vectorized_elementwise_kernelILi2ENS0_13AUnaryFunctorIN3c104HalfES4_bZZZNS0_23logical_and_kernel_cudaERNS_14TensorIteratorEENKUlvE0_clEvENKUlvE6_clEvEUlS4_S4_E_EESt5arrayIPcLm2EEEEviT0_T1_ --------------------------
	.section	.nv.constant0._ZN2at6native29vectorized_elementwise_kernelILi2ENS0_13AUnaryFunctorIN3c104HalfES4_bZZZNS0_23logical_and_kernel_cudaERNS_14TensorIteratorEENKUlvE0_clEvENKUlvE6_clEvEUlS4_S4_E_EESt5arrayIPcLm2EEEEviT0_T1_,"a",@progbits
	.sectionflags	@""
	.align	4
.nv.constant0._ZN2at6native29vectorized_elementwise_kernelILi2ENS0_13AUnaryFunctorIN3c104HalfES4_bZZZNS0_23logical_and_kernel_cudaERNS_14TensorIteratorEENKUlvE0_clEvENKUlvE6_clEvEUlS4_S4_E_EESt5arrayIPcLm2EEEEviT0_T1_:
	.zero		920


//--------------------- .nv.constant0._ZN2at6native29vectorized_elementwise_kernelILi4ENS0_13AUnaryFunctorIN3c104HalfES4_bZZZNS0_23logical_and_kernel_cudaERNS_14TensorIteratorEENKUlvE0_clEvENKUlvE6_clEvEUlS4_S4_E_EESt5arrayIPcLm2EEEEviT0_T1_ --------------------------
	.section	.nv.constant0._ZN2at6native29vectorized_elementwise_kernelILi4ENS0_13AUnaryFunctorIN3c104HalfES4_bZZZNS0_23logical_and_kernel_cudaERNS_14TensorIteratorEENKUlvE0_clEvENKUlvE6_clEvEUlS4_S4_E_EESt5arrayIPcLm2EEEEviT0_T1_,"a",@progbits
	.sectionflags	@""
	.align	4
.nv.constant0._ZN2at6native29vectorized_elementwise_kernelILi4ENS0_13AUnaryFunctorIN3c104HalfES4_bZZZNS0_23logical_and_kernel_cudaERNS_14TensorIteratorEENKUlvE0_clEvENKUlvE6_clEvEUlS4_S4_E_EESt5arrayIPcLm2EEEEviT0_T1_:
	.zero		920


//--------------------- .nv.constant0._ZN2at6native29vectorized_elementwise_kernelILi8ENS0_13AUnaryFunctorIN3c104HalfES4_bZZZNS0_23logical_and_kernel_cudaERNS_14TensorIteratorEENKUlvE0_clEvENKUlvE6_clEvEUlS4_S4_E_EESt5arrayIPcLm2EEEEviT0_T1_ --------------------------
	.section	.nv.constant0._ZN2at6native29vectorized_elementwise_kernelILi8ENS0_13AUnaryFunctorIN3c104HalfES4_bZZZNS0_23logical_and_kernel_cudaERNS_14TensorIteratorEENKUlvE0_clEvENKUlvE6_clEvEUlS4_S4_E_EESt5arrayIPcLm2EEEEviT0_T1_,"a",@progbits
	.sectionflags	@""
	.align	4
.nv.constant0._ZN2at6native29vectorized_elementwise_kernelILi8ENS0_13AUnaryFunctorIN3c104HalfES4_bZZZNS0_23logical_and_kernel_cudaERNS_14TensorIteratorEENKUlvE0_clEvENKUlvE6_clEvEUlS4_S4_E_EESt5arrayIPcLm2EEEEviT0_T1_:
	.zero		920


//--------------------- .nv.constant0._ZN2at6native18elementwise_kernelILi128ELi4EZNS0_15gpu_kernel_implINS0_13BinaryFunctorIN3c104HalfES5_bZZZNS0_23logical_and_kernel_cudaERNS_14TensorIteratorEENKUlvE0_clEvENKUlvE6_clEvEUlS5_S5_E_EEEEvRNS_18TensorIteratorBaseERKT_EUliE_EEviT1_ --------------------------
	.section	.nv.constant0._ZN2at6native18elementwise_kernelILi128ELi4EZNS0_15gpu_kernel_implINS0_13BinaryFunctorIN3c104HalfES5_bZZZNS0_23logical_and_kernel_cudaERNS_14TensorIteratorEENKUlvE0_clEvENKUlvE6_clEvEUlS5_S5_E_EEEEvRNS_18TensorIteratorBaseERKT_EUliE_EEviT1_,"a",@progbits
	.sectionflags	@""
	.align	4
.nv.constant0._ZN2at6native18elementwise_kernelILi128ELi4EZNS0_15gpu_kernel_implINS0_13BinaryFunctorIN3c104HalfES5_bZZZNS0_23logical_and_kernel_cudaERNS_14TensorIteratorEENKUlvE0_clEvENKUlvE6_clEvEUlS5_S5_E_EEEEvRNS_18TensorIteratorBaseERKT_EUliE_EEviT1_:
	.zero		1552


//--------------------- .nv.constant0._ZN2at6native27unrolled_elementwise_kernelINS0_13BinaryFunctorIN3c104HalfES4_bZZZNS0_23logical_and_kernel_cudaERNS_14TensorIteratorEENKUlvE0_clEvENKUlvE6_clEvEUlS4_S4_E_EESt5arrayIPcLm3EELi4E23TrivialOffsetCalculatorILi2EjESE_ILi1EjENS0_6memory12LoadWithCastILi2EEENSH_13StoreWithCastILi1EEEEEviT_T0_T2_T3_T4_T5_ --------------------------
	.section	.nv.constant0._ZN2at6native27unrolled_elementwise_kernelINS0_13BinaryFunctorIN3c104HalfES4_bZZZNS0_23logical_and_kernel_cudaERNS_14TensorIteratorEENKUlvE0_clEvENKUlvE6_clEvEUlS4_S4_E_EESt5arrayIPcLm3EELi4E23TrivialOffsetCalculatorILi2EjESE_ILi1EjENS0_6memory12LoadWithCastILi2EEENSH_13StoreWithCastILi1EEEEEviT_T0_T2_T3_T4_T5_,"a",@progbits
	.sectionflags	@""
	.align	4
.nv.constant0._ZN2at6native27unrolled_elementwise_kernelINS0_13BinaryFunctorIN3c104HalfES4_bZZZNS0_23logical_and_kernel_cudaERNS_14TensorIteratorEENKUlvE0_clEvENKUlvE6_clEvEUlS4_S4_E_EESt5arrayIPcLm3EELi4E23TrivialOffsetCalculatorILi2EjESE_ILi1EjENS0_6memory12LoadWithCastILi2EEENSH_13StoreWithCastILi1EEEEEviT_T0_T2_T3_T4_T5_:
	.zero		952


//--------------------- .nv.constant0._ZN2at6native18elementwise_kernelILi128ELi4EZNS0_22gpu_kernel_impl_nocastINS0_13BinaryFunctorIN3c104HalfES5_bZZZNS0_23logical_and_kernel_cudaERNS_14TensorIteratorEENKUlvE0_clEvENKUlvE6_clEvEUlS5_S5_E_EEEEvRNS_18TensorIteratorBaseERKT_EUliE_EEviT1_ --------------------------
	.section	.nv.constant0._ZN2at6native18elementwise_kernelILi128ELi4EZNS0_22gpu_kernel_impl_nocastINS0_13BinaryFunctorIN3c104HalfES5_bZZZNS0_23logical_and_kernel_cudaERNS_14TensorIteratorEENKUlvE0_clEvENKUlvE6_clEvEUlS5_S5_E_EEEEvRNS_18TensorIteratorBaseERKT_EUliE_EEviT1_,"a",@progbits
	.sectionflags	@""
	.align	4
.nv.constant0._ZN2at6native18elementwise_kernelILi128ELi4EZNS0_22gpu_kernel_impl_nocastINS0_13BinaryFunctorIN3c104HalfES5_bZZZNS0_23logical_and_kernel_cudaERNS_14TensorIteratorEENKUlvE0_clEvENKUlvE6_clEvEUlS5_S5_E_EEEEvRNS_18TensorIteratorBaseERKT_EUliE_EEviT1_:
	.zero		1552


//--------------------- .nv.constant0._ZN2at6native27unrolled_elementwise_kernelINS0_13BinaryFunctorIN3c104HalfES4_bZZZNS0_23logical_and_kernel_cudaERNS_14TensorIteratorEENKUlvE0_clEvENKUlvE6_clEvEUlS4_S4_E_EESt5arrayIPcLm3EELi4E23TrivialOffsetCalculatorILi2EjESE_ILi1EjENS0_6memory15LoadWithoutCastENSH_16StoreWithoutCastEEEviT_T0_T2_T3_T4_T5_ --------------------------
	.section	.nv.constant0._ZN2at6native27unrolled_elementwise_kernelINS0_13BinaryFunctorIN3c104HalfES4_bZZZNS0_23logical_and_kernel_cudaERNS_14TensorIteratorEENKUlvE0_clEvENKUlvE6_clEvEUlS4_S4_E_EESt5arrayIPcLm3EELi4E23TrivialOffsetCalculatorILi2EjESE_ILi1EjENS0_6memory15LoadWithoutCastENSH_16StoreWithoutCastEEEviT_T0_T2_T3_T4_T5_,"a",@progbits
	.sectionflags	@""
	.align	4
.nv.constant0._ZN2at6native27unrolled_elementwise_kernelINS0_13BinaryFunctorIN3c104HalfES4_bZZZNS0_23logical_and_kernel_cudaERNS_14TensorIteratorEENKUlvE0_clEvENKUlvE6_clEvEUlS4_S4_E_EESt5arrayIPcLm3EELi4E23TrivialOffsetCalculatorILi2EjESE_ILi1EjENS0_6memory15LoadWithoutCastENSH_16StoreWithoutCastEEEviT_T0_T2_T3_T4_T5_:
	.zero		932


//--------------------- .nv.constant0._ZN2at6native29vectorized_elementwise_kernelILi2ENS0_13BinaryFunctorIN3c104HalfES4_bZZZNS0_23logical_and_kernel_cudaERNS_14TensorIteratorEENKUlvE0_clEvENKUlvE6_clEvEUlS4_S4_E_EESt5arrayIPcLm3EEEEviT0_T1_ --------------------------
	.section	.nv.constant0._ZN2at6native29vectorized_elementwise_kernelILi2ENS0_13BinaryFunctorIN3c104HalfES4_bZZZNS0_23logical_and_kernel_cudaERNS_14TensorIteratorEENKUlvE0_clEvENKUlvE6_clEvEUlS4_S4_E_EESt5arrayIPcLm3EEEEviT0_T1_,"a",@progbits
	.sectionflags	@""
	.align	4
.nv.constant0._ZN2at6native29vectorized_elementwise_kernelILi2ENS0_13BinaryFunctorIN3c104HalfES4_bZZZNS0_23logical_and_kernel_cudaERNS_14TensorIteratorEENKUlvE0_clEvENKUlvE6_clEvEUlS4_S4_E_EESt5arrayIPcLm3EEEEviT0_T1_:
	.zero		928


//--------------------- .nv.constant0._ZN2at6native29vectorized_elementwise_kernelILi4ENS0_13BinaryFunctorIN3c104HalfES4_bZZZNS0_23logical_and_kernel_cudaERNS_14TensorIteratorEENKUlvE0_clEvENKUlvE6_clEvEUlS4_S4_E_EESt5arrayIPcLm3EEEEviT0_T1_ --------------------------
	.section	.nv.constant0._ZN2at6native29vectorized_elementwise_kernelILi4ENS0_13BinaryFunctorIN3c104HalfES4_bZZZNS0_23logical_and_kernel_cudaERNS_14TensorIteratorEENKUlvE0_clEvENKUlvE6_clEvEUlS4_S4_E_EESt5arrayIPcLm3EEEEviT0_T1_,"a",@progbits
	.sectionflags	@""
	.align	4
.nv.constant0._ZN2at6native29vectorized_elementwise_kernelILi4ENS0_13BinaryFunctorIN3c104HalfES4_bZZZNS0_23logical_and_kernel_cudaERNS_14TensorIteratorEENKUlvE0_clEvENKUlvE6_clEvEUlS4_S4_E_EESt5arrayIPcLm3EEEEviT0_T1_:
	.zero		928


//--------------------- .nv.constant0._ZN2at6native29vectorized_elementwise_kernelILi8ENS0_13BinaryFunctorIN3c104HalfES4_bZZZNS0_23logical_and_kernel_cudaERNS_14TensorIteratorEENKUlvE0_clEvENKUlvE6_clEvEUlS4_S4_E_EESt5arrayIPcLm3EEEEviT0_T1_ --------------------------
	.section	.nv.constant0._ZN2at6native29vectorized_elementwise_kernelILi8ENS0_13BinaryFunctorIN3c104HalfES4_bZZZNS0_23logical_and_kernel_cudaERNS_14TensorIteratorEENKUlvE0_clEvENKUlvE6_clEvEUlS4_S4_E_EESt5arrayIPcLm3EEEEviT0_T1_,"a",@progbits
	.sectionflags	@""
	.align	4
.nv.constant0._ZN2at6native29vectorized_elementwise_kernelILi8ENS0_13BinaryFunctorIN3c104HalfES4_bZZZNS0_23logical_and_kernel_cudaERNS_14TensorIteratorEENKUlvE0_clEvENKUlvE6_clEvEUlS4_S4_E_EESt5arrayIPcLm3EEEEviT0_T1_:
	.zero		928


//--------------------- .nv.constant0._ZN2at6native18elementwise_kernelILi128ELi4EZNS0_15gpu_kernel_implINS0_13AUnaryFunctorIffbZZZNS0_23logical_and_kernel_cudaERNS_14TensorIteratorEENKUlvE0_clEvENKUlvE5_clEvEUlffE_EEEEvRNS_18TensorIteratorBaseERKT_EUliE_EEviT1_ --------------------------
	.section	.nv.constant0._ZN2at6native18elementwise_kernelILi128ELi4EZNS0_15gpu_kernel_implINS0_13AUnaryFunctorIffbZZZNS0_23logical_and_kernel_cudaERNS_14TensorIteratorEENKUlvE0_clEvENKUlvE5_clEvEUlffE_EEEEvRNS_18TensorIteratorBaseERKT_EUliE_EEviT1_,"a",@progbits
	.sectionflags	@""
	.align	4
.nv.constant0._ZN2at6native18elementwise_kernelILi128ELi4EZNS0_15gpu_kernel_implINS0_13AUnaryFunctorIffbZZZNS0_23logical_and_kernel_cudaERNS_14TensorIteratorEENKUlvE0_clEvENKUlvE5_clEvEUlffE_EEEEvRNS_18TensorIteratorBaseERKT_EUliE_EEviT1_:
	.zero		1448


//--------------------- .nv.constant0._ZN2at6native27unrolled_elementwise_kernelINS0_13AUnaryFunctorIffbZZZNS0_23logical_and_kernel_cudaERNS_14TensorIteratorEENKUlvE0_clEvENKUlvE5_clEvEUlffE_EESt5arrayIPcLm2EELi4E23TrivialOffsetCalculatorILi1EjESD_NS0_6memory12LoadWithCastILi1EEENSE_13StoreWithCastILi1EEEEEviT_T0_T2_T3_T4_T5_ --------------------------
	.section	.nv.constant0._ZN2at6native27unrolled_elementwise_kernelINS0_13AUnaryFunctorIffbZZZNS0_23logical_and_kernel_cudaERNS_14TensorIteratorEENKUlvE0_clEvENKUlvE5_clEvEUlffE_EESt5arrayIPcLm2EELi4E23TrivialOffsetCalculatorILi1EjESD_NS0_6memory12LoadWithCastILi1EEENSE_13StoreWithCastILi1EEEEEviT_T0_T2_T3_T4_T5_,"a",@progbits
	.sectionflags	@""
	.align	4
.nv.constant0._ZN2at6native27unrolled_elementwise_kernelINS0_13AUnaryFunctorIffbZZZNS0_23logical_and_kernel_cudaERNS_14TensorIteratorEENKUlvE0_clEvENKUlvE5_clEvEUlffE_EESt5arrayIPcLm2EELi4E23TrivialOffsetCalculatorILi1EjESD_NS0_6memory12LoadWithCastILi1EEENSE_13StoreWithCastILi1EEEEEviT_T0_T2_T3_T4_T5_:
	.zero		948


//--------------------- .nv.constant0._ZN2at6native18elementwise_kernelILi128ELi4EZNS0_22gpu_kernel_impl_nocastINS0_13AUnaryFunctorIffbZZZNS0_23logical_and_kernel_cudaERNS_14TensorIteratorEENKUlvE0_clEvENKUlvE5_clEvEUlffE_EEEEvRNS_18TensorIteratorBaseERKT_EUliE_EEviT1_ --------------------------
	.section	.nv.constant0._ZN2at6native18elementwise_kernelILi128ELi4EZNS0_22gpu_kernel_impl_nocastINS0_13AUnaryFunctorIffbZZZNS0_23logical_and_kernel_cudaERNS_14TensorIteratorEENKUlvE0_clEvENKUlvE5_clEvEUlffE_EEEEvRNS_18TensorIteratorBaseERKT_EUliE_EEviT1_,"a",@progbits
	.sectionflags	@""
	.align	4
.nv.constant0._ZN2at6native18elementwise_kernelILi128ELi4EZNS0_22gpu_kernel_impl_nocastINS0_13AUnaryFunctorIffbZZZNS0_23logical_and_kernel_cudaERNS_14TensorIteratorEENKUlvE0_clEvENKUlvE5_clEvEUlffE_EEEEvRNS_18TensorIteratorBaseERKT_EUliE_EEviT1_:
	.zero		1440


//--------------------- .nv.constant0._ZN2at6native27unrolled_elementwise_kernelINS0_13AUnaryFunctorIffbZZZNS0_23logical_and_kernel_cudaERNS_14TensorIteratorEENKUlvE0_clEvENKUlvE5_clEvEUlffE_EESt5arrayIPcLm2EELi4E23TrivialOffsetCalculatorILi1EjESD_NS0_6memory15LoadWithoutCastENSE_16StoreWithoutCastEEEviT_T0_T2_T3_T4_T5_ --------------------------
	.section	.nv.constant0._ZN2at6native27unrolled_elementwise_kernelINS0_13AUnaryFunctorIffbZZZNS0_23logical_and_kernel_cudaERNS_14TensorIteratorEENKUlvE0_clEvENKUlvE5_clEvEUlffE_EESt5arrayIPcLm2EELi4E23TrivialOffsetCalculatorILi1EjESD_NS0_6memory15LoadWithoutCastENSE_16StoreWithoutCastEEEviT_T0_T2_T3_T4_T5_,"a",@progbits
	.sectionflags	@""
	.align	4
.nv.constant0._ZN2at6native27unrolled_elementwise_kernelINS0_13AUnaryFunctorIffbZZZNS0_23logical_and_kernel_cudaERNS_14TensorIteratorEENKUlvE0_clEvENKUlvE5_clEvEUlffE_EESt5arrayIPcLm2EELi4E23TrivialOffsetCalculatorILi1EjESD_NS0_6memory15LoadWithoutCastENSE_16StoreWithoutCastEEEviT_T0_T2_T3_T4_T5_:
	.zero		932


//--------------------- .nv.constant0._ZN2at6native29vectorized_elementwise_kernelILi2ENS0_13AUnaryFunctorIffbZZZNS0_23logical_and_kernel_cudaERNS_14TensorIteratorEENKUlvE0_clEvENKUlvE5_clEvEUlffE_EESt5arrayIPcLm2EEEEviT0_T1_ --------------------------
	.section	.nv.constant0._ZN2at6native29vectorized_elementwise_kernelILi2ENS0_13AUnaryFunctorIffbZZZNS0_23logical_and_kernel_cudaERNS_14TensorIteratorEENKUlvE0_clEvENKUlvE5_clEvEUlffE_EESt5arrayIPcLm2EEEEviT0_T1_,"a",@progbits
	.sectionflags	@""
	.align	4
.nv.constant0._ZN2at6native29vectorized_elementwise_kernelILi2ENS0_13AUnaryFunctorIffbZZZNS0_23logical_and_kernel_cudaERNS_14TensorIteratorEENKUlvE0_clEvENKUlvE5_clEvEUlffE_EESt5arrayIPcLm2EEEEviT0_T1_:
	.zero		928


//--------------------- .nv.constant0._ZN2at6native29vectorized_elementwise_kernelILi4ENS0_13AUnaryFunctorIffbZZZNS0_23logical_and_kernel_cudaERNS_14TensorIteratorEENKUlvE0_clEvENKUlvE5_clEvEUlffE_EESt5arrayIPcLm2EEEEviT0_T1_ --------------------------
	.section	.nv.constant0._ZN2at6native29vectorized_elementwise_kernelILi4ENS0_13AUnaryFunctorIffbZZZNS0_23logical_and_kernel_cudaERNS_14TensorIteratorEENKUlvE0_clEvENKUlvE5_clEvEUlffE_EESt5arrayIPcLm2EEEEviT0_T1_,"a",@progbits
	.sectionflags	@""
	.align	4
.nv.constant0._ZN2at6native29vectorized_elementwise_kernelILi4ENS0_13AUnaryFunctorIffbZZZNS0_23logical_and_kernel_cudaERNS_14TensorIteratorEENKUlvE0_clEvENKUlvE5_clEvEUlffE_EESt5arrayIPcLm2EEEEviT0_T1_:
	.zero		928


//--------------------- .nv.constant0._ZN2at6native29vectorized_elementwise_kernelILi8ENS0_13AUnaryFunctorIffbZZZNS0_23logical_and_kernel_cudaERNS_14TensorIteratorEENKUlvE0_clEvENKUlvE5_clEvEUlffE_EESt5arrayIPcLm2EEEEviT0_T1_ --------------------------
	.section	.nv.constant0._ZN2at6native29vectorized_elementwise_kernelILi8ENS0_13AUnaryFunctorIffbZZZNS0_23logical_and_kernel_cudaERNS_14TensorIteratorEENKUlvE0_clEvENKUlvE5_clEvEUlffE_EESt5arrayIPcLm2EEEEviT0_T1_,"a",@progbits
	.sectionflags	@""
	.align	4
.nv.constant0._ZN2at6native29vectorized_elementwise_kernelILi8ENS0_13AUnaryFunctorIffbZZZNS0_23logical_and_kernel_cudaERNS_14TensorIteratorEENKUlvE0_clEvENKUlvE5_clEvEUlffE_EESt5arrayIPcLm2EEEEviT0_T1_:
	.zero		928


//--------------------- .nv.constant0._ZN2at6native18elementwise_kernelILi128ELi4EZNS0_15gpu_kernel_implINS0_13BinaryFunctorIffbZZZNS0_23logical_and_kernel_cudaERNS_14TensorIteratorEENKUlvE0_clEvENKUlvE5_clEvEUlffE_EEEEvRNS_18TensorIteratorBaseERKT_EUliE_EEviT1_ --------------------------
	.section	.nv.constant0._ZN2at6native18elementwise_kernelILi128ELi4EZNS0_15gpu_kernel_implINS0_13BinaryFunctorIffbZZZNS0_23logical_and_kernel_cudaERNS_14TensorIteratorEENKUlvE0_clEvENKUlvE5_clEvEUlffE_EEEEvRNS_18TensorIteratorBaseERKT_EUliE_EEviT1_,"a",@progbits
	.sectionflags	@""
	.align	4
.nv.constant0._ZN2at6native18elementwise_kernelILi128ELi4EZNS0_15gpu_kernel_implINS0_13BinaryFunctorIffbZZZNS0_23logical_and_kernel_cudaERNS_14TensorIteratorEENKUlvE0_clEvENKUlvE5_clEvEUlffE_EEEEvRNS_18TensorIteratorBaseERKT_EUliE_EEviT1_:
	.zero		1552


//--------------------- .nv.constant0._ZN2at6native27unrolled_elementwise_kernelINS0_13BinaryFunctorIffbZZZNS0_23logical_and_kernel_cudaERNS_14TensorIteratorEENKUlvE0_clEvENKUlvE5_clEvEUlffE_EESt5arrayIPcLm3EELi4E23TrivialOffsetCalculatorILi2EjESC_ILi1EjENS0_6memory12LoadWithCastILi2EEENSF_13StoreWithCastILi1EEEEEviT_T0_T2_T3_T4_T5_ --------------------------
	.section	.nv.constant0._ZN2at6native27unrolled_elementwise_kernelINS0_13BinaryFunctorIffbZZZNS0_23logical_and_kernel_cudaERNS_14TensorIteratorEENKUlvE0_clEvENKUlvE5_clEvEUlffE_EESt5arrayIPcLm3EELi4E23TrivialOffsetCalculatorILi2EjESC_ILi1EjENS0_6memory12LoadWithCastILi2EEENSF_13StoreWithCastILi1EEEEEviT_T0_T2_T3_T4_T5_,"a",@progbits
	.sectionflags	@""
	.align	4
.nv.constant0._ZN2at6native27unrolled_elementwise_kernelINS0_13BinaryFunctorIffbZZZNS0_23logical_and_kernel_cudaERNS_14TensorIteratorEENKUlvE0_clEvENKUlvE5_clEvEUlffE_EESt5arrayIPcLm3EELi4E23TrivialOffsetCalculatorILi2EjESC_ILi1EjENS0_6memory12LoadWithCastILi2EEENSF_13StoreWithCastILi1EEEEEviT_T0_T2_T3_T4_T5_:
	.zero		952


//--------------------- .nv.constant0._ZN2at6native18elementwise_kernelILi128ELi4EZNS0_22gpu_kernel_impl_nocastINS0_13BinaryFunctorIffbZZZNS0_23logical_and_kernel_cudaERNS_14TensorIteratorEENKUlvE0_clEvENKUlvE5_clEvEUlffE_EEEEvRNS_18TensorIteratorBaseERKT_EUliE_EEviT1_ --------------------------
	.section	.nv.constant0._ZN2at6native18elementwise_kernelILi128ELi4EZNS0_22gpu_kernel_impl_nocastINS0_13BinaryFunctorIffbZZZNS0_23logical_and_kernel_cudaERNS_14TensorIteratorEENKUlvE0_clEvENKUlvE5_clEvEUlffE_EEEEvRNS_18TensorIteratorBaseERKT_EUliE_EEviT1_,"a",@progbits
	.sectionflags	@""
	.align	4
.nv.constant0._ZN2at6native18elementwise_kernelILi128ELi4EZNS0_22gpu_kernel_impl_nocastINS0_13BinaryFunctorIffbZZZNS0_23logical_and_kernel_cudaERNS_14TensorIteratorEENKUlvE0_clEvENKUlvE5_clEvEUlffE_EEEEvRNS_18TensorIteratorBaseERKT_EUliE_EEviT1_:
	.zero		1552


//--------------------- .nv.constant0._ZN2at6native27unrolled_elementwise_kernelINS0_13BinaryFunctorIffbZZZNS0_23logical_and_kernel_cudaERNS_14TensorIteratorEENKUlvE0_clEvENKUlvE5_clEvEUlffE_EESt5arrayIPcLm3EELi4E23TrivialOffsetCalculatorILi2EjESC_ILi1EjENS0_6memory15LoadWithoutCastENSF_16StoreWithoutCastEEEviT_T0_T2_T3_T4_T5_ --------------------------
	.section	.nv.constant0._ZN2at6native27unrolled_elementwise_kernelINS0_13BinaryFunctorIffbZZZNS0_23logical_and_kernel_cudaERNS_14TensorIteratorEENKUlvE0_clEvENKUlvE5_clEvEUlffE_EESt5arrayIPcLm3EELi4E23TrivialOffsetCalculatorILi2EjESC_ILi1EjENS0_6memory15LoadWithoutCastENSF_16StoreWithoutCastEEEviT_T0_T2_T3_T4_T5_,"a",@progbits
	.sectionflags	@""
	.align	4
.nv.constant0._ZN2at6native27unrolled_elementwise_kernelINS0_13BinaryFunctorIffbZZZNS0_23logical_and_kernel_cudaERNS_14TensorIteratorEENKUlvE0_clEvENKUlvE5_clEvEUlffE_EESt5arrayIPcLm3EELi4E23TrivialOffsetCalculatorILi2EjESC_ILi1EjENS0_6memory15LoadWithoutCastENSF_16StoreWithoutCastEEEviT_T0_T2_T3_T4_T5_:
	.zero		932


//--------------------- .nv.constant0._ZN2at6native29vectorized_elementwise_kernelILi2ENS0_13BinaryFunctorIffbZZZNS0_23logical_and_kernel_cudaERNS_14TensorIteratorEENKUlvE0_clEvENKUlvE5_clEvEUlffE_EESt5arrayIPcLm3EEEEviT0_T1_ --------------------------
	.section	.nv.constant0._ZN2at6native29vectorized_elementwise_kernelILi2ENS0_13BinaryFunctorIffbZZZNS0_23logical_and_kernel_cudaERNS_14TensorIteratorEENKUlvE0_clEvENKUlvE5_clEvEUlffE_EESt5arrayIPcLm3EEEEviT0_T1_,"a",@progbits
	.sectionflags	@""
	.align	4
.nv.constant0._ZN2at6native29vectorized_elementwise_kernelILi2ENS0_13BinaryFunctorIffbZZZNS0_23logical_and_kernel_cudaERNS_14TensorIteratorEENKUlvE0_clEvENKUlvE5_clEvEUlffE_EESt5arrayIPcLm3EEEEviT0_T1_:
	.zero		928


//--------------------- .nv.constant0._ZN2at6native29vectorized_elementwise_kernelILi4ENS0_13BinaryFunctorIffbZZZNS0_23logical_and_kernel_cudaERNS_14TensorIteratorEENKUlvE0_clEvENKUlvE5_clEvEUlffE_EESt5arrayIPcLm3EEEEviT0_T1_ --------------------------
	.section	.nv.constant0._ZN2at6native29vectorized_elementwise_kernelILi4ENS0_13BinaryFunctorIffbZZZNS0_23logical_and_kernel_cudaERNS_14TensorIteratorEENKUlvE0_clEvENKUlvE5_clEvEUlffE_EESt5arrayIPcLm3EEEEviT0_T1_,"a",@progbits
	.sectionflags	@""
	.align	4
.nv.constant0._ZN2at6native29vectorized_elementwise_kernelILi4ENS0_13BinaryFunctorIffbZZZNS0_23logical_and_kernel_cudaERNS_14TensorIteratorEENKUlvE0_clEvENKUlvE5_clEvEUlffE_EESt5arrayIPcLm3EEEEviT0_T1_:
	.zero		928


//--------------------- .nv.constant0._ZN2at6native29vectorized_elementwise_kernelILi8ENS0_13BinaryFunctorIffbZZZNS0_23logical_and_kernel_cudaERNS_14TensorIteratorEENKUlvE0_clEvENKUlvE5_clEvEUlffE_EESt5arrayIPcLm3EEEEviT0_T1_ --------------------------
	.section	.nv.constant0._ZN2at6native29vectorized_elementwise_kernelILi8ENS0_13BinaryFunctorIffbZZZNS0_23logical_and_kernel_cudaERNS_14TensorIteratorEENKUlvE0_clEvENKUlvE5_clEvEUlffE_EESt5arrayIPcLm3EEEEviT0_T1_,"a",@progbits
	.sectionflags	@""
	.align	4
.nv.constant0._ZN2at6native29vectorized_elementwise_kernelILi8ENS0_13BinaryFunctorIffbZZZNS0_23logical_and_kernel_cudaERNS_14TensorIteratorEENKUlvE0_clEvENKUlvE5_clEvEUlffE_EESt5arrayIPcLm3EEEEviT0_T1_:
	.zero		928


//--------------------- .nv.constant0._ZN2at6native18elementwise_kernelILi128ELi4EZNS0_15gpu_kernel_implINS0_13AUnaryFunctorIddbZZZNS0_23logical_and_kernel_cudaERNS_14TensorIteratorEENKUlvE0_clEvENKUlvE4_clEvEUlddE_EEEEvRNS_18TensorIteratorBaseERKT_EUliE_EEviT1_ --------------------------
	.section	.nv.constant0._ZN2at6native18elementwise_kernelILi128ELi4EZNS0_15gpu_kernel_implINS0_13AUnaryFunctorIddbZZZNS0_23logical_and_kernel_cudaERNS_14TensorIteratorEENKUlvE0_clEvENKUlvE4_clEvEUlddE_EEEEvRNS_18TensorIteratorBaseERKT_EUliE_EEviT1_,"a",@progbits
	.sectionflags	@""
	.align	4
.nv.constant0._ZN2at6native18elementwise_kernelILi128ELi4EZNS0_15gpu_kernel_implINS0_13AUnaryFunctorIddbZZZNS0_23logical_and_kernel_cudaERNS_14TensorIteratorEENKUlvE0_clEvENKUlvE4_clEvEUlddE_EEEEvRNS_18TensorIteratorBaseERKT_EUliE_EEviT1_:
	.zero		1456


//--------------------- .nv.constant0._ZN2at6native27unrolled_elementwise_kernelINS0_13AUnaryFunctorIddbZZZNS0_23logical_and_kernel_cudaERNS_14TensorIteratorEENKUlvE0_clEvENKUlvE4_clEvEUlddE_EESt5arrayIPcLm2EELi4E23TrivialOffsetCalculatorILi1EjESD_NS0_6memory12LoadWithCastILi1EEENSE_13StoreWithCastILi1EEEEEviT_T0_T2_T3_T4_T5_ --------------------------
	.section	.nv.constant0._ZN2at6native27unrolled_elementwise_kernelINS0_13AUnaryFunctorIddbZZZNS0_23logical_and_kernel_cudaERNS_14TensorIteratorEENKUlvE0_clEvENKUlvE4_clEvEUlddE_EESt5arrayIPcLm2EELi4E23TrivialOffsetCalculatorILi1EjESD_NS0_6memory12LoadWithCastILi1EEENSE_13StoreWithCastILi1EEEEEviT_T0_T2_T3_T4_T5_,"a",@progbits
	.sectionflags	@""
	.align	4
.nv.constant0._ZN2at6native27unrolled_elementwise_kernelINS0_13AUnaryFunctorIddbZZZNS0_23logical_and_kernel_cudaERNS_14TensorIteratorEENKUlvE0_clEvENKUlvE4_clEvEUlddE_EESt5arrayIPcLm2EELi4E23TrivialOffsetCalculatorILi1EjESD_NS0_6memory12LoadWithCastILi1EEENSE_13StoreWithCastILi1EEEEEviT_T0_T2_T3_T4_T5_:
	.zero		956


//--------------------- .nv.constant0._ZN2at6native18elementwise_kernelILi128ELi4EZNS0_22gpu_kernel_impl_nocastINS0_13AUnaryFunctorIddbZZZNS0_23logical_and_kernel_cudaERNS_14TensorIteratorEENKUlvE0_clEvENKUlvE4_clEvEUlddE_EEEEvRNS_18TensorIteratorBaseERKT_EUliE_EEviT1_ --------------------------
	.section	.nv.constant0._ZN2at6native18elementwise_kernelILi128ELi4EZNS0_22gpu_kernel_impl_nocastINS0_13AUnaryFunctorIddbZZZNS0_23logical_and_kernel_cudaERNS_14TensorIteratorEENKUlvE0_clEvENKUlvE4_clEvEUlddE_EEEEvRNS_18TensorIteratorBaseERKT_EUliE_EEviT1_,"a",@progbits
	.sectionflags	@""
	.align	4
.nv.constant0._ZN2at6native18elementwise_kernelILi128ELi4EZNS0_22gpu_kernel_impl_nocastINS0_13AUnaryFunctorIddbZZZNS0_23logical_and_kernel_cudaERNS_14TensorIteratorEENKUlvE0_clEvENKUlvE4_clEvEUlddE_EEEEvRNS_18TensorIteratorBaseERKT_EUliE_EEviT1_:
	.zero		1448


//--------------------- .nv.constant0._ZN2at6native27unrolled_elementwise_kernelINS0_13AUnaryFunctorIddbZZZNS0_23logical_and_kernel_cudaERNS_14TensorIteratorEENKUlvE0_clEvENKUlvE4_clEvEUlddE_EESt5arrayIPcLm2EELi4E23TrivialOffsetCalculatorILi1EjESD_NS0_6memory15LoadWithoutCastENSE_16StoreWithoutCastEEEviT_T0_T2_T3_T4_T5_ --------------------------
	.section	.nv.constant0._ZN2at6native27unrolled_elementwise_kernelINS0_13AUnaryFunctorIddbZZZNS0_23logical_and_kernel_cudaERNS_14TensorIteratorEENKUlvE0_clEvENKUlvE4_clEvEUlddE_EESt5arrayIPcLm2EELi4E23TrivialOffsetCalculatorILi1EjESD_NS0_6memory15LoadWithoutCastENSE_16StoreWithoutCastEEEviT_T0_T2_T3_T4_T5_,"a",@progbits
	.sectionflags	@""
	.align	4
.nv.constant0._ZN2at6native27unrolled_elementwise_kernelINS0_13AUnaryFunctorIddbZZZNS0_23logical_and_kernel_cudaERNS_14TensorIteratorEENKUlvE0_clEvENKUlvE4_clEvEUlddE_EESt5arrayIPcLm2EELi4E23TrivialOffsetCalculatorILi1EjESD_NS0_6memory15LoadWithoutCastENSE_16StoreWithoutCastEEEviT_T0_T2_T3_T4_T5_:
	.zero		940


//--------------------- .nv.constant0._ZN2at6native29vectorized_elementwise_kernelILi2ENS0_13AUnaryFunctorIddbZZZNS0_23logical_and_kernel_cudaERNS_14TensorIteratorEENKUlvE0_clEvENKUlvE4_clEvEUlddE_EESt5arrayIPcLm2EEEEviT0_T1_ --------------------------
	.section	.nv.constant0._ZN2at6native29vectorized_elementwise_kernelILi2ENS0_13AUnaryFunctorIddbZZZNS0_23logical_and_kernel_cudaERNS_14TensorIteratorEENKUlvE0_clEvENKUlvE4_clEvEUlddE_EESt5arrayIPcLm2EEEEviT0_T1_,"a",@progbits
	.sectionflags	@""
	.align	4
.nv.constant0._ZN2at6native29vectorized_elementwise_kernelILi2ENS0_13AUnaryFunctorIddbZZZNS0_23logical_and_kernel_cudaERNS_14TensorIteratorEENKUlvE0_clEvENKUlvE4_clEvEUlddE_EESt5arrayIPcLm2EEEEviT0_T1_:
	.zero		936


//--------------------- .nv.constant0._ZN2at6native29vectorized_elementwise_kernelILi4ENS0_13AUnaryFunctorIddbZZZNS0_23logical_and_kernel_cudaERNS_14TensorIteratorEENKUlvE0_clEvENKUlvE4_clEvEUlddE_EESt5arrayIPcLm2EEEEviT0_T1_ --------------------------
	.section	.nv.constant0._ZN2at6native29vectorized_elementwise_kernelILi4ENS0_13AUnaryFunctorIddbZZZNS0_23logical_and_kernel_cudaERNS_14TensorIteratorEENKUlvE0_clEvENKUlvE4_clEvEUlddE_EESt5arrayIPcLm2EEEEviT0_T1_,"a",@progbits
	.sectionflags	@""
	.align	4
.nv.constant0._ZN2at6native29vectorized_elementwise_kernelILi4ENS0_13AUnaryFunctorIddbZZZNS0_23logical_and_kernel_cudaERNS_14TensorIteratorEENKUlvE0_clEvENKUlvE4_clEvEUlddE_EESt5arrayIPcLm2EEEEviT0_T1_:
	.zero		936


//--------------------- .nv.constant0._ZN2at6native29vectorized_elementwise_kernelILi8ENS0_13AUnaryFunctorIddbZZZNS0_23logical_and_kernel_cudaERNS_14TensorIteratorEENKUlvE0_clEvENKUlvE4_clEvEUlddE_EESt5arrayIPcLm2EEEEviT0_T1_ --------------------------
	.section	.nv.constant0._ZN2at6native29vectorized_elementwise_kernelILi8ENS0_13AUnaryFunctorIddbZZZNS0_23logical_and_kernel_cudaERNS_14TensorIteratorEENKUlvE0_clEvENKUlvE4_clEvEUlddE_EESt5arrayIPcLm2EEEEviT0_T1_,"a",@progbits
	.sectionflags	@""
	.align	4
.nv.constant0._ZN2at6native29vectorized_elementwise_kernelILi8ENS0_13AUnaryFunctorIddbZZZNS0_23logical_and_kernel_cudaERNS_14TensorIteratorEENKUlvE0_clEvENKUlvE4_clEvEUlddE_EESt5arrayIPcLm2EEEEviT0_T1_:
	.zero		936


//--------------------- .nv.constant0._ZN2at6native18elementwise_kernelILi128ELi4EZNS0_15gpu_kernel_implINS0_13BinaryFunctorIddbZZZNS0_23logical_and_kernel_cudaERNS_14TensorIteratorEENKUlvE0_clEvENKUlvE4_clEvEUlddE_EEEEvRNS_18TensorIteratorBaseERKT_EUliE_EEviT1_ --------------------------
	.section	.nv.constant0._ZN2at6native18elementwise_kernelILi128ELi4EZNS0_15gpu_kernel_implINS0_13BinaryFunctorIddbZZZNS0_23logical_and_kernel_cudaERNS_14TensorIteratorEENKUlvE0_clEvENKUlvE4_clEvEUlddE_EEEEvRNS_18TensorIteratorBaseERKT_EUliE_EEviT1_,"a",@progbits
	.sectionflags	@""
	.align	4
.nv.constant0._ZN2at6native18elementwise_kernelILi128ELi4EZNS0_15gpu_kernel_implINS0_13BinaryFunctorIddbZZZNS0_23logical_and_kernel_cudaERNS_14TensorIteratorEENKUlvE0_clEvENKUlvE4_clEvEUlddE_EEEEvRNS_18TensorIteratorBaseERKT_EUliE_EEviT1_:
	.zero		1552


//--------------------- .nv.constant0._ZN2at6native27unrolled_elementwise_kernelINS0_13BinaryFunctorIddbZZZNS0_23logical_and_kernel_cudaERNS_14TensorIteratorEENKUlvE0_clEvENKUlvE4_clEvEUlddE_EESt5arrayIPcLm3EELi4E23TrivialOffsetCalculatorILi2EjESC_ILi1EjENS0_6memory12LoadWithCastILi2EEENSF_13StoreWithCastILi1EEEEEviT_T0_T2_T3_T4_T5_ --------------------------
	.section	.nv.constant0._ZN2at6native27unrolled_elementwise_kernelINS0_13BinaryFunctorIddbZZZNS0_23logical_and_kernel_cudaERNS_14TensorIteratorEENKUlvE0_clEvENKUlvE4_clEvEUlddE_EESt5arrayIPcLm3EELi4E23TrivialOffsetCalculatorILi2EjESC_ILi1EjENS0_6memory12LoadWithCastILi2EEENSF_13StoreWithCastILi1EEEEEviT_T0_T2_T3_T4_T5_,"a",@progbits
	.sectionflags	@""
	.align	4
.nv.constant0._ZN2at6native27unrolled_elementwise_kernelINS0_13BinaryFunctorIddbZZZNS0_23logical_and_kernel_cudaERNS_14TensorIteratorEENKUlvE0_clEvENKUlvE4_clEvEUlddE_EESt5arrayIPcLm3EELi4E23TrivialOffsetCalculatorILi2EjESC_ILi1EjENS0_6memory12LoadWithCastILi2EEENSF_13StoreWithCastILi1EEEEEviT_T0_T2_T3_T4_T5_:
	.zero		952


//--------------------- .nv.constant0._ZN2at6native18elementwise_kernelILi128ELi4EZNS0_22gpu_kernel_impl_nocastINS0_13BinaryFunctorIddbZZZNS0_23logical_and_kernel_cudaERNS_14TensorIteratorEENKUlvE0_clEvENKUlvE4_clEvEUlddE_EEEEvRNS_18TensorIteratorBaseERKT_EUliE_EEviT1_ --------------------------
	.section	.nv.constant0._ZN2at6native18elementwise_kernelILi128ELi4EZNS0_22gpu_kernel_impl_nocastINS0_13BinaryFunctorIddbZZZNS0_23logical_and_kernel_cudaERNS_14TensorIteratorEENKUlvE0_clEvENKUlvE4_clEvEUlddE_EEEEvRNS_18TensorIteratorBaseERKT_EUliE_EEviT1_,"a",@progbits
	.sectionflags	@""
	.align	4
.nv.constant0._ZN2at6native18elementwise_kernelILi128ELi4EZNS0_22gpu_kernel_impl_nocastINS0_13BinaryFunctorIddbZZZNS0_23logical_and_kernel_cudaERNS_14TensorIteratorEENKUlvE0_clEvENKUlvE4_clEvEUlddE_EEEEvRNS_18TensorIteratorBaseERKT_EUliE_EEviT1_:
	.zero		1552


//--------------------- .nv.constant0._ZN2at6native27unrolled_elementwise_kernelINS0_13BinaryFunctorIddbZZZNS0_23logical_and_kernel_cudaERNS_14TensorIteratorEENKUlvE0_clEvENKUlvE4_clEvEUlddE_EESt5arrayIPcLm3EELi4E23TrivialOffsetCalculatorILi2EjESC_ILi1EjENS0_6memory15LoadWithoutCastENSF_16StoreWithoutCastEEEviT_T0_T2_T3_T4_T5_ --------------------------
	.section	.nv.constant0._ZN2at6native27unrolled_elementwise_kernelINS0_13BinaryFunctorIddbZZZNS0_23logical_and_kernel_cudaERNS_14TensorIteratorEENKUlvE0_clEvENKUlvE4_clEvEUlddE_EESt5arrayIPcLm3EELi4E23TrivialOffsetCalculatorILi2EjESC_ILi1EjENS0_6memory15LoadWithoutCastENSF_16StoreWithoutCastEEEviT_T0_T2_T3_T4_T5_,"a",@progbits
	.sectionflags	@""
	.align	4
.nv.constant0._ZN2at6native27unrolled_elementwise_kernelINS0_13BinaryFunctorIddbZZZNS0_23logical_and_kernel_cudaERNS_14TensorIteratorEENKUlvE0_clEvENKUlvE4_clEvEUlddE_EESt5arrayIPcLm3EELi4E23TrivialOffsetCalculatorILi2EjESC_ILi1EjENS0_6memory15LoadWithoutCastENSF_16StoreWithoutCastEEEviT_T0_T2_T3_T4_T5_:
	.zero		932


//--------------------- .nv.constant0._ZN2at6native29vectorized_elementwise_kernelILi2ENS0_13BinaryFunctorIddbZZZNS0_23logical_and_kernel_cudaERNS_14TensorIteratorEENKUlvE0_clEvENKUlvE4_clEvEUlddE_EESt5arrayIPcLm3EEEEviT0_T1_ --------------------------
	.section	.nv.constant0._ZN2at6native29vectorized_elementwise_kernelILi2ENS0_13BinaryFunctorIddbZZZNS0_23logical_and_kernel_cudaERNS_14TensorIteratorEENKUlvE0_clEvENKUlvE4_clEvEUlddE_EESt5arrayIPcLm3EEEEviT0_T1_,"a",@progbits
	.sectionflags	@""
	.align	4
.nv.constant0._ZN2at6native29vectorized_elementwise_kernelILi2ENS0_13BinaryFunctorIddbZZZNS0_23logical_and_kernel_cudaERNS_14TensorIteratorEENKUlvE0_clEvENKUlvE4_clEvEUlddE_EESt5arrayIPcLm3EEEEviT0_T1_:
	.zero		928


//--------------------- .nv.constant0._ZN2at6native29vectorized_elementwise_kernelILi4ENS0_13BinaryFunctorIddbZZZNS0_23logical_and_kernel_cudaERNS_14TensorIteratorEENKUlvE0_clEvENKUlvE4_clEvEUlddE_EESt5arrayIPcLm3EEEEviT0_T1_ --------------------------
	.section	.nv.constant0._ZN2at6native29vectorized_elementwise_kernelILi4ENS0_13BinaryFunctorIddbZZZNS0_23logical_and_kernel_cudaERNS_14TensorIteratorEENKUlvE0_clEvENKUlvE4_clEvEUlddE_EESt5arrayIPcLm3EEEEviT0_T1_,"a",@progbits
	.sectionflags	@""
	.align	4
.nv.constant0._ZN2at6native29vectorized_elementwise_kernelILi4ENS0_13BinaryFunctorIddbZZZNS0_23logical_and_kernel_cudaERNS_14TensorIteratorEENKUlvE0_clEvENKUlvE4_clEvEUlddE_EESt5arrayIPcLm3EEEEviT0_T1_:
	.zero		928


//--------------------- .nv.constant0._ZN2at6native29vectorized_elementwise_kernelILi8ENS0_13BinaryFunctorIddbZZZNS0_23logical_and_kernel_cudaERNS_14TensorIteratorEENKUlvE0_clEvENKUlvE4_clEvEUlddE_EESt5arrayIPcLm3EEEEviT0_T1_ --------------------------
	.section	.nv.constant0._ZN2at6native29vectorized_elementwise_kernelILi8ENS0_13BinaryFunctorIddbZZZNS0_23logical_and_kernel_cudaERNS_14TensorIteratorEENKUlvE0_clEvENKUlvE4_clEvEUlddE_EESt5arrayIPcLm3EEEEviT0_T1_,"a",@progbits
	.sectionflags	@""
	.align	4
.nv.constant0._ZN2at6native29vectorized_elementwise_kernelILi8ENS0_13BinaryFunctorIddbZZZNS0_23logical_and_kernel_cudaERNS_14TensorIteratorEENKUlvE0_clEvENKUlvE4_clEvEUlddE_EESt5arrayIPcLm3EEEEviT0_T1_:
	.zero		928


//--------------------- .nv.constant0._ZN2at6native18elementwise_kernelILi128ELi4EZNS0_15gpu_kernel_implINS0_13AUnaryFunctorIssbZZZNS0_23logical_and_kernel_cudaERNS_14TensorIteratorEENKUlvE0_clEvENKUlvE3_clEvEUlssE_EEEEvRNS_18TensorIteratorBaseERKT_EUliE_EEviT1_ --------------------------
	.section	.nv.constant0._ZN2at6native18elementwise_kernelILi128ELi4EZNS0_15gpu_kernel_implINS0_13AUnaryFunctorIssbZZZNS0_23logical_and_kernel_cudaERNS_14TensorIteratorEENKUlvE0_clEvENKUlvE3_clEvEUlssE_EEEEvRNS_18TensorIteratorBaseERKT_EUliE_EEviT1_,"a",@progbits
	.sectionflags	@""
	.align	4
.nv.constant0._ZN2at6native18elementwise_kernelILi128ELi4EZNS0_15gpu_kernel_implINS0_13AUnaryFunctorIssbZZZNS0_23logical_and_kernel_cudaERNS_14TensorIteratorEENKUlvE0_clEvENKUlvE3_clEvEUlssE_EEEEvRNS_18TensorIteratorBaseERKT_EUliE_EEviT1_:
	.zero		1440


//--------------------- .nv.constant0._ZN2at6native27unrolled_elementwise_kernelINS0_13AUnaryFunctorIssbZZZNS0_23logical_and_kernel_cudaERNS_14TensorIteratorEENKUlvE0_clEvENKUlvE3_clEvEUlssE_EESt5arrayIPcLm2EELi4E23TrivialOffsetCalculatorILi1EjESD_NS0_6memory12LoadWithCastILi1EEENSE_13StoreWithCastILi1EEEEEviT_T0_T2_T3_T4_T5_ --------------------------
	.section	.nv.constant0._ZN2at6native27unrolled_elementwise_kernelINS0_13AUnaryFunctorIssbZZZNS0_23logical_and_kernel_cudaERNS_14TensorIteratorEENKUlvE0_clEvENKUlvE3_clEvEUlssE_EESt5arrayIPcLm2EELi4E23TrivialOffsetCalculatorILi1EjESD_NS0_6memory12LoadWithCastILi1EEENSE_13StoreWithCastILi1EEEEEviT_T0_T2_T3_T4_T5_,"a",@progbits
	.sectionflags	@""
	.align	4
.nv.constant0._ZN2at6native27unrolled_elementwise_kernelINS0_13AUnaryFunctorIssbZZZNS0_23logical_and_kernel_cudaERNS_14TensorIteratorEENKUlvE0_clEvENKUlvE3_clEvEUlssE_EESt5arrayIPcLm2EELi4E23TrivialOffsetCalculatorILi1EjESD_NS0_6memory12LoadWithCastILi1EEENSE_13StoreWithCastILi1EEEEEviT_T0_T2_T3_T4_T5_:
	.zero		940


//--------------------- .nv.constant0._ZN2at6native18elementwise_kernelILi128ELi4EZNS0_22gpu_kernel_impl_nocastINS0_13AUnaryFunctorIssbZZZNS0_23logical_and_kernel_cudaERNS_14TensorIteratorEENKUlvE0_clEvENKUlvE3_clEvEUlssE_EEEEvRNS_18TensorIteratorBaseERKT_EUliE_EEviT1_ --------------------------
	.section	.nv.constant0._ZN2at6native18elementwise_kernelILi128ELi4EZNS0_22gpu_kernel_impl_nocastINS0_13AUnaryFunctorIssbZZZNS0_23logical_and_kernel_cudaERNS_14TensorIteratorEENKUlvE0_clEvENKUlvE3_clEvEUlssE_EEEEvRNS_18TensorIteratorBaseERKT_EUliE_EEviT1_,"a",@progbits
	.sectionflags	@""
	.align	4
.nv.constant0._ZN2at6native18elementwise_kernelILi128ELi4EZNS0_22gpu_kernel_impl_nocastINS0_13AUnaryFunctorIssbZZZNS0_23logical_and_kernel_cudaERNS_14TensorIteratorEENKUlvE0_clEvENKUlvE3_clEvEUlssE_EEEEvRNS_18TensorIteratorBaseERKT_EUliE_EEviT1_:
	.zero		1440


//--------------------- .nv.constant0._ZN2at6native27unrolled_elementwise_kernelINS0_13AUnaryFunctorIssbZZZNS0_23logical_and_kernel_cudaERNS_14TensorIteratorEENKUlvE0_clEvENKUlvE3_clEvEUlssE_EESt5arrayIPcLm2EELi4E23TrivialOffsetCalculatorILi1EjESD_NS0_6memory15LoadWithoutCastENSE_16StoreWithoutCastEEEviT_T0_T2_T3_T4_T5_ --------------------------
	.section	.nv.constant0._ZN2at6native27unrolled_elementwise_kernelINS0_13AUnaryFunctorIssbZZZNS0_23logical_and_kernel_cudaERNS_14TensorIteratorEENKUlvE0_clEvENKUlvE3_clEvEUlssE_EESt5arrayIPcLm2EELi4E23TrivialOffsetCalculatorILi1EjESD_NS0_6memory15LoadWithoutCastENSE_16StoreWithoutCastEEEviT_T0_T2_T3_T4_T5_,"a",@progbits
	.sectionflags	@""
	.align	4
.nv.constant0._ZN2at6native27unrolled_elementwise_kernelINS0_13AUnaryFunctorIssbZZZNS0_23logical_and_kernel_cudaERNS_14TensorIteratorEENKUlvE0_clEvENKUlvE3_clEvEUlssE_EESt5arrayIPcLm2EELi4E23TrivialOffsetCalculatorILi1EjESD_NS0_6memory15LoadWithoutCastENSE_16StoreWithoutCastEEEviT_T0_T2_T3_T4_T5_:
	.zero		924


//--------------------- .nv.constant0._ZN2at6native29vectorized_elementwise_kernelILi2ENS0_13AUnaryFunctorIssbZZZNS0_23logical_and_kernel_cudaERNS_14TensorIteratorEENKUlvE0_clEvENKUlvE3_clEvEUlssE_EESt5arrayIPcLm2EEEEviT0_T1_ --------------------------
	.section	.nv.constant0._ZN2at6native29vectorized_elementwise_kernelILi2ENS0_13AUnaryFunctorIssbZZZNS0_23logical_and_kernel_cudaERNS_14TensorIteratorEENKUlvE0_clEvENKUlvE3_clEvEUlssE_EESt5arrayIPcLm2EEEEviT0_T1_,"a",@progbits
	.sectionflags	@""
	.align	4
.nv.constant0._ZN2at6native29vectorized_elementwise_kernelILi2ENS0_13AUnaryFunctorIssbZZZNS0_23logical_and_kernel_cudaERNS_14TensorIteratorEENKUlvE0_clEvENKUlvE3_clEvEUlssE_EESt5arrayIPcLm2EEEEviT0_T1_:
	.zero		920


//--------------------- .nv.constant0._ZN2at6native29vectorized_elementwise_kernelILi4ENS0_13AUnaryFunctorIssbZZZNS0_23logical_and_kernel_cudaERNS_14TensorIteratorEENKUlvE0_clEvENKUlvE3_clEvEUlssE_EESt5arrayIPcLm2EEEEviT0_T1_ --------------------------
	.section	.nv.constant0._ZN2at6native29vectorized_elementwise_kernelILi4ENS0_13AUnaryFunctorIssbZZZNS0_23logical_and_kernel_cudaERNS_14TensorIteratorEENKUlvE0_clEvENKUlvE3_clEvEUlssE_EESt5arrayIPcLm2EEEEviT0_T1_,"a",@progbits
	.sectionflags	@""
	.align	4
.nv.constant0._ZN2at6native29vectorized_elementwise_kernelILi4ENS0_13AUnaryFunctorIssbZZZNS0_23logical_and_kernel_cudaERNS_14TensorIteratorEENKUlvE0_clEvENKUlvE3_clEvEUlssE_EESt5arrayIPcLm2EEEEviT0_T1_:
	.zero		920


//--------------------- .nv.constant0._ZN2at6native29vectorized_elementwise_kernelILi8ENS0_13AUnaryFunctorIssbZZZNS0_23logical_and_kernel_cudaERNS_14TensorIteratorEENKUlvE0_clEvENKUlvE3_clEvEUlssE_EESt5arrayIPcLm2EEEEviT0_T1_ --------------------------
	.section	.nv.constant0._ZN2at6native29vectorized_elementwise_kernelILi8ENS0_13AUnaryFunctorIssbZZZNS0_23logical_and_kernel_cudaERNS_14TensorIteratorEENKUlvE0_clEvENKUlvE3_clEvEUlssE_EESt5arrayIPcLm2EEEEviT0_T1_,"a",@progbits
	.sectionflags	@""
	.align	4
.nv.constant0._ZN2at6native29vectorized_elementwise_kernelILi8ENS0_13AUnaryFunctorIssbZZZNS0_23logical_and_kernel_cudaERNS_14TensorIteratorEENKUlvE0_clEvENKUlvE3_clEvEUlssE_EESt5arrayIPcLm2EEEEviT0_T1_:
	.zero		920


//--------------------- .nv.constant0._ZN2at6native18elementwise_kernelILi128ELi4EZNS0_15gpu_kernel_implINS0_13BinaryFunctorIssbZZZNS0_23logical_and_kernel_cudaERNS_14TensorIteratorEENKUlvE0_clEvENKUlvE3_clEvEUlssE_EEEEvRNS_18TensorIteratorBaseERKT_EUliE_EEviT1_ --------------------------
	.section	.nv.constant0._ZN2at6native18elementwise_kernelILi128ELi4EZNS0_15gpu_kernel_implINS0_13BinaryFunctorIssbZZZNS0_23logical_and_kernel_cudaERNS_14TensorIteratorEENKUlvE0_clEvENKUlvE3_clEvEUlssE_EEEEvRNS_18TensorIteratorBaseERKT_EUliE_EEviT1_,"a",@progbits
	.sectionflags	@""
	.align	4
.nv.constant0._ZN2at6native18elementwise_kernelILi128ELi4EZNS0_15gpu_kernel_implINS0_13BinaryFunctorIssbZZZNS0_23logical_and_kernel_cudaERNS_14TensorIteratorEENKUlvE0_clEvENKUlvE3_clEvEUlssE_EEEEvRNS_18TensorIteratorBaseERKT_EUliE_EEviT1_:
	.zero		1552


//--------------------- .nv.constant0._ZN2at6native27unrolled_elementwise_kernelINS0_13BinaryFunctorIssbZZZNS0_23logical_and_kernel_cudaERNS_14TensorIteratorEENKUlvE0_clEvENKUlvE3_clEvEUlssE_EESt5arrayIPcLm3EELi4E23TrivialOffsetCalculatorILi2EjESC_ILi1EjENS0_6memory12LoadWithCastILi2EEENSF_13StoreWithCastILi1EEEEEviT_T0_T2_T3_T4_T5_ --------------------------
	.section	.nv.constant0._ZN2at6native27unrolled_elementwise_kernelINS0_13BinaryFunctorIssbZZZNS0_23logical_and_kernel_cudaERNS_14TensorIteratorEENKUlvE0_clEvENKUlvE3_clEvEUlssE_EESt5arrayIPcLm3EELi4E23TrivialOffsetCalculatorILi2EjESC_ILi1EjENS0_6memory12LoadWithCastILi2EEENSF_13StoreWithCastILi1EEEEEviT_T0_T2_T3_T4_T5_,"a",@progbits
	.sectionflags	@""
	.align	4
.nv.constant0._ZN2at6native27unrolled_elementwise_kernelINS0_13BinaryFunctorIssbZZZNS0_23logical_and_kernel_cudaERNS_14TensorIteratorEENKUlvE0_clEvENKUlvE3_clEvEUlssE_EESt5arrayIPcLm3EELi4E23TrivialOffsetCalculatorILi2EjESC_ILi1EjENS0_6memory12LoadWithCastILi2EEENSF_13StoreWithCastILi1EEEEEviT_T0_T2_T3_T4_T5_:
	.zero		952


//--------------------- .nv.constant0._ZN2at6native18elementwise_kernelILi128ELi4EZNS0_22gpu_kernel_impl_nocastINS0_13BinaryFunctorIssbZZZNS0_23logical_and_kernel_cudaERNS_14TensorIteratorEENKUlvE0_clEvENKUlvE3_clEvEUlssE_EEEEvRNS_18TensorIteratorBaseERKT_EUliE_EEviT1_ --------------------------
	.section	.nv.constant0._ZN2at6native18elementwise_kernelILi128ELi4EZNS0_22gpu_kernel_impl_nocastINS0_13BinaryFunctorIssbZZZNS0_23logical_and_kernel_cudaERNS_14TensorIteratorEENKUlvE0_clEvENKUlvE3_clEvEUlssE_EEEEvRNS_18TensorIteratorBaseERKT_EUliE_EEviT1_,"a",@progbits
	.sectionflags	@""
	.align	4
.nv.constant0._ZN2at6native18elementwise_kernelILi128ELi4EZNS0_22gpu_kernel_impl_nocastINS0_13BinaryFunctorIssbZZZNS0_23logical_and_kernel_cudaERNS_14TensorIteratorEENKUlvE0_clEvENKUlvE3_clEvEUlssE_EEEEvRNS_18TensorIteratorBaseERKT_EUliE_EEviT1_:
	.zero		1552


//--------------------- .nv.constant0._ZN2at6native27unrolled_elementwise_kernelINS0_13BinaryFunctorIssbZZZNS0_23logical_and_kernel_cudaERNS_14TensorIteratorEENKUlvE0_clEvENKUlvE3_clEvEUlssE_EESt5arrayIPcLm3EELi4E23TrivialOffsetCalculatorILi2EjESC_ILi1EjENS0_6memory15LoadWithoutCastENSF_16StoreWithoutCastEEEviT_T0_T2_T3_T4_T5_ --------------------------
	.section	.nv.constant0._ZN2at6native27unrolled_elementwise_kernelINS0_13BinaryFunctorIssbZZZNS0_23logical_and_kernel_cudaERNS_14TensorIteratorEENKUlvE0_clEvENKUlvE3_clEvEUlssE_EESt5arrayIPcLm3EELi4E23TrivialOffsetCalculatorILi2EjESC_ILi1EjENS0_6memory15LoadWithoutCastENSF_16StoreWithoutCastEEEviT_T0_T2_T3_T4_T5_,"a",@progbits
	.sectionflags	@""
	.align	4
.nv.constant0._ZN2at6native27unrolled_elementwise_kernelINS0_13BinaryFunctorIssbZZZNS0_23logical_and_kernel_cudaERNS_14TensorIteratorEENKUlvE0_clEvENKUlvE3_clEvEUlssE_EESt5arrayIPcLm3EELi4E23TrivialOffsetCalculatorILi2EjESC_ILi1EjENS0_6memory15LoadWithoutCastENSF_16StoreWithoutCastEEEviT_T0_T2_T3_T4_T5_:
	.zero		932


//--------------------- .nv.constant0._ZN2at6native29vectorized_elementwise_kernelILi2ENS0_13BinaryFunctorIssbZZZNS0_23logical_and_kernel_cudaERNS_14TensorIteratorEENKUlvE0_clEvENKUlvE3_clEvEUlssE_EESt5arrayIPcLm3EEEEviT0_T1_ --------------------------
	.section	.nv.constant0._ZN2at6native29vectorized_elementwise_kernelILi2ENS0_13BinaryFunctorIssbZZZNS0_23logical_and_kernel_cudaERNS_14TensorIteratorEENKUlvE0_clEvENKUlvE3_clEvEUlssE_EESt5arrayIPcLm3EEEEviT0_T1_,"a",@progbits
	.sectionflags	@""
	.align	4
.nv.constant0._ZN2at6native29vectorized_elementwise_kernelILi2ENS0_13BinaryFunctorIssbZZZNS0_23logical_and_kernel_cudaERNS_14TensorIteratorEENKUlvE0_clEvENKUlvE3_clEvEUlssE_EESt5arrayIPcLm3EEEEviT0_T1_:
	.zero		928


//--------------------- .nv.constant0._ZN2at6native29vectorized_elementwise_kernelILi4ENS0_13BinaryFunctorIssbZZZNS0_23logical_and_kernel_cudaERNS_14TensorIteratorEENKUlvE0_clEvENKUlvE3_clEvEUlssE_EESt5arrayIPcLm3EEEEviT0_T1_ --------------------------
	.section	.nv.constant0._ZN2at6native29vectorized_elementwise_kernelILi4ENS0_13BinaryFunctorIssbZZZNS0_23logical_and_kernel_cudaERNS_14TensorIteratorEENKUlvE0_clEvENKUlvE3_clEvEUlssE_EESt5arrayIPcLm3EEEEviT0_T1_,"a",@progbits
	.sectionflags	@""
	.align	4
.nv.constant0._ZN2at6native29vectorized_elementwise_kernelILi4ENS0_13BinaryFunctorIssbZZZNS0_23logical_and_kernel_cudaERNS_14TensorIteratorEENKUlvE0_clEvENKUlvE3_clEvEUlssE_EESt5arrayIPcLm3EEEEviT0_T1_:
	.zero		928


//--------------------- .nv.constant0._ZN2at6native29vectorized_elementwise_kernelILi8ENS0_13BinaryFunctorIssbZZZNS0_23logical_and_kernel_cudaERNS_14TensorIteratorEENKUlvE0_clEvENKUlvE3_clEvEUlssE_EESt5arrayIPcLm3EEEEviT0_T1_ --------------------------
	.section	.nv.constant0._ZN2at6native29vectorized_elementwise_kernelILi8ENS0_13BinaryFunctorIssbZZZNS0_23logical_and_kernel_cudaERNS_14TensorIteratorEENKUlvE0_clEvENKUlvE3_clEvEUlssE_EESt5arrayIPcLm3EEEEviT0_T1_,"a",@progbits
	.sectionflags	@""
	.align	4
.nv.constant0._ZN2at6native29vectorized_elementwise_kernelILi8ENS0_13BinaryFunctorIssbZZZNS0_23logical_and_kernel_cudaERNS_14TensorIteratorEENKUlvE0_clEvENKUlvE3_clEvEUlssE_EESt5arrayIPcLm3EEEEviT0_T1_:
	.zero		928


//--------------------- .nv.constant0._ZN2at6native18elementwise_kernelILi128ELi4EZNS0_15gpu_kernel_implINS0_13AUnaryFunctorIllbZZZNS0_23logical_and_kernel_cudaERNS_14TensorIteratorEENKUlvE0_clEvENKUlvE2_clEvEUlllE_EEEEvRNS_18TensorIteratorBaseERKT_EUliE_EEviT1_ --------------------------
	.section	.nv.constant0._ZN2at6native18elementwise_kernelILi128ELi4EZNS0_15gpu_kernel_implINS0_13AUnaryFunctorIllbZZZNS0_23logical_and_kernel_cudaERNS_14TensorIteratorEENKUlvE0_clEvENKUlvE2_clEvEUlllE_EEEEvRNS_18TensorIteratorBaseERKT_EUliE_EEviT1_,"a",@progbits
	.sectionflags	@""
	.align	4
.nv.constant0._ZN2at6native18elementwise_kernelILi128ELi4EZNS0_15gpu_kernel_implINS0_13AUnaryFunctorIllbZZZNS0_23logical_and_kernel_cudaERNS_14TensorIteratorEENKUlvE0_clEvENKUlvE2_clEvEUlllE_EEEEvRNS_18TensorIteratorBaseERKT_EUliE_EEviT1_:
	.zero		1456


//--------------------- .nv.constant0._ZN2at6native27unrolled_elementwise_kernelINS0_13AUnaryFunctorIllbZZZNS0_23logical_and_kernel_cudaERNS_14TensorIteratorEENKUlvE0_clEvENKUlvE2_clEvEUlllE_EESt5arrayIPcLm2EELi4E23TrivialOffsetCalculatorILi1EjESD_NS0_6memory12LoadWithCastILi1EEENSE_13StoreWithCastILi1EEEEEviT_T0_T2_T3_T4_T5_ --------------------------
	.section	.nv.constant0._ZN2at6native27unrolled_elementwise_kernelINS0_13AUnaryFunctorIllbZZZNS0_23logical_and_kernel_cudaERNS_14TensorIteratorEENKUlvE0_clEvENKUlvE2_clEvEUlllE_EESt5arrayIPcLm2EELi4E23TrivialOffsetCalculatorILi1EjESD_NS0_6memory12LoadWithCastILi1EEENSE_13StoreWithCastILi1EEEEEviT_T0_T2_T3_T4_T5_,"a",@progbits
	.sectionflags	@""
	.align	4
.nv.constant0._ZN2at6native27unrolled_elementwise_kernelINS0_13AUnaryFunctorIllbZZZNS0_23logical_and_kernel_cudaERNS_14TensorIteratorEENKUlvE0_clEvENKUlvE2_clEvEUlllE_EESt5arrayIPcLm2EELi4E23TrivialOffsetCalculatorILi1EjESD_NS0_6memory12LoadWithCastILi1EEENSE_13StoreWithCastILi1EEEEEviT_T0_T2_T3_T4_T5_:
	.zero		956


//--------------------- .nv.constant0._ZN2at6native18elementwise_kernelILi128ELi4EZNS0_22gpu_kernel_impl_nocastINS0_13AUnaryFunctorIllbZZZNS0_23logical_and_kernel_cudaERNS_14TensorIteratorEENKUlvE0_clEvENKUlvE2_clEvEUlllE_EEEEvRNS_18TensorIteratorBaseERKT_EUliE_EEviT1_ --------------------------
	.section	.nv.constant0._ZN2at6native18elementwise_kernelILi128ELi4EZNS0_22gpu_kernel_impl_nocastINS0_13AUnaryFunctorIllbZZZNS0_23logical_and_kernel_cudaERNS_14TensorIteratorEENKUlvE0_clEvENKUlvE2_clEvEUlllE_EEEEvRNS_18TensorIteratorBaseERKT_EUliE_EEviT1_,"a",@progbits
	.sectionflags	@""
	.align	4
.nv.constant0._ZN2at6native18elementwise_kernelILi128ELi4EZNS0_22gpu_kernel_impl_nocastINS0_13AUnaryFunctorIllbZZZNS0_23logical_and_kernel_cudaERNS_14TensorIteratorEENKUlvE0_clEvENKUlvE2_clEvEUlllE_EEEEvRNS_18TensorIteratorBaseERKT_EUliE_EEviT1_:
	.zero		1448


//--------------------- .nv.constant0._ZN2at6native27unrolled_elementwise_kernelINS0_13AUnaryFunctorIllbZZZNS0_23logical_and_kernel_cudaERNS_14TensorIteratorEENKUlvE0_clEvENKUlvE2_clEvEUlllE_EESt5arrayIPcLm2EELi4E23TrivialOffsetCalculatorILi1EjESD_NS0_6memory15LoadWithoutCastENSE_16StoreWithoutCastEEEviT_T0_T2_T3_T4_T5_ --------------------------
	.section	.nv.constant0._ZN2at6native27unrolled_elementwise_kernelINS0_13AUnaryFunctorIllbZZZNS0_23logical_and_kernel_cudaERNS_14TensorIteratorEENKUlvE0_clEvENKUlvE2_clEvEUlllE_EESt5arrayIPcLm2EELi4E23TrivialOffsetCalculatorILi1EjESD_NS0_6memory15LoadWithoutCastENSE_16StoreWithoutCastEEEviT_T0_T2_T3_T4_T5_,"a",@progbits
	.sectionflags	@""
	.align	4
.nv.constant0._ZN2at6native27unrolled_elementwise_kernelINS0_13AUnaryFunctorIllbZZZNS0_23logical_and_kernel_cudaERNS_14TensorIteratorEENKUlvE0_clEvENKUlvE2_clEvEUlllE_EESt5arrayIPcLm2EELi4E23TrivialOffsetCalculatorILi1EjESD_NS0_6memory15LoadWithoutCastENSE_16StoreWithoutCastEEEviT_T0_T2_T3_T4_T5_:
	.zero		940


//--------------------- .nv.constant0._ZN2at6native29vectorized_elementwise_kernelILi2ENS0_13AUnaryFunctorIllbZZZNS0_23logical_and_kernel_cudaERNS_14TensorIteratorEENKUlvE0_clEvENKUlvE2_clEvEUlllE_EESt5arrayIPcLm2EEEEviT0_T1_ --------------------------
	.section	.nv.constant0._ZN2at6native29vectorized_elementwise_kernelILi2ENS0_13AUnaryFunctorIllbZZZNS0_23logical_and_kernel_cudaERNS_14TensorIteratorEENKUlvE0_clEvENKUlvE2_clEvEUlllE_EESt5arrayIPcLm2EEEEviT0_T1_,"a",@progbits
	.sectionflags	@""
	.align	4
.nv.constant0._ZN2at6native29vectorized_elementwise_kernelILi2ENS0_13AUnaryFunctorIllbZZZNS0_23logical_and_kernel_cudaERNS_14TensorIteratorEENKUlvE0_clEvENKUlvE2_clEvEUlllE_EESt5arrayIPcLm2EEEEviT0_T1_:
	.zero		936


//--------------------- .nv.constant0._ZN2at6native29vectorized_elementwise_kernelILi4ENS0_13AUnaryFunctorIllbZZZNS0_23logical_and_kernel_cudaERNS_14TensorIteratorEENKUlvE0_clEvENKUlvE2_clEvEUlllE_EESt5arrayIPcLm2EEEEviT0_T1_ --------------------------
	.section	.nv.constant0._ZN2at6native29vectorized_elementwise_kernelILi4ENS0_13AUnaryFunctorIllbZZZNS0_23logical_and_kernel_cudaERNS_14TensorIteratorEENKUlvE0_clEvENKUlvE2_clEvEUlllE_EESt5arrayIPcLm2EEEEviT0_T1_,"a",@progbits
	.sectionflags	@""
	.align	4
.nv.constant0._ZN2at6native29vectorized_elementwise_kernelILi4ENS0_13AUnaryFunctorIllbZZZNS0_23logical_and_kernel_cudaERNS_14TensorIteratorEENKUlvE0_clEvENKUlvE2_clEvEUlllE_EESt5arrayIPcLm2EEEEviT0_T1_:
	.zero		936


//--------------------- .nv.constant0._ZN2at6native29vectorized_elementwise_kernelILi8ENS0_13AUnaryFunctorIllbZZZNS0_23logical_and_kernel_cudaERNS_14TensorIteratorEENKUlvE0_clEvENKUlvE2_clEvEUlllE_EESt5arrayIPcLm2EEEEviT0_T1_ --------------------------
	.section	.nv.constant0._ZN2at6native29vectorized_elementwise_kernelILi8ENS0_13AUnaryFunctorIllbZZZNS0_23logical_and_kernel_cudaERNS_14TensorIteratorEENKUlvE0_clEvENKUlvE2_clEvEUlllE_EESt5arrayIPcLm2EEEEviT0_T1_,"a",@progbits
	.sectionflags	@""
	.align	4
.nv.constant0._ZN2at6native29vectorized_elementwise_kernelILi8ENS0_13AUnaryFunctorIllbZZZNS0_23logical_and_kernel_cudaERNS_14TensorIteratorEENKUlvE0_clEvENKUlvE2_clEvEUlllE_EESt5arrayIPcLm2EEEEviT0_T1_:
	.zero		936


//--------------------- .nv.constant0._ZN2at6native18elementwise_kernelILi128ELi4EZNS0_15gpu_kernel_implINS0_13BinaryFunctorIllbZZZNS0_23logical_and_kernel_cudaERNS_14TensorIteratorEENKUlvE0_clEvENKUlvE2_clEvEUlllE_EEEEvRNS_18TensorIteratorBaseERKT_EUliE_EEviT1_ --------------------------
	.section	.nv.constant0._ZN2at6native18elementwise_kernelILi128ELi4EZNS0_15gpu_kernel_implINS0_13BinaryFunctorIllbZZZNS0_23logical_and_kernel_cudaERNS_14TensorIteratorEENKUlvE0_clEvENKUlvE2_clEvEUlllE_EEEEvRNS_18TensorIteratorBaseERKT_EUliE_EEviT1_,"a",@progbits
	.sectionflags	@""
	.align	4
.nv.constant0._ZN2at6native18elementwise_kernelILi128ELi4EZNS0_15gpu_kernel_implINS0_13BinaryFunctorIllbZZZNS0_23logical_and_kernel_cudaERNS_14TensorIteratorEENKUlvE0_clEvENKUlvE2_clEvEUlllE_EEEEvRNS_18TensorIteratorBaseERKT_EUliE_EEviT1_:
	.zero		1552


//--------------------- .nv.constant0._ZN2at6native27unrolled_elementwise_kernelINS0_13BinaryFunctorIllbZZZNS0_23logical_and_kernel_cudaERNS_14TensorIteratorEENKUlvE0_clEvENKUlvE2_clEvEUlllE_EESt5arrayIPcLm3EELi4E23TrivialOffsetCalculatorILi2EjESC_ILi1EjENS0_6memory12LoadWithCastILi2EEENSF_13StoreWithCastILi1EEEEEviT_T0_T2_T3_T4_T5_ --------------------------
	.section	.nv.constant0._ZN2at6native27unrolled_elementwise_kernelINS0_13BinaryFunctorIllbZZZNS0_23logical_and_kernel_cudaERNS_14TensorIteratorEENKUlvE0_clEvENKUlvE2_clEvEUlllE_EESt5arrayIPcLm3EELi4E23TrivialOffsetCalculatorILi2EjESC_ILi1EjENS0_6memory12LoadWithCastILi2EEENSF_13StoreWithCastILi1EEEEEviT_T0_T2_T3_T4_T5_,"a",@progbits
	.sectionflags	@""
	.align	4
.nv.constant0._ZN2at6native27unrolled_elementwise_kernelINS0_13BinaryFunctorIllbZZZNS0_23logical_and_kernel_cudaERNS_14TensorIteratorEENKUlvE0_clEvENKUlvE2_clEvEUlllE_EESt5arrayIPcLm3EELi4E23TrivialOffsetCalculatorILi2EjESC_ILi1EjENS0_6memory12LoadWithCastILi2EEENSF_13StoreWithCastILi1EEEEEviT_T0_T2_T3_T4_T5_:
	.zero		952


//--------------------- .nv.constant0._ZN2at6native18elementwise_kernelILi128ELi4EZNS0_22gpu_kernel_impl_nocastINS0_13BinaryFunctorIllbZZZNS0_23logical_and_kernel_cudaERNS_14TensorIteratorEENKUlvE0_clEvENKUlvE2_clEvEUlllE_EEEEvRNS_18TensorIteratorBaseERKT_EUliE_EEviT1_ --------------------------
	.section	.nv.constant0._ZN2at6native18elementwise_kernelILi128ELi4EZNS0_22gpu_kernel_impl_nocastINS0_13BinaryFunctorIllbZZZNS0_23logical_and_kernel_cudaERNS_14TensorIteratorEENKUlvE0_clEvENKUlvE2_clEvEUlllE_EEEEvRNS_18TensorIteratorBaseERKT_EUliE_EEviT1_,"a",@progbits
	.sectionflags	@""
	.align	4
.nv.constant0._ZN2at6native18elementwise_kernelILi128ELi4EZNS0_22gpu_kernel_impl_nocastINS0_13BinaryFunctorIllbZZZNS0_23logical_and_kernel_cudaERNS_14TensorIteratorEENKUlvE0_clEvENKUlvE2_clEvEUlllE_EEEEvRNS_18TensorIteratorBaseERKT_EUliE_EEviT1_:
	.zero		1552


//--------------------- .nv.constant0._ZN2at6native27unrolled_elementwise_kernelINS0_13BinaryFunctorIllbZZZNS0_23logical_and_kernel_cudaERNS_14TensorIteratorEENKUlvE0_clEvENKUlvE2_clEvEUlllE_EESt5arrayIPcLm3EELi4E23TrivialOffsetCalculatorILi2EjESC_ILi1EjENS0_6memory15LoadWithoutCastENSF_16StoreWithoutCastEEEviT_T0_T2_T3_T4_T5_ --------------------------
	.section	.nv.constant0._ZN2at6native27unrolled_elementwise_kernelINS0_13BinaryFunctorIllbZZZNS0_23logical_and_kernel_cudaERNS_14TensorIteratorEENKUlvE0_clEvENKUlvE2_clEvEUlllE_EESt5arrayIPcLm3EELi4E23TrivialOffsetCalculatorILi2EjESC_ILi1EjENS0_6memory15LoadWithoutCastENSF_16StoreWithoutCastEEEviT_T0_T2_T3_T4_T5_,"a",@progbits
	.sectionflags	@""
	.align	4
.nv.constant0._ZN2at6native27unrolled_elementwise_kernelINS0_13BinaryFunctorIllbZZZNS0_23logical_and_kernel_cudaERNS_14TensorIteratorEENKUlvE0_clEvENKUlvE2_clEvEUlllE_EESt5arrayIPcLm3EELi4E23TrivialOffsetCalculatorILi2EjESC_ILi1EjENS0_6memory15LoadWithoutCastENSF_16StoreWithoutCastEEEviT_T0_T2_T3_T4_T5_:
	.zero		932


//--------------------- .nv.constant0._ZN2at6native29vectorized_elementwise_kernelILi2ENS0_13BinaryFunctorIllbZZZNS0_23logical_and_kernel_cudaERNS_14TensorIteratorEENKUlvE0_clEvENKUlvE2_clEvEUlllE_EESt5arrayIPcLm3EEEEviT0_T1_ --------------------------
	.section	.nv.constant0._ZN2at6native29vectorized_elementwise_kernelILi2ENS0_13BinaryFunctorIllbZZZNS0_23logical_and_kernel_cudaERNS_14TensorIteratorEENKUlvE0_clEvENKUlvE2_clEvEUlllE_EESt5arrayIPcLm3EEEEviT0_T1_,"a",@progbits
	.sectionflags	@""
	.align	4
.nv.constant0._ZN2at6native29vectorized_elementwise_kernelILi2ENS0_13BinaryFunctorIllbZZZNS0_23logical_and_kernel_cudaERNS_14TensorIteratorEENKUlvE0_clEvENKUlvE2_clEvEUlllE_EESt5arrayIPcLm3EEEEviT0_T1_:
	.zero		928


//--------------------- .nv.constant0._ZN2at6native29vectorized_elementwise_kernelILi4ENS0_13BinaryFunctorIllbZZZNS0_23logical_and_kernel_cudaERNS_14TensorIteratorEENKUlvE0_clEvENKUlvE2_clEvEUlllE_EESt5arrayIPcLm3EEEEviT0_T1_ --------------------------
	.section	.nv.constant0._ZN2at6native29vectorized_elementwise_kernelILi4ENS0_13BinaryFunctorIllbZZZNS0_23logical_and_kernel_cudaERNS_14TensorIteratorEENKUlvE0_clEvENKUlvE2_clEvEUlllE_EESt5arrayIPcLm3EEEEviT0_T1_,"a",@progbits
	.sectionflags	@""
	.align	4
.nv.constant0._ZN2at6native29vectorized_elementwise_kernelILi4ENS0_13BinaryFunctorIllbZZZNS0_23logical_and_kernel_cudaERNS_14TensorIteratorEENKUlvE0_clEvENKUlvE2_clEvEUlllE_EESt5arrayIPcLm3EEEEviT0_T1_:
	.zero		928


//--------------------- .nv.constant0._ZN2at6native29vectorized_elementwise_kernelILi8ENS0_13BinaryFunctorIllbZZZNS0_23logical_and_kernel_cudaERNS_14TensorIteratorEENKUlvE0_clEvENKUlvE2_clEvEUlllE_EESt5arrayIPcLm3EEEEviT0_T1_ --------------------------
	.section	.nv.constant0._ZN2at6native29vectorized_elementwise_kernelILi8ENS0_13BinaryFunctorIllbZZZNS0_23logical_and_kernel_cudaERNS_14TensorIteratorEENKUlvE0_clEvENKUlvE2_clEvEUlllE_EESt5arrayIPcLm3EEEEviT0_T1_,"a",@progbits
	.sectionflags	@""
	.align	4
.nv.constant0._ZN2at6native29vectorized_elementwise_kernelILi8ENS0_13BinaryFunctorIllbZZZNS0_23logical_and_kernel_cudaERNS_14TensorIteratorEENKUlvE0_clEvENKUlvE2_clEvEUlllE_EESt5arrayIPcLm3EEEEviT0_T1_:
	.zero		928


//--------------------- .nv.constant0._ZN2at6native18elementwise_kernelILi128ELi4EZNS0_15gpu_kernel_implINS0_13AUnaryFunctorIiibZZZNS0_23logical_and_kernel_cudaERNS_14TensorIteratorEENKUlvE0_clEvENKUlvE1_clEvEUliiE_EEEEvRNS_18TensorIteratorBaseERKT_EUliE_EEviT1_ --------------------------
	.section	.nv.constant0._ZN2at6native18elementwise_kernelILi128ELi4EZNS0_15gpu_kernel_implINS0_13AUnaryFunctorIiibZZZNS0_23logical_and_kernel_cudaERNS_14TensorIteratorEENKUlvE0_clEvENKUlvE1_clEvEUliiE_EEEEvRNS_18TensorIteratorBaseERKT_EUliE_EEviT1_,"a",@progbits
	.sectionflags	@""
	.align	4
.nv.constant0._ZN2at6native18elementwise_kernelILi128ELi4EZNS0_15gpu_kernel_implINS0_13AUnaryFunctorIiibZZZNS0_23logical_and_kernel_cudaERNS_14TensorIteratorEENKUlvE0_clEvENKUlvE1_clEvEUliiE_EEEEvRNS_18TensorIteratorBaseERKT_EUliE_EEviT1_:
	.zero		1448


//--------------------- .nv.constant0._ZN2at6native27unrolled_elementwise_kernelINS0_13AUnaryFunctorIiibZZZNS0_23logical_and_kernel_cudaERNS_14TensorIteratorEENKUlvE0_clEvENKUlvE1_clEvEUliiE_EESt5arrayIPcLm2EELi4E23TrivialOffsetCalculatorILi1EjESD_NS0_6memory12LoadWithCastILi1EEENSE_13StoreWithCastILi1EEEEEviT_T0_T2_T3_T4_T5_ --------------------------
	.section	.nv.constant0._ZN2at6native27unrolled_elementwise_kernelINS0_13AUnaryFunctorIiibZZZNS0_23logical_and_kernel_cudaERNS_14TensorIteratorEENKUlvE0_clEvENKUlvE1_clEvEUliiE_EESt5arrayIPcLm2EELi4E23TrivialOffsetCalculatorILi1EjESD_NS0_6memory12LoadWithCastILi1EEENSE_13StoreWithCastILi1EEEEEviT_T0_T2_T3_T4_T5_,"a",@progbits
	.sectionflags	@""
	.align	4
.nv.constant0._ZN2at6native27unrolled_elementwise_kernelINS0_13AUnaryFunctorIiibZZZNS0_23logical_and_kernel_cudaERNS_14TensorIteratorEENKUlvE0_clEvENKUlvE1_clEvEUliiE_EESt5arrayIPcLm2EELi4E23TrivialOffsetCalculatorILi1EjESD_NS0_6memory12LoadWithCastILi1EEENSE_13StoreWithCastILi1EEEEEviT_T0_T2_T3_T4_T5_:
	.zero		948


//--------------------- .nv.constant0._ZN2at6native18elementwise_kernelILi128ELi4EZNS0_22gpu_kernel_impl_nocastINS0_13AUnaryFunctorIiibZZZNS0_23logical_and_kernel_cudaERNS_14TensorIteratorEENKUlvE0_clEvENKUlvE1_clEvEUliiE_EEEEvRNS_18TensorIteratorBaseERKT_EUliE_EEviT1_ --------------------------
	.section	.nv.constant0._ZN2at6native18elementwise_kernelILi128ELi4EZNS0_22gpu_kernel_impl_nocastINS0_13AUnaryFunctorIiibZZZNS0_23logical_and_kernel_cudaERNS_14TensorIteratorEENKUlvE0_clEvENKUlvE1_clEvEUliiE_EEEEvRNS_18TensorIteratorBaseERKT_EUliE_EEviT1_,"a",@progbits
	.sectionflags	@""
	.align	4
.nv.constant0._ZN2at6native18elementwise_kernelILi128ELi4EZNS0_22gpu_kernel_impl_nocastINS0_13AUnaryFunctorIiibZZZNS0_23logical_and_kernel_cudaERNS_14TensorIteratorEENKUlvE0_clEvENKUlvE1_clEvEUliiE_EEEEvRNS_18TensorIteratorBaseERKT_EUliE_EEviT1_:
	.zero		1440


//--------------------- .nv.constant0._ZN2at6native27unrolled_elementwise_kernelINS0_13AUnaryFunctorIiibZZZNS0_23logical_and_kernel_cudaERNS_14TensorIteratorEENKUlvE0_clEvENKUlvE1_clEvEUliiE_EESt5arrayIPcLm2EELi4E23TrivialOffsetCalculatorILi1EjESD_NS0_6memory15LoadWithoutCastENSE_16StoreWithoutCastEEEviT_T0_T2_T3_T4_T5_ --------------------------
	.section	.nv.constant0._ZN2at6native27unrolled_elementwise_kernelINS0_13AUnaryFunctorIiibZZZNS0_23logical_and_kernel_cudaERNS_14TensorIteratorEENKUlvE0_clEvENKUlvE1_clEvEUliiE_EESt5arrayIPcLm2EELi4E23TrivialOffsetCalculatorILi1EjESD_NS0_6memory15LoadWithoutCastENSE_16StoreWithoutCastEEEviT_T0_T2_T3_T4_T5_,"a",@progbits
	.sectionflags	@""
	.align	4
.nv.constant0._ZN2at6native27unrolled_elementwise_kernelINS0_13AUnaryFunctorIiibZZZNS0_23logical_and_kernel_cudaERNS_14TensorIteratorEENKUlvE0_clEvENKUlvE1_clEvEUliiE_EESt5arrayIPcLm2EELi4E23TrivialOffsetCalculatorILi1EjESD_NS0_6memory15LoadWithoutCastENSE_16StoreWithoutCastEEEviT_T0_T2_T3_T4_T5_:
	.zero		932


//--------------------- .nv.constant0._ZN2at6native29vectorized_elementwise_kernelILi2ENS0_13AUnaryFunctorIiibZZZNS0_23logical_and_kernel_cudaERNS_14TensorIteratorEENKUlvE0_clEvENKUlvE1_clEvEUliiE_EESt5arrayIPcLm2EEEEviT0_T1_ --------------------------
	.section	.nv.constant0._ZN2at6native29vectorized_elementwise_kernelILi2ENS0_13AUnaryFunctorIiibZZZNS0_23logical_and_kernel_cudaERNS_14TensorIteratorEENKUlvE0_clEvENKUlvE1_clEvEUliiE_EESt5arrayIPcLm2EEEEviT0_T1_,"a",@progbits
	.sectionflags	@""
	.align	4
.nv.constant0._ZN2at6native29vectorized_elementwise_kernelILi2ENS0_13AUnaryFunctorIiibZZZNS0_23logical_and_kernel_cudaERNS_14TensorIteratorEENKUlvE0_clEvENKUlvE1_clEvEUliiE_EESt5arrayIPcLm2EEEEviT0_T1_:
	.zero		928


//--------------------- .nv.constant0._ZN2at6native29vectorized_elementwise_kernelILi4ENS0_13AUnaryFunctorIiibZZZNS0_23logical_and_kernel_cudaERNS_14TensorIteratorEENKUlvE0_clEvENKUlvE1_clEvEUliiE_EESt5arrayIPcLm2EEEEviT0_T1_ --------------------------
	.section	.nv.constant0._ZN2at6native29vectorized_elementwise_kernelILi4ENS0_13AUnaryFunctorIiibZZZNS0_23logical_and_kernel_cudaERNS_14TensorIteratorEENKUlvE0_clEvENKUlvE1_clEvEUliiE_EESt5arrayIPcLm2EEEEviT0_T1_,"a",@progbits
	.sectionflags	@""
	.align	4
.nv.constant0._ZN2at6native29vectorized_elementwise_kernelILi4ENS0_13AUnaryFunctorIiibZZZNS0_23logical_and_kernel_cudaERNS_14TensorIteratorEENKUlvE0_clEvENKUlvE1_clEvEUliiE_EESt5arrayIPcLm2EEEEviT0_T1_:
	.zero		928


//--------------------- .nv.constant0._ZN2at6native29vectorized_elementwise_kernelILi8ENS0_13AUnaryFunctorIiibZZZNS0_23logical_and_kernel_cudaERNS_14TensorIteratorEENKUlvE0_clEvENKUlvE1_clEvEUliiE_EESt5arrayIPcLm2EEEEviT0_T1_ --------------------------
	.section	.nv.constant0._ZN2at6native29vectorized_elementwise_kernelILi8ENS0_13AUnaryFunctorIiibZZZNS0_23logical_and_kernel_cudaERNS_14TensorIteratorEENKUlvE0_clEvENKUlvE1_clEvEUliiE_EESt5arrayIPcLm2EEEEviT0_T1_,"a",@progbits
	.sectionflags	@""
	.align	4
.nv.constant0._ZN2at6native29vectorized_elementwise_kernelILi8ENS0_13AUnaryFunctorIiibZZZNS0_23logical_and_kernel_cudaERNS_14TensorIteratorEENKUlvE0_clEvENKUlvE1_clEvEUliiE_EESt5arrayIPcLm2EEEEviT0_T1_:
	.zero		928


//--------------------- .nv.constant0._ZN2at6native18elementwise_kernelILi128ELi4EZNS0_15gpu_kernel_implINS0_13BinaryFunctorIiibZZZNS0_23logical_and_kernel_cudaERNS_14TensorIteratorEENKUlvE0_clEvENKUlvE1_clEvEUliiE_EEEEvRNS_18TensorIteratorBaseERKT_EUliE_EEviT1_ --------------------------
	.section	.nv.constant0._ZN2at6native18elementwise_kernelILi128ELi4EZNS0_15gpu_kernel_implINS0_13BinaryFunctorIiibZZZNS0_23logical_and_kernel_cudaERNS_14TensorIteratorEENKUlvE0_clEvENKUlvE1_clEvEUliiE_EEEEvRNS_18TensorIteratorBaseERKT_EUliE_EEviT1_,"a",@progbits
	.sectionflags	@""
	.align	4
.nv.constant0._ZN2at6native18elementwise_kernelILi128ELi4EZNS0_15gpu_kernel_implINS0_13BinaryFunctorIiibZZZNS0_23logical_and_kernel_cudaERNS_14TensorIteratorEENKUlvE0_clEvENKUlvE1_clEvEUliiE_EEEEvRNS_18TensorIteratorBaseERKT_EUliE_EEviT1_:
	.zero		1552


//--------------------- .nv.constant0._ZN2at6native27unrolled_elementwise_kernelINS0_13BinaryFunctorIiibZZZNS0_23logical_and_kernel_cudaERNS_14TensorIteratorEENKUlvE0_clEvENKUlvE1_clEvEUliiE_EESt5arrayIPcLm3EELi4E23TrivialOffsetCalculatorILi2EjESC_ILi1EjENS0_6memory12LoadWithCastILi2EEENSF_13StoreWithCastILi1EEEEEviT_T0_T2_T3_T4_T5_ --------------------------
	.section	.nv.constant0._ZN2at6native27unrolled_elementwise_kernelINS0_13BinaryFunctorIiibZZZNS0_23logical_and_kernel_cudaERNS_14TensorIteratorEENKUlvE0_clEvENKUlvE1_clEvEUliiE_EESt5arrayIPcLm3EELi4E23TrivialOffsetCalculatorILi2EjESC_ILi1EjENS0_6memory12LoadWithCastILi2EEENSF_13StoreWithCastILi1EEEEEviT_T0_T2_T3_T4_T5_,"a",@progbits
	.sectionflags	@""
	.align	4
.nv.constant0._ZN2at6native27unrolled_elementwise_kernelINS0_13BinaryFunctorIiibZZZNS0_23logical_and_kernel_cudaERNS_14TensorIteratorEENKUlvE0_clEvENKUlvE1_clEvEUliiE_EESt5arrayIPcLm3EELi4E23TrivialOffsetCalculatorILi2EjESC_ILi1EjENS0_6memory12LoadWithCastILi2EEENSF_13StoreWithCastILi1EEEEEviT_T0_T2_T3_T4_T5_:
	.zero		952


//--------------------- .nv.constant0._ZN2at6native18elementwise_kernelILi128ELi4EZNS0_22gpu_kernel_impl_nocastINS0_13BinaryFunctorIiibZZZNS0_23logical_and_kernel_cudaERNS_14TensorIteratorEENKUlvE0_clEvENKUlvE1_clEvEUliiE_EEEEvRNS_18TensorIteratorBaseERKT_EUliE_EEviT1_ --------------------------
	.section	.nv.constant0._ZN2at6native18elementwise_kernelILi128ELi4EZNS0_22gpu_kernel_impl_nocastINS0_13BinaryFunctorIiibZZZNS0_23logical_and_kernel_cudaERNS_14TensorIteratorEENKUlvE0_clEvENKUlvE1_clEvEUliiE_EEEEvRNS_18TensorIteratorBaseERKT_EUliE_EEviT1_,"a",@progbits
	.sectionflags	@""
	.align	4
.nv.constant0._ZN2at6native18elementwise_kernelILi128ELi4EZNS0_22gpu_kernel_impl_nocastINS0_13BinaryFunctorIiibZZZNS0_23logical_and_kernel_cudaERNS_14TensorIteratorEENKUlvE0_clEvENKUlvE1_clEvEUliiE_EEEEvRNS_18TensorIteratorBaseERKT_EUliE_EEviT1_:
	.zero		1552


//--------------------- .nv.constant0._ZN2at6native27unrolled_elementwise_kernelINS0_13BinaryFunctorIiibZZZNS0_23logical_and_kernel_cudaERNS_14TensorIteratorEENKUlvE0_clEvENKUlvE1_clEvEUliiE_EESt5arrayIPcLm3EELi4E23TrivialOffsetCalculatorILi2EjESC_ILi1EjENS0_6memory15LoadWithoutCastENSF_16StoreWithoutCastEEEviT_T0_T2_T3_T4_T5_ --------------------------
	.section	.nv.constant0._ZN2at6native27unrolled_elementwise_kernelINS0_13BinaryFunctorIiibZZZNS0_23logical_and_kernel_cudaERNS_14TensorIteratorEENKUlvE0_clEvENKUlvE1_clEvEUliiE_EESt5arrayIPcLm3EELi4E23TrivialOffsetCalculatorILi2EjESC_ILi1EjENS0_6memory15LoadWithoutCastENSF_16StoreWithoutCastEEEviT_T0_T2_T3_T4_T5_,"a",@progbits
	.sectionflags	@""
	.align	4
.nv.constant0._ZN2at6native27unrolled_elementwise_kernelINS0_13BinaryFunctorIiibZZZNS0_23logical_and_kernel_cudaERNS_14TensorIteratorEENKUlvE0_clEvENKUlvE1_clEvEUliiE_EESt5arrayIPcLm3EELi4E23TrivialOffsetCalculatorILi2EjESC_ILi1EjENS0_6memory15LoadWithoutCastENSF_16StoreWithoutCastEEEviT_T0_T2_T3_T4_T5_:
	.zero		932


//--------------------- .nv.constant0._ZN2at6native29vectorized_elementwise_kernelILi2ENS0_13BinaryFunctorIiibZZZNS0_23logical_and_kernel_cudaERNS_14TensorIteratorEENKUlvE0_clEvENKUlvE1_clEvEUliiE_EESt5arrayIPcLm3EEEEviT0_T1_ --------------------------
	.section	.nv.constant0._ZN2at6native29vectorized_elementwise_kernelILi2ENS0_13BinaryFunctorIiibZZZNS0_23logical_and_kernel_cudaERNS_14TensorIteratorEENKUlvE0_clEvENKUlvE1_clEvEUliiE_EESt5arrayIPcLm3EEEEviT0_T1_,"a",@progbits
	.sectionflags	@""
	.align	4
.nv.constant0._ZN2at6native29vectorized_elementwise_kernelILi2ENS0_13BinaryFunctorIiibZZZNS0_23logical_and_kernel_cudaERNS_14TensorIteratorEENKUlvE0_clEvENKUlvE1_clEvEUliiE_EESt5arrayIPcLm3EEEEviT0_T1_:
	.zero		928


//--------------------- .nv.constant0._ZN2at6native29vectorized_elementwise_kernelILi4ENS0_13BinaryFunctorIiibZZZNS0_23logical_and_kernel_cudaERNS_14TensorIteratorEENKUlvE0_clEvENKUlvE1_clEvEUliiE_EESt5arrayIPcLm3EEEEviT0_T1_ --------------------------
	.section	.nv.constant0._ZN2at6native29vectorized_elementwise_kernelILi4ENS0_13BinaryFunctorIiibZZZNS0_23logical_and_kernel_cudaERNS_14TensorIteratorEENKUlvE0_clEvENKUlvE1_clEvEUliiE_EESt5arrayIPcLm3EEEEviT0_T1_,"a",@progbits
	.sectionflags	@""
	.align	4
.nv.constant0._ZN2at6native29vectorized_elementwise_kernelILi4ENS0_13BinaryFunctorIiibZZZNS0_23logical_and_kernel_cudaERNS_14TensorIteratorEENKUlvE0_clEvENKUlvE1_clEvEUliiE_EESt5arrayIPcLm3EEEEviT0_T1_:
	.zero		928


//--------------------- .nv.constant0._ZN2at6native29vectorized_elementwise_kernelILi8ENS0_13BinaryFunctorIiibZZZNS0_23logical_and_kernel_cudaERNS_14TensorIteratorEENKUlvE0_clEvENKUlvE1_clEvEUliiE_EESt5arrayIPcLm3EEEEviT0_T1_ --------------------------
	.section	.nv.constant0._ZN2at6native29vectorized_elementwise_kernelILi8ENS0_13BinaryFunctorIiibZZZNS0_23logical_and_kernel_cudaERNS_14TensorIteratorEENKUlvE0_clEvENKUlvE1_clEvEUliiE_EESt5arrayIPcLm3EEEEviT0_T1_,"a",@progbits
	.sectionflags	@""
	.align	4
.nv.constant0._ZN2at6native29vectorized_elementwise_kernelILi8ENS0_13BinaryFunctorIiibZZZNS0_23logical_and_kernel_cudaERNS_14TensorIteratorEENKUlvE0_clEvENKUlvE1_clEvEUliiE_EESt5arrayIPcLm3EEEEviT0_T1_:
	.zero		928


//--------------------- .nv.constant0._ZN2at6native18elementwise_kernelILi128ELi4EZNS0_15gpu_kernel_implINS0_13AUnaryFunctorIaabZZZNS0_23logical_and_kernel_cudaERNS_14TensorIteratorEENKUlvE0_clEvENKUlvE0_clEvEUlaaE_EEEEvRNS_18TensorIteratorBaseERKT_EUliE_EEviT1_ --------------------------
	.section	.nv.constant0._ZN2at6native18elementwise_kernelILi128ELi4EZNS0_15gpu_kernel_implINS0_13AUnaryFunctorIaabZZZNS0_23logical_and_kernel_cudaERNS_14TensorIteratorEENKUlvE0_clEvENKUlvE0_clEvEUlaaE_EEEEvRNS_18TensorIteratorBaseERKT_EUliE_EEviT1_,"a",@progbits
	.sectionflags	@""
	.align	4
.nv.constant0._ZN2at6native18elementwise_kernelILi128ELi4EZNS0_15gpu_kernel_implINS0_13AUnaryFunctorIaabZZZNS0_23logical_and_kernel_cudaERNS_14TensorIteratorEENKUlvE0_clEvENKUlvE0_clEvEUlaaE_EEEEvRNS_18TensorIteratorBaseERKT_EUliE_EEviT1_:
	.zero		1440


//--------------------- .nv.constant0._ZN2at6native27unrolled_elementwise_kernelINS0_13AUnaryFunctorIaabZZZNS0_23logical_and_kernel_cudaERNS_14TensorIteratorEENKUlvE0_clEvENKUlvE0_clEvEUlaaE_EESt5arrayIPcLm2EELi4E23TrivialOffsetCalculatorILi1EjESD_NS0_6memory12LoadWithCastILi1EEENSE_13StoreWithCastILi1EEEEEviT_T0_T2_T3_T4_T5_ --------------------------
	.section	.nv.constant0._ZN2at6native27unrolled_elementwise_kernelINS0_13AUnaryFunctorIaabZZZNS0_23logical_and_kernel_cudaERNS_14TensorIteratorEENKUlvE0_clEvENKUlvE0_clEvEUlaaE_EESt5arrayIPcLm2EELi4E23TrivialOffsetCalculatorILi1EjESD_NS0_6memory12LoadWithCastILi1EEENSE_13StoreWithCastILi1EEEEEviT_T0_T2_T3_T4_T5_,"a",@progbits
	.sectionflags	@""
	.align	4
.nv.constant0._ZN2at6native27unrolled_elementwise_kernelINS0_13AUnaryFunctorIaabZZZNS0_23logical_and_kernel_cudaERNS_14TensorIteratorEENKUlvE0_clEvENKUlvE0_clEvEUlaaE_EESt5arrayIPcLm2EELi4E23TrivialOffsetCalculatorILi1EjESD_NS0_6memory12LoadWithCastILi1EEENSE_13StoreWithCastILi1EEEEEviT_T0_T2_T3_T4_T5_:
	.zero		940


//--------------------- .nv.constant0._ZN2at6native18elementwise_kernelILi128ELi4EZNS0_22gpu_kernel_impl_nocastINS0_13AUnaryFunctorIaabZZZNS0_23logical_and_kernel_cudaERNS_14TensorIteratorEENKUlvE0_clEvENKUlvE0_clEvEUlaaE_EEEEvRNS_18TensorIteratorBaseERKT_EUliE_EEviT1_ --------------------------
	.section	.nv.constant0._ZN2at6native18elementwise_kernelILi128ELi4EZNS0_22gpu_kernel_impl_nocastINS0_13AUnaryFunctorIaabZZZNS0_23logical_and_kernel_cudaERNS_14TensorIteratorEENKUlvE0_clEvENKUlvE0_clEvEUlaaE_EEEEvRNS_18TensorIteratorBaseERKT_EUliE_EEviT1_,"a",@progbits
	.sectionflags	@""
	.align	4
.nv.constant0._ZN2at6native18elementwise_kernelILi128ELi4EZNS0_22gpu_kernel_impl_nocastINS0_13AUnaryFunctorIaabZZZNS0_23logical_and_kernel_cudaERNS_14TensorIteratorEENKUlvE0_clEvENKUlvE0_clEvEUlaaE_EEEEvRNS_18TensorIteratorBaseERKT_EUliE_EEviT1_:
	.zero		1440


//--------------------- .nv.constant0._ZN2at6native27unrolled_elementwise_kernelINS0_13AUnaryFunctorIaabZZZNS0_23logical_and_kernel_cudaERNS_14TensorIteratorEENKUlvE0_clEvENKUlvE0_clEvEUlaaE_EESt5arrayIPcLm2EELi4E23TrivialOffsetCalculatorILi1EjESD_NS0_6memory15LoadWithoutCastENSE_16StoreWithoutCastEEEviT_T0_T2_T3_T4_T5_ --------------------------
	.section	.nv.constant0._ZN2at6native27unrolled_elementwise_kernelINS0_13AUnaryFunctorIaabZZZNS0_23logical_and_kernel_cudaERNS_14TensorIteratorEENKUlvE0_clEvENKUlvE0_clEvEUlaaE_EESt5arrayIPcLm2EELi4E23TrivialOffsetCalculatorILi1EjESD_NS0_6memory15LoadWithoutCastENSE_16StoreWithoutCastEEEviT_T0_T2_T3_T4_T5_,"a",@progbits
	.sectionflags	@""
	.align	4
.nv.constant0._ZN2at6native27unrolled_elementwise_kernelINS0_13AUnaryFunctorIaabZZZNS0_23logical_and_kernel_cudaERNS_14TensorIteratorEENKUlvE0_clEvENKUlvE0_clEvEUlaaE_EESt5arrayIPcLm2EELi4E23TrivialOffsetCalculatorILi1EjESD_NS0_6memory15LoadWithoutCastENSE_16StoreWithoutCastEEEviT_T0_T2_T3_T4_T5_:
	.zero		924


//--------------------- .nv.constant0._ZN2at6native29vectorized_elementwise_kernelILi2ENS0_13AUnaryFunctorIaabZZZNS0_23logical_and_kernel_cudaERNS_14TensorIteratorEENKUlvE0_clEvENKUlvE0_clEvEUlaaE_EESt5arrayIPcLm2EEEEviT0_T1_ --------------------------
	.section	.nv.constant0._ZN2at6native29vectorized_elementwise_kernelILi2ENS0_13AUnaryFunctorIaabZZZNS0_23logical_and_kernel_cudaERNS_14TensorIteratorEENKUlvE0_clEvENKUlvE0_clEvEUlaaE_EESt5arrayIPcLm2EEEEviT0_T1_,"a",@progbits
	.sectionflags	@""
	.align	4
.nv.constant0._ZN2at6native29vectorized_elementwise_kernelILi2ENS0_13AUnaryFunctorIaabZZZNS0_23logical_and_kernel_cudaERNS_14TensorIteratorEENKUlvE0_clEvENKUlvE0_clEvEUlaaE_EESt5arrayIPcLm2EEEEviT0_T1_:
	.zero		920


//--------------------- .nv.constant0._ZN2at6native29vectorized_elementwise_kernelILi4ENS0_13AUnaryFunctorIaabZZZNS0_23logical_and_kernel_cudaERNS_14TensorIteratorEENKUlvE0_clEvENKUlvE0_clEvEUlaaE_EESt5arrayIPcLm2EEEEviT0_T1_ --------------------------
	.section	.nv.constant0._ZN2at6native29vectorized_elementwise_kernelILi4ENS0_13AUnaryFunctorIaabZZZNS0_23logical_and_kernel_cudaERNS_14TensorIteratorEENKUlvE0_clEvENKUlvE0_clEvEUlaaE_EESt5arrayIPcLm2EEEEviT0_T1_,"a",@progbits
	.sectionflags	@""
	.align	4
.nv.constant0._ZN2at6native29vectorized_elementwise_kernelILi4ENS0_13AUnaryFunctorIaabZZZNS0_23logical_and_kernel_cudaERNS_14TensorIteratorEENKUlvE0_clEvENKUlvE0_clEvEUlaaE_EESt5arrayIPcLm2EEEEviT0_T1_:
	.zero		920


//--------------------- .nv.constant0._ZN2at6native29vectorized_elementwise_kernelILi8ENS0_13AUnaryFunctorIaabZZZNS0_23logical_and_kernel_cudaERNS_14TensorIteratorEENKUlvE0_clEvENKUlvE0_clEvEUlaaE_EESt5arrayIPcLm2EEEEviT0_T1_ --------------------------
	.section	.nv.constant0._ZN2at6native29vectorized_elementwise_kernelILi8ENS0_13AUnaryFunctorIaabZZZNS0_23logical_and_kernel_cudaERNS_14TensorIteratorEENKUlvE0_clEvENKUlvE0_clEvEUlaaE_EESt5arrayIPcLm2EEEEviT0_T1_,"a",@progbits
	.sectionflags	@""
	.align	4
.nv.constant0._ZN2at6native29vectorized_elementwise_kernelILi8ENS0_13AUnaryFunctorIaabZZZNS0_23logical_and_kernel_cudaERNS_14TensorIteratorEENKUlvE0_clEvENKUlvE0_clEvEUlaaE_EESt5arrayIPcLm2EEEEviT0_T1_:
	.zero		920


//--------------------- .nv.constant0._ZN2at6native18elementwise_kernelILi128ELi4EZNS0_15gpu_kernel_implINS0_13BinaryFunctorIaabZZZNS0_23logical_and_kernel_cudaERNS_14TensorIteratorEENKUlvE0_clEvENKUlvE0_clEvEUlaaE_EEEEvRNS_18TensorIteratorBaseERKT_EUliE_EEviT1_ --------------------------
	.section	.nv.constant0._ZN2at6native18elementwise_kernelILi128ELi4EZNS0_15gpu_kernel_implINS0_13BinaryFunctorIaabZZZNS0_23logical_and_kernel_cudaERNS_14TensorIteratorEENKUlvE0_clEvENKUlvE0_clEvEUlaaE_EEEEvRNS_18TensorIteratorBaseERKT_EUliE_EEviT1_,"a",@progbits
	.sectionflags	@""
	.align	4
.nv.constant0._ZN2at6native18elementwise_kernelILi128ELi4EZNS0_15gpu_kernel_implINS0_13BinaryFunctorIaabZZZNS0_23logical_and_kernel_cudaERNS_14TensorIteratorEENKUlvE0_clEvENKUlvE0_clEvEUlaaE_EEEEvRNS_18TensorIteratorBaseERKT_EUliE_EEviT1_:
	.zero		1552


//--------------------- .nv.constant0._ZN2at6native27unrolled_elementwise_kernelINS0_13BinaryFunctorIaabZZZNS0_23logical_and_kernel_cudaERNS_14TensorIteratorEENKUlvE0_clEvENKUlvE0_clEvEUlaaE_EESt5arrayIPcLm3EELi4E23TrivialOffsetCalculatorILi2EjESC_ILi1EjENS0_6memory12LoadWithCastILi2EEENSF_13StoreWithCastILi1EEEEEviT_T0_T2_T3_T4_T5_ --------------------------
	.section	.nv.constant0._ZN2at6native27unrolled_elementwise_kernelINS0_13BinaryFunctorIaabZZZNS0_23logical_and_kernel_cudaERNS_14TensorIteratorEENKUlvE0_clEvENKUlvE0_clEvEUlaaE_EESt5arrayIPcLm3EELi4E23TrivialOffsetCalculatorILi2EjESC_ILi1EjENS0_6memory12LoadWithCastILi2EEENSF_13StoreWithCastILi1EEEEEviT_T0_T2_T3_T4_T5_,"a",@progbits
	.sectionflags	@""
	.align	4
.nv.constant0._ZN2at6native27unrolled_elementwise_kernelINS0_13BinaryFunctorIaabZZZNS0_23logical_and_kernel_cudaERNS_14TensorIteratorEENKUlvE0_clEvENKUlvE0_clEvEUlaaE_EESt5arrayIPcLm3EELi4E23TrivialOffsetCalculatorILi2EjESC_ILi1EjENS0_6memory12LoadWithCastILi2EEENSF_13StoreWithCastILi1EEEEEviT_T0_T2_T3_T4_T5_:
	.zero		952


//--------------------- .nv.constant0._ZN2at6native18elementwise_kernelILi128ELi4EZNS0_22gpu_kernel_impl_nocastINS0_13BinaryFunctorIaabZZZNS0_23logical_and_kernel_cudaERNS_14TensorIteratorEENKUlvE0_clEvENKUlvE0_clEvEUlaaE_EEEEvRNS_18TensorIteratorBaseERKT_EUliE_EEviT1_ --------------------------
	.section	.nv.constant0._ZN2at6native18elementwise_kernelILi128ELi4EZNS0_22gpu_kernel_impl_nocastINS0_13BinaryFunctorIaabZZZNS0_23logical_and_kernel_cudaERNS_14TensorIteratorEENKUlvE0_clEvENKUlvE0_clEvEUlaaE_EEEEvRNS_18TensorIteratorBaseERKT_EUliE_EEviT1_,"a",@progbits
	.sectionflags	@""
	.align	4
.nv.constant0._ZN2at6native18elementwise_kernelILi128ELi4EZNS0_22gpu_kernel_impl_nocastINS0_13BinaryFunctorIaabZZZNS0_23logical_and_kernel_cudaERNS_14TensorIteratorEENKUlvE0_clEvENKUlvE0_clEvEUlaaE_EEEEvRNS_18TensorIteratorBaseERKT_EUliE_EEviT1_:
	.zero		1552


//--------------------- .nv.constant0._ZN2at6native27unrolled_elementwise_kernelINS0_13BinaryFunctorIaabZZZNS0_23logical_and_kernel_cudaERNS_14TensorIteratorEENKUlvE0_clEvENKUlvE0_clEvEUlaaE_EESt5arrayIPcLm3EELi4E23TrivialOffsetCalculatorILi2EjESC_ILi1EjENS0_6memory15LoadWithoutCastENSF_16StoreWithoutCastEEEviT_T0_T2_T3_T4_T5_ --------------------------
	.section	.nv.constant0._ZN2at6native27unrolled_elementwise_kernelINS0_13BinaryFunctorIaabZZZNS0_23logical_and_kernel_cudaERNS_14TensorIteratorEENKUlvE0_clEvENKUlvE0_clEvEUlaaE_EESt5arrayIPcLm3EELi4E23TrivialOffsetCalculatorILi2EjESC_ILi1EjENS0_6memory15LoadWithoutCastENSF_16StoreWithoutCastEEEviT_T0_T2_T3_T4_T5_,"a",@progbits
	.sectionflags	@""
	.align	4
.nv.constant0._ZN2at6native27unrolled_elementwise_kernelINS0_13BinaryFunctorIaabZZZNS0_23logical_and_kernel_cudaERNS_14TensorIteratorEENKUlvE0_clEvENKUlvE0_clEvEUlaaE_EESt5arrayIPcLm3EELi4E23TrivialOffsetCalculatorILi2EjESC_ILi1EjENS0_6memory15LoadWithoutCastENSF_16StoreWithoutCastEEEviT_T0_T2_T3_T4_T5_:
	.zero		932


//--------------------- .nv.constant0._ZN2at6native29vectorized_elementwise_kernelILi2ENS0_13BinaryFunctorIaabZZZNS0_23logical_and_kernel_cudaERNS_14TensorIteratorEENKUlvE0_clEvENKUlvE0_clEvEUlaaE_EESt5arrayIPcLm3EEEEviT0_T1_ --------------------------
	.section	.nv.constant0._ZN2at6native29vectorized_elementwise_kernelILi2ENS0_13BinaryFunctorIaabZZZNS0_23logical_and_kernel_cudaERNS_14TensorIteratorEENKUlvE0_clEvENKUlvE0_clEvEUlaaE_EESt5arrayIPcLm3EEEEviT0_T1_,"a",@progbits
	.sectionflags	@""
	.align	4
.nv.constant0._ZN2at6native29vectorized_elementwise_kernelILi2ENS0_13BinaryFunctorIaabZZZNS0_23logical_and_kernel_cudaERNS_14TensorIteratorEENKUlvE0_clEvENKUlvE0_clEvEUlaaE_EESt5arrayIPcLm3EEEEviT0_T1_:
	.zero		928


//--------------------- .nv.constant0._ZN2at6native29vectorized_elementwise_kernelILi4ENS0_13BinaryFunctorIaabZZZNS0_23logical_and_kernel_cudaERNS_14TensorIteratorEENKUlvE0_clEvENKUlvE0_clEvEUlaaE_EESt5arrayIPcLm3EEEEviT0_T1_ --------------------------
	.section	.nv.constant0._ZN2at6native29vectorized_elementwise_kernelILi4ENS0_13BinaryFunctorIaabZZZNS0_23logical_and_kernel_cudaERNS_14TensorIteratorEENKUlvE0_clEvENKUlvE0_clEvEUlaaE_EESt5arrayIPcLm3EEEEviT0_T1_,"a",@progbits
	.sectionflags	@""
	.align	4
.nv.constant0._ZN2at6native29vectorized_elementwise_kernelILi4ENS0_13BinaryFunctorIaabZZZNS0_23logical_and_kernel_cudaERNS_14TensorIteratorEENKUlvE0_clEvENKUlvE0_clEvEUlaaE_EESt5arrayIPcLm3EEEEviT0_T1_:
	.zero		928


//--------------------- .nv.constant0._ZN2at6native29vectorized_elementwise_kernelILi8ENS0_13BinaryFunctorIaabZZZNS0_23logical_and_kernel_cudaERNS_14TensorIteratorEENKUlvE0_clEvENKUlvE0_clEvEUlaaE_EESt5arrayIPcLm3EEEEviT0_T1_ --------------------------
	.section	.nv.constant0._ZN2at6native29vectorized_elementwise_kernelILi8ENS0_13BinaryFunctorIaabZZZNS0_23logical_and_kernel_cudaERNS_14TensorIteratorEENKUlvE0_clEvENKUlvE0_clEvEUlaaE_EESt5arrayIPcLm3EEEEviT0_T1_,"a",@progbits
	.sectionflags	@""
	.align	4
.nv.constant0._ZN2at6native29vectorized_elementwise_kernelILi8ENS0_13BinaryFunctorIaabZZZNS0_23logical_and_kernel_cudaERNS_14TensorIteratorEENKUlvE0_clEvENKUlvE0_clEvEUlaaE_EESt5arrayIPcLm3EEEEviT0_T1_:
	.zero		928


//--------------------- .nv.constant0._ZN2at6native18elementwise_kernelILi128ELi4EZNS0_15gpu_kernel_implINS0_13AUnaryFunctorIhhbZZZNS0_23logical_and_kernel_cudaERNS_14TensorIteratorEENKUlvE0_clEvENKUlvE_clEvEUlhhE_EEEEvRNS_18TensorIteratorBaseERKT_EUliE_EEviT1_ --------------------------
	.section	.nv.constant0._ZN2at6native18elementwise_kernelILi128ELi4EZNS0_15gpu_kernel_implINS0_13AUnaryFunctorIhhbZZZNS0_23logical_and_kernel_cudaERNS_14TensorIteratorEENKUlvE0_clEvENKUlvE_clEvEUlhhE_EEEEvRNS_18TensorIteratorBaseERKT_EUliE_EEviT1_,"a",@progbits
	.sectionflags	@""
	.align	4
.nv.constant0._ZN2at6native18elementwise_kernelILi128ELi4EZNS0_15gpu_kernel_implINS0_13AUnaryFunctorIhhbZZZNS0_23logical_and_kernel_cudaERNS_14TensorIteratorEENKUlvE0_clEvENKUlvE_clEvEUlhhE_EEEEvRNS_18TensorIteratorBaseERKT_EUliE_EEviT1_:
	.zero		1440


//--------------------- .nv.constant0._ZN2at6native27unrolled_elementwise_kernelINS0_13AUnaryFunctorIhhbZZZNS0_23logical_and_kernel_cudaERNS_14TensorIteratorEENKUlvE0_clEvENKUlvE_clEvEUlhhE_EESt5arrayIPcLm2EELi4E23TrivialOffsetCalculatorILi1EjESD_NS0_6memory12LoadWithCastILi1EEENSE_13StoreWithCastILi1EEEEEviT_T0_T2_T3_T4_T5_ --------------------------
	.section	.nv.constant0._ZN2at6native27unrolled_elementwise_kernelINS0_13AUnaryFunctorIhhbZZZNS0_23logical_and_kernel_cudaERNS_14TensorIteratorEENKUlvE0_clEvENKUlvE_clEvEUlhhE_EESt5arrayIPcLm2EELi4E23TrivialOffsetCalculatorILi1EjESD_NS0_6memory12LoadWithCastILi1EEENSE_13StoreWithCastILi1EEEEEviT_T0_T2_T3_T4_T5_,"a",@progbits
	.sectionflags	@""
	.align	4
.nv.constant0._ZN2at6native27unrolled_elementwise_kernelINS0_13AUnaryFunctorIhhbZZZNS0_23logical_and_kernel_cudaERNS_14TensorIteratorEENKUlvE0_clEvENKUlvE_clEvEUlhhE_EESt5arrayIPcLm2EELi4E23TrivialOffsetCalculatorILi1EjESD_NS0_6memory12LoadWithCastILi1EEENSE_13StoreWithCastILi1EEEEEviT_T0_T2_T3_T4_T5_:
	.zero		940


//--------------------- .nv.constant0._ZN2at6native18elementwise_kernelILi128ELi4EZNS0_22gpu_kernel_impl_nocastINS0_13AUnaryFunctorIhhbZZZNS0_23logical_and_kernel_cudaERNS_14TensorIteratorEENKUlvE0_clEvENKUlvE_clEvEUlhhE_EEEEvRNS_18TensorIteratorBaseERKT_EUliE_EEviT1_ --------------------------
	.section	.nv.constant0._ZN2at6native18elementwise_kernelILi128ELi4EZNS0_22gpu_kernel_impl_nocastINS0_13AUnaryFunctorIhhbZZZNS0_23logical_and_kernel_cudaERNS_14TensorIteratorEENKUlvE0_clEvENKUlvE_clEvEUlhhE_EEEEvRNS_18TensorIteratorBaseERKT_EUliE_EEviT1_,"a",@progbits
	.sectionflags	@""
	.align	4
.nv.constant0._ZN2at6native18elementwise_kernelILi128ELi4EZNS0_22gpu_kernel_impl_nocastINS0_13AUnaryFunctorIhhbZZZNS0_23logical_and_kernel_cudaERNS_14TensorIteratorEENKUlvE0_clEvENKUlvE_clEvEUlhhE_EEEEvRNS_18TensorIteratorBaseERKT_EUliE_EEviT1_:
	.zero		1440


//--------------------- .nv.constant0._ZN2at6native27unrolled_elementwise_kernelINS0_13AUnaryFunctorIhhbZZZNS0_23logical_and_kernel_cudaERNS_14TensorIteratorEENKUlvE0_clEvENKUlvE_clEvEUlhhE_EESt5arrayIPcLm2EELi4E23TrivialOffsetCalculatorILi1EjESD_NS0_6memory15LoadWithoutCastENSE_16StoreWithoutCastEEEviT_T0_T2_T3_T4_T5_ --------------------------
	.section	.nv.constant0._ZN2at6native27unrolled_elementwise_kernelINS0_13AUnaryFunctorIhhbZZZNS0_23logical_and_kernel_cudaERNS_14TensorIteratorEENKUlvE0_clEvENKUlvE_clEvEUlhhE_EESt5arrayIPcLm2EELi4E23TrivialOffsetCalculatorILi1EjESD_NS0_6memory15LoadWithoutCastENSE_16StoreWithoutCastEEEviT_T0_T2_T3_T4_T5_,"a",@progbits
	.sectionflags	@""
	.align	4
.nv.constant0._ZN2at6native27unrolled_elementwise_kernelINS0_13AUnaryFunctorIhhbZZZNS0_23logical_and_kernel_cudaERNS_14TensorIteratorEENKUlvE0_clEvENKUlvE_clEvEUlhhE_EESt5arrayIPcLm2EELi4E23TrivialOffsetCalculatorILi1EjESD_NS0_6memory15LoadWithoutCastENSE_16StoreWithoutCastEEEviT_T0_T2_T3_T4_T5_:
	.zero		924


//--------------------- .nv.constant0._ZN2at6native29vectorized_elementwise_kernelILi2ENS0_13AUnaryFunctorIhhbZZZNS0_23logical_and_kernel_cudaERNS_14TensorIteratorEENKUlvE0_clEvENKUlvE_clEvEUlhhE_EESt5arrayIPcLm2EEEEviT0_T1_ --------------------------
	.section	.nv.constant0._ZN2at6native29vectorized_elementwise_kernelILi2ENS0_13AUnaryFunctorIhhbZZZNS0_23logical_and_kernel_cudaERNS_14TensorIteratorEENKUlvE0_clEvENKUlvE_clEvEUlhhE_EESt5arrayIPcLm2EEEEviT0_T1_,"a",@progbits
	.sectionflags	@""
	.align	4
.nv.constant0._ZN2at6native29vectorized_elementwise_kernelILi2ENS0_13AUnaryFunctorIhhbZZZNS0_23logical_and_kernel_cudaERNS_14TensorIteratorEENKUlvE0_clEvENKUlvE_clEvEUlhhE_EESt5arrayIPcLm2EEEEviT0_T1_:
	.zero		920


//--------------------- .nv.constant0._ZN2at6native29vectorized_elementwise_kernelILi4ENS0_13AUnaryFunctorIhhbZZZNS0_23logical_and_kernel_cudaERNS_14TensorIteratorEENKUlvE0_clEvENKUlvE_clEvEUlhhE_EESt5arrayIPcLm2EEEEviT0_T1_ --------------------------
	.section	.nv.constant0._ZN2at6native29vectorized_elementwise_kernelILi4ENS0_13AUnaryFunctorIhhbZZZNS0_23logical_and_kernel_cudaERNS_14TensorIteratorEENKUlvE0_clEvENKUlvE_clEvEUlhhE_EESt5arrayIPcLm2EEEEviT0_T1_,"a",@progbits
	.sectionflags	@""
	.align	4
.nv.constant0._ZN2at6native29vectorized_elementwise_kernelILi4ENS0_13AUnaryFunctorIhhbZZZNS0_23logical_and_kernel_cudaERNS_14TensorIteratorEENKUlvE0_clEvENKUlvE_clEvEUlhhE_EESt5arrayIPcLm2EEEEviT0_T1_:
	.zero		920


//--------------------- .nv.constant0._ZN2at6native29vectorized_elementwise_kernelILi8ENS0_13AUnaryFunctorIhhbZZZNS0_23logical_and_kernel_cudaERNS_14TensorIteratorEENKUlvE0_clEvENKUlvE_clEvEUlhhE_EESt5arrayIPcLm2EEEEviT0_T1_ --------------------------
	.section	.nv.constant0._ZN2at6native29vectorized_elementwise_kernelILi8ENS0_13AUnaryFunctorIhhbZZZNS0_23logical_and_kernel_cudaERNS_14TensorIteratorEENKUlvE0_clEvENKUlvE_clEvEUlhhE_EESt5arrayIPcLm2EEEEviT0_T1_,"a",@progbits
	.sectionflags	@""
	.align	4
.nv.constant0._ZN2at6native29vectorized_elementwise_kernelILi8ENS0_13AUnaryFunctorIhhbZZZNS0_23logical_and_kernel_cudaERNS_14TensorIteratorEENKUlvE0_clEvENKUlvE_clEvEUlhhE_EESt5arrayIPcLm2EEEEviT0_T1_:
	.zero		920


//--------------------- .nv.constant0._ZN2at6native18elementwise_kernelILi128ELi4EZNS0_15gpu_kernel_implINS0_13BinaryFunctorIhhbZZZNS0_23logical_and_kernel_cudaERNS_14TensorIteratorEENKUlvE0_clEvENKUlvE_clEvEUlhhE_EEEEvRNS_18TensorIteratorBaseERKT_EUliE_EEviT1_ --------------------------
	.section	.nv.constant0._ZN2at6native18elementwise_kernelILi128ELi4EZNS0_15gpu_kernel_implINS0_13BinaryFunctorIhhbZZZNS0_23logical_and_kernel_cudaERNS_14TensorIteratorEENKUlvE0_clEvENKUlvE_clEvEUlhhE_EEEEvRNS_18TensorIteratorBaseERKT_EUliE_EEviT1_,"a",@progbits
	.sectionflags	@""
	.align	4
.nv.constant0._ZN2at6native18elementwise_kernelILi128ELi4EZNS0_15gpu_kernel_implINS0_13BinaryFunctorIhhbZZZNS0_23logical_and_kernel_cudaERNS_14TensorIteratorEENKUlvE0_clEvENKUlvE_clEvEUlhhE_EEEEvRNS_18TensorIteratorBaseERKT_EUliE_EEviT1_:
	.zero		1552


//--------------------- .nv.constant0._ZN2at6native27unrolled_elementwise_kernelINS0_13BinaryFunctorIhhbZZZNS0_23logical_and_kernel_cudaERNS_14TensorIteratorEENKUlvE0_clEvENKUlvE_clEvEUlhhE_EESt5arrayIPcLm3EELi4E23TrivialOffsetCalculatorILi2EjESC_ILi1EjENS0_6memory12LoadWithCastILi2EEENSF_13StoreWithCastILi1EEEEEviT_T0_T2_T3_T4_T5_ --------------------------
	.section	.nv.constant0._ZN2at6native27unrolled_elementwise_kernelINS0_13BinaryFunctorIhhbZZZNS0_23logical_and_kernel_cudaERNS_14TensorIteratorEENKUlvE0_clEvENKUlvE_clEvEUlhhE_EESt5arrayIPcLm3EELi4E23TrivialOffsetCalculatorILi2EjESC_ILi1EjENS0_6memory12LoadWithCastILi2EEENSF_13StoreWithCastILi1EEEEEviT_T0_T2_T3_T4_T5_,"a",@progbits
	.sectionflags	@""
	.align	4
.nv.constant0._ZN2at6native27unrolled_elementwise_kernelINS0_13BinaryFunctorIhhbZZZNS0_23logical_and_kernel_cudaERNS_14TensorIteratorEENKUlvE0_clEvENKUlvE_clEvEUlhhE_EESt5arrayIPcLm3EELi4E23TrivialOffsetCalculatorILi2EjESC_ILi1EjENS0_6memory12LoadWithCastILi2EEENSF_13StoreWithCastILi1EEEEEviT_T0_T2_T3_T4_T5_:
	.zero		952


//--------------------- .nv.constant0._ZN2at6native18elementwise_kernelILi128ELi4EZNS0_22gpu_kernel_impl_nocastINS0_13BinaryFunctorIhhbZZZNS0_23logical_and_kernel_cudaERNS_14TensorIteratorEENKUlvE0_clEvENKUlvE_clEvEUlhhE_EEEEvRNS_18TensorIteratorBaseERKT_EUliE_EEviT1_ --------------------------
	.section	.nv.constant0._ZN2at6native18elementwise_kernelILi128ELi4EZNS0_22gpu_kernel_impl_nocastINS0_13BinaryFunctorIhhbZZZNS0_23logical_and_kernel_cudaERNS_14TensorIteratorEENKUlvE0_clEvENKUlvE_clEvEUlhhE_EEEEvRNS_18TensorIteratorBaseERKT_EUliE_EEviT1_,"a",@progbits
	.sectionflags	@""
	.align	4
.nv.constant0._ZN2at6native18elementwise_kernelILi128ELi4EZNS0_22gpu_kernel_impl_nocastINS0_13BinaryFunctorIhhbZZZNS0_23logical_and_kernel_cudaERNS_14TensorIteratorEENKUlvE0_clEvENKUlvE_clEvEUlhhE_EEEEvRNS_18TensorIteratorBaseERKT_EUliE_EEviT1_:
	.zero		1552


//--------------------- .nv.constant0._ZN2at6native27unrolled_elementwise_kernelINS0_13BinaryFunctorIhhbZZZNS0_23logical_and_kernel_cudaERNS_14TensorIteratorEENKUlvE0_clEvENKUlvE_clEvEUlhhE_EESt5arrayIPcLm3EELi4E23TrivialOffsetCalculatorILi2EjESC_ILi1EjENS0_6memory15LoadWithoutCastENSF_16StoreWithoutCastEEEviT_T0_T2_T3_T4_T5_ --------------------------
	.section	.nv.constant0._ZN2at6native27unrolled_elementwise_kernelINS0_13BinaryFunctorIhhbZZZNS0_23logical_and_kernel_cudaERNS_14TensorIteratorEENKUlvE0_clEvENKUlvE_clEvEUlhhE_EESt5arrayIPcLm3EELi4E23TrivialOffsetCalculatorILi2EjESC_ILi1EjENS0_6memory15LoadWithoutCastENSF_16StoreWithoutCastEEEviT_T0_T2_T3_T4_T5_,"a",@progbits
	.sectionflags	@""
	.align	4
.nv.constant0._ZN2at6native27unrolled_elementwise_kernelINS0_13BinaryFunctorIhhbZZZNS0_23logical_and_kernel_cudaERNS_14TensorIteratorEENKUlvE0_clEvENKUlvE_clEvEUlhhE_EESt5arrayIPcLm3EELi4E23TrivialOffsetCalculatorILi2EjESC_ILi1EjENS0_6memory15LoadWithoutCastENSF_16StoreWithoutCastEEEviT_T0_T2_T3_T4_T5_:
	.zero		932


//--------------------- .nv.constant0._ZN2at6native29vectorized_elementwise_kernelILi2ENS0_13BinaryFunctorIhhbZZZNS0_23logical_and_kernel_cudaERNS_14TensorIteratorEENKUlvE0_clEvENKUlvE_clEvEUlhhE_EESt5arrayIPcLm3EEEEviT0_T1_ --------------------------
	.section	.nv.constant0._ZN2at6native29vectorized_elementwise_kernelILi2ENS0_13BinaryFunctorIhhbZZZNS0_23logical_and_kernel_cudaERNS_14TensorIteratorEENKUlvE0_clEvENKUlvE_clEvEUlhhE_EESt5arrayIPcLm3EEEEviT0_T1_,"a",@progbits
	.sectionflags	@""
	.align	4
.nv.constant0._ZN2at6native29vectorized_elementwise_kernelILi2ENS0_13BinaryFunctorIhhbZZZNS0_23logical_and_kernel_cudaERNS_14TensorIteratorEENKUlvE0_clEvENKUlvE_clEvEUlhhE_EESt5arrayIPcLm3EEEEviT0_T1_:
	.zero		928


//--------------------- .nv.constant0._ZN2at6native29vectorized_elementwise_kernelILi4ENS0_13BinaryFunctorIhhbZZZNS0_23logical_and_kernel_cudaERNS_14TensorIteratorEENKUlvE0_clEvENKUlvE_clEvEUlhhE_EESt5arrayIPcLm3EEEEviT0_T1_ --------------------------
	.section	.nv.constant0._ZN2at6native29vectorized_elementwise_kernelILi4ENS0_13BinaryFunctorIhhbZZZNS0_23logical_and_kernel_cudaERNS_14TensorIteratorEENKUlvE0_clEvENKUlvE_clEvEUlhhE_EESt5arrayIPcLm3EEEEviT0_T1_,"a",@progbits
	.sectionflags	@""
	.align	4
.nv.constant0._ZN2at6native29vectorized_elementwise_kernelILi4ENS0_13BinaryFunctorIhhbZZZNS0_23logical_and_kernel_cudaERNS_14TensorIteratorEENKUlvE0_clEvENKUlvE_clEvEUlhhE_EESt5arrayIPcLm3EEEEviT0_T1_:
	.zero		928


//--------------------- .nv.constant0._ZN2at6native29vectorized_elementwise_kernelILi8ENS0_13BinaryFunctorIhhbZZZNS0_23logical_and_kernel_cudaERNS_14TensorIteratorEENKUlvE0_clEvENKUlvE_clEvEUlhhE_EESt5arrayIPcLm3EEEEviT0_T1_ --------------------------
	.section	.nv.constant0._ZN2at6native29vectorized_elementwise_kernelILi8ENS0_13BinaryFunctorIhhbZZZNS0_23logical_and_kernel_cudaERNS_14TensorIteratorEENKUlvE0_clEvENKUlvE_clEvEUlhhE_EESt5arrayIPcLm3EEEEviT0_T1_,"a",@progbits
	.sectionflags	@""
	.align	4
.nv.constant0._ZN2at6native29vectorized_elementwise_kernelILi8ENS0_13BinaryFunctorIhhbZZZNS0_23logical_and_kernel_cudaERNS_14TensorIteratorEENKUlvE0_clEvENKUlvE_clEvEUlhhE_EESt5arrayIPcLm3EEEEviT0_T1_:
	.zero		928


//--------------------- SYMBOLS --------------------------

	.type		.nv.reservedSmem.offset0,@object
	.size		.nv.reservedSmem.offset0,0x4
	.type		__assertfail,@function
